	.target	sm_103a

	.elftype	@"ET_EXEC"


//--------------------- .note.nv.tkinfo           --------------------------
	.section	.note.nv.tkinfo,"",@"SHT_NOTE"
	.sectionflags	@"SHF_NOTE_NV_TKINFO"
	.tkinfo
        /*0018*/ 	.word	0x00000002
        /*0030*/ 	.string	""
        /*0030*/ 	.string	"ptxas"
        /*0030*/ 	.string	"Cuda compilation tools, release 13.0, V13.0.88"
        /*0030*/ 	.string	"Build cuda_13.0.r13.0/compiler.36424714_0"
        /*0030*/ 	.string	"-arch sm_103a -m 64 "



//--------------------- .note.nv.cuinfo           --------------------------
	.section	.note.nv.cuinfo,"",@"SHT_NOTE"
	.sectionflags	@"SHF_NOTE_NV_CUINFO"
        /*0018*/ 	.short	0x0002
        /*001a*/ 	.short	0x0067
        /*001c*/ 	.short	0x0082
	.zero		2


//--------------------- .nv.info                  --------------------------
	.section	.nv.info,"",@"SHT_CUDA_INFO"
	.align	4


	//----- nvinfo : EIATTR_REGCOUNT
	.align		4
        /*0000*/ 	.byte	0x04, 0x2f
        /*0002*/ 	.short	(.L_57 - .L_56)
	.align		4
.L_56:
        /*0004*/ 	.word	index@(_ZN2at6native29vectorized_elementwise_kernelILi8EZNS0_23bitwise_not_kernel_cudaERNS_18TensorIteratorBaseEEUlbE_St5arrayIPcLm2EEEEviT0_T1_)
        /*0008*/ 	.word	0x00000004


	//----- nvinfo : EIATTR_FRAME_SIZE
	.align		4
.L_57:
        /*000c*/ 	.byte	0x04, 0x11
        /*000e*/ 	.short	(.L_59 - .L_58)
	.align		4
.L_58:
        /*0010*/ 	.word	index@(_ZN2at6native29vectorized_elementwise_kernelILi8EZNS0_23bitwise_not_kernel_cudaERNS_18TensorIteratorBaseEEUlbE_St5arrayIPcLm2EEEEviT0_T1_)
        /*0014*/ 	.word	0x00000000


	//----- nvinfo : EIATTR_REGCOUNT
	.align		4
.L_59:
        /*0018*/ 	.byte	0x04, 0x2f
        /*001a*/ 	.short	(.L_61 - .L_60)
	.align		4
.L_60:
        /*001c*/ 	.word	index@(_ZN2at6native29vectorized_elementwise_kernelILi4EZNS0_23bitwise_not_kernel_cudaERNS_18TensorIteratorBaseEEUlbE_St5arrayIPcLm2EEEEviT0_T1_)
        /*0020*/ 	.word	0x0000001c


	//----- nvinfo : EIATTR_FRAME_SIZE
	.align		4
.L_61:
        /*0024*/ 	.byte	0x04, 0x11
        /*0026*/ 	.short	(.L_63 - .L_62)
	.align		4
.L_62:
        /*0028*/ 	.word	index@(_ZN2at6native29vectorized_elementwise_kernelILi4EZNS0_23bitwise_not_kernel_cudaERNS_18TensorIteratorBaseEEUlbE_St5arrayIPcLm2EEEEviT0_T1_)
        /*002c*/ 	.word	0x00000000


	//----- nvinfo : EIATTR_REGCOUNT
	.align		4
.L_63:
        /*0030*/ 	.byte	0x04, 0x2f
        /*0032*/ 	.short	(.L_65 - .L_64)
	.align		4
.L_64:
        /*0034*/ 	.word	index@(_ZN2at6native29vectorized_elementwise_kernelILi2EZNS0_23bitwise_not_kernel_cudaERNS_18TensorIteratorBaseEEUlbE_St5arrayIPcLm2EEEEviT0_T1_)
        /*0038*/ 	.word	0x0000001c


	//----- nvinfo : EIATTR_FRAME_SIZE
	.align		4
.L_65:
        /*003c*/ 	.byte	0x04, 0x11
        /*003e*/ 	.short	(.L_67 - .L_66)
	.align		4
.L_66:
        /*0040*/ 	.word	index@(_ZN2at6native29vectorized_elementwise_kernelILi2EZNS0_23bitwise_not_kernel_cudaERNS_18TensorIteratorBaseEEUlbE_St5arrayIPcLm2EEEEviT0_T1_)
        /*0044*/ 	.word	0x00000000


	//----- nvinfo : EIATTR_REGCOUNT
	.align		4
.L_67:
        /*0048*/ 	.byte	0x04, 0x2f
        /*004a*/ 	.short	(.L_69 - .L_68)
	.align		4
.L_68:
        /*004c*/ 	.word	index@(_ZN2at6native27unrolled_elementwise_kernelIZNS0_23bitwise_not_kernel_cudaERNS_18TensorIteratorBaseEEUlbE_St5arrayIPcLm2EELi4E23TrivialOffsetCalculatorILi1EjES9_NS0_6memory15LoadWithoutCastENSA_16StoreWithoutCastEEEviT_T0_T2_T3_T4_T5_)
        /*0050*/ 	.word	0x00000016


	//----- nvinfo : EIATTR_FRAME_SIZE
	.align		4
.L_69:
        /*0054*/ 	.byte	0x04, 0x11
        /*0056*/ 	.short	(.L_71 - .L_70)
	.align		4
.L_70:
        /*0058*/ 	.word	index@(_ZN2at6native27unrolled_elementwise_kernelIZNS0_23bitwise_not_kernel_cudaERNS_18TensorIteratorBaseEEUlbE_St5arrayIPcLm2EELi4E23TrivialOffsetCalculatorILi1EjES9_NS0_6memory15LoadWithoutCastENSA_16StoreWithoutCastEEEviT_T0_T2_T3_T4_T5_)
        /*005c*/ 	.word	0x00000000


	//----- nvinfo : EIATTR_REGCOUNT
	.align		4
.L_71:
        /*0060*/ 	.byte	0x04, 0x2f
        /*0062*/ 	.short	(.L_73 - .L_72)
	.align		4
.L_72:
        /*0064*/ 	.word	index@(_ZN2at6native18elementwise_kernelILi128ELi4EZNS0_22gpu_kernel_impl_nocastIZNS0_23bitwise_not_kernel_cudaERNS_18TensorIteratorBaseEEUlbE_EEvS4_RKT_EUliE_EEviT1_)
        /*0068*/ 	.word	0x00000014


	//----- nvinfo : EIATTR_FRAME_SIZE
	.align		4
.L_73:
        /*006c*/ 	.byte	0x04, 0x11
        /*006e*/ 	.short	(.L_75 - .L_74)
	.align		4
.L_74:
        /*0070*/ 	.word	index@(_ZN2at6native18elementwise_kernelILi128ELi4EZNS0_22gpu_kernel_impl_nocastIZNS0_23bitwise_not_kernel_cudaERNS_18TensorIteratorBaseEEUlbE_EEvS4_RKT_EUliE_EEviT1_)
        /*0074*/ 	.word	0x00000000


	//----- nvinfo : EIATTR_REGCOUNT
	.align		4
.L_75:
        /*0078*/ 	.byte	0x04, 0x2f
        /*007a*/ 	.short	(.L_77 - .L_76)
	.align		4
.L_76:
        /*007c*/ 	.word	index@(_ZN2at6native27unrolled_elementwise_kernelIZNS0_23bitwise_not_kernel_cudaERNS_18TensorIteratorBaseEEUlbE_St5arrayIPcLm2EELi4E23TrivialOffsetCalculatorILi1EjES9_NS0_6memory12LoadWithCastILi1EEENSA_13StoreWithCastILi1EEEEEviT_T0_T2_T3_T4_T5_)
        /*0080*/ 	.word	0x0000001e


	//----- nvinfo : EIATTR_FRAME_SIZE
	.align		4
.L_77:
        /*0084*/ 	.byte	0x04, 0x11
        /*0086*/ 	.short	(.L_79 - .L_78)
	.align		4
.L_78:
        /*0088*/ 	.word	index@(_ZN2at6native27unrolled_elementwise_kernelIZNS0_23bitwise_not_kernel_cudaERNS_18TensorIteratorBaseEEUlbE_St5arrayIPcLm2EELi4E23TrivialOffsetCalculatorILi1EjES9_NS0_6memory12LoadWithCastILi1EEENSA_13StoreWithCastILi1EEEEEviT_T0_T2_T3_T4_T5_)
        /*008c*/ 	.word	0x00000000


	//----- nvinfo : EIATTR_REGCOUNT
	.align		4
.L_79:
        /*0090*/ 	.byte	0x04, 0x2f
        /*0092*/ 	.short	(.L_81 - .L_80)
	.align		4
.L_80:
        /*0094*/ 	.word	index@(_ZN2at6native18elementwise_kernelILi128ELi4EZNS0_15gpu_kernel_implIZNS0_23bitwise_not_kernel_cudaERNS_18TensorIteratorBaseEEUlbE_EEvS4_RKT_EUliE_EEviT1_)
        /*0098*/ 	.word	0x00000018


	//----- nvinfo : EIATTR_FRAME_SIZE
	.align		4
.L_81:
        /*009c*/ 	.byte	0x04, 0x11
        /*009e*/ 	.short	(.L_83 - .L_82)
	.align		4
.L_82:
        /*00a0*/ 	.word	index@(_ZN2at6native18elementwise_kernelILi128ELi4EZNS0_15gpu_kernel_implIZNS0_23bitwise_not_kernel_cudaERNS_18TensorIteratorBaseEEUlbE_EEvS4_RKT_EUliE_EEviT1_)
        /*00a4*/ 	.word	0x00000000


	//----- nvinfo : EIATTR_REGCOUNT
	.align		4
.L_83:
        /*00a8*/ 	.byte	0x04, 0x2f
        /*00aa*/ 	.short	(.L_85 - .L_84)
	.align		4
.L_84:
        /*00ac*/ 	.word	index@(_ZN2at6native29vectorized_elementwise_kernelILi8EZZZNS0_23bitwise_not_kernel_cudaERNS_18TensorIteratorBaseEENKUlvE_clEvENKUlvE_clEvEUlhE_St5arrayIPcLm2EEEEviT0_T1_)
        /*00b0*/ 	.word	0x00000004


	//----- nvinfo : EIATTR_FRAME_SIZE
	.align		4
.L_85:
        /*00b4*/ 	.byte	0x04, 0x11
        /*00b6*/ 	.short	(.L_87 - .L_86)
	.align		4
.L_86:
        /*00b8*/ 	.word	index@(_ZN2at6native29vectorized_elementwise_kernelILi8EZZZNS0_23bitwise_not_kernel_cudaERNS_18TensorIteratorBaseEENKUlvE_clEvENKUlvE_clEvEUlhE_St5arrayIPcLm2EEEEviT0_T1_)
        /*00bc*/ 	.word	0x00000000


	//----- nvinfo : EIATTR_REGCOUNT
	.align		4
.L_87:
        /*00c0*/ 	.byte	0x04, 0x2f
        /*00c2*/ 	.short	(.L_89 - .L_88)
	.align		4
.L_88:
        /*00c4*/ 	.word	index@(_ZN2at6native29vectorized_elementwise_kernelILi4EZZZNS0_23bitwise_not_kernel_cudaERNS_18TensorIteratorBaseEENKUlvE_clEvENKUlvE_clEvEUlhE_St5arrayIPcLm2EEEEviT0_T1_)
        /*00c8*/ 	.word	0x0000001a


	//----- nvinfo : EIATTR_FRAME_SIZE
	.align		4
.L_89:
        /*00cc*/ 	.byte	0x04, 0x11
        /*00ce*/ 	.short	(.L_91 - .L_90)
	.align		4
.L_90:
        /*00d0*/ 	.word	index@(_ZN2at6native29vectorized_elementwise_kernelILi4EZZZNS0_23bitwise_not_kernel_cudaERNS_18TensorIteratorBaseEENKUlvE_clEvENKUlvE_clEvEUlhE_St5arrayIPcLm2EEEEviT0_T1_)
        /*00d4*/ 	.word	0x00000000


	//----- nvinfo : EIATTR_REGCOUNT
	.align		4
.L_91:
        /*00d8*/ 	.byte	0x04, 0x2f
        /*00da*/ 	.short	(.L_93 - .L_92)
	.align		4
.L_92:
        /*00dc*/ 	.word	index@(_ZN2at6native29vectorized_elementwise_kernelILi2EZZZNS0_23bitwise_not_kernel_cudaERNS_18TensorIteratorBaseEENKUlvE_clEvENKUlvE_clEvEUlhE_St5arrayIPcLm2EEEEviT0_T1_)
        /*00e0*/ 	.word	0x0000001a


	//----- nvinfo : EIATTR_FRAME_SIZE
	.align		4
.L_93:
        /*00e4*/ 	.byte	0x04, 0x11
        /*00e6*/ 	.short	(.L_95 - .L_94)
	.align		4
.L_94:
        /*00e8*/ 	.word	index@(_ZN2at6native29vectorized_elementwise_kernelILi2EZZZNS0_23bitwise_not_kernel_cudaERNS_18TensorIteratorBaseEENKUlvE_clEvENKUlvE_clEvEUlhE_St5arrayIPcLm2EEEEviT0_T1_)
        /*00ec*/ 	.word	0x00000000


	//----- nvinfo : EIATTR_REGCOUNT
	.align		4
.L_95:
        /*00f0*/ 	.byte	0x04, 0x2f
        /*00f2*/ 	.short	(.L_97 - .L_96)
	.align		4
.L_96:
        /*00f4*/ 	.word	index@(_ZN2at6native27unrolled_elementwise_kernelIZZZNS0_23bitwise_not_kernel_cudaERNS_18TensorIteratorBaseEENKUlvE_clEvENKUlvE_clEvEUlhE_St5arrayIPcLm2EELi4E23TrivialOffsetCalculatorILi1EjESB_NS0_6memory15LoadWithoutCastENSC_16StoreWithoutCastEEEviT_T0_T2_T3_T4_T5_)
        /*00f8*/ 	.word	0x00000016


	//----- nvinfo : EIATTR_FRAME_SIZE
	.align		4
.L_97:
        /*00fc*/ 	.byte	0x04, 0x11
        /*00fe*/ 	.short	(.L_99 - .L_98)
	.align		4
.L_98:
        /*0100*/ 	.word	index@(_ZN2at6native27unrolled_elementwise_kernelIZZZNS0_23bitwise_not_kernel_cudaERNS_18TensorIteratorBaseEENKUlvE_clEvENKUlvE_clEvEUlhE_St5arrayIPcLm2EELi4E23TrivialOffsetCalculatorILi1EjESB_NS0_6memory15LoadWithoutCastENSC_16StoreWithoutCastEEEviT_T0_T2_T3_T4_T5_)
        /*0104*/ 	.word	0x00000000


	//----- nvinfo : EIATTR_REGCOUNT
	.align		4
.L_99:
        /*0108*/ 	.byte	0x04, 0x2f
        /*010a*/ 	.short	(.L_101 - .L_100)
	.align		4
.L_100:
        /*010c*/ 	.word	index@(_ZN2at6native18elementwise_kernelILi128ELi4EZNS0_22gpu_kernel_impl_nocastIZZZNS0_23bitwise_not_kernel_cudaERNS_18TensorIteratorBaseEENKUlvE_clEvENKUlvE_clEvEUlhE_EEvS4_RKT_EUliE_EEviT1_)
        /*0110*/ 	.word	0x00000014


	//----- nvinfo : EIATTR_FRAME_SIZE
	.align		4
.L_101:
        /*0114*/ 	.byte	0x04, 0x11
        /*0116*/ 	.short	(.L_103 - .L_102)
	.align		4
.L_102:
        /*0118*/ 	.word	index@(_ZN2at6native18elementwise_kernelILi128ELi4EZNS0_22gpu_kernel_impl_nocastIZZZNS0_23bitwise_not_kernel_cudaERNS_18TensorIteratorBaseEENKUlvE_clEvENKUlvE_clEvEUlhE_EEvS4_RKT_EUliE_EEviT1_)
        /*011c*/ 	.word	0x00000000


	//----- nvinfo : EIATTR_REGCOUNT
	.align		4
.L_103:
        /*0120*/ 	.byte	0x04, 0x2f
        /*0122*/ 	.short	(.L_105 - .L_104)
	.align		4
.L_104:
        /*0124*/ 	.word	index@(_ZN2at6native27unrolled_elementwise_kernelIZZZNS0_23bitwise_not_kernel_cudaERNS_18TensorIteratorBaseEENKUlvE_clEvENKUlvE_clEvEUlhE_St5arrayIPcLm2EELi4E23TrivialOffsetCalculatorILi1EjESB_NS0_6memory12LoadWithCastILi1EEENSC_13StoreWithCastILi1EEEEEviT_T0_T2_T3_T4_T5_)
        /*0128*/ 	.word	0x0000001c


	//----- nvinfo : EIATTR_FRAME_SIZE
	.align		4
.L_105:
        /*012c*/ 	.byte	0x04, 0x11
        /*012e*/ 	.short	(.L_107 - .L_106)
	.align		4
.L_106:
        /*0130*/ 	.word	index@(_ZN2at6native27unrolled_elementwise_kernelIZZZNS0_23bitwise_not_kernel_cudaERNS_18TensorIteratorBaseEENKUlvE_clEvENKUlvE_clEvEUlhE_St5arrayIPcLm2EELi4E23TrivialOffsetCalculatorILi1EjESB_NS0_6memory12LoadWithCastILi1EEENSC_13StoreWithCastILi1EEEEEviT_T0_T2_T3_T4_T5_)
        /*0134*/ 	.word	0x00000000


	//----- nvinfo : EIATTR_REGCOUNT
	.align		4
.L_107:
        /*0138*/ 	.byte	0x04, 0x2f
        /*013a*/ 	.short	(.L_109 - .L_108)
	.align		4
.L_108:
        /*013c*/ 	.word	index@(_ZN2at6native18elementwise_kernelILi128ELi4EZNS0_15gpu_kernel_implIZZZNS0_23bitwise_not_kernel_cudaERNS_18TensorIteratorBaseEENKUlvE_clEvENKUlvE_clEvEUlhE_EEvS4_RKT_EUliE_EEviT1_)
        /*0140*/ 	.word	0x00000018


	//----- nvinfo : EIATTR_FRAME_SIZE
	.align		4
.L_109:
        /*0144*/ 	.byte	0x04, 0x11
        /*0146*/ 	.short	(.L_111 - .L_110)
	.align		4
.L_110:
        /*0148*/ 	.word	index@(_ZN2at6native18elementwise_kernelILi128ELi4EZNS0_15gpu_kernel_implIZZZNS0_23bitwise_not_kernel_cudaERNS_18TensorIteratorBaseEENKUlvE_clEvENKUlvE_clEvEUlhE_EEvS4_RKT_EUliE_EEviT1_)
        /*014c*/ 	.word	0x00000000


	//----- nvinfo : EIATTR_REGCOUNT
	.align		4
.L_111:
        /*0150*/ 	.byte	0x04, 0x2f
        /*0152*/ 	.short	(.L_113 - .L_112)
	.align		4
.L_112:
        /*0154*/ 	.word	index@(_ZN2at6native29vectorized_elementwise_kernelILi8EZZZNS0_23bitwise_not_kernel_cudaERNS_18TensorIteratorBaseEENKUlvE_clEvENKUlvE0_clEvEUlaE_St5arrayIPcLm2EEEEviT0_T1_)
        /*0158*/ 	.word	0x00000004


	//----- nvinfo : EIATTR_FRAME_SIZE
	.align		4
.L_113:
        /*015c*/ 	.byte	0x04, 0x11
        /*015e*/ 	.short	(.L_115 - .L_114)
	.align		4
.L_114:
        /*0160*/ 	.word	index@(_ZN2at6native29vectorized_elementwise_kernelILi8EZZZNS0_23bitwise_not_kernel_cudaERNS_18TensorIteratorBaseEENKUlvE_clEvENKUlvE0_clEvEUlaE_St5arrayIPcLm2EEEEviT0_T1_)
        /*0164*/ 	.word	0x00000000


	//----- nvinfo : EIATTR_REGCOUNT
	.align		4
.L_115:
        /*0168*/ 	.byte	0x04, 0x2f
        /*016a*/ 	.short	(.L_117 - .L_116)
	.align		4
.L_116:
        /*016c*/ 	.word	index@(_ZN2at6native29vectorized_elementwise_kernelILi4EZZZNS0_23bitwise_not_kernel_cudaERNS_18TensorIteratorBaseEENKUlvE_clEvENKUlvE0_clEvEUlaE_St5arrayIPcLm2EEEEviT0_T1_)
        /*0170*/ 	.word	0x0000001a


	//----- nvinfo : EIATTR_FRAME_SIZE
	.align		4
.L_117:
        /*0174*/ 	.byte	0x04, 0x11
        /*0176*/ 	.short	(.L_119 - .L_118)
	.align		4
.L_118:
        /*0178*/ 	.word	index@(_ZN2at6native29vectorized_elementwise_kernelILi4EZZZNS0_23bitwise_not_kernel_cudaERNS_18TensorIteratorBaseEENKUlvE_clEvENKUlvE0_clEvEUlaE_St5arrayIPcLm2EEEEviT0_T1_)
        /*017c*/ 	.word	0x00000000


	//----- nvinfo : EIATTR_REGCOUNT
	.align		4
.L_119:
        /*0180*/ 	.byte	0x04, 0x2f
        /*0182*/ 	.short	(.L_121 - .L_120)
	.align		4
.L_120:
        /*0184*/ 	.word	index@(_ZN2at6native29vectorized_elementwise_kernelILi2EZZZNS0_23bitwise_not_kernel_cudaERNS_18TensorIteratorBaseEENKUlvE_clEvENKUlvE0_clEvEUlaE_St5arrayIPcLm2EEEEviT0_T1_)
        /*0188*/ 	.word	0x0000001a


	//----- nvinfo : EIATTR_FRAME_SIZE
	.align		4
.L_121:
        /*018c*/ 	.byte	0x04, 0x11
        /*018e*/ 	.short	(.L_123 - .L_122)
	.align		4
.L_122:
        /*0190*/ 	.word	index@(_ZN2at6native29vectorized_elementwise_kernelILi2EZZZNS0_23bitwise_not_kernel_cudaERNS_18TensorIteratorBaseEENKUlvE_clEvENKUlvE0_clEvEUlaE_St5arrayIPcLm2EEEEviT0_T1_)
        /*0194*/ 	.word	0x00000000


	//----- nvinfo : EIATTR_REGCOUNT
	.align		4
.L_123:
        /*0198*/ 	.byte	0x04, 0x2f
        /*019a*/ 	.short	(.L_125 - .L_124)
	.align		4
.L_124:
        /*019c*/ 	.word	index@(_ZN2at6native27unrolled_elementwise_kernelIZZZNS0_23bitwise_not_kernel_cudaERNS_18TensorIteratorBaseEENKUlvE_clEvENKUlvE0_clEvEUlaE_St5arrayIPcLm2EELi4E23TrivialOffsetCalculatorILi1EjESB_NS0_6memory15LoadWithoutCastENSC_16StoreWithoutCastEEEviT_T0_T2_T3_T4_T5_)
        /*01a0*/ 	.word	0x00000016


	//----- nvinfo : EIATTR_FRAME_SIZE
	.align		4
.L_125:
        /*01a4*/ 	.byte	0x04, 0x11
        /*01a6*/ 	.short	(.L_127 - .L_126)
	.align		4
.L_126:
        /*01a8*/ 	.word	index@(_ZN2at6native27unrolled_elementwise_kernelIZZZNS0_23bitwise_not_kernel_cudaERNS_18TensorIteratorBaseEENKUlvE_clEvENKUlvE0_clEvEUlaE_St5arrayIPcLm2EELi4E23TrivialOffsetCalculatorILi1EjESB_NS0_6memory15LoadWithoutCastENSC_16StoreWithoutCastEEEviT_T0_T2_T3_T4_T5_)
        /*01ac*/ 	.word	0x00000000


	//----- nvinfo : EIATTR_REGCOUNT
	.align		4
.L_127:
        /*01b0*/ 	.byte	0x04, 0x2f
        /*01b2*/ 	.short	(.L_129 - .L_128)
	.align		4
.L_128:
        /*01b4*/ 	.word	index@(_ZN2at6native18elementwise_kernelILi128ELi4EZNS0_22gpu_kernel_impl_nocastIZZZNS0_23bitwise_not_kernel_cudaERNS_18TensorIteratorBaseEENKUlvE_clEvENKUlvE0_clEvEUlaE_EEvS4_RKT_EUliE_EEviT1_)
        /*01b8*/ 	.word	0x00000014


	//----- nvinfo : EIATTR_FRAME_SIZE
	.align		4
.L_129:
        /*01bc*/ 	.byte	0x04, 0x11
        /*01be*/ 	.short	(.L_131 - .L_130)
	.align		4
.L_130:
        /*01c0*/ 	.word	index@(_ZN2at6native18elementwise_kernelILi128ELi4EZNS0_22gpu_kernel_impl_nocastIZZZNS0_23bitwise_not_kernel_cudaERNS_18TensorIteratorBaseEENKUlvE_clEvENKUlvE0_clEvEUlaE_EEvS4_RKT_EUliE_EEviT1_)
        /*01c4*/ 	.word	0x00000000


	//----- nvinfo : EIATTR_REGCOUNT
	.align		4
.L_131:
        /*01c8*/ 	.byte	0x04, 0x2f
        /*01ca*/ 	.short	(.L_133 - .L_132)
	.align		4
.L_132:
        /*01cc*/ 	.word	index@(_ZN2at6native27unrolled_elementwise_kernelIZZZNS0_23bitwise_not_kernel_cudaERNS_18TensorIteratorBaseEENKUlvE_clEvENKUlvE0_clEvEUlaE_St5arrayIPcLm2EELi4E23TrivialOffsetCalculatorILi1EjESB_NS0_6memory12LoadWithCastILi1EEENSC_13StoreWithCastILi1EEEEEviT_T0_T2_T3_T4_T5_)
        /*01d0*/ 	.word	0x0000001c


	//----- nvinfo : EIATTR_FRAME_SIZE
	.align		4
.L_133:
        /*01d4*/ 	.byte	0x04, 0x11
        /*01d6*/ 	.short	(.L_135 - .L_134)
	.align		4
.L_134:
        /*01d8*/ 	.word	index@(_ZN2at6native27unrolled_elementwise_kernelIZZZNS0_23bitwise_not_kernel_cudaERNS_18TensorIteratorBaseEENKUlvE_clEvENKUlvE0_clEvEUlaE_St5arrayIPcLm2EELi4E23TrivialOffsetCalculatorILi1EjESB_NS0_6memory12LoadWithCastILi1EEENSC_13StoreWithCastILi1EEEEEviT_T0_T2_T3_T4_T5_)
        /*01dc*/ 	.word	0x00000000


	//----- nvinfo : EIATTR_REGCOUNT
	.align		4
.L_135:
        /*01e0*/ 	.byte	0x04, 0x2f
        /*01e2*/ 	.short	(.L_137 - .L_136)
	.align		4
.L_136:
        /*01e4*/ 	.word	index@(_ZN2at6native18elementwise_kernelILi128ELi4EZNS0_15gpu_kernel_implIZZZNS0_23bitwise_not_kernel_cudaERNS_18TensorIteratorBaseEENKUlvE_clEvENKUlvE0_clEvEUlaE_EEvS4_RKT_EUliE_EEviT1_)
        /*01e8*/ 	.word	0x00000018


	//----- nvinfo : EIATTR_FRAME_SIZE
	.align		4
.L_137:
        /*01ec*/ 	.byte	0x04, 0x11
        /*01ee*/ 	.short	(.L_139 - .L_138)
	.align		4
.L_138:
        /*01f0*/ 	.word	index@(_ZN2at6native18elementwise_kernelILi128ELi4EZNS0_15gpu_kernel_implIZZZNS0_23bitwise_not_kernel_cudaERNS_18TensorIteratorBaseEENKUlvE_clEvENKUlvE0_clEvEUlaE_EEvS4_RKT_EUliE_EEviT1_)
        /*01f4*/ 	.word	0x00000000


	//----- nvinfo : EIATTR_REGCOUNT
	.align		4
.L_139:
        /*01f8*/ 	.byte	0x04, 0x2f
        /*01fa*/ 	.short	(.L_141 - .L_140)
	.align		4
.L_140:
        /*01fc*/ 	.word	index@(_ZN2at6native29vectorized_elementwise_kernelILi8EZZZNS0_23bitwise_not_kernel_cudaERNS_18TensorIteratorBaseEENKUlvE_clEvENKUlvE1_clEvEUliE_St5arrayIPcLm2EEEEviT0_T1_)
        /*0200*/ 	.word	0x00000004


	//----- nvinfo : EIATTR_FRAME_SIZE
	.align		4
.L_141:
        /*0204*/ 	.byte	0x04, 0x11
        /*0206*/ 	.short	(.L_143 - .L_142)
	.align		4
.L_142:
        /*0208*/ 	.word	index@(_ZN2at6native29vectorized_elementwise_kernelILi8EZZZNS0_23bitwise_not_kernel_cudaERNS_18TensorIteratorBaseEENKUlvE_clEvENKUlvE1_clEvEUliE_St5arrayIPcLm2EEEEviT0_T1_)
        /*020c*/ 	.word	0x00000000


	//----- nvinfo : EIATTR_REGCOUNT
	.align		4
.L_143:
        /*0210*/ 	.byte	0x04, 0x2f
        /*0212*/ 	.short	(.L_145 - .L_144)
	.align		4
.L_144:
        /*0214*/ 	.word	index@(_ZN2at6native29vectorized_elementwise_kernelILi4EZZZNS0_23bitwise_not_kernel_cudaERNS_18TensorIteratorBaseEENKUlvE_clEvENKUlvE1_clEvEUliE_St5arrayIPcLm2EEEEviT0_T1_)
        /*0218*/ 	.word	0x00000020


	//----- nvinfo : EIATTR_FRAME_SIZE
	.align		4
.L_145:
        /*021c*/ 	.byte	0x04, 0x11
        /*021e*/ 	.short	(.L_147 - .L_146)
	.align		4
.L_146:
        /*0220*/ 	.word	index@(_ZN2at6native29vectorized_elementwise_kernelILi4EZZZNS0_23bitwise_not_kernel_cudaERNS_18TensorIteratorBaseEENKUlvE_clEvENKUlvE1_clEvEUliE_St5arrayIPcLm2EEEEviT0_T1_)
        /*0224*/ 	.word	0x00000000


	//----- nvinfo : EIATTR_REGCOUNT
	.align		4
.L_147:
        /*0228*/ 	.byte	0x04, 0x2f
        /*022a*/ 	.short	(.L_149 - .L_148)
	.align		4
.L_148:
        /*022c*/ 	.word	index@(_ZN2at6native29vectorized_elementwise_kernelILi2EZZZNS0_23bitwise_not_kernel_cudaERNS_18TensorIteratorBaseEENKUlvE_clEvENKUlvE1_clEvEUliE_St5arrayIPcLm2EEEEviT0_T1_)
        /*0230*/ 	.word	0x00000020


	//----- nvinfo : EIATTR_FRAME_SIZE
	.align		4
.L_149:
        /*0234*/ 	.byte	0x04, 0x11
        /*0236*/ 	.short	(.L_151 - .L_150)
	.align		4
.L_150:
        /*0238*/ 	.word	index@(_ZN2at6native29vectorized_elementwise_kernelILi2EZZZNS0_23bitwise_not_kernel_cudaERNS_18TensorIteratorBaseEENKUlvE_clEvENKUlvE1_clEvEUliE_St5arrayIPcLm2EEEEviT0_T1_)
        /*023c*/ 	.word	0x00000000


	//----- nvinfo : EIATTR_REGCOUNT
	.align		4
.L_151:
        /*0240*/ 	.byte	0x04, 0x2f
        /*0242*/ 	.short	(.L_153 - .L_152)
	.align		4
.L_152:
        /*0244*/ 	.word	index@(_ZN2at6native27unrolled_elementwise_kernelIZZZNS0_23bitwise_not_kernel_cudaERNS_18TensorIteratorBaseEENKUlvE_clEvENKUlvE1_clEvEUliE_St5arrayIPcLm2EELi4E23TrivialOffsetCalculatorILi1EjESB_NS0_6memory15LoadWithoutCastENSC_16StoreWithoutCastEEEviT_T0_T2_T3_T4_T5_)
        /*0248*/ 	.word	0x00000016


	//----- nvinfo : EIATTR_FRAME_SIZE
	.align		4
.L_153:
        /*024c*/ 	.byte	0x04, 0x11
        /*024e*/ 	.short	(.L_155 - .L_154)
	.align		4
.L_154:
        /*0250*/ 	.word	index@(_ZN2at6native27unrolled_elementwise_kernelIZZZNS0_23bitwise_not_kernel_cudaERNS_18TensorIteratorBaseEENKUlvE_clEvENKUlvE1_clEvEUliE_St5arrayIPcLm2EELi4E23TrivialOffsetCalculatorILi1EjESB_NS0_6memory15LoadWithoutCastENSC_16StoreWithoutCastEEEviT_T0_T2_T3_T4_T5_)
        /*0254*/ 	.word	0x00000000


	//----- nvinfo : EIATTR_REGCOUNT
	.align		4
.L_155:
        /*0258*/ 	.byte	0x04, 0x2f
        /*025a*/ 	.short	(.L_157 - .L_156)
	.align		4
.L_156:
        /*025c*/ 	.word	index@(_ZN2at6native18elementwise_kernelILi128ELi2EZNS0_22gpu_kernel_impl_nocastIZZZNS0_23bitwise_not_kernel_cudaERNS_18TensorIteratorBaseEENKUlvE_clEvENKUlvE1_clEvEUliE_EEvS4_RKT_EUliE_EEviT1_)
        /*0260*/ 	.word	0x00000014


	//----- nvinfo : EIATTR_FRAME_SIZE
	.align		4
.L_157:
        /*0264*/ 	.byte	0x04, 0x11
        /*0266*/ 	.short	(.L_159 - .L_158)
	.align		4
.L_158:
        /*0268*/ 	.word	index@(_ZN2at6native18elementwise_kernelILi128ELi2EZNS0_22gpu_kernel_impl_nocastIZZZNS0_23bitwise_not_kernel_cudaERNS_18TensorIteratorBaseEENKUlvE_clEvENKUlvE1_clEvEUliE_EEvS4_RKT_EUliE_EEviT1_)
        /*026c*/ 	.word	0x00000000


	//----- nvinfo : EIATTR_REGCOUNT
	.align		4
.L_159:
        /*0270*/ 	.byte	0x04, 0x2f
        /*0272*/ 	.short	(.L_161 - .L_160)
	.align		4
.L_160:
        /*0274*/ 	.word	index@(_ZN2at6native27unrolled_elementwise_kernelIZZZNS0_23bitwise_not_kernel_cudaERNS_18TensorIteratorBaseEENKUlvE_clEvENKUlvE1_clEvEUliE_St5arrayIPcLm2EELi4E23TrivialOffsetCalculatorILi1EjESB_NS0_6memory12LoadWithCastILi1EEENSC_13StoreWithCastILi1EEEEEviT_T0_T2_T3_T4_T5_)
        /*0278*/ 	.word	0x0000001e


	//----- nvinfo : EIATTR_FRAME_SIZE
	.align		4
.L_161:
        /*027c*/ 	.byte	0x04, 0x11
        /*027e*/ 	.short	(.L_163 - .L_162)
	.align		4
.L_162:
        /*0280*/ 	.word	index@(_ZN2at6native27unrolled_elementwise_kernelIZZZNS0_23bitwise_not_kernel_cudaERNS_18TensorIteratorBaseEENKUlvE_clEvENKUlvE1_clEvEUliE_St5arrayIPcLm2EELi4E23TrivialOffsetCalculatorILi1EjESB_NS0_6memory12LoadWithCastILi1EEENSC_13StoreWithCastILi1EEEEEviT_T0_T2_T3_T4_T5_)
        /*0284*/ 	.word	0x00000000


	//----- nvinfo : EIATTR_REGCOUNT
	.align		4
.L_163:
        /*0288*/ 	.byte	0x04, 0x2f
        /*028a*/ 	.short	(.L_165 - .L_164)
	.align		4
.L_164:
        /*028c*/ 	.word	index@(_ZN2at6native18elementwise_kernelILi128ELi4EZNS0_15gpu_kernel_implIZZZNS0_23bitwise_not_kernel_cudaERNS_18TensorIteratorBaseEENKUlvE_clEvENKUlvE1_clEvEUliE_EEvS4_RKT_EUliE_EEviT1_)
        /*0290*/ 	.word	0x00000018


	//----- nvinfo : EIATTR_FRAME_SIZE
	.align		4
.L_165:
        /*0294*/ 	.byte	0x04, 0x11
        /*0296*/ 	.short	(.L_167 - .L_166)
	.align		4
.L_166:
        /*0298*/ 	.word	index@(_ZN2at6native18elementwise_kernelILi128ELi4EZNS0_15gpu_kernel_implIZZZNS0_23bitwise_not_kernel_cudaERNS_18TensorIteratorBaseEENKUlvE_clEvENKUlvE1_clEvEUliE_EEvS4_RKT_EUliE_EEviT1_)
        /*029c*/ 	.word	0x00000000


	//----- nvinfo : EIATTR_REGCOUNT
	.align		4
.L_167:
        /*02a0*/ 	.byte	0x04, 0x2f
        /*02a2*/ 	.short	(.L_169 - .L_168)
	.align		4
.L_168:
        /*02a4*/ 	.word	index@(_ZN2at6native29vectorized_elementwise_kernelILi8EZZZNS0_23bitwise_not_kernel_cudaERNS_18TensorIteratorBaseEENKUlvE_clEvENKUlvE2_clEvEUllE_St5arrayIPcLm2EEEEviT0_T1_)
        /*02a8*/ 	.word	0x00000004


	//----- nvinfo : EIATTR_FRAME_SIZE
	.align		4
.L_169:
        /*02ac*/ 	.byte	0x04, 0x11
        /*02ae*/ 	.short	(.L_171 - .L_170)
	.align		4
.L_170:
        /*02b0*/ 	.word	index@(_ZN2at6native29vectorized_elementwise_kernelILi8EZZZNS0_23bitwise_not_kernel_cudaERNS_18TensorIteratorBaseEENKUlvE_clEvENKUlvE2_clEvEUllE_St5arrayIPcLm2EEEEviT0_T1_)
        /*02b4*/ 	.word	0x00000000


	//----- nvinfo : EIATTR_REGCOUNT
	.align		4
.L_171:
        /*02b8*/ 	.byte	0x04, 0x2f
        /*02ba*/ 	.short	(.L_173 - .L_172)
	.align		4
.L_172:
        /*02bc*/ 	.word	index@(_ZN2at6native29vectorized_elementwise_kernelILi4EZZZNS0_23bitwise_not_kernel_cudaERNS_18TensorIteratorBaseEENKUlvE_clEvENKUlvE2_clEvEUllE_St5arrayIPcLm2EEEEviT0_T1_)
        /*02c0*/ 	.word	0x00000020


	//----- nvinfo : EIATTR_FRAME_SIZE
	.align		4
.L_173:
        /*02c4*/ 	.byte	0x04, 0x11
        /*02c6*/ 	.short	(.L_175 - .L_174)
	.align		4
.L_174:
        /*02c8*/ 	.word	index@(_ZN2at6native29vectorized_elementwise_kernelILi4EZZZNS0_23bitwise_not_kernel_cudaERNS_18TensorIteratorBaseEENKUlvE_clEvENKUlvE2_clEvEUllE_St5arrayIPcLm2EEEEviT0_T1_)
        /*02cc*/ 	.word	0x00000000


	//----- nvinfo : EIATTR_REGCOUNT
	.align		4
.L_175:
        /*02d0*/ 	.byte	0x04, 0x2f
        /*02d2*/ 	.short	(.L_177 - .L_176)
	.align		4
.L_176:
        /*02d4*/ 	.word	index@(_ZN2at6native29vectorized_elementwise_kernelILi2EZZZNS0_23bitwise_not_kernel_cudaERNS_18TensorIteratorBaseEENKUlvE_clEvENKUlvE2_clEvEUllE_St5arrayIPcLm2EEEEviT0_T1_)
        /*02d8*/ 	.word	0x00000020


	//----- nvinfo : EIATTR_FRAME_SIZE
	.align		4
.L_177:
        /*02dc*/ 	.byte	0x04, 0x11
        /*02de*/ 	.short	(.L_179 - .L_178)
	.align		4
.L_178:
        /*02e0*/ 	.word	index@(_ZN2at6native29vectorized_elementwise_kernelILi2EZZZNS0_23bitwise_not_kernel_cudaERNS_18TensorIteratorBaseEENKUlvE_clEvENKUlvE2_clEvEUllE_St5arrayIPcLm2EEEEviT0_T1_)
        /*02e4*/ 	.word	0x00000000


	//----- nvinfo : EIATTR_REGCOUNT
	.align		4
.L_179:
        /*02e8*/ 	.byte	0x04, 0x2f
        /*02ea*/ 	.short	(.L_181 - .L_180)
	.align		4
.L_180:
        /*02ec*/ 	.word	index@(_ZN2at6native27unrolled_elementwise_kernelIZZZNS0_23bitwise_not_kernel_cudaERNS_18TensorIteratorBaseEENKUlvE_clEvENKUlvE2_clEvEUllE_St5arrayIPcLm2EELi4E23TrivialOffsetCalculatorILi1EjESB_NS0_6memory15LoadWithoutCastENSC_16StoreWithoutCastEEEviT_T0_T2_T3_T4_T5_)
        /*02f0*/ 	.word	0x00000018


	//----- nvinfo : EIATTR_FRAME_SIZE
	.align		4
.L_181:
        /*02f4*/ 	.byte	0x04, 0x11
        /*02f6*/ 	.short	(.L_183 - .L_182)
	.align		4
.L_182:
        /*02f8*/ 	.word	index@(_ZN2at6native27unrolled_elementwise_kernelIZZZNS0_23bitwise_not_kernel_cudaERNS_18TensorIteratorBaseEENKUlvE_clEvENKUlvE2_clEvEUllE_St5arrayIPcLm2EELi4E23TrivialOffsetCalculatorILi1EjESB_NS0_6memory15LoadWithoutCastENSC_16StoreWithoutCastEEEviT_T0_T2_T3_T4_T5_)
        /*02fc*/ 	.word	0x00000000


	//----- nvinfo : EIATTR_REGCOUNT
	.align		4
.L_183:
        /*0300*/ 	.byte	0x04, 0x2f
        /*0302*/ 	.short	(.L_185 - .L_184)
	.align		4
.L_184:
        /*0304*/ 	.word	index@(_ZN2at6native18elementwise_kernelILi128ELi2EZNS0_22gpu_kernel_impl_nocastIZZZNS0_23bitwise_not_kernel_cudaERNS_18TensorIteratorBaseEENKUlvE_clEvENKUlvE2_clEvEUllE_EEvS4_RKT_EUliE_EEviT1_)
        /*0308*/ 	.word	0x00000014


	//----- nvinfo : EIATTR_FRAME_SIZE
	.align		4
.L_185:
        /*030c*/ 	.byte	0x04, 0x11
        /*030e*/ 	.short	(.L_187 - .L_186)
	.align		4
.L_186:
        /*0310*/ 	.word	index@(_ZN2at6native18elementwise_kernelILi128ELi2EZNS0_22gpu_kernel_impl_nocastIZZZNS0_23bitwise_not_kernel_cudaERNS_18TensorIteratorBaseEENKUlvE_clEvENKUlvE2_clEvEUllE_EEvS4_RKT_EUliE_EEviT1_)
        /*0314*/ 	.word	0x00000000


	//----- nvinfo : EIATTR_REGCOUNT
	.align		4
.L_187:
        /*0318*/ 	.byte	0x04, 0x2f
        /*031a*/ 	.short	(.L_189 - .L_188)
	.align		4
.L_188:
        /*031c*/ 	.word	index@(_ZN2at6native27unrolled_elementwise_kernelIZZZNS0_23bitwise_not_kernel_cudaERNS_18TensorIteratorBaseEENKUlvE_clEvENKUlvE2_clEvEUllE_St5arrayIPcLm2EELi4E23TrivialOffsetCalculatorILi1EjESB_NS0_6memory12LoadWithCastILi1EEENSC_13StoreWithCastILi1EEEEEviT_T0_T2_T3_T4_T5_)
        /*0320*/ 	.word	0x00000020


	//----- nvinfo : EIATTR_FRAME_SIZE
	.align		4
.L_189:
        /*0324*/ 	.byte	0x04, 0x11
        /*0326*/ 	.short	(.L_191 - .L_190)
	.align		4
.L_190:
        /*0328*/ 	.word	index@(_ZN2at6native27unrolled_elementwise_kernelIZZZNS0_23bitwise_not_kernel_cudaERNS_18TensorIteratorBaseEENKUlvE_clEvENKUlvE2_clEvEUllE_St5arrayIPcLm2EELi4E23TrivialOffsetCalculatorILi1EjESB_NS0_6memory12LoadWithCastILi1EEENSC_13StoreWithCastILi1EEEEEviT_T0_T2_T3_T4_T5_)
        /*032c*/ 	.word	0x00000000


	//----- nvinfo : EIATTR_REGCOUNT
	.align		4
.L_191:
        /*0330*/ 	.byte	0x04, 0x2f
        /*0332*/ 	.short	(.L_193 - .L_192)
	.align		4
.L_192:
        /*0334*/ 	.word	index@(_ZN2at6native18elementwise_kernelILi128ELi4EZNS0_15gpu_kernel_implIZZZNS0_23bitwise_not_kernel_cudaERNS_18TensorIteratorBaseEENKUlvE_clEvENKUlvE2_clEvEUllE_EEvS4_RKT_EUliE_EEviT1_)
        /*0338*/ 	.word	0x00000018


	//----- nvinfo : EIATTR_FRAME_SIZE
	.align		4
.L_193:
        /*033c*/ 	.byte	0x04, 0x11
        /*033e*/ 	.short	(.L_195 - .L_194)
	.align		4
.L_194:
        /*0340*/ 	.word	index@(_ZN2at6native18elementwise_kernelILi128ELi4EZNS0_15gpu_kernel_implIZZZNS0_23bitwise_not_kernel_cudaERNS_18TensorIteratorBaseEENKUlvE_clEvENKUlvE2_clEvEUllE_EEvS4_RKT_EUliE_EEviT1_)
        /*0344*/ 	.word	0x00000000


	//----- nvinfo : EIATTR_REGCOUNT
	.align		4
.L_195:
        /*0348*/ 	.byte	0x04, 0x2f
        /*034a*/ 	.short	(.L_197 - .L_196)
	.align		4
.L_196:
        /*034c*/ 	.word	index@(_ZN2at6native29vectorized_elementwise_kernelILi8EZZZNS0_23bitwise_not_kernel_cudaERNS_18TensorIteratorBaseEENKUlvE_clEvENKUlvE3_clEvEUlsE_St5arrayIPcLm2EEEEviT0_T1_)
        /*0350*/ 	.word	0x00000004


	//----- nvinfo : EIATTR_FRAME_SIZE
	.align		4
.L_197:
        /*0354*/ 	.byte	0x04, 0x11
        /*0356*/ 	.short	(.L_199 - .L_198)
	.align		4
.L_198:
        /*0358*/ 	.word	index@(_ZN2at6native29vectorized_elementwise_kernelILi8EZZZNS0_23bitwise_not_kernel_cudaERNS_18TensorIteratorBaseEENKUlvE_clEvENKUlvE3_clEvEUlsE_St5arrayIPcLm2EEEEviT0_T1_)
        /*035c*/ 	.word	0x00000000


	//----- nvinfo : EIATTR_REGCOUNT
	.align		4
.L_199:
        /*0360*/ 	.byte	0x04, 0x2f
        /*0362*/ 	.short	(.L_201 - .L_200)
	.align		4
.L_200:
        /*0364*/ 	.word	index@(_ZN2at6native29vectorized_elementwise_kernelILi4EZZZNS0_23bitwise_not_kernel_cudaERNS_18TensorIteratorBaseEENKUlvE_clEvENKUlvE3_clEvEUlsE_St5arrayIPcLm2EEEEviT0_T1_)
        /*0368*/ 	.word	0x00000020


	//----- nvinfo : EIATTR_FRAME_SIZE
	.align		4
.L_201:
        /*036c*/ 	.byte	0x04, 0x11
        /*036e*/ 	.short	(.L_203 - .L_202)
	.align		4
.L_202:
        /*0370*/ 	.word	index@(_ZN2at6native29vectorized_elementwise_kernelILi4EZZZNS0_23bitwise_not_kernel_cudaERNS_18TensorIteratorBaseEENKUlvE_clEvENKUlvE3_clEvEUlsE_St5arrayIPcLm2EEEEviT0_T1_)
        /*0374*/ 	.word	0x00000000


	//----- nvinfo : EIATTR_REGCOUNT
	.align		4
.L_203:
        /*0378*/ 	.byte	0x04, 0x2f
        /*037a*/ 	.short	(.L_205 - .L_204)
	.align		4
.L_204:
        /*037c*/ 	.word	index@(_ZN2at6native29vectorized_elementwise_kernelILi2EZZZNS0_23bitwise_not_kernel_cudaERNS_18TensorIteratorBaseEENKUlvE_clEvENKUlvE3_clEvEUlsE_St5arrayIPcLm2EEEEviT0_T1_)
        /*0380*/ 	.word	0x00000020


	//----- nvinfo : EIATTR_FRAME_SIZE
	.align		4
.L_205:
        /*0384*/ 	.byte	0x04, 0x11
        /*0386*/ 	.short	(.L_207 - .L_206)
	.align		4
.L_206:
        /*0388*/ 	.word	index@(_ZN2at6native29vectorized_elementwise_kernelILi2EZZZNS0_23bitwise_not_kernel_cudaERNS_18TensorIteratorBaseEENKUlvE_clEvENKUlvE3_clEvEUlsE_St5arrayIPcLm2EEEEviT0_T1_)
        /*038c*/ 	.word	0x00000000


	//----- nvinfo : EIATTR_REGCOUNT
	.align		4
.L_207:
        /*0390*/ 	.byte	0x04, 0x2f
        /*0392*/ 	.short	(.L_209 - .L_208)
	.align		4
.L_208:
        /*0394*/ 	.word	index@(_ZN2at6native27unrolled_elementwise_kernelIZZZNS0_23bitwise_not_kernel_cudaERNS_18TensorIteratorBaseEENKUlvE_clEvENKUlvE3_clEvEUlsE_St5arrayIPcLm2EELi4E23TrivialOffsetCalculatorILi1EjESB_NS0_6memory15LoadWithoutCastENSC_16StoreWithoutCastEEEviT_T0_T2_T3_T4_T5_)
        /*0398*/ 	.word	0x00000016


	//----- nvinfo : EIATTR_FRAME_SIZE
	.align		4
.L_209:
        /*039c*/ 	.byte	0x04, 0x11
        /*039e*/ 	.short	(.L_211 - .L_210)
	.align		4
.L_210:
        /*03a0*/ 	.word	index@(_ZN2at6native27unrolled_elementwise_kernelIZZZNS0_23bitwise_not_kernel_cudaERNS_18TensorIteratorBaseEENKUlvE_clEvENKUlvE3_clEvEUlsE_St5arrayIPcLm2EELi4E23TrivialOffsetCalculatorILi1EjESB_NS0_6memory15LoadWithoutCastENSC_16StoreWithoutCastEEEviT_T0_T2_T3_T4_T5_)
        /*03a4*/ 	.word	0x00000000


	//----- nvinfo : EIATTR_REGCOUNT
	.align		4
.L_211:
        /*03a8*/ 	.byte	0x04, 0x2f
        /*03aa*/ 	.short	(.L_213 - .L_212)
	.align		4
.L_212:
        /*03ac*/ 	.word	index@(_ZN2at6native18elementwise_kernelILi128ELi4EZNS0_22gpu_kernel_impl_nocastIZZZNS0_23bitwise_not_kernel_cudaERNS_18TensorIteratorBaseEENKUlvE_clEvENKUlvE3_clEvEUlsE_EEvS4_RKT_EUliE_EEviT1_)
        /*03b0*/ 	.word	0x00000014


	//----- nvinfo : EIATTR_FRAME_SIZE
	.align		4
.L_213:
        /*03b4*/ 	.byte	0x04, 0x11
        /*03b6*/ 	.short	(.L_215 - .L_214)
	.align		4
.L_214:
        /*03b8*/ 	.word	index@(_ZN2at6native18elementwise_kernelILi128ELi4EZNS0_22gpu_kernel_impl_nocastIZZZNS0_23bitwise_not_kernel_cudaERNS_18TensorIteratorBaseEENKUlvE_clEvENKUlvE3_clEvEUlsE_EEvS4_RKT_EUliE_EEviT1_)
        /*03bc*/ 	.word	0x00000000


	//----- nvinfo : EIATTR_REGCOUNT
	.align		4
.L_215:
        /*03c0*/ 	.byte	0x04, 0x2f
        /*03c2*/ 	.short	(.L_217 - .L_216)
	.align		4
.L_216:
        /*03c4*/ 	.word	index@(_ZN2at6native27unrolled_elementwise_kernelIZZZNS0_23bitwise_not_kernel_cudaERNS_18TensorIteratorBaseEENKUlvE_clEvENKUlvE3_clEvEUlsE_St5arrayIPcLm2EELi4E23TrivialOffsetCalculatorILi1EjESB_NS0_6memory12LoadWithCastILi1EEENSC_13StoreWithCastILi1EEEEEviT_T0_T2_T3_T4_T5_)
        /*03c8*/ 	.word	0x0000001c


	//----- nvinfo : EIATTR_FRAME_SIZE
	.align		4
.L_217:
        /*03cc*/ 	.byte	0x04, 0x11
        /*03ce*/ 	.short	(.L_219 - .L_218)
	.align		4
.L_218:
        /*03d0*/ 	.word	index@(_ZN2at6native27unrolled_elementwise_kernelIZZZNS0_23bitwise_not_kernel_cudaERNS_18TensorIteratorBaseEENKUlvE_clEvENKUlvE3_clEvEUlsE_St5arrayIPcLm2EELi4E23TrivialOffsetCalculatorILi1EjESB_NS0_6memory12LoadWithCastILi1EEENSC_13StoreWithCastILi1EEEEEviT_T0_T2_T3_T4_T5_)
        /*03d4*/ 	.word	0x00000000


	//----- nvinfo : EIATTR_REGCOUNT
	.align		4
.L_219:
        /*03d8*/ 	.byte	0x04, 0x2f
        /*03da*/ 	.short	(.L_221 - .L_220)
	.align		4
.L_220:
        /*03dc*/ 	.word	index@(_ZN2at6native18elementwise_kernelILi128ELi4EZNS0_15gpu_kernel_implIZZZNS0_23bitwise_not_kernel_cudaERNS_18TensorIteratorBaseEENKUlvE_clEvENKUlvE3_clEvEUlsE_EEvS4_RKT_EUliE_EEviT1_)
        /*03e0*/ 	.word	0x00000018


	//----- nvinfo : EIATTR_FRAME_SIZE
	.align		4
.L_221:
        /*03e4*/ 	.byte	0x04, 0x11
        /*03e6*/ 	.short	(.L_223 - .L_222)
	.align		4
.L_222:
        /*03e8*/ 	.word	index@(_ZN2at6native18elementwise_kernelILi128ELi4EZNS0_15gpu_kernel_implIZZZNS0_23bitwise_not_kernel_cudaERNS_18TensorIteratorBaseEENKUlvE_clEvENKUlvE3_clEvEUlsE_EEvS4_RKT_EUliE_EEviT1_)
        /*03ec*/ 	.word	0x00000000


	//----- nvinfo : EIATTR_REGCOUNT
	.align		4
.L_223:
        /*03f0*/ 	.byte	0x04, 0x2f
        /*03f2*/ 	.short	(.L_225 - .L_224)
	.align		4
.L_224:
        /*03f4*/ 	.word	index@(_ZN2at6native29vectorized_elementwise_kernelILi8EZZZNS0_15exp_kernel_cudaERNS_18TensorIteratorBaseEENKUlvE0_clEvENKUlvE_clEvEUldE_St5arrayIPcLm2EEEEviT0_T1_)
        /*03f8*/ 	.word	0x00000004


	//----- nvinfo : EIATTR_FRAME_SIZE
	.align		4
.L_225:
        /*03fc*/ 	.byte	0x04, 0x11
        /*03fe*/ 	.short	(.L_227 - .L_226)
	.align		4
.L_226:
        /*0400*/ 	.word	index@(_ZN2at6native29vectorized_elementwise_kernelILi8EZZZNS0_15exp_kernel_cudaERNS_18TensorIteratorBaseEENKUlvE0_clEvENKUlvE_clEvEUldE_St5arrayIPcLm2EEEEviT0_T1_)
        /*0404*/ 	.word	0x00000000


	//----- nvinfo : EIATTR_REGCOUNT
	.align		4
.L_227:
        /*0408*/ 	.byte	0x04, 0x2f
        /*040a*/ 	.short	(.L_229 - .L_228)
	.align		4
.L_228:
        /*040c*/ 	.word	index@(_ZN2at6native29vectorized_elementwise_kernelILi4EZZZNS0_15exp_kernel_cudaERNS_18TensorIteratorBaseEENKUlvE0_clEvENKUlvE_clEvEUldE_St5arrayIPcLm2EEEEviT0_T1_)
        /*0410*/ 	.word	0x00000020


	//----- nvinfo : EIATTR_FRAME_SIZE
	.align		4
.L_229:
        /*0414*/ 	.byte	0x04, 0x11
        /*0416*/ 	.short	(.L_231 - .L_230)
	.align		4
.L_230:
        /*0418*/ 	.word	index@(_ZN2at6native29vectorized_elementwise_kernelILi4EZZZNS0_15exp_kernel_cudaERNS_18TensorIteratorBaseEENKUlvE0_clEvENKUlvE_clEvEUldE_St5arrayIPcLm2EEEEviT0_T1_)
        /*041c*/ 	.word	0x00000000


	//----- nvinfo : EIATTR_REGCOUNT
	.align		4
.L_231:
        /*0420*/ 	.byte	0x04, 0x2f
        /*0422*/ 	.short	(.L_233 - .L_232)
	.align		4
.L_232:
        /*0424*/ 	.word	index@(_ZN2at6native29vectorized_elementwise_kernelILi2EZZZNS0_15exp_kernel_cudaERNS_18TensorIteratorBaseEENKUlvE0_clEvENKUlvE_clEvEUldE_St5arrayIPcLm2EEEEviT0_T1_)
        /*0428*/ 	.word	0x0000001e


	//----- nvinfo : EIATTR_FRAME_SIZE
	.align		4
.L_233:
        /*042c*/ 	.byte	0x04, 0x11
        /*042e*/ 	.short	(.L_235 - .L_234)
	.align		4
.L_234:
        /*0430*/ 	.word	index@(_ZN2at6native29vectorized_elementwise_kernelILi2EZZZNS0_15exp_kernel_cudaERNS_18TensorIteratorBaseEENKUlvE0_clEvENKUlvE_clEvEUldE_St5arrayIPcLm2EEEEviT0_T1_)
        /*0434*/ 	.word	0x00000000


	//----- nvinfo : EIATTR_REGCOUNT
	.align		4
.L_235:
        /*0438*/ 	.byte	0x04, 0x2f
        /*043a*/ 	.short	(.L_237 - .L_236)
	.align		4
.L_236:
        /*043c*/ 	.word	index@(_ZN2at6native27unrolled_elementwise_kernelIZZZNS0_15exp_kernel_cudaERNS_18TensorIteratorBaseEENKUlvE0_clEvENKUlvE_clEvEUldE_St5arrayIPcLm2EELi4E23TrivialOffsetCalculatorILi1EjESB_NS0_6memory15LoadWithoutCastENSC_16StoreWithoutCastEEEviT_T0_T2_T3_T4_T5_)
        /*0440*/ 	.word	0x0000001a


	//----- nvinfo : EIATTR_FRAME_SIZE
	.align		4
.L_237:
        /*0444*/ 	.byte	0x04, 0x11
        /*0446*/ 	.short	(.L_239 - .L_238)
	.align		4
.L_238:
        /*0448*/ 	.word	index@(_ZN2at6native27unrolled_elementwise_kernelIZZZNS0_15exp_kernel_cudaERNS_18TensorIteratorBaseEENKUlvE0_clEvENKUlvE_clEvEUldE_St5arrayIPcLm2EELi4E23TrivialOffsetCalculatorILi1EjESB_NS0_6memory15LoadWithoutCastENSC_16StoreWithoutCastEEEviT_T0_T2_T3_T4_T5_)
        /*044c*/ 	.word	0x00000000


	//----- nvinfo : EIATTR_REGCOUNT
	.align		4
.L_239:
        /*0450*/ 	.byte	0x04, 0x2f
        /*0452*/ 	.short	(.L_241 - .L_240)
	.align		4
.L_240:
        /*0454*/ 	.word	index@(_ZN2at6native18elementwise_kernelILi128ELi2EZNS0_22gpu_kernel_impl_nocastIZZZNS0_15exp_kernel_cudaERNS_18TensorIteratorBaseEENKUlvE0_clEvENKUlvE_clEvEUldE_EEvS4_RKT_EUliE_EEviT1_)
        /*0458*/ 	.word	0x00000014


	//----- nvinfo : EIATTR_FRAME_SIZE
	.align		4
.L_241:
        /*045c*/ 	.byte	0x04, 0x11
        /*045e*/ 	.short	(.L_243 - .L_242)
	.align		4
.L_242:
        /*0460*/ 	.word	index@(_ZN2at6native18elementwise_kernelILi128ELi2EZNS0_22gpu_kernel_impl_nocastIZZZNS0_15exp_kernel_cudaERNS_18TensorIteratorBaseEENKUlvE0_clEvENKUlvE_clEvEUldE_EEvS4_RKT_EUliE_EEviT1_)
        /*0464*/ 	.word	0x00000000


	//----- nvinfo : EIATTR_REGCOUNT
	.align		4
.L_243:
        /*0468*/ 	.byte	0x04, 0x2f
        /*046a*/ 	.short	(.L_245 - .L_244)
	.align		4
.L_244:
        /*046c*/ 	.word	index@(_ZN2at6native27unrolled_elementwise_kernelIZZZNS0_15exp_kernel_cudaERNS_18TensorIteratorBaseEENKUlvE0_clEvENKUlvE_clEvEUldE_St5arrayIPcLm2EELi4E23TrivialOffsetCalculatorILi1EjESB_NS0_6memory12LoadWithCastILi1EEENSC_13StoreWithCastILi1EEEEEviT_T0_T2_T3_T4_T5_)
        /*0470*/ 	.word	0x00000022


	//----- nvinfo : EIATTR_FRAME_SIZE
	.align		4
.L_245:
        /*0474*/ 	.byte	0x04, 0x11
        /*0476*/ 	.short	(.L_247 - .L_246)
	.align		4
.L_246:
        /*0478*/ 	.word	index@(_ZN2at6native27unrolled_elementwise_kernelIZZZNS0_15exp_kernel_cudaERNS_18TensorIteratorBaseEENKUlvE0_clEvENKUlvE_clEvEUldE_St5arrayIPcLm2EELi4E23TrivialOffsetCalculatorILi1EjESB_NS0_6memory12LoadWithCastILi1EEENSC_13StoreWithCastILi1EEEEEviT_T0_T2_T3_T4_T5_)
        /*047c*/ 	.word	0x00000000


	//----- nvinfo : EIATTR_REGCOUNT
	.align		4
.L_247:
        /*0480*/ 	.byte	0x04, 0x2f
        /*0482*/ 	.short	(.L_249 - .L_248)
	.align		4
.L_248:
        /*0484*/ 	.word	index@(_ZN2at6native18elementwise_kernelILi128ELi4EZNS0_15gpu_kernel_implIZZZNS0_15exp_kernel_cudaERNS_18TensorIteratorBaseEENKUlvE0_clEvENKUlvE_clEvEUldE_EEvS4_RKT_EUliE_EEviT1_)
        /*0488*/ 	.word	0x00000018


	//----- nvinfo : EIATTR_FRAME_SIZE
	.align		4
.L_249:
        /*048c*/ 	.byte	0x04, 0x11
        /*048e*/ 	.short	(.L_251 - .L_250)
	.align		4
.L_250:
        /*0490*/ 	.word	index@(_ZN2at6native18elementwise_kernelILi128ELi4EZNS0_15gpu_kernel_implIZZZNS0_15exp_kernel_cudaERNS_18TensorIteratorBaseEENKUlvE0_clEvENKUlvE_clEvEUldE_EEvS4_RKT_EUliE_EEviT1_)
        /*0494*/ 	.word	0x00000000


	//----- nvinfo : EIATTR_REGCOUNT
	.align		4
.L_251:
        /*0498*/ 	.byte	0x04, 0x2f
        /*049a*/ 	.short	(.L_253 - .L_252)
	.align		4
.L_252:
        /*049c*/ 	.word	index@(_ZN2at6native29vectorized_elementwise_kernelILi8EZZZNS0_15exp_kernel_cudaERNS_18TensorIteratorBaseEENKUlvE0_clEvENKUlvE0_clEvEUlfE_St5arrayIPcLm2EEEEviT0_T1_)
        /*04a0*/ 	.word	0x00000004


	//----- nvinfo : EIATTR_FRAME_SIZE
	.align		4
.L_253:
        /*04a4*/ 	.byte	0x04, 0x11
        /*04a6*/ 	.short	(.L_255 - .L_254)
	.align		4
.L_254:
        /*04a8*/ 	.word	index@(_ZN2at6native29vectorized_elementwise_kernelILi8EZZZNS0_15exp_kernel_cudaERNS_18TensorIteratorBaseEENKUlvE0_clEvENKUlvE0_clEvEUlfE_St5arrayIPcLm2EEEEviT0_T1_)
        /*04ac*/ 	.word	0x00000000


	//----- nvinfo : EIATTR_REGCOUNT
	.align		4
.L_255:
        /*04b0*/ 	.byte	0x04, 0x2f
        /*04b2*/ 	.short	(.L_257 - .L_256)
	.align		4
.L_256:
        /*04b4*/ 	.word	index@(_ZN2at6native29vectorized_elementwise_kernelILi4EZZZNS0_15exp_kernel_cudaERNS_18TensorIteratorBaseEENKUlvE0_clEvENKUlvE0_clEvEUlfE_St5arrayIPcLm2EEEEviT0_T1_)
        /*04b8*/ 	.word	0x00000020


	//----- nvinfo : EIATTR_FRAME_SIZE
	.align		4
.L_257:
        /*04bc*/ 	.byte	0x04, 0x11
        /*04be*/ 	.short	(.L_259 - .L_258)
	.align		4
.L_258:
        /*04c0*/ 	.word	index@(_ZN2at6native29vectorized_elementwise_kernelILi4EZZZNS0_15exp_kernel_cudaERNS_18TensorIteratorBaseEENKUlvE0_clEvENKUlvE0_clEvEUlfE_St5arrayIPcLm2EEEEviT0_T1_)
        /*04c4*/ 	.word	0x00000000


	//----- nvinfo : EIATTR_REGCOUNT
	.align		4
.L_259:
        /*04c8*/ 	.byte	0x04, 0x2f
        /*04ca*/ 	.short	(.L_261 - .L_260)
	.align		4
.L_260:
        /*04cc*/ 	.word	index@(_ZN2at6native29vectorized_elementwise_kernelILi2EZZZNS0_15exp_kernel_cudaERNS_18TensorIteratorBaseEENKUlvE0_clEvENKUlvE0_clEvEUlfE_St5arrayIPcLm2EEEEviT0_T1_)
        /*04d0*/ 	.word	0x00000020


	//----- nvinfo : EIATTR_FRAME_SIZE
	.align		4
.L_261:
        /*04d4*/ 	.byte	0x04, 0x11
        /*04d6*/ 	.short	(.L_263 - .L_262)
	.align		4
.L_262:
        /*04d8*/ 	.word	index@(_ZN2at6native29vectorized_elementwise_kernelILi2EZZZNS0_15exp_kernel_cudaERNS_18TensorIteratorBaseEENKUlvE0_clEvENKUlvE0_clEvEUlfE_St5arrayIPcLm2EEEEviT0_T1_)
        /*04dc*/ 	.word	0x00000000


	//----- nvinfo : EIATTR_REGCOUNT
	.align		4
.L_263:
        /*04e0*/ 	.byte	0x04, 0x2f
        /*04e2*/ 	.short	(.L_265 - .L_264)
	.align		4
.L_264:
        /*04e4*/ 	.word	index@(_ZN2at6native27unrolled_elementwise_kernelIZZZNS0_15exp_kernel_cudaERNS_18TensorIteratorBaseEENKUlvE0_clEvENKUlvE0_clEvEUlfE_St5arrayIPcLm2EELi4E23TrivialOffsetCalculatorILi1EjESB_NS0_6memory15LoadWithoutCastENSC_16StoreWithoutCastEEEviT_T0_T2_T3_T4_T5_)
        /*04e8*/ 	.word	0x00000017


	//----- nvinfo : EIATTR_FRAME_SIZE
	.align		4
.L_265:
        /*04ec*/ 	.byte	0x04, 0x11
        /*04ee*/ 	.short	(.L_267 - .L_266)
	.align		4
.L_266:
        /*04f0*/ 	.word	index@(_ZN2at6native27unrolled_elementwise_kernelIZZZNS0_15exp_kernel_cudaERNS_18TensorIteratorBaseEENKUlvE0_clEvENKUlvE0_clEvEUlfE_St5arrayIPcLm2EELi4E23TrivialOffsetCalculatorILi1EjESB_NS0_6memory15LoadWithoutCastENSC_16StoreWithoutCastEEEviT_T0_T2_T3_T4_T5_)
        /*04f4*/ 	.word	0x00000000


	//----- nvinfo : EIATTR_REGCOUNT
	.align		4
.L_267:
        /*04f8*/ 	.byte	0x04, 0x2f
        /*04fa*/ 	.short	(.L_269 - .L_268)
	.align		4
.L_268:
        /*04fc*/ 	.word	index@(_ZN2at6native18elementwise_kernelILi128ELi2EZNS0_22gpu_kernel_impl_nocastIZZZNS0_15exp_kernel_cudaERNS_18TensorIteratorBaseEENKUlvE0_clEvENKUlvE0_clEvEUlfE_EEvS4_RKT_EUliE_EEviT1_)
        /*0500*/ 	.word	0x00000014


	//----- nvinfo : EIATTR_FRAME_SIZE
	.align		4
.L_269:
        /*0504*/ 	.byte	0x04, 0x11
        /*0506*/ 	.short	(.L_271 - .L_270)
	.align		4
.L_270:
        /*0508*/ 	.word	index@(_ZN2at6native18elementwise_kernelILi128ELi2EZNS0_22gpu_kernel_impl_nocastIZZZNS0_15exp_kernel_cudaERNS_18TensorIteratorBaseEENKUlvE0_clEvENKUlvE0_clEvEUlfE_EEvS4_RKT_EUliE_EEviT1_)
        /*050c*/ 	.word	0x00000000


	//----- nvinfo : EIATTR_REGCOUNT
	.align		4
.L_271:
        /*0510*/ 	.byte	0x04, 0x2f
        /*0512*/ 	.short	(.L_273 - .L_272)
	.align		4
.L_272:
        /*0514*/ 	.word	index@(_ZN2at6native27unrolled_elementwise_kernelIZZZNS0_15exp_kernel_cudaERNS_18TensorIteratorBaseEENKUlvE0_clEvENKUlvE0_clEvEUlfE_St5arrayIPcLm2EELi4E23TrivialOffsetCalculatorILi1EjESB_NS0_6memory12LoadWithCastILi1EEENSC_13StoreWithCastILi1EEEEEviT_T0_T2_T3_T4_T5_)
        /*0518*/ 	.word	0x0000001d


	//----- nvinfo : EIATTR_FRAME_SIZE
	.align		4
.L_273:
        /*051c*/ 	.byte	0x04, 0x11
        /*051e*/ 	.short	(.L_275 - .L_274)
	.align		4
.L_274:
        /*0520*/ 	.word	index@(_ZN2at6native27unrolled_elementwise_kernelIZZZNS0_15exp_kernel_cudaERNS_18TensorIteratorBaseEENKUlvE0_clEvENKUlvE0_clEvEUlfE_St5arrayIPcLm2EELi4E23TrivialOffsetCalculatorILi1EjESB_NS0_6memory12LoadWithCastILi1EEENSC_13StoreWithCastILi1EEEEEviT_T0_T2_T3_T4_T5_)
        /*0524*/ 	.word	0x00000000


	//----- nvinfo : EIATTR_REGCOUNT
	.align		4
.L_275:
        /*0528*/ 	.byte	0x04, 0x2f
        /*052a*/ 	.short	(.L_277 - .L_276)
	.align		4
.L_276:
        /*052c*/ 	.word	index@(_ZN2at6native18elementwise_kernelILi128ELi4EZNS0_15gpu_kernel_implIZZZNS0_15exp_kernel_cudaERNS_18TensorIteratorBaseEENKUlvE0_clEvENKUlvE0_clEvEUlfE_EEvS4_RKT_EUliE_EEviT1_)
        /*0530*/ 	.word	0x00000018


	//----- nvinfo : EIATTR_FRAME_SIZE
	.align		4
.L_277:
        /*0534*/ 	.byte	0x04, 0x11
        /*0536*/ 	.short	(.L_279 - .L_278)
	.align		4
.L_278:
        /*0538*/ 	.word	index@(_ZN2at6native18elementwise_kernelILi128ELi4EZNS0_15gpu_kernel_implIZZZNS0_15exp_kernel_cudaERNS_18TensorIteratorBaseEENKUlvE0_clEvENKUlvE0_clEvEUlfE_EEvS4_RKT_EUliE_EEviT1_)
        /*053c*/ 	.word	0x00000000


	//----- nvinfo : EIATTR_REGCOUNT
	.align		4
.L_279:
        /*0540*/ 	.byte	0x04, 0x2f
        /*0542*/ 	.short	(.L_281 - .L_280)
	.align		4
.L_280:
        /*0544*/ 	.word	index@(_ZN2at6native29vectorized_elementwise_kernelILi8EZZZNS0_15exp_kernel_cudaERNS_18TensorIteratorBaseEENKUlvE0_clEvENKUlvE1_clEvEUlN3c104HalfEE_St5arrayIPcLm2EEEEviT0_T1_)
        /*0548*/ 	.word	0x00000004


	//----- nvinfo : EIATTR_FRAME_SIZE
	.align		4
.L_281:
        /*054c*/ 	.byte	0x04, 0x11
        /*054e*/ 	.short	(.L_283 - .L_282)
	.align		4
.L_282:
        /*0550*/ 	.word	index@(_ZN2at6native29vectorized_elementwise_kernelILi8EZZZNS0_15exp_kernel_cudaERNS_18TensorIteratorBaseEENKUlvE0_clEvENKUlvE1_clEvEUlN3c104HalfEE_St5arrayIPcLm2EEEEviT0_T1_)
        /*0554*/ 	.word	0x00000000


	//----- nvinfo : EIATTR_REGCOUNT
	.align		4
.L_283:
        /*0558*/ 	.byte	0x04, 0x2f
        /*055a*/ 	.short	(.L_285 - .L_284)
	.align		4
.L_284:
        /*055c*/ 	.word	index@(_ZN2at6native29vectorized_elementwise_kernelILi4EZZZNS0_15exp_kernel_cudaERNS_18TensorIteratorBaseEENKUlvE0_clEvENKUlvE1_clEvEUlN3c104HalfEE_St5arrayIPcLm2EEEEviT0_T1_)
        /*0560*/ 	.word	0x00000020


	//----- nvinfo : EIATTR_FRAME_SIZE
	.align		4
.L_285:
        /*0564*/ 	.byte	0x04, 0x11
        /*0566*/ 	.short	(.L_287 - .L_286)
	.align		4
.L_286:
        /*0568*/ 	.word	index@(_ZN2at6native29vectorized_elementwise_kernelILi4EZZZNS0_15exp_kernel_cudaERNS_18TensorIteratorBaseEENKUlvE0_clEvENKUlvE1_clEvEUlN3c104HalfEE_St5arrayIPcLm2EEEEviT0_T1_)
        /*056c*/ 	.word	0x00000000


	//----- nvinfo : EIATTR_REGCOUNT
	.align		4
.L_287:
        /*0570*/ 	.byte	0x04, 0x2f
        /*0572*/ 	.short	(.L_289 - .L_288)
	.align		4
.L_288:
        /*0574*/ 	.word	index@(_ZN2at6native29vectorized_elementwise_kernelILi2EZZZNS0_15exp_kernel_cudaERNS_18TensorIteratorBaseEENKUlvE0_clEvENKUlvE1_clEvEUlN3c104HalfEE_St5arrayIPcLm2EEEEviT0_T1_)
        /*0578*/ 	.word	0x00000020


	//----- nvinfo : EIATTR_FRAME_SIZE
	.align		4
.L_289:
        /*057c*/ 	.byte	0x04, 0x11
        /*057e*/ 	.short	(.L_291 - .L_290)
	.align		4
.L_290:
        /*0580*/ 	.word	index@(_ZN2at6native29vectorized_elementwise_kernelILi2EZZZNS0_15exp_kernel_cudaERNS_18TensorIteratorBaseEENKUlvE0_clEvENKUlvE1_clEvEUlN3c104HalfEE_St5arrayIPcLm2EEEEviT0_T1_)
        /*0584*/ 	.word	0x00000000


	//----- nvinfo : EIATTR_REGCOUNT
	.align		4
.L_291:
        /*0588*/ 	.byte	0x04, 0x2f
        /*058a*/ 	.short	(.L_293 - .L_292)
	.align		4
.L_292:
        /*058c*/ 	.word	index@(_ZN2at6native27unrolled_elementwise_kernelIZZZNS0_15exp_kernel_cudaERNS_18TensorIteratorBaseEENKUlvE0_clEvENKUlvE1_clEvEUlN3c104HalfEE_St5arrayIPcLm2EELi4E23TrivialOffsetCalculatorILi1EjESD_NS0_6memory15LoadWithoutCastENSE_16StoreWithoutCastEEEviT_T0_T2_T3_T4_T5_)
        /*0590*/ 	.word	0x00000016


	//----- nvinfo : EIATTR_FRAME_SIZE
	.align		4
.L_293:
        /*0594*/ 	.byte	0x04, 0x11
        /*0596*/ 	.short	(.L_295 - .L_294)
	.align		4
.L_294:
        /*0598*/ 	.word	index@(_ZN2at6native27unrolled_elementwise_kernelIZZZNS0_15exp_kernel_cudaERNS_18TensorIteratorBaseEENKUlvE0_clEvENKUlvE1_clEvEUlN3c104HalfEE_St5arrayIPcLm2EELi4E23TrivialOffsetCalculatorILi1EjESD_NS0_6memory15LoadWithoutCastENSE_16StoreWithoutCastEEEviT_T0_T2_T3_T4_T5_)
        /*059c*/ 	.word	0x00000000


	//----- nvinfo : EIATTR_REGCOUNT
	.align		4
.L_295:
        /*05a0*/ 	.byte	0x04, 0x2f
        /*05a2*/ 	.short	(.L_297 - .L_296)
	.align		4
.L_296:
        /*05a4*/ 	.word	index@(_ZN2at6native18elementwise_kernelILi128ELi4EZNS0_22gpu_kernel_impl_nocastIZZZNS0_15exp_kernel_cudaERNS_18TensorIteratorBaseEENKUlvE0_clEvENKUlvE1_clEvEUlN3c104HalfEE_EEvS4_RKT_EUliE_EEviT1_)
        /*05a8*/ 	.word	0x00000014


	//----- nvinfo : EIATTR_FRAME_SIZE
	.align		4
.L_297:
        /*05ac*/ 	.byte	0x04, 0x11
        /*05ae*/ 	.short	(.L_299 - .L_298)
	.align		4
.L_298:
        /*05b0*/ 	.word	index@(_ZN2at6native18elementwise_kernelILi128ELi4EZNS0_22gpu_kernel_impl_nocastIZZZNS0_15exp_kernel_cudaERNS_18TensorIteratorBaseEENKUlvE0_clEvENKUlvE1_clEvEUlN3c104HalfEE_EEvS4_RKT_EUliE_EEviT1_)
        /*05b4*/ 	.word	0x00000000


	//----- nvinfo : EIATTR_REGCOUNT
	.align		4
.L_299:
        /*05b8*/ 	.byte	0x04, 0x2f
        /*05ba*/ 	.short	(.L_301 - .L_300)
	.align		4
.L_300:
        /*05bc*/ 	.word	index@(_ZN2at6native27unrolled_elementwise_kernelIZZZNS0_15exp_kernel_cudaERNS_18TensorIteratorBaseEENKUlvE0_clEvENKUlvE1_clEvEUlN3c104HalfEE_St5arrayIPcLm2EELi4E23TrivialOffsetCalculatorILi1EjESD_NS0_6memory12LoadWithCastILi1EEENSE_13StoreWithCastILi1EEEEEviT_T0_T2_T3_T4_T5_)
        /*05c0*/ 	.word	0x0000001c


	//----- nvinfo : EIATTR_FRAME_SIZE
	.align		4
.L_301:
        /*05c4*/ 	.byte	0x04, 0x11
        /*05c6*/ 	.short	(.L_303 - .L_302)
	.align		4
.L_302:
        /*05c8*/ 	.word	index@(_ZN2at6native27unrolled_elementwise_kernelIZZZNS0_15exp_kernel_cudaERNS_18TensorIteratorBaseEENKUlvE0_clEvENKUlvE1_clEvEUlN3c104HalfEE_St5arrayIPcLm2EELi4E23TrivialOffsetCalculatorILi1EjESD_NS0_6memory12LoadWithCastILi1EEENSE_13StoreWithCastILi1EEEEEviT_T0_T2_T3_T4_T5_)
        /*05cc*/ 	.word	0x00000000


	//----- nvinfo : EIATTR_REGCOUNT
	.align		4
.L_303:
        /*05d0*/ 	.byte	0x04, 0x2f
        /*05d2*/ 	.short	(.L_305 - .L_304)
	.align		4
.L_304:
        /*05d4*/ 	.word	index@(_ZN2at6native18elementwise_kernelILi128ELi4EZNS0_15gpu_kernel_implIZZZNS0_15exp_kernel_cudaERNS_18TensorIteratorBaseEENKUlvE0_clEvENKUlvE1_clEvEUlN3c104HalfEE_EEvS4_RKT_EUliE_EEviT1_)
        /*05d8*/ 	.word	0x00000018


	//----- nvinfo : EIATTR_FRAME_SIZE
	.align		4
.L_305:
        /*05dc*/ 	.byte	0x04, 0x11
        /*05de*/ 	.short	(.L_307 - .L_306)
	.align		4
.L_306:
        /*05e0*/ 	.word	index@(_ZN2at6native18elementwise_kernelILi128ELi4EZNS0_15gpu_kernel_implIZZZNS0_15exp_kernel_cudaERNS_18TensorIteratorBaseEENKUlvE0_clEvENKUlvE1_clEvEUlN3c104HalfEE_EEvS4_RKT_EUliE_EEviT1_)
        /*05e4*/ 	.word	0x00000000


	//----- nvinfo : EIATTR_REGCOUNT
	.align		4
.L_307:
        /*05e8*/ 	.byte	0x04, 0x2f
        /*05ea*/ 	.short	(.L_309 - .L_308)
	.align		4
.L_308:
        /*05ec*/ 	.word	index@(_ZN2at6native29vectorized_elementwise_kernelILi8EZZZNS0_15exp_kernel_cudaERNS_18TensorIteratorBaseEENKUlvE0_clEvENKUlvE2_clEvEUlN3c108BFloat16EE_St5arrayIPcLm2EEEEviT0_T1_)
        /*05f0*/ 	.word	0x00000004


	//----- nvinfo : EIATTR_FRAME_SIZE
	.align		4
.L_309:
        /*05f4*/ 	.byte	0x04, 0x11
        /*05f6*/ 	.short	(.L_311 - .L_310)
	.align		4
.L_310:
        /*05f8*/ 	.word	index@(_ZN2at6native29vectorized_elementwise_kernelILi8EZZZNS0_15exp_kernel_cudaERNS_18TensorIteratorBaseEENKUlvE0_clEvENKUlvE2_clEvEUlN3c108BFloat16EE_St5arrayIPcLm2EEEEviT0_T1_)
        /*05fc*/ 	.word	0x00000000


	//----- nvinfo : EIATTR_REGCOUNT
	.align		4
.L_311:
        /*0600*/ 	.byte	0x04, 0x2f
        /*0602*/ 	.short	(.L_313 - .L_312)
	.align		4
.L_312:
        /*0604*/ 	.word	index@(_ZN2at6native29vectorized_elementwise_kernelILi4EZZZNS0_15exp_kernel_cudaERNS_18TensorIteratorBaseEENKUlvE0_clEvENKUlvE2_clEvEUlN3c108BFloat16EE_St5arrayIPcLm2EEEEviT0_T1_)
        /*0608*/ 	.word	0x00000020


	//----- nvinfo : EIATTR_FRAME_SIZE
	.align		4
.L_313:
        /*060c*/ 	.byte	0x04, 0x11
        /*060e*/ 	.short	(.L_315 - .L_314)
	.align		4
.L_314:
        /*0610*/ 	.word	index@(_ZN2at6native29vectorized_elementwise_kernelILi4EZZZNS0_15exp_kernel_cudaERNS_18TensorIteratorBaseEENKUlvE0_clEvENKUlvE2_clEvEUlN3c108BFloat16EE_St5arrayIPcLm2EEEEviT0_T1_)
        /*0614*/ 	.word	0x00000000


	//----- nvinfo : EIATTR_REGCOUNT
	.align		4
.L_315:
        /*0618*/ 	.byte	0x04, 0x2f
        /*061a*/ 	.short	(.L_317 - .L_316)
	.align		4
.L_316:
        /*061c*/ 	.word	index@(_ZN2at6native29vectorized_elementwise_kernelILi2EZZZNS0_15exp_kernel_cudaERNS_18TensorIteratorBaseEENKUlvE0_clEvENKUlvE2_clEvEUlN3c108BFloat16EE_St5arrayIPcLm2EEEEviT0_T1_)
        /*0620*/ 	.word	0x00000020


	//----- nvinfo : EIATTR_FRAME_SIZE
	.align		4
.L_317:
        /*0624*/ 	.byte	0x04, 0x11
        /*0626*/ 	.short	(.L_319 - .L_318)
	.align		4
.L_318:
        /*0628*/ 	.word	index@(_ZN2at6native29vectorized_elementwise_kernelILi2EZZZNS0_15exp_kernel_cudaERNS_18TensorIteratorBaseEENKUlvE0_clEvENKUlvE2_clEvEUlN3c108BFloat16EE_St5arrayIPcLm2EEEEviT0_T1_)
        /*062c*/ 	.word	0x00000000


	//----- nvinfo : EIATTR_REGCOUNT
	.align		4
.L_319:
        /*0630*/ 	.byte	0x04, 0x2f
        /*0632*/ 	.short	(.L_321 - .L_320)
	.align		4
.L_320:
        /*0634*/ 	.word	index@(_ZN2at6native27unrolled_elementwise_kernelIZZZNS0_15exp_kernel_cudaERNS_18TensorIteratorBaseEENKUlvE0_clEvENKUlvE2_clEvEUlN3c108BFloat16EE_St5arrayIPcLm2EELi4E23TrivialOffsetCalculatorILi1EjESD_NS0_6memory15LoadWithoutCastENSE_16StoreWithoutCastEEEviT_T0_T2_T3_T4_T5_)
        /*0638*/ 	.word	0x00000016


	//----- nvinfo : EIATTR_FRAME_SIZE
	.align		4
.L_321:
        /*063c*/ 	.byte	0x04, 0x11
        /*063e*/ 	.short	(.L_323 - .L_322)
	.align		4
.L_322:
        /*0640*/ 	.word	index@(_ZN2at6native27unrolled_elementwise_kernelIZZZNS0_15exp_kernel_cudaERNS_18TensorIteratorBaseEENKUlvE0_clEvENKUlvE2_clEvEUlN3c108BFloat16EE_St5arrayIPcLm2EELi4E23TrivialOffsetCalculatorILi1EjESD_NS0_6memory15LoadWithoutCastENSE_16StoreWithoutCastEEEviT_T0_T2_T3_T4_T5_)
        /*0644*/ 	.word	0x00000000


	//----- nvinfo : EIATTR_REGCOUNT
	.align		4
.L_323:
        /*0648*/ 	.byte	0x04, 0x2f
        /*064a*/ 	.short	(.L_325 - .L_324)
	.align		4
.L_324:
        /*064c*/ 	.word	index@(_ZN2at6native18elementwise_kernelILi128ELi4EZNS0_22gpu_kernel_impl_nocastIZZZNS0_15exp_kernel_cudaERNS_18TensorIteratorBaseEENKUlvE0_clEvENKUlvE2_clEvEUlN3c108BFloat16EE_EEvS4_RKT_EUliE_EEviT1_)
        /*0650*/ 	.word	0x00000014


	//----- nvinfo : EIATTR_FRAME_SIZE
	.align		4
.L_325:
        /*0654*/ 	.byte	0x04, 0x11
        /*0656*/ 	.short	(.L_327 - .L_326)
	.align		4
.L_326:
        /*0658*/ 	.word	index@(_ZN2at6native18elementwise_kernelILi128ELi4EZNS0_22gpu_kernel_impl_nocastIZZZNS0_15exp_kernel_cudaERNS_18TensorIteratorBaseEENKUlvE0_clEvENKUlvE2_clEvEUlN3c108BFloat16EE_EEvS4_RKT_EUliE_EEviT1_)
        /*065c*/ 	.word	0x00000000


	//----- nvinfo : EIATTR_REGCOUNT
	.align		4
.L_327:
        /*0660*/ 	.byte	0x04, 0x2f
        /*0662*/ 	.short	(.L_329 - .L_328)
	.align		4
.L_328:
        /*0664*/ 	.word	index@(_ZN2at6native27unrolled_elementwise_kernelIZZZNS0_15exp_kernel_cudaERNS_18TensorIteratorBaseEENKUlvE0_clEvENKUlvE2_clEvEUlN3c108BFloat16EE_St5arrayIPcLm2EELi4E23TrivialOffsetCalculatorILi1EjESD_NS0_6memory12LoadWithCastILi1EEENSE_13StoreWithCastILi1EEEEEviT_T0_T2_T3_T4_T5_)
        /*0668*/ 	.word	0x0000001c


	//----- nvinfo : EIATTR_FRAME_SIZE
	.align		4
.L_329:
        /*066c*/ 	.byte	0x04, 0x11
        /*066e*/ 	.short	(.L_331 - .L_330)
	.align		4
.L_330:
        /*0670*/ 	.word	index@(_ZN2at6native27unrolled_elementwise_kernelIZZZNS0_15exp_kernel_cudaERNS_18TensorIteratorBaseEENKUlvE0_clEvENKUlvE2_clEvEUlN3c108BFloat16EE_St5arrayIPcLm2EELi4E23TrivialOffsetCalculatorILi1EjESD_NS0_6memory12LoadWithCastILi1EEENSE_13StoreWithCastILi1EEEEEviT_T0_T2_T3_T4_T5_)
        /*0674*/ 	.word	0x00000000


	//----- nvinfo : EIATTR_REGCOUNT
	.align		4
.L_331:
        /*0678*/ 	.byte	0x04, 0x2f
        /*067a*/ 	.short	(.L_333 - .L_332)
	.align		4
.L_332:
        /*067c*/ 	.word	index@(_ZN2at6native18elementwise_kernelILi128ELi4EZNS0_15gpu_kernel_implIZZZNS0_15exp_kernel_cudaERNS_18TensorIteratorBaseEENKUlvE0_clEvENKUlvE2_clEvEUlN3c108BFloat16EE_EEvS4_RKT_EUliE_EEviT1_)
        /*0680*/ 	.word	0x00000018


	//----- nvinfo : EIATTR_FRAME_SIZE
	.align		4
.L_333:
        /*0684*/ 	.byte	0x04, 0x11
        /*0686*/ 	.short	(.L_335 - .L_334)
	.align		4
.L_334:
        /*0688*/ 	.word	index@(_ZN2at6native18elementwise_kernelILi128ELi4EZNS0_15gpu_kernel_implIZZZNS0_15exp_kernel_cudaERNS_18TensorIteratorBaseEENKUlvE0_clEvENKUlvE2_clEvEUlN3c108BFloat16EE_EEvS4_RKT_EUliE_EEviT1_)
        /*068c*/ 	.word	0x00000000


	//----- nvinfo : EIATTR_REGCOUNT
	.align		4
.L_335:
        /*0690*/ 	.byte	0x04, 0x2f
        /*0692*/ 	.short	(.L_337 - .L_336)
	.align		4
.L_336:
        /*0694*/ 	.word	index@(_ZN2at6native29vectorized_elementwise_kernelILi8EZZZNS0_17expm1_kernel_cudaERNS_18TensorIteratorBaseEENKUlvE_clEvENKUlvE_clEvEUldE_St5arrayIPcLm2EEEEviT0_T1_)
        /*0698*/ 	.word	0x00000004


	//----- nvinfo : EIATTR_FRAME_SIZE
	.align		4
.L_337:
        /*069c*/ 	.byte	0x04, 0x11
        /*069e*/ 	.short	(.L_339 - .L_338)
	.align		4
.L_338:
        /*06a0*/ 	.word	index@(_ZN2at6native29vectorized_elementwise_kernelILi8EZZZNS0_17expm1_kernel_cudaERNS_18TensorIteratorBaseEENKUlvE_clEvENKUlvE_clEvEUldE_St5arrayIPcLm2EEEEviT0_T1_)
        /*06a4*/ 	.word	0x00000000


	//----- nvinfo : EIATTR_REGCOUNT
	.align		4
.L_339:
        /*06a8*/ 	.byte	0x04, 0x2f
        /*06aa*/ 	.short	(.L_341 - .L_340)
	.align		4
.L_340:
        /*06ac*/ 	.word	index@(_ZN2at6native29vectorized_elementwise_kernelILi4EZZZNS0_17expm1_kernel_cudaERNS_18TensorIteratorBaseEENKUlvE_clEvENKUlvE_clEvEUldE_St5arrayIPcLm2EEEEviT0_T1_)
        /*06b0*/ 	.word	0x00000020


	//----- nvinfo : EIATTR_FRAME_SIZE
	.align		4
.L_341:
        /*06b4*/ 	.byte	0x04, 0x11
        /*06b6*/ 	.short	(.L_343 - .L_342)
	.align		4
.L_342:
        /*06b8*/ 	.word	index@(_ZN2at6native29vectorized_elementwise_kernelILi4EZZZNS0_17expm1_kernel_cudaERNS_18TensorIteratorBaseEENKUlvE_clEvENKUlvE_clEvEUldE_St5arrayIPcLm2EEEEviT0_T1_)
        /*06bc*/ 	.word	0x00000000


	//----- nvinfo : EIATTR_REGCOUNT
	.align		4
.L_343:
        /*06c0*/ 	.byte	0x04, 0x2f
        /*06c2*/ 	.short	(.L_345 - .L_344)
	.align		4
.L_344:
        /*06c4*/ 	.word	index@(_ZN2at6native29vectorized_elementwise_kernelILi2EZZZNS0_17expm1_kernel_cudaERNS_18TensorIteratorBaseEENKUlvE_clEvENKUlvE_clEvEUldE_St5arrayIPcLm2EEEEviT0_T1_)
        /*06c8*/ 	.word	0x00000020


	//----- nvinfo : EIATTR_FRAME_SIZE
	.align		4
.L_345:
        /*06cc*/ 	.byte	0x04, 0x11
        /*06ce*/ 	.short	(.L_347 - .L_346)
	.align		4
.L_346:
        /*06d0*/ 	.word	index@(_ZN2at6native29vectorized_elementwise_kernelILi2EZZZNS0_17expm1_kernel_cudaERNS_18TensorIteratorBaseEENKUlvE_clEvENKUlvE_clEvEUldE_St5arrayIPcLm2EEEEviT0_T1_)
        /*06d4*/ 	.word	0x00000000


	//----- nvinfo : EIATTR_REGCOUNT
	.align		4
.L_347:
        /*06d8*/ 	.byte	0x04, 0x2f
        /*06da*/ 	.short	(.L_349 - .L_348)
	.align		4
.L_348:
        /*06dc*/ 	.word	index@(_ZN2at6native27unrolled_elementwise_kernelIZZZNS0_17expm1_kernel_cudaERNS_18TensorIteratorBaseEENKUlvE_clEvENKUlvE_clEvEUldE_St5arrayIPcLm2EELi4E23TrivialOffsetCalculatorILi1EjESB_NS0_6memory15LoadWithoutCastENSC_16StoreWithoutCastEEEviT_T0_T2_T3_T4_T5_)
        /*06e0*/ 	.word	0x00000018


	//----- nvinfo : EIATTR_FRAME_SIZE
	.align		4
.L_349:
        /*06e4*/ 	.byte	0x04, 0x11
        /*06e6*/ 	.short	(.L_351 - .L_350)
	.align		4
.L_350:
        /*06e8*/ 	.word	index@(_ZN2at6native27unrolled_elementwise_kernelIZZZNS0_17expm1_kernel_cudaERNS_18TensorIteratorBaseEENKUlvE_clEvENKUlvE_clEvEUldE_St5arrayIPcLm2EELi4E23TrivialOffsetCalculatorILi1EjESB_NS0_6memory15LoadWithoutCastENSC_16StoreWithoutCastEEEviT_T0_T2_T3_T4_T5_)
        /*06ec*/ 	.word	0x00000000


	//----- nvinfo : EIATTR_REGCOUNT
	.align		4
.L_351:
        /*06f0*/ 	.byte	0x04, 0x2f
        /*06f2*/ 	.short	(.L_353 - .L_352)
	.align		4
.L_352:
        /*06f4*/ 	.word	index@(_ZN2at6native18elementwise_kernelILi128ELi2EZNS0_22gpu_kernel_impl_nocastIZZZNS0_17expm1_kernel_cudaERNS_18TensorIteratorBaseEENKUlvE_clEvENKUlvE_clEvEUldE_EEvS4_RKT_EUliE_EEviT1_)
        /*06f8*/ 	.word	0x00000014


	//----- nvinfo : EIATTR_FRAME_SIZE
	.align		4
.L_353:
        /*06fc*/ 	.byte	0x04, 0x11
        /*06fe*/ 	.short	(.L_355 - .L_354)
	.align		4
.L_354:
        /*0700*/ 	.word	index@(_ZN2at6native18elementwise_kernelILi128ELi2EZNS0_22gpu_kernel_impl_nocastIZZZNS0_17expm1_kernel_cudaERNS_18TensorIteratorBaseEENKUlvE_clEvENKUlvE_clEvEUldE_EEvS4_RKT_EUliE_EEviT1_)
        /*0704*/ 	.word	0x00000000


	//----- nvinfo : EIATTR_REGCOUNT
	.align		4
.L_355:
        /*0708*/ 	.byte	0x04, 0x2f
        /*070a*/ 	.short	(.L_357 - .L_356)
	.align		4
.L_356:
        /*070c*/ 	.word	index@(_ZN2at6native27unrolled_elementwise_kernelIZZZNS0_17expm1_kernel_cudaERNS_18TensorIteratorBaseEENKUlvE_clEvENKUlvE_clEvEUldE_St5arrayIPcLm2EELi4E23TrivialOffsetCalculatorILi1EjESB_NS0_6memory12LoadWithCastILi1EEENSC_13StoreWithCastILi1EEEEEviT_T0_T2_T3_T4_T5_)
        /*0710*/ 	.word	0x00000022


	//----- nvinfo : EIATTR_FRAME_SIZE
	.align		4
.L_357:
        /*0714*/ 	.byte	0x04, 0x11
        /*0716*/ 	.short	(.L_359 - .L_358)
	.align		4
.L_358:
        /*0718*/ 	.word	index@(_ZN2at6native27unrolled_elementwise_kernelIZZZNS0_17expm1_kernel_cudaERNS_18TensorIteratorBaseEENKUlvE_clEvENKUlvE_clEvEUldE_St5arrayIPcLm2EELi4E23TrivialOffsetCalculatorILi1EjESB_NS0_6memory12LoadWithCastILi1EEENSC_13StoreWithCastILi1EEEEEviT_T0_T2_T3_T4_T5_)
        /*071c*/ 	.word	0x00000000


	//----- nvinfo : EIATTR_REGCOUNT
	.align		4
.L_359:
        /*0720*/ 	.byte	0x04, 0x2f
        /*0722*/ 	.short	(.L_361 - .L_360)
	.align		4
.L_360:
        /*0724*/ 	.word	index@(_ZN2at6native18elementwise_kernelILi128ELi4EZNS0_15gpu_kernel_implIZZZNS0_17expm1_kernel_cudaERNS_18TensorIteratorBaseEENKUlvE_clEvENKUlvE_clEvEUldE_EEvS4_RKT_EUliE_EEviT1_)
        /*0728*/ 	.word	0x00000018


	//----- nvinfo : EIATTR_FRAME_SIZE
	.align		4
.L_361:
        /*072c*/ 	.byte	0x04, 0x11
        /*072e*/ 	.short	(.L_363 - .L_362)
	.align		4
.L_362:
        /*0730*/ 	.word	index@(_ZN2at6native18elementwise_kernelILi128ELi4EZNS0_15gpu_kernel_implIZZZNS0_17expm1_kernel_cudaERNS_18TensorIteratorBaseEENKUlvE_clEvENKUlvE_clEvEUldE_EEvS4_RKT_EUliE_EEviT1_)
        /*0734*/ 	.word	0x00000000


	//----- nvinfo : EIATTR_REGCOUNT
	.align		4
.L_363:
        /*0738*/ 	.byte	0x04, 0x2f
        /*073a*/ 	.short	(.L_365 - .L_364)
	.align		4
.L_364:
        /*073c*/ 	.word	index@(_ZN2at6native29vectorized_elementwise_kernelILi8EZZZNS0_17expm1_kernel_cudaERNS_18TensorIteratorBaseEENKUlvE_clEvENKUlvE0_clEvEUlfE_St5arrayIPcLm2EEEEviT0_T1_)
        /*0740*/ 	.word	0x00000004


	//----- nvinfo : EIATTR_FRAME_SIZE
	.align		4
.L_365:
        /*0744*/ 	.byte	0x04, 0x11
        /*0746*/ 	.short	(.L_367 - .L_366)
	.align		4
.L_366:
        /*0748*/ 	.word	index@(_ZN2at6native29vectorized_elementwise_kernelILi8EZZZNS0_17expm1_kernel_cudaERNS_18TensorIteratorBaseEENKUlvE_clEvENKUlvE0_clEvEUlfE_St5arrayIPcLm2EEEEviT0_T1_)
        /*074c*/ 	.word	0x00000000


	//----- nvinfo : EIATTR_REGCOUNT
	.align		4
.L_367:
        /*0750*/ 	.byte	0x04, 0x2f
        /*0752*/ 	.short	(.L_369 - .L_368)
	.align		4
.L_368:
        /*0754*/ 	.word	index@(_ZN2at6native29vectorized_elementwise_kernelILi4EZZZNS0_17expm1_kernel_cudaERNS_18TensorIteratorBaseEENKUlvE_clEvENKUlvE0_clEvEUlfE_St5arrayIPcLm2EEEEviT0_T1_)
        /*0758*/ 	.word	0x0000001e


	//----- nvinfo : EIATTR_FRAME_SIZE
	.align		4
.L_369:
        /*075c*/ 	.byte	0x04, 0x11
        /*075e*/ 	.short	(.L_371 - .L_370)
	.align		4
.L_370:
        /*0760*/ 	.word	index@(_ZN2at6native29vectorized_elementwise_kernelILi4EZZZNS0_17expm1_kernel_cudaERNS_18TensorIteratorBaseEENKUlvE_clEvENKUlvE0_clEvEUlfE_St5arrayIPcLm2EEEEviT0_T1_)
        /*0764*/ 	.word	0x00000000


	//----- nvinfo : EIATTR_REGCOUNT
	.align		4
.L_371:
        /*0768*/ 	.byte	0x04, 0x2f
        /*076a*/ 	.short	(.L_373 - .L_372)
	.align		4
.L_372:
        /*076c*/ 	.word	index@(_ZN2at6native29vectorized_elementwise_kernelILi2EZZZNS0_17expm1_kernel_cudaERNS_18TensorIteratorBaseEENKUlvE_clEvENKUlvE0_clEvEUlfE_St5arrayIPcLm2EEEEviT0_T1_)
        /*0770*/ 	.word	0x0000001e


	//----- nvinfo : EIATTR_FRAME_SIZE
	.align		4
.L_373:
        /*0774*/ 	.byte	0x04, 0x11
        /*0776*/ 	.short	(.L_375 - .L_374)
	.align		4
.L_374:
        /*0778*/ 	.word	index@(_ZN2at6native29vectorized_elementwise_kernelILi2EZZZNS0_17expm1_kernel_cudaERNS_18TensorIteratorBaseEENKUlvE_clEvENKUlvE0_clEvEUlfE_St5arrayIPcLm2EEEEviT0_T1_)
        /*077c*/ 	.word	0x00000000


	//----- nvinfo : EIATTR_REGCOUNT
	.align		4
.L_375:
        /*0780*/ 	.byte	0x04, 0x2f
        /*0782*/ 	.short	(.L_377 - .L_376)
	.align		4
.L_376:
        /*0784*/ 	.word	index@(_ZN2at6native27unrolled_elementwise_kernelIZZZNS0_17expm1_kernel_cudaERNS_18TensorIteratorBaseEENKUlvE_clEvENKUlvE0_clEvEUlfE_St5arrayIPcLm2EELi4E23TrivialOffsetCalculatorILi1EjESB_NS0_6memory15LoadWithoutCastENSC_16StoreWithoutCastEEEviT_T0_T2_T3_T4_T5_)
        /*0788*/ 	.word	0x00000016


	//----- nvinfo : EIATTR_FRAME_SIZE
	.align		4
.L_377:
        /*078c*/ 	.byte	0x04, 0x11
        /*078e*/ 	.short	(.L_379 - .L_378)
	.align		4
.L_378:
        /*0790*/ 	.word	index@(_ZN2at6native27unrolled_elementwise_kernelIZZZNS0_17expm1_kernel_cudaERNS_18TensorIteratorBaseEENKUlvE_clEvENKUlvE0_clEvEUlfE_St5arrayIPcLm2EELi4E23TrivialOffsetCalculatorILi1EjESB_NS0_6memory15LoadWithoutCastENSC_16StoreWithoutCastEEEviT_T0_T2_T3_T4_T5_)
        /*0794*/ 	.word	0x00000000


	//----- nvinfo : EIATTR_REGCOUNT
	.align		4
.L_379:
        /*0798*/ 	.byte	0x04, 0x2f
        /*079a*/ 	.short	(.L_381 - .L_380)
	.align		4
.L_380:
        /*079c*/ 	.word	index@(_ZN2at6native18elementwise_kernelILi128ELi2EZNS0_22gpu_kernel_impl_nocastIZZZNS0_17expm1_kernel_cudaERNS_18TensorIteratorBaseEENKUlvE_clEvENKUlvE0_clEvEUlfE_EEvS4_RKT_EUliE_EEviT1_)
        /*07a0*/ 	.word	0x00000014


	//----- nvinfo : EIATTR_FRAME_SIZE
	.align		4
.L_381:
        /*07a4*/ 	.byte	0x04, 0x11
        /*07a6*/ 	.short	(.L_383 - .L_382)
	.align		4
.L_382:
        /*07a8*/ 	.word	index@(_ZN2at6native18elementwise_kernelILi128ELi2EZNS0_22gpu_kernel_impl_nocastIZZZNS0_17expm1_kernel_cudaERNS_18TensorIteratorBaseEENKUlvE_clEvENKUlvE0_clEvEUlfE_EEvS4_RKT_EUliE_EEviT1_)
        /*07ac*/ 	.word	0x00000000


	//----- nvinfo : EIATTR_REGCOUNT
	.align		4
.L_383:
        /*07b0*/ 	.byte	0x04, 0x2f
        /*07b2*/ 	.short	(.L_385 - .L_384)
	.align		4
.L_384:
        /*07b4*/ 	.word	index@(_ZN2at6native27unrolled_elementwise_kernelIZZZNS0_17expm1_kernel_cudaERNS_18TensorIteratorBaseEENKUlvE_clEvENKUlvE0_clEvEUlfE_St5arrayIPcLm2EELi4E23TrivialOffsetCalculatorILi1EjESB_NS0_6memory12LoadWithCastILi1EEENSC_13StoreWithCastILi1EEEEEviT_T0_T2_T3_T4_T5_)
        /*07b8*/ 	.word	0x0000001d


	//----- nvinfo : EIATTR_FRAME_SIZE
	.align		4
.L_385:
        /*07bc*/ 	.byte	0x04, 0x11
        /*07be*/ 	.short	(.L_387 - .L_386)
	.align		4
.L_386:
        /*07c0*/ 	.word	index@(_ZN2at6native27unrolled_elementwise_kernelIZZZNS0_17expm1_kernel_cudaERNS_18TensorIteratorBaseEENKUlvE_clEvENKUlvE0_clEvEUlfE_St5arrayIPcLm2EELi4E23TrivialOffsetCalculatorILi1EjESB_NS0_6memory12LoadWithCastILi1EEENSC_13StoreWithCastILi1EEEEEviT_T0_T2_T3_T4_T5_)
        /*07c4*/ 	.word	0x00000000


	//----- nvinfo : EIATTR_REGCOUNT
	.align		4
.L_387:
        /*07c8*/ 	.byte	0x04, 0x2f
        /*07ca*/ 	.short	(.L_389 - .L_388)
	.align		4
.L_388:
        /*07cc*/ 	.word	index@(_ZN2at6native18elementwise_kernelILi128ELi4EZNS0_15gpu_kernel_implIZZZNS0_17expm1_kernel_cudaERNS_18TensorIteratorBaseEENKUlvE_clEvENKUlvE0_clEvEUlfE_EEvS4_RKT_EUliE_EEviT1_)
        /*07d0*/ 	.word	0x00000018


	//----- nvinfo : EIATTR_FRAME_SIZE
	.align		4
.L_389:
        /*07d4*/ 	.byte	0x04, 0x11
        /*07d6*/ 	.short	(.L_391 - .L_390)
	.align		4
.L_390:
        /*07d8*/ 	.word	index@(_ZN2at6native18elementwise_kernelILi128ELi4EZNS0_15gpu_kernel_implIZZZNS0_17expm1_kernel_cudaERNS_18TensorIteratorBaseEENKUlvE_clEvENKUlvE0_clEvEUlfE_EEvS4_RKT_EUliE_EEviT1_)
        /*07dc*/ 	.word	0x00000000


	//----- nvinfo : EIATTR_REGCOUNT
	.align		4
.L_391:
        /*07e0*/ 	.byte	0x04, 0x2f
        /*07e2*/ 	.short	(.L_393 - .L_392)
	.align		4
.L_392:
        /*07e4*/ 	.word	index@(_ZN2at6native29vectorized_elementwise_kernelILi8EZZZNS0_17expm1_kernel_cudaERNS_18TensorIteratorBaseEENKUlvE_clEvENKUlvE1_clEvEUlN3c107complexIdEEE_St5arrayIPcLm2EEEEviT0_T1_)
        /*07e8*/ 	.word	0x00000004


	//----- nvinfo : EIATTR_FRAME_SIZE
	.align		4
.L_393:
        /*07ec*/ 	.byte	0x04, 0x11
        /*07ee*/ 	.short	(.L_395 - .L_394)
	.align		4
.L_394:
        /*07f0*/ 	.word	index@(_ZN2at6native29vectorized_elementwise_kernelILi8EZZZNS0_17expm1_kernel_cudaERNS_18TensorIteratorBaseEENKUlvE_clEvENKUlvE1_clEvEUlN3c107complexIdEEE_St5arrayIPcLm2EEEEviT0_T1_)
        /*07f4*/ 	.word	0x00000000


	//----- nvinfo : EIATTR_REGCOUNT
	.align		4
.L_395:
        /*07f8*/ 	.byte	0x04, 0x2f
        /*07fa*/ 	.short	(.L_397 - .L_396)
	.align		4
.L_396:
        /*07fc*/ 	.word	index@(_ZN2at6native29vectorized_elementwise_kernelILi4EZZZNS0_17expm1_kernel_cudaERNS_18TensorIteratorBaseEENKUlvE_clEvENKUlvE1_clEvEUlN3c107complexIdEEE_St5arrayIPcLm2EEEEviT0_T1_)
        /*0800*/ 	.word	0x0000003e


	//----- nvinfo : EIATTR_FRAME_SIZE
	.align		4
.L_397:
        /*0804*/ 	.byte	0x04, 0x11
        /*0806*/ 	.short	(.L_399 - .L_398)
	.align		4
.L_398:
        /*0808*/ 	.word	index@($_ZN2at6native29vectorized_elementwise_kernelILi4EZZZNS0_17expm1_kernel_cudaERNS_18TensorIteratorBaseEENKUlvE_clEvENKUlvE1_clEvEUlN3c107complexIdEEE_St5arrayIPcLm2EEEEviT0_T1_$__internal_trig_reduction_slowpathd)
        /*080c*/ 	.word	0x00000028


	//----- nvinfo : EIATTR_FRAME_SIZE
	.align		4
.L_399:
        /*0810*/ 	.byte	0x04, 0x11
        /*0812*/ 	.short	(.L_401 - .L_400)
	.align		4
.L_400:
        /*0814*/ 	.word	index@(_ZN2at6native29vectorized_elementwise_kernelILi4EZZZNS0_17expm1_kernel_cudaERNS_18TensorIteratorBaseEENKUlvE_clEvENKUlvE1_clEvEUlN3c107complexIdEEE_St5arrayIPcLm2EEEEviT0_T1_)
        /*0818*/ 	.word	0x00000028


	//----- nvinfo : EIATTR_REGCOUNT
	.align		4
.L_401:
        /*081c*/ 	.byte	0x04, 0x2f
        /*081e*/ 	.short	(.L_403 - .L_402)
	.align		4
.L_402:
        /*0820*/ 	.word	index@(_ZN2at6native29vectorized_elementwise_kernelILi2EZZZNS0_17expm1_kernel_cudaERNS_18TensorIteratorBaseEENKUlvE_clEvENKUlvE1_clEvEUlN3c107complexIdEEE_St5arrayIPcLm2EEEEviT0_T1_)
        /*0824*/ 	.word	0x0000003e


	//----- nvinfo : EIATTR_FRAME_SIZE
	.align		4
.L_403:
        /*0828*/ 	.byte	0x04, 0x11
        /*082a*/ 	.short	(.L_405 - .L_404)
	.align		4
.L_404:
        /*082c*/ 	.word	index@($_ZN2at6native29vectorized_elementwise_kernelILi2EZZZNS0_17expm1_kernel_cudaERNS_18TensorIteratorBaseEENKUlvE_clEvENKUlvE1_clEvEUlN3c107complexIdEEE_St5arrayIPcLm2EEEEviT0_T1_$__internal_trig_reduction_slowpathd)
        /*0830*/ 	.word	0x00000028


	//----- nvinfo : EIATTR_FRAME_SIZE
	.align		4
.L_405:
        /*0834*/ 	.byte	0x04, 0x11
        /*0836*/ 	.short	(.L_407 - .L_406)
	.align		4
.L_406:
        /*0838*/ 	.word	index@(_ZN2at6native29vectorized_elementwise_kernelILi2EZZZNS0_17expm1_kernel_cudaERNS_18TensorIteratorBaseEENKUlvE_clEvENKUlvE1_clEvEUlN3c107complexIdEEE_St5arrayIPcLm2EEEEviT0_T1_)
        /*083c*/ 	.word	0x00000028


	//----- nvinfo : EIATTR_REGCOUNT
	.align		4
.L_407:
        /*0840*/ 	.byte	0x04, 0x2f
        /*0842*/ 	.short	(.L_409 - .L_408)
	.align		4
.L_408:
        /*0844*/ 	.word	index@(_ZN2at6native27unrolled_elementwise_kernelIZZZNS0_17expm1_kernel_cudaERNS_18TensorIteratorBaseEENKUlvE_clEvENKUlvE1_clEvEUlN3c107complexIdEEE_St5arrayIPcLm2EELi4E23TrivialOffsetCalculatorILi1EjESE_NS0_6memory15LoadWithoutCastENSF_16StoreWithoutCastEEEviT_T0_T2_T3_T4_T5_)
        /*0848*/ 	.word	0x0000002e


	//----- nvinfo : EIATTR_FRAME_SIZE
	.align		4
.L_409:
        /*084c*/ 	.byte	0x04, 0x11
        /*084e*/ 	.short	(.L_411 - .L_410)
	.align		4
.L_410:
        /*0850*/ 	.word	index@($_ZN2at6native27unrolled_elementwise_kernelIZZZNS0_17expm1_kernel_cudaERNS_18TensorIteratorBaseEENKUlvE_clEvENKUlvE1_clEvEUlN3c107complexIdEEE_St5arrayIPcLm2EELi4E23TrivialOffsetCalculatorILi1EjESE_NS0_6memory15LoadWithoutCastENSF_16StoreWithoutCastEEEviT_T0_T2_T3_T4_T5_$__internal_trig_reduction_slowpathd)
        /*0854*/ 	.word	0x00000028


	//----- nvinfo : EIATTR_FRAME_SIZE
	.align		4
.L_411:
        /*0858*/ 	.byte	0x04, 0x11
        /*085a*/ 	.short	(.L_413 - .L_412)
	.align		4
.L_412:
        /*085c*/ 	.word	index@(_ZN2at6native27unrolled_elementwise_kernelIZZZNS0_17expm1_kernel_cudaERNS_18TensorIteratorBaseEENKUlvE_clEvENKUlvE1_clEvEUlN3c107complexIdEEE_St5arrayIPcLm2EELi4E23TrivialOffsetCalculatorILi1EjESE_NS0_6memory15LoadWithoutCastENSF_16StoreWithoutCastEEEviT_T0_T2_T3_T4_T5_)
        /*0860*/ 	.word	0x00000028


	//----- nvinfo : EIATTR_REGCOUNT
	.align		4
.L_413:
        /*0864*/ 	.byte	0x04, 0x2f
        /*0866*/ 	.short	(.L_415 - .L_414)
	.align		4
.L_414:
        /*0868*/ 	.word	index@(_ZN2at6native18elementwise_kernelILi128ELi2EZNS0_22gpu_kernel_impl_nocastIZZZNS0_17expm1_kernel_cudaERNS_18TensorIteratorBaseEENKUlvE_clEvENKUlvE1_clEvEUlN3c107complexIdEEE_EEvS4_RKT_EUliE_EEviT1_)
        /*086c*/ 	.word	0x00000028


	//----- nvinfo : EIATTR_FRAME_SIZE
	.align		4
.L_415:
        /*0870*/ 	.byte	0x04, 0x11
        /*0872*/ 	.short	(.L_417 - .L_416)
	.align		4
.L_416:
        /*0874*/ 	.word	index@($_ZN2at6native18elementwise_kernelILi128ELi2EZNS0_22gpu_kernel_impl_nocastIZZZNS0_17expm1_kernel_cudaERNS_18TensorIteratorBaseEENKUlvE_clEvENKUlvE1_clEvEUlN3c107complexIdEEE_EEvS4_RKT_EUliE_EEviT1_$__internal_trig_reduction_slowpathd)
        /*0878*/ 	.word	0x00000028


	//----- nvinfo : EIATTR_FRAME_SIZE
	.align		4
.L_417:
        /*087c*/ 	.byte	0x04, 0x11
        /*087e*/ 	.short	(.L_419 - .L_418)
	.align		4
.L_418:
        /*0880*/ 	.word	index@(_ZN2at6native18elementwise_kernelILi128ELi2EZNS0_22gpu_kernel_impl_nocastIZZZNS0_17expm1_kernel_cudaERNS_18TensorIteratorBaseEENKUlvE_clEvENKUlvE1_clEvEUlN3c107complexIdEEE_EEvS4_RKT_EUliE_EEviT1_)
        /*0884*/ 	.word	0x00000028


	//----- nvinfo : EIATTR_REGCOUNT
	.align		4
.L_419:
        /*0888*/ 	.byte	0x04, 0x2f
        /*088a*/ 	.short	(.L_421 - .L_420)
	.align		4
.L_420:
        /*088c*/ 	.word	index@(_ZN2at6native27unrolled_elementwise_kernelIZZZNS0_17expm1_kernel_cudaERNS_18TensorIteratorBaseEENKUlvE_clEvENKUlvE1_clEvEUlN3c107complexIdEEE_St5arrayIPcLm2EELi4E23TrivialOffsetCalculatorILi1EjESE_NS0_6memory12LoadWithCastILi1EEENSF_13StoreWithCastILi1EEEEEviT_T0_T2_T3_T4_T5_)
        /*0890*/ 	.word	0x0000002d


	//----- nvinfo : EIATTR_FRAME_SIZE
	.align		4
.L_421:
        /*0894*/ 	.byte	0x04, 0x11
        /*0896*/ 	.short	(.L_423 - .L_422)
	.align		4
.L_422:
        /*0898*/ 	.word	index@($_ZN2at6native27unrolled_elementwise_kernelIZZZNS0_17expm1_kernel_cudaERNS_18TensorIteratorBaseEENKUlvE_clEvENKUlvE1_clEvEUlN3c107complexIdEEE_St5arrayIPcLm2EELi4E23TrivialOffsetCalculatorILi1EjESE_NS0_6memory12LoadWithCastILi1EEENSF_13StoreWithCastILi1EEEEEviT_T0_T2_T3_T4_T5_$__internal_trig_reduction_slowpathd)
        /*089c*/ 	.word	0x00000028


	//----- nvinfo : EIATTR_FRAME_SIZE
	.align		4
.L_423:
        /*08a0*/ 	.byte	0x04, 0x11
        /*08a2*/ 	.short	(.L_425 - .L_424)
	.align		4
.L_424:
        /*08a4*/ 	.word	index@(_ZN2at6native27unrolled_elementwise_kernelIZZZNS0_17expm1_kernel_cudaERNS_18TensorIteratorBaseEENKUlvE_clEvENKUlvE1_clEvEUlN3c107complexIdEEE_St5arrayIPcLm2EELi4E23TrivialOffsetCalculatorILi1EjESE_NS0_6memory12LoadWithCastILi1EEENSF_13StoreWithCastILi1EEEEEviT_T0_T2_T3_T4_T5_)
        /*08a8*/ 	.word	0x00000028


	//----- nvinfo : EIATTR_REGCOUNT
	.align		4
.L_425:
        /*08ac*/ 	.byte	0x04, 0x2f
        /*08ae*/ 	.short	(.L_427 - .L_426)
	.align		4
.L_426:
        /*08b0*/ 	.word	index@(_ZN2at6native18elementwise_kernelILi128ELi4EZNS0_15gpu_kernel_implIZZZNS0_17expm1_kernel_cudaERNS_18TensorIteratorBaseEENKUlvE_clEvENKUlvE1_clEvEUlN3c107complexIdEEE_EEvS4_RKT_EUliE_EEviT1_)
        /*08b4*/ 	.word	0x00000024


	//----- nvinfo : EIATTR_FRAME_SIZE
	.align		4
.L_427:
        /*08b8*/ 	.byte	0x04, 0x11
        /*08ba*/ 	.short	(.L_429 - .L_428)
	.align		4
.L_428:
        /*08bc*/ 	.word	index@($_ZN2at6native18elementwise_kernelILi128ELi4EZNS0_15gpu_kernel_implIZZZNS0_17expm1_kernel_cudaERNS_18TensorIteratorBaseEENKUlvE_clEvENKUlvE1_clEvEUlN3c107complexIdEEE_EEvS4_RKT_EUliE_EEviT1_$__internal_trig_reduction_slowpathd)
        /*08c0*/ 	.word	0x00000028


	//----- nvinfo : EIATTR_FRAME_SIZE
	.align		4
.L_429:
        /*08c4*/ 	.byte	0x04, 0x11
        /*08c6*/ 	.short	(.L_431 - .L_430)
	.align		4
.L_430:
        /*08c8*/ 	.word	index@(_ZN2at6native18elementwise_kernelILi128ELi4EZNS0_15gpu_kernel_implIZZZNS0_17expm1_kernel_cudaERNS_18TensorIteratorBaseEENKUlvE_clEvENKUlvE1_clEvEUlN3c107complexIdEEE_EEvS4_RKT_EUliE_EEviT1_)
        /*08cc*/ 	.word	0x00000028


	//----- nvinfo : EIATTR_REGCOUNT
	.align		4
.L_431:
        /*08d0*/ 	.byte	0x04, 0x2f
        /*08d2*/ 	.short	(.L_433 - .L_432)
	.align		4
.L_432:
        /*08d4*/ 	.word	index@(_ZN2at6native29vectorized_elementwise_kernelILi8EZZZNS0_17expm1_kernel_cudaERNS_18TensorIteratorBaseEENKUlvE_clEvENKUlvE2_clEvEUlN3c107complexIfEEE_St5arrayIPcLm2EEEEviT0_T1_)
        /*08d8*/ 	.word	0x00000004


	//----- nvinfo : EIATTR_FRAME_SIZE
	.align		4
.L_433:
        /*08dc*/ 	.byte	0x04, 0x11
        /*08de*/ 	.short	(.L_435 - .L_434)
	.align		4
.L_434:
        /*08e0*/ 	.word	index@(_ZN2at6native29vectorized_elementwise_kernelILi8EZZZNS0_17expm1_kernel_cudaERNS_18TensorIteratorBaseEENKUlvE_clEvENKUlvE2_clEvEUlN3c107complexIfEEE_St5arrayIPcLm2EEEEviT0_T1_)
        /*08e4*/ 	.word	0x00000000


	//----- nvinfo : EIATTR_REGCOUNT
	.align		4
.L_435:
        /*08e8*/ 	.byte	0x04, 0x2f
        /*08ea*/ 	.short	(.L_437 - .L_436)
	.align		4
.L_436:
        /*08ec*/ 	.word	index@(_ZN2at6native29vectorized_elementwise_kernelILi4EZZZNS0_17expm1_kernel_cudaERNS_18TensorIteratorBaseEENKUlvE_clEvENKUlvE2_clEvEUlN3c107complexIfEEE_St5arrayIPcLm2EEEEviT0_T1_)
        /*08f0*/ 	.word	0x00000020


	//----- nvinfo : EIATTR_FRAME_SIZE
	.align		4
.L_437:
        /*08f4*/ 	.byte	0x04, 0x11
        /*08f6*/ 	.short	(.L_439 - .L_438)
	.align		4
.L_438:
        /*08f8*/ 	.word	index@(_ZN2at6native29vectorized_elementwise_kernelILi4EZZZNS0_17expm1_kernel_cudaERNS_18TensorIteratorBaseEENKUlvE_clEvENKUlvE2_clEvEUlN3c107complexIfEEE_St5arrayIPcLm2EEEEviT0_T1_)
        /*08fc*/ 	.word	0x00000000


	//----- nvinfo : EIATTR_REGCOUNT
	.align		4
.L_439:
        /*0900*/ 	.byte	0x04, 0x2f
        /*0902*/ 	.short	(.L_441 - .L_440)
	.align		4
.L_440:
        /*0904*/ 	.word	index@(_ZN2at6native29vectorized_elementwise_kernelILi2EZZZNS0_17expm1_kernel_cudaERNS_18TensorIteratorBaseEENKUlvE_clEvENKUlvE2_clEvEUlN3c107complexIfEEE_St5arrayIPcLm2EEEEviT0_T1_)
        /*0908*/ 	.word	0x00000020


	//----- nvinfo : EIATTR_FRAME_SIZE
	.align		4
.L_441:
        /*090c*/ 	.byte	0x04, 0x11
        /*090e*/ 	.short	(.L_443 - .L_442)
	.align		4
.L_442:
        /*0910*/ 	.word	index@(_ZN2at6native29vectorized_elementwise_kernelILi2EZZZNS0_17expm1_kernel_cudaERNS_18TensorIteratorBaseEENKUlvE_clEvENKUlvE2_clEvEUlN3c107complexIfEEE_St5arrayIPcLm2EEEEviT0_T1_)
        /*0914*/ 	.word	0x00000000


	//----- nvinfo : EIATTR_REGCOUNT
	.align		4
.L_443:
        /*0918*/ 	.byte	0x04, 0x2f
        /*091a*/ 	.short	(.L_445 - .L_444)
	.align		4
.L_444:
        /*091c*/ 	.word	index@(_ZN2at6native27unrolled_elementwise_kernelIZZZNS0_17expm1_kernel_cudaERNS_18TensorIteratorBaseEENKUlvE_clEvENKUlvE2_clEvEUlN3c107complexIfEEE_St5arrayIPcLm2EELi4E23TrivialOffsetCalculatorILi1EjESE_NS0_6memory15LoadWithoutCastENSF_16StoreWithoutCastEEEviT_T0_T2_T3_T4_T5_)
        /*0920*/ 	.word	0x0000001a


	//----- nvinfo : EIATTR_FRAME_SIZE
	.align		4
.L_445:
        /*0924*/ 	.byte	0x04, 0x11
        /*0926*/ 	.short	(.L_447 - .L_446)
	.align		4
.L_446:
        /*0928*/ 	.word	index@(_ZN2at6native27unrolled_elementwise_kernelIZZZNS0_17expm1_kernel_cudaERNS_18TensorIteratorBaseEENKUlvE_clEvENKUlvE2_clEvEUlN3c107complexIfEEE_St5arrayIPcLm2EELi4E23TrivialOffsetCalculatorILi1EjESE_NS0_6memory15LoadWithoutCastENSF_16StoreWithoutCastEEEviT_T0_T2_T3_T4_T5_)
        /*092c*/ 	.word	0x00000000


	//----- nvinfo : EIATTR_REGCOUNT
	.align		4
.L_447:
        /*0930*/ 	.byte	0x04, 0x2f
        /*0932*/ 	.short	(.L_449 - .L_448)
	.align		4
.L_448:
        /*0934*/ 	.word	index@(_ZN2at6native18elementwise_kernelILi128ELi2EZNS0_22gpu_kernel_impl_nocastIZZZNS0_17expm1_kernel_cudaERNS_18TensorIteratorBaseEENKUlvE_clEvENKUlvE2_clEvEUlN3c107complexIfEEE_EEvS4_RKT_EUliE_EEviT1_)
        /*0938*/ 	.word	0x00000014


	//----- nvinfo : EIATTR_FRAME_SIZE
	.align		4
.L_449:
        /*093c*/ 	.byte	0x04, 0x11
        /*093e*/ 	.short	(.L_451 - .L_450)
	.align		4
.L_450:
        /*0940*/ 	.word	index@(_ZN2at6native18elementwise_kernelILi128ELi2EZNS0_22gpu_kernel_impl_nocastIZZZNS0_17expm1_kernel_cudaERNS_18TensorIteratorBaseEENKUlvE_clEvENKUlvE2_clEvEUlN3c107complexIfEEE_EEvS4_RKT_EUliE_EEviT1_)
        /*0944*/ 	.word	0x00000000


	//----- nvinfo : EIATTR_REGCOUNT
	.align		4
.L_451:
        /*0948*/ 	.byte	0x04, 0x2f
        /*094a*/ 	.short	(.L_453 - .L_452)
	.align		4
.L_452:
        /*094c*/ 	.word	index@(_ZN2at6native27unrolled_elementwise_kernelIZZZNS0_17expm1_kernel_cudaERNS_18TensorIteratorBaseEENKUlvE_clEvENKUlvE2_clEvEUlN3c107complexIfEEE_St5arrayIPcLm2EELi4E23TrivialOffsetCalculatorILi1EjESE_NS0_6memory12LoadWithCastILi1EEENSF_13StoreWithCastILi1EEEEEviT_T0_T2_T3_T4_T5_)
        /*0950*/ 	.word	0x00000020


	//----- nvinfo : EIATTR_FRAME_SIZE
	.align		4
.L_453:
        /*0954*/ 	.byte	0x04, 0x11
        /*0956*/ 	.short	(.L_455 - .L_454)
	.align		4
.L_454:
        /*0958*/ 	.word	index@(_ZN2at6native27unrolled_elementwise_kernelIZZZNS0_17expm1_kernel_cudaERNS_18TensorIteratorBaseEENKUlvE_clEvENKUlvE2_clEvEUlN3c107complexIfEEE_St5arrayIPcLm2EELi4E23TrivialOffsetCalculatorILi1EjESE_NS0_6memory12LoadWithCastILi1EEENSF_13StoreWithCastILi1EEEEEviT_T0_T2_T3_T4_T5_)
        /*095c*/ 	.word	0x00000000


	//----- nvinfo : EIATTR_REGCOUNT
	.align		4
.L_455:
        /*0960*/ 	.byte	0x04, 0x2f
        /*0962*/ 	.short	(.L_457 - .L_456)
	.align		4
.L_456:
        /*0964*/ 	.word	index@(_ZN2at6native18elementwise_kernelILi128ELi4EZNS0_15gpu_kernel_implIZZZNS0_17expm1_kernel_cudaERNS_18TensorIteratorBaseEENKUlvE_clEvENKUlvE2_clEvEUlN3c107complexIfEEE_EEvS4_RKT_EUliE_EEviT1_)
        /*0968*/ 	.word	0x00000018


	//----- nvinfo : EIATTR_FRAME_SIZE
	.align		4
.L_457:
        /*096c*/ 	.byte	0x04, 0x11
        /*096e*/ 	.short	(.L_459 - .L_458)
	.align		4
.L_458:
        /*0970*/ 	.word	index@(_ZN2at6native18elementwise_kernelILi128ELi4EZNS0_15gpu_kernel_implIZZZNS0_17expm1_kernel_cudaERNS_18TensorIteratorBaseEENKUlvE_clEvENKUlvE2_clEvEUlN3c107complexIfEEE_EEvS4_RKT_EUliE_EEviT1_)
        /*0974*/ 	.word	0x00000000


	//----- nvinfo : EIATTR_REGCOUNT
	.align		4
.L_459:
        /*0978*/ 	.byte	0x04, 0x2f
        /*097a*/ 	.short	(.L_461 - .L_460)
	.align		4
.L_460:
        /*097c*/ 	.word	index@(_ZN2at6native29vectorized_elementwise_kernelILi8EZZZNS0_17expm1_kernel_cudaERNS_18TensorIteratorBaseEENKUlvE_clEvENKUlvE3_clEvEUlN3c108BFloat16EE_St5arrayIPcLm2EEEEviT0_T1_)
        /*0980*/ 	.word	0x00000004


	//----- nvinfo : EIATTR_FRAME_SIZE
	.align		4
.L_461:
        /*0984*/ 	.byte	0x04, 0x11
        /*0986*/ 	.short	(.L_463 - .L_462)
	.align		4
.L_462:
        /*0988*/ 	.word	index@(_ZN2at6native29vectorized_elementwise_kernelILi8EZZZNS0_17expm1_kernel_cudaERNS_18TensorIteratorBaseEENKUlvE_clEvENKUlvE3_clEvEUlN3c108BFloat16EE_St5arrayIPcLm2EEEEviT0_T1_)
        /*098c*/ 	.word	0x00000000


	//----- nvinfo : EIATTR_REGCOUNT
	.align		4
.L_463:
        /*0990*/ 	.byte	0x04, 0x2f
        /*0992*/ 	.short	(.L_465 - .L_464)
	.align		4
.L_464:
        /*0994*/ 	.word	index@(_ZN2at6native29vectorized_elementwise_kernelILi4EZZZNS0_17expm1_kernel_cudaERNS_18TensorIteratorBaseEENKUlvE_clEvENKUlvE3_clEvEUlN3c108BFloat16EE_St5arrayIPcLm2EEEEviT0_T1_)
        /*0998*/ 	.word	0x00000020


	//----- nvinfo : EIATTR_FRAME_SIZE
	.align		4
.L_465:
        /*099c*/ 	.byte	0x04, 0x11
        /*099e*/ 	.short	(.L_467 - .L_466)
	.align		4
.L_466:
        /*09a0*/ 	.word	index@(_ZN2at6native29vectorized_elementwise_kernelILi4EZZZNS0_17expm1_kernel_cudaERNS_18TensorIteratorBaseEENKUlvE_clEvENKUlvE3_clEvEUlN3c108BFloat16EE_St5arrayIPcLm2EEEEviT0_T1_)
        /*09a4*/ 	.word	0x00000000


	//----- nvinfo : EIATTR_REGCOUNT
	.align		4
.L_467:
        /*09a8*/ 	.byte	0x04, 0x2f
        /*09aa*/ 	.short	(.L_469 - .L_468)
	.align		4
.L_468:
        /*09ac*/ 	.word	index@(_ZN2at6native29vectorized_elementwise_kernelILi2EZZZNS0_17expm1_kernel_cudaERNS_18TensorIteratorBaseEENKUlvE_clEvENKUlvE3_clEvEUlN3c108BFloat16EE_St5arrayIPcLm2EEEEviT0_T1_)
        /*09b0*/ 	.word	0x00000020


	//----- nvinfo : EIATTR_FRAME_SIZE
	.align		4
.L_469:
        /*09b4*/ 	.byte	0x04, 0x11
        /*09b6*/ 	.short	(.L_471 - .L_470)
	.align		4
.L_470:
        /*09b8*/ 	.word	index@(_ZN2at6native29vectorized_elementwise_kernelILi2EZZZNS0_17expm1_kernel_cudaERNS_18TensorIteratorBaseEENKUlvE_clEvENKUlvE3_clEvEUlN3c108BFloat16EE_St5arrayIPcLm2EEEEviT0_T1_)
        /*09bc*/ 	.word	0x00000000


	//----- nvinfo : EIATTR_REGCOUNT
	.align		4
.L_471:
        /*09c0*/ 	.byte	0x04, 0x2f
        /*09c2*/ 	.short	(.L_473 - .L_472)
	.align		4
.L_472:
        /*09c4*/ 	.word	index@(_ZN2at6native27unrolled_elementwise_kernelIZZZNS0_17expm1_kernel_cudaERNS_18TensorIteratorBaseEENKUlvE_clEvENKUlvE3_clEvEUlN3c108BFloat16EE_St5arrayIPcLm2EELi4E23TrivialOffsetCalculatorILi1EjESD_NS0_6memory15LoadWithoutCastENSE_16StoreWithoutCastEEEviT_T0_T2_T3_T4_T5_)
        /*09c8*/ 	.word	0x00000015


	//----- nvinfo : EIATTR_FRAME_SIZE
	.align		4
.L_473:
        /*09cc*/ 	.byte	0x04, 0x11
        /*09ce*/ 	.short	(.L_475 - .L_474)
	.align		4
.L_474:
        /*09d0*/ 	.word	index@(_ZN2at6native27unrolled_elementwise_kernelIZZZNS0_17expm1_kernel_cudaERNS_18TensorIteratorBaseEENKUlvE_clEvENKUlvE3_clEvEUlN3c108BFloat16EE_St5arrayIPcLm2EELi4E23TrivialOffsetCalculatorILi1EjESD_NS0_6memory15LoadWithoutCastENSE_16StoreWithoutCastEEEviT_T0_T2_T3_T4_T5_)
        /*09d4*/ 	.word	0x00000000


	//----- nvinfo : EIATTR_REGCOUNT
	.align		4
.L_475:
        /*09d8*/ 	.byte	0x04, 0x2f
        /*09da*/ 	.short	(.L_477 - .L_476)
	.align		4
.L_476:
        /*09dc*/ 	.word	index@(_ZN2at6native18elementwise_kernelILi128ELi4EZNS0_22gpu_kernel_impl_nocastIZZZNS0_17expm1_kernel_cudaERNS_18TensorIteratorBaseEENKUlvE_clEvENKUlvE3_clEvEUlN3c108BFloat16EE_EEvS4_RKT_EUliE_EEviT1_)
        /*09e0*/ 	.word	0x00000014


	//----- nvinfo : EIATTR_FRAME_SIZE
	.align		4
.L_477:
        /*09e4*/ 	.byte	0x04, 0x11
        /*09e6*/ 	.short	(.L_479 - .L_478)
	.align		4
.L_478:
        /*09e8*/ 	.word	index@(_ZN2at6native18elementwise_kernelILi128ELi4EZNS0_22gpu_kernel_impl_nocastIZZZNS0_17expm1_kernel_cudaERNS_18TensorIteratorBaseEENKUlvE_clEvENKUlvE3_clEvEUlN3c108BFloat16EE_EEvS4_RKT_EUliE_EEviT1_)
        /*09ec*/ 	.word	0x00000000


	//----- nvinfo : EIATTR_REGCOUNT
	.align		4
.L_479:
        /*09f0*/ 	.byte	0x04, 0x2f
        /*09f2*/ 	.short	(.L_481 - .L_480)
	.align		4
.L_480:
        /*09f4*/ 	.word	index@(_ZN2at6native27unrolled_elementwise_kernelIZZZNS0_17expm1_kernel_cudaERNS_18TensorIteratorBaseEENKUlvE_clEvENKUlvE3_clEvEUlN3c108BFloat16EE_St5arrayIPcLm2EELi4E23TrivialOffsetCalculatorILi1EjESD_NS0_6memory12LoadWithCastILi1EEENSE_13StoreWithCastILi1EEEEEviT_T0_T2_T3_T4_T5_)
        /*09f8*/ 	.word	0x0000001c


	//----- nvinfo : EIATTR_FRAME_SIZE
	.align		4
.L_481:
        /*09fc*/ 	.byte	0x04, 0x11
        /*09fe*/ 	.short	(.L_483 - .L_482)
	.align		4
.L_482:
        /*0a00*/ 	.word	index@(_ZN2at6native27unrolled_elementwise_kernelIZZZNS0_17expm1_kernel_cudaERNS_18TensorIteratorBaseEENKUlvE_clEvENKUlvE3_clEvEUlN3c108BFloat16EE_St5arrayIPcLm2EELi4E23TrivialOffsetCalculatorILi1EjESD_NS0_6memory12LoadWithCastILi1EEENSE_13StoreWithCastILi1EEEEEviT_T0_T2_T3_T4_T5_)
        /*0a04*/ 	.word	0x00000000


	//----- nvinfo : EIATTR_REGCOUNT
	.align		4
.L_483:
        /*0a08*/ 	.byte	0x04, 0x2f
        /*0a0a*/ 	.short	(.L_485 - .L_484)
	.align		4
.L_484:
        /*0a0c*/ 	.word	index@(_ZN2at6native18elementwise_kernelILi128ELi4EZNS0_15gpu_kernel_implIZZZNS0_17expm1_kernel_cudaERNS_18TensorIteratorBaseEENKUlvE_clEvENKUlvE3_clEvEUlN3c108BFloat16EE_EEvS4_RKT_EUliE_EEviT1_)
        /*0a10*/ 	.word	0x00000018


	//----- nvinfo : EIATTR_FRAME_SIZE
	.align		4
.L_485:
        /*0a14*/ 	.byte	0x04, 0x11
        /*0a16*/ 	.short	(.L_487 - .L_486)
	.align		4
.L_486:
        /*0a18*/ 	.word	index@(_ZN2at6native18elementwise_kernelILi128ELi4EZNS0_15gpu_kernel_implIZZZNS0_17expm1_kernel_cudaERNS_18TensorIteratorBaseEENKUlvE_clEvENKUlvE3_clEvEUlN3c108BFloat16EE_EEvS4_RKT_EUliE_EEviT1_)
        /*0a1c*/ 	.word	0x00000000


	//----- nvinfo : EIATTR_REGCOUNT
	.align		4
.L_487:
        /*0a20*/ 	.byte	0x04, 0x2f
        /*0a22*/ 	.short	(.L_489 - .L_488)
	.align		4
.L_488:
        /*0a24*/ 	.word	index@(_ZN2at6native29vectorized_elementwise_kernelILi8EZZZNS0_17expm1_kernel_cudaERNS_18TensorIteratorBaseEENKUlvE_clEvENKUlvE4_clEvEUlN3c104HalfEE_St5arrayIPcLm2EEEEviT0_T1_)
        /*0a28*/ 	.word	0x00000004


	//----- nvinfo : EIATTR_FRAME_SIZE
	.align		4
.L_489:
        /*0a2c*/ 	.byte	0x04, 0x11
        /*0a2e*/ 	.short	(.L_491 - .L_490)
	.align		4
.L_490:
        /*0a30*/ 	.word	index@(_ZN2at6native29vectorized_elementwise_kernelILi8EZZZNS0_17expm1_kernel_cudaERNS_18TensorIteratorBaseEENKUlvE_clEvENKUlvE4_clEvEUlN3c104HalfEE_St5arrayIPcLm2EEEEviT0_T1_)
        /*0a34*/ 	.word	0x00000000


	//----- nvinfo : EIATTR_REGCOUNT
	.align		4
.L_491:
        /*0a38*/ 	.byte	0x04, 0x2f
        /*0a3a*/ 	.short	(.L_493 - .L_492)
	.align		4
.L_492:
        /*0a3c*/ 	.word	index@(_ZN2at6native29vectorized_elementwise_kernelILi4EZZZNS0_17expm1_kernel_cudaERNS_18TensorIteratorBaseEENKUlvE_clEvENKUlvE4_clEvEUlN3c104HalfEE_St5arrayIPcLm2EEEEviT0_T1_)
        /*0a40*/ 	.word	0x00000020


	//----- nvinfo : EIATTR_FRAME_SIZE
	.align		4
.L_493:
        /*0a44*/ 	.byte	0x04, 0x11
        /*0a46*/ 	.short	(.L_495 - .L_494)
	.align		4
.L_494:
        /*0a48*/ 	.word	index@(_ZN2at6native29vectorized_elementwise_kernelILi4EZZZNS0_17expm1_kernel_cudaERNS_18TensorIteratorBaseEENKUlvE_clEvENKUlvE4_clEvEUlN3c104HalfEE_St5arrayIPcLm2EEEEviT0_T1_)
        /*0a4c*/ 	.word	0x00000000


	//----- nvinfo : EIATTR_REGCOUNT
	.align		4
.L_495:
        /*0a50*/ 	.byte	0x04, 0x2f
        /*0a52*/ 	.short	(.L_497 - .L_496)
	.align		4
.L_496:
        /*0a54*/ 	.word	index@(_ZN2at6native29vectorized_elementwise_kernelILi2EZZZNS0_17expm1_kernel_cudaERNS_18TensorIteratorBaseEENKUlvE_clEvENKUlvE4_clEvEUlN3c104HalfEE_St5arrayIPcLm2EEEEviT0_T1_)
        /*0a58*/ 	.word	0x00000020


	//----- nvinfo : EIATTR_FRAME_SIZE
	.align		4
.L_497:
        /*0a5c*/ 	.byte	0x04, 0x11
        /*0a5e*/ 	.short	(.L_499 - .L_498)
	.align		4
.L_498:
        /*0a60*/ 	.word	index@(_ZN2at6native29vectorized_elementwise_kernelILi2EZZZNS0_17expm1_kernel_cudaERNS_18TensorIteratorBaseEENKUlvE_clEvENKUlvE4_clEvEUlN3c104HalfEE_St5arrayIPcLm2EEEEviT0_T1_)
        /*0a64*/ 	.word	0x00000000


	//----- nvinfo : EIATTR_REGCOUNT
	.align		4
.L_499:
        /*0a68*/ 	.byte	0x04, 0x2f
        /*0a6a*/ 	.short	(.L_501 - .L_500)
	.align		4
.L_500:
        /*0a6c*/ 	.word	index@(_ZN2at6native27unrolled_elementwise_kernelIZZZNS0_17expm1_kernel_cudaERNS_18TensorIteratorBaseEENKUlvE_clEvENKUlvE4_clEvEUlN3c104HalfEE_St5arrayIPcLm2EELi4E23TrivialOffsetCalculatorILi1EjESD_NS0_6memory15LoadWithoutCastENSE_16StoreWithoutCastEEEviT_T0_T2_T3_T4_T5_)
        /*0a70*/ 	.word	0x00000015


	//----- nvinfo : EIATTR_FRAME_SIZE
	.align		4
.L_501:
        /*0a74*/ 	.byte	0x04, 0x11
        /*0a76*/ 	.short	(.L_503 - .L_502)
	.align		4
.L_502:
        /*0a78*/ 	.word	index@(_ZN2at6native27unrolled_elementwise_kernelIZZZNS0_17expm1_kernel_cudaERNS_18TensorIteratorBaseEENKUlvE_clEvENKUlvE4_clEvEUlN3c104HalfEE_St5arrayIPcLm2EELi4E23TrivialOffsetCalculatorILi1EjESD_NS0_6memory15LoadWithoutCastENSE_16StoreWithoutCastEEEviT_T0_T2_T3_T4_T5_)
        /*0a7c*/ 	.word	0x00000000


	//----- nvinfo : EIATTR_REGCOUNT
	.align		4
.L_503:
        /*0a80*/ 	.byte	0x04, 0x2f
        /*0a82*/ 	.short	(.L_505 - .L_504)
	.align		4
.L_504:
        /*0a84*/ 	.word	index@(_ZN2at6native18elementwise_kernelILi128ELi4EZNS0_22gpu_kernel_impl_nocastIZZZNS0_17expm1_kernel_cudaERNS_18TensorIteratorBaseEENKUlvE_clEvENKUlvE4_clEvEUlN3c104HalfEE_EEvS4_RKT_EUliE_EEviT1_)
        /*0a88*/ 	.word	0x00000014


	//----- nvinfo : EIATTR_FRAME_SIZE
	.align		4
.L_505:
        /*0a8c*/ 	.byte	0x04, 0x11
        /*0a8e*/ 	.short	(.L_507 - .L_506)
	.align		4
.L_506:
        /*0a90*/ 	.word	index@(_ZN2at6native18elementwise_kernelILi128ELi4EZNS0_22gpu_kernel_impl_nocastIZZZNS0_17expm1_kernel_cudaERNS_18TensorIteratorBaseEENKUlvE_clEvENKUlvE4_clEvEUlN3c104HalfEE_EEvS4_RKT_EUliE_EEviT1_)
        /*0a94*/ 	.word	0x00000000


	//----- nvinfo : EIATTR_REGCOUNT
	.align		4
.L_507:
        /*0a98*/ 	.byte	0x04, 0x2f
        /*0a9a*/ 	.short	(.L_509 - .L_508)
	.align		4
.L_508:
        /*0a9c*/ 	.word	index@(_ZN2at6native27unrolled_elementwise_kernelIZZZNS0_17expm1_kernel_cudaERNS_18TensorIteratorBaseEENKUlvE_clEvENKUlvE4_clEvEUlN3c104HalfEE_St5arrayIPcLm2EELi4E23TrivialOffsetCalculatorILi1EjESD_NS0_6memory12LoadWithCastILi1EEENSE_13StoreWithCastILi1EEEEEviT_T0_T2_T3_T4_T5_)
        /*0aa0*/ 	.word	0x0000001e


	//----- nvinfo : EIATTR_FRAME_SIZE
	.align		4
.L_509:
        /*0aa4*/ 	.byte	0x04, 0x11
        /*0aa6*/ 	.short	(.L_511 - .L_510)
	.align		4
.L_510:
        /*0aa8*/ 	.word	index@(_ZN2at6native27unrolled_elementwise_kernelIZZZNS0_17expm1_kernel_cudaERNS_18TensorIteratorBaseEENKUlvE_clEvENKUlvE4_clEvEUlN3c104HalfEE_St5arrayIPcLm2EELi4E23TrivialOffsetCalculatorILi1EjESD_NS0_6memory12LoadWithCastILi1EEENSE_13StoreWithCastILi1EEEEEviT_T0_T2_T3_T4_T5_)
        /*0aac*/ 	.word	0x00000000


	//----- nvinfo : EIATTR_REGCOUNT
	.align		4
.L_511:
        /*0ab0*/ 	.byte	0x04, 0x2f
        /*0ab2*/ 	.short	(.L_513 - .L_512)
	.align		4
.L_512:
        /*0ab4*/ 	.word	index@(_ZN2at6native18elementwise_kernelILi128ELi4EZNS0_15gpu_kernel_implIZZZNS0_17expm1_kernel_cudaERNS_18TensorIteratorBaseEENKUlvE_clEvENKUlvE4_clEvEUlN3c104HalfEE_EEvS4_RKT_EUliE_EEviT1_)
        /*0ab8*/ 	.word	0x00000018


	//----- nvinfo : EIATTR_FRAME_SIZE
	.align		4
.L_513:
        /*0abc*/ 	.byte	0x04, 0x11
        /*0abe*/ 	.short	(.L_515 - .L_514)
	.align		4
.L_514:
        /*0ac0*/ 	.word	index@(_ZN2at6native18elementwise_kernelILi128ELi4EZNS0_15gpu_kernel_implIZZZNS0_17expm1_kernel_cudaERNS_18TensorIteratorBaseEENKUlvE_clEvENKUlvE4_clEvEUlN3c104HalfEE_EEvS4_RKT_EUliE_EEviT1_)
        /*0ac4*/ 	.word	0x00000000


	//----- nvinfo : EIATTR_REGCOUNT
	.align		4
.L_515:
        /*0ac8*/ 	.byte	0x04, 0x2f
        /*0aca*/ 	.short	(.L_517 - .L_516)
	.align		4
.L_516:
        /*0acc*/ 	.word	index@(_ZN2at6native29vectorized_elementwise_kernelILi8EZZZNS0_17rsqrt_kernel_cudaERNS_18TensorIteratorBaseEENKUlvE0_clEvENKUlvE_clEvEUldE_St5arrayIPcLm2EEEEviT0_T1_)
        /*0ad0*/ 	.word	0x00000004


	//----- nvinfo : EIATTR_FRAME_SIZE
	.align		4
.L_517:
        /*0ad4*/ 	.byte	0x04, 0x11
        /*0ad6*/ 	.short	(.L_519 - .L_518)
	.align		4
.L_518:
        /*0ad8*/ 	.word	index@(_ZN2at6native29vectorized_elementwise_kernelILi8EZZZNS0_17rsqrt_kernel_cudaERNS_18TensorIteratorBaseEENKUlvE0_clEvENKUlvE_clEvEUldE_St5arrayIPcLm2EEEEviT0_T1_)
        /*0adc*/ 	.word	0x00000000


	//----- nvinfo : EIATTR_REGCOUNT
	.align		4
.L_519:
        /*0ae0*/ 	.byte	0x04, 0x2f
        /*0ae2*/ 	.short	(.L_521 - .L_520)
	.align		4
.L_520:
        /*0ae4*/ 	.word	index@(_ZN2at6native29vectorized_elementwise_kernelILi4EZZZNS0_17rsqrt_kernel_cudaERNS_18TensorIteratorBaseEENKUlvE0_clEvENKUlvE_clEvEUldE_St5arrayIPcLm2EEEEviT0_T1_)
        /*0ae8*/ 	.word	0x00000026


	//----- nvinfo : EIATTR_FRAME_SIZE
	.align		4
.L_521:
        /*0aec*/ 	.byte	0x04, 0x11
        /*0aee*/ 	.short	(.L_523 - .L_522)
	.align		4
.L_522:
        /*0af0*/ 	.word	index@($__internal_11_$__cuda_sm20_drsqrt_f64_slowpath_v2)
        /*0af4*/ 	.word	0x00000000


	//----- nvinfo : EIATTR_FRAME_SIZE
	.align		4
.L_523:
        /*0af8*/ 	.byte	0x04, 0x11
        /*0afa*/ 	.short	(.L_525 - .L_524)
	.align		4
.L_524:
        /*0afc*/ 	.word	index@(_ZN2at6native29vectorized_elementwise_kernelILi4EZZZNS0_17rsqrt_kernel_cudaERNS_18TensorIteratorBaseEENKUlvE0_clEvENKUlvE_clEvEUldE_St5arrayIPcLm2EEEEviT0_T1_)
        /*0b00*/ 	.word	0x00000000


	//----- nvinfo : EIATTR_REGCOUNT
	.align		4
.L_525:
        /*0b04*/ 	.byte	0x04, 0x2f
        /*0b06*/ 	.short	(.L_527 - .L_526)
	.align		4
.L_526:
        /*0b08*/ 	.word	index@(_ZN2at6native29vectorized_elementwise_kernelILi2EZZZNS0_17rsqrt_kernel_cudaERNS_18TensorIteratorBaseEENKUlvE0_clEvENKUlvE_clEvEUldE_St5arrayIPcLm2EEEEviT0_T1_)
        /*0b0c*/ 	.word	0x00000026


	//----- nvinfo : EIATTR_FRAME_SIZE
	.align		4
.L_527:
        /*0b10*/ 	.byte	0x04, 0x11
        /*0b12*/ 	.short	(.L_529 - .L_528)
	.align		4
.L_528:
        /*0b14*/ 	.word	index@($__internal_10_$__cuda_sm20_drsqrt_f64_slowpath_v2)
        /*0b18*/ 	.word	0x00000000


	//----- nvinfo : EIATTR_FRAME_SIZE
	.align		4
.L_529:
        /*0b1c*/ 	.byte	0x04, 0x11
        /*0b1e*/ 	.short	(.L_531 - .L_530)
	.align		4
.L_530:
        /*0b20*/ 	.word	index@(_ZN2at6native29vectorized_elementwise_kernelILi2EZZZNS0_17rsqrt_kernel_cudaERNS_18TensorIteratorBaseEENKUlvE0_clEvENKUlvE_clEvEUldE_St5arrayIPcLm2EEEEviT0_T1_)
        /*0b24*/ 	.word	0x00000000


	//----- nvinfo : EIATTR_REGCOUNT
	.align		4
.L_531:
        /*0b28*/ 	.byte	0x04, 0x2f
        /*0b2a*/ 	.short	(.L_533 - .L_532)
	.align		4
.L_532:
        /*0b2c*/ 	.word	index@(_ZN2at6native27unrolled_elementwise_kernelIZZZNS0_17rsqrt_kernel_cudaERNS_18TensorIteratorBaseEENKUlvE0_clEvENKUlvE_clEvEUldE_St5arrayIPcLm2EELi4E23TrivialOffsetCalculatorILi1EjESB_NS0_6memory15LoadWithoutCastENSC_16StoreWithoutCastEEEviT_T0_T2_T3_T4_T5_)
        /*0b30*/ 	.word	0x0000001c


	//----- nvinfo : EIATTR_FRAME_SIZE
	.align		4
.L_533:
        /*0b34*/ 	.byte	0x04, 0x11
        /*0b36*/ 	.short	(.L_535 - .L_534)
	.align		4
.L_534:
        /*0b38*/ 	.word	index@($__internal_9_$__cuda_sm20_drsqrt_f64_slowpath_v2)
        /*0b3c*/ 	.word	0x00000000


	//----- nvinfo : EIATTR_FRAME_SIZE
	.align		4
.L_535:
        /*0b40*/ 	.byte	0x04, 0x11
        /*0b42*/ 	.short	(.L_537 - .L_536)
	.align		4
.L_536:
        /*0b44*/ 	.word	index@(_ZN2at6native27unrolled_elementwise_kernelIZZZNS0_17rsqrt_kernel_cudaERNS_18TensorIteratorBaseEENKUlvE0_clEvENKUlvE_clEvEUldE_St5arrayIPcLm2EELi4E23TrivialOffsetCalculatorILi1EjESB_NS0_6memory15LoadWithoutCastENSC_16StoreWithoutCastEEEviT_T0_T2_T3_T4_T5_)
        /*0b48*/ 	.word	0x00000000


	//----- nvinfo : EIATTR_REGCOUNT
	.align		4
.L_537:
        /*0b4c*/ 	.byte	0x04, 0x2f
        /*0b4e*/ 	.short	(.L_539 - .L_538)
	.align		4
.L_538:
        /*0b50*/ 	.word	index@(_ZN2at6native18elementwise_kernelILi128ELi2EZNS0_22gpu_kernel_impl_nocastIZZZNS0_17rsqrt_kernel_cudaERNS_18TensorIteratorBaseEENKUlvE0_clEvENKUlvE_clEvEUldE_EEvS4_RKT_EUliE_EEviT1_)
        /*0b54*/ 	.word	0x00000014


	//----- nvinfo : EIATTR_FRAME_SIZE
	.align		4
.L_539:
        /*0b58*/ 	.byte	0x04, 0x11
        /*0b5a*/ 	.short	(.L_541 - .L_540)
	.align		4
.L_540:
        /*0b5c*/ 	.word	index@($__internal_8_$__cuda_sm20_drsqrt_f64_slowpath_v2)
        /*0b60*/ 	.word	0x00000000


	//----- nvinfo : EIATTR_FRAME_SIZE
	.align		4
.L_541:
        /*0b64*/ 	.byte	0x04, 0x11
        /*0b66*/ 	.short	(.L_543 - .L_542)
	.align		4
.L_542:
        /*0b68*/ 	.word	index@(_ZN2at6native18elementwise_kernelILi128ELi2EZNS0_22gpu_kernel_impl_nocastIZZZNS0_17rsqrt_kernel_cudaERNS_18TensorIteratorBaseEENKUlvE0_clEvENKUlvE_clEvEUldE_EEvS4_RKT_EUliE_EEviT1_)
        /*0b6c*/ 	.word	0x00000000


	//----- nvinfo : EIATTR_REGCOUNT
	.align		4
.L_543:
        /*0b70*/ 	.byte	0x04, 0x2f
        /*0b72*/ 	.short	(.L_545 - .L_544)
	.align		4
.L_544:
        /*0b74*/ 	.word	index@(_ZN2at6native27unrolled_elementwise_kernelIZZZNS0_17rsqrt_kernel_cudaERNS_18TensorIteratorBaseEENKUlvE0_clEvENKUlvE_clEvEUldE_St5arrayIPcLm2EELi4E23TrivialOffsetCalculatorILi1EjESB_NS0_6memory12LoadWithCastILi1EEENSC_13StoreWithCastILi1EEEEEviT_T0_T2_T3_T4_T5_)
        /*0b78*/ 	.word	0x00000022


	//----- nvinfo : EIATTR_FRAME_SIZE
	.align		4
.L_545:
        /*0b7c*/ 	.byte	0x04, 0x11
        /*0b7e*/ 	.short	(.L_547 - .L_546)
	.align		4
.L_546:
        /*0b80*/ 	.word	index@($__internal_7_$__cuda_sm20_drsqrt_f64_slowpath_v2)
        /*0b84*/ 	.word	0x00000000


	//----- nvinfo : EIATTR_FRAME_SIZE
	.align		4
.L_547:
        /*0b88*/ 	.byte	0x04, 0x11
        /*0b8a*/ 	.short	(.L_549 - .L_548)
	.align		4
.L_548:
        /*0b8c*/ 	.word	index@(_ZN2at6native27unrolled_elementwise_kernelIZZZNS0_17rsqrt_kernel_cudaERNS_18TensorIteratorBaseEENKUlvE0_clEvENKUlvE_clEvEUldE_St5arrayIPcLm2EELi4E23TrivialOffsetCalculatorILi1EjESB_NS0_6memory12LoadWithCastILi1EEENSC_13StoreWithCastILi1EEEEEviT_T0_T2_T3_T4_T5_)
        /*0b90*/ 	.word	0x00000000


	//----- nvinfo : EIATTR_REGCOUNT
	.align		4
.L_549:
        /*0b94*/ 	.byte	0x04, 0x2f
        /*0b96*/ 	.short	(.L_551 - .L_550)
	.align		4
.L_550:
        /*0b98*/ 	.word	index@(_ZN2at6native18elementwise_kernelILi128ELi4EZNS0_15gpu_kernel_implIZZZNS0_17rsqrt_kernel_cudaERNS_18TensorIteratorBaseEENKUlvE0_clEvENKUlvE_clEvEUldE_EEvS4_RKT_EUliE_EEviT1_)
        /*0b9c*/ 	.word	0x00000018


	//----- nvinfo : EIATTR_FRAME_SIZE
	.align		4
.L_551:
        /*0ba0*/ 	.byte	0x04, 0x11
        /*0ba2*/ 	.short	(.L_553 - .L_552)
	.align		4
.L_552:
        /*0ba4*/ 	.word	index@($__internal_6_$__cuda_sm20_drsqrt_f64_slowpath_v2)
        /*0ba8*/ 	.word	0x00000000


	//----- nvinfo : EIATTR_FRAME_SIZE
	.align		4
.L_553:
        /*0bac*/ 	.byte	0x04, 0x11
        /*0bae*/ 	.short	(.L_555 - .L_554)
	.align		4
.L_554:
        /*0bb0*/ 	.word	index@(_ZN2at6native18elementwise_kernelILi128ELi4EZNS0_15gpu_kernel_implIZZZNS0_17rsqrt_kernel_cudaERNS_18TensorIteratorBaseEENKUlvE0_clEvENKUlvE_clEvEUldE_EEvS4_RKT_EUliE_EEviT1_)
        /*0bb4*/ 	.word	0x00000000


	//----- nvinfo : EIATTR_REGCOUNT
	.align		4
.L_555:
        /*0bb8*/ 	.byte	0x04, 0x2f
        /*0bba*/ 	.short	(.L_557 - .L_556)
	.align		4
.L_556:
        /*0bbc*/ 	.word	index@(_ZN2at6native29vectorized_elementwise_kernelILi8EZZZNS0_17rsqrt_kernel_cudaERNS_18TensorIteratorBaseEENKUlvE0_clEvENKUlvE0_clEvEUlfE_St5arrayIPcLm2EEEEviT0_T1_)
        /*0bc0*/ 	.word	0x00000004


	//----- nvinfo : EIATTR_FRAME_SIZE
	.align		4
.L_557:
        /*0bc4*/ 	.byte	0x04, 0x11
        /*0bc6*/ 	.short	(.L_559 - .L_558)
	.align		4
.L_558:
        /*0bc8*/ 	.word	index@(_ZN2at6native29vectorized_elementwise_kernelILi8EZZZNS0_17rsqrt_kernel_cudaERNS_18TensorIteratorBaseEENKUlvE0_clEvENKUlvE0_clEvEUlfE_St5arrayIPcLm2EEEEviT0_T1_)
        /*0bcc*/ 	.word	0x00000000


	//----- nvinfo : EIATTR_REGCOUNT
	.align		4
.L_559:
        /*0bd0*/ 	.byte	0x04, 0x2f
        /*0bd2*/ 	.short	(.L_561 - .L_560)
	.align		4
.L_560:
        /*0bd4*/ 	.word	index@(_ZN2at6native29vectorized_elementwise_kernelILi4EZZZNS0_17rsqrt_kernel_cudaERNS_18TensorIteratorBaseEENKUlvE0_clEvENKUlvE0_clEvEUlfE_St5arrayIPcLm2EEEEviT0_T1_)
        /*0bd8*/ 	.word	0x00000020


	//----- nvinfo : EIATTR_FRAME_SIZE
	.align		4
.L_561:
        /*0bdc*/ 	.byte	0x04, 0x11
        /*0bde*/ 	.short	(.L_563 - .L_562)
	.align		4
.L_562:
        /*0be0*/ 	.word	index@(_ZN2at6native29vectorized_elementwise_kernelILi4EZZZNS0_17rsqrt_kernel_cudaERNS_18TensorIteratorBaseEENKUlvE0_clEvENKUlvE0_clEvEUlfE_St5arrayIPcLm2EEEEviT0_T1_)
        /*0be4*/ 	.word	0x00000000


	//----- nvinfo : EIATTR_REGCOUNT
	.align		4
.L_563:
        /*0be8*/ 	.byte	0x04, 0x2f
        /*0bea*/ 	.short	(.L_565 - .L_564)
	.align		4
.L_564:
        /*0bec*/ 	.word	index@(_ZN2at6native29vectorized_elementwise_kernelILi2EZZZNS0_17rsqrt_kernel_cudaERNS_18TensorIteratorBaseEENKUlvE0_clEvENKUlvE0_clEvEUlfE_St5arrayIPcLm2EEEEviT0_T1_)
        /*0bf0*/ 	.word	0x00000020


	//----- nvinfo : EIATTR_FRAME_SIZE
	.align		4
.L_565:
        /*0bf4*/ 	.byte	0x04, 0x11
        /*0bf6*/ 	.short	(.L_567 - .L_566)
	.align		4
.L_566:
        /*0bf8*/ 	.word	index@(_ZN2at6native29vectorized_elementwise_kernelILi2EZZZNS0_17rsqrt_kernel_cudaERNS_18TensorIteratorBaseEENKUlvE0_clEvENKUlvE0_clEvEUlfE_St5arrayIPcLm2EEEEviT0_T1_)
        /*0bfc*/ 	.word	0x00000000


	//----- nvinfo : EIATTR_REGCOUNT
	.align		4
.L_567:
        /*0c00*/ 	.byte	0x04, 0x2f
        /*0c02*/ 	.short	(.L_569 - .L_568)
	.align		4
.L_568:
        /*0c04*/ 	.word	index@(_ZN2at6native27unrolled_elementwise_kernelIZZZNS0_17rsqrt_kernel_cudaERNS_18TensorIteratorBaseEENKUlvE0_clEvENKUlvE0_clEvEUlfE_St5arrayIPcLm2EELi4E23TrivialOffsetCalculatorILi1EjESB_NS0_6memory15LoadWithoutCastENSC_16StoreWithoutCastEEEviT_T0_T2_T3_T4_T5_)
        /*0c08*/ 	.word	0x00000017


	//----- nvinfo : EIATTR_FRAME_SIZE
	.align		4
.L_569:
        /*0c0c*/ 	.byte	0x04, 0x11
        /*0c0e*/ 	.short	(.L_571 - .L_570)
	.align		4
.L_570:
        /*0c10*/ 	.word	index@(_ZN2at6native27unrolled_elementwise_kernelIZZZNS0_17rsqrt_kernel_cudaERNS_18TensorIteratorBaseEENKUlvE0_clEvENKUlvE0_clEvEUlfE_St5arrayIPcLm2EELi4E23TrivialOffsetCalculatorILi1EjESB_NS0_6memory15LoadWithoutCastENSC_16StoreWithoutCastEEEviT_T0_T2_T3_T4_T5_)
        /*0c14*/ 	.word	0x00000000


	//----- nvinfo : EIATTR_REGCOUNT
	.align		4
.L_571:
        /*0c18*/ 	.byte	0x04, 0x2f
        /*0c1a*/ 	.short	(.L_573 - .L_572)
	.align		4
.L_572:
        /*0c1c*/ 	.word	index@(_ZN2at6native18elementwise_kernelILi128ELi2EZNS0_22gpu_kernel_impl_nocastIZZZNS0_17rsqrt_kernel_cudaERNS_18TensorIteratorBaseEENKUlvE0_clEvENKUlvE0_clEvEUlfE_EEvS4_RKT_EUliE_EEviT1_)
        /*0c20*/ 	.word	0x00000014


	//----- nvinfo : EIATTR_FRAME_SIZE
	.align		4
.L_573:
        /*0c24*/ 	.byte	0x04, 0x11
        /*0c26*/ 	.short	(.L_575 - .L_574)
	.align		4
.L_574:
        /*0c28*/ 	.word	index@(_ZN2at6native18elementwise_kernelILi128ELi2EZNS0_22gpu_kernel_impl_nocastIZZZNS0_17rsqrt_kernel_cudaERNS_18TensorIteratorBaseEENKUlvE0_clEvENKUlvE0_clEvEUlfE_EEvS4_RKT_EUliE_EEviT1_)
        /*0c2c*/ 	.word	0x00000000


	//----- nvinfo : EIATTR_REGCOUNT
	.align		4
.L_575:
        /*0c30*/ 	.byte	0x04, 0x2f
        /*0c32*/ 	.short	(.L_577 - .L_576)
	.align		4
.L_576:
        /*0c34*/ 	.word	index@(_ZN2at6native27unrolled_elementwise_kernelIZZZNS0_17rsqrt_kernel_cudaERNS_18TensorIteratorBaseEENKUlvE0_clEvENKUlvE0_clEvEUlfE_St5arrayIPcLm2EELi4E23TrivialOffsetCalculatorILi1EjESB_NS0_6memory12LoadWithCastILi1EEENSC_13StoreWithCastILi1EEEEEviT_T0_T2_T3_T4_T5_)
        /*0c38*/ 	.word	0x0000001d


	//----- nvinfo : EIATTR_FRAME_SIZE
	.align		4
.L_577:
        /*0c3c*/ 	.byte	0x04, 0x11
        /*0c3e*/ 	.short	(.L_579 - .L_578)
	.align		4
.L_578:
        /*0c40*/ 	.word	index@(_ZN2at6native27unrolled_elementwise_kernelIZZZNS0_17rsqrt_kernel_cudaERNS_18TensorIteratorBaseEENKUlvE0_clEvENKUlvE0_clEvEUlfE_St5arrayIPcLm2EELi4E23TrivialOffsetCalculatorILi1EjESB_NS0_6memory12LoadWithCastILi1EEENSC_13StoreWithCastILi1EEEEEviT_T0_T2_T3_T4_T5_)
        /*0c44*/ 	.word	0x00000000


	//----- nvinfo : EIATTR_REGCOUNT
	.align		4
.L_579:
        /*0c48*/ 	.byte	0x04, 0x2f
        /*0c4a*/ 	.short	(.L_581 - .L_580)
	.align		4
.L_580:
        /*0c4c*/ 	.word	index@(_ZN2at6native18elementwise_kernelILi128ELi4EZNS0_15gpu_kernel_implIZZZNS0_17rsqrt_kernel_cudaERNS_18TensorIteratorBaseEENKUlvE0_clEvENKUlvE0_clEvEUlfE_EEvS4_RKT_EUliE_EEviT1_)
        /*0c50*/ 	.word	0x00000018


	//----- nvinfo : EIATTR_FRAME_SIZE
	.align		4
.L_581:
        /*0c54*/ 	.byte	0x04, 0x11
        /*0c56*/ 	.short	(.L_583 - .L_582)
	.align		4
.L_582:
        /*0c58*/ 	.word	index@(_ZN2at6native18elementwise_kernelILi128ELi4EZNS0_15gpu_kernel_implIZZZNS0_17rsqrt_kernel_cudaERNS_18TensorIteratorBaseEENKUlvE0_clEvENKUlvE0_clEvEUlfE_EEvS4_RKT_EUliE_EEviT1_)
        /*0c5c*/ 	.word	0x00000000


	//----- nvinfo : EIATTR_REGCOUNT
	.align		4
.L_583:
        /*0c60*/ 	.byte	0x04, 0x2f
        /*0c62*/ 	.short	(.L_585 - .L_584)
	.align		4
.L_584:
        /*0c64*/ 	.word	index@(_ZN2at6native29vectorized_elementwise_kernelILi8EZZZNS0_17rsqrt_kernel_cudaERNS_18TensorIteratorBaseEENKUlvE0_clEvENKUlvE1_clEvEUlN3c108BFloat16EE_St5arrayIPcLm2EEEEviT0_T1_)
        /*0c68*/ 	.word	0x00000004


	//----- nvinfo : EIATTR_FRAME_SIZE
	.align		4
.L_585:
        /*0c6c*/ 	.byte	0x04, 0x11
        /*0c6e*/ 	.short	(.L_587 - .L_586)
	.align		4
.L_586:
        /*0c70*/ 	.word	index@(_ZN2at6native29vectorized_elementwise_kernelILi8EZZZNS0_17rsqrt_kernel_cudaERNS_18TensorIteratorBaseEENKUlvE0_clEvENKUlvE1_clEvEUlN3c108BFloat16EE_St5arrayIPcLm2EEEEviT0_T1_)
        /*0c74*/ 	.word	0x00000000


	//----- nvinfo : EIATTR_REGCOUNT
	.align		4
.L_587:
        /*0c78*/ 	.byte	0x04, 0x2f
        /*0c7a*/ 	.short	(.L_589 - .L_588)
	.align		4
.L_588:
        /*0c7c*/ 	.word	index@(_ZN2at6native29vectorized_elementwise_kernelILi4EZZZNS0_17rsqrt_kernel_cudaERNS_18TensorIteratorBaseEENKUlvE0_clEvENKUlvE1_clEvEUlN3c108BFloat16EE_St5arrayIPcLm2EEEEviT0_T1_)
        /*0c80*/ 	.word	0x00000022


	//----- nvinfo : EIATTR_FRAME_SIZE
	.align		4
.L_589:
        /*0c84*/ 	.byte	0x04, 0x11
        /*0c86*/ 	.short	(.L_591 - .L_590)
	.align		4
.L_590:
        /*0c88*/ 	.word	index@(_ZN2at6native29vectorized_elementwise_kernelILi4EZZZNS0_17rsqrt_kernel_cudaERNS_18TensorIteratorBaseEENKUlvE0_clEvENKUlvE1_clEvEUlN3c108BFloat16EE_St5arrayIPcLm2EEEEviT0_T1_)
        /*0c8c*/ 	.word	0x00000000


	//----- nvinfo : EIATTR_REGCOUNT
	.align		4
.L_591:
        /*0c90*/ 	.byte	0x04, 0x2f
        /*0c92*/ 	.short	(.L_593 - .L_592)
	.align		4
.L_592:
        /*0c94*/ 	.word	index@(_ZN2at6native29vectorized_elementwise_kernelILi2EZZZNS0_17rsqrt_kernel_cudaERNS_18TensorIteratorBaseEENKUlvE0_clEvENKUlvE1_clEvEUlN3c108BFloat16EE_St5arrayIPcLm2EEEEviT0_T1_)
        /*0c98*/ 	.word	0x00000022


	//----- nvinfo : EIATTR_FRAME_SIZE
	.align		4
.L_593:
        /*0c9c*/ 	.byte	0x04, 0x11
        /*0c9e*/ 	.short	(.L_595 - .L_594)
	.align		4
.L_594:
        /*0ca0*/ 	.word	index@(_ZN2at6native29vectorized_elementwise_kernelILi2EZZZNS0_17rsqrt_kernel_cudaERNS_18TensorIteratorBaseEENKUlvE0_clEvENKUlvE1_clEvEUlN3c108BFloat16EE_St5arrayIPcLm2EEEEviT0_T1_)
        /*0ca4*/ 	.word	0x00000000


	//----- nvinfo : EIATTR_REGCOUNT
	.align		4
.L_595:
        /*0ca8*/ 	.byte	0x04, 0x2f
        /*0caa*/ 	.short	(.L_597 - .L_596)
	.align		4
.L_596:
        /*0cac*/ 	.word	index@(_ZN2at6native27unrolled_elementwise_kernelIZZZNS0_17rsqrt_kernel_cudaERNS_18TensorIteratorBaseEENKUlvE0_clEvENKUlvE1_clEvEUlN3c108BFloat16EE_St5arrayIPcLm2EELi4E23TrivialOffsetCalculatorILi1EjESD_NS0_6memory15LoadWithoutCastENSE_16StoreWithoutCastEEEviT_T0_T2_T3_T4_T5_)
        /*0cb0*/ 	.word	0x00000018


	//----- nvinfo : EIATTR_FRAME_SIZE
	.align		4
.L_597:
        /*0cb4*/ 	.byte	0x04, 0x11
        /*0cb6*/ 	.short	(.L_599 - .L_598)
	.align		4
.L_598:
        /*0cb8*/ 	.word	index@(_ZN2at6native27unrolled_elementwise_kernelIZZZNS0_17rsqrt_kernel_cudaERNS_18TensorIteratorBaseEENKUlvE0_clEvENKUlvE1_clEvEUlN3c108BFloat16EE_St5arrayIPcLm2EELi4E23TrivialOffsetCalculatorILi1EjESD_NS0_6memory15LoadWithoutCastENSE_16StoreWithoutCastEEEviT_T0_T2_T3_T4_T5_)
        /*0cbc*/ 	.word	0x00000000


	//----- nvinfo : EIATTR_REGCOUNT
	.align		4
.L_599:
        /*0cc0*/ 	.byte	0x04, 0x2f
        /*0cc2*/ 	.short	(.L_601 - .L_600)
	.align		4
.L_600:
        /*0cc4*/ 	.word	index@(_ZN2at6native18elementwise_kernelILi128ELi4EZNS0_22gpu_kernel_impl_nocastIZZZNS0_17rsqrt_kernel_cudaERNS_18TensorIteratorBaseEENKUlvE0_clEvENKUlvE1_clEvEUlN3c108BFloat16EE_EEvS4_RKT_EUliE_EEviT1_)
        /*0cc8*/ 	.word	0x00000014


	//----- nvinfo : EIATTR_FRAME_SIZE
	.align		4
.L_601:
        /*0ccc*/ 	.byte	0x04, 0x11
        /*0cce*/ 	.short	(.L_603 - .L_602)
	.align		4
.L_602:
        /*0cd0*/ 	.word	index@(_ZN2at6native18elementwise_kernelILi128ELi4EZNS0_22gpu_kernel_impl_nocastIZZZNS0_17rsqrt_kernel_cudaERNS_18TensorIteratorBaseEENKUlvE0_clEvENKUlvE1_clEvEUlN3c108BFloat16EE_EEvS4_RKT_EUliE_EEviT1_)
        /*0cd4*/ 	.word	0x00000000


	//----- nvinfo : EIATTR_REGCOUNT
	.align		4
.L_603:
        /*0cd8*/ 	.byte	0x04, 0x2f
        /*0cda*/ 	.short	(.L_605 - .L_604)
	.align		4
.L_604:
        /*0cdc*/ 	.word	index@(_ZN2at6native27unrolled_elementwise_kernelIZZZNS0_17rsqrt_kernel_cudaERNS_18TensorIteratorBaseEENKUlvE0_clEvENKUlvE1_clEvEUlN3c108BFloat16EE_St5arrayIPcLm2EELi4E23TrivialOffsetCalculatorILi1EjESD_NS0_6memory12LoadWithCastILi1EEENSE_13StoreWithCastILi1EEEEEviT_T0_T2_T3_T4_T5_)
        /*0ce0*/ 	.word	0x0000001c


	//----- nvinfo : EIATTR_FRAME_SIZE
	.align		4
.L_605:
        /*0ce4*/ 	.byte	0x04, 0x11
        /*0ce6*/ 	.short	(.L_607 - .L_606)
	.align		4
.L_606:
        /*0ce8*/ 	.word	index@(_ZN2at6native27unrolled_elementwise_kernelIZZZNS0_17rsqrt_kernel_cudaERNS_18TensorIteratorBaseEENKUlvE0_clEvENKUlvE1_clEvEUlN3c108BFloat16EE_St5arrayIPcLm2EELi4E23TrivialOffsetCalculatorILi1EjESD_NS0_6memory12LoadWithCastILi1EEENSE_13StoreWithCastILi1EEEEEviT_T0_T2_T3_T4_T5_)
        /*0cec*/ 	.word	0x00000000


	//----- nvinfo : EIATTR_REGCOUNT
	.align		4
.L_607:
        /*0cf0*/ 	.byte	0x04, 0x2f
        /*0cf2*/ 	.short	(.L_609 - .L_608)
	.align		4
.L_608:
        /*0cf4*/ 	.word	index@(_ZN2at6native18elementwise_kernelILi128ELi4EZNS0_15gpu_kernel_implIZZZNS0_17rsqrt_kernel_cudaERNS_18TensorIteratorBaseEENKUlvE0_clEvENKUlvE1_clEvEUlN3c108BFloat16EE_EEvS4_RKT_EUliE_EEviT1_)
        /*0cf8*/ 	.word	0x00000018


	//----- nvinfo : EIATTR_FRAME_SIZE
	.align		4
.L_609:
        /*0cfc*/ 	.byte	0x04, 0x11
        /*0cfe*/ 	.short	(.L_611 - .L_610)
	.align		4
.L_610:
        /*0d00*/ 	.word	index@(_ZN2at6native18elementwise_kernelILi128ELi4EZNS0_15gpu_kernel_implIZZZNS0_17rsqrt_kernel_cudaERNS_18TensorIteratorBaseEENKUlvE0_clEvENKUlvE1_clEvEUlN3c108BFloat16EE_EEvS4_RKT_EUliE_EEviT1_)
        /*0d04*/ 	.word	0x00000000


	//----- nvinfo : EIATTR_REGCOUNT
	.align		4
.L_611:
        /*0d08*/ 	.byte	0x04, 0x2f
        /*0d0a*/ 	.short	(.L_613 - .L_612)
	.align		4
.L_612:
        /*0d0c*/ 	.word	index@(_ZN2at6native29vectorized_elementwise_kernelILi8EZZZNS0_17rsqrt_kernel_cudaERNS_18TensorIteratorBaseEENKUlvE0_clEvENKUlvE2_clEvEUlN3c104HalfEE_St5arrayIPcLm2EEEEviT0_T1_)
        /*0d10*/ 	.word	0x00000004


	//----- nvinfo : EIATTR_FRAME_SIZE
	.align		4
.L_613:
        /*0d14*/ 	.byte	0x04, 0x11
        /*0d16*/ 	.short	(.L_615 - .L_614)
	.align		4
.L_614:
        /*0d18*/ 	.word	index@(_ZN2at6native29vectorized_elementwise_kernelILi8EZZZNS0_17rsqrt_kernel_cudaERNS_18TensorIteratorBaseEENKUlvE0_clEvENKUlvE2_clEvEUlN3c104HalfEE_St5arrayIPcLm2EEEEviT0_T1_)
        /*0d1c*/ 	.word	0x00000000


	//----- nvinfo : EIATTR_REGCOUNT
	.align		4
.L_615:
        /*0d20*/ 	.byte	0x04, 0x2f
        /*0d22*/ 	.short	(.L_617 - .L_616)
	.align		4
.L_616:
        /*0d24*/ 	.word	index@(_ZN2at6native29vectorized_elementwise_kernelILi4EZZZNS0_17rsqrt_kernel_cudaERNS_18TensorIteratorBaseEENKUlvE0_clEvENKUlvE2_clEvEUlN3c104HalfEE_St5arrayIPcLm2EEEEviT0_T1_)
        /*0d28*/ 	.word	0x00000022


	//----- nvinfo : EIATTR_FRAME_SIZE
	.align		4
.L_617:
        /*0d2c*/ 	.byte	0x04, 0x11
        /*0d2e*/ 	.short	(.L_619 - .L_618)
	.align		4
.L_618:
        /*0d30*/ 	.word	index@(_ZN2at6native29vectorized_elementwise_kernelILi4EZZZNS0_17rsqrt_kernel_cudaERNS_18TensorIteratorBaseEENKUlvE0_clEvENKUlvE2_clEvEUlN3c104HalfEE_St5arrayIPcLm2EEEEviT0_T1_)
        /*0d34*/ 	.word	0x00000000


	//----- nvinfo : EIATTR_REGCOUNT
	.align		4
.L_619:
        /*0d38*/ 	.byte	0x04, 0x2f
        /*0d3a*/ 	.short	(.L_621 - .L_620)
	.align		4
.L_620:
        /*0d3c*/ 	.word	index@(_ZN2at6native29vectorized_elementwise_kernelILi2EZZZNS0_17rsqrt_kernel_cudaERNS_18TensorIteratorBaseEENKUlvE0_clEvENKUlvE2_clEvEUlN3c104HalfEE_St5arrayIPcLm2EEEEviT0_T1_)
        /*0d40*/ 	.word	0x00000022


	//----- nvinfo : EIATTR_FRAME_SIZE
	.align		4
.L_621:
        /*0d44*/ 	.byte	0x04, 0x11
        /*0d46*/ 	.short	(.L_623 - .L_622)
	.align		4
.L_622:
        /*0d48*/ 	.word	index@(_ZN2at6native29vectorized_elementwise_kernelILi2EZZZNS0_17rsqrt_kernel_cudaERNS_18TensorIteratorBaseEENKUlvE0_clEvENKUlvE2_clEvEUlN3c104HalfEE_St5arrayIPcLm2EEEEviT0_T1_)
        /*0d4c*/ 	.word	0x00000000


	//----- nvinfo : EIATTR_REGCOUNT
	.align		4
.L_623:
        /*0d50*/ 	.byte	0x04, 0x2f
        /*0d52*/ 	.short	(.L_625 - .L_624)
	.align		4
.L_624:
        /*0d54*/ 	.word	index@(_ZN2at6native27unrolled_elementwise_kernelIZZZNS0_17rsqrt_kernel_cudaERNS_18TensorIteratorBaseEENKUlvE0_clEvENKUlvE2_clEvEUlN3c104HalfEE_St5arrayIPcLm2EELi4E23TrivialOffsetCalculatorILi1EjESD_NS0_6memory15LoadWithoutCastENSE_16StoreWithoutCastEEEviT_T0_T2_T3_T4_T5_)
        /*0d58*/ 	.word	0x00000018


	//----- nvinfo : EIATTR_FRAME_SIZE
	.align		4
.L_625:
        /*0d5c*/ 	.byte	0x04, 0x11
        /*0d5e*/ 	.short	(.L_627 - .L_626)
	.align		4
.L_626:
        /*0d60*/ 	.word	index@(_ZN2at6native27unrolled_elementwise_kernelIZZZNS0_17rsqrt_kernel_cudaERNS_18TensorIteratorBaseEENKUlvE0_clEvENKUlvE2_clEvEUlN3c104HalfEE_St5arrayIPcLm2EELi4E23TrivialOffsetCalculatorILi1EjESD_NS0_6memory15LoadWithoutCastENSE_16StoreWithoutCastEEEviT_T0_T2_T3_T4_T5_)
        /*0d64*/ 	.word	0x00000000


	//----- nvinfo : EIATTR_REGCOUNT
	.align		4
.L_627:
        /*0d68*/ 	.byte	0x04, 0x2f
        /*0d6a*/ 	.short	(.L_629 - .L_628)
	.align		4
.L_628:
        /*0d6c*/ 	.word	index@(_ZN2at6native18elementwise_kernelILi128ELi4EZNS0_22gpu_kernel_impl_nocastIZZZNS0_17rsqrt_kernel_cudaERNS_18TensorIteratorBaseEENKUlvE0_clEvENKUlvE2_clEvEUlN3c104HalfEE_EEvS4_RKT_EUliE_EEviT1_)
        /*0d70*/ 	.word	0x00000014


	//----- nvinfo : EIATTR_FRAME_SIZE
	.align		4
.L_629:
        /*0d74*/ 	.byte	0x04, 0x11
        /*0d76*/ 	.short	(.L_631 - .L_630)
	.align		4
.L_630:
        /*0d78*/ 	.word	index@(_ZN2at6native18elementwise_kernelILi128ELi4EZNS0_22gpu_kernel_impl_nocastIZZZNS0_17rsqrt_kernel_cudaERNS_18TensorIteratorBaseEENKUlvE0_clEvENKUlvE2_clEvEUlN3c104HalfEE_EEvS4_RKT_EUliE_EEviT1_)
        /*0d7c*/ 	.word	0x00000000


	//----- nvinfo : EIATTR_REGCOUNT
	.align		4
.L_631:
        /*0d80*/ 	.byte	0x04, 0x2f
        /*0d82*/ 	.short	(.L_633 - .L_632)
	.align		4
.L_632:
        /*0d84*/ 	.word	index@(_ZN2at6native27unrolled_elementwise_kernelIZZZNS0_17rsqrt_kernel_cudaERNS_18TensorIteratorBaseEENKUlvE0_clEvENKUlvE2_clEvEUlN3c104HalfEE_St5arrayIPcLm2EELi4E23TrivialOffsetCalculatorILi1EjESD_NS0_6memory12LoadWithCastILi1EEENSE_13StoreWithCastILi1EEEEEviT_T0_T2_T3_T4_T5_)
        /*0d88*/ 	.word	0x0000001c


	//----- nvinfo : EIATTR_FRAME_SIZE
	.align		4
.L_633:
        /*0d8c*/ 	.byte	0x04, 0x11
        /*0d8e*/ 	.short	(.L_635 - .L_634)
	.align		4
.L_634:
        /*0d90*/ 	.word	index@(_ZN2at6native27unrolled_elementwise_kernelIZZZNS0_17rsqrt_kernel_cudaERNS_18TensorIteratorBaseEENKUlvE0_clEvENKUlvE2_clEvEUlN3c104HalfEE_St5arrayIPcLm2EELi4E23TrivialOffsetCalculatorILi1EjESD_NS0_6memory12LoadWithCastILi1EEENSE_13StoreWithCastILi1EEEEEviT_T0_T2_T3_T4_T5_)
        /*0d94*/ 	.word	0x00000000


	//----- nvinfo : EIATTR_REGCOUNT
	.align		4
.L_635:
        /*0d98*/ 	.byte	0x04, 0x2f
        /*0d9a*/ 	.short	(.L_637 - .L_636)
	.align		4
.L_636:
        /*0d9c*/ 	.word	index@(_ZN2at6native18elementwise_kernelILi128ELi4EZNS0_15gpu_kernel_implIZZZNS0_17rsqrt_kernel_cudaERNS_18TensorIteratorBaseEENKUlvE0_clEvENKUlvE2_clEvEUlN3c104HalfEE_EEvS4_RKT_EUliE_EEviT1_)
        /*0da0*/ 	.word	0x00000018


	//----- nvinfo : EIATTR_FRAME_SIZE
	.align		4
.L_637:
        /*0da4*/ 	.byte	0x04, 0x11
        /*0da6*/ 	.short	(.L_639 - .L_638)
	.align		4
.L_638:
        /*0da8*/ 	.word	index@(_ZN2at6native18elementwise_kernelILi128ELi4EZNS0_15gpu_kernel_implIZZZNS0_17rsqrt_kernel_cudaERNS_18TensorIteratorBaseEENKUlvE0_clEvENKUlvE2_clEvEUlN3c104HalfEE_EEvS4_RKT_EUliE_EEviT1_)
        /*0dac*/ 	.word	0x00000000


	//----- nvinfo : EIATTR_REGCOUNT
	.align		4
.L_639:
        /*0db0*/ 	.byte	0x04, 0x2f
        /*0db2*/ 	.short	(.L_641 - .L_640)
	.align		4
.L_640:
        /*0db4*/ 	.word	index@(_ZN2at6native29vectorized_elementwise_kernelILi8EZZZNS0_16sqrt_kernel_cudaERNS_18TensorIteratorBaseEENKUlvE0_clEvENKUlvE_clEvEUldE_St5arrayIPcLm2EEEEviT0_T1_)
        /*0db8*/ 	.word	0x00000004


	//----- nvinfo : EIATTR_FRAME_SIZE
	.align		4
.L_641:
        /*0dbc*/ 	.byte	0x04, 0x11
        /*0dbe*/ 	.short	(.L_643 - .L_642)
	.align		4
.L_642:
        /*0dc0*/ 	.word	index@(_ZN2at6native29vectorized_elementwise_kernelILi8EZZZNS0_16sqrt_kernel_cudaERNS_18TensorIteratorBaseEENKUlvE0_clEvENKUlvE_clEvEUldE_St5arrayIPcLm2EEEEviT0_T1_)
        /*0dc4*/ 	.word	0x00000000


	//----- nvinfo : EIATTR_REGCOUNT
	.align		4
.L_643:
        /*0dc8*/ 	.byte	0x04, 0x2f
        /*0dca*/ 	.short	(.L_645 - .L_644)
	.align		4
.L_644:
        /*0dcc*/ 	.word	index@(_ZN2at6native29vectorized_elementwise_kernelILi4EZZZNS0_16sqrt_kernel_cudaERNS_18TensorIteratorBaseEENKUlvE0_clEvENKUlvE_clEvEUldE_St5arrayIPcLm2EEEEviT0_T1_)
        /*0dd0*/ 	.word	0x00000028


	//----- nvinfo : EIATTR_FRAME_SIZE
	.align		4
.L_645:
        /*0dd4*/ 	.byte	0x04, 0x11
        /*0dd6*/ 	.short	(.L_647 - .L_646)
	.align		4
.L_646:
        /*0dd8*/ 	.word	index@($__internal_5_$__cuda_sm20_dsqrt_rn_f64_mediumpath_v1)
        /*0ddc*/ 	.word	0x00000000


	//----- nvinfo : EIATTR_FRAME_SIZE
	.align		4
.L_647:
        /*0de0*/ 	.byte	0x04, 0x11
        /*0de2*/ 	.short	(.L_649 - .L_648)
	.align		4
.L_648:
        /*0de4*/ 	.word	index@(_ZN2at6native29vectorized_elementwise_kernelILi4EZZZNS0_16sqrt_kernel_cudaERNS_18TensorIteratorBaseEENKUlvE0_clEvENKUlvE_clEvEUldE_St5arrayIPcLm2EEEEviT0_T1_)
        /*0de8*/ 	.word	0x00000000


	//----- nvinfo : EIATTR_REGCOUNT
	.align		4
.L_649:
        /*0dec*/ 	.byte	0x04, 0x2f
        /*0dee*/ 	.short	(.L_651 - .L_650)
	.align		4
.L_650:
        /*0df0*/ 	.word	index@(_ZN2at6native29vectorized_elementwise_kernelILi2EZZZNS0_16sqrt_kernel_cudaERNS_18TensorIteratorBaseEENKUlvE0_clEvENKUlvE_clEvEUldE_St5arrayIPcLm2EEEEviT0_T1_)
        /*0df4*/ 	.word	0x00000028


	//----- nvinfo : EIATTR_FRAME_SIZE
	.align		4
.L_651:
        /*0df8*/ 	.byte	0x04, 0x11
        /*0dfa*/ 	.short	(.L_653 - .L_652)
	.align		4
.L_652:
        /*0dfc*/ 	.word	index@($__internal_4_$__cuda_sm20_dsqrt_rn_f64_mediumpath_v1)
        /*0e00*/ 	.word	0x00000000


	//----- nvinfo : EIATTR_FRAME_SIZE
	.align		4
.L_653:
        /*0e04*/ 	.byte	0x04, 0x11
        /*0e06*/ 	.short	(.L_655 - .L_654)
	.align		4
.L_654:
        /*0e08*/ 	.word	index@(_ZN2at6native29vectorized_elementwise_kernelILi2EZZZNS0_16sqrt_kernel_cudaERNS_18TensorIteratorBaseEENKUlvE0_clEvENKUlvE_clEvEUldE_St5arrayIPcLm2EEEEviT0_T1_)
        /*0e0c*/ 	.word	0x00000000


	//----- nvinfo : EIATTR_REGCOUNT
	.align		4
.L_655:
        /*0e10*/ 	.byte	0x04, 0x2f
        /*0e12*/ 	.short	(.L_657 - .L_656)
	.align		4
.L_656:
        /*0e14*/ 	.word	index@(_ZN2at6native27unrolled_elementwise_kernelIZZZNS0_16sqrt_kernel_cudaERNS_18TensorIteratorBaseEENKUlvE0_clEvENKUlvE_clEvEUldE_St5arrayIPcLm2EELi4E23TrivialOffsetCalculatorILi1EjESB_NS0_6memory15LoadWithoutCastENSC_16StoreWithoutCastEEEviT_T0_T2_T3_T4_T5_)
        /*0e18*/ 	.word	0x00000020


	//----- nvinfo : EIATTR_FRAME_SIZE
	.align		4
.L_657:
        /*0e1c*/ 	.byte	0x04, 0x11
        /*0e1e*/ 	.short	(.L_659 - .L_658)
	.align		4
.L_658:
        /*0e20*/ 	.word	index@($__internal_3_$__cuda_sm20_dsqrt_rn_f64_mediumpath_v1)
        /*0e24*/ 	.word	0x00000000


	//----- nvinfo : EIATTR_FRAME_SIZE
	.align		4
.L_659:
        /*0e28*/ 	.byte	0x04, 0x11
        /*0e2a*/ 	.short	(.L_661 - .L_660)
	.align		4
.L_660:
        /*0e2c*/ 	.word	index@(_ZN2at6native27unrolled_elementwise_kernelIZZZNS0_16sqrt_kernel_cudaERNS_18TensorIteratorBaseEENKUlvE0_clEvENKUlvE_clEvEUldE_St5arrayIPcLm2EELi4E23TrivialOffsetCalculatorILi1EjESB_NS0_6memory15LoadWithoutCastENSC_16StoreWithoutCastEEEviT_T0_T2_T3_T4_T5_)
        /*0e30*/ 	.word	0x00000000


	//----- nvinfo : EIATTR_REGCOUNT
	.align		4
.L_661:
        /*0e34*/ 	.byte	0x04, 0x2f
        /*0e36*/ 	.short	(.L_663 - .L_662)
	.align		4
.L_662:
        /*0e38*/ 	.word	index@(_ZN2at6native18elementwise_kernelILi128ELi2EZNS0_22gpu_kernel_impl_nocastIZZZNS0_16sqrt_kernel_cudaERNS_18TensorIteratorBaseEENKUlvE0_clEvENKUlvE_clEvEUldE_EEvS4_RKT_EUliE_EEviT1_)
        /*0e3c*/ 	.word	0x00000018


	//----- nvinfo : EIATTR_FRAME_SIZE
	.align		4
.L_663:
        /*0e40*/ 	.byte	0x04, 0x11
        /*0e42*/ 	.short	(.L_665 - .L_664)
	.align		4
.L_664:
        /*0e44*/ 	.word	index@($__internal_2_$__cuda_sm20_dsqrt_rn_f64_mediumpath_v1)
        /*0e48*/ 	.word	0x00000000


	//----- nvinfo : EIATTR_FRAME_SIZE
	.align		4
.L_665:
        /*0e4c*/ 	.byte	0x04, 0x11
        /*0e4e*/ 	.short	(.L_667 - .L_666)
	.align		4
.L_666:
        /*0e50*/ 	.word	index@(_ZN2at6native18elementwise_kernelILi128ELi2EZNS0_22gpu_kernel_impl_nocastIZZZNS0_16sqrt_kernel_cudaERNS_18TensorIteratorBaseEENKUlvE0_clEvENKUlvE_clEvEUldE_EEvS4_RKT_EUliE_EEviT1_)
        /*0e54*/ 	.word	0x00000000


	//----- nvinfo : EIATTR_REGCOUNT
	.align		4
.L_667:
        /*0e58*/ 	.byte	0x04, 0x2f
        /*0e5a*/ 	.short	(.L_669 - .L_668)
	.align		4
.L_668:
        /*0e5c*/ 	.word	index@(_ZN2at6native27unrolled_elementwise_kernelIZZZNS0_16sqrt_kernel_cudaERNS_18TensorIteratorBaseEENKUlvE0_clEvENKUlvE_clEvEUldE_St5arrayIPcLm2EELi4E23TrivialOffsetCalculatorILi1EjESB_NS0_6memory12LoadWithCastILi1EEENSC_13StoreWithCastILi1EEEEEviT_T0_T2_T3_T4_T5_)
        /*0e60*/ 	.word	0x00000022


	//----- nvinfo : EIATTR_FRAME_SIZE
	.align		4
.L_669:
        /*0e64*/ 	.byte	0x04, 0x11
        /*0e66*/ 	.short	(.L_671 - .L_670)
	.align		4
.L_670:
        /*0e68*/ 	.word	index@($__internal_1_$__cuda_sm20_dsqrt_rn_f64_mediumpath_v1)
        /*0e6c*/ 	.word	0x00000000


	//----- nvinfo : EIATTR_FRAME_SIZE
	.align		4
.L_671:
        /*0e70*/ 	.byte	0x04, 0x11
        /*0e72*/ 	.short	(.L_673 - .L_672)
	.align		4
.L_672:
        /*0e74*/ 	.word	index@(_ZN2at6native27unrolled_elementwise_kernelIZZZNS0_16sqrt_kernel_cudaERNS_18TensorIteratorBaseEENKUlvE0_clEvENKUlvE_clEvEUldE_St5arrayIPcLm2EELi4E23TrivialOffsetCalculatorILi1EjESB_NS0_6memory12LoadWithCastILi1EEENSC_13StoreWithCastILi1EEEEEviT_T0_T2_T3_T4_T5_)
        /*0e78*/ 	.word	0x00000000


	//----- nvinfo : EIATTR_REGCOUNT
	.align		4
.L_673:
        /*0e7c*/ 	.byte	0x04, 0x2f
        /*0e7e*/ 	.short	(.L_675 - .L_674)
	.align		4
.L_674:
        /*0e80*/ 	.word	index@(_ZN2at6native18elementwise_kernelILi128ELi4EZNS0_15gpu_kernel_implIZZZNS0_16sqrt_kernel_cudaERNS_18TensorIteratorBaseEENKUlvE0_clEvENKUlvE_clEvEUldE_EEvS4_RKT_EUliE_EEviT1_)
        /*0e84*/ 	.word	0x00000018


	//----- nvinfo : EIATTR_FRAME_SIZE
	.align		4
.L_675:
        /*0e88*/ 	.byte	0x04, 0x11
        /*0e8a*/ 	.short	(.L_677 - .L_676)
	.align		4
.L_676:
        /*0e8c*/ 	.word	index@($__internal_0_$__cuda_sm20_dsqrt_rn_f64_mediumpath_v1)
        /*0e90*/ 	.word	0x00000000


	//----- nvinfo : EIATTR_FRAME_SIZE
	.align		4
.L_677:
        /*0e94*/ 	.byte	0x04, 0x11
        /*0e96*/ 	.short	(.L_679 - .L_678)
	.align		4
.L_678:
        /*0e98*/ 	.word	index@(_ZN2at6native18elementwise_kernelILi128ELi4EZNS0_15gpu_kernel_implIZZZNS0_16sqrt_kernel_cudaERNS_18TensorIteratorBaseEENKUlvE0_clEvENKUlvE_clEvEUldE_EEvS4_RKT_EUliE_EEviT1_)
        /*0e9c*/ 	.word	0x00000000


	//----- nvinfo : EIATTR_REGCOUNT
	.align		4
.L_679:
        /*0ea0*/ 	.byte	0x04, 0x2f
        /*0ea2*/ 	.short	(.L_681 - .L_680)
	.align		4
.L_680:
        /*0ea4*/ 	.word	index@(_ZN2at6native29vectorized_elementwise_kernelILi8EZZZNS0_16sqrt_kernel_cudaERNS_18TensorIteratorBaseEENKUlvE0_clEvENKUlvE0_clEvEUlfE_St5arrayIPcLm2EEEEviT0_T1_)
        /*0ea8*/ 	.word	0x00000004


	//----- nvinfo : EIATTR_FRAME_SIZE
	.align		4
.L_681:
        /*0eac*/ 	.byte	0x04, 0x11
        /*0eae*/ 	.short	(.L_683 - .L_682)
	.align		4
.L_682:
        /*0eb0*/ 	.word	index@(_ZN2at6native29vectorized_elementwise_kernelILi8EZZZNS0_16sqrt_kernel_cudaERNS_18TensorIteratorBaseEENKUlvE0_clEvENKUlvE0_clEvEUlfE_St5arrayIPcLm2EEEEviT0_T1_)
        /*0eb4*/ 	.word	0x00000000


	//----- nvinfo : EIATTR_REGCOUNT
	.align		4
.L_683:
        /*0eb8*/ 	.byte	0x04, 0x2f
        /*0eba*/ 	.short	(.L_685 - .L_684)
	.align		4
.L_684:
        /*0ebc*/ 	.word	index@(_ZN2at6native29vectorized_elementwise_kernelILi4EZZZNS0_16sqrt_kernel_cudaERNS_18TensorIteratorBaseEENKUlvE0_clEvENKUlvE0_clEvEUlfE_St5arrayIPcLm2EEEEviT0_T1_)
        /*0ec0*/ 	.word	0x00000020


	//----- nvinfo : EIATTR_FRAME_SIZE
	.align		4
.L_685:
        /*0ec4*/ 	.byte	0x04, 0x11
        /*0ec6*/ 	.short	(.L_687 - .L_686)
	.align		4
.L_686:
        /*0ec8*/ 	.word	index@(_ZN2at6native29vectorized_elementwise_kernelILi4EZZZNS0_16sqrt_kernel_cudaERNS_18TensorIteratorBaseEENKUlvE0_clEvENKUlvE0_clEvEUlfE_St5arrayIPcLm2EEEEviT0_T1_)
        /*0ecc*/ 	.word	0x00000000


	//----- nvinfo : EIATTR_REGCOUNT
	.align		4
.L_687:
        /*0ed0*/ 	.byte	0x04, 0x2f
        /*0ed2*/ 	.short	(.L_689 - .L_688)
	.align		4
.L_688:
        /*0ed4*/ 	.word	index@(_ZN2at6native29vectorized_elementwise_kernelILi2EZZZNS0_16sqrt_kernel_cudaERNS_18TensorIteratorBaseEENKUlvE0_clEvENKUlvE0_clEvEUlfE_St5arrayIPcLm2EEEEviT0_T1_)
        /*0ed8*/ 	.word	0x00000020


	//----- nvinfo : EIATTR_FRAME_SIZE
	.align		4
.L_689:
        /*0edc*/ 	.byte	0x04, 0x11
        /*0ede*/ 	.short	(.L_691 - .L_690)
	.align		4
.L_690:
        /*0ee0*/ 	.word	index@(_ZN2at6native29vectorized_elementwise_kernelILi2EZZZNS0_16sqrt_kernel_cudaERNS_18TensorIteratorBaseEENKUlvE0_clEvENKUlvE0_clEvEUlfE_St5arrayIPcLm2EEEEviT0_T1_)
        /*0ee4*/ 	.word	0x00000000


	//----- nvinfo : EIATTR_REGCOUNT
	.align		4
.L_691:
        /*0ee8*/ 	.byte	0x04, 0x2f
        /*0eea*/ 	.short	(.L_693 - .L_692)
	.align		4
.L_692:
        /*0eec*/ 	.word	index@(_ZN2at6native27unrolled_elementwise_kernelIZZZNS0_16sqrt_kernel_cudaERNS_18TensorIteratorBaseEENKUlvE0_clEvENKUlvE0_clEvEUlfE_St5arrayIPcLm2EELi4E23TrivialOffsetCalculatorILi1EjESB_NS0_6memory15LoadWithoutCastENSC_16StoreWithoutCastEEEviT_T0_T2_T3_T4_T5_)
        /*0ef0*/ 	.word	0x00000017


	//----- nvinfo : EIATTR_FRAME_SIZE
	.align		4
.L_693:
        /*0ef4*/ 	.byte	0x04, 0x11
        /*0ef6*/ 	.short	(.L_695 - .L_694)
	.align		4
.L_694:
        /*0ef8*/ 	.word	index@(_ZN2at6native27unrolled_elementwise_kernelIZZZNS0_16sqrt_kernel_cudaERNS_18TensorIteratorBaseEENKUlvE0_clEvENKUlvE0_clEvEUlfE_St5arrayIPcLm2EELi4E23TrivialOffsetCalculatorILi1EjESB_NS0_6memory15LoadWithoutCastENSC_16StoreWithoutCastEEEviT_T0_T2_T3_T4_T5_)
        /*0efc*/ 	.word	0x00000000


	//----- nvinfo : EIATTR_REGCOUNT
	.align		4
.L_695:
        /*0f00*/ 	.byte	0x04, 0x2f
        /*0f02*/ 	.short	(.L_697 - .L_696)
	.align		4
.L_696:
        /*0f04*/ 	.word	index@(_ZN2at6native18elementwise_kernelILi128ELi2EZNS0_22gpu_kernel_impl_nocastIZZZNS0_16sqrt_kernel_cudaERNS_18TensorIteratorBaseEENKUlvE0_clEvENKUlvE0_clEvEUlfE_EEvS4_RKT_EUliE_EEviT1_)
        /*0f08*/ 	.word	0x00000014


	//----- nvinfo : EIATTR_FRAME_SIZE
	.align		4
.L_697:
        /*0f0c*/ 	.byte	0x04, 0x11
        /*0f0e*/ 	.short	(.L_699 - .L_698)
	.align		4
.L_698:
        /*0f10*/ 	.word	index@(_ZN2at6native18elementwise_kernelILi128ELi2EZNS0_22gpu_kernel_impl_nocastIZZZNS0_16sqrt_kernel_cudaERNS_18TensorIteratorBaseEENKUlvE0_clEvENKUlvE0_clEvEUlfE_EEvS4_RKT_EUliE_EEviT1_)
        /*0f14*/ 	.word	0x00000000


	//----- nvinfo : EIATTR_REGCOUNT
	.align		4
.L_699:
        /*0f18*/ 	.byte	0x04, 0x2f
        /*0f1a*/ 	.short	(.L_701 - .L_700)
	.align		4
.L_700:
        /*0f1c*/ 	.word	index@(_ZN2at6native27unrolled_elementwise_kernelIZZZNS0_16sqrt_kernel_cudaERNS_18TensorIteratorBaseEENKUlvE0_clEvENKUlvE0_clEvEUlfE_St5arrayIPcLm2EELi4E23TrivialOffsetCalculatorILi1EjESB_NS0_6memory12LoadWithCastILi1EEENSC_13StoreWithCastILi1EEEEEviT_T0_T2_T3_T4_T5_)
        /*0f20*/ 	.word	0x0000001d


	//----- nvinfo : EIATTR_FRAME_SIZE
	.align		4
.L_701:
        /*0f24*/ 	.byte	0x04, 0x11
        /*0f26*/ 	.short	(.L_703 - .L_702)
	.align		4
.L_702:
        /*0f28*/ 	.word	index@(_ZN2at6native27unrolled_elementwise_kernelIZZZNS0_16sqrt_kernel_cudaERNS_18TensorIteratorBaseEENKUlvE0_clEvENKUlvE0_clEvEUlfE_St5arrayIPcLm2EELi4E23TrivialOffsetCalculatorILi1EjESB_NS0_6memory12LoadWithCastILi1EEENSC_13StoreWithCastILi1EEEEEviT_T0_T2_T3_T4_T5_)
        /*0f2c*/ 	.word	0x00000000


	//----- nvinfo : EIATTR_REGCOUNT
	.align		4
.L_703:
        /*0f30*/ 	.byte	0x04, 0x2f
        /*0f32*/ 	.short	(.L_705 - .L_704)
	.align		4
.L_704:
        /*0f34*/ 	.word	index@(_ZN2at6native18elementwise_kernelILi128ELi4EZNS0_15gpu_kernel_implIZZZNS0_16sqrt_kernel_cudaERNS_18TensorIteratorBaseEENKUlvE0_clEvENKUlvE0_clEvEUlfE_EEvS4_RKT_EUliE_EEviT1_)
        /*0f38*/ 	.word	0x00000018


	//----- nvinfo : EIATTR_FRAME_SIZE
	.align		4
.L_705:
        /*0f3c*/ 	.byte	0x04, 0x11
        /*0f3e*/ 	.short	(.L_707 - .L_706)
	.align		4
.L_706:
        /*0f40*/ 	.word	index@(_ZN2at6native18elementwise_kernelILi128ELi4EZNS0_15gpu_kernel_implIZZZNS0_16sqrt_kernel_cudaERNS_18TensorIteratorBaseEENKUlvE0_clEvENKUlvE0_clEvEUlfE_EEvS4_RKT_EUliE_EEviT1_)
        /*0f44*/ 	.word	0x00000000


	//----- nvinfo : EIATTR_REGCOUNT
	.align		4
.L_707:
        /*0f48*/ 	.byte	0x04, 0x2f
        /*0f4a*/ 	.short	(.L_709 - .L_708)
	.align		4
.L_708:
        /*0f4c*/ 	.word	index@(_ZN2at6native29vectorized_elementwise_kernelILi8EZZZNS0_16sqrt_kernel_cudaERNS_18TensorIteratorBaseEENKUlvE0_clEvENKUlvE1_clEvEUlN3c104HalfEE_St5arrayIPcLm2EEEEviT0_T1_)
        /*0f50*/ 	.word	0x00000004


	//----- nvinfo : EIATTR_FRAME_SIZE
	.align		4
.L_709:
        /*0f54*/ 	.byte	0x04, 0x11
        /*0f56*/ 	.short	(.L_711 - .L_710)
	.align		4
.L_710:
        /*0f58*/ 	.word	index@(_ZN2at6native29vectorized_elementwise_kernelILi8EZZZNS0_16sqrt_kernel_cudaERNS_18TensorIteratorBaseEENKUlvE0_clEvENKUlvE1_clEvEUlN3c104HalfEE_St5arrayIPcLm2EEEEviT0_T1_)
        /*0f5c*/ 	.word	0x00000000


	//----- nvinfo : EIATTR_REGCOUNT
	.align		4
.L_711:
        /*0f60*/ 	.byte	0x04, 0x2f
        /*0f62*/ 	.short	(.L_713 - .L_712)
	.align		4
.L_712:
        /*0f64*/ 	.word	index@(_ZN2at6native29vectorized_elementwise_kernelILi4EZZZNS0_16sqrt_kernel_cudaERNS_18TensorIteratorBaseEENKUlvE0_clEvENKUlvE1_clEvEUlN3c104HalfEE_St5arrayIPcLm2EEEEviT0_T1_)
        /*0f68*/ 	.word	0x00000022


	//----- nvinfo : EIATTR_FRAME_SIZE
	.align		4
.L_713:
        /*0f6c*/ 	.byte	0x04, 0x11
        /*0f6e*/ 	.short	(.L_715 - .L_714)
	.align		4
.L_714:
        /*0f70*/ 	.word	index@(_ZN2at6native29vectorized_elementwise_kernelILi4EZZZNS0_16sqrt_kernel_cudaERNS_18TensorIteratorBaseEENKUlvE0_clEvENKUlvE1_clEvEUlN3c104HalfEE_St5arrayIPcLm2EEEEviT0_T1_)
        /*0f74*/ 	.word	0x00000000


	//----- nvinfo : EIATTR_REGCOUNT
	.align		4
.L_715:
        /*0f78*/ 	.byte	0x04, 0x2f
        /*0f7a*/ 	.short	(.L_717 - .L_716)
	.align		4
.L_716:
        /*0f7c*/ 	.word	index@(_ZN2at6native29vectorized_elementwise_kernelILi2EZZZNS0_16sqrt_kernel_cudaERNS_18TensorIteratorBaseEENKUlvE0_clEvENKUlvE1_clEvEUlN3c104HalfEE_St5arrayIPcLm2EEEEviT0_T1_)
        /*0f80*/ 	.word	0x00000022


	//----- nvinfo : EIATTR_FRAME_SIZE
	.align		4
.L_717:
        /*0f84*/ 	.byte	0x04, 0x11
        /*0f86*/ 	.short	(.L_719 - .L_718)
	.align		4
.L_718:
        /*0f88*/ 	.word	index@(_ZN2at6native29vectorized_elementwise_kernelILi2EZZZNS0_16sqrt_kernel_cudaERNS_18TensorIteratorBaseEENKUlvE0_clEvENKUlvE1_clEvEUlN3c104HalfEE_St5arrayIPcLm2EEEEviT0_T1_)
        /*0f8c*/ 	.word	0x00000000


	//----- nvinfo : EIATTR_REGCOUNT
	.align		4
.L_719:
        /*0f90*/ 	.byte	0x04, 0x2f
        /*0f92*/ 	.short	(.L_721 - .L_720)
	.align		4
.L_720:
        /*0f94*/ 	.word	index@(_ZN2at6native27unrolled_elementwise_kernelIZZZNS0_16sqrt_kernel_cudaERNS_18TensorIteratorBaseEENKUlvE0_clEvENKUlvE1_clEvEUlN3c104HalfEE_St5arrayIPcLm2EELi4E23TrivialOffsetCalculatorILi1EjESD_NS0_6memory15LoadWithoutCastENSE_16StoreWithoutCastEEEviT_T0_T2_T3_T4_T5_)
        /*0f98*/ 	.word	0x00000018


	//----- nvinfo : EIATTR_FRAME_SIZE
	.align		4
.L_721:
        /*0f9c*/ 	.byte	0x04, 0x11
        /*0f9e*/ 	.short	(.L_723 - .L_722)
	.align		4
.L_722:
        /*0fa0*/ 	.word	index@(_ZN2at6native27unrolled_elementwise_kernelIZZZNS0_16sqrt_kernel_cudaERNS_18TensorIteratorBaseEENKUlvE0_clEvENKUlvE1_clEvEUlN3c104HalfEE_St5arrayIPcLm2EELi4E23TrivialOffsetCalculatorILi1EjESD_NS0_6memory15LoadWithoutCastENSE_16StoreWithoutCastEEEviT_T0_T2_T3_T4_T5_)
        /*0fa4*/ 	.word	0x00000000


	//----- nvinfo : EIATTR_REGCOUNT
	.align		4
.L_723:
        /*0fa8*/ 	.byte	0x04, 0x2f
        /*0faa*/ 	.short	(.L_725 - .L_724)
	.align		4
.L_724:
        /*0fac*/ 	.word	index@(_ZN2at6native18elementwise_kernelILi128ELi4EZNS0_22gpu_kernel_impl_nocastIZZZNS0_16sqrt_kernel_cudaERNS_18TensorIteratorBaseEENKUlvE0_clEvENKUlvE1_clEvEUlN3c104HalfEE_EEvS4_RKT_EUliE_EEviT1_)
        /*0fb0*/ 	.word	0x00000014


	//----- nvinfo : EIATTR_FRAME_SIZE
	.align		4
.L_725:
        /*0fb4*/ 	.byte	0x04, 0x11
        /*0fb6*/ 	.short	(.L_727 - .L_726)
	.align		4
.L_726:
        /*0fb8*/ 	.word	index@(_ZN2at6native18elementwise_kernelILi128ELi4EZNS0_22gpu_kernel_impl_nocastIZZZNS0_16sqrt_kernel_cudaERNS_18TensorIteratorBaseEENKUlvE0_clEvENKUlvE1_clEvEUlN3c104HalfEE_EEvS4_RKT_EUliE_EEviT1_)
        /*0fbc*/ 	.word	0x00000000


	//----- nvinfo : EIATTR_REGCOUNT
	.align		4
.L_727:
        /*0fc0*/ 	.byte	0x04, 0x2f
        /*0fc2*/ 	.short	(.L_729 - .L_728)
	.align		4
.L_728:
        /*0fc4*/ 	.word	index@(_ZN2at6native27unrolled_elementwise_kernelIZZZNS0_16sqrt_kernel_cudaERNS_18TensorIteratorBaseEENKUlvE0_clEvENKUlvE1_clEvEUlN3c104HalfEE_St5arrayIPcLm2EELi4E23TrivialOffsetCalculatorILi1EjESD_NS0_6memory12LoadWithCastILi1EEENSE_13StoreWithCastILi1EEEEEviT_T0_T2_T3_T4_T5_)
        /*0fc8*/ 	.word	0x0000001c


	//----- nvinfo : EIATTR_FRAME_SIZE
	.align		4
.L_729:
        /*0fcc*/ 	.byte	0x04, 0x11
        /*0fce*/ 	.short	(.L_731 - .L_730)
	.align		4
.L_730:
        /*0fd0*/ 	.word	index@(_ZN2at6native27unrolled_elementwise_kernelIZZZNS0_16sqrt_kernel_cudaERNS_18TensorIteratorBaseEENKUlvE0_clEvENKUlvE1_clEvEUlN3c104HalfEE_St5arrayIPcLm2EELi4E23TrivialOffsetCalculatorILi1EjESD_NS0_6memory12LoadWithCastILi1EEENSE_13StoreWithCastILi1EEEEEviT_T0_T2_T3_T4_T5_)
        /*0fd4*/ 	.word	0x00000000


	//----- nvinfo : EIATTR_REGCOUNT
	.align		4
.L_731:
        /*0fd8*/ 	.byte	0x04, 0x2f
        /*0fda*/ 	.short	(.L_733 - .L_732)
	.align		4
.L_732:
        /*0fdc*/ 	.word	index@(_ZN2at6native18elementwise_kernelILi128ELi4EZNS0_15gpu_kernel_implIZZZNS0_16sqrt_kernel_cudaERNS_18TensorIteratorBaseEENKUlvE0_clEvENKUlvE1_clEvEUlN3c104HalfEE_EEvS4_RKT_EUliE_EEviT1_)
        /*0fe0*/ 	.word	0x00000018


	//----- nvinfo : EIATTR_FRAME_SIZE
	.align		4
.L_733:
        /*0fe4*/ 	.byte	0x04, 0x11
        /*0fe6*/ 	.short	(.L_735 - .L_734)
	.align		4
.L_734:
        /*0fe8*/ 	.word	index@(_ZN2at6native18elementwise_kernelILi128ELi4EZNS0_15gpu_kernel_implIZZZNS0_16sqrt_kernel_cudaERNS_18TensorIteratorBaseEENKUlvE0_clEvENKUlvE1_clEvEUlN3c104HalfEE_EEvS4_RKT_EUliE_EEviT1_)
        /*0fec*/ 	.word	0x00000000


	//----- nvinfo : EIATTR_REGCOUNT
	.align		4
.L_735:
        /*0ff0*/ 	.byte	0x04, 0x2f
        /*0ff2*/ 	.short	(.L_737 - .L_736)
	.align		4
.L_736:
        /*0ff4*/ 	.word	index@(_ZN2at6native29vectorized_elementwise_kernelILi8EZZZNS0_16sqrt_kernel_cudaERNS_18TensorIteratorBaseEENKUlvE0_clEvENKUlvE2_clEvEUlN3c108BFloat16EE_St5arrayIPcLm2EEEEviT0_T1_)
        /*0ff8*/ 	.word	0x00000004


	//----- nvinfo : EIATTR_FRAME_SIZE
	.align		4
.L_737:
        /*0ffc*/ 	.byte	0x04, 0x11
        /*0ffe*/ 	.short	(.L_739 - .L_738)
	.align		4
.L_738:
        /*1000*/ 	.word	index@(_ZN2at6native29vectorized_elementwise_kernelILi8EZZZNS0_16sqrt_kernel_cudaERNS_18TensorIteratorBaseEENKUlvE0_clEvENKUlvE2_clEvEUlN3c108BFloat16EE_St5arrayIPcLm2EEEEviT0_T1_)
        /*1004*/ 	.word	0x00000000


	//----- nvinfo : EIATTR_REGCOUNT
	.align		4
.L_739:
        /*1008*/ 	.byte	0x04, 0x2f
        /*100a*/ 	.short	(.L_741 - .L_740)
	.align		4
.L_740:
        /*100c*/ 	.word	index@(_ZN2at6native29vectorized_elementwise_kernelILi4EZZZNS0_16sqrt_kernel_cudaERNS_18TensorIteratorBaseEENKUlvE0_clEvENKUlvE2_clEvEUlN3c108BFloat16EE_St5arrayIPcLm2EEEEviT0_T1_)
        /*1010*/ 	.word	0x00000022


	//----- nvinfo : EIATTR_FRAME_SIZE
	.align		4
.L_741:
        /*1014*/ 	.byte	0x04, 0x11
        /*1016*/ 	.short	(.L_743 - .L_742)
	.align		4
.L_742:
        /*1018*/ 	.word	index@(_ZN2at6native29vectorized_elementwise_kernelILi4EZZZNS0_16sqrt_kernel_cudaERNS_18TensorIteratorBaseEENKUlvE0_clEvENKUlvE2_clEvEUlN3c108BFloat16EE_St5arrayIPcLm2EEEEviT0_T1_)
        /*101c*/ 	.word	0x00000000


	//----- nvinfo : EIATTR_REGCOUNT
	.align		4
.L_743:
        /*1020*/ 	.byte	0x04, 0x2f
        /*1022*/ 	.short	(.L_745 - .L_744)
	.align		4
.L_744:
        /*1024*/ 	.word	index@(_ZN2at6native29vectorized_elementwise_kernelILi2EZZZNS0_16sqrt_kernel_cudaERNS_18TensorIteratorBaseEENKUlvE0_clEvENKUlvE2_clEvEUlN3c108BFloat16EE_St5arrayIPcLm2EEEEviT0_T1_)
        /*1028*/ 	.word	0x00000022


	//----- nvinfo : EIATTR_FRAME_SIZE
	.align		4
.L_745:
        /*102c*/ 	.byte	0x04, 0x11
        /*102e*/ 	.short	(.L_747 - .L_746)
	.align		4
.L_746:
        /*1030*/ 	.word	index@(_ZN2at6native29vectorized_elementwise_kernelILi2EZZZNS0_16sqrt_kernel_cudaERNS_18TensorIteratorBaseEENKUlvE0_clEvENKUlvE2_clEvEUlN3c108BFloat16EE_St5arrayIPcLm2EEEEviT0_T1_)
        /*1034*/ 	.word	0x00000000


	//----- nvinfo : EIATTR_REGCOUNT
	.align		4
.L_747:
        /*1038*/ 	.byte	0x04, 0x2f
        /*103a*/ 	.short	(.L_749 - .L_748)
	.align		4
.L_748:
        /*103c*/ 	.word	index@(_ZN2at6native27unrolled_elementwise_kernelIZZZNS0_16sqrt_kernel_cudaERNS_18TensorIteratorBaseEENKUlvE0_clEvENKUlvE2_clEvEUlN3c108BFloat16EE_St5arrayIPcLm2EELi4E23TrivialOffsetCalculatorILi1EjESD_NS0_6memory15LoadWithoutCastENSE_16StoreWithoutCastEEEviT_T0_T2_T3_T4_T5_)
        /*1040*/ 	.word	0x00000018


	//----- nvinfo : EIATTR_FRAME_SIZE
	.align		4
.L_749:
        /*1044*/ 	.byte	0x04, 0x11
        /*1046*/ 	.short	(.L_751 - .L_750)
	.align		4
.L_750:
        /*1048*/ 	.word	index@(_ZN2at6native27unrolled_elementwise_kernelIZZZNS0_16sqrt_kernel_cudaERNS_18TensorIteratorBaseEENKUlvE0_clEvENKUlvE2_clEvEUlN3c108BFloat16EE_St5arrayIPcLm2EELi4E23TrivialOffsetCalculatorILi1EjESD_NS0_6memory15LoadWithoutCastENSE_16StoreWithoutCastEEEviT_T0_T2_T3_T4_T5_)
        /*104c*/ 	.word	0x00000000


	//----- nvinfo : EIATTR_REGCOUNT
	.align		4
.L_751:
        /*1050*/ 	.byte	0x04, 0x2f
        /*1052*/ 	.short	(.L_753 - .L_752)
	.align		4
.L_752:
        /*1054*/ 	.word	index@(_ZN2at6native18elementwise_kernelILi128ELi4EZNS0_22gpu_kernel_impl_nocastIZZZNS0_16sqrt_kernel_cudaERNS_18TensorIteratorBaseEENKUlvE0_clEvENKUlvE2_clEvEUlN3c108BFloat16EE_EEvS4_RKT_EUliE_EEviT1_)
        /*1058*/ 	.word	0x00000014


	//----- nvinfo : EIATTR_FRAME_SIZE
	.align		4
.L_753:
        /*105c*/ 	.byte	0x04, 0x11
        /*105e*/ 	.short	(.L_755 - .L_754)
	.align		4
.L_754:
        /*1060*/ 	.word	index@(_ZN2at6native18elementwise_kernelILi128ELi4EZNS0_22gpu_kernel_impl_nocastIZZZNS0_16sqrt_kernel_cudaERNS_18TensorIteratorBaseEENKUlvE0_clEvENKUlvE2_clEvEUlN3c108BFloat16EE_EEvS4_RKT_EUliE_EEviT1_)
        /*1064*/ 	.word	0x00000000


	//----- nvinfo : EIATTR_REGCOUNT
	.align		4
.L_755:
        /*1068*/ 	.byte	0x04, 0x2f
        /*106a*/ 	.short	(.L_757 - .L_756)
	.align		4
.L_756:
        /*106c*/ 	.word	index@(_ZN2at6native27unrolled_elementwise_kernelIZZZNS0_16sqrt_kernel_cudaERNS_18TensorIteratorBaseEENKUlvE0_clEvENKUlvE2_clEvEUlN3c108BFloat16EE_St5arrayIPcLm2EELi4E23TrivialOffsetCalculatorILi1EjESD_NS0_6memory12LoadWithCastILi1EEENSE_13StoreWithCastILi1EEEEEviT_T0_T2_T3_T4_T5_)
        /*1070*/ 	.word	0x0000001c


	//----- nvinfo : EIATTR_FRAME_SIZE
	.align		4
.L_757:
        /*1074*/ 	.byte	0x04, 0x11
        /*1076*/ 	.short	(.L_759 - .L_758)
	.align		4
.L_758:
        /*1078*/ 	.word	index@(_ZN2at6native27unrolled_elementwise_kernelIZZZNS0_16sqrt_kernel_cudaERNS_18TensorIteratorBaseEENKUlvE0_clEvENKUlvE2_clEvEUlN3c108BFloat16EE_St5arrayIPcLm2EELi4E23TrivialOffsetCalculatorILi1EjESD_NS0_6memory12LoadWithCastILi1EEENSE_13StoreWithCastILi1EEEEEviT_T0_T2_T3_T4_T5_)
        /*107c*/ 	.word	0x00000000


	//----- nvinfo : EIATTR_REGCOUNT
	.align		4
.L_759:
        /*1080*/ 	.byte	0x04, 0x2f
        /*1082*/ 	.short	(.L_761 - .L_760)
	.align		4
.L_760:
        /*1084*/ 	.word	index@(_ZN2at6native18elementwise_kernelILi128ELi4EZNS0_15gpu_kernel_implIZZZNS0_16sqrt_kernel_cudaERNS_18TensorIteratorBaseEENKUlvE0_clEvENKUlvE2_clEvEUlN3c108BFloat16EE_EEvS4_RKT_EUliE_EEviT1_)
        /*1088*/ 	.word	0x00000018


	//----- nvinfo : EIATTR_FRAME_SIZE
	.align		4
.L_761:
        /*108c*/ 	.byte	0x04, 0x11
        /*108e*/ 	.short	(.L_763 - .L_762)
	.align		4
.L_762:
        /*1090*/ 	.word	index@(_ZN2at6native18elementwise_kernelILi128ELi4EZNS0_15gpu_kernel_implIZZZNS0_16sqrt_kernel_cudaERNS_18TensorIteratorBaseEENKUlvE0_clEvENKUlvE2_clEvEUlN3c108BFloat16EE_EEvS4_RKT_EUliE_EEviT1_)
        /*1094*/ 	.word	0x00000000


	//----- nvinfo : EIATTR_REGCOUNT
	.align		4
.L_763:
        /*1098*/ 	.byte	0x04, 0x2f
        /*109a*/ 	.short	(.L_765 - .L_764)
	.align		4
.L_764:
        /*109c*/ 	.word	index@(_ZN2at6native29vectorized_elementwise_kernelILi8EZZZNS0_17clamp_kernel_cudaERNS_18TensorIteratorBaseERKN3c106ScalarES7_ENKUlvE_clEvENKUlvE_clEvEUlhE_St5arrayIPcLm2EEEEviT0_T1_)
        /*10a0*/ 	.word	0x00000004


	//----- nvinfo : EIATTR_FRAME_SIZE
	.align		4
.L_765:
        /*10a4*/ 	.byte	0x04, 0x11
        /*10a6*/ 	.short	(.L_767 - .L_766)
	.align		4
.L_766:
        /*10a8*/ 	.word	index@(_ZN2at6native29vectorized_elementwise_kernelILi8EZZZNS0_17clamp_kernel_cudaERNS_18TensorIteratorBaseERKN3c106ScalarES7_ENKUlvE_clEvENKUlvE_clEvEUlhE_St5arrayIPcLm2EEEEviT0_T1_)
        /*10ac*/ 	.word	0x00000000


	//----- nvinfo : EIATTR_REGCOUNT
	.align		4
.L_767:
        /*10b0*/ 	.byte	0x04, 0x2f
        /*10b2*/ 	.short	(.L_769 - .L_768)
	.align		4
.L_768:
        /*10b4*/ 	.word	index@(_ZN2at6native29vectorized_elementwise_kernelILi4EZZZNS0_17clamp_kernel_cudaERNS_18TensorIteratorBaseERKN3c106ScalarES7_ENKUlvE_clEvENKUlvE_clEvEUlhE_St5arrayIPcLm2EEEEviT0_T1_)
        /*10b8*/ 	.word	0x0000001e


	//----- nvinfo : EIATTR_FRAME_SIZE
	.align		4
.L_769:
        /*10bc*/ 	.byte	0x04, 0x11
        /*10be*/ 	.short	(.L_771 - .L_770)
	.align		4
.L_770:
        /*10c0*/ 	.word	index@(_ZN2at6native29vectorized_elementwise_kernelILi4EZZZNS0_17clamp_kernel_cudaERNS_18TensorIteratorBaseERKN3c106ScalarES7_ENKUlvE_clEvENKUlvE_clEvEUlhE_St5arrayIPcLm2EEEEviT0_T1_)
        /*10c4*/ 	.word	0x00000000


	//----- nvinfo : EIATTR_REGCOUNT
	.align		4
.L_771:
        /*10c8*/ 	.byte	0x04, 0x2f
        /*10ca*/ 	.short	(.L_773 - .L_772)
	.align		4
.L_772:
        /*10cc*/ 	.word	index@(_ZN2at6native29vectorized_elementwise_kernelILi2EZZZNS0_17clamp_kernel_cudaERNS_18TensorIteratorBaseERKN3c106ScalarES7_ENKUlvE_clEvENKUlvE_clEvEUlhE_St5arrayIPcLm2EEEEviT0_T1_)
        /*10d0*/ 	.word	0x0000001e


	//----- nvinfo : EIATTR_FRAME_SIZE
	.align		4
.L_773:
        /*10d4*/ 	.byte	0x04, 0x11
        /*10d6*/ 	.short	(.L_775 - .L_774)
	.align		4
.L_774:
        /*10d8*/ 	.word	index@(_ZN2at6native29vectorized_elementwise_kernelILi2EZZZNS0_17clamp_kernel_cudaERNS_18TensorIteratorBaseERKN3c106ScalarES7_ENKUlvE_clEvENKUlvE_clEvEUlhE_St5arrayIPcLm2EEEEviT0_T1_)
        /*10dc*/ 	.word	0x00000000


	//----- nvinfo : EIATTR_REGCOUNT
	.align		4
.L_775:
        /*10e0*/ 	.byte	0x04, 0x2f
        /*10e2*/ 	.short	(.L_777 - .L_776)
	.align		4
.L_776:
        /*10e4*/ 	.word	index@(_ZN2at6native27unrolled_elementwise_kernelIZZZNS0_17clamp_kernel_cudaERNS_18TensorIteratorBaseERKN3c106ScalarES7_ENKUlvE_clEvENKUlvE_clEvEUlhE_St5arrayIPcLm2EELi4E23TrivialOffsetCalculatorILi1EjESF_NS0_6memory15LoadWithoutCastENSG_16StoreWithoutCastEEEviT_T0_T2_T3_T4_T5_)
        /*10e8*/ 	.word	0x00000016


	//----- nvinfo : EIATTR_FRAME_SIZE
	.align		4
.L_777:
        /*10ec*/ 	.byte	0x04, 0x11
        /*10ee*/ 	.short	(.L_779 - .L_778)
	.align		4
.L_778:
        /*10f0*/ 	.word	index@(_ZN2at6native27unrolled_elementwise_kernelIZZZNS0_17clamp_kernel_cudaERNS_18TensorIteratorBaseERKN3c106ScalarES7_ENKUlvE_clEvENKUlvE_clEvEUlhE_St5arrayIPcLm2EELi4E23TrivialOffsetCalculatorILi1EjESF_NS0_6memory15LoadWithoutCastENSG_16StoreWithoutCastEEEviT_T0_T2_T3_T4_T5_)
        /*10f4*/ 	.word	0x00000000


	//----- nvinfo : EIATTR_REGCOUNT
	.align		4
.L_779:
        /*10f8*/ 	.byte	0x04, 0x2f
        /*10fa*/ 	.short	(.L_781 - .L_780)
	.align		4
.L_780:
        /*10fc*/ 	.word	index@(_ZN2at6native18elementwise_kernelILi128ELi4EZNS0_22gpu_kernel_impl_nocastIZZZNS0_17clamp_kernel_cudaERNS_18TensorIteratorBaseERKN3c106ScalarES8_ENKUlvE_clEvENKUlvE_clEvEUlhE_EEvS4_RKT_EUliE_EEviT1_)
        /*1100*/ 	.word	0x00000014


	//----- nvinfo : EIATTR_FRAME_SIZE
	.align		4
.L_781:
        /*1104*/ 	.byte	0x04, 0x11
        /*1106*/ 	.short	(.L_783 - .L_782)
	.align		4
.L_782:
        /*1108*/ 	.word	index@(_ZN2at6native18elementwise_kernelILi128ELi4EZNS0_22gpu_kernel_impl_nocastIZZZNS0_17clamp_kernel_cudaERNS_18TensorIteratorBaseERKN3c106ScalarES8_ENKUlvE_clEvENKUlvE_clEvEUlhE_EEvS4_RKT_EUliE_EEviT1_)
        /*110c*/ 	.word	0x00000000


	//----- nvinfo : EIATTR_REGCOUNT
	.align		4
.L_783:
        /*1110*/ 	.byte	0x04, 0x2f
        /*1112*/ 	.short	(.L_785 - .L_784)
	.align		4
.L_784:
        /*1114*/ 	.word	index@(_ZN2at6native27unrolled_elementwise_kernelIZZZNS0_17clamp_kernel_cudaERNS_18TensorIteratorBaseERKN3c106ScalarES7_ENKUlvE_clEvENKUlvE_clEvEUlhE_St5arrayIPcLm2EELi4E23TrivialOffsetCalculatorILi1EjESF_NS0_6memory12LoadWithCastILi1EEENSG_13StoreWithCastILi1EEEEEviT_T0_T2_T3_T4_T5_)
        /*1118*/ 	.word	0x0000001c


	//----- nvinfo : EIATTR_FRAME_SIZE
	.align		4
.L_785:
        /*111c*/ 	.byte	0x04, 0x11
        /*111e*/ 	.short	(.L_787 - .L_786)
	.align		4
.L_786:
        /*1120*/ 	.word	index@(_ZN2at6native27unrolled_elementwise_kernelIZZZNS0_17clamp_kernel_cudaERNS_18TensorIteratorBaseERKN3c106ScalarES7_ENKUlvE_clEvENKUlvE_clEvEUlhE_St5arrayIPcLm2EELi4E23TrivialOffsetCalculatorILi1EjESF_NS0_6memory12LoadWithCastILi1EEENSG_13StoreWithCastILi1EEEEEviT_T0_T2_T3_T4_T5_)
        /*1124*/ 	.word	0x00000000


	//----- nvinfo : EIATTR_REGCOUNT
	.align		4
.L_787:
        /*1128*/ 	.byte	0x04, 0x2f
        /*112a*/ 	.short	(.L_789 - .L_788)
	.align		4
.L_788:
        /*112c*/ 	.word	index@(_ZN2at6native18elementwise_kernelILi128ELi4EZNS0_15gpu_kernel_implIZZZNS0_17clamp_kernel_cudaERNS_18TensorIteratorBaseERKN3c106ScalarES8_ENKUlvE_clEvENKUlvE_clEvEUlhE_EEvS4_RKT_EUliE_EEviT1_)
        /*1130*/ 	.word	0x00000018


	//----- nvinfo : EIATTR_FRAME_SIZE
	.align		4
.L_789:
        /*1134*/ 	.byte	0x04, 0x11
        /*1136*/ 	.short	(.L_791 - .L_790)
	.align		4
.L_790:
        /*1138*/ 	.word	index@(_ZN2at6native18elementwise_kernelILi128ELi4EZNS0_15gpu_kernel_implIZZZNS0_17clamp_kernel_cudaERNS_18TensorIteratorBaseERKN3c106ScalarES8_ENKUlvE_clEvENKUlvE_clEvEUlhE_EEvS4_RKT_EUliE_EEviT1_)
        /*113c*/ 	.word	0x00000000


	//----- nvinfo : EIATTR_REGCOUNT
	.align		4
.L_791:
        /*1140*/ 	.byte	0x04, 0x2f
        /*1142*/ 	.short	(.L_793 - .L_792)
	.align		4
.L_792:
        /*1144*/ 	.word	index@(_ZN2at6native29vectorized_elementwise_kernelILi8EZZZNS0_17clamp_kernel_cudaERNS_18TensorIteratorBaseERKN3c106ScalarES7_ENKUlvE_clEvENKUlvE0_clEvEUlaE_St5arrayIPcLm2EEEEviT0_T1_)
        /*1148*/ 	.word	0x00000004


	//----- nvinfo : EIATTR_FRAME_SIZE
	.align		4
.L_793:
        /*114c*/ 	.byte	0x04, 0x11
        /*114e*/ 	.short	(.L_795 - .L_794)
	.align		4
.L_794:
        /*1150*/ 	.word	index@(_ZN2at6native29vectorized_elementwise_kernelILi8EZZZNS0_17clamp_kernel_cudaERNS_18TensorIteratorBaseERKN3c106ScalarES7_ENKUlvE_clEvENKUlvE0_clEvEUlaE_St5arrayIPcLm2EEEEviT0_T1_)
        /*1154*/ 	.word	0x00000000


	//----- nvinfo : EIATTR_REGCOUNT
	.align		4
.L_795:
        /*1158*/ 	.byte	0x04, 0x2f
        /*115a*/ 	.short	(.L_797 - .L_796)
	.align		4
.L_796:
        /*115c*/ 	.word	index@(_ZN2at6native29vectorized_elementwise_kernelILi4EZZZNS0_17clamp_kernel_cudaERNS_18TensorIteratorBaseERKN3c106ScalarES7_ENKUlvE_clEvENKUlvE0_clEvEUlaE_St5arrayIPcLm2EEEEviT0_T1_)
        /*1160*/ 	.word	0x0000001e


	//----- nvinfo : EIATTR_FRAME_SIZE
	.align		4
.L_797:
        /*1164*/ 	.byte	0x04, 0x11
        /*1166*/ 	.short	(.L_799 - .L_798)
	.align		4
.L_798:
        /*1168*/ 	.word	index@(_ZN2at6native29vectorized_elementwise_kernelILi4EZZZNS0_17clamp_kernel_cudaERNS_18TensorIteratorBaseERKN3c106ScalarES7_ENKUlvE_clEvENKUlvE0_clEvEUlaE_St5arrayIPcLm2EEEEviT0_T1_)
        /*116c*/ 	.word	0x00000000


	//----- nvinfo : EIATTR_REGCOUNT
	.align		4
.L_799:
        /*1170*/ 	.byte	0x04, 0x2f
        /*1172*/ 	.short	(.L_801 - .L_800)
	.align		4
.L_800:
        /*1174*/ 	.word	index@(_ZN2at6native29vectorized_elementwise_kernelILi2EZZZNS0_17clamp_kernel_cudaERNS_18TensorIteratorBaseERKN3c106ScalarES7_ENKUlvE_clEvENKUlvE0_clEvEUlaE_St5arrayIPcLm2EEEEviT0_T1_)
        /*1178*/ 	.word	0x0000001e


	//----- nvinfo : EIATTR_FRAME_SIZE
	.align		4
.L_801:
        /*117c*/ 	.byte	0x04, 0x11
        /*117e*/ 	.short	(.L_803 - .L_802)
	.align		4
.L_802:
        /*1180*/ 	.word	index@(_ZN2at6native29vectorized_elementwise_kernelILi2EZZZNS0_17clamp_kernel_cudaERNS_18TensorIteratorBaseERKN3c106ScalarES7_ENKUlvE_clEvENKUlvE0_clEvEUlaE_St5arrayIPcLm2EEEEviT0_T1_)
        /*1184*/ 	.word	0x00000000


	//----- nvinfo : EIATTR_REGCOUNT
	.align		4
.L_803:
        /*1188*/ 	.byte	0x04, 0x2f
        /*118a*/ 	.short	(.L_805 - .L_804)
	.align		4
.L_804:
        /*118c*/ 	.word	index@(_ZN2at6native27unrolled_elementwise_kernelIZZZNS0_17clamp_kernel_cudaERNS_18TensorIteratorBaseERKN3c106ScalarES7_ENKUlvE_clEvENKUlvE0_clEvEUlaE_St5arrayIPcLm2EELi4E23TrivialOffsetCalculatorILi1EjESF_NS0_6memory15LoadWithoutCastENSG_16StoreWithoutCastEEEviT_T0_T2_T3_T4_T5_)
        /*1190*/ 	.word	0x00000016


	//----- nvinfo : EIATTR_FRAME_SIZE
	.align		4
.L_805:
        /*1194*/ 	.byte	0x04, 0x11
        /*1196*/ 	.short	(.L_807 - .L_806)
	.align		4
.L_806:
        /*1198*/ 	.word	index@(_ZN2at6native27unrolled_elementwise_kernelIZZZNS0_17clamp_kernel_cudaERNS_18TensorIteratorBaseERKN3c106ScalarES7_ENKUlvE_clEvENKUlvE0_clEvEUlaE_St5arrayIPcLm2EELi4E23TrivialOffsetCalculatorILi1EjESF_NS0_6memory15LoadWithoutCastENSG_16StoreWithoutCastEEEviT_T0_T2_T3_T4_T5_)
        /*119c*/ 	.word	0x00000000


	//----- nvinfo : EIATTR_REGCOUNT
	.align		4
.L_807:
        /*11a0*/ 	.byte	0x04, 0x2f
        /*11a2*/ 	.short	(.L_809 - .L_808)
	.align		4
.L_808:
        /*11a4*/ 	.word	index@(_ZN2at6native18elementwise_kernelILi128ELi4EZNS0_22gpu_kernel_impl_nocastIZZZNS0_17clamp_kernel_cudaERNS_18TensorIteratorBaseERKN3c106ScalarES8_ENKUlvE_clEvENKUlvE0_clEvEUlaE_EEvS4_RKT_EUliE_EEviT1_)
        /*11a8*/ 	.word	0x00000014


	//----- nvinfo : EIATTR_FRAME_SIZE
	.align		4
.L_809:
        /*11ac*/ 	.byte	0x04, 0x11
        /*11ae*/ 	.short	(.L_811 - .L_810)
	.align		4
.L_810:
        /*11b0*/ 	.word	index@(_ZN2at6native18elementwise_kernelILi128ELi4EZNS0_22gpu_kernel_impl_nocastIZZZNS0_17clamp_kernel_cudaERNS_18TensorIteratorBaseERKN3c106ScalarES8_ENKUlvE_clEvENKUlvE0_clEvEUlaE_EEvS4_RKT_EUliE_EEviT1_)
        /*11b4*/ 	.word	0x00000000


	//----- nvinfo : EIATTR_REGCOUNT
	.align		4
.L_811:
        /*11b8*/ 	.byte	0x04, 0x2f
        /*11ba*/ 	.short	(.L_813 - .L_812)
	.align		4
.L_812:
        /*11bc*/ 	.word	index@(_ZN2at6native27unrolled_elementwise_kernelIZZZNS0_17clamp_kernel_cudaERNS_18TensorIteratorBaseERKN3c106ScalarES7_ENKUlvE_clEvENKUlvE0_clEvEUlaE_St5arrayIPcLm2EELi4E23TrivialOffsetCalculatorILi1EjESF_NS0_6memory12LoadWithCastILi1EEENSG_13StoreWithCastILi1EEEEEviT_T0_T2_T3_T4_T5_)
        /*11c0*/ 	.word	0x0000001c


	//----- nvinfo : EIATTR_FRAME_SIZE
	.align		4
.L_813:
        /*11c4*/ 	.byte	0x04, 0x11
        /*11c6*/ 	.short	(.L_815 - .L_814)
	.align		4
.L_814:
        /*11c8*/ 	.word	index@(_ZN2at6native27unrolled_elementwise_kernelIZZZNS0_17clamp_kernel_cudaERNS_18TensorIteratorBaseERKN3c106ScalarES7_ENKUlvE_clEvENKUlvE0_clEvEUlaE_St5arrayIPcLm2EELi4E23TrivialOffsetCalculatorILi1EjESF_NS0_6memory12LoadWithCastILi1EEENSG_13StoreWithCastILi1EEEEEviT_T0_T2_T3_T4_T5_)
        /*11cc*/ 	.word	0x00000000


	//----- nvinfo : EIATTR_REGCOUNT
	.align		4
.L_815:
        /*11d0*/ 	.byte	0x04, 0x2f
        /*11d2*/ 	.short	(.L_817 - .L_816)
	.align		4
.L_816:
        /*11d4*/ 	.word	index@(_ZN2at6native18elementwise_kernelILi128ELi4EZNS0_15gpu_kernel_implIZZZNS0_17clamp_kernel_cudaERNS_18TensorIteratorBaseERKN3c106ScalarES8_ENKUlvE_clEvENKUlvE0_clEvEUlaE_EEvS4_RKT_EUliE_EEviT1_)
        /*11d8*/ 	.word	0x00000018


	//----- nvinfo : EIATTR_FRAME_SIZE
	.align		4
.L_817:
        /*11dc*/ 	.byte	0x04, 0x11
        /*11de*/ 	.short	(.L_819 - .L_818)
	.align		4
.L_818:
        /*11e0*/ 	.word	index@(_ZN2at6native18elementwise_kernelILi128ELi4EZNS0_15gpu_kernel_implIZZZNS0_17clamp_kernel_cudaERNS_18TensorIteratorBaseERKN3c106ScalarES8_ENKUlvE_clEvENKUlvE0_clEvEUlaE_EEvS4_RKT_EUliE_EEviT1_)
        /*11e4*/ 	.word	0x00000000


	//----- nvinfo : EIATTR_REGCOUNT
	.align		4
.L_819:
        /*11e8*/ 	.byte	0x04, 0x2f
        /*11ea*/ 	.short	(.L_821 - .L_820)
	.align		4
.L_820:
        /*11ec*/ 	.word	index@(_ZN2at6native29vectorized_elementwise_kernelILi8EZZZNS0_17clamp_kernel_cudaERNS_18TensorIteratorBaseERKN3c106ScalarES7_ENKUlvE_clEvENKUlvE1_clEvEUliE_St5arrayIPcLm2EEEEviT0_T1_)
        /*11f0*/ 	.word	0x00000004


	//----- nvinfo : EIATTR_FRAME_SIZE
	.align		4
.L_821:
        /*11f4*/ 	.byte	0x04, 0x11
        /*11f6*/ 	.short	(.L_823 - .L_822)
	.align		4
.L_822:
        /*11f8*/ 	.word	index@(_ZN2at6native29vectorized_elementwise_kernelILi8EZZZNS0_17clamp_kernel_cudaERNS_18TensorIteratorBaseERKN3c106ScalarES7_ENKUlvE_clEvENKUlvE1_clEvEUliE_St5arrayIPcLm2EEEEviT0_T1_)
        /*11fc*/ 	.word	0x00000000


	//----- nvinfo : EIATTR_REGCOUNT
	.align		4
.L_823:
        /*1200*/ 	.byte	0x04, 0x2f
        /*1202*/ 	.short	(.L_825 - .L_824)
	.align		4
.L_824:
        /*1204*/ 	.word	index@(_ZN2at6native29vectorized_elementwise_kernelILi4EZZZNS0_17clamp_kernel_cudaERNS_18TensorIteratorBaseERKN3c106ScalarES7_ENKUlvE_clEvENKUlvE1_clEvEUliE_St5arrayIPcLm2EEEEviT0_T1_)
        /*1208*/ 	.word	0x00000020


	//----- nvinfo : EIATTR_FRAME_SIZE
	.align		4
.L_825:
        /*120c*/ 	.byte	0x04, 0x11
        /*120e*/ 	.short	(.L_827 - .L_826)
	.align		4
.L_826:
        /*1210*/ 	.word	index@(_ZN2at6native29vectorized_elementwise_kernelILi4EZZZNS0_17clamp_kernel_cudaERNS_18TensorIteratorBaseERKN3c106ScalarES7_ENKUlvE_clEvENKUlvE1_clEvEUliE_St5arrayIPcLm2EEEEviT0_T1_)
        /*1214*/ 	.word	0x00000000


	//----- nvinfo : EIATTR_REGCOUNT
	.align		4
.L_827:
        /*1218*/ 	.byte	0x04, 0x2f
        /*121a*/ 	.short	(.L_829 - .L_828)
	.align		4
.L_828:
        /*121c*/ 	.word	index@(_ZN2at6native29vectorized_elementwise_kernelILi2EZZZNS0_17clamp_kernel_cudaERNS_18TensorIteratorBaseERKN3c106ScalarES7_ENKUlvE_clEvENKUlvE1_clEvEUliE_St5arrayIPcLm2EEEEviT0_T1_)
        /*1220*/ 	.word	0x00000020


	//----- nvinfo : EIATTR_FRAME_SIZE
	.align		4
.L_829:
        /*1224*/ 	.byte	0x04, 0x11
        /*1226*/ 	.short	(.L_831 - .L_830)
	.align		4
.L_830:
        /*1228*/ 	.word	index@(_ZN2at6native29vectorized_elementwise_kernelILi2EZZZNS0_17clamp_kernel_cudaERNS_18TensorIteratorBaseERKN3c106ScalarES7_ENKUlvE_clEvENKUlvE1_clEvEUliE_St5arrayIPcLm2EEEEviT0_T1_)
        /*122c*/ 	.word	0x00000000


	//----- nvinfo : EIATTR_REGCOUNT
	.align		4
.L_831:
        /*1230*/ 	.byte	0x04, 0x2f
        /*1232*/ 	.short	(.L_833 - .L_832)
	.align		4
.L_832:
        /*1234*/ 	.word	index@(_ZN2at6native27unrolled_elementwise_kernelIZZZNS0_17clamp_kernel_cudaERNS_18TensorIteratorBaseERKN3c106ScalarES7_ENKUlvE_clEvENKUlvE1_clEvEUliE_St5arrayIPcLm2EELi4E23TrivialOffsetCalculatorILi1EjESF_NS0_6memory15LoadWithoutCastENSG_16StoreWithoutCastEEEviT_T0_T2_T3_T4_T5_)
        /*1238*/ 	.word	0x00000016


	//----- nvinfo : EIATTR_FRAME_SIZE
	.align		4
.L_833:
        /*123c*/ 	.byte	0x04, 0x11
        /*123e*/ 	.short	(.L_835 - .L_834)
	.align		4
.L_834:
        /*1240*/ 	.word	index@(_ZN2at6native27unrolled_elementwise_kernelIZZZNS0_17clamp_kernel_cudaERNS_18TensorIteratorBaseERKN3c106ScalarES7_ENKUlvE_clEvENKUlvE1_clEvEUliE_St5arrayIPcLm2EELi4E23TrivialOffsetCalculatorILi1EjESF_NS0_6memory15LoadWithoutCastENSG_16StoreWithoutCastEEEviT_T0_T2_T3_T4_T5_)
        /*1244*/ 	.word	0x00000000


	//----- nvinfo : EIATTR_REGCOUNT
	.align		4
.L_835:
        /*1248*/ 	.byte	0x04, 0x2f
        /*124a*/ 	.short	(.L_837 - .L_836)
	.align		4
.L_836:
        /*124c*/ 	.word	index@(_ZN2at6native18elementwise_kernelILi128ELi2EZNS0_22gpu_kernel_impl_nocastIZZZNS0_17clamp_kernel_cudaERNS_18TensorIteratorBaseERKN3c106ScalarES8_ENKUlvE_clEvENKUlvE1_clEvEUliE_EEvS4_RKT_EUliE_EEviT1_)
        /*1250*/ 	.word	0x00000014


	//----- nvinfo : EIATTR_FRAME_SIZE
	.align		4
.L_837:
        /*1254*/ 	.byte	0x04, 0x11
        /*1256*/ 	.short	(.L_839 - .L_838)
	.align		4
.L_838:
        /*1258*/ 	.word	index@(_ZN2at6native18elementwise_kernelILi128ELi2EZNS0_22gpu_kernel_impl_nocastIZZZNS0_17clamp_kernel_cudaERNS_18TensorIteratorBaseERKN3c106ScalarES8_ENKUlvE_clEvENKUlvE1_clEvEUliE_EEvS4_RKT_EUliE_EEviT1_)
        /*125c*/ 	.word	0x00000000


	//----- nvinfo : EIATTR_REGCOUNT
	.align		4
.L_839:
        /*1260*/ 	.byte	0x04, 0x2f
        /*1262*/ 	.short	(.L_841 - .L_840)
	.align		4
.L_840:
        /*1264*/ 	.word	index@(_ZN2at6native27unrolled_elementwise_kernelIZZZNS0_17clamp_kernel_cudaERNS_18TensorIteratorBaseERKN3c106ScalarES7_ENKUlvE_clEvENKUlvE1_clEvEUliE_St5arrayIPcLm2EELi4E23TrivialOffsetCalculatorILi1EjESF_NS0_6memory12LoadWithCastILi1EEENSG_13StoreWithCastILi1EEEEEviT_T0_T2_T3_T4_T5_)
        /*1268*/ 	.word	0x0000001e


	//----- nvinfo : EIATTR_FRAME_SIZE
	.align		4
.L_841:
        /*126c*/ 	.byte	0x04, 0x11
        /*126e*/ 	.short	(.L_843 - .L_842)
	.align		4
.L_842:
        /*1270*/ 	.word	index@(_ZN2at6native27unrolled_elementwise_kernelIZZZNS0_17clamp_kernel_cudaERNS_18TensorIteratorBaseERKN3c106ScalarES7_ENKUlvE_clEvENKUlvE1_clEvEUliE_St5arrayIPcLm2EELi4E23TrivialOffsetCalculatorILi1EjESF_NS0_6memory12LoadWithCastILi1EEENSG_13StoreWithCastILi1EEEEEviT_T0_T2_T3_T4_T5_)
        /*1274*/ 	.word	0x00000000


	//----- nvinfo : EIATTR_REGCOUNT
	.align		4
.L_843:
        /*1278*/ 	.byte	0x04, 0x2f
        /*127a*/ 	.short	(.L_845 - .L_844)
	.align		4
.L_844:
        /*127c*/ 	.word	index@(_ZN2at6native18elementwise_kernelILi128ELi4EZNS0_15gpu_kernel_implIZZZNS0_17clamp_kernel_cudaERNS_18TensorIteratorBaseERKN3c106ScalarES8_ENKUlvE_clEvENKUlvE1_clEvEUliE_EEvS4_RKT_EUliE_EEviT1_)
        /*1280*/ 	.word	0x00000018


	//----- nvinfo : EIATTR_FRAME_SIZE
	.align		4
.L_845:
        /*1284*/ 	.byte	0x04, 0x11
        /*1286*/ 	.short	(.L_847 - .L_846)
	.align		4
.L_846:
        /*1288*/ 	.word	index@(_ZN2at6native18elementwise_kernelILi128ELi4EZNS0_15gpu_kernel_implIZZZNS0_17clamp_kernel_cudaERNS_18TensorIteratorBaseERKN3c106ScalarES8_ENKUlvE_clEvENKUlvE1_clEvEUliE_EEvS4_RKT_EUliE_EEviT1_)
        /*128c*/ 	.word	0x00000000


	//----- nvinfo : EIATTR_REGCOUNT
	.align		4
.L_847:
        /*1290*/ 	.byte	0x04, 0x2f
        /*1292*/ 	.short	(.L_849 - .L_848)
	.align		4
.L_848:
        /*1294*/ 	.word	index@(_ZN2at6native29vectorized_elementwise_kernelILi8EZZZNS0_17clamp_kernel_cudaERNS_18TensorIteratorBaseERKN3c106ScalarES7_ENKUlvE_clEvENKUlvE2_clEvEUllE_St5arrayIPcLm2EEEEviT0_T1_)
        /*1298*/ 	.word	0x00000004


	//----- nvinfo : EIATTR_FRAME_SIZE
	.align		4
.L_849:
        /*129c*/ 	.byte	0x04, 0x11
        /*129e*/ 	.short	(.L_851 - .L_850)
	.align		4
.L_850:
        /*12a0*/ 	.word	index@(_ZN2at6native29vectorized_elementwise_kernelILi8EZZZNS0_17clamp_kernel_cudaERNS_18TensorIteratorBaseERKN3c106ScalarES7_ENKUlvE_clEvENKUlvE2_clEvEUllE_St5arrayIPcLm2EEEEviT0_T1_)
        /*12a4*/ 	.word	0x00000000


	//----- nvinfo : EIATTR_REGCOUNT
	.align		4
.L_851:
        /*12a8*/ 	.byte	0x04, 0x2f
        /*12aa*/ 	.short	(.L_853 - .L_852)
	.align		4
.L_852:
        /*12ac*/ 	.word	index@(_ZN2at6native29vectorized_elementwise_kernelILi4EZZZNS0_17clamp_kernel_cudaERNS_18TensorIteratorBaseERKN3c106ScalarES7_ENKUlvE_clEvENKUlvE2_clEvEUllE_St5arrayIPcLm2EEEEviT0_T1_)
        /*12b0*/ 	.word	0x00000020


	//----- nvinfo : EIATTR_FRAME_SIZE
	.align		4
.L_853:
        /*12b4*/ 	.byte	0x04, 0x11
        /*12b6*/ 	.short	(.L_855 - .L_854)
	.align		4
.L_854:
        /*12b8*/ 	.word	index@(_ZN2at6native29vectorized_elementwise_kernelILi4EZZZNS0_17clamp_kernel_cudaERNS_18TensorIteratorBaseERKN3c106ScalarES7_ENKUlvE_clEvENKUlvE2_clEvEUllE_St5arrayIPcLm2EEEEviT0_T1_)
        /*12bc*/ 	.word	0x00000000


	//----- nvinfo : EIATTR_REGCOUNT
	.align		4
.L_855:
        /*12c0*/ 	.byte	0x04, 0x2f
        /*12c2*/ 	.short	(.L_857 - .L_856)
	.align		4
.L_856:
        /*12c4*/ 	.word	index@(_ZN2at6native29vectorized_elementwise_kernelILi2EZZZNS0_17clamp_kernel_cudaERNS_18TensorIteratorBaseERKN3c106ScalarES7_ENKUlvE_clEvENKUlvE2_clEvEUllE_St5arrayIPcLm2EEEEviT0_T1_)
        /*12c8*/ 	.word	0x00000020


	//----- nvinfo : EIATTR_FRAME_SIZE
	.align		4
.L_857:
        /*12cc*/ 	.byte	0x04, 0x11
        /*12ce*/ 	.short	(.L_859 - .L_858)
	.align		4
.L_858:
        /*12d0*/ 	.word	index@(_ZN2at6native29vectorized_elementwise_kernelILi2EZZZNS0_17clamp_kernel_cudaERNS_18TensorIteratorBaseERKN3c106ScalarES7_ENKUlvE_clEvENKUlvE2_clEvEUllE_St5arrayIPcLm2EEEEviT0_T1_)
        /*12d4*/ 	.word	0x00000000


	//----- nvinfo : EIATTR_REGCOUNT
	.align		4
.L_859:
        /*12d8*/ 	.byte	0x04, 0x2f
        /*12da*/ 	.short	(.L_861 - .L_860)
	.align		4
.L_860:
        /*12dc*/ 	.word	index@(_ZN2at6native27unrolled_elementwise_kernelIZZZNS0_17clamp_kernel_cudaERNS_18TensorIteratorBaseERKN3c106ScalarES7_ENKUlvE_clEvENKUlvE2_clEvEUllE_St5arrayIPcLm2EELi4E23TrivialOffsetCalculatorILi1EjESF_NS0_6memory15LoadWithoutCastENSG_16StoreWithoutCastEEEviT_T0_T2_T3_T4_T5_)
        /*12e0*/ 	.word	0x00000016


	//----- nvinfo : EIATTR_FRAME_SIZE
	.align		4
.L_861:
        /*12e4*/ 	.byte	0x04, 0x11
        /*12e6*/ 	.short	(.L_863 - .L_862)
	.align		4
.L_862:
        /*12e8*/ 	.word	index@(_ZN2at6native27unrolled_elementwise_kernelIZZZNS0_17clamp_kernel_cudaERNS_18TensorIteratorBaseERKN3c106ScalarES7_ENKUlvE_clEvENKUlvE2_clEvEUllE_St5arrayIPcLm2EELi4E23TrivialOffsetCalculatorILi1EjESF_NS0_6memory15LoadWithoutCastENSG_16StoreWithoutCastEEEviT_T0_T2_T3_T4_T5_)
        /*12ec*/ 	.word	0x00000000


	//----- nvinfo : EIATTR_REGCOUNT
	.align		4
.L_863:
        /*12f0*/ 	.byte	0x04, 0x2f
        /*12f2*/ 	.short	(.L_865 - .L_864)
	.align		4
.L_864:
        /*12f4*/ 	.word	index@(_ZN2at6native18elementwise_kernelILi128ELi2EZNS0_22gpu_kernel_impl_nocastIZZZNS0_17clamp_kernel_cudaERNS_18TensorIteratorBaseERKN3c106ScalarES8_ENKUlvE_clEvENKUlvE2_clEvEUllE_EEvS4_RKT_EUliE_EEviT1_)
        /*12f8*/ 	.word	0x00000014


	//----- nvinfo : EIATTR_FRAME_SIZE
	.align		4
.L_865:
        /*12fc*/ 	.byte	0x04, 0x11
        /*12fe*/ 	.short	(.L_867 - .L_866)
	.align		4
.L_866:
        /*1300*/ 	.word	index@(_ZN2at6native18elementwise_kernelILi128ELi2EZNS0_22gpu_kernel_impl_nocastIZZZNS0_17clamp_kernel_cudaERNS_18TensorIteratorBaseERKN3c106ScalarES8_ENKUlvE_clEvENKUlvE2_clEvEUllE_EEvS4_RKT_EUliE_EEviT1_)
        /*1304*/ 	.word	0x00000000


	//----- nvinfo : EIATTR_REGCOUNT
	.align		4
.L_867:
        /*1308*/ 	.byte	0x04, 0x2f
        /*130a*/ 	.short	(.L_869 - .L_868)
	.align		4
.L_868:
        /*130c*/ 	.word	index@(_ZN2at6native27unrolled_elementwise_kernelIZZZNS0_17clamp_kernel_cudaERNS_18TensorIteratorBaseERKN3c106ScalarES7_ENKUlvE_clEvENKUlvE2_clEvEUllE_St5arrayIPcLm2EELi4E23TrivialOffsetCalculatorILi1EjESF_NS0_6memory12LoadWithCastILi1EEENSG_13StoreWithCastILi1EEEEEviT_T0_T2_T3_T4_T5_)
        /*1310*/ 	.word	0x00000020


	//----- nvinfo : EIATTR_FRAME_SIZE
	.align		4
.L_869:
        /*1314*/ 	.byte	0x04, 0x11
        /*1316*/ 	.short	(.L_871 - .L_870)
	.align		4
.L_870:
        /*1318*/ 	.word	index@(_ZN2at6native27unrolled_elementwise_kernelIZZZNS0_17clamp_kernel_cudaERNS_18TensorIteratorBaseERKN3c106ScalarES7_ENKUlvE_clEvENKUlvE2_clEvEUllE_St5arrayIPcLm2EELi4E23TrivialOffsetCalculatorILi1EjESF_NS0_6memory12LoadWithCastILi1EEENSG_13StoreWithCastILi1EEEEEviT_T0_T2_T3_T4_T5_)
        /*131c*/ 	.word	0x00000000


	//----- nvinfo : EIATTR_REGCOUNT
	.align		4
.L_871:
        /*1320*/ 	.byte	0x04, 0x2f
        /*1322*/ 	.short	(.L_873 - .L_872)
	.align		4
.L_872:
        /*1324*/ 	.word	index@(_ZN2at6native18elementwise_kernelILi128ELi4EZNS0_15gpu_kernel_implIZZZNS0_17clamp_kernel_cudaERNS_18TensorIteratorBaseERKN3c106ScalarES8_ENKUlvE_clEvENKUlvE2_clEvEUllE_EEvS4_RKT_EUliE_EEviT1_)
        /*1328*/ 	.word	0x00000018


	//----- nvinfo : EIATTR_FRAME_SIZE
	.align		4
.L_873:
        /*132c*/ 	.byte	0x04, 0x11
        /*132e*/ 	.short	(.L_875 - .L_874)
	.align		4
.L_874:
        /*1330*/ 	.word	index@(_ZN2at6native18elementwise_kernelILi128ELi4EZNS0_15gpu_kernel_implIZZZNS0_17clamp_kernel_cudaERNS_18TensorIteratorBaseERKN3c106ScalarES8_ENKUlvE_clEvENKUlvE2_clEvEUllE_EEvS4_RKT_EUliE_EEviT1_)
        /*1334*/ 	.word	0x00000000


	//----- nvinfo : EIATTR_REGCOUNT
	.align		4
.L_875:
        /*1338*/ 	.byte	0x04, 0x2f
        /*133a*/ 	.short	(.L_877 - .L_876)
	.align		4
.L_876:
        /*133c*/ 	.word	index@(_ZN2at6native29vectorized_elementwise_kernelILi8EZZZNS0_17clamp_kernel_cudaERNS_18TensorIteratorBaseERKN3c106ScalarES7_ENKUlvE_clEvENKUlvE3_clEvEUlsE_St5arrayIPcLm2EEEEviT0_T1_)
        /*1340*/ 	.word	0x00000004


	//----- nvinfo : EIATTR_FRAME_SIZE
	.align		4
.L_877:
        /*1344*/ 	.byte	0x04, 0x11
        /*1346*/ 	.short	(.L_879 - .L_878)
	.align		4
.L_878:
        /*1348*/ 	.word	index@(_ZN2at6native29vectorized_elementwise_kernelILi8EZZZNS0_17clamp_kernel_cudaERNS_18TensorIteratorBaseERKN3c106ScalarES7_ENKUlvE_clEvENKUlvE3_clEvEUlsE_St5arrayIPcLm2EEEEviT0_T1_)
        /*134c*/ 	.word	0x00000000


	//----- nvinfo : EIATTR_REGCOUNT
	.align		4
.L_879:
        /*1350*/ 	.byte	0x04, 0x2f
        /*1352*/ 	.short	(.L_881 - .L_880)
	.align		4
.L_880:
        /*1354*/ 	.word	index@(_ZN2at6native29vectorized_elementwise_kernelILi4EZZZNS0_17clamp_kernel_cudaERNS_18TensorIteratorBaseERKN3c106ScalarES7_ENKUlvE_clEvENKUlvE3_clEvEUlsE_St5arrayIPcLm2EEEEviT0_T1_)
        /*1358*/ 	.word	0x00000020


	//----- nvinfo : EIATTR_FRAME_SIZE
	.align		4
.L_881:
        /*135c*/ 	.byte	0x04, 0x11
        /*135e*/ 	.short	(.L_883 - .L_882)
	.align		4
.L_882:
        /*1360*/ 	.word	index@(_ZN2at6native29vectorized_elementwise_kernelILi4EZZZNS0_17clamp_kernel_cudaERNS_18TensorIteratorBaseERKN3c106ScalarES7_ENKUlvE_clEvENKUlvE3_clEvEUlsE_St5arrayIPcLm2EEEEviT0_T1_)
        /*1364*/ 	.word	0x00000000


	//----- nvinfo : EIATTR_REGCOUNT
	.align		4
.L_883:
        /*1368*/ 	.byte	0x04, 0x2f
        /*136a*/ 	.short	(.L_885 - .L_884)
	.align		4
.L_884:
        /*136c*/ 	.word	index@(_ZN2at6native29vectorized_elementwise_kernelILi2EZZZNS0_17clamp_kernel_cudaERNS_18TensorIteratorBaseERKN3c106ScalarES7_ENKUlvE_clEvENKUlvE3_clEvEUlsE_St5arrayIPcLm2EEEEviT0_T1_)
        /*1370*/ 	.word	0x00000020


	//----- nvinfo : EIATTR_FRAME_SIZE
	.align		4
.L_885:
        /*1374*/ 	.byte	0x04, 0x11
        /*1376*/ 	.short	(.L_887 - .L_886)
	.align		4
.L_886:
        /*1378*/ 	.word	index@(_ZN2at6native29vectorized_elementwise_kernelILi2EZZZNS0_17clamp_kernel_cudaERNS_18TensorIteratorBaseERKN3c106ScalarES7_ENKUlvE_clEvENKUlvE3_clEvEUlsE_St5arrayIPcLm2EEEEviT0_T1_)
        /*137c*/ 	.word	0x00000000


	//----- nvinfo : EIATTR_REGCOUNT
	.align		4
.L_887:
        /*1380*/ 	.byte	0x04, 0x2f
        /*1382*/ 	.short	(.L_889 - .L_888)
	.align		4
.L_888:
        /*1384*/ 	.word	index@(_ZN2at6native27unrolled_elementwise_kernelIZZZNS0_17clamp_kernel_cudaERNS_18TensorIteratorBaseERKN3c106ScalarES7_ENKUlvE_clEvENKUlvE3_clEvEUlsE_St5arrayIPcLm2EELi4E23TrivialOffsetCalculatorILi1EjESF_NS0_6memory15LoadWithoutCastENSG_16StoreWithoutCastEEEviT_T0_T2_T3_T4_T5_)
        /*1388*/ 	.word	0x00000018


	//----- nvinfo : EIATTR_FRAME_SIZE
	.align		4
.L_889:
        /*138c*/ 	.byte	0x04, 0x11
        /*138e*/ 	.short	(.L_891 - .L_890)
	.align		4
.L_890:
        /*1390*/ 	.word	index@(_ZN2at6native27unrolled_elementwise_kernelIZZZNS0_17clamp_kernel_cudaERNS_18TensorIteratorBaseERKN3c106ScalarES7_ENKUlvE_clEvENKUlvE3_clEvEUlsE_St5arrayIPcLm2EELi4E23TrivialOffsetCalculatorILi1EjESF_NS0_6memory15LoadWithoutCastENSG_16StoreWithoutCastEEEviT_T0_T2_T3_T4_T5_)
        /*1394*/ 	.word	0x00000000


	//----- nvinfo : EIATTR_REGCOUNT
	.align		4
.L_891:
        /*1398*/ 	.byte	0x04, 0x2f
        /*139a*/ 	.short	(.L_893 - .L_892)
	.align		4
.L_892:
        /*139c*/ 	.word	index@(_ZN2at6native18elementwise_kernelILi128ELi4EZNS0_22gpu_kernel_impl_nocastIZZZNS0_17clamp_kernel_cudaERNS_18TensorIteratorBaseERKN3c106ScalarES8_ENKUlvE_clEvENKUlvE3_clEvEUlsE_EEvS4_RKT_EUliE_EEviT1_)
        /*13a0*/ 	.word	0x00000014


	//----- nvinfo : EIATTR_FRAME_SIZE
	.align		4
.L_893:
        /*13a4*/ 	.byte	0x04, 0x11
        /*13a6*/ 	.short	(.L_895 - .L_894)
	.align		4
.L_894:
        /*13a8*/ 	.word	index@(_ZN2at6native18elementwise_kernelILi128ELi4EZNS0_22gpu_kernel_impl_nocastIZZZNS0_17clamp_kernel_cudaERNS_18TensorIteratorBaseERKN3c106ScalarES8_ENKUlvE_clEvENKUlvE3_clEvEUlsE_EEvS4_RKT_EUliE_EEviT1_)
        /*13ac*/ 	.word	0x00000000


	//----- nvinfo : EIATTR_REGCOUNT
	.align		4
.L_895:
        /*13b0*/ 	.byte	0x04, 0x2f
        /*13b2*/ 	.short	(.L_897 - .L_896)
	.align		4
.L_896:
        /*13b4*/ 	.word	index@(_ZN2at6native27unrolled_elementwise_kernelIZZZNS0_17clamp_kernel_cudaERNS_18TensorIteratorBaseERKN3c106ScalarES7_ENKUlvE_clEvENKUlvE3_clEvEUlsE_St5arrayIPcLm2EELi4E23TrivialOffsetCalculatorILi1EjESF_NS0_6memory12LoadWithCastILi1EEENSG_13StoreWithCastILi1EEEEEviT_T0_T2_T3_T4_T5_)
        /*13b8*/ 	.word	0x0000001d


	//----- nvinfo : EIATTR_FRAME_SIZE
	.align		4
.L_897:
        /*13bc*/ 	.byte	0x04, 0x11
        /*13be*/ 	.short	(.L_899 - .L_898)
	.align		4
.L_898:
        /*13c0*/ 	.word	index@(_ZN2at6native27unrolled_elementwise_kernelIZZZNS0_17clamp_kernel_cudaERNS_18TensorIteratorBaseERKN3c106ScalarES7_ENKUlvE_clEvENKUlvE3_clEvEUlsE_St5arrayIPcLm2EELi4E23TrivialOffsetCalculatorILi1EjESF_NS0_6memory12LoadWithCastILi1EEENSG_13StoreWithCastILi1EEEEEviT_T0_T2_T3_T4_T5_)
        /*13c4*/ 	.word	0x00000000


	//----- nvinfo : EIATTR_REGCOUNT
	.align		4
.L_899:
        /*13c8*/ 	.byte	0x04, 0x2f
        /*13ca*/ 	.short	(.L_901 - .L_900)
	.align		4
.L_900:
        /*13cc*/ 	.word	index@(_ZN2at6native18elementwise_kernelILi128ELi4EZNS0_15gpu_kernel_implIZZZNS0_17clamp_kernel_cudaERNS_18TensorIteratorBaseERKN3c106ScalarES8_ENKUlvE_clEvENKUlvE3_clEvEUlsE_EEvS4_RKT_EUliE_EEviT1_)
        /*13d0*/ 	.word	0x00000018


	//----- nvinfo : EIATTR_FRAME_SIZE
	.align		4
.L_901:
        /*13d4*/ 	.byte	0x04, 0x11
        /*13d6*/ 	.short	(.L_903 - .L_902)
	.align		4
.L_902:
        /*13d8*/ 	.word	index@(_ZN2at6native18elementwise_kernelILi128ELi4EZNS0_15gpu_kernel_implIZZZNS0_17clamp_kernel_cudaERNS_18TensorIteratorBaseERKN3c106ScalarES8_ENKUlvE_clEvENKUlvE3_clEvEUlsE_EEvS4_RKT_EUliE_EEviT1_)
        /*13dc*/ 	.word	0x00000000


	//----- nvinfo : EIATTR_REGCOUNT
	.align		4
.L_903:
        /*13e0*/ 	.byte	0x04, 0x2f
        /*13e2*/ 	.short	(.L_905 - .L_904)
	.align		4
.L_904:
        /*13e4*/ 	.word	index@(_ZN2at6native29vectorized_elementwise_kernelILi8EZZZNS0_17clamp_kernel_cudaERNS_18TensorIteratorBaseERKN3c106ScalarES7_ENKUlvE_clEvENKUlvE4_clEvEUldE_St5arrayIPcLm2EEEEviT0_T1_)
        /*13e8*/ 	.word	0x00000004


	//----- nvinfo : EIATTR_FRAME_SIZE
	.align		4
.L_905:
        /*13ec*/ 	.byte	0x04, 0x11
        /*13ee*/ 	.short	(.L_907 - .L_906)
	.align		4
.L_906:
        /*13f0*/ 	.word	index@(_ZN2at6native29vectorized_elementwise_kernelILi8EZZZNS0_17clamp_kernel_cudaERNS_18TensorIteratorBaseERKN3c106ScalarES7_ENKUlvE_clEvENKUlvE4_clEvEUldE_St5arrayIPcLm2EEEEviT0_T1_)
        /*13f4*/ 	.word	0x00000000


	//----- nvinfo : EIATTR_REGCOUNT
	.align		4
.L_907:
        /*13f8*/ 	.byte	0x04, 0x2f
        /*13fa*/ 	.short	(.L_909 - .L_908)
	.align		4
.L_908:
        /*13fc*/ 	.word	index@(_ZN2at6native29vectorized_elementwise_kernelILi4EZZZNS0_17clamp_kernel_cudaERNS_18TensorIteratorBaseERKN3c106ScalarES7_ENKUlvE_clEvENKUlvE4_clEvEUldE_St5arrayIPcLm2EEEEviT0_T1_)
        /*1400*/ 	.word	0x0000001e


	//----- nvinfo : EIATTR_FRAME_SIZE
	.align		4
.L_909:
        /*1404*/ 	.byte	0x04, 0x11
        /*1406*/ 	.short	(.L_911 - .L_910)
	.align		4
.L_910:
        /*1408*/ 	.word	index@(_ZN2at6native29vectorized_elementwise_kernelILi4EZZZNS0_17clamp_kernel_cudaERNS_18TensorIteratorBaseERKN3c106ScalarES7_ENKUlvE_clEvENKUlvE4_clEvEUldE_St5arrayIPcLm2EEEEviT0_T1_)
        /*140c*/ 	.word	0x00000000


	//----- nvinfo : EIATTR_REGCOUNT
	.align		4
.L_911:
        /*1410*/ 	.byte	0x04, 0x2f
        /*1412*/ 	.short	(.L_913 - .L_912)
	.align		4
.L_912:
        /*1414*/ 	.word	index@(_ZN2at6native29vectorized_elementwise_kernelILi2EZZZNS0_17clamp_kernel_cudaERNS_18TensorIteratorBaseERKN3c106ScalarES7_ENKUlvE_clEvENKUlvE4_clEvEUldE_St5arrayIPcLm2EEEEviT0_T1_)
        /*1418*/ 	.word	0x0000001e


	//----- nvinfo : EIATTR_FRAME_SIZE
	.align		4
.L_913:
        /*141c*/ 	.byte	0x04, 0x11
        /*141e*/ 	.short	(.L_915 - .L_914)
	.align		4
.L_914:
        /*1420*/ 	.word	index@(_ZN2at6native29vectorized_elementwise_kernelILi2EZZZNS0_17clamp_kernel_cudaERNS_18TensorIteratorBaseERKN3c106ScalarES7_ENKUlvE_clEvENKUlvE4_clEvEUldE_St5arrayIPcLm2EEEEviT0_T1_)
        /*1424*/ 	.word	0x00000000


	//----- nvinfo : EIATTR_REGCOUNT
	.align		4
.L_915:
        /*1428*/ 	.byte	0x04, 0x2f
        /*142a*/ 	.short	(.L_917 - .L_916)
	.align		4
.L_916:
        /*142c*/ 	.word	index@(_ZN2at6native27unrolled_elementwise_kernelIZZZNS0_17clamp_kernel_cudaERNS_18TensorIteratorBaseERKN3c106ScalarES7_ENKUlvE_clEvENKUlvE4_clEvEUldE_St5arrayIPcLm2EELi4E23TrivialOffsetCalculatorILi1EjESF_NS0_6memory15LoadWithoutCastENSG_16StoreWithoutCastEEEviT_T0_T2_T3_T4_T5_)
        /*1430*/ 	.word	0x00000017


	//----- nvinfo : EIATTR_FRAME_SIZE
	.align		4
.L_917:
        /*1434*/ 	.byte	0x04, 0x11
        /*1436*/ 	.short	(.L_919 - .L_918)
	.align		4
.L_918:
        /*1438*/ 	.word	index@(_ZN2at6native27unrolled_elementwise_kernelIZZZNS0_17clamp_kernel_cudaERNS_18TensorIteratorBaseERKN3c106ScalarES7_ENKUlvE_clEvENKUlvE4_clEvEUldE_St5arrayIPcLm2EELi4E23TrivialOffsetCalculatorILi1EjESF_NS0_6memory15LoadWithoutCastENSG_16StoreWithoutCastEEEviT_T0_T2_T3_T4_T5_)
        /*143c*/ 	.word	0x00000000


	//----- nvinfo : EIATTR_REGCOUNT
	.align		4
.L_919:
        /*1440*/ 	.byte	0x04, 0x2f
        /*1442*/ 	.short	(.L_921 - .L_920)
	.align		4
.L_920:
        /*1444*/ 	.word	index@(_ZN2at6native18elementwise_kernelILi128ELi2EZNS0_22gpu_kernel_impl_nocastIZZZNS0_17clamp_kernel_cudaERNS_18TensorIteratorBaseERKN3c106ScalarES8_ENKUlvE_clEvENKUlvE4_clEvEUldE_EEvS4_RKT_EUliE_EEviT1_)
        /*1448*/ 	.word	0x00000014


	//----- nvinfo : EIATTR_FRAME_SIZE
	.align		4
.L_921:
        /*144c*/ 	.byte	0x04, 0x11
        /*144e*/ 	.short	(.L_923 - .L_922)
	.align		4
.L_922:
        /*1450*/ 	.word	index@(_ZN2at6native18elementwise_kernelILi128ELi2EZNS0_22gpu_kernel_impl_nocastIZZZNS0_17clamp_kernel_cudaERNS_18TensorIteratorBaseERKN3c106ScalarES8_ENKUlvE_clEvENKUlvE4_clEvEUldE_EEvS4_RKT_EUliE_EEviT1_)
        /*1454*/ 	.word	0x00000000


	//----- nvinfo : EIATTR_REGCOUNT
	.align		4
.L_923:
        /*1458*/ 	.byte	0x04, 0x2f
        /*145a*/ 	.short	(.L_925 - .L_924)
	.align		4
.L_924:
        /*145c*/ 	.word	index@(_ZN2at6native27unrolled_elementwise_kernelIZZZNS0_17clamp_kernel_cudaERNS_18TensorIteratorBaseERKN3c106ScalarES7_ENKUlvE_clEvENKUlvE4_clEvEUldE_St5arrayIPcLm2EELi4E23TrivialOffsetCalculatorILi1EjESF_NS0_6memory12LoadWithCastILi1EEENSG_13StoreWithCastILi1EEEEEviT_T0_T2_T3_T4_T5_)
        /*1460*/ 	.word	0x00000022


	//----- nvinfo : EIATTR_FRAME_SIZE
	.align		4
.L_925:
        /*1464*/ 	.byte	0x04, 0x11
        /*1466*/ 	.short	(.L_927 - .L_926)
	.align		4
.L_926:
        /*1468*/ 	.word	index@(_ZN2at6native27unrolled_elementwise_kernelIZZZNS0_17clamp_kernel_cudaERNS_18TensorIteratorBaseERKN3c106ScalarES7_ENKUlvE_clEvENKUlvE4_clEvEUldE_St5arrayIPcLm2EELi4E23TrivialOffsetCalculatorILi1EjESF_NS0_6memory12LoadWithCastILi1EEENSG_13StoreWithCastILi1EEEEEviT_T0_T2_T3_T4_T5_)
        /*146c*/ 	.word	0x00000000


	//----- nvinfo : EIATTR_REGCOUNT
	.align		4
.L_927:
        /*1470*/ 	.byte	0x04, 0x2f
        /*1472*/ 	.short	(.L_929 - .L_928)
	.align		4
.L_928:
        /*1474*/ 	.word	index@(_ZN2at6native18elementwise_kernelILi128ELi4EZNS0_15gpu_kernel_implIZZZNS0_17clamp_kernel_cudaERNS_18TensorIteratorBaseERKN3c106ScalarES8_ENKUlvE_clEvENKUlvE4_clEvEUldE_EEvS4_RKT_EUliE_EEviT1_)
        /*1478*/ 	.word	0x00000018


	//----- nvinfo : EIATTR_FRAME_SIZE
	.align		4
.L_929:
        /*147c*/ 	.byte	0x04, 0x11
        /*147e*/ 	.short	(.L_931 - .L_930)
	.align		4
.L_930:
        /*1480*/ 	.word	index@(_ZN2at6native18elementwise_kernelILi128ELi4EZNS0_15gpu_kernel_implIZZZNS0_17clamp_kernel_cudaERNS_18TensorIteratorBaseERKN3c106ScalarES8_ENKUlvE_clEvENKUlvE4_clEvEUldE_EEvS4_RKT_EUliE_EEviT1_)
        /*1484*/ 	.word	0x00000000


	//----- nvinfo : EIATTR_REGCOUNT
	.align		4
.L_931:
        /*1488*/ 	.byte	0x04, 0x2f
        /*148a*/ 	.short	(.L_933 - .L_932)
	.align		4
.L_932:
        /*148c*/ 	.word	index@(_ZN2at6native29vectorized_elementwise_kernelILi8EZZZNS0_17clamp_kernel_cudaERNS_18TensorIteratorBaseERKN3c106ScalarES7_ENKUlvE_clEvENKUlvE5_clEvEUlfE_St5arrayIPcLm2EEEEviT0_T1_)
        /*1490*/ 	.word	0x00000004


	//----- nvinfo : EIATTR_FRAME_SIZE
	.align		4
.L_933:
        /*1494*/ 	.byte	0x04, 0x11
        /*1496*/ 	.short	(.L_935 - .L_934)
	.align		4
.L_934:
        /*1498*/ 	.word	index@(_ZN2at6native29vectorized_elementwise_kernelILi8EZZZNS0_17clamp_kernel_cudaERNS_18TensorIteratorBaseERKN3c106ScalarES7_ENKUlvE_clEvENKUlvE5_clEvEUlfE_St5arrayIPcLm2EEEEviT0_T1_)
        /*149c*/ 	.word	0x00000000


	//----- nvinfo : EIATTR_REGCOUNT
	.align		4
.L_935:
        /*14a0*/ 	.byte	0x04, 0x2f
        /*14a2*/ 	.short	(.L_937 - .L_936)
	.align		4
.L_936:
        /*14a4*/ 	.word	index@(_ZN2at6native29vectorized_elementwise_kernelILi4EZZZNS0_17clamp_kernel_cudaERNS_18TensorIteratorBaseERKN3c106ScalarES7_ENKUlvE_clEvENKUlvE5_clEvEUlfE_St5arrayIPcLm2EEEEviT0_T1_)
        /*14a8*/ 	.word	0x00000020


	//----- nvinfo : EIATTR_FRAME_SIZE
	.align		4
.L_937:
        /*14ac*/ 	.byte	0x04, 0x11
        /*14ae*/ 	.short	(.L_939 - .L_938)
	.align		4
.L_938:
        /*14b0*/ 	.word	index@(_ZN2at6native29vectorized_elementwise_kernelILi4EZZZNS0_17clamp_kernel_cudaERNS_18TensorIteratorBaseERKN3c106ScalarES7_ENKUlvE_clEvENKUlvE5_clEvEUlfE_St5arrayIPcLm2EEEEviT0_T1_)
        /*14b4*/ 	.word	0x00000000


	//----- nvinfo : EIATTR_REGCOUNT
	.align		4
.L_939:
        /*14b8*/ 	.byte	0x04, 0x2f
        /*14ba*/ 	.short	(.L_941 - .L_940)
	.align		4
.L_940:
        /*14bc*/ 	.word	index@(_ZN2at6native29vectorized_elementwise_kernelILi2EZZZNS0_17clamp_kernel_cudaERNS_18TensorIteratorBaseERKN3c106ScalarES7_ENKUlvE_clEvENKUlvE5_clEvEUlfE_St5arrayIPcLm2EEEEviT0_T1_)
        /*14c0*/ 	.word	0x00000020


	//----- nvinfo : EIATTR_FRAME_SIZE
	.align		4
.L_941:
        /*14c4*/ 	.byte	0x04, 0x11
        /*14c6*/ 	.short	(.L_943 - .L_942)
	.align		4
.L_942:
        /*14c8*/ 	.word	index@(_ZN2at6native29vectorized_elementwise_kernelILi2EZZZNS0_17clamp_kernel_cudaERNS_18TensorIteratorBaseERKN3c106ScalarES7_ENKUlvE_clEvENKUlvE5_clEvEUlfE_St5arrayIPcLm2EEEEviT0_T1_)
        /*14cc*/ 	.word	0x00000000


	//----- nvinfo : EIATTR_REGCOUNT
	.align		4
.L_943:
        /*14d0*/ 	.byte	0x04, 0x2f
        /*14d2*/ 	.short	(.L_945 - .L_944)
	.align		4
.L_944:
        /*14d4*/ 	.word	index@(_ZN2at6native27unrolled_elementwise_kernelIZZZNS0_17clamp_kernel_cudaERNS_18TensorIteratorBaseERKN3c106ScalarES7_ENKUlvE_clEvENKUlvE5_clEvEUlfE_St5arrayIPcLm2EELi4E23TrivialOffsetCalculatorILi1EjESF_NS0_6memory15LoadWithoutCastENSG_16StoreWithoutCastEEEviT_T0_T2_T3_T4_T5_)
        /*14d8*/ 	.word	0x0000001c


	//----- nvinfo : EIATTR_FRAME_SIZE
	.align		4
.L_945:
        /*14dc*/ 	.byte	0x04, 0x11
        /*14de*/ 	.short	(.L_947 - .L_946)
	.align		4
.L_946:
        /*14e0*/ 	.word	index@(_ZN2at6native27unrolled_elementwise_kernelIZZZNS0_17clamp_kernel_cudaERNS_18TensorIteratorBaseERKN3c106ScalarES7_ENKUlvE_clEvENKUlvE5_clEvEUlfE_St5arrayIPcLm2EELi4E23TrivialOffsetCalculatorILi1EjESF_NS0_6memory15LoadWithoutCastENSG_16StoreWithoutCastEEEviT_T0_T2_T3_T4_T5_)
        /*14e4*/ 	.word	0x00000000


	//----- nvinfo : EIATTR_REGCOUNT
	.align		4
.L_947:
        /*14e8*/ 	.byte	0x04, 0x2f
        /*14ea*/ 	.short	(.L_949 - .L_948)
	.align		4
.L_948:
        /*14ec*/ 	.word	index@(_ZN2at6native18elementwise_kernelILi128ELi2EZNS0_22gpu_kernel_impl_nocastIZZZNS0_17clamp_kernel_cudaERNS_18TensorIteratorBaseERKN3c106ScalarES8_ENKUlvE_clEvENKUlvE5_clEvEUlfE_EEvS4_RKT_EUliE_EEviT1_)
        /*14f0*/ 	.word	0x00000014


	//----- nvinfo : EIATTR_FRAME_SIZE
	.align		4
.L_949:
        /*14f4*/ 	.byte	0x04, 0x11
        /*14f6*/ 	.short	(.L_951 - .L_950)
	.align		4
.L_950:
        /*14f8*/ 	.word	index@(_ZN2at6native18elementwise_kernelILi128ELi2EZNS0_22gpu_kernel_impl_nocastIZZZNS0_17clamp_kernel_cudaERNS_18TensorIteratorBaseERKN3c106ScalarES8_ENKUlvE_clEvENKUlvE5_clEvEUlfE_EEvS4_RKT_EUliE_EEviT1_)
        /*14fc*/ 	.word	0x00000000


	//----- nvinfo : EIATTR_REGCOUNT
	.align		4
.L_951:
        /*1500*/ 	.byte	0x04, 0x2f
        /*1502*/ 	.short	(.L_953 - .L_952)
	.align		4
.L_952:
        /*1504*/ 	.word	index@(_ZN2at6native27unrolled_elementwise_kernelIZZZNS0_17clamp_kernel_cudaERNS_18TensorIteratorBaseERKN3c106ScalarES7_ENKUlvE_clEvENKUlvE5_clEvEUlfE_St5arrayIPcLm2EELi4E23TrivialOffsetCalculatorILi1EjESF_NS0_6memory12LoadWithCastILi1EEENSG_13StoreWithCastILi1EEEEEviT_T0_T2_T3_T4_T5_)
        /*1508*/ 	.word	0x0000001e


	//----- nvinfo : EIATTR_FRAME_SIZE
	.align		4
.L_953:
        /*150c*/ 	.byte	0x04, 0x11
        /*150e*/ 	.short	(.L_955 - .L_954)
	.align		4
.L_954:
        /*1510*/ 	.word	index@(_ZN2at6native27unrolled_elementwise_kernelIZZZNS0_17clamp_kernel_cudaERNS_18TensorIteratorBaseERKN3c106ScalarES7_ENKUlvE_clEvENKUlvE5_clEvEUlfE_St5arrayIPcLm2EELi4E23TrivialOffsetCalculatorILi1EjESF_NS0_6memory12LoadWithCastILi1EEENSG_13StoreWithCastILi1EEEEEviT_T0_T2_T3_T4_T5_)
        /*1514*/ 	.word	0x00000000


	//----- nvinfo : EIATTR_REGCOUNT
	.align		4
.L_955:
        /*1518*/ 	.byte	0x04, 0x2f
        /*151a*/ 	.short	(.L_957 - .L_956)
	.align		4
.L_956:
        /*151c*/ 	.word	index@(_ZN2at6native18elementwise_kernelILi128ELi4EZNS0_15gpu_kernel_implIZZZNS0_17clamp_kernel_cudaERNS_18TensorIteratorBaseERKN3c106ScalarES8_ENKUlvE_clEvENKUlvE5_clEvEUlfE_EEvS4_RKT_EUliE_EEviT1_)
        /*1520*/ 	.word	0x00000018


	//----- nvinfo : EIATTR_FRAME_SIZE
	.align		4
.L_957:
        /*1524*/ 	.byte	0x04, 0x11
        /*1526*/ 	.short	(.L_959 - .L_958)
	.align		4
.L_958:
        /*1528*/ 	.word	index@(_ZN2at6native18elementwise_kernelILi128ELi4EZNS0_15gpu_kernel_implIZZZNS0_17clamp_kernel_cudaERNS_18TensorIteratorBaseERKN3c106ScalarES8_ENKUlvE_clEvENKUlvE5_clEvEUlfE_EEvS4_RKT_EUliE_EEviT1_)
        /*152c*/ 	.word	0x00000000


	//----- nvinfo : EIATTR_REGCOUNT
	.align		4
.L_959:
        /*1530*/ 	.byte	0x04, 0x2f
        /*1532*/ 	.short	(.L_961 - .L_960)
	.align		4
.L_960:
        /*1534*/ 	.word	index@(_ZN2at6native29vectorized_elementwise_kernelILi8EZZZNS0_17clamp_kernel_cudaERNS_18TensorIteratorBaseERKN3c106ScalarES7_ENKUlvE_clEvENKUlvE6_clEvEUlNS4_4HalfEE_St5arrayIPcLm2EEEEviT0_T1_)
        /*1538*/ 	.word	0x00000004


	//----- nvinfo : EIATTR_FRAME_SIZE
	.align		4
.L_961:
        /*153c*/ 	.byte	0x04, 0x11
        /*153e*/ 	.short	(.L_963 - .L_962)
	.align		4
.L_962:
        /*1540*/ 	.word	index@(_ZN2at6native29vectorized_elementwise_kernelILi8EZZZNS0_17clamp_kernel_cudaERNS_18TensorIteratorBaseERKN3c106ScalarES7_ENKUlvE_clEvENKUlvE6_clEvEUlNS4_4HalfEE_St5arrayIPcLm2EEEEviT0_T1_)
        /*1544*/ 	.word	0x00000000


	//----- nvinfo : EIATTR_REGCOUNT
	.align		4
.L_963:
        /*1548*/ 	.byte	0x04, 0x2f
        /*154a*/ 	.short	(.L_965 - .L_964)
	.align		4
.L_964:
        /*154c*/ 	.word	index@(_ZN2at6native29vectorized_elementwise_kernelILi4EZZZNS0_17clamp_kernel_cudaERNS_18TensorIteratorBaseERKN3c106ScalarES7_ENKUlvE_clEvENKUlvE6_clEvEUlNS4_4HalfEE_St5arrayIPcLm2EEEEviT0_T1_)
        /*1550*/ 	.word	0x00000024


	//----- nvinfo : EIATTR_FRAME_SIZE
	.align		4
.L_965:
        /*1554*/ 	.byte	0x04, 0x11
        /*1556*/ 	.short	(.L_967 - .L_966)
	.align		4
.L_966:
        /*1558*/ 	.word	index@(_ZN2at6native29vectorized_elementwise_kernelILi4EZZZNS0_17clamp_kernel_cudaERNS_18TensorIteratorBaseERKN3c106ScalarES7_ENKUlvE_clEvENKUlvE6_clEvEUlNS4_4HalfEE_St5arrayIPcLm2EEEEviT0_T1_)
        /*155c*/ 	.word	0x00000000


	//----- nvinfo : EIATTR_REGCOUNT
	.align		4
.L_967:
        /*1560*/ 	.byte	0x04, 0x2f
        /*1562*/ 	.short	(.L_969 - .L_968)
	.align		4
.L_968:
        /*1564*/ 	.word	index@(_ZN2at6native29vectorized_elementwise_kernelILi2EZZZNS0_17clamp_kernel_cudaERNS_18TensorIteratorBaseERKN3c106ScalarES7_ENKUlvE_clEvENKUlvE6_clEvEUlNS4_4HalfEE_St5arrayIPcLm2EEEEviT0_T1_)
        /*1568*/ 	.word	0x00000020


	//----- nvinfo : EIATTR_FRAME_SIZE
	.align		4
.L_969:
        /*156c*/ 	.byte	0x04, 0x11
        /*156e*/ 	.short	(.L_971 - .L_970)
	.align		4
.L_970:
        /*1570*/ 	.word	index@(_ZN2at6native29vectorized_elementwise_kernelILi2EZZZNS0_17clamp_kernel_cudaERNS_18TensorIteratorBaseERKN3c106ScalarES7_ENKUlvE_clEvENKUlvE6_clEvEUlNS4_4HalfEE_St5arrayIPcLm2EEEEviT0_T1_)
        /*1574*/ 	.word	0x00000000


	//----- nvinfo : EIATTR_REGCOUNT
	.align		4
.L_971:
        /*1578*/ 	.byte	0x04, 0x2f
        /*157a*/ 	.short	(.L_973 - .L_972)
	.align		4
.L_972:
        /*157c*/ 	.word	index@(_ZN2at6native27unrolled_elementwise_kernelIZZZNS0_17clamp_kernel_cudaERNS_18TensorIteratorBaseERKN3c106ScalarES7_ENKUlvE_clEvENKUlvE6_clEvEUlNS4_4HalfEE_St5arrayIPcLm2EELi4E23TrivialOffsetCalculatorILi1EjESG_NS0_6memory15LoadWithoutCastENSH_16StoreWithoutCastEEEviT_T0_T2_T3_T4_T5_)
        /*1580*/ 	.word	0x0000001c


	//----- nvinfo : EIATTR_FRAME_SIZE
	.align		4
.L_973:
        /*1584*/ 	.byte	0x04, 0x11
        /*1586*/ 	.short	(.L_975 - .L_974)
	.align		4
.L_974:
        /*1588*/ 	.word	index@(_ZN2at6native27unrolled_elementwise_kernelIZZZNS0_17clamp_kernel_cudaERNS_18TensorIteratorBaseERKN3c106ScalarES7_ENKUlvE_clEvENKUlvE6_clEvEUlNS4_4HalfEE_St5arrayIPcLm2EELi4E23TrivialOffsetCalculatorILi1EjESG_NS0_6memory15LoadWithoutCastENSH_16StoreWithoutCastEEEviT_T0_T2_T3_T4_T5_)
        /*158c*/ 	.word	0x00000000


	//----- nvinfo : EIATTR_REGCOUNT
	.align		4
.L_975:
        /*1590*/ 	.byte	0x04, 0x2f
        /*1592*/ 	.short	(.L_977 - .L_976)
	.align		4
.L_976:
        /*1594*/ 	.word	index@(_ZN2at6native18elementwise_kernelILi128ELi4EZNS0_22gpu_kernel_impl_nocastIZZZNS0_17clamp_kernel_cudaERNS_18TensorIteratorBaseERKN3c106ScalarES8_ENKUlvE_clEvENKUlvE6_clEvEUlNS5_4HalfEE_EEvS4_RKT_EUliE_EEviT1_)
        /*1598*/ 	.word	0x00000014


	//----- nvinfo : EIATTR_FRAME_SIZE
	.align		4
.L_977:
        /*159c*/ 	.byte	0x04, 0x11
        /*159e*/ 	.short	(.L_979 - .L_978)
	.align		4
.L_978:
        /*15a0*/ 	.word	index@(_ZN2at6native18elementwise_kernelILi128ELi4EZNS0_22gpu_kernel_impl_nocastIZZZNS0_17clamp_kernel_cudaERNS_18TensorIteratorBaseERKN3c106ScalarES8_ENKUlvE_clEvENKUlvE6_clEvEUlNS5_4HalfEE_EEvS4_RKT_EUliE_EEviT1_)
        /*15a4*/ 	.word	0x00000000


	//----- nvinfo : EIATTR_REGCOUNT
	.align		4
.L_979:
        /*15a8*/ 	.byte	0x04, 0x2f
        /*15aa*/ 	.short	(.L_981 - .L_980)
	.align		4
.L_980:
        /*15ac*/ 	.word	index@(_ZN2at6native27unrolled_elementwise_kernelIZZZNS0_17clamp_kernel_cudaERNS_18TensorIteratorBaseERKN3c106ScalarES7_ENKUlvE_clEvENKUlvE6_clEvEUlNS4_4HalfEE_St5arrayIPcLm2EELi4E23TrivialOffsetCalculatorILi1EjESG_NS0_6memory12LoadWithCastILi1EEENSH_13StoreWithCastILi1EEEEEviT_T0_T2_T3_T4_T5_)
        /*15b0*/ 	.word	0x0000001c


	//----- nvinfo : EIATTR_FRAME_SIZE
	.align		4
.L_981:
        /*15b4*/ 	.byte	0x04, 0x11
        /*15b6*/ 	.short	(.L_983 - .L_982)
	.align		4
.L_982:
        /*15b8*/ 	.word	index@(_ZN2at6native27unrolled_elementwise_kernelIZZZNS0_17clamp_kernel_cudaERNS_18TensorIteratorBaseERKN3c106ScalarES7_ENKUlvE_clEvENKUlvE6_clEvEUlNS4_4HalfEE_St5arrayIPcLm2EELi4E23TrivialOffsetCalculatorILi1EjESG_NS0_6memory12LoadWithCastILi1EEENSH_13StoreWithCastILi1EEEEEviT_T0_T2_T3_T4_T5_)
        /*15bc*/ 	.word	0x00000000


	//----- nvinfo : EIATTR_REGCOUNT
	.align		4
.L_983:
        /*15c0*/ 	.byte	0x04, 0x2f
        /*15c2*/ 	.short	(.L_985 - .L_984)
	.align		4
.L_984:
        /*15c4*/ 	.word	index@(_ZN2at6native18elementwise_kernelILi128ELi4EZNS0_15gpu_kernel_implIZZZNS0_17clamp_kernel_cudaERNS_18TensorIteratorBaseERKN3c106ScalarES8_ENKUlvE_clEvENKUlvE6_clEvEUlNS5_4HalfEE_EEvS4_RKT_EUliE_EEviT1_)
        /*15c8*/ 	.word	0x00000018


	//----- nvinfo : EIATTR_FRAME_SIZE
	.align		4
.L_985:
        /*15cc*/ 	.byte	0x04, 0x11
        /*15ce*/ 	.short	(.L_987 - .L_986)
	.align		4
.L_986:
        /*15d0*/ 	.word	index@(_ZN2at6native18elementwise_kernelILi128ELi4EZNS0_15gpu_kernel_implIZZZNS0_17clamp_kernel_cudaERNS_18TensorIteratorBaseERKN3c106ScalarES8_ENKUlvE_clEvENKUlvE6_clEvEUlNS5_4HalfEE_EEvS4_RKT_EUliE_EEviT1_)
        /*15d4*/ 	.word	0x00000000


	//----- nvinfo : EIATTR_REGCOUNT
	.align		4
.L_987:
        /*15d8*/ 	.byte	0x04, 0x2f
        /*15da*/ 	.short	(.L_989 - .L_988)
	.align		4
.L_988:
        /*15dc*/ 	.word	index@(_ZN2at6native29vectorized_elementwise_kernelILi8EZZZNS0_17clamp_kernel_cudaERNS_18TensorIteratorBaseERKN3c106ScalarES7_ENKUlvE_clEvENKUlvE7_clEvEUlNS4_8BFloat16EE_St5arrayIPcLm2EEEEviT0_T1_)
        /*15e0*/ 	.word	0x00000004


	//----- nvinfo : EIATTR_FRAME_SIZE
	.align		4
.L_989:
        /*15e4*/ 	.byte	0x04, 0x11
        /*15e6*/ 	.short	(.L_991 - .L_990)
	.align		4
.L_990:
        /*15e8*/ 	.word	index@(_ZN2at6native29vectorized_elementwise_kernelILi8EZZZNS0_17clamp_kernel_cudaERNS_18TensorIteratorBaseERKN3c106ScalarES7_ENKUlvE_clEvENKUlvE7_clEvEUlNS4_8BFloat16EE_St5arrayIPcLm2EEEEviT0_T1_)
        /*15ec*/ 	.word	0x00000000


	//----- nvinfo : EIATTR_REGCOUNT
	.align		4
.L_991:
        /*15f0*/ 	.byte	0x04, 0x2f
        /*15f2*/ 	.short	(.L_993 - .L_992)
	.align		4
.L_992:
        /*15f4*/ 	.word	index@(_ZN2at6native29vectorized_elementwise_kernelILi4EZZZNS0_17clamp_kernel_cudaERNS_18TensorIteratorBaseERKN3c106ScalarES7_ENKUlvE_clEvENKUlvE7_clEvEUlNS4_8BFloat16EE_St5arrayIPcLm2EEEEviT0_T1_)
        /*15f8*/ 	.word	0x00000020


	//----- nvinfo : EIATTR_FRAME_SIZE
	.align		4
.L_993:
        /*15fc*/ 	.byte	0x04, 0x11
        /*15fe*/ 	.short	(.L_995 - .L_994)
	.align		4
.L_994:
        /*1600*/ 	.word	index@(_ZN2at6native29vectorized_elementwise_kernelILi4EZZZNS0_17clamp_kernel_cudaERNS_18TensorIteratorBaseERKN3c106ScalarES7_ENKUlvE_clEvENKUlvE7_clEvEUlNS4_8BFloat16EE_St5arrayIPcLm2EEEEviT0_T1_)
        /*1604*/ 	.word	0x00000000


	//----- nvinfo : EIATTR_REGCOUNT
	.align		4
.L_995:
        /*1608*/ 	.byte	0x04, 0x2f
        /*160a*/ 	.short	(.L_997 - .L_996)
	.align		4
.L_996:
        /*160c*/ 	.word	index@(_ZN2at6native29vectorized_elementwise_kernelILi2EZZZNS0_17clamp_kernel_cudaERNS_18TensorIteratorBaseERKN3c106ScalarES7_ENKUlvE_clEvENKUlvE7_clEvEUlNS4_8BFloat16EE_St5arrayIPcLm2EEEEviT0_T1_)
        /*1610*/ 	.word	0x00000020


	//----- nvinfo : EIATTR_FRAME_SIZE
	.align		4
.L_997:
        /*1614*/ 	.byte	0x04, 0x11
        /*1616*/ 	.short	(.L_999 - .L_998)
	.align		4
.L_998:
        /*1618*/ 	.word	index@(_ZN2at6native29vectorized_elementwise_kernelILi2EZZZNS0_17clamp_kernel_cudaERNS_18TensorIteratorBaseERKN3c106ScalarES7_ENKUlvE_clEvENKUlvE7_clEvEUlNS4_8BFloat16EE_St5arrayIPcLm2EEEEviT0_T1_)
        /*161c*/ 	.word	0x00000000


	//----- nvinfo : EIATTR_REGCOUNT
	.align		4
.L_999:
        /*1620*/ 	.byte	0x04, 0x2f
        /*1622*/ 	.short	(.L_1001 - .L_1000)
	.align		4
.L_1000:
        /*1624*/ 	.word	index@(_ZN2at6native27unrolled_elementwise_kernelIZZZNS0_17clamp_kernel_cudaERNS_18TensorIteratorBaseERKN3c106ScalarES7_ENKUlvE_clEvENKUlvE7_clEvEUlNS4_8BFloat16EE_St5arrayIPcLm2EELi4E23TrivialOffsetCalculatorILi1EjESG_NS0_6memory15LoadWithoutCastENSH_16StoreWithoutCastEEEviT_T0_T2_T3_T4_T5_)
        /*1628*/ 	.word	0x00000019


	//----- nvinfo : EIATTR_FRAME_SIZE
	.align		4
.L_1001:
        /*162c*/ 	.byte	0x04, 0x11
        /*162e*/ 	.short	(.L_1003 - .L_1002)
	.align		4
.L_1002:
        /*1630*/ 	.word	index@(_ZN2at6native27unrolled_elementwise_kernelIZZZNS0_17clamp_kernel_cudaERNS_18TensorIteratorBaseERKN3c106ScalarES7_ENKUlvE_clEvENKUlvE7_clEvEUlNS4_8BFloat16EE_St5arrayIPcLm2EELi4E23TrivialOffsetCalculatorILi1EjESG_NS0_6memory15LoadWithoutCastENSH_16StoreWithoutCastEEEviT_T0_T2_T3_T4_T5_)
        /*1634*/ 	.word	0x00000000


	//----- nvinfo : EIATTR_REGCOUNT
	.align		4
.L_1003:
        /*1638*/ 	.byte	0x04, 0x2f
        /*163a*/ 	.short	(.L_1005 - .L_1004)
	.align		4
.L_1004:
        /*163c*/ 	.word	index@(_ZN2at6native18elementwise_kernelILi128ELi4EZNS0_22gpu_kernel_impl_nocastIZZZNS0_17clamp_kernel_cudaERNS_18TensorIteratorBaseERKN3c106ScalarES8_ENKUlvE_clEvENKUlvE7_clEvEUlNS5_8BFloat16EE_EEvS4_RKT_EUliE_EEviT1_)
        /*1640*/ 	.word	0x00000014


	//----- nvinfo : EIATTR_FRAME_SIZE
	.align		4
.L_1005:
        /*1644*/ 	.byte	0x04, 0x11
        /*1646*/ 	.short	(.L_1007 - .L_1006)
	.align		4
.L_1006:
        /*1648*/ 	.word	index@(_ZN2at6native18elementwise_kernelILi128ELi4EZNS0_22gpu_kernel_impl_nocastIZZZNS0_17clamp_kernel_cudaERNS_18TensorIteratorBaseERKN3c106ScalarES8_ENKUlvE_clEvENKUlvE7_clEvEUlNS5_8BFloat16EE_EEvS4_RKT_EUliE_EEviT1_)
        /*164c*/ 	.word	0x00000000


	//----- nvinfo : EIATTR_REGCOUNT
	.align		4
.L_1007:
        /*1650*/ 	.byte	0x04, 0x2f
        /*1652*/ 	.short	(.L_1009 - .L_1008)
	.align		4
.L_1008:
        /*1654*/ 	.word	index@(_ZN2at6native27unrolled_elementwise_kernelIZZZNS0_17clamp_kernel_cudaERNS_18TensorIteratorBaseERKN3c106ScalarES7_ENKUlvE_clEvENKUlvE7_clEvEUlNS4_8BFloat16EE_St5arrayIPcLm2EELi4E23TrivialOffsetCalculatorILi1EjESG_NS0_6memory12LoadWithCastILi1EEENSH_13StoreWithCastILi1EEEEEviT_T0_T2_T3_T4_T5_)
        /*1658*/ 	.word	0x0000001c


	//----- nvinfo : EIATTR_FRAME_SIZE
	.align		4
.L_1009:
        /*165c*/ 	.byte	0x04, 0x11
        /*165e*/ 	.short	(.L_1011 - .L_1010)
	.align		4
.L_1010:
        /*1660*/ 	.word	index@(_ZN2at6native27unrolled_elementwise_kernelIZZZNS0_17clamp_kernel_cudaERNS_18TensorIteratorBaseERKN3c106ScalarES7_ENKUlvE_clEvENKUlvE7_clEvEUlNS4_8BFloat16EE_St5arrayIPcLm2EELi4E23TrivialOffsetCalculatorILi1EjESG_NS0_6memory12LoadWithCastILi1EEENSH_13StoreWithCastILi1EEEEEviT_T0_T2_T3_T4_T5_)
        /*1664*/ 	.word	0x00000000


	//----- nvinfo : EIATTR_REGCOUNT
	.align		4
.L_1011:
        /*1668*/ 	.byte	0x04, 0x2f
        /*166a*/ 	.short	(.L_1013 - .L_1012)
	.align		4
.L_1012:
        /*166c*/ 	.word	index@(_ZN2at6native18elementwise_kernelILi128ELi4EZNS0_15gpu_kernel_implIZZZNS0_17clamp_kernel_cudaERNS_18TensorIteratorBaseERKN3c106ScalarES8_ENKUlvE_clEvENKUlvE7_clEvEUlNS5_8BFloat16EE_EEvS4_RKT_EUliE_EEviT1_)
        /*1670*/ 	.word	0x00000018


	//----- nvinfo : EIATTR_FRAME_SIZE
	.align		4
.L_1013:
        /*1674*/ 	.byte	0x04, 0x11
        /*1676*/ 	.short	(.L_1015 - .L_1014)
	.align		4
.L_1014:
        /*1678*/ 	.word	index@(_ZN2at6native18elementwise_kernelILi128ELi4EZNS0_15gpu_kernel_implIZZZNS0_17clamp_kernel_cudaERNS_18TensorIteratorBaseERKN3c106ScalarES8_ENKUlvE_clEvENKUlvE7_clEvEUlNS5_8BFloat16EE_EEvS4_RKT_EUliE_EEviT1_)
        /*167c*/ 	.word	0x00000000


	//----- nvinfo : EIATTR_REGCOUNT
	.align		4
.L_1015:
        /*1680*/ 	.byte	0x04, 0x2f
        /*1682*/ 	.short	(.L_1017 - .L_1016)
	.align		4
.L_1016:
        /*1684*/ 	.word	index@(_ZN2at6native29vectorized_elementwise_kernelILi8EZZZNS0_21clamp_min_kernel_cudaERNS_18TensorIteratorBaseERKN3c106ScalarEENKUlvE_clEvENKUlvE_clEvEUlhE_St5arrayIPcLm2EEEEviT0_T1_)
        /*1688*/ 	.word	0x00000004


	//----- nvinfo : EIATTR_FRAME_SIZE
	.align		4
.L_1017:
        /*168c*/ 	.byte	0x04, 0x11
        /*168e*/ 	.short	(.L_1019 - .L_1018)
	.align		4
.L_1018:
        /*1690*/ 	.word	index@(_ZN2at6native29vectorized_elementwise_kernelILi8EZZZNS0_21clamp_min_kernel_cudaERNS_18TensorIteratorBaseERKN3c106ScalarEENKUlvE_clEvENKUlvE_clEvEUlhE_St5arrayIPcLm2EEEEviT0_T1_)
        /*1694*/ 	.word	0x00000000


	//----- nvinfo : EIATTR_REGCOUNT
	.align		4
.L_1019:
        /*1698*/ 	.byte	0x04, 0x2f
        /*169a*/ 	.short	(.L_1021 - .L_1020)
	.align		4
.L_1020:
        /*169c*/ 	.word	index@(_ZN2at6native29vectorized_elementwise_kernelILi4EZZZNS0_21clamp_min_kernel_cudaERNS_18TensorIteratorBaseERKN3c106ScalarEENKUlvE_clEvENKUlvE_clEvEUlhE_St5arrayIPcLm2EEEEviT0_T1_)
        /*16a0*/ 	.word	0x0000001e


	//----- nvinfo : EIATTR_FRAME_SIZE
	.align		4
.L_1021:
        /*16a4*/ 	.byte	0x04, 0x11
        /*16a6*/ 	.short	(.L_1023 - .L_1022)
	.align		4
.L_1022:
        /*16a8*/ 	.word	index@(_ZN2at6native29vectorized_elementwise_kernelILi4EZZZNS0_21clamp_min_kernel_cudaERNS_18TensorIteratorBaseERKN3c106ScalarEENKUlvE_clEvENKUlvE_clEvEUlhE_St5arrayIPcLm2EEEEviT0_T1_)
        /*16ac*/ 	.word	0x00000000


	//----- nvinfo : EIATTR_REGCOUNT
	.align		4
.L_1023:
        /*16b0*/ 	.byte	0x04, 0x2f
        /*16b2*/ 	.short	(.L_1025 - .L_1024)
	.align		4
.L_1024:
        /*16b4*/ 	.word	index@(_ZN2at6native29vectorized_elementwise_kernelILi2EZZZNS0_21clamp_min_kernel_cudaERNS_18TensorIteratorBaseERKN3c106ScalarEENKUlvE_clEvENKUlvE_clEvEUlhE_St5arrayIPcLm2EEEEviT0_T1_)
        /*16b8*/ 	.word	0x0000001e


	//----- nvinfo : EIATTR_FRAME_SIZE
	.align		4
.L_1025:
        /*16bc*/ 	.byte	0x04, 0x11
        /*16be*/ 	.short	(.L_1027 - .L_1026)
	.align		4
.L_1026:
        /*16c0*/ 	.word	index@(_ZN2at6native29vectorized_elementwise_kernelILi2EZZZNS0_21clamp_min_kernel_cudaERNS_18TensorIteratorBaseERKN3c106ScalarEENKUlvE_clEvENKUlvE_clEvEUlhE_St5arrayIPcLm2EEEEviT0_T1_)
        /*16c4*/ 	.word	0x00000000


	//----- nvinfo : EIATTR_REGCOUNT
	.align		4
.L_1027:
        /*16c8*/ 	.byte	0x04, 0x2f
        /*16ca*/ 	.short	(.L_1029 - .L_1028)
	.align		4
.L_1028:
        /*16cc*/ 	.word	index@(_ZN2at6native27unrolled_elementwise_kernelIZZZNS0_21clamp_min_kernel_cudaERNS_18TensorIteratorBaseERKN3c106ScalarEENKUlvE_clEvENKUlvE_clEvEUlhE_St5arrayIPcLm2EELi4E23TrivialOffsetCalculatorILi1EjESF_NS0_6memory15LoadWithoutCastENSG_16StoreWithoutCastEEEviT_T0_T2_T3_T4_T5_)
        /*16d0*/ 	.word	0x00000016


	//----- nvinfo : EIATTR_FRAME_SIZE
	.align		4
.L_1029:
        /*16d4*/ 	.byte	0x04, 0x11
        /*16d6*/ 	.short	(.L_1031 - .L_1030)
	.align		4
.L_1030:
        /*16d8*/ 	.word	index@(_ZN2at6native27unrolled_elementwise_kernelIZZZNS0_21clamp_min_kernel_cudaERNS_18TensorIteratorBaseERKN3c106ScalarEENKUlvE_clEvENKUlvE_clEvEUlhE_St5arrayIPcLm2EELi4E23TrivialOffsetCalculatorILi1EjESF_NS0_6memory15LoadWithoutCastENSG_16StoreWithoutCastEEEviT_T0_T2_T3_T4_T5_)
        /*16dc*/ 	.word	0x00000000


	//----- nvinfo : EIATTR_REGCOUNT
	.align		4
.L_1031:
        /*16e0*/ 	.byte	0x04, 0x2f
        /*16e2*/ 	.short	(.L_1033 - .L_1032)
	.align		4
.L_1032:
        /*16e4*/ 	.word	index@(_ZN2at6native18elementwise_kernelILi128ELi4EZNS0_22gpu_kernel_impl_nocastIZZZNS0_21clamp_min_kernel_cudaERNS_18TensorIteratorBaseERKN3c106ScalarEENKUlvE_clEvENKUlvE_clEvEUlhE_EEvS4_RKT_EUliE_EEviT1_)
        /*16e8*/ 	.word	0x00000014


	//----- nvinfo : EIATTR_FRAME_SIZE
	.align		4
.L_1033:
        /*16ec*/ 	.byte	0x04, 0x11
        /*16ee*/ 	.short	(.L_1035 - .L_1034)
	.align		4
.L_1034:
        /*16f0*/ 	.word	index@(_ZN2at6native18elementwise_kernelILi128ELi4EZNS0_22gpu_kernel_impl_nocastIZZZNS0_21clamp_min_kernel_cudaERNS_18TensorIteratorBaseERKN3c106ScalarEENKUlvE_clEvENKUlvE_clEvEUlhE_EEvS4_RKT_EUliE_EEviT1_)
        /*16f4*/ 	.word	0x00000000


	//----- nvinfo : EIATTR_REGCOUNT
	.align		4
.L_1035:
        /*16f8*/ 	.byte	0x04, 0x2f
        /*16fa*/ 	.short	(.L_1037 - .L_1036)
	.align		4
.L_1036:
        /*16fc*/ 	.word	index@(_ZN2at6native27unrolled_elementwise_kernelIZZZNS0_21clamp_min_kernel_cudaERNS_18TensorIteratorBaseERKN3c106ScalarEENKUlvE_clEvENKUlvE_clEvEUlhE_St5arrayIPcLm2EELi4E23TrivialOffsetCalculatorILi1EjESF_NS0_6memory12LoadWithCastILi1EEENSG_13StoreWithCastILi1EEEEEviT_T0_T2_T3_T4_T5_)
        /*1700*/ 	.word	0x0000001c


	//----- nvinfo : EIATTR_FRAME_SIZE
	.align		4
.L_1037:
        /*1704*/ 	.byte	0x04, 0x11
        /*1706*/ 	.short	(.L_1039 - .L_1038)
	.align		4
.L_1038:
        /*1708*/ 	.word	index@(_ZN2at6native27unrolled_elementwise_kernelIZZZNS0_21clamp_min_kernel_cudaERNS_18TensorIteratorBaseERKN3c106ScalarEENKUlvE_clEvENKUlvE_clEvEUlhE_St5arrayIPcLm2EELi4E23TrivialOffsetCalculatorILi1EjESF_NS0_6memory12LoadWithCastILi1EEENSG_13StoreWithCastILi1EEEEEviT_T0_T2_T3_T4_T5_)
        /*170c*/ 	.word	0x00000000


	//----- nvinfo : EIATTR_REGCOUNT
	.align		4
.L_1039:
        /*1710*/ 	.byte	0x04, 0x2f
        /*1712*/ 	.short	(.L_1041 - .L_1040)
	.align		4
.L_1040:
        /*1714*/ 	.word	index@(_ZN2at6native18elementwise_kernelILi128ELi4EZNS0_15gpu_kernel_implIZZZNS0_21clamp_min_kernel_cudaERNS_18TensorIteratorBaseERKN3c106ScalarEENKUlvE_clEvENKUlvE_clEvEUlhE_EEvS4_RKT_EUliE_EEviT1_)
        /*1718*/ 	.word	0x00000018


	//----- nvinfo : EIATTR_FRAME_SIZE
	.align		4
.L_1041:
        /*171c*/ 	.byte	0x04, 0x11
        /*171e*/ 	.short	(.L_1043 - .L_1042)
	.align		4
.L_1042:
        /*1720*/ 	.word	index@(_ZN2at6native18elementwise_kernelILi128ELi4EZNS0_15gpu_kernel_implIZZZNS0_21clamp_min_kernel_cudaERNS_18TensorIteratorBaseERKN3c106ScalarEENKUlvE_clEvENKUlvE_clEvEUlhE_EEvS4_RKT_EUliE_EEviT1_)
        /*1724*/ 	.word	0x00000000


	//----- nvinfo : EIATTR_REGCOUNT
	.align		4
.L_1043:
        /*1728*/ 	.byte	0x04, 0x2f
        /*172a*/ 	.short	(.L_1045 - .L_1044)
	.align		4
.L_1044:
        /*172c*/ 	.word	index@(_ZN2at6native29vectorized_elementwise_kernelILi8EZZZNS0_21clamp_min_kernel_cudaERNS_18TensorIteratorBaseERKN3c106ScalarEENKUlvE_clEvENKUlvE0_clEvEUlaE_St5arrayIPcLm2EEEEviT0_T1_)
        /*1730*/ 	.word	0x00000004


	//----- nvinfo : EIATTR_FRAME_SIZE
	.align		4
.L_1045:
        /*1734*/ 	.byte	0x04, 0x11
        /*1736*/ 	.short	(.L_1047 - .L_1046)
	.align		4
.L_1046:
        /*1738*/ 	.word	index@(_ZN2at6native29vectorized_elementwise_kernelILi8EZZZNS0_21clamp_min_kernel_cudaERNS_18TensorIteratorBaseERKN3c106ScalarEENKUlvE_clEvENKUlvE0_clEvEUlaE_St5arrayIPcLm2EEEEviT0_T1_)
        /*173c*/ 	.word	0x00000000


	//----- nvinfo : EIATTR_REGCOUNT
	.align		4
.L_1047:
        /*1740*/ 	.byte	0x04, 0x2f
        /*1742*/ 	.short	(.L_1049 - .L_1048)
	.align		4
.L_1048:
        /*1744*/ 	.word	index@(_ZN2at6native29vectorized_elementwise_kernelILi4EZZZNS0_21clamp_min_kernel_cudaERNS_18TensorIteratorBaseERKN3c106ScalarEENKUlvE_clEvENKUlvE0_clEvEUlaE_St5arrayIPcLm2EEEEviT0_T1_)
        /*1748*/ 	.word	0x0000001e


	//----- nvinfo : EIATTR_FRAME_SIZE
	.align		4
.L_1049:
        /*174c*/ 	.byte	0x04, 0x11
        /*174e*/ 	.short	(.L_1051 - .L_1050)
	.align		4
.L_1050:
        /*1750*/ 	.word	index@(_ZN2at6native29vectorized_elementwise_kernelILi4EZZZNS0_21clamp_min_kernel_cudaERNS_18TensorIteratorBaseERKN3c106ScalarEENKUlvE_clEvENKUlvE0_clEvEUlaE_St5arrayIPcLm2EEEEviT0_T1_)
        /*1754*/ 	.word	0x00000000


	//----- nvinfo : EIATTR_REGCOUNT
	.align		4
.L_1051:
        /*1758*/ 	.byte	0x04, 0x2f
        /*175a*/ 	.short	(.L_1053 - .L_1052)
	.align		4
.L_1052:
        /*175c*/ 	.word	index@(_ZN2at6native29vectorized_elementwise_kernelILi2EZZZNS0_21clamp_min_kernel_cudaERNS_18TensorIteratorBaseERKN3c106ScalarEENKUlvE_clEvENKUlvE0_clEvEUlaE_St5arrayIPcLm2EEEEviT0_T1_)
        /*1760*/ 	.word	0x0000001e


	//----- nvinfo : EIATTR_FRAME_SIZE
	.align		4
.L_1053:
        /*1764*/ 	.byte	0x04, 0x11
        /*1766*/ 	.short	(.L_1055 - .L_1054)
	.align		4
.L_1054:
        /*1768*/ 	.word	index@(_ZN2at6native29vectorized_elementwise_kernelILi2EZZZNS0_21clamp_min_kernel_cudaERNS_18TensorIteratorBaseERKN3c106ScalarEENKUlvE_clEvENKUlvE0_clEvEUlaE_St5arrayIPcLm2EEEEviT0_T1_)
        /*176c*/ 	.word	0x00000000


	//----- nvinfo : EIATTR_REGCOUNT
	.align		4
.L_1055:
        /*1770*/ 	.byte	0x04, 0x2f
        /*1772*/ 	.short	(.L_1057 - .L_1056)
	.align		4
.L_1056:
        /*1774*/ 	.word	index@(_ZN2at6native27unrolled_elementwise_kernelIZZZNS0_21clamp_min_kernel_cudaERNS_18TensorIteratorBaseERKN3c106ScalarEENKUlvE_clEvENKUlvE0_clEvEUlaE_St5arrayIPcLm2EELi4E23TrivialOffsetCalculatorILi1EjESF_NS0_6memory15LoadWithoutCastENSG_16StoreWithoutCastEEEviT_T0_T2_T3_T4_T5_)
        /*1778*/ 	.word	0x00000016


	//----- nvinfo : EIATTR_FRAME_SIZE
	.align		4
.L_1057:
        /*177c*/ 	.byte	0x04, 0x11
        /*177e*/ 	.short	(.L_1059 - .L_1058)
	.align		4
.L_1058:
        /*1780*/ 	.word	index@(_ZN2at6native27unrolled_elementwise_kernelIZZZNS0_21clamp_min_kernel_cudaERNS_18TensorIteratorBaseERKN3c106ScalarEENKUlvE_clEvENKUlvE0_clEvEUlaE_St5arrayIPcLm2EELi4E23TrivialOffsetCalculatorILi1EjESF_NS0_6memory15LoadWithoutCastENSG_16StoreWithoutCastEEEviT_T0_T2_T3_T4_T5_)
        /*1784*/ 	.word	0x00000000


	//----- nvinfo : EIATTR_REGCOUNT
	.align		4
.L_1059:
        /*1788*/ 	.byte	0x04, 0x2f
        /*178a*/ 	.short	(.L_1061 - .L_1060)
	.align		4
.L_1060:
        /*178c*/ 	.word	index@(_ZN2at6native18elementwise_kernelILi128ELi4EZNS0_22gpu_kernel_impl_nocastIZZZNS0_21clamp_min_kernel_cudaERNS_18TensorIteratorBaseERKN3c106ScalarEENKUlvE_clEvENKUlvE0_clEvEUlaE_EEvS4_RKT_EUliE_EEviT1_)
        /*1790*/ 	.word	0x00000014


	//----- nvinfo : EIATTR_FRAME_SIZE
	.align		4
.L_1061:
        /*1794*/ 	.byte	0x04, 0x11
        /*1796*/ 	.short	(.L_1063 - .L_1062)
	.align		4
.L_1062:
        /*1798*/ 	.word	index@(_ZN2at6native18elementwise_kernelILi128ELi4EZNS0_22gpu_kernel_impl_nocastIZZZNS0_21clamp_min_kernel_cudaERNS_18TensorIteratorBaseERKN3c106ScalarEENKUlvE_clEvENKUlvE0_clEvEUlaE_EEvS4_RKT_EUliE_EEviT1_)
        /*179c*/ 	.word	0x00000000


	//----- nvinfo : EIATTR_REGCOUNT
	.align		4
.L_1063:
        /*17a0*/ 	.byte	0x04, 0x2f
        /*17a2*/ 	.short	(.L_1065 - .L_1064)
	.align		4
.L_1064:
        /*17a4*/ 	.word	index@(_ZN2at6native27unrolled_elementwise_kernelIZZZNS0_21clamp_min_kernel_cudaERNS_18TensorIteratorBaseERKN3c106ScalarEENKUlvE_clEvENKUlvE0_clEvEUlaE_St5arrayIPcLm2EELi4E23TrivialOffsetCalculatorILi1EjESF_NS0_6memory12LoadWithCastILi1EEENSG_13StoreWithCastILi1EEEEEviT_T0_T2_T3_T4_T5_)
        /*17a8*/ 	.word	0x0000001c


	//----- nvinfo : EIATTR_FRAME_SIZE
	.align		4
.L_1065:
        /*17ac*/ 	.byte	0x04, 0x11
        /*17ae*/ 	.short	(.L_1067 - .L_1066)
	.align		4
.L_1066:
        /*17b0*/ 	.word	index@(_ZN2at6native27unrolled_elementwise_kernelIZZZNS0_21clamp_min_kernel_cudaERNS_18TensorIteratorBaseERKN3c106ScalarEENKUlvE_clEvENKUlvE0_clEvEUlaE_St5arrayIPcLm2EELi4E23TrivialOffsetCalculatorILi1EjESF_NS0_6memory12LoadWithCastILi1EEENSG_13StoreWithCastILi1EEEEEviT_T0_T2_T3_T4_T5_)
        /*17b4*/ 	.word	0x00000000


	//----- nvinfo : EIATTR_REGCOUNT
	.align		4
.L_1067:
        /*17b8*/ 	.byte	0x04, 0x2f
        /*17ba*/ 	.short	(.L_1069 - .L_1068)
	.align		4
.L_1068:
        /*17bc*/ 	.word	index@(_ZN2at6native18elementwise_kernelILi128ELi4EZNS0_15gpu_kernel_implIZZZNS0_21clamp_min_kernel_cudaERNS_18TensorIteratorBaseERKN3c106ScalarEENKUlvE_clEvENKUlvE0_clEvEUlaE_EEvS4_RKT_EUliE_EEviT1_)
        /*17c0*/ 	.word	0x00000018


	//----- nvinfo : EIATTR_FRAME_SIZE
	.align		4
.L_1069:
        /*17c4*/ 	.byte	0x04, 0x11
        /*17c6*/ 	.short	(.L_1071 - .L_1070)
	.align		4
.L_1070:
        /*17c8*/ 	.word	index@(_ZN2at6native18elementwise_kernelILi128ELi4EZNS0_15gpu_kernel_implIZZZNS0_21clamp_min_kernel_cudaERNS_18TensorIteratorBaseERKN3c106ScalarEENKUlvE_clEvENKUlvE0_clEvEUlaE_EEvS4_RKT_EUliE_EEviT1_)
        /*17cc*/ 	.word	0x00000000


	//----- nvinfo : EIATTR_REGCOUNT
	.align		4
.L_1071:
        /*17d0*/ 	.byte	0x04, 0x2f
        /*17d2*/ 	.short	(.L_1073 - .L_1072)
	.align		4
.L_1072:
        /*17d4*/ 	.word	index@(_ZN2at6native29vectorized_elementwise_kernelILi8EZZZNS0_21clamp_min_kernel_cudaERNS_18TensorIteratorBaseERKN3c106ScalarEENKUlvE_clEvENKUlvE1_clEvEUliE_St5arrayIPcLm2EEEEviT0_T1_)
        /*17d8*/ 	.word	0x00000004


	//----- nvinfo : EIATTR_FRAME_SIZE
	.align		4
.L_1073:
        /*17dc*/ 	.byte	0x04, 0x11
        /*17de*/ 	.short	(.L_1075 - .L_1074)
	.align		4
.L_1074:
        /*17e0*/ 	.word	index@(_ZN2at6native29vectorized_elementwise_kernelILi8EZZZNS0_21clamp_min_kernel_cudaERNS_18TensorIteratorBaseERKN3c106ScalarEENKUlvE_clEvENKUlvE1_clEvEUliE_St5arrayIPcLm2EEEEviT0_T1_)
        /*17e4*/ 	.word	0x00000000


	//----- nvinfo : EIATTR_REGCOUNT
	.align		4
.L_1075:
        /*17e8*/ 	.byte	0x04, 0x2f
        /*17ea*/ 	.short	(.L_1077 - .L_1076)
	.align		4
.L_1076:
        /*17ec*/ 	.word	index@(_ZN2at6native29vectorized_elementwise_kernelILi4EZZZNS0_21clamp_min_kernel_cudaERNS_18TensorIteratorBaseERKN3c106ScalarEENKUlvE_clEvENKUlvE1_clEvEUliE_St5arrayIPcLm2EEEEviT0_T1_)
        /*17f0*/ 	.word	0x00000020


	//----- nvinfo : EIATTR_FRAME_SIZE
	.align		4
.L_1077:
        /*17f4*/ 	.byte	0x04, 0x11
        /*17f6*/ 	.short	(.L_1079 - .L_1078)
	.align		4
.L_1078:
        /*17f8*/ 	.word	index@(_ZN2at6native29vectorized_elementwise_kernelILi4EZZZNS0_21clamp_min_kernel_cudaERNS_18TensorIteratorBaseERKN3c106ScalarEENKUlvE_clEvENKUlvE1_clEvEUliE_St5arrayIPcLm2EEEEviT0_T1_)
        /*17fc*/ 	.word	0x00000000


	//----- nvinfo : EIATTR_REGCOUNT
	.align		4
.L_1079:
        /*1800*/ 	.byte	0x04, 0x2f
        /*1802*/ 	.short	(.L_1081 - .L_1080)
	.align		4
.L_1080:
        /*1804*/ 	.word	index@(_ZN2at6native29vectorized_elementwise_kernelILi2EZZZNS0_21clamp_min_kernel_cudaERNS_18TensorIteratorBaseERKN3c106ScalarEENKUlvE_clEvENKUlvE1_clEvEUliE_St5arrayIPcLm2EEEEviT0_T1_)
        /*1808*/ 	.word	0x00000020


	//----- nvinfo : EIATTR_FRAME_SIZE
	.align		4
.L_1081:
        /*180c*/ 	.byte	0x04, 0x11
        /*180e*/ 	.short	(.L_1083 - .L_1082)
	.align		4
.L_1082:
        /*1810*/ 	.word	index@(_ZN2at6native29vectorized_elementwise_kernelILi2EZZZNS0_21clamp_min_kernel_cudaERNS_18TensorIteratorBaseERKN3c106ScalarEENKUlvE_clEvENKUlvE1_clEvEUliE_St5arrayIPcLm2EEEEviT0_T1_)
        /*1814*/ 	.word	0x00000000


	//----- nvinfo : EIATTR_REGCOUNT
	.align		4
.L_1083:
        /*1818*/ 	.byte	0x04, 0x2f
        /*181a*/ 	.short	(.L_1085 - .L_1084)
	.align		4
.L_1084:
        /*181c*/ 	.word	index@(_ZN2at6native27unrolled_elementwise_kernelIZZZNS0_21clamp_min_kernel_cudaERNS_18TensorIteratorBaseERKN3c106ScalarEENKUlvE_clEvENKUlvE1_clEvEUliE_St5arrayIPcLm2EELi4E23TrivialOffsetCalculatorILi1EjESF_NS0_6memory15LoadWithoutCastENSG_16StoreWithoutCastEEEviT_T0_T2_T3_T4_T5_)
        /*1820*/ 	.word	0x00000016


	//----- nvinfo : EIATTR_FRAME_SIZE
	.align		4
.L_1085:
        /*1824*/ 	.byte	0x04, 0x11
        /*1826*/ 	.short	(.L_1087 - .L_1086)
	.align		4
.L_1086:
        /*1828*/ 	.word	index@(_ZN2at6native27unrolled_elementwise_kernelIZZZNS0_21clamp_min_kernel_cudaERNS_18TensorIteratorBaseERKN3c106ScalarEENKUlvE_clEvENKUlvE1_clEvEUliE_St5arrayIPcLm2EELi4E23TrivialOffsetCalculatorILi1EjESF_NS0_6memory15LoadWithoutCastENSG_16StoreWithoutCastEEEviT_T0_T2_T3_T4_T5_)
        /*182c*/ 	.word	0x00000000


	//----- nvinfo : EIATTR_REGCOUNT
	.align		4
.L_1087:
        /*1830*/ 	.byte	0x04, 0x2f
        /*1832*/ 	.short	(.L_1089 - .L_1088)
	.align		4
.L_1088:
        /*1834*/ 	.word	index@(_ZN2at6native18elementwise_kernelILi128ELi2EZNS0_22gpu_kernel_impl_nocastIZZZNS0_21clamp_min_kernel_cudaERNS_18TensorIteratorBaseERKN3c106ScalarEENKUlvE_clEvENKUlvE1_clEvEUliE_EEvS4_RKT_EUliE_EEviT1_)
        /*1838*/ 	.word	0x00000014


	//----- nvinfo : EIATTR_FRAME_SIZE
	.align		4
.L_1089:
        /*183c*/ 	.byte	0x04, 0x11
        /*183e*/ 	.short	(.L_1091 - .L_1090)
	.align		4
.L_1090:
        /*1840*/ 	.word	index@(_ZN2at6native18elementwise_kernelILi128ELi2EZNS0_22gpu_kernel_impl_nocastIZZZNS0_21clamp_min_kernel_cudaERNS_18TensorIteratorBaseERKN3c106ScalarEENKUlvE_clEvENKUlvE1_clEvEUliE_EEvS4_RKT_EUliE_EEviT1_)
        /*1844*/ 	.word	0x00000000


	//----- nvinfo : EIATTR_REGCOUNT
	.align		4
.L_1091:
        /*1848*/ 	.byte	0x04, 0x2f
        /*184a*/ 	.short	(.L_1093 - .L_1092)
	.align		4
.L_1092:
        /*184c*/ 	.word	index@(_ZN2at6native27unrolled_elementwise_kernelIZZZNS0_21clamp_min_kernel_cudaERNS_18TensorIteratorBaseERKN3c106ScalarEENKUlvE_clEvENKUlvE1_clEvEUliE_St5arrayIPcLm2EELi4E23TrivialOffsetCalculatorILi1EjESF_NS0_6memory12LoadWithCastILi1EEENSG_13StoreWithCastILi1EEEEEviT_T0_T2_T3_T4_T5_)
        /*1850*/ 	.word	0x0000001e


	//----- nvinfo : EIATTR_FRAME_SIZE
	.align		4
.L_1093:
        /*1854*/ 	.byte	0x04, 0x11
        /*1856*/ 	.short	(.L_1095 - .L_1094)
	.align		4
.L_1094:
        /*1858*/ 	.word	index@(_ZN2at6native27unrolled_elementwise_kernelIZZZNS0_21clamp_min_kernel_cudaERNS_18TensorIteratorBaseERKN3c106ScalarEENKUlvE_clEvENKUlvE1_clEvEUliE_St5arrayIPcLm2EELi4E23TrivialOffsetCalculatorILi1EjESF_NS0_6memory12LoadWithCastILi1EEENSG_13StoreWithCastILi1EEEEEviT_T0_T2_T3_T4_T5_)
        /*185c*/ 	.word	0x00000000


	//----- nvinfo : EIATTR_REGCOUNT
	.align		4
.L_1095:
        /*1860*/ 	.byte	0x04, 0x2f
        /*1862*/ 	.short	(.L_1097 - .L_1096)
	.align		4
.L_1096:
        /*1864*/ 	.word	index@(_ZN2at6native18elementwise_kernelILi128ELi4EZNS0_15gpu_kernel_implIZZZNS0_21clamp_min_kernel_cudaERNS_18TensorIteratorBaseERKN3c106ScalarEENKUlvE_clEvENKUlvE1_clEvEUliE_EEvS4_RKT_EUliE_EEviT1_)
        /*1868*/ 	.word	0x00000018


	//----- nvinfo : EIATTR_FRAME_SIZE
	.align		4
.L_1097:
        /*186c*/ 	.byte	0x04, 0x11
        /*186e*/ 	.short	(.L_1099 - .L_1098)
	.align		4
.L_1098:
        /*1870*/ 	.word	index@(_ZN2at6native18elementwise_kernelILi128ELi4EZNS0_15gpu_kernel_implIZZZNS0_21clamp_min_kernel_cudaERNS_18TensorIteratorBaseERKN3c106ScalarEENKUlvE_clEvENKUlvE1_clEvEUliE_EEvS4_RKT_EUliE_EEviT1_)
        /*1874*/ 	.word	0x00000000


	//----- nvinfo : EIATTR_REGCOUNT
	.align		4
.L_1099:
        /*1878*/ 	.byte	0x04, 0x2f
        /*187a*/ 	.short	(.L_1101 - .L_1100)
	.align		4
.L_1100:
        /*187c*/ 	.word	index@(_ZN2at6native29vectorized_elementwise_kernelILi8EZZZNS0_21clamp_min_kernel_cudaERNS_18TensorIteratorBaseERKN3c106ScalarEENKUlvE_clEvENKUlvE2_clEvEUllE_St5arrayIPcLm2EEEEviT0_T1_)
        /*1880*/ 	.word	0x00000004


	//----- nvinfo : EIATTR_FRAME_SIZE
	.align		4
.L_1101:
        /*1884*/ 	.byte	0x04, 0x11
        /*1886*/ 	.short	(.L_1103 - .L_1102)
	.align		4
.L_1102:
        /*1888*/ 	.word	index@(_ZN2at6native29vectorized_elementwise_kernelILi8EZZZNS0_21clamp_min_kernel_cudaERNS_18TensorIteratorBaseERKN3c106ScalarEENKUlvE_clEvENKUlvE2_clEvEUllE_St5arrayIPcLm2EEEEviT0_T1_)
        /*188c*/ 	.word	0x00000000


	//----- nvinfo : EIATTR_REGCOUNT
	.align		4
.L_1103:
        /*1890*/ 	.byte	0x04, 0x2f
        /*1892*/ 	.short	(.L_1105 - .L_1104)
	.align		4
.L_1104:
        /*1894*/ 	.word	index@(_ZN2at6native29vectorized_elementwise_kernelILi4EZZZNS0_21clamp_min_kernel_cudaERNS_18TensorIteratorBaseERKN3c106ScalarEENKUlvE_clEvENKUlvE2_clEvEUllE_St5arrayIPcLm2EEEEviT0_T1_)
        /*1898*/ 	.word	0x00000020


	//----- nvinfo : EIATTR_FRAME_SIZE
	.align		4
.L_1105:
        /*189c*/ 	.byte	0x04, 0x11
        /*189e*/ 	.short	(.L_1107 - .L_1106)
	.align		4
.L_1106:
        /*18a0*/ 	.word	index@(_ZN2at6native29vectorized_elementwise_kernelILi4EZZZNS0_21clamp_min_kernel_cudaERNS_18TensorIteratorBaseERKN3c106ScalarEENKUlvE_clEvENKUlvE2_clEvEUllE_St5arrayIPcLm2EEEEviT0_T1_)
        /*18a4*/ 	.word	0x00000000


	//----- nvinfo : EIATTR_REGCOUNT
	.align		4
.L_1107:
        /*18a8*/ 	.byte	0x04, 0x2f
        /*18aa*/ 	.short	(.L_1109 - .L_1108)
	.align		4
.L_1108:
        /*18ac*/ 	.word	index@(_ZN2at6native29vectorized_elementwise_kernelILi2EZZZNS0_21clamp_min_kernel_cudaERNS_18TensorIteratorBaseERKN3c106ScalarEENKUlvE_clEvENKUlvE2_clEvEUllE_St5arrayIPcLm2EEEEviT0_T1_)
        /*18b0*/ 	.word	0x00000020


	//----- nvinfo : EIATTR_FRAME_SIZE
	.align		4
.L_1109:
        /*18b4*/ 	.byte	0x04, 0x11
        /*18b6*/ 	.short	(.L_1111 - .L_1110)
	.align		4
.L_1110:
        /*18b8*/ 	.word	index@(_ZN2at6native29vectorized_elementwise_kernelILi2EZZZNS0_21clamp_min_kernel_cudaERNS_18TensorIteratorBaseERKN3c106ScalarEENKUlvE_clEvENKUlvE2_clEvEUllE_St5arrayIPcLm2EEEEviT0_T1_)
        /*18bc*/ 	.word	0x00000000


	//----- nvinfo : EIATTR_REGCOUNT
	.align		4
.L_1111:
        /*18c0*/ 	.byte	0x04, 0x2f
        /*18c2*/ 	.short	(.L_1113 - .L_1112)
	.align		4
.L_1112:
        /*18c4*/ 	.word	index@(_ZN2at6native27unrolled_elementwise_kernelIZZZNS0_21clamp_min_kernel_cudaERNS_18TensorIteratorBaseERKN3c106ScalarEENKUlvE_clEvENKUlvE2_clEvEUllE_St5arrayIPcLm2EELi4E23TrivialOffsetCalculatorILi1EjESF_NS0_6memory15LoadWithoutCastENSG_16StoreWithoutCastEEEviT_T0_T2_T3_T4_T5_)
        /*18c8*/ 	.word	0x00000018


	//----- nvinfo : EIATTR_FRAME_SIZE
	.align		4
.L_1113:
        /*18cc*/ 	.byte	0x04, 0x11
        /*18ce*/ 	.short	(.L_1115 - .L_1114)
	.align		4
.L_1114:
        /*18d0*/ 	.word	index@(_ZN2at6native27unrolled_elementwise_kernelIZZZNS0_21clamp_min_kernel_cudaERNS_18TensorIteratorBaseERKN3c106ScalarEENKUlvE_clEvENKUlvE2_clEvEUllE_St5arrayIPcLm2EELi4E23TrivialOffsetCalculatorILi1EjESF_NS0_6memory15LoadWithoutCastENSG_16StoreWithoutCastEEEviT_T0_T2_T3_T4_T5_)
        /*18d4*/ 	.word	0x00000000


	//----- nvinfo : EIATTR_REGCOUNT
	.align		4
.L_1115:
        /*18d8*/ 	.byte	0x04, 0x2f
        /*18da*/ 	.short	(.L_1117 - .L_1116)
	.align		4
.L_1116:
        /*18dc*/ 	.word	index@(_ZN2at6native18elementwise_kernelILi128ELi2EZNS0_22gpu_kernel_impl_nocastIZZZNS0_21clamp_min_kernel_cudaERNS_18TensorIteratorBaseERKN3c106ScalarEENKUlvE_clEvENKUlvE2_clEvEUllE_EEvS4_RKT_EUliE_EEviT1_)
        /*18e0*/ 	.word	0x00000014


	//----- nvinfo : EIATTR_FRAME_SIZE
	.align		4
.L_1117:
        /*18e4*/ 	.byte	0x04, 0x11
        /*18e6*/ 	.short	(.L_1119 - .L_1118)
	.align		4
.L_1118:
        /*18e8*/ 	.word	index@(_ZN2at6native18elementwise_kernelILi128ELi2EZNS0_22gpu_kernel_impl_nocastIZZZNS0_21clamp_min_kernel_cudaERNS_18TensorIteratorBaseERKN3c106ScalarEENKUlvE_clEvENKUlvE2_clEvEUllE_EEvS4_RKT_EUliE_EEviT1_)
        /*18ec*/ 	.word	0x00000000


	//----- nvinfo : EIATTR_REGCOUNT
	.align		4
.L_1119:
        /*18f0*/ 	.byte	0x04, 0x2f
        /*18f2*/ 	.short	(.L_1121 - .L_1120)
	.align		4
.L_1120:
        /*18f4*/ 	.word	index@(_ZN2at6native27unrolled_elementwise_kernelIZZZNS0_21clamp_min_kernel_cudaERNS_18TensorIteratorBaseERKN3c106ScalarEENKUlvE_clEvENKUlvE2_clEvEUllE_St5arrayIPcLm2EELi4E23TrivialOffsetCalculatorILi1EjESF_NS0_6memory12LoadWithCastILi1EEENSG_13StoreWithCastILi1EEEEEviT_T0_T2_T3_T4_T5_)
        /*18f8*/ 	.word	0x00000020


	//----- nvinfo : EIATTR_FRAME_SIZE
	.align		4
.L_1121:
        /*18fc*/ 	.byte	0x04, 0x11
        /*18fe*/ 	.short	(.L_1123 - .L_1122)
	.align		4
.L_1122:
        /*1900*/ 	.word	index@(_ZN2at6native27unrolled_elementwise_kernelIZZZNS0_21clamp_min_kernel_cudaERNS_18TensorIteratorBaseERKN3c106ScalarEENKUlvE_clEvENKUlvE2_clEvEUllE_St5arrayIPcLm2EELi4E23TrivialOffsetCalculatorILi1EjESF_NS0_6memory12LoadWithCastILi1EEENSG_13StoreWithCastILi1EEEEEviT_T0_T2_T3_T4_T5_)
        /*1904*/ 	.word	0x00000000


	//----- nvinfo : EIATTR_REGCOUNT
	.align		4
.L_1123:
        /*1908*/ 	.byte	0x04, 0x2f
        /*190a*/ 	.short	(.L_1125 - .L_1124)
	.align		4
.L_1124:
        /*190c*/ 	.word	index@(_ZN2at6native18elementwise_kernelILi128ELi4EZNS0_15gpu_kernel_implIZZZNS0_21clamp_min_kernel_cudaERNS_18TensorIteratorBaseERKN3c106ScalarEENKUlvE_clEvENKUlvE2_clEvEUllE_EEvS4_RKT_EUliE_EEviT1_)
        /*1910*/ 	.word	0x00000018


	//----- nvinfo : EIATTR_FRAME_SIZE
	.align		4
.L_1125:
        /*1914*/ 	.byte	0x04, 0x11
        /*1916*/ 	.short	(.L_1127 - .L_1126)
	.align		4
.L_1126:
        /*1918*/ 	.word	index@(_ZN2at6native18elementwise_kernelILi128ELi4EZNS0_15gpu_kernel_implIZZZNS0_21clamp_min_kernel_cudaERNS_18TensorIteratorBaseERKN3c106ScalarEENKUlvE_clEvENKUlvE2_clEvEUllE_EEvS4_RKT_EUliE_EEviT1_)
        /*191c*/ 	.word	0x00000000


	//----- nvinfo : EIATTR_REGCOUNT
	.align		4
.L_1127:
        /*1920*/ 	.byte	0x04, 0x2f
        /*1922*/ 	.short	(.L_1129 - .L_1128)
	.align		4
.L_1128:
        /*1924*/ 	.word	index@(_ZN2at6native29vectorized_elementwise_kernelILi8EZZZNS0_21clamp_min_kernel_cudaERNS_18TensorIteratorBaseERKN3c106ScalarEENKUlvE_clEvENKUlvE3_clEvEUlsE_St5arrayIPcLm2EEEEviT0_T1_)
        /*1928*/ 	.word	0x00000004


	//----- nvinfo : EIATTR_FRAME_SIZE
	.align		4
.L_1129:
        /*192c*/ 	.byte	0x04, 0x11
        /*192e*/ 	.short	(.L_1131 - .L_1130)
	.align		4
.L_1130:
        /*1930*/ 	.word	index@(_ZN2at6native29vectorized_elementwise_kernelILi8EZZZNS0_21clamp_min_kernel_cudaERNS_18TensorIteratorBaseERKN3c106ScalarEENKUlvE_clEvENKUlvE3_clEvEUlsE_St5arrayIPcLm2EEEEviT0_T1_)
        /*1934*/ 	.word	0x00000000


	//----- nvinfo : EIATTR_REGCOUNT
	.align		4
.L_1131:
        /*1938*/ 	.byte	0x04, 0x2f
        /*193a*/ 	.short	(.L_1133 - .L_1132)
	.align		4
.L_1132:
        /*193c*/ 	.word	index@(_ZN2at6native29vectorized_elementwise_kernelILi4EZZZNS0_21clamp_min_kernel_cudaERNS_18TensorIteratorBaseERKN3c106ScalarEENKUlvE_clEvENKUlvE3_clEvEUlsE_St5arrayIPcLm2EEEEviT0_T1_)
        /*1940*/ 	.word	0x00000020


	//----- nvinfo : EIATTR_FRAME_SIZE
	.align		4
.L_1133:
        /*1944*/ 	.byte	0x04, 0x11
        /*1946*/ 	.short	(.L_1135 - .L_1134)
	.align		4
.L_1134:
        /*1948*/ 	.word	index@(_ZN2at6native29vectorized_elementwise_kernelILi4EZZZNS0_21clamp_min_kernel_cudaERNS_18TensorIteratorBaseERKN3c106ScalarEENKUlvE_clEvENKUlvE3_clEvEUlsE_St5arrayIPcLm2EEEEviT0_T1_)
        /*194c*/ 	.word	0x00000000


	//----- nvinfo : EIATTR_REGCOUNT
	.align		4
.L_1135:
        /*1950*/ 	.byte	0x04, 0x2f
        /*1952*/ 	.short	(.L_1137 - .L_1136)
	.align		4
.L_1136:
        /*1954*/ 	.word	index@(_ZN2at6native29vectorized_elementwise_kernelILi2EZZZNS0_21clamp_min_kernel_cudaERNS_18TensorIteratorBaseERKN3c106ScalarEENKUlvE_clEvENKUlvE3_clEvEUlsE_St5arrayIPcLm2EEEEviT0_T1_)
        /*1958*/ 	.word	0x00000020


	//----- nvinfo : EIATTR_FRAME_SIZE
	.align		4
.L_1137:
        /*195c*/ 	.byte	0x04, 0x11
        /*195e*/ 	.short	(.L_1139 - .L_1138)
	.align		4
.L_1138:
        /*1960*/ 	.word	index@(_ZN2at6native29vectorized_elementwise_kernelILi2EZZZNS0_21clamp_min_kernel_cudaERNS_18TensorIteratorBaseERKN3c106ScalarEENKUlvE_clEvENKUlvE3_clEvEUlsE_St5arrayIPcLm2EEEEviT0_T1_)
        /*1964*/ 	.word	0x00000000


	//----- nvinfo : EIATTR_REGCOUNT
	.align		4
.L_1139:
        /*1968*/ 	.byte	0x04, 0x2f
        /*196a*/ 	.short	(.L_1141 - .L_1140)
	.align		4
.L_1140:
        /*196c*/ 	.word	index@(_ZN2at6native27unrolled_elementwise_kernelIZZZNS0_21clamp_min_kernel_cudaERNS_18TensorIteratorBaseERKN3c106ScalarEENKUlvE_clEvENKUlvE3_clEvEUlsE_St5arrayIPcLm2EELi4E23TrivialOffsetCalculatorILi1EjESF_NS0_6memory15LoadWithoutCastENSG_16StoreWithoutCastEEEviT_T0_T2_T3_T4_T5_)
        /*1970*/ 	.word	0x00000018


	//----- nvinfo : EIATTR_FRAME_SIZE
	.align		4
.L_1141:
        /*1974*/ 	.byte	0x04, 0x11
        /*1976*/ 	.short	(.L_1143 - .L_1142)
	.align		4
.L_1142:
        /*1978*/ 	.word	index@(_ZN2at6native27unrolled_elementwise_kernelIZZZNS0_21clamp_min_kernel_cudaERNS_18TensorIteratorBaseERKN3c106ScalarEENKUlvE_clEvENKUlvE3_clEvEUlsE_St5arrayIPcLm2EELi4E23TrivialOffsetCalculatorILi1EjESF_NS0_6memory15LoadWithoutCastENSG_16StoreWithoutCastEEEviT_T0_T2_T3_T4_T5_)
        /*197c*/ 	.word	0x00000000


	//----- nvinfo : EIATTR_REGCOUNT
	.align		4
.L_1143:
        /*1980*/ 	.byte	0x04, 0x2f
        /*1982*/ 	.short	(.L_1145 - .L_1144)
	.align		4
.L_1144:
        /*1984*/ 	.word	index@(_ZN2at6native18elementwise_kernelILi128ELi4EZNS0_22gpu_kernel_impl_nocastIZZZNS0_21clamp_min_kernel_cudaERNS_18TensorIteratorBaseERKN3c106ScalarEENKUlvE_clEvENKUlvE3_clEvEUlsE_EEvS4_RKT_EUliE_EEviT1_)
        /*1988*/ 	.word	0x00000014


	//----- nvinfo : EIATTR_FRAME_SIZE
	.align		4
.L_1145:
        /*198c*/ 	.byte	0x04, 0x11
        /*198e*/ 	.short	(.L_1147 - .L_1146)
	.align		4
.L_1146:
        /*1990*/ 	.word	index@(_ZN2at6native18elementwise_kernelILi128ELi4EZNS0_22gpu_kernel_impl_nocastIZZZNS0_21clamp_min_kernel_cudaERNS_18TensorIteratorBaseERKN3c106ScalarEENKUlvE_clEvENKUlvE3_clEvEUlsE_EEvS4_RKT_EUliE_EEviT1_)
        /*1994*/ 	.word	0x00000000


	//----- nvinfo : EIATTR_REGCOUNT
	.align		4
.L_1147:
        /*1998*/ 	.byte	0x04, 0x2f
        /*199a*/ 	.short	(.L_1149 - .L_1148)
	.align		4
.L_1148:
        /*199c*/ 	.word	index@(_ZN2at6native27unrolled_elementwise_kernelIZZZNS0_21clamp_min_kernel_cudaERNS_18TensorIteratorBaseERKN3c106ScalarEENKUlvE_clEvENKUlvE3_clEvEUlsE_St5arrayIPcLm2EELi4E23TrivialOffsetCalculatorILi1EjESF_NS0_6memory12LoadWithCastILi1EEENSG_13StoreWithCastILi1EEEEEviT_T0_T2_T3_T4_T5_)
        /*19a0*/ 	.word	0x0000001d


	//----- nvinfo : EIATTR_FRAME_SIZE
	.align		4
.L_1149:
        /*19a4*/ 	.byte	0x04, 0x11
        /*19a6*/ 	.short	(.L_1151 - .L_1150)
	.align		4
.L_1150:
        /*19a8*/ 	.word	index@(_ZN2at6native27unrolled_elementwise_kernelIZZZNS0_21clamp_min_kernel_cudaERNS_18TensorIteratorBaseERKN3c106ScalarEENKUlvE_clEvENKUlvE3_clEvEUlsE_St5arrayIPcLm2EELi4E23TrivialOffsetCalculatorILi1EjESF_NS0_6memory12LoadWithCastILi1EEENSG_13StoreWithCastILi1EEEEEviT_T0_T2_T3_T4_T5_)
        /*19ac*/ 	.word	0x00000000


	//----- nvinfo : EIATTR_REGCOUNT
	.align		4
.L_1151:
        /*19b0*/ 	.byte	0x04, 0x2f
        /*19b2*/ 	.short	(.L_1153 - .L_1152)
	.align		4
.L_1152:
        /*19b4*/ 	.word	index@(_ZN2at6native18elementwise_kernelILi128ELi4EZNS0_15gpu_kernel_implIZZZNS0_21clamp_min_kernel_cudaERNS_18TensorIteratorBaseERKN3c106ScalarEENKUlvE_clEvENKUlvE3_clEvEUlsE_EEvS4_RKT_EUliE_EEviT1_)
        /*19b8*/ 	.word	0x00000018


	//----- nvinfo : EIATTR_FRAME_SIZE
	.align		4
.L_1153:
        /*19bc*/ 	.byte	0x04, 0x11
        /*19be*/ 	.short	(.L_1155 - .L_1154)
	.align		4
.L_1154:
        /*19c0*/ 	.word	index@(_ZN2at6native18elementwise_kernelILi128ELi4EZNS0_15gpu_kernel_implIZZZNS0_21clamp_min_kernel_cudaERNS_18TensorIteratorBaseERKN3c106ScalarEENKUlvE_clEvENKUlvE3_clEvEUlsE_EEvS4_RKT_EUliE_EEviT1_)
        /*19c4*/ 	.word	0x00000000


	//----- nvinfo : EIATTR_REGCOUNT
	.align		4
.L_1155:
        /*19c8*/ 	.byte	0x04, 0x2f
        /*19ca*/ 	.short	(.L_1157 - .L_1156)
	.align		4
.L_1156:
        /*19cc*/ 	.word	index@(_ZN2at6native29vectorized_elementwise_kernelILi8EZZZNS0_21clamp_min_kernel_cudaERNS_18TensorIteratorBaseERKN3c106ScalarEENKUlvE_clEvENKUlvE4_clEvEUldE_St5arrayIPcLm2EEEEviT0_T1_)
        /*19d0*/ 	.word	0x00000004


	//----- nvinfo : EIATTR_FRAME_SIZE
	.align		4
.L_1157:
        /*19d4*/ 	.byte	0x04, 0x11
        /*19d6*/ 	.short	(.L_1159 - .L_1158)
	.align		4
.L_1158:
        /*19d8*/ 	.word	index@(_ZN2at6native29vectorized_elementwise_kernelILi8EZZZNS0_21clamp_min_kernel_cudaERNS_18TensorIteratorBaseERKN3c106ScalarEENKUlvE_clEvENKUlvE4_clEvEUldE_St5arrayIPcLm2EEEEviT0_T1_)
        /*19dc*/ 	.word	0x00000000


	//----- nvinfo : EIATTR_REGCOUNT
	.align		4
.L_1159:
        /*19e0*/ 	.byte	0x04, 0x2f
        /*19e2*/ 	.short	(.L_1161 - .L_1160)
	.align		4
.L_1160:
        /*19e4*/ 	.word	index@(_ZN2at6native29vectorized_elementwise_kernelILi4EZZZNS0_21clamp_min_kernel_cudaERNS_18TensorIteratorBaseERKN3c106ScalarEENKUlvE_clEvENKUlvE4_clEvEUldE_St5arrayIPcLm2EEEEviT0_T1_)
        /*19e8*/ 	.word	0x00000020


	//----- nvinfo : EIATTR_FRAME_SIZE
	.align		4
.L_1161:
        /*19ec*/ 	.byte	0x04, 0x11
        /*19ee*/ 	.short	(.L_1163 - .L_1162)
	.align		4
.L_1162:
        /*19f0*/ 	.word	index@(_ZN2at6native29vectorized_elementwise_kernelILi4EZZZNS0_21clamp_min_kernel_cudaERNS_18TensorIteratorBaseERKN3c106ScalarEENKUlvE_clEvENKUlvE4_clEvEUldE_St5arrayIPcLm2EEEEviT0_T1_)
        /*19f4*/ 	.word	0x00000000


	//----- nvinfo : EIATTR_REGCOUNT
	.align		4
.L_1163:
        /*19f8*/ 	.byte	0x04, 0x2f
        /*19fa*/ 	.short	(.L_1165 - .L_1164)
	.align		4
.L_1164:
        /*19fc*/ 	.word	index@(_ZN2at6native29vectorized_elementwise_kernelILi2EZZZNS0_21clamp_min_kernel_cudaERNS_18TensorIteratorBaseERKN3c106ScalarEENKUlvE_clEvENKUlvE4_clEvEUldE_St5arrayIPcLm2EEEEviT0_T1_)
        /*1a00*/ 	.word	0x00000020


	//----- nvinfo : EIATTR_FRAME_SIZE
	.align		4
.L_1165:
        /*1a04*/ 	.byte	0x04, 0x11
        /*1a06*/ 	.short	(.L_1167 - .L_1166)
	.align		4
.L_1166:
        /*1a08*/ 	.word	index@(_ZN2at6native29vectorized_elementwise_kernelILi2EZZZNS0_21clamp_min_kernel_cudaERNS_18TensorIteratorBaseERKN3c106ScalarEENKUlvE_clEvENKUlvE4_clEvEUldE_St5arrayIPcLm2EEEEviT0_T1_)
        /*1a0c*/ 	.word	0x00000000


	//----- nvinfo : EIATTR_REGCOUNT
	.align		4
.L_1167:
        /*1a10*/ 	.byte	0x04, 0x2f
        /*1a12*/ 	.short	(.L_1169 - .L_1168)
	.align		4
.L_1168:
        /*1a14*/ 	.word	index@(_ZN2at6native27unrolled_elementwise_kernelIZZZNS0_21clamp_min_kernel_cudaERNS_18TensorIteratorBaseERKN3c106ScalarEENKUlvE_clEvENKUlvE4_clEvEUldE_St5arrayIPcLm2EELi4E23TrivialOffsetCalculatorILi1EjESF_NS0_6memory15LoadWithoutCastENSG_16StoreWithoutCastEEEviT_T0_T2_T3_T4_T5_)
        /*1a18*/ 	.word	0x00000018


	//----- nvinfo : EIATTR_FRAME_SIZE
	.align		4
.L_1169:
        /*1a1c*/ 	.byte	0x04, 0x11
        /*1a1e*/ 	.short	(.L_1171 - .L_1170)
	.align		4
.L_1170:
        /*1a20*/ 	.word	index@(_ZN2at6native27unrolled_elementwise_kernelIZZZNS0_21clamp_min_kernel_cudaERNS_18TensorIteratorBaseERKN3c106ScalarEENKUlvE_clEvENKUlvE4_clEvEUldE_St5arrayIPcLm2EELi4E23TrivialOffsetCalculatorILi1EjESF_NS0_6memory15LoadWithoutCastENSG_16StoreWithoutCastEEEviT_T0_T2_T3_T4_T5_)
        /*1a24*/ 	.word	0x00000000


	//----- nvinfo : EIATTR_REGCOUNT
	.align		4
.L_1171:
        /*1a28*/ 	.byte	0x04, 0x2f
        /*1a2a*/ 	.short	(.L_1173 - .L_1172)
	.align		4
.L_1172:
        /*1a2c*/ 	.word	index@(_ZN2at6native18elementwise_kernelILi128ELi2EZNS0_22gpu_kernel_impl_nocastIZZZNS0_21clamp_min_kernel_cudaERNS_18TensorIteratorBaseERKN3c106ScalarEENKUlvE_clEvENKUlvE4_clEvEUldE_EEvS4_RKT_EUliE_EEviT1_)
        /*1a30*/ 	.word	0x00000014


	//----- nvinfo : EIATTR_FRAME_SIZE
	.align		4
.L_1173:
        /*1a34*/ 	.byte	0x04, 0x11
        /*1a36*/ 	.short	(.L_1175 - .L_1174)
	.align		4
.L_1174:
        /*1a38*/ 	.word	index@(_ZN2at6native18elementwise_kernelILi128ELi2EZNS0_22gpu_kernel_impl_nocastIZZZNS0_21clamp_min_kernel_cudaERNS_18TensorIteratorBaseERKN3c106ScalarEENKUlvE_clEvENKUlvE4_clEvEUldE_EEvS4_RKT_EUliE_EEviT1_)
        /*1a3c*/ 	.word	0x00000000


	//----- nvinfo : EIATTR_REGCOUNT
	.align		4
.L_1175:
        /*1a40*/ 	.byte	0x04, 0x2f
        /*1a42*/ 	.short	(.L_1177 - .L_1176)
	.align		4
.L_1176:
        /*1a44*/ 	.word	index@(_ZN2at6native27unrolled_elementwise_kernelIZZZNS0_21clamp_min_kernel_cudaERNS_18TensorIteratorBaseERKN3c106ScalarEENKUlvE_clEvENKUlvE4_clEvEUldE_St5arrayIPcLm2EELi4E23TrivialOffsetCalculatorILi1EjESF_NS0_6memory12LoadWithCastILi1EEENSG_13StoreWithCastILi1EEEEEviT_T0_T2_T3_T4_T5_)
        /*1a48*/ 	.word	0x00000022


	//----- nvinfo : EIATTR_FRAME_SIZE
	.align		4
.L_1177:
        /*1a4c*/ 	.byte	0x04, 0x11
        /*1a4e*/ 	.short	(.L_1179 - .L_1178)
	.align		4
.L_1178:
        /*1a50*/ 	.word	index@(_ZN2at6native27unrolled_elementwise_kernelIZZZNS0_21clamp_min_kernel_cudaERNS_18TensorIteratorBaseERKN3c106ScalarEENKUlvE_clEvENKUlvE4_clEvEUldE_St5arrayIPcLm2EELi4E23TrivialOffsetCalculatorILi1EjESF_NS0_6memory12LoadWithCastILi1EEENSG_13StoreWithCastILi1EEEEEviT_T0_T2_T3_T4_T5_)
        /*1a54*/ 	.word	0x00000000


	//----- nvinfo : EIATTR_REGCOUNT
	.align		4
.L_1179:
        /*1a58*/ 	.byte	0x04, 0x2f
        /*1a5a*/ 	.short	(.L_1181 - .L_1180)
	.align		4
.L_1180:
        /*1a5c*/ 	.word	index@(_ZN2at6native18elementwise_kernelILi128ELi4EZNS0_15gpu_kernel_implIZZZNS0_21clamp_min_kernel_cudaERNS_18TensorIteratorBaseERKN3c106ScalarEENKUlvE_clEvENKUlvE4_clEvEUldE_EEvS4_RKT_EUliE_EEviT1_)
        /*1a60*/ 	.word	0x00000018


	//----- nvinfo : EIATTR_FRAME_SIZE
	.align		4
.L_1181:
        /*1a64*/ 	.byte	0x04, 0x11
        /*1a66*/ 	.short	(.L_1183 - .L_1182)
	.align		4
.L_1182:
        /*1a68*/ 	.word	index@(_ZN2at6native18elementwise_kernelILi128ELi4EZNS0_15gpu_kernel_implIZZZNS0_21clamp_min_kernel_cudaERNS_18TensorIteratorBaseERKN3c106ScalarEENKUlvE_clEvENKUlvE4_clEvEUldE_EEvS4_RKT_EUliE_EEviT1_)
        /*1a6c*/ 	.word	0x00000000


	//----- nvinfo : EIATTR_REGCOUNT
	.align		4
.L_1183:
        /*1a70*/ 	.byte	0x04, 0x2f
        /*1a72*/ 	.short	(.L_1185 - .L_1184)
	.align		4
.L_1184:
        /*1a74*/ 	.word	index@(_ZN2at6native29vectorized_elementwise_kernelILi8EZZZNS0_21clamp_min_kernel_cudaERNS_18TensorIteratorBaseERKN3c106ScalarEENKUlvE_clEvENKUlvE5_clEvEUlfE_St5arrayIPcLm2EEEEviT0_T1_)
        /*1a78*/ 	.word	0x00000004


	//----- nvinfo : EIATTR_FRAME_SIZE
	.align		4
.L_1185:
        /*1a7c*/ 	.byte	0x04, 0x11
        /*1a7e*/ 	.short	(.L_1187 - .L_1186)
	.align		4
.L_1186:
        /*1a80*/ 	.word	index@(_ZN2at6native29vectorized_elementwise_kernelILi8EZZZNS0_21clamp_min_kernel_cudaERNS_18TensorIteratorBaseERKN3c106ScalarEENKUlvE_clEvENKUlvE5_clEvEUlfE_St5arrayIPcLm2EEEEviT0_T1_)
        /*1a84*/ 	.word	0x00000000


	//----- nvinfo : EIATTR_REGCOUNT
	.align		4
.L_1187:
        /*1a88*/ 	.byte	0x04, 0x2f
        /*1a8a*/ 	.short	(.L_1189 - .L_1188)
	.align		4
.L_1188:
        /*1a8c*/ 	.word	index@(_ZN2at6native29vectorized_elementwise_kernelILi4EZZZNS0_21clamp_min_kernel_cudaERNS_18TensorIteratorBaseERKN3c106ScalarEENKUlvE_clEvENKUlvE5_clEvEUlfE_St5arrayIPcLm2EEEEviT0_T1_)
        /*1a90*/ 	.word	0x00000020


	//----- nvinfo : EIATTR_FRAME_SIZE
	.align		4
.L_1189:
        /*1a94*/ 	.byte	0x04, 0x11
        /*1a96*/ 	.short	(.L_1191 - .L_1190)
	.align		4
.L_1190:
        /*1a98*/ 	.word	index@(_ZN2at6native29vectorized_elementwise_kernelILi4EZZZNS0_21clamp_min_kernel_cudaERNS_18TensorIteratorBaseERKN3c106ScalarEENKUlvE_clEvENKUlvE5_clEvEUlfE_St5arrayIPcLm2EEEEviT0_T1_)
        /*1a9c*/ 	.word	0x00000000


	//----- nvinfo : EIATTR_REGCOUNT
	.align		4
.L_1191:
        /*1aa0*/ 	.byte	0x04, 0x2f
        /*1aa2*/ 	.short	(.L_1193 - .L_1192)
	.align		4
.L_1192:
        /*1aa4*/ 	.word	index@(_ZN2at6native29vectorized_elementwise_kernelILi2EZZZNS0_21clamp_min_kernel_cudaERNS_18TensorIteratorBaseERKN3c106ScalarEENKUlvE_clEvENKUlvE5_clEvEUlfE_St5arrayIPcLm2EEEEviT0_T1_)
        /*1aa8*/ 	.word	0x00000020


	//----- nvinfo : EIATTR_FRAME_SIZE
	.align		4
.L_1193:
        /*1aac*/ 	.byte	0x04, 0x11
        /*1aae*/ 	.short	(.L_1195 - .L_1194)
	.align		4
.L_1194:
        /*1ab0*/ 	.word	index@(_ZN2at6native29vectorized_elementwise_kernelILi2EZZZNS0_21clamp_min_kernel_cudaERNS_18TensorIteratorBaseERKN3c106ScalarEENKUlvE_clEvENKUlvE5_clEvEUlfE_St5arrayIPcLm2EEEEviT0_T1_)
        /*1ab4*/ 	.word	0x00000000


	//----- nvinfo : EIATTR_REGCOUNT
	.align		4
.L_1195:
        /*1ab8*/ 	.byte	0x04, 0x2f
        /*1aba*/ 	.short	(.L_1197 - .L_1196)
	.align		4
.L_1196:
        /*1abc*/ 	.word	index@(_ZN2at6native27unrolled_elementwise_kernelIZZZNS0_21clamp_min_kernel_cudaERNS_18TensorIteratorBaseERKN3c106ScalarEENKUlvE_clEvENKUlvE5_clEvEUlfE_St5arrayIPcLm2EELi4E23TrivialOffsetCalculatorILi1EjESF_NS0_6memory15LoadWithoutCastENSG_16StoreWithoutCastEEEviT_T0_T2_T3_T4_T5_)
        /*1ac0*/ 	.word	0x00000018


	//----- nvinfo : EIATTR_FRAME_SIZE
	.align		4
.L_1197:
        /*1ac4*/ 	.byte	0x04, 0x11
        /*1ac6*/ 	.short	(.L_1199 - .L_1198)
	.align		4
.L_1198:
        /*1ac8*/ 	.word	index@(_ZN2at6native27unrolled_elementwise_kernelIZZZNS0_21clamp_min_kernel_cudaERNS_18TensorIteratorBaseERKN3c106ScalarEENKUlvE_clEvENKUlvE5_clEvEUlfE_St5arrayIPcLm2EELi4E23TrivialOffsetCalculatorILi1EjESF_NS0_6memory15LoadWithoutCastENSG_16StoreWithoutCastEEEviT_T0_T2_T3_T4_T5_)
        /*1acc*/ 	.word	0x00000000


	//----- nvinfo : EIATTR_REGCOUNT
	.align		4
.L_1199:
        /*1ad0*/ 	.byte	0x04, 0x2f
        /*1ad2*/ 	.short	(.L_1201 - .L_1200)
	.align		4
.L_1200:
        /*1ad4*/ 	.word	index@(_ZN2at6native18elementwise_kernelILi128ELi2EZNS0_22gpu_kernel_impl_nocastIZZZNS0_21clamp_min_kernel_cudaERNS_18TensorIteratorBaseERKN3c106ScalarEENKUlvE_clEvENKUlvE5_clEvEUlfE_EEvS4_RKT_EUliE_EEviT1_)
        /*1ad8*/ 	.word	0x00000014


	//----- nvinfo : EIATTR_FRAME_SIZE
	.align		4
.L_1201:
        /*1adc*/ 	.byte	0x04, 0x11
        /*1ade*/ 	.short	(.L_1203 - .L_1202)
	.align		4
.L_1202:
        /*1ae0*/ 	.word	index@(_ZN2at6native18elementwise_kernelILi128ELi2EZNS0_22gpu_kernel_impl_nocastIZZZNS0_21clamp_min_kernel_cudaERNS_18TensorIteratorBaseERKN3c106ScalarEENKUlvE_clEvENKUlvE5_clEvEUlfE_EEvS4_RKT_EUliE_EEviT1_)
        /*1ae4*/ 	.word	0x00000000


	//----- nvinfo : EIATTR_REGCOUNT
	.align		4
.L_1203:
        /*1ae8*/ 	.byte	0x04, 0x2f
        /*1aea*/ 	.short	(.L_1205 - .L_1204)
	.align		4
.L_1204:
        /*1aec*/ 	.word	index@(_ZN2at6native27unrolled_elementwise_kernelIZZZNS0_21clamp_min_kernel_cudaERNS_18TensorIteratorBaseERKN3c106ScalarEENKUlvE_clEvENKUlvE5_clEvEUlfE_St5arrayIPcLm2EELi4E23TrivialOffsetCalculatorILi1EjESF_NS0_6memory12LoadWithCastILi1EEENSG_13StoreWithCastILi1EEEEEviT_T0_T2_T3_T4_T5_)
        /*1af0*/ 	.word	0x0000001e


	//----- nvinfo : EIATTR_FRAME_SIZE
	.align		4
.L_1205:
        /*1af4*/ 	.byte	0x04, 0x11
        /*1af6*/ 	.short	(.L_1207 - .L_1206)
	.align		4
.L_1206:
        /*1af8*/ 	.word	index@(_ZN2at6native27unrolled_elementwise_kernelIZZZNS0_21clamp_min_kernel_cudaERNS_18TensorIteratorBaseERKN3c106ScalarEENKUlvE_clEvENKUlvE5_clEvEUlfE_St5arrayIPcLm2EELi4E23TrivialOffsetCalculatorILi1EjESF_NS0_6memory12LoadWithCastILi1EEENSG_13StoreWithCastILi1EEEEEviT_T0_T2_T3_T4_T5_)
        /*1afc*/ 	.word	0x00000000


	//----- nvinfo : EIATTR_REGCOUNT
	.align		4
.L_1207:
        /*1b00*/ 	.byte	0x04, 0x2f
        /*1b02*/ 	.short	(.L_1209 - .L_1208)
	.align		4
.L_1208:
        /*1b04*/ 	.word	index@(_ZN2at6native18elementwise_kernelILi128ELi4EZNS0_15gpu_kernel_implIZZZNS0_21clamp_min_kernel_cudaERNS_18TensorIteratorBaseERKN3c106ScalarEENKUlvE_clEvENKUlvE5_clEvEUlfE_EEvS4_RKT_EUliE_EEviT1_)
        /*1b08*/ 	.word	0x00000018


	//----- nvinfo : EIATTR_FRAME_SIZE
	.align		4
.L_1209:
        /*1b0c*/ 	.byte	0x04, 0x11
        /*1b0e*/ 	.short	(.L_1211 - .L_1210)
	.align		4
.L_1210:
        /*1b10*/ 	.word	index@(_ZN2at6native18elementwise_kernelILi128ELi4EZNS0_15gpu_kernel_implIZZZNS0_21clamp_min_kernel_cudaERNS_18TensorIteratorBaseERKN3c106ScalarEENKUlvE_clEvENKUlvE5_clEvEUlfE_EEvS4_RKT_EUliE_EEviT1_)
        /*1b14*/ 	.word	0x00000000


	//----- nvinfo : EIATTR_REGCOUNT
	.align		4
.L_1211:
        /*1b18*/ 	.byte	0x04, 0x2f
        /*1b1a*/ 	.short	(.L_1213 - .L_1212)
	.align		4
.L_1212:
        /*1b1c*/ 	.word	index@(_ZN2at6native29vectorized_elementwise_kernelILi8EZZZNS0_21clamp_min_kernel_cudaERNS_18TensorIteratorBaseERKN3c106ScalarEENKUlvE_clEvENKUlvE6_clEvEUlNS4_4HalfEE_St5arrayIPcLm2EEEEviT0_T1_)
        /*1b20*/ 	.word	0x00000004


	//----- nvinfo : EIATTR_FRAME_SIZE
	.align		4
.L_1213:
        /*1b24*/ 	.byte	0x04, 0x11
        /*1b26*/ 	.short	(.L_1215 - .L_1214)
	.align		4
.L_1214:
        /*1b28*/ 	.word	index@(_ZN2at6native29vectorized_elementwise_kernelILi8EZZZNS0_21clamp_min_kernel_cudaERNS_18TensorIteratorBaseERKN3c106ScalarEENKUlvE_clEvENKUlvE6_clEvEUlNS4_4HalfEE_St5arrayIPcLm2EEEEviT0_T1_)
        /*1b2c*/ 	.word	0x00000000


	//----- nvinfo : EIATTR_REGCOUNT
	.align		4
.L_1215:
        /*1b30*/ 	.byte	0x04, 0x2f
        /*1b32*/ 	.short	(.L_1217 - .L_1216)
	.align		4
.L_1216:
        /*1b34*/ 	.word	index@(_ZN2at6native29vectorized_elementwise_kernelILi4EZZZNS0_21clamp_min_kernel_cudaERNS_18TensorIteratorBaseERKN3c106ScalarEENKUlvE_clEvENKUlvE6_clEvEUlNS4_4HalfEE_St5arrayIPcLm2EEEEviT0_T1_)
        /*1b38*/ 	.word	0x00000020


	//----- nvinfo : EIATTR_FRAME_SIZE
	.align		4
.L_1217:
        /*1b3c*/ 	.byte	0x04, 0x11
        /*1b3e*/ 	.short	(.L_1219 - .L_1218)
	.align		4
.L_1218:
        /*1b40*/ 	.word	index@(_ZN2at6native29vectorized_elementwise_kernelILi4EZZZNS0_21clamp_min_kernel_cudaERNS_18TensorIteratorBaseERKN3c106ScalarEENKUlvE_clEvENKUlvE6_clEvEUlNS4_4HalfEE_St5arrayIPcLm2EEEEviT0_T1_)
        /*1b44*/ 	.word	0x00000000


	//----- nvinfo : EIATTR_REGCOUNT
	.align		4
.L_1219:
        /*1b48*/ 	.byte	0x04, 0x2f
        /*1b4a*/ 	.short	(.L_1221 - .L_1220)
	.align		4
.L_1220:
        /*1b4c*/ 	.word	index@(_ZN2at6native29vectorized_elementwise_kernelILi2EZZZNS0_21clamp_min_kernel_cudaERNS_18TensorIteratorBaseERKN3c106ScalarEENKUlvE_clEvENKUlvE6_clEvEUlNS4_4HalfEE_St5arrayIPcLm2EEEEviT0_T1_)
        /*1b50*/ 	.word	0x00000020


	//----- nvinfo : EIATTR_FRAME_SIZE
	.align		4
.L_1221:
        /*1b54*/ 	.byte	0x04, 0x11
        /*1b56*/ 	.short	(.L_1223 - .L_1222)
	.align		4
.L_1222:
        /*1b58*/ 	.word	index@(_ZN2at6native29vectorized_elementwise_kernelILi2EZZZNS0_21clamp_min_kernel_cudaERNS_18TensorIteratorBaseERKN3c106ScalarEENKUlvE_clEvENKUlvE6_clEvEUlNS4_4HalfEE_St5arrayIPcLm2EEEEviT0_T1_)
        /*1b5c*/ 	.word	0x00000000


	//----- nvinfo : EIATTR_REGCOUNT
	.align		4
.L_1223:
        /*1b60*/ 	.byte	0x04, 0x2f
        /*1b62*/ 	.short	(.L_1225 - .L_1224)
	.align		4
.L_1224:
        /*1b64*/ 	.word	index@(_ZN2at6native27unrolled_elementwise_kernelIZZZNS0_21clamp_min_kernel_cudaERNS_18TensorIteratorBaseERKN3c106ScalarEENKUlvE_clEvENKUlvE6_clEvEUlNS4_4HalfEE_St5arrayIPcLm2EELi4E23TrivialOffsetCalculatorILi1EjESG_NS0_6memory15LoadWithoutCastENSH_16StoreWithoutCastEEEviT_T0_T2_T3_T4_T5_)
        /*1b68*/ 	.word	0x0000001c


	//----- nvinfo : EIATTR_FRAME_SIZE
	.align		4
.L_1225:
        /*1b6c*/ 	.byte	0x04, 0x11
        /*1b6e*/ 	.short	(.L_1227 - .L_1226)
	.align		4
.L_1226:
        /*1b70*/ 	.word	index@(_ZN2at6native27unrolled_elementwise_kernelIZZZNS0_21clamp_min_kernel_cudaERNS_18TensorIteratorBaseERKN3c106ScalarEENKUlvE_clEvENKUlvE6_clEvEUlNS4_4HalfEE_St5arrayIPcLm2EELi4E23TrivialOffsetCalculatorILi1EjESG_NS0_6memory15LoadWithoutCastENSH_16StoreWithoutCastEEEviT_T0_T2_T3_T4_T5_)
        /*1b74*/ 	.word	0x00000000


	//----- nvinfo : EIATTR_REGCOUNT
	.align		4
.L_1227:
        /*1b78*/ 	.byte	0x04, 0x2f
        /*1b7a*/ 	.short	(.L_1229 - .L_1228)
	.align		4
.L_1228:
        /*1b7c*/ 	.word	index@(_ZN2at6native18elementwise_kernelILi128ELi4EZNS0_22gpu_kernel_impl_nocastIZZZNS0_21clamp_min_kernel_cudaERNS_18TensorIteratorBaseERKN3c106ScalarEENKUlvE_clEvENKUlvE6_clEvEUlNS5_4HalfEE_EEvS4_RKT_EUliE_EEviT1_)
        /*1b80*/ 	.word	0x00000014


	//----- nvinfo : EIATTR_FRAME_SIZE
	.align		4
.L_1229:
        /*1b84*/ 	.byte	0x04, 0x11
        /*1b86*/ 	.short	(.L_1231 - .L_1230)
	.align		4
.L_1230:
        /*1b88*/ 	.word	index@(_ZN2at6native18elementwise_kernelILi128ELi4EZNS0_22gpu_kernel_impl_nocastIZZZNS0_21clamp_min_kernel_cudaERNS_18TensorIteratorBaseERKN3c106ScalarEENKUlvE_clEvENKUlvE6_clEvEUlNS5_4HalfEE_EEvS4_RKT_EUliE_EEviT1_)
        /*1b8c*/ 	.word	0x00000000


	//----- nvinfo : EIATTR_REGCOUNT
	.align		4
.L_1231:
        /*1b90*/ 	.byte	0x04, 0x2f
        /*1b92*/ 	.short	(.L_1233 - .L_1232)
	.align		4
.L_1232:
        /*1b94*/ 	.word	index@(_ZN2at6native27unrolled_elementwise_kernelIZZZNS0_21clamp_min_kernel_cudaERNS_18TensorIteratorBaseERKN3c106ScalarEENKUlvE_clEvENKUlvE6_clEvEUlNS4_4HalfEE_St5arrayIPcLm2EELi4E23TrivialOffsetCalculatorILi1EjESG_NS0_6memory12LoadWithCastILi1EEENSH_13StoreWithCastILi1EEEEEviT_T0_T2_T3_T4_T5_)
        /*1b98*/ 	.word	0x0000001c


	//----- nvinfo : EIATTR_FRAME_SIZE
	.align		4
.L_1233:
        /*1b9c*/ 	.byte	0x04, 0x11
        /*1b9e*/ 	.short	(.L_1235 - .L_1234)
	.align		4
.L_1234:
        /*1ba0*/ 	.word	index@(_ZN2at6native27unrolled_elementwise_kernelIZZZNS0_21clamp_min_kernel_cudaERNS_18TensorIteratorBaseERKN3c106ScalarEENKUlvE_clEvENKUlvE6_clEvEUlNS4_4HalfEE_St5arrayIPcLm2EELi4E23TrivialOffsetCalculatorILi1EjESG_NS0_6memory12LoadWithCastILi1EEENSH_13StoreWithCastILi1EEEEEviT_T0_T2_T3_T4_T5_)
        /*1ba4*/ 	.word	0x00000000


	//----- nvinfo : EIATTR_REGCOUNT
	.align		4
.L_1235:
        /*1ba8*/ 	.byte	0x04, 0x2f
        /*1baa*/ 	.short	(.L_1237 - .L_1236)
	.align		4
.L_1236:
        /*1bac*/ 	.word	index@(_ZN2at6native18elementwise_kernelILi128ELi4EZNS0_15gpu_kernel_implIZZZNS0_21clamp_min_kernel_cudaERNS_18TensorIteratorBaseERKN3c106ScalarEENKUlvE_clEvENKUlvE6_clEvEUlNS5_4HalfEE_EEvS4_RKT_EUliE_EEviT1_)
        /*1bb0*/ 	.word	0x00000018


	//----- nvinfo : EIATTR_FRAME_SIZE
	.align		4
.L_1237:
        /*1bb4*/ 	.byte	0x04, 0x11
        /*1bb6*/ 	.short	(.L_1239 - .L_1238)
	.align		4
.L_1238:
        /*1bb8*/ 	.word	index@(_ZN2at6native18elementwise_kernelILi128ELi4EZNS0_15gpu_kernel_implIZZZNS0_21clamp_min_kernel_cudaERNS_18TensorIteratorBaseERKN3c106ScalarEENKUlvE_clEvENKUlvE6_clEvEUlNS5_4HalfEE_EEvS4_RKT_EUliE_EEviT1_)
        /*1bbc*/ 	.word	0x00000000


	//----- nvinfo : EIATTR_REGCOUNT
	.align		4
.L_1239:
        /*1bc0*/ 	.byte	0x04, 0x2f
        /*1bc2*/ 	.short	(.L_1241 - .L_1240)
	.align		4
.L_1240:
        /*1bc4*/ 	.word	index@(_ZN2at6native29vectorized_elementwise_kernelILi8EZZZNS0_21clamp_min_kernel_cudaERNS_18TensorIteratorBaseERKN3c106ScalarEENKUlvE_clEvENKUlvE7_clEvEUlNS4_8BFloat16EE_St5arrayIPcLm2EEEEviT0_T1_)
        /*1bc8*/ 	.word	0x00000004


	//----- nvinfo : EIATTR_FRAME_SIZE
	.align		4
.L_1241:
        /*1bcc*/ 	.byte	0x04, 0x11
        /*1bce*/ 	.short	(.L_1243 - .L_1242)
	.align		4
.L_1242:
        /*1bd0*/ 	.word	index@(_ZN2at6native29vectorized_elementwise_kernelILi8EZZZNS0_21clamp_min_kernel_cudaERNS_18TensorIteratorBaseERKN3c106ScalarEENKUlvE_clEvENKUlvE7_clEvEUlNS4_8BFloat16EE_St5arrayIPcLm2EEEEviT0_T1_)
        /*1bd4*/ 	.word	0x00000000


	//----- nvinfo : EIATTR_REGCOUNT
	.align		4
.L_1243:
        /*1bd8*/ 	.byte	0x04, 0x2f
        /*1bda*/ 	.short	(.L_1245 - .L_1244)
	.align		4
.L_1244:
        /*1bdc*/ 	.word	index@(_ZN2at6native29vectorized_elementwise_kernelILi4EZZZNS0_21clamp_min_kernel_cudaERNS_18TensorIteratorBaseERKN3c106ScalarEENKUlvE_clEvENKUlvE7_clEvEUlNS4_8BFloat16EE_St5arrayIPcLm2EEEEviT0_T1_)
        /*1be0*/ 	.word	0x00000020


	//----- nvinfo : EIATTR_FRAME_SIZE
	.align		4
.L_1245:
        /*1be4*/ 	.byte	0x04, 0x11
        /*1be6*/ 	.short	(.L_1247 - .L_1246)
	.align		4
.L_1246:
        /*1be8*/ 	.word	index@(_ZN2at6native29vectorized_elementwise_kernelILi4EZZZNS0_21clamp_min_kernel_cudaERNS_18TensorIteratorBaseERKN3c106ScalarEENKUlvE_clEvENKUlvE7_clEvEUlNS4_8BFloat16EE_St5arrayIPcLm2EEEEviT0_T1_)
        /*1bec*/ 	.word	0x00000000


	//----- nvinfo : EIATTR_REGCOUNT
	.align		4
.L_1247:
        /*1bf0*/ 	.byte	0x04, 0x2f
        /*1bf2*/ 	.short	(.L_1249 - .L_1248)
	.align		4
.L_1248:
        /*1bf4*/ 	.word	index@(_ZN2at6native29vectorized_elementwise_kernelILi2EZZZNS0_21clamp_min_kernel_cudaERNS_18TensorIteratorBaseERKN3c106ScalarEENKUlvE_clEvENKUlvE7_clEvEUlNS4_8BFloat16EE_St5arrayIPcLm2EEEEviT0_T1_)
        /*1bf8*/ 	.word	0x00000020


	//----- nvinfo : EIATTR_FRAME_SIZE
	.align		4
.L_1249:
        /*1bfc*/ 	.byte	0x04, 0x11
        /*1bfe*/ 	.short	(.L_1251 - .L_1250)
	.align		4
.L_1250:
        /*1c00*/ 	.word	index@(_ZN2at6native29vectorized_elementwise_kernelILi2EZZZNS0_21clamp_min_kernel_cudaERNS_18TensorIteratorBaseERKN3c106ScalarEENKUlvE_clEvENKUlvE7_clEvEUlNS4_8BFloat16EE_St5arrayIPcLm2EEEEviT0_T1_)
        /*1c04*/ 	.word	0x00000000


	//----- nvinfo : EIATTR_REGCOUNT
	.align		4
.L_1251:
        /*1c08*/ 	.byte	0x04, 0x2f
        /*1c0a*/ 	.short	(.L_1253 - .L_1252)
	.align		4
.L_1252:
        /*1c0c*/ 	.word	index@(_ZN2at6native27unrolled_elementwise_kernelIZZZNS0_21clamp_min_kernel_cudaERNS_18TensorIteratorBaseERKN3c106ScalarEENKUlvE_clEvENKUlvE7_clEvEUlNS4_8BFloat16EE_St5arrayIPcLm2EELi4E23TrivialOffsetCalculatorILi1EjESG_NS0_6memory15LoadWithoutCastENSH_16StoreWithoutCastEEEviT_T0_T2_T3_T4_T5_)
        /*1c10*/ 	.word	0x0000001c


	//----- nvinfo : EIATTR_FRAME_SIZE
	.align		4
.L_1253:
        /*1c14*/ 	.byte	0x04, 0x11
        /*1c16*/ 	.short	(.L_1255 - .L_1254)
	.align		4
.L_1254:
        /*1c18*/ 	.word	index@(_ZN2at6native27unrolled_elementwise_kernelIZZZNS0_21clamp_min_kernel_cudaERNS_18TensorIteratorBaseERKN3c106ScalarEENKUlvE_clEvENKUlvE7_clEvEUlNS4_8BFloat16EE_St5arrayIPcLm2EELi4E23TrivialOffsetCalculatorILi1EjESG_NS0_6memory15LoadWithoutCastENSH_16StoreWithoutCastEEEviT_T0_T2_T3_T4_T5_)
        /*1c1c*/ 	.word	0x00000000


	//----- nvinfo : EIATTR_REGCOUNT
	.align		4
.L_1255:
        /*1c20*/ 	.byte	0x04, 0x2f
        /*1c22*/ 	.short	(.L_1257 - .L_1256)
	.align		4
.L_1256:
        /*1c24*/ 	.word	index@(_ZN2at6native18elementwise_kernelILi128ELi4EZNS0_22gpu_kernel_impl_nocastIZZZNS0_21clamp_min_kernel_cudaERNS_18TensorIteratorBaseERKN3c106ScalarEENKUlvE_clEvENKUlvE7_clEvEUlNS5_8BFloat16EE_EEvS4_RKT_EUliE_EEviT1_)
        /*1c28*/ 	.word	0x00000014


	//----- nvinfo : EIATTR_FRAME_SIZE
	.align		4
.L_1257:
        /*1c2c*/ 	.byte	0x04, 0x11
        /*1c2e*/ 	.short	(.L_1259 - .L_1258)
	.align		4
.L_1258:
        /*1c30*/ 	.word	index@(_ZN2at6native18elementwise_kernelILi128ELi4EZNS0_22gpu_kernel_impl_nocastIZZZNS0_21clamp_min_kernel_cudaERNS_18TensorIteratorBaseERKN3c106ScalarEENKUlvE_clEvENKUlvE7_clEvEUlNS5_8BFloat16EE_EEvS4_RKT_EUliE_EEviT1_)
        /*1c34*/ 	.word	0x00000000


	//----- nvinfo : EIATTR_REGCOUNT
	.align		4
.L_1259:
        /*1c38*/ 	.byte	0x04, 0x2f
        /*1c3a*/ 	.short	(.L_1261 - .L_1260)
	.align		4
.L_1260:
        /*1c3c*/ 	.word	index@(_ZN2at6native27unrolled_elementwise_kernelIZZZNS0_21clamp_min_kernel_cudaERNS_18TensorIteratorBaseERKN3c106ScalarEENKUlvE_clEvENKUlvE7_clEvEUlNS4_8BFloat16EE_St5arrayIPcLm2EELi4E23TrivialOffsetCalculatorILi1EjESG_NS0_6memory12LoadWithCastILi1EEENSH_13StoreWithCastILi1EEEEEviT_T0_T2_T3_T4_T5_)
        /*1c40*/ 	.word	0x0000001c


	//----- nvinfo : EIATTR_FRAME_SIZE
	.align		4
.L_1261:
        /*1c44*/ 	.byte	0x04, 0x11
        /*1c46*/ 	.short	(.L_1263 - .L_1262)
	.align		4
.L_1262:
        /*1c48*/ 	.word	index@(_ZN2at6native27unrolled_elementwise_kernelIZZZNS0_21clamp_min_kernel_cudaERNS_18TensorIteratorBaseERKN3c106ScalarEENKUlvE_clEvENKUlvE7_clEvEUlNS4_8BFloat16EE_St5arrayIPcLm2EELi4E23TrivialOffsetCalculatorILi1EjESG_NS0_6memory12LoadWithCastILi1EEENSH_13StoreWithCastILi1EEEEEviT_T0_T2_T3_T4_T5_)
        /*1c4c*/ 	.word	0x00000000


	//----- nvinfo : EIATTR_REGCOUNT
	.align		4
.L_1263:
        /*1c50*/ 	.byte	0x04, 0x2f
        /*1c52*/ 	.short	(.L_1265 - .L_1264)
	.align		4
.L_1264:
        /*1c54*/ 	.word	index@(_ZN2at6native18elementwise_kernelILi128ELi4EZNS0_15gpu_kernel_implIZZZNS0_21clamp_min_kernel_cudaERNS_18TensorIteratorBaseERKN3c106ScalarEENKUlvE_clEvENKUlvE7_clEvEUlNS5_8BFloat16EE_EEvS4_RKT_EUliE_EEviT1_)
        /*1c58*/ 	.word	0x00000018


	//----- nvinfo : EIATTR_FRAME_SIZE
	.align		4
.L_1265:
        /*1c5c*/ 	.byte	0x04, 0x11
        /*1c5e*/ 	.short	(.L_1267 - .L_1266)
	.align		4
.L_1266:
        /*1c60*/ 	.word	index@(_ZN2at6native18elementwise_kernelILi128ELi4EZNS0_15gpu_kernel_implIZZZNS0_21clamp_min_kernel_cudaERNS_18TensorIteratorBaseERKN3c106ScalarEENKUlvE_clEvENKUlvE7_clEvEUlNS5_8BFloat16EE_EEvS4_RKT_EUliE_EEviT1_)
        /*1c64*/ 	.word	0x00000000


	//----- nvinfo : EIATTR_REGCOUNT
	.align		4
.L_1267:
        /*1c68*/ 	.byte	0x04, 0x2f
        /*1c6a*/ 	.short	(.L_1269 - .L_1268)
	.align		4
.L_1268:
        /*1c6c*/ 	.word	index@(_ZN2at6native29vectorized_elementwise_kernelILi8EZZZNS0_21clamp_max_kernel_cudaERNS_18TensorIteratorBaseERKN3c106ScalarEENKUlvE_clEvENKUlvE_clEvEUlhE_St5arrayIPcLm2EEEEviT0_T1_)
        /*1c70*/ 	.word	0x00000004


	//----- nvinfo : EIATTR_FRAME_SIZE
	.align		4
.L_1269:
        /*1c74*/ 	.byte	0x04, 0x11
        /*1c76*/ 	.short	(.L_1271 - .L_1270)
	.align		4
.L_1270:
        /*1c78*/ 	.word	index@(_ZN2at6native29vectorized_elementwise_kernelILi8EZZZNS0_21clamp_max_kernel_cudaERNS_18TensorIteratorBaseERKN3c106ScalarEENKUlvE_clEvENKUlvE_clEvEUlhE_St5arrayIPcLm2EEEEviT0_T1_)
        /*1c7c*/ 	.word	0x00000000


	//----- nvinfo : EIATTR_REGCOUNT
	.align		4
.L_1271:
        /*1c80*/ 	.byte	0x04, 0x2f
        /*1c82*/ 	.short	(.L_1273 - .L_1272)
	.align		4
.L_1272:
        /*1c84*/ 	.word	index@(_ZN2at6native29vectorized_elementwise_kernelILi4EZZZNS0_21clamp_max_kernel_cudaERNS_18TensorIteratorBaseERKN3c106ScalarEENKUlvE_clEvENKUlvE_clEvEUlhE_St5arrayIPcLm2EEEEviT0_T1_)
        /*1c88*/ 	.word	0x0000001e


	//----- nvinfo : EIATTR_FRAME_SIZE
	.align		4
.L_1273:
        /*1c8c*/ 	.byte	0x04, 0x11
        /*1c8e*/ 	.short	(.L_1275 - .L_1274)
	.align		4
.L_1274:
        /*1c90*/ 	.word	index@(_ZN2at6native29vectorized_elementwise_kernelILi4EZZZNS0_21clamp_max_kernel_cudaERNS_18TensorIteratorBaseERKN3c106ScalarEENKUlvE_clEvENKUlvE_clEvEUlhE_St5arrayIPcLm2EEEEviT0_T1_)
        /*1c94*/ 	.word	0x00000000


	//----- nvinfo : EIATTR_REGCOUNT
	.align		4
.L_1275:
        /*1c98*/ 	.byte	0x04, 0x2f
        /*1c9a*/ 	.short	(.L_1277 - .L_1276)
	.align		4
.L_1276:
        /*1c9c*/ 	.word	index@(_ZN2at6native29vectorized_elementwise_kernelILi2EZZZNS0_21clamp_max_kernel_cudaERNS_18TensorIteratorBaseERKN3c106ScalarEENKUlvE_clEvENKUlvE_clEvEUlhE_St5arrayIPcLm2EEEEviT0_T1_)
        /*1ca0*/ 	.word	0x0000001e


	//----- nvinfo : EIATTR_FRAME_SIZE
	.align		4
.L_1277:
        /*1ca4*/ 	.byte	0x04, 0x11
        /*1ca6*/ 	.short	(.L_1279 - .L_1278)
	.align		4
.L_1278:
        /*1ca8*/ 	.word	index@(_ZN2at6native29vectorized_elementwise_kernelILi2EZZZNS0_21clamp_max_kernel_cudaERNS_18TensorIteratorBaseERKN3c106ScalarEENKUlvE_clEvENKUlvE_clEvEUlhE_St5arrayIPcLm2EEEEviT0_T1_)
        /*1cac*/ 	.word	0x00000000


	//----- nvinfo : EIATTR_REGCOUNT
	.align		4
.L_1279:
        /*1cb0*/ 	.byte	0x04, 0x2f
        /*1cb2*/ 	.short	(.L_1281 - .L_1280)
	.align		4
.L_1280:
        /*1cb4*/ 	.word	index@(_ZN2at6native27unrolled_elementwise_kernelIZZZNS0_21clamp_max_kernel_cudaERNS_18TensorIteratorBaseERKN3c106ScalarEENKUlvE_clEvENKUlvE_clEvEUlhE_St5arrayIPcLm2EELi4E23TrivialOffsetCalculatorILi1EjESF_NS0_6memory15LoadWithoutCastENSG_16StoreWithoutCastEEEviT_T0_T2_T3_T4_T5_)
        /*1cb8*/ 	.word	0x00000016


	//----- nvinfo : EIATTR_FRAME_SIZE
	.align		4
.L_1281:
        /*1cbc*/ 	.byte	0x04, 0x11
        /*1cbe*/ 	.short	(.L_1283 - .L_1282)
	.align		4
.L_1282:
        /*1cc0*/ 	.word	index@(_ZN2at6native27unrolled_elementwise_kernelIZZZNS0_21clamp_max_kernel_cudaERNS_18TensorIteratorBaseERKN3c106ScalarEENKUlvE_clEvENKUlvE_clEvEUlhE_St5arrayIPcLm2EELi4E23TrivialOffsetCalculatorILi1EjESF_NS0_6memory15LoadWithoutCastENSG_16StoreWithoutCastEEEviT_T0_T2_T3_T4_T5_)
        /*1cc4*/ 	.word	0x00000000


	//----- nvinfo : EIATTR_REGCOUNT
	.align		4
.L_1283:
        /*1cc8*/ 	.byte	0x04, 0x2f
        /*1cca*/ 	.short	(.L_1285 - .L_1284)
	.align		4
.L_1284:
        /*1ccc*/ 	.word	index@(_ZN2at6native18elementwise_kernelILi128ELi4EZNS0_22gpu_kernel_impl_nocastIZZZNS0_21clamp_max_kernel_cudaERNS_18TensorIteratorBaseERKN3c106ScalarEENKUlvE_clEvENKUlvE_clEvEUlhE_EEvS4_RKT_EUliE_EEviT1_)
        /*1cd0*/ 	.word	0x00000014


	//----- nvinfo : EIATTR_FRAME_SIZE
	.align		4
.L_1285:
        /*1cd4*/ 	.byte	0x04, 0x11
        /*1cd6*/ 	.short	(.L_1287 - .L_1286)
	.align		4
.L_1286:
        /*1cd8*/ 	.word	index@(_ZN2at6native18elementwise_kernelILi128ELi4EZNS0_22gpu_kernel_impl_nocastIZZZNS0_21clamp_max_kernel_cudaERNS_18TensorIteratorBaseERKN3c106ScalarEENKUlvE_clEvENKUlvE_clEvEUlhE_EEvS4_RKT_EUliE_EEviT1_)
        /*1cdc*/ 	.word	0x00000000


	//----- nvinfo : EIATTR_REGCOUNT
	.align		4
.L_1287:
        /*1ce0*/ 	.byte	0x04, 0x2f
        /*1ce2*/ 	.short	(.L_1289 - .L_1288)
	.align		4
.L_1288:
        /*1ce4*/ 	.word	index@(_ZN2at6native27unrolled_elementwise_kernelIZZZNS0_21clamp_max_kernel_cudaERNS_18TensorIteratorBaseERKN3c106ScalarEENKUlvE_clEvENKUlvE_clEvEUlhE_St5arrayIPcLm2EELi4E23TrivialOffsetCalculatorILi1EjESF_NS0_6memory12LoadWithCastILi1EEENSG_13StoreWithCastILi1EEEEEviT_T0_T2_T3_T4_T5_)
        /*1ce8*/ 	.word	0x0000001c


	//----- nvinfo : EIATTR_FRAME_SIZE
	.align		4
.L_1289:
        /*1cec*/ 	.byte	0x04, 0x11
        /*1cee*/ 	.short	(.L_1291 - .L_1290)
	.align		4
.L_1290:
        /*1cf0*/ 	.word	index@(_ZN2at6native27unrolled_elementwise_kernelIZZZNS0_21clamp_max_kernel_cudaERNS_18TensorIteratorBaseERKN3c106ScalarEENKUlvE_clEvENKUlvE_clEvEUlhE_St5arrayIPcLm2EELi4E23TrivialOffsetCalculatorILi1EjESF_NS0_6memory12LoadWithCastILi1EEENSG_13StoreWithCastILi1EEEEEviT_T0_T2_T3_T4_T5_)
        /*1cf4*/ 	.word	0x00000000


	//----- nvinfo : EIATTR_REGCOUNT
	.align		4
.L_1291:
        /*1cf8*/ 	.byte	0x04, 0x2f
        /*1cfa*/ 	.short	(.L_1293 - .L_1292)
	.align		4
.L_1292:
        /*1cfc*/ 	.word	index@(_ZN2at6native18elementwise_kernelILi128ELi4EZNS0_15gpu_kernel_implIZZZNS0_21clamp_max_kernel_cudaERNS_18TensorIteratorBaseERKN3c106ScalarEENKUlvE_clEvENKUlvE_clEvEUlhE_EEvS4_RKT_EUliE_EEviT1_)
        /*1d00*/ 	.word	0x00000018


	//----- nvinfo : EIATTR_FRAME_SIZE
	.align		4
.L_1293:
        /*1d04*/ 	.byte	0x04, 0x11
        /*1d06*/ 	.short	(.L_1295 - .L_1294)
	.align		4
.L_1294:
        /*1d08*/ 	.word	index@(_ZN2at6native18elementwise_kernelILi128ELi4EZNS0_15gpu_kernel_implIZZZNS0_21clamp_max_kernel_cudaERNS_18TensorIteratorBaseERKN3c106ScalarEENKUlvE_clEvENKUlvE_clEvEUlhE_EEvS4_RKT_EUliE_EEviT1_)
        /*1d0c*/ 	.word	0x00000000


	//----- nvinfo : EIATTR_REGCOUNT
	.align		4
.L_1295:
        /*1d10*/ 	.byte	0x04, 0x2f
        /*1d12*/ 	.short	(.L_1297 - .L_1296)
	.align		4
.L_1296:
        /*1d14*/ 	.word	index@(_ZN2at6native29vectorized_elementwise_kernelILi8EZZZNS0_21clamp_max_kernel_cudaERNS_18TensorIteratorBaseERKN3c106ScalarEENKUlvE_clEvENKUlvE0_clEvEUlaE_St5arrayIPcLm2EEEEviT0_T1_)
        /*1d18*/ 	.word	0x00000004


	//----- nvinfo : EIATTR_FRAME_SIZE
	.align		4
.L_1297:
        /*1d1c*/ 	.byte	0x04, 0x11
        /*1d1e*/ 	.short	(.L_1299 - .L_1298)
	.align		4
.L_1298:
        /*1d20*/ 	.word	index@(_ZN2at6native29vectorized_elementwise_kernelILi8EZZZNS0_21clamp_max_kernel_cudaERNS_18TensorIteratorBaseERKN3c106ScalarEENKUlvE_clEvENKUlvE0_clEvEUlaE_St5arrayIPcLm2EEEEviT0_T1_)
        /*1d24*/ 	.word	0x00000000


	//----- nvinfo : EIATTR_REGCOUNT
	.align		4
.L_1299:
        /*1d28*/ 	.byte	0x04, 0x2f
        /*1d2a*/ 	.short	(.L_1301 - .L_1300)
	.align		4
.L_1300:
        /*1d2c*/ 	.word	index@(_ZN2at6native29vectorized_elementwise_kernelILi4EZZZNS0_21clamp_max_kernel_cudaERNS_18TensorIteratorBaseERKN3c106ScalarEENKUlvE_clEvENKUlvE0_clEvEUlaE_St5arrayIPcLm2EEEEviT0_T1_)
        /*1d30*/ 	.word	0x0000001e


	//----- nvinfo : EIATTR_FRAME_SIZE
	.align		4
.L_1301:
        /*1d34*/ 	.byte	0x04, 0x11
        /*1d36*/ 	.short	(.L_1303 - .L_1302)
	.align		4
.L_1302:
        /*1d38*/ 	.word	index@(_ZN2at6native29vectorized_elementwise_kernelILi4EZZZNS0_21clamp_max_kernel_cudaERNS_18TensorIteratorBaseERKN3c106ScalarEENKUlvE_clEvENKUlvE0_clEvEUlaE_St5arrayIPcLm2EEEEviT0_T1_)
        /*1d3c*/ 	.word	0x00000000


	//----- nvinfo : EIATTR_REGCOUNT
	.align		4
.L_1303:
        /*1d40*/ 	.byte	0x04, 0x2f
        /*1d42*/ 	.short	(.L_1305 - .L_1304)
	.align		4
.L_1304:
        /*1d44*/ 	.word	index@(_ZN2at6native29vectorized_elementwise_kernelILi2EZZZNS0_21clamp_max_kernel_cudaERNS_18TensorIteratorBaseERKN3c106ScalarEENKUlvE_clEvENKUlvE0_clEvEUlaE_St5arrayIPcLm2EEEEviT0_T1_)
        /*1d48*/ 	.word	0x0000001e


	//----- nvinfo : EIATTR_FRAME_SIZE
	.align		4
.L_1305:
        /*1d4c*/ 	.byte	0x04, 0x11
        /*1d4e*/ 	.short	(.L_1307 - .L_1306)
	.align		4
.L_1306:
        /*1d50*/ 	.word	index@(_ZN2at6native29vectorized_elementwise_kernelILi2EZZZNS0_21clamp_max_kernel_cudaERNS_18TensorIteratorBaseERKN3c106ScalarEENKUlvE_clEvENKUlvE0_clEvEUlaE_St5arrayIPcLm2EEEEviT0_T1_)
        /*1d54*/ 	.word	0x00000000


	//----- nvinfo : EIATTR_REGCOUNT
	.align		4
.L_1307:
        /*1d58*/ 	.byte	0x04, 0x2f
        /*1d5a*/ 	.short	(.L_1309 - .L_1308)
	.align		4
.L_1308:
        /*1d5c*/ 	.word	index@(_ZN2at6native27unrolled_elementwise_kernelIZZZNS0_21clamp_max_kernel_cudaERNS_18TensorIteratorBaseERKN3c106ScalarEENKUlvE_clEvENKUlvE0_clEvEUlaE_St5arrayIPcLm2EELi4E23TrivialOffsetCalculatorILi1EjESF_NS0_6memory15LoadWithoutCastENSG_16StoreWithoutCastEEEviT_T0_T2_T3_T4_T5_)
        /*1d60*/ 	.word	0x00000016


	//----- nvinfo : EIATTR_FRAME_SIZE
	.align		4
.L_1309:
        /*1d64*/ 	.byte	0x04, 0x11
        /*1d66*/ 	.short	(.L_1311 - .L_1310)
	.align		4
.L_1310:
        /*1d68*/ 	.word	index@(_ZN2at6native27unrolled_elementwise_kernelIZZZNS0_21clamp_max_kernel_cudaERNS_18TensorIteratorBaseERKN3c106ScalarEENKUlvE_clEvENKUlvE0_clEvEUlaE_St5arrayIPcLm2EELi4E23TrivialOffsetCalculatorILi1EjESF_NS0_6memory15LoadWithoutCastENSG_16StoreWithoutCastEEEviT_T0_T2_T3_T4_T5_)
        /*1d6c*/ 	.word	0x00000000


	//----- nvinfo : EIATTR_REGCOUNT
	.align		4
.L_1311:
        /*1d70*/ 	.byte	0x04, 0x2f
        /*1d72*/ 	.short	(.L_1313 - .L_1312)
	.align		4
.L_1312:
        /*1d74*/ 	.word	index@(_ZN2at6native18elementwise_kernelILi128ELi4EZNS0_22gpu_kernel_impl_nocastIZZZNS0_21clamp_max_kernel_cudaERNS_18TensorIteratorBaseERKN3c106ScalarEENKUlvE_clEvENKUlvE0_clEvEUlaE_EEvS4_RKT_EUliE_EEviT1_)
        /*1d78*/ 	.word	0x00000014


	//----- nvinfo : EIATTR_FRAME_SIZE
	.align		4
.L_1313:
        /*1d7c*/ 	.byte	0x04, 0x11
        /*1d7e*/ 	.short	(.L_1315 - .L_1314)
	.align		4
.L_1314:
        /*1d80*/ 	.word	index@(_ZN2at6native18elementwise_kernelILi128ELi4EZNS0_22gpu_kernel_impl_nocastIZZZNS0_21clamp_max_kernel_cudaERNS_18TensorIteratorBaseERKN3c106ScalarEENKUlvE_clEvENKUlvE0_clEvEUlaE_EEvS4_RKT_EUliE_EEviT1_)
        /*1d84*/ 	.word	0x00000000


	//----- nvinfo : EIATTR_REGCOUNT
	.align		4
.L_1315:
        /*1d88*/ 	.byte	0x04, 0x2f
        /*1d8a*/ 	.short	(.L_1317 - .L_1316)
	.align		4
.L_1316:
        /*1d8c*/ 	.word	index@(_ZN2at6native27unrolled_elementwise_kernelIZZZNS0_21clamp_max_kernel_cudaERNS_18TensorIteratorBaseERKN3c106ScalarEENKUlvE_clEvENKUlvE0_clEvEUlaE_St5arrayIPcLm2EELi4E23TrivialOffsetCalculatorILi1EjESF_NS0_6memory12LoadWithCastILi1EEENSG_13StoreWithCastILi1EEEEEviT_T0_T2_T3_T4_T5_)
        /*1d90*/ 	.word	0x0000001c


	//----- nvinfo : EIATTR_FRAME_SIZE
	.align		4
.L_1317:
        /*1d94*/ 	.byte	0x04, 0x11
        /*1d96*/ 	.short	(.L_1319 - .L_1318)
	.align		4
.L_1318:
        /*1d98*/ 	.word	index@(_ZN2at6native27unrolled_elementwise_kernelIZZZNS0_21clamp_max_kernel_cudaERNS_18TensorIteratorBaseERKN3c106ScalarEENKUlvE_clEvENKUlvE0_clEvEUlaE_St5arrayIPcLm2EELi4E23TrivialOffsetCalculatorILi1EjESF_NS0_6memory12LoadWithCastILi1EEENSG_13StoreWithCastILi1EEEEEviT_T0_T2_T3_T4_T5_)
        /*1d9c*/ 	.word	0x00000000


	//----- nvinfo : EIATTR_REGCOUNT
	.align		4
.L_1319:
        /*1da0*/ 	.byte	0x04, 0x2f
        /*1da2*/ 	.short	(.L_1321 - .L_1320)
	.align		4
.L_1320:
        /*1da4*/ 	.word	index@(_ZN2at6native18elementwise_kernelILi128ELi4EZNS0_15gpu_kernel_implIZZZNS0_21clamp_max_kernel_cudaERNS_18TensorIteratorBaseERKN3c106ScalarEENKUlvE_clEvENKUlvE0_clEvEUlaE_EEvS4_RKT_EUliE_EEviT1_)
        /*1da8*/ 	.word	0x00000018


	//----- nvinfo : EIATTR_FRAME_SIZE
	.align		4
.L_1321:
        /*1dac*/ 	.byte	0x04, 0x11
        /*1dae*/ 	.short	(.L_1323 - .L_1322)
	.align		4
.L_1322:
        /*1db0*/ 	.word	index@(_ZN2at6native18elementwise_kernelILi128ELi4EZNS0_15gpu_kernel_implIZZZNS0_21clamp_max_kernel_cudaERNS_18TensorIteratorBaseERKN3c106ScalarEENKUlvE_clEvENKUlvE0_clEvEUlaE_EEvS4_RKT_EUliE_EEviT1_)
        /*1db4*/ 	.word	0x00000000


	//----- nvinfo : EIATTR_REGCOUNT
	.align		4
.L_1323:
        /*1db8*/ 	.byte	0x04, 0x2f
        /*1dba*/ 	.short	(.L_1325 - .L_1324)
	.align		4
.L_1324:
        /*1dbc*/ 	.word	index@(_ZN2at6native29vectorized_elementwise_kernelILi8EZZZNS0_21clamp_max_kernel_cudaERNS_18TensorIteratorBaseERKN3c106ScalarEENKUlvE_clEvENKUlvE1_clEvEUliE_St5arrayIPcLm2EEEEviT0_T1_)
        /*1dc0*/ 	.word	0x00000004


	//----- nvinfo : EIATTR_FRAME_SIZE
	.align		4
.L_1325:
        /*1dc4*/ 	.byte	0x04, 0x11
        /*1dc6*/ 	.short	(.L_1327 - .L_1326)
	.align		4
.L_1326:
        /*1dc8*/ 	.word	index@(_ZN2at6native29vectorized_elementwise_kernelILi8EZZZNS0_21clamp_max_kernel_cudaERNS_18TensorIteratorBaseERKN3c106ScalarEENKUlvE_clEvENKUlvE1_clEvEUliE_St5arrayIPcLm2EEEEviT0_T1_)
        /*1dcc*/ 	.word	0x00000000


	//----- nvinfo : EIATTR_REGCOUNT
	.align		4
.L_1327:
        /*1dd0*/ 	.byte	0x04, 0x2f
        /*1dd2*/ 	.short	(.L_1329 - .L_1328)
	.align		4
.L_1328:
        /*1dd4*/ 	.word	index@(_ZN2at6native29vectorized_elementwise_kernelILi4EZZZNS0_21clamp_max_kernel_cudaERNS_18TensorIteratorBaseERKN3c106ScalarEENKUlvE_clEvENKUlvE1_clEvEUliE_St5arrayIPcLm2EEEEviT0_T1_)
        /*1dd8*/ 	.word	0x00000020


	//----- nvinfo : EIATTR_FRAME_SIZE
	.align		4
.L_1329:
        /*1ddc*/ 	.byte	0x04, 0x11
        /*1dde*/ 	.short	(.L_1331 - .L_1330)
	.align		4
.L_1330:
        /*1de0*/ 	.word	index@(_ZN2at6native29vectorized_elementwise_kernelILi4EZZZNS0_21clamp_max_kernel_cudaERNS_18TensorIteratorBaseERKN3c106ScalarEENKUlvE_clEvENKUlvE1_clEvEUliE_St5arrayIPcLm2EEEEviT0_T1_)
        /*1de4*/ 	.word	0x00000000


	//----- nvinfo : EIATTR_REGCOUNT
	.align		4
.L_1331:
        /*1de8*/ 	.byte	0x04, 0x2f
        /*1dea*/ 	.short	(.L_1333 - .L_1332)
	.align		4
.L_1332:
        /*1dec*/ 	.word	index@(_ZN2at6native29vectorized_elementwise_kernelILi2EZZZNS0_21clamp_max_kernel_cudaERNS_18TensorIteratorBaseERKN3c106ScalarEENKUlvE_clEvENKUlvE1_clEvEUliE_St5arrayIPcLm2EEEEviT0_T1_)
        /*1df0*/ 	.word	0x00000020


	//----- nvinfo : EIATTR_FRAME_SIZE
	.align		4
.L_1333:
        /*1df4*/ 	.byte	0x04, 0x11
        /*1df6*/ 	.short	(.L_1335 - .L_1334)
	.align		4
.L_1334:
        /*1df8*/ 	.word	index@(_ZN2at6native29vectorized_elementwise_kernelILi2EZZZNS0_21clamp_max_kernel_cudaERNS_18TensorIteratorBaseERKN3c106ScalarEENKUlvE_clEvENKUlvE1_clEvEUliE_St5arrayIPcLm2EEEEviT0_T1_)
        /*1dfc*/ 	.word	0x00000000


	//----- nvinfo : EIATTR_REGCOUNT
	.align		4
.L_1335:
        /*1e00*/ 	.byte	0x04, 0x2f
        /*1e02*/ 	.short	(.L_1337 - .L_1336)
	.align		4
.L_1336:
        /*1e04*/ 	.word	index@(_ZN2at6native27unrolled_elementwise_kernelIZZZNS0_21clamp_max_kernel_cudaERNS_18TensorIteratorBaseERKN3c106ScalarEENKUlvE_clEvENKUlvE1_clEvEUliE_St5arrayIPcLm2EELi4E23TrivialOffsetCalculatorILi1EjESF_NS0_6memory15LoadWithoutCastENSG_16StoreWithoutCastEEEviT_T0_T2_T3_T4_T5_)
        /*1e08*/ 	.word	0x00000016


	//----- nvinfo : EIATTR_FRAME_SIZE
	.align		4
.L_1337:
        /*1e0c*/ 	.byte	0x04, 0x11
        /*1e0e*/ 	.short	(.L_1339 - .L_1338)
	.align		4
.L_1338:
        /*1e10*/ 	.word	index@(_ZN2at6native27unrolled_elementwise_kernelIZZZNS0_21clamp_max_kernel_cudaERNS_18TensorIteratorBaseERKN3c106ScalarEENKUlvE_clEvENKUlvE1_clEvEUliE_St5arrayIPcLm2EELi4E23TrivialOffsetCalculatorILi1EjESF_NS0_6memory15LoadWithoutCastENSG_16StoreWithoutCastEEEviT_T0_T2_T3_T4_T5_)
        /*1e14*/ 	.word	0x00000000


	//----- nvinfo : EIATTR_REGCOUNT
	.align		4
.L_1339:
        /*1e18*/ 	.byte	0x04, 0x2f
        /*1e1a*/ 	.short	(.L_1341 - .L_1340)
	.align		4
.L_1340:
        /*1e1c*/ 	.word	index@(_ZN2at6native18elementwise_kernelILi128ELi2EZNS0_22gpu_kernel_impl_nocastIZZZNS0_21clamp_max_kernel_cudaERNS_18TensorIteratorBaseERKN3c106ScalarEENKUlvE_clEvENKUlvE1_clEvEUliE_EEvS4_RKT_EUliE_EEviT1_)
        /*1e20*/ 	.word	0x00000014


	//----- nvinfo : EIATTR_FRAME_SIZE
	.align		4
.L_1341:
        /*1e24*/ 	.byte	0x04, 0x11
        /*1e26*/ 	.short	(.L_1343 - .L_1342)
	.align		4
.L_1342:
        /*1e28*/ 	.word	index@(_ZN2at6native18elementwise_kernelILi128ELi2EZNS0_22gpu_kernel_impl_nocastIZZZNS0_21clamp_max_kernel_cudaERNS_18TensorIteratorBaseERKN3c106ScalarEENKUlvE_clEvENKUlvE1_clEvEUliE_EEvS4_RKT_EUliE_EEviT1_)
        /*1e2c*/ 	.word	0x00000000


	//----- nvinfo : EIATTR_REGCOUNT
	.align		4
.L_1343:
        /*1e30*/ 	.byte	0x04, 0x2f
        /*1e32*/ 	.short	(.L_1345 - .L_1344)
	.align		4
.L_1344:
        /*1e34*/ 	.word	index@(_ZN2at6native27unrolled_elementwise_kernelIZZZNS0_21clamp_max_kernel_cudaERNS_18TensorIteratorBaseERKN3c106ScalarEENKUlvE_clEvENKUlvE1_clEvEUliE_St5arrayIPcLm2EELi4E23TrivialOffsetCalculatorILi1EjESF_NS0_6memory12LoadWithCastILi1EEENSG_13StoreWithCastILi1EEEEEviT_T0_T2_T3_T4_T5_)
        /*1e38*/ 	.word	0x0000001e


	//----- nvinfo : EIATTR_FRAME_SIZE
	.align		4
.L_1345:
        /*1e3c*/ 	.byte	0x04, 0x11
        /*1e3e*/ 	.short	(.L_1347 - .L_1346)
	.align		4
.L_1346:
        /*1e40*/ 	.word	index@(_ZN2at6native27unrolled_elementwise_kernelIZZZNS0_21clamp_max_kernel_cudaERNS_18TensorIteratorBaseERKN3c106ScalarEENKUlvE_clEvENKUlvE1_clEvEUliE_St5arrayIPcLm2EELi4E23TrivialOffsetCalculatorILi1EjESF_NS0_6memory12LoadWithCastILi1EEENSG_13StoreWithCastILi1EEEEEviT_T0_T2_T3_T4_T5_)
        /*1e44*/ 	.word	0x00000000


	//----- nvinfo : EIATTR_REGCOUNT
	.align		4
.L_1347:
        /*1e48*/ 	.byte	0x04, 0x2f
        /*1e4a*/ 	.short	(.L_1349 - .L_1348)
	.align		4
.L_1348:
        /*1e4c*/ 	.word	index@(_ZN2at6native18elementwise_kernelILi128ELi4EZNS0_15gpu_kernel_implIZZZNS0_21clamp_max_kernel_cudaERNS_18TensorIteratorBaseERKN3c106ScalarEENKUlvE_clEvENKUlvE1_clEvEUliE_EEvS4_RKT_EUliE_EEviT1_)
        /*1e50*/ 	.word	0x00000018


	//----- nvinfo : EIATTR_FRAME_SIZE
	.align		4
.L_1349:
        /*1e54*/ 	.byte	0x04, 0x11
        /*1e56*/ 	.short	(.L_1351 - .L_1350)
	.align		4
.L_1350:
        /*1e58*/ 	.word	index@(_ZN2at6native18elementwise_kernelILi128ELi4EZNS0_15gpu_kernel_implIZZZNS0_21clamp_max_kernel_cudaERNS_18TensorIteratorBaseERKN3c106ScalarEENKUlvE_clEvENKUlvE1_clEvEUliE_EEvS4_RKT_EUliE_EEviT1_)
        /*1e5c*/ 	.word	0x00000000


	//----- nvinfo : EIATTR_REGCOUNT
	.align		4
.L_1351:
        /*1e60*/ 	.byte	0x04, 0x2f
        /*1e62*/ 	.short	(.L_1353 - .L_1352)
	.align		4
.L_1352:
        /*1e64*/ 	.word	index@(_ZN2at6native29vectorized_elementwise_kernelILi8EZZZNS0_21clamp_max_kernel_cudaERNS_18TensorIteratorBaseERKN3c106ScalarEENKUlvE_clEvENKUlvE2_clEvEUllE_St5arrayIPcLm2EEEEviT0_T1_)
        /*1e68*/ 	.word	0x00000004


	//----- nvinfo : EIATTR_FRAME_SIZE
	.align		4
.L_1353:
        /*1e6c*/ 	.byte	0x04, 0x11
        /*1e6e*/ 	.short	(.L_1355 - .L_1354)
	.align		4
.L_1354:
        /*1e70*/ 	.word	index@(_ZN2at6native29vectorized_elementwise_kernelILi8EZZZNS0_21clamp_max_kernel_cudaERNS_18TensorIteratorBaseERKN3c106ScalarEENKUlvE_clEvENKUlvE2_clEvEUllE_St5arrayIPcLm2EEEEviT0_T1_)
        /*1e74*/ 	.word	0x00000000


	//----- nvinfo : EIATTR_REGCOUNT
	.align		4
.L_1355:
        /*1e78*/ 	.byte	0x04, 0x2f
        /*1e7a*/ 	.short	(.L_1357 - .L_1356)
	.align		4
.L_1356:
        /*1e7c*/ 	.word	index@(_ZN2at6native29vectorized_elementwise_kernelILi4EZZZNS0_21clamp_max_kernel_cudaERNS_18TensorIteratorBaseERKN3c106ScalarEENKUlvE_clEvENKUlvE2_clEvEUllE_St5arrayIPcLm2EEEEviT0_T1_)
        /*1e80*/ 	.word	0x00000020


	//----- nvinfo : EIATTR_FRAME_SIZE
	.align		4
.L_1357:
        /*1e84*/ 	.byte	0x04, 0x11
        /*1e86*/ 	.short	(.L_1359 - .L_1358)
	.align		4
.L_1358:
        /*1e88*/ 	.word	index@(_ZN2at6native29vectorized_elementwise_kernelILi4EZZZNS0_21clamp_max_kernel_cudaERNS_18TensorIteratorBaseERKN3c106ScalarEENKUlvE_clEvENKUlvE2_clEvEUllE_St5arrayIPcLm2EEEEviT0_T1_)
        /*1e8c*/ 	.word	0x00000000


	//----- nvinfo : EIATTR_REGCOUNT
	.align		4
.L_1359:
        /*1e90*/ 	.byte	0x04, 0x2f
        /*1e92*/ 	.short	(.L_1361 - .L_1360)
	.align		4
.L_1360:
        /*1e94*/ 	.word	index@(_ZN2at6native29vectorized_elementwise_kernelILi2EZZZNS0_21clamp_max_kernel_cudaERNS_18TensorIteratorBaseERKN3c106ScalarEENKUlvE_clEvENKUlvE2_clEvEUllE_St5arrayIPcLm2EEEEviT0_T1_)
        /*1e98*/ 	.word	0x00000020


	//----- nvinfo : EIATTR_FRAME_SIZE
	.align		4
.L_1361:
        /*1e9c*/ 	.byte	0x04, 0x11
        /*1e9e*/ 	.short	(.L_1363 - .L_1362)
	.align		4
.L_1362:
        /*1ea0*/ 	.word	index@(_ZN2at6native29vectorized_elementwise_kernelILi2EZZZNS0_21clamp_max_kernel_cudaERNS_18TensorIteratorBaseERKN3c106ScalarEENKUlvE_clEvENKUlvE2_clEvEUllE_St5arrayIPcLm2EEEEviT0_T1_)
        /*1ea4*/ 	.word	0x00000000


	//----- nvinfo : EIATTR_REGCOUNT
	.align		4
.L_1363:
        /*1ea8*/ 	.byte	0x04, 0x2f
        /*1eaa*/ 	.short	(.L_1365 - .L_1364)
	.align		4
.L_1364:
        /*1eac*/ 	.word	index@(_ZN2at6native27unrolled_elementwise_kernelIZZZNS0_21clamp_max_kernel_cudaERNS_18TensorIteratorBaseERKN3c106ScalarEENKUlvE_clEvENKUlvE2_clEvEUllE_St5arrayIPcLm2EELi4E23TrivialOffsetCalculatorILi1EjESF_NS0_6memory15LoadWithoutCastENSG_16StoreWithoutCastEEEviT_T0_T2_T3_T4_T5_)
        /*1eb0*/ 	.word	0x00000018


	//----- nvinfo : EIATTR_FRAME_SIZE
	.align		4
.L_1365:
        /*1eb4*/ 	.byte	0x04, 0x11
        /*1eb6*/ 	.short	(.L_1367 - .L_1366)
	.align		4
.L_1366:
        /*1eb8*/ 	.word	index@(_ZN2at6native27unrolled_elementwise_kernelIZZZNS0_21clamp_max_kernel_cudaERNS_18TensorIteratorBaseERKN3c106ScalarEENKUlvE_clEvENKUlvE2_clEvEUllE_St5arrayIPcLm2EELi4E23TrivialOffsetCalculatorILi1EjESF_NS0_6memory15LoadWithoutCastENSG_16StoreWithoutCastEEEviT_T0_T2_T3_T4_T5_)
        /*1ebc*/ 	.word	0x00000000


	//----- nvinfo : EIATTR_REGCOUNT
	.align		4
.L_1367:
        /*1ec0*/ 	.byte	0x04, 0x2f
        /*1ec2*/ 	.short	(.L_1369 - .L_1368)
	.align		4
.L_1368:
        /*1ec4*/ 	.word	index@(_ZN2at6native18elementwise_kernelILi128ELi2EZNS0_22gpu_kernel_impl_nocastIZZZNS0_21clamp_max_kernel_cudaERNS_18TensorIteratorBaseERKN3c106ScalarEENKUlvE_clEvENKUlvE2_clEvEUllE_EEvS4_RKT_EUliE_EEviT1_)
        /*1ec8*/ 	.word	0x00000014


	//----- nvinfo : EIATTR_FRAME_SIZE
	.align		4
.L_1369:
        /*1ecc*/ 	.byte	0x04, 0x11
        /*1ece*/ 	.short	(.L_1371 - .L_1370)
	.align		4
.L_1370:
        /*1ed0*/ 	.word	index@(_ZN2at6native18elementwise_kernelILi128ELi2EZNS0_22gpu_kernel_impl_nocastIZZZNS0_21clamp_max_kernel_cudaERNS_18TensorIteratorBaseERKN3c106ScalarEENKUlvE_clEvENKUlvE2_clEvEUllE_EEvS4_RKT_EUliE_EEviT1_)
        /*1ed4*/ 	.word	0x00000000


	//----- nvinfo : EIATTR_REGCOUNT
	.align		4
.L_1371:
        /*1ed8*/ 	.byte	0x04, 0x2f
        /*1eda*/ 	.short	(.L_1373 - .L_1372)
	.align		4
.L_1372:
        /*1edc*/ 	.word	index@(_ZN2at6native27unrolled_elementwise_kernelIZZZNS0_21clamp_max_kernel_cudaERNS_18TensorIteratorBaseERKN3c106ScalarEENKUlvE_clEvENKUlvE2_clEvEUllE_St5arrayIPcLm2EELi4E23TrivialOffsetCalculatorILi1EjESF_NS0_6memory12LoadWithCastILi1EEENSG_13StoreWithCastILi1EEEEEviT_T0_T2_T3_T4_T5_)
        /*1ee0*/ 	.word	0x00000020


	//----- nvinfo : EIATTR_FRAME_SIZE
	.align		4
.L_1373:
        /*1ee4*/ 	.byte	0x04, 0x11
        /*1ee6*/ 	.short	(.L_1375 - .L_1374)
	.align		4
.L_1374:
        /*1ee8*/ 	.word	index@(_ZN2at6native27unrolled_elementwise_kernelIZZZNS0_21clamp_max_kernel_cudaERNS_18TensorIteratorBaseERKN3c106ScalarEENKUlvE_clEvENKUlvE2_clEvEUllE_St5arrayIPcLm2EELi4E23TrivialOffsetCalculatorILi1EjESF_NS0_6memory12LoadWithCastILi1EEENSG_13StoreWithCastILi1EEEEEviT_T0_T2_T3_T4_T5_)
        /*1eec*/ 	.word	0x00000000


	//----- nvinfo : EIATTR_REGCOUNT
	.align		4
.L_1375:
        /*1ef0*/ 	.byte	0x04, 0x2f
        /*1ef2*/ 	.short	(.L_1377 - .L_1376)
	.align		4
.L_1376:
        /*1ef4*/ 	.word	index@(_ZN2at6native18elementwise_kernelILi128ELi4EZNS0_15gpu_kernel_implIZZZNS0_21clamp_max_kernel_cudaERNS_18TensorIteratorBaseERKN3c106ScalarEENKUlvE_clEvENKUlvE2_clEvEUllE_EEvS4_RKT_EUliE_EEviT1_)
        /*1ef8*/ 	.word	0x00000018


	//----- nvinfo : EIATTR_FRAME_SIZE
	.align		4
.L_1377:
        /*1efc*/ 	.byte	0x04, 0x11
        /*1efe*/ 	.short	(.L_1379 - .L_1378)
	.align		4
.L_1378:
        /*1f00*/ 	.word	index@(_ZN2at6native18elementwise_kernelILi128ELi4EZNS0_15gpu_kernel_implIZZZNS0_21clamp_max_kernel_cudaERNS_18TensorIteratorBaseERKN3c106ScalarEENKUlvE_clEvENKUlvE2_clEvEUllE_EEvS4_RKT_EUliE_EEviT1_)
        /*1f04*/ 	.word	0x00000000


	//----- nvinfo : EIATTR_REGCOUNT
	.align		4
.L_1379:
        /*1f08*/ 	.byte	0x04, 0x2f
        /*1f0a*/ 	.short	(.L_1381 - .L_1380)
	.align		4
.L_1380:
        /*1f0c*/ 	.word	index@(_ZN2at6native29vectorized_elementwise_kernelILi8EZZZNS0_21clamp_max_kernel_cudaERNS_18TensorIteratorBaseERKN3c106ScalarEENKUlvE_clEvENKUlvE3_clEvEUlsE_St5arrayIPcLm2EEEEviT0_T1_)
        /*1f10*/ 	.word	0x00000004


	//----- nvinfo : EIATTR_FRAME_SIZE
	.align		4
.L_1381:
        /*1f14*/ 	.byte	0x04, 0x11
        /*1f16*/ 	.short	(.L_1383 - .L_1382)
	.align		4
.L_1382:
        /*1f18*/ 	.word	index@(_ZN2at6native29vectorized_elementwise_kernelILi8EZZZNS0_21clamp_max_kernel_cudaERNS_18TensorIteratorBaseERKN3c106ScalarEENKUlvE_clEvENKUlvE3_clEvEUlsE_St5arrayIPcLm2EEEEviT0_T1_)
        /*1f1c*/ 	.word	0x00000000


	//----- nvinfo : EIATTR_REGCOUNT
	.align		4
.L_1383:
        /*1f20*/ 	.byte	0x04, 0x2f
        /*1f22*/ 	.short	(.L_1385 - .L_1384)
	.align		4
.L_1384:
        /*1f24*/ 	.word	index@(_ZN2at6native29vectorized_elementwise_kernelILi4EZZZNS0_21clamp_max_kernel_cudaERNS_18TensorIteratorBaseERKN3c106ScalarEENKUlvE_clEvENKUlvE3_clEvEUlsE_St5arrayIPcLm2EEEEviT0_T1_)
        /*1f28*/ 	.word	0x00000020


	//----- nvinfo : EIATTR_FRAME_SIZE
	.align		4
.L_1385:
        /*1f2c*/ 	.byte	0x04, 0x11
        /*1f2e*/ 	.short	(.L_1387 - .L_1386)
	.align		4
.L_1386:
        /*1f30*/ 	.word	index@(_ZN2at6native29vectorized_elementwise_kernelILi4EZZZNS0_21clamp_max_kernel_cudaERNS_18TensorIteratorBaseERKN3c106ScalarEENKUlvE_clEvENKUlvE3_clEvEUlsE_St5arrayIPcLm2EEEEviT0_T1_)
        /*1f34*/ 	.word	0x00000000


	//----- nvinfo : EIATTR_REGCOUNT
	.align		4
.L_1387:
        /*1f38*/ 	.byte	0x04, 0x2f
        /*1f3a*/ 	.short	(.L_1389 - .L_1388)
	.align		4
.L_1388:
        /*1f3c*/ 	.word	index@(_ZN2at6native29vectorized_elementwise_kernelILi2EZZZNS0_21clamp_max_kernel_cudaERNS_18TensorIteratorBaseERKN3c106ScalarEENKUlvE_clEvENKUlvE3_clEvEUlsE_St5arrayIPcLm2EEEEviT0_T1_)
        /*1f40*/ 	.word	0x00000020


	//----- nvinfo : EIATTR_FRAME_SIZE
	.align		4
.L_1389:
        /*1f44*/ 	.byte	0x04, 0x11
        /*1f46*/ 	.short	(.L_1391 - .L_1390)
	.align		4
.L_1390:
        /*1f48*/ 	.word	index@(_ZN2at6native29vectorized_elementwise_kernelILi2EZZZNS0_21clamp_max_kernel_cudaERNS_18TensorIteratorBaseERKN3c106ScalarEENKUlvE_clEvENKUlvE3_clEvEUlsE_St5arrayIPcLm2EEEEviT0_T1_)
        /*1f4c*/ 	.word	0x00000000


	//----- nvinfo : EIATTR_REGCOUNT
	.align		4
.L_1391:
        /*1f50*/ 	.byte	0x04, 0x2f
        /*1f52*/ 	.short	(.L_1393 - .L_1392)
	.align		4
.L_1392:
        /*1f54*/ 	.word	index@(_ZN2at6native27unrolled_elementwise_kernelIZZZNS0_21clamp_max_kernel_cudaERNS_18TensorIteratorBaseERKN3c106ScalarEENKUlvE_clEvENKUlvE3_clEvEUlsE_St5arrayIPcLm2EELi4E23TrivialOffsetCalculatorILi1EjESF_NS0_6memory15LoadWithoutCastENSG_16StoreWithoutCastEEEviT_T0_T2_T3_T4_T5_)
        /*1f58*/ 	.word	0x00000018


	//----- nvinfo : EIATTR_FRAME_SIZE
	.align		4
.L_1393:
        /*1f5c*/ 	.byte	0x04, 0x11
        /*1f5e*/ 	.short	(.L_1395 - .L_1394)
	.align		4
.L_1394:
        /*1f60*/ 	.word	index@(_ZN2at6native27unrolled_elementwise_kernelIZZZNS0_21clamp_max_kernel_cudaERNS_18TensorIteratorBaseERKN3c106ScalarEENKUlvE_clEvENKUlvE3_clEvEUlsE_St5arrayIPcLm2EELi4E23TrivialOffsetCalculatorILi1EjESF_NS0_6memory15LoadWithoutCastENSG_16StoreWithoutCastEEEviT_T0_T2_T3_T4_T5_)
        /*1f64*/ 	.word	0x00000000


	//----- nvinfo : EIATTR_REGCOUNT
	.align		4
.L_1395:
        /*1f68*/ 	.byte	0x04, 0x2f
        /*1f6a*/ 	.short	(.L_1397 - .L_1396)
	.align		4
.L_1396:
        /*1f6c*/ 	.word	index@(_ZN2at6native18elementwise_kernelILi128ELi4EZNS0_22gpu_kernel_impl_nocastIZZZNS0_21clamp_max_kernel_cudaERNS_18TensorIteratorBaseERKN3c106ScalarEENKUlvE_clEvENKUlvE3_clEvEUlsE_EEvS4_RKT_EUliE_EEviT1_)
        /*1f70*/ 	.word	0x00000014


	//----- nvinfo : EIATTR_FRAME_SIZE
	.align		4
.L_1397:
        /*1f74*/ 	.byte	0x04, 0x11
        /*1f76*/ 	.short	(.L_1399 - .L_1398)
	.align		4
.L_1398:
        /*1f78*/ 	.word	index@(_ZN2at6native18elementwise_kernelILi128ELi4EZNS0_22gpu_kernel_impl_nocastIZZZNS0_21clamp_max_kernel_cudaERNS_18TensorIteratorBaseERKN3c106ScalarEENKUlvE_clEvENKUlvE3_clEvEUlsE_EEvS4_RKT_EUliE_EEviT1_)
        /*1f7c*/ 	.word	0x00000000


	//----- nvinfo : EIATTR_REGCOUNT
	.align		4
.L_1399:
        /*1f80*/ 	.byte	0x04, 0x2f
        /*1f82*/ 	.short	(.L_1401 - .L_1400)
	.align		4
.L_1400:
        /*1f84*/ 	.word	index@(_ZN2at6native27unrolled_elementwise_kernelIZZZNS0_21clamp_max_kernel_cudaERNS_18TensorIteratorBaseERKN3c106ScalarEENKUlvE_clEvENKUlvE3_clEvEUlsE_St5arrayIPcLm2EELi4E23TrivialOffsetCalculatorILi1EjESF_NS0_6memory12LoadWithCastILi1EEENSG_13StoreWithCastILi1EEEEEviT_T0_T2_T3_T4_T5_)
        /*1f88*/ 	.word	0x0000001d


	//----- nvinfo : EIATTR_FRAME_SIZE
	.align		4
.L_1401:
        /*1f8c*/ 	.byte	0x04, 0x11
        /*1f8e*/ 	.short	(.L_1403 - .L_1402)
	.align		4
.L_1402:
        /*1f90*/ 	.word	index@(_ZN2at6native27unrolled_elementwise_kernelIZZZNS0_21clamp_max_kernel_cudaERNS_18TensorIteratorBaseERKN3c106ScalarEENKUlvE_clEvENKUlvE3_clEvEUlsE_St5arrayIPcLm2EELi4E23TrivialOffsetCalculatorILi1EjESF_NS0_6memory12LoadWithCastILi1EEENSG_13StoreWithCastILi1EEEEEviT_T0_T2_T3_T4_T5_)
        /*1f94*/ 	.word	0x00000000


	//----- nvinfo : EIATTR_REGCOUNT
	.align		4
.L_1403:
        /*1f98*/ 	.byte	0x04, 0x2f
        /*1f9a*/ 	.short	(.L_1405 - .L_1404)
	.align		4
.L_1404:
        /*1f9c*/ 	.word	index@(_ZN2at6native18elementwise_kernelILi128ELi4EZNS0_15gpu_kernel_implIZZZNS0_21clamp_max_kernel_cudaERNS_18TensorIteratorBaseERKN3c106ScalarEENKUlvE_clEvENKUlvE3_clEvEUlsE_EEvS4_RKT_EUliE_EEviT1_)
        /*1fa0*/ 	.word	0x00000018


	//----- nvinfo : EIATTR_FRAME_SIZE
	.align		4
.L_1405:
        /*1fa4*/ 	.byte	0x04, 0x11
        /*1fa6*/ 	.short	(.L_1407 - .L_1406)
	.align		4
.L_1406:
        /*1fa8*/ 	.word	index@(_ZN2at6native18elementwise_kernelILi128ELi4EZNS0_15gpu_kernel_implIZZZNS0_21clamp_max_kernel_cudaERNS_18TensorIteratorBaseERKN3c106ScalarEENKUlvE_clEvENKUlvE3_clEvEUlsE_EEvS4_RKT_EUliE_EEviT1_)
        /*1fac*/ 	.word	0x00000000


	//----- nvinfo : EIATTR_REGCOUNT
	.align		4
.L_1407:
        /*1fb0*/ 	.byte	0x04, 0x2f
        /*1fb2*/ 	.short	(.L_1409 - .L_1408)
	.align		4
.L_1408:
        /*1fb4*/ 	.word	index@(_ZN2at6native29vectorized_elementwise_kernelILi8EZZZNS0_21clamp_max_kernel_cudaERNS_18TensorIteratorBaseERKN3c106ScalarEENKUlvE_clEvENKUlvE4_clEvEUldE_St5arrayIPcLm2EEEEviT0_T1_)
        /*1fb8*/ 	.word	0x00000004


	//----- nvinfo : EIATTR_FRAME_SIZE
	.align		4
.L_1409:
        /*1fbc*/ 	.byte	0x04, 0x11
        /*1fbe*/ 	.short	(.L_1411 - .L_1410)
	.align		4
.L_1410:
        /*1fc0*/ 	.word	index@(_ZN2at6native29vectorized_elementwise_kernelILi8EZZZNS0_21clamp_max_kernel_cudaERNS_18TensorIteratorBaseERKN3c106ScalarEENKUlvE_clEvENKUlvE4_clEvEUldE_St5arrayIPcLm2EEEEviT0_T1_)
        /*1fc4*/ 	.word	0x00000000


	//----- nvinfo : EIATTR_REGCOUNT
	.align		4
.L_1411:
        /*1fc8*/ 	.byte	0x04, 0x2f
        /*1fca*/ 	.short	(.L_1413 - .L_1412)
	.align		4
.L_1412:
        /*1fcc*/ 	.word	index@(_ZN2at6native29vectorized_elementwise_kernelILi4EZZZNS0_21clamp_max_kernel_cudaERNS_18TensorIteratorBaseERKN3c106ScalarEENKUlvE_clEvENKUlvE4_clEvEUldE_St5arrayIPcLm2EEEEviT0_T1_)
        /*1fd0*/ 	.word	0x00000020


	//----- nvinfo : EIATTR_FRAME_SIZE
	.align		4
.L_1413:
        /*1fd4*/ 	.byte	0x04, 0x11
        /*1fd6*/ 	.short	(.L_1415 - .L_1414)
	.align		4
.L_1414:
        /*1fd8*/ 	.word	index@(_ZN2at6native29vectorized_elementwise_kernelILi4EZZZNS0_21clamp_max_kernel_cudaERNS_18TensorIteratorBaseERKN3c106ScalarEENKUlvE_clEvENKUlvE4_clEvEUldE_St5arrayIPcLm2EEEEviT0_T1_)
        /*1fdc*/ 	.word	0x00000000


	//----- nvinfo : EIATTR_REGCOUNT
	.align		4
.L_1415:
        /*1fe0*/ 	.byte	0x04, 0x2f
        /*1fe2*/ 	.short	(.L_1417 - .L_1416)
	.align		4
.L_1416:
        /*1fe4*/ 	.word	index@(_ZN2at6native29vectorized_elementwise_kernelILi2EZZZNS0_21clamp_max_kernel_cudaERNS_18TensorIteratorBaseERKN3c106ScalarEENKUlvE_clEvENKUlvE4_clEvEUldE_St5arrayIPcLm2EEEEviT0_T1_)
        /*1fe8*/ 	.word	0x00000020


	//----- nvinfo : EIATTR_FRAME_SIZE
	.align		4
.L_1417:
        /*1fec*/ 	.byte	0x04, 0x11
        /*1fee*/ 	.short	(.L_1419 - .L_1418)
	.align		4
.L_1418:
        /*1ff0*/ 	.word	index@(_ZN2at6native29vectorized_elementwise_kernelILi2EZZZNS0_21clamp_max_kernel_cudaERNS_18TensorIteratorBaseERKN3c106ScalarEENKUlvE_clEvENKUlvE4_clEvEUldE_St5arrayIPcLm2EEEEviT0_T1_)
        /*1ff4*/ 	.word	0x00000000


	//----- nvinfo : EIATTR_REGCOUNT
	.align		4
.L_1419:
        /*1ff8*/ 	.byte	0x04, 0x2f
        /*1ffa*/ 	.short	(.L_1421 - .L_1420)
	.align		4
.L_1420:
        /*1ffc*/ 	.word	index@(_ZN2at6native27unrolled_elementwise_kernelIZZZNS0_21clamp_max_kernel_cudaERNS_18TensorIteratorBaseERKN3c106ScalarEENKUlvE_clEvENKUlvE4_clEvEUldE_St5arrayIPcLm2EELi4E23TrivialOffsetCalculatorILi1EjESF_NS0_6memory15LoadWithoutCastENSG_16StoreWithoutCastEEEviT_T0_T2_T3_T4_T5_)
        /*2000*/ 	.word	0x00000018


	//----- nvinfo : EIATTR_FRAME_SIZE
	.align		4
.L_1421:
        /*2004*/ 	.byte	0x04, 0x11
        /*2006*/ 	.short	(.L_1423 - .L_1422)
	.align		4
.L_1422:
        /*2008*/ 	.word	index@(_ZN2at6native27unrolled_elementwise_kernelIZZZNS0_21clamp_max_kernel_cudaERNS_18TensorIteratorBaseERKN3c106ScalarEENKUlvE_clEvENKUlvE4_clEvEUldE_St5arrayIPcLm2EELi4E23TrivialOffsetCalculatorILi1EjESF_NS0_6memory15LoadWithoutCastENSG_16StoreWithoutCastEEEviT_T0_T2_T3_T4_T5_)
        /*200c*/ 	.word	0x00000000


	//----- nvinfo : EIATTR_REGCOUNT
	.align		4
.L_1423:
        /*2010*/ 	.byte	0x04, 0x2f
        /*2012*/ 	.short	(.L_1425 - .L_1424)
	.align		4
.L_1424:
        /*2014*/ 	.word	index@(_ZN2at6native18elementwise_kernelILi128ELi2EZNS0_22gpu_kernel_impl_nocastIZZZNS0_21clamp_max_kernel_cudaERNS_18TensorIteratorBaseERKN3c106ScalarEENKUlvE_clEvENKUlvE4_clEvEUldE_EEvS4_RKT_EUliE_EEviT1_)
        /*2018*/ 	.word	0x00000014


	//----- nvinfo : EIATTR_FRAME_SIZE
	.align		4
.L_1425:
        /*201c*/ 	.byte	0x04, 0x11
        /*201e*/ 	.short	(.L_1427 - .L_1426)
	.align		4
.L_1426:
        /*2020*/ 	.word	index@(_ZN2at6native18elementwise_kernelILi128ELi2EZNS0_22gpu_kernel_impl_nocastIZZZNS0_21clamp_max_kernel_cudaERNS_18TensorIteratorBaseERKN3c106ScalarEENKUlvE_clEvENKUlvE4_clEvEUldE_EEvS4_RKT_EUliE_EEviT1_)
        /*2024*/ 	.word	0x00000000


	//----- nvinfo : EIATTR_REGCOUNT
	.align		4
.L_1427:
        /*2028*/ 	.byte	0x04, 0x2f
        /*202a*/ 	.short	(.L_1429 - .L_1428)
	.align		4
.L_1428:
        /*202c*/ 	.word	index@(_ZN2at6native27unrolled_elementwise_kernelIZZZNS0_21clamp_max_kernel_cudaERNS_18TensorIteratorBaseERKN3c106ScalarEENKUlvE_clEvENKUlvE4_clEvEUldE_St5arrayIPcLm2EELi4E23TrivialOffsetCalculatorILi1EjESF_NS0_6memory12LoadWithCastILi1EEENSG_13StoreWithCastILi1EEEEEviT_T0_T2_T3_T4_T5_)
        /*2030*/ 	.word	0x00000022


	//----- nvinfo : EIATTR_FRAME_SIZE
	.align		4
.L_1429:
        /*2034*/ 	.byte	0x04, 0x11
        /*2036*/ 	.short	(.L_1431 - .L_1430)
	.align		4
.L_1430:
        /*2038*/ 	.word	index@(_ZN2at6native27unrolled_elementwise_kernelIZZZNS0_21clamp_max_kernel_cudaERNS_18TensorIteratorBaseERKN3c106ScalarEENKUlvE_clEvENKUlvE4_clEvEUldE_St5arrayIPcLm2EELi4E23TrivialOffsetCalculatorILi1EjESF_NS0_6memory12LoadWithCastILi1EEENSG_13StoreWithCastILi1EEEEEviT_T0_T2_T3_T4_T5_)
        /*203c*/ 	.word	0x00000000


	//----- nvinfo : EIATTR_REGCOUNT
	.align		4
.L_1431:
        /*2040*/ 	.byte	0x04, 0x2f
        /*2042*/ 	.short	(.L_1433 - .L_1432)
	.align		4
.L_1432:
        /*2044*/ 	.word	index@(_ZN2at6native18elementwise_kernelILi128ELi4EZNS0_15gpu_kernel_implIZZZNS0_21clamp_max_kernel_cudaERNS_18TensorIteratorBaseERKN3c106ScalarEENKUlvE_clEvENKUlvE4_clEvEUldE_EEvS4_RKT_EUliE_EEviT1_)
        /*2048*/ 	.word	0x00000018


	//----- nvinfo : EIATTR_FRAME_SIZE
	.align		4
.L_1433:
        /*204c*/ 	.byte	0x04, 0x11
        /*204e*/ 	.short	(.L_1435 - .L_1434)
	.align		4
.L_1434:
        /*2050*/ 	.word	index@(_ZN2at6native18elementwise_kernelILi128ELi4EZNS0_15gpu_kernel_implIZZZNS0_21clamp_max_kernel_cudaERNS_18TensorIteratorBaseERKN3c106ScalarEENKUlvE_clEvENKUlvE4_clEvEUldE_EEvS4_RKT_EUliE_EEviT1_)
        /*2054*/ 	.word	0x00000000


	//----- nvinfo : EIATTR_REGCOUNT
	.align		4
.L_1435:
        /*2058*/ 	.byte	0x04, 0x2f
        /*205a*/ 	.short	(.L_1437 - .L_1436)
	.align		4
.L_1436:
        /*205c*/ 	.word	index@(_ZN2at6native29vectorized_elementwise_kernelILi8EZZZNS0_21clamp_max_kernel_cudaERNS_18TensorIteratorBaseERKN3c106ScalarEENKUlvE_clEvENKUlvE5_clEvEUlfE_St5arrayIPcLm2EEEEviT0_T1_)
        /*2060*/ 	.word	0x00000004


	//----- nvinfo : EIATTR_FRAME_SIZE
	.align		4
.L_1437:
        /*2064*/ 	.byte	0x04, 0x11
        /*2066*/ 	.short	(.L_1439 - .L_1438)
	.align		4
.L_1438:
        /*2068*/ 	.word	index@(_ZN2at6native29vectorized_elementwise_kernelILi8EZZZNS0_21clamp_max_kernel_cudaERNS_18TensorIteratorBaseERKN3c106ScalarEENKUlvE_clEvENKUlvE5_clEvEUlfE_St5arrayIPcLm2EEEEviT0_T1_)
        /*206c*/ 	.word	0x00000000


	//----- nvinfo : EIATTR_REGCOUNT
	.align		4
.L_1439:
        /*2070*/ 	.byte	0x04, 0x2f
        /*2072*/ 	.short	(.L_1441 - .L_1440)
	.align		4
.L_1440:
        /*2074*/ 	.word	index@(_ZN2at6native29vectorized_elementwise_kernelILi4EZZZNS0_21clamp_max_kernel_cudaERNS_18TensorIteratorBaseERKN3c106ScalarEENKUlvE_clEvENKUlvE5_clEvEUlfE_St5arrayIPcLm2EEEEviT0_T1_)
        /*2078*/ 	.word	0x00000020


	//----- nvinfo : EIATTR_FRAME_SIZE
	.align		4
.L_1441:
        /*207c*/ 	.byte	0x04, 0x11
        /*207e*/ 	.short	(.L_1443 - .L_1442)
	.align		4
.L_1442:
        /*2080*/ 	.word	index@(_ZN2at6native29vectorized_elementwise_kernelILi4EZZZNS0_21clamp_max_kernel_cudaERNS_18TensorIteratorBaseERKN3c106ScalarEENKUlvE_clEvENKUlvE5_clEvEUlfE_St5arrayIPcLm2EEEEviT0_T1_)
        /*2084*/ 	.word	0x00000000


	//----- nvinfo : EIATTR_REGCOUNT
	.align		4
.L_1443:
        /*2088*/ 	.byte	0x04, 0x2f
        /*208a*/ 	.short	(.L_1445 - .L_1444)
	.align		4
.L_1444:
        /*208c*/ 	.word	index@(_ZN2at6native29vectorized_elementwise_kernelILi2EZZZNS0_21clamp_max_kernel_cudaERNS_18TensorIteratorBaseERKN3c106ScalarEENKUlvE_clEvENKUlvE5_clEvEUlfE_St5arrayIPcLm2EEEEviT0_T1_)
        /*2090*/ 	.word	0x00000020


	//----- nvinfo : EIATTR_FRAME_SIZE
	.align		4
.L_1445:
        /*2094*/ 	.byte	0x04, 0x11
        /*2096*/ 	.short	(.L_1447 - .L_1446)
	.align		4
.L_1446:
        /*2098*/ 	.word	index@(_ZN2at6native29vectorized_elementwise_kernelILi2EZZZNS0_21clamp_max_kernel_cudaERNS_18TensorIteratorBaseERKN3c106ScalarEENKUlvE_clEvENKUlvE5_clEvEUlfE_St5arrayIPcLm2EEEEviT0_T1_)
        /*209c*/ 	.word	0x00000000


	//----- nvinfo : EIATTR_REGCOUNT
	.align		4
.L_1447:
        /*20a0*/ 	.byte	0x04, 0x2f
        /*20a2*/ 	.short	(.L_1449 - .L_1448)
	.align		4
.L_1448:
        /*20a4*/ 	.word	index@(_ZN2at6native27unrolled_elementwise_kernelIZZZNS0_21clamp_max_kernel_cudaERNS_18TensorIteratorBaseERKN3c106ScalarEENKUlvE_clEvENKUlvE5_clEvEUlfE_St5arrayIPcLm2EELi4E23TrivialOffsetCalculatorILi1EjESF_NS0_6memory15LoadWithoutCastENSG_16StoreWithoutCastEEEviT_T0_T2_T3_T4_T5_)
        /*20a8*/ 	.word	0x00000018


	//----- nvinfo : EIATTR_FRAME_SIZE
	.align		4
.L_1449:
        /*20ac*/ 	.byte	0x04, 0x11
        /*20ae*/ 	.short	(.L_1451 - .L_1450)
	.align		4
.L_1450:
        /*20b0*/ 	.word	index@(_ZN2at6native27unrolled_elementwise_kernelIZZZNS0_21clamp_max_kernel_cudaERNS_18TensorIteratorBaseERKN3c106ScalarEENKUlvE_clEvENKUlvE5_clEvEUlfE_St5arrayIPcLm2EELi4E23TrivialOffsetCalculatorILi1EjESF_NS0_6memory15LoadWithoutCastENSG_16StoreWithoutCastEEEviT_T0_T2_T3_T4_T5_)
        /*20b4*/ 	.word	0x00000000


	//----- nvinfo : EIATTR_REGCOUNT
	.align		4
.L_1451:
        /*20b8*/ 	.byte	0x04, 0x2f
        /*20ba*/ 	.short	(.L_1453 - .L_1452)
	.align		4
.L_1452:
        /*20bc*/ 	.word	index@(_ZN2at6native18elementwise_kernelILi128ELi2EZNS0_22gpu_kernel_impl_nocastIZZZNS0_21clamp_max_kernel_cudaERNS_18TensorIteratorBaseERKN3c106ScalarEENKUlvE_clEvENKUlvE5_clEvEUlfE_EEvS4_RKT_EUliE_EEviT1_)
        /*20c0*/ 	.word	0x00000014


	//----- nvinfo : EIATTR_FRAME_SIZE
	.align		4
.L_1453:
        /*20c4*/ 	.byte	0x04, 0x11
        /*20c6*/ 	.short	(.L_1455 - .L_1454)
	.align		4
.L_1454:
        /*20c8*/ 	.word	index@(_ZN2at6native18elementwise_kernelILi128ELi2EZNS0_22gpu_kernel_impl_nocastIZZZNS0_21clamp_max_kernel_cudaERNS_18TensorIteratorBaseERKN3c106ScalarEENKUlvE_clEvENKUlvE5_clEvEUlfE_EEvS4_RKT_EUliE_EEviT1_)
        /*20cc*/ 	.word	0x00000000


	//----- nvinfo : EIATTR_REGCOUNT
	.align		4
.L_1455:
        /*20d0*/ 	.byte	0x04, 0x2f
        /*20d2*/ 	.short	(.L_1457 - .L_1456)
	.align		4
.L_1456:
        /*20d4*/ 	.word	index@(_ZN2at6native27unrolled_elementwise_kernelIZZZNS0_21clamp_max_kernel_cudaERNS_18TensorIteratorBaseERKN3c106ScalarEENKUlvE_clEvENKUlvE5_clEvEUlfE_St5arrayIPcLm2EELi4E23TrivialOffsetCalculatorILi1EjESF_NS0_6memory12LoadWithCastILi1EEENSG_13StoreWithCastILi1EEEEEviT_T0_T2_T3_T4_T5_)
        /*20d8*/ 	.word	0x0000001e


	//----- nvinfo : EIATTR_FRAME_SIZE
	.align		4
.L_1457:
        /*20dc*/ 	.byte	0x04, 0x11
        /*20de*/ 	.short	(.L_1459 - .L_1458)
	.align		4
.L_1458:
        /*20e0*/ 	.word	index@(_ZN2at6native27unrolled_elementwise_kernelIZZZNS0_21clamp_max_kernel_cudaERNS_18TensorIteratorBaseERKN3c106ScalarEENKUlvE_clEvENKUlvE5_clEvEUlfE_St5arrayIPcLm2EELi4E23TrivialOffsetCalculatorILi1EjESF_NS0_6memory12LoadWithCastILi1EEENSG_13StoreWithCastILi1EEEEEviT_T0_T2_T3_T4_T5_)
        /*20e4*/ 	.word	0x00000000


	//----- nvinfo : EIATTR_REGCOUNT
	.align		4
.L_1459:
        /*20e8*/ 	.byte	0x04, 0x2f
        /*20ea*/ 	.short	(.L_1461 - .L_1460)
	.align		4
.L_1460:
        /*20ec*/ 	.word	index@(_ZN2at6native18elementwise_kernelILi128ELi4EZNS0_15gpu_kernel_implIZZZNS0_21clamp_max_kernel_cudaERNS_18TensorIteratorBaseERKN3c106ScalarEENKUlvE_clEvENKUlvE5_clEvEUlfE_EEvS4_RKT_EUliE_EEviT1_)
        /*20f0*/ 	.word	0x00000018


	//----- nvinfo : EIATTR_FRAME_SIZE
	.align		4
.L_1461:
        /*20f4*/ 	.byte	0x04, 0x11
        /*20f6*/ 	.short	(.L_1463 - .L_1462)
	.align		4
.L_1462:
        /*20f8*/ 	.word	index@(_ZN2at6native18elementwise_kernelILi128ELi4EZNS0_15gpu_kernel_implIZZZNS0_21clamp_max_kernel_cudaERNS_18TensorIteratorBaseERKN3c106ScalarEENKUlvE_clEvENKUlvE5_clEvEUlfE_EEvS4_RKT_EUliE_EEviT1_)
        /*20fc*/ 	.word	0x00000000


	//----- nvinfo : EIATTR_REGCOUNT
	.align		4
.L_1463:
        /*2100*/ 	.byte	0x04, 0x2f
        /*2102*/ 	.short	(.L_1465 - .L_1464)
	.align		4
.L_1464:
        /*2104*/ 	.word	index@(_ZN2at6native29vectorized_elementwise_kernelILi8EZZZNS0_21clamp_max_kernel_cudaERNS_18TensorIteratorBaseERKN3c106ScalarEENKUlvE_clEvENKUlvE6_clEvEUlNS4_4HalfEE_St5arrayIPcLm2EEEEviT0_T1_)
        /*2108*/ 	.word	0x00000004


	//----- nvinfo : EIATTR_FRAME_SIZE
	.align		4
.L_1465:
        /*210c*/ 	.byte	0x04, 0x11
        /*210e*/ 	.short	(.L_1467 - .L_1466)
	.align		4
.L_1466:
        /*2110*/ 	.word	index@(_ZN2at6native29vectorized_elementwise_kernelILi8EZZZNS0_21clamp_max_kernel_cudaERNS_18TensorIteratorBaseERKN3c106ScalarEENKUlvE_clEvENKUlvE6_clEvEUlNS4_4HalfEE_St5arrayIPcLm2EEEEviT0_T1_)
        /*2114*/ 	.word	0x00000000


	//----- nvinfo : EIATTR_REGCOUNT
	.align		4
.L_1467:
        /*2118*/ 	.byte	0x04, 0x2f
        /*211a*/ 	.short	(.L_1469 - .L_1468)
	.align		4
.L_1468:
        /*211c*/ 	.word	index@(_ZN2at6native29vectorized_elementwise_kernelILi4EZZZNS0_21clamp_max_kernel_cudaERNS_18TensorIteratorBaseERKN3c106ScalarEENKUlvE_clEvENKUlvE6_clEvEUlNS4_4HalfEE_St5arrayIPcLm2EEEEviT0_T1_)
        /*2120*/ 	.word	0x00000020


	//----- nvinfo : EIATTR_FRAME_SIZE
	.align		4
.L_1469:
        /*2124*/ 	.byte	0x04, 0x11
        /*2126*/ 	.short	(.L_1471 - .L_1470)
	.align		4
.L_1470:
        /*2128*/ 	.word	index@(_ZN2at6native29vectorized_elementwise_kernelILi4EZZZNS0_21clamp_max_kernel_cudaERNS_18TensorIteratorBaseERKN3c106ScalarEENKUlvE_clEvENKUlvE6_clEvEUlNS4_4HalfEE_St5arrayIPcLm2EEEEviT0_T1_)
        /*212c*/ 	.word	0x00000000


	//----- nvinfo : EIATTR_REGCOUNT
	.align		4
.L_1471:
        /*2130*/ 	.byte	0x04, 0x2f
        /*2132*/ 	.short	(.L_1473 - .L_1472)
	.align		4
.L_1472:
        /*2134*/ 	.word	index@(_ZN2at6native29vectorized_elementwise_kernelILi2EZZZNS0_21clamp_max_kernel_cudaERNS_18TensorIteratorBaseERKN3c106ScalarEENKUlvE_clEvENKUlvE6_clEvEUlNS4_4HalfEE_St5arrayIPcLm2EEEEviT0_T1_)
        /*2138*/ 	.word	0x00000020


	//----- nvinfo : EIATTR_FRAME_SIZE
	.align		4
.L_1473:
        /*213c*/ 	.byte	0x04, 0x11
        /*213e*/ 	.short	(.L_1475 - .L_1474)
	.align		4
.L_1474:
        /*2140*/ 	.word	index@(_ZN2at6native29vectorized_elementwise_kernelILi2EZZZNS0_21clamp_max_kernel_cudaERNS_18TensorIteratorBaseERKN3c106ScalarEENKUlvE_clEvENKUlvE6_clEvEUlNS4_4HalfEE_St5arrayIPcLm2EEEEviT0_T1_)
        /*2144*/ 	.word	0x00000000


	//----- nvinfo : EIATTR_REGCOUNT
	.align		4
.L_1475:
        /*2148*/ 	.byte	0x04, 0x2f
        /*214a*/ 	.short	(.L_1477 - .L_1476)
	.align		4
.L_1476:
        /*214c*/ 	.word	index@(_ZN2at6native27unrolled_elementwise_kernelIZZZNS0_21clamp_max_kernel_cudaERNS_18TensorIteratorBaseERKN3c106ScalarEENKUlvE_clEvENKUlvE6_clEvEUlNS4_4HalfEE_St5arrayIPcLm2EELi4E23TrivialOffsetCalculatorILi1EjESG_NS0_6memory15LoadWithoutCastENSH_16StoreWithoutCastEEEviT_T0_T2_T3_T4_T5_)
        /*2150*/ 	.word	0x0000001c


	//----- nvinfo : EIATTR_FRAME_SIZE
	.align		4
.L_1477:
        /*2154*/ 	.byte	0x04, 0x11
        /*2156*/ 	.short	(.L_1479 - .L_1478)
	.align		4
.L_1478:
        /*2158*/ 	.word	index@(_ZN2at6native27unrolled_elementwise_kernelIZZZNS0_21clamp_max_kernel_cudaERNS_18TensorIteratorBaseERKN3c106ScalarEENKUlvE_clEvENKUlvE6_clEvEUlNS4_4HalfEE_St5arrayIPcLm2EELi4E23TrivialOffsetCalculatorILi1EjESG_NS0_6memory15LoadWithoutCastENSH_16StoreWithoutCastEEEviT_T0_T2_T3_T4_T5_)
        /*215c*/ 	.word	0x00000000


	//----- nvinfo : EIATTR_REGCOUNT
	.align		4
.L_1479:
        /*2160*/ 	.byte	0x04, 0x2f
        /*2162*/ 	.short	(.L_1481 - .L_1480)
	.align		4
.L_1480:
        /*2164*/ 	.word	index@(_ZN2at6native18elementwise_kernelILi128ELi4EZNS0_22gpu_kernel_impl_nocastIZZZNS0_21clamp_max_kernel_cudaERNS_18TensorIteratorBaseERKN3c106ScalarEENKUlvE_clEvENKUlvE6_clEvEUlNS5_4HalfEE_EEvS4_RKT_EUliE_EEviT1_)
        /*2168*/ 	.word	0x00000014


	//----- nvinfo : EIATTR_FRAME_SIZE
	.align		4
.L_1481:
        /*216c*/ 	.byte	0x04, 0x11
        /*216e*/ 	.short	(.L_1483 - .L_1482)
	.align		4
.L_1482:
        /*2170*/ 	.word	index@(_ZN2at6native18elementwise_kernelILi128ELi4EZNS0_22gpu_kernel_impl_nocastIZZZNS0_21clamp_max_kernel_cudaERNS_18TensorIteratorBaseERKN3c106ScalarEENKUlvE_clEvENKUlvE6_clEvEUlNS5_4HalfEE_EEvS4_RKT_EUliE_EEviT1_)
        /*2174*/ 	.word	0x00000000


	//----- nvinfo : EIATTR_REGCOUNT
	.align		4
.L_1483:
        /*2178*/ 	.byte	0x04, 0x2f
        /*217a*/ 	.short	(.L_1485 - .L_1484)
	.align		4
.L_1484:
        /*217c*/ 	.word	index@(_ZN2at6native27unrolled_elementwise_kernelIZZZNS0_21clamp_max_kernel_cudaERNS_18TensorIteratorBaseERKN3c106ScalarEENKUlvE_clEvENKUlvE6_clEvEUlNS4_4HalfEE_St5arrayIPcLm2EELi4E23TrivialOffsetCalculatorILi1EjESG_NS0_6memory12LoadWithCastILi1EEENSH_13StoreWithCastILi1EEEEEviT_T0_T2_T3_T4_T5_)
        /*2180*/ 	.word	0x0000001c


	//----- nvinfo : EIATTR_FRAME_SIZE
	.align		4
.L_1485:
        /*2184*/ 	.byte	0x04, 0x11
        /*2186*/ 	.short	(.L_1487 - .L_1486)
	.align		4
.L_1486:
        /*2188*/ 	.word	index@(_ZN2at6native27unrolled_elementwise_kernelIZZZNS0_21clamp_max_kernel_cudaERNS_18TensorIteratorBaseERKN3c106ScalarEENKUlvE_clEvENKUlvE6_clEvEUlNS4_4HalfEE_St5arrayIPcLm2EELi4E23TrivialOffsetCalculatorILi1EjESG_NS0_6memory12LoadWithCastILi1EEENSH_13StoreWithCastILi1EEEEEviT_T0_T2_T3_T4_T5_)
        /*218c*/ 	.word	0x00000000


	//----- nvinfo : EIATTR_REGCOUNT
	.align		4
.L_1487:
        /*2190*/ 	.byte	0x04, 0x2f
        /*2192*/ 	.short	(.L_1489 - .L_1488)
	.align		4
.L_1488:
        /*2194*/ 	.word	index@(_ZN2at6native18elementwise_kernelILi128ELi4EZNS0_15gpu_kernel_implIZZZNS0_21clamp_max_kernel_cudaERNS_18TensorIteratorBaseERKN3c106ScalarEENKUlvE_clEvENKUlvE6_clEvEUlNS5_4HalfEE_EEvS4_RKT_EUliE_EEviT1_)
        /*2198*/ 	.word	0x00000018


	//----- nvinfo : EIATTR_FRAME_SIZE
	.align		4
.L_1489:
        /*219c*/ 	.byte	0x04, 0x11
        /*219e*/ 	.short	(.L_1491 - .L_1490)
	.align		4
.L_1490:
        /*21a0*/ 	.word	index@(_ZN2at6native18elementwise_kernelILi128ELi4EZNS0_15gpu_kernel_implIZZZNS0_21clamp_max_kernel_cudaERNS_18TensorIteratorBaseERKN3c106ScalarEENKUlvE_clEvENKUlvE6_clEvEUlNS5_4HalfEE_EEvS4_RKT_EUliE_EEviT1_)
        /*21a4*/ 	.word	0x00000000


	//----- nvinfo : EIATTR_REGCOUNT
	.align		4
.L_1491:
        /*21a8*/ 	.byte	0x04, 0x2f
        /*21aa*/ 	.short	(.L_1493 - .L_1492)
	.align		4
.L_1492:
        /*21ac*/ 	.word	index@(_ZN2at6native29vectorized_elementwise_kernelILi8EZZZNS0_21clamp_max_kernel_cudaERNS_18TensorIteratorBaseERKN3c106ScalarEENKUlvE_clEvENKUlvE7_clEvEUlNS4_8BFloat16EE_St5arrayIPcLm2EEEEviT0_T1_)
        /*21b0*/ 	.word	0x00000004


	//----- nvinfo : EIATTR_FRAME_SIZE
	.align		4
.L_1493:
        /*21b4*/ 	.byte	0x04, 0x11
        /*21b6*/ 	.short	(.L_1495 - .L_1494)
	.align		4
.L_1494:
        /*21b8*/ 	.word	index@(_ZN2at6native29vectorized_elementwise_kernelILi8EZZZNS0_21clamp_max_kernel_cudaERNS_18TensorIteratorBaseERKN3c106ScalarEENKUlvE_clEvENKUlvE7_clEvEUlNS4_8BFloat16EE_St5arrayIPcLm2EEEEviT0_T1_)
        /*21bc*/ 	.word	0x00000000


	//----- nvinfo : EIATTR_REGCOUNT
	.align		4
.L_1495:
        /*21c0*/ 	.byte	0x04, 0x2f
        /*21c2*/ 	.short	(.L_1497 - .L_1496)
	.align		4
.L_1496:
        /*21c4*/ 	.word	index@(_ZN2at6native29vectorized_elementwise_kernelILi4EZZZNS0_21clamp_max_kernel_cudaERNS_18TensorIteratorBaseERKN3c106ScalarEENKUlvE_clEvENKUlvE7_clEvEUlNS4_8BFloat16EE_St5arrayIPcLm2EEEEviT0_T1_)
        /*21c8*/ 	.word	0x00000020


	//----- nvinfo : EIATTR_FRAME_SIZE
	.align		4
.L_1497:
        /*21cc*/ 	.byte	0x04, 0x11
        /*21ce*/ 	.short	(.L_1499 - .L_1498)
	.align		4
.L_1498:
        /*21d0*/ 	.word	index@(_ZN2at6native29vectorized_elementwise_kernelILi4EZZZNS0_21clamp_max_kernel_cudaERNS_18TensorIteratorBaseERKN3c106ScalarEENKUlvE_clEvENKUlvE7_clEvEUlNS4_8BFloat16EE_St5arrayIPcLm2EEEEviT0_T1_)
        /*21d4*/ 	.word	0x00000000


	//----- nvinfo : EIATTR_REGCOUNT
	.align		4
.L_1499:
        /*21d8*/ 	.byte	0x04, 0x2f
        /*21da*/ 	.short	(.L_1501 - .L_1500)
	.align		4
.L_1500:
        /*21dc*/ 	.word	index@(_ZN2at6native29vectorized_elementwise_kernelILi2EZZZNS0_21clamp_max_kernel_cudaERNS_18TensorIteratorBaseERKN3c106ScalarEENKUlvE_clEvENKUlvE7_clEvEUlNS4_8BFloat16EE_St5arrayIPcLm2EEEEviT0_T1_)
        /*21e0*/ 	.word	0x00000020


	//----- nvinfo : EIATTR_FRAME_SIZE
	.align		4
.L_1501:
        /*21e4*/ 	.byte	0x04, 0x11
        /*21e6*/ 	.short	(.L_1503 - .L_1502)
	.align		4
.L_1502:
        /*21e8*/ 	.word	index@(_ZN2at6native29vectorized_elementwise_kernelILi2EZZZNS0_21clamp_max_kernel_cudaERNS_18TensorIteratorBaseERKN3c106ScalarEENKUlvE_clEvENKUlvE7_clEvEUlNS4_8BFloat16EE_St5arrayIPcLm2EEEEviT0_T1_)
        /*21ec*/ 	.word	0x00000000


	//----- nvinfo : EIATTR_REGCOUNT
	.align		4
.L_1503:
        /*21f0*/ 	.byte	0x04, 0x2f
        /*21f2*/ 	.short	(.L_1505 - .L_1504)
	.align		4
.L_1504:
        /*21f4*/ 	.word	index@(_ZN2at6native27unrolled_elementwise_kernelIZZZNS0_21clamp_max_kernel_cudaERNS_18TensorIteratorBaseERKN3c106ScalarEENKUlvE_clEvENKUlvE7_clEvEUlNS4_8BFloat16EE_St5arrayIPcLm2EELi4E23TrivialOffsetCalculatorILi1EjESG_NS0_6memory15LoadWithoutCastENSH_16StoreWithoutCastEEEviT_T0_T2_T3_T4_T5_)
        /*21f8*/ 	.word	0x0000001c


	//----- nvinfo : EIATTR_FRAME_SIZE
	.align		4
.L_1505:
        /*21fc*/ 	.byte	0x04, 0x11
        /*21fe*/ 	.short	(.L_1507 - .L_1506)
	.align		4
.L_1506:
        /*2200*/ 	.word	index@(_ZN2at6native27unrolled_elementwise_kernelIZZZNS0_21clamp_max_kernel_cudaERNS_18TensorIteratorBaseERKN3c106ScalarEENKUlvE_clEvENKUlvE7_clEvEUlNS4_8BFloat16EE_St5arrayIPcLm2EELi4E23TrivialOffsetCalculatorILi1EjESG_NS0_6memory15LoadWithoutCastENSH_16StoreWithoutCastEEEviT_T0_T2_T3_T4_T5_)
        /*2204*/ 	.word	0x00000000


	//----- nvinfo : EIATTR_REGCOUNT
	.align		4
.L_1507:
        /*2208*/ 	.byte	0x04, 0x2f
        /*220a*/ 	.short	(.L_1509 - .L_1508)
	.align		4
.L_1508:
        /*220c*/ 	.word	index@(_ZN2at6native18elementwise_kernelILi128ELi4EZNS0_22gpu_kernel_impl_nocastIZZZNS0_21clamp_max_kernel_cudaERNS_18TensorIteratorBaseERKN3c106ScalarEENKUlvE_clEvENKUlvE7_clEvEUlNS5_8BFloat16EE_EEvS4_RKT_EUliE_EEviT1_)
        /*2210*/ 	.word	0x00000014


	//----- nvinfo : EIATTR_FRAME_SIZE
	.align		4
.L_1509:
        /*2214*/ 	.byte	0x04, 0x11
        /*2216*/ 	.short	(.L_1511 - .L_1510)
	.align		4
.L_1510:
        /*2218*/ 	.word	index@(_ZN2at6native18elementwise_kernelILi128ELi4EZNS0_22gpu_kernel_impl_nocastIZZZNS0_21clamp_max_kernel_cudaERNS_18TensorIteratorBaseERKN3c106ScalarEENKUlvE_clEvENKUlvE7_clEvEUlNS5_8BFloat16EE_EEvS4_RKT_EUliE_EEviT1_)
        /*221c*/ 	.word	0x00000000


	//----- nvinfo : EIATTR_REGCOUNT
	.align		4
.L_1511:
        /*2220*/ 	.byte	0x04, 0x2f
        /*2222*/ 	.short	(.L_1513 - .L_1512)
	.align		4
.L_1512:
        /*2224*/ 	.word	index@(_ZN2at6native27unrolled_elementwise_kernelIZZZNS0_21clamp_max_kernel_cudaERNS_18TensorIteratorBaseERKN3c106ScalarEENKUlvE_clEvENKUlvE7_clEvEUlNS4_8BFloat16EE_St5arrayIPcLm2EELi4E23TrivialOffsetCalculatorILi1EjESG_NS0_6memory12LoadWithCastILi1EEENSH_13StoreWithCastILi1EEEEEviT_T0_T2_T3_T4_T5_)
        /*2228*/ 	.word	0x0000001c


	//----- nvinfo : EIATTR_FRAME_SIZE
	.align		4
.L_1513:
        /*222c*/ 	.byte	0x04, 0x11
        /*222e*/ 	.short	(.L_1515 - .L_1514)
	.align		4
.L_1514:
        /*2230*/ 	.word	index@(_ZN2at6native27unrolled_elementwise_kernelIZZZNS0_21clamp_max_kernel_cudaERNS_18TensorIteratorBaseERKN3c106ScalarEENKUlvE_clEvENKUlvE7_clEvEUlNS4_8BFloat16EE_St5arrayIPcLm2EELi4E23TrivialOffsetCalculatorILi1EjESG_NS0_6memory12LoadWithCastILi1EEENSH_13StoreWithCastILi1EEEEEviT_T0_T2_T3_T4_T5_)
        /*2234*/ 	.word	0x00000000


	//----- nvinfo : EIATTR_REGCOUNT
	.align		4
.L_1515:
        /*2238*/ 	.byte	0x04, 0x2f
        /*223a*/ 	.short	(.L_1517 - .L_1516)
	.align		4
.L_1516:
        /*223c*/ 	.word	index@(_ZN2at6native18elementwise_kernelILi128ELi4EZNS0_15gpu_kernel_implIZZZNS0_21clamp_max_kernel_cudaERNS_18TensorIteratorBaseERKN3c106ScalarEENKUlvE_clEvENKUlvE7_clEvEUlNS5_8BFloat16EE_EEvS4_RKT_EUliE_EEviT1_)
        /*2240*/ 	.word	0x00000018


	//----- nvinfo : EIATTR_FRAME_SIZE
	.align		4
.L_1517:
        /*2244*/ 	.byte	0x04, 0x11
        /*2246*/ 	.short	(.L_1519 - .L_1518)
	.align		4
.L_1518:
        /*2248*/ 	.word	index@(_ZN2at6native18elementwise_kernelILi128ELi4EZNS0_15gpu_kernel_implIZZZNS0_21clamp_max_kernel_cudaERNS_18TensorIteratorBaseERKN3c106ScalarEENKUlvE_clEvENKUlvE7_clEvEUlNS5_8BFloat16EE_EEvS4_RKT_EUliE_EEviT1_)
        /*224c*/ 	.word	0x00000000


	//----- nvinfo : EIATTR_REGCOUNT
	.align		4
.L_1519:
        /*2250*/ 	.byte	0x04, 0x2f
        /*2252*/ 	.short	(.L_1521 - .L_1520)
	.align		4
.L_1520:
        /*2254*/ 	.word	index@(_ZN2at6native29vectorized_elementwise_kernelILi8EZZZNS0_22nan_to_num_kernel_cudaERNS_18TensorIteratorBaseESt8optionalIdES5_S5_ENKUlvE_clEvENKUlvE_clEvEUlN3c107complexIdEEE_St5arrayIPcLm2EEEEviT0_T1_)
        /*2258*/ 	.word	0x00000004


	//----- nvinfo : EIATTR_FRAME_SIZE
	.align		4
.L_1521:
        /*225c*/ 	.byte	0x04, 0x11
        /*225e*/ 	.short	(.L_1523 - .L_1522)
	.align		4
.L_1522:
        /*2260*/ 	.word	index@(_ZN2at6native29vectorized_elementwise_kernelILi8EZZZNS0_22nan_to_num_kernel_cudaERNS_18TensorIteratorBaseESt8optionalIdES5_S5_ENKUlvE_clEvENKUlvE_clEvEUlN3c107complexIdEEE_St5arrayIPcLm2EEEEviT0_T1_)
        /*2264*/ 	.word	0x00000000


	//----- nvinfo : EIATTR_REGCOUNT
	.align		4
.L_1523:
        /*2268*/ 	.byte	0x04, 0x2f
        /*226a*/ 	.short	(.L_1525 - .L_1524)
	.align		4
.L_1524:
        /*226c*/ 	.word	index@(_ZN2at6native29vectorized_elementwise_kernelILi4EZZZNS0_22nan_to_num_kernel_cudaERNS_18TensorIteratorBaseESt8optionalIdES5_S5_ENKUlvE_clEvENKUlvE_clEvEUlN3c107complexIdEEE_St5arrayIPcLm2EEEEviT0_T1_)
        /*2270*/ 	.word	0x00000038


	//----- nvinfo : EIATTR_FRAME_SIZE
	.align		4
.L_1525:
        /*2274*/ 	.byte	0x04, 0x11
        /*2276*/ 	.short	(.L_1527 - .L_1526)
	.align		4
.L_1526:
        /*2278*/ 	.word	index@(_ZN2at6native29vectorized_elementwise_kernelILi4EZZZNS0_22nan_to_num_kernel_cudaERNS_18TensorIteratorBaseESt8optionalIdES5_S5_ENKUlvE_clEvENKUlvE_clEvEUlN3c107complexIdEEE_St5arrayIPcLm2EEEEviT0_T1_)
        /*227c*/ 	.word	0x00000000


	//----- nvinfo : EIATTR_REGCOUNT
	.align		4
.L_1527:
        /*2280*/ 	.byte	0x04, 0x2f
        /*2282*/ 	.short	(.L_1529 - .L_1528)
	.align		4
.L_1528:
        /*2284*/ 	.word	index@(_ZN2at6native29vectorized_elementwise_kernelILi2EZZZNS0_22nan_to_num_kernel_cudaERNS_18TensorIteratorBaseESt8optionalIdES5_S5_ENKUlvE_clEvENKUlvE_clEvEUlN3c107complexIdEEE_St5arrayIPcLm2EEEEviT0_T1_)
        /*2288*/ 	.word	0x00000038


	//----- nvinfo : EIATTR_FRAME_SIZE
	.align		4
.L_1529:
        /*228c*/ 	.byte	0x04, 0x11
        /*228e*/ 	.short	(.L_1531 - .L_1530)
	.align		4
.L_1530:
        /*2290*/ 	.word	index@(_ZN2at6native29vectorized_elementwise_kernelILi2EZZZNS0_22nan_to_num_kernel_cudaERNS_18TensorIteratorBaseESt8optionalIdES5_S5_ENKUlvE_clEvENKUlvE_clEvEUlN3c107complexIdEEE_St5arrayIPcLm2EEEEviT0_T1_)
        /*2294*/ 	.word	0x00000000


	//----- nvinfo : EIATTR_REGCOUNT
	.align		4
.L_1531:
        /*2298*/ 	.byte	0x04, 0x2f
        /*229a*/ 	.short	(.L_1533 - .L_1532)
	.align		4
.L_1532:
        /*229c*/ 	.word	index@(_ZN2at6native27unrolled_elementwise_kernelIZZZNS0_22nan_to_num_kernel_cudaERNS_18TensorIteratorBaseESt8optionalIdES5_S5_ENKUlvE_clEvENKUlvE_clEvEUlN3c107complexIdEEE_St5arrayIPcLm2EELi4E23TrivialOffsetCalculatorILi1EjESG_NS0_6memory15LoadWithoutCastENSH_16StoreWithoutCastEEEviT_T0_T2_T3_T4_T5_)
        /*22a0*/ 	.word	0x0000001e


	//----- nvinfo : EIATTR_FRAME_SIZE
	.align		4
.L_1533:
        /*22a4*/ 	.byte	0x04, 0x11
        /*22a6*/ 	.short	(.L_1535 - .L_1534)
	.align		4
.L_1534:
        /*22a8*/ 	.word	index@(_ZN2at6native27unrolled_elementwise_kernelIZZZNS0_22nan_to_num_kernel_cudaERNS_18TensorIteratorBaseESt8optionalIdES5_S5_ENKUlvE_clEvENKUlvE_clEvEUlN3c107complexIdEEE_St5arrayIPcLm2EELi4E23TrivialOffsetCalculatorILi1EjESG_NS0_6memory15LoadWithoutCastENSH_16StoreWithoutCastEEEviT_T0_T2_T3_T4_T5_)
        /*22ac*/ 	.word	0x00000000


	//----- nvinfo : EIATTR_REGCOUNT
	.align		4
.L_1535:
        /*22b0*/ 	.byte	0x04, 0x2f
        /*22b2*/ 	.short	(.L_1537 - .L_1536)
	.align		4
.L_1536:
        /*22b4*/ 	.word	index@(_ZN2at6native18elementwise_kernelILi128ELi2EZNS0_22gpu_kernel_impl_nocastIZZZNS0_22nan_to_num_kernel_cudaERNS_18TensorIteratorBaseESt8optionalIdES6_S6_ENKUlvE_clEvENKUlvE_clEvEUlN3c107complexIdEEE_EEvS4_RKT_EUliE_EEviT1_)
        /*22b8*/ 	.word	0x00000014


	//----- nvinfo : EIATTR_FRAME_SIZE
	.align		4
.L_1537:
        /*22bc*/ 	.byte	0x04, 0x11
        /*22be*/ 	.short	(.L_1539 - .L_1538)
	.align		4
.L_1538:
        /*22c0*/ 	.word	index@(_ZN2at6native18elementwise_kernelILi128ELi2EZNS0_22gpu_kernel_impl_nocastIZZZNS0_22nan_to_num_kernel_cudaERNS_18TensorIteratorBaseESt8optionalIdES6_S6_ENKUlvE_clEvENKUlvE_clEvEUlN3c107complexIdEEE_EEvS4_RKT_EUliE_EEviT1_)
        /*22c4*/ 	.word	0x00000000


	//----- nvinfo : EIATTR_REGCOUNT
	.align		4
.L_1539:
        /*22c8*/ 	.byte	0x04, 0x2f
        /*22ca*/ 	.short	(.L_1541 - .L_1540)
	.align		4
.L_1540:
        /*22cc*/ 	.word	index@(_ZN2at6native27unrolled_elementwise_kernelIZZZNS0_22nan_to_num_kernel_cudaERNS_18TensorIteratorBaseESt8optionalIdES5_S5_ENKUlvE_clEvENKUlvE_clEvEUlN3c107complexIdEEE_St5arrayIPcLm2EELi4E23TrivialOffsetCalculatorILi1EjESG_NS0_6memory12LoadWithCastILi1EEENSH_13StoreWithCastILi1EEEEEviT_T0_T2_T3_T4_T5_)
        /*22d0*/ 	.word	0x00000026


	//----- nvinfo : EIATTR_FRAME_SIZE
	.align		4
.L_1541:
        /*22d4*/ 	.byte	0x04, 0x11
        /*22d6*/ 	.short	(.L_1543 - .L_1542)
	.align		4
.L_1542:
        /*22d8*/ 	.word	index@(_ZN2at6native27unrolled_elementwise_kernelIZZZNS0_22nan_to_num_kernel_cudaERNS_18TensorIteratorBaseESt8optionalIdES5_S5_ENKUlvE_clEvENKUlvE_clEvEUlN3c107complexIdEEE_St5arrayIPcLm2EELi4E23TrivialOffsetCalculatorILi1EjESG_NS0_6memory12LoadWithCastILi1EEENSH_13StoreWithCastILi1EEEEEviT_T0_T2_T3_T4_T5_)
        /*22dc*/ 	.word	0x00000000


	//----- nvinfo : EIATTR_REGCOUNT
	.align		4
.L_1543:
        /*22e0*/ 	.byte	0x04, 0x2f
        /*22e2*/ 	.short	(.L_1545 - .L_1544)
	.align		4
.L_1544:
        /*22e4*/ 	.word	index@(_ZN2at6native18elementwise_kernelILi128ELi4EZNS0_15gpu_kernel_implIZZZNS0_22nan_to_num_kernel_cudaERNS_18TensorIteratorBaseESt8optionalIdES6_S6_ENKUlvE_clEvENKUlvE_clEvEUlN3c107complexIdEEE_EEvS4_RKT_EUliE_EEviT1_)
        /*22e8*/ 	.word	0x00000018


	//----- nvinfo : EIATTR_FRAME_SIZE
	.align		4
.L_1545:
        /*22ec*/ 	.byte	0x04, 0x11
        /*22ee*/ 	.short	(.L_1547 - .L_1546)
	.align		4
.L_1546:
        /*22f0*/ 	.word	index@(_ZN2at6native18elementwise_kernelILi128ELi4EZNS0_15gpu_kernel_implIZZZNS0_22nan_to_num_kernel_cudaERNS_18TensorIteratorBaseESt8optionalIdES6_S6_ENKUlvE_clEvENKUlvE_clEvEUlN3c107complexIdEEE_EEvS4_RKT_EUliE_EEviT1_)
        /*22f4*/ 	.word	0x00000000


	//----- nvinfo : EIATTR_REGCOUNT
	.align		4
.L_1547:
        /*22f8*/ 	.byte	0x04, 0x2f
        /*22fa*/ 	.short	(.L_1549 - .L_1548)
	.align		4
.L_1548:
        /*22fc*/ 	.word	index@(_ZN2at6native29vectorized_elementwise_kernelILi8EZZZNS0_22nan_to_num_kernel_cudaERNS_18TensorIteratorBaseESt8optionalIdES5_S5_ENKUlvE_clEvENKUlvE0_clEvEUlN3c107complexIfEEE_St5arrayIPcLm2EEEEviT0_T1_)
        /*2300*/ 	.word	0x00000004


	//----- nvinfo : EIATTR_FRAME_SIZE
	.align		4
.L_1549:
        /*2304*/ 	.byte	0x04, 0x11
        /*2306*/ 	.short	(.L_1551 - .L_1550)
	.align		4
.L_1550:
        /*2308*/ 	.word	index@(_ZN2at6native29vectorized_elementwise_kernelILi8EZZZNS0_22nan_to_num_kernel_cudaERNS_18TensorIteratorBaseESt8optionalIdES5_S5_ENKUlvE_clEvENKUlvE0_clEvEUlN3c107complexIfEEE_St5arrayIPcLm2EEEEviT0_T1_)
        /*230c*/ 	.word	0x00000000


	//----- nvinfo : EIATTR_REGCOUNT
	.align		4
.L_1551:
        /*2310*/ 	.byte	0x04, 0x2f
        /*2312*/ 	.short	(.L_1553 - .L_1552)
	.align		4
.L_1552:
        /*2314*/ 	.word	index@(_ZN2at6native29vectorized_elementwise_kernelILi4EZZZNS0_22nan_to_num_kernel_cudaERNS_18TensorIteratorBaseESt8optionalIdES5_S5_ENKUlvE_clEvENKUlvE0_clEvEUlN3c107complexIfEEE_St5arrayIPcLm2EEEEviT0_T1_)
        /*2318*/ 	.word	0x00000028


	//----- nvinfo : EIATTR_FRAME_SIZE
	.align		4
.L_1553:
        /*231c*/ 	.byte	0x04, 0x11
        /*231e*/ 	.short	(.L_1555 - .L_1554)
	.align		4
.L_1554:
        /*2320*/ 	.word	index@(_ZN2at6native29vectorized_elementwise_kernelILi4EZZZNS0_22nan_to_num_kernel_cudaERNS_18TensorIteratorBaseESt8optionalIdES5_S5_ENKUlvE_clEvENKUlvE0_clEvEUlN3c107complexIfEEE_St5arrayIPcLm2EEEEviT0_T1_)
        /*2324*/ 	.word	0x00000000


	//----- nvinfo : EIATTR_REGCOUNT
	.align		4
.L_1555:
        /*2328*/ 	.byte	0x04, 0x2f
        /*232a*/ 	.short	(.L_1557 - .L_1556)
	.align		4
.L_1556:
        /*232c*/ 	.word	index@(_ZN2at6native29vectorized_elementwise_kernelILi2EZZZNS0_22nan_to_num_kernel_cudaERNS_18TensorIteratorBaseESt8optionalIdES5_S5_ENKUlvE_clEvENKUlvE0_clEvEUlN3c107complexIfEEE_St5arrayIPcLm2EEEEviT0_T1_)
        /*2330*/ 	.word	0x00000028


	//----- nvinfo : EIATTR_FRAME_SIZE
	.align		4
.L_1557:
        /*2334*/ 	.byte	0x04, 0x11
        /*2336*/ 	.short	(.L_1559 - .L_1558)
	.align		4
.L_1558:
        /*2338*/ 	.word	index@(_ZN2at6native29vectorized_elementwise_kernelILi2EZZZNS0_22nan_to_num_kernel_cudaERNS_18TensorIteratorBaseESt8optionalIdES5_S5_ENKUlvE_clEvENKUlvE0_clEvEUlN3c107complexIfEEE_St5arrayIPcLm2EEEEviT0_T1_)
        /*233c*/ 	.word	0x00000000


	//----- nvinfo : EIATTR_REGCOUNT
	.align		4
.L_1559:
        /*2340*/ 	.byte	0x04, 0x2f
        /*2342*/ 	.short	(.L_1561 - .L_1560)
	.align		4
.L_1560:
        /*2344*/ 	.word	index@(_ZN2at6native27unrolled_elementwise_kernelIZZZNS0_22nan_to_num_kernel_cudaERNS_18TensorIteratorBaseESt8optionalIdES5_S5_ENKUlvE_clEvENKUlvE0_clEvEUlN3c107complexIfEEE_St5arrayIPcLm2EELi4E23TrivialOffsetCalculatorILi1EjESG_NS0_6memory15LoadWithoutCastENSH_16StoreWithoutCastEEEviT_T0_T2_T3_T4_T5_)
        /*2348*/ 	.word	0x0000001a


	//----- nvinfo : EIATTR_FRAME_SIZE
	.align		4
.L_1561:
        /*234c*/ 	.byte	0x04, 0x11
        /*234e*/ 	.short	(.L_1563 - .L_1562)
	.align		4
.L_1562:
        /*2350*/ 	.word	index@(_ZN2at6native27unrolled_elementwise_kernelIZZZNS0_22nan_to_num_kernel_cudaERNS_18TensorIteratorBaseESt8optionalIdES5_S5_ENKUlvE_clEvENKUlvE0_clEvEUlN3c107complexIfEEE_St5arrayIPcLm2EELi4E23TrivialOffsetCalculatorILi1EjESG_NS0_6memory15LoadWithoutCastENSH_16StoreWithoutCastEEEviT_T0_T2_T3_T4_T5_)
        /*2354*/ 	.word	0x00000000


	//----- nvinfo : EIATTR_REGCOUNT
	.align		4
.L_1563:
        /*2358*/ 	.byte	0x04, 0x2f
        /*235a*/ 	.short	(.L_1565 - .L_1564)
	.align		4
.L_1564:
        /*235c*/ 	.word	index@(_ZN2at6native18elementwise_kernelILi128ELi2EZNS0_22gpu_kernel_impl_nocastIZZZNS0_22nan_to_num_kernel_cudaERNS_18TensorIteratorBaseESt8optionalIdES6_S6_ENKUlvE_clEvENKUlvE0_clEvEUlN3c107complexIfEEE_EEvS4_RKT_EUliE_EEviT1_)
        /*2360*/ 	.word	0x00000014


	//----- nvinfo : EIATTR_FRAME_SIZE
	.align		4
.L_1565:
        /*2364*/ 	.byte	0x04, 0x11
        /*2366*/ 	.short	(.L_1567 - .L_1566)
	.align		4
.L_1566:
        /*2368*/ 	.word	index@(_ZN2at6native18elementwise_kernelILi128ELi2EZNS0_22gpu_kernel_impl_nocastIZZZNS0_22nan_to_num_kernel_cudaERNS_18TensorIteratorBaseESt8optionalIdES6_S6_ENKUlvE_clEvENKUlvE0_clEvEUlN3c107complexIfEEE_EEvS4_RKT_EUliE_EEviT1_)
        /*236c*/ 	.word	0x00000000


	//----- nvinfo : EIATTR_REGCOUNT
	.align		4
.L_1567:
        /*2370*/ 	.byte	0x04, 0x2f
        /*2372*/ 	.short	(.L_1569 - .L_1568)
	.align		4
.L_1568:
        /*2374*/ 	.word	index@(_ZN2at6native27unrolled_elementwise_kernelIZZZNS0_22nan_to_num_kernel_cudaERNS_18TensorIteratorBaseESt8optionalIdES5_S5_ENKUlvE_clEvENKUlvE0_clEvEUlN3c107complexIfEEE_St5arrayIPcLm2EELi4E23TrivialOffsetCalculatorILi1EjESG_NS0_6memory12LoadWithCastILi1EEENSH_13StoreWithCastILi1EEEEEviT_T0_T2_T3_T4_T5_)
        /*2378*/ 	.word	0x00000020


	//----- nvinfo : EIATTR_FRAME_SIZE
	.align		4
.L_1569:
        /*237c*/ 	.byte	0x04, 0x11
        /*237e*/ 	.short	(.L_1571 - .L_1570)
	.align		4
.L_1570:
        /*2380*/ 	.word	index@(_ZN2at6native27unrolled_elementwise_kernelIZZZNS0_22nan_to_num_kernel_cudaERNS_18TensorIteratorBaseESt8optionalIdES5_S5_ENKUlvE_clEvENKUlvE0_clEvEUlN3c107complexIfEEE_St5arrayIPcLm2EELi4E23TrivialOffsetCalculatorILi1EjESG_NS0_6memory12LoadWithCastILi1EEENSH_13StoreWithCastILi1EEEEEviT_T0_T2_T3_T4_T5_)
        /*2384*/ 	.word	0x00000000


	//----- nvinfo : EIATTR_REGCOUNT
	.align		4
.L_1571:
        /*2388*/ 	.byte	0x04, 0x2f
        /*238a*/ 	.short	(.L_1573 - .L_1572)
	.align		4
.L_1572:
        /*238c*/ 	.word	index@(_ZN2at6native18elementwise_kernelILi128ELi4EZNS0_15gpu_kernel_implIZZZNS0_22nan_to_num_kernel_cudaERNS_18TensorIteratorBaseESt8optionalIdES6_S6_ENKUlvE_clEvENKUlvE0_clEvEUlN3c107complexIfEEE_EEvS4_RKT_EUliE_EEviT1_)
        /*2390*/ 	.word	0x00000018


	//----- nvinfo : EIATTR_FRAME_SIZE
	.align		4
.L_1573:
        /*2394*/ 	.byte	0x04, 0x11
        /*2396*/ 	.short	(.L_1575 - .L_1574)
	.align		4
.L_1574:
        /*2398*/ 	.word	index@(_ZN2at6native18elementwise_kernelILi128ELi4EZNS0_15gpu_kernel_implIZZZNS0_22nan_to_num_kernel_cudaERNS_18TensorIteratorBaseESt8optionalIdES6_S6_ENKUlvE_clEvENKUlvE0_clEvEUlN3c107complexIfEEE_EEvS4_RKT_EUliE_EEviT1_)
        /*239c*/ 	.word	0x00000000


	//----- nvinfo : EIATTR_REGCOUNT
	.align		4
.L_1575:
        /*23a0*/ 	.byte	0x04, 0x2f
        /*23a2*/ 	.short	(.L_1577 - .L_1576)
	.align		4
.L_1576:
        /*23a4*/ 	.word	index@(_ZN2at6native29vectorized_elementwise_kernelILi8EZZZNS0_22nan_to_num_kernel_cudaERNS_18TensorIteratorBaseESt8optionalIdES5_S5_ENKUlvE0_clEvENKUlvE_clEvEUldE_St5arrayIPcLm2EEEEviT0_T1_)
        /*23a8*/ 	.word	0x00000004


	//----- nvinfo : EIATTR_FRAME_SIZE
	.align		4
.L_1577:
        /*23ac*/ 	.byte	0x04, 0x11
        /*23ae*/ 	.short	(.L_1579 - .L_1578)
	.align		4
.L_1578:
        /*23b0*/ 	.word	index@(_ZN2at6native29vectorized_elementwise_kernelILi8EZZZNS0_22nan_to_num_kernel_cudaERNS_18TensorIteratorBaseESt8optionalIdES5_S5_ENKUlvE0_clEvENKUlvE_clEvEUldE_St5arrayIPcLm2EEEEviT0_T1_)
        /*23b4*/ 	.word	0x00000000


	//----- nvinfo : EIATTR_REGCOUNT
	.align		4
.L_1579:
        /*23b8*/ 	.byte	0x04, 0x2f
        /*23ba*/ 	.short	(.L_1581 - .L_1580)
	.align		4
.L_1580:
        /*23bc*/ 	.word	index@(_ZN2at6native29vectorized_elementwise_kernelILi4EZZZNS0_22nan_to_num_kernel_cudaERNS_18TensorIteratorBaseESt8optionalIdES5_S5_ENKUlvE0_clEvENKUlvE_clEvEUldE_St5arrayIPcLm2EEEEviT0_T1_)
        /*23c0*/ 	.word	0x0000001f


	//----- nvinfo : EIATTR_FRAME_SIZE
	.align		4
.L_1581:
        /*23c4*/ 	.byte	0x04, 0x11
        /*23c6*/ 	.short	(.L_1583 - .L_1582)
	.align		4
.L_1582:
        /*23c8*/ 	.word	index@(_ZN2at6native29vectorized_elementwise_kernelILi4EZZZNS0_22nan_to_num_kernel_cudaERNS_18TensorIteratorBaseESt8optionalIdES5_S5_ENKUlvE0_clEvENKUlvE_clEvEUldE_St5arrayIPcLm2EEEEviT0_T1_)
        /*23cc*/ 	.word	0x00000000


	//----- nvinfo : EIATTR_REGCOUNT
	.align		4
.L_1583:
        /*23d0*/ 	.byte	0x04, 0x2f
        /*23d2*/ 	.short	(.L_1585 - .L_1584)
	.align		4
.L_1584:
        /*23d4*/ 	.word	index@(_ZN2at6native29vectorized_elementwise_kernelILi2EZZZNS0_22nan_to_num_kernel_cudaERNS_18TensorIteratorBaseESt8optionalIdES5_S5_ENKUlvE0_clEvENKUlvE_clEvEUldE_St5arrayIPcLm2EEEEviT0_T1_)
        /*23d8*/ 	.word	0x0000001e


	//----- nvinfo : EIATTR_FRAME_SIZE
	.align		4
.L_1585:
        /*23dc*/ 	.byte	0x04, 0x11
        /*23de*/ 	.short	(.L_1587 - .L_1586)
	.align		4
.L_1586:
        /*23e0*/ 	.word	index@(_ZN2at6native29vectorized_elementwise_kernelILi2EZZZNS0_22nan_to_num_kernel_cudaERNS_18TensorIteratorBaseESt8optionalIdES5_S5_ENKUlvE0_clEvENKUlvE_clEvEUldE_St5arrayIPcLm2EEEEviT0_T1_)
        /*23e4*/ 	.word	0x00000000


	//----- nvinfo : EIATTR_REGCOUNT
	.align		4
.L_1587:
        /*23e8*/ 	.byte	0x04, 0x2f
        /*23ea*/ 	.short	(.L_1589 - .L_1588)
	.align		4
.L_1588:
        /*23ec*/ 	.word	index@(_ZN2at6native27unrolled_elementwise_kernelIZZZNS0_22nan_to_num_kernel_cudaERNS_18TensorIteratorBaseESt8optionalIdES5_S5_ENKUlvE0_clEvENKUlvE_clEvEUldE_St5arrayIPcLm2EELi4E23TrivialOffsetCalculatorILi1EjESD_NS0_6memory15LoadWithoutCastENSE_16StoreWithoutCastEEEviT_T0_T2_T3_T4_T5_)
        /*23f0*/ 	.word	0x0000001a


	//----- nvinfo : EIATTR_FRAME_SIZE
	.align		4
.L_1589:
        /*23f4*/ 	.byte	0x04, 0x11
        /*23f6*/ 	.short	(.L_1591 - .L_1590)
	.align		4
.L_1590:
        /*23f8*/ 	.word	index@(_ZN2at6native27unrolled_elementwise_kernelIZZZNS0_22nan_to_num_kernel_cudaERNS_18TensorIteratorBaseESt8optionalIdES5_S5_ENKUlvE0_clEvENKUlvE_clEvEUldE_St5arrayIPcLm2EELi4E23TrivialOffsetCalculatorILi1EjESD_NS0_6memory15LoadWithoutCastENSE_16StoreWithoutCastEEEviT_T0_T2_T3_T4_T5_)
        /*23fc*/ 	.word	0x00000000


	//----- nvinfo : EIATTR_REGCOUNT
	.align		4
.L_1591:
        /*2400*/ 	.byte	0x04, 0x2f
        /*2402*/ 	.short	(.L_1593 - .L_1592)
	.align		4
.L_1592:
        /*2404*/ 	.word	index@(_ZN2at6native18elementwise_kernelILi128ELi2EZNS0_22gpu_kernel_impl_nocastIZZZNS0_22nan_to_num_kernel_cudaERNS_18TensorIteratorBaseESt8optionalIdES6_S6_ENKUlvE0_clEvENKUlvE_clEvEUldE_EEvS4_RKT_EUliE_EEviT1_)
        /*2408*/ 	.word	0x00000014


	//----- nvinfo : EIATTR_FRAME_SIZE
	.align		4
.L_1593:
        /*240c*/ 	.byte	0x04, 0x11
        /*240e*/ 	.short	(.L_1595 - .L_1594)
	.align		4
.L_1594:
        /*2410*/ 	.word	index@(_ZN2at6native18elementwise_kernelILi128ELi2EZNS0_22gpu_kernel_impl_nocastIZZZNS0_22nan_to_num_kernel_cudaERNS_18TensorIteratorBaseESt8optionalIdES6_S6_ENKUlvE0_clEvENKUlvE_clEvEUldE_EEvS4_RKT_EUliE_EEviT1_)
        /*2414*/ 	.word	0x00000000


	//----- nvinfo : EIATTR_REGCOUNT
	.align		4
.L_1595:
        /*2418*/ 	.byte	0x04, 0x2f
        /*241a*/ 	.short	(.L_1597 - .L_1596)
	.align		4
.L_1596:
        /*241c*/ 	.word	index@(_ZN2at6native27unrolled_elementwise_kernelIZZZNS0_22nan_to_num_kernel_cudaERNS_18TensorIteratorBaseESt8optionalIdES5_S5_ENKUlvE0_clEvENKUlvE_clEvEUldE_St5arrayIPcLm2EELi4E23TrivialOffsetCalculatorILi1EjESD_NS0_6memory12LoadWithCastILi1EEENSE_13StoreWithCastILi1EEEEEviT_T0_T2_T3_T4_T5_)
        /*2420*/ 	.word	0x00000022


	//----- nvinfo : EIATTR_FRAME_SIZE
	.align		4
.L_1597:
        /*2424*/ 	.byte	0x04, 0x11
        /*2426*/ 	.short	(.L_1599 - .L_1598)
	.align		4
.L_1598:
        /*2428*/ 	.word	index@(_ZN2at6native27unrolled_elementwise_kernelIZZZNS0_22nan_to_num_kernel_cudaERNS_18TensorIteratorBaseESt8optionalIdES5_S5_ENKUlvE0_clEvENKUlvE_clEvEUldE_St5arrayIPcLm2EELi4E23TrivialOffsetCalculatorILi1EjESD_NS0_6memory12LoadWithCastILi1EEENSE_13StoreWithCastILi1EEEEEviT_T0_T2_T3_T4_T5_)
        /*242c*/ 	.word	0x00000000


	//----- nvinfo : EIATTR_REGCOUNT
	.align		4
.L_1599:
        /*2430*/ 	.byte	0x04, 0x2f
        /*2432*/ 	.short	(.L_1601 - .L_1600)
	.align		4
.L_1600:
        /*2434*/ 	.word	index@(_ZN2at6native18elementwise_kernelILi128ELi4EZNS0_15gpu_kernel_implIZZZNS0_22nan_to_num_kernel_cudaERNS_18TensorIteratorBaseESt8optionalIdES6_S6_ENKUlvE0_clEvENKUlvE_clEvEUldE_EEvS4_RKT_EUliE_EEviT1_)
        /*2438*/ 	.word	0x00000018


	//----- nvinfo : EIATTR_FRAME_SIZE
	.align		4
.L_1601:
        /*243c*/ 	.byte	0x04, 0x11
        /*243e*/ 	.short	(.L_1603 - .L_1602)
	.align		4
.L_1602:
        /*2440*/ 	.word	index@(_ZN2at6native18elementwise_kernelILi128ELi4EZNS0_15gpu_kernel_implIZZZNS0_22nan_to_num_kernel_cudaERNS_18TensorIteratorBaseESt8optionalIdES6_S6_ENKUlvE0_clEvENKUlvE_clEvEUldE_EEvS4_RKT_EUliE_EEviT1_)
        /*2444*/ 	.word	0x00000000


	//----- nvinfo : EIATTR_REGCOUNT
	.align		4
.L_1603:
        /*2448*/ 	.byte	0x04, 0x2f
        /*244a*/ 	.short	(.L_1605 - .L_1604)
	.align		4
.L_1604:
        /*244c*/ 	.word	index@(_ZN2at6native29vectorized_elementwise_kernelILi8EZZZNS0_22nan_to_num_kernel_cudaERNS_18TensorIteratorBaseESt8optionalIdES5_S5_ENKUlvE0_clEvENKUlvE0_clEvEUlfE_St5arrayIPcLm2EEEEviT0_T1_)
        /*2450*/ 	.word	0x00000004


	//----- nvinfo : EIATTR_FRAME_SIZE
	.align		4
.L_1605:
        /*2454*/ 	.byte	0x04, 0x11
        /*2456*/ 	.short	(.L_1607 - .L_1606)
	.align		4
.L_1606:
        /*2458*/ 	.word	index@(_ZN2at6native29vectorized_elementwise_kernelILi8EZZZNS0_22nan_to_num_kernel_cudaERNS_18TensorIteratorBaseESt8optionalIdES5_S5_ENKUlvE0_clEvENKUlvE0_clEvEUlfE_St5arrayIPcLm2EEEEviT0_T1_)
        /*245c*/ 	.word	0x00000000


	//----- nvinfo : EIATTR_REGCOUNT
	.align		4
.L_1607:
        /*2460*/ 	.byte	0x04, 0x2f
        /*2462*/ 	.short	(.L_1609 - .L_1608)
	.align		4
.L_1608:
        /*2464*/ 	.word	index@(_ZN2at6native29vectorized_elementwise_kernelILi4EZZZNS0_22nan_to_num_kernel_cudaERNS_18TensorIteratorBaseESt8optionalIdES5_S5_ENKUlvE0_clEvENKUlvE0_clEvEUlfE_St5arrayIPcLm2EEEEviT0_T1_)
        /*2468*/ 	.word	0x00000028


	//----- nvinfo : EIATTR_FRAME_SIZE
	.align		4
.L_1609:
        /*246c*/ 	.byte	0x04, 0x11
        /*246e*/ 	.short	(.L_1611 - .L_1610)
	.align		4
.L_1610:
        /*2470*/ 	.word	index@(_ZN2at6native29vectorized_elementwise_kernelILi4EZZZNS0_22nan_to_num_kernel_cudaERNS_18TensorIteratorBaseESt8optionalIdES5_S5_ENKUlvE0_clEvENKUlvE0_clEvEUlfE_St5arrayIPcLm2EEEEviT0_T1_)
        /*2474*/ 	.word	0x00000000


	//----- nvinfo : EIATTR_REGCOUNT
	.align		4
.L_1611:
        /*2478*/ 	.byte	0x04, 0x2f
        /*247a*/ 	.short	(.L_1613 - .L_1612)
	.align		4
.L_1612:
        /*247c*/ 	.word	index@(_ZN2at6native29vectorized_elementwise_kernelILi2EZZZNS0_22nan_to_num_kernel_cudaERNS_18TensorIteratorBaseESt8optionalIdES5_S5_ENKUlvE0_clEvENKUlvE0_clEvEUlfE_St5arrayIPcLm2EEEEviT0_T1_)
        /*2480*/ 	.word	0x00000028


	//----- nvinfo : EIATTR_FRAME_SIZE
	.align		4
.L_1613:
        /*2484*/ 	.byte	0x04, 0x11
        /*2486*/ 	.short	(.L_1615 - .L_1614)
	.align		4
.L_1614:
        /*2488*/ 	.word	index@(_ZN2at6native29vectorized_elementwise_kernelILi2EZZZNS0_22nan_to_num_kernel_cudaERNS_18TensorIteratorBaseESt8optionalIdES5_S5_ENKUlvE0_clEvENKUlvE0_clEvEUlfE_St5arrayIPcLm2EEEEviT0_T1_)
        /*248c*/ 	.word	0x00000000


	//----- nvinfo : EIATTR_REGCOUNT
	.align		4
.L_1615:
        /*2490*/ 	.byte	0x04, 0x2f
        /*2492*/ 	.short	(.L_1617 - .L_1616)
	.align		4
.L_1616:
        /*2494*/ 	.word	index@(_ZN2at6native27unrolled_elementwise_kernelIZZZNS0_22nan_to_num_kernel_cudaERNS_18TensorIteratorBaseESt8optionalIdES5_S5_ENKUlvE0_clEvENKUlvE0_clEvEUlfE_St5arrayIPcLm2EELi4E23TrivialOffsetCalculatorILi1EjESD_NS0_6memory15LoadWithoutCastENSE_16StoreWithoutCastEEEviT_T0_T2_T3_T4_T5_)
        /*2498*/ 	.word	0x00000016


	//----- nvinfo : EIATTR_FRAME_SIZE
	.align		4
.L_1617:
        /*249c*/ 	.byte	0x04, 0x11
        /*249e*/ 	.short	(.L_1619 - .L_1618)
	.align		4
.L_1618:
        /*24a0*/ 	.word	index@(_ZN2at6native27unrolled_elementwise_kernelIZZZNS0_22nan_to_num_kernel_cudaERNS_18TensorIteratorBaseESt8optionalIdES5_S5_ENKUlvE0_clEvENKUlvE0_clEvEUlfE_St5arrayIPcLm2EELi4E23TrivialOffsetCalculatorILi1EjESD_NS0_6memory15LoadWithoutCastENSE_16StoreWithoutCastEEEviT_T0_T2_T3_T4_T5_)
        /*24a4*/ 	.word	0x00000000


	//----- nvinfo : EIATTR_REGCOUNT
	.align		4
.L_1619:
        /*24a8*/ 	.byte	0x04, 0x2f
        /*24aa*/ 	.short	(.L_1621 - .L_1620)
	.align		4
.L_1620:
        /*24ac*/ 	.word	index@(_ZN2at6native18elementwise_kernelILi128ELi2EZNS0_22gpu_kernel_impl_nocastIZZZNS0_22nan_to_num_kernel_cudaERNS_18TensorIteratorBaseESt8optionalIdES6_S6_ENKUlvE0_clEvENKUlvE0_clEvEUlfE_EEvS4_RKT_EUliE_EEviT1_)
        /*24b0*/ 	.word	0x00000014


	//----- nvinfo : EIATTR_FRAME_SIZE
	.align		4
.L_1621:
        /*24b4*/ 	.byte	0x04, 0x11
        /*24b6*/ 	.short	(.L_1623 - .L_1622)
	.align		4
.L_1622:
        /*24b8*/ 	.word	index@(_ZN2at6native18elementwise_kernelILi128ELi2EZNS0_22gpu_kernel_impl_nocastIZZZNS0_22nan_to_num_kernel_cudaERNS_18TensorIteratorBaseESt8optionalIdES6_S6_ENKUlvE0_clEvENKUlvE0_clEvEUlfE_EEvS4_RKT_EUliE_EEviT1_)
        /*24bc*/ 	.word	0x00000000


	//----- nvinfo : EIATTR_REGCOUNT
	.align		4
.L_1623:
        /*24c0*/ 	.byte	0x04, 0x2f
        /*24c2*/ 	.short	(.L_1625 - .L_1624)
	.align		4
.L_1624:
        /*24c4*/ 	.word	index@(_ZN2at6native27unrolled_elementwise_kernelIZZZNS0_22nan_to_num_kernel_cudaERNS_18TensorIteratorBaseESt8optionalIdES5_S5_ENKUlvE0_clEvENKUlvE0_clEvEUlfE_St5arrayIPcLm2EELi4E23TrivialOffsetCalculatorILi1EjESD_NS0_6memory12LoadWithCastILi1EEENSE_13StoreWithCastILi1EEEEEviT_T0_T2_T3_T4_T5_)
        /*24c8*/ 	.word	0x0000001e


	//----- nvinfo : EIATTR_FRAME_SIZE
	.align		4
.L_1625:
        /*24cc*/ 	.byte	0x04, 0x11
        /*24ce*/ 	.short	(.L_1627 - .L_1626)
	.align		4
.L_1626:
        /*24d0*/ 	.word	index@(_ZN2at6native27unrolled_elementwise_kernelIZZZNS0_22nan_to_num_kernel_cudaERNS_18TensorIteratorBaseESt8optionalIdES5_S5_ENKUlvE0_clEvENKUlvE0_clEvEUlfE_St5arrayIPcLm2EELi4E23TrivialOffsetCalculatorILi1EjESD_NS0_6memory12LoadWithCastILi1EEENSE_13StoreWithCastILi1EEEEEviT_T0_T2_T3_T4_T5_)
        /*24d4*/ 	.word	0x00000000


	//----- nvinfo : EIATTR_REGCOUNT
	.align		4
.L_1627:
        /*24d8*/ 	.byte	0x04, 0x2f
        /*24da*/ 	.short	(.L_1629 - .L_1628)
	.align		4
.L_1628:
        /*24dc*/ 	.word	index@(_ZN2at6native18elementwise_kernelILi128ELi4EZNS0_15gpu_kernel_implIZZZNS0_22nan_to_num_kernel_cudaERNS_18TensorIteratorBaseESt8optionalIdES6_S6_ENKUlvE0_clEvENKUlvE0_clEvEUlfE_EEvS4_RKT_EUliE_EEviT1_)
        /*24e0*/ 	.word	0x00000018


	//----- nvinfo : EIATTR_FRAME_SIZE
	.align		4
.L_1629:
        /*24e4*/ 	.byte	0x04, 0x11
        /*24e6*/ 	.short	(.L_1631 - .L_1630)
	.align		4
.L_1630:
        /*24e8*/ 	.word	index@(_ZN2at6native18elementwise_kernelILi128ELi4EZNS0_15gpu_kernel_implIZZZNS0_22nan_to_num_kernel_cudaERNS_18TensorIteratorBaseESt8optionalIdES6_S6_ENKUlvE0_clEvENKUlvE0_clEvEUlfE_EEvS4_RKT_EUliE_EEviT1_)
        /*24ec*/ 	.word	0x00000000


	//----- nvinfo : EIATTR_REGCOUNT
	.align		4
.L_1631:
        /*24f0*/ 	.byte	0x04, 0x2f
        /*24f2*/ 	.short	(.L_1633 - .L_1632)
	.align		4
.L_1632:
        /*24f4*/ 	.word	index@(_ZN2at6native29vectorized_elementwise_kernelILi8EZZZNS0_22nan_to_num_kernel_cudaERNS_18TensorIteratorBaseESt8optionalIdES5_S5_ENKUlvE0_clEvENKUlvE1_clEvEUlN3c104HalfEE_St5arrayIPcLm2EEEEviT0_T1_)
        /*24f8*/ 	.word	0x00000004


	//----- nvinfo : EIATTR_FRAME_SIZE
	.align		4
.L_1633:
        /*24fc*/ 	.byte	0x04, 0x11
        /*24fe*/ 	.short	(.L_1635 - .L_1634)
	.align		4
.L_1634:
        /*2500*/ 	.word	index@(_ZN2at6native29vectorized_elementwise_kernelILi8EZZZNS0_22nan_to_num_kernel_cudaERNS_18TensorIteratorBaseESt8optionalIdES5_S5_ENKUlvE0_clEvENKUlvE1_clEvEUlN3c104HalfEE_St5arrayIPcLm2EEEEviT0_T1_)
        /*2504*/ 	.word	0x00000000


	//----- nvinfo : EIATTR_REGCOUNT
	.align		4
.L_1635:
        /*2508*/ 	.byte	0x04, 0x2f
        /*250a*/ 	.short	(.L_1637 - .L_1636)
	.align		4
.L_1636:
        /*250c*/ 	.word	index@(_ZN2at6native29vectorized_elementwise_kernelILi4EZZZNS0_22nan_to_num_kernel_cudaERNS_18TensorIteratorBaseESt8optionalIdES5_S5_ENKUlvE0_clEvENKUlvE1_clEvEUlN3c104HalfEE_St5arrayIPcLm2EEEEviT0_T1_)
        /*2510*/ 	.word	0x0000001f


	//----- nvinfo : EIATTR_FRAME_SIZE
	.align		4
.L_1637:
        /*2514*/ 	.byte	0x04, 0x11
        /*2516*/ 	.short	(.L_1639 - .L_1638)
	.align		4
.L_1638:
        /*2518*/ 	.word	index@(_ZN2at6native29vectorized_elementwise_kernelILi4EZZZNS0_22nan_to_num_kernel_cudaERNS_18TensorIteratorBaseESt8optionalIdES5_S5_ENKUlvE0_clEvENKUlvE1_clEvEUlN3c104HalfEE_St5arrayIPcLm2EEEEviT0_T1_)
        /*251c*/ 	.word	0x00000000


	//----- nvinfo : EIATTR_REGCOUNT
	.align		4
.L_1639:
        /*2520*/ 	.byte	0x04, 0x2f
        /*2522*/ 	.short	(.L_1641 - .L_1640)
	.align		4
.L_1640:
        /*2524*/ 	.word	index@(_ZN2at6native29vectorized_elementwise_kernelILi2EZZZNS0_22nan_to_num_kernel_cudaERNS_18TensorIteratorBaseESt8optionalIdES5_S5_ENKUlvE0_clEvENKUlvE1_clEvEUlN3c104HalfEE_St5arrayIPcLm2EEEEviT0_T1_)
        /*2528*/ 	.word	0x0000001f


	//----- nvinfo : EIATTR_FRAME_SIZE
	.align		4
.L_1641:
        /*252c*/ 	.byte	0x04, 0x11
        /*252e*/ 	.short	(.L_1643 - .L_1642)
	.align		4
.L_1642:
        /*2530*/ 	.word	index@(_ZN2at6native29vectorized_elementwise_kernelILi2EZZZNS0_22nan_to_num_kernel_cudaERNS_18TensorIteratorBaseESt8optionalIdES5_S5_ENKUlvE0_clEvENKUlvE1_clEvEUlN3c104HalfEE_St5arrayIPcLm2EEEEviT0_T1_)
        /*2534*/ 	.word	0x00000000


	//----- nvinfo : EIATTR_REGCOUNT
	.align		4
.L_1643:
        /*2538*/ 	.byte	0x04, 0x2f
        /*253a*/ 	.short	(.L_1645 - .L_1644)
	.align		4
.L_1644:
        /*253c*/ 	.word	index@(_ZN2at6native27unrolled_elementwise_kernelIZZZNS0_22nan_to_num_kernel_cudaERNS_18TensorIteratorBaseESt8optionalIdES5_S5_ENKUlvE0_clEvENKUlvE1_clEvEUlN3c104HalfEE_St5arrayIPcLm2EELi4E23TrivialOffsetCalculatorILi1EjESF_NS0_6memory15LoadWithoutCastENSG_16StoreWithoutCastEEEviT_T0_T2_T3_T4_T5_)
        /*2540*/ 	.word	0x00000016


	//----- nvinfo : EIATTR_FRAME_SIZE
	.align		4
.L_1645:
        /*2544*/ 	.byte	0x04, 0x11
        /*2546*/ 	.short	(.L_1647 - .L_1646)
	.align		4
.L_1646:
        /*2548*/ 	.word	index@(_ZN2at6native27unrolled_elementwise_kernelIZZZNS0_22nan_to_num_kernel_cudaERNS_18TensorIteratorBaseESt8optionalIdES5_S5_ENKUlvE0_clEvENKUlvE1_clEvEUlN3c104HalfEE_St5arrayIPcLm2EELi4E23TrivialOffsetCalculatorILi1EjESF_NS0_6memory15LoadWithoutCastENSG_16StoreWithoutCastEEEviT_T0_T2_T3_T4_T5_)
        /*254c*/ 	.word	0x00000000


	//----- nvinfo : EIATTR_REGCOUNT
	.align		4
.L_1647:
        /*2550*/ 	.byte	0x04, 0x2f
        /*2552*/ 	.short	(.L_1649 - .L_1648)
	.align		4
.L_1648:
        /*2554*/ 	.word	index@(_ZN2at6native18elementwise_kernelILi128ELi4EZNS0_22gpu_kernel_impl_nocastIZZZNS0_22nan_to_num_kernel_cudaERNS_18TensorIteratorBaseESt8optionalIdES6_S6_ENKUlvE0_clEvENKUlvE1_clEvEUlN3c104HalfEE_EEvS4_RKT_EUliE_EEviT1_)
        /*2558*/ 	.word	0x00000014


	//----- nvinfo : EIATTR_FRAME_SIZE
	.align		4
.L_1649:
        /*255c*/ 	.byte	0x04, 0x11
        /*255e*/ 	.short	(.L_1651 - .L_1650)
	.align		4
.L_1650:
        /*2560*/ 	.word	index@(_ZN2at6native18elementwise_kernelILi128ELi4EZNS0_22gpu_kernel_impl_nocastIZZZNS0_22nan_to_num_kernel_cudaERNS_18TensorIteratorBaseESt8optionalIdES6_S6_ENKUlvE0_clEvENKUlvE1_clEvEUlN3c104HalfEE_EEvS4_RKT_EUliE_EEviT1_)
        /*2564*/ 	.word	0x00000000


	//----- nvinfo : EIATTR_REGCOUNT
	.align		4
.L_1651:
        /*2568*/ 	.byte	0x04, 0x2f
        /*256a*/ 	.short	(.L_1653 - .L_1652)
	.align		4
.L_1652:
        /*256c*/ 	.word	index@(_ZN2at6native27unrolled_elementwise_kernelIZZZNS0_22nan_to_num_kernel_cudaERNS_18TensorIteratorBaseESt8optionalIdES5_S5_ENKUlvE0_clEvENKUlvE1_clEvEUlN3c104HalfEE_St5arrayIPcLm2EELi4E23TrivialOffsetCalculatorILi1EjESF_NS0_6memory12LoadWithCastILi1EEENSG_13StoreWithCastILi1EEEEEviT_T0_T2_T3_T4_T5_)
        /*2570*/ 	.word	0x0000001c


	//----- nvinfo : EIATTR_FRAME_SIZE
	.align		4
.L_1653:
        /*2574*/ 	.byte	0x04, 0x11
        /*2576*/ 	.short	(.L_1655 - .L_1654)
	.align		4
.L_1654:
        /*2578*/ 	.word	index@(_ZN2at6native27unrolled_elementwise_kernelIZZZNS0_22nan_to_num_kernel_cudaERNS_18TensorIteratorBaseESt8optionalIdES5_S5_ENKUlvE0_clEvENKUlvE1_clEvEUlN3c104HalfEE_St5arrayIPcLm2EELi4E23TrivialOffsetCalculatorILi1EjESF_NS0_6memory12LoadWithCastILi1EEENSG_13StoreWithCastILi1EEEEEviT_T0_T2_T3_T4_T5_)
        /*257c*/ 	.word	0x00000000


	//----- nvinfo : EIATTR_REGCOUNT
	.align		4
.L_1655:
        /*2580*/ 	.byte	0x04, 0x2f
        /*2582*/ 	.short	(.L_1657 - .L_1656)
	.align		4
.L_1656:
        /*2584*/ 	.word	index@(_ZN2at6native18elementwise_kernelILi128ELi4EZNS0_15gpu_kernel_implIZZZNS0_22nan_to_num_kernel_cudaERNS_18TensorIteratorBaseESt8optionalIdES6_S6_ENKUlvE0_clEvENKUlvE1_clEvEUlN3c104HalfEE_EEvS4_RKT_EUliE_EEviT1_)
        /*2588*/ 	.word	0x00000018


	//----- nvinfo : EIATTR_FRAME_SIZE
	.align		4
.L_1657:
        /*258c*/ 	.byte	0x04, 0x11
        /*258e*/ 	.short	(.L_1659 - .L_1658)
	.align		4
.L_1658:
        /*2590*/ 	.word	index@(_ZN2at6native18elementwise_kernelILi128ELi4EZNS0_15gpu_kernel_implIZZZNS0_22nan_to_num_kernel_cudaERNS_18TensorIteratorBaseESt8optionalIdES6_S6_ENKUlvE0_clEvENKUlvE1_clEvEUlN3c104HalfEE_EEvS4_RKT_EUliE_EEviT1_)
        /*2594*/ 	.word	0x00000000


	//----- nvinfo : EIATTR_REGCOUNT
	.align		4
.L_1659:
        /*2598*/ 	.byte	0x04, 0x2f
        /*259a*/ 	.short	(.L_1661 - .L_1660)
	.align		4
.L_1660:
        /*259c*/ 	.word	index@(_ZN2at6native29vectorized_elementwise_kernelILi8EZZZNS0_22nan_to_num_kernel_cudaERNS_18TensorIteratorBaseESt8optionalIdES5_S5_ENKUlvE0_clEvENKUlvE2_clEvEUlN3c108BFloat16EE_St5arrayIPcLm2EEEEviT0_T1_)
        /*25a0*/ 	.word	0x00000004


	//----- nvinfo : EIATTR_FRAME_SIZE
	.align		4
.L_1661:
        /*25a4*/ 	.byte	0x04, 0x11
        /*25a6*/ 	.short	(.L_1663 - .L_1662)
	.align		4
.L_1662:
        /*25a8*/ 	.word	index@(_ZN2at6native29vectorized_elementwise_kernelILi8EZZZNS0_22nan_to_num_kernel_cudaERNS_18TensorIteratorBaseESt8optionalIdES5_S5_ENKUlvE0_clEvENKUlvE2_clEvEUlN3c108BFloat16EE_St5arrayIPcLm2EEEEviT0_T1_)
        /*25ac*/ 	.word	0x00000000


	//----- nvinfo : EIATTR_REGCOUNT
	.align		4
.L_1663:
        /*25b0*/ 	.byte	0x04, 0x2f
        /*25b2*/ 	.short	(.L_1665 - .L_1664)
	.align		4
.L_1664:
        /*25b4*/ 	.word	index@(_ZN2at6native29vectorized_elementwise_kernelILi4EZZZNS0_22nan_to_num_kernel_cudaERNS_18TensorIteratorBaseESt8optionalIdES5_S5_ENKUlvE0_clEvENKUlvE2_clEvEUlN3c108BFloat16EE_St5arrayIPcLm2EEEEviT0_T1_)
        /*25b8*/ 	.word	0x0000001f


	//----- nvinfo : EIATTR_FRAME_SIZE
	.align		4
.L_1665:
        /*25bc*/ 	.byte	0x04, 0x11
        /*25be*/ 	.short	(.L_1667 - .L_1666)
	.align		4
.L_1666:
        /*25c0*/ 	.word	index@(_ZN2at6native29vectorized_elementwise_kernelILi4EZZZNS0_22nan_to_num_kernel_cudaERNS_18TensorIteratorBaseESt8optionalIdES5_S5_ENKUlvE0_clEvENKUlvE2_clEvEUlN3c108BFloat16EE_St5arrayIPcLm2EEEEviT0_T1_)
        /*25c4*/ 	.word	0x00000000


	//----- nvinfo : EIATTR_REGCOUNT
	.align		4
.L_1667:
        /*25c8*/ 	.byte	0x04, 0x2f
        /*25ca*/ 	.short	(.L_1669 - .L_1668)
	.align		4
.L_1668:
        /*25cc*/ 	.word	index@(_ZN2at6native29vectorized_elementwise_kernelILi2EZZZNS0_22nan_to_num_kernel_cudaERNS_18TensorIteratorBaseESt8optionalIdES5_S5_ENKUlvE0_clEvENKUlvE2_clEvEUlN3c108BFloat16EE_St5arrayIPcLm2EEEEviT0_T1_)
        /*25d0*/ 	.word	0x0000001f


	//----- nvinfo : EIATTR_FRAME_SIZE
	.align		4
.L_1669:
        /*25d4*/ 	.byte	0x04, 0x11
        /*25d6*/ 	.short	(.L_1671 - .L_1670)
	.align		4
.L_1670:
        /*25d8*/ 	.word	index@(_ZN2at6native29vectorized_elementwise_kernelILi2EZZZNS0_22nan_to_num_kernel_cudaERNS_18TensorIteratorBaseESt8optionalIdES5_S5_ENKUlvE0_clEvENKUlvE2_clEvEUlN3c108BFloat16EE_St5arrayIPcLm2EEEEviT0_T1_)
        /*25dc*/ 	.word	0x00000000


	//----- nvinfo : EIATTR_REGCOUNT
	.align		4
.L_1671:
        /*25e0*/ 	.byte	0x04, 0x2f
        /*25e2*/ 	.short	(.L_1673 - .L_1672)
	.align		4
.L_1672:
        /*25e4*/ 	.word	index@(_ZN2at6native27unrolled_elementwise_kernelIZZZNS0_22nan_to_num_kernel_cudaERNS_18TensorIteratorBaseESt8optionalIdES5_S5_ENKUlvE0_clEvENKUlvE2_clEvEUlN3c108BFloat16EE_St5arrayIPcLm2EELi4E23TrivialOffsetCalculatorILi1EjESF_NS0_6memory15LoadWithoutCastENSG_16StoreWithoutCastEEEviT_T0_T2_T3_T4_T5_)
        /*25e8*/ 	.word	0x00000016


	//----- nvinfo : EIATTR_FRAME_SIZE
	.align		4
.L_1673:
        /*25ec*/ 	.byte	0x04, 0x11
        /*25ee*/ 	.short	(.L_1675 - .L_1674)
	.align		4
.L_1674:
        /*25f0*/ 	.word	index@(_ZN2at6native27unrolled_elementwise_kernelIZZZNS0_22nan_to_num_kernel_cudaERNS_18TensorIteratorBaseESt8optionalIdES5_S5_ENKUlvE0_clEvENKUlvE2_clEvEUlN3c108BFloat16EE_St5arrayIPcLm2EELi4E23TrivialOffsetCalculatorILi1EjESF_NS0_6memory15LoadWithoutCastENSG_16StoreWithoutCastEEEviT_T0_T2_T3_T4_T5_)
        /*25f4*/ 	.word	0x00000000


	//----- nvinfo : EIATTR_REGCOUNT
	.align		4
.L_1675:
        /*25f8*/ 	.byte	0x04, 0x2f
        /*25fa*/ 	.short	(.L_1677 - .L_1676)
	.align		4
.L_1676:
        /*25fc*/ 	.word	index@(_ZN2at6native18elementwise_kernelILi128ELi4EZNS0_22gpu_kernel_impl_nocastIZZZNS0_22nan_to_num_kernel_cudaERNS_18TensorIteratorBaseESt8optionalIdES6_S6_ENKUlvE0_clEvENKUlvE2_clEvEUlN3c108BFloat16EE_EEvS4_RKT_EUliE_EEviT1_)
        /*2600*/ 	.word	0x00000014


	//----- nvinfo : EIATTR_FRAME_SIZE
	.align		4
.L_1677:
        /*2604*/ 	.byte	0x04, 0x11
        /*2606*/ 	.short	(.L_1679 - .L_1678)
	.align		4
.L_1678:
        /*2608*/ 	.word	index@(_ZN2at6native18elementwise_kernelILi128ELi4EZNS0_22gpu_kernel_impl_nocastIZZZNS0_22nan_to_num_kernel_cudaERNS_18TensorIteratorBaseESt8optionalIdES6_S6_ENKUlvE0_clEvENKUlvE2_clEvEUlN3c108BFloat16EE_EEvS4_RKT_EUliE_EEviT1_)
        /*260c*/ 	.word	0x00000000


	//----- nvinfo : EIATTR_REGCOUNT
	.align		4
.L_1679:
        /*2610*/ 	.byte	0x04, 0x2f
        /*2612*/ 	.short	(.L_1681 - .L_1680)
	.align		4
.L_1680:
        /*2614*/ 	.word	index@(_ZN2at6native27unrolled_elementwise_kernelIZZZNS0_22nan_to_num_kernel_cudaERNS_18TensorIteratorBaseESt8optionalIdES5_S5_ENKUlvE0_clEvENKUlvE2_clEvEUlN3c108BFloat16EE_St5arrayIPcLm2EELi4E23TrivialOffsetCalculatorILi1EjESF_NS0_6memory12LoadWithCastILi1EEENSG_13StoreWithCastILi1EEEEEviT_T0_T2_T3_T4_T5_)
        /*2618*/ 	.word	0x0000001c


	//----- nvinfo : EIATTR_FRAME_SIZE
	.align		4
.L_1681:
        /*261c*/ 	.byte	0x04, 0x11
        /*261e*/ 	.short	(.L_1683 - .L_1682)
	.align		4
.L_1682:
        /*2620*/ 	.word	index@(_ZN2at6native27unrolled_elementwise_kernelIZZZNS0_22nan_to_num_kernel_cudaERNS_18TensorIteratorBaseESt8optionalIdES5_S5_ENKUlvE0_clEvENKUlvE2_clEvEUlN3c108BFloat16EE_St5arrayIPcLm2EELi4E23TrivialOffsetCalculatorILi1EjESF_NS0_6memory12LoadWithCastILi1EEENSG_13StoreWithCastILi1EEEEEviT_T0_T2_T3_T4_T5_)
        /*2624*/ 	.word	0x00000000


	//----- nvinfo : EIATTR_REGCOUNT
	.align		4
.L_1683:
        /*2628*/ 	.byte	0x04, 0x2f
        /*262a*/ 	.short	(.L_1685 - .L_1684)
	.align		4
.L_1684:
        /*262c*/ 	.word	index@(_ZN2at6native18elementwise_kernelILi128ELi4EZNS0_15gpu_kernel_implIZZZNS0_22nan_to_num_kernel_cudaERNS_18TensorIteratorBaseESt8optionalIdES6_S6_ENKUlvE0_clEvENKUlvE2_clEvEUlN3c108BFloat16EE_EEvS4_RKT_EUliE_EEviT1_)
        /*2630*/ 	.word	0x00000018


	//----- nvinfo : EIATTR_FRAME_SIZE
	.align		4
.L_1685:
        /*2634*/ 	.byte	0x04, 0x11
        /*2636*/ 	.short	(.L_1687 - .L_1686)
	.align		4
.L_1686:
        /*2638*/ 	.word	index@(_ZN2at6native18elementwise_kernelILi128ELi4EZNS0_15gpu_kernel_implIZZZNS0_22nan_to_num_kernel_cudaERNS_18TensorIteratorBaseESt8optionalIdES6_S6_ENKUlvE0_clEvENKUlvE2_clEvEUlN3c108BFloat16EE_EEvS4_RKT_EUliE_EEviT1_)
        /*263c*/ 	.word	0x00000000


	//----- nvinfo : EIATTR_REGCOUNT
	.align		4
.L_1687:
        /*2640*/ 	.byte	0x04, 0x2f
        /*2642*/ 	.short	(.L_1689 - .L_1688)
	.align		4
.L_1688:
        /*2644*/ 	.word	index@(_ZN2at6native50_GLOBAL__N__650009b6_17_UnaryOpsKernel_cu_bd823bfe45unrolled_elementwise_kernel_for_multi_outputsILi2EZZZNS0_17frexp_kernel_cudaERNS_18TensorIteratorBaseEENKUlvE_clEvENKUlvE_clEvEUldE_St5arrayIPcLm3EE23TrivialOffsetCalculatorILi1EjESB_ILi2EjEEEviT0_T1_T2_T3_)
        /*2648*/ 	.word	0x00000024


	//----- nvinfo : EIATTR_FRAME_SIZE
	.align		4
.L_1689:
        /*264c*/ 	.byte	0x04, 0x11
        /*264e*/ 	.short	(.L_1691 - .L_1690)
	.align		4
.L_1690:
        /*2650*/ 	.word	index@(_ZN2at6native50_GLOBAL__N__650009b6_17_UnaryOpsKernel_cu_bd823bfe45unrolled_elementwise_kernel_for_multi_outputsILi2EZZZNS0_17frexp_kernel_cudaERNS_18TensorIteratorBaseEENKUlvE_clEvENKUlvE_clEvEUldE_St5arrayIPcLm3EE23TrivialOffsetCalculatorILi1EjESB_ILi2EjEEEviT0_T1_T2_T3_)
        /*2654*/ 	.word	0x00000000


	//----- nvinfo : EIATTR_REGCOUNT
	.align		4
.L_1691:
        /*2658*/ 	.byte	0x04, 0x2f
        /*265a*/ 	.short	(.L_1693 - .L_1692)
	.align		4
.L_1692:
        /*265c*/ 	.word	index@(_ZN2at6native50_GLOBAL__N__650009b6_17_UnaryOpsKernel_cu_bd823bfe45unrolled_elementwise_kernel_for_multi_outputsILi2EZZZNS0_17frexp_kernel_cudaERNS_18TensorIteratorBaseEENKUlvE_clEvENKUlvE_clEvEUldE_St5arrayIPcLm3EE16OffsetCalculatorILi1EjLb0EESB_ILi2EjLb0EEEEviT0_T1_T2_T3_)
        /*2660*/ 	.word	0x00000028


	//----- nvinfo : EIATTR_FRAME_SIZE
	.align		4
.L_1693:
        /*2664*/ 	.byte	0x04, 0x11
        /*2666*/ 	.short	(.L_1695 - .L_1694)
	.align		4
.L_1694:
        /*2668*/ 	.word	index@(_ZN2at6native50_GLOBAL__N__650009b6_17_UnaryOpsKernel_cu_bd823bfe45unrolled_elementwise_kernel_for_multi_outputsILi2EZZZNS0_17frexp_kernel_cudaERNS_18TensorIteratorBaseEENKUlvE_clEvENKUlvE_clEvEUldE_St5arrayIPcLm3EE16OffsetCalculatorILi1EjLb0EESB_ILi2EjLb0EEEEviT0_T1_T2_T3_)
        /*266c*/ 	.word	0x00000000


	//----- nvinfo : EIATTR_REGCOUNT
	.align		4
.L_1695:
        /*2670*/ 	.byte	0x04, 0x2f
        /*2672*/ 	.short	(.L_1697 - .L_1696)
	.align		4
.L_1696:
        /*2674*/ 	.word	index@(_ZN2at6native50_GLOBAL__N__650009b6_17_UnaryOpsKernel_cu_bd823bfe45unrolled_elementwise_kernel_for_multi_outputsILi2EZZZNS0_17frexp_kernel_cudaERNS_18TensorIteratorBaseEENKUlvE_clEvENKUlvE0_clEvEUlfE_St5arrayIPcLm3EE23TrivialOffsetCalculatorILi1EjESB_ILi2EjEEEviT0_T1_T2_T3_)
        /*2678*/ 	.word	0x00000020


	//----- nvinfo : EIATTR_FRAME_SIZE
	.align		4
.L_1697:
        /*267c*/ 	.byte	0x04, 0x11
        /*267e*/ 	.short	(.L_1699 - .L_1698)
	.align		4
.L_1698:
        /*2680*/ 	.word	index@(_ZN2at6native50_GLOBAL__N__650009b6_17_UnaryOpsKernel_cu_bd823bfe45unrolled_elementwise_kernel_for_multi_outputsILi2EZZZNS0_17frexp_kernel_cudaERNS_18TensorIteratorBaseEENKUlvE_clEvENKUlvE0_clEvEUlfE_St5arrayIPcLm3EE23TrivialOffsetCalculatorILi1EjESB_ILi2EjEEEviT0_T1_T2_T3_)
        /*2684*/ 	.word	0x00000000


	//----- nvinfo : EIATTR_REGCOUNT
	.align		4
.L_1699:
        /*2688*/ 	.byte	0x04, 0x2f
        /*268a*/ 	.short	(.L_1701 - .L_1700)
	.align		4
.L_1700:
        /*268c*/ 	.word	index@(_ZN2at6native50_GLOBAL__N__650009b6_17_UnaryOpsKernel_cu_bd823bfe45unrolled_elementwise_kernel_for_multi_outputsILi2EZZZNS0_17frexp_kernel_cudaERNS_18TensorIteratorBaseEENKUlvE_clEvENKUlvE0_clEvEUlfE_St5arrayIPcLm3EE16OffsetCalculatorILi1EjLb0EESB_ILi2EjLb0EEEEviT0_T1_T2_T3_)
        /*2690*/ 	.word	0x00000020


	//----- nvinfo : EIATTR_FRAME_SIZE
	.align		4
.L_1701:
        /*2694*/ 	.byte	0x04, 0x11
        /*2696*/ 	.short	(.L_1703 - .L_1702)
	.align		4
.L_1702:
        /*2698*/ 	.word	index@(_ZN2at6native50_GLOBAL__N__650009b6_17_UnaryOpsKernel_cu_bd823bfe45unrolled_elementwise_kernel_for_multi_outputsILi2EZZZNS0_17frexp_kernel_cudaERNS_18TensorIteratorBaseEENKUlvE_clEvENKUlvE0_clEvEUlfE_St5arrayIPcLm3EE16OffsetCalculatorILi1EjLb0EESB_ILi2EjLb0EEEEviT0_T1_T2_T3_)
        /*269c*/ 	.word	0x00000000


	//----- nvinfo : EIATTR_REGCOUNT
	.align		4
.L_1703:
        /*26a0*/ 	.byte	0x04, 0x2f
        /*26a2*/ 	.short	(.L_1705 - .L_1704)
	.align		4
.L_1704:
        /*26a4*/ 	.word	index@(_ZN2at6native50_GLOBAL__N__650009b6_17_UnaryOpsKernel_cu_bd823bfe45unrolled_elementwise_kernel_for_multi_outputsILi2EZZZNS0_17frexp_kernel_cudaERNS_18TensorIteratorBaseEENKUlvE_clEvENKUlvE1_clEvEUlN3c104HalfEE_St5arrayIPcLm3EE23TrivialOffsetCalculatorILi1EjESD_ILi2EjEEEviT0_T1_T2_T3_)
        /*26a8*/ 	.word	0x0000001c


	//----- nvinfo : EIATTR_FRAME_SIZE
	.align		4
.L_1705:
        /*26ac*/ 	.byte	0x04, 0x11
        /*26ae*/ 	.short	(.L_1707 - .L_1706)
	.align		4
.L_1706:
        /*26b0*/ 	.word	index@(_ZN2at6native50_GLOBAL__N__650009b6_17_UnaryOpsKernel_cu_bd823bfe45unrolled_elementwise_kernel_for_multi_outputsILi2EZZZNS0_17frexp_kernel_cudaERNS_18TensorIteratorBaseEENKUlvE_clEvENKUlvE1_clEvEUlN3c104HalfEE_St5arrayIPcLm3EE23TrivialOffsetCalculatorILi1EjESD_ILi2EjEEEviT0_T1_T2_T3_)
        /*26b4*/ 	.word	0x00000000


	//----- nvinfo : EIATTR_REGCOUNT
	.align		4
.L_1707:
        /*26b8*/ 	.byte	0x04, 0x2f
        /*26ba*/ 	.short	(.L_1709 - .L_1708)
	.align		4
.L_1708:
        /*26bc*/ 	.word	index@(_ZN2at6native50_GLOBAL__N__650009b6_17_UnaryOpsKernel_cu_bd823bfe45unrolled_elementwise_kernel_for_multi_outputsILi2EZZZNS0_17frexp_kernel_cudaERNS_18TensorIteratorBaseEENKUlvE_clEvENKUlvE1_clEvEUlN3c104HalfEE_St5arrayIPcLm3EE16OffsetCalculatorILi1EjLb0EESD_ILi2EjLb0EEEEviT0_T1_T2_T3_)
        /*26c0*/ 	.word	0x00000020


	//----- nvinfo : EIATTR_FRAME_SIZE
	.align		4
.L_1709:
        /*26c4*/ 	.byte	0x04, 0x11
        /*26c6*/ 	.short	(.L_1711 - .L_1710)
	.align		4
.L_1710:
        /*26c8*/ 	.word	index@(_ZN2at6native50_GLOBAL__N__650009b6_17_UnaryOpsKernel_cu_bd823bfe45unrolled_elementwise_kernel_for_multi_outputsILi2EZZZNS0_17frexp_kernel_cudaERNS_18TensorIteratorBaseEENKUlvE_clEvENKUlvE1_clEvEUlN3c104HalfEE_St5arrayIPcLm3EE16OffsetCalculatorILi1EjLb0EESD_ILi2EjLb0EEEEviT0_T1_T2_T3_)
        /*26cc*/ 	.word	0x00000000


	//----- nvinfo : EIATTR_REGCOUNT
	.align		4
.L_1711:
        /*26d0*/ 	.byte	0x04, 0x2f
        /*26d2*/ 	.short	(.L_1713 - .L_1712)
	.align		4
.L_1712:
        /*26d4*/ 	.word	index@(_ZN2at6native50_GLOBAL__N__650009b6_17_UnaryOpsKernel_cu_bd823bfe45unrolled_elementwise_kernel_for_multi_outputsILi2EZZZNS0_17frexp_kernel_cudaERNS_18TensorIteratorBaseEENKUlvE_clEvENKUlvE2_clEvEUlN3c108BFloat16EE_St5arrayIPcLm3EE23TrivialOffsetCalculatorILi1EjESD_ILi2EjEEEviT0_T1_T2_T3_)
        /*26d8*/ 	.word	0x0000001c


	//----- nvinfo : EIATTR_FRAME_SIZE
	.align		4
.L_1713:
        /*26dc*/ 	.byte	0x04, 0x11
        /*26de*/ 	.short	(.L_1715 - .L_1714)
	.align		4
.L_1714:
        /*26e0*/ 	.word	index@(_ZN2at6native50_GLOBAL__N__650009b6_17_UnaryOpsKernel_cu_bd823bfe45unrolled_elementwise_kernel_for_multi_outputsILi2EZZZNS0_17frexp_kernel_cudaERNS_18TensorIteratorBaseEENKUlvE_clEvENKUlvE2_clEvEUlN3c108BFloat16EE_St5arrayIPcLm3EE23TrivialOffsetCalculatorILi1EjESD_ILi2EjEEEviT0_T1_T2_T3_)
        /*26e4*/ 	.word	0x00000000


	//----- nvinfo : EIATTR_REGCOUNT
	.align		4
.L_1715:
        /*26e8*/ 	.byte	0x04, 0x2f
        /*26ea*/ 	.short	(.L_1717 - .L_1716)
	.align		4
.L_1716:
        /*26ec*/ 	.word	index@(_ZN2at6native50_GLOBAL__N__650009b6_17_UnaryOpsKernel_cu_bd823bfe45unrolled_elementwise_kernel_for_multi_outputsILi2EZZZNS0_17frexp_kernel_cudaERNS_18TensorIteratorBaseEENKUlvE_clEvENKUlvE2_clEvEUlN3c108BFloat16EE_St5arrayIPcLm3EE16OffsetCalculatorILi1EjLb0EESD_ILi2EjLb0EEEEviT0_T1_T2_T3_)
        /*26f0*/ 	.word	0x00000020


	//----- nvinfo : EIATTR_FRAME_SIZE
	.align		4
.L_1717:
        /*26f4*/ 	.byte	0x04, 0x11
        /*26f6*/ 	.short	(.L_1719 - .L_1718)
	.align		4
.L_1718:
        /*26f8*/ 	.word	index@(_ZN2at6native50_GLOBAL__N__650009b6_17_UnaryOpsKernel_cu_bd823bfe45unrolled_elementwise_kernel_for_multi_outputsILi2EZZZNS0_17frexp_kernel_cudaERNS_18TensorIteratorBaseEENKUlvE_clEvENKUlvE2_clEvEUlN3c108BFloat16EE_St5arrayIPcLm3EE16OffsetCalculatorILi1EjLb0EESD_ILi2EjLb0EEEEviT0_T1_T2_T3_)
        /*26fc*/ 	.word	0x00000000


	//----- nvinfo : EIATTR_MIN_STACK_SIZE
	.align		4
.L_1719:
        /*2700*/ 	.byte	0x04, 0x12
        /*2702*/ 	.short	(.L_1721 - .L_1720)
	.align		4
.L_1720:
        /*2704*/ 	.word	index@(_ZN2at6native50_GLOBAL__N__650009b6_17_UnaryOpsKernel_cu_bd823bfe45unrolled_elementwise_kernel_for_multi_outputsILi2EZZZNS0_17frexp_kernel_cudaERNS_18TensorIteratorBaseEENKUlvE_clEvENKUlvE2_clEvEUlN3c108BFloat16EE_St5arrayIPcLm3EE16OffsetCalculatorILi1EjLb0EESD_ILi2EjLb0EEEEviT0_T1_T2_T3_)
        /*2708*/ 	.word	0x00000000


	//----- nvinfo : EIATTR_MIN_STACK_SIZE
	.align		4
.L_1721:
        /*270c*/ 	.byte	0x04, 0x12
        /*270e*/ 	.short	(.L_1723 - .L_1722)
	.align		4
.L_1722:
        /*2710*/ 	.word	index@(_ZN2at6native50_GLOBAL__N__650009b6_17_UnaryOpsKernel_cu_bd823bfe45unrolled_elementwise_kernel_for_multi_outputsILi2EZZZNS0_17frexp_kernel_cudaERNS_18TensorIteratorBaseEENKUlvE_clEvENKUlvE2_clEvEUlN3c108BFloat16EE_St5arrayIPcLm3EE23TrivialOffsetCalculatorILi1EjESD_ILi2EjEEEviT0_T1_T2_T3_)
        /*2714*/ 	.word	0x00000000


	//----- nvinfo : EIATTR_MIN_STACK_SIZE
	.align		4
.L_1723:
        /*2718*/ 	.byte	0x04, 0x12
        /*271a*/ 	.short	(.L_1725 - .L_1724)
	.align		4
.L_1724:
        /*271c*/ 	.word	index@(_ZN2at6native50_GLOBAL__N__650009b6_17_UnaryOpsKernel_cu_bd823bfe45unrolled_elementwise_kernel_for_multi_outputsILi2EZZZNS0_17frexp_kernel_cudaERNS_18TensorIteratorBaseEENKUlvE_clEvENKUlvE1_clEvEUlN3c104HalfEE_St5arrayIPcLm3EE16OffsetCalculatorILi1EjLb0EESD_ILi2EjLb0EEEEviT0_T1_T2_T3_)
        /*2720*/ 	.word	0x00000000


	//----- nvinfo : EIATTR_MIN_STACK_SIZE
	.align		4
.L_1725:
        /*2724*/ 	.byte	0x04, 0x12
        /*2726*/ 	.short	(.L_1727 - .L_1726)
	.align		4
.L_1726:
        /*2728*/ 	.word	index@(_ZN2at6native50_GLOBAL__N__650009b6_17_UnaryOpsKernel_cu_bd823bfe45unrolled_elementwise_kernel_for_multi_outputsILi2EZZZNS0_17frexp_kernel_cudaERNS_18TensorIteratorBaseEENKUlvE_clEvENKUlvE1_clEvEUlN3c104HalfEE_St5arrayIPcLm3EE23TrivialOffsetCalculatorILi1EjESD_ILi2EjEEEviT0_T1_T2_T3_)
        /*272c*/ 	.word	0x00000000


	//----- nvinfo : EIATTR_MIN_STACK_SIZE
	.align		4
.L_1727:
        /*2730*/ 	.byte	0x04, 0x12
        /*2732*/ 	.short	(.L_1729 - .L_1728)
	.align		4
.L_1728:
        /*2734*/ 	.word	index@(_ZN2at6native50_GLOBAL__N__650009b6_17_UnaryOpsKernel_cu_bd823bfe45unrolled_elementwise_kernel_for_multi_outputsILi2EZZZNS0_17frexp_kernel_cudaERNS_18TensorIteratorBaseEENKUlvE_clEvENKUlvE0_clEvEUlfE_St5arrayIPcLm3EE16OffsetCalculatorILi1EjLb0EESB_ILi2EjLb0EEEEviT0_T1_T2_T3_)
        /*2738*/ 	.word	0x00000000


	//----- nvinfo : EIATTR_MIN_STACK_SIZE
	.align		4
.L_1729:
        /*273c*/ 	.byte	0x04, 0x12
        /*273e*/ 	.short	(.L_1731 - .L_1730)
	.align		4
.L_1730:
        /*2740*/ 	.word	index@(_ZN2at6native50_GLOBAL__N__650009b6_17_UnaryOpsKernel_cu_bd823bfe45unrolled_elementwise_kernel_for_multi_outputsILi2EZZZNS0_17frexp_kernel_cudaERNS_18TensorIteratorBaseEENKUlvE_clEvENKUlvE0_clEvEUlfE_St5arrayIPcLm3EE23TrivialOffsetCalculatorILi1EjESB_ILi2EjEEEviT0_T1_T2_T3_)
        /*2744*/ 	.word	0x00000000


	//----- nvinfo : EIATTR_MIN_STACK_SIZE
	.align		4
.L_1731:
        /*2748*/ 	.byte	0x04, 0x12
        /*274a*/ 	.short	(.L_1733 - .L_1732)
	.align		4
.L_1732:
        /*274c*/ 	.word	index@(_ZN2at6native50_GLOBAL__N__650009b6_17_UnaryOpsKernel_cu_bd823bfe45unrolled_elementwise_kernel_for_multi_outputsILi2EZZZNS0_17frexp_kernel_cudaERNS_18TensorIteratorBaseEENKUlvE_clEvENKUlvE_clEvEUldE_St5arrayIPcLm3EE16OffsetCalculatorILi1EjLb0EESB_ILi2EjLb0EEEEviT0_T1_T2_T3_)
        /*2750*/ 	.word	0x00000000


	//----- nvinfo : EIATTR_MIN_STACK_SIZE
	.align		4
.L_1733:
        /*2754*/ 	.byte	0x04, 0x12
        /*2756*/ 	.short	(.L_1735 - .L_1734)
	.align		4
.L_1734:
        /*2758*/ 	.word	index@(_ZN2at6native50_GLOBAL__N__650009b6_17_UnaryOpsKernel_cu_bd823bfe45unrolled_elementwise_kernel_for_multi_outputsILi2EZZZNS0_17frexp_kernel_cudaERNS_18TensorIteratorBaseEENKUlvE_clEvENKUlvE_clEvEUldE_St5arrayIPcLm3EE23TrivialOffsetCalculatorILi1EjESB_ILi2EjEEEviT0_T1_T2_T3_)
        /*275c*/ 	.word	0x00000000


	//----- nvinfo : EIATTR_MIN_STACK_SIZE
	.align		4
.L_1735:
        /*2760*/ 	.byte	0x04, 0x12
        /*2762*/ 	.short	(.L_1737 - .L_1736)
	.align		4
.L_1736:
        /*2764*/ 	.word	index@(_ZN2at6native18elementwise_kernelILi128ELi4EZNS0_15gpu_kernel_implIZZZNS0_22nan_to_num_kernel_cudaERNS_18TensorIteratorBaseESt8optionalIdES6_S6_ENKUlvE0_clEvENKUlvE2_clEvEUlN3c108BFloat16EE_EEvS4_RKT_EUliE_EEviT1_)
        /*2768*/ 	.word	0x00000000


	//----- nvinfo : EIATTR_MIN_STACK_SIZE
	.align		4
.L_1737:
        /*276c*/ 	.byte	0x04, 0x12
        /*276e*/ 	.short	(.L_1739 - .L_1738)
	.align		4
.L_1738:
        /*2770*/ 	.word	index@(_ZN2at6native27unrolled_elementwise_kernelIZZZNS0_22nan_to_num_kernel_cudaERNS_18TensorIteratorBaseESt8optionalIdES5_S5_ENKUlvE0_clEvENKUlvE2_clEvEUlN3c108BFloat16EE_St5arrayIPcLm2EELi4E23TrivialOffsetCalculatorILi1EjESF_NS0_6memory12LoadWithCastILi1EEENSG_13StoreWithCastILi1EEEEEviT_T0_T2_T3_T4_T5_)
        /*2774*/ 	.word	0x00000000


	//----- nvinfo : EIATTR_MIN_STACK_SIZE
	.align		4
.L_1739:
        /*2778*/ 	.byte	0x04, 0x12
        /*277a*/ 	.short	(.L_1741 - .L_1740)
	.align		4
.L_1740:
        /*277c*/ 	.word	index@(_ZN2at6native18elementwise_kernelILi128ELi4EZNS0_22gpu_kernel_impl_nocastIZZZNS0_22nan_to_num_kernel_cudaERNS_18TensorIteratorBaseESt8optionalIdES6_S6_ENKUlvE0_clEvENKUlvE2_clEvEUlN3c108BFloat16EE_EEvS4_RKT_EUliE_EEviT1_)
        /*2780*/ 	.word	0x00000000


	//----- nvinfo : EIATTR_MIN_STACK_SIZE
	.align		4
.L_1741:
        /*2784*/ 	.byte	0x04, 0x12
        /*2786*/ 	.short	(.L_1743 - .L_1742)
	.align		4
.L_1742:
        /*2788*/ 	.word	index@(_ZN2at6native27unrolled_elementwise_kernelIZZZNS0_22nan_to_num_kernel_cudaERNS_18TensorIteratorBaseESt8optionalIdES5_S5_ENKUlvE0_clEvENKUlvE2_clEvEUlN3c108BFloat16EE_St5arrayIPcLm2EELi4E23TrivialOffsetCalculatorILi1EjESF_NS0_6memory15LoadWithoutCastENSG_16StoreWithoutCastEEEviT_T0_T2_T3_T4_T5_)
        /*278c*/ 	.word	0x00000000


	//----- nvinfo : EIATTR_MIN_STACK_SIZE
	.align		4
.L_1743:
        /*2790*/ 	.byte	0x04, 0x12
        /*2792*/ 	.short	(.L_1745 - .L_1744)
	.align		4
.L_1744:
        /*2794*/ 	.word	index@(_ZN2at6native29vectorized_elementwise_kernelILi2EZZZNS0_22nan_to_num_kernel_cudaERNS_18TensorIteratorBaseESt8optionalIdES5_S5_ENKUlvE0_clEvENKUlvE2_clEvEUlN3c108BFloat16EE_St5arrayIPcLm2EEEEviT0_T1_)
        /*2798*/ 	.word	0x00000000


	//----- nvinfo : EIATTR_MIN_STACK_SIZE
	.align		4
.L_1745:
        /*279c*/ 	.byte	0x04, 0x12
        /*279e*/ 	.short	(.L_1747 - .L_1746)
	.align		4
.L_1746:
        /*27a0*/ 	.word	index@(_ZN2at6native29vectorized_elementwise_kernelILi4EZZZNS0_22nan_to_num_kernel_cudaERNS_18TensorIteratorBaseESt8optionalIdES5_S5_ENKUlvE0_clEvENKUlvE2_clEvEUlN3c108BFloat16EE_St5arrayIPcLm2EEEEviT0_T1_)
        /*27a4*/ 	.word	0x00000000


	//----- nvinfo : EIATTR_MIN_STACK_SIZE
	.align		4
.L_1747:
        /*27a8*/ 	.byte	0x04, 0x12
        /*27aa*/ 	.short	(.L_1749 - .L_1748)
	.align		4
.L_1748:
        /*27ac*/ 	.word	index@(_ZN2at6native29vectorized_elementwise_kernelILi8EZZZNS0_22nan_to_num_kernel_cudaERNS_18TensorIteratorBaseESt8optionalIdES5_S5_ENKUlvE0_clEvENKUlvE2_clEvEUlN3c108BFloat16EE_St5arrayIPcLm2EEEEviT0_T1_)
        /*27b0*/ 	.word	0x00000000


	//----- nvinfo : EIATTR_MIN_STACK_SIZE
	.align		4
.L_1749:
        /*27b4*/ 	.byte	0x04, 0x12
        /*27b6*/ 	.short	(.L_1751 - .L_1750)
	.align		4
.L_1750:
        /*27b8*/ 	.word	index@(_ZN2at6native18elementwise_kernelILi128ELi4EZNS0_15gpu_kernel_implIZZZNS0_22nan_to_num_kernel_cudaERNS_18TensorIteratorBaseESt8optionalIdES6_S6_ENKUlvE0_clEvENKUlvE1_clEvEUlN3c104HalfEE_EEvS4_RKT_EUliE_EEviT1_)
        /*27bc*/ 	.word	0x00000000


	//----- nvinfo : EIATTR_MIN_STACK_SIZE
	.align		4
.L_1751:
        /*27c0*/ 	.byte	0x04, 0x12
        /*27c2*/ 	.short	(.L_1753 - .L_1752)
	.align		4
.L_1752:
        /*27c4*/ 	.word	index@(_ZN2at6native27unrolled_elementwise_kernelIZZZNS0_22nan_to_num_kernel_cudaERNS_18TensorIteratorBaseESt8optionalIdES5_S5_ENKUlvE0_clEvENKUlvE1_clEvEUlN3c104HalfEE_St5arrayIPcLm2EELi4E23TrivialOffsetCalculatorILi1EjESF_NS0_6memory12LoadWithCastILi1EEENSG_13StoreWithCastILi1EEEEEviT_T0_T2_T3_T4_T5_)
        /*27c8*/ 	.word	0x00000000


	//----- nvinfo : EIATTR_MIN_STACK_SIZE
	.align		4
.L_1753:
        /*27cc*/ 	.byte	0x04, 0x12
        /*27ce*/ 	.short	(.L_1755 - .L_1754)
	.align		4
.L_1754:
        /*27d0*/ 	.word	index@(_ZN2at6native18elementwise_kernelILi128ELi4EZNS0_22gpu_kernel_impl_nocastIZZZNS0_22nan_to_num_kernel_cudaERNS_18TensorIteratorBaseESt8optionalIdES6_S6_ENKUlvE0_clEvENKUlvE1_clEvEUlN3c104HalfEE_EEvS4_RKT_EUliE_EEviT1_)
        /*27d4*/ 	.word	0x00000000


	//----- nvinfo : EIATTR_MIN_STACK_SIZE
	.align		4
.L_1755:
        /*27d8*/ 	.byte	0x04, 0x12
        /*27da*/ 	.short	(.L_1757 - .L_1756)
	.align		4
.L_1756:
        /*27dc*/ 	.word	index@(_ZN2at6native27unrolled_elementwise_kernelIZZZNS0_22nan_to_num_kernel_cudaERNS_18TensorIteratorBaseESt8optionalIdES5_S5_ENKUlvE0_clEvENKUlvE1_clEvEUlN3c104HalfEE_St5arrayIPcLm2EELi4E23TrivialOffsetCalculatorILi1EjESF_NS0_6memory15LoadWithoutCastENSG_16StoreWithoutCastEEEviT_T0_T2_T3_T4_T5_)
        /*27e0*/ 	.word	0x00000000


	//----- nvinfo : EIATTR_MIN_STACK_SIZE
	.align		4
.L_1757:
        /*27e4*/ 	.byte	0x04, 0x12
        /*27e6*/ 	.short	(.L_1759 - .L_1758)
	.align		4
.L_1758:
        /*27e8*/ 	.word	index@(_ZN2at6native29vectorized_elementwise_kernelILi2EZZZNS0_22nan_to_num_kernel_cudaERNS_18TensorIteratorBaseESt8optionalIdES5_S5_ENKUlvE0_clEvENKUlvE1_clEvEUlN3c104HalfEE_St5arrayIPcLm2EEEEviT0_T1_)
        /*27ec*/ 	.word	0x00000000


	//----- nvinfo : EIATTR_MIN_STACK_SIZE
	.align		4
.L_1759:
        /*27f0*/ 	.byte	0x04, 0x12
        /*27f2*/ 	.short	(.L_1761 - .L_1760)
	.align		4
.L_1760:
        /*27f4*/ 	.word	index@(_ZN2at6native29vectorized_elementwise_kernelILi4EZZZNS0_22nan_to_num_kernel_cudaERNS_18TensorIteratorBaseESt8optionalIdES5_S5_ENKUlvE0_clEvENKUlvE1_clEvEUlN3c104HalfEE_St5arrayIPcLm2EEEEviT0_T1_)
        /*27f8*/ 	.word	0x00000000


	//----- nvinfo : EIATTR_MIN_STACK_SIZE
	.align		4
.L_1761:
        /*27fc*/ 	.byte	0x04, 0x12
        /*27fe*/ 	.short	(.L_1763 - .L_1762)
	.align		4
.L_1762:
        /*2800*/ 	.word	index@(_ZN2at6native29vectorized_elementwise_kernelILi8EZZZNS0_22nan_to_num_kernel_cudaERNS_18TensorIteratorBaseESt8optionalIdES5_S5_ENKUlvE0_clEvENKUlvE1_clEvEUlN3c104HalfEE_St5arrayIPcLm2EEEEviT0_T1_)
        /*2804*/ 	.word	0x00000000


	//----- nvinfo : EIATTR_MIN_STACK_SIZE
	.align		4
.L_1763:
        /*2808*/ 	.byte	0x04, 0x12
        /*280a*/ 	.short	(.L_1765 - .L_1764)
	.align		4
.L_1764:
        /*280c*/ 	.word	index@(_ZN2at6native18elementwise_kernelILi128ELi4EZNS0_15gpu_kernel_implIZZZNS0_22nan_to_num_kernel_cudaERNS_18TensorIteratorBaseESt8optionalIdES6_S6_ENKUlvE0_clEvENKUlvE0_clEvEUlfE_EEvS4_RKT_EUliE_EEviT1_)
        /*2810*/ 	.word	0x00000000


	//----- nvinfo : EIATTR_MIN_STACK_SIZE
	.align		4
.L_1765:
        /*2814*/ 	.byte	0x04, 0x12
        /*2816*/ 	.short	(.L_1767 - .L_1766)
	.align		4
.L_1766:
        /*2818*/ 	.word	index@(_ZN2at6native27unrolled_elementwise_kernelIZZZNS0_22nan_to_num_kernel_cudaERNS_18TensorIteratorBaseESt8optionalIdES5_S5_ENKUlvE0_clEvENKUlvE0_clEvEUlfE_St5arrayIPcLm2EELi4E23TrivialOffsetCalculatorILi1EjESD_NS0_6memory12LoadWithCastILi1EEENSE_13StoreWithCastILi1EEEEEviT_T0_T2_T3_T4_T5_)
        /*281c*/ 	.word	0x00000000


	//----- nvinfo : EIATTR_MIN_STACK_SIZE
	.align		4
.L_1767:
        /*2820*/ 	.byte	0x04, 0x12
        /*2822*/ 	.short	(.L_1769 - .L_1768)
	.align		4
.L_1768:
        /*2824*/ 	.word	index@(_ZN2at6native18elementwise_kernelILi128ELi2EZNS0_22gpu_kernel_impl_nocastIZZZNS0_22nan_to_num_kernel_cudaERNS_18TensorIteratorBaseESt8optionalIdES6_S6_ENKUlvE0_clEvENKUlvE0_clEvEUlfE_EEvS4_RKT_EUliE_EEviT1_)
        /*2828*/ 	.word	0x00000000


	//----- nvinfo : EIATTR_MIN_STACK_SIZE
	.align		4
.L_1769:
        /*282c*/ 	.byte	0x04, 0x12
        /*282e*/ 	.short	(.L_1771 - .L_1770)
	.align		4
.L_1770:
        /*2830*/ 	.word	index@(_ZN2at6native27unrolled_elementwise_kernelIZZZNS0_22nan_to_num_kernel_cudaERNS_18TensorIteratorBaseESt8optionalIdES5_S5_ENKUlvE0_clEvENKUlvE0_clEvEUlfE_St5arrayIPcLm2EELi4E23TrivialOffsetCalculatorILi1EjESD_NS0_6memory15LoadWithoutCastENSE_16StoreWithoutCastEEEviT_T0_T2_T3_T4_T5_)
        /*2834*/ 	.word	0x00000000


	//----- nvinfo : EIATTR_MIN_STACK_SIZE
	.align		4
.L_1771:
        /*2838*/ 	.byte	0x04, 0x12
        /*283a*/ 	.short	(.L_1773 - .L_1772)
	.align		4
.L_1772:
        /*283c*/ 	.word	index@(_ZN2at6native29vectorized_elementwise_kernelILi2EZZZNS0_22nan_to_num_kernel_cudaERNS_18TensorIteratorBaseESt8optionalIdES5_S5_ENKUlvE0_clEvENKUlvE0_clEvEUlfE_St5arrayIPcLm2EEEEviT0_T1_)
        /*2840*/ 	.word	0x00000000


	//----- nvinfo : EIATTR_MIN_STACK_SIZE
	.align		4
.L_1773:
        /*2844*/ 	.byte	0x04, 0x12
        /*2846*/ 	.short	(.L_1775 - .L_1774)
	.align		4
.L_1774:
        /*2848*/ 	.word	index@(_ZN2at6native29vectorized_elementwise_kernelILi4EZZZNS0_22nan_to_num_kernel_cudaERNS_18TensorIteratorBaseESt8optionalIdES5_S5_ENKUlvE0_clEvENKUlvE0_clEvEUlfE_St5arrayIPcLm2EEEEviT0_T1_)
        /*284c*/ 	.word	0x00000000


	//----- nvinfo : EIATTR_MIN_STACK_SIZE
	.align		4
.L_1775:
        /*2850*/ 	.byte	0x04, 0x12
        /*2852*/ 	.short	(.L_1777 - .L_1776)
	.align		4
.L_1776:
        /*2854*/ 	.word	index@(_ZN2at6native29vectorized_elementwise_kernelILi8EZZZNS0_22nan_to_num_kernel_cudaERNS_18TensorIteratorBaseESt8optionalIdES5_S5_ENKUlvE0_clEvENKUlvE0_clEvEUlfE_St5arrayIPcLm2EEEEviT0_T1_)
        /*2858*/ 	.word	0x00000000


	//----- nvinfo : EIATTR_MIN_STACK_SIZE
	.align		4
.L_1777:
        /*285c*/ 	.byte	0x04, 0x12
        /*285e*/ 	.short	(.L_1779 - .L_1778)
	.align		4
.L_1778:
        /*2860*/ 	.word	index@(_ZN2at6native18elementwise_kernelILi128ELi4EZNS0_15gpu_kernel_implIZZZNS0_22nan_to_num_kernel_cudaERNS_18TensorIteratorBaseESt8optionalIdES6_S6_ENKUlvE0_clEvENKUlvE_clEvEUldE_EEvS4_RKT_EUliE_EEviT1_)
        /*2864*/ 	.word	0x00000000


	//----- nvinfo : EIATTR_MIN_STACK_SIZE
	.align		4
.L_1779:
        /*2868*/ 	.byte	0x04, 0x12
        /*286a*/ 	.short	(.L_1781 - .L_1780)
	.align		4
.L_1780:
        /*286c*/ 	.word	index@(_ZN2at6native27unrolled_elementwise_kernelIZZZNS0_22nan_to_num_kernel_cudaERNS_18TensorIteratorBaseESt8optionalIdES5_S5_ENKUlvE0_clEvENKUlvE_clEvEUldE_St5arrayIPcLm2EELi4E23TrivialOffsetCalculatorILi1EjESD_NS0_6memory12LoadWithCastILi1EEENSE_13StoreWithCastILi1EEEEEviT_T0_T2_T3_T4_T5_)
        /*2870*/ 	.word	0x00000000


	//----- nvinfo : EIATTR_MIN_STACK_SIZE
	.align		4
.L_1781:
        /*2874*/ 	.byte	0x04, 0x12
        /*2876*/ 	.short	(.L_1783 - .L_1782)
	.align		4
.L_1782:
        /*2878*/ 	.word	index@(_ZN2at6native18elementwise_kernelILi128ELi2EZNS0_22gpu_kernel_impl_nocastIZZZNS0_22nan_to_num_kernel_cudaERNS_18TensorIteratorBaseESt8optionalIdES6_S6_ENKUlvE0_clEvENKUlvE_clEvEUldE_EEvS4_RKT_EUliE_EEviT1_)
        /*287c*/ 	.word	0x00000000


	//----- nvinfo : EIATTR_MIN_STACK_SIZE
	.align		4
.L_1783:
        /*2880*/ 	.byte	0x04, 0x12
        /*2882*/ 	.short	(.L_1785 - .L_1784)
	.align		4
.L_1784:
        /*2884*/ 	.word	index@(_ZN2at6native27unrolled_elementwise_kernelIZZZNS0_22nan_to_num_kernel_cudaERNS_18TensorIteratorBaseESt8optionalIdES5_S5_ENKUlvE0_clEvENKUlvE_clEvEUldE_St5arrayIPcLm2EELi4E23TrivialOffsetCalculatorILi1EjESD_NS0_6memory15LoadWithoutCastENSE_16StoreWithoutCastEEEviT_T0_T2_T3_T4_T5_)
        /*2888*/ 	.word	0x00000000


	//----- nvinfo : EIATTR_MIN_STACK_SIZE
	.align		4
.L_1785:
        /*288c*/ 	.byte	0x04, 0x12
        /*288e*/ 	.short	(.L_1787 - .L_1786)
	.align		4
.L_1786:
        /*2890*/ 	.word	index@(_ZN2at6native29vectorized_elementwise_kernelILi2EZZZNS0_22nan_to_num_kernel_cudaERNS_18TensorIteratorBaseESt8optionalIdES5_S5_ENKUlvE0_clEvENKUlvE_clEvEUldE_St5arrayIPcLm2EEEEviT0_T1_)
        /*2894*/ 	.word	0x00000000


	//----- nvinfo : EIATTR_MIN_STACK_SIZE
	.align		4
.L_1787:
        /*2898*/ 	.byte	0x04, 0x12
        /*289a*/ 	.short	(.L_1789 - .L_1788)
	.align		4
.L_1788:
        /*289c*/ 	.word	index@(_ZN2at6native29vectorized_elementwise_kernelILi4EZZZNS0_22nan_to_num_kernel_cudaERNS_18TensorIteratorBaseESt8optionalIdES5_S5_ENKUlvE0_clEvENKUlvE_clEvEUldE_St5arrayIPcLm2EEEEviT0_T1_)
        /*28a0*/ 	.word	0x00000000


	//----- nvinfo : EIATTR_MIN_STACK_SIZE
	.align		4
.L_1789:
        /*28a4*/ 	.byte	0x04, 0x12
        /*28a6*/ 	.short	(.L_1791 - .L_1790)
	.align		4
.L_1790:
        /*28a8*/ 	.word	index@(_ZN2at6native29vectorized_elementwise_kernelILi8EZZZNS0_22nan_to_num_kernel_cudaERNS_18TensorIteratorBaseESt8optionalIdES5_S5_ENKUlvE0_clEvENKUlvE_clEvEUldE_St5arrayIPcLm2EEEEviT0_T1_)
        /*28ac*/ 	.word	0x00000000


	//----- nvinfo : EIATTR_MIN_STACK_SIZE
	.align		4
.L_1791:
        /*28b0*/ 	.byte	0x04, 0x12
        /*28b2*/ 	.short	(.L_1793 - .L_1792)
	.align		4
.L_1792:
        /*28b4*/ 	.word	index@(_ZN2at6native18elementwise_kernelILi128ELi4EZNS0_15gpu_kernel_implIZZZNS0_22nan_to_num_kernel_cudaERNS_18TensorIteratorBaseESt8optionalIdES6_S6_ENKUlvE_clEvENKUlvE0_clEvEUlN3c107complexIfEEE_EEvS4_RKT_EUliE_EEviT1_)
        /*28b8*/ 	.word	0x00000000


	//----- nvinfo : EIATTR_MIN_STACK_SIZE
	.align		4
.L_1793:
        /*28bc*/ 	.byte	0x04, 0x12
        /*28be*/ 	.short	(.L_1795 - .L_1794)
	.align		4
.L_1794:
        /*28c0*/ 	.word	index@(_ZN2at6native27unrolled_elementwise_kernelIZZZNS0_22nan_to_num_kernel_cudaERNS_18TensorIteratorBaseESt8optionalIdES5_S5_ENKUlvE_clEvENKUlvE0_clEvEUlN3c107complexIfEEE_St5arrayIPcLm2EELi4E23TrivialOffsetCalculatorILi1EjESG_NS0_6memory12LoadWithCastILi1EEENSH_13StoreWithCastILi1EEEEEviT_T0_T2_T3_T4_T5_)
        /*28c4*/ 	.word	0x00000000


	//----- nvinfo : EIATTR_MIN_STACK_SIZE
	.align		4
.L_1795:
        /*28c8*/ 	.byte	0x04, 0x12
        /*28ca*/ 	.short	(.L_1797 - .L_1796)
	.align		4
.L_1796:
        /*28cc*/ 	.word	index@(_ZN2at6native18elementwise_kernelILi128ELi2EZNS0_22gpu_kernel_impl_nocastIZZZNS0_22nan_to_num_kernel_cudaERNS_18TensorIteratorBaseESt8optionalIdES6_S6_ENKUlvE_clEvENKUlvE0_clEvEUlN3c107complexIfEEE_EEvS4_RKT_EUliE_EEviT1_)
        /*28d0*/ 	.word	0x00000000


	//----- nvinfo : EIATTR_MIN_STACK_SIZE
	.align		4
.L_1797:
        /*28d4*/ 	.byte	0x04, 0x12
        /*28d6*/ 	.short	(.L_1799 - .L_1798)
	.align		4
.L_1798:
        /*28d8*/ 	.word	index@(_ZN2at6native27unrolled_elementwise_kernelIZZZNS0_22nan_to_num_kernel_cudaERNS_18TensorIteratorBaseESt8optionalIdES5_S5_ENKUlvE_clEvENKUlvE0_clEvEUlN3c107complexIfEEE_St5arrayIPcLm2EELi4E23TrivialOffsetCalculatorILi1EjESG_NS0_6memory15LoadWithoutCastENSH_16StoreWithoutCastEEEviT_T0_T2_T3_T4_T5_)
        /*28dc*/ 	.word	0x00000000


	//----- nvinfo : EIATTR_MIN_STACK_SIZE
	.align		4
.L_1799:
        /*28e0*/ 	.byte	0x04, 0x12
        /*28e2*/ 	.short	(.L_1801 - .L_1800)
	.align		4
.L_1800:
        /*28e4*/ 	.word	index@(_ZN2at6native29vectorized_elementwise_kernelILi2EZZZNS0_22nan_to_num_kernel_cudaERNS_18TensorIteratorBaseESt8optionalIdES5_S5_ENKUlvE_clEvENKUlvE0_clEvEUlN3c107complexIfEEE_St5arrayIPcLm2EEEEviT0_T1_)
        /*28e8*/ 	.word	0x00000000


	//----- nvinfo : EIATTR_MIN_STACK_SIZE
	.align		4
.L_1801:
        /*28ec*/ 	.byte	0x04, 0x12
        /*28ee*/ 	.short	(.L_1803 - .L_1802)
	.align		4
.L_1802:
        /*28f0*/ 	.word	index@(_ZN2at6native29vectorized_elementwise_kernelILi4EZZZNS0_22nan_to_num_kernel_cudaERNS_18TensorIteratorBaseESt8optionalIdES5_S5_ENKUlvE_clEvENKUlvE0_clEvEUlN3c107complexIfEEE_St5arrayIPcLm2EEEEviT0_T1_)
        /*28f4*/ 	.word	0x00000000


	//----- nvinfo : EIATTR_MIN_STACK_SIZE
	.align		4
.L_1803:
        /*28f8*/ 	.byte	0x04, 0x12
        /*28fa*/ 	.short	(.L_1805 - .L_1804)
	.align		4
.L_1804:
        /*28fc*/ 	.word	index@(_ZN2at6native29vectorized_elementwise_kernelILi8EZZZNS0_22nan_to_num_kernel_cudaERNS_18TensorIteratorBaseESt8optionalIdES5_S5_ENKUlvE_clEvENKUlvE0_clEvEUlN3c107complexIfEEE_St5arrayIPcLm2EEEEviT0_T1_)
        /*2900*/ 	.word	0x00000000


	//----- nvinfo : EIATTR_MIN_STACK_SIZE
	.align		4
.L_1805:
        /*2904*/ 	.byte	0x04, 0x12
        /*2906*/ 	.short	(.L_1807 - .L_1806)
	.align		4
.L_1806:
        /*2908*/ 	.word	index@(_ZN2at6native18elementwise_kernelILi128ELi4EZNS0_15gpu_kernel_implIZZZNS0_22nan_to_num_kernel_cudaERNS_18TensorIteratorBaseESt8optionalIdES6_S6_ENKUlvE_clEvENKUlvE_clEvEUlN3c107complexIdEEE_EEvS4_RKT_EUliE_EEviT1_)
        /*290c*/ 	.word	0x00000000


	//----- nvinfo : EIATTR_MIN_STACK_SIZE
	.align		4
.L_1807:
        /*2910*/ 	.byte	0x04, 0x12
        /*2912*/ 	.short	(.L_1809 - .L_1808)
	.align		4
.L_1808:
        /*2914*/ 	.word	index@(_ZN2at6native27unrolled_elementwise_kernelIZZZNS0_22nan_to_num_kernel_cudaERNS_18TensorIteratorBaseESt8optionalIdES5_S5_ENKUlvE_clEvENKUlvE_clEvEUlN3c107complexIdEEE_St5arrayIPcLm2EELi4E23TrivialOffsetCalculatorILi1EjESG_NS0_6memory12LoadWithCastILi1EEENSH_13StoreWithCastILi1EEEEEviT_T0_T2_T3_T4_T5_)
        /*2918*/ 	.word	0x00000000


	//----- nvinfo : EIATTR_MIN_STACK_SIZE
	.align		4
.L_1809:
        /*291c*/ 	.byte	0x04, 0x12
        /*291e*/ 	.short	(.L_1811 - .L_1810)
	.align		4
.L_1810:
        /*2920*/ 	.word	index@(_ZN2at6native18elementwise_kernelILi128ELi2EZNS0_22gpu_kernel_impl_nocastIZZZNS0_22nan_to_num_kernel_cudaERNS_18TensorIteratorBaseESt8optionalIdES6_S6_ENKUlvE_clEvENKUlvE_clEvEUlN3c107complexIdEEE_EEvS4_RKT_EUliE_EEviT1_)
        /*2924*/ 	.word	0x00000000


	//----- nvinfo : EIATTR_MIN_STACK_SIZE
	.align		4
.L_1811:
        /*2928*/ 	.byte	0x04, 0x12
        /*292a*/ 	.short	(.L_1813 - .L_1812)
	.align		4
.L_1812:
        /*292c*/ 	.word	index@(_ZN2at6native27unrolled_elementwise_kernelIZZZNS0_22nan_to_num_kernel_cudaERNS_18TensorIteratorBaseESt8optionalIdES5_S5_ENKUlvE_clEvENKUlvE_clEvEUlN3c107complexIdEEE_St5arrayIPcLm2EELi4E23TrivialOffsetCalculatorILi1EjESG_NS0_6memory15LoadWithoutCastENSH_16StoreWithoutCastEEEviT_T0_T2_T3_T4_T5_)
        /*2930*/ 	.word	0x00000000


	//----- nvinfo : EIATTR_MIN_STACK_SIZE
	.align		4
.L_1813:
        /*2934*/ 	.byte	0x04, 0x12
        /*2936*/ 	.short	(.L_1815 - .L_1814)
	.align		4
.L_1814:
        /*2938*/ 	.word	index@(_ZN2at6native29vectorized_elementwise_kernelILi2EZZZNS0_22nan_to_num_kernel_cudaERNS_18TensorIteratorBaseESt8optionalIdES5_S5_ENKUlvE_clEvENKUlvE_clEvEUlN3c107complexIdEEE_St5arrayIPcLm2EEEEviT0_T1_)
        /*293c*/ 	.word	0x00000000


	//----- nvinfo : EIATTR_MIN_STACK_SIZE
	.align		4
.L_1815:
        /*2940*/ 	.byte	0x04, 0x12
        /*2942*/ 	.short	(.L_1817 - .L_1816)
	.align		4
.L_1816:
        /*2944*/ 	.word	index@(_ZN2at6native29vectorized_elementwise_kernelILi4EZZZNS0_22nan_to_num_kernel_cudaERNS_18TensorIteratorBaseESt8optionalIdES5_S5_ENKUlvE_clEvENKUlvE_clEvEUlN3c107complexIdEEE_St5arrayIPcLm2EEEEviT0_T1_)
        /*2948*/ 	.word	0x00000000


	//----- nvinfo : EIATTR_MIN_STACK_SIZE
	.align		4
.L_1817:
        /*294c*/ 	.byte	0x04, 0x12
        /*294e*/ 	.short	(.L_1819 - .L_1818)
	.align		4
.L_1818:
        /*2950*/ 	.word	index@(_ZN2at6native29vectorized_elementwise_kernelILi8EZZZNS0_22nan_to_num_kernel_cudaERNS_18TensorIteratorBaseESt8optionalIdES5_S5_ENKUlvE_clEvENKUlvE_clEvEUlN3c107complexIdEEE_St5arrayIPcLm2EEEEviT0_T1_)
        /*2954*/ 	.word	0x00000000


	//----- nvinfo : EIATTR_MIN_STACK_SIZE
	.align		4
.L_1819:
        /*2958*/ 	.byte	0x04, 0x12
        /*295a*/ 	.short	(.L_1821 - .L_1820)
	.align		4
.L_1820:
        /*295c*/ 	.word	index@(_ZN2at6native18elementwise_kernelILi128ELi4EZNS0_15gpu_kernel_implIZZZNS0_21clamp_max_kernel_cudaERNS_18TensorIteratorBaseERKN3c106ScalarEENKUlvE_clEvENKUlvE7_clEvEUlNS5_8BFloat16EE_EEvS4_RKT_EUliE_EEviT1_)
        /*2960*/ 	.word	0x00000000


	//----- nvinfo : EIATTR_MIN_STACK_SIZE
	.align		4
.L_1821:
        /*2964*/ 	.byte	0x04, 0x12
        /*2966*/ 	.short	(.L_1823 - .L_1822)
	.align		4
.L_1822:
        /*2968*/ 	.word	index@(_ZN2at6native27unrolled_elementwise_kernelIZZZNS0_21clamp_max_kernel_cudaERNS_18TensorIteratorBaseERKN3c106ScalarEENKUlvE_clEvENKUlvE7_clEvEUlNS4_8BFloat16EE_St5arrayIPcLm2EELi4E23TrivialOffsetCalculatorILi1EjESG_NS0_6memory12LoadWithCastILi1EEENSH_13StoreWithCastILi1EEEEEviT_T0_T2_T3_T4_T5_)
        /*296c*/ 	.word	0x00000000


	//----- nvinfo : EIATTR_MIN_STACK_SIZE
	.align		4
.L_1823:
        /*2970*/ 	.byte	0x04, 0x12
        /*2972*/ 	.short	(.L_1825 - .L_1824)
	.align		4
.L_1824:
        /*2974*/ 	.word	index@(_ZN2at6native18elementwise_kernelILi128ELi4EZNS0_22gpu_kernel_impl_nocastIZZZNS0_21clamp_max_kernel_cudaERNS_18TensorIteratorBaseERKN3c106ScalarEENKUlvE_clEvENKUlvE7_clEvEUlNS5_8BFloat16EE_EEvS4_RKT_EUliE_EEviT1_)
        /*2978*/ 	.word	0x00000000


	//----- nvinfo : EIATTR_MIN_STACK_SIZE
	.align		4
.L_1825:
        /*297c*/ 	.byte	0x04, 0x12
        /*297e*/ 	.short	(.L_1827 - .L_1826)
	.align		4
.L_1826:
        /*2980*/ 	.word	index@(_ZN2at6native27unrolled_elementwise_kernelIZZZNS0_21clamp_max_kernel_cudaERNS_18TensorIteratorBaseERKN3c106ScalarEENKUlvE_clEvENKUlvE7_clEvEUlNS4_8BFloat16EE_St5arrayIPcLm2EELi4E23TrivialOffsetCalculatorILi1EjESG_NS0_6memory15LoadWithoutCastENSH_16StoreWithoutCastEEEviT_T0_T2_T3_T4_T5_)
        /*2984*/ 	.word	0x00000000


	//----- nvinfo : EIATTR_MIN_STACK_SIZE
	.align		4
.L_1827:
        /*2988*/ 	.byte	0x04, 0x12
        /*298a*/ 	.short	(.L_1829 - .L_1828)
	.align		4
.L_1828:
        /*298c*/ 	.word	index@(_ZN2at6native29vectorized_elementwise_kernelILi2EZZZNS0_21clamp_max_kernel_cudaERNS_18TensorIteratorBaseERKN3c106ScalarEENKUlvE_clEvENKUlvE7_clEvEUlNS4_8BFloat16EE_St5arrayIPcLm2EEEEviT0_T1_)
        /*2990*/ 	.word	0x00000000


	//----- nvinfo : EIATTR_MIN_STACK_SIZE
	.align		4
.L_1829:
        /*2994*/ 	.byte	0x04, 0x12
        /*2996*/ 	.short	(.L_1831 - .L_1830)
	.align		4
.L_1830:
        /*2998*/ 	.word	index@(_ZN2at6native29vectorized_elementwise_kernelILi4EZZZNS0_21clamp_max_kernel_cudaERNS_18TensorIteratorBaseERKN3c106ScalarEENKUlvE_clEvENKUlvE7_clEvEUlNS4_8BFloat16EE_St5arrayIPcLm2EEEEviT0_T1_)
        /*299c*/ 	.word	0x00000000


	//----- nvinfo : EIATTR_MIN_STACK_SIZE
	.align		4
.L_1831:
        /*29a0*/ 	.byte	0x04, 0x12
        /*29a2*/ 	.short	(.L_1833 - .L_1832)
	.align		4
.L_1832:
        /*29a4*/ 	.word	index@(_ZN2at6native29vectorized_elementwise_kernelILi8EZZZNS0_21clamp_max_kernel_cudaERNS_18TensorIteratorBaseERKN3c106ScalarEENKUlvE_clEvENKUlvE7_clEvEUlNS4_8BFloat16EE_St5arrayIPcLm2EEEEviT0_T1_)
        /*29a8*/ 	.word	0x00000000


	//----- nvinfo : EIATTR_MIN_STACK_SIZE
	.align		4
.L_1833:
        /*29ac*/ 	.byte	0x04, 0x12
        /*29ae*/ 	.short	(.L_1835 - .L_1834)
	.align		4
.L_1834:
        /*29b0*/ 	.word	index@(_ZN2at6native18elementwise_kernelILi128ELi4EZNS0_15gpu_kernel_implIZZZNS0_21clamp_max_kernel_cudaERNS_18TensorIteratorBaseERKN3c106ScalarEENKUlvE_clEvENKUlvE6_clEvEUlNS5_4HalfEE_EEvS4_RKT_EUliE_EEviT1_)
        /*29b4*/ 	.word	0x00000000


	//----- nvinfo : EIATTR_MIN_STACK_SIZE
	.align		4
.L_1835:
        /*29b8*/ 	.byte	0x04, 0x12
        /*29ba*/ 	.short	(.L_1837 - .L_1836)
	.align		4
.L_1836:
        /*29bc*/ 	.word	index@(_ZN2at6native27unrolled_elementwise_kernelIZZZNS0_21clamp_max_kernel_cudaERNS_18TensorIteratorBaseERKN3c106ScalarEENKUlvE_clEvENKUlvE6_clEvEUlNS4_4HalfEE_St5arrayIPcLm2EELi4E23TrivialOffsetCalculatorILi1EjESG_NS0_6memory12LoadWithCastILi1EEENSH_13StoreWithCastILi1EEEEEviT_T0_T2_T3_T4_T5_)
        /*29c0*/ 	.word	0x00000000


	//----- nvinfo : EIATTR_MIN_STACK_SIZE
	.align		4
.L_1837:
        /*29c4*/ 	.byte	0x04, 0x12
        /*29c6*/ 	.short	(.L_1839 - .L_1838)
	.align		4
.L_1838:
        /*29c8*/ 	.word	index@(_ZN2at6native18elementwise_kernelILi128ELi4EZNS0_22gpu_kernel_impl_nocastIZZZNS0_21clamp_max_kernel_cudaERNS_18TensorIteratorBaseERKN3c106ScalarEENKUlvE_clEvENKUlvE6_clEvEUlNS5_4HalfEE_EEvS4_RKT_EUliE_EEviT1_)
        /*29cc*/ 	.word	0x00000000


	//----- nvinfo : EIATTR_MIN_STACK_SIZE
	.align		4
.L_1839:
        /*29d0*/ 	.byte	0x04, 0x12
        /*29d2*/ 	.short	(.L_1841 - .L_1840)
	.align		4
.L_1840:
        /*29d4*/ 	.word	index@(_ZN2at6native27unrolled_elementwise_kernelIZZZNS0_21clamp_max_kernel_cudaERNS_18TensorIteratorBaseERKN3c106ScalarEENKUlvE_clEvENKUlvE6_clEvEUlNS4_4HalfEE_St5arrayIPcLm2EELi4E23TrivialOffsetCalculatorILi1EjESG_NS0_6memory15LoadWithoutCastENSH_16StoreWithoutCastEEEviT_T0_T2_T3_T4_T5_)
        /*29d8*/ 	.word	0x00000000


	//----- nvinfo : EIATTR_MIN_STACK_SIZE
	.align		4
.L_1841:
        /*29dc*/ 	.byte	0x04, 0x12
        /*29de*/ 	.short	(.L_1843 - .L_1842)
	.align		4
.L_1842:
        /*29e0*/ 	.word	index@(_ZN2at6native29vectorized_elementwise_kernelILi2EZZZNS0_21clamp_max_kernel_cudaERNS_18TensorIteratorBaseERKN3c106ScalarEENKUlvE_clEvENKUlvE6_clEvEUlNS4_4HalfEE_St5arrayIPcLm2EEEEviT0_T1_)
        /*29e4*/ 	.word	0x00000000


	//----- nvinfo : EIATTR_MIN_STACK_SIZE
	.align		4
.L_1843:
        /*29e8*/ 	.byte	0x04, 0x12
        /*29ea*/ 	.short	(.L_1845 - .L_1844)
	.align		4
.L_1844:
        /*29ec*/ 	.word	index@(_ZN2at6native29vectorized_elementwise_kernelILi4EZZZNS0_21clamp_max_kernel_cudaERNS_18TensorIteratorBaseERKN3c106ScalarEENKUlvE_clEvENKUlvE6_clEvEUlNS4_4HalfEE_St5arrayIPcLm2EEEEviT0_T1_)
        /*29f0*/ 	.word	0x00000000


	//----- nvinfo : EIATTR_MIN_STACK_SIZE
	.align		4
.L_1845:
        /*29f4*/ 	.byte	0x04, 0x12
        /*29f6*/ 	.short	(.L_1847 - .L_1846)
	.align		4
.L_1846:
        /*29f8*/ 	.word	index@(_ZN2at6native29vectorized_elementwise_kernelILi8EZZZNS0_21clamp_max_kernel_cudaERNS_18TensorIteratorBaseERKN3c106ScalarEENKUlvE_clEvENKUlvE6_clEvEUlNS4_4HalfEE_St5arrayIPcLm2EEEEviT0_T1_)
        /*29fc*/ 	.word	0x00000000


	//----- nvinfo : EIATTR_MIN_STACK_SIZE
	.align		4
.L_1847:
        /*2a00*/ 	.byte	0x04, 0x12
        /*2a02*/ 	.short	(.L_1849 - .L_1848)
	.align		4
.L_1848:
        /*2a04*/ 	.word	index@(_ZN2at6native18elementwise_kernelILi128ELi4EZNS0_15gpu_kernel_implIZZZNS0_21clamp_max_kernel_cudaERNS_18TensorIteratorBaseERKN3c106ScalarEENKUlvE_clEvENKUlvE5_clEvEUlfE_EEvS4_RKT_EUliE_EEviT1_)
        /*2a08*/ 	.word	0x00000000


	//----- nvinfo : EIATTR_MIN_STACK_SIZE
	.align		4
.L_1849:
        /*2a0c*/ 	.byte	0x04, 0x12
        /*2a0e*/ 	.short	(.L_1851 - .L_1850)
	.align		4
.L_1850:
        /*2a10*/ 	.word	index@(_ZN2at6native27unrolled_elementwise_kernelIZZZNS0_21clamp_max_kernel_cudaERNS_18TensorIteratorBaseERKN3c106ScalarEENKUlvE_clEvENKUlvE5_clEvEUlfE_St5arrayIPcLm2EELi4E23TrivialOffsetCalculatorILi1EjESF_NS0_6memory12LoadWithCastILi1EEENSG_13StoreWithCastILi1EEEEEviT_T0_T2_T3_T4_T5_)
        /*2a14*/ 	.word	0x00000000


	//----- nvinfo : EIATTR_MIN_STACK_SIZE
	.align		4
.L_1851:
        /*2a18*/ 	.byte	0x04, 0x12
        /*2a1a*/ 	.short	(.L_1853 - .L_1852)
	.align		4
.L_1852:
        /*2a1c*/ 	.word	index@(_ZN2at6native18elementwise_kernelILi128ELi2EZNS0_22gpu_kernel_impl_nocastIZZZNS0_21clamp_max_kernel_cudaERNS_18TensorIteratorBaseERKN3c106ScalarEENKUlvE_clEvENKUlvE5_clEvEUlfE_EEvS4_RKT_EUliE_EEviT1_)
        /*2a20*/ 	.word	0x00000000


	//----- nvinfo : EIATTR_MIN_STACK_SIZE
	.align		4
.L_1853:
        /*2a24*/ 	.byte	0x04, 0x12
        /*2a26*/ 	.short	(.L_1855 - .L_1854)
	.align		4
.L_1854:
        /*2a28*/ 	.word	index@(_ZN2at6native27unrolled_elementwise_kernelIZZZNS0_21clamp_max_kernel_cudaERNS_18TensorIteratorBaseERKN3c106ScalarEENKUlvE_clEvENKUlvE5_clEvEUlfE_St5arrayIPcLm2EELi4E23TrivialOffsetCalculatorILi1EjESF_NS0_6memory15LoadWithoutCastENSG_16StoreWithoutCastEEEviT_T0_T2_T3_T4_T5_)
        /*2a2c*/ 	.word	0x00000000


	//----- nvinfo : EIATTR_MIN_STACK_SIZE
	.align		4
.L_1855:
        /*2a30*/ 	.byte	0x04, 0x12
        /*2a32*/ 	.short	(.L_1857 - .L_1856)
	.align		4
.L_1856:
        /*2a34*/ 	.word	index@(_ZN2at6native29vectorized_elementwise_kernelILi2EZZZNS0_21clamp_max_kernel_cudaERNS_18TensorIteratorBaseERKN3c106ScalarEENKUlvE_clEvENKUlvE5_clEvEUlfE_St5arrayIPcLm2EEEEviT0_T1_)
        /*2a38*/ 	.word	0x00000000


	//----- nvinfo : EIATTR_MIN_STACK_SIZE
	.align		4
.L_1857:
        /*2a3c*/ 	.byte	0x04, 0x12
        /*2a3e*/ 	.short	(.L_1859 - .L_1858)
	.align		4
.L_1858:
        /*2a40*/ 	.word	index@(_ZN2at6native29vectorized_elementwise_kernelILi4EZZZNS0_21clamp_max_kernel_cudaERNS_18TensorIteratorBaseERKN3c106ScalarEENKUlvE_clEvENKUlvE5_clEvEUlfE_St5arrayIPcLm2EEEEviT0_T1_)
        /*2a44*/ 	.word	0x00000000


	//----- nvinfo : EIATTR_MIN_STACK_SIZE
	.align		4
.L_1859:
        /*2a48*/ 	.byte	0x04, 0x12
        /*2a4a*/ 	.short	(.L_1861 - .L_1860)
	.align		4
.L_1860:
        /*2a4c*/ 	.word	index@(_ZN2at6native29vectorized_elementwise_kernelILi8EZZZNS0_21clamp_max_kernel_cudaERNS_18TensorIteratorBaseERKN3c106ScalarEENKUlvE_clEvENKUlvE5_clEvEUlfE_St5arrayIPcLm2EEEEviT0_T1_)
        /*2a50*/ 	.word	0x00000000


	//----- nvinfo : EIATTR_MIN_STACK_SIZE
	.align		4
.L_1861:
        /*2a54*/ 	.byte	0x04, 0x12
        /*2a56*/ 	.short	(.L_1863 - .L_1862)
	.align		4
.L_1862:
        /*2a58*/ 	.word	index@(_ZN2at6native18elementwise_kernelILi128ELi4EZNS0_15gpu_kernel_implIZZZNS0_21clamp_max_kernel_cudaERNS_18TensorIteratorBaseERKN3c106ScalarEENKUlvE_clEvENKUlvE4_clEvEUldE_EEvS4_RKT_EUliE_EEviT1_)
        /*2a5c*/ 	.word	0x00000000


	//----- nvinfo : EIATTR_MIN_STACK_SIZE
	.align		4
.L_1863:
        /*2a60*/ 	.byte	0x04, 0x12
        /*2a62*/ 	.short	(.L_1865 - .L_1864)
	.align		4
.L_1864:
        /*2a64*/ 	.word	index@(_ZN2at6native27unrolled_elementwise_kernelIZZZNS0_21clamp_max_kernel_cudaERNS_18TensorIteratorBaseERKN3c106ScalarEENKUlvE_clEvENKUlvE4_clEvEUldE_St5arrayIPcLm2EELi4E23TrivialOffsetCalculatorILi1EjESF_NS0_6memory12LoadWithCastILi1EEENSG_13StoreWithCastILi1EEEEEviT_T0_T2_T3_T4_T5_)
        /*2a68*/ 	.word	0x00000000


	//----- nvinfo : EIATTR_MIN_STACK_SIZE
	.align		4
.L_1865:
        /*2a6c*/ 	.byte	0x04, 0x12
        /*2a6e*/ 	.short	(.L_1867 - .L_1866)
	.align		4
.L_1866:
        /*2a70*/ 	.word	index@(_ZN2at6native18elementwise_kernelILi128ELi2EZNS0_22gpu_kernel_impl_nocastIZZZNS0_21clamp_max_kernel_cudaERNS_18TensorIteratorBaseERKN3c106ScalarEENKUlvE_clEvENKUlvE4_clEvEUldE_EEvS4_RKT_EUliE_EEviT1_)
        /*2a74*/ 	.word	0x00000000


	//----- nvinfo : EIATTR_MIN_STACK_SIZE
	.align		4
.L_1867:
        /*2a78*/ 	.byte	0x04, 0x12
        /*2a7a*/ 	.short	(.L_1869 - .L_1868)
	.align		4
.L_1868:
        /*2a7c*/ 	.word	index@(_ZN2at6native27unrolled_elementwise_kernelIZZZNS0_21clamp_max_kernel_cudaERNS_18TensorIteratorBaseERKN3c106ScalarEENKUlvE_clEvENKUlvE4_clEvEUldE_St5arrayIPcLm2EELi4E23TrivialOffsetCalculatorILi1EjESF_NS0_6memory15LoadWithoutCastENSG_16StoreWithoutCastEEEviT_T0_T2_T3_T4_T5_)
        /*2a80*/ 	.word	0x00000000


	//----- nvinfo : EIATTR_MIN_STACK_SIZE
	.align		4
.L_1869:
        /*2a84*/ 	.byte	0x04, 0x12
        /*2a86*/ 	.short	(.L_1871 - .L_1870)
	.align		4
.L_1870:
        /*2a88*/ 	.word	index@(_ZN2at6native29vectorized_elementwise_kernelILi2EZZZNS0_21clamp_max_kernel_cudaERNS_18TensorIteratorBaseERKN3c106ScalarEENKUlvE_clEvENKUlvE4_clEvEUldE_St5arrayIPcLm2EEEEviT0_T1_)
        /*2a8c*/ 	.word	0x00000000


	//----- nvinfo : EIATTR_MIN_STACK_SIZE
	.align		4
.L_1871:
        /*2a90*/ 	.byte	0x04, 0x12
        /*2a92*/ 	.short	(.L_1873 - .L_1872)
	.align		4
.L_1872:
        /*2a94*/ 	.word	index@(_ZN2at6native29vectorized_elementwise_kernelILi4EZZZNS0_21clamp_max_kernel_cudaERNS_18TensorIteratorBaseERKN3c106ScalarEENKUlvE_clEvENKUlvE4_clEvEUldE_St5arrayIPcLm2EEEEviT0_T1_)
        /*2a98*/ 	.word	0x00000000


	//----- nvinfo : EIATTR_MIN_STACK_SIZE
	.align		4
.L_1873:
        /*2a9c*/ 	.byte	0x04, 0x12
        /*2a9e*/ 	.short	(.L_1875 - .L_1874)
	.align		4
.L_1874:
        /*2aa0*/ 	.word	index@(_ZN2at6native29vectorized_elementwise_kernelILi8EZZZNS0_21clamp_max_kernel_cudaERNS_18TensorIteratorBaseERKN3c106ScalarEENKUlvE_clEvENKUlvE4_clEvEUldE_St5arrayIPcLm2EEEEviT0_T1_)
        /*2aa4*/ 	.word	0x00000000


	//----- nvinfo : EIATTR_MIN_STACK_SIZE
	.align		4
.L_1875:
        /*2aa8*/ 	.byte	0x04, 0x12
        /*2aaa*/ 	.short	(.L_1877 - .L_1876)
	.align		4
.L_1876:
        /*2aac*/ 	.word	index@(_ZN2at6native18elementwise_kernelILi128ELi4EZNS0_15gpu_kernel_implIZZZNS0_21clamp_max_kernel_cudaERNS_18TensorIteratorBaseERKN3c106ScalarEENKUlvE_clEvENKUlvE3_clEvEUlsE_EEvS4_RKT_EUliE_EEviT1_)
        /*2ab0*/ 	.word	0x00000000


	//----- nvinfo : EIATTR_MIN_STACK_SIZE
	.align		4
.L_1877:
        /*2ab4*/ 	.byte	0x04, 0x12
        /*2ab6*/ 	.short	(.L_1879 - .L_1878)
	.align		4
.L_1878:
        /*2ab8*/ 	.word	index@(_ZN2at6native27unrolled_elementwise_kernelIZZZNS0_21clamp_max_kernel_cudaERNS_18TensorIteratorBaseERKN3c106ScalarEENKUlvE_clEvENKUlvE3_clEvEUlsE_St5arrayIPcLm2EELi4E23TrivialOffsetCalculatorILi1EjESF_NS0_6memory12LoadWithCastILi1EEENSG_13StoreWithCastILi1EEEEEviT_T0_T2_T3_T4_T5_)
        /*2abc*/ 	.word	0x00000000


	//----- nvinfo : EIATTR_MIN_STACK_SIZE
	.align		4
.L_1879:
        /*2ac0*/ 	.byte	0x04, 0x12
        /*2ac2*/ 	.short	(.L_1881 - .L_1880)
	.align		4
.L_1880:
        /*2ac4*/ 	.word	index@(_ZN2at6native18elementwise_kernelILi128ELi4EZNS0_22gpu_kernel_impl_nocastIZZZNS0_21clamp_max_kernel_cudaERNS_18TensorIteratorBaseERKN3c106ScalarEENKUlvE_clEvENKUlvE3_clEvEUlsE_EEvS4_RKT_EUliE_EEviT1_)
        /*2ac8*/ 	.word	0x00000000


	//----- nvinfo : EIATTR_MIN_STACK_SIZE
	.align		4
.L_1881:
        /*2acc*/ 	.byte	0x04, 0x12
        /*2ace*/ 	.short	(.L_1883 - .L_1882)
	.align		4
.L_1882:
        /*2ad0*/ 	.word	index@(_ZN2at6native27unrolled_elementwise_kernelIZZZNS0_21clamp_max_kernel_cudaERNS_18TensorIteratorBaseERKN3c106ScalarEENKUlvE_clEvENKUlvE3_clEvEUlsE_St5arrayIPcLm2EELi4E23TrivialOffsetCalculatorILi1EjESF_NS0_6memory15LoadWithoutCastENSG_16StoreWithoutCastEEEviT_T0_T2_T3_T4_T5_)
        /*2ad4*/ 	.word	0x00000000


	//----- nvinfo : EIATTR_MIN_STACK_SIZE
	.align		4
.L_1883:
        /*2ad8*/ 	.byte	0x04, 0x12
        /*2ada*/ 	.short	(.L_1885 - .L_1884)
	.align		4
.L_1884:
        /*2adc*/ 	.word	index@(_ZN2at6native29vectorized_elementwise_kernelILi2EZZZNS0_21clamp_max_kernel_cudaERNS_18TensorIteratorBaseERKN3c106ScalarEENKUlvE_clEvENKUlvE3_clEvEUlsE_St5arrayIPcLm2EEEEviT0_T1_)
        /*2ae0*/ 	.word	0x00000000


	//----- nvinfo : EIATTR_MIN_STACK_SIZE
	.align		4
.L_1885:
        /*2ae4*/ 	.byte	0x04, 0x12
        /*2ae6*/ 	.short	(.L_1887 - .L_1886)
	.align		4
.L_1886:
        /*2ae8*/ 	.word	index@(_ZN2at6native29vectorized_elementwise_kernelILi4EZZZNS0_21clamp_max_kernel_cudaERNS_18TensorIteratorBaseERKN3c106ScalarEENKUlvE_clEvENKUlvE3_clEvEUlsE_St5arrayIPcLm2EEEEviT0_T1_)
        /*2aec*/ 	.word	0x00000000


	//----- nvinfo : EIATTR_MIN_STACK_SIZE
	.align		4
.L_1887:
        /*2af0*/ 	.byte	0x04, 0x12
        /*2af2*/ 	.short	(.L_1889 - .L_1888)
	.align		4
.L_1888:
        /*2af4*/ 	.word	index@(_ZN2at6native29vectorized_elementwise_kernelILi8EZZZNS0_21clamp_max_kernel_cudaERNS_18TensorIteratorBaseERKN3c106ScalarEENKUlvE_clEvENKUlvE3_clEvEUlsE_St5arrayIPcLm2EEEEviT0_T1_)
        /*2af8*/ 	.word	0x00000000


	//----- nvinfo : EIATTR_MIN_STACK_SIZE
	.align		4
.L_1889:
        /*2afc*/ 	.byte	0x04, 0x12
        /*2afe*/ 	.short	(.L_1891 - .L_1890)
	.align		4
.L_1890:
        /*2b00*/ 	.word	index@(_ZN2at6native18elementwise_kernelILi128ELi4EZNS0_15gpu_kernel_implIZZZNS0_21clamp_max_kernel_cudaERNS_18TensorIteratorBaseERKN3c106ScalarEENKUlvE_clEvENKUlvE2_clEvEUllE_EEvS4_RKT_EUliE_EEviT1_)
        /*2b04*/ 	.word	0x00000000


	//----- nvinfo : EIATTR_MIN_STACK_SIZE
	.align		4
.L_1891:
        /*2b08*/ 	.byte	0x04, 0x12
        /*2b0a*/ 	.short	(.L_1893 - .L_1892)
	.align		4
.L_1892:
        /*2b0c*/ 	.word	index@(_ZN2at6native27unrolled_elementwise_kernelIZZZNS0_21clamp_max_kernel_cudaERNS_18TensorIteratorBaseERKN3c106ScalarEENKUlvE_clEvENKUlvE2_clEvEUllE_St5arrayIPcLm2EELi4E23TrivialOffsetCalculatorILi1EjESF_NS0_6memory12LoadWithCastILi1EEENSG_13StoreWithCastILi1EEEEEviT_T0_T2_T3_T4_T5_)
        /*2b10*/ 	.word	0x00000000


	//----- nvinfo : EIATTR_MIN_STACK_SIZE
	.align		4
.L_1893:
        /*2b14*/ 	.byte	0x04, 0x12
        /*2b16*/ 	.short	(.L_1895 - .L_1894)
	.align		4
.L_1894:
        /*2b18*/ 	.word	index@(_ZN2at6native18elementwise_kernelILi128ELi2EZNS0_22gpu_kernel_impl_nocastIZZZNS0_21clamp_max_kernel_cudaERNS_18TensorIteratorBaseERKN3c106ScalarEENKUlvE_clEvENKUlvE2_clEvEUllE_EEvS4_RKT_EUliE_EEviT1_)
        /*2b1c*/ 	.word	0x00000000


	//----- nvinfo : EIATTR_MIN_STACK_SIZE
	.align		4
.L_1895:
        /*2b20*/ 	.byte	0x04, 0x12
        /*2b22*/ 	.short	(.L_1897 - .L_1896)
	.align		4
.L_1896:
        /*2b24*/ 	.word	index@(_ZN2at6native27unrolled_elementwise_kernelIZZZNS0_21clamp_max_kernel_cudaERNS_18TensorIteratorBaseERKN3c106ScalarEENKUlvE_clEvENKUlvE2_clEvEUllE_St5arrayIPcLm2EELi4E23TrivialOffsetCalculatorILi1EjESF_NS0_6memory15LoadWithoutCastENSG_16StoreWithoutCastEEEviT_T0_T2_T3_T4_T5_)
        /*2b28*/ 	.word	0x00000000


	//----- nvinfo : EIATTR_MIN_STACK_SIZE
	.align		4
.L_1897:
        /*2b2c*/ 	.byte	0x04, 0x12
        /*2b2e*/ 	.short	(.L_1899 - .L_1898)
	.align		4
.L_1898:
        /*2b30*/ 	.word	index@(_ZN2at6native29vectorized_elementwise_kernelILi2EZZZNS0_21clamp_max_kernel_cudaERNS_18TensorIteratorBaseERKN3c106ScalarEENKUlvE_clEvENKUlvE2_clEvEUllE_St5arrayIPcLm2EEEEviT0_T1_)
        /*2b34*/ 	.word	0x00000000


	//----- nvinfo : EIATTR_MIN_STACK_SIZE
	.align		4
.L_1899:
        /*2b38*/ 	.byte	0x04, 0x12
        /*2b3a*/ 	.short	(.L_1901 - .L_1900)
	.align		4
.L_1900:
        /*2b3c*/ 	.word	index@(_ZN2at6native29vectorized_elementwise_kernelILi4EZZZNS0_21clamp_max_kernel_cudaERNS_18TensorIteratorBaseERKN3c106ScalarEENKUlvE_clEvENKUlvE2_clEvEUllE_St5arrayIPcLm2EEEEviT0_T1_)
        /*2b40*/ 	.word	0x00000000


	//----- nvinfo : EIATTR_MIN_STACK_SIZE
	.align		4
.L_1901:
        /*2b44*/ 	.byte	0x04, 0x12
        /*2b46*/ 	.short	(.L_1903 - .L_1902)
	.align		4
.L_1902:
        /*2b48*/ 	.word	index@(_ZN2at6native29vectorized_elementwise_kernelILi8EZZZNS0_21clamp_max_kernel_cudaERNS_18TensorIteratorBaseERKN3c106ScalarEENKUlvE_clEvENKUlvE2_clEvEUllE_St5arrayIPcLm2EEEEviT0_T1_)
        /*2b4c*/ 	.word	0x00000000


	//----- nvinfo : EIATTR_MIN_STACK_SIZE
	.align		4
.L_1903:
        /*2b50*/ 	.byte	0x04, 0x12
        /*2b52*/ 	.short	(.L_1905 - .L_1904)
	.align		4
.L_1904:
        /*2b54*/ 	.word	index@(_ZN2at6native18elementwise_kernelILi128ELi4EZNS0_15gpu_kernel_implIZZZNS0_21clamp_max_kernel_cudaERNS_18TensorIteratorBaseERKN3c106ScalarEENKUlvE_clEvENKUlvE1_clEvEUliE_EEvS4_RKT_EUliE_EEviT1_)
        /*2b58*/ 	.word	0x00000000


	//----- nvinfo : EIATTR_MIN_STACK_SIZE
	.align		4
.L_1905:
        /*2b5c*/ 	.byte	0x04, 0x12
        /*2b5e*/ 	.short	(.L_1907 - .L_1906)
	.align		4
.L_1906:
        /*2b60*/ 	.word	index@(_ZN2at6native27unrolled_elementwise_kernelIZZZNS0_21clamp_max_kernel_cudaERNS_18TensorIteratorBaseERKN3c106ScalarEENKUlvE_clEvENKUlvE1_clEvEUliE_St5arrayIPcLm2EELi4E23TrivialOffsetCalculatorILi1EjESF_NS0_6memory12LoadWithCastILi1EEENSG_13StoreWithCastILi1EEEEEviT_T0_T2_T3_T4_T5_)
        /*2b64*/ 	.word	0x00000000


	//----- nvinfo : EIATTR_MIN_STACK_SIZE
	.align		4
.L_1907:
        /*2b68*/ 	.byte	0x04, 0x12
        /*2b6a*/ 	.short	(.L_1909 - .L_1908)
	.align		4
.L_1908:
        /*2b6c*/ 	.word	index@(_ZN2at6native18elementwise_kernelILi128ELi2EZNS0_22gpu_kernel_impl_nocastIZZZNS0_21clamp_max_kernel_cudaERNS_18TensorIteratorBaseERKN3c106ScalarEENKUlvE_clEvENKUlvE1_clEvEUliE_EEvS4_RKT_EUliE_EEviT1_)
        /*2b70*/ 	.word	0x00000000


	//----- nvinfo : EIATTR_MIN_STACK_SIZE
	.align		4
.L_1909:
        /*2b74*/ 	.byte	0x04, 0x12
        /*2b76*/ 	.short	(.L_1911 - .L_1910)
	.align		4
.L_1910:
        /*2b78*/ 	.word	index@(_ZN2at6native27unrolled_elementwise_kernelIZZZNS0_21clamp_max_kernel_cudaERNS_18TensorIteratorBaseERKN3c106ScalarEENKUlvE_clEvENKUlvE1_clEvEUliE_St5arrayIPcLm2EELi4E23TrivialOffsetCalculatorILi1EjESF_NS0_6memory15LoadWithoutCastENSG_16StoreWithoutCastEEEviT_T0_T2_T3_T4_T5_)
        /*2b7c*/ 	.word	0x00000000


	//----- nvinfo : EIATTR_MIN_STACK_SIZE
	.align		4
.L_1911:
        /*2b80*/ 	.byte	0x04, 0x12
        /*2b82*/ 	.short	(.L_1913 - .L_1912)
	.align		4
.L_1912:
        /*2b84*/ 	.word	index@(_ZN2at6native29vectorized_elementwise_kernelILi2EZZZNS0_21clamp_max_kernel_cudaERNS_18TensorIteratorBaseERKN3c106ScalarEENKUlvE_clEvENKUlvE1_clEvEUliE_St5arrayIPcLm2EEEEviT0_T1_)
        /*2b88*/ 	.word	0x00000000


	//----- nvinfo : EIATTR_MIN_STACK_SIZE
	.align		4
.L_1913:
        /*2b8c*/ 	.byte	0x04, 0x12
        /*2b8e*/ 	.short	(.L_1915 - .L_1914)
	.align		4
.L_1914:
        /*2b90*/ 	.word	index@(_ZN2at6native29vectorized_elementwise_kernelILi4EZZZNS0_21clamp_max_kernel_cudaERNS_18TensorIteratorBaseERKN3c106ScalarEENKUlvE_clEvENKUlvE1_clEvEUliE_St5arrayIPcLm2EEEEviT0_T1_)
        /*2b94*/ 	.word	0x00000000


	//----- nvinfo : EIATTR_MIN_STACK_SIZE
	.align		4
.L_1915:
        /*2b98*/ 	.byte	0x04, 0x12
        /*2b9a*/ 	.short	(.L_1917 - .L_1916)
	.align		4
.L_1916:
        /*2b9c*/ 	.word	index@(_ZN2at6native29vectorized_elementwise_kernelILi8EZZZNS0_21clamp_max_kernel_cudaERNS_18TensorIteratorBaseERKN3c106ScalarEENKUlvE_clEvENKUlvE1_clEvEUliE_St5arrayIPcLm2EEEEviT0_T1_)
        /*2ba0*/ 	.word	0x00000000


	//----- nvinfo : EIATTR_MIN_STACK_SIZE
	.align		4
.L_1917:
        /*2ba4*/ 	.byte	0x04, 0x12
        /*2ba6*/ 	.short	(.L_1919 - .L_1918)
	.align		4
.L_1918:
        /*2ba8*/ 	.word	index@(_ZN2at6native18elementwise_kernelILi128ELi4EZNS0_15gpu_kernel_implIZZZNS0_21clamp_max_kernel_cudaERNS_18TensorIteratorBaseERKN3c106ScalarEENKUlvE_clEvENKUlvE0_clEvEUlaE_EEvS4_RKT_EUliE_EEviT1_)
        /*2bac*/ 	.word	0x00000000


	//----- nvinfo : EIATTR_MIN_STACK_SIZE
	.align		4
.L_1919:
        /*2bb0*/ 	.byte	0x04, 0x12
        /*2bb2*/ 	.short	(.L_1921 - .L_1920)
	.align		4
.L_1920:
        /*2bb4*/ 	.word	index@(_ZN2at6native27unrolled_elementwise_kernelIZZZNS0_21clamp_max_kernel_cudaERNS_18TensorIteratorBaseERKN3c106ScalarEENKUlvE_clEvENKUlvE0_clEvEUlaE_St5arrayIPcLm2EELi4E23TrivialOffsetCalculatorILi1EjESF_NS0_6memory12LoadWithCastILi1EEENSG_13StoreWithCastILi1EEEEEviT_T0_T2_T3_T4_T5_)
        /*2bb8*/ 	.word	0x00000000


	//----- nvinfo : EIATTR_MIN_STACK_SIZE
	.align		4
.L_1921:
        /*2bbc*/ 	.byte	0x04, 0x12
        /*2bbe*/ 	.short	(.L_1923 - .L_1922)
	.align		4
.L_1922:
        /*2bc0*/ 	.word	index@(_ZN2at6native18elementwise_kernelILi128ELi4EZNS0_22gpu_kernel_impl_nocastIZZZNS0_21clamp_max_kernel_cudaERNS_18TensorIteratorBaseERKN3c106ScalarEENKUlvE_clEvENKUlvE0_clEvEUlaE_EEvS4_RKT_EUliE_EEviT1_)
        /*2bc4*/ 	.word	0x00000000


	//----- nvinfo : EIATTR_MIN_STACK_SIZE
	.align		4
.L_1923:
        /*2bc8*/ 	.byte	0x04, 0x12
        /*2bca*/ 	.short	(.L_1925 - .L_1924)
	.align		4
.L_1924:
        /*2bcc*/ 	.word	index@(_ZN2at6native27unrolled_elementwise_kernelIZZZNS0_21clamp_max_kernel_cudaERNS_18TensorIteratorBaseERKN3c106ScalarEENKUlvE_clEvENKUlvE0_clEvEUlaE_St5arrayIPcLm2EELi4E23TrivialOffsetCalculatorILi1EjESF_NS0_6memory15LoadWithoutCastENSG_16StoreWithoutCastEEEviT_T0_T2_T3_T4_T5_)
        /*2bd0*/ 	.word	0x00000000


	//----- nvinfo : EIATTR_MIN_STACK_SIZE
	.align		4
.L_1925:
        /*2bd4*/ 	.byte	0x04, 0x12
        /*2bd6*/ 	.short	(.L_1927 - .L_1926)
	.align		4
.L_1926:
        /*2bd8*/ 	.word	index@(_ZN2at6native29vectorized_elementwise_kernelILi2EZZZNS0_21clamp_max_kernel_cudaERNS_18TensorIteratorBaseERKN3c106ScalarEENKUlvE_clEvENKUlvE0_clEvEUlaE_St5arrayIPcLm2EEEEviT0_T1_)
        /*2bdc*/ 	.word	0x00000000


	//----- nvinfo : EIATTR_MIN_STACK_SIZE
	.align		4
.L_1927:
        /*2be0*/ 	.byte	0x04, 0x12
        /*2be2*/ 	.short	(.L_1929 - .L_1928)
	.align		4
.L_1928:
        /*2be4*/ 	.word	index@(_ZN2at6native29vectorized_elementwise_kernelILi4EZZZNS0_21clamp_max_kernel_cudaERNS_18TensorIteratorBaseERKN3c106ScalarEENKUlvE_clEvENKUlvE0_clEvEUlaE_St5arrayIPcLm2EEEEviT0_T1_)
        /*2be8*/ 	.word	0x00000000


	//----- nvinfo : EIATTR_MIN_STACK_SIZE
	.align		4
.L_1929:
        /*2bec*/ 	.byte	0x04, 0x12
        /*2bee*/ 	.short	(.L_1931 - .L_1930)
	.align		4
.L_1930:
        /*2bf0*/ 	.word	index@(_ZN2at6native29vectorized_elementwise_kernelILi8EZZZNS0_21clamp_max_kernel_cudaERNS_18TensorIteratorBaseERKN3c106ScalarEENKUlvE_clEvENKUlvE0_clEvEUlaE_St5arrayIPcLm2EEEEviT0_T1_)
        /*2bf4*/ 	.word	0x00000000


	//----- nvinfo : EIATTR_MIN_STACK_SIZE
	.align		4
.L_1931:
        /*2bf8*/ 	.byte	0x04, 0x12
        /*2bfa*/ 	.short	(.L_1933 - .L_1932)
	.align		4
.L_1932:
        /*2bfc*/ 	.word	index@(_ZN2at6native18elementwise_kernelILi128ELi4EZNS0_15gpu_kernel_implIZZZNS0_21clamp_max_kernel_cudaERNS_18TensorIteratorBaseERKN3c106ScalarEENKUlvE_clEvENKUlvE_clEvEUlhE_EEvS4_RKT_EUliE_EEviT1_)
        /*2c00*/ 	.word	0x00000000


	//----- nvinfo : EIATTR_MIN_STACK_SIZE
	.align		4
.L_1933:
        /*2c04*/ 	.byte	0x04, 0x12
        /*2c06*/ 	.short	(.L_1935 - .L_1934)
	.align		4
.L_1934:
        /*2c08*/ 	.word	index@(_ZN2at6native27unrolled_elementwise_kernelIZZZNS0_21clamp_max_kernel_cudaERNS_18TensorIteratorBaseERKN3c106ScalarEENKUlvE_clEvENKUlvE_clEvEUlhE_St5arrayIPcLm2EELi4E23TrivialOffsetCalculatorILi1EjESF_NS0_6memory12LoadWithCastILi1EEENSG_13StoreWithCastILi1EEEEEviT_T0_T2_T3_T4_T5_)
        /*2c0c*/ 	.word	0x00000000


	//----- nvinfo : EIATTR_MIN_STACK_SIZE
	.align		4
.L_1935:
        /*2c10*/ 	.byte	0x04, 0x12
        /*2c12*/ 	.short	(.L_1937 - .L_1936)
	.align		4
.L_1936:
        /*2c14*/ 	.word	index@(_ZN2at6native18elementwise_kernelILi128ELi4EZNS0_22gpu_kernel_impl_nocastIZZZNS0_21clamp_max_kernel_cudaERNS_18TensorIteratorBaseERKN3c106ScalarEENKUlvE_clEvENKUlvE_clEvEUlhE_EEvS4_RKT_EUliE_EEviT1_)
        /*2c18*/ 	.word	0x00000000


	//----- nvinfo : EIATTR_MIN_STACK_SIZE
	.align		4
.L_1937:
        /*2c1c*/ 	.byte	0x04, 0x12
        /*2c1e*/ 	.short	(.L_1939 - .L_1938)
	.align		4
.L_1938:
        /*2c20*/ 	.word	index@(_ZN2at6native27unrolled_elementwise_kernelIZZZNS0_21clamp_max_kernel_cudaERNS_18TensorIteratorBaseERKN3c106ScalarEENKUlvE_clEvENKUlvE_clEvEUlhE_St5arrayIPcLm2EELi4E23TrivialOffsetCalculatorILi1EjESF_NS0_6memory15LoadWithoutCastENSG_16StoreWithoutCastEEEviT_T0_T2_T3_T4_T5_)
        /*2c24*/ 	.word	0x00000000


	//----- nvinfo : EIATTR_MIN_STACK_SIZE
	.align		4
.L_1939:
        /*2c28*/ 	.byte	0x04, 0x12
        /*2c2a*/ 	.short	(.L_1941 - .L_1940)
	.align		4
.L_1940:
        /*2c2c*/ 	.word	index@(_ZN2at6native29vectorized_elementwise_kernelILi2EZZZNS0_21clamp_max_kernel_cudaERNS_18TensorIteratorBaseERKN3c106ScalarEENKUlvE_clEvENKUlvE_clEvEUlhE_St5arrayIPcLm2EEEEviT0_T1_)
        /*2c30*/ 	.word	0x00000000


	//----- nvinfo : EIATTR_MIN_STACK_SIZE
	.align		4
.L_1941:
        /*2c34*/ 	.byte	0x04, 0x12
        /*2c36*/ 	.short	(.L_1943 - .L_1942)
	.align		4
.L_1942:
        /*2c38*/ 	.word	index@(_ZN2at6native29vectorized_elementwise_kernelILi4EZZZNS0_21clamp_max_kernel_cudaERNS_18TensorIteratorBaseERKN3c106ScalarEENKUlvE_clEvENKUlvE_clEvEUlhE_St5arrayIPcLm2EEEEviT0_T1_)
        /*2c3c*/ 	.word	0x00000000


	//----- nvinfo : EIATTR_MIN_STACK_SIZE
	.align		4
.L_1943:
        /*2c40*/ 	.byte	0x04, 0x12
        /*2c42*/ 	.short	(.L_1945 - .L_1944)
	.align		4
.L_1944:
        /*2c44*/ 	.word	index@(_ZN2at6native29vectorized_elementwise_kernelILi8EZZZNS0_21clamp_max_kernel_cudaERNS_18TensorIteratorBaseERKN3c106ScalarEENKUlvE_clEvENKUlvE_clEvEUlhE_St5arrayIPcLm2EEEEviT0_T1_)
        /*2c48*/ 	.word	0x00000000


	//----- nvinfo : EIATTR_MIN_STACK_SIZE
	.align		4
.L_1945:
        /*2c4c*/ 	.byte	0x04, 0x12
        /*2c4e*/ 	.short	(.L_1947 - .L_1946)
	.align		4
.L_1946:
        /*2c50*/ 	.word	index@(_ZN2at6native18elementwise_kernelILi128ELi4EZNS0_15gpu_kernel_implIZZZNS0_21clamp_min_kernel_cudaERNS_18TensorIteratorBaseERKN3c106ScalarEENKUlvE_clEvENKUlvE7_clEvEUlNS5_8BFloat16EE_EEvS4_RKT_EUliE_EEviT1_)
        /*2c54*/ 	.word	0x00000000


	//----- nvinfo : EIATTR_MIN_STACK_SIZE
	.align		4
.L_1947:
        /*2c58*/ 	.byte	0x04, 0x12
        /*2c5a*/ 	.short	(.L_1949 - .L_1948)
	.align		4
.L_1948:
        /*2c5c*/ 	.word	index@(_ZN2at6native27unrolled_elementwise_kernelIZZZNS0_21clamp_min_kernel_cudaERNS_18TensorIteratorBaseERKN3c106ScalarEENKUlvE_clEvENKUlvE7_clEvEUlNS4_8BFloat16EE_St5arrayIPcLm2EELi4E23TrivialOffsetCalculatorILi1EjESG_NS0_6memory12LoadWithCastILi1EEENSH_13StoreWithCastILi1EEEEEviT_T0_T2_T3_T4_T5_)
        /*2c60*/ 	.word	0x00000000


	//----- nvinfo : EIATTR_MIN_STACK_SIZE
	.align		4
.L_1949:
        /*2c64*/ 	.byte	0x04, 0x12
        /*2c66*/ 	.short	(.L_1951 - .L_1950)
	.align		4
.L_1950:
        /*2c68*/ 	.word	index@(_ZN2at6native18elementwise_kernelILi128ELi4EZNS0_22gpu_kernel_impl_nocastIZZZNS0_21clamp_min_kernel_cudaERNS_18TensorIteratorBaseERKN3c106ScalarEENKUlvE_clEvENKUlvE7_clEvEUlNS5_8BFloat16EE_EEvS4_RKT_EUliE_EEviT1_)
        /*2c6c*/ 	.word	0x00000000


	//----- nvinfo : EIATTR_MIN_STACK_SIZE
	.align		4
.L_1951:
        /*2c70*/ 	.byte	0x04, 0x12
        /*2c72*/ 	.short	(.L_1953 - .L_1952)
	.align		4
.L_1952:
        /*2c74*/ 	.word	index@(_ZN2at6native27unrolled_elementwise_kernelIZZZNS0_21clamp_min_kernel_cudaERNS_18TensorIteratorBaseERKN3c106ScalarEENKUlvE_clEvENKUlvE7_clEvEUlNS4_8BFloat16EE_St5arrayIPcLm2EELi4E23TrivialOffsetCalculatorILi1EjESG_NS0_6memory15LoadWithoutCastENSH_16StoreWithoutCastEEEviT_T0_T2_T3_T4_T5_)
        /*2c78*/ 	.word	0x00000000


	//----- nvinfo : EIATTR_MIN_STACK_SIZE
	.align		4
.L_1953:
        /*2c7c*/ 	.byte	0x04, 0x12
        /*2c7e*/ 	.short	(.L_1955 - .L_1954)
	.align		4
.L_1954:
        /*2c80*/ 	.word	index@(_ZN2at6native29vectorized_elementwise_kernelILi2EZZZNS0_21clamp_min_kernel_cudaERNS_18TensorIteratorBaseERKN3c106ScalarEENKUlvE_clEvENKUlvE7_clEvEUlNS4_8BFloat16EE_St5arrayIPcLm2EEEEviT0_T1_)
        /*2c84*/ 	.word	0x00000000


	//----- nvinfo : EIATTR_MIN_STACK_SIZE
	.align		4
.L_1955:
        /*2c88*/ 	.byte	0x04, 0x12
        /*2c8a*/ 	.short	(.L_1957 - .L_1956)
	.align		4
.L_1956:
        /*2c8c*/ 	.word	index@(_ZN2at6native29vectorized_elementwise_kernelILi4EZZZNS0_21clamp_min_kernel_cudaERNS_18TensorIteratorBaseERKN3c106ScalarEENKUlvE_clEvENKUlvE7_clEvEUlNS4_8BFloat16EE_St5arrayIPcLm2EEEEviT0_T1_)
        /*2c90*/ 	.word	0x00000000


	//----- nvinfo : EIATTR_MIN_STACK_SIZE
	.align		4
.L_1957:
        /*2c94*/ 	.byte	0x04, 0x12
        /*2c96*/ 	.short	(.L_1959 - .L_1958)
	.align		4
.L_1958:
        /*2c98*/ 	.word	index@(_ZN2at6native29vectorized_elementwise_kernelILi8EZZZNS0_21clamp_min_kernel_cudaERNS_18TensorIteratorBaseERKN3c106ScalarEENKUlvE_clEvENKUlvE7_clEvEUlNS4_8BFloat16EE_St5arrayIPcLm2EEEEviT0_T1_)
        /*2c9c*/ 	.word	0x00000000


	//----- nvinfo : EIATTR_MIN_STACK_SIZE
	.align		4
.L_1959:
        /*2ca0*/ 	.byte	0x04, 0x12
        /*2ca2*/ 	.short	(.L_1961 - .L_1960)
	.align		4
.L_1960:
        /*2ca4*/ 	.word	index@(_ZN2at6native18elementwise_kernelILi128ELi4EZNS0_15gpu_kernel_implIZZZNS0_21clamp_min_kernel_cudaERNS_18TensorIteratorBaseERKN3c106ScalarEENKUlvE_clEvENKUlvE6_clEvEUlNS5_4HalfEE_EEvS4_RKT_EUliE_EEviT1_)
        /*2ca8*/ 	.word	0x00000000


	//----- nvinfo : EIATTR_MIN_STACK_SIZE
	.align		4
.L_1961:
        /*2cac*/ 	.byte	0x04, 0x12
        /*2cae*/ 	.short	(.L_1963 - .L_1962)
	.align		4
.L_1962:
        /*2cb0*/ 	.word	index@(_ZN2at6native27unrolled_elementwise_kernelIZZZNS0_21clamp_min_kernel_cudaERNS_18TensorIteratorBaseERKN3c106ScalarEENKUlvE_clEvENKUlvE6_clEvEUlNS4_4HalfEE_St5arrayIPcLm2EELi4E23TrivialOffsetCalculatorILi1EjESG_NS0_6memory12LoadWithCastILi1EEENSH_13StoreWithCastILi1EEEEEviT_T0_T2_T3_T4_T5_)
        /*2cb4*/ 	.word	0x00000000


	//----- nvinfo : EIATTR_MIN_STACK_SIZE
	.align		4
.L_1963:
        /*2cb8*/ 	.byte	0x04, 0x12
        /*2cba*/ 	.short	(.L_1965 - .L_1964)
	.align		4
.L_1964:
        /*2cbc*/ 	.word	index@(_ZN2at6native18elementwise_kernelILi128ELi4EZNS0_22gpu_kernel_impl_nocastIZZZNS0_21clamp_min_kernel_cudaERNS_18TensorIteratorBaseERKN3c106ScalarEENKUlvE_clEvENKUlvE6_clEvEUlNS5_4HalfEE_EEvS4_RKT_EUliE_EEviT1_)
        /*2cc0*/ 	.word	0x00000000


	//----- nvinfo : EIATTR_MIN_STACK_SIZE
	.align		4
.L_1965:
        /*2cc4*/ 	.byte	0x04, 0x12
        /*2cc6*/ 	.short	(.L_1967 - .L_1966)
	.align		4
.L_1966:
        /*2cc8*/ 	.word	index@(_ZN2at6native27unrolled_elementwise_kernelIZZZNS0_21clamp_min_kernel_cudaERNS_18TensorIteratorBaseERKN3c106ScalarEENKUlvE_clEvENKUlvE6_clEvEUlNS4_4HalfEE_St5arrayIPcLm2EELi4E23TrivialOffsetCalculatorILi1EjESG_NS0_6memory15LoadWithoutCastENSH_16StoreWithoutCastEEEviT_T0_T2_T3_T4_T5_)
        /*2ccc*/ 	.word	0x00000000


	//----- nvinfo : EIATTR_MIN_STACK_SIZE
	.align		4
.L_1967:
        /*2cd0*/ 	.byte	0x04, 0x12
        /*2cd2*/ 	.short	(.L_1969 - .L_1968)
	.align		4
.L_1968:
        /*2cd4*/ 	.word	index@(_ZN2at6native29vectorized_elementwise_kernelILi2EZZZNS0_21clamp_min_kernel_cudaERNS_18TensorIteratorBaseERKN3c106ScalarEENKUlvE_clEvENKUlvE6_clEvEUlNS4_4HalfEE_St5arrayIPcLm2EEEEviT0_T1_)
        /*2cd8*/ 	.word	0x00000000


	//----- nvinfo : EIATTR_MIN_STACK_SIZE
	.align		4
.L_1969:
        /*2cdc*/ 	.byte	0x04, 0x12
        /*2cde*/ 	.short	(.L_1971 - .L_1970)
	.align		4
.L_1970:
        /*2ce0*/ 	.word	index@(_ZN2at6native29vectorized_elementwise_kernelILi4EZZZNS0_21clamp_min_kernel_cudaERNS_18TensorIteratorBaseERKN3c106ScalarEENKUlvE_clEvENKUlvE6_clEvEUlNS4_4HalfEE_St5arrayIPcLm2EEEEviT0_T1_)
        /*2ce4*/ 	.word	0x00000000


	//----- nvinfo : EIATTR_MIN_STACK_SIZE
	.align		4
.L_1971:
        /*2ce8*/ 	.byte	0x04, 0x12
        /*2cea*/ 	.short	(.L_1973 - .L_1972)
	.align		4
.L_1972:
        /*2cec*/ 	.word	index@(_ZN2at6native29vectorized_elementwise_kernelILi8EZZZNS0_21clamp_min_kernel_cudaERNS_18TensorIteratorBaseERKN3c106ScalarEENKUlvE_clEvENKUlvE6_clEvEUlNS4_4HalfEE_St5arrayIPcLm2EEEEviT0_T1_)
        /*2cf0*/ 	.word	0x00000000


	//----- nvinfo : EIATTR_MIN_STACK_SIZE
	.align		4
.L_1973:
        /*2cf4*/ 	.byte	0x04, 0x12
        /*2cf6*/ 	.short	(.L_1975 - .L_1974)
	.align		4
.L_1974:
        /*2cf8*/ 	.word	index@(_ZN2at6native18elementwise_kernelILi128ELi4EZNS0_15gpu_kernel_implIZZZNS0_21clamp_min_kernel_cudaERNS_18TensorIteratorBaseERKN3c106ScalarEENKUlvE_clEvENKUlvE5_clEvEUlfE_EEvS4_RKT_EUliE_EEviT1_)
        /*2cfc*/ 	.word	0x00000000


	//----- nvinfo : EIATTR_MIN_STACK_SIZE
	.align		4
.L_1975:
        /*2d00*/ 	.byte	0x04, 0x12
        /*2d02*/ 	.short	(.L_1977 - .L_1976)
	.align		4
.L_1976:
        /*2d04*/ 	.word	index@(_ZN2at6native27unrolled_elementwise_kernelIZZZNS0_21clamp_min_kernel_cudaERNS_18TensorIteratorBaseERKN3c106ScalarEENKUlvE_clEvENKUlvE5_clEvEUlfE_St5arrayIPcLm2EELi4E23TrivialOffsetCalculatorILi1EjESF_NS0_6memory12LoadWithCastILi1EEENSG_13StoreWithCastILi1EEEEEviT_T0_T2_T3_T4_T5_)
        /*2d08*/ 	.word	0x00000000


	//----- nvinfo : EIATTR_MIN_STACK_SIZE
	.align		4
.L_1977:
        /*2d0c*/ 	.byte	0x04, 0x12
        /*2d0e*/ 	.short	(.L_1979 - .L_1978)
	.align		4
.L_1978:
        /*2d10*/ 	.word	index@(_ZN2at6native18elementwise_kernelILi128ELi2EZNS0_22gpu_kernel_impl_nocastIZZZNS0_21clamp_min_kernel_cudaERNS_18TensorIteratorBaseERKN3c106ScalarEENKUlvE_clEvENKUlvE5_clEvEUlfE_EEvS4_RKT_EUliE_EEviT1_)
        /*2d14*/ 	.word	0x00000000


	//----- nvinfo : EIATTR_MIN_STACK_SIZE
	.align		4
.L_1979:
        /*2d18*/ 	.byte	0x04, 0x12
        /*2d1a*/ 	.short	(.L_1981 - .L_1980)
	.align		4
.L_1980:
        /*2d1c*/ 	.word	index@(_ZN2at6native27unrolled_elementwise_kernelIZZZNS0_21clamp_min_kernel_cudaERNS_18TensorIteratorBaseERKN3c106ScalarEENKUlvE_clEvENKUlvE5_clEvEUlfE_St5arrayIPcLm2EELi4E23TrivialOffsetCalculatorILi1EjESF_NS0_6memory15LoadWithoutCastENSG_16StoreWithoutCastEEEviT_T0_T2_T3_T4_T5_)
        /*2d20*/ 	.word	0x00000000


	//----- nvinfo : EIATTR_MIN_STACK_SIZE
	.align		4
.L_1981:
        /*2d24*/ 	.byte	0x04, 0x12
        /*2d26*/ 	.short	(.L_1983 - .L_1982)
	.align		4
.L_1982:
        /*2d28*/ 	.word	index@(_ZN2at6native29vectorized_elementwise_kernelILi2EZZZNS0_21clamp_min_kernel_cudaERNS_18TensorIteratorBaseERKN3c106ScalarEENKUlvE_clEvENKUlvE5_clEvEUlfE_St5arrayIPcLm2EEEEviT0_T1_)
        /*2d2c*/ 	.word	0x00000000


	//----- nvinfo : EIATTR_MIN_STACK_SIZE
	.align		4
.L_1983:
        /*2d30*/ 	.byte	0x04, 0x12
        /*2d32*/ 	.short	(.L_1985 - .L_1984)
	.align		4
.L_1984:
        /*2d34*/ 	.word	index@(_ZN2at6native29vectorized_elementwise_kernelILi4EZZZNS0_21clamp_min_kernel_cudaERNS_18TensorIteratorBaseERKN3c106ScalarEENKUlvE_clEvENKUlvE5_clEvEUlfE_St5arrayIPcLm2EEEEviT0_T1_)
        /*2d38*/ 	.word	0x00000000


	//----- nvinfo : EIATTR_MIN_STACK_SIZE
	.align		4
.L_1985:
        /*2d3c*/ 	.byte	0x04, 0x12
        /*2d3e*/ 	.short	(.L_1987 - .L_1986)
	.align		4
.L_1986:
        /*2d40*/ 	.word	index@(_ZN2at6native29vectorized_elementwise_kernelILi8EZZZNS0_21clamp_min_kernel_cudaERNS_18TensorIteratorBaseERKN3c106ScalarEENKUlvE_clEvENKUlvE5_clEvEUlfE_St5arrayIPcLm2EEEEviT0_T1_)
        /*2d44*/ 	.word	0x00000000


	//----- nvinfo : EIATTR_MIN_STACK_SIZE
	.align		4
.L_1987:
        /*2d48*/ 	.byte	0x04, 0x12
        /*2d4a*/ 	.short	(.L_1989 - .L_1988)
	.align		4
.L_1988:
        /*2d4c*/ 	.word	index@(_ZN2at6native18elementwise_kernelILi128ELi4EZNS0_15gpu_kernel_implIZZZNS0_21clamp_min_kernel_cudaERNS_18TensorIteratorBaseERKN3c106ScalarEENKUlvE_clEvENKUlvE4_clEvEUldE_EEvS4_RKT_EUliE_EEviT1_)
        /*2d50*/ 	.word	0x00000000


	//----- nvinfo : EIATTR_MIN_STACK_SIZE
	.align		4
.L_1989:
        /*2d54*/ 	.byte	0x04, 0x12
        /*2d56*/ 	.short	(.L_1991 - .L_1990)
	.align		4
.L_1990:
        /*2d58*/ 	.word	index@(_ZN2at6native27unrolled_elementwise_kernelIZZZNS0_21clamp_min_kernel_cudaERNS_18TensorIteratorBaseERKN3c106ScalarEENKUlvE_clEvENKUlvE4_clEvEUldE_St5arrayIPcLm2EELi4E23TrivialOffsetCalculatorILi1EjESF_NS0_6memory12LoadWithCastILi1EEENSG_13StoreWithCastILi1EEEEEviT_T0_T2_T3_T4_T5_)
        /*2d5c*/ 	.word	0x00000000


	//----- nvinfo : EIATTR_MIN_STACK_SIZE
	.align		4
.L_1991:
        /*2d60*/ 	.byte	0x04, 0x12
        /*2d62*/ 	.short	(.L_1993 - .L_1992)
	.align		4
.L_1992:
        /*2d64*/ 	.word	index@(_ZN2at6native18elementwise_kernelILi128ELi2EZNS0_22gpu_kernel_impl_nocastIZZZNS0_21clamp_min_kernel_cudaERNS_18TensorIteratorBaseERKN3c106ScalarEENKUlvE_clEvENKUlvE4_clEvEUldE_EEvS4_RKT_EUliE_EEviT1_)
        /*2d68*/ 	.word	0x00000000


	//----- nvinfo : EIATTR_MIN_STACK_SIZE
	.align		4
.L_1993:
        /*2d6c*/ 	.byte	0x04, 0x12
        /*2d6e*/ 	.short	(.L_1995 - .L_1994)
	.align		4
.L_1994:
        /*2d70*/ 	.word	index@(_ZN2at6native27unrolled_elementwise_kernelIZZZNS0_21clamp_min_kernel_cudaERNS_18TensorIteratorBaseERKN3c106ScalarEENKUlvE_clEvENKUlvE4_clEvEUldE_St5arrayIPcLm2EELi4E23TrivialOffsetCalculatorILi1EjESF_NS0_6memory15LoadWithoutCastENSG_16StoreWithoutCastEEEviT_T0_T2_T3_T4_T5_)
        /*2d74*/ 	.word	0x00000000


	//----- nvinfo : EIATTR_MIN_STACK_SIZE
	.align		4
.L_1995:
        /*2d78*/ 	.byte	0x04, 0x12
        /*2d7a*/ 	.short	(.L_1997 - .L_1996)
	.align		4
.L_1996:
        /*2d7c*/ 	.word	index@(_ZN2at6native29vectorized_elementwise_kernelILi2EZZZNS0_21clamp_min_kernel_cudaERNS_18TensorIteratorBaseERKN3c106ScalarEENKUlvE_clEvENKUlvE4_clEvEUldE_St5arrayIPcLm2EEEEviT0_T1_)
        /*2d80*/ 	.word	0x00000000


	//----- nvinfo : EIATTR_MIN_STACK_SIZE
	.align		4
.L_1997:
        /*2d84*/ 	.byte	0x04, 0x12
        /*2d86*/ 	.short	(.L_1999 - .L_1998)
	.align		4
.L_1998:
        /*2d88*/ 	.word	index@(_ZN2at6native29vectorized_elementwise_kernelILi4EZZZNS0_21clamp_min_kernel_cudaERNS_18TensorIteratorBaseERKN3c106ScalarEENKUlvE_clEvENKUlvE4_clEvEUldE_St5arrayIPcLm2EEEEviT0_T1_)
        /*2d8c*/ 	.word	0x00000000


	//----- nvinfo : EIATTR_MIN_STACK_SIZE
	.align		4
.L_1999:
        /*2d90*/ 	.byte	0x04, 0x12
        /*2d92*/ 	.short	(.L_2001 - .L_2000)
	.align		4
.L_2000:
        /*2d94*/ 	.word	index@(_ZN2at6native29vectorized_elementwise_kernelILi8EZZZNS0_21clamp_min_kernel_cudaERNS_18TensorIteratorBaseERKN3c106ScalarEENKUlvE_clEvENKUlvE4_clEvEUldE_St5arrayIPcLm2EEEEviT0_T1_)
        /*2d98*/ 	.word	0x00000000


	//----- nvinfo : EIATTR_MIN_STACK_SIZE
	.align		4
.L_2001:
        /*2d9c*/ 	.byte	0x04, 0x12
        /*2d9e*/ 	.short	(.L_2003 - .L_2002)
	.align		4
.L_2002:
        /*2da0*/ 	.word	index@(_ZN2at6native18elementwise_kernelILi128ELi4EZNS0_15gpu_kernel_implIZZZNS0_21clamp_min_kernel_cudaERNS_18TensorIteratorBaseERKN3c106ScalarEENKUlvE_clEvENKUlvE3_clEvEUlsE_EEvS4_RKT_EUliE_EEviT1_)
        /*2da4*/ 	.word	0x00000000


	//----- nvinfo : EIATTR_MIN_STACK_SIZE
	.align		4
.L_2003:
        /*2da8*/ 	.byte	0x04, 0x12
        /*2daa*/ 	.short	(.L_2005 - .L_2004)
	.align		4
.L_2004:
        /*2dac*/ 	.word	index@(_ZN2at6native27unrolled_elementwise_kernelIZZZNS0_21clamp_min_kernel_cudaERNS_18TensorIteratorBaseERKN3c106ScalarEENKUlvE_clEvENKUlvE3_clEvEUlsE_St5arrayIPcLm2EELi4E23TrivialOffsetCalculatorILi1EjESF_NS0_6memory12LoadWithCastILi1EEENSG_13StoreWithCastILi1EEEEEviT_T0_T2_T3_T4_T5_)
        /*2db0*/ 	.word	0x00000000


	//----- nvinfo : EIATTR_MIN_STACK_SIZE
	.align		4
.L_2005:
        /*2db4*/ 	.byte	0x04, 0x12
        /*2db6*/ 	.short	(.L_2007 - .L_2006)
	.align		4
.L_2006:
        /*2db8*/ 	.word	index@(_ZN2at6native18elementwise_kernelILi128ELi4EZNS0_22gpu_kernel_impl_nocastIZZZNS0_21clamp_min_kernel_cudaERNS_18TensorIteratorBaseERKN3c106ScalarEENKUlvE_clEvENKUlvE3_clEvEUlsE_EEvS4_RKT_EUliE_EEviT1_)
        /*2dbc*/ 	.word	0x00000000


	//----- nvinfo : EIATTR_MIN_STACK_SIZE
	.align		4
.L_2007:
        /*2dc0*/ 	.byte	0x04, 0x12
        /*2dc2*/ 	.short	(.L_2009 - .L_2008)
	.align		4
.L_2008:
        /*2dc4*/ 	.word	index@(_ZN2at6native27unrolled_elementwise_kernelIZZZNS0_21clamp_min_kernel_cudaERNS_18TensorIteratorBaseERKN3c106ScalarEENKUlvE_clEvENKUlvE3_clEvEUlsE_St5arrayIPcLm2EELi4E23TrivialOffsetCalculatorILi1EjESF_NS0_6memory15LoadWithoutCastENSG_16StoreWithoutCastEEEviT_T0_T2_T3_T4_T5_)
        /*2dc8*/ 	.word	0x00000000


	//----- nvinfo : EIATTR_MIN_STACK_SIZE
	.align		4
.L_2009:
        /*2dcc*/ 	.byte	0x04, 0x12
        /*2dce*/ 	.short	(.L_2011 - .L_2010)
	.align		4
.L_2010:
        /*2dd0*/ 	.word	index@(_ZN2at6native29vectorized_elementwise_kernelILi2EZZZNS0_21clamp_min_kernel_cudaERNS_18TensorIteratorBaseERKN3c106ScalarEENKUlvE_clEvENKUlvE3_clEvEUlsE_St5arrayIPcLm2EEEEviT0_T1_)
        /*2dd4*/ 	.word	0x00000000


	//----- nvinfo : EIATTR_MIN_STACK_SIZE
	.align		4
.L_2011:
        /*2dd8*/ 	.byte	0x04, 0x12
        /*2dda*/ 	.short	(.L_2013 - .L_2012)
	.align		4
.L_2012:
        /*2ddc*/ 	.word	index@(_ZN2at6native29vectorized_elementwise_kernelILi4EZZZNS0_21clamp_min_kernel_cudaERNS_18TensorIteratorBaseERKN3c106ScalarEENKUlvE_clEvENKUlvE3_clEvEUlsE_St5arrayIPcLm2EEEEviT0_T1_)
        /*2de0*/ 	.word	0x00000000


	//----- nvinfo : EIATTR_MIN_STACK_SIZE
	.align		4
.L_2013:
        /*2de4*/ 	.byte	0x04, 0x12
        /*2de6*/ 	.short	(.L_2015 - .L_2014)
	.align		4
.L_2014:
        /*2de8*/ 	.word	index@(_ZN2at6native29vectorized_elementwise_kernelILi8EZZZNS0_21clamp_min_kernel_cudaERNS_18TensorIteratorBaseERKN3c106ScalarEENKUlvE_clEvENKUlvE3_clEvEUlsE_St5arrayIPcLm2EEEEviT0_T1_)
        /*2dec*/ 	.word	0x00000000


	//----- nvinfo : EIATTR_MIN_STACK_SIZE
	.align		4
.L_2015:
        /*2df0*/ 	.byte	0x04, 0x12
        /*2df2*/ 	.short	(.L_2017 - .L_2016)
	.align		4
.L_2016:
        /*2df4*/ 	.word	index@(_ZN2at6native18elementwise_kernelILi128ELi4EZNS0_15gpu_kernel_implIZZZNS0_21clamp_min_kernel_cudaERNS_18TensorIteratorBaseERKN3c106ScalarEENKUlvE_clEvENKUlvE2_clEvEUllE_EEvS4_RKT_EUliE_EEviT1_)
        /*2df8*/ 	.word	0x00000000


	//----- nvinfo : EIATTR_MIN_STACK_SIZE
	.align		4
.L_2017:
        /*2dfc*/ 	.byte	0x04, 0x12
        /*2dfe*/ 	.short	(.L_2019 - .L_2018)
	.align		4
.L_2018:
        /*2e00*/ 	.word	index@(_ZN2at6native27unrolled_elementwise_kernelIZZZNS0_21clamp_min_kernel_cudaERNS_18TensorIteratorBaseERKN3c106ScalarEENKUlvE_clEvENKUlvE2_clEvEUllE_St5arrayIPcLm2EELi4E23TrivialOffsetCalculatorILi1EjESF_NS0_6memory12LoadWithCastILi1EEENSG_13StoreWithCastILi1EEEEEviT_T0_T2_T3_T4_T5_)
        /*2e04*/ 	.word	0x00000000


	//----- nvinfo : EIATTR_MIN_STACK_SIZE
	.align		4
.L_2019:
        /*2e08*/ 	.byte	0x04, 0x12
        /*2e0a*/ 	.short	(.L_2021 - .L_2020)
	.align		4
.L_2020:
        /*2e0c*/ 	.word	index@(_ZN2at6native18elementwise_kernelILi128ELi2EZNS0_22gpu_kernel_impl_nocastIZZZNS0_21clamp_min_kernel_cudaERNS_18TensorIteratorBaseERKN3c106ScalarEENKUlvE_clEvENKUlvE2_clEvEUllE_EEvS4_RKT_EUliE_EEviT1_)
        /*2e10*/ 	.word	0x00000000


	//----- nvinfo : EIATTR_MIN_STACK_SIZE
	.align		4
.L_2021:
        /*2e14*/ 	.byte	0x04, 0x12
        /*2e16*/ 	.short	(.L_2023 - .L_2022)
	.align		4
.L_2022:
        /*2e18*/ 	.word	index@(_ZN2at6native27unrolled_elementwise_kernelIZZZNS0_21clamp_min_kernel_cudaERNS_18TensorIteratorBaseERKN3c106ScalarEENKUlvE_clEvENKUlvE2_clEvEUllE_St5arrayIPcLm2EELi4E23TrivialOffsetCalculatorILi1EjESF_NS0_6memory15LoadWithoutCastENSG_16StoreWithoutCastEEEviT_T0_T2_T3_T4_T5_)
        /*2e1c*/ 	.word	0x00000000


	//----- nvinfo : EIATTR_MIN_STACK_SIZE
	.align		4
.L_2023:
        /*2e20*/ 	.byte	0x04, 0x12
        /*2e22*/ 	.short	(.L_2025 - .L_2024)
	.align		4
.L_2024:
        /*2e24*/ 	.word	index@(_ZN2at6native29vectorized_elementwise_kernelILi2EZZZNS0_21clamp_min_kernel_cudaERNS_18TensorIteratorBaseERKN3c106ScalarEENKUlvE_clEvENKUlvE2_clEvEUllE_St5arrayIPcLm2EEEEviT0_T1_)
        /*2e28*/ 	.word	0x00000000


	//----- nvinfo : EIATTR_MIN_STACK_SIZE
	.align		4
.L_2025:
        /*2e2c*/ 	.byte	0x04, 0x12
        /*2e2e*/ 	.short	(.L_2027 - .L_2026)
	.align		4
.L_2026:
        /*2e30*/ 	.word	index@(_ZN2at6native29vectorized_elementwise_kernelILi4EZZZNS0_21clamp_min_kernel_cudaERNS_18TensorIteratorBaseERKN3c106ScalarEENKUlvE_clEvENKUlvE2_clEvEUllE_St5arrayIPcLm2EEEEviT0_T1_)
        /*2e34*/ 	.word	0x00000000


	//----- nvinfo : EIATTR_MIN_STACK_SIZE
	.align		4
.L_2027:
        /*2e38*/ 	.byte	0x04, 0x12
        /*2e3a*/ 	.short	(.L_2029 - .L_2028)
	.align		4
.L_2028:
        /*2e3c*/ 	.word	index@(_ZN2at6native29vectorized_elementwise_kernelILi8EZZZNS0_21clamp_min_kernel_cudaERNS_18TensorIteratorBaseERKN3c106ScalarEENKUlvE_clEvENKUlvE2_clEvEUllE_St5arrayIPcLm2EEEEviT0_T1_)
        /*2e40*/ 	.word	0x00000000


	//----- nvinfo : EIATTR_MIN_STACK_SIZE
	.align		4
.L_2029:
        /*2e44*/ 	.byte	0x04, 0x12
        /*2e46*/ 	.short	(.L_2031 - .L_2030)
	.align		4
.L_2030:
        /*2e48*/ 	.word	index@(_ZN2at6native18elementwise_kernelILi128ELi4EZNS0_15gpu_kernel_implIZZZNS0_21clamp_min_kernel_cudaERNS_18TensorIteratorBaseERKN3c106ScalarEENKUlvE_clEvENKUlvE1_clEvEUliE_EEvS4_RKT_EUliE_EEviT1_)
        /*2e4c*/ 	.word	0x00000000


	//----- nvinfo : EIATTR_MIN_STACK_SIZE
	.align		4
.L_2031:
        /*2e50*/ 	.byte	0x04, 0x12
        /*2e52*/ 	.short	(.L_2033 - .L_2032)
	.align		4
.L_2032:
        /*2e54*/ 	.word	index@(_ZN2at6native27unrolled_elementwise_kernelIZZZNS0_21clamp_min_kernel_cudaERNS_18TensorIteratorBaseERKN3c106ScalarEENKUlvE_clEvENKUlvE1_clEvEUliE_St5arrayIPcLm2EELi4E23TrivialOffsetCalculatorILi1EjESF_NS0_6memory12LoadWithCastILi1EEENSG_13StoreWithCastILi1EEEEEviT_T0_T2_T3_T4_T5_)
        /*2e58*/ 	.word	0x00000000


	//----- nvinfo : EIATTR_MIN_STACK_SIZE
	.align		4
.L_2033:
        /*2e5c*/ 	.byte	0x04, 0x12
        /*2e5e*/ 	.short	(.L_2035 - .L_2034)
	.align		4
.L_2034:
        /*2e60*/ 	.word	index@(_ZN2at6native18elementwise_kernelILi128ELi2EZNS0_22gpu_kernel_impl_nocastIZZZNS0_21clamp_min_kernel_cudaERNS_18TensorIteratorBaseERKN3c106ScalarEENKUlvE_clEvENKUlvE1_clEvEUliE_EEvS4_RKT_EUliE_EEviT1_)
        /*2e64*/ 	.word	0x00000000


	//----- nvinfo : EIATTR_MIN_STACK_SIZE
	.align		4
.L_2035:
        /*2e68*/ 	.byte	0x04, 0x12
        /*2e6a*/ 	.short	(.L_2037 - .L_2036)
	.align		4
.L_2036:
        /*2e6c*/ 	.word	index@(_ZN2at6native27unrolled_elementwise_kernelIZZZNS0_21clamp_min_kernel_cudaERNS_18TensorIteratorBaseERKN3c106ScalarEENKUlvE_clEvENKUlvE1_clEvEUliE_St5arrayIPcLm2EELi4E23TrivialOffsetCalculatorILi1EjESF_NS0_6memory15LoadWithoutCastENSG_16StoreWithoutCastEEEviT_T0_T2_T3_T4_T5_)
        /*2e70*/ 	.word	0x00000000


	//----- nvinfo : EIATTR_MIN_STACK_SIZE
	.align		4
.L_2037:
        /*2e74*/ 	.byte	0x04, 0x12
        /*2e76*/ 	.short	(.L_2039 - .L_2038)
	.align		4
.L_2038:
        /*2e78*/ 	.word	index@(_ZN2at6native29vectorized_elementwise_kernelILi2EZZZNS0_21clamp_min_kernel_cudaERNS_18TensorIteratorBaseERKN3c106ScalarEENKUlvE_clEvENKUlvE1_clEvEUliE_St5arrayIPcLm2EEEEviT0_T1_)
        /*2e7c*/ 	.word	0x00000000


	//----- nvinfo : EIATTR_MIN_STACK_SIZE
	.align		4
.L_2039:
        /*2e80*/ 	.byte	0x04, 0x12
        /*2e82*/ 	.short	(.L_2041 - .L_2040)
	.align		4
.L_2040:
        /*2e84*/ 	.word	index@(_ZN2at6native29vectorized_elementwise_kernelILi4EZZZNS0_21clamp_min_kernel_cudaERNS_18TensorIteratorBaseERKN3c106ScalarEENKUlvE_clEvENKUlvE1_clEvEUliE_St5arrayIPcLm2EEEEviT0_T1_)
        /*2e88*/ 	.word	0x00000000


	//----- nvinfo : EIATTR_MIN_STACK_SIZE
	.align		4
.L_2041:
        /*2e8c*/ 	.byte	0x04, 0x12
        /*2e8e*/ 	.short	(.L_2043 - .L_2042)
	.align		4
.L_2042:
        /*2e90*/ 	.word	index@(_ZN2at6native29vectorized_elementwise_kernelILi8EZZZNS0_21clamp_min_kernel_cudaERNS_18TensorIteratorBaseERKN3c106ScalarEENKUlvE_clEvENKUlvE1_clEvEUliE_St5arrayIPcLm2EEEEviT0_T1_)
        /*2e94*/ 	.word	0x00000000


	//----- nvinfo : EIATTR_MIN_STACK_SIZE
	.align		4
.L_2043:
        /*2e98*/ 	.byte	0x04, 0x12
        /*2e9a*/ 	.short	(.L_2045 - .L_2044)
	.align		4
.L_2044:
        /*2e9c*/ 	.word	index@(_ZN2at6native18elementwise_kernelILi128ELi4EZNS0_15gpu_kernel_implIZZZNS0_21clamp_min_kernel_cudaERNS_18TensorIteratorBaseERKN3c106ScalarEENKUlvE_clEvENKUlvE0_clEvEUlaE_EEvS4_RKT_EUliE_EEviT1_)
        /*2ea0*/ 	.word	0x00000000


	//----- nvinfo : EIATTR_MIN_STACK_SIZE
	.align		4
.L_2045:
        /*2ea4*/ 	.byte	0x04, 0x12
        /*2ea6*/ 	.short	(.L_2047 - .L_2046)
	.align		4
.L_2046:
        /*2ea8*/ 	.word	index@(_ZN2at6native27unrolled_elementwise_kernelIZZZNS0_21clamp_min_kernel_cudaERNS_18TensorIteratorBaseERKN3c106ScalarEENKUlvE_clEvENKUlvE0_clEvEUlaE_St5arrayIPcLm2EELi4E23TrivialOffsetCalculatorILi1EjESF_NS0_6memory12LoadWithCastILi1EEENSG_13StoreWithCastILi1EEEEEviT_T0_T2_T3_T4_T5_)
        /*2eac*/ 	.word	0x00000000


	//----- nvinfo : EIATTR_MIN_STACK_SIZE
	.align		4
.L_2047:
        /*2eb0*/ 	.byte	0x04, 0x12
        /*2eb2*/ 	.short	(.L_2049 - .L_2048)
	.align		4
.L_2048:
        /*2eb4*/ 	.word	index@(_ZN2at6native18elementwise_kernelILi128ELi4EZNS0_22gpu_kernel_impl_nocastIZZZNS0_21clamp_min_kernel_cudaERNS_18TensorIteratorBaseERKN3c106ScalarEENKUlvE_clEvENKUlvE0_clEvEUlaE_EEvS4_RKT_EUliE_EEviT1_)
        /*2eb8*/ 	.word	0x00000000


	//----- nvinfo : EIATTR_MIN_STACK_SIZE
	.align		4
.L_2049:
        /*2ebc*/ 	.byte	0x04, 0x12
        /*2ebe*/ 	.short	(.L_2051 - .L_2050)
	.align		4
.L_2050:
        /*2ec0*/ 	.word	index@(_ZN2at6native27unrolled_elementwise_kernelIZZZNS0_21clamp_min_kernel_cudaERNS_18TensorIteratorBaseERKN3c106ScalarEENKUlvE_clEvENKUlvE0_clEvEUlaE_St5arrayIPcLm2EELi4E23TrivialOffsetCalculatorILi1EjESF_NS0_6memory15LoadWithoutCastENSG_16StoreWithoutCastEEEviT_T0_T2_T3_T4_T5_)
        /*2ec4*/ 	.word	0x00000000


	//----- nvinfo : EIATTR_MIN_STACK_SIZE
	.align		4
.L_2051:
        /*2ec8*/ 	.byte	0x04, 0x12
        /*2eca*/ 	.short	(.L_2053 - .L_2052)
	.align		4
.L_2052:
        /*2ecc*/ 	.word	index@(_ZN2at6native29vectorized_elementwise_kernelILi2EZZZNS0_21clamp_min_kernel_cudaERNS_18TensorIteratorBaseERKN3c106ScalarEENKUlvE_clEvENKUlvE0_clEvEUlaE_St5arrayIPcLm2EEEEviT0_T1_)
        /*2ed0*/ 	.word	0x00000000


	//----- nvinfo : EIATTR_MIN_STACK_SIZE
	.align		4
.L_2053:
        /*2ed4*/ 	.byte	0x04, 0x12
        /*2ed6*/ 	.short	(.L_2055 - .L_2054)
	.align		4
.L_2054:
        /*2ed8*/ 	.word	index@(_ZN2at6native29vectorized_elementwise_kernelILi4EZZZNS0_21clamp_min_kernel_cudaERNS_18TensorIteratorBaseERKN3c106ScalarEENKUlvE_clEvENKUlvE0_clEvEUlaE_St5arrayIPcLm2EEEEviT0_T1_)
        /*2edc*/ 	.word	0x00000000


	//----- nvinfo : EIATTR_MIN_STACK_SIZE
	.align		4
.L_2055:
        /*2ee0*/ 	.byte	0x04, 0x12
        /*2ee2*/ 	.short	(.L_2057 - .L_2056)
	.align		4
.L_2056:
        /*2ee4*/ 	.word	index@(_ZN2at6native29vectorized_elementwise_kernelILi8EZZZNS0_21clamp_min_kernel_cudaERNS_18TensorIteratorBaseERKN3c106ScalarEENKUlvE_clEvENKUlvE0_clEvEUlaE_St5arrayIPcLm2EEEEviT0_T1_)
        /*2ee8*/ 	.word	0x00000000


	//----- nvinfo : EIATTR_MIN_STACK_SIZE
	.align		4
.L_2057:
        /*2eec*/ 	.byte	0x04, 0x12
        /*2eee*/ 	.short	(.L_2059 - .L_2058)
	.align		4
.L_2058:
        /*2ef0*/ 	.word	index@(_ZN2at6native18elementwise_kernelILi128ELi4EZNS0_15gpu_kernel_implIZZZNS0_21clamp_min_kernel_cudaERNS_18TensorIteratorBaseERKN3c106ScalarEENKUlvE_clEvENKUlvE_clEvEUlhE_EEvS4_RKT_EUliE_EEviT1_)
        /*2ef4*/ 	.word	0x00000000


	//----- nvinfo : EIATTR_MIN_STACK_SIZE
	.align		4
.L_2059:
        /*2ef8*/ 	.byte	0x04, 0x12
        /*2efa*/ 	.short	(.L_2061 - .L_2060)
	.align		4
.L_2060:
        /*2efc*/ 	.word	index@(_ZN2at6native27unrolled_elementwise_kernelIZZZNS0_21clamp_min_kernel_cudaERNS_18TensorIteratorBaseERKN3c106ScalarEENKUlvE_clEvENKUlvE_clEvEUlhE_St5arrayIPcLm2EELi4E23TrivialOffsetCalculatorILi1EjESF_NS0_6memory12LoadWithCastILi1EEENSG_13StoreWithCastILi1EEEEEviT_T0_T2_T3_T4_T5_)
        /*2f00*/ 	.word	0x00000000


	//----- nvinfo : EIATTR_MIN_STACK_SIZE
	.align		4
.L_2061:
        /*2f04*/ 	.byte	0x04, 0x12
        /*2f06*/ 	.short	(.L_2063 - .L_2062)
	.align		4
.L_2062:
        /*2f08*/ 	.word	index@(_ZN2at6native18elementwise_kernelILi128ELi4EZNS0_22gpu_kernel_impl_nocastIZZZNS0_21clamp_min_kernel_cudaERNS_18TensorIteratorBaseERKN3c106ScalarEENKUlvE_clEvENKUlvE_clEvEUlhE_EEvS4_RKT_EUliE_EEviT1_)
        /*2f0c*/ 	.word	0x00000000


	//----- nvinfo : EIATTR_MIN_STACK_SIZE
	.align		4
.L_2063:
        /*2f10*/ 	.byte	0x04, 0x12
        /*2f12*/ 	.short	(.L_2065 - .L_2064)
	.align		4
.L_2064:
        /*2f14*/ 	.word	index@(_ZN2at6native27unrolled_elementwise_kernelIZZZNS0_21clamp_min_kernel_cudaERNS_18TensorIteratorBaseERKN3c106ScalarEENKUlvE_clEvENKUlvE_clEvEUlhE_St5arrayIPcLm2EELi4E23TrivialOffsetCalculatorILi1EjESF_NS0_6memory15LoadWithoutCastENSG_16StoreWithoutCastEEEviT_T0_T2_T3_T4_T5_)
        /*2f18*/ 	.word	0x00000000


	//----- nvinfo : EIATTR_MIN_STACK_SIZE
	.align		4
.L_2065:
        /*2f1c*/ 	.byte	0x04, 0x12
        /*2f1e*/ 	.short	(.L_2067 - .L_2066)
	.align		4
.L_2066:
        /*2f20*/ 	.word	index@(_ZN2at6native29vectorized_elementwise_kernelILi2EZZZNS0_21clamp_min_kernel_cudaERNS_18TensorIteratorBaseERKN3c106ScalarEENKUlvE_clEvENKUlvE_clEvEUlhE_St5arrayIPcLm2EEEEviT0_T1_)
        /*2f24*/ 	.word	0x00000000


	//----- nvinfo : EIATTR_MIN_STACK_SIZE
	.align		4
.L_2067:
        /*2f28*/ 	.byte	0x04, 0x12
        /*2f2a*/ 	.short	(.L_2069 - .L_2068)
	.align		4
.L_2068:
        /*2f2c*/ 	.word	index@(_ZN2at6native29vectorized_elementwise_kernelILi4EZZZNS0_21clamp_min_kernel_cudaERNS_18TensorIteratorBaseERKN3c106ScalarEENKUlvE_clEvENKUlvE_clEvEUlhE_St5arrayIPcLm2EEEEviT0_T1_)
        /*2f30*/ 	.word	0x00000000


	//----- nvinfo : EIATTR_MIN_STACK_SIZE
	.align		4
.L_2069:
        /*2f34*/ 	.byte	0x04, 0x12
        /*2f36*/ 	.short	(.L_2071 - .L_2070)
	.align		4
.L_2070:
        /*2f38*/ 	.word	index@(_ZN2at6native29vectorized_elementwise_kernelILi8EZZZNS0_21clamp_min_kernel_cudaERNS_18TensorIteratorBaseERKN3c106ScalarEENKUlvE_clEvENKUlvE_clEvEUlhE_St5arrayIPcLm2EEEEviT0_T1_)
        /*2f3c*/ 	.word	0x00000000


	//----- nvinfo : EIATTR_MIN_STACK_SIZE
	.align		4
.L_2071:
        /*2f40*/ 	.byte	0x04, 0x12
        /*2f42*/ 	.short	(.L_2073 - .L_2072)
	.align		4
.L_2072:
        /*2f44*/ 	.word	index@(_ZN2at6native18elementwise_kernelILi128ELi4EZNS0_15gpu_kernel_implIZZZNS0_17clamp_kernel_cudaERNS_18TensorIteratorBaseERKN3c106ScalarES8_ENKUlvE_clEvENKUlvE7_clEvEUlNS5_8BFloat16EE_EEvS4_RKT_EUliE_EEviT1_)
        /*2f48*/ 	.word	0x00000000


	//----- nvinfo : EIATTR_MIN_STACK_SIZE
	.align		4
.L_2073:
        /*2f4c*/ 	.byte	0x04, 0x12
        /*2f4e*/ 	.short	(.L_2075 - .L_2074)
	.align		4
.L_2074:
        /*2f50*/ 	.word	index@(_ZN2at6native27unrolled_elementwise_kernelIZZZNS0_17clamp_kernel_cudaERNS_18TensorIteratorBaseERKN3c106ScalarES7_ENKUlvE_clEvENKUlvE7_clEvEUlNS4_8BFloat16EE_St5arrayIPcLm2EELi4E23TrivialOffsetCalculatorILi1EjESG_NS0_6memory12LoadWithCastILi1EEENSH_13StoreWithCastILi1EEEEEviT_T0_T2_T3_T4_T5_)
        /*2f54*/ 	.word	0x00000000


	//----- nvinfo : EIATTR_MIN_STACK_SIZE
	.align		4
.L_2075:
        /*2f58*/ 	.byte	0x04, 0x12
        /*2f5a*/ 	.short	(.L_2077 - .L_2076)
	.align		4
.L_2076:
        /*2f5c*/ 	.word	index@(_ZN2at6native18elementwise_kernelILi128ELi4EZNS0_22gpu_kernel_impl_nocastIZZZNS0_17clamp_kernel_cudaERNS_18TensorIteratorBaseERKN3c106ScalarES8_ENKUlvE_clEvENKUlvE7_clEvEUlNS5_8BFloat16EE_EEvS4_RKT_EUliE_EEviT1_)
        /*2f60*/ 	.word	0x00000000


	//----- nvinfo : EIATTR_MIN_STACK_SIZE
	.align		4
.L_2077:
        /*2f64*/ 	.byte	0x04, 0x12
        /*2f66*/ 	.short	(.L_2079 - .L_2078)
	.align		4
.L_2078:
        /*2f68*/ 	.word	index@(_ZN2at6native27unrolled_elementwise_kernelIZZZNS0_17clamp_kernel_cudaERNS_18TensorIteratorBaseERKN3c106ScalarES7_ENKUlvE_clEvENKUlvE7_clEvEUlNS4_8BFloat16EE_St5arrayIPcLm2EELi4E23TrivialOffsetCalculatorILi1EjESG_NS0_6memory15LoadWithoutCastENSH_16StoreWithoutCastEEEviT_T0_T2_T3_T4_T5_)
        /*2f6c*/ 	.word	0x00000000


	//----- nvinfo : EIATTR_MIN_STACK_SIZE
	.align		4
.L_2079:
        /*2f70*/ 	.byte	0x04, 0x12
        /*2f72*/ 	.short	(.L_2081 - .L_2080)
	.align		4
.L_2080:
        /*2f74*/ 	.word	index@(_ZN2at6native29vectorized_elementwise_kernelILi2EZZZNS0_17clamp_kernel_cudaERNS_18TensorIteratorBaseERKN3c106ScalarES7_ENKUlvE_clEvENKUlvE7_clEvEUlNS4_8BFloat16EE_St5arrayIPcLm2EEEEviT0_T1_)
        /*2f78*/ 	.word	0x00000000


	//----- nvinfo : EIATTR_MIN_STACK_SIZE
	.align		4
.L_2081:
        /*2f7c*/ 	.byte	0x04, 0x12
        /*2f7e*/ 	.short	(.L_2083 - .L_2082)
	.align		4
.L_2082:
        /*2f80*/ 	.word	index@(_ZN2at6native29vectorized_elementwise_kernelILi4EZZZNS0_17clamp_kernel_cudaERNS_18TensorIteratorBaseERKN3c106ScalarES7_ENKUlvE_clEvENKUlvE7_clEvEUlNS4_8BFloat16EE_St5arrayIPcLm2EEEEviT0_T1_)
        /*2f84*/ 	.word	0x00000000


	//----- nvinfo : EIATTR_MIN_STACK_SIZE
	.align		4
.L_2083:
        /*2f88*/ 	.byte	0x04, 0x12
        /*2f8a*/ 	.short	(.L_2085 - .L_2084)
	.align		4
.L_2084:
        /*2f8c*/ 	.word	index@(_ZN2at6native29vectorized_elementwise_kernelILi8EZZZNS0_17clamp_kernel_cudaERNS_18TensorIteratorBaseERKN3c106ScalarES7_ENKUlvE_clEvENKUlvE7_clEvEUlNS4_8BFloat16EE_St5arrayIPcLm2EEEEviT0_T1_)
        /*2f90*/ 	.word	0x00000000


	//----- nvinfo : EIATTR_MIN_STACK_SIZE
	.align		4
.L_2085:
        /*2f94*/ 	.byte	0x04, 0x12
        /*2f96*/ 	.short	(.L_2087 - .L_2086)
	.align		4
.L_2086:
        /*2f98*/ 	.word	index@(_ZN2at6native18elementwise_kernelILi128ELi4EZNS0_15gpu_kernel_implIZZZNS0_17clamp_kernel_cudaERNS_18TensorIteratorBaseERKN3c106ScalarES8_ENKUlvE_clEvENKUlvE6_clEvEUlNS5_4HalfEE_EEvS4_RKT_EUliE_EEviT1_)
        /*2f9c*/ 	.word	0x00000000


	//----- nvinfo : EIATTR_MIN_STACK_SIZE
	.align		4
.L_2087:
        /*2fa0*/ 	.byte	0x04, 0x12
        /*2fa2*/ 	.short	(.L_2089 - .L_2088)
	.align		4
.L_2088:
        /*2fa4*/ 	.word	index@(_ZN2at6native27unrolled_elementwise_kernelIZZZNS0_17clamp_kernel_cudaERNS_18TensorIteratorBaseERKN3c106ScalarES7_ENKUlvE_clEvENKUlvE6_clEvEUlNS4_4HalfEE_St5arrayIPcLm2EELi4E23TrivialOffsetCalculatorILi1EjESG_NS0_6memory12LoadWithCastILi1EEENSH_13StoreWithCastILi1EEEEEviT_T0_T2_T3_T4_T5_)
        /*2fa8*/ 	.word	0x00000000


	//----- nvinfo : EIATTR_MIN_STACK_SIZE
	.align		4
.L_2089:
        /*2fac*/ 	.byte	0x04, 0x12
        /*2fae*/ 	.short	(.L_2091 - .L_2090)
	.align		4
.L_2090:
        /*2fb0*/ 	.word	index@(_ZN2at6native18elementwise_kernelILi128ELi4EZNS0_22gpu_kernel_impl_nocastIZZZNS0_17clamp_kernel_cudaERNS_18TensorIteratorBaseERKN3c106ScalarES8_ENKUlvE_clEvENKUlvE6_clEvEUlNS5_4HalfEE_EEvS4_RKT_EUliE_EEviT1_)
        /*2fb4*/ 	.word	0x00000000


	//----- nvinfo : EIATTR_MIN_STACK_SIZE
	.align		4
.L_2091:
        /*2fb8*/ 	.byte	0x04, 0x12
        /*2fba*/ 	.short	(.L_2093 - .L_2092)
	.align		4
.L_2092:
        /*2fbc*/ 	.word	index@(_ZN2at6native27unrolled_elementwise_kernelIZZZNS0_17clamp_kernel_cudaERNS_18TensorIteratorBaseERKN3c106ScalarES7_ENKUlvE_clEvENKUlvE6_clEvEUlNS4_4HalfEE_St5arrayIPcLm2EELi4E23TrivialOffsetCalculatorILi1EjESG_NS0_6memory15LoadWithoutCastENSH_16StoreWithoutCastEEEviT_T0_T2_T3_T4_T5_)
        /*2fc0*/ 	.word	0x00000000


	//----- nvinfo : EIATTR_MIN_STACK_SIZE
	.align		4
.L_2093:
        /*2fc4*/ 	.byte	0x04, 0x12
        /*2fc6*/ 	.short	(.L_2095 - .L_2094)
	.align		4
.L_2094:
        /*2fc8*/ 	.word	index@(_ZN2at6native29vectorized_elementwise_kernelILi2EZZZNS0_17clamp_kernel_cudaERNS_18TensorIteratorBaseERKN3c106ScalarES7_ENKUlvE_clEvENKUlvE6_clEvEUlNS4_4HalfEE_St5arrayIPcLm2EEEEviT0_T1_)
        /*2fcc*/ 	.word	0x00000000


	//----- nvinfo : EIATTR_MIN_STACK_SIZE
	.align		4
.L_2095:
        /*2fd0*/ 	.byte	0x04, 0x12
        /*2fd2*/ 	.short	(.L_2097 - .L_2096)
	.align		4
.L_2096:
        /*2fd4*/ 	.word	index@(_ZN2at6native29vectorized_elementwise_kernelILi4EZZZNS0_17clamp_kernel_cudaERNS_18TensorIteratorBaseERKN3c106ScalarES7_ENKUlvE_clEvENKUlvE6_clEvEUlNS4_4HalfEE_St5arrayIPcLm2EEEEviT0_T1_)
        /*2fd8*/ 	.word	0x00000000


	//----- nvinfo : EIATTR_MIN_STACK_SIZE
	.align		4
.L_2097:
        /*2fdc*/ 	.byte	0x04, 0x12
        /*2fde*/ 	.short	(.L_2099 - .L_2098)
	.align		4
.L_2098:
        /*2fe0*/ 	.word	index@(_ZN2at6native29vectorized_elementwise_kernelILi8EZZZNS0_17clamp_kernel_cudaERNS_18TensorIteratorBaseERKN3c106ScalarES7_ENKUlvE_clEvENKUlvE6_clEvEUlNS4_4HalfEE_St5arrayIPcLm2EEEEviT0_T1_)
        /*2fe4*/ 	.word	0x00000000


	//----- nvinfo : EIATTR_MIN_STACK_SIZE
	.align		4
.L_2099:
        /*2fe8*/ 	.byte	0x04, 0x12
        /*2fea*/ 	.short	(.L_2101 - .L_2100)
	.align		4
.L_2100:
        /*2fec*/ 	.word	index@(_ZN2at6native18elementwise_kernelILi128ELi4EZNS0_15gpu_kernel_implIZZZNS0_17clamp_kernel_cudaERNS_18TensorIteratorBaseERKN3c106ScalarES8_ENKUlvE_clEvENKUlvE5_clEvEUlfE_EEvS4_RKT_EUliE_EEviT1_)
        /*2ff0*/ 	.word	0x00000000


	//----- nvinfo : EIATTR_MIN_STACK_SIZE
	.align		4
.L_2101:
        /*2ff4*/ 	.byte	0x04, 0x12
        /*2ff6*/ 	.short	(.L_2103 - .L_2102)
	.align		4
.L_2102:
        /*2ff8*/ 	.word	index@(_ZN2at6native27unrolled_elementwise_kernelIZZZNS0_17clamp_kernel_cudaERNS_18TensorIteratorBaseERKN3c106ScalarES7_ENKUlvE_clEvENKUlvE5_clEvEUlfE_St5arrayIPcLm2EELi4E23TrivialOffsetCalculatorILi1EjESF_NS0_6memory12LoadWithCastILi1EEENSG_13StoreWithCastILi1EEEEEviT_T0_T2_T3_T4_T5_)
        /*2ffc*/ 	.word	0x00000000


	//----- nvinfo : EIATTR_MIN_STACK_SIZE
	.align		4
.L_2103:
        /*3000*/ 	.byte	0x04, 0x12
        /*3002*/ 	.short	(.L_2105 - .L_2104)
	.align		4
.L_2104:
        /*3004*/ 	.word	index@(_ZN2at6native18elementwise_kernelILi128ELi2EZNS0_22gpu_kernel_impl_nocastIZZZNS0_17clamp_kernel_cudaERNS_18TensorIteratorBaseERKN3c106ScalarES8_ENKUlvE_clEvENKUlvE5_clEvEUlfE_EEvS4_RKT_EUliE_EEviT1_)
        /*3008*/ 	.word	0x00000000


	//----- nvinfo : EIATTR_MIN_STACK_SIZE
	.align		4
.L_2105:
        /*300c*/ 	.byte	0x04, 0x12
        /*300e*/ 	.short	(.L_2107 - .L_2106)
	.align		4
.L_2106:
        /*3010*/ 	.word	index@(_ZN2at6native27unrolled_elementwise_kernelIZZZNS0_17clamp_kernel_cudaERNS_18TensorIteratorBaseERKN3c106ScalarES7_ENKUlvE_clEvENKUlvE5_clEvEUlfE_St5arrayIPcLm2EELi4E23TrivialOffsetCalculatorILi1EjESF_NS0_6memory15LoadWithoutCastENSG_16StoreWithoutCastEEEviT_T0_T2_T3_T4_T5_)
        /*3014*/ 	.word	0x00000000


	//----- nvinfo : EIATTR_MIN_STACK_SIZE
	.align		4
.L_2107:
        /*3018*/ 	.byte	0x04, 0x12
        /*301a*/ 	.short	(.L_2109 - .L_2108)
	.align		4
.L_2108:
        /*301c*/ 	.word	index@(_ZN2at6native29vectorized_elementwise_kernelILi2EZZZNS0_17clamp_kernel_cudaERNS_18TensorIteratorBaseERKN3c106ScalarES7_ENKUlvE_clEvENKUlvE5_clEvEUlfE_St5arrayIPcLm2EEEEviT0_T1_)
        /*3020*/ 	.word	0x00000000


	//----- nvinfo : EIATTR_MIN_STACK_SIZE
	.align		4
.L_2109:
        /*3024*/ 	.byte	0x04, 0x12
        /*3026*/ 	.short	(.L_2111 - .L_2110)
	.align		4
.L_2110:
        /*3028*/ 	.word	index@(_ZN2at6native29vectorized_elementwise_kernelILi4EZZZNS0_17clamp_kernel_cudaERNS_18TensorIteratorBaseERKN3c106ScalarES7_ENKUlvE_clEvENKUlvE5_clEvEUlfE_St5arrayIPcLm2EEEEviT0_T1_)
        /*302c*/ 	.word	0x00000000


	//----- nvinfo : EIATTR_MIN_STACK_SIZE
	.align		4
.L_2111:
        /*3030*/ 	.byte	0x04, 0x12
        /*3032*/ 	.short	(.L_2113 - .L_2112)
	.align		4
.L_2112:
        /*3034*/ 	.word	index@(_ZN2at6native29vectorized_elementwise_kernelILi8EZZZNS0_17clamp_kernel_cudaERNS_18TensorIteratorBaseERKN3c106ScalarES7_ENKUlvE_clEvENKUlvE5_clEvEUlfE_St5arrayIPcLm2EEEEviT0_T1_)
        /*3038*/ 	.word	0x00000000


	//----- nvinfo : EIATTR_MIN_STACK_SIZE
	.align		4
.L_2113:
        /*303c*/ 	.byte	0x04, 0x12
        /*303e*/ 	.short	(.L_2115 - .L_2114)
	.align		4
.L_2114:
        /*3040*/ 	.word	index@(_ZN2at6native18elementwise_kernelILi128ELi4EZNS0_15gpu_kernel_implIZZZNS0_17clamp_kernel_cudaERNS_18TensorIteratorBaseERKN3c106ScalarES8_ENKUlvE_clEvENKUlvE4_clEvEUldE_EEvS4_RKT_EUliE_EEviT1_)
        /*3044*/ 	.word	0x00000000


	//----- nvinfo : EIATTR_MIN_STACK_SIZE
	.align		4
.L_2115:
        /*3048*/ 	.byte	0x04, 0x12
        /*304a*/ 	.short	(.L_2117 - .L_2116)
	.align		4
.L_2116:
        /*304c*/ 	.word	index@(_ZN2at6native27unrolled_elementwise_kernelIZZZNS0_17clamp_kernel_cudaERNS_18TensorIteratorBaseERKN3c106ScalarES7_ENKUlvE_clEvENKUlvE4_clEvEUldE_St5arrayIPcLm2EELi4E23TrivialOffsetCalculatorILi1EjESF_NS0_6memory12LoadWithCastILi1EEENSG_13StoreWithCastILi1EEEEEviT_T0_T2_T3_T4_T5_)
        /*3050*/ 	.word	0x00000000


	//----- nvinfo : EIATTR_MIN_STACK_SIZE
	.align		4
.L_2117:
        /*3054*/ 	.byte	0x04, 0x12
        /*3056*/ 	.short	(.L_2119 - .L_2118)
	.align		4
.L_2118:
        /*3058*/ 	.word	index@(_ZN2at6native18elementwise_kernelILi128ELi2EZNS0_22gpu_kernel_impl_nocastIZZZNS0_17clamp_kernel_cudaERNS_18TensorIteratorBaseERKN3c106ScalarES8_ENKUlvE_clEvENKUlvE4_clEvEUldE_EEvS4_RKT_EUliE_EEviT1_)
        /*305c*/ 	.word	0x00000000


	//----- nvinfo : EIATTR_MIN_STACK_SIZE
	.align		4
.L_2119:
        /*3060*/ 	.byte	0x04, 0x12
        /*3062*/ 	.short	(.L_2121 - .L_2120)
	.align		4
.L_2120:
        /*3064*/ 	.word	index@(_ZN2at6native27unrolled_elementwise_kernelIZZZNS0_17clamp_kernel_cudaERNS_18TensorIteratorBaseERKN3c106ScalarES7_ENKUlvE_clEvENKUlvE4_clEvEUldE_St5arrayIPcLm2EELi4E23TrivialOffsetCalculatorILi1EjESF_NS0_6memory15LoadWithoutCastENSG_16StoreWithoutCastEEEviT_T0_T2_T3_T4_T5_)
        /*3068*/ 	.word	0x00000000


	//----- nvinfo : EIATTR_MIN_STACK_SIZE
	.align		4
.L_2121:
        /*306c*/ 	.byte	0x04, 0x12
        /*306e*/ 	.short	(.L_2123 - .L_2122)
	.align		4
.L_2122:
        /*3070*/ 	.word	index@(_ZN2at6native29vectorized_elementwise_kernelILi2EZZZNS0_17clamp_kernel_cudaERNS_18TensorIteratorBaseERKN3c106ScalarES7_ENKUlvE_clEvENKUlvE4_clEvEUldE_St5arrayIPcLm2EEEEviT0_T1_)
        /*3074*/ 	.word	0x00000000


	//----- nvinfo : EIATTR_MIN_STACK_SIZE
	.align		4
.L_2123:
        /*3078*/ 	.byte	0x04, 0x12
        /*307a*/ 	.short	(.L_2125 - .L_2124)
	.align		4
.L_2124:
        /*307c*/ 	.word	index@(_ZN2at6native29vectorized_elementwise_kernelILi4EZZZNS0_17clamp_kernel_cudaERNS_18TensorIteratorBaseERKN3c106ScalarES7_ENKUlvE_clEvENKUlvE4_clEvEUldE_St5arrayIPcLm2EEEEviT0_T1_)
        /*3080*/ 	.word	0x00000000


	//----- nvinfo : EIATTR_MIN_STACK_SIZE
	.align		4
.L_2125:
        /*3084*/ 	.byte	0x04, 0x12
        /*3086*/ 	.short	(.L_2127 - .L_2126)
	.align		4
.L_2126:
        /*3088*/ 	.word	index@(_ZN2at6native29vectorized_elementwise_kernelILi8EZZZNS0_17clamp_kernel_cudaERNS_18TensorIteratorBaseERKN3c106ScalarES7_ENKUlvE_clEvENKUlvE4_clEvEUldE_St5arrayIPcLm2EEEEviT0_T1_)
        /*308c*/ 	.word	0x00000000


	//----- nvinfo : EIATTR_MIN_STACK_SIZE
	.align		4
.L_2127:
        /*3090*/ 	.byte	0x04, 0x12
        /*3092*/ 	.short	(.L_2129 - .L_2128)
	.align		4
.L_2128:
        /*3094*/ 	.word	index@(_ZN2at6native18elementwise_kernelILi128ELi4EZNS0_15gpu_kernel_implIZZZNS0_17clamp_kernel_cudaERNS_18TensorIteratorBaseERKN3c106ScalarES8_ENKUlvE_clEvENKUlvE3_clEvEUlsE_EEvS4_RKT_EUliE_EEviT1_)
        /*3098*/ 	.word	0x00000000


	//----- nvinfo : EIATTR_MIN_STACK_SIZE
	.align		4
.L_2129:
        /*309c*/ 	.byte	0x04, 0x12
        /*309e*/ 	.short	(.L_2131 - .L_2130)
	.align		4
.L_2130:
        /*30a0*/ 	.word	index@(_ZN2at6native27unrolled_elementwise_kernelIZZZNS0_17clamp_kernel_cudaERNS_18TensorIteratorBaseERKN3c106ScalarES7_ENKUlvE_clEvENKUlvE3_clEvEUlsE_St5arrayIPcLm2EELi4E23TrivialOffsetCalculatorILi1EjESF_NS0_6memory12LoadWithCastILi1EEENSG_13StoreWithCastILi1EEEEEviT_T0_T2_T3_T4_T5_)
        /*30a4*/ 	.word	0x00000000


	//----- nvinfo : EIATTR_MIN_STACK_SIZE
	.align		4
.L_2131:
        /*30a8*/ 	.byte	0x04, 0x12
        /*30aa*/ 	.short	(.L_2133 - .L_2132)
	.align		4
.L_2132:
        /*30ac*/ 	.word	index@(_ZN2at6native18elementwise_kernelILi128ELi4EZNS0_22gpu_kernel_impl_nocastIZZZNS0_17clamp_kernel_cudaERNS_18TensorIteratorBaseERKN3c106ScalarES8_ENKUlvE_clEvENKUlvE3_clEvEUlsE_EEvS4_RKT_EUliE_EEviT1_)
        /*30b0*/ 	.word	0x00000000


	//----- nvinfo : EIATTR_MIN_STACK_SIZE
	.align		4
.L_2133:
        /*30b4*/ 	.byte	0x04, 0x12
        /*30b6*/ 	.short	(.L_2135 - .L_2134)
	.align		4
.L_2134:
        /*30b8*/ 	.word	index@(_ZN2at6native27unrolled_elementwise_kernelIZZZNS0_17clamp_kernel_cudaERNS_18TensorIteratorBaseERKN3c106ScalarES7_ENKUlvE_clEvENKUlvE3_clEvEUlsE_St5arrayIPcLm2EELi4E23TrivialOffsetCalculatorILi1EjESF_NS0_6memory15LoadWithoutCastENSG_16StoreWithoutCastEEEviT_T0_T2_T3_T4_T5_)
        /*30bc*/ 	.word	0x00000000


	//----- nvinfo : EIATTR_MIN_STACK_SIZE
	.align		4
.L_2135:
        /*30c0*/ 	.byte	0x04, 0x12
        /*30c2*/ 	.short	(.L_2137 - .L_2136)
	.align		4
.L_2136:
        /*30c4*/ 	.word	index@(_ZN2at6native29vectorized_elementwise_kernelILi2EZZZNS0_17clamp_kernel_cudaERNS_18TensorIteratorBaseERKN3c106ScalarES7_ENKUlvE_clEvENKUlvE3_clEvEUlsE_St5arrayIPcLm2EEEEviT0_T1_)
        /*30c8*/ 	.word	0x00000000


	//----- nvinfo : EIATTR_MIN_STACK_SIZE
	.align		4
.L_2137:
        /*30cc*/ 	.byte	0x04, 0x12
        /*30ce*/ 	.short	(.L_2139 - .L_2138)
	.align		4
.L_2138:
        /*30d0*/ 	.word	index@(_ZN2at6native29vectorized_elementwise_kernelILi4EZZZNS0_17clamp_kernel_cudaERNS_18TensorIteratorBaseERKN3c106ScalarES7_ENKUlvE_clEvENKUlvE3_clEvEUlsE_St5arrayIPcLm2EEEEviT0_T1_)
        /*30d4*/ 	.word	0x00000000


	//----- nvinfo : EIATTR_MIN_STACK_SIZE
	.align		4
.L_2139:
        /*30d8*/ 	.byte	0x04, 0x12
        /*30da*/ 	.short	(.L_2141 - .L_2140)
	.align		4
.L_2140:
        /*30dc*/ 	.word	index@(_ZN2at6native29vectorized_elementwise_kernelILi8EZZZNS0_17clamp_kernel_cudaERNS_18TensorIteratorBaseERKN3c106ScalarES7_ENKUlvE_clEvENKUlvE3_clEvEUlsE_St5arrayIPcLm2EEEEviT0_T1_)
        /*30e0*/ 	.word	0x00000000


	//----- nvinfo : EIATTR_MIN_STACK_SIZE
	.align		4
.L_2141:
        /*30e4*/ 	.byte	0x04, 0x12
        /*30e6*/ 	.short	(.L_2143 - .L_2142)
	.align		4
.L_2142:
        /*30e8*/ 	.word	index@(_ZN2at6native18elementwise_kernelILi128ELi4EZNS0_15gpu_kernel_implIZZZNS0_17clamp_kernel_cudaERNS_18TensorIteratorBaseERKN3c106ScalarES8_ENKUlvE_clEvENKUlvE2_clEvEUllE_EEvS4_RKT_EUliE_EEviT1_)
        /*30ec*/ 	.word	0x00000000


	//----- nvinfo : EIATTR_MIN_STACK_SIZE
	.align		4
.L_2143:
        /*30f0*/ 	.byte	0x04, 0x12
        /*30f2*/ 	.short	(.L_2145 - .L_2144)
	.align		4
.L_2144:
        /*30f4*/ 	.word	index@(_ZN2at6native27unrolled_elementwise_kernelIZZZNS0_17clamp_kernel_cudaERNS_18TensorIteratorBaseERKN3c106ScalarES7_ENKUlvE_clEvENKUlvE2_clEvEUllE_St5arrayIPcLm2EELi4E23TrivialOffsetCalculatorILi1EjESF_NS0_6memory12LoadWithCastILi1EEENSG_13StoreWithCastILi1EEEEEviT_T0_T2_T3_T4_T5_)
        /*30f8*/ 	.word	0x00000000


	//----- nvinfo : EIATTR_MIN_STACK_SIZE
	.align		4
.L_2145:
        /*30fc*/ 	.byte	0x04, 0x12
        /*30fe*/ 	.short	(.L_2147 - .L_2146)
	.align		4
.L_2146:
        /*3100*/ 	.word	index@(_ZN2at6native18elementwise_kernelILi128ELi2EZNS0_22gpu_kernel_impl_nocastIZZZNS0_17clamp_kernel_cudaERNS_18TensorIteratorBaseERKN3c106ScalarES8_ENKUlvE_clEvENKUlvE2_clEvEUllE_EEvS4_RKT_EUliE_EEviT1_)
        /*3104*/ 	.word	0x00000000


	//----- nvinfo : EIATTR_MIN_STACK_SIZE
	.align		4
.L_2147:
        /*3108*/ 	.byte	0x04, 0x12
        /*310a*/ 	.short	(.L_2149 - .L_2148)
	.align		4
.L_2148:
        /*310c*/ 	.word	index@(_ZN2at6native27unrolled_elementwise_kernelIZZZNS0_17clamp_kernel_cudaERNS_18TensorIteratorBaseERKN3c106ScalarES7_ENKUlvE_clEvENKUlvE2_clEvEUllE_St5arrayIPcLm2EELi4E23TrivialOffsetCalculatorILi1EjESF_NS0_6memory15LoadWithoutCastENSG_16StoreWithoutCastEEEviT_T0_T2_T3_T4_T5_)
        /*3110*/ 	.word	0x00000000


	//----- nvinfo : EIATTR_MIN_STACK_SIZE
	.align		4
.L_2149:
        /*3114*/ 	.byte	0x04, 0x12
        /*3116*/ 	.short	(.L_2151 - .L_2150)
	.align		4
.L_2150:
        /*3118*/ 	.word	index@(_ZN2at6native29vectorized_elementwise_kernelILi2EZZZNS0_17clamp_kernel_cudaERNS_18TensorIteratorBaseERKN3c106ScalarES7_ENKUlvE_clEvENKUlvE2_clEvEUllE_St5arrayIPcLm2EEEEviT0_T1_)
        /*311c*/ 	.word	0x00000000


	//----- nvinfo : EIATTR_MIN_STACK_SIZE
	.align		4
.L_2151:
        /*3120*/ 	.byte	0x04, 0x12
        /*3122*/ 	.short	(.L_2153 - .L_2152)
	.align		4
.L_2152:
        /*3124*/ 	.word	index@(_ZN2at6native29vectorized_elementwise_kernelILi4EZZZNS0_17clamp_kernel_cudaERNS_18TensorIteratorBaseERKN3c106ScalarES7_ENKUlvE_clEvENKUlvE2_clEvEUllE_St5arrayIPcLm2EEEEviT0_T1_)
        /*3128*/ 	.word	0x00000000


	//----- nvinfo : EIATTR_MIN_STACK_SIZE
	.align		4
.L_2153:
        /*312c*/ 	.byte	0x04, 0x12
        /*312e*/ 	.short	(.L_2155 - .L_2154)
	.align		4
.L_2154:
        /*3130*/ 	.word	index@(_ZN2at6native29vectorized_elementwise_kernelILi8EZZZNS0_17clamp_kernel_cudaERNS_18TensorIteratorBaseERKN3c106ScalarES7_ENKUlvE_clEvENKUlvE2_clEvEUllE_St5arrayIPcLm2EEEEviT0_T1_)
        /*3134*/ 	.word	0x00000000


	//----- nvinfo : EIATTR_MIN_STACK_SIZE
	.align		4
.L_2155:
        /*3138*/ 	.byte	0x04, 0x12
        /*313a*/ 	.short	(.L_2157 - .L_2156)
	.align		4
.L_2156:
        /*313c*/ 	.word	index@(_ZN2at6native18elementwise_kernelILi128ELi4EZNS0_15gpu_kernel_implIZZZNS0_17clamp_kernel_cudaERNS_18TensorIteratorBaseERKN3c106ScalarES8_ENKUlvE_clEvENKUlvE1_clEvEUliE_EEvS4_RKT_EUliE_EEviT1_)
        /*3140*/ 	.word	0x00000000


	//----- nvinfo : EIATTR_MIN_STACK_SIZE
	.align		4
.L_2157:
        /*3144*/ 	.byte	0x04, 0x12
        /*3146*/ 	.short	(.L_2159 - .L_2158)
	.align		4
.L_2158:
        /*3148*/ 	.word	index@(_ZN2at6native27unrolled_elementwise_kernelIZZZNS0_17clamp_kernel_cudaERNS_18TensorIteratorBaseERKN3c106ScalarES7_ENKUlvE_clEvENKUlvE1_clEvEUliE_St5arrayIPcLm2EELi4E23TrivialOffsetCalculatorILi1EjESF_NS0_6memory12LoadWithCastILi1EEENSG_13StoreWithCastILi1EEEEEviT_T0_T2_T3_T4_T5_)
        /*314c*/ 	.word	0x00000000


	//----- nvinfo : EIATTR_MIN_STACK_SIZE
	.align		4
.L_2159:
        /*3150*/ 	.byte	0x04, 0x12
        /*3152*/ 	.short	(.L_2161 - .L_2160)
	.align		4
.L_2160:
        /*3154*/ 	.word	index@(_ZN2at6native18elementwise_kernelILi128ELi2EZNS0_22gpu_kernel_impl_nocastIZZZNS0_17clamp_kernel_cudaERNS_18TensorIteratorBaseERKN3c106ScalarES8_ENKUlvE_clEvENKUlvE1_clEvEUliE_EEvS4_RKT_EUliE_EEviT1_)
        /*3158*/ 	.word	0x00000000


	//----- nvinfo : EIATTR_MIN_STACK_SIZE
	.align		4
.L_2161:
        /*315c*/ 	.byte	0x04, 0x12
        /*315e*/ 	.short	(.L_2163 - .L_2162)
	.align		4
.L_2162:
        /*3160*/ 	.word	index@(_ZN2at6native27unrolled_elementwise_kernelIZZZNS0_17clamp_kernel_cudaERNS_18TensorIteratorBaseERKN3c106ScalarES7_ENKUlvE_clEvENKUlvE1_clEvEUliE_St5arrayIPcLm2EELi4E23TrivialOffsetCalculatorILi1EjESF_NS0_6memory15LoadWithoutCastENSG_16StoreWithoutCastEEEviT_T0_T2_T3_T4_T5_)
        /*3164*/ 	.word	0x00000000


	//----- nvinfo : EIATTR_MIN_STACK_SIZE
	.align		4
.L_2163:
        /*3168*/ 	.byte	0x04, 0x12
        /*316a*/ 	.short	(.L_2165 - .L_2164)
	.align		4
.L_2164:
        /*316c*/ 	.word	index@(_ZN2at6native29vectorized_elementwise_kernelILi2EZZZNS0_17clamp_kernel_cudaERNS_18TensorIteratorBaseERKN3c106ScalarES7_ENKUlvE_clEvENKUlvE1_clEvEUliE_St5arrayIPcLm2EEEEviT0_T1_)
        /*3170*/ 	.word	0x00000000


	//----- nvinfo : EIATTR_MIN_STACK_SIZE
	.align		4
.L_2165:
        /*3174*/ 	.byte	0x04, 0x12
        /*3176*/ 	.short	(.L_2167 - .L_2166)
	.align		4
.L_2166:
        /*3178*/ 	.word	index@(_ZN2at6native29vectorized_elementwise_kernelILi4EZZZNS0_17clamp_kernel_cudaERNS_18TensorIteratorBaseERKN3c106ScalarES7_ENKUlvE_clEvENKUlvE1_clEvEUliE_St5arrayIPcLm2EEEEviT0_T1_)
        /*317c*/ 	.word	0x00000000


	//----- nvinfo : EIATTR_MIN_STACK_SIZE
	.align		4
.L_2167:
        /*3180*/ 	.byte	0x04, 0x12
        /*3182*/ 	.short	(.L_2169 - .L_2168)
	.align		4
.L_2168:
        /*3184*/ 	.word	index@(_ZN2at6native29vectorized_elementwise_kernelILi8EZZZNS0_17clamp_kernel_cudaERNS_18TensorIteratorBaseERKN3c106ScalarES7_ENKUlvE_clEvENKUlvE1_clEvEUliE_St5arrayIPcLm2EEEEviT0_T1_)
        /*3188*/ 	.word	0x00000000


	//----- nvinfo : EIATTR_MIN_STACK_SIZE
	.align		4
.L_2169:
        /*318c*/ 	.byte	0x04, 0x12
        /*318e*/ 	.short	(.L_2171 - .L_2170)
	.align		4
.L_2170:
        /*3190*/ 	.word	index@(_ZN2at6native18elementwise_kernelILi128ELi4EZNS0_15gpu_kernel_implIZZZNS0_17clamp_kernel_cudaERNS_18TensorIteratorBaseERKN3c106ScalarES8_ENKUlvE_clEvENKUlvE0_clEvEUlaE_EEvS4_RKT_EUliE_EEviT1_)
        /*3194*/ 	.word	0x00000000


	//----- nvinfo : EIATTR_MIN_STACK_SIZE
	.align		4
.L_2171:
        /*3198*/ 	.byte	0x04, 0x12
        /*319a*/ 	.short	(.L_2173 - .L_2172)
	.align		4
.L_2172:
        /*319c*/ 	.word	index@(_ZN2at6native27unrolled_elementwise_kernelIZZZNS0_17clamp_kernel_cudaERNS_18TensorIteratorBaseERKN3c106ScalarES7_ENKUlvE_clEvENKUlvE0_clEvEUlaE_St5arrayIPcLm2EELi4E23TrivialOffsetCalculatorILi1EjESF_NS0_6memory12LoadWithCastILi1EEENSG_13StoreWithCastILi1EEEEEviT_T0_T2_T3_T4_T5_)
        /*31a0*/ 	.word	0x00000000


	//----- nvinfo : EIATTR_MIN_STACK_SIZE
	.align		4
.L_2173:
        /*31a4*/ 	.byte	0x04, 0x12
        /*31a6*/ 	.short	(.L_2175 - .L_2174)
	.align		4
.L_2174:
        /*31a8*/ 	.word	index@(_ZN2at6native18elementwise_kernelILi128ELi4EZNS0_22gpu_kernel_impl_nocastIZZZNS0_17clamp_kernel_cudaERNS_18TensorIteratorBaseERKN3c106ScalarES8_ENKUlvE_clEvENKUlvE0_clEvEUlaE_EEvS4_RKT_EUliE_EEviT1_)
        /*31ac*/ 	.word	0x00000000


	//----- nvinfo : EIATTR_MIN_STACK_SIZE
	.align		4
.L_2175:
        /*31b0*/ 	.byte	0x04, 0x12
        /*31b2*/ 	.short	(.L_2177 - .L_2176)
	.align		4
.L_2176:
        /*31b4*/ 	.word	index@(_ZN2at6native27unrolled_elementwise_kernelIZZZNS0_17clamp_kernel_cudaERNS_18TensorIteratorBaseERKN3c106ScalarES7_ENKUlvE_clEvENKUlvE0_clEvEUlaE_St5arrayIPcLm2EELi4E23TrivialOffsetCalculatorILi1EjESF_NS0_6memory15LoadWithoutCastENSG_16StoreWithoutCastEEEviT_T0_T2_T3_T4_T5_)
        /*31b8*/ 	.word	0x00000000


	//----- nvinfo : EIATTR_MIN_STACK_SIZE
	.align		4
.L_2177:
        /*31bc*/ 	.byte	0x04, 0x12
        /*31be*/ 	.short	(.L_2179 - .L_2178)
	.align		4
.L_2178:
        /*31c0*/ 	.word	index@(_ZN2at6native29vectorized_elementwise_kernelILi2EZZZNS0_17clamp_kernel_cudaERNS_18TensorIteratorBaseERKN3c106ScalarES7_ENKUlvE_clEvENKUlvE0_clEvEUlaE_St5arrayIPcLm2EEEEviT0_T1_)
        /*31c4*/ 	.word	0x00000000


	//----- nvinfo : EIATTR_MIN_STACK_SIZE
	.align		4
.L_2179:
        /*31c8*/ 	.byte	0x04, 0x12
        /*31ca*/ 	.short	(.L_2181 - .L_2180)
	.align		4
.L_2180:
        /*31cc*/ 	.word	index@(_ZN2at6native29vectorized_elementwise_kernelILi4EZZZNS0_17clamp_kernel_cudaERNS_18TensorIteratorBaseERKN3c106ScalarES7_ENKUlvE_clEvENKUlvE0_clEvEUlaE_St5arrayIPcLm2EEEEviT0_T1_)
        /*31d0*/ 	.word	0x00000000


	//----- nvinfo : EIATTR_MIN_STACK_SIZE
	.align		4
.L_2181:
        /*31d4*/ 	.byte	0x04, 0x12
        /*31d6*/ 	.short	(.L_2183 - .L_2182)
	.align		4
.L_2182:
        /*31d8*/ 	.word	index@(_ZN2at6native29vectorized_elementwise_kernelILi8EZZZNS0_17clamp_kernel_cudaERNS_18TensorIteratorBaseERKN3c106ScalarES7_ENKUlvE_clEvENKUlvE0_clEvEUlaE_St5arrayIPcLm2EEEEviT0_T1_)
        /*31dc*/ 	.word	0x00000000


	//----- nvinfo : EIATTR_MIN_STACK_SIZE
	.align		4
.L_2183:
        /*31e0*/ 	.byte	0x04, 0x12
        /*31e2*/ 	.short	(.L_2185 - .L_2184)
	.align		4
.L_2184:
        /*31e4*/ 	.word	index@(_ZN2at6native18elementwise_kernelILi128ELi4EZNS0_15gpu_kernel_implIZZZNS0_17clamp_kernel_cudaERNS_18TensorIteratorBaseERKN3c106ScalarES8_ENKUlvE_clEvENKUlvE_clEvEUlhE_EEvS4_RKT_EUliE_EEviT1_)
        /*31e8*/ 	.word	0x00000000


	//----- nvinfo : EIATTR_MIN_STACK_SIZE
	.align		4
.L_2185:
        /*31ec*/ 	.byte	0x04, 0x12
        /*31ee*/ 	.short	(.L_2187 - .L_2186)
	.align		4
.L_2186:
        /*31f0*/ 	.word	index@(_ZN2at6native27unrolled_elementwise_kernelIZZZNS0_17clamp_kernel_cudaERNS_18TensorIteratorBaseERKN3c106ScalarES7_ENKUlvE_clEvENKUlvE_clEvEUlhE_St5arrayIPcLm2EELi4E23TrivialOffsetCalculatorILi1EjESF_NS0_6memory12LoadWithCastILi1EEENSG_13StoreWithCastILi1EEEEEviT_T0_T2_T3_T4_T5_)
        /*31f4*/ 	.word	0x00000000


	//----- nvinfo : EIATTR_MIN_STACK_SIZE
	.align		4
.L_2187:
        /*31f8*/ 	.byte	0x04, 0x12
        /*31fa*/ 	.short	(.L_2189 - .L_2188)
	.align		4
.L_2188:
        /*31fc*/ 	.word	index@(_ZN2at6native18elementwise_kernelILi128ELi4EZNS0_22gpu_kernel_impl_nocastIZZZNS0_17clamp_kernel_cudaERNS_18TensorIteratorBaseERKN3c106ScalarES8_ENKUlvE_clEvENKUlvE_clEvEUlhE_EEvS4_RKT_EUliE_EEviT1_)
        /*3200*/ 	.word	0x00000000


	//----- nvinfo : EIATTR_MIN_STACK_SIZE
	.align		4
.L_2189:
        /*3204*/ 	.byte	0x04, 0x12
        /*3206*/ 	.short	(.L_2191 - .L_2190)
	.align		4
.L_2190:
        /*3208*/ 	.word	index@(_ZN2at6native27unrolled_elementwise_kernelIZZZNS0_17clamp_kernel_cudaERNS_18TensorIteratorBaseERKN3c106ScalarES7_ENKUlvE_clEvENKUlvE_clEvEUlhE_St5arrayIPcLm2EELi4E23TrivialOffsetCalculatorILi1EjESF_NS0_6memory15LoadWithoutCastENSG_16StoreWithoutCastEEEviT_T0_T2_T3_T4_T5_)
        /*320c*/ 	.word	0x00000000


	//----- nvinfo : EIATTR_MIN_STACK_SIZE
	.align		4
.L_2191:
        /*3210*/ 	.byte	0x04, 0x12
        /*3212*/ 	.short	(.L_2193 - .L_2192)
	.align		4
.L_2192:
        /*3214*/ 	.word	index@(_ZN2at6native29vectorized_elementwise_kernelILi2EZZZNS0_17clamp_kernel_cudaERNS_18TensorIteratorBaseERKN3c106ScalarES7_ENKUlvE_clEvENKUlvE_clEvEUlhE_St5arrayIPcLm2EEEEviT0_T1_)
        /*3218*/ 	.word	0x00000000


	//----- nvinfo : EIATTR_MIN_STACK_SIZE
	.align		4
.L_2193:
        /*321c*/ 	.byte	0x04, 0x12
        /*321e*/ 	.short	(.L_2195 - .L_2194)
	.align		4
.L_2194:
        /*3220*/ 	.word	index@(_ZN2at6native29vectorized_elementwise_kernelILi4EZZZNS0_17clamp_kernel_cudaERNS_18TensorIteratorBaseERKN3c106ScalarES7_ENKUlvE_clEvENKUlvE_clEvEUlhE_St5arrayIPcLm2EEEEviT0_T1_)
        /*3224*/ 	.word	0x00000000


	//----- nvinfo : EIATTR_MIN_STACK_SIZE
	.align		4
.L_2195:
        /*3228*/ 	.byte	0x04, 0x12
        /*322a*/ 	.short	(.L_2197 - .L_2196)
	.align		4
.L_2196:
        /*322c*/ 	.word	index@(_ZN2at6native29vectorized_elementwise_kernelILi8EZZZNS0_17clamp_kernel_cudaERNS_18TensorIteratorBaseERKN3c106ScalarES7_ENKUlvE_clEvENKUlvE_clEvEUlhE_St5arrayIPcLm2EEEEviT0_T1_)
        /*3230*/ 	.word	0x00000000


	//----- nvinfo : EIATTR_MIN_STACK_SIZE
	.align		4
.L_2197:
        /*3234*/ 	.byte	0x04, 0x12
        /*3236*/ 	.short	(.L_2199 - .L_2198)
	.align		4
.L_2198:
        /*3238*/ 	.word	index@(_ZN2at6native18elementwise_kernelILi128ELi4EZNS0_15gpu_kernel_implIZZZNS0_16sqrt_kernel_cudaERNS_18TensorIteratorBaseEENKUlvE0_clEvENKUlvE2_clEvEUlN3c108BFloat16EE_EEvS4_RKT_EUliE_EEviT1_)
        /*323c*/ 	.word	0x00000000


	//----- nvinfo : EIATTR_MIN_STACK_SIZE
	.align		4
.L_2199:
        /*3240*/ 	.byte	0x04, 0x12
        /*3242*/ 	.short	(.L_2201 - .L_2200)
	.align		4
.L_2200:
        /*3244*/ 	.word	index@(_ZN2at6native27unrolled_elementwise_kernelIZZZNS0_16sqrt_kernel_cudaERNS_18TensorIteratorBaseEENKUlvE0_clEvENKUlvE2_clEvEUlN3c108BFloat16EE_St5arrayIPcLm2EELi4E23TrivialOffsetCalculatorILi1EjESD_NS0_6memory12LoadWithCastILi1EEENSE_13StoreWithCastILi1EEEEEviT_T0_T2_T3_T4_T5_)
        /*3248*/ 	.word	0x00000000


	//----- nvinfo : EIATTR_MIN_STACK_SIZE
	.align		4
.L_2201:
        /*324c*/ 	.byte	0x04, 0x12
        /*324e*/ 	.short	(.L_2203 - .L_2202)
	.align		4
.L_2202:
        /*3250*/ 	.word	index@(_ZN2at6native18elementwise_kernelILi128ELi4EZNS0_22gpu_kernel_impl_nocastIZZZNS0_16sqrt_kernel_cudaERNS_18TensorIteratorBaseEENKUlvE0_clEvENKUlvE2_clEvEUlN3c108BFloat16EE_EEvS4_RKT_EUliE_EEviT1_)
        /*3254*/ 	.word	0x00000000


	//----- nvinfo : EIATTR_MIN_STACK_SIZE
	.align		4
.L_2203:
        /*3258*/ 	.byte	0x04, 0x12
        /*325a*/ 	.short	(.L_2205 - .L_2204)
	.align		4
.L_2204:
        /*325c*/ 	.word	index@(_ZN2at6native27unrolled_elementwise_kernelIZZZNS0_16sqrt_kernel_cudaERNS_18TensorIteratorBaseEENKUlvE0_clEvENKUlvE2_clEvEUlN3c108BFloat16EE_St5arrayIPcLm2EELi4E23TrivialOffsetCalculatorILi1EjESD_NS0_6memory15LoadWithoutCastENSE_16StoreWithoutCastEEEviT_T0_T2_T3_T4_T5_)
        /*3260*/ 	.word	0x00000000


	//----- nvinfo : EIATTR_MIN_STACK_SIZE
	.align		4
.L_2205:
        /*3264*/ 	.byte	0x04, 0x12
        /*3266*/ 	.short	(.L_2207 - .L_2206)
	.align		4
.L_2206:
        /*3268*/ 	.word	index@(_ZN2at6native29vectorized_elementwise_kernelILi2EZZZNS0_16sqrt_kernel_cudaERNS_18TensorIteratorBaseEENKUlvE0_clEvENKUlvE2_clEvEUlN3c108BFloat16EE_St5arrayIPcLm2EEEEviT0_T1_)
        /*326c*/ 	.word	0x00000000


	//----- nvinfo : EIATTR_MIN_STACK_SIZE
	.align		4
.L_2207:
        /*3270*/ 	.byte	0x04, 0x12
        /*3272*/ 	.short	(.L_2209 - .L_2208)
	.align		4
.L_2208:
        /*3274*/ 	.word	index@(_ZN2at6native29vectorized_elementwise_kernelILi4EZZZNS0_16sqrt_kernel_cudaERNS_18TensorIteratorBaseEENKUlvE0_clEvENKUlvE2_clEvEUlN3c108BFloat16EE_St5arrayIPcLm2EEEEviT0_T1_)
        /*3278*/ 	.word	0x00000000


	//----- nvinfo : EIATTR_MIN_STACK_SIZE
	.align		4
.L_2209:
        /*327c*/ 	.byte	0x04, 0x12
        /*327e*/ 	.short	(.L_2211 - .L_2210)
	.align		4
.L_2210:
        /*3280*/ 	.word	index@(_ZN2at6native29vectorized_elementwise_kernelILi8EZZZNS0_16sqrt_kernel_cudaERNS_18TensorIteratorBaseEENKUlvE0_clEvENKUlvE2_clEvEUlN3c108BFloat16EE_St5arrayIPcLm2EEEEviT0_T1_)
        /*3284*/ 	.word	0x00000000


	//----- nvinfo : EIATTR_MIN_STACK_SIZE
	.align		4
.L_2211:
        /*3288*/ 	.byte	0x04, 0x12
        /*328a*/ 	.short	(.L_2213 - .L_2212)
	.align		4
.L_2212:
        /*328c*/ 	.word	index@(_ZN2at6native18elementwise_kernelILi128ELi4EZNS0_15gpu_kernel_implIZZZNS0_16sqrt_kernel_cudaERNS_18TensorIteratorBaseEENKUlvE0_clEvENKUlvE1_clEvEUlN3c104HalfEE_EEvS4_RKT_EUliE_EEviT1_)
        /*3290*/ 	.word	0x00000000


	//----- nvinfo : EIATTR_MIN_STACK_SIZE
	.align		4
.L_2213:
        /*3294*/ 	.byte	0x04, 0x12
        /*3296*/ 	.short	(.L_2215 - .L_2214)
	.align		4
.L_2214:
        /*3298*/ 	.word	index@(_ZN2at6native27unrolled_elementwise_kernelIZZZNS0_16sqrt_kernel_cudaERNS_18TensorIteratorBaseEENKUlvE0_clEvENKUlvE1_clEvEUlN3c104HalfEE_St5arrayIPcLm2EELi4E23TrivialOffsetCalculatorILi1EjESD_NS0_6memory12LoadWithCastILi1EEENSE_13StoreWithCastILi1EEEEEviT_T0_T2_T3_T4_T5_)
        /*329c*/ 	.word	0x00000000


	//----- nvinfo : EIATTR_MIN_STACK_SIZE
	.align		4
.L_2215:
        /*32a0*/ 	.byte	0x04, 0x12
        /*32a2*/ 	.short	(.L_2217 - .L_2216)
	.align		4
.L_2216:
        /*32a4*/ 	.word	index@(_ZN2at6native18elementwise_kernelILi128ELi4EZNS0_22gpu_kernel_impl_nocastIZZZNS0_16sqrt_kernel_cudaERNS_18TensorIteratorBaseEENKUlvE0_clEvENKUlvE1_clEvEUlN3c104HalfEE_EEvS4_RKT_EUliE_EEviT1_)
        /*32a8*/ 	.word	0x00000000


	//----- nvinfo : EIATTR_MIN_STACK_SIZE
	.align		4
.L_2217:
        /*32ac*/ 	.byte	0x04, 0x12
        /*32ae*/ 	.short	(.L_2219 - .L_2218)
	.align		4
.L_2218:
        /*32b0*/ 	.word	index@(_ZN2at6native27unrolled_elementwise_kernelIZZZNS0_16sqrt_kernel_cudaERNS_18TensorIteratorBaseEENKUlvE0_clEvENKUlvE1_clEvEUlN3c104HalfEE_St5arrayIPcLm2EELi4E23TrivialOffsetCalculatorILi1EjESD_NS0_6memory15LoadWithoutCastENSE_16StoreWithoutCastEEEviT_T0_T2_T3_T4_T5_)
        /*32b4*/ 	.word	0x00000000


	//----- nvinfo : EIATTR_MIN_STACK_SIZE
	.align		4
.L_2219:
        /*32b8*/ 	.byte	0x04, 0x12
        /*32ba*/ 	.short	(.L_2221 - .L_2220)
	.align		4
.L_2220:
        /*32bc*/ 	.word	index@(_ZN2at6native29vectorized_elementwise_kernelILi2EZZZNS0_16sqrt_kernel_cudaERNS_18TensorIteratorBaseEENKUlvE0_clEvENKUlvE1_clEvEUlN3c104HalfEE_St5arrayIPcLm2EEEEviT0_T1_)
        /*32c0*/ 	.word	0x00000000


	//----- nvinfo : EIATTR_MIN_STACK_SIZE
	.align		4
.L_2221:
        /*32c4*/ 	.byte	0x04, 0x12
        /*32c6*/ 	.short	(.L_2223 - .L_2222)
	.align		4
.L_2222:
        /*32c8*/ 	.word	index@(_ZN2at6native29vectorized_elementwise_kernelILi4EZZZNS0_16sqrt_kernel_cudaERNS_18TensorIteratorBaseEENKUlvE0_clEvENKUlvE1_clEvEUlN3c104HalfEE_St5arrayIPcLm2EEEEviT0_T1_)
        /*32cc*/ 	.word	0x00000000


	//----- nvinfo : EIATTR_MIN_STACK_SIZE
	.align		4
.L_2223:
        /*32d0*/ 	.byte	0x04, 0x12
        /*32d2*/ 	.short	(.L_2225 - .L_2224)
	.align		4
.L_2224:
        /*32d4*/ 	.word	index@(_ZN2at6native29vectorized_elementwise_kernelILi8EZZZNS0_16sqrt_kernel_cudaERNS_18TensorIteratorBaseEENKUlvE0_clEvENKUlvE1_clEvEUlN3c104HalfEE_St5arrayIPcLm2EEEEviT0_T1_)
        /*32d8*/ 	.word	0x00000000


	//----- nvinfo : EIATTR_MIN_STACK_SIZE
	.align		4
.L_2225:
        /*32dc*/ 	.byte	0x04, 0x12
        /*32de*/ 	.short	(.L_2227 - .L_2226)
	.align		4
.L_2226:
        /*32e0*/ 	.word	index@(_ZN2at6native18elementwise_kernelILi128ELi4EZNS0_15gpu_kernel_implIZZZNS0_16sqrt_kernel_cudaERNS_18TensorIteratorBaseEENKUlvE0_clEvENKUlvE0_clEvEUlfE_EEvS4_RKT_EUliE_EEviT1_)
        /*32e4*/ 	.word	0x00000000


	//----- nvinfo : EIATTR_MIN_STACK_SIZE
	.align		4
.L_2227:
        /*32e8*/ 	.byte	0x04, 0x12
        /*32ea*/ 	.short	(.L_2229 - .L_2228)
	.align		4
.L_2228:
        /*32ec*/ 	.word	index@(_ZN2at6native27unrolled_elementwise_kernelIZZZNS0_16sqrt_kernel_cudaERNS_18TensorIteratorBaseEENKUlvE0_clEvENKUlvE0_clEvEUlfE_St5arrayIPcLm2EELi4E23TrivialOffsetCalculatorILi1EjESB_NS0_6memory12LoadWithCastILi1EEENSC_13StoreWithCastILi1EEEEEviT_T0_T2_T3_T4_T5_)
        /*32f0*/ 	.word	0x00000000


	//----- nvinfo : EIATTR_MIN_STACK_SIZE
	.align		4
.L_2229:
        /*32f4*/ 	.byte	0x04, 0x12
        /*32f6*/ 	.short	(.L_2231 - .L_2230)
	.align		4
.L_2230:
        /*32f8*/ 	.word	index@(_ZN2at6native18elementwise_kernelILi128ELi2EZNS0_22gpu_kernel_impl_nocastIZZZNS0_16sqrt_kernel_cudaERNS_18TensorIteratorBaseEENKUlvE0_clEvENKUlvE0_clEvEUlfE_EEvS4_RKT_EUliE_EEviT1_)
        /*32fc*/ 	.word	0x00000000


	//----- nvinfo : EIATTR_MIN_STACK_SIZE
	.align		4
.L_2231:
        /*3300*/ 	.byte	0x04, 0x12
        /*3302*/ 	.short	(.L_2233 - .L_2232)
	.align		4
.L_2232:
        /*3304*/ 	.word	index@(_ZN2at6native27unrolled_elementwise_kernelIZZZNS0_16sqrt_kernel_cudaERNS_18TensorIteratorBaseEENKUlvE0_clEvENKUlvE0_clEvEUlfE_St5arrayIPcLm2EELi4E23TrivialOffsetCalculatorILi1EjESB_NS0_6memory15LoadWithoutCastENSC_16StoreWithoutCastEEEviT_T0_T2_T3_T4_T5_)
        /*3308*/ 	.word	0x00000000


	//----- nvinfo : EIATTR_MIN_STACK_SIZE
	.align		4
.L_2233:
        /*330c*/ 	.byte	0x04, 0x12
        /*330e*/ 	.short	(.L_2235 - .L_2234)
	.align		4
.L_2234:
        /*3310*/ 	.word	index@(_ZN2at6native29vectorized_elementwise_kernelILi2EZZZNS0_16sqrt_kernel_cudaERNS_18TensorIteratorBaseEENKUlvE0_clEvENKUlvE0_clEvEUlfE_St5arrayIPcLm2EEEEviT0_T1_)
        /*3314*/ 	.word	0x00000000


	//----- nvinfo : EIATTR_MIN_STACK_SIZE
	.align		4
.L_2235:
        /*3318*/ 	.byte	0x04, 0x12
        /*331a*/ 	.short	(.L_2237 - .L_2236)
	.align		4
.L_2236:
        /*331c*/ 	.word	index@(_ZN2at6native29vectorized_elementwise_kernelILi4EZZZNS0_16sqrt_kernel_cudaERNS_18TensorIteratorBaseEENKUlvE0_clEvENKUlvE0_clEvEUlfE_St5arrayIPcLm2EEEEviT0_T1_)
        /*3320*/ 	.word	0x00000000


	//----- nvinfo : EIATTR_MIN_STACK_SIZE
	.align		4
.L_2237:
        /*3324*/ 	.byte	0x04, 0x12
        /*3326*/ 	.short	(.L_2239 - .L_2238)
	.align		4
.L_2238:
        /*3328*/ 	.word	index@(_ZN2at6native29vectorized_elementwise_kernelILi8EZZZNS0_16sqrt_kernel_cudaERNS_18TensorIteratorBaseEENKUlvE0_clEvENKUlvE0_clEvEUlfE_St5arrayIPcLm2EEEEviT0_T1_)
        /*332c*/ 	.word	0x00000000


	//----- nvinfo : EIATTR_MIN_STACK_SIZE
	.align		4
.L_2239:
        /*3330*/ 	.byte	0x04, 0x12
        /*3332*/ 	.short	(.L_2241 - .L_2240)
	.align		4
.L_2240:
        /*3334*/ 	.word	index@(_ZN2at6native18elementwise_kernelILi128ELi4EZNS0_15gpu_kernel_implIZZZNS0_16sqrt_kernel_cudaERNS_18TensorIteratorBaseEENKUlvE0_clEvENKUlvE_clEvEUldE_EEvS4_RKT_EUliE_EEviT1_)
        /*3338*/ 	.word	0x00000000


	//----- nvinfo : EIATTR_MIN_STACK_SIZE
	.align		4
.L_2241:
        /*333c*/ 	.byte	0x04, 0x12
        /*333e*/ 	.short	(.L_2243 - .L_2242)
	.align		4
.L_2242:
        /*3340*/ 	.word	index@(_ZN2at6native27unrolled_elementwise_kernelIZZZNS0_16sqrt_kernel_cudaERNS_18TensorIteratorBaseEENKUlvE0_clEvENKUlvE_clEvEUldE_St5arrayIPcLm2EELi4E23TrivialOffsetCalculatorILi1EjESB_NS0_6memory12LoadWithCastILi1EEENSC_13StoreWithCastILi1EEEEEviT_T0_T2_T3_T4_T5_)
        /*3344*/ 	.word	0x00000000


	//----- nvinfo : EIATTR_MIN_STACK_SIZE
	.align		4
.L_2243:
        /*3348*/ 	.byte	0x04, 0x12
        /*334a*/ 	.short	(.L_2245 - .L_2244)
	.align		4
.L_2244:
        /*334c*/ 	.word	index@(_ZN2at6native18elementwise_kernelILi128ELi2EZNS0_22gpu_kernel_impl_nocastIZZZNS0_16sqrt_kernel_cudaERNS_18TensorIteratorBaseEENKUlvE0_clEvENKUlvE_clEvEUldE_EEvS4_RKT_EUliE_EEviT1_)
        /*3350*/ 	.word	0x00000000


	//----- nvinfo : EIATTR_MIN_STACK_SIZE
	.align		4
.L_2245:
        /*3354*/ 	.byte	0x04, 0x12
        /*3356*/ 	.short	(.L_2247 - .L_2246)
	.align		4
.L_2246:
        /*3358*/ 	.word	index@(_ZN2at6native27unrolled_elementwise_kernelIZZZNS0_16sqrt_kernel_cudaERNS_18TensorIteratorBaseEENKUlvE0_clEvENKUlvE_clEvEUldE_St5arrayIPcLm2EELi4E23TrivialOffsetCalculatorILi1EjESB_NS0_6memory15LoadWithoutCastENSC_16StoreWithoutCastEEEviT_T0_T2_T3_T4_T5_)
        /*335c*/ 	.word	0x00000000


	//----- nvinfo : EIATTR_MIN_STACK_SIZE
	.align		4
.L_2247:
        /*3360*/ 	.byte	0x04, 0x12
        /*3362*/ 	.short	(.L_2249 - .L_2248)
	.align		4
.L_2248:
        /*3364*/ 	.word	index@(_ZN2at6native29vectorized_elementwise_kernelILi2EZZZNS0_16sqrt_kernel_cudaERNS_18TensorIteratorBaseEENKUlvE0_clEvENKUlvE_clEvEUldE_St5arrayIPcLm2EEEEviT0_T1_)
        /*3368*/ 	.word	0x00000000


	//----- nvinfo : EIATTR_MIN_STACK_SIZE
	.align		4
.L_2249:
        /*336c*/ 	.byte	0x04, 0x12
        /*336e*/ 	.short	(.L_2251 - .L_2250)
	.align		4
.L_2250:
        /*3370*/ 	.word	index@(_ZN2at6native29vectorized_elementwise_kernelILi4EZZZNS0_16sqrt_kernel_cudaERNS_18TensorIteratorBaseEENKUlvE0_clEvENKUlvE_clEvEUldE_St5arrayIPcLm2EEEEviT0_T1_)
        /*3374*/ 	.word	0x00000000


	//----- nvinfo : EIATTR_MIN_STACK_SIZE
	.align		4
.L_2251:
        /*3378*/ 	.byte	0x04, 0x12
        /*337a*/ 	.short	(.L_2253 - .L_2252)
	.align		4
.L_2252:
        /*337c*/ 	.word	index@(_ZN2at6native29vectorized_elementwise_kernelILi8EZZZNS0_16sqrt_kernel_cudaERNS_18TensorIteratorBaseEENKUlvE0_clEvENKUlvE_clEvEUldE_St5arrayIPcLm2EEEEviT0_T1_)
        /*3380*/ 	.word	0x00000000


	//----- nvinfo : EIATTR_MIN_STACK_SIZE
	.align		4
.L_2253:
        /*3384*/ 	.byte	0x04, 0x12
        /*3386*/ 	.short	(.L_2255 - .L_2254)
	.align		4
.L_2254:
        /*3388*/ 	.word	index@(_ZN2at6native18elementwise_kernelILi128ELi4EZNS0_15gpu_kernel_implIZZZNS0_17rsqrt_kernel_cudaERNS_18TensorIteratorBaseEENKUlvE0_clEvENKUlvE2_clEvEUlN3c104HalfEE_EEvS4_RKT_EUliE_EEviT1_)
        /*338c*/ 	.word	0x00000000


	//----- nvinfo : EIATTR_MIN_STACK_SIZE
	.align		4
.L_2255:
        /*3390*/ 	.byte	0x04, 0x12
        /*3392*/ 	.short	(.L_2257 - .L_2256)
	.align		4
.L_2256:
        /*3394*/ 	.word	index@(_ZN2at6native27unrolled_elementwise_kernelIZZZNS0_17rsqrt_kernel_cudaERNS_18TensorIteratorBaseEENKUlvE0_clEvENKUlvE2_clEvEUlN3c104HalfEE_St5arrayIPcLm2EELi4E23TrivialOffsetCalculatorILi1EjESD_NS0_6memory12LoadWithCastILi1EEENSE_13StoreWithCastILi1EEEEEviT_T0_T2_T3_T4_T5_)
        /*3398*/ 	.word	0x00000000


	//----- nvinfo : EIATTR_MIN_STACK_SIZE
	.align		4
.L_2257:
        /*339c*/ 	.byte	0x04, 0x12
        /*339e*/ 	.short	(.L_2259 - .L_2258)
	.align		4
.L_2258:
        /*33a0*/ 	.word	index@(_ZN2at6native18elementwise_kernelILi128ELi4EZNS0_22gpu_kernel_impl_nocastIZZZNS0_17rsqrt_kernel_cudaERNS_18TensorIteratorBaseEENKUlvE0_clEvENKUlvE2_clEvEUlN3c104HalfEE_EEvS4_RKT_EUliE_EEviT1_)
        /*33a4*/ 	.word	0x00000000


	//----- nvinfo : EIATTR_MIN_STACK_SIZE
	.align		4
.L_2259:
        /*33a8*/ 	.byte	0x04, 0x12
        /*33aa*/ 	.short	(.L_2261 - .L_2260)
	.align		4
.L_2260:
        /*33ac*/ 	.word	index@(_ZN2at6native27unrolled_elementwise_kernelIZZZNS0_17rsqrt_kernel_cudaERNS_18TensorIteratorBaseEENKUlvE0_clEvENKUlvE2_clEvEUlN3c104HalfEE_St5arrayIPcLm2EELi4E23TrivialOffsetCalculatorILi1EjESD_NS0_6memory15LoadWithoutCastENSE_16StoreWithoutCastEEEviT_T0_T2_T3_T4_T5_)
        /*33b0*/ 	.word	0x00000000


	//----- nvinfo : EIATTR_MIN_STACK_SIZE
	.align		4
.L_2261:
        /*33b4*/ 	.byte	0x04, 0x12
        /*33b6*/ 	.short	(.L_2263 - .L_2262)
	.align		4
.L_2262:
        /*33b8*/ 	.word	index@(_ZN2at6native29vectorized_elementwise_kernelILi2EZZZNS0_17rsqrt_kernel_cudaERNS_18TensorIteratorBaseEENKUlvE0_clEvENKUlvE2_clEvEUlN3c104HalfEE_St5arrayIPcLm2EEEEviT0_T1_)
        /*33bc*/ 	.word	0x00000000


	//----- nvinfo : EIATTR_MIN_STACK_SIZE
	.align		4
.L_2263:
        /*33c0*/ 	.byte	0x04, 0x12
        /*33c2*/ 	.short	(.L_2265 - .L_2264)
	.align		4
.L_2264:
        /*33c4*/ 	.word	index@(_ZN2at6native29vectorized_elementwise_kernelILi4EZZZNS0_17rsqrt_kernel_cudaERNS_18TensorIteratorBaseEENKUlvE0_clEvENKUlvE2_clEvEUlN3c104HalfEE_St5arrayIPcLm2EEEEviT0_T1_)
        /*33c8*/ 	.word	0x00000000


	//----- nvinfo : EIATTR_MIN_STACK_SIZE
	.align		4
.L_2265:
        /*33cc*/ 	.byte	0x04, 0x12
        /*33ce*/ 	.short	(.L_2267 - .L_2266)
	.align		4
.L_2266:
        /*33d0*/ 	.word	index@(_ZN2at6native29vectorized_elementwise_kernelILi8EZZZNS0_17rsqrt_kernel_cudaERNS_18TensorIteratorBaseEENKUlvE0_clEvENKUlvE2_clEvEUlN3c104HalfEE_St5arrayIPcLm2EEEEviT0_T1_)
        /*33d4*/ 	.word	0x00000000


	//----- nvinfo : EIATTR_MIN_STACK_SIZE
	.align		4
.L_2267:
        /*33d8*/ 	.byte	0x04, 0x12
        /*33da*/ 	.short	(.L_2269 - .L_2268)
	.align		4
.L_2268:
        /*33dc*/ 	.word	index@(_ZN2at6native18elementwise_kernelILi128ELi4EZNS0_15gpu_kernel_implIZZZNS0_17rsqrt_kernel_cudaERNS_18TensorIteratorBaseEENKUlvE0_clEvENKUlvE1_clEvEUlN3c108BFloat16EE_EEvS4_RKT_EUliE_EEviT1_)
        /*33e0*/ 	.word	0x00000000


	//----- nvinfo : EIATTR_MIN_STACK_SIZE
	.align		4
.L_2269:
        /*33e4*/ 	.byte	0x04, 0x12
        /*33e6*/ 	.short	(.L_2271 - .L_2270)
	.align		4
.L_2270:
        /*33e8*/ 	.word	index@(_ZN2at6native27unrolled_elementwise_kernelIZZZNS0_17rsqrt_kernel_cudaERNS_18TensorIteratorBaseEENKUlvE0_clEvENKUlvE1_clEvEUlN3c108BFloat16EE_St5arrayIPcLm2EELi4E23TrivialOffsetCalculatorILi1EjESD_NS0_6memory12LoadWithCastILi1EEENSE_13StoreWithCastILi1EEEEEviT_T0_T2_T3_T4_T5_)
        /*33ec*/ 	.word	0x00000000


	//----- nvinfo : EIATTR_MIN_STACK_SIZE
	.align		4
.L_2271:
        /*33f0*/ 	.byte	0x04, 0x12
        /*33f2*/ 	.short	(.L_2273 - .L_2272)
	.align		4
.L_2272:
        /*33f4*/ 	.word	index@(_ZN2at6native18elementwise_kernelILi128ELi4EZNS0_22gpu_kernel_impl_nocastIZZZNS0_17rsqrt_kernel_cudaERNS_18TensorIteratorBaseEENKUlvE0_clEvENKUlvE1_clEvEUlN3c108BFloat16EE_EEvS4_RKT_EUliE_EEviT1_)
        /*33f8*/ 	.word	0x00000000


	//----- nvinfo : EIATTR_MIN_STACK_SIZE
	.align		4
.L_2273:
        /*33fc*/ 	.byte	0x04, 0x12
        /*33fe*/ 	.short	(.L_2275 - .L_2274)
	.align		4
.L_2274:
        /*3400*/ 	.word	index@(_ZN2at6native27unrolled_elementwise_kernelIZZZNS0_17rsqrt_kernel_cudaERNS_18TensorIteratorBaseEENKUlvE0_clEvENKUlvE1_clEvEUlN3c108BFloat16EE_St5arrayIPcLm2EELi4E23TrivialOffsetCalculatorILi1EjESD_NS0_6memory15LoadWithoutCastENSE_16StoreWithoutCastEEEviT_T0_T2_T3_T4_T5_)
        /*3404*/ 	.word	0x00000000


	//----- nvinfo : EIATTR_MIN_STACK_SIZE
	.align		4
.L_2275:
        /*3408*/ 	.byte	0x04, 0x12
        /*340a*/ 	.short	(.L_2277 - .L_2276)
	.align		4
.L_2276:
        /*340c*/ 	.word	index@(_ZN2at6native29vectorized_elementwise_kernelILi2EZZZNS0_17rsqrt_kernel_cudaERNS_18TensorIteratorBaseEENKUlvE0_clEvENKUlvE1_clEvEUlN3c108BFloat16EE_St5arrayIPcLm2EEEEviT0_T1_)
        /*3410*/ 	.word	0x00000000


	//----- nvinfo : EIATTR_MIN_STACK_SIZE
	.align		4
.L_2277:
        /*3414*/ 	.byte	0x04, 0x12
        /*3416*/ 	.short	(.L_2279 - .L_2278)
	.align		4
.L_2278:
        /*3418*/ 	.word	index@(_ZN2at6native29vectorized_elementwise_kernelILi4EZZZNS0_17rsqrt_kernel_cudaERNS_18TensorIteratorBaseEENKUlvE0_clEvENKUlvE1_clEvEUlN3c108BFloat16EE_St5arrayIPcLm2EEEEviT0_T1_)
        /*341c*/ 	.word	0x00000000


	//----- nvinfo : EIATTR_MIN_STACK_SIZE
	.align		4
.L_2279:
        /*3420*/ 	.byte	0x04, 0x12
        /*3422*/ 	.short	(.L_2281 - .L_2280)
	.align		4
.L_2280:
        /*3424*/ 	.word	index@(_ZN2at6native29vectorized_elementwise_kernelILi8EZZZNS0_17rsqrt_kernel_cudaERNS_18TensorIteratorBaseEENKUlvE0_clEvENKUlvE1_clEvEUlN3c108BFloat16EE_St5arrayIPcLm2EEEEviT0_T1_)
        /*3428*/ 	.word	0x00000000


	//----- nvinfo : EIATTR_MIN_STACK_SIZE
	.align		4
.L_2281:
        /*342c*/ 	.byte	0x04, 0x12
        /*342e*/ 	.short	(.L_2283 - .L_2282)
	.align		4
.L_2282:
        /*3430*/ 	.word	index@(_ZN2at6native18elementwise_kernelILi128ELi4EZNS0_15gpu_kernel_implIZZZNS0_17rsqrt_kernel_cudaERNS_18TensorIteratorBaseEENKUlvE0_clEvENKUlvE0_clEvEUlfE_EEvS4_RKT_EUliE_EEviT1_)
        /*3434*/ 	.word	0x00000000


	//----- nvinfo : EIATTR_MIN_STACK_SIZE
	.align		4
.L_2283:
        /*3438*/ 	.byte	0x04, 0x12
        /*343a*/ 	.short	(.L_2285 - .L_2284)
	.align		4
.L_2284:
        /*343c*/ 	.word	index@(_ZN2at6native27unrolled_elementwise_kernelIZZZNS0_17rsqrt_kernel_cudaERNS_18TensorIteratorBaseEENKUlvE0_clEvENKUlvE0_clEvEUlfE_St5arrayIPcLm2EELi4E23TrivialOffsetCalculatorILi1EjESB_NS0_6memory12LoadWithCastILi1EEENSC_13StoreWithCastILi1EEEEEviT_T0_T2_T3_T4_T5_)
        /*3440*/ 	.word	0x00000000


	//----- nvinfo : EIATTR_MIN_STACK_SIZE
	.align		4
.L_2285:
        /*3444*/ 	.byte	0x04, 0x12
        /*3446*/ 	.short	(.L_2287 - .L_2286)
	.align		4
.L_2286:
        /*3448*/ 	.word	index@(_ZN2at6native18elementwise_kernelILi128ELi2EZNS0_22gpu_kernel_impl_nocastIZZZNS0_17rsqrt_kernel_cudaERNS_18TensorIteratorBaseEENKUlvE0_clEvENKUlvE0_clEvEUlfE_EEvS4_RKT_EUliE_EEviT1_)
        /*344c*/ 	.word	0x00000000


	//----- nvinfo : EIATTR_MIN_STACK_SIZE
	.align		4
.L_2287:
        /*3450*/ 	.byte	0x04, 0x12
        /*3452*/ 	.short	(.L_2289 - .L_2288)
	.align		4
.L_2288:
        /*3454*/ 	.word	index@(_ZN2at6native27unrolled_elementwise_kernelIZZZNS0_17rsqrt_kernel_cudaERNS_18TensorIteratorBaseEENKUlvE0_clEvENKUlvE0_clEvEUlfE_St5arrayIPcLm2EELi4E23TrivialOffsetCalculatorILi1EjESB_NS0_6memory15LoadWithoutCastENSC_16StoreWithoutCastEEEviT_T0_T2_T3_T4_T5_)
        /*3458*/ 	.word	0x00000000


	//----- nvinfo : EIATTR_MIN_STACK_SIZE
	.align		4
.L_2289:
        /*345c*/ 	.byte	0x04, 0x12
        /*345e*/ 	.short	(.L_2291 - .L_2290)
	.align		4
.L_2290:
        /*3460*/ 	.word	index@(_ZN2at6native29vectorized_elementwise_kernelILi2EZZZNS0_17rsqrt_kernel_cudaERNS_18TensorIteratorBaseEENKUlvE0_clEvENKUlvE0_clEvEUlfE_St5arrayIPcLm2EEEEviT0_T1_)
        /*3464*/ 	.word	0x00000000


	//----- nvinfo : EIATTR_MIN_STACK_SIZE
	.align		4
.L_2291:
        /*3468*/ 	.byte	0x04, 0x12
        /*346a*/ 	.short	(.L_2293 - .L_2292)
	.align		4
.L_2292:
        /*346c*/ 	.word	index@(_ZN2at6native29vectorized_elementwise_kernelILi4EZZZNS0_17rsqrt_kernel_cudaERNS_18TensorIteratorBaseEENKUlvE0_clEvENKUlvE0_clEvEUlfE_St5arrayIPcLm2EEEEviT0_T1_)
        /*3470*/ 	.word	0x00000000


	//----- nvinfo : EIATTR_MIN_STACK_SIZE
	.align		4
.L_2293:
        /*3474*/ 	.byte	0x04, 0x12
        /*3476*/ 	.short	(.L_2295 - .L_2294)
	.align		4
.L_2294:
        /*3478*/ 	.word	index@(_ZN2at6native29vectorized_elementwise_kernelILi8EZZZNS0_17rsqrt_kernel_cudaERNS_18TensorIteratorBaseEENKUlvE0_clEvENKUlvE0_clEvEUlfE_St5arrayIPcLm2EEEEviT0_T1_)
        /*347c*/ 	.word	0x00000000


	//----- nvinfo : EIATTR_MIN_STACK_SIZE
	.align		4
.L_2295:
        /*3480*/ 	.byte	0x04, 0x12
        /*3482*/ 	.short	(.L_2297 - .L_2296)
	.align		4
.L_2296:
        /*3484*/ 	.word	index@(_ZN2at6native18elementwise_kernelILi128ELi4EZNS0_15gpu_kernel_implIZZZNS0_17rsqrt_kernel_cudaERNS_18TensorIteratorBaseEENKUlvE0_clEvENKUlvE_clEvEUldE_EEvS4_RKT_EUliE_EEviT1_)
        /*3488*/ 	.word	0x00000000


	//----- nvinfo : EIATTR_MIN_STACK_SIZE
	.align		4
.L_2297:
        /*348c*/ 	.byte	0x04, 0x12
        /*348e*/ 	.short	(.L_2299 - .L_2298)
	.align		4
.L_2298:
        /*3490*/ 	.word	index@(_ZN2at6native27unrolled_elementwise_kernelIZZZNS0_17rsqrt_kernel_cudaERNS_18TensorIteratorBaseEENKUlvE0_clEvENKUlvE_clEvEUldE_St5arrayIPcLm2EELi4E23TrivialOffsetCalculatorILi1EjESB_NS0_6memory12LoadWithCastILi1EEENSC_13StoreWithCastILi1EEEEEviT_T0_T2_T3_T4_T5_)
        /*3494*/ 	.word	0x00000000


	//----- nvinfo : EIATTR_MIN_STACK_SIZE
	.align		4
.L_2299:
        /*3498*/ 	.byte	0x04, 0x12
        /*349a*/ 	.short	(.L_2301 - .L_2300)
	.align		4
.L_2300:
        /*349c*/ 	.word	index@(_ZN2at6native18elementwise_kernelILi128ELi2EZNS0_22gpu_kernel_impl_nocastIZZZNS0_17rsqrt_kernel_cudaERNS_18TensorIteratorBaseEENKUlvE0_clEvENKUlvE_clEvEUldE_EEvS4_RKT_EUliE_EEviT1_)
        /*34a0*/ 	.word	0x00000000


	//----- nvinfo : EIATTR_MIN_STACK_SIZE
	.align		4
.L_2301:
        /*34a4*/ 	.byte	0x04, 0x12
        /*34a6*/ 	.short	(.L_2303 - .L_2302)
	.align		4
.L_2302:
        /*34a8*/ 	.word	index@(_ZN2at6native27unrolled_elementwise_kernelIZZZNS0_17rsqrt_kernel_cudaERNS_18TensorIteratorBaseEENKUlvE0_clEvENKUlvE_clEvEUldE_St5arrayIPcLm2EELi4E23TrivialOffsetCalculatorILi1EjESB_NS0_6memory15LoadWithoutCastENSC_16StoreWithoutCastEEEviT_T0_T2_T3_T4_T5_)
        /*34ac*/ 	.word	0x00000000


	//----- nvinfo : EIATTR_MIN_STACK_SIZE
	.align		4
.L_2303:
        /*34b0*/ 	.byte	0x04, 0x12
        /*34b2*/ 	.short	(.L_2305 - .L_2304)
	.align		4
.L_2304:
        /*34b4*/ 	.word	index@(_ZN2at6native29vectorized_elementwise_kernelILi2EZZZNS0_17rsqrt_kernel_cudaERNS_18TensorIteratorBaseEENKUlvE0_clEvENKUlvE_clEvEUldE_St5arrayIPcLm2EEEEviT0_T1_)
        /*34b8*/ 	.word	0x00000000


	//----- nvinfo : EIATTR_MIN_STACK_SIZE
	.align		4
.L_2305:
        /*34bc*/ 	.byte	0x04, 0x12
        /*34be*/ 	.short	(.L_2307 - .L_2306)
	.align		4
.L_2306:
        /*34c0*/ 	.word	index@(_ZN2at6native29vectorized_elementwise_kernelILi4EZZZNS0_17rsqrt_kernel_cudaERNS_18TensorIteratorBaseEENKUlvE0_clEvENKUlvE_clEvEUldE_St5arrayIPcLm2EEEEviT0_T1_)
        /*34c4*/ 	.word	0x00000000


	//----- nvinfo : EIATTR_MIN_STACK_SIZE
	.align		4
.L_2307:
        /*34c8*/ 	.byte	0x04, 0x12
        /*34ca*/ 	.short	(.L_2309 - .L_2308)
	.align		4
.L_2308:
        /*34cc*/ 	.word	index@(_ZN2at6native29vectorized_elementwise_kernelILi8EZZZNS0_17rsqrt_kernel_cudaERNS_18TensorIteratorBaseEENKUlvE0_clEvENKUlvE_clEvEUldE_St5arrayIPcLm2EEEEviT0_T1_)
        /*34d0*/ 	.word	0x00000000


	//----- nvinfo : EIATTR_MIN_STACK_SIZE
	.align		4
.L_2309:
        /*34d4*/ 	.byte	0x04, 0x12
        /*34d6*/ 	.short	(.L_2311 - .L_2310)
	.align		4
.L_2310:
        /*34d8*/ 	.word	index@(_ZN2at6native18elementwise_kernelILi128ELi4EZNS0_15gpu_kernel_implIZZZNS0_17expm1_kernel_cudaERNS_18TensorIteratorBaseEENKUlvE_clEvENKUlvE4_clEvEUlN3c104HalfEE_EEvS4_RKT_EUliE_EEviT1_)
        /*34dc*/ 	.word	0x00000000


	//----- nvinfo : EIATTR_MIN_STACK_SIZE
	.align		4
.L_2311:
        /*34e0*/ 	.byte	0x04, 0x12
        /*34e2*/ 	.short	(.L_2313 - .L_2312)
	.align		4
.L_2312:
        /*34e4*/ 	.word	index@(_ZN2at6native27unrolled_elementwise_kernelIZZZNS0_17expm1_kernel_cudaERNS_18TensorIteratorBaseEENKUlvE_clEvENKUlvE4_clEvEUlN3c104HalfEE_St5arrayIPcLm2EELi4E23TrivialOffsetCalculatorILi1EjESD_NS0_6memory12LoadWithCastILi1EEENSE_13StoreWithCastILi1EEEEEviT_T0_T2_T3_T4_T5_)
        /*34e8*/ 	.word	0x00000000


	//----- nvinfo : EIATTR_MIN_STACK_SIZE
	.align		4
.L_2313:
        /*34ec*/ 	.byte	0x04, 0x12
        /*34ee*/ 	.short	(.L_2315 - .L_2314)
	.align		4
.L_2314:
        /*34f0*/ 	.word	index@(_ZN2at6native18elementwise_kernelILi128ELi4EZNS0_22gpu_kernel_impl_nocastIZZZNS0_17expm1_kernel_cudaERNS_18TensorIteratorBaseEENKUlvE_clEvENKUlvE4_clEvEUlN3c104HalfEE_EEvS4_RKT_EUliE_EEviT1_)
        /*34f4*/ 	.word	0x00000000


	//----- nvinfo : EIATTR_MIN_STACK_SIZE
	.align		4
.L_2315:
        /*34f8*/ 	.byte	0x04, 0x12
        /*34fa*/ 	.short	(.L_2317 - .L_2316)
	.align		4
.L_2316:
        /*34fc*/ 	.word	index@(_ZN2at6native27unrolled_elementwise_kernelIZZZNS0_17expm1_kernel_cudaERNS_18TensorIteratorBaseEENKUlvE_clEvENKUlvE4_clEvEUlN3c104HalfEE_St5arrayIPcLm2EELi4E23TrivialOffsetCalculatorILi1EjESD_NS0_6memory15LoadWithoutCastENSE_16StoreWithoutCastEEEviT_T0_T2_T3_T4_T5_)
        /*3500*/ 	.word	0x00000000


	//----- nvinfo : EIATTR_MIN_STACK_SIZE
	.align		4
.L_2317:
        /*3504*/ 	.byte	0x04, 0x12
        /*3506*/ 	.short	(.L_2319 - .L_2318)
	.align		4
.L_2318:
        /*3508*/ 	.word	index@(_ZN2at6native29vectorized_elementwise_kernelILi2EZZZNS0_17expm1_kernel_cudaERNS_18TensorIteratorBaseEENKUlvE_clEvENKUlvE4_clEvEUlN3c104HalfEE_St5arrayIPcLm2EEEEviT0_T1_)
        /*350c*/ 	.word	0x00000000


	//----- nvinfo : EIATTR_MIN_STACK_SIZE
	.align		4
.L_2319:
        /*3510*/ 	.byte	0x04, 0x12
        /*3512*/ 	.short	(.L_2321 - .L_2320)
	.align		4
.L_2320:
        /*3514*/ 	.word	index@(_ZN2at6native29vectorized_elementwise_kernelILi4EZZZNS0_17expm1_kernel_cudaERNS_18TensorIteratorBaseEENKUlvE_clEvENKUlvE4_clEvEUlN3c104HalfEE_St5arrayIPcLm2EEEEviT0_T1_)
        /*3518*/ 	.word	0x00000000


	//----- nvinfo : EIATTR_MIN_STACK_SIZE
	.align		4
.L_2321:
        /*351c*/ 	.byte	0x04, 0x12
        /*351e*/ 	.short	(.L_2323 - .L_2322)
	.align		4
.L_2322:
        /*3520*/ 	.word	index@(_ZN2at6native29vectorized_elementwise_kernelILi8EZZZNS0_17expm1_kernel_cudaERNS_18TensorIteratorBaseEENKUlvE_clEvENKUlvE4_clEvEUlN3c104HalfEE_St5arrayIPcLm2EEEEviT0_T1_)
        /*3524*/ 	.word	0x00000000


	//----- nvinfo : EIATTR_MIN_STACK_SIZE
	.align		4
.L_2323:
        /*3528*/ 	.byte	0x04, 0x12
        /*352a*/ 	.short	(.L_2325 - .L_2324)
	.align		4
.L_2324:
        /*352c*/ 	.word	index@(_ZN2at6native18elementwise_kernelILi128ELi4EZNS0_15gpu_kernel_implIZZZNS0_17expm1_kernel_cudaERNS_18TensorIteratorBaseEENKUlvE_clEvENKUlvE3_clEvEUlN3c108BFloat16EE_EEvS4_RKT_EUliE_EEviT1_)
        /*3530*/ 	.word	0x00000000


	//----- nvinfo : EIATTR_MIN_STACK_SIZE
	.align		4
.L_2325:
        /*3534*/ 	.byte	0x04, 0x12
        /*3536*/ 	.short	(.L_2327 - .L_2326)
	.align		4
.L_2326:
        /*3538*/ 	.word	index@(_ZN2at6native27unrolled_elementwise_kernelIZZZNS0_17expm1_kernel_cudaERNS_18TensorIteratorBaseEENKUlvE_clEvENKUlvE3_clEvEUlN3c108BFloat16EE_St5arrayIPcLm2EELi4E23TrivialOffsetCalculatorILi1EjESD_NS0_6memory12LoadWithCastILi1EEENSE_13StoreWithCastILi1EEEEEviT_T0_T2_T3_T4_T5_)
        /*353c*/ 	.word	0x00000000


	//----- nvinfo : EIATTR_MIN_STACK_SIZE
	.align		4
.L_2327:
        /*3540*/ 	.byte	0x04, 0x12
        /*3542*/ 	.short	(.L_2329 - .L_2328)
	.align		4
.L_2328:
        /*3544*/ 	.word	index@(_ZN2at6native18elementwise_kernelILi128ELi4EZNS0_22gpu_kernel_impl_nocastIZZZNS0_17expm1_kernel_cudaERNS_18TensorIteratorBaseEENKUlvE_clEvENKUlvE3_clEvEUlN3c108BFloat16EE_EEvS4_RKT_EUliE_EEviT1_)
        /*3548*/ 	.word	0x00000000


	//----- nvinfo : EIATTR_MIN_STACK_SIZE
	.align		4
.L_2329:
        /*354c*/ 	.byte	0x04, 0x12
        /*354e*/ 	.short	(.L_2331 - .L_2330)
	.align		4
.L_2330:
        /*3550*/ 	.word	index@(_ZN2at6native27unrolled_elementwise_kernelIZZZNS0_17expm1_kernel_cudaERNS_18TensorIteratorBaseEENKUlvE_clEvENKUlvE3_clEvEUlN3c108BFloat16EE_St5arrayIPcLm2EELi4E23TrivialOffsetCalculatorILi1EjESD_NS0_6memory15LoadWithoutCastENSE_16StoreWithoutCastEEEviT_T0_T2_T3_T4_T5_)
        /*3554*/ 	.word	0x00000000


	//----- nvinfo : EIATTR_MIN_STACK_SIZE
	.align		4
.L_2331:
        /*3558*/ 	.byte	0x04, 0x12
        /*355a*/ 	.short	(.L_2333 - .L_2332)
	.align		4
.L_2332:
        /*355c*/ 	.word	index@(_ZN2at6native29vectorized_elementwise_kernelILi2EZZZNS0_17expm1_kernel_cudaERNS_18TensorIteratorBaseEENKUlvE_clEvENKUlvE3_clEvEUlN3c108BFloat16EE_St5arrayIPcLm2EEEEviT0_T1_)
        /*3560*/ 	.word	0x00000000


	//----- nvinfo : EIATTR_MIN_STACK_SIZE
	.align		4
.L_2333:
        /*3564*/ 	.byte	0x04, 0x12
        /*3566*/ 	.short	(.L_2335 - .L_2334)
	.align		4
.L_2334:
        /*3568*/ 	.word	index@(_ZN2at6native29vectorized_elementwise_kernelILi4EZZZNS0_17expm1_kernel_cudaERNS_18TensorIteratorBaseEENKUlvE_clEvENKUlvE3_clEvEUlN3c108BFloat16EE_St5arrayIPcLm2EEEEviT0_T1_)
        /*356c*/ 	.word	0x00000000


	//----- nvinfo : EIATTR_MIN_STACK_SIZE
	.align		4
.L_2335:
        /*3570*/ 	.byte	0x04, 0x12
        /*3572*/ 	.short	(.L_2337 - .L_2336)
	.align		4
.L_2336:
        /*3574*/ 	.word	index@(_ZN2at6native29vectorized_elementwise_kernelILi8EZZZNS0_17expm1_kernel_cudaERNS_18TensorIteratorBaseEENKUlvE_clEvENKUlvE3_clEvEUlN3c108BFloat16EE_St5arrayIPcLm2EEEEviT0_T1_)
        /*3578*/ 	.word	0x00000000


	//----- nvinfo : EIATTR_MIN_STACK_SIZE
	.align		4
.L_2337:
        /*357c*/ 	.byte	0x04, 0x12
        /*357e*/ 	.short	(.L_2339 - .L_2338)
	.align		4
.L_2338:
        /*3580*/ 	.word	index@(_ZN2at6native18elementwise_kernelILi128ELi4EZNS0_15gpu_kernel_implIZZZNS0_17expm1_kernel_cudaERNS_18TensorIteratorBaseEENKUlvE_clEvENKUlvE2_clEvEUlN3c107complexIfEEE_EEvS4_RKT_EUliE_EEviT1_)
        /*3584*/ 	.word	0x00000000


	//----- nvinfo : EIATTR_MIN_STACK_SIZE
	.align		4
.L_2339:
        /*3588*/ 	.byte	0x04, 0x12
        /*358a*/ 	.short	(.L_2341 - .L_2340)
	.align		4
.L_2340:
        /*358c*/ 	.word	index@(_ZN2at6native27unrolled_elementwise_kernelIZZZNS0_17expm1_kernel_cudaERNS_18TensorIteratorBaseEENKUlvE_clEvENKUlvE2_clEvEUlN3c107complexIfEEE_St5arrayIPcLm2EELi4E23TrivialOffsetCalculatorILi1EjESE_NS0_6memory12LoadWithCastILi1EEENSF_13StoreWithCastILi1EEEEEviT_T0_T2_T3_T4_T5_)
        /*3590*/ 	.word	0x00000000


	//----- nvinfo : EIATTR_MIN_STACK_SIZE
	.align		4
.L_2341:
        /*3594*/ 	.byte	0x04, 0x12
        /*3596*/ 	.short	(.L_2343 - .L_2342)
	.align		4
.L_2342:
        /*3598*/ 	.word	index@(_ZN2at6native18elementwise_kernelILi128ELi2EZNS0_22gpu_kernel_impl_nocastIZZZNS0_17expm1_kernel_cudaERNS_18TensorIteratorBaseEENKUlvE_clEvENKUlvE2_clEvEUlN3c107complexIfEEE_EEvS4_RKT_EUliE_EEviT1_)
        /*359c*/ 	.word	0x00000000


	//----- nvinfo : EIATTR_MIN_STACK_SIZE
	.align		4
.L_2343:
        /*35a0*/ 	.byte	0x04, 0x12
        /*35a2*/ 	.short	(.L_2345 - .L_2344)
	.align		4
.L_2344:
        /*35a4*/ 	.word	index@(_ZN2at6native27unrolled_elementwise_kernelIZZZNS0_17expm1_kernel_cudaERNS_18TensorIteratorBaseEENKUlvE_clEvENKUlvE2_clEvEUlN3c107complexIfEEE_St5arrayIPcLm2EELi4E23TrivialOffsetCalculatorILi1EjESE_NS0_6memory15LoadWithoutCastENSF_16StoreWithoutCastEEEviT_T0_T2_T3_T4_T5_)
        /*35a8*/ 	.word	0x00000000


	//----- nvinfo : EIATTR_MIN_STACK_SIZE
	.align		4
.L_2345:
        /*35ac*/ 	.byte	0x04, 0x12
        /*35ae*/ 	.short	(.L_2347 - .L_2346)
	.align		4
.L_2346:
        /*35b0*/ 	.word	index@(_ZN2at6native29vectorized_elementwise_kernelILi2EZZZNS0_17expm1_kernel_cudaERNS_18TensorIteratorBaseEENKUlvE_clEvENKUlvE2_clEvEUlN3c107complexIfEEE_St5arrayIPcLm2EEEEviT0_T1_)
        /*35b4*/ 	.word	0x00000000


	//----- nvinfo : EIATTR_MIN_STACK_SIZE
	.align		4
.L_2347:
        /*35b8*/ 	.byte	0x04, 0x12
        /*35ba*/ 	.short	(.L_2349 - .L_2348)
	.align		4
.L_2348:
        /*35bc*/ 	.word	index@(_ZN2at6native29vectorized_elementwise_kernelILi4EZZZNS0_17expm1_kernel_cudaERNS_18TensorIteratorBaseEENKUlvE_clEvENKUlvE2_clEvEUlN3c107complexIfEEE_St5arrayIPcLm2EEEEviT0_T1_)
        /*35c0*/ 	.word	0x00000000


	//----- nvinfo : EIATTR_MIN_STACK_SIZE
	.align		4
.L_2349:
        /*35c4*/ 	.byte	0x04, 0x12
        /*35c6*/ 	.short	(.L_2351 - .L_2350)
	.align		4
.L_2350:
        /*35c8*/ 	.word	index@(_ZN2at6native29vectorized_elementwise_kernelILi8EZZZNS0_17expm1_kernel_cudaERNS_18TensorIteratorBaseEENKUlvE_clEvENKUlvE2_clEvEUlN3c107complexIfEEE_St5arrayIPcLm2EEEEviT0_T1_)
        /*35cc*/ 	.word	0x00000000


	//----- nvinfo : EIATTR_MIN_STACK_SIZE
	.align		4
.L_2351:
        /*35d0*/ 	.byte	0x04, 0x12
        /*35d2*/ 	.short	(.L_2353 - .L_2352)
	.align		4
.L_2352:
        /*35d4*/ 	.word	index@(_ZN2at6native18elementwise_kernelILi128ELi4EZNS0_15gpu_kernel_implIZZZNS0_17expm1_kernel_cudaERNS_18TensorIteratorBaseEENKUlvE_clEvENKUlvE1_clEvEUlN3c107complexIdEEE_EEvS4_RKT_EUliE_EEviT1_)
        /*35d8*/ 	.word	0x00000028


	//----- nvinfo : EIATTR_MIN_STACK_SIZE
	.align		4
.L_2353:
        /*35dc*/ 	.byte	0x04, 0x12
        /*35de*/ 	.short	(.L_2355 - .L_2354)
	.align		4
.L_2354:
        /*35e0*/ 	.word	index@(_ZN2at6native27unrolled_elementwise_kernelIZZZNS0_17expm1_kernel_cudaERNS_18TensorIteratorBaseEENKUlvE_clEvENKUlvE1_clEvEUlN3c107complexIdEEE_St5arrayIPcLm2EELi4E23TrivialOffsetCalculatorILi1EjESE_NS0_6memory12LoadWithCastILi1EEENSF_13StoreWithCastILi1EEEEEviT_T0_T2_T3_T4_T5_)
        /*35e4*/ 	.word	0x00000028


	//----- nvinfo : EIATTR_MIN_STACK_SIZE
	.align		4
.L_2355:
        /*35e8*/ 	.byte	0x04, 0x12
        /*35ea*/ 	.short	(.L_2357 - .L_2356)
	.align		4
.L_2356:
        /*35ec*/ 	.word	index@(_ZN2at6native18elementwise_kernelILi128ELi2EZNS0_22gpu_kernel_impl_nocastIZZZNS0_17expm1_kernel_cudaERNS_18TensorIteratorBaseEENKUlvE_clEvENKUlvE1_clEvEUlN3c107complexIdEEE_EEvS4_RKT_EUliE_EEviT1_)
        /*35f0*/ 	.word	0x00000028


	//----- nvinfo : EIATTR_MIN_STACK_SIZE
	.align		4
.L_2357:
        /*35f4*/ 	.byte	0x04, 0x12
        /*35f6*/ 	.short	(.L_2359 - .L_2358)
	.align		4
.L_2358:
        /*35f8*/ 	.word	index@(_ZN2at6native27unrolled_elementwise_kernelIZZZNS0_17expm1_kernel_cudaERNS_18TensorIteratorBaseEENKUlvE_clEvENKUlvE1_clEvEUlN3c107complexIdEEE_St5arrayIPcLm2EELi4E23TrivialOffsetCalculatorILi1EjESE_NS0_6memory15LoadWithoutCastENSF_16StoreWithoutCastEEEviT_T0_T2_T3_T4_T5_)
        /*35fc*/ 	.word	0x00000028


	//----- nvinfo : EIATTR_MIN_STACK_SIZE
	.align		4
.L_2359:
        /*3600*/ 	.byte	0x04, 0x12
        /*3602*/ 	.short	(.L_2361 - .L_2360)
	.align		4
.L_2360:
        /*3604*/ 	.word	index@(_ZN2at6native29vectorized_elementwise_kernelILi2EZZZNS0_17expm1_kernel_cudaERNS_18TensorIteratorBaseEENKUlvE_clEvENKUlvE1_clEvEUlN3c107complexIdEEE_St5arrayIPcLm2EEEEviT0_T1_)
        /*3608*/ 	.word	0x00000028


	//----- nvinfo : EIATTR_MIN_STACK_SIZE
	.align		4
.L_2361:
        /*360c*/ 	.byte	0x04, 0x12
        /*360e*/ 	.short	(.L_2363 - .L_2362)
	.align		4
.L_2362:
        /*3610*/ 	.word	index@(_ZN2at6native29vectorized_elementwise_kernelILi4EZZZNS0_17expm1_kernel_cudaERNS_18TensorIteratorBaseEENKUlvE_clEvENKUlvE1_clEvEUlN3c107complexIdEEE_St5arrayIPcLm2EEEEviT0_T1_)
        /*3614*/ 	.word	0x00000028


	//----- nvinfo : EIATTR_MIN_STACK_SIZE
	.align		4
.L_2363:
        /*3618*/ 	.byte	0x04, 0x12
        /*361a*/ 	.short	(.L_2365 - .L_2364)
	.align		4
.L_2364:
        /*361c*/ 	.word	index@(_ZN2at6native29vectorized_elementwise_kernelILi8EZZZNS0_17expm1_kernel_cudaERNS_18TensorIteratorBaseEENKUlvE_clEvENKUlvE1_clEvEUlN3c107complexIdEEE_St5arrayIPcLm2EEEEviT0_T1_)
        /*3620*/ 	.word	0x00000000


	//----- nvinfo : EIATTR_MIN_STACK_SIZE
	.align		4
.L_2365:
        /*3624*/ 	.byte	0x04, 0x12
        /*3626*/ 	.short	(.L_2367 - .L_2366)
	.align		4
.L_2366:
        /*3628*/ 	.word	index@(_ZN2at6native18elementwise_kernelILi128ELi4EZNS0_15gpu_kernel_implIZZZNS0_17expm1_kernel_cudaERNS_18TensorIteratorBaseEENKUlvE_clEvENKUlvE0_clEvEUlfE_EEvS4_RKT_EUliE_EEviT1_)
        /*362c*/ 	.word	0x00000000


	//----- nvinfo : EIATTR_MIN_STACK_SIZE
	.align		4
.L_2367:
        /*3630*/ 	.byte	0x04, 0x12
        /*3632*/ 	.short	(.L_2369 - .L_2368)
	.align		4
.L_2368:
        /*3634*/ 	.word	index@(_ZN2at6native27unrolled_elementwise_kernelIZZZNS0_17expm1_kernel_cudaERNS_18TensorIteratorBaseEENKUlvE_clEvENKUlvE0_clEvEUlfE_St5arrayIPcLm2EELi4E23TrivialOffsetCalculatorILi1EjESB_NS0_6memory12LoadWithCastILi1EEENSC_13StoreWithCastILi1EEEEEviT_T0_T2_T3_T4_T5_)
        /*3638*/ 	.word	0x00000000


	//----- nvinfo : EIATTR_MIN_STACK_SIZE
	.align		4
.L_2369:
        /*363c*/ 	.byte	0x04, 0x12
        /*363e*/ 	.short	(.L_2371 - .L_2370)
	.align		4
.L_2370:
        /*3640*/ 	.word	index@(_ZN2at6native18elementwise_kernelILi128ELi2EZNS0_22gpu_kernel_impl_nocastIZZZNS0_17expm1_kernel_cudaERNS_18TensorIteratorBaseEENKUlvE_clEvENKUlvE0_clEvEUlfE_EEvS4_RKT_EUliE_EEviT1_)
        /*3644*/ 	.word	0x00000000


	//----- nvinfo : EIATTR_MIN_STACK_SIZE
	.align		4
.L_2371:
        /*3648*/ 	.byte	0x04, 0x12
        /*364a*/ 	.short	(.L_2373 - .L_2372)
	.align		4
.L_2372:
        /*364c*/ 	.word	index@(_ZN2at6native27unrolled_elementwise_kernelIZZZNS0_17expm1_kernel_cudaERNS_18TensorIteratorBaseEENKUlvE_clEvENKUlvE0_clEvEUlfE_St5arrayIPcLm2EELi4E23TrivialOffsetCalculatorILi1EjESB_NS0_6memory15LoadWithoutCastENSC_16StoreWithoutCastEEEviT_T0_T2_T3_T4_T5_)
        /*3650*/ 	.word	0x00000000


	//----- nvinfo : EIATTR_MIN_STACK_SIZE
	.align		4
.L_2373:
        /*3654*/ 	.byte	0x04, 0x12
        /*3656*/ 	.short	(.L_2375 - .L_2374)
	.align		4
.L_2374:
        /*3658*/ 	.word	index@(_ZN2at6native29vectorized_elementwise_kernelILi2EZZZNS0_17expm1_kernel_cudaERNS_18TensorIteratorBaseEENKUlvE_clEvENKUlvE0_clEvEUlfE_St5arrayIPcLm2EEEEviT0_T1_)
        /*365c*/ 	.word	0x00000000


	//----- nvinfo : EIATTR_MIN_STACK_SIZE
	.align		4
.L_2375:
        /*3660*/ 	.byte	0x04, 0x12
        /*3662*/ 	.short	(.L_2377 - .L_2376)
	.align		4
.L_2376:
        /*3664*/ 	.word	index@(_ZN2at6native29vectorized_elementwise_kernelILi4EZZZNS0_17expm1_kernel_cudaERNS_18TensorIteratorBaseEENKUlvE_clEvENKUlvE0_clEvEUlfE_St5arrayIPcLm2EEEEviT0_T1_)
        /*3668*/ 	.word	0x00000000


	//----- nvinfo : EIATTR_MIN_STACK_SIZE
	.align		4
.L_2377:
        /*366c*/ 	.byte	0x04, 0x12
        /*366e*/ 	.short	(.L_2379 - .L_2378)
	.align		4
.L_2378:
        /*3670*/ 	.word	index@(_ZN2at6native29vectorized_elementwise_kernelILi8EZZZNS0_17expm1_kernel_cudaERNS_18TensorIteratorBaseEENKUlvE_clEvENKUlvE0_clEvEUlfE_St5arrayIPcLm2EEEEviT0_T1_)
        /*3674*/ 	.word	0x00000000


	//----- nvinfo : EIATTR_MIN_STACK_SIZE
	.align		4
.L_2379:
        /*3678*/ 	.byte	0x04, 0x12
        /*367a*/ 	.short	(.L_2381 - .L_2380)
	.align		4
.L_2380:
        /*367c*/ 	.word	index@(_ZN2at6native18elementwise_kernelILi128ELi4EZNS0_15gpu_kernel_implIZZZNS0_17expm1_kernel_cudaERNS_18TensorIteratorBaseEENKUlvE_clEvENKUlvE_clEvEUldE_EEvS4_RKT_EUliE_EEviT1_)
        /*3680*/ 	.word	0x00000000


	//----- nvinfo : EIATTR_MIN_STACK_SIZE
	.align		4
.L_2381:
        /*3684*/ 	.byte	0x04, 0x12
        /*3686*/ 	.short	(.L_2383 - .L_2382)
	.align		4
.L_2382:
        /*3688*/ 	.word	index@(_ZN2at6native27unrolled_elementwise_kernelIZZZNS0_17expm1_kernel_cudaERNS_18TensorIteratorBaseEENKUlvE_clEvENKUlvE_clEvEUldE_St5arrayIPcLm2EELi4E23TrivialOffsetCalculatorILi1EjESB_NS0_6memory12LoadWithCastILi1EEENSC_13StoreWithCastILi1EEEEEviT_T0_T2_T3_T4_T5_)
        /*368c*/ 	.word	0x00000000


	//----- nvinfo : EIATTR_MIN_STACK_SIZE
	.align		4
.L_2383:
        /*3690*/ 	.byte	0x04, 0x12
        /*3692*/ 	.short	(.L_2385 - .L_2384)
	.align		4
.L_2384:
        /*3694*/ 	.word	index@(_ZN2at6native18elementwise_kernelILi128ELi2EZNS0_22gpu_kernel_impl_nocastIZZZNS0_17expm1_kernel_cudaERNS_18TensorIteratorBaseEENKUlvE_clEvENKUlvE_clEvEUldE_EEvS4_RKT_EUliE_EEviT1_)
        /*3698*/ 	.word	0x00000000


	//----- nvinfo : EIATTR_MIN_STACK_SIZE
	.align		4
.L_2385:
        /*369c*/ 	.byte	0x04, 0x12
        /*369e*/ 	.short	(.L_2387 - .L_2386)
	.align		4
.L_2386:
        /*36a0*/ 	.word	index@(_ZN2at6native27unrolled_elementwise_kernelIZZZNS0_17expm1_kernel_cudaERNS_18TensorIteratorBaseEENKUlvE_clEvENKUlvE_clEvEUldE_St5arrayIPcLm2EELi4E23TrivialOffsetCalculatorILi1EjESB_NS0_6memory15LoadWithoutCastENSC_16StoreWithoutCastEEEviT_T0_T2_T3_T4_T5_)
        /*36a4*/ 	.word	0x00000000


	//----- nvinfo : EIATTR_MIN_STACK_SIZE
	.align		4
.L_2387:
        /*36a8*/ 	.byte	0x04, 0x12
        /*36aa*/ 	.short	(.L_2389 - .L_2388)
	.align		4
.L_2388:
        /*36ac*/ 	.word	index@(_ZN2at6native29vectorized_elementwise_kernelILi2EZZZNS0_17expm1_kernel_cudaERNS_18TensorIteratorBaseEENKUlvE_clEvENKUlvE_clEvEUldE_St5arrayIPcLm2EEEEviT0_T1_)
        /*36b0*/ 	.word	0x00000000


	//----- nvinfo : EIATTR_MIN_STACK_SIZE
	.align		4
.L_2389:
        /*36b4*/ 	.byte	0x04, 0x12
        /*36b6*/ 	.short	(.L_2391 - .L_2390)
	.align		4
.L_2390:
        /*36b8*/ 	.word	index@(_ZN2at6native29vectorized_elementwise_kernelILi4EZZZNS0_17expm1_kernel_cudaERNS_18TensorIteratorBaseEENKUlvE_clEvENKUlvE_clEvEUldE_St5arrayIPcLm2EEEEviT0_T1_)
        /*36bc*/ 	.word	0x00000000


	//----- nvinfo : EIATTR_MIN_STACK_SIZE
	.align		4
.L_2391:
        /*36c0*/ 	.byte	0x04, 0x12
        /*36c2*/ 	.short	(.L_2393 - .L_2392)
	.align		4
.L_2392:
        /*36c4*/ 	.word	index@(_ZN2at6native29vectorized_elementwise_kernelILi8EZZZNS0_17expm1_kernel_cudaERNS_18TensorIteratorBaseEENKUlvE_clEvENKUlvE_clEvEUldE_St5arrayIPcLm2EEEEviT0_T1_)
        /*36c8*/ 	.word	0x00000000


	//----- nvinfo : EIATTR_MIN_STACK_SIZE
	.align		4
.L_2393:
        /*36cc*/ 	.byte	0x04, 0x12
        /*36ce*/ 	.short	(.L_2395 - .L_2394)
	.align		4
.L_2394:
        /*36d0*/ 	.word	index@(_ZN2at6native18elementwise_kernelILi128ELi4EZNS0_15gpu_kernel_implIZZZNS0_15exp_kernel_cudaERNS_18TensorIteratorBaseEENKUlvE0_clEvENKUlvE2_clEvEUlN3c108BFloat16EE_EEvS4_RKT_EUliE_EEviT1_)
        /*36d4*/ 	.word	0x00000000


	//----- nvinfo : EIATTR_MIN_STACK_SIZE
	.align		4
.L_2395:
        /*36d8*/ 	.byte	0x04, 0x12
        /*36da*/ 	.short	(.L_2397 - .L_2396)
	.align		4
.L_2396:
        /*36dc*/ 	.word	index@(_ZN2at6native27unrolled_elementwise_kernelIZZZNS0_15exp_kernel_cudaERNS_18TensorIteratorBaseEENKUlvE0_clEvENKUlvE2_clEvEUlN3c108BFloat16EE_St5arrayIPcLm2EELi4E23TrivialOffsetCalculatorILi1EjESD_NS0_6memory12LoadWithCastILi1EEENSE_13StoreWithCastILi1EEEEEviT_T0_T2_T3_T4_T5_)
        /*36e0*/ 	.word	0x00000000


	//----- nvinfo : EIATTR_MIN_STACK_SIZE
	.align		4
.L_2397:
        /*36e4*/ 	.byte	0x04, 0x12
        /*36e6*/ 	.short	(.L_2399 - .L_2398)
	.align		4
.L_2398:
        /*36e8*/ 	.word	index@(_ZN2at6native18elementwise_kernelILi128ELi4EZNS0_22gpu_kernel_impl_nocastIZZZNS0_15exp_kernel_cudaERNS_18TensorIteratorBaseEENKUlvE0_clEvENKUlvE2_clEvEUlN3c108BFloat16EE_EEvS4_RKT_EUliE_EEviT1_)
        /*36ec*/ 	.word	0x00000000


	//----- nvinfo : EIATTR_MIN_STACK_SIZE
	.align		4
.L_2399:
        /*36f0*/ 	.byte	0x04, 0x12
        /*36f2*/ 	.short	(.L_2401 - .L_2400)
	.align		4
.L_2400:
        /*36f4*/ 	.word	index@(_ZN2at6native27unrolled_elementwise_kernelIZZZNS0_15exp_kernel_cudaERNS_18TensorIteratorBaseEENKUlvE0_clEvENKUlvE2_clEvEUlN3c108BFloat16EE_St5arrayIPcLm2EELi4E23TrivialOffsetCalculatorILi1EjESD_NS0_6memory15LoadWithoutCastENSE_16StoreWithoutCastEEEviT_T0_T2_T3_T4_T5_)
        /*36f8*/ 	.word	0x00000000


	//----- nvinfo : EIATTR_MIN_STACK_SIZE
	.align		4
.L_2401:
        /*36fc*/ 	.byte	0x04, 0x12
        /*36fe*/ 	.short	(.L_2403 - .L_2402)
	.align		4
.L_2402:
        /*3700*/ 	.word	index@(_ZN2at6native29vectorized_elementwise_kernelILi2EZZZNS0_15exp_kernel_cudaERNS_18TensorIteratorBaseEENKUlvE0_clEvENKUlvE2_clEvEUlN3c108BFloat16EE_St5arrayIPcLm2EEEEviT0_T1_)
        /*3704*/ 	.word	0x00000000


	//----- nvinfo : EIATTR_MIN_STACK_SIZE
	.align		4
.L_2403:
        /*3708*/ 	.byte	0x04, 0x12
        /*370a*/ 	.short	(.L_2405 - .L_2404)
	.align		4
.L_2404:
        /*370c*/ 	.word	index@(_ZN2at6native29vectorized_elementwise_kernelILi4EZZZNS0_15exp_kernel_cudaERNS_18TensorIteratorBaseEENKUlvE0_clEvENKUlvE2_clEvEUlN3c108BFloat16EE_St5arrayIPcLm2EEEEviT0_T1_)
        /*3710*/ 	.word	0x00000000


	//----- nvinfo : EIATTR_MIN_STACK_SIZE
	.align		4
.L_2405:
        /*3714*/ 	.byte	0x04, 0x12
        /*3716*/ 	.short	(.L_2407 - .L_2406)
	.align		4
.L_2406:
        /*3718*/ 	.word	index@(_ZN2at6native29vectorized_elementwise_kernelILi8EZZZNS0_15exp_kernel_cudaERNS_18TensorIteratorBaseEENKUlvE0_clEvENKUlvE2_clEvEUlN3c108BFloat16EE_St5arrayIPcLm2EEEEviT0_T1_)
        /*371c*/ 	.word	0x00000000


	//----- nvinfo : EIATTR_MIN_STACK_SIZE
	.align		4
.L_2407:
        /*3720*/ 	.byte	0x04, 0x12
        /*3722*/ 	.short	(.L_2409 - .L_2408)
	.align		4
.L_2408:
        /*3724*/ 	.word	index@(_ZN2at6native18elementwise_kernelILi128ELi4EZNS0_15gpu_kernel_implIZZZNS0_15exp_kernel_cudaERNS_18TensorIteratorBaseEENKUlvE0_clEvENKUlvE1_clEvEUlN3c104HalfEE_EEvS4_RKT_EUliE_EEviT1_)
        /*3728*/ 	.word	0x00000000


	//----- nvinfo : EIATTR_MIN_STACK_SIZE
	.align		4
.L_2409:
        /*372c*/ 	.byte	0x04, 0x12
        /*372e*/ 	.short	(.L_2411 - .L_2410)
	.align		4
.L_2410:
        /*3730*/ 	.word	index@(_ZN2at6native27unrolled_elementwise_kernelIZZZNS0_15exp_kernel_cudaERNS_18TensorIteratorBaseEENKUlvE0_clEvENKUlvE1_clEvEUlN3c104HalfEE_St5arrayIPcLm2EELi4E23TrivialOffsetCalculatorILi1EjESD_NS0_6memory12LoadWithCastILi1EEENSE_13StoreWithCastILi1EEEEEviT_T0_T2_T3_T4_T5_)
        /*3734*/ 	.word	0x00000000


	//----- nvinfo : EIATTR_MIN_STACK_SIZE
	.align		4
.L_2411:
        /*3738*/ 	.byte	0x04, 0x12
        /*373a*/ 	.short	(.L_2413 - .L_2412)
	.align		4
.L_2412:
        /*373c*/ 	.word	index@(_ZN2at6native18elementwise_kernelILi128ELi4EZNS0_22gpu_kernel_impl_nocastIZZZNS0_15exp_kernel_cudaERNS_18TensorIteratorBaseEENKUlvE0_clEvENKUlvE1_clEvEUlN3c104HalfEE_EEvS4_RKT_EUliE_EEviT1_)
        /*3740*/ 	.word	0x00000000


	//----- nvinfo : EIATTR_MIN_STACK_SIZE
	.align		4
.L_2413:
        /*3744*/ 	.byte	0x04, 0x12
        /*3746*/ 	.short	(.L_2415 - .L_2414)
	.align		4
.L_2414:
        /*3748*/ 	.word	index@(_ZN2at6native27unrolled_elementwise_kernelIZZZNS0_15exp_kernel_cudaERNS_18TensorIteratorBaseEENKUlvE0_clEvENKUlvE1_clEvEUlN3c104HalfEE_St5arrayIPcLm2EELi4E23TrivialOffsetCalculatorILi1EjESD_NS0_6memory15LoadWithoutCastENSE_16StoreWithoutCastEEEviT_T0_T2_T3_T4_T5_)
        /*374c*/ 	.word	0x00000000


	//----- nvinfo : EIATTR_MIN_STACK_SIZE
	.align		4
.L_2415:
        /*3750*/ 	.byte	0x04, 0x12
        /*3752*/ 	.short	(.L_2417 - .L_2416)
	.align		4
.L_2416:
        /*3754*/ 	.word	index@(_ZN2at6native29vectorized_elementwise_kernelILi2EZZZNS0_15exp_kernel_cudaERNS_18TensorIteratorBaseEENKUlvE0_clEvENKUlvE1_clEvEUlN3c104HalfEE_St5arrayIPcLm2EEEEviT0_T1_)
        /*3758*/ 	.word	0x00000000


	//----- nvinfo : EIATTR_MIN_STACK_SIZE
	.align		4
.L_2417:
        /*375c*/ 	.byte	0x04, 0x12
        /*375e*/ 	.short	(.L_2419 - .L_2418)
	.align		4
.L_2418:
        /*3760*/ 	.word	index@(_ZN2at6native29vectorized_elementwise_kernelILi4EZZZNS0_15exp_kernel_cudaERNS_18TensorIteratorBaseEENKUlvE0_clEvENKUlvE1_clEvEUlN3c104HalfEE_St5arrayIPcLm2EEEEviT0_T1_)
        /*3764*/ 	.word	0x00000000


	//----- nvinfo : EIATTR_MIN_STACK_SIZE
	.align		4
.L_2419:
        /*3768*/ 	.byte	0x04, 0x12
        /*376a*/ 	.short	(.L_2421 - .L_2420)
	.align		4
.L_2420:
        /*376c*/ 	.word	index@(_ZN2at6native29vectorized_elementwise_kernelILi8EZZZNS0_15exp_kernel_cudaERNS_18TensorIteratorBaseEENKUlvE0_clEvENKUlvE1_clEvEUlN3c104HalfEE_St5arrayIPcLm2EEEEviT0_T1_)
        /*3770*/ 	.word	0x00000000


	//----- nvinfo : EIATTR_MIN_STACK_SIZE
	.align		4
.L_2421:
        /*3774*/ 	.byte	0x04, 0x12
        /*3776*/ 	.short	(.L_2423 - .L_2422)
	.align		4
.L_2422:
        /*3778*/ 	.word	index@(_ZN2at6native18elementwise_kernelILi128ELi4EZNS0_15gpu_kernel_implIZZZNS0_15exp_kernel_cudaERNS_18TensorIteratorBaseEENKUlvE0_clEvENKUlvE0_clEvEUlfE_EEvS4_RKT_EUliE_EEviT1_)
        /*377c*/ 	.word	0x00000000


	//----- nvinfo : EIATTR_MIN_STACK_SIZE
	.align		4
.L_2423:
        /*3780*/ 	.byte	0x04, 0x12
        /*3782*/ 	.short	(.L_2425 - .L_2424)
	.align		4
.L_2424:
        /*3784*/ 	.word	index@(_ZN2at6native27unrolled_elementwise_kernelIZZZNS0_15exp_kernel_cudaERNS_18TensorIteratorBaseEENKUlvE0_clEvENKUlvE0_clEvEUlfE_St5arrayIPcLm2EELi4E23TrivialOffsetCalculatorILi1EjESB_NS0_6memory12LoadWithCastILi1EEENSC_13StoreWithCastILi1EEEEEviT_T0_T2_T3_T4_T5_)
        /*3788*/ 	.word	0x00000000


	//----- nvinfo : EIATTR_MIN_STACK_SIZE
	.align		4
.L_2425:
        /*378c*/ 	.byte	0x04, 0x12
        /*378e*/ 	.short	(.L_2427 - .L_2426)
	.align		4
.L_2426:
        /*3790*/ 	.word	index@(_ZN2at6native18elementwise_kernelILi128ELi2EZNS0_22gpu_kernel_impl_nocastIZZZNS0_15exp_kernel_cudaERNS_18TensorIteratorBaseEENKUlvE0_clEvENKUlvE0_clEvEUlfE_EEvS4_RKT_EUliE_EEviT1_)
        /*3794*/ 	.word	0x00000000


	//----- nvinfo : EIATTR_MIN_STACK_SIZE
	.align		4
.L_2427:
        /*3798*/ 	.byte	0x04, 0x12
        /*379a*/ 	.short	(.L_2429 - .L_2428)
	.align		4
.L_2428:
        /*379c*/ 	.word	index@(_ZN2at6native27unrolled_elementwise_kernelIZZZNS0_15exp_kernel_cudaERNS_18TensorIteratorBaseEENKUlvE0_clEvENKUlvE0_clEvEUlfE_St5arrayIPcLm2EELi4E23TrivialOffsetCalculatorILi1EjESB_NS0_6memory15LoadWithoutCastENSC_16StoreWithoutCastEEEviT_T0_T2_T3_T4_T5_)
        /*37a0*/ 	.word	0x00000000


	//----- nvinfo : EIATTR_MIN_STACK_SIZE
	.align		4
.L_2429:
        /*37a4*/ 	.byte	0x04, 0x12
        /*37a6*/ 	.short	(.L_2431 - .L_2430)
	.align		4
.L_2430:
        /*37a8*/ 	.word	index@(_ZN2at6native29vectorized_elementwise_kernelILi2EZZZNS0_15exp_kernel_cudaERNS_18TensorIteratorBaseEENKUlvE0_clEvENKUlvE0_clEvEUlfE_St5arrayIPcLm2EEEEviT0_T1_)
        /*37ac*/ 	.word	0x00000000


	//----- nvinfo : EIATTR_MIN_STACK_SIZE
	.align		4
.L_2431:
        /*37b0*/ 	.byte	0x04, 0x12
        /*37b2*/ 	.short	(.L_2433 - .L_2432)
	.align		4
.L_2432:
        /*37b4*/ 	.word	index@(_ZN2at6native29vectorized_elementwise_kernelILi4EZZZNS0_15exp_kernel_cudaERNS_18TensorIteratorBaseEENKUlvE0_clEvENKUlvE0_clEvEUlfE_St5arrayIPcLm2EEEEviT0_T1_)
        /*37b8*/ 	.word	0x00000000


	//----- nvinfo : EIATTR_MIN_STACK_SIZE
	.align		4
.L_2433:
        /*37bc*/ 	.byte	0x04, 0x12
        /*37be*/ 	.short	(.L_2435 - .L_2434)
	.align		4
.L_2434:
        /*37c0*/ 	.word	index@(_ZN2at6native29vectorized_elementwise_kernelILi8EZZZNS0_15exp_kernel_cudaERNS_18TensorIteratorBaseEENKUlvE0_clEvENKUlvE0_clEvEUlfE_St5arrayIPcLm2EEEEviT0_T1_)
        /*37c4*/ 	.word	0x00000000


	//----- nvinfo : EIATTR_MIN_STACK_SIZE
	.align		4
.L_2435:
        /*37c8*/ 	.byte	0x04, 0x12
        /*37ca*/ 	.short	(.L_2437 - .L_2436)
	.align		4
.L_2436:
        /*37cc*/ 	.word	index@(_ZN2at6native18elementwise_kernelILi128ELi4EZNS0_15gpu_kernel_implIZZZNS0_15exp_kernel_cudaERNS_18TensorIteratorBaseEENKUlvE0_clEvENKUlvE_clEvEUldE_EEvS4_RKT_EUliE_EEviT1_)
        /*37d0*/ 	.word	0x00000000


	//----- nvinfo : EIATTR_MIN_STACK_SIZE
	.align		4
.L_2437:
        /*37d4*/ 	.byte	0x04, 0x12
        /*37d6*/ 	.short	(.L_2439 - .L_2438)
	.align		4
.L_2438:
        /*37d8*/ 	.word	index@(_ZN2at6native27unrolled_elementwise_kernelIZZZNS0_15exp_kernel_cudaERNS_18TensorIteratorBaseEENKUlvE0_clEvENKUlvE_clEvEUldE_St5arrayIPcLm2EELi4E23TrivialOffsetCalculatorILi1EjESB_NS0_6memory12LoadWithCastILi1EEENSC_13StoreWithCastILi1EEEEEviT_T0_T2_T3_T4_T5_)
        /*37dc*/ 	.word	0x00000000


	//----- nvinfo : EIATTR_MIN_STACK_SIZE
	.align		4
.L_2439:
        /*37e0*/ 	.byte	0x04, 0x12
        /*37e2*/ 	.short	(.L_2441 - .L_2440)
	.align		4
.L_2440:
        /*37e4*/ 	.word	index@(_ZN2at6native18elementwise_kernelILi128ELi2EZNS0_22gpu_kernel_impl_nocastIZZZNS0_15exp_kernel_cudaERNS_18TensorIteratorBaseEENKUlvE0_clEvENKUlvE_clEvEUldE_EEvS4_RKT_EUliE_EEviT1_)
        /*37e8*/ 	.word	0x00000000


	//----- nvinfo : EIATTR_MIN_STACK_SIZE
	.align		4
.L_2441:
        /*37ec*/ 	.byte	0x04, 0x12
        /*37ee*/ 	.short	(.L_2443 - .L_2442)
	.align		4
.L_2442:
        /*37f0*/ 	.word	index@(_ZN2at6native27unrolled_elementwise_kernelIZZZNS0_15exp_kernel_cudaERNS_18TensorIteratorBaseEENKUlvE0_clEvENKUlvE_clEvEUldE_St5arrayIPcLm2EELi4E23TrivialOffsetCalculatorILi1EjESB_NS0_6memory15LoadWithoutCastENSC_16StoreWithoutCastEEEviT_T0_T2_T3_T4_T5_)
        /*37f4*/ 	.word	0x00000000


	//----- nvinfo : EIATTR_MIN_STACK_SIZE
	.align		4
.L_2443:
        /*37f8*/ 	.byte	0x04, 0x12
        /*37fa*/ 	.short	(.L_2445 - .L_2444)
	.align		4
.L_2444:
        /*37fc*/ 	.word	index@(_ZN2at6native29vectorized_elementwise_kernelILi2EZZZNS0_15exp_kernel_cudaERNS_18TensorIteratorBaseEENKUlvE0_clEvENKUlvE_clEvEUldE_St5arrayIPcLm2EEEEviT0_T1_)
        /*3800*/ 	.word	0x00000000


	//----- nvinfo : EIATTR_MIN_STACK_SIZE
	.align		4
.L_2445:
        /*3804*/ 	.byte	0x04, 0x12
        /*3806*/ 	.short	(.L_2447 - .L_2446)
	.align		4
.L_2446:
        /*3808*/ 	.word	index@(_ZN2at6native29vectorized_elementwise_kernelILi4EZZZNS0_15exp_kernel_cudaERNS_18TensorIteratorBaseEENKUlvE0_clEvENKUlvE_clEvEUldE_St5arrayIPcLm2EEEEviT0_T1_)
        /*380c*/ 	.word	0x00000000


	//----- nvinfo : EIATTR_MIN_STACK_SIZE
	.align		4
.L_2447:
        /*3810*/ 	.byte	0x04, 0x12
        /*3812*/ 	.short	(.L_2449 - .L_2448)
	.align		4
.L_2448:
        /*3814*/ 	.word	index@(_ZN2at6native29vectorized_elementwise_kernelILi8EZZZNS0_15exp_kernel_cudaERNS_18TensorIteratorBaseEENKUlvE0_clEvENKUlvE_clEvEUldE_St5arrayIPcLm2EEEEviT0_T1_)
        /*3818*/ 	.word	0x00000000


	//----- nvinfo : EIATTR_MIN_STACK_SIZE
	.align		4
.L_2449:
        /*381c*/ 	.byte	0x04, 0x12
        /*381e*/ 	.short	(.L_2451 - .L_2450)
	.align		4
.L_2450:
        /*3820*/ 	.word	index@(_ZN2at6native18elementwise_kernelILi128ELi4EZNS0_15gpu_kernel_implIZZZNS0_23bitwise_not_kernel_cudaERNS_18TensorIteratorBaseEENKUlvE_clEvENKUlvE3_clEvEUlsE_EEvS4_RKT_EUliE_EEviT1_)
        /*3824*/ 	.word	0x00000000


	//----- nvinfo : EIATTR_MIN_STACK_SIZE
	.align		4
.L_2451:
        /*3828*/ 	.byte	0x04, 0x12
        /*382a*/ 	.short	(.L_2453 - .L_2452)
	.align		4
.L_2452:
        /*382c*/ 	.word	index@(_ZN2at6native27unrolled_elementwise_kernelIZZZNS0_23bitwise_not_kernel_cudaERNS_18TensorIteratorBaseEENKUlvE_clEvENKUlvE3_clEvEUlsE_St5arrayIPcLm2EELi4E23TrivialOffsetCalculatorILi1EjESB_NS0_6memory12LoadWithCastILi1EEENSC_13StoreWithCastILi1EEEEEviT_T0_T2_T3_T4_T5_)
        /*3830*/ 	.word	0x00000000


	//----- nvinfo : EIATTR_MIN_STACK_SIZE
	.align		4
.L_2453:
        /*3834*/ 	.byte	0x04, 0x12
        /*3836*/ 	.short	(.L_2455 - .L_2454)
	.align		4
.L_2454:
        /*3838*/ 	.word	index@(_ZN2at6native18elementwise_kernelILi128ELi4EZNS0_22gpu_kernel_impl_nocastIZZZNS0_23bitwise_not_kernel_cudaERNS_18TensorIteratorBaseEENKUlvE_clEvENKUlvE3_clEvEUlsE_EEvS4_RKT_EUliE_EEviT1_)
        /*383c*/ 	.word	0x00000000


	//----- nvinfo : EIATTR_MIN_STACK_SIZE
	.align		4
.L_2455:
        /*3840*/ 	.byte	0x04, 0x12
        /*3842*/ 	.short	(.L_2457 - .L_2456)
	.align		4
.L_2456:
        /*3844*/ 	.word	index@(_ZN2at6native27unrolled_elementwise_kernelIZZZNS0_23bitwise_not_kernel_cudaERNS_18TensorIteratorBaseEENKUlvE_clEvENKUlvE3_clEvEUlsE_St5arrayIPcLm2EELi4E23TrivialOffsetCalculatorILi1EjESB_NS0_6memory15LoadWithoutCastENSC_16StoreWithoutCastEEEviT_T0_T2_T3_T4_T5_)
        /*3848*/ 	.word	0x00000000


	//----- nvinfo : EIATTR_MIN_STACK_SIZE
	.align		4
.L_2457:
        /*384c*/ 	.byte	0x04, 0x12
        /*384e*/ 	.short	(.L_2459 - .L_2458)
	.align		4
.L_2458:
        /*3850*/ 	.word	index@(_ZN2at6native29vectorized_elementwise_kernelILi2EZZZNS0_23bitwise_not_kernel_cudaERNS_18TensorIteratorBaseEENKUlvE_clEvENKUlvE3_clEvEUlsE_St5arrayIPcLm2EEEEviT0_T1_)
        /*3854*/ 	.word	0x00000000


	//----- nvinfo : EIATTR_MIN_STACK_SIZE
	.align		4
.L_2459:
        /*3858*/ 	.byte	0x04, 0x12
        /*385a*/ 	.short	(.L_2461 - .L_2460)
	.align		4
.L_2460:
        /*385c*/ 	.word	index@(_ZN2at6native29vectorized_elementwise_kernelILi4EZZZNS0_23bitwise_not_kernel_cudaERNS_18TensorIteratorBaseEENKUlvE_clEvENKUlvE3_clEvEUlsE_St5arrayIPcLm2EEEEviT0_T1_)
        /*3860*/ 	.word	0x00000000


	//----- nvinfo : EIATTR_MIN_STACK_SIZE
	.align		4
.L_2461:
        /*3864*/ 	.byte	0x04, 0x12
        /*3866*/ 	.short	(.L_2463 - .L_2462)
	.align		4
.L_2462:
        /*3868*/ 	.word	index@(_ZN2at6native29vectorized_elementwise_kernelILi8EZZZNS0_23bitwise_not_kernel_cudaERNS_18TensorIteratorBaseEENKUlvE_clEvENKUlvE3_clEvEUlsE_St5arrayIPcLm2EEEEviT0_T1_)
        /*386c*/ 	.word	0x00000000


	//----- nvinfo : EIATTR_MIN_STACK_SIZE
	.align		4
.L_2463:
        /*3870*/ 	.byte	0x04, 0x12
        /*3872*/ 	.short	(.L_2465 - .L_2464)
	.align		4
.L_2464:
        /*3874*/ 	.word	index@(_ZN2at6native18elementwise_kernelILi128ELi4EZNS0_15gpu_kernel_implIZZZNS0_23bitwise_not_kernel_cudaERNS_18TensorIteratorBaseEENKUlvE_clEvENKUlvE2_clEvEUllE_EEvS4_RKT_EUliE_EEviT1_)
        /*3878*/ 	.word	0x00000000


	//----- nvinfo : EIATTR_MIN_STACK_SIZE
	.align		4
.L_2465:
        /*387c*/ 	.byte	0x04, 0x12
        /*387e*/ 	.short	(.L_2467 - .L_2466)
	.align		4
.L_2466:
        /*3880*/ 	.word	index@(_ZN2at6native27unrolled_elementwise_kernelIZZZNS0_23bitwise_not_kernel_cudaERNS_18TensorIteratorBaseEENKUlvE_clEvENKUlvE2_clEvEUllE_St5arrayIPcLm2EELi4E23TrivialOffsetCalculatorILi1EjESB_NS0_6memory12LoadWithCastILi1EEENSC_13StoreWithCastILi1EEEEEviT_T0_T2_T3_T4_T5_)
        /*3884*/ 	.word	0x00000000


	//----- nvinfo : EIATTR_MIN_STACK_SIZE
	.align		4
.L_2467:
        /*3888*/ 	.byte	0x04, 0x12
        /*388a*/ 	.short	(.L_2469 - .L_2468)
	.align		4
.L_2468:
        /*388c*/ 	.word	index@(_ZN2at6native18elementwise_kernelILi128ELi2EZNS0_22gpu_kernel_impl_nocastIZZZNS0_23bitwise_not_kernel_cudaERNS_18TensorIteratorBaseEENKUlvE_clEvENKUlvE2_clEvEUllE_EEvS4_RKT_EUliE_EEviT1_)
        /*3890*/ 	.word	0x00000000


	//----- nvinfo : EIATTR_MIN_STACK_SIZE
	.align		4
.L_2469:
        /*3894*/ 	.byte	0x04, 0x12
        /*3896*/ 	.short	(.L_2471 - .L_2470)
	.align		4
.L_2470:
        /*3898*/ 	.word	index@(_ZN2at6native27unrolled_elementwise_kernelIZZZNS0_23bitwise_not_kernel_cudaERNS_18TensorIteratorBaseEENKUlvE_clEvENKUlvE2_clEvEUllE_St5arrayIPcLm2EELi4E23TrivialOffsetCalculatorILi1EjESB_NS0_6memory15LoadWithoutCastENSC_16StoreWithoutCastEEEviT_T0_T2_T3_T4_T5_)
        /*389c*/ 	.word	0x00000000


	//----- nvinfo : EIATTR_MIN_STACK_SIZE
	.align		4
.L_2471:
        /*38a0*/ 	.byte	0x04, 0x12
        /*38a2*/ 	.short	(.L_2473 - .L_2472)
	.align		4
.L_2472:
        /*38a4*/ 	.word	index@(_ZN2at6native29vectorized_elementwise_kernelILi2EZZZNS0_23bitwise_not_kernel_cudaERNS_18TensorIteratorBaseEENKUlvE_clEvENKUlvE2_clEvEUllE_St5arrayIPcLm2EEEEviT0_T1_)
        /*38a8*/ 	.word	0x00000000


	//----- nvinfo : EIATTR_MIN_STACK_SIZE
	.align		4
.L_2473:
        /*38ac*/ 	.byte	0x04, 0x12
        /*38ae*/ 	.short	(.L_2475 - .L_2474)
	.align		4
.L_2474:
        /*38b0*/ 	.word	index@(_ZN2at6native29vectorized_elementwise_kernelILi4EZZZNS0_23bitwise_not_kernel_cudaERNS_18TensorIteratorBaseEENKUlvE_clEvENKUlvE2_clEvEUllE_St5arrayIPcLm2EEEEviT0_T1_)
        /*38b4*/ 	.word	0x00000000


	//----- nvinfo : EIATTR_MIN_STACK_SIZE
	.align		4
.L_2475:
        /*38b8*/ 	.byte	0x04, 0x12
        /*38ba*/ 	.short	(.L_2477 - .L_2476)
	.align		4
.L_2476:
        /*38bc*/ 	.word	index@(_ZN2at6native29vectorized_elementwise_kernelILi8EZZZNS0_23bitwise_not_kernel_cudaERNS_18TensorIteratorBaseEENKUlvE_clEvENKUlvE2_clEvEUllE_St5arrayIPcLm2EEEEviT0_T1_)
        /*38c0*/ 	.word	0x00000000


	//----- nvinfo : EIATTR_MIN_STACK_SIZE
	.align		4
.L_2477:
        /*38c4*/ 	.byte	0x04, 0x12
        /*38c6*/ 	.short	(.L_2479 - .L_2478)
	.align		4
.L_2478:
        /*38c8*/ 	.word	index@(_ZN2at6native18elementwise_kernelILi128ELi4EZNS0_15gpu_kernel_implIZZZNS0_23bitwise_not_kernel_cudaERNS_18TensorIteratorBaseEENKUlvE_clEvENKUlvE1_clEvEUliE_EEvS4_RKT_EUliE_EEviT1_)
        /*38cc*/ 	.word	0x00000000


	//----- nvinfo : EIATTR_MIN_STACK_SIZE
	.align		4
.L_2479:
        /*38d0*/ 	.byte	0x04, 0x12
        /*38d2*/ 	.short	(.L_2481 - .L_2480)
	.align		4
.L_2480:
        /*38d4*/ 	.word	index@(_ZN2at6native27unrolled_elementwise_kernelIZZZNS0_23bitwise_not_kernel_cudaERNS_18TensorIteratorBaseEENKUlvE_clEvENKUlvE1_clEvEUliE_St5arrayIPcLm2EELi4E23TrivialOffsetCalculatorILi1EjESB_NS0_6memory12LoadWithCastILi1EEENSC_13StoreWithCastILi1EEEEEviT_T0_T2_T3_T4_T5_)
        /*38d8*/ 	.word	0x00000000


	//----- nvinfo : EIATTR_MIN_STACK_SIZE
	.align		4
.L_2481:
        /*38dc*/ 	.byte	0x04, 0x12
        /*38de*/ 	.short	(.L_2483 - .L_2482)
	.align		4
.L_2482:
        /*38e0*/ 	.word	index@(_ZN2at6native18elementwise_kernelILi128ELi2EZNS0_22gpu_kernel_impl_nocastIZZZNS0_23bitwise_not_kernel_cudaERNS_18TensorIteratorBaseEENKUlvE_clEvENKUlvE1_clEvEUliE_EEvS4_RKT_EUliE_EEviT1_)
        /*38e4*/ 	.word	0x00000000


	//----- nvinfo : EIATTR_MIN_STACK_SIZE
	.align		4
.L_2483:
        /*38e8*/ 	.byte	0x04, 0x12
        /*38ea*/ 	.short	(.L_2485 - .L_2484)
	.align		4
.L_2484:
        /*38ec*/ 	.word	index@(_ZN2at6native27unrolled_elementwise_kernelIZZZNS0_23bitwise_not_kernel_cudaERNS_18TensorIteratorBaseEENKUlvE_clEvENKUlvE1_clEvEUliE_St5arrayIPcLm2EELi4E23TrivialOffsetCalculatorILi1EjESB_NS0_6memory15LoadWithoutCastENSC_16StoreWithoutCastEEEviT_T0_T2_T3_T4_T5_)
        /*38f0*/ 	.word	0x00000000


	//----- nvinfo : EIATTR_MIN_STACK_SIZE
	.align		4
.L_2485:
        /*38f4*/ 	.byte	0x04, 0x12
        /*38f6*/ 	.short	(.L_2487 - .L_2486)
	.align		4
.L_2486:
        /*38f8*/ 	.word	index@(_ZN2at6native29vectorized_elementwise_kernelILi2EZZZNS0_23bitwise_not_kernel_cudaERNS_18TensorIteratorBaseEENKUlvE_clEvENKUlvE1_clEvEUliE_St5arrayIPcLm2EEEEviT0_T1_)
        /*38fc*/ 	.word	0x00000000


	//----- nvinfo : EIATTR_MIN_STACK_SIZE
	.align		4
.L_2487:
        /*3900*/ 	.byte	0x04, 0x12
        /*3902*/ 	.short	(.L_2489 - .L_2488)
	.align		4
.L_2488:
        /*3904*/ 	.word	index@(_ZN2at6native29vectorized_elementwise_kernelILi4EZZZNS0_23bitwise_not_kernel_cudaERNS_18TensorIteratorBaseEENKUlvE_clEvENKUlvE1_clEvEUliE_St5arrayIPcLm2EEEEviT0_T1_)
        /*3908*/ 	.word	0x00000000


	//----- nvinfo : EIATTR_MIN_STACK_SIZE
	.align		4
.L_2489:
        /*390c*/ 	.byte	0x04, 0x12
        /*390e*/ 	.short	(.L_2491 - .L_2490)
	.align		4
.L_2490:
        /*3910*/ 	.word	index@(_ZN2at6native29vectorized_elementwise_kernelILi8EZZZNS0_23bitwise_not_kernel_cudaERNS_18TensorIteratorBaseEENKUlvE_clEvENKUlvE1_clEvEUliE_St5arrayIPcLm2EEEEviT0_T1_)
        /*3914*/ 	.word	0x00000000


	//----- nvinfo : EIATTR_MIN_STACK_SIZE
	.align		4
.L_2491:
        /*3918*/ 	.byte	0x04, 0x12
        /*391a*/ 	.short	(.L_2493 - .L_2492)
	.align		4
.L_2492:
        /*391c*/ 	.word	index@(_ZN2at6native18elementwise_kernelILi128ELi4EZNS0_15gpu_kernel_implIZZZNS0_23bitwise_not_kernel_cudaERNS_18TensorIteratorBaseEENKUlvE_clEvENKUlvE0_clEvEUlaE_EEvS4_RKT_EUliE_EEviT1_)
        /*3920*/ 	.word	0x00000000


	//----- nvinfo : EIATTR_MIN_STACK_SIZE
	.align		4
.L_2493:
        /*3924*/ 	.byte	0x04, 0x12
        /*3926*/ 	.short	(.L_2495 - .L_2494)
	.align		4
.L_2494:
        /*3928*/ 	.word	index@(_ZN2at6native27unrolled_elementwise_kernelIZZZNS0_23bitwise_not_kernel_cudaERNS_18TensorIteratorBaseEENKUlvE_clEvENKUlvE0_clEvEUlaE_St5arrayIPcLm2EELi4E23TrivialOffsetCalculatorILi1EjESB_NS0_6memory12LoadWithCastILi1EEENSC_13StoreWithCastILi1EEEEEviT_T0_T2_T3_T4_T5_)
        /*392c*/ 	.word	0x00000000


	//----- nvinfo : EIATTR_MIN_STACK_SIZE
	.align		4
.L_2495:
        /*3930*/ 	.byte	0x04, 0x12
        /*3932*/ 	.short	(.L_2497 - .L_2496)
	.align		4
.L_2496:
        /*3934*/ 	.word	index@(_ZN2at6native18elementwise_kernelILi128ELi4EZNS0_22gpu_kernel_impl_nocastIZZZNS0_23bitwise_not_kernel_cudaERNS_18TensorIteratorBaseEENKUlvE_clEvENKUlvE0_clEvEUlaE_EEvS4_RKT_EUliE_EEviT1_)
        /*3938*/ 	.word	0x00000000


	//----- nvinfo : EIATTR_MIN_STACK_SIZE
	.align		4
.L_2497:
        /*393c*/ 	.byte	0x04, 0x12
        /*393e*/ 	.short	(.L_2499 - .L_2498)
	.align		4
.L_2498:
        /*3940*/ 	.word	index@(_ZN2at6native27unrolled_elementwise_kernelIZZZNS0_23bitwise_not_kernel_cudaERNS_18TensorIteratorBaseEENKUlvE_clEvENKUlvE0_clEvEUlaE_St5arrayIPcLm2EELi4E23TrivialOffsetCalculatorILi1EjESB_NS0_6memory15LoadWithoutCastENSC_16StoreWithoutCastEEEviT_T0_T2_T3_T4_T5_)
        /*3944*/ 	.word	0x00000000


	//----- nvinfo : EIATTR_MIN_STACK_SIZE
	.align		4
.L_2499:
        /*3948*/ 	.byte	0x04, 0x12
        /*394a*/ 	.short	(.L_2501 - .L_2500)
	.align		4
.L_2500:
        /*394c*/ 	.word	index@(_ZN2at6native29vectorized_elementwise_kernelILi2EZZZNS0_23bitwise_not_kernel_cudaERNS_18TensorIteratorBaseEENKUlvE_clEvENKUlvE0_clEvEUlaE_St5arrayIPcLm2EEEEviT0_T1_)
        /*3950*/ 	.word	0x00000000


	//----- nvinfo : EIATTR_MIN_STACK_SIZE
	.align		4
.L_2501:
        /*3954*/ 	.byte	0x04, 0x12
        /*3956*/ 	.short	(.L_2503 - .L_2502)
	.align		4
.L_2502:
        /*3958*/ 	.word	index@(_ZN2at6native29vectorized_elementwise_kernelILi4EZZZNS0_23bitwise_not_kernel_cudaERNS_18TensorIteratorBaseEENKUlvE_clEvENKUlvE0_clEvEUlaE_St5arrayIPcLm2EEEEviT0_T1_)
        /*395c*/ 	.word	0x00000000


	//----- nvinfo : EIATTR_MIN_STACK_SIZE
	.align		4
.L_2503:
        /*3960*/ 	.byte	0x04, 0x12
        /*3962*/ 	.short	(.L_2505 - .L_2504)
	.align		4
.L_2504:
        /*3964*/ 	.word	index@(_ZN2at6native29vectorized_elementwise_kernelILi8EZZZNS0_23bitwise_not_kernel_cudaERNS_18TensorIteratorBaseEENKUlvE_clEvENKUlvE0_clEvEUlaE_St5arrayIPcLm2EEEEviT0_T1_)
        /*3968*/ 	.word	0x00000000


	//----- nvinfo : EIATTR_MIN_STACK_SIZE
	.align		4
.L_2505:
        /*396c*/ 	.byte	0x04, 0x12
        /*396e*/ 	.short	(.L_2507 - .L_2506)
	.align		4
.L_2506:
        /*3970*/ 	.word	index@(_ZN2at6native18elementwise_kernelILi128ELi4EZNS0_15gpu_kernel_implIZZZNS0_23bitwise_not_kernel_cudaERNS_18TensorIteratorBaseEENKUlvE_clEvENKUlvE_clEvEUlhE_EEvS4_RKT_EUliE_EEviT1_)
        /*3974*/ 	.word	0x00000000


	//----- nvinfo : EIATTR_MIN_STACK_SIZE
	.align		4
.L_2507:
        /*3978*/ 	.byte	0x04, 0x12
        /*397a*/ 	.short	(.L_2509 - .L_2508)
	.align		4
.L_2508:
        /*397c*/ 	.word	index@(_ZN2at6native27unrolled_elementwise_kernelIZZZNS0_23bitwise_not_kernel_cudaERNS_18TensorIteratorBaseEENKUlvE_clEvENKUlvE_clEvEUlhE_St5arrayIPcLm2EELi4E23TrivialOffsetCalculatorILi1EjESB_NS0_6memory12LoadWithCastILi1EEENSC_13StoreWithCastILi1EEEEEviT_T0_T2_T3_T4_T5_)
        /*3980*/ 	.word	0x00000000


	//----- nvinfo : EIATTR_MIN_STACK_SIZE
	.align		4
.L_2509:
        /*3984*/ 	.byte	0x04, 0x12
        /*3986*/ 	.short	(.L_2511 - .L_2510)
	.align		4
.L_2510:
        /*3988*/ 	.word	index@(_ZN2at6native18elementwise_kernelILi128ELi4EZNS0_22gpu_kernel_impl_nocastIZZZNS0_23bitwise_not_kernel_cudaERNS_18TensorIteratorBaseEENKUlvE_clEvENKUlvE_clEvEUlhE_EEvS4_RKT_EUliE_EEviT1_)
        /*398c*/ 	.word	0x00000000


	//----- nvinfo : EIATTR_MIN_STACK_SIZE
	.align		4
.L_2511:
        /*3990*/ 	.byte	0x04, 0x12
        /*3992*/ 	.short	(.L_2513 - .L_2512)
	.align		4
.L_2512:
        /*3994*/ 	.word	index@(_ZN2at6native27unrolled_elementwise_kernelIZZZNS0_23bitwise_not_kernel_cudaERNS_18TensorIteratorBaseEENKUlvE_clEvENKUlvE_clEvEUlhE_St5arrayIPcLm2EELi4E23TrivialOffsetCalculatorILi1EjESB_NS0_6memory15LoadWithoutCastENSC_16StoreWithoutCastEEEviT_T0_T2_T3_T4_T5_)
        /*3998*/ 	.word	0x00000000


	//----- nvinfo : EIATTR_MIN_STACK_SIZE
	.align		4
.L_2513:
        /*399c*/ 	.byte	0x04, 0x12
        /*399e*/ 	.short	(.L_2515 - .L_2514)
	.align		4
.L_2514:
        /*39a0*/ 	.word	index@(_ZN2at6native29vectorized_elementwise_kernelILi2EZZZNS0_23bitwise_not_kernel_cudaERNS_18TensorIteratorBaseEENKUlvE_clEvENKUlvE_clEvEUlhE_St5arrayIPcLm2EEEEviT0_T1_)
        /*39a4*/ 	.word	0x00000000


	//----- nvinfo : EIATTR_MIN_STACK_SIZE
	.align		4
.L_2515:
        /*39a8*/ 	.byte	0x04, 0x12
        /*39aa*/ 	.short	(.L_2517 - .L_2516)
	.align		4
.L_2516:
        /*39ac*/ 	.word	index@(_ZN2at6native29vectorized_elementwise_kernelILi4EZZZNS0_23bitwise_not_kernel_cudaERNS_18TensorIteratorBaseEENKUlvE_clEvENKUlvE_clEvEUlhE_St5arrayIPcLm2EEEEviT0_T1_)
        /*39b0*/ 	.word	0x00000000


	//----- nvinfo : EIATTR_MIN_STACK_SIZE
	.align		4
.L_2517:
        /*39b4*/ 	.byte	0x04, 0x12
        /*39b6*/ 	.short	(.L_2519 - .L_2518)
	.align		4
.L_2518:
        /*39b8*/ 	.word	index@(_ZN2at6native29vectorized_elementwise_kernelILi8EZZZNS0_23bitwise_not_kernel_cudaERNS_18TensorIteratorBaseEENKUlvE_clEvENKUlvE_clEvEUlhE_St5arrayIPcLm2EEEEviT0_T1_)
        /*39bc*/ 	.word	0x00000000


	//----- nvinfo : EIATTR_MIN_STACK_SIZE
	.align		4
.L_2519:
        /*39c0*/ 	.byte	0x04, 0x12
        /*39c2*/ 	.short	(.L_2521 - .L_2520)
	.align		4
.L_2520:
        /*39c4*/ 	.word	index@(_ZN2at6native18elementwise_kernelILi128ELi4EZNS0_15gpu_kernel_implIZNS0_23bitwise_not_kernel_cudaERNS_18TensorIteratorBaseEEUlbE_EEvS4_RKT_EUliE_EEviT1_)
        /*39c8*/ 	.word	0x00000000


	//----- nvinfo : EIATTR_MIN_STACK_SIZE
	.align		4
.L_2521:
        /*39cc*/ 	.byte	0x04, 0x12
        /*39ce*/ 	.short	(.L_2523 - .L_2522)
	.align		4
.L_2522:
        /*39d0*/ 	.word	index@(_ZN2at6native27unrolled_elementwise_kernelIZNS0_23bitwise_not_kernel_cudaERNS_18TensorIteratorBaseEEUlbE_St5arrayIPcLm2EELi4E23TrivialOffsetCalculatorILi1EjES9_NS0_6memory12LoadWithCastILi1EEENSA_13StoreWithCastILi1EEEEEviT_T0_T2_T3_T4_T5_)
        /*39d4*/ 	.word	0x00000000


	//----- nvinfo : EIATTR_MIN_STACK_SIZE
	.align		4
.L_2523:
        /*39d8*/ 	.byte	0x04, 0x12
        /*39da*/ 	.short	(.L_2525 - .L_2524)
	.align		4
.L_2524:
        /*39dc*/ 	.word	index@(_ZN2at6native18elementwise_kernelILi128ELi4EZNS0_22gpu_kernel_impl_nocastIZNS0_23bitwise_not_kernel_cudaERNS_18TensorIteratorBaseEEUlbE_EEvS4_RKT_EUliE_EEviT1_)
        /*39e0*/ 	.word	0x00000000


	//----- nvinfo : EIATTR_MIN_STACK_SIZE
	.align		4
.L_2525:
        /*39e4*/ 	.byte	0x04, 0x12
        /*39e6*/ 	.short	(.L_2527 - .L_2526)
	.align		4
.L_2526:
        /*39e8*/ 	.word	index@(_ZN2at6native27unrolled_elementwise_kernelIZNS0_23bitwise_not_kernel_cudaERNS_18TensorIteratorBaseEEUlbE_St5arrayIPcLm2EELi4E23TrivialOffsetCalculatorILi1EjES9_NS0_6memory15LoadWithoutCastENSA_16StoreWithoutCastEEEviT_T0_T2_T3_T4_T5_)
        /*39ec*/ 	.word	0x00000000


	//----- nvinfo : EIATTR_MIN_STACK_SIZE
	.align		4
.L_2527:
        /*39f0*/ 	.byte	0x04, 0x12
        /*39f2*/ 	.short	(.L_2529 - .L_2528)
	.align		4
.L_2528:
        /*39f4*/ 	.word	index@(_ZN2at6native29vectorized_elementwise_kernelILi2EZNS0_23bitwise_not_kernel_cudaERNS_18TensorIteratorBaseEEUlbE_St5arrayIPcLm2EEEEviT0_T1_)
        /*39f8*/ 	.word	0x00000000


	//----- nvinfo : EIATTR_MIN_STACK_SIZE
	.align		4
.L_2529:
        /*39fc*/ 	.byte	0x04, 0x12
        /*39fe*/ 	.short	(.L_2531 - .L_2530)
	.align		4
.L_2530:
        /*3a00*/ 	.word	index@(_ZN2at6native29vectorized_elementwise_kernelILi4EZNS0_23bitwise_not_kernel_cudaERNS_18TensorIteratorBaseEEUlbE_St5arrayIPcLm2EEEEviT0_T1_)
        /*3a04*/ 	.word	0x00000000


	//----- nvinfo : EIATTR_MIN_STACK_SIZE
	.align		4
.L_2531:
        /*3a08*/ 	.byte	0x04, 0x12
        /*3a0a*/ 	.short	(.L_2533 - .L_2532)
	.align		4
.L_2532:
        /*3a0c*/ 	.word	index@(_ZN2at6native29vectorized_elementwise_kernelILi8EZNS0_23bitwise_not_kernel_cudaERNS_18TensorIteratorBaseEEUlbE_St5arrayIPcLm2EEEEviT0_T1_)
        /*3a10*/ 	.word	0x00000000
.L_2533:


//--------------------- .nv.compat                --------------------------
	.section	.nv.compat,"",@"SHT_CUDA_COMPAT_INFO"
	.align	4
        /*0000*/ 	.byte	0x02, 0x09, 0x01, 0x00, 0x02, 0x02, 0x01, 0x00, 0x02, 0x05, 0x05, 0x00, 0x03, 0x07, 0x01, 0x01
        /*0010*/ 	.byte	0x02, 0x03, 0x00, 0x00, 0x02, 0x06, 0x01, 0x00, 0x04, 0x0b, 0x08, 0x00, 0x00, 0x00, 0x00, 0x00
        /*0020*/ 	.byte	0x00, 0x00, 0x00, 0x00


//--------------------- .nv.info._ZN2at6native50_GLOBAL__N__650009b6_17_UnaryOpsKernel_cu_bd823bfe45unrolled_elementwise_kernel_for_multi_outputsILi2EZZZNS0_17frexp_kernel_cudaERNS_18TensorIteratorBaseEENKUlvE_clEvENKUlvE2_clEvEUlN3c108BFloat16EE_St5arrayIPcLm3EE16OffsetCalculatorILi1EjLb0EESD_ILi2EjLb0EEEEviT0_T1_T2_T3_ --------------------------
	.section	.nv.info._ZN2at6native50_GLOBAL__N__650009b6_17_UnaryOpsKernel_cu_bd823bfe45unrolled_elementwise_kernel_for_multi_outputsILi2EZZZNS0_17frexp_kernel_cudaERNS_18TensorIteratorBaseEENKUlvE_clEvENKUlvE2_clEvEUlN3c108BFloat16EE_St5arrayIPcLm3EE16OffsetCalculatorILi1EjLb0EESD_ILi2EjLb0EEEEviT0_T1_T2_T3_,"",@"SHT_CUDA_INFO"
	.sectionflags	@""
	.align	4


	//----- nvinfo : EIATTR_CUDA_API_VERSION
	.align		4
        /*0000*/ 	.byte	0x04, 0x37
        /*0002*/ 	.short	(.L_2535 - .L_2534)
.L_2534:
        /*0004*/ 	.word	0x00000082


	//----- nvinfo : EIATTR_KPARAM_INFO
	.align		4
.L_2535:
        /*0008*/ 	.byte	0x04, 0x17
        /*000a*/ 	.short	(.L_2537 - .L_2536)
.L_2536:
        /*000c*/ 	.word	0x00000000
        /*0010*/ 	.short	0x0004
        /*0012*/ 	.short	0x01bc
        /*0014*/ 	.byte	0x00, 0xf0, 0xe1, 0x07


	//----- nvinfo : EIATTR_KPARAM_INFO
	.align		4
.L_2537:
        /*0018*/ 	.byte	0x04, 0x17
        /*001a*/ 	.short	(.L_2539 - .L_2538)
.L_2538:
        /*001c*/ 	.word	0x00000000
        /*0020*/ 	.short	0x0003
        /*0022*/ 	.short	0x0028
        /*0024*/ 	.byte	0x00, 0xf0, 0x51, 0x06


	//----- nvinfo : EIATTR_KPARAM_INFO
	.align		4
.L_2539:
        /*0028*/ 	.byte	0x04, 0x17
        /*002a*/ 	.short	(.L_2541 - .L_2540)
.L_2540:
        /*002c*/ 	.word	0x00000000
        /*0030*/ 	.short	0x0002
        /*0032*/ 	.short	0x0010
        /*0034*/ 	.byte	0x00, 0xf0, 0x61, 0x00


	//----- nvinfo : EIATTR_KPARAM_INFO
	.align		4
.L_2541:
        /*0038*/ 	.byte	0x04, 0x17
        /*003a*/ 	.short	(.L_2543 - .L_2542)
.L_2542:
        /*003c*/ 	.word	0x00000000
        /*0040*/ 	.short	0x0001
        /*0042*/ 	.short	0x0008
        /*0044*/ 	.byte	0x00, 0xf0, 0x21, 0x00


	//----- nvinfo : EIATTR_KPARAM_INFO
	.align		4
.L_2543:
        /*0048*/ 	.byte	0x04, 0x17
        /*004a*/ 	.short	(.L_2545 - .L_2544)
.L_2544:
        /*004c*/ 	.word	0x00000000
        /*0050*/ 	.short	0x0000
        /*0052*/ 	.short	0x0000
        /*0054*/ 	.byte	0x00, 0xf0, 0x11, 0x00


	//----- nvinfo : EIATTR_SPARSE_MMA_MASK
	.align		4
.L_2545:
        /*0058*/ 	.byte	0x03, 0x50
        /*005a*/ 	.short	0x0000


	//----- nvinfo : EIATTR_MAXREG_COUNT
	.align		4
        /*005c*/ 	.byte	0x03, 0x1b
        /*005e*/ 	.short	0x00ff


	//----- nvinfo : EIATTR_MERCURY_ISA_VERSION
	.align		4
        /*0060*/ 	.byte	0x03, 0x5f
        /*0062*/ 	.short	0x0101


	//----- nvinfo : EIATTR_VRC_CTA_INIT_COUNT
	.align		4
        /*0064*/ 	.byte	0x02, 0x4a
	.zero		1
	.zero		1


	//----- nvinfo : EIATTR_EXIT_INSTR_OFFSETS
	.align		4
        /*0068*/ 	.byte	0x04, 0x1c
        /*006a*/ 	.short	(.L_2547 - .L_2546)


	//   ....[0]....
.L_2546:
        /*006c*/ 	.word	0x00009bd0


	//   ....[1]....
        /*0070*/ 	.word	0x0000b130


	//   ....[2]....
        /*0074*/ 	.word	0x0000c5f0


	//   ....[3]....
        /*0078*/ 	.word	0x0000dab0


	//   ....[4]....
        /*007c*/ 	.word	0x0000ef70


	//   ....[5]....
        /*0080*/ 	.word	0x00010430


	//   ....[6]....
        /*0084*/ 	.word	0x000118f0


	//   ....[7]....
        /*0088*/ 	.word	0x00012db0


	//   ....[8]....
        /*008c*/ 	.word	0x00014270


	//----- nvinfo : EIATTR_MAX_THREADS
	.align		4
.L_2547:
        /*0090*/ 	.byte	0x04, 0x05
        /*0092*/ 	.short	(.L_2549 - .L_2548)
.L_2548:
        /*0094*/ 	.word	0x00000080
        /*0098*/ 	.word	0x00000001
        /*009c*/ 	.word	0x00000001


	//----- nvinfo : EIATTR_CRS_STACK_SIZE
	.align		4
.L_2549:
        /*00a0*/ 	.byte	0x04, 0x1e
        /*00a2*/ 	.short	(.L_2551 - .L_2550)
.L_2550:
        /*00a4*/ 	.word	0x00000000


	//----- nvinfo : EIATTR_CBANK_PARAM_SIZE
	.align		4
.L_2551:
        /*00a8*/ 	.byte	0x03, 0x19
        /*00aa*/ 	.short	0x03b4


	//----- nvinfo : EIATTR_PARAM_CBANK
	.align		4
        /*00ac*/ 	.byte	0x04, 0x0a
        /*00ae*/ 	.short	(.L_2553 - .L_2552)
	.align		4
.L_2552:
        /*00b0*/ 	.word	index@(.nv.constant0._ZN2at6native50_GLOBAL__N__650009b6_17_UnaryOpsKernel_cu_bd823bfe45unrolled_elementwise_kernel_for_multi_outputsILi2EZZZNS0_17frexp_kernel_cudaERNS_18TensorIteratorBaseEENKUlvE_clEvENKUlvE2_clEvEUlN3c108BFloat16EE_St5arrayIPcLm3EE16OffsetCalculatorILi1EjLb0EESD_ILi2EjLb0EEEEviT0_T1_T2_T3_)
        /*00b4*/ 	.short	0x0380
        /*00b6*/ 	.short	0x03b4


	//----- nvinfo : EIATTR_SW_WAR
	.align		4
.L_2553:
        /*00b8*/ 	.byte	0x04, 0x36
        /*00ba*/ 	.short	(.L_2555 - .L_2554)
.L_2554:
        /*00bc*/ 	.word	0x00000008
.L_2555:


//--------------------- .nv.info._ZN2at6native50_GLOBAL__N__650009b6_17_UnaryOpsKernel_cu_bd823bfe45unrolled_elementwise_kernel_for_multi_outputsILi2EZZZNS0_17frexp_kernel_cudaERNS_18TensorIteratorBaseEENKUlvE_clEvENKUlvE2_clEvEUlN3c108BFloat16EE_St5arrayIPcLm3EE23TrivialOffsetCalculatorILi1EjESD_ILi2EjEEEviT0_T1_T2_T3_ --------------------------
	.section	.nv.info._ZN2at6native50_GLOBAL__N__650009b6_17_UnaryOpsKernel_cu_bd823bfe45unrolled_elementwise_kernel_for_multi_outputsILi2EZZZNS0_17frexp_kernel_cudaERNS_18TensorIteratorBaseEENKUlvE_clEvENKUlvE2_clEvEUlN3c108BFloat16EE_St5arrayIPcLm3EE23TrivialOffsetCalculatorILi1EjESD_ILi2EjEEEviT0_T1_T2_T3_,"",@"SHT_CUDA_INFO"
	.sectionflags	@""
	.align	4


	//----- nvinfo : EIATTR_CUDA_API_VERSION
	.align		4
        /*0000*/ 	.byte	0x04, 0x37
        /*0002*/ 	.short	(.L_2557 - .L_2556)
.L_2556:
        /*0004*/ 	.word	0x00000082


	//----- nvinfo : EIATTR_KPARAM_INFO
	.align		4
.L_2557:
        /*0008*/ 	.byte	0x04, 0x17
        /*000a*/ 	.short	(.L_2559 - .L_2558)
.L_2558:
        /*000c*/ 	.word	0x00000000
        /*0010*/ 	.short	0x0004
        /*0012*/ 	.short	0x0029
        /*0014*/ 	.byte	0x00, 0xf0, 0x05, 0x00


	//----- nvinfo : EIATTR_KPARAM_INFO
	.align		4
.L_2559:
        /*0018*/ 	.byte	0x04, 0x17
        /*001a*/ 	.short	(.L_2561 - .L_2560)
.L_2560:
        /*001c*/ 	.word	0x00000000
        /*0020*/ 	.short	0x0003
        /*0022*/ 	.short	0x0028
        /*0024*/ 	.byte	0x00, 0xf0, 0x05, 0x00


	//----- nvinfo : EIATTR_KPARAM_INFO
	.align		4
.L_2561:
        /*0028*/ 	.byte	0x04, 0x17
        /*002a*/ 	.short	(.L_2563 - .L_2562)
.L_2562:
        /*002c*/ 	.word	0x00000000
        /*0030*/ 	.short	0x0002
        /*0032*/ 	.short	0x0010
        /*0034*/ 	.byte	0x00, 0xf0, 0x61, 0x00


	//----- nvinfo : EIATTR_KPARAM_INFO
	.align		4
.L_2563:
        /*0038*/ 	.byte	0x04, 0x17
        /*003a*/ 	.short	(.L_2565 - .L_2564)
.L_2564:
        /*003c*/ 	.word	0x00000000
        /*0040*/ 	.short	0x0001
        /*0042*/ 	.short	0x0008
        /*0044*/ 	.byte	0x00, 0xf0, 0x21, 0x00


	//----- nvinfo : EIATTR_KPARAM_INFO
	.align		4
.L_2565:
        /*0048*/ 	.byte	0x04, 0x17
        /*004a*/ 	.short	(.L_2567 - .L_2566)
.L_2566:
        /*004c*/ 	.word	0x00000000
        /*0050*/ 	.short	0x0000
        /*0052*/ 	.short	0x0000
        /*0054*/ 	.byte	0x00, 0xf0, 0x11, 0x00


	//----- nvinfo : EIATTR_SPARSE_MMA_MASK
	.align		4
.L_2567:
        /*0058*/ 	.byte	0x03, 0x50
        /*005a*/ 	.short	0x0000


	//----- nvinfo : EIATTR_MAXREG_COUNT
	.align		4
        /*005c*/ 	.byte	0x03, 0x1b
        /*005e*/ 	.short	0x00ff


	//----- nvinfo : EIATTR_MERCURY_ISA_VERSION
	.align		4
        /*0060*/ 	.byte	0x03, 0x5f
        /*0062*/ 	.short	0x0101


	//----- nvinfo : EIATTR_VRC_CTA_INIT_COUNT
	.align		4
        /*0064*/ 	.byte	0x02, 0x4a
	.zero		1
	.zero		1


	//----- nvinfo : EIATTR_EXIT_INSTR_OFFSETS
	.align		4
        /*0068*/ 	.byte	0x04, 0x1c
        /*006a*/ 	.short	(.L_2569 - .L_2568)


	//   ....[0]....
.L_2568:
        /*006c*/ 	.word	0x00000f70


	//   ....[1]....
        /*0070*/ 	.word	0x00001010


	//   ....[2]....
        /*0074*/ 	.word	0x00001070


	//   ....[3]....
        /*0078*/ 	.word	0x000010d0


	//   ....[4]....
        /*007c*/ 	.word	0x00001130


	//   ....[5]....
        /*0080*/ 	.word	0x00001190


	//   ....[6]....
        /*0084*/ 	.word	0x000011f0


	//   ....[7]....
        /*0088*/ 	.word	0x00001250


	//   ....[8]....
        /*008c*/ 	.word	0x000012b0


	//----- nvinfo : EIATTR_MAX_THREADS
	.align		4
.L_2569:
        /*0090*/ 	.byte	0x04, 0x05
        /*0092*/ 	.short	(.L_2571 - .L_2570)
.L_2570:
        /*0094*/ 	.word	0x00000080
        /*0098*/ 	.word	0x00000001
        /*009c*/ 	.word	0x00000001


	//----- nvinfo : EIATTR_CRS_STACK_SIZE
	.align		4
.L_2571:
        /*00a0*/ 	.byte	0x04, 0x1e
        /*00a2*/ 	.short	(.L_2573 - .L_2572)
.L_2572:
        /*00a4*/ 	.word	0x00000000


	//----- nvinfo : EIATTR_CBANK_PARAM_SIZE
	.align		4
.L_2573:
        /*00a8*/ 	.byte	0x03, 0x19
        /*00aa*/ 	.short	0x002a


	//----- nvinfo : EIATTR_PARAM_CBANK
	.align		4
        /*00ac*/ 	.byte	0x04, 0x0a
        /*00ae*/ 	.short	(.L_2575 - .L_2574)
	.align		4
.L_2574:
        /*00b0*/ 	.word	index@(.nv.constant0._ZN2at6native50_GLOBAL__N__650009b6_17_UnaryOpsKernel_cu_bd823bfe45unrolled_elementwise_kernel_for_multi_outputsILi2EZZZNS0_17frexp_kernel_cudaERNS_18TensorIteratorBaseEENKUlvE_clEvENKUlvE2_clEvEUlN3c108BFloat16EE_St5arrayIPcLm3EE23TrivialOffsetCalculatorILi1EjESD_ILi2EjEEEviT0_T1_T2_T3_)
        /*00b4*/ 	.short	0x0380
        /*00b6*/ 	.short	0x002a


	//----- nvinfo : EIATTR_SW_WAR
	.align		4
.L_2575:
        /*00b8*/ 	.byte	0x04, 0x36
        /*00ba*/ 	.short	(.L_2577 - .L_2576)
.L_2576:
        /*00bc*/ 	.word	0x00000008
.L_2577:


//--------------------- .nv.info._ZN2at6native50_GLOBAL__N__650009b6_17_UnaryOpsKernel_cu_bd823bfe45unrolled_elementwise_kernel_for_multi_outputsILi2EZZZNS0_17frexp_kernel_cudaERNS_18TensorIteratorBaseEENKUlvE_clEvENKUlvE1_clEvEUlN3c104HalfEE_St5arrayIPcLm3EE16OffsetCalculatorILi1EjLb0EESD_ILi2EjLb0EEEEviT0_T1_T2_T3_ --------------------------
	.section	.nv.info._ZN2at6native50_GLOBAL__N__650009b6_17_UnaryOpsKernel_cu_bd823bfe45unrolled_elementwise_kernel_for_multi_outputsILi2EZZZNS0_17frexp_kernel_cudaERNS_18TensorIteratorBaseEENKUlvE_clEvENKUlvE1_clEvEUlN3c104HalfEE_St5arrayIPcLm3EE16OffsetCalculatorILi1EjLb0EESD_ILi2EjLb0EEEEviT0_T1_T2_T3_,"",@"SHT_CUDA_INFO"
	.sectionflags	@""
	.align	4


	//----- nvinfo : EIATTR_CUDA_API_VERSION
	.align		4
        /*0000*/ 	.byte	0x04, 0x37
        /*0002*/ 	.short	(.L_2579 - .L_2578)
.L_2578:
        /*0004*/ 	.word	0x00000082


	//----- nvinfo : EIATTR_KPARAM_INFO
	.align		4
.L_2579:
        /*0008*/ 	.byte	0x04, 0x17
        /*000a*/ 	.short	(.L_2581 - .L_2580)
.L_2580:
        /*000c*/ 	.word	0x00000000
        /*0010*/ 	.short	0x0004
        /*0012*/ 	.short	0x01bc
        /*0014*/ 	.byte	0x00, 0xf0, 0xe1, 0x07


	//----- nvinfo : EIATTR_KPARAM_INFO
	.align		4
.L_2581:
        /*0018*/ 	.byte	0x04, 0x17
        /*001a*/ 	.short	(.L_2583 - .L_2582)
.L_2582:
        /*001c*/ 	.word	0x00000000
        /*0020*/ 	.short	0x0003
        /*0022*/ 	.short	0x0028
        /*0024*/ 	.byte	0x00, 0xf0, 0x51, 0x06


	//----- nvinfo : EIATTR_KPARAM_INFO
	.align		4
.L_2583:
        /*0028*/ 	.byte	0x04, 0x17
        /*002a*/ 	.short	(.L_2585 - .L_2584)
.L_2584:
        /*002c*/ 	.word	0x00000000
        /*0030*/ 	.short	0x0002
        /*0032*/ 	.short	0x0010
        /*0034*/ 	.byte	0x00, 0xf0, 0x61, 0x00


	//----- nvinfo : EIATTR_KPARAM_INFO
	.align		4
.L_2585:
        /*0038*/ 	.byte	0x04, 0x17
        /*003a*/ 	.short	(.L_2587 - .L_2586)
.L_2586:
        /*003c*/ 	.word	0x00000000
        /*0040*/ 	.short	0x0001
        /*0042*/ 	.short	0x0008
        /*0044*/ 	.byte	0x00, 0xf0, 0x21, 0x00


	//----- nvinfo : EIATTR_KPARAM_INFO
	.align		4
.L_2587:
        /*0048*/ 	.byte	0x04, 0x17
        /*004a*/ 	.short	(.L_2589 - .L_2588)
.L_2588:
        /*004c*/ 	.word	0x00000000
        /*0050*/ 	.short	0x0000
        /*0052*/ 	.short	0x0000
        /*0054*/ 	.byte	0x00, 0xf0, 0x11, 0x00


	//----- nvinfo : EIATTR_SPARSE_MMA_MASK
	.align		4
.L_2589:
        /*0058*/ 	.byte	0x03, 0x50
        /*005a*/ 	.short	0x0000


	//----- nvinfo : EIATTR_MAXREG_COUNT
	.align		4
        /*005c*/ 	.byte	0x03, 0x1b
        /*005e*/ 	.short	0x00ff


	//----- nvinfo : EIATTR_MERCURY_ISA_VERSION
	.align		4
        /*0060*/ 	.byte	0x03, 0x5f
        /*0062*/ 	.short	0x0101


	//----- nvinfo : EIATTR_VRC_CTA_INIT_COUNT
	.align		4
        /*0064*/ 	.byte	0x02, 0x4a
	.zero		1
	.zero		1


	//----- nvinfo : EIATTR_EXIT_INSTR_OFFSETS
	.align		4
        /*0068*/ 	.byte	0x04, 0x1c
        /*006a*/ 	.short	(.L_2591 - .L_2590)


	//   ....[0]....
.L_2590:
        /*006c*/ 	.word	0x00009bd0


	//   ....[1]....
        /*0070*/ 	.word	0x0000b130


	//   ....[2]....
        /*0074*/ 	.word	0x0000c5f0


	//   ....[3]....
        /*0078*/ 	.word	0x0000dab0


	//   ....[4]....
        /*007c*/ 	.word	0x0000ef70


	//   ....[5]....
        /*0080*/ 	.word	0x00010430


	//   ....[6]....
        /*0084*/ 	.word	0x000118f0


	//   ....[7]....
        /*0088*/ 	.word	0x00012db0


	//   ....[8]....
        /*008c*/ 	.word	0x00014270


	//----- nvinfo : EIATTR_MAX_THREADS
	.align		4
.L_2591:
        /*0090*/ 	.byte	0x04, 0x05
        /*0092*/ 	.short	(.L_2593 - .L_2592)
.L_2592:
        /*0094*/ 	.word	0x00000080
        /*0098*/ 	.word	0x00000001
        /*009c*/ 	.word	0x00000001


	//----- nvinfo : EIATTR_CRS_STACK_SIZE
	.align		4
.L_2593:
        /*00a0*/ 	.byte	0x04, 0x1e
        /*00a2*/ 	.short	(.L_2595 - .L_2594)
.L_2594:
        /*00a4*/ 	.word	0x00000000


	//----- nvinfo : EIATTR_CBANK_PARAM_SIZE
	.align		4
.L_2595:
        /*00a8*/ 	.byte	0x03, 0x19
        /*00aa*/ 	.short	0x03b4


	//----- nvinfo : EIATTR_PARAM_CBANK
	.align		4
        /*00ac*/ 	.byte	0x04, 0x0a
        /*00ae*/ 	.short	(.L_2597 - .L_2596)
	.align		4
.L_2596:
        /*00b0*/ 	.word	index@(.nv.constant0._ZN2at6native50_GLOBAL__N__650009b6_17_UnaryOpsKernel_cu_bd823bfe45unrolled_elementwise_kernel_for_multi_outputsILi2EZZZNS0_17frexp_kernel_cudaERNS_18TensorIteratorBaseEENKUlvE_clEvENKUlvE1_clEvEUlN3c104HalfEE_St5arrayIPcLm3EE16OffsetCalculatorILi1EjLb0EESD_ILi2EjLb0EEEEviT0_T1_T2_T3_)
        /*00b4*/ 	.short	0x0380
        /*00b6*/ 	.short	0x03b4


	//----- nvinfo : EIATTR_SW_WAR
	.align		4
.L_2597:
        /*00b8*/ 	.byte	0x04, 0x36
        /*00ba*/ 	.short	(.L_2599 - .L_2598)
.L_2598:
        /*00bc*/ 	.word	0x00000008
.L_2599:


//--------------------- .nv.info._ZN2at6native50_GLOBAL__N__650009b6_17_UnaryOpsKernel_cu_bd823bfe45unrolled_elementwise_kernel_for_multi_outputsILi2EZZZNS0_17frexp_kernel_cudaERNS_18TensorIteratorBaseEENKUlvE_clEvENKUlvE1_clEvEUlN3c104HalfEE_St5arrayIPcLm3EE23TrivialOffsetCalculatorILi1EjESD_ILi2EjEEEviT0_T1_T2_T3_ --------------------------
	.section	.nv.info._ZN2at6native50_GLOBAL__N__650009b6_17_UnaryOpsKernel_cu_bd823bfe45unrolled_elementwise_kernel_for_multi_outputsILi2EZZZNS0_17frexp_kernel_cudaERNS_18TensorIteratorBaseEENKUlvE_clEvENKUlvE1_clEvEUlN3c104HalfEE_St5arrayIPcLm3EE23TrivialOffsetCalculatorILi1EjESD_ILi2EjEEEviT0_T1_T2_T3_,"",@"SHT_CUDA_INFO"
	.sectionflags	@""
	.align	4


	//----- nvinfo : EIATTR_CUDA_API_VERSION
	.align		4
        /*0000*/ 	.byte	0x04, 0x37
        /*0002*/ 	.short	(.L_2601 - .L_2600)
.L_2600:
        /*0004*/ 	.word	0x00000082


	//----- nvinfo : EIATTR_KPARAM_INFO
	.align		4
.L_2601:
        /*0008*/ 	.byte	0x04, 0x17
        /*000a*/ 	.short	(.L_2603 - .L_2602)
.L_2602:
        /*000c*/ 	.word	0x00000000
        /*0010*/ 	.short	0x0004
        /*0012*/ 	.short	0x0029
        /*0014*/ 	.byte	0x00, 0xf0, 0x05, 0x00


	//----- nvinfo : EIATTR_KPARAM_INFO
	.align		4
.L_2603:
        /*0018*/ 	.byte	0x04, 0x17
        /*001a*/ 	.short	(.L_2605 - .L_2604)
.L_2604:
        /*001c*/ 	.word	0x00000000
        /*0020*/ 	.short	0x0003
        /*0022*/ 	.short	0x0028
        /*0024*/ 	.byte	0x00, 0xf0, 0x05, 0x00


	//----- nvinfo : EIATTR_KPARAM_INFO
	.align		4
.L_2605:
        /*0028*/ 	.byte	0x04, 0x17
        /*002a*/ 	.short	(.L_2607 - .L_2606)
.L_2606:
        /*002c*/ 	.word	0x00000000
        /*0030*/ 	.short	0x0002
        /*0032*/ 	.short	0x0010
        /*0034*/ 	.byte	0x00, 0xf0, 0x61, 0x00


	//----- nvinfo : EIATTR_KPARAM_INFO
	.align		4
.L_2607:
        /*0038*/ 	.byte	0x04, 0x17
        /*003a*/ 	.short	(.L_2609 - .L_2608)
.L_2608:
        /*003c*/ 	.word	0x00000000
        /*0040*/ 	.short	0x0001
        /*0042*/ 	.short	0x0008
        /*0044*/ 	.byte	0x00, 0xf0, 0x21, 0x00


	//----- nvinfo : EIATTR_KPARAM_INFO
	.align		4
.L_2609:
        /*0048*/ 	.byte	0x04, 0x17
        /*004a*/ 	.short	(.L_2611 - .L_2610)
.L_2610:
        /*004c*/ 	.word	0x00000000
        /*0050*/ 	.short	0x0000
        /*0052*/ 	.short	0x0000
        /*0054*/ 	.byte	0x00, 0xf0, 0x11, 0x00


	//----- nvinfo : EIATTR_SPARSE_MMA_MASK
	.align		4
.L_2611:
        /*0058*/ 	.byte	0x03, 0x50
        /*005a*/ 	.short	0x0000


	//----- nvinfo : EIATTR_MAXREG_COUNT
	.align		4
        /*005c*/ 	.byte	0x03, 0x1b
        /*005e*/ 	.short	0x00ff


	//----- nvinfo : EIATTR_MERCURY_ISA_VERSION
	.align		4
        /*0060*/ 	.byte	0x03, 0x5f
        /*0062*/ 	.short	0x0101


	//----- nvinfo : EIATTR_VRC_CTA_INIT_COUNT
	.align		4
        /*0064*/ 	.byte	0x02, 0x4a
	.zero		1
	.zero		1


	//----- nvinfo : EIATTR_EXIT_INSTR_OFFSETS
	.align		4
        /*0068*/ 	.byte	0x04, 0x1c
        /*006a*/ 	.short	(.L_2613 - .L_2612)


	//   ....[0]....
.L_2612:
        /*006c*/ 	.word	0x00000f70


	//   ....[1]....
        /*0070*/ 	.word	0x00001010


	//   ....[2]....
        /*0074*/ 	.word	0x00001070


	//   ....[3]....
        /*0078*/ 	.word	0x000010d0


	//   ....[4]....
        /*007c*/ 	.word	0x00001130


	//   ....[5]....
        /*0080*/ 	.word	0x00001190


	//   ....[6]....
        /*0084*/ 	.word	0x000011f0


	//   ....[7]....
        /*0088*/ 	.word	0x00001250


	//   ....[8]....
        /*008c*/ 	.word	0x000012b0


	//----- nvinfo : EIATTR_MAX_THREADS
	.align		4
.L_2613:
        /*0090*/ 	.byte	0x04, 0x05
        /*0092*/ 	.short	(.L_2615 - .L_2614)
.L_2614:
        /*0094*/ 	.word	0x00000080
        /*0098*/ 	.word	0x00000001
        /*009c*/ 	.word	0x00000001


	//----- nvinfo : EIATTR_CRS_STACK_SIZE
	.align		4
.L_2615:
        /*00a0*/ 	.byte	0x04, 0x1e
        /*00a2*/ 	.short	(.L_2617 - .L_2616)
.L_2616:
        /*00a4*/ 	.word	0x00000000


	//----- nvinfo : EIATTR_CBANK_PARAM_SIZE
	.align		4
.L_2617:
        /*00a8*/ 	.byte	0x03, 0x19
        /*00aa*/ 	.short	0x002a


	//----- nvinfo : EIATTR_PARAM_CBANK
	.align		4
        /*00ac*/ 	.byte	0x04, 0x0a
        /*00ae*/ 	.short	(.L_2619 - .L_2618)
	.align		4
.L_2618:
        /*00b0*/ 	.word	index@(.nv.constant0._ZN2at6native50_GLOBAL__N__650009b6_17_UnaryOpsKernel_cu_bd823bfe45unrolled_elementwise_kernel_for_multi_outputsILi2EZZZNS0_17frexp_kernel_cudaERNS_18TensorIteratorBaseEENKUlvE_clEvENKUlvE1_clEvEUlN3c104HalfEE_St5arrayIPcLm3EE23TrivialOffsetCalculatorILi1EjESD_ILi2EjEEEviT0_T1_T2_T3_)
        /*00b4*/ 	.short	0x0380
        /*00b6*/ 	.short	0x002a


	//----- nvinfo : EIATTR_SW_WAR
	.align		4
.L_2619:
        /*00b8*/ 	.byte	0x04, 0x36
        /*00ba*/ 	.short	(.L_2621 - .L_2620)
.L_2620:
        /*00bc*/ 	.word	0x00000008
.L_2621:


//--------------------- .nv.info._ZN2at6native50_GLOBAL__N__650009b6_17_UnaryOpsKernel_cu_bd823bfe45unrolled_elementwise_kernel_for_multi_outputsILi2EZZZNS0_17frexp_kernel_cudaERNS_18TensorIteratorBaseEENKUlvE_clEvENKUlvE0_clEvEUlfE_St5arrayIPcLm3EE16OffsetCalculatorILi1EjLb0EESB_ILi2EjLb0EEEEviT0_T1_T2_T3_ --------------------------
	.section	.nv.info._ZN2at6native50_GLOBAL__N__650009b6_17_UnaryOpsKernel_cu_bd823bfe45unrolled_elementwise_kernel_for_multi_outputsILi2EZZZNS0_17frexp_kernel_cudaERNS_18TensorIteratorBaseEENKUlvE_clEvENKUlvE0_clEvEUlfE_St5arrayIPcLm3EE16OffsetCalculatorILi1EjLb0EESB_ILi2EjLb0EEEEviT0_T1_T2_T3_,"",@"SHT_CUDA_INFO"
	.sectionflags	@""
	.align	4


	//----- nvinfo : EIATTR_CUDA_API_VERSION
	.align		4
        /*0000*/ 	.byte	0x04, 0x37
        /*0002*/ 	.short	(.L_2623 - .L_2622)
.L_2622:
        /*0004*/ 	.word	0x00000082


	//----- nvinfo : EIATTR_KPARAM_INFO
	.align		4
.L_2623:
        /*0008*/ 	.byte	0x04, 0x17
        /*000a*/ 	.short	(.L_2625 - .L_2624)
.L_2624:
        /*000c*/ 	.word	0x00000000
        /*0010*/ 	.short	0x0004
        /*0012*/ 	.short	0x01bc
        /*0014*/ 	.byte	0x00, 0xf0, 0xe1, 0x07


	//----- nvinfo : EIATTR_KPARAM_INFO
	.align		4
.L_2625:
        /*0018*/ 	.byte	0x04, 0x17
        /*001a*/ 	.short	(.L_2627 - .L_2626)
.L_2626:
        /*001c*/ 	.word	0x00000000
        /*0020*/ 	.short	0x0003
        /*0022*/ 	.short	0x0028
        /*0024*/ 	.byte	0x00, 0xf0, 0x51, 0x06


	//----- nvinfo : EIATTR_KPARAM_INFO
	.align		4
.L_2627:
        /*0028*/ 	.byte	0x04, 0x17
        /*002a*/ 	.short	(.L_2629 - .L_2628)
.L_2628:
        /*002c*/ 	.word	0x00000000
        /*0030*/ 	.short	0x0002
        /*0032*/ 	.short	0x0010
        /*0034*/ 	.byte	0x00, 0xf0, 0x61, 0x00


	//----- nvinfo : EIATTR_KPARAM_INFO
	.align		4
.L_2629:
        /*0038*/ 	.byte	0x04, 0x17
        /*003a*/ 	.short	(.L_2631 - .L_2630)
.L_2630:
        /*003c*/ 	.word	0x00000000
        /*0040*/ 	.short	0x0001
        /*0042*/ 	.short	0x0008
        /*0044*/ 	.byte	0x00, 0xf0, 0x21, 0x00


	//----- nvinfo : EIATTR_KPARAM_INFO
	.align		4
.L_2631:
        /*0048*/ 	.byte	0x04, 0x17
        /*004a*/ 	.short	(.L_2633 - .L_2632)
.L_2632:
        /*004c*/ 	.word	0x00000000
        /*0050*/ 	.short	0x0000
        /*0052*/ 	.short	0x0000
        /*0054*/ 	.byte	0x00, 0xf0, 0x11, 0x00


	//----- nvinfo : EIATTR_SPARSE_MMA_MASK
	.align		4
.L_2633:
        /*0058*/ 	.byte	0x03, 0x50
        /*005a*/ 	.short	0x0000


	//----- nvinfo : EIATTR_MAXREG_COUNT
	.align		4
        /*005c*/ 	.byte	0x03, 0x1b
        /*005e*/ 	.short	0x00ff


	//----- nvinfo : EIATTR_MERCURY_ISA_VERSION
	.align		4
        /*0060*/ 	.byte	0x03, 0x5f
        /*0062*/ 	.short	0x0101


	//----- nvinfo : EIATTR_VRC_CTA_INIT_COUNT
	.align		4
        /*0064*/ 	.byte	0x02, 0x4a
	.zero		1
	.zero		1


	//----- nvinfo : EIATTR_EXIT_INSTR_OFFSETS
	.align		4
        /*0068*/ 	.byte	0x04, 0x1c
        /*006a*/ 	.short	(.L_2635 - .L_2634)


	//   ....[0]....
.L_2634:
        /*006c*/ 	.word	0x00009a80


	//   ....[1]....
        /*0070*/ 	.word	0x0000afe0


	//   ....[2]....
        /*0074*/ 	.word	0x0000c4a0


	//   ....[3]....
        /*0078*/ 	.word	0x0000d960


	//   ....[4]....
        /*007c*/ 	.word	0x0000ee20


	//   ....[5]....
        /*0080*/ 	.word	0x000102e0


	//   ....[6]....
        /*0084*/ 	.word	0x000117a0


	//   ....[7]....
        /*0088*/ 	.word	0x00012c60


	//   ....[8]....
        /*008c*/ 	.word	0x00014120


	//----- nvinfo : EIATTR_MAX_THREADS
	.align		4
.L_2635:
        /*0090*/ 	.byte	0x04, 0x05
        /*0092*/ 	.short	(.L_2637 - .L_2636)
.L_2636:
        /*0094*/ 	.word	0x00000080
        /*0098*/ 	.word	0x00000001
        /*009c*/ 	.word	0x00000001


	//----- nvinfo : EIATTR_CRS_STACK_SIZE
	.align		4
.L_2637:
        /*00a0*/ 	.byte	0x04, 0x1e
        /*00a2*/ 	.short	(.L_2639 - .L_2638)
.L_2638:
        /*00a4*/ 	.word	0x00000000


	//----- nvinfo : EIATTR_CBANK_PARAM_SIZE
	.align		4
.L_2639:
        /*00a8*/ 	.byte	0x03, 0x19
        /*00aa*/ 	.short	0x03b4


	//----- nvinfo : EIATTR_PARAM_CBANK
	.align		4
        /*00ac*/ 	.byte	0x04, 0x0a
        /*00ae*/ 	.short	(.L_2641 - .L_2640)
	.align		4
.L_2640:
        /*00b0*/ 	.word	index@(.nv.constant0._ZN2at6native50_GLOBAL__N__650009b6_17_UnaryOpsKernel_cu_bd823bfe45unrolled_elementwise_kernel_for_multi_outputsILi2EZZZNS0_17frexp_kernel_cudaERNS_18TensorIteratorBaseEENKUlvE_clEvENKUlvE0_clEvEUlfE_St5arrayIPcLm3EE16OffsetCalculatorILi1EjLb0EESB_ILi2EjLb0EEEEviT0_T1_T2_T3_)
        /*00b4*/ 	.short	0x0380
        /*00b6*/ 	.short	0x03b4


	//----- nvinfo : EIATTR_SW_WAR
	.align		4
.L_2641:
        /*00b8*/ 	.byte	0x04, 0x36
        /*00ba*/ 	.short	(.L_2643 - .L_2642)
.L_2642:
        /*00bc*/ 	.word	0x00000008
.L_2643:


//--------------------- .nv.info._ZN2at6native50_GLOBAL__N__650009b6_17_UnaryOpsKernel_cu_bd823bfe45unrolled_elementwise_kernel_for_multi_outputsILi2EZZZNS0_17frexp_kernel_cudaERNS_18TensorIteratorBaseEENKUlvE_clEvENKUlvE0_clEvEUlfE_St5arrayIPcLm3EE23TrivialOffsetCalculatorILi1EjESB_ILi2EjEEEviT0_T1_T2_T3_ --------------------------
	.section	.nv.info._ZN2at6native50_GLOBAL__N__650009b6_17_UnaryOpsKernel_cu_bd823bfe45unrolled_elementwise_kernel_for_multi_outputsILi2EZZZNS0_17frexp_kernel_cudaERNS_18TensorIteratorBaseEENKUlvE_clEvENKUlvE0_clEvEUlfE_St5arrayIPcLm3EE23TrivialOffsetCalculatorILi1EjESB_ILi2EjEEEviT0_T1_T2_T3_,"",@"SHT_CUDA_INFO"
	.sectionflags	@""
	.align	4


	//----- nvinfo : EIATTR_CUDA_API_VERSION
	.align		4
        /*0000*/ 	.byte	0x04, 0x37
        /*0002*/ 	.short	(.L_2645 - .L_2644)
.L_2644:
        /*0004*/ 	.word	0x00000082


	//----- nvinfo : EIATTR_KPARAM_INFO
	.align		4
.L_2645:
        /*0008*/ 	.byte	0x04, 0x17
        /*000a*/ 	.short	(.L_2647 - .L_2646)
.L_2646:
        /*000c*/ 	.word	0x00000000
        /*0010*/ 	.short	0x0004
        /*0012*/ 	.short	0x0029
        /*0014*/ 	.byte	0x00, 0xf0, 0x05, 0x00


	//----- nvinfo : EIATTR_KPARAM_INFO
	.align		4
.L_2647:
        /*0018*/ 	.byte	0x04, 0x17
        /*001a*/ 	.short	(.L_2649 - .L_2648)
.L_2648:
        /*001c*/ 	.word	0x00000000
        /*0020*/ 	.short	0x0003
        /*0022*/ 	.short	0x0028
        /*0024*/ 	.byte	0x00, 0xf0, 0x05, 0x00


	//----- nvinfo : EIATTR_KPARAM_INFO
	.align		4
.L_2649:
        /*0028*/ 	.byte	0x04, 0x17
        /*002a*/ 	.short	(.L_2651 - .L_2650)
.L_2650:
        /*002c*/ 	.word	0x00000000
        /*0030*/ 	.short	0x0002
        /*0032*/ 	.short	0x0010
        /*0034*/ 	.byte	0x00, 0xf0, 0x61, 0x00


	//----- nvinfo : EIATTR_KPARAM_INFO
	.align		4
.L_2651:
        /*0038*/ 	.byte	0x04, 0x17
        /*003a*/ 	.short	(.L_2653 - .L_2652)
.L_2652:
        /*003c*/ 	.word	0x00000000
        /*0040*/ 	.short	0x0001
        /*0042*/ 	.short	0x0008
        /*0044*/ 	.byte	0x00, 0xf0, 0x21, 0x00


	//----- nvinfo : EIATTR_KPARAM_INFO
	.align		4
.L_2653:
        /*0048*/ 	.byte	0x04, 0x17
        /*004a*/ 	.short	(.L_2655 - .L_2654)
.L_2654:
        /*004c*/ 	.word	0x00000000
        /*0050*/ 	.short	0x0000
        /*0052*/ 	.short	0x0000
        /*0054*/ 	.byte	0x00, 0xf0, 0x11, 0x00


	//----- nvinfo : EIATTR_SPARSE_MMA_MASK
	.align		4
.L_2655:
        /*0058*/ 	.byte	0x03, 0x50
        /*005a*/ 	.short	0x0000


	//----- nvinfo : EIATTR_MAXREG_COUNT
	.align		4
        /*005c*/ 	.byte	0x03, 0x1b
        /*005e*/ 	.short	0x00ff


	//----- nvinfo : EIATTR_MERCURY_ISA_VERSION
	.align		4
        /*0060*/ 	.byte	0x03, 0x5f
        /*0062*/ 	.short	0x0101


	//----- nvinfo : EIATTR_VRC_CTA_INIT_COUNT
	.align		4
        /*0064*/ 	.byte	0x02, 0x4a
	.zero		1
	.zero		1


	//----- nvinfo : EIATTR_EXIT_INSTR_OFFSETS
	.align		4
        /*0068*/ 	.byte	0x04, 0x1c
        /*006a*/ 	.short	(.L_2657 - .L_2656)


	//   ....[0]....
.L_2656:
        /*006c*/ 	.word	0x00000e40


	//   ....[1]....
        /*0070*/ 	.word	0x00000ee0


	//   ....[2]....
        /*0074*/ 	.word	0x00000f40


	//   ....[3]....
        /*0078*/ 	.word	0x00000fa0


	//   ....[4]....
        /*007c*/ 	.word	0x00001000


	//   ....[5]....
        /*0080*/ 	.word	0x00001060


	//   ....[6]....
        /*0084*/ 	.word	0x000010c0


	//   ....[7]....
        /*0088*/ 	.word	0x00001120


	//   ....[8]....
        /*008c*/ 	.word	0x00001180


	//----- nvinfo : EIATTR_MAX_THREADS
	.align		4
.L_2657:
        /*0090*/ 	.byte	0x04, 0x05
        /*0092*/ 	.short	(.L_2659 - .L_2658)
.L_2658:
        /*0094*/ 	.word	0x00000080
        /*0098*/ 	.word	0x00000001
        /*009c*/ 	.word	0x00000001


	//----- nvinfo : EIATTR_CRS_STACK_SIZE
	.align		4
.L_2659:
        /*00a0*/ 	.byte	0x04, 0x1e
        /*00a2*/ 	.short	(.L_2661 - .L_2660)
.L_2660:
        /*00a4*/ 	.word	0x00000000


	//----- nvinfo : EIATTR_CBANK_PARAM_SIZE
	.align		4
.L_2661:
        /*00a8*/ 	.byte	0x03, 0x19
        /*00aa*/ 	.short	0x002a


	//----- nvinfo : EIATTR_PARAM_CBANK
	.align		4
        /*00ac*/ 	.byte	0x04, 0x0a
        /*00ae*/ 	.short	(.L_2663 - .L_2662)
	.align		4
.L_2662:
        /*00b0*/ 	.word	index@(.nv.constant0._ZN2at6native50_GLOBAL__N__650009b6_17_UnaryOpsKernel_cu_bd823bfe45unrolled_elementwise_kernel_for_multi_outputsILi2EZZZNS0_17frexp_kernel_cudaERNS_18TensorIteratorBaseEENKUlvE_clEvENKUlvE0_clEvEUlfE_St5arrayIPcLm3EE23TrivialOffsetCalculatorILi1EjESB_ILi2EjEEEviT0_T1_T2_T3_)
        /*00b4*/ 	.short	0x0380
        /*00b6*/ 	.short	0x002a


	//----- nvinfo : EIATTR_SW_WAR
	.align		4
.L_2663:
        /*00b8*/ 	.byte	0x04, 0x36
        /*00ba*/ 	.short	(.L_2665 - .L_2664)
.L_2664:
        /*00bc*/ 	.word	0x00000008
.L_2665:


//--------------------- .nv.info._ZN2at6native50_GLOBAL__N__650009b6_17_UnaryOpsKernel_cu_bd823bfe45unrolled_elementwise_kernel_for_multi_outputsILi2EZZZNS0_17frexp_kernel_cudaERNS_18TensorIteratorBaseEENKUlvE_clEvENKUlvE_clEvEUldE_St5arrayIPcLm3EE16OffsetCalculatorILi1EjLb0EESB_ILi2EjLb0EEEEviT0_T1_T2_T3_ --------------------------
	.section	.nv.info._ZN2at6native50_GLOBAL__N__650009b6_17_UnaryOpsKernel_cu_bd823bfe45unrolled_elementwise_kernel_for_multi_outputsILi2EZZZNS0_17frexp_kernel_cudaERNS_18TensorIteratorBaseEENKUlvE_clEvENKUlvE_clEvEUldE_St5arrayIPcLm3EE16OffsetCalculatorILi1EjLb0EESB_ILi2EjLb0EEEEviT0_T1_T2_T3_,"",@"SHT_CUDA_INFO"
	.sectionflags	@""
	.align	4


	//----- nvinfo : EIATTR_CUDA_API_VERSION
	.align		4
        /*0000*/ 	.byte	0x04, 0x37
        /*0002*/ 	.short	(.L_2667 - .L_2666)
.L_2666:
        /*0004*/ 	.word	0x00000082


	//----- nvinfo : EIATTR_KPARAM_INFO
	.align		4
.L_2667:
        /*0008*/ 	.byte	0x04, 0x17
        /*000a*/ 	.short	(.L_2669 - .L_2668)
.L_2668:
        /*000c*/ 	.word	0x00000000
        /*0010*/ 	.short	0x0004
        /*0012*/ 	.short	0x01bc
        /*0014*/ 	.byte	0x00, 0xf0, 0xe1, 0x07


	//----- nvinfo : EIATTR_KPARAM_INFO
	.align		4
.L_2669:
        /*0018*/ 	.byte	0x04, 0x17
        /*001a*/ 	.short	(.L_2671 - .L_2670)
.L_2670:
        /*001c*/ 	.word	0x00000000
        /*0020*/ 	.short	0x0003
        /*0022*/ 	.short	0x0028
        /*0024*/ 	.byte	0x00, 0xf0, 0x51, 0x06


	//----- nvinfo : EIATTR_KPARAM_INFO
	.align		4
.L_2671:
        /*0028*/ 	.byte	0x04, 0x17
        /*002a*/ 	.short	(.L_2673 - .L_2672)
.L_2672:
        /*002c*/ 	.word	0x00000000
        /*0030*/ 	.short	0x0002
        /*0032*/ 	.short	0x0010
        /*0034*/ 	.byte	0x00, 0xf0, 0x61, 0x00


	//----- nvinfo : EIATTR_KPARAM_INFO
	.align		4
.L_2673:
        /*0038*/ 	.byte	0x04, 0x17
        /*003a*/ 	.short	(.L_2675 - .L_2674)
.L_2674:
        /*003c*/ 	.word	0x00000000
        /*0040*/ 	.short	0x0001
        /*0042*/ 	.short	0x0008
        /*0044*/ 	.byte	0x00, 0xf0, 0x21, 0x00


	//----- nvinfo : EIATTR_KPARAM_INFO
	.align		4
.L_2675:
        /*0048*/ 	.byte	0x04, 0x17
        /*004a*/ 	.short	(.L_2677 - .L_2676)
.L_2676:
        /*004c*/ 	.word	0x00000000
        /*0050*/ 	.short	0x0000
        /*0052*/ 	.short	0x0000
        /*0054*/ 	.byte	0x00, 0xf0, 0x11, 0x00


	//----- nvinfo : EIATTR_SPARSE_MMA_MASK
	.align		4
.L_2677:
        /*0058*/ 	.byte	0x03, 0x50
        /*005a*/ 	.short	0x0000


	//----- nvinfo : EIATTR_MAXREG_COUNT
	.align		4
        /*005c*/ 	.byte	0x03, 0x1b
        /*005e*/ 	.short	0x00ff


	//----- nvinfo : EIATTR_MERCURY_ISA_VERSION
	.align		4
        /*0060*/ 	.byte	0x03, 0x5f
        /*0062*/ 	.short	0x0101


	//----- nvinfo : EIATTR_VRC_CTA_INIT_COUNT
	.align		4
        /*0064*/ 	.byte	0x02, 0x4a
	.zero		1
	.zero		1


	//----- nvinfo : EIATTR_EXIT_INSTR_OFFSETS
	.align		4
        /*0068*/ 	.byte	0x04, 0x1c
        /*006a*/ 	.short	(.L_2679 - .L_2678)


	//   ....[0]....
.L_2678:
        /*006c*/ 	.word	0x00009d60


	//   ....[1]....
        /*0070*/ 	.word	0x0000b2c0


	//   ....[2]....
        /*0074*/ 	.word	0x0000c780


	//   ....[3]....
        /*0078*/ 	.word	0x0000dc40


	//   ....[4]....
        /*007c*/ 	.word	0x0000f100


	//   ....[5]....
        /*0080*/ 	.word	0x000105c0


	//   ....[6]....
        /*0084*/ 	.word	0x00011a80


	//   ....[7]....
        /*0088*/ 	.word	0x00012f40


	//   ....[8]....
        /*008c*/ 	.word	0x00014400


	//----- nvinfo : EIATTR_MAX_THREADS
	.align		4
.L_2679:
        /*0090*/ 	.byte	0x04, 0x05
        /*0092*/ 	.short	(.L_2681 - .L_2680)
.L_2680:
        /*0094*/ 	.word	0x00000080
        /*0098*/ 	.word	0x00000001
        /*009c*/ 	.word	0x00000001


	//----- nvinfo : EIATTR_CRS_STACK_SIZE
	.align		4
.L_2681:
        /*00a0*/ 	.byte	0x04, 0x1e
        /*00a2*/ 	.short	(.L_2683 - .L_2682)
.L_2682:
        /*00a4*/ 	.word	0x00000000


	//----- nvinfo : EIATTR_CBANK_PARAM_SIZE
	.align		4
.L_2683:
        /*00a8*/ 	.byte	0x03, 0x19
        /*00aa*/ 	.short	0x03b4


	//----- nvinfo : EIATTR_PARAM_CBANK
	.align		4
        /*00ac*/ 	.byte	0x04, 0x0a
        /*00ae*/ 	.short	(.L_2685 - .L_2684)
	.align		4
.L_2684:
        /*00b0*/ 	.word	index@(.nv.constant0._ZN2at6native50_GLOBAL__N__650009b6_17_UnaryOpsKernel_cu_bd823bfe45unrolled_elementwise_kernel_for_multi_outputsILi2EZZZNS0_17frexp_kernel_cudaERNS_18TensorIteratorBaseEENKUlvE_clEvENKUlvE_clEvEUldE_St5arrayIPcLm3EE16OffsetCalculatorILi1EjLb0EESB_ILi2EjLb0EEEEviT0_T1_T2_T3_)
        /*00b4*/ 	.short	0x0380
        /*00b6*/ 	.short	0x03b4


	//----- nvinfo : EIATTR_SW_WAR
	.align		4
.L_2685:
        /*00b8*/ 	.byte	0x04, 0x36
        /*00ba*/ 	.short	(.L_2687 - .L_2686)
.L_2686:
        /*00bc*/ 	.word	0x00000008
.L_2687:


//--------------------- .nv.info._ZN2at6native50_GLOBAL__N__650009b6_17_UnaryOpsKernel_cu_bd823bfe45unrolled_elementwise_kernel_for_multi_outputsILi2EZZZNS0_17frexp_kernel_cudaERNS_18TensorIteratorBaseEENKUlvE_clEvENKUlvE_clEvEUldE_St5arrayIPcLm3EE23TrivialOffsetCalculatorILi1EjESB_ILi2EjEEEviT0_T1_T2_T3_ --------------------------
	.section	.nv.info._ZN2at6native50_GLOBAL__N__650009b6_17_UnaryOpsKernel_cu_bd823bfe45unrolled_elementwise_kernel_for_multi_outputsILi2EZZZNS0_17frexp_kernel_cudaERNS_18TensorIteratorBaseEENKUlvE_clEvENKUlvE_clEvEUldE_St5arrayIPcLm3EE23TrivialOffsetCalculatorILi1EjESB_ILi2EjEEEviT0_T1_T2_T3_,"",@"SHT_CUDA_INFO"
	.sectionflags	@""
	.align	4


	//----- nvinfo : EIATTR_CUDA_API_VERSION
	.align		4
        /*0000*/ 	.byte	0x04, 0x37
        /*0002*/ 	.short	(.L_2689 - .L_2688)
.L_2688:
        /*0004*/ 	.word	0x00000082


	//----- nvinfo : EIATTR_KPARAM_INFO
	.align		4
.L_2689:
        /*0008*/ 	.byte	0x04, 0x17
        /*000a*/ 	.short	(.L_2691 - .L_2690)
.L_2690:
        /*000c*/ 	.word	0x00000000
        /*0010*/ 	.short	0x0004
        /*0012*/ 	.short	0x0029
        /*0014*/ 	.byte	0x00, 0xf0, 0x05, 0x00


	//----- nvinfo : EIATTR_KPARAM_INFO
	.align		4
.L_2691:
        /*0018*/ 	.byte	0x04, 0x17
        /*001a*/ 	.short	(.L_2693 - .L_2692)
.L_2692:
        /*001c*/ 	.word	0x00000000
        /*0020*/ 	.short	0x0003
        /*0022*/ 	.short	0x0028
        /*0024*/ 	.byte	0x00, 0xf0, 0x05, 0x00


	//----- nvinfo : EIATTR_KPARAM_INFO
	.align		4
.L_2693:
        /*0028*/ 	.byte	0x04, 0x17
        /*002a*/ 	.short	(.L_2695 - .L_2694)
.L_2694:
        /*002c*/ 	.word	0x00000000
        /*0030*/ 	.short	0x0002
        /*0032*/ 	.short	0x0010
        /*0034*/ 	.byte	0x00, 0xf0, 0x61, 0x00


	//----- nvinfo : EIATTR_KPARAM_INFO
	.align		4
.L_2695:
        /*0038*/ 	.byte	0x04, 0x17
        /*003a*/ 	.short	(.L_2697 - .L_2696)
.L_2696:
        /*003c*/ 	.word	0x00000000
        /*0040*/ 	.short	0x0001
        /*0042*/ 	.short	0x0008
        /*0044*/ 	.byte	0x00, 0xf0, 0x21, 0x00


	//----- nvinfo : EIATTR_KPARAM_INFO
	.align		4
.L_2697:
        /*0048*/ 	.byte	0x04, 0x17
        /*004a*/ 	.short	(.L_2699 - .L_2698)
.L_2698:
        /*004c*/ 	.word	0x00000000
        /*0050*/ 	.short	0x0000
        /*0052*/ 	.short	0x0000
        /*0054*/ 	.byte	0x00, 0xf0, 0x11, 0x00


	//----- nvinfo : EIATTR_SPARSE_MMA_MASK
	.align		4
.L_2699:
        /*0058*/ 	.byte	0x03, 0x50
        /*005a*/ 	.short	0x0000


	//----- nvinfo : EIATTR_MAXREG_COUNT
	.align		4
        /*005c*/ 	.byte	0x03, 0x1b
        /*005e*/ 	.short	0x00ff


	//----- nvinfo : EIATTR_MERCURY_ISA_VERSION
	.align		4
        /*0060*/ 	.byte	0x03, 0x5f
        /*0062*/ 	.short	0x0101


	//----- nvinfo : EIATTR_VRC_CTA_INIT_COUNT
	.align		4
        /*0064*/ 	.byte	0x02, 0x4a
	.zero		1
	.zero		1


	//----- nvinfo : EIATTR_EXIT_INSTR_OFFSETS
	.align		4
        /*0068*/ 	.byte	0x04, 0x1c
        /*006a*/ 	.short	(.L_2701 - .L_2700)


	//   ....[0]....
.L_2700:
        /*006c*/ 	.word	0x00001160


	//   ....[1]....
        /*0070*/ 	.word	0x00001200


	//   ....[2]....
        /*0074*/ 	.word	0x00001260


	//   ....[3]....
        /*0078*/ 	.word	0x000012c0


	//   ....[4]....
        /*007c*/ 	.word	0x00001320


	//   ....[5]....
        /*0080*/ 	.word	0x00001380


	//   ....[6]....
        /*0084*/ 	.word	0x000013e0


	//   ....[7]....
        /*0088*/ 	.word	0x00001440


	//   ....[8]....
        /*008c*/ 	.word	0x000014a0


	//----- nvinfo : EIATTR_MAX_THREADS
	.align		4
.L_2701:
        /*0090*/ 	.byte	0x04, 0x05
        /*0092*/ 	.short	(.L_2703 - .L_2702)
.L_2702:
        /*0094*/ 	.word	0x00000080
        /*0098*/ 	.word	0x00000001
        /*009c*/ 	.word	0x00000001


	//----- nvinfo : EIATTR_CRS_STACK_SIZE
	.align		4
.L_2703:
        /*00a0*/ 	.byte	0x04, 0x1e
        /*00a2*/ 	.short	(.L_2705 - .L_2704)
.L_2704:
        /*00a4*/ 	.word	0x00000000


	//----- nvinfo : EIATTR_CBANK_PARAM_SIZE
	.align		4
.L_2705:
        /*00a8*/ 	.byte	0x03, 0x19
        /*00aa*/ 	.short	0x002a


	//----- nvinfo : EIATTR_PARAM_CBANK
	.align		4
        /*00ac*/ 	.byte	0x04, 0x0a
        /*00ae*/ 	.short	(.L_2707 - .L_2706)
	.align		4
.L_2706:
        /*00b0*/ 	.word	index@(.nv.constant0._ZN2at6native50_GLOBAL__N__650009b6_17_UnaryOpsKernel_cu_bd823bfe45unrolled_elementwise_kernel_for_multi_outputsILi2EZZZNS0_17frexp_kernel_cudaERNS_18TensorIteratorBaseEENKUlvE_clEvENKUlvE_clEvEUldE_St5arrayIPcLm3EE23TrivialOffsetCalculatorILi1EjESB_ILi2EjEEEviT0_T1_T2_T3_)
        /*00b4*/ 	.short	0x0380
        /*00b6*/ 	.short	0x002a


	//----- nvinfo : EIATTR_SW_WAR
	.align		4
.L_2707:
        /*00b8*/ 	.byte	0x04, 0x36
        /*00ba*/ 	.short	(.L_2709 - .L_2708)
.L_2708:
        /*00bc*/ 	.word	0x00000008
.L_2709:


//--------------------- .nv.info._ZN2at6native18elementwise_kernelILi128ELi4EZNS0_15gpu_kernel_implIZZZNS0_22nan_to_num_kernel_cudaERNS_18TensorIteratorBaseESt8optionalIdES6_S6_ENKUlvE0_clEvENKUlvE2_clEvEUlN3c108BFloat16EE_EEvS4_RKT_EUliE_EEviT1_ --------------------------
	.section	.nv.info._ZN2at6native18elementwise_kernelILi128ELi4EZNS0_15gpu_kernel_implIZZZNS0_22nan_to_num_kernel_cudaERNS_18TensorIteratorBaseESt8optionalIdES6_S6_ENKUlvE0_clEvENKUlvE2_clEvEUlN3c108BFloat16EE_EEvS4_RKT_EUliE_EEviT1_,"",@"SHT_CUDA_INFO"
	.sectionflags	@""
	.align	4


	//----- nvinfo : EIATTR_CUDA_API_VERSION
	.align		4
        /*0000*/ 	.byte	0x04, 0x37
        /*0002*/ 	.short	(.L_2711 - .L_2710)
.L_2710:
        /*0004*/ 	.word	0x00000082


	//----- nvinfo : EIATTR_KPARAM_INFO
	.align		4
.L_2711:
        /*0008*/ 	.byte	0x04, 0x17
        /*000a*/ 	.short	(.L_2713 - .L_2712)
.L_2712:
        /*000c*/ 	.word	0x00000000
        /*0010*/ 	.short	0x0001
        /*0012*/ 	.short	0x0008
        /*0014*/ 	.byte	0x00, 0xf0, 0xa1, 0x08


	//----- nvinfo : EIATTR_KPARAM_INFO
	.align		4
.L_2713:
        /*0018*/ 	.byte	0x04, 0x17
        /*001a*/ 	.short	(.L_2715 - .L_2714)
.L_2714:
        /*001c*/ 	.word	0x00000000
        /*0020*/ 	.short	0x0000
        /*0022*/ 	.short	0x0000
        /*0024*/ 	.byte	0x00, 0xf0, 0x11, 0x00


	//----- nvinfo : EIATTR_SPARSE_MMA_MASK
	.align		4
.L_2715:
        /*0028*/ 	.byte	0x03, 0x50
        /*002a*/ 	.short	0x0000


	//----- nvinfo : EIATTR_MAXREG_COUNT
	.align		4
        /*002c*/ 	.byte	0x03, 0x1b
        /*002e*/ 	.short	0x0080


	//----- nvinfo : EIATTR_EXTERNS
	.align		4
        /*0030*/ 	.byte	0x04, 0x0f
        /*0032*/ 	.short	(.L_2717 - .L_2716)


	//   ....[0]....
	.align		4
.L_2716:
        /*0034*/ 	.word	index@(__assertfail)


	//----- nvinfo : EIATTR_MERCURY_ISA_VERSION
	.align		4
.L_2717:
        /*0038*/ 	.byte	0x03, 0x5f
        /*003a*/ 	.short	0x0101


	//----- nvinfo : EIATTR_VRC_CTA_INIT_COUNT
	.align		4
        /*003c*/ 	.byte	0x02, 0x4a
	.zero		1
	.zero		1


	//----- nvinfo : EIATTR_SYSCALL_OFFSETS
	.align		4
        /*0040*/ 	.byte	0x04, 0x46
        /*0042*/ 	.short	(.L_2719 - .L_2718)


	//   ....[0]....
.L_2718:
        /*0044*/ 	.word	0x00002390


	//   ....[1]....
        /*0048*/ 	.word	0x000033a0


	//   ....[2]....
        /*004c*/ 	.word	0x000058b0


	//   ....[3]....
        /*0050*/ 	.word	0x00006700


	//   ....[4]....
        /*0054*/ 	.word	0x00008d00


	//   ....[5]....
        /*0058*/ 	.word	0x00009b50


	//   ....[6]....
        /*005c*/ 	.word	0x0000c160


	//   ....[7]....
        /*0060*/ 	.word	0x0000cf60


	//----- nvinfo : EIATTR_EXIT_INSTR_OFFSETS
	.align		4
.L_2719:
        /*0064*/ 	.byte	0x04, 0x1c
        /*0066*/ 	.short	(.L_2721 - .L_2720)


	//   ....[0]....
.L_2720:
        /*0068*/ 	.word	0x00009e10


	//   ....[1]....
        /*006c*/ 	.word	0x0000c3e0


	//   ....[2]....
        /*0070*/ 	.word	0x0000c420


	//   ....[3]....
        /*0074*/ 	.word	0x0000c4c0


	//   ....[4]....
        /*0078*/ 	.word	0x0000c500


	//   ....[5]....
        /*007c*/ 	.word	0x0000c540


	//   ....[6]....
        /*0080*/ 	.word	0x0000c5d0


	//   ....[7]....
        /*0084*/ 	.word	0x0000c610


	//   ....[8]....
        /*0088*/ 	.word	0x0000c6b0


	//   ....[9]....
        /*008c*/ 	.word	0x0000c700


	//   ....[10]....
        /*0090*/ 	.word	0x0000c750


	//   ....[11]....
        /*0094*/ 	.word	0x0000c830


	//   ....[12]....
        /*0098*/ 	.word	0x0000c9a0


	//   ....[13]....
        /*009c*/ 	.word	0x0000cb10


	//   ....[14]....
        /*00a0*/ 	.word	0x0000cc70


	//   ....[15]....
        /*00a4*/ 	.word	0x0000ccb0


	//   ....[16]....
        /*00a8*/ 	.word	0x0000ccf0


	//   ....[17]....
        /*00ac*/ 	.word	0x0000cda0


	//   ....[18]....
        /*00b0*/ 	.word	0x0000ce00


	//   ....[19]....
        /*00b4*/ 	.word	0x0000cf70


	//   ....[20]....
        /*00b8*/ 	.word	0x0000d080


	//   ....[21]....
        /*00bc*/ 	.word	0x0000d1c0


	//   ....[22]....
        /*00c0*/ 	.word	0x0000d1e0


	//----- nvinfo : EIATTR_MAX_THREADS
	.align		4
.L_2721:
        /*00c4*/ 	.byte	0x04, 0x05
        /*00c6*/ 	.short	(.L_2723 - .L_2722)
.L_2722:
        /*00c8*/ 	.word	0x00000080
        /*00cc*/ 	.word	0x00000001
        /*00d0*/ 	.word	0x00000001


	//----- nvinfo : EIATTR_CRS_STACK_SIZE
	.align		4
.L_2723:
        /*00d4*/ 	.byte	0x04, 0x1e
        /*00d6*/ 	.short	(.L_2725 - .L_2724)
.L_2724:
        /*00d8*/ 	.word	0x00000000


	//----- nvinfo : EIATTR_CBANK_PARAM_SIZE
	.align		4
.L_2725:
        /*00dc*/ 	.byte	0x03, 0x19
        /*00de*/ 	.short	0x0230


	//----- nvinfo : EIATTR_PARAM_CBANK
	.align		4
        /*00e0*/ 	.byte	0x04, 0x0a
        /*00e2*/ 	.short	(.L_2727 - .L_2726)
	.align		4
.L_2726:
        /*00e4*/ 	.word	index@(.nv.constant0._ZN2at6native18elementwise_kernelILi128ELi4EZNS0_15gpu_kernel_implIZZZNS0_22nan_to_num_kernel_cudaERNS_18TensorIteratorBaseESt8optionalIdES6_S6_ENKUlvE0_clEvENKUlvE2_clEvEUlN3c108BFloat16EE_EEvS4_RKT_EUliE_EEviT1_)
        /*00e8*/ 	.short	0x0380
        /*00ea*/ 	.short	0x0230


	//----- nvinfo : EIATTR_SW_WAR
	.align		4
.L_2727:
        /*00ec*/ 	.byte	0x04, 0x36
        /*00ee*/ 	.short	(.L_2729 - .L_2728)
.L_2728:
        /*00f0*/ 	.word	0x00000008
.L_2729:


//--------------------- .nv.info._ZN2at6native27unrolled_elementwise_kernelIZZZNS0_22nan_to_num_kernel_cudaERNS_18TensorIteratorBaseESt8optionalIdES5_S5_ENKUlvE0_clEvENKUlvE2_clEvEUlN3c108BFloat16EE_St5arrayIPcLm2EELi4E23TrivialOffsetCalculatorILi1EjESF_NS0_6memory12LoadWithCastILi1EEENSG_13StoreWithCastILi1EEEEEviT_T0_T2_T3_T4_T5_ --------------------------
	.section	.nv.info._ZN2at6native27unrolled_elementwise_kernelIZZZNS0_22nan_to_num_kernel_cudaERNS_18TensorIteratorBaseESt8optionalIdES5_S5_ENKUlvE0_clEvENKUlvE2_clEvEUlN3c108BFloat16EE_St5arrayIPcLm2EELi4E23TrivialOffsetCalculatorILi1EjESF_NS0_6memory12LoadWithCastILi1EEENSG_13StoreWithCastILi1EEEEEviT_T0_T2_T3_T4_T5_,"",@"SHT_CUDA_INFO"
	.sectionflags	@""
	.align	4


	//----- nvinfo : EIATTR_CUDA_API_VERSION
	.align		4
        /*0000*/ 	.byte	0x04, 0x37
        /*0002*/ 	.short	(.L_2731 - .L_2730)
.L_2730:
        /*0004*/ 	.word	0x00000082


	//----- nvinfo : EIATTR_KPARAM_INFO
	.align		4
.L_2731:
        /*0008*/ 	.byte	0x04, 0x17
        /*000a*/ 	.short	(.L_2733 - .L_2732)
.L_2732:
        /*000c*/ 	.word	0x00000000
        /*0010*/ 	.short	0x0006
        /*0012*/ 	.short	0x0034
        /*0014*/ 	.byte	0x00, 0xf0, 0x21, 0x00


	//----- nvinfo : EIATTR_KPARAM_INFO
	.align		4
.L_2733:
        /*0018*/ 	.byte	0x04, 0x17
        /*001a*/ 	.short	(.L_2735 - .L_2734)
.L_2734:
        /*001c*/ 	.word	0x00000000
        /*0020*/ 	.short	0x0005
        /*0022*/ 	.short	0x002c
        /*0024*/ 	.byte	0x00, 0xf0, 0x21, 0x00


	//----- nvinfo : EIATTR_KPARAM_INFO
	.align		4
.L_2735:
        /*0028*/ 	.byte	0x04, 0x17
        /*002a*/ 	.short	(.L_2737 - .L_2736)
.L_2736:
        /*002c*/ 	.word	0x00000000
        /*0030*/ 	.short	0x0004
        /*0032*/ 	.short	0x0029
        /*0034*/ 	.byte	0x00, 0xf0, 0x05, 0x00


	//----- nvinfo : EIATTR_KPARAM_INFO
	.align		4
.L_2737:
        /*0038*/ 	.byte	0x04, 0x17
        /*003a*/ 	.short	(.L_2739 - .L_2738)
.L_2738:
        /*003c*/ 	.word	0x00000000
        /*0040*/ 	.short	0x0003
        /*0042*/ 	.short	0x0028
        /*0044*/ 	.byte	0x00, 0xf0, 0x05, 0x00


	//----- nvinfo : EIATTR_KPARAM_INFO
	.align		4
.L_2739:
        /*0048*/ 	.byte	0x04, 0x17
        /*004a*/ 	.short	(.L_2741 - .L_2740)
.L_2740:
        /*004c*/ 	.word	0x00000000
        /*0050*/ 	.short	0x0002
        /*0052*/ 	.short	0x0018
        /*0054*/ 	.byte	0x00, 0xf0, 0x41, 0x00


	//----- nvinfo : EIATTR_KPARAM_INFO
	.align		4
.L_2741:
        /*0058*/ 	.byte	0x04, 0x17
        /*005a*/ 	.short	(.L_2743 - .L_2742)
.L_2742:
        /*005c*/ 	.word	0x00000000
        /*0060*/ 	.short	0x0001
        /*0062*/ 	.short	0x0008
        /*0064*/ 	.byte	0x00, 0xf0, 0x41, 0x00


	//----- nvinfo : EIATTR_KPARAM_INFO
	.align		4
.L_2743:
        /*0068*/ 	.byte	0x04, 0x17
        /*006a*/ 	.short	(.L_2745 - .L_2744)
.L_2744:
        /*006c*/ 	.word	0x00000000
        /*0070*/ 	.short	0x0000
        /*0072*/ 	.short	0x0000
        /*0074*/ 	.byte	0x00, 0xf0, 0x11, 0x00


	//----- nvinfo : EIATTR_SPARSE_MMA_MASK
	.align		4
.L_2745:
        /*0078*/ 	.byte	0x03, 0x50
        /*007a*/ 	.short	0x0000


	//----- nvinfo : EIATTR_MAXREG_COUNT
	.align		4
        /*007c*/ 	.byte	0x03, 0x1b
        /*007e*/ 	.short	0x00ff


	//----- nvinfo : EIATTR_EXTERNS
	.align		4
        /*0080*/ 	.byte	0x04, 0x0f
        /*0082*/ 	.short	(.L_2747 - .L_2746)


	//   ....[0]....
	.align		4
.L_2746:
        /*0084*/ 	.word	index@(__assertfail)


	//----- nvinfo : EIATTR_MERCURY_ISA_VERSION
	.align		4
.L_2747:
        /*0088*/ 	.byte	0x03, 0x5f
        /*008a*/ 	.short	0x0101


	//----- nvinfo : EIATTR_VRC_CTA_INIT_COUNT
	.align		4
        /*008c*/ 	.byte	0x02, 0x4a
	.zero		1
	.zero		1


	//----- nvinfo : EIATTR_SYSCALL_OFFSETS
	.align		4
        /*0090*/ 	.byte	0x04, 0x46
        /*0092*/ 	.short	(.L_2749 - .L_2748)


	//   ....[0]....
.L_2748:
        /*0094*/ 	.word	0x000010a0


	//   ....[1]....
        /*0098*/ 	.word	0x00002300


	//   ....[2]....
        /*009c*/ 	.word	0x000034a0


	//   ....[3]....
        /*00a0*/ 	.word	0x00004550


	//   ....[4]....
        /*00a4*/ 	.word	0x000059c0


	//   ....[5]....
        /*00a8*/ 	.word	0x000068a0


	//   ....[6]....
        /*00ac*/ 	.word	0x00007820


	//   ....[7]....
        /*00b0*/ 	.word	0x000087a0


	//----- nvinfo : EIATTR_EXIT_INSTR_OFFSETS
	.align		4
.L_2749:
        /*00b4*/ 	.byte	0x04, 0x1c
        /*00b6*/ 	.short	(.L_2751 - .L_2750)


	//   ....[0]....
.L_2750:
        /*00b8*/ 	.word	0x00007ad0


	//   ....[1]....
        /*00bc*/ 	.word	0x00007c20


	//   ....[2]....
        /*00c0*/ 	.word	0x00007c60


	//   ....[3]....
        /*00c4*/ 	.word	0x00007d00


	//   ....[4]....
        /*00c8*/ 	.word	0x00007d40


	//   ....[5]....
        /*00cc*/ 	.word	0x00007d80


	//   ....[6]....
        /*00d0*/ 	.word	0x00007e10


	//   ....[7]....
        /*00d4*/ 	.word	0x00007e50


	//   ....[8]....
        /*00d8*/ 	.word	0x00007ef0


	//   ....[9]....
        /*00dc*/ 	.word	0x00007f40


	//   ....[10]....
        /*00e0*/ 	.word	0x00007f90


	//   ....[11]....
        /*00e4*/ 	.word	0x00008070


	//   ....[12]....
        /*00e8*/ 	.word	0x000081e0


	//   ....[13]....
        /*00ec*/ 	.word	0x00008350


	//   ....[14]....
        /*00f0*/ 	.word	0x000084b0


	//   ....[15]....
        /*00f4*/ 	.word	0x000084f0


	//   ....[16]....
        /*00f8*/ 	.word	0x00008530


	//   ....[17]....
        /*00fc*/ 	.word	0x000085e0


	//   ....[18]....
        /*0100*/ 	.word	0x00008640


	//   ....[19]....
        /*0104*/ 	.word	0x000087b0


	//   ....[20]....
        /*0108*/ 	.word	0x000088c0


	//   ....[21]....
        /*010c*/ 	.word	0x00008a00


	//   ....[22]....
        /*0110*/ 	.word	0x00008a20


	//----- nvinfo : EIATTR_MAX_THREADS
	.align		4
.L_2751:
        /*0114*/ 	.byte	0x04, 0x05
        /*0116*/ 	.short	(.L_2753 - .L_2752)
.L_2752:
        /*0118*/ 	.word	0x00000080
        /*011c*/ 	.word	0x00000001
        /*0120*/ 	.word	0x00000001


	//----- nvinfo : EIATTR_CRS_STACK_SIZE
	.align		4
.L_2753:
        /*0124*/ 	.byte	0x04, 0x1e
        /*0126*/ 	.short	(.L_2755 - .L_2754)
.L_2754:
        /*0128*/ 	.word	0x00000000


	//----- nvinfo : EIATTR_CBANK_PARAM_SIZE
	.align		4
.L_2755:
        /*012c*/ 	.byte	0x03, 0x19
        /*012e*/ 	.short	0x003c


	//----- nvinfo : EIATTR_PARAM_CBANK
	.align		4
        /*0130*/ 	.byte	0x04, 0x0a
        /*0132*/ 	.short	(.L_2757 - .L_2756)
	.align		4
.L_2756:
        /*0134*/ 	.word	index@(.nv.constant0._ZN2at6native27unrolled_elementwise_kernelIZZZNS0_22nan_to_num_kernel_cudaERNS_18TensorIteratorBaseESt8optionalIdES5_S5_ENKUlvE0_clEvENKUlvE2_clEvEUlN3c108BFloat16EE_St5arrayIPcLm2EELi4E23TrivialOffsetCalculatorILi1EjESF_NS0_6memory12LoadWithCastILi1EEENSG_13StoreWithCastILi1EEEEEviT_T0_T2_T3_T4_T5_)
        /*0138*/ 	.short	0x0380
        /*013a*/ 	.short	0x003c


	//----- nvinfo : EIATTR_SW_WAR
	.align		4
.L_2757:
        /*013c*/ 	.byte	0x04, 0x36
        /*013e*/ 	.short	(.L_2759 - .L_2758)
.L_2758:
        /*0140*/ 	.word	0x00000008
.L_2759:


//--------------------- .nv.info._ZN2at6native18elementwise_kernelILi128ELi4EZNS0_22gpu_kernel_impl_nocastIZZZNS0_22nan_to_num_kernel_cudaERNS_18TensorIteratorBaseESt8optionalIdES6_S6_ENKUlvE0_clEvENKUlvE2_clEvEUlN3c108BFloat16EE_EEvS4_RKT_EUliE_EEviT1_ --------------------------
	.section	.nv.info._ZN2at6native18elementwise_kernelILi128ELi4EZNS0_22gpu_kernel_impl_nocastIZZZNS0_22nan_to_num_kernel_cudaERNS_18TensorIteratorBaseESt8optionalIdES6_S6_ENKUlvE0_clEvENKUlvE2_clEvEUlN3c108BFloat16EE_EEvS4_RKT_EUliE_EEviT1_,"",@"SHT_CUDA_INFO"
	.sectionflags	@""
	.align	4


	//----- nvinfo : EIATTR_CUDA_API_VERSION
	.align		4
        /*0000*/ 	.byte	0x04, 0x37
        /*0002*/ 	.short	(.L_2761 - .L_2760)
.L_2760:
        /*0004*/ 	.word	0x00000082


	//----- nvinfo : EIATTR_KPARAM_INFO
	.align		4
.L_2761:
        /*0008*/ 	.byte	0x04, 0x17
        /*000a*/ 	.short	(.L_2763 - .L_2762)
.L_2762:
        /*000c*/ 	.word	0x00000000
        /*0010*/ 	.short	0x0001
        /*0012*/ 	.short	0x0008
        /*0014*/ 	.byte	0x00, 0xf0, 0x81, 0x08


	//----- nvinfo : EIATTR_KPARAM_INFO
	.align		4
.L_2763:
        /*0018*/ 	.byte	0x04, 0x17
        /*001a*/ 	.short	(.L_2765 - .L_2764)
.L_2764:
        /*001c*/ 	.word	0x00000000
        /*0020*/ 	.short	0x0000
        /*0022*/ 	.short	0x0000
        /*0024*/ 	.byte	0x00, 0xf0, 0x11, 0x00


	//----- nvinfo : EIATTR_SPARSE_MMA_MASK
	.align		4
.L_2765:
        /*0028*/ 	.byte	0x03, 0x50
        /*002a*/ 	.short	0x0000


	//----- nvinfo : EIATTR_MAXREG_COUNT
	.align		4
        /*002c*/ 	.byte	0x03, 0x1b
        /*002e*/ 	.short	0x0080


	//----- nvinfo : EIATTR_MERCURY_ISA_VERSION
	.align		4
        /*0030*/ 	.byte	0x03, 0x5f
        /*0032*/ 	.short	0x0101


	//----- nvinfo : EIATTR_VRC_CTA_INIT_COUNT
	.align		4
        /*0034*/ 	.byte	0x02, 0x4a
	.zero		1
	.zero		1


	//----- nvinfo : EIATTR_EXIT_INSTR_OFFSETS
	.align		4
        /*0038*/ 	.byte	0x04, 0x1c
        /*003a*/ 	.short	(.L_2767 - .L_2766)


	//   ....[0]....
.L_2766:
        /*003c*/ 	.word	0x00000510


	//   ....[1]....
        /*0040*/ 	.word	0x00000620


	//   ....[2]....
        /*0044*/ 	.word	0x000043b0


	//   ....[3]....
        /*0048*/ 	.word	0x000057b0


	//----- nvinfo : EIATTR_MAX_THREADS
	.align		4
.L_2767:
        /*004c*/ 	.byte	0x04, 0x05
        /*004e*/ 	.short	(.L_2769 - .L_2768)
.L_2768:
        /*0050*/ 	.word	0x00000080
        /*0054*/ 	.word	0x00000001
        /*0058*/ 	.word	0x00000001


	//----- nvinfo : EIATTR_CRS_STACK_SIZE
	.align		4
.L_2769:
        /*005c*/ 	.byte	0x04, 0x1e
        /*005e*/ 	.short	(.L_2771 - .L_2770)
.L_2770:
        /*0060*/ 	.word	0x00000000


	//----- nvinfo : EIATTR_CBANK_PARAM_SIZE
	.align		4
.L_2771:
        /*0064*/ 	.byte	0x03, 0x19
        /*0066*/ 	.short	0x0228


	//----- nvinfo : EIATTR_PARAM_CBANK
	.align		4
        /*0068*/ 	.byte	0x04, 0x0a
        /*006a*/ 	.short	(.L_2773 - .L_2772)
	.align		4
.L_2772:
        /*006c*/ 	.word	index@(.nv.constant0._ZN2at6native18elementwise_kernelILi128ELi4EZNS0_22gpu_kernel_impl_nocastIZZZNS0_22nan_to_num_kernel_cudaERNS_18TensorIteratorBaseESt8optionalIdES6_S6_ENKUlvE0_clEvENKUlvE2_clEvEUlN3c108BFloat16EE_EEvS4_RKT_EUliE_EEviT1_)
        /*0070*/ 	.short	0x0380
        /*0072*/ 	.short	0x0228


	//----- nvinfo : EIATTR_SW_WAR
	.align		4
.L_2773:
        /*0074*/ 	.byte	0x04, 0x36
        /*0076*/ 	.short	(.L_2775 - .L_2774)
.L_2774:
        /*0078*/ 	.word	0x00000008
.L_2775:


//--------------------- .nv.info._ZN2at6native27unrolled_elementwise_kernelIZZZNS0_22nan_to_num_kernel_cudaERNS_18TensorIteratorBaseESt8optionalIdES5_S5_ENKUlvE0_clEvENKUlvE2_clEvEUlN3c108BFloat16EE_St5arrayIPcLm2EELi4E23TrivialOffsetCalculatorILi1EjESF_NS0_6memory15LoadWithoutCastENSG_16StoreWithoutCastEEEviT_T0_T2_T3_T4_T5_ --------------------------
	.section	.nv.info._ZN2at6native27unrolled_elementwise_kernelIZZZNS0_22nan_to_num_kernel_cudaERNS_18TensorIteratorBaseESt8optionalIdES5_S5_ENKUlvE0_clEvENKUlvE2_clEvEUlN3c108BFloat16EE_St5arrayIPcLm2EELi4E23TrivialOffsetCalculatorILi1EjESF_NS0_6memory15LoadWithoutCastENSG_16StoreWithoutCastEEEviT_T0_T2_T3_T4_T5_,"",@"SHT_CUDA_INFO"
	.sectionflags	@""
	.align	4


	//----- nvinfo : EIATTR_CUDA_API_VERSION
	.align		4
        /*0000*/ 	.byte	0x04, 0x37
        /*0002*/ 	.short	(.L_2777 - .L_2776)
.L_2776:
        /*0004*/ 	.word	0x00000082


	//----- nvinfo : EIATTR_KPARAM_INFO
	.align		4
.L_2777:
        /*0008*/ 	.byte	0x04, 0x17
        /*000a*/ 	.short	(.L_2779 - .L_2778)
.L_2778:
        /*000c*/ 	.word	0x00000000
        /*0010*/ 	.short	0x0006
        /*0012*/ 	.short	0x002b
        /*0014*/ 	.byte	0x00, 0xf0, 0x05, 0x00


	//----- nvinfo : EIATTR_KPARAM_INFO
	.align		4
.L_2779:
        /*0018*/ 	.byte	0x04, 0x17
        /*001a*/ 	.short	(.L_2781 - .L_2780)
.L_2780:
        /*001c*/ 	.word	0x00000000
        /*0020*/ 	.short	0x0005
        /*0022*/ 	.short	0x002a
        /*0024*/ 	.byte	0x00, 0xf0, 0x05, 0x00


	//----- nvinfo : EIATTR_KPARAM_INFO
	.align		4
.L_2781:
        /*0028*/ 	.byte	0x04, 0x17
        /*002a*/ 	.short	(.L_2783 - .L_2782)
.L_2782:
        /*002c*/ 	.word	0x00000000
        /*0030*/ 	.short	0x0004
        /*0032*/ 	.short	0x0029
        /*0034*/ 	.byte	0x00, 0xf0, 0x05, 0x00


	//----- nvinfo : EIATTR_KPARAM_INFO
	.align		4
.L_2783:
        /*0038*/ 	.byte	0x04, 0x17
        /*003a*/ 	.short	(.L_2785 - .L_2784)
.L_2784:
        /*003c*/ 	.word	0x00000000
        /*0040*/ 	.short	0x0003
        /*0042*/ 	.short	0x0028
        /*0044*/ 	.byte	0x00, 0xf0, 0x05, 0x00


	//----- nvinfo : EIATTR_KPARAM_INFO
	.align		4
.L_2785:
        /*0048*/ 	.byte	0x04, 0x17
        /*004a*/ 	.short	(.L_2787 - .L_2786)
.L_2786:
        /*004c*/ 	.word	0x00000000
        /*0050*/ 	.short	0x0002
        /*0052*/ 	.short	0x0018
        /*0054*/ 	.byte	0x00, 0xf0, 0x41, 0x00


	//----- nvinfo : EIATTR_KPARAM_INFO
	.align		4
.L_2787:
        /*0058*/ 	.byte	0x04, 0x17
        /*005a*/ 	.short	(.L_2789 - .L_2788)
.L_2788:
        /*005c*/ 	.word	0x00000000
        /*0060*/ 	.short	0x0001
        /*0062*/ 	.short	0x0008
        /*0064*/ 	.byte	0x00, 0xf0, 0x41, 0x00


	//----- nvinfo : EIATTR_KPARAM_INFO
	.align		4
.L_2789:
        /*0068*/ 	.byte	0x04, 0x17
        /*006a*/ 	.short	(.L_2791 - .L_2790)
.L_2790:
        /*006c*/ 	.word	0x00000000
        /*0070*/ 	.short	0x0000
        /*0072*/ 	.short	0x0000
        /*0074*/ 	.byte	0x00, 0xf0, 0x11, 0x00


	//----- nvinfo : EIATTR_SPARSE_MMA_MASK
	.align		4
.L_2791:
        /*0078*/ 	.byte	0x03, 0x50
        /*007a*/ 	.short	0x0000


	//----- nvinfo : EIATTR_MAXREG_COUNT
	.align		4
        /*007c*/ 	.byte	0x03, 0x1b
        /*007e*/ 	.short	0x00ff


	//----- nvinfo : EIATTR_MERCURY_ISA_VERSION
	.align		4
        /*0080*/ 	.byte	0x03, 0x5f
        /*0082*/ 	.short	0x0101


	//----- nvinfo : EIATTR_VRC_CTA_INIT_COUNT
	.align		4
        /*0084*/ 	.byte	0x02, 0x4a
	.zero		1
	.zero		1


	//----- nvinfo : EIATTR_EXIT_INSTR_OFFSETS
	.align		4
        /*0088*/ 	.byte	0x04, 0x1c
        /*008a*/ 	.short	(.L_2793 - .L_2792)


	//   ....[0]....
.L_2792:
        /*008c*/ 	.word	0x000007f0


	//   ....[1]....
        /*0090*/ 	.word	0x00000840


	//----- nvinfo : EIATTR_MAX_THREADS
	.align		4
.L_2793:
        /*0094*/ 	.byte	0x04, 0x05
        /*0096*/ 	.short	(.L_2795 - .L_2794)
.L_2794:
        /*0098*/ 	.word	0x00000080
        /*009c*/ 	.word	0x00000001
        /*00a0*/ 	.word	0x00000001


	//----- nvinfo : EIATTR_CRS_STACK_SIZE
	.align		4
.L_2795:
        /*00a4*/ 	.byte	0x04, 0x1e
        /*00a6*/ 	.short	(.L_2797 - .L_2796)
.L_2796:
        /*00a8*/ 	.word	0x00000000


	//----- nvinfo : EIATTR_CBANK_PARAM_SIZE
	.align		4
.L_2797:
        /*00ac*/ 	.byte	0x03, 0x19
        /*00ae*/ 	.short	0x002c


	//----- nvinfo : EIATTR_PARAM_CBANK
	.align		4
        /*00b0*/ 	.byte	0x04, 0x0a
        /*00b2*/ 	.short	(.L_2799 - .L_2798)
	.align		4
.L_2798:
        /*00b4*/ 	.word	index@(.nv.constant0._ZN2at6native27unrolled_elementwise_kernelIZZZNS0_22nan_to_num_kernel_cudaERNS_18TensorIteratorBaseESt8optionalIdES5_S5_ENKUlvE0_clEvENKUlvE2_clEvEUlN3c108BFloat16EE_St5arrayIPcLm2EELi4E23TrivialOffsetCalculatorILi1EjESF_NS0_6memory15LoadWithoutCastENSG_16StoreWithoutCastEEEviT_T0_T2_T3_T4_T5_)
        /*00b8*/ 	.short	0x0380
        /*00ba*/ 	.short	0x002c


	//----- nvinfo : EIATTR_SW_WAR
	.align		4
.L_2799:
        /*00bc*/ 	.byte	0x04, 0x36
        /*00be*/ 	.short	(.L_2801 - .L_2800)
.L_2800:
        /*00c0*/ 	.word	0x00000008
.L_2801:


//--------------------- .nv.info._ZN2at6native29vectorized_elementwise_kernelILi2EZZZNS0_22nan_to_num_kernel_cudaERNS_18TensorIteratorBaseESt8optionalIdES5_S5_ENKUlvE0_clEvENKUlvE2_clEvEUlN3c108BFloat16EE_St5arrayIPcLm2EEEEviT0_T1_ --------------------------
	.section	.nv.info._ZN2at6native29vectorized_elementwise_kernelILi2EZZZNS0_22nan_to_num_kernel_cudaERNS_18TensorIteratorBaseESt8optionalIdES5_S5_ENKUlvE0_clEvENKUlvE2_clEvEUlN3c108BFloat16EE_St5arrayIPcLm2EEEEviT0_T1_,"",@"SHT_CUDA_INFO"
	.sectionflags	@""
	.align	4


	//----- nvinfo : EIATTR_CUDA_API_VERSION
	.align		4
        /*0000*/ 	.byte	0x04, 0x37
        /*0002*/ 	.short	(.L_2803 - .L_2802)
.L_2802:
        /*0004*/ 	.word	0x00000082


	//----- nvinfo : EIATTR_KPARAM_INFO
	.align		4
.L_2803:
        /*0008*/ 	.byte	0x04, 0x17
        /*000a*/ 	.short	(.L_2805 - .L_2804)
.L_2804:
        /*000c*/ 	.word	0x00000000
        /*0010*/ 	.short	0x0002
        /*0012*/ 	.short	0x0018
        /*0014*/ 	.byte	0x00, 0xf0, 0x41, 0x00


	//----- nvinfo : EIATTR_KPARAM_INFO
	.align		4
.L_2805:
        /*0018*/ 	.byte	0x04, 0x17
        /*001a*/ 	.short	(.L_2807 - .L_2806)
.L_2806:
        /*001c*/ 	.word	0x00000000
        /*0020*/ 	.short	0x0001
        /*0022*/ 	.short	0x0008
        /*0024*/ 	.byte	0x00, 0xf0, 0x41, 0x00


	//----- nvinfo : EIATTR_KPARAM_INFO
	.align		4
.L_2807:
        /*0028*/ 	.byte	0x04, 0x17
        /*002a*/ 	.short	(.L_2809 - .L_2808)
.L_2808:
        /*002c*/ 	.word	0x00000000
        /*0030*/ 	.short	0x0000
        /*0032*/ 	.short	0x0000
        /*0034*/ 	.byte	0x00, 0xf0, 0x11, 0x00


	//----- nvinfo : EIATTR_SPARSE_MMA_MASK
	.align		4
.L_2809:
        /*0038*/ 	.byte	0x03, 0x50
        /*003a*/ 	.short	0x0000


	//----- nvinfo : EIATTR_MAXREG_COUNT
	.align		4
        /*003c*/ 	.byte	0x03, 0x1b
        /*003e*/ 	.short	0x00ff


	//----- nvinfo : EIATTR_MERCURY_ISA_VERSION
	.align		4
        /*0040*/ 	.byte	0x03, 0x5f
        /*0042*/ 	.short	0x0101


	//----- nvinfo : EIATTR_VRC_CTA_INIT_COUNT
	.align		4
        /*0044*/ 	.byte	0x02, 0x4a
	.zero		1
	.zero		1


	//----- nvinfo : EIATTR_EXIT_INSTR_OFFSETS
	.align		4
        /*0048*/ 	.byte	0x04, 0x1c
        /*004a*/ 	.short	(.L_2811 - .L_2810)


	//   ....[0]....
.L_2810:
        /*004c*/ 	.word	0x00001070


	//   ....[1]....
        /*0050*/ 	.word	0x000010c0


	//   ....[2]....
        /*0054*/ 	.word	0x000019b0


	//----- nvinfo : EIATTR_MAX_THREADS
	.align		4
.L_2811:
        /*0058*/ 	.byte	0x04, 0x05
        /*005a*/ 	.short	(.L_2813 - .L_2812)
.L_2812:
        /*005c*/ 	.word	0x00000080
        /*0060*/ 	.word	0x00000001
        /*0064*/ 	.word	0x00000001


	//----- nvinfo : EIATTR_CRS_STACK_SIZE
	.align		4
.L_2813:
        /*0068*/ 	.byte	0x04, 0x1e
        /*006a*/ 	.short	(.L_2815 - .L_2814)
.L_2814:
        /*006c*/ 	.word	0x00000000


	//----- nvinfo : EIATTR_CBANK_PARAM_SIZE
	.align		4
.L_2815:
        /*0070*/ 	.byte	0x03, 0x19
        /*0072*/ 	.short	0x0028


	//----- nvinfo : EIATTR_PARAM_CBANK
	.align		4
        /*0074*/ 	.byte	0x04, 0x0a
        /*0076*/ 	.short	(.L_2817 - .L_2816)
	.align		4
.L_2816:
        /*0078*/ 	.word	index@(.nv.constant0._ZN2at6native29vectorized_elementwise_kernelILi2EZZZNS0_22nan_to_num_kernel_cudaERNS_18TensorIteratorBaseESt8optionalIdES5_S5_ENKUlvE0_clEvENKUlvE2_clEvEUlN3c108BFloat16EE_St5arrayIPcLm2EEEEviT0_T1_)
        /*007c*/ 	.short	0x0380
        /*007e*/ 	.short	0x0028


	//----- nvinfo : EIATTR_SW_WAR
	.align		4
.L_2817:
        /*0080*/ 	.byte	0x04, 0x36
        /*0082*/ 	.short	(.L_2819 - .L_2818)
.L_2818:
        /*0084*/ 	.word	0x00000008
.L_2819:


//--------------------- .nv.info._ZN2at6native29vectorized_elementwise_kernelILi4EZZZNS0_22nan_to_num_kernel_cudaERNS_18TensorIteratorBaseESt8optionalIdES5_S5_ENKUlvE0_clEvENKUlvE2_clEvEUlN3c108BFloat16EE_St5arrayIPcLm2EEEEviT0_T1_ --------------------------
	.section	.nv.info._ZN2at6native29vectorized_elementwise_kernelILi4EZZZNS0_22nan_to_num_kernel_cudaERNS_18TensorIteratorBaseESt8optionalIdES5_S5_ENKUlvE0_clEvENKUlvE2_clEvEUlN3c108BFloat16EE_St5arrayIPcLm2EEEEviT0_T1_,"",@"SHT_CUDA_INFO"
	.sectionflags	@""
	.align	4


	//----- nvinfo : EIATTR_CUDA_API_VERSION
	.align		4
        /*0000*/ 	.byte	0x04, 0x37
        /*0002*/ 	.short	(.L_2821 - .L_2820)
.L_2820:
        /*0004*/ 	.word	0x00000082


	//----- nvinfo : EIATTR_KPARAM_INFO
	.align		4
.L_2821:
        /*0008*/ 	.byte	0x04, 0x17
        /*000a*/ 	.short	(.L_2823 - .L_2822)
.L_2822:
        /*000c*/ 	.word	0x00000000
        /*0010*/ 	.short	0x0002
        /*0012*/ 	.short	0x0018
        /*0014*/ 	.byte	0x00, 0xf0, 0x41, 0x00


	//----- nvinfo : EIATTR_KPARAM_INFO
	.align		4
.L_2823:
        /*0018*/ 	.byte	0x04, 0x17
        /*001a*/ 	.short	(.L_2825 - .L_2824)
.L_2824:
        /*001c*/ 	.word	0x00000000
        /*0020*/ 	.short	0x0001
        /*0022*/ 	.short	0x0008
        /*0024*/ 	.byte	0x00, 0xf0, 0x41, 0x00


	//----- nvinfo : EIATTR_KPARAM_INFO
	.align		4
.L_2825:
        /*0028*/ 	.byte	0x04, 0x17
        /*002a*/ 	.short	(.L_2827 - .L_2826)
.L_2826:
        /*002c*/ 	.word	0x00000000
        /*0030*/ 	.short	0x0000
        /*0032*/ 	.short	0x0000
        /*0034*/ 	.byte	0x00, 0xf0, 0x11, 0x00


	//----- nvinfo : EIATTR_SPARSE_MMA_MASK
	.align		4
.L_2827:
        /*0038*/ 	.byte	0x03, 0x50
        /*003a*/ 	.short	0x0000


	//----- nvinfo : EIATTR_MAXREG_COUNT
	.align		4
        /*003c*/ 	.byte	0x03, 0x1b
        /*003e*/ 	.short	0x00ff


	//----- nvinfo : EIATTR_MERCURY_ISA_VERSION
	.align		4
        /*0040*/ 	.byte	0x03, 0x5f
        /*0042*/ 	.short	0x0101


	//----- nvinfo : EIATTR_VRC_CTA_INIT_COUNT
	.align		4
        /*0044*/ 	.byte	0x02, 0x4a
	.zero		1
	.zero		1


	//----- nvinfo : EIATTR_EXIT_INSTR_OFFSETS
	.align		4
        /*0048*/ 	.byte	0x04, 0x1c
        /*004a*/ 	.short	(.L_2829 - .L_2828)


	//   ....[0]....
.L_2828:
        /*004c*/ 	.word	0x00001070


	//   ....[1]....
        /*0050*/ 	.word	0x000010c0


	//   ....[2]....
        /*0054*/ 	.word	0x00001970


	//----- nvinfo : EIATTR_MAX_THREADS
	.align		4
.L_2829:
        /*0058*/ 	.byte	0x04, 0x05
        /*005a*/ 	.short	(.L_2831 - .L_2830)
.L_2830:
        /*005c*/ 	.word	0x00000080
        /*0060*/ 	.word	0x00000001
        /*0064*/ 	.word	0x00000001


	//----- nvinfo : EIATTR_CRS_STACK_SIZE
	.align		4
.L_2831:
        /*0068*/ 	.byte	0x04, 0x1e
        /*006a*/ 	.short	(.L_2833 - .L_2832)
.L_2832:
        /*006c*/ 	.word	0x00000000


	//----- nvinfo : EIATTR_CBANK_PARAM_SIZE
	.align		4
.L_2833:
        /*0070*/ 	.byte	0x03, 0x19
        /*0072*/ 	.short	0x0028


	//----- nvinfo : EIATTR_PARAM_CBANK
	.align		4
        /*0074*/ 	.byte	0x04, 0x0a
        /*0076*/ 	.short	(.L_2835 - .L_2834)
	.align		4
.L_2834:
        /*0078*/ 	.word	index@(.nv.constant0._ZN2at6native29vectorized_elementwise_kernelILi4EZZZNS0_22nan_to_num_kernel_cudaERNS_18TensorIteratorBaseESt8optionalIdES5_S5_ENKUlvE0_clEvENKUlvE2_clEvEUlN3c108BFloat16EE_St5arrayIPcLm2EEEEviT0_T1_)
        /*007c*/ 	.short	0x0380
        /*007e*/ 	.short	0x0028


	//----- nvinfo : EIATTR_SW_WAR
	.align		4
.L_2835:
        /*0080*/ 	.byte	0x04, 0x36
        /*0082*/ 	.short	(.L_2837 - .L_2836)
.L_2836:
        /*0084*/ 	.word	0x00000008
.L_2837:


//--------------------- .nv.info._ZN2at6native29vectorized_elementwise_kernelILi8EZZZNS0_22nan_to_num_kernel_cudaERNS_18TensorIteratorBaseESt8optionalIdES5_S5_ENKUlvE0_clEvENKUlvE2_clEvEUlN3c108BFloat16EE_St5arrayIPcLm2EEEEviT0_T1_ --------------------------
	.section	.nv.info._ZN2at6native29vectorized_elementwise_kernelILi8EZZZNS0_22nan_to_num_kernel_cudaERNS_18TensorIteratorBaseESt8optionalIdES5_S5_ENKUlvE0_clEvENKUlvE2_clEvEUlN3c108BFloat16EE_St5arrayIPcLm2EEEEviT0_T1_,"",@"SHT_CUDA_INFO"
	.sectionflags	@""
	.align	4


	//----- nvinfo : EIATTR_CUDA_API_VERSION
	.align		4
        /*0000*/ 	.byte	0x04, 0x37
        /*0002*/ 	.short	(.L_2839 - .L_2838)
.L_2838:
        /*0004*/ 	.word	0x00000082


	//----- nvinfo : EIATTR_KPARAM_INFO
	.align		4
.L_2839:
        /*0008*/ 	.byte	0x04, 0x17
        /*000a*/ 	.short	(.L_2841 - .L_2840)
.L_2840:
        /*000c*/ 	.word	0x00000000
        /*0010*/ 	.short	0x0002
        /*0012*/ 	.short	0x0018
        /*0014*/ 	.byte	0x00, 0xf0, 0x41, 0x00


	//----- nvinfo : EIATTR_KPARAM_INFO
	.align		4
.L_2841:
        /*0018*/ 	.byte	0x04, 0x17
        /*001a*/ 	.short	(.L_2843 - .L_2842)
.L_2842:
        /*001c*/ 	.word	0x00000000
        /*0020*/ 	.short	0x0001
        /*0022*/ 	.short	0x0008
        /*0024*/ 	.byte	0x00, 0xf0, 0x41, 0x00


	//----- nvinfo : EIATTR_KPARAM_INFO
	.align		4
.L_2843:
        /*0028*/ 	.byte	0x04, 0x17
        /*002a*/ 	.short	(.L_2845 - .L_2844)
.L_2844:
        /*002c*/ 	.word	0x00000000
        /*0030*/ 	.short	0x0000
        /*0032*/ 	.short	0x0000
        /*0034*/ 	.byte	0x00, 0xf0, 0x11, 0x00


	//----- nvinfo : EIATTR_SPARSE_MMA_MASK
	.align		4
.L_2845:
        /*0038*/ 	.byte	0x03, 0x50
        /*003a*/ 	.short	0x0000


	//----- nvinfo : EIATTR_MAXREG_COUNT
	.align		4
        /*003c*/ 	.byte	0x03, 0x1b
        /*003e*/ 	.short	0x00ff


	//----- nvinfo : EIATTR_MERCURY_ISA_VERSION
	.align		4
        /*0040*/ 	.byte	0x03, 0x5f
        /*0042*/ 	.short	0x0101


	//----- nvinfo : EIATTR_VRC_CTA_INIT_COUNT
	.align		4
        /*0044*/ 	.byte	0x02, 0x4a
	.zero		1
	.zero		1


	//----- nvinfo : EIATTR_EXIT_INSTR_OFFSETS
	.align		4
        /*0048*/ 	.byte	0x04, 0x1c
        /*004a*/ 	.short	(.L_2847 - .L_2846)


	//   ....[0]....
.L_2846:
        /*004c*/ 	.word	0x00000010


	//----- nvinfo : EIATTR_MAX_THREADS
	.align		4
.L_2847:
        /*0050*/ 	.byte	0x04, 0x05
        /*0052*/ 	.short	(.L_2849 - .L_2848)
.L_2848:
        /*0054*/ 	.word	0x00000080
        /*0058*/ 	.word	0x00000001
        /*005c*/ 	.word	0x00000001


	//----- nvinfo : EIATTR_CBANK_PARAM_SIZE
	.align		4
.L_2849:
        /*0060*/ 	.byte	0x03, 0x19
        /*0062*/ 	.short	0x0028


	//----- nvinfo : EIATTR_PARAM_CBANK
	.align		4
        /*0064*/ 	.byte	0x04, 0x0a
        /*0066*/ 	.short	(.L_2851 - .L_2850)
	.align		4
.L_2850:
        /*0068*/ 	.word	index@(.nv.constant0._ZN2at6native29vectorized_elementwise_kernelILi8EZZZNS0_22nan_to_num_kernel_cudaERNS_18TensorIteratorBaseESt8optionalIdES5_S5_ENKUlvE0_clEvENKUlvE2_clEvEUlN3c108BFloat16EE_St5arrayIPcLm2EEEEviT0_T1_)
        /*006c*/ 	.short	0x0380
        /*006e*/ 	.short	0x0028


	//----- nvinfo : EIATTR_SW_WAR
	.align		4
.L_2851:
        /*0070*/ 	.byte	0x04, 0x36
        /*0072*/ 	.short	(.L_2853 - .L_2852)
.L_2852:
        /*0074*/ 	.word	0x00000008
.L_2853:


//--------------------- .nv.info._ZN2at6native18elementwise_kernelILi128ELi4EZNS0_15gpu_kernel_implIZZZNS0_22nan_to_num_kernel_cudaERNS_18TensorIteratorBaseESt8optionalIdES6_S6_ENKUlvE0_clEvENKUlvE1_clEvEUlN3c104HalfEE_EEvS4_RKT_EUliE_EEviT1_ --------------------------
	.section	.nv.info._ZN2at6native18elementwise_kernelILi128ELi4EZNS0_15gpu_kernel_implIZZZNS0_22nan_to_num_kernel_cudaERNS_18TensorIteratorBaseESt8optionalIdES6_S6_ENKUlvE0_clEvENKUlvE1_clEvEUlN3c104HalfEE_EEvS4_RKT_EUliE_EEviT1_,"",@"SHT_CUDA_INFO"
	.sectionflags	@""
	.align	4


	//----- nvinfo : EIATTR_CUDA_API_VERSION
	.align		4
        /*0000*/ 	.byte	0x04, 0x37
        /*0002*/ 	.short	(.L_2855 - .L_2854)
.L_2854:
        /*0004*/ 	.word	0x00000082


	//----- nvinfo : EIATTR_KPARAM_INFO
	.align		4
.L_2855:
        /*0008*/ 	.byte	0x04, 0x17
        /*000a*/ 	.short	(.L_2857 - .L_2856)
.L_2856:
        /*000c*/ 	.word	0x00000000
        /*0010*/ 	.short	0x0001
        /*0012*/ 	.short	0x0008
        /*0014*/ 	.byte	0x00, 0xf0, 0xa1, 0x08


	//----- nvinfo : EIATTR_KPARAM_INFO
	.align		4
.L_2857:
        /*0018*/ 	.byte	0x04, 0x17
        /*001a*/ 	.short	(.L_2859 - .L_2858)
.L_2858:
        /*001c*/ 	.word	0x00000000
        /*0020*/ 	.short	0x0000
        /*0022*/ 	.short	0x0000
        /*0024*/ 	.byte	0x00, 0xf0, 0x11, 0x00


	//----- nvinfo : EIATTR_SPARSE_MMA_MASK
	.align		4
.L_2859:
        /*0028*/ 	.byte	0x03, 0x50
        /*002a*/ 	.short	0x0000


	//----- nvinfo : EIATTR_MAXREG_COUNT
	.align		4
        /*002c*/ 	.byte	0x03, 0x1b
        /*002e*/ 	.short	0x0080


	//----- nvinfo : EIATTR_EXTERNS
	.align		4
        /*0030*/ 	.byte	0x04, 0x0f
        /*0032*/ 	.short	(.L_2861 - .L_2860)


	//   ....[0]....
	.align		4
.L_2860:
        /*0034*/ 	.word	index@(__assertfail)


	//----- nvinfo : EIATTR_MERCURY_ISA_VERSION
	.align		4
.L_2861:
        /*0038*/ 	.byte	0x03, 0x5f
        /*003a*/ 	.short	0x0101


	//----- nvinfo : EIATTR_VRC_CTA_INIT_COUNT
	.align		4
        /*003c*/ 	.byte	0x02, 0x4a
	.zero		1
	.zero		1


	//----- nvinfo : EIATTR_SYSCALL_OFFSETS
	.align		4
        /*0040*/ 	.byte	0x04, 0x46
        /*0042*/ 	.short	(.L_2863 - .L_2862)


	//   ....[0]....
.L_2862:
        /*0044*/ 	.word	0x00002360


	//   ....[1]....
        /*0048*/ 	.word	0x00003340


	//   ....[2]....
        /*004c*/ 	.word	0x00005820


	//   ....[3]....
        /*0050*/ 	.word	0x00006620


	//   ....[4]....
        /*0054*/ 	.word	0x00008c10


	//   ....[5]....
        /*0058*/ 	.word	0x00009a10


	//   ....[6]....
        /*005c*/ 	.word	0x0000c010


	//   ....[7]....
        /*0060*/ 	.word	0x0000cdc0


	//----- nvinfo : EIATTR_EXIT_INSTR_OFFSETS
	.align		4
.L_2863:
        /*0064*/ 	.byte	0x04, 0x1c
        /*0066*/ 	.short	(.L_2865 - .L_2864)


	//   ....[0]....
.L_2864:
        /*0068*/ 	.word	0x00009cf0


	//   ....[1]....
        /*006c*/ 	.word	0x0000c260


	//   ....[2]....
        /*0070*/ 	.word	0x0000c2a0


	//   ....[3]....
        /*0074*/ 	.word	0x0000c340


	//   ....[4]....
        /*0078*/ 	.word	0x0000c380


	//   ....[5]....
        /*007c*/ 	.word	0x0000c3c0


	//   ....[6]....
        /*0080*/ 	.word	0x0000c450


	//   ....[7]....
        /*0084*/ 	.word	0x0000c470


	//   ....[8]....
        /*0088*/ 	.word	0x0000c510


	//   ....[9]....
        /*008c*/ 	.word	0x0000c560


	//   ....[10]....
        /*0090*/ 	.word	0x0000c5b0


	//   ....[11]....
        /*0094*/ 	.word	0x0000c690


	//   ....[12]....
        /*0098*/ 	.word	0x0000c800


	//   ....[13]....
        /*009c*/ 	.word	0x0000c970


	//   ....[14]....
        /*00a0*/ 	.word	0x0000cad0


	//   ....[15]....
        /*00a4*/ 	.word	0x0000cb10


	//   ....[16]....
        /*00a8*/ 	.word	0x0000cb50


	//   ....[17]....
        /*00ac*/ 	.word	0x0000cc00


	//   ....[18]....
        /*00b0*/ 	.word	0x0000cc60


	//   ....[19]....
        /*00b4*/ 	.word	0x0000cdd0


	//   ....[20]....
        /*00b8*/ 	.word	0x0000cee0


	//   ....[21]....
        /*00bc*/ 	.word	0x0000d020


	//   ....[22]....
        /*00c0*/ 	.word	0x0000d060


	//----- nvinfo : EIATTR_MAX_THREADS
	.align		4
.L_2865:
        /*00c4*/ 	.byte	0x04, 0x05
        /*00c6*/ 	.short	(.L_2867 - .L_2866)
.L_2866:
        /*00c8*/ 	.word	0x00000080
        /*00cc*/ 	.word	0x00000001
        /*00d0*/ 	.word	0x00000001


	//----- nvinfo : EIATTR_CRS_STACK_SIZE
	.align		4
.L_2867:
        /*00d4*/ 	.byte	0x04, 0x1e
        /*00d6*/ 	.short	(.L_2869 - .L_2868)
.L_2868:
        /*00d8*/ 	.word	0x00000000


	//----- nvinfo : EIATTR_CBANK_PARAM_SIZE
	.align		4
.L_2869:
        /*00dc*/ 	.byte	0x03, 0x19
        /*00de*/ 	.short	0x0230


	//----- nvinfo : EIATTR_PARAM_CBANK
	.align		4
        /*00e0*/ 	.byte	0x04, 0x0a
        /*00e2*/ 	.short	(.L_2871 - .L_2870)
	.align		4
.L_2870:
        /*00e4*/ 	.word	index@(.nv.constant0._ZN2at6native18elementwise_kernelILi128ELi4EZNS0_15gpu_kernel_implIZZZNS0_22nan_to_num_kernel_cudaERNS_18TensorIteratorBaseESt8optionalIdES6_S6_ENKUlvE0_clEvENKUlvE1_clEvEUlN3c104HalfEE_EEvS4_RKT_EUliE_EEviT1_)
        /*00e8*/ 	.short	0x0380
        /*00ea*/ 	.short	0x0230


	//----- nvinfo : EIATTR_SW_WAR
	.align		4
.L_2871:
        /*00ec*/ 	.byte	0x04, 0x36
        /*00ee*/ 	.short	(.L_2873 - .L_2872)
.L_2872:
        /*00f0*/ 	.word	0x00000008
.L_2873:


//--------------------- .nv.info._ZN2at6native27unrolled_elementwise_kernelIZZZNS0_22nan_to_num_kernel_cudaERNS_18TensorIteratorBaseESt8optionalIdES5_S5_ENKUlvE0_clEvENKUlvE1_clEvEUlN3c104HalfEE_St5arrayIPcLm2EELi4E23TrivialOffsetCalculatorILi1EjESF_NS0_6memory12LoadWithCastILi1EEENSG_13StoreWithCastILi1EEEEEviT_T0_T2_T3_T4_T5_ --------------------------
	.section	.nv.info._ZN2at6native27unrolled_elementwise_kernelIZZZNS0_22nan_to_num_kernel_cudaERNS_18TensorIteratorBaseESt8optionalIdES5_S5_ENKUlvE0_clEvENKUlvE1_clEvEUlN3c104HalfEE_St5arrayIPcLm2EELi4E23TrivialOffsetCalculatorILi1EjESF_NS0_6memory12LoadWithCastILi1EEENSG_13StoreWithCastILi1EEEEEviT_T0_T2_T3_T4_T5_,"",@"SHT_CUDA_INFO"
	.sectionflags	@""
	.align	4


	//----- nvinfo : EIATTR_CUDA_API_VERSION
	.align		4
        /*0000*/ 	.byte	0x04, 0x37
        /*0002*/ 	.short	(.L_2875 - .L_2874)
.L_2874:
        /*0004*/ 	.word	0x00000082


	//----- nvinfo : EIATTR_KPARAM_INFO
	.align		4
.L_2875:
        /*0008*/ 	.byte	0x04, 0x17
        /*000a*/ 	.short	(.L_2877 - .L_2876)
.L_2876:
        /*000c*/ 	.word	0x00000000
        /*0010*/ 	.short	0x0006
        /*0012*/ 	.short	0x0034
        /*0014*/ 	.byte	0x00, 0xf0, 0x21, 0x00


	//----- nvinfo : EIATTR_KPARAM_INFO
	.align		4
.L_2877:
        /*0018*/ 	.byte	0x04, 0x17
        /*001a*/ 	.short	(.L_2879 - .L_2878)
.L_2878:
        /*001c*/ 	.word	0x00000000
        /*0020*/ 	.short	0x0005
        /*0022*/ 	.short	0x002c
        /*0024*/ 	.byte	0x00, 0xf0, 0x21, 0x00


	//----- nvinfo : EIATTR_KPARAM_INFO
	.align		4
.L_2879:
        /*0028*/ 	.byte	0x04, 0x17
        /*002a*/ 	.short	(.L_2881 - .L_2880)
.L_2880:
        /*002c*/ 	.word	0x00000000
        /*0030*/ 	.short	0x0004
        /*0032*/ 	.short	0x0029
        /*0034*/ 	.byte	0x00, 0xf0, 0x05, 0x00


	//----- nvinfo : EIATTR_KPARAM_INFO
	.align		4
.L_2881:
        /*0038*/ 	.byte	0x04, 0x17
        /*003a*/ 	.short	(.L_2883 - .L_2882)
.L_2882:
        /*003c*/ 	.word	0x00000000
        /*0040*/ 	.short	0x0003
        /*0042*/ 	.short	0x0028
        /*0044*/ 	.byte	0x00, 0xf0, 0x05, 0x00


	//----- nvinfo : EIATTR_KPARAM_INFO
	.align		4
.L_2883:
        /*0048*/ 	.byte	0x04, 0x17
        /*004a*/ 	.short	(.L_2885 - .L_2884)
.L_2884:
        /*004c*/ 	.word	0x00000000
        /*0050*/ 	.short	0x0002
        /*0052*/ 	.short	0x0018
        /*0054*/ 	.byte	0x00, 0xf0, 0x41, 0x00


	//----- nvinfo : EIATTR_KPARAM_INFO
	.align		4
.L_2885:
        /*0058*/ 	.byte	0x04, 0x17
        /*005a*/ 	.short	(.L_2887 - .L_2886)
.L_2886:
        /*005c*/ 	.word	0x00000000
        /*0060*/ 	.short	0x0001
        /*0062*/ 	.short	0x0008
        /*0064*/ 	.byte	0x00, 0xf0, 0x41, 0x00


	//----- nvinfo : EIATTR_KPARAM_INFO
	.align		4
.L_2887:
        /*0068*/ 	.byte	0x04, 0x17
        /*006a*/ 	.short	(.L_2889 - .L_2888)
.L_2888:
        /*006c*/ 	.word	0x00000000
        /*0070*/ 	.short	0x0000
        /*0072*/ 	.short	0x0000
        /*0074*/ 	.byte	0x00, 0xf0, 0x11, 0x00


	//----- nvinfo : EIATTR_SPARSE_MMA_MASK
	.align		4
.L_2889:
        /*0078*/ 	.byte	0x03, 0x50
        /*007a*/ 	.short	0x0000


	//----- nvinfo : EIATTR_MAXREG_COUNT
	.align		4
        /*007c*/ 	.byte	0x03, 0x1b
        /*007e*/ 	.short	0x00ff


	//----- nvinfo : EIATTR_EXTERNS
	.align		4
        /*0080*/ 	.byte	0x04, 0x0f
        /*0082*/ 	.short	(.L_2891 - .L_2890)


	//   ....[0]....
	.align		4
.L_2890:
        /*0084*/ 	.word	index@(__assertfail)


	//----- nvinfo : EIATTR_MERCURY_ISA_VERSION
	.align		4
.L_2891:
        /*0088*/ 	.byte	0x03, 0x5f
        /*008a*/ 	.short	0x0101


	//----- nvinfo : EIATTR_VRC_CTA_INIT_COUNT
	.align		4
        /*008c*/ 	.byte	0x02, 0x4a
	.zero		1
	.zero		1


	//----- nvinfo : EIATTR_SYSCALL_OFFSETS
	.align		4
        /*0090*/ 	.byte	0x04, 0x46
        /*0092*/ 	.short	(.L_2893 - .L_2892)


	//   ....[0]....
.L_2892:
        /*0094*/ 	.word	0x00001070


	//   ....[1]....
        /*0098*/ 	.word	0x000022a0


	//   ....[2]....
        /*009c*/ 	.word	0x00003410


	//   ....[3]....
        /*00a0*/ 	.word	0x000044a0


	//   ....[4]....
        /*00a4*/ 	.word	0x00005850


	//   ....[5]....
        /*00a8*/ 	.word	0x00006710


	//   ....[6]....
        /*00ac*/ 	.word	0x00007690


	//   ....[7]....
        /*00b0*/ 	.word	0x00008610


	//----- nvinfo : EIATTR_EXIT_INSTR_OFFSETS
	.align		4
.L_2893:
        /*00b4*/ 	.byte	0x04, 0x1c
        /*00b6*/ 	.short	(.L_2895 - .L_2894)


	//   ....[0]....
.L_2894:
        /*00b8*/ 	.word	0x00007960


	//   ....[1]....
        /*00bc*/ 	.word	0x00007ab0


	//   ....[2]....
        /*00c0*/ 	.word	0x00007af0


	//   ....[3]....
        /*00c4*/ 	.word	0x00007b90


	//   ....[4]....
        /*00c8*/ 	.word	0x00007bd0


	//   ....[5]....
        /*00cc*/ 	.word	0x00007c10


	//   ....[6]....
        /*00d0*/ 	.word	0x00007ca0


	//   ....[7]....
        /*00d4*/ 	.word	0x00007cc0


	//   ....[8]....
        /*00d8*/ 	.word	0x00007d60


	//   ....[9]....
        /*00dc*/ 	.word	0x00007db0


	//   ....[10]....
        /*00e0*/ 	.word	0x00007e00


	//   ....[11]....
        /*00e4*/ 	.word	0x00007ee0


	//   ....[12]....
        /*00e8*/ 	.word	0x00008050


	//   ....[13]....
        /*00ec*/ 	.word	0x000081c0


	//   ....[14]....
        /*00f0*/ 	.word	0x00008320


	//   ....[15]....
        /*00f4*/ 	.word	0x00008360


	//   ....[16]....
        /*00f8*/ 	.word	0x000083a0


	//   ....[17]....
        /*00fc*/ 	.word	0x00008450


	//   ....[18]....
        /*0100*/ 	.word	0x000084b0


	//   ....[19]....
        /*0104*/ 	.word	0x00008620


	//   ....[20]....
        /*0108*/ 	.word	0x00008730


	//   ....[21]....
        /*010c*/ 	.word	0x00008870


	//   ....[22]....
        /*0110*/ 	.word	0x000088b0


	//----- nvinfo : EIATTR_MAX_THREADS
	.align		4
.L_2895:
        /*0114*/ 	.byte	0x04, 0x05
        /*0116*/ 	.short	(.L_2897 - .L_2896)
.L_2896:
        /*0118*/ 	.word	0x00000080
        /*011c*/ 	.word	0x00000001
        /*0120*/ 	.word	0x00000001


	//----- nvinfo : EIATTR_CRS_STACK_SIZE
	.align		4
.L_2897:
        /*0124*/ 	.byte	0x04, 0x1e
        /*0126*/ 	.short	(.L_2899 - .L_2898)
.L_2898:
        /*0128*/ 	.word	0x00000000


	//----- nvinfo : EIATTR_CBANK_PARAM_SIZE
	.align		4
.L_2899:
        /*012c*/ 	.byte	0x03, 0x19
        /*012e*/ 	.short	0x003c


	//----- nvinfo : EIATTR_PARAM_CBANK
	.align		4
        /*0130*/ 	.byte	0x04, 0x0a
        /*0132*/ 	.short	(.L_2901 - .L_2900)
	.align		4
.L_2900:
        /*0134*/ 	.word	index@(.nv.constant0._ZN2at6native27unrolled_elementwise_kernelIZZZNS0_22nan_to_num_kernel_cudaERNS_18TensorIteratorBaseESt8optionalIdES5_S5_ENKUlvE0_clEvENKUlvE1_clEvEUlN3c104HalfEE_St5arrayIPcLm2EELi4E23TrivialOffsetCalculatorILi1EjESF_NS0_6memory12LoadWithCastILi1EEENSG_13StoreWithCastILi1EEEEEviT_T0_T2_T3_T4_T5_)
        /*0138*/ 	.short	0x0380
        /*013a*/ 	.short	0x003c


	//----- nvinfo : EIATTR_SW_WAR
	.align		4
.L_2901:
        /*013c*/ 	.byte	0x04, 0x36
        /*013e*/ 	.short	(.L_2903 - .L_2902)
.L_2902:
        /*0140*/ 	.word	0x00000008
.L_2903:


//--------------------- .nv.info._ZN2at6native18elementwise_kernelILi128ELi4EZNS0_22gpu_kernel_impl_nocastIZZZNS0_22nan_to_num_kernel_cudaERNS_18TensorIteratorBaseESt8optionalIdES6_S6_ENKUlvE0_clEvENKUlvE1_clEvEUlN3c104HalfEE_EEvS4_RKT_EUliE_EEviT1_ --------------------------
	.section	.nv.info._ZN2at6native18elementwise_kernelILi128ELi4EZNS0_22gpu_kernel_impl_nocastIZZZNS0_22nan_to_num_kernel_cudaERNS_18TensorIteratorBaseESt8optionalIdES6_S6_ENKUlvE0_clEvENKUlvE1_clEvEUlN3c104HalfEE_EEvS4_RKT_EUliE_EEviT1_,"",@"SHT_CUDA_INFO"
	.sectionflags	@""
	.align	4


	//----- nvinfo : EIATTR_CUDA_API_VERSION
	.align		4
        /*0000*/ 	.byte	0x04, 0x37
        /*0002*/ 	.short	(.L_2905 - .L_2904)
.L_2904:
        /*0004*/ 	.word	0x00000082


	//----- nvinfo : EIATTR_KPARAM_INFO
	.align		4
.L_2905:
        /*0008*/ 	.byte	0x04, 0x17
        /*000a*/ 	.short	(.L_2907 - .L_2906)
.L_2906:
        /*000c*/ 	.word	0x00000000
        /*0010*/ 	.short	0x0001
        /*0012*/ 	.short	0x0008
        /*0014*/ 	.byte	0x00, 0xf0, 0x81, 0x08


	//----- nvinfo : EIATTR_KPARAM_INFO
	.align		4
.L_2907:
        /*0018*/ 	.byte	0x04, 0x17
        /*001a*/ 	.short	(.L_2909 - .L_2908)
.L_2908:
        /*001c*/ 	.word	0x00000000
        /*0020*/ 	.short	0x0000
        /*0022*/ 	.short	0x0000
        /*0024*/ 	.byte	0x00, 0xf0, 0x11, 0x00


	//----- nvinfo : EIATTR_SPARSE_MMA_MASK
	.align		4
.L_2909:
        /*0028*/ 	.byte	0x03, 0x50
        /*002a*/ 	.short	0x0000


	//----- nvinfo : EIATTR_MAXREG_COUNT
	.align		4
        /*002c*/ 	.byte	0x03, 0x1b
        /*002e*/ 	.short	0x0080


	//----- nvinfo : EIATTR_MERCURY_ISA_VERSION
	.align		4
        /*0030*/ 	.byte	0x03, 0x5f
        /*0032*/ 	.short	0x0101


	//----- nvinfo : EIATTR_VRC_CTA_INIT_COUNT
	.align		4
        /*0034*/ 	.byte	0x02, 0x4a
	.zero		1
	.zero		1


	//----- nvinfo : EIATTR_EXIT_INSTR_OFFSETS
	.align		4
        /*0038*/ 	.byte	0x04, 0x1c
        /*003a*/ 	.short	(.L_2911 - .L_2910)


	//   ....[0]....
.L_2910:
        /*003c*/ 	.word	0x00000480


	//   ....[1]....
        /*0040*/ 	.word	0x00000560


	//   ....[2]....
        /*0044*/ 	.word	0x00004260


	//   ....[3]....
        /*0048*/ 	.word	0x00005630


	//----- nvinfo : EIATTR_MAX_THREADS
	.align		4
.L_2911:
        /*004c*/ 	.byte	0x04, 0x05
        /*004e*/ 	.short	(.L_2913 - .L_2912)
.L_2912:
        /*0050*/ 	.word	0x00000080
        /*0054*/ 	.word	0x00000001
        /*0058*/ 	.word	0x00000001


	//----- nvinfo : EIATTR_CRS_STACK_SIZE
	.align		4
.L_2913:
        /*005c*/ 	.byte	0x04, 0x1e
        /*005e*/ 	.short	(.L_2915 - .L_2914)
.L_2914:
        /*0060*/ 	.word	0x00000000


	//----- nvinfo : EIATTR_CBANK_PARAM_SIZE
	.align		4
.L_2915:
        /*0064*/ 	.byte	0x03, 0x19
        /*0066*/ 	.short	0x0228


	//----- nvinfo : EIATTR_PARAM_CBANK
	.align		4
        /*0068*/ 	.byte	0x04, 0x0a
        /*006a*/ 	.short	(.L_2917 - .L_2916)
	.align		4
.L_2916:
        /*006c*/ 	.word	index@(.nv.constant0._ZN2at6native18elementwise_kernelILi128ELi4EZNS0_22gpu_kernel_impl_nocastIZZZNS0_22nan_to_num_kernel_cudaERNS_18TensorIteratorBaseESt8optionalIdES6_S6_ENKUlvE0_clEvENKUlvE1_clEvEUlN3c104HalfEE_EEvS4_RKT_EUliE_EEviT1_)
        /*0070*/ 	.short	0x0380
        /*0072*/ 	.short	0x0228


	//----- nvinfo : EIATTR_SW_WAR
	.align		4
.L_2917:
        /*0074*/ 	.byte	0x04, 0x36
        /*0076*/ 	.short	(.L_2919 - .L_2918)
.L_2918:
        /*0078*/ 	.word	0x00000008
.L_2919:


//--------------------- .nv.info._ZN2at6native27unrolled_elementwise_kernelIZZZNS0_22nan_to_num_kernel_cudaERNS_18TensorIteratorBaseESt8optionalIdES5_S5_ENKUlvE0_clEvENKUlvE1_clEvEUlN3c104HalfEE_St5arrayIPcLm2EELi4E23TrivialOffsetCalculatorILi1EjESF_NS0_6memory15LoadWithoutCastENSG_16StoreWithoutCastEEEviT_T0_T2_T3_T4_T5_ --------------------------
	.section	.nv.info._ZN2at6native27unrolled_elementwise_kernelIZZZNS0_22nan_to_num_kernel_cudaERNS_18TensorIteratorBaseESt8optionalIdES5_S5_ENKUlvE0_clEvENKUlvE1_clEvEUlN3c104HalfEE_St5arrayIPcLm2EELi4E23TrivialOffsetCalculatorILi1EjESF_NS0_6memory15LoadWithoutCastENSG_16StoreWithoutCastEEEviT_T0_T2_T3_T4_T5_,"",@"SHT_CUDA_INFO"
	.sectionflags	@""
	.align	4


	//----- nvinfo : EIATTR_CUDA_API_VERSION
	.align		4
        /*0000*/ 	.byte	0x04, 0x37
        /*0002*/ 	.short	(.L_2921 - .L_2920)
.L_2920:
        /*0004*/ 	.word	0x00000082


	//----- nvinfo : EIATTR_KPARAM_INFO
	.align		4
.L_2921:
        /*0008*/ 	.byte	0x04, 0x17
        /*000a*/ 	.short	(.L_2923 - .L_2922)
.L_2922:
        /*000c*/ 	.word	0x00000000
        /*0010*/ 	.short	0x0006
        /*0012*/ 	.short	0x002b
        /*0014*/ 	.byte	0x00, 0xf0, 0x05, 0x00


	//----- nvinfo : EIATTR_KPARAM_INFO
	.align		4
.L_2923:
        /*0018*/ 	.byte	0x04, 0x17
        /*001a*/ 	.short	(.L_2925 - .L_2924)
.L_2924:
        /*001c*/ 	.word	0x00000000
        /*0020*/ 	.short	0x0005
        /*0022*/ 	.short	0x002a
        /*0024*/ 	.byte	0x00, 0xf0, 0x05, 0x00


	//----- nvinfo : EIATTR_KPARAM_INFO
	.align		4
.L_2925:
        /*0028*/ 	.byte	0x04, 0x17
        /*002a*/ 	.short	(.L_2927 - .L_2926)
.L_2926:
        /*002c*/ 	.word	0x00000000
        /*0030*/ 	.short	0x0004
        /*0032*/ 	.short	0x0029
        /*0034*/ 	.byte	0x00, 0xf0, 0x05, 0x00


	//----- nvinfo : EIATTR_KPARAM_INFO
	.align		4
.L_2927:
        /*0038*/ 	.byte	0x04, 0x17
        /*003a*/ 	.short	(.L_2929 - .L_2928)
.L_2928:
        /*003c*/ 	.word	0x00000000
        /*0040*/ 	.short	0x0003
        /*0042*/ 	.short	0x0028
        /*0044*/ 	.byte	0x00, 0xf0, 0x05, 0x00


	//----- nvinfo : EIATTR_KPARAM_INFO
	.align		4
.L_2929:
        /*0048*/ 	.byte	0x04, 0x17
        /*004a*/ 	.short	(.L_2931 - .L_2930)
.L_2930:
        /*004c*/ 	.word	0x00000000
        /*0050*/ 	.short	0x0002
        /*0052*/ 	.short	0x0018
        /*0054*/ 	.byte	0x00, 0xf0, 0x41, 0x00


	//----- nvinfo : EIATTR_KPARAM_INFO
	.align		4
.L_2931:
        /*0058*/ 	.byte	0x04, 0x17
        /*005a*/ 	.short	(.L_2933 - .L_2932)
.L_2932:
        /*005c*/ 	.word	0x00000000
        /*0060*/ 	.short	0x0001
        /*0062*/ 	.short	0x0008
        /*0064*/ 	.byte	0x00, 0xf0, 0x41, 0x00


	//----- nvinfo : EIATTR_KPARAM_INFO
	.align		4
.L_2933:
        /*0068*/ 	.byte	0x04, 0x17
        /*006a*/ 	.short	(.L_2935 - .L_2934)
.L_2934:
        /*006c*/ 	.word	0x00000000
        /*0070*/ 	.short	0x0000
        /*0072*/ 	.short	0x0000
        /*0074*/ 	.byte	0x00, 0xf0, 0x11, 0x00


	//----- nvinfo : EIATTR_SPARSE_MMA_MASK
	.align		4
.L_2935:
        /*0078*/ 	.byte	0x03, 0x50
        /*007a*/ 	.short	0x0000


	//----- nvinfo : EIATTR_MAXREG_COUNT
	.align		4
        /*007c*/ 	.byte	0x03, 0x1b
        /*007e*/ 	.short	0x00ff


	//----- nvinfo : EIATTR_MERCURY_ISA_VERSION
	.align		4
        /*0080*/ 	.byte	0x03, 0x5f
        /*0082*/ 	.short	0x0101


	//----- nvinfo : EIATTR_VRC_CTA_INIT_COUNT
	.align		4
        /*0084*/ 	.byte	0x02, 0x4a
	.zero		1
	.zero		1


	//----- nvinfo : EIATTR_EXIT_INSTR_OFFSETS
	.align		4
        /*0088*/ 	.byte	0x04, 0x1c
        /*008a*/ 	.short	(.L_2937 - .L_2936)


	//   ....[0]....
.L_2936:
        /*008c*/ 	.word	0x00000730


	//   ....[1]....
        /*0090*/ 	.word	0x00000780


	//----- nvinfo : EIATTR_MAX_THREADS
	.align		4
.L_2937:
        /*0094*/ 	.byte	0x04, 0x05
        /*0096*/ 	.short	(.L_2939 - .L_2938)
.L_2938:
        /*0098*/ 	.word	0x00000080
        /*009c*/ 	.word	0x00000001
        /*00a0*/ 	.word	0x00000001


	//----- nvinfo : EIATTR_CRS_STACK_SIZE
	.align		4
.L_2939:
        /*00a4*/ 	.byte	0x04, 0x1e
        /*00a6*/ 	.short	(.L_2941 - .L_2940)
.L_2940:
        /*00a8*/ 	.word	0x00000000


	//----- nvinfo : EIATTR_CBANK_PARAM_SIZE
	.align		4
.L_2941:
        /*00ac*/ 	.byte	0x03, 0x19
        /*00ae*/ 	.short	0x002c


	//----- nvinfo : EIATTR_PARAM_CBANK
	.align		4
        /*00b0*/ 	.byte	0x04, 0x0a
        /*00b2*/ 	.short	(.L_2943 - .L_2942)
	.align		4
.L_2942:
        /*00b4*/ 	.word	index@(.nv.constant0._ZN2at6native27unrolled_elementwise_kernelIZZZNS0_22nan_to_num_kernel_cudaERNS_18TensorIteratorBaseESt8optionalIdES5_S5_ENKUlvE0_clEvENKUlvE1_clEvEUlN3c104HalfEE_St5arrayIPcLm2EELi4E23TrivialOffsetCalculatorILi1EjESF_NS0_6memory15LoadWithoutCastENSG_16StoreWithoutCastEEEviT_T0_T2_T3_T4_T5_)
        /*00b8*/ 	.short	0x0380
        /*00ba*/ 	.short	0x002c


	//----- nvinfo : EIATTR_SW_WAR
	.align		4
.L_2943:
        /*00bc*/ 	.byte	0x04, 0x36
        /*00be*/ 	.short	(.L_2945 - .L_2944)
.L_2944:
        /*00c0*/ 	.word	0x00000008
.L_2945:


//--------------------- .nv.info._ZN2at6native29vectorized_elementwise_kernelILi2EZZZNS0_22nan_to_num_kernel_cudaERNS_18TensorIteratorBaseESt8optionalIdES5_S5_ENKUlvE0_clEvENKUlvE1_clEvEUlN3c104HalfEE_St5arrayIPcLm2EEEEviT0_T1_ --------------------------
	.section	.nv.info._ZN2at6native29vectorized_elementwise_kernelILi2EZZZNS0_22nan_to_num_kernel_cudaERNS_18TensorIteratorBaseESt8optionalIdES5_S5_ENKUlvE0_clEvENKUlvE1_clEvEUlN3c104HalfEE_St5arrayIPcLm2EEEEviT0_T1_,"",@"SHT_CUDA_INFO"
	.sectionflags	@""
	.align	4


	//----- nvinfo : EIATTR_CUDA_API_VERSION
	.align		4
        /*0000*/ 	.byte	0x04, 0x37
        /*0002*/ 	.short	(.L_2947 - .L_2946)
.L_2946:
        /*0004*/ 	.word	0x00000082


	//----- nvinfo : EIATTR_KPARAM_INFO
	.align		4
.L_2947:
        /*0008*/ 	.byte	0x04, 0x17
        /*000a*/ 	.short	(.L_2949 - .L_2948)
.L_2948:
        /*000c*/ 	.word	0x00000000
        /*0010*/ 	.short	0x0002
        /*0012*/ 	.short	0x0018
        /*0014*/ 	.byte	0x00, 0xf0, 0x41, 0x00


	//----- nvinfo : EIATTR_KPARAM_INFO
	.align		4
.L_2949:
        /*0018*/ 	.byte	0x04, 0x17
        /*001a*/ 	.short	(.L_2951 - .L_2950)
.L_2950:
        /*001c*/ 	.word	0x00000000
        /*0020*/ 	.short	0x0001
        /*0022*/ 	.short	0x0008
        /*0024*/ 	.byte	0x00, 0xf0, 0x41, 0x00


	//----- nvinfo : EIATTR_KPARAM_INFO
	.align		4
.L_2951:
        /*0028*/ 	.byte	0x04, 0x17
        /*002a*/ 	.short	(.L_2953 - .L_2952)
.L_2952:
        /*002c*/ 	.word	0x00000000
        /*0030*/ 	.short	0x0000
        /*0032*/ 	.short	0x0000
        /*0034*/ 	.byte	0x00, 0xf0, 0x11, 0x00


	//----- nvinfo : EIATTR_SPARSE_MMA_MASK
	.align		4
.L_2953:
        /*0038*/ 	.byte	0x03, 0x50
        /*003a*/ 	.short	0x0000


	//----- nvinfo : EIATTR_MAXREG_COUNT
	.align		4
        /*003c*/ 	.byte	0x03, 0x1b
        /*003e*/ 	.short	0x00ff


	//----- nvinfo : EIATTR_MERCURY_ISA_VERSION
	.align		4
        /*0040*/ 	.byte	0x03, 0x5f
        /*0042*/ 	.short	0x0101


	//----- nvinfo : EIATTR_VRC_CTA_INIT_COUNT
	.align		4
        /*0044*/ 	.byte	0x02, 0x4a
	.zero		1
	.zero		1


	//----- nvinfo : EIATTR_EXIT_INSTR_OFFSETS
	.align		4
        /*0048*/ 	.byte	0x04, 0x1c
        /*004a*/ 	.short	(.L_2955 - .L_2954)


	//   ....[0]....
.L_2954:
        /*004c*/ 	.word	0x00000ef0


	//   ....[1]....
        /*0050*/ 	.word	0x00000f40


	//   ....[2]....
        /*0054*/ 	.word	0x000016b0


	//----- nvinfo : EIATTR_MAX_THREADS
	.align		4
.L_2955:
        /*0058*/ 	.byte	0x04, 0x05
        /*005a*/ 	.short	(.L_2957 - .L_2956)
.L_2956:
        /*005c*/ 	.word	0x00000080
        /*0060*/ 	.word	0x00000001
        /*0064*/ 	.word	0x00000001


	//----- nvinfo : EIATTR_CRS_STACK_SIZE
	.align		4
.L_2957:
        /*0068*/ 	.byte	0x04, 0x1e
        /*006a*/ 	.short	(.L_2959 - .L_2958)
.L_2958:
        /*006c*/ 	.word	0x00000000


	//----- nvinfo : EIATTR_CBANK_PARAM_SIZE
	.align		4
.L_2959:
        /*0070*/ 	.byte	0x03, 0x19
        /*0072*/ 	.short	0x0028


	//----- nvinfo : EIATTR_PARAM_CBANK
	.align		4
        /*0074*/ 	.byte	0x04, 0x0a
        /*0076*/ 	.short	(.L_2961 - .L_2960)
	.align		4
.L_2960:
        /*0078*/ 	.word	index@(.nv.constant0._ZN2at6native29vectorized_elementwise_kernelILi2EZZZNS0_22nan_to_num_kernel_cudaERNS_18TensorIteratorBaseESt8optionalIdES5_S5_ENKUlvE0_clEvENKUlvE1_clEvEUlN3c104HalfEE_St5arrayIPcLm2EEEEviT0_T1_)
        /*007c*/ 	.short	0x0380
        /*007e*/ 	.short	0x0028


	//----- nvinfo : EIATTR_SW_WAR
	.align		4
.L_2961:
        /*0080*/ 	.byte	0x04, 0x36
        /*0082*/ 	.short	(.L_2963 - .L_2962)
.L_2962:
        /*0084*/ 	.word	0x00000008
.L_2963:


//--------------------- .nv.info._ZN2at6native29vectorized_elementwise_kernelILi4EZZZNS0_22nan_to_num_kernel_cudaERNS_18TensorIteratorBaseESt8optionalIdES5_S5_ENKUlvE0_clEvENKUlvE1_clEvEUlN3c104HalfEE_St5arrayIPcLm2EEEEviT0_T1_ --------------------------
	.section	.nv.info._ZN2at6native29vectorized_elementwise_kernelILi4EZZZNS0_22nan_to_num_kernel_cudaERNS_18TensorIteratorBaseESt8optionalIdES5_S5_ENKUlvE0_clEvENKUlvE1_clEvEUlN3c104HalfEE_St5arrayIPcLm2EEEEviT0_T1_,"",@"SHT_CUDA_INFO"
	.sectionflags	@""
	.align	4


	//----- nvinfo : EIATTR_CUDA_API_VERSION
	.align		4
        /*0000*/ 	.byte	0x04, 0x37
        /*0002*/ 	.short	(.L_2965 - .L_2964)
.L_2964:
        /*0004*/ 	.word	0x00000082


	//----- nvinfo : EIATTR_KPARAM_INFO
	.align		4
.L_2965:
        /*0008*/ 	.byte	0x04, 0x17
        /*000a*/ 	.short	(.L_2967 - .L_2966)
.L_2966:
        /*000c*/ 	.word	0x00000000
        /*0010*/ 	.short	0x0002
        /*0012*/ 	.short	0x0018
        /*0014*/ 	.byte	0x00, 0xf0, 0x41, 0x00


	//----- nvinfo : EIATTR_KPARAM_INFO
	.align		4
.L_2967:
        /*0018*/ 	.byte	0x04, 0x17
        /*001a*/ 	.short	(.L_2969 - .L_2968)
.L_2968:
        /*001c*/ 	.word	0x00000000
        /*0020*/ 	.short	0x0001
        /*0022*/ 	.short	0x0008
        /*0024*/ 	.byte	0x00, 0xf0, 0x41, 0x00


	//----- nvinfo : EIATTR_KPARAM_INFO
	.align		4
.L_2969:
        /*0028*/ 	.byte	0x04, 0x17
        /*002a*/ 	.short	(.L_2971 - .L_2970)
.L_2970:
        /*002c*/ 	.word	0x00000000
        /*0030*/ 	.short	0x0000
        /*0032*/ 	.short	0x0000
        /*0034*/ 	.byte	0x00, 0xf0, 0x11, 0x00


	//----- nvinfo : EIATTR_SPARSE_MMA_MASK
	.align		4
.L_2971:
        /*0038*/ 	.byte	0x03, 0x50
        /*003a*/ 	.short	0x0000


	//----- nvinfo : EIATTR_MAXREG_COUNT
	.align		4
        /*003c*/ 	.byte	0x03, 0x1b
        /*003e*/ 	.short	0x00ff


	//----- nvinfo : EIATTR_MERCURY_ISA_VERSION
	.align		4
        /*0040*/ 	.byte	0x03, 0x5f
        /*0042*/ 	.short	0x0101


	//----- nvinfo : EIATTR_VRC_CTA_INIT_COUNT
	.align		4
        /*0044*/ 	.byte	0x02, 0x4a
	.zero		1
	.zero		1


	//----- nvinfo : EIATTR_EXIT_INSTR_OFFSETS
	.align		4
        /*0048*/ 	.byte	0x04, 0x1c
        /*004a*/ 	.short	(.L_2973 - .L_2972)


	//   ....[0]....
.L_2972:
        /*004c*/ 	.word	0x00000ef0


	//   ....[1]....
        /*0050*/ 	.word	0x00000f40


	//   ....[2]....
        /*0054*/ 	.word	0x00001670


	//----- nvinfo : EIATTR_MAX_THREADS
	.align		4
.L_2973:
        /*0058*/ 	.byte	0x04, 0x05
        /*005a*/ 	.short	(.L_2975 - .L_2974)
.L_2974:
        /*005c*/ 	.word	0x00000080
        /*0060*/ 	.word	0x00000001
        /*0064*/ 	.word	0x00000001


	//----- nvinfo : EIATTR_CRS_STACK_SIZE
	.align		4
.L_2975:
        /*0068*/ 	.byte	0x04, 0x1e
        /*006a*/ 	.short	(.L_2977 - .L_2976)
.L_2976:
        /*006c*/ 	.word	0x00000000


	//----- nvinfo : EIATTR_CBANK_PARAM_SIZE
	.align		4
.L_2977:
        /*0070*/ 	.byte	0x03, 0x19
        /*0072*/ 	.short	0x0028


	//----- nvinfo : EIATTR_PARAM_CBANK
	.align		4
        /*0074*/ 	.byte	0x04, 0x0a
        /*0076*/ 	.short	(.L_2979 - .L_2978)
	.align		4
.L_2978:
        /*0078*/ 	.word	index@(.nv.constant0._ZN2at6native29vectorized_elementwise_kernelILi4EZZZNS0_22nan_to_num_kernel_cudaERNS_18TensorIteratorBaseESt8optionalIdES5_S5_ENKUlvE0_clEvENKUlvE1_clEvEUlN3c104HalfEE_St5arrayIPcLm2EEEEviT0_T1_)
        /*007c*/ 	.short	0x0380
        /*007e*/ 	.short	0x0028


	//----- nvinfo : EIATTR_SW_WAR
	.align		4
.L_2979:
        /*0080*/ 	.byte	0x04, 0x36
        /*0082*/ 	.short	(.L_2981 - .L_2980)
.L_2980:
        /*0084*/ 	.word	0x00000008
.L_2981:


//--------------------- .nv.info._ZN2at6native29vectorized_elementwise_kernelILi8EZZZNS0_22nan_to_num_kernel_cudaERNS_18TensorIteratorBaseESt8optionalIdES5_S5_ENKUlvE0_clEvENKUlvE1_clEvEUlN3c104HalfEE_St5arrayIPcLm2EEEEviT0_T1_ --------------------------
	.section	.nv.info._ZN2at6native29vectorized_elementwise_kernelILi8EZZZNS0_22nan_to_num_kernel_cudaERNS_18TensorIteratorBaseESt8optionalIdES5_S5_ENKUlvE0_clEvENKUlvE1_clEvEUlN3c104HalfEE_St5arrayIPcLm2EEEEviT0_T1_,"",@"SHT_CUDA_INFO"
	.sectionflags	@""
	.align	4


	//----- nvinfo : EIATTR_CUDA_API_VERSION
	.align		4
        /*0000*/ 	.byte	0x04, 0x37
        /*0002*/ 	.short	(.L_2983 - .L_2982)
.L_2982:
        /*0004*/ 	.word	0x00000082


	//----- nvinfo : EIATTR_KPARAM_INFO
	.align		4
.L_2983:
        /*0008*/ 	.byte	0x04, 0x17
        /*000a*/ 	.short	(.L_2985 - .L_2984)
.L_2984:
        /*000c*/ 	.word	0x00000000
        /*0010*/ 	.short	0x0002
        /*0012*/ 	.short	0x0018
        /*0014*/ 	.byte	0x00, 0xf0, 0x41, 0x00


	//----- nvinfo : EIATTR_KPARAM_INFO
	.align		4
.L_2985:
        /*0018*/ 	.byte	0x04, 0x17
        /*001a*/ 	.short	(.L_2987 - .L_2986)
.L_2986:
        /*001c*/ 	.word	0x00000000
        /*0020*/ 	.short	0x0001
        /*0022*/ 	.short	0x0008
        /*0024*/ 	.byte	0x00, 0xf0, 0x41, 0x00


	//----- nvinfo : EIATTR_KPARAM_INFO
	.align		4
.L_2987:
        /*0028*/ 	.byte	0x04, 0x17
        /*002a*/ 	.short	(.L_2989 - .L_2988)
.L_2988:
        /*002c*/ 	.word	0x00000000
        /*0030*/ 	.short	0x0000
        /*0032*/ 	.short	0x0000
        /*0034*/ 	.byte	0x00, 0xf0, 0x11, 0x00


	//----- nvinfo : EIATTR_SPARSE_MMA_MASK
	.align		4
.L_2989:
        /*0038*/ 	.byte	0x03, 0x50
        /*003a*/ 	.short	0x0000


	//----- nvinfo : EIATTR_MAXREG_COUNT
	.align		4
        /*003c*/ 	.byte	0x03, 0x1b
        /*003e*/ 	.short	0x00ff


	//----- nvinfo : EIATTR_MERCURY_ISA_VERSION
	.align		4
        /*0040*/ 	.byte	0x03, 0x5f
        /*0042*/ 	.short	0x0101


	//----- nvinfo : EIATTR_VRC_CTA_INIT_COUNT
	.align		4
        /*0044*/ 	.byte	0x02, 0x4a
	.zero		1
	.zero		1


	//----- nvinfo : EIATTR_EXIT_INSTR_OFFSETS
	.align		4
        /*0048*/ 	.byte	0x04, 0x1c
        /*004a*/ 	.short	(.L_2991 - .L_2990)


	//   ....[0]....
.L_2990:
        /*004c*/ 	.word	0x00000010


	//----- nvinfo : EIATTR_MAX_THREADS
	.align		4
.L_2991:
        /*0050*/ 	.byte	0x04, 0x05
        /*0052*/ 	.short	(.L_2993 - .L_2992)
.L_2992:
        /*0054*/ 	.word	0x00000080
        /*0058*/ 	.word	0x00000001
        /*005c*/ 	.word	0x00000001


	//----- nvinfo : EIATTR_CBANK_PARAM_SIZE
	.align		4
.L_2993:
        /*0060*/ 	.byte	0x03, 0x19
        /*0062*/ 	.short	0x0028


	//----- nvinfo : EIATTR_PARAM_CBANK
	.align		4
        /*0064*/ 	.byte	0x04, 0x0a
        /*0066*/ 	.short	(.L_2995 - .L_2994)
	.align		4
.L_2994:
        /*0068*/ 	.word	index@(.nv.constant0._ZN2at6native29vectorized_elementwise_kernelILi8EZZZNS0_22nan_to_num_kernel_cudaERNS_18TensorIteratorBaseESt8optionalIdES5_S5_ENKUlvE0_clEvENKUlvE1_clEvEUlN3c104HalfEE_St5arrayIPcLm2EEEEviT0_T1_)
        /*006c*/ 	.short	0x0380
        /*006e*/ 	.short	0x0028


	//----- nvinfo : EIATTR_SW_WAR
	.align		4
.L_2995:
        /*0070*/ 	.byte	0x04, 0x36
        /*0072*/ 	.short	(.L_2997 - .L_2996)
.L_2996:
        /*0074*/ 	.word	0x00000008
.L_2997:


//--------------------- .nv.info._ZN2at6native18elementwise_kernelILi128ELi4EZNS0_15gpu_kernel_implIZZZNS0_22nan_to_num_kernel_cudaERNS_18TensorIteratorBaseESt8optionalIdES6_S6_ENKUlvE0_clEvENKUlvE0_clEvEUlfE_EEvS4_RKT_EUliE_EEviT1_ --------------------------
	.section	.nv.info._ZN2at6native18elementwise_kernelILi128ELi4EZNS0_15gpu_kernel_implIZZZNS0_22nan_to_num_kernel_cudaERNS_18TensorIteratorBaseESt8optionalIdES6_S6_ENKUlvE0_clEvENKUlvE0_clEvEUlfE_EEvS4_RKT_EUliE_EEviT1_,"",@"SHT_CUDA_INFO"
	.sectionflags	@""
	.align	4


	//----- nvinfo : EIATTR_CUDA_API_VERSION
	.align		4
        /*0000*/ 	.byte	0x04, 0x37
        /*0002*/ 	.short	(.L_2999 - .L_2998)
.L_2998:
        /*0004*/ 	.word	0x00000082


	//----- nvinfo : EIATTR_KPARAM_INFO
	.align		4
.L_2999:
        /*0008*/ 	.byte	0x04, 0x17
        /*000a*/ 	.short	(.L_3001 - .L_3000)
.L_3000:
        /*000c*/ 	.word	0x00000000
        /*0010*/ 	.short	0x0001
        /*0012*/ 	.short	0x0008
        /*0014*/ 	.byte	0x00, 0xf0, 0xc1, 0x08


	//----- nvinfo : EIATTR_KPARAM_INFO
	.align		4
.L_3001:
        /*0018*/ 	.byte	0x04, 0x17
        /*001a*/ 	.short	(.L_3003 - .L_3002)
.L_3002:
        /*001c*/ 	.word	0x00000000
        /*0020*/ 	.short	0x0000
        /*0022*/ 	.short	0x0000
        /*0024*/ 	.byte	0x00, 0xf0, 0x11, 0x00


	//----- nvinfo : EIATTR_SPARSE_MMA_MASK
	.align		4
.L_3003:
        /*0028*/ 	.byte	0x03, 0x50
        /*002a*/ 	.short	0x0000


	//----- nvinfo : EIATTR_MAXREG_COUNT
	.align		4
        /*002c*/ 	.byte	0x03, 0x1b
        /*002e*/ 	.short	0x0080


	//----- nvinfo : EIATTR_EXTERNS
	.align		4
        /*0030*/ 	.byte	0x04, 0x0f
        /*0032*/ 	.short	(.L_3005 - .L_3004)


	//   ....[0]....
	.align		4
.L_3004:
        /*0034*/ 	.word	index@(__assertfail)


	//----- nvinfo : EIATTR_MERCURY_ISA_VERSION
	.align		4
.L_3005:
        /*0038*/ 	.byte	0x03, 0x5f
        /*003a*/ 	.short	0x0101


	//----- nvinfo : EIATTR_VRC_CTA_INIT_COUNT
	.align		4
        /*003c*/ 	.byte	0x02, 0x4a
	.zero		1
	.zero		1


	//----- nvinfo : EIATTR_SYSCALL_OFFSETS
	.align		4
        /*0040*/ 	.byte	0x04, 0x46
        /*0042*/ 	.short	(.L_3007 - .L_3006)


	//   ....[0]....
.L_3006:
        /*0044*/ 	.word	0x00002150


	//   ....[1]....
        /*0048*/ 	.word	0x00002f60


	//   ....[2]....
        /*004c*/ 	.word	0x000051f0


	//   ....[3]....
        /*0050*/ 	.word	0x00005e60


	//   ....[4]....
        /*0054*/ 	.word	0x00008200


	//   ....[5]....
        /*0058*/ 	.word	0x00008e70


	//   ....[6]....
        /*005c*/ 	.word	0x0000b220


	//   ....[7]....
        /*0060*/ 	.word	0x0000be70


	//----- nvinfo : EIATTR_EXIT_INSTR_OFFSETS
	.align		4
.L_3007:
        /*0064*/ 	.byte	0x04, 0x1c
        /*0066*/ 	.short	(.L_3009 - .L_3008)


	//   ....[0]....
.L_3008:
        /*0068*/ 	.word	0x00009120


	//   ....[1]....
        /*006c*/ 	.word	0x0000b3f0


	//   ....[2]....
        /*0070*/ 	.word	0x0000b430


	//   ....[3]....
        /*0074*/ 	.word	0x0000b4c0


	//   ....[4]....
        /*0078*/ 	.word	0x0000b4f0


	//   ....[5]....
        /*007c*/ 	.word	0x0000b520


	//   ....[6]....
        /*0080*/ 	.word	0x0000b5a0


	//   ....[7]....
        /*0084*/ 	.word	0x0000b5d0


	//   ....[8]....
        /*0088*/ 	.word	0x0000b660


	//   ....[9]....
        /*008c*/ 	.word	0x0000b6a0


	//   ....[10]....
        /*0090*/ 	.word	0x0000b6e0


	//   ....[11]....
        /*0094*/ 	.word	0x0000b7b0


	//   ....[12]....
        /*0098*/ 	.word	0x0000b910


	//   ....[13]....
        /*009c*/ 	.word	0x0000ba70


	//   ....[14]....
        /*00a0*/ 	.word	0x0000bbc0


	//   ....[15]....
        /*00a4*/ 	.word	0x0000bbf0


	//   ....[16]....
        /*00a8*/ 	.word	0x0000bc20


	//   ....[17]....
        /*00ac*/ 	.word	0x0000bcc0


	//   ....[18]....
        /*00b0*/ 	.word	0x0000bd10


	//   ....[19]....
        /*00b4*/ 	.word	0x0000be80


	//   ....[20]....
        /*00b8*/ 	.word	0x0000bf80


	//   ....[21]....
        /*00bc*/ 	.word	0x0000c0b0


	//   ....[22]....
        /*00c0*/ 	.word	0x0000c0e0


	//----- nvinfo : EIATTR_MAX_THREADS
	.align		4
.L_3009:
        /*00c4*/ 	.byte	0x04, 0x05
        /*00c6*/ 	.short	(.L_3011 - .L_3010)
.L_3010:
        /*00c8*/ 	.word	0x00000080
        /*00cc*/ 	.word	0x00000001
        /*00d0*/ 	.word	0x00000001


	//----- nvinfo : EIATTR_CRS_STACK_SIZE
	.align		4
.L_3011:
        /*00d4*/ 	.byte	0x04, 0x1e
        /*00d6*/ 	.short	(.L_3013 - .L_3012)
.L_3012:
        /*00d8*/ 	.word	0x00000000


	//----- nvinfo : EIATTR_CBANK_PARAM_SIZE
	.align		4
.L_3013:
        /*00dc*/ 	.byte	0x03, 0x19
        /*00de*/ 	.short	0x0238


	//----- nvinfo : EIATTR_PARAM_CBANK
	.align		4
        /*00e0*/ 	.byte	0x04, 0x0a
        /*00e2*/ 	.short	(.L_3015 - .L_3014)
	.align		4
.L_3014:
        /*00e4*/ 	.word	index@(.nv.constant0._ZN2at6native18elementwise_kernelILi128ELi4EZNS0_15gpu_kernel_implIZZZNS0_22nan_to_num_kernel_cudaERNS_18TensorIteratorBaseESt8optionalIdES6_S6_ENKUlvE0_clEvENKUlvE0_clEvEUlfE_EEvS4_RKT_EUliE_EEviT1_)
        /*00e8*/ 	.short	0x0380
        /*00ea*/ 	.short	0x0238


	//----- nvinfo : EIATTR_SW_WAR
	.align		4
.L_3015:
        /*00ec*/ 	.byte	0x04, 0x36
        /*00ee*/ 	.short	(.L_3017 - .L_3016)
.L_3016:
        /*00f0*/ 	.word	0x00000008
.L_3017:


//--------------------- .nv.info._ZN2at6native27unrolled_elementwise_kernelIZZZNS0_22nan_to_num_kernel_cudaERNS_18TensorIteratorBaseESt8optionalIdES5_S5_ENKUlvE0_clEvENKUlvE0_clEvEUlfE_St5arrayIPcLm2EELi4E23TrivialOffsetCalculatorILi1EjESD_NS0_6memory12LoadWithCastILi1EEENSE_13StoreWithCastILi1EEEEEviT_T0_T2_T3_T4_T5_ --------------------------
	.section	.nv.info._ZN2at6native27unrolled_elementwise_kernelIZZZNS0_22nan_to_num_kernel_cudaERNS_18TensorIteratorBaseESt8optionalIdES5_S5_ENKUlvE0_clEvENKUlvE0_clEvEUlfE_St5arrayIPcLm2EELi4E23TrivialOffsetCalculatorILi1EjESD_NS0_6memory12LoadWithCastILi1EEENSE_13StoreWithCastILi1EEEEEviT_T0_T2_T3_T4_T5_,"",@"SHT_CUDA_INFO"
	.sectionflags	@""
	.align	4


	//----- nvinfo : EIATTR_CUDA_API_VERSION
	.align		4
        /*0000*/ 	.byte	0x04, 0x37
        /*0002*/ 	.short	(.L_3019 - .L_3018)
.L_3018:
        /*0004*/ 	.word	0x00000082


	//----- nvinfo : EIATTR_KPARAM_INFO
	.align		4
.L_3019:
        /*0008*/ 	.byte	0x04, 0x17
        /*000a*/ 	.short	(.L_3021 - .L_3020)
.L_3020:
        /*000c*/ 	.word	0x00000000
        /*0010*/ 	.short	0x0006
        /*0012*/ 	.short	0x003c
        /*0014*/ 	.byte	0x00, 0xf0, 0x21, 0x00


	//----- nvinfo : EIATTR_KPARAM_INFO
	.align		4
.L_3021:
        /*0018*/ 	.byte	0x04, 0x17
        /*001a*/ 	.short	(.L_3023 - .L_3022)
.L_3022:
        /*001c*/ 	.word	0x00000000
        /*0020*/ 	.short	0x0005
        /*0022*/ 	.short	0x0034
        /*0024*/ 	.byte	0x00, 0xf0, 0x21, 0x00


	//----- nvinfo : EIATTR_KPARAM_INFO
	.align		4
.L_3023:
        /*0028*/ 	.byte	0x04, 0x17
        /*002a*/ 	.short	(.L_3025 - .L_3024)
.L_3024:
        /*002c*/ 	.word	0x00000000
        /*0030*/ 	.short	0x0004
        /*0032*/ 	.short	0x0031
        /*0034*/ 	.byte	0x00, 0xf0, 0x05, 0x00


	//----- nvinfo : EIATTR_KPARAM_INFO
	.align		4
.L_3025:
        /*0038*/ 	.byte	0x04, 0x17
        /*003a*/ 	.short	(.L_3027 - .L_3026)
.L_3026:
        /*003c*/ 	.word	0x00000000
        /*0040*/ 	.short	0x0003
        /*0042*/ 	.short	0x0030
        /*0044*/ 	.byte	0x00, 0xf0, 0x05, 0x00


	//----- nvinfo : EIATTR_KPARAM_INFO
	.align		4
.L_3027:
        /*0048*/ 	.byte	0x04, 0x17
        /*004a*/ 	.short	(.L_3029 - .L_3028)
.L_3028:
        /*004c*/ 	.word	0x00000000
        /*0050*/ 	.short	0x0002
        /*0052*/ 	.short	0x0020
        /*0054*/ 	.byte	0x00, 0xf0, 0x41, 0x00


	//----- nvinfo : EIATTR_KPARAM_INFO
	.align		4
.L_3029:
        /*0058*/ 	.byte	0x04, 0x17
        /*005a*/ 	.short	(.L_3031 - .L_3030)
.L_3030:
        /*005c*/ 	.word	0x00000000
        /*0060*/ 	.short	0x0001
        /*0062*/ 	.short	0x0008
        /*0064*/ 	.byte	0x00, 0xf0, 0x61, 0x00


	//----- nvinfo : EIATTR_KPARAM_INFO
	.align		4
.L_3031:
        /*0068*/ 	.byte	0x04, 0x17
        /*006a*/ 	.short	(.L_3033 - .L_3032)
.L_3032:
        /*006c*/ 	.word	0x00000000
        /*0070*/ 	.short	0x0000
        /*0072*/ 	.short	0x0000
        /*0074*/ 	.byte	0x00, 0xf0, 0x11, 0x00


	//----- nvinfo : EIATTR_SPARSE_MMA_MASK
	.align		4
.L_3033:
        /*0078*/ 	.byte	0x03, 0x50
        /*007a*/ 	.short	0x0000


	//----- nvinfo : EIATTR_MAXREG_COUNT
	.align		4
        /*007c*/ 	.byte	0x03, 0x1b
        /*007e*/ 	.short	0x00ff


	//----- nvinfo : EIATTR_EXTERNS
	.align		4
        /*0080*/ 	.byte	0x04, 0x0f
        /*0082*/ 	.short	(.L_3035 - .L_3034)


	//   ....[0]....
	.align		4
.L_3034:
        /*0084*/ 	.word	index@(__assertfail)


	//----- nvinfo : EIATTR_MERCURY_ISA_VERSION
	.align		4
.L_3035:
        /*0088*/ 	.byte	0x03, 0x5f
        /*008a*/ 	.short	0x0101


	//----- nvinfo : EIATTR_VRC_CTA_INIT_COUNT
	.align		4
        /*008c*/ 	.byte	0x02, 0x4a
	.zero		1
	.zero		1


	//----- nvinfo : EIATTR_SYSCALL_OFFSETS
	.align		4
        /*0090*/ 	.byte	0x04, 0x46
        /*0092*/ 	.short	(.L_3037 - .L_3036)


	//   ....[0]....
.L_3036:
        /*0094*/ 	.word	0x00000e50


	//   ....[1]....
        /*0098*/ 	.word	0x00001dd0


	//   ....[2]....
        /*009c*/ 	.word	0x00002cd0


	//   ....[3]....
        /*00a0*/ 	.word	0x00003bb0


	//   ....[4]....
        /*00a4*/ 	.word	0x00004f60


	//   ....[5]....
        /*00a8*/ 	.word	0x00005d00


	//   ....[6]....
        /*00ac*/ 	.word	0x00006b60


	//   ....[7]....
        /*00b0*/ 	.word	0x000079c0


	//----- nvinfo : EIATTR_EXIT_INSTR_OFFSETS
	.align		4
.L_3037:
        /*00b4*/ 	.byte	0x04, 0x1c
        /*00b6*/ 	.short	(.L_3039 - .L_3038)


	//   ....[0]....
.L_3038:
        /*00b8*/ 	.word	0x00006e00


	//   ....[1]....
        /*00bc*/ 	.word	0x00006f40


	//   ....[2]....
        /*00c0*/ 	.word	0x00006f80


	//   ....[3]....
        /*00c4*/ 	.word	0x00007010


	//   ....[4]....
        /*00c8*/ 	.word	0x00007040


	//   ....[5]....
        /*00cc*/ 	.word	0x00007070


	//   ....[6]....
        /*00d0*/ 	.word	0x000070f0


	//   ....[7]....
        /*00d4*/ 	.word	0x00007120


	//   ....[8]....
        /*00d8*/ 	.word	0x000071b0


	//   ....[9]....
        /*00dc*/ 	.word	0x000071f0


	//   ....[10]....
        /*00e0*/ 	.word	0x00007230


	//   ....[11]....
        /*00e4*/ 	.word	0x00007300


	//   ....[12]....
        /*00e8*/ 	.word	0x00007460


	//   ....[13]....
        /*00ec*/ 	.word	0x000075c0


	//   ....[14]....
        /*00f0*/ 	.word	0x00007710


	//   ....[15]....
        /*00f4*/ 	.word	0x00007740


	//   ....[16]....
        /*00f8*/ 	.word	0x00007770


	//   ....[17]....
        /*00fc*/ 	.word	0x00007810


	//   ....[18]....
        /*0100*/ 	.word	0x00007860


	//   ....[19]....
        /*0104*/ 	.word	0x000079d0


	//   ....[20]....
        /*0108*/ 	.word	0x00007ad0


	//   ....[21]....
        /*010c*/ 	.word	0x00007c00


	//   ....[22]....
        /*0110*/ 	.word	0x00007c30


	//----- nvinfo : EIATTR_MAX_THREADS
	.align		4
.L_3039:
        /*0114*/ 	.byte	0x04, 0x05
        /*0116*/ 	.short	(.L_3041 - .L_3040)
.L_3040:
        /*0118*/ 	.word	0x00000080
        /*011c*/ 	.word	0x00000001
        /*0120*/ 	.word	0x00000001


	//----- nvinfo : EIATTR_CRS_STACK_SIZE
	.align		4
.L_3041:
        /*0124*/ 	.byte	0x04, 0x1e
        /*0126*/ 	.short	(.L_3043 - .L_3042)
.L_3042:
        /*0128*/ 	.word	0x00000000


	//----- nvinfo : EIATTR_CBANK_PARAM_SIZE
	.align		4
.L_3043:
        /*012c*/ 	.byte	0x03, 0x19
        /*012e*/ 	.short	0x0044


	//----- nvinfo : EIATTR_PARAM_CBANK
	.align		4
        /*0130*/ 	.byte	0x04, 0x0a
        /*0132*/ 	.short	(.L_3045 - .L_3044)
	.align		4
.L_3044:
        /*0134*/ 	.word	index@(.nv.constant0._ZN2at6native27unrolled_elementwise_kernelIZZZNS0_22nan_to_num_kernel_cudaERNS_18TensorIteratorBaseESt8optionalIdES5_S5_ENKUlvE0_clEvENKUlvE0_clEvEUlfE_St5arrayIPcLm2EELi4E23TrivialOffsetCalculatorILi1EjESD_NS0_6memory12LoadWithCastILi1EEENSE_13StoreWithCastILi1EEEEEviT_T0_T2_T3_T4_T5_)
        /*0138*/ 	.short	0x0380
        /*013a*/ 	.short	0x0044


	//----- nvinfo : EIATTR_SW_WAR
	.align		4
.L_3045:
        /*013c*/ 	.byte	0x04, 0x36
        /*013e*/ 	.short	(.L_3047 - .L_3046)
.L_3046:
        /*0140*/ 	.word	0x00000008
.L_3047:


//--------------------- .nv.info._ZN2at6native18elementwise_kernelILi128ELi2EZNS0_22gpu_kernel_impl_nocastIZZZNS0_22nan_to_num_kernel_cudaERNS_18TensorIteratorBaseESt8optionalIdES6_S6_ENKUlvE0_clEvENKUlvE0_clEvEUlfE_EEvS4_RKT_EUliE_EEviT1_ --------------------------
	.section	.nv.info._ZN2at6native18elementwise_kernelILi128ELi2EZNS0_22gpu_kernel_impl_nocastIZZZNS0_22nan_to_num_kernel_cudaERNS_18TensorIteratorBaseESt8optionalIdES6_S6_ENKUlvE0_clEvENKUlvE0_clEvEUlfE_EEvS4_RKT_EUliE_EEviT1_,"",@"SHT_CUDA_INFO"
	.sectionflags	@""
	.align	4


	//----- nvinfo : EIATTR_CUDA_API_VERSION
	.align		4
        /*0000*/ 	.byte	0x04, 0x37
        /*0002*/ 	.short	(.L_3049 - .L_3048)
.L_3048:
        /*0004*/ 	.word	0x00000082


	//----- nvinfo : EIATTR_KPARAM_INFO
	.align		4
.L_3049:
        /*0008*/ 	.byte	0x04, 0x17
        /*000a*/ 	.short	(.L_3051 - .L_3050)
.L_3050:
        /*000c*/ 	.word	0x00000000
        /*0010*/ 	.short	0x0001
        /*0012*/ 	.short	0x0008
        /*0014*/ 	.byte	0x00, 0xf0, 0xa1, 0x08


	//----- nvinfo : EIATTR_KPARAM_INFO
	.align		4
.L_3051:
        /*0018*/ 	.byte	0x04, 0x17
        /*001a*/ 	.short	(.L_3053 - .L_3052)
.L_3052:
        /*001c*/ 	.word	0x00000000
        /*0020*/ 	.short	0x0000
        /*0022*/ 	.short	0x0000
        /*0024*/ 	.byte	0x00, 0xf0, 0x11, 0x00


	//----- nvinfo : EIATTR_SPARSE_MMA_MASK
	.align		4
.L_3053:
        /*0028*/ 	.byte	0x03, 0x50
        /*002a*/ 	.short	0x0000


	//----- nvinfo : EIATTR_MAXREG_COUNT
	.align		4
        /*002c*/ 	.byte	0x03, 0x1b
        /*002e*/ 	.short	0x0080


	//----- nvinfo : EIATTR_MERCURY_ISA_VERSION
	.align		4
        /*0030*/ 	.byte	0x03, 0x5f
        /*0032*/ 	.short	0x0101


	//----- nvinfo : EIATTR_VRC_CTA_INIT_COUNT
	.align		4
        /*0034*/ 	.byte	0x02, 0x4a
	.zero		1
	.zero		1


	//----- nvinfo : EIATTR_EXIT_INSTR_OFFSETS
	.align		4
        /*0038*/ 	.byte	0x04, 0x1c
        /*003a*/ 	.short	(.L_3055 - .L_3054)


	//   ....[0]....
.L_3054:
        /*003c*/ 	.word	0x000001a0


	//   ....[1]....
        /*0040*/ 	.word	0x00000250


	//   ....[2]....
        /*0044*/ 	.word	0x00001670


	//   ....[3]....
        /*0048*/ 	.word	0x000029f0


	//----- nvinfo : EIATTR_MAX_THREADS
	.align		4
.L_3055:
        /*004c*/ 	.byte	0x04, 0x05
        /*004e*/ 	.short	(.L_3057 - .L_3056)
.L_3056:
        /*0050*/ 	.word	0x00000080
        /*0054*/ 	.word	0x00000001
        /*0058*/ 	.word	0x00000001


	//----- nvinfo : EIATTR_CRS_STACK_SIZE
	.align		4
.L_3057:
        /*005c*/ 	.byte	0x04, 0x1e
        /*005e*/ 	.short	(.L_3059 - .L_3058)
.L_3058:
        /*0060*/ 	.word	0x00000000


	//----- nvinfo : EIATTR_CBANK_PARAM_SIZE
	.align		4
.L_3059:
        /*0064*/ 	.byte	0x03, 0x19
        /*0066*/ 	.short	0x0230


	//----- nvinfo : EIATTR_PARAM_CBANK
	.align		4
        /*0068*/ 	.byte	0x04, 0x0a
        /*006a*/ 	.short	(.L_3061 - .L_3060)
	.align		4
.L_3060:
        /*006c*/ 	.word	index@(.nv.constant0._ZN2at6native18elementwise_kernelILi128ELi2EZNS0_22gpu_kernel_impl_nocastIZZZNS0_22nan_to_num_kernel_cudaERNS_18TensorIteratorBaseESt8optionalIdES6_S6_ENKUlvE0_clEvENKUlvE0_clEvEUlfE_EEvS4_RKT_EUliE_EEviT1_)
        /*0070*/ 	.short	0x0380
        /*0072*/ 	.short	0x0230


	//----- nvinfo : EIATTR_SW_WAR
	.align		4
.L_3061:
        /*0074*/ 	.byte	0x04, 0x36
        /*0076*/ 	.short	(.L_3063 - .L_3062)
.L_3062:
        /*0078*/ 	.word	0x00000008
.L_3063:


//--------------------- .nv.info._ZN2at6native27unrolled_elementwise_kernelIZZZNS0_22nan_to_num_kernel_cudaERNS_18TensorIteratorBaseESt8optionalIdES5_S5_ENKUlvE0_clEvENKUlvE0_clEvEUlfE_St5arrayIPcLm2EELi4E23TrivialOffsetCalculatorILi1EjESD_NS0_6memory15LoadWithoutCastENSE_16StoreWithoutCastEEEviT_T0_T2_T3_T4_T5_ --------------------------
	.section	.nv.info._ZN2at6native27unrolled_elementwise_kernelIZZZNS0_22nan_to_num_kernel_cudaERNS_18TensorIteratorBaseESt8optionalIdES5_S5_ENKUlvE0_clEvENKUlvE0_clEvEUlfE_St5arrayIPcLm2EELi4E23TrivialOffsetCalculatorILi1EjESD_NS0_6memory15LoadWithoutCastENSE_16StoreWithoutCastEEEviT_T0_T2_T3_T4_T5_,"",@"SHT_CUDA_INFO"
	.sectionflags	@""
	.align	4


	//----- nvinfo : EIATTR_CUDA_API_VERSION
	.align		4
        /*0000*/ 	.byte	0x04, 0x37
        /*0002*/ 	.short	(.L_3065 - .L_3064)
.L_3064:
        /*0004*/ 	.word	0x00000082


	//----- nvinfo : EIATTR_KPARAM_INFO
	.align		4
.L_3065:
        /*0008*/ 	.byte	0x04, 0x17
        /*000a*/ 	.short	(.L_3067 - .L_3066)
.L_3066:
        /*000c*/ 	.word	0x00000000
        /*0010*/ 	.short	0x0006
        /*0012*/ 	.short	0x0033
        /*0014*/ 	.byte	0x00, 0xf0, 0x05, 0x00


	//----- nvinfo : EIATTR_KPARAM_INFO
	.align		4
.L_3067:
        /*0018*/ 	.byte	0x04, 0x17
        /*001a*/ 	.short	(.L_3069 - .L_3068)
.L_3068:
        /*001c*/ 	.word	0x00000000
        /*0020*/ 	.short	0x0005
        /*0022*/ 	.short	0x0032
        /*0024*/ 	.byte	0x00, 0xf0, 0x05, 0x00


	//----- nvinfo : EIATTR_KPARAM_INFO
	.align		4
.L_3069:
        /*0028*/ 	.byte	0x04, 0x17
        /*002a*/ 	.short	(.L_3071 - .L_3070)
.L_3070:
        /*002c*/ 	.word	0x00000000
        /*0030*/ 	.short	0x0004
        /*0032*/ 	.short	0x0031
        /*0034*/ 	.byte	0x00, 0xf0, 0x05, 0x00


	//----- nvinfo : EIATTR_KPARAM_INFO
	.align		4
.L_3071:
        /*0038*/ 	.byte	0x04, 0x17
        /*003a*/ 	.short	(.L_3073 - .L_3072)
.L_3072:
        /*003c*/ 	.word	0x00000000
        /*0040*/ 	.short	0x0003
        /*0042*/ 	.short	0x0030
        /*0044*/ 	.byte	0x00, 0xf0, 0x05, 0x00


	//----- nvinfo : EIATTR_KPARAM_INFO
	.align		4
.L_3073:
        /*0048*/ 	.byte	0x04, 0x17
        /*004a*/ 	.short	(.L_3075 - .L_3074)
.L_3074:
        /*004c*/ 	.word	0x00000000
        /*0050*/ 	.short	0x0002
        /*0052*/ 	.short	0x0020
        /*0054*/ 	.byte	0x00, 0xf0, 0x41, 0x00


	//----- nvinfo : EIATTR_KPARAM_INFO
	.align		4
.L_3075:
        /*0058*/ 	.byte	0x04, 0x17
        /*005a*/ 	.short	(.L_3077 - .L_3076)
.L_3076:
        /*005c*/ 	.word	0x00000000
        /*0060*/ 	.short	0x0001
        /*0062*/ 	.short	0x0008
        /*0064*/ 	.byte	0x00, 0xf0, 0x61, 0x00


	//----- nvinfo : EIATTR_KPARAM_INFO
	.align		4
.L_3077:
        /*0068*/ 	.byte	0x04, 0x17
        /*006a*/ 	.short	(.L_3079 - .L_3078)
.L_3078:
        /*006c*/ 	.word	0x00000000
        /*0070*/ 	.short	0x0000
        /*0072*/ 	.short	0x0000
        /*0074*/ 	.byte	0x00, 0xf0, 0x11, 0x00


	//----- nvinfo : EIATTR_SPARSE_MMA_MASK
	.align		4
.L_3079:
        /*0078*/ 	.byte	0x03, 0x50
        /*007a*/ 	.short	0x0000


	//----- nvinfo : EIATTR_MAXREG_COUNT
	.align		4
        /*007c*/ 	.byte	0x03, 0x1b
        /*007e*/ 	.short	0x00ff


	//----- nvinfo : EIATTR_MERCURY_ISA_VERSION
	.align		4
        /*0080*/ 	.byte	0x03, 0x5f
        /*0082*/ 	.short	0x0101


	//----- nvinfo : EIATTR_VRC_CTA_INIT_COUNT
	.align		4
        /*0084*/ 	.byte	0x02, 0x4a
	.zero		1
	.zero		1


	//----- nvinfo : EIATTR_EXIT_INSTR_OFFSETS
	.align		4
        /*0088*/ 	.byte	0x04, 0x1c
        /*008a*/ 	.short	(.L_3081 - .L_3080)


	//   ....[0]....
.L_3080:
        /*008c*/ 	.word	0x000007e0


	//   ....[1]....
        /*0090*/ 	.word	0x00000840


	//----- nvinfo : EIATTR_MAX_THREADS
	.align		4
.L_3081:
        /*0094*/ 	.byte	0x04, 0x05
        /*0096*/ 	.short	(.L_3083 - .L_3082)
.L_3082:
        /*0098*/ 	.word	0x00000080
        /*009c*/ 	.word	0x00000001
        /*00a0*/ 	.word	0x00000001


	//----- nvinfo : EIATTR_CRS_STACK_SIZE
	.align		4
.L_3083:
        /*00a4*/ 	.byte	0x04, 0x1e
        /*00a6*/ 	.short	(.L_3085 - .L_3084)
.L_3084:
        /*00a8*/ 	.word	0x00000000


	//----- nvinfo : EIATTR_CBANK_PARAM_SIZE
	.align		4
.L_3085:
        /*00ac*/ 	.byte	0x03, 0x19
        /*00ae*/ 	.short	0x0034


	//----- nvinfo : EIATTR_PARAM_CBANK
	.align		4
        /*00b0*/ 	.byte	0x04, 0x0a
        /*00b2*/ 	.short	(.L_3087 - .L_3086)
	.align		4
.L_3086:
        /*00b4*/ 	.word	index@(.nv.constant0._ZN2at6native27unrolled_elementwise_kernelIZZZNS0_22nan_to_num_kernel_cudaERNS_18TensorIteratorBaseESt8optionalIdES5_S5_ENKUlvE0_clEvENKUlvE0_clEvEUlfE_St5arrayIPcLm2EELi4E23TrivialOffsetCalculatorILi1EjESD_NS0_6memory15LoadWithoutCastENSE_16StoreWithoutCastEEEviT_T0_T2_T3_T4_T5_)
        /*00b8*/ 	.short	0x0380
        /*00ba*/ 	.short	0x0034


	//----- nvinfo : EIATTR_SW_WAR
	.align		4
.L_3087:
        /*00bc*/ 	.byte	0x04, 0x36
        /*00be*/ 	.short	(.L_3089 - .L_3088)
.L_3088:
        /*00c0*/ 	.word	0x00000008
.L_3089:


//--------------------- .nv.info._ZN2at6native29vectorized_elementwise_kernelILi2EZZZNS0_22nan_to_num_kernel_cudaERNS_18TensorIteratorBaseESt8optionalIdES5_S5_ENKUlvE0_clEvENKUlvE0_clEvEUlfE_St5arrayIPcLm2EEEEviT0_T1_ --------------------------
	.section	.nv.info._ZN2at6native29vectorized_elementwise_kernelILi2EZZZNS0_22nan_to_num_kernel_cudaERNS_18TensorIteratorBaseESt8optionalIdES5_S5_ENKUlvE0_clEvENKUlvE0_clEvEUlfE_St5arrayIPcLm2EEEEviT0_T1_,"",@"SHT_CUDA_INFO"
	.sectionflags	@""
	.align	4


	//----- nvinfo : EIATTR_CUDA_API_VERSION
	.align		4
        /*0000*/ 	.byte	0x04, 0x37
        /*0002*/ 	.short	(.L_3091 - .L_3090)
.L_3090:
        /*0004*/ 	.word	0x00000082


	//----- nvinfo : EIATTR_KPARAM_INFO
	.align		4
.L_3091:
        /*0008*/ 	.byte	0x04, 0x17
        /*000a*/ 	.short	(.L_3093 - .L_3092)
.L_3092:
        /*000c*/ 	.word	0x00000000
        /*0010*/ 	.short	0x0002
        /*0012*/ 	.short	0x0020
        /*0014*/ 	.byte	0x00, 0xf0, 0x41, 0x00


	//----- nvinfo : EIATTR_KPARAM_INFO
	.align		4
.L_3093:
        /*0018*/ 	.byte	0x04, 0x17
        /*001a*/ 	.short	(.L_3095 - .L_3094)
.L_3094:
        /*001c*/ 	.word	0x00000000
        /*0020*/ 	.short	0x0001
        /*0022*/ 	.short	0x0008
        /*0024*/ 	.byte	0x00, 0xf0, 0x61, 0x00


	//----- nvinfo : EIATTR_KPARAM_INFO
	.align		4
.L_3095:
        /*0028*/ 	.byte	0x04, 0x17
        /*002a*/ 	.short	(.L_3097 - .L_3096)
.L_3096:
        /*002c*/ 	.word	0x00000000
        /*0030*/ 	.short	0x0000
        /*0032*/ 	.short	0x0000
        /*0034*/ 	.byte	0x00, 0xf0, 0x11, 0x00


	//----- nvinfo : EIATTR_SPARSE_MMA_MASK
	.align		4
.L_3097:
        /*0038*/ 	.byte	0x03, 0x50
        /*003a*/ 	.short	0x0000


	//----- nvinfo : EIATTR_MAXREG_COUNT
	.align		4
        /*003c*/ 	.byte	0x03, 0x1b
        /*003e*/ 	.short	0x00ff


	//----- nvinfo : EIATTR_MERCURY_ISA_VERSION
	.align		4
        /*0040*/ 	.byte	0x03, 0x5f
        /*0042*/ 	.short	0x0101


	//----- nvinfo : EIATTR_VRC_CTA_INIT_COUNT
	.align		4
        /*0044*/ 	.byte	0x02, 0x4a
	.zero		1
	.zero		1


	//----- nvinfo : EIATTR_EXIT_INSTR_OFFSETS
	.align		4
        /*0048*/ 	.byte	0x04, 0x1c
        /*004a*/ 	.short	(.L_3099 - .L_3098)


	//   ....[0]....
.L_3098:
        /*004c*/ 	.word	0x000015b0


	//   ....[1]....
        /*0050*/ 	.word	0x00001600


	//   ....[2]....
        /*0054*/ 	.word	0x00001a10


	//----- nvinfo : EIATTR_MAX_THREADS
	.align		4
.L_3099:
        /*0058*/ 	.byte	0x04, 0x05
        /*005a*/ 	.short	(.L_3101 - .L_3100)
.L_3100:
        /*005c*/ 	.word	0x00000080
        /*0060*/ 	.word	0x00000001
        /*0064*/ 	.word	0x00000001


	//----- nvinfo : EIATTR_CRS_STACK_SIZE
	.align		4
.L_3101:
        /*0068*/ 	.byte	0x04, 0x1e
        /*006a*/ 	.short	(.L_3103 - .L_3102)
.L_3102:
        /*006c*/ 	.word	0x00000000


	//----- nvinfo : EIATTR_CBANK_PARAM_SIZE
	.align		4
.L_3103:
        /*0070*/ 	.byte	0x03, 0x19
        /*0072*/ 	.short	0x0030


	//----- nvinfo : EIATTR_PARAM_CBANK
	.align		4
        /*0074*/ 	.byte	0x04, 0x0a
        /*0076*/ 	.short	(.L_3105 - .L_3104)
	.align		4
.L_3104:
        /*0078*/ 	.word	index@(.nv.constant0._ZN2at6native29vectorized_elementwise_kernelILi2EZZZNS0_22nan_to_num_kernel_cudaERNS_18TensorIteratorBaseESt8optionalIdES5_S5_ENKUlvE0_clEvENKUlvE0_clEvEUlfE_St5arrayIPcLm2EEEEviT0_T1_)
        /*007c*/ 	.short	0x0380
        /*007e*/ 	.short	0x0030


	//----- nvinfo : EIATTR_SW_WAR
	.align		4
.L_3105:
        /*0080*/ 	.byte	0x04, 0x36
        /*0082*/ 	.short	(.L_3107 - .L_3106)
.L_3106:
        /*0084*/ 	.word	0x00000008
.L_3107:


//--------------------- .nv.info._ZN2at6native29vectorized_elementwise_kernelILi4EZZZNS0_22nan_to_num_kernel_cudaERNS_18TensorIteratorBaseESt8optionalIdES5_S5_ENKUlvE0_clEvENKUlvE0_clEvEUlfE_St5arrayIPcLm2EEEEviT0_T1_ --------------------------
	.section	.nv.info._ZN2at6native29vectorized_elementwise_kernelILi4EZZZNS0_22nan_to_num_kernel_cudaERNS_18TensorIteratorBaseESt8optionalIdES5_S5_ENKUlvE0_clEvENKUlvE0_clEvEUlfE_St5arrayIPcLm2EEEEviT0_T1_,"",@"SHT_CUDA_INFO"
	.sectionflags	@""
	.align	4


	//----- nvinfo : EIATTR_CUDA_API_VERSION
	.align		4
        /*0000*/ 	.byte	0x04, 0x37
        /*0002*/ 	.short	(.L_3109 - .L_3108)
.L_3108:
        /*0004*/ 	.word	0x00000082


	//----- nvinfo : EIATTR_KPARAM_INFO
	.align		4
.L_3109:
        /*0008*/ 	.byte	0x04, 0x17
        /*000a*/ 	.short	(.L_3111 - .L_3110)
.L_3110:
        /*000c*/ 	.word	0x00000000
        /*0010*/ 	.short	0x0002
        /*0012*/ 	.short	0x0020
        /*0014*/ 	.byte	0x00, 0xf0, 0x41, 0x00


	//----- nvinfo : EIATTR_KPARAM_INFO
	.align		4
.L_3111:
        /*0018*/ 	.byte	0x04, 0x17
        /*001a*/ 	.short	(.L_3113 - .L_3112)
.L_3112:
        /*001c*/ 	.word	0x00000000
        /*0020*/ 	.short	0x0001
        /*0022*/ 	.short	0x0008
        /*0024*/ 	.byte	0x00, 0xf0, 0x61, 0x00


	//----- nvinfo : EIATTR_KPARAM_INFO
	.align		4
.L_3113:
        /*0028*/ 	.byte	0x04, 0x17
        /*002a*/ 	.short	(.L_3115 - .L_3114)
.L_3114:
        /*002c*/ 	.word	0x00000000
        /*0030*/ 	.short	0x0000
        /*0032*/ 	.short	0x0000
        /*0034*/ 	.byte	0x00, 0xf0, 0x11, 0x00


	//----- nvinfo : EIATTR_SPARSE_MMA_MASK
	.align		4
.L_3115:
        /*0038*/ 	.byte	0x03, 0x50
        /*003a*/ 	.short	0x0000


	//----- nvinfo : EIATTR_MAXREG_COUNT
	.align		4
        /*003c*/ 	.byte	0x03, 0x1b
        /*003e*/ 	.short	0x00ff


	//----- nvinfo : EIATTR_MERCURY_ISA_VERSION
	.align		4
        /*0040*/ 	.byte	0x03, 0x5f
        /*0042*/ 	.short	0x0101


	//----- nvinfo : EIATTR_VRC_CTA_INIT_COUNT
	.align		4
        /*0044*/ 	.byte	0x02, 0x4a
	.zero		1
	.zero		1


	//----- nvinfo : EIATTR_EXIT_INSTR_OFFSETS
	.align		4
        /*0048*/ 	.byte	0x04, 0x1c
        /*004a*/ 	.short	(.L_3117 - .L_3116)


	//   ....[0]....
.L_3116:
        /*004c*/ 	.word	0x000015b0


	//   ....[1]....
        /*0050*/ 	.word	0x00001600


	//   ....[2]....
        /*0054*/ 	.word	0x000019d0


	//----- nvinfo : EIATTR_MAX_THREADS
	.align		4
.L_3117:
        /*0058*/ 	.byte	0x04, 0x05
        /*005a*/ 	.short	(.L_3119 - .L_3118)
.L_3118:
        /*005c*/ 	.word	0x00000080
        /*0060*/ 	.word	0x00000001
        /*0064*/ 	.word	0x00000001


	//----- nvinfo : EIATTR_CRS_STACK_SIZE
	.align		4
.L_3119:
        /*0068*/ 	.byte	0x04, 0x1e
        /*006a*/ 	.short	(.L_3121 - .L_3120)
.L_3120:
        /*006c*/ 	.word	0x00000000


	//----- nvinfo : EIATTR_CBANK_PARAM_SIZE
	.align		4
.L_3121:
        /*0070*/ 	.byte	0x03, 0x19
        /*0072*/ 	.short	0x0030


	//----- nvinfo : EIATTR_PARAM_CBANK
	.align		4
        /*0074*/ 	.byte	0x04, 0x0a
        /*0076*/ 	.short	(.L_3123 - .L_3122)
	.align		4
.L_3122:
        /*0078*/ 	.word	index@(.nv.constant0._ZN2at6native29vectorized_elementwise_kernelILi4EZZZNS0_22nan_to_num_kernel_cudaERNS_18TensorIteratorBaseESt8optionalIdES5_S5_ENKUlvE0_clEvENKUlvE0_clEvEUlfE_St5arrayIPcLm2EEEEviT0_T1_)
        /*007c*/ 	.short	0x0380
        /*007e*/ 	.short	0x0030


	//----- nvinfo : EIATTR_SW_WAR
	.align		4
.L_3123:
        /*0080*/ 	.byte	0x04, 0x36
        /*0082*/ 	.short	(.L_3125 - .L_3124)
.L_3124:
        /*0084*/ 	.word	0x00000008
.L_3125:


//--------------------- .nv.info._ZN2at6native29vectorized_elementwise_kernelILi8EZZZNS0_22nan_to_num_kernel_cudaERNS_18TensorIteratorBaseESt8optionalIdES5_S5_ENKUlvE0_clEvENKUlvE0_clEvEUlfE_St5arrayIPcLm2EEEEviT0_T1_ --------------------------
	.section	.nv.info._ZN2at6native29vectorized_elementwise_kernelILi8EZZZNS0_22nan_to_num_kernel_cudaERNS_18TensorIteratorBaseESt8optionalIdES5_S5_ENKUlvE0_clEvENKUlvE0_clEvEUlfE_St5arrayIPcLm2EEEEviT0_T1_,"",@"SHT_CUDA_INFO"
	.sectionflags	@""
	.align	4


	//----- nvinfo : EIATTR_CUDA_API_VERSION
	.align		4
        /*0000*/ 	.byte	0x04, 0x37
        /*0002*/ 	.short	(.L_3127 - .L_3126)
.L_3126:
        /*0004*/ 	.word	0x00000082


	//----- nvinfo : EIATTR_KPARAM_INFO
	.align		4
.L_3127:
        /*0008*/ 	.byte	0x04, 0x17
        /*000a*/ 	.short	(.L_3129 - .L_3128)
.L_3128:
        /*000c*/ 	.word	0x00000000
        /*0010*/ 	.short	0x0002
        /*0012*/ 	.short	0x0020
        /*0014*/ 	.byte	0x00, 0xf0, 0x41, 0x00


	//----- nvinfo : EIATTR_KPARAM_INFO
	.align		4
.L_3129:
        /*0018*/ 	.byte	0x04, 0x17
        /*001a*/ 	.short	(.L_3131 - .L_3130)
.L_3130:
        /*001c*/ 	.word	0x00000000
        /*0020*/ 	.short	0x0001
        /*0022*/ 	.short	0x0008
        /*0024*/ 	.byte	0x00, 0xf0, 0x61, 0x00


	//----- nvinfo : EIATTR_KPARAM_INFO
	.align		4
.L_3131:
        /*0028*/ 	.byte	0x04, 0x17
        /*002a*/ 	.short	(.L_3133 - .L_3132)
.L_3132:
        /*002c*/ 	.word	0x00000000
        /*0030*/ 	.short	0x0000
        /*0032*/ 	.short	0x0000
        /*0034*/ 	.byte	0x00, 0xf0, 0x11, 0x00


	//----- nvinfo : EIATTR_SPARSE_MMA_MASK
	.align		4
.L_3133:
        /*0038*/ 	.byte	0x03, 0x50
        /*003a*/ 	.short	0x0000


	//----- nvinfo : EIATTR_MAXREG_COUNT
	.align		4
        /*003c*/ 	.byte	0x03, 0x1b
        /*003e*/ 	.short	0x00ff


	//----- nvinfo : EIATTR_MERCURY_ISA_VERSION
	.align		4
        /*0040*/ 	.byte	0x03, 0x5f
        /*0042*/ 	.short	0x0101


	//----- nvinfo : EIATTR_VRC_CTA_INIT_COUNT
	.align		4
        /*0044*/ 	.byte	0x02, 0x4a
	.zero		1
	.zero		1


	//----- nvinfo : EIATTR_EXIT_INSTR_OFFSETS
	.align		4
        /*0048*/ 	.byte	0x04, 0x1c
        /*004a*/ 	.short	(.L_3135 - .L_3134)


	//   ....[0]....
.L_3134:
        /*004c*/ 	.word	0x00000010


	//----- nvinfo : EIATTR_MAX_THREADS
	.align		4
.L_3135:
        /*0050*/ 	.byte	0x04, 0x05
        /*0052*/ 	.short	(.L_3137 - .L_3136)
.L_3136:
        /*0054*/ 	.word	0x00000080
        /*0058*/ 	.word	0x00000001
        /*005c*/ 	.word	0x00000001


	//----- nvinfo : EIATTR_CBANK_PARAM_SIZE
	.align		4
.L_3137:
        /*0060*/ 	.byte	0x03, 0x19
        /*0062*/ 	.short	0x0030


	//----- nvinfo : EIATTR_PARAM_CBANK
	.align		4
        /*0064*/ 	.byte	0x04, 0x0a
        /*0066*/ 	.short	(.L_3139 - .L_3138)
	.align		4
.L_3138:
        /*0068*/ 	.word	index@(.nv.constant0._ZN2at6native29vectorized_elementwise_kernelILi8EZZZNS0_22nan_to_num_kernel_cudaERNS_18TensorIteratorBaseESt8optionalIdES5_S5_ENKUlvE0_clEvENKUlvE0_clEvEUlfE_St5arrayIPcLm2EEEEviT0_T1_)
        /*006c*/ 	.short	0x0380
        /*006e*/ 	.short	0x0030


	//----- nvinfo : EIATTR_SW_WAR
	.align		4
.L_3139:
        /*0070*/ 	.byte	0x04, 0x36
        /*0072*/ 	.short	(.L_3141 - .L_3140)
.L_3140:
        /*0074*/ 	.word	0x00000008
.L_3141:


//--------------------- .nv.info._ZN2at6native18elementwise_kernelILi128ELi4EZNS0_15gpu_kernel_implIZZZNS0_22nan_to_num_kernel_cudaERNS_18TensorIteratorBaseESt8optionalIdES6_S6_ENKUlvE0_clEvENKUlvE_clEvEUldE_EEvS4_RKT_EUliE_EEviT1_ --------------------------
	.section	.nv.info._ZN2at6native18elementwise_kernelILi128ELi4EZNS0_15gpu_kernel_implIZZZNS0_22nan_to_num_kernel_cudaERNS_18TensorIteratorBaseESt8optionalIdES6_S6_ENKUlvE0_clEvENKUlvE_clEvEUldE_EEvS4_RKT_EUliE_EEviT1_,"",@"SHT_CUDA_INFO"
	.sectionflags	@""
	.align	4


	//----- nvinfo : EIATTR_CUDA_API_VERSION
	.align		4
        /*0000*/ 	.byte	0x04, 0x37
        /*0002*/ 	.short	(.L_3143 - .L_3142)
.L_3142:
        /*0004*/ 	.word	0x00000082


	//----- nvinfo : EIATTR_KPARAM_INFO
	.align		4
.L_3143:
        /*0008*/ 	.byte	0x04, 0x17
        /*000a*/ 	.short	(.L_3145 - .L_3144)
.L_3144:
        /*000c*/ 	.word	0x00000000
        /*0010*/ 	.short	0x0001
        /*0012*/ 	.short	0x0008
        /*0014*/ 	.byte	0x00, 0xf0, 0xe1, 0x08


	//----- nvinfo : EIATTR_KPARAM_INFO
	.align		4
.L_3145:
        /*0018*/ 	.byte	0x04, 0x17
        /*001a*/ 	.short	(.L_3147 - .L_3146)
.L_3146:
        /*001c*/ 	.word	0x00000000
        /*0020*/ 	.short	0x0000
        /*0022*/ 	.short	0x0000
        /*0024*/ 	.byte	0x00, 0xf0, 0x11, 0x00


	//----- nvinfo : EIATTR_SPARSE_MMA_MASK
	.align		4
.L_3147:
        /*0028*/ 	.byte	0x03, 0x50
        /*002a*/ 	.short	0x0000


	//----- nvinfo : EIATTR_MAXREG_COUNT
	.align		4
        /*002c*/ 	.byte	0x03, 0x1b
        /*002e*/ 	.short	0x0080


	//----- nvinfo : EIATTR_EXTERNS
	.align		4
        /*0030*/ 	.byte	0x04, 0x0f
        /*0032*/ 	.short	(.L_3149 - .L_3148)


	//   ....[0]....
	.align		4
.L_3148:
        /*0034*/ 	.word	index@(__assertfail)


	//----- nvinfo : EIATTR_MERCURY_ISA_VERSION
	.align		4
.L_3149:
        /*0038*/ 	.byte	0x03, 0x5f
        /*003a*/ 	.short	0x0101


	//----- nvinfo : EIATTR_VRC_CTA_INIT_COUNT
	.align		4
        /*003c*/ 	.byte	0x02, 0x4a
	.zero		1
	.zero		1


	//----- nvinfo : EIATTR_SYSCALL_OFFSETS
	.align		4
        /*0040*/ 	.byte	0x04, 0x46
        /*0042*/ 	.short	(.L_3151 - .L_3150)


	//   ....[0]....
.L_3150:
        /*0044*/ 	.word	0x00002180


	//   ....[1]....
        /*0048*/ 	.word	0x00003540


	//   ....[2]....
        /*004c*/ 	.word	0x000058d0


	//   ....[3]....
        /*0050*/ 	.word	0x00006990


	//   ....[4]....
        /*0054*/ 	.word	0x00008f50


	//   ....[5]....
        /*0058*/ 	.word	0x0000a010


	//   ....[6]....
        /*005c*/ 	.word	0x0000c5e0


	//   ....[7]....
        /*0060*/ 	.word	0x0000d670


	//----- nvinfo : EIATTR_EXIT_INSTR_OFFSETS
	.align		4
.L_3151:
        /*0064*/ 	.byte	0x04, 0x1c
        /*0066*/ 	.short	(.L_3153 - .L_3152)


	//   ....[0]....
.L_3152:
        /*0068*/ 	.word	0x0000a470


	//   ....[1]....
        /*006c*/ 	.word	0x0000c840


	//   ....[2]....
        /*0070*/ 	.word	0x0000c880


	//   ....[3]....
        /*0074*/ 	.word	0x0000c910


	//   ....[4]....
        /*0078*/ 	.word	0x0000c940


	//   ....[5]....
        /*007c*/ 	.word	0x0000c970


	//   ....[6]....
        /*0080*/ 	.word	0x0000ca80


	//   ....[7]....
        /*0084*/ 	.word	0x0000cb40


	//   ....[8]....
        /*0088*/ 	.word	0x0000cc60


	//   ....[9]....
        /*008c*/ 	.word	0x0000cd30


	//   ....[10]....
        /*0090*/ 	.word	0x0000cd50


	//   ....[11]....
        /*0094*/ 	.word	0x0000ce20


	//   ....[12]....
        /*0098*/ 	.word	0x0000d010


	//   ....[13]....
        /*009c*/ 	.word	0x0000d200


	//   ....[14]....
        /*00a0*/ 	.word	0x0000d3e0


	//   ....[15]....
        /*00a4*/ 	.word	0x0000d410


	//   ....[16]....
        /*00a8*/ 	.word	0x0000d440


	//   ....[17]....
        /*00ac*/ 	.word	0x0000d4e0


	//   ....[18]....
        /*00b0*/ 	.word	0x0000d510


	//   ....[19]....
        /*00b4*/ 	.word	0x0000d680


	//   ....[20]....
        /*00b8*/ 	.word	0x0000d810


	//   ....[21]....
        /*00bc*/ 	.word	0x0000d9d0


	//   ....[22]....
        /*00c0*/ 	.word	0x0000da90


	//----- nvinfo : EIATTR_MAX_THREADS
	.align		4
.L_3153:
        /*00c4*/ 	.byte	0x04, 0x05
        /*00c6*/ 	.short	(.L_3155 - .L_3154)
.L_3154:
        /*00c8*/ 	.word	0x00000080
        /*00cc*/ 	.word	0x00000001
        /*00d0*/ 	.word	0x00000001


	//----- nvinfo : EIATTR_CRS_STACK_SIZE
	.align		4
.L_3155:
        /*00d4*/ 	.byte	0x04, 0x1e
        /*00d6*/ 	.short	(.L_3157 - .L_3156)
.L_3156:
        /*00d8*/ 	.word	0x00000000


	//----- nvinfo : EIATTR_CBANK_PARAM_SIZE
	.align		4
.L_3157:
        /*00dc*/ 	.byte	0x03, 0x19
        /*00de*/ 	.short	0x0240


	//----- nvinfo : EIATTR_PARAM_CBANK
	.align		4
        /*00e0*/ 	.byte	0x04, 0x0a
        /*00e2*/ 	.short	(.L_3159 - .L_3158)
	.align		4
.L_3158:
        /*00e4*/ 	.word	index@(.nv.constant0._ZN2at6native18elementwise_kernelILi128ELi4EZNS0_15gpu_kernel_implIZZZNS0_22nan_to_num_kernel_cudaERNS_18TensorIteratorBaseESt8optionalIdES6_S6_ENKUlvE0_clEvENKUlvE_clEvEUldE_EEvS4_RKT_EUliE_EEviT1_)
        /*00e8*/ 	.short	0x0380
        /*00ea*/ 	.short	0x0240


	//----- nvinfo : EIATTR_SW_WAR
	.align		4
.L_3159:
        /*00ec*/ 	.byte	0x04, 0x36
        /*00ee*/ 	.short	(.L_3161 - .L_3160)
.L_3160:
        /*00f0*/ 	.word	0x00000008
.L_3161:


//--------------------- .nv.info._ZN2at6native27unrolled_elementwise_kernelIZZZNS0_22nan_to_num_kernel_cudaERNS_18TensorIteratorBaseESt8optionalIdES5_S5_ENKUlvE0_clEvENKUlvE_clEvEUldE_St5arrayIPcLm2EELi4E23TrivialOffsetCalculatorILi1EjESD_NS0_6memory12LoadWithCastILi1EEENSE_13StoreWithCastILi1EEEEEviT_T0_T2_T3_T4_T5_ --------------------------
	.section	.nv.info._ZN2at6native27unrolled_elementwise_kernelIZZZNS0_22nan_to_num_kernel_cudaERNS_18TensorIteratorBaseESt8optionalIdES5_S5_ENKUlvE0_clEvENKUlvE_clEvEUldE_St5arrayIPcLm2EELi4E23TrivialOffsetCalculatorILi1EjESD_NS0_6memory12LoadWithCastILi1EEENSE_13StoreWithCastILi1EEEEEviT_T0_T2_T3_T4_T5_,"",@"SHT_CUDA_INFO"
	.sectionflags	@""
	.align	4


	//----- nvinfo : EIATTR_CUDA_API_VERSION
	.align		4
        /*0000*/ 	.byte	0x04, 0x37
        /*0002*/ 	.short	(.L_3163 - .L_3162)
.L_3162:
        /*0004*/ 	.word	0x00000082


	//----- nvinfo : EIATTR_KPARAM_INFO
	.align		4
.L_3163:
        /*0008*/ 	.byte	0x04, 0x17
        /*000a*/ 	.short	(.L_3165 - .L_3164)
.L_3164:
        /*000c*/ 	.word	0x00000000
        /*0010*/ 	.short	0x0006
        /*0012*/ 	.short	0x0044
        /*0014*/ 	.byte	0x00, 0xf0, 0x21, 0x00


	//----- nvinfo : EIATTR_KPARAM_INFO
	.align		4
.L_3165:
        /*0018*/ 	.byte	0x04, 0x17
        /*001a*/ 	.short	(.L_3167 - .L_3166)
.L_3166:
        /*001c*/ 	.word	0x00000000
        /*0020*/ 	.short	0x0005
        /*0022*/ 	.short	0x003c
        /*0024*/ 	.byte	0x00, 0xf0, 0x21, 0x00


	//----- nvinfo : EIATTR_KPARAM_INFO
	.align		4
.L_3167:
        /*0028*/ 	.byte	0x04, 0x17
        /*002a*/ 	.short	(.L_3169 - .L_3168)
.L_3168:
        /*002c*/ 	.word	0x00000000
        /*0030*/ 	.short	0x0004
        /*0032*/ 	.short	0x0039
        /*0034*/ 	.byte	0x00, 0xf0, 0x05, 0x00


	//----- nvinfo : EIATTR_KPARAM_INFO
	.align		4
.L_3169:
        /*0038*/ 	.byte	0x04, 0x17
        /*003a*/ 	.short	(.L_3171 - .L_3170)
.L_3170:
        /*003c*/ 	.word	0x00000000
        /*0040*/ 	.short	0x0003
        /*0042*/ 	.short	0x0038
        /*0044*/ 	.byte	0x00, 0xf0, 0x05, 0x00


	//----- nvinfo : EIATTR_KPARAM_INFO
	.align		4
.L_3171:
        /*0048*/ 	.byte	0x04, 0x17
        /*004a*/ 	.short	(.L_3173 - .L_3172)
.L_3172:
        /*004c*/ 	.word	0x00000000
        /*0050*/ 	.short	0x0002
        /*0052*/ 	.short	0x0028
        /*0054*/ 	.byte	0x00, 0xf0, 0x41, 0x00


	//----- nvinfo : EIATTR_KPARAM_INFO
	.align		4
.L_3173:
        /*0058*/ 	.byte	0x04, 0x17
        /*005a*/ 	.short	(.L_3175 - .L_3174)
.L_3174:
        /*005c*/ 	.word	0x00000000
        /*0060*/ 	.short	0x0001
        /*0062*/ 	.short	0x0008
        /*0064*/ 	.byte	0x00, 0xf0, 0x81, 0x00


	//----- nvinfo : EIATTR_KPARAM_INFO
	.align		4
.L_3175:
        /*0068*/ 	.byte	0x04, 0x17
        /*006a*/ 	.short	(.L_3177 - .L_3176)
.L_3176:
        /*006c*/ 	.word	0x00000000
        /*0070*/ 	.short	0x0000
        /*0072*/ 	.short	0x0000
        /*0074*/ 	.byte	0x00, 0xf0, 0x11, 0x00


	//----- nvinfo : EIATTR_SPARSE_MMA_MASK
	.align		4
.L_3177:
        /*0078*/ 	.byte	0x03, 0x50
        /*007a*/ 	.short	0x0000


	//----- nvinfo : EIATTR_MAXREG_COUNT
	.align		4
        /*007c*/ 	.byte	0x03, 0x1b
        /*007e*/ 	.short	0x00ff


	//----- nvinfo : EIATTR_EXTERNS
	.align		4
        /*0080*/ 	.byte	0x04, 0x0f
        /*0082*/ 	.short	(.L_3179 - .L_3178)


	//   ....[0]....
	.align		4
.L_3178:
        /*0084*/ 	.word	index@(__assertfail)


	//----- nvinfo : EIATTR_MERCURY_ISA_VERSION
	.align		4
.L_3179:
        /*0088*/ 	.byte	0x03, 0x5f
        /*008a*/ 	.short	0x0101


	//----- nvinfo : EIATTR_VRC_CTA_INIT_COUNT
	.align		4
        /*008c*/ 	.byte	0x02, 0x4a
	.zero		1
	.zero		1


	//----- nvinfo : EIATTR_SYSCALL_OFFSETS
	.align		4
        /*0090*/ 	.byte	0x04, 0x46
        /*0092*/ 	.short	(.L_3181 - .L_3180)


	//   ....[0]....
.L_3180:
        /*0094*/ 	.word	0x00000e80


	//   ....[1]....
        /*0098*/ 	.word	0x00001ec0


	//   ....[2]....
        /*009c*/ 	.word	0x00002e40


	//   ....[3]....
        /*00a0*/ 	.word	0x00003d80


	//   ....[4]....
        /*00a4*/ 	.word	0x00005650


	//   ....[5]....
        /*00a8*/ 	.word	0x00006830


	//   ....[6]....
        /*00ac*/ 	.word	0x00007bf0


	//   ....[7]....
        /*00b0*/ 	.word	0x00008fb0


	//----- nvinfo : EIATTR_EXIT_INSTR_OFFSETS
	.align		4
.L_3181:
        /*00b4*/ 	.byte	0x04, 0x1c
        /*00b6*/ 	.short	(.L_3183 - .L_3182)


	//   ....[0]....
.L_3182:
        /*00b8*/ 	.word	0x00008040


	//   ....[1]....
        /*00bc*/ 	.word	0x00008180


	//   ....[2]....
        /*00c0*/ 	.word	0x000081c0


	//   ....[3]....
        /*00c4*/ 	.word	0x00008250


	//   ....[4]....
        /*00c8*/ 	.word	0x00008280


	//   ....[5]....
        /*00cc*/ 	.word	0x000082b0


	//   ....[6]....
        /*00d0*/ 	.word	0x000083c0


	//   ....[7]....
        /*00d4*/ 	.word	0x00008480


	//   ....[8]....
        /*00d8*/ 	.word	0x000085a0


	//   ....[9]....
        /*00dc*/ 	.word	0x00008670


	//   ....[10]....
        /*00e0*/ 	.word	0x00008690


	//   ....[11]....
        /*00e4*/ 	.word	0x00008760


	//   ....[12]....
        /*00e8*/ 	.word	0x00008950


	//   ....[13]....
        /*00ec*/ 	.word	0x00008b40


	//   ....[14]....
        /*00f0*/ 	.word	0x00008d20


	//   ....[15]....
        /*00f4*/ 	.word	0x00008d50


	//   ....[16]....
        /*00f8*/ 	.word	0x00008d80


	//   ....[17]....
        /*00fc*/ 	.word	0x00008e20


	//   ....[18]....
        /*0100*/ 	.word	0x00008e50


	//   ....[19]....
        /*0104*/ 	.word	0x00008fc0


	//   ....[20]....
        /*0108*/ 	.word	0x00009150


	//   ....[21]....
        /*010c*/ 	.word	0x00009310


	//   ....[22]....
        /*0110*/ 	.word	0x000093d0


	//----- nvinfo : EIATTR_MAX_THREADS
	.align		4
.L_3183:
        /*0114*/ 	.byte	0x04, 0x05
        /*0116*/ 	.short	(.L_3185 - .L_3184)
.L_3184:
        /*0118*/ 	.word	0x00000080
        /*011c*/ 	.word	0x00000001
        /*0120*/ 	.word	0x00000001


	//----- nvinfo : EIATTR_CRS_STACK_SIZE
	.align		4
.L_3185:
        /*0124*/ 	.byte	0x04, 0x1e
        /*0126*/ 	.short	(.L_3187 - .L_3186)
.L_3186:
        /*0128*/ 	.word	0x00000000


	//----- nvinfo : EIATTR_CBANK_PARAM_SIZE
	.align		4
.L_3187:
        /*012c*/ 	.byte	0x03, 0x19
        /*012e*/ 	.short	0x004c


	//----- nvinfo : EIATTR_PARAM_CBANK
	.align		4
        /*0130*/ 	.byte	0x04, 0x0a
        /*0132*/ 	.short	(.L_3189 - .L_3188)
	.align		4
.L_3188:
        /*0134*/ 	.word	index@(.nv.constant0._ZN2at6native27unrolled_elementwise_kernelIZZZNS0_22nan_to_num_kernel_cudaERNS_18TensorIteratorBaseESt8optionalIdES5_S5_ENKUlvE0_clEvENKUlvE_clEvEUldE_St5arrayIPcLm2EELi4E23TrivialOffsetCalculatorILi1EjESD_NS0_6memory12LoadWithCastILi1EEENSE_13StoreWithCastILi1EEEEEviT_T0_T2_T3_T4_T5_)
        /*0138*/ 	.short	0x0380
        /*013a*/ 	.short	0x004c


	//----- nvinfo : EIATTR_SW_WAR
	.align		4
.L_3189:
        /*013c*/ 	.byte	0x04, 0x36
        /*013e*/ 	.short	(.L_3191 - .L_3190)
.L_3190:
        /*0140*/ 	.word	0x00000008
.L_3191:


//--------------------- .nv.info._ZN2at6native18elementwise_kernelILi128ELi2EZNS0_22gpu_kernel_impl_nocastIZZZNS0_22nan_to_num_kernel_cudaERNS_18TensorIteratorBaseESt8optionalIdES6_S6_ENKUlvE0_clEvENKUlvE_clEvEUldE_EEvS4_RKT_EUliE_EEviT1_ --------------------------
	.section	.nv.info._ZN2at6native18elementwise_kernelILi128ELi2EZNS0_22gpu_kernel_impl_nocastIZZZNS0_22nan_to_num_kernel_cudaERNS_18TensorIteratorBaseESt8optionalIdES6_S6_ENKUlvE0_clEvENKUlvE_clEvEUldE_EEvS4_RKT_EUliE_EEviT1_,"",@"SHT_CUDA_INFO"
	.sectionflags	@""
	.align	4


	//----- nvinfo : EIATTR_CUDA_API_VERSION
	.align		4
        /*0000*/ 	.byte	0x04, 0x37
        /*0002*/ 	.short	(.L_3193 - .L_3192)
.L_3192:
        /*0004*/ 	.word	0x00000082


	//----- nvinfo : EIATTR_KPARAM_INFO
	.align		4
.L_3193:
        /*0008*/ 	.byte	0x04, 0x17
        /*000a*/ 	.short	(.L_3195 - .L_3194)
.L_3194:
        /*000c*/ 	.word	0x00000000
        /*0010*/ 	.short	0x0001
        /*0012*/ 	.short	0x0008
        /*0014*/ 	.byte	0x00, 0xf0, 0xc1, 0x08


	//----- nvinfo : EIATTR_KPARAM_INFO
	.align		4
.L_3195:
        /*0018*/ 	.byte	0x04, 0x17
        /*001a*/ 	.short	(.L_3197 - .L_3196)
.L_3196:
        /*001c*/ 	.word	0x00000000
        /*0020*/ 	.short	0x0000
        /*0022*/ 	.short	0x0000
        /*0024*/ 	.byte	0x00, 0xf0, 0x11, 0x00


	//----- nvinfo : EIATTR_SPARSE_MMA_MASK
	.align		4
.L_3197:
        /*0028*/ 	.byte	0x03, 0x50
        /*002a*/ 	.short	0x0000


	//----- nvinfo : EIATTR_MAXREG_COUNT
	.align		4
        /*002c*/ 	.byte	0x03, 0x1b
        /*002e*/ 	.short	0x0080


	//----- nvinfo : EIATTR_MERCURY_ISA_VERSION
	.align		4
        /*0030*/ 	.byte	0x03, 0x5f
        /*0032*/ 	.short	0x0101


	//----- nvinfo : EIATTR_VRC_CTA_INIT_COUNT
	.align		4
        /*0034*/ 	.byte	0x02, 0x4a
	.zero		1
	.zero		1


	//----- nvinfo : EIATTR_EXIT_INSTR_OFFSETS
	.align		4
        /*0038*/ 	.byte	0x04, 0x1c
        /*003a*/ 	.short	(.L_3199 - .L_3198)


	//   ....[0]....
.L_3198:
        /*003c*/ 	.word	0x00000240


	//   ....[1]....
        /*0040*/ 	.word	0x000003b0


	//   ....[2]....
        /*0044*/ 	.word	0x00001880


	//   ....[3]....
        /*0048*/ 	.word	0x00002cb0


	//----- nvinfo : EIATTR_MAX_THREADS
	.align		4
.L_3199:
        /*004c*/ 	.byte	0x04, 0x05
        /*004e*/ 	.short	(.L_3201 - .L_3200)
.L_3200:
        /*0050*/ 	.word	0x00000080
        /*0054*/ 	.word	0x00000001
        /*0058*/ 	.word	0x00000001


	//----- nvinfo : EIATTR_CRS_STACK_SIZE
	.align		4
.L_3201:
        /*005c*/ 	.byte	0x04, 0x1e
        /*005e*/ 	.short	(.L_3203 - .L_3202)
.L_3202:
        /*0060*/ 	.word	0x00000000


	//----- nvinfo : EIATTR_CBANK_PARAM_SIZE
	.align		4
.L_3203:
        /*0064*/ 	.byte	0x03, 0x19
        /*0066*/ 	.short	0x0238


	//----- nvinfo : EIATTR_PARAM_CBANK
	.align		4
        /*0068*/ 	.byte	0x04, 0x0a
        /*006a*/ 	.short	(.L_3205 - .L_3204)
	.align		4
.L_3204:
        /*006c*/ 	.word	index@(.nv.constant0._ZN2at6native18elementwise_kernelILi128ELi2EZNS0_22gpu_kernel_impl_nocastIZZZNS0_22nan_to_num_kernel_cudaERNS_18TensorIteratorBaseESt8optionalIdES6_S6_ENKUlvE0_clEvENKUlvE_clEvEUldE_EEvS4_RKT_EUliE_EEviT1_)
        /*0070*/ 	.short	0x0380
        /*0072*/ 	.short	0x0238


	//----- nvinfo : EIATTR_SW_WAR
	.align		4
.L_3205:
        /*0074*/ 	.byte	0x04, 0x36
        /*0076*/ 	.short	(.L_3207 - .L_3206)
.L_3206:
        /*0078*/ 	.word	0x00000008
.L_3207:


//--------------------- .nv.info._ZN2at6native27unrolled_elementwise_kernelIZZZNS0_22nan_to_num_kernel_cudaERNS_18TensorIteratorBaseESt8optionalIdES5_S5_ENKUlvE0_clEvENKUlvE_clEvEUldE_St5arrayIPcLm2EELi4E23TrivialOffsetCalculatorILi1EjESD_NS0_6memory15LoadWithoutCastENSE_16StoreWithoutCastEEEviT_T0_T2_T3_T4_T5_ --------------------------
	.section	.nv.info._ZN2at6native27unrolled_elementwise_kernelIZZZNS0_22nan_to_num_kernel_cudaERNS_18TensorIteratorBaseESt8optionalIdES5_S5_ENKUlvE0_clEvENKUlvE_clEvEUldE_St5arrayIPcLm2EELi4E23TrivialOffsetCalculatorILi1EjESD_NS0_6memory15LoadWithoutCastENSE_16StoreWithoutCastEEEviT_T0_T2_T3_T4_T5_,"",@"SHT_CUDA_INFO"
	.sectionflags	@""
	.align	4


	//----- nvinfo : EIATTR_CUDA_API_VERSION
	.align		4
        /*0000*/ 	.byte	0x04, 0x37
        /*0002*/ 	.short	(.L_3209 - .L_3208)
.L_3208:
        /*0004*/ 	.word	0x00000082


	//----- nvinfo : EIATTR_KPARAM_INFO
	.align		4
.L_3209:
        /*0008*/ 	.byte	0x04, 0x17
        /*000a*/ 	.short	(.L_3211 - .L_3210)
.L_3210:
        /*000c*/ 	.word	0x00000000
        /*0010*/ 	.short	0x0006
        /*0012*/ 	.short	0x003b
        /*0014*/ 	.byte	0x00, 0xf0, 0x05, 0x00


	//----- nvinfo : EIATTR_KPARAM_INFO
	.align		4
.L_3211:
        /*0018*/ 	.byte	0x04, 0x17
        /*001a*/ 	.short	(.L_3213 - .L_3212)
.L_3212:
        /*001c*/ 	.word	0x00000000
        /*0020*/ 	.short	0x0005
        /*0022*/ 	.short	0x003a
        /*0024*/ 	.byte	0x00, 0xf0, 0x05, 0x00


	//----- nvinfo : EIATTR_KPARAM_INFO
	.align		4
.L_3213:
        /*0028*/ 	.byte	0x04, 0x17
        /*002a*/ 	.short	(.L_3215 - .L_3214)
.L_3214:
        /*002c*/ 	.word	0x00000000
        /*0030*/ 	.short	0x0004
        /*0032*/ 	.short	0x0039
        /*0034*/ 	.byte	0x00, 0xf0, 0x05, 0x00


	//----- nvinfo : EIATTR_KPARAM_INFO
	.align		4
.L_3215:
        /*0038*/ 	.byte	0x04, 0x17
        /*003a*/ 	.short	(.L_3217 - .L_3216)
.L_3216:
        /*003c*/ 	.word	0x00000000
        /*0040*/ 	.short	0x0003
        /*0042*/ 	.short	0x0038
        /*0044*/ 	.byte	0x00, 0xf0, 0x05, 0x00


	//----- nvinfo : EIATTR_KPARAM_INFO
	.align		4
.L_3217:
        /*0048*/ 	.byte	0x04, 0x17
        /*004a*/ 	.short	(.L_3219 - .L_3218)
.L_3218:
        /*004c*/ 	.word	0x00000000
        /*0050*/ 	.short	0x0002
        /*0052*/ 	.short	0x0028
        /*0054*/ 	.byte	0x00, 0xf0, 0x41, 0x00


	//----- nvinfo : EIATTR_KPARAM_INFO
	.align		4
.L_3219:
        /*0058*/ 	.byte	0x04, 0x17
        /*005a*/ 	.short	(.L_3221 - .L_3220)
.L_3220:
        /*005c*/ 	.word	0x00000000
        /*0060*/ 	.short	0x0001
        /*0062*/ 	.short	0x0008
        /*0064*/ 	.byte	0x00, 0xf0, 0x81, 0x00


	//----- nvinfo : EIATTR_KPARAM_INFO
	.align		4
.L_3221:
        /*0068*/ 	.byte	0x04, 0x17
        /*006a*/ 	.short	(.L_3223 - .L_3222)
.L_3222:
        /*006c*/ 	.word	0x00000000
        /*0070*/ 	.short	0x0000
        /*0072*/ 	.short	0x0000
        /*0074*/ 	.byte	0x00, 0xf0, 0x11, 0x00


	//----- nvinfo : EIATTR_SPARSE_MMA_MASK
	.align		4
.L_3223:
        /*0078*/ 	.byte	0x03, 0x50
        /*007a*/ 	.short	0x0000


	//----- nvinfo : EIATTR_MAXREG_COUNT
	.align		4
        /*007c*/ 	.byte	0x03, 0x1b
        /*007e*/ 	.short	0x00ff


	//----- nvinfo : EIATTR_MERCURY_ISA_VERSION
	.align		4
        /*0080*/ 	.byte	0x03, 0x5f
        /*0082*/ 	.short	0x0101


	//----- nvinfo : EIATTR_VRC_CTA_INIT_COUNT
	.align		4
        /*0084*/ 	.byte	0x02, 0x4a
	.zero		1
	.zero		1


	//----- nvinfo : EIATTR_EXIT_INSTR_OFFSETS
	.align		4
        /*0088*/ 	.byte	0x04, 0x1c
        /*008a*/ 	.short	(.L_3225 - .L_3224)


	//   ....[0]....
.L_3224:
        /*008c*/ 	.word	0x000008f0


	//   ....[1]....
        /*0090*/ 	.word	0x00000940


	//----- nvinfo : EIATTR_MAX_THREADS
	.align		4
.L_3225:
        /*0094*/ 	.byte	0x04, 0x05
        /*0096*/ 	.short	(.L_3227 - .L_3226)
.L_3226:
        /*0098*/ 	.word	0x00000080
        /*009c*/ 	.word	0x00000001
        /*00a0*/ 	.word	0x00000001


	//----- nvinfo : EIATTR_CRS_STACK_SIZE
	.align		4
.L_3227:
        /*00a4*/ 	.byte	0x04, 0x1e
        /*00a6*/ 	.short	(.L_3229 - .L_3228)
.L_3228:
        /*00a8*/ 	.word	0x00000000


	//----- nvinfo : EIATTR_CBANK_PARAM_SIZE
	.align		4
.L_3229:
        /*00ac*/ 	.byte	0x03, 0x19
        /*00ae*/ 	.short	0x003c


	//----- nvinfo : EIATTR_PARAM_CBANK
	.align		4
        /*00b0*/ 	.byte	0x04, 0x0a
        /*00b2*/ 	.short	(.L_3231 - .L_3230)
	.align		4
.L_3230:
        /*00b4*/ 	.word	index@(.nv.constant0._ZN2at6native27unrolled_elementwise_kernelIZZZNS0_22nan_to_num_kernel_cudaERNS_18TensorIteratorBaseESt8optionalIdES5_S5_ENKUlvE0_clEvENKUlvE_clEvEUldE_St5arrayIPcLm2EELi4E23TrivialOffsetCalculatorILi1EjESD_NS0_6memory15LoadWithoutCastENSE_16StoreWithoutCastEEEviT_T0_T2_T3_T4_T5_)
        /*00b8*/ 	.short	0x0380
        /*00ba*/ 	.short	0x003c


	//----- nvinfo : EIATTR_SW_WAR
	.align		4
.L_3231:
        /*00bc*/ 	.byte	0x04, 0x36
        /*00be*/ 	.short	(.L_3233 - .L_3232)
.L_3232:
        /*00c0*/ 	.word	0x00000008
.L_3233:


//--------------------- .nv.info._ZN2at6native29vectorized_elementwise_kernelILi2EZZZNS0_22nan_to_num_kernel_cudaERNS_18TensorIteratorBaseESt8optionalIdES5_S5_ENKUlvE0_clEvENKUlvE_clEvEUldE_St5arrayIPcLm2EEEEviT0_T1_ --------------------------
	.section	.nv.info._ZN2at6native29vectorized_elementwise_kernelILi2EZZZNS0_22nan_to_num_kernel_cudaERNS_18TensorIteratorBaseESt8optionalIdES5_S5_ENKUlvE0_clEvENKUlvE_clEvEUldE_St5arrayIPcLm2EEEEviT0_T1_,"",@"SHT_CUDA_INFO"
	.sectionflags	@""
	.align	4


	//----- nvinfo : EIATTR_CUDA_API_VERSION
	.align		4
        /*0000*/ 	.byte	0x04, 0x37
        /*0002*/ 	.short	(.L_3235 - .L_3234)
.L_3234:
        /*0004*/ 	.word	0x00000082


	//----- nvinfo : EIATTR_KPARAM_INFO
	.align		4
.L_3235:
        /*0008*/ 	.byte	0x04, 0x17
        /*000a*/ 	.short	(.L_3237 - .L_3236)
.L_3236:
        /*000c*/ 	.word	0x00000000
        /*0010*/ 	.short	0x0002
        /*0012*/ 	.short	0x0028
        /*0014*/ 	.byte	0x00, 0xf0, 0x41, 0x00


	//----- nvinfo : EIATTR_KPARAM_INFO
	.align		4
.L_3237:
        /*0018*/ 	.byte	0x04, 0x17
        /*001a*/ 	.short	(.L_3239 - .L_3238)
.L_3238:
        /*001c*/ 	.word	0x00000000
        /*0020*/ 	.short	0x0001
        /*0022*/ 	.short	0x0008
        /*0024*/ 	.byte	0x00, 0xf0, 0x81, 0x00


	//----- nvinfo : EIATTR_KPARAM_INFO
	.align		4
.L_3239:
        /*0028*/ 	.byte	0x04, 0x17
        /*002a*/ 	.short	(.L_3241 - .L_3240)
.L_3240:
        /*002c*/ 	.word	0x00000000
        /*0030*/ 	.short	0x0000
        /*0032*/ 	.short	0x0000
        /*0034*/ 	.byte	0x00, 0xf0, 0x11, 0x00


	//----- nvinfo : EIATTR_SPARSE_MMA_MASK
	.align		4
.L_3241:
        /*0038*/ 	.byte	0x03, 0x50
        /*003a*/ 	.short	0x0000


	//----- nvinfo : EIATTR_MAXREG_COUNT
	.align		4
        /*003c*/ 	.byte	0x03, 0x1b
        /*003e*/ 	.short	0x00ff


	//----- nvinfo : EIATTR_MERCURY_ISA_VERSION
	.align		4
        /*0040*/ 	.byte	0x03, 0x5f
        /*0042*/ 	.short	0x0101


	//----- nvinfo : EIATTR_VRC_CTA_INIT_COUNT
	.align		4
        /*0044*/ 	.byte	0x02, 0x4a
	.zero		1
	.zero		1


	//----- nvinfo : EIATTR_EXIT_INSTR_OFFSETS
	.align		4
        /*0048*/ 	.byte	0x04, 0x1c
        /*004a*/ 	.short	(.L_3243 - .L_3242)


	//   ....[0]....
.L_3242:
        /*004c*/ 	.word	0x00001240


	//   ....[1]....
        /*0050*/ 	.word	0x00001290


	//   ....[2]....
        /*0054*/ 	.word	0x00001dd0


	//----- nvinfo : EIATTR_MAX_THREADS
	.align		4
.L_3243:
        /*0058*/ 	.byte	0x04, 0x05
        /*005a*/ 	.short	(.L_3245 - .L_3244)
.L_3244:
        /*005c*/ 	.word	0x00000080
        /*0060*/ 	.word	0x00000001
        /*0064*/ 	.word	0x00000001


	//----- nvinfo : EIATTR_CRS_STACK_SIZE
	.align		4
.L_3245:
        /*0068*/ 	.byte	0x04, 0x1e
        /*006a*/ 	.short	(.L_3247 - .L_3246)
.L_3246:
        /*006c*/ 	.word	0x00000000


	//----- nvinfo : EIATTR_CBANK_PARAM_SIZE
	.align		4
.L_3247:
        /*0070*/ 	.byte	0x03, 0x19
        /*0072*/ 	.short	0x0038


	//----- nvinfo : EIATTR_PARAM_CBANK
	.align		4
        /*0074*/ 	.byte	0x04, 0x0a
        /*0076*/ 	.short	(.L_3249 - .L_3248)
	.align		4
.L_3248:
        /*0078*/ 	.word	index@(.nv.constant0._ZN2at6native29vectorized_elementwise_kernelILi2EZZZNS0_22nan_to_num_kernel_cudaERNS_18TensorIteratorBaseESt8optionalIdES5_S5_ENKUlvE0_clEvENKUlvE_clEvEUldE_St5arrayIPcLm2EEEEviT0_T1_)
        /*007c*/ 	.short	0x0380
        /*007e*/ 	.short	0x0038


	//----- nvinfo : EIATTR_SW_WAR
	.align		4
.L_3249:
        /*0080*/ 	.byte	0x04, 0x36
        /*0082*/ 	.short	(.L_3251 - .L_3250)
.L_3250:
        /*0084*/ 	.word	0x00000008
.L_3251:


//--------------------- .nv.info._ZN2at6native29vectorized_elementwise_kernelILi4EZZZNS0_22nan_to_num_kernel_cudaERNS_18TensorIteratorBaseESt8optionalIdES5_S5_ENKUlvE0_clEvENKUlvE_clEvEUldE_St5arrayIPcLm2EEEEviT0_T1_ --------------------------
	.section	.nv.info._ZN2at6native29vectorized_elementwise_kernelILi4EZZZNS0_22nan_to_num_kernel_cudaERNS_18TensorIteratorBaseESt8optionalIdES5_S5_ENKUlvE0_clEvENKUlvE_clEvEUldE_St5arrayIPcLm2EEEEviT0_T1_,"",@"SHT_CUDA_INFO"
	.sectionflags	@""
	.align	4


	//----- nvinfo : EIATTR_CUDA_API_VERSION
	.align		4
        /*0000*/ 	.byte	0x04, 0x37
        /*0002*/ 	.short	(.L_3253 - .L_3252)
.L_3252:
        /*0004*/ 	.word	0x00000082


	//----- nvinfo : EIATTR_KPARAM_INFO
	.align		4
.L_3253:
        /*0008*/ 	.byte	0x04, 0x17
        /*000a*/ 	.short	(.L_3255 - .L_3254)
.L_3254:
        /*000c*/ 	.word	0x00000000
        /*0010*/ 	.short	0x0002
        /*0012*/ 	.short	0x0028
        /*0014*/ 	.byte	0x00, 0xf0, 0x41, 0x00


	//----- nvinfo : EIATTR_KPARAM_INFO
	.align		4
.L_3255:
        /*0018*/ 	.byte	0x04, 0x17
        /*001a*/ 	.short	(.L_3257 - .L_3256)
.L_3256:
        /*001c*/ 	.word	0x00000000
        /*0020*/ 	.short	0x0001
        /*0022*/ 	.short	0x0008
        /*0024*/ 	.byte	0x00, 0xf0, 0x81, 0x00


	//----- nvinfo : EIATTR_KPARAM_INFO
	.align		4
.L_3257:
        /*0028*/ 	.byte	0x04, 0x17
        /*002a*/ 	.short	(.L_3259 - .L_3258)
.L_3258:
        /*002c*/ 	.word	0x00000000
        /*0030*/ 	.short	0x0000
        /*0032*/ 	.short	0x0000
        /*0034*/ 	.byte	0x00, 0xf0, 0x11, 0x00


	//----- nvinfo : EIATTR_SPARSE_MMA_MASK
	.align		4
.L_3259:
        /*0038*/ 	.byte	0x03, 0x50
        /*003a*/ 	.short	0x0000


	//----- nvinfo : EIATTR_MAXREG_COUNT
	.align		4
        /*003c*/ 	.byte	0x03, 0x1b
        /*003e*/ 	.short	0x00ff


	//----- nvinfo : EIATTR_MERCURY_ISA_VERSION
	.align		4
        /*0040*/ 	.byte	0x03, 0x5f
        /*0042*/ 	.short	0x0101


	//----- nvinfo : EIATTR_VRC_CTA_INIT_COUNT
	.align		4
        /*0044*/ 	.byte	0x02, 0x4a
	.zero		1
	.zero		1


	//----- nvinfo : EIATTR_EXIT_INSTR_OFFSETS
	.align		4
        /*0048*/ 	.byte	0x04, 0x1c
        /*004a*/ 	.short	(.L_3261 - .L_3260)


	//   ....[0]....
.L_3260:
        /*004c*/ 	.word	0x00001240


	//   ....[1]....
        /*0050*/ 	.word	0x00001290


	//   ....[2]....
        /*0054*/ 	.word	0x00001d30


	//----- nvinfo : EIATTR_MAX_THREADS
	.align		4
.L_3261:
        /*0058*/ 	.byte	0x04, 0x05
        /*005a*/ 	.short	(.L_3263 - .L_3262)
.L_3262:
        /*005c*/ 	.word	0x00000080
        /*0060*/ 	.word	0x00000001
        /*0064*/ 	.word	0x00000001


	//----- nvinfo : EIATTR_CRS_STACK_SIZE
	.align		4
.L_3263:
        /*0068*/ 	.byte	0x04, 0x1e
        /*006a*/ 	.short	(.L_3265 - .L_3264)
.L_3264:
        /*006c*/ 	.word	0x00000000


	//----- nvinfo : EIATTR_CBANK_PARAM_SIZE
	.align		4
.L_3265:
        /*0070*/ 	.byte	0x03, 0x19
        /*0072*/ 	.short	0x0038


	//----- nvinfo : EIATTR_PARAM_CBANK
	.align		4
        /*0074*/ 	.byte	0x04, 0x0a
        /*0076*/ 	.short	(.L_3267 - .L_3266)
	.align		4
.L_3266:
        /*0078*/ 	.word	index@(.nv.constant0._ZN2at6native29vectorized_elementwise_kernelILi4EZZZNS0_22nan_to_num_kernel_cudaERNS_18TensorIteratorBaseESt8optionalIdES5_S5_ENKUlvE0_clEvENKUlvE_clEvEUldE_St5arrayIPcLm2EEEEviT0_T1_)
        /*007c*/ 	.short	0x0380
        /*007e*/ 	.short	0x0038


	//----- nvinfo : EIATTR_SW_WAR
	.align		4
.L_3267:
        /*0080*/ 	.byte	0x04, 0x36
        /*0082*/ 	.short	(.L_3269 - .L_3268)
.L_3268:
        /*0084*/ 	.word	0x00000008
.L_3269:


//--------------------- .nv.info._ZN2at6native29vectorized_elementwise_kernelILi8EZZZNS0_22nan_to_num_kernel_cudaERNS_18TensorIteratorBaseESt8optionalIdES5_S5_ENKUlvE0_clEvENKUlvE_clEvEUldE_St5arrayIPcLm2EEEEviT0_T1_ --------------------------
	.section	.nv.info._ZN2at6native29vectorized_elementwise_kernelILi8EZZZNS0_22nan_to_num_kernel_cudaERNS_18TensorIteratorBaseESt8optionalIdES5_S5_ENKUlvE0_clEvENKUlvE_clEvEUldE_St5arrayIPcLm2EEEEviT0_T1_,"",@"SHT_CUDA_INFO"
	.sectionflags	@""
	.align	4


	//----- nvinfo : EIATTR_CUDA_API_VERSION
	.align		4
        /*0000*/ 	.byte	0x04, 0x37
        /*0002*/ 	.short	(.L_3271 - .L_3270)
.L_3270:
        /*0004*/ 	.word	0x00000082


	//----- nvinfo : EIATTR_KPARAM_INFO
	.align		4
.L_3271:
        /*0008*/ 	.byte	0x04, 0x17
        /*000a*/ 	.short	(.L_3273 - .L_3272)
.L_3272:
        /*000c*/ 	.word	0x00000000
        /*0010*/ 	.short	0x0002
        /*0012*/ 	.short	0x0028
        /*0014*/ 	.byte	0x00, 0xf0, 0x41, 0x00


	//----- nvinfo : EIATTR_KPARAM_INFO
	.align		4
.L_3273:
        /*0018*/ 	.byte	0x04, 0x17
        /*001a*/ 	.short	(.L_3275 - .L_3274)
.L_3274:
        /*001c*/ 	.word	0x00000000
        /*0020*/ 	.short	0x0001
        /*0022*/ 	.short	0x0008
        /*0024*/ 	.byte	0x00, 0xf0, 0x81, 0x00


	//----- nvinfo : EIATTR_KPARAM_INFO
	.align		4
.L_3275:
        /*0028*/ 	.byte	0x04, 0x17
        /*002a*/ 	.short	(.L_3277 - .L_3276)
.L_3276:
        /*002c*/ 	.word	0x00000000
        /*0030*/ 	.short	0x0000
        /*0032*/ 	.short	0x0000
        /*0034*/ 	.byte	0x00, 0xf0, 0x11, 0x00


	//----- nvinfo : EIATTR_SPARSE_MMA_MASK
	.align		4
.L_3277:
        /*0038*/ 	.byte	0x03, 0x50
        /*003a*/ 	.short	0x0000


	//----- nvinfo : EIATTR_MAXREG_COUNT
	.align		4
        /*003c*/ 	.byte	0x03, 0x1b
        /*003e*/ 	.short	0x00ff


	//----- nvinfo : EIATTR_MERCURY_ISA_VERSION
	.align		4
        /*0040*/ 	.byte	0x03, 0x5f
        /*0042*/ 	.short	0x0101


	//----- nvinfo : EIATTR_VRC_CTA_INIT_COUNT
	.align		4
        /*0044*/ 	.byte	0x02, 0x4a
	.zero		1
	.zero		1


	//----- nvinfo : EIATTR_EXIT_INSTR_OFFSETS
	.align		4
        /*0048*/ 	.byte	0x04, 0x1c
        /*004a*/ 	.short	(.L_3279 - .L_3278)


	//   ....[0]....
.L_3278:
        /*004c*/ 	.word	0x00000010


	//----- nvinfo : EIATTR_MAX_THREADS
	.align		4
.L_3279:
        /*0050*/ 	.byte	0x04, 0x05
        /*0052*/ 	.short	(.L_3281 - .L_3280)
.L_3280:
        /*0054*/ 	.word	0x00000080
        /*0058*/ 	.word	0x00000001
        /*005c*/ 	.word	0x00000001


	//----- nvinfo : EIATTR_CBANK_PARAM_SIZE
	.align		4
.L_3281:
        /*0060*/ 	.byte	0x03, 0x19
        /*0062*/ 	.short	0x0038


	//----- nvinfo : EIATTR_PARAM_CBANK
	.align		4
        /*0064*/ 	.byte	0x04, 0x0a
        /*0066*/ 	.short	(.L_3283 - .L_3282)
	.align		4
.L_3282:
        /*0068*/ 	.word	index@(.nv.constant0._ZN2at6native29vectorized_elementwise_kernelILi8EZZZNS0_22nan_to_num_kernel_cudaERNS_18TensorIteratorBaseESt8optionalIdES5_S5_ENKUlvE0_clEvENKUlvE_clEvEUldE_St5arrayIPcLm2EEEEviT0_T1_)
        /*006c*/ 	.short	0x0380
        /*006e*/ 	.short	0x0038


	//----- nvinfo : EIATTR_SW_WAR
	.align		4
.L_3283:
        /*0070*/ 	.byte	0x04, 0x36
        /*0072*/ 	.short	(.L_3285 - .L_3284)
.L_3284:
        /*0074*/ 	.word	0x00000008
.L_3285:


//--------------------- .nv.info._ZN2at6native18elementwise_kernelILi128ELi4EZNS0_15gpu_kernel_implIZZZNS0_22nan_to_num_kernel_cudaERNS_18TensorIteratorBaseESt8optionalIdES6_S6_ENKUlvE_clEvENKUlvE0_clEvEUlN3c107complexIfEEE_EEvS4_RKT_EUliE_EEviT1_ --------------------------
	.section	.nv.info._ZN2at6native18elementwise_kernelILi128ELi4EZNS0_15gpu_kernel_implIZZZNS0_22nan_to_num_kernel_cudaERNS_18TensorIteratorBaseESt8optionalIdES6_S6_ENKUlvE_clEvENKUlvE0_clEvEUlN3c107complexIfEEE_EEvS4_RKT_EUliE_EEviT1_,"",@"SHT_CUDA_INFO"
	.sectionflags	@""
	.align	4


	//----- nvinfo : EIATTR_CUDA_API_VERSION
	.align		4
        /*0000*/ 	.byte	0x04, 0x37
        /*0002*/ 	.short	(.L_3287 - .L_3286)
.L_3286:
        /*0004*/ 	.word	0x00000082


	//----- nvinfo : EIATTR_KPARAM_INFO
	.align		4
.L_3287:
        /*0008*/ 	.byte	0x04, 0x17
        /*000a*/ 	.short	(.L_3289 - .L_3288)
.L_3288:
        /*000c*/ 	.word	0x00000000
        /*0010*/ 	.short	0x0001
        /*0012*/ 	.short	0x0008
        /*0014*/ 	.byte	0x00, 0xf0, 0xc1, 0x08


	//----- nvinfo : EIATTR_KPARAM_INFO
	.align		4
.L_3289:
        /*0018*/ 	.byte	0x04, 0x17
        /*001a*/ 	.short	(.L_3291 - .L_3290)
.L_3290:
        /*001c*/ 	.word	0x00000000
        /*0020*/ 	.short	0x0000
        /*0022*/ 	.short	0x0000
        /*0024*/ 	.byte	0x00, 0xf0, 0x11, 0x00


	//----- nvinfo : EIATTR_SPARSE_MMA_MASK
	.align		4
.L_3291:
        /*0028*/ 	.byte	0x03, 0x50
        /*002a*/ 	.short	0x0000


	//----- nvinfo : EIATTR_MAXREG_COUNT
	.align		4
        /*002c*/ 	.byte	0x03, 0x1b
        /*002e*/ 	.short	0x0080


	//----- nvinfo : EIATTR_EXTERNS
	.align		4
        /*0030*/ 	.byte	0x04, 0x0f
        /*0032*/ 	.short	(.L_3293 - .L_3292)


	//   ....[0]....
	.align		4
.L_3292:
        /*0034*/ 	.word	index@(__assertfail)


	//----- nvinfo : EIATTR_MERCURY_ISA_VERSION
	.align		4
.L_3293:
        /*0038*/ 	.byte	0x03, 0x5f
        /*003a*/ 	.short	0x0101


	//----- nvinfo : EIATTR_VRC_CTA_INIT_COUNT
	.align		4
        /*003c*/ 	.byte	0x02, 0x4a
	.zero		1
	.zero		1


	//----- nvinfo : EIATTR_SYSCALL_OFFSETS
	.align		4
        /*0040*/ 	.byte	0x04, 0x46
        /*0042*/ 	.short	(.L_3295 - .L_3294)


	//   ....[0]....
.L_3294:
        /*0044*/ 	.word	0x000022e0


	//   ....[1]....
        /*0048*/ 	.word	0x000031e0


	//   ....[2]....
        /*004c*/ 	.word	0x00005610


	//   ....[3]....
        /*0050*/ 	.word	0x00006360


	//   ....[4]....
        /*0054*/ 	.word	0x000088a0


	//   ....[5]....
        /*0058*/ 	.word	0x000095f0


	//   ....[6]....
        /*005c*/ 	.word	0x0000bb40


	//   ....[7]....
        /*0060*/ 	.word	0x0000c860


	//----- nvinfo : EIATTR_EXIT_INSTR_OFFSETS
	.align		4
.L_3295:
        /*0064*/ 	.byte	0x04, 0x1c
        /*0066*/ 	.short	(.L_3297 - .L_3296)


	//   ....[0]....
.L_3296:
        /*0068*/ 	.word	0x000098a0


	//   ....[1]....
        /*006c*/ 	.word	0x0000bd90


	//   ....[2]....
        /*0070*/ 	.word	0x0000bdd0


	//   ....[3]....
        /*0074*/ 	.word	0x0000be60


	//   ....[4]....
        /*0078*/ 	.word	0x0000be90


	//   ....[5]....
        /*007c*/ 	.word	0x0000bec0


	//   ....[6]....
        /*0080*/ 	.word	0x0000bf40


	//   ....[7]....
        /*0084*/ 	.word	0x0000bf70


	//   ....[8]....
        /*0088*/ 	.word	0x0000bff0


	//   ....[9]....
        /*008c*/ 	.word	0x0000c020


	//   ....[10]....
        /*0090*/ 	.word	0x0000c060


	//   ....[11]....
        /*0094*/ 	.word	0x0000c130


	//   ....[12]....
        /*0098*/ 	.word	0x0000c290


	//   ....[13]....
        /*009c*/ 	.word	0x0000c3f0


	//   ....[14]....
        /*00a0*/ 	.word	0x0000c540


	//   ....[15]....
        /*00a4*/ 	.word	0x0000c570


	//   ....[16]....
        /*00a8*/ 	.word	0x0000c5a0


	//   ....[17]....
        /*00ac*/ 	.word	0x0000c660


	//   ....[18]....
        /*00b0*/ 	.word	0x0000c700


	//   ....[19]....
        /*00b4*/ 	.word	0x0000c870


	//   ....[20]....
        /*00b8*/ 	.word	0x0000c970


	//   ....[21]....
        /*00bc*/ 	.word	0x0000caa0


	//   ....[22]....
        /*00c0*/ 	.word	0x0000cad0


	//----- nvinfo : EIATTR_MAX_THREADS
	.align		4
.L_3297:
        /*00c4*/ 	.byte	0x04, 0x05
        /*00c6*/ 	.short	(.L_3299 - .L_3298)
.L_3298:
        /*00c8*/ 	.word	0x00000080
        /*00cc*/ 	.word	0x00000001
        /*00d0*/ 	.word	0x00000001


	//----- nvinfo : EIATTR_CRS_STACK_SIZE
	.align		4
.L_3299:
        /*00d4*/ 	.byte	0x04, 0x1e
        /*00d6*/ 	.short	(.L_3301 - .L_3300)
.L_3300:
        /*00d8*/ 	.word	0x00000000


	//----- nvinfo : EIATTR_CBANK_PARAM_SIZE
	.align		4
.L_3301:
        /*00dc*/ 	.byte	0x03, 0x19
        /*00de*/ 	.short	0x0238


	//----- nvinfo : EIATTR_PARAM_CBANK
	.align		4
        /*00e0*/ 	.byte	0x04, 0x0a
        /*00e2*/ 	.short	(.L_3303 - .L_3302)
	.align		4
.L_3302:
        /*00e4*/ 	.word	index@(.nv.constant0._ZN2at6native18elementwise_kernelILi128ELi4EZNS0_15gpu_kernel_implIZZZNS0_22nan_to_num_kernel_cudaERNS_18TensorIteratorBaseESt8optionalIdES6_S6_ENKUlvE_clEvENKUlvE0_clEvEUlN3c107complexIfEEE_EEvS4_RKT_EUliE_EEviT1_)
        /*00e8*/ 	.short	0x0380
        /*00ea*/ 	.short	0x0238


	//----- nvinfo : EIATTR_SW_WAR
	.align		4
.L_3303:
        /*00ec*/ 	.byte	0x04, 0x36
        /*00ee*/ 	.short	(.L_3305 - .L_3304)
.L_3304:
        /*00f0*/ 	.word	0x00000008
.L_3305:


//--------------------- .nv.info._ZN2at6native27unrolled_elementwise_kernelIZZZNS0_22nan_to_num_kernel_cudaERNS_18TensorIteratorBaseESt8optionalIdES5_S5_ENKUlvE_clEvENKUlvE0_clEvEUlN3c107complexIfEEE_St5arrayIPcLm2EELi4E23TrivialOffsetCalculatorILi1EjESG_NS0_6memory12LoadWithCastILi1EEENSH_13StoreWithCastILi1EEEEEviT_T0_T2_T3_T4_T5_ --------------------------
	.section	.nv.info._ZN2at6native27unrolled_elementwise_kernelIZZZNS0_22nan_to_num_kernel_cudaERNS_18TensorIteratorBaseESt8optionalIdES5_S5_ENKUlvE_clEvENKUlvE0_clEvEUlN3c107complexIfEEE_St5arrayIPcLm2EELi4E23TrivialOffsetCalculatorILi1EjESG_NS0_6memory12LoadWithCastILi1EEENSH_13StoreWithCastILi1EEEEEviT_T0_T2_T3_T4_T5_,"",@"SHT_CUDA_INFO"
	.sectionflags	@""
	.align	4


	//----- nvinfo : EIATTR_CUDA_API_VERSION
	.align		4
        /*0000*/ 	.byte	0x04, 0x37
        /*0002*/ 	.short	(.L_3307 - .L_3306)
.L_3306:
        /*0004*/ 	.word	0x00000082


	//----- nvinfo : EIATTR_KPARAM_INFO
	.align		4
.L_3307:
        /*0008*/ 	.byte	0x04, 0x17
        /*000a*/ 	.short	(.L_3309 - .L_3308)
.L_3308:
        /*000c*/ 	.word	0x00000000
        /*0010*/ 	.short	0x0006
        /*0012*/ 	.short	0x003c
        /*0014*/ 	.byte	0x00, 0xf0, 0x21, 0x00


	//----- nvinfo : EIATTR_KPARAM_INFO
	.align		4
.L_3309:
        /*0018*/ 	.byte	0x04, 0x17
        /*001a*/ 	.short	(.L_3311 - .L_3310)
.L_3310:
        /*001c*/ 	.word	0x00000000
        /*0020*/ 	.short	0x0005
        /*0022*/ 	.short	0x0034
        /*0024*/ 	.byte	0x00, 0xf0, 0x21, 0x00


	//----- nvinfo : EIATTR_KPARAM_INFO
	.align		4
.L_3311:
        /*0028*/ 	.byte	0x04, 0x17
        /*002a*/ 	.short	(.L_3313 - .L_3312)
.L_3312:
        /*002c*/ 	.word	0x00000000
        /*0030*/ 	.short	0x0004
        /*0032*/ 	.short	0x0031
        /*0034*/ 	.byte	0x00, 0xf0, 0x05, 0x00


	//----- nvinfo : EIATTR_KPARAM_INFO
	.align		4
.L_3313:
        /*0038*/ 	.byte	0x04, 0x17
        /*003a*/ 	.short	(.L_3315 - .L_3314)
.L_3314:
        /*003c*/ 	.word	0x00000000
        /*0040*/ 	.short	0x0003
        /*0042*/ 	.short	0x0030
        /*0044*/ 	.byte	0x00, 0xf0, 0x05, 0x00


	//----- nvinfo : EIATTR_KPARAM_INFO
	.align		4
.L_3315:
        /*0048*/ 	.byte	0x04, 0x17
        /*004a*/ 	.short	(.L_3317 - .L_3316)
.L_3316:
        /*004c*/ 	.word	0x00000000
        /*0050*/ 	.short	0x0002
        /*0052*/ 	.short	0x0020
        /*0054*/ 	.byte	0x00, 0xf0, 0x41, 0x00


	//----- nvinfo : EIATTR_KPARAM_INFO
	.align		4
.L_3317:
        /*0058*/ 	.byte	0x04, 0x17
        /*005a*/ 	.short	(.L_3319 - .L_3318)
.L_3318:
        /*005c*/ 	.word	0x00000000
        /*0060*/ 	.short	0x0001
        /*0062*/ 	.short	0x0008
        /*0064*/ 	.byte	0x00, 0xf0, 0x61, 0x00


	//----- nvinfo : EIATTR_KPARAM_INFO
	.align		4
.L_3319:
        /*0068*/ 	.byte	0x04, 0x17
        /*006a*/ 	.short	(.L_3321 - .L_3320)
.L_3320:
        /*006c*/ 	.word	0x00000000
        /*0070*/ 	.short	0x0000
        /*0072*/ 	.short	0x0000
        /*0074*/ 	.byte	0x00, 0xf0, 0x11, 0x00


	//----- nvinfo : EIATTR_SPARSE_MMA_MASK
	.align		4
.L_3321:
        /*0078*/ 	.byte	0x03, 0x50
        /*007a*/ 	.short	0x0000


	//----- nvinfo : EIATTR_MAXREG_COUNT
	.align		4
        /*007c*/ 	.byte	0x03, 0x1b
        /*007e*/ 	.short	0x00ff


	//----- nvinfo : EIATTR_EXTERNS
	.align		4
        /*0080*/ 	.byte	0x04, 0x0f
        /*0082*/ 	.short	(.L_3323 - .L_3322)


	//   ....[0]....
	.align		4
.L_3322:
        /*0084*/ 	.word	index@(__assertfail)


	//----- nvinfo : EIATTR_MERCURY_ISA_VERSION
	.align		4
.L_3323:
        /*0088*/ 	.byte	0x03, 0x5f
        /*008a*/ 	.short	0x0101


	//----- nvinfo : EIATTR_VRC_CTA_INIT_COUNT
	.align		4
        /*008c*/ 	.byte	0x02, 0x4a
	.zero		1
	.zero		1


	//----- nvinfo : EIATTR_SYSCALL_OFFSETS
	.align		4
        /*0090*/ 	.byte	0x04, 0x46
        /*0092*/ 	.short	(.L_3325 - .L_3324)


	//   ....[0]....
.L_3324:
        /*0094*/ 	.word	0x00000ff0


	//   ....[1]....
        /*0098*/ 	.word	0x00002150


	//   ....[2]....
        /*009c*/ 	.word	0x00003220


	//   ....[3]....
        /*00a0*/ 	.word	0x00004200


	//   ....[4]....
        /*00a4*/ 	.word	0x000055c0


	//   ....[5]....
        /*00a8*/ 	.word	0x000063b0


	//   ....[6]....
        /*00ac*/ 	.word	0x00007260


	//   ....[7]....
        /*00b0*/ 	.word	0x00008110


	//----- nvinfo : EIATTR_EXIT_INSTR_OFFSETS
	.align		4
.L_3325:
        /*00b4*/ 	.byte	0x04, 0x1c
        /*00b6*/ 	.short	(.L_3327 - .L_3326)


	//   ....[0]....
.L_3326:
        /*00b8*/ 	.word	0x00007500


	//   ....[1]....
        /*00bc*/ 	.word	0x00007640


	//   ....[2]....
        /*00c0*/ 	.word	0x00007680


	//   ....[3]....
        /*00c4*/ 	.word	0x00007710


	//   ....[4]....
        /*00c8*/ 	.word	0x00007740


	//   ....[5]....
        /*00cc*/ 	.word	0x00007770


	//   ....[6]....
        /*00d0*/ 	.word	0x000077f0


	//   ....[7]....
        /*00d4*/ 	.word	0x00007820


	//   ....[8]....
        /*00d8*/ 	.word	0x000078a0


	//   ....[9]....
        /*00dc*/ 	.word	0x000078d0


	//   ....[10]....
        /*00e0*/ 	.word	0x00007910


	//   ....[11]....
        /*00e4*/ 	.word	0x000079e0


	//   ....[12]....
        /*00e8*/ 	.word	0x00007b40


	//   ....[13]....
        /*00ec*/ 	.word	0x00007ca0


	//   ....[14]....
        /*00f0*/ 	.word	0x00007df0


	//   ....[15]....
        /*00f4*/ 	.word	0x00007e20


	//   ....[16]....
        /*00f8*/ 	.word	0x00007e50


	//   ....[17]....
        /*00fc*/ 	.word	0x00007f10


	//   ....[18]....
        /*0100*/ 	.word	0x00007fb0


	//   ....[19]....
        /*0104*/ 	.word	0x00008120


	//   ....[20]....
        /*0108*/ 	.word	0x00008220


	//   ....[21]....
        /*010c*/ 	.word	0x00008350


	//   ....[22]....
        /*0110*/ 	.word	0x00008380


	//----- nvinfo : EIATTR_MAX_THREADS
	.align		4
.L_3327:
        /*0114*/ 	.byte	0x04, 0x05
        /*0116*/ 	.short	(.L_3329 - .L_3328)
.L_3328:
        /*0118*/ 	.word	0x00000080
        /*011c*/ 	.word	0x00000001
        /*0120*/ 	.word	0x00000001


	//----- nvinfo : EIATTR_CRS_STACK_SIZE
	.align		4
.L_3329:
        /*0124*/ 	.byte	0x04, 0x1e
        /*0126*/ 	.short	(.L_3331 - .L_3330)
.L_3330:
        /*0128*/ 	.word	0x00000000


	//----- nvinfo : EIATTR_CBANK_PARAM_SIZE
	.align		4
.L_3331:
        /*012c*/ 	.byte	0x03, 0x19
        /*012e*/ 	.short	0x0044


	//----- nvinfo : EIATTR_PARAM_CBANK
	.align		4
        /*0130*/ 	.byte	0x04, 0x0a
        /*0132*/ 	.short	(.L_3333 - .L_3332)
	.align		4
.L_3332:
        /*0134*/ 	.word	index@(.nv.constant0._ZN2at6native27unrolled_elementwise_kernelIZZZNS0_22nan_to_num_kernel_cudaERNS_18TensorIteratorBaseESt8optionalIdES5_S5_ENKUlvE_clEvENKUlvE0_clEvEUlN3c107complexIfEEE_St5arrayIPcLm2EELi4E23TrivialOffsetCalculatorILi1EjESG_NS0_6memory12LoadWithCastILi1EEENSH_13StoreWithCastILi1EEEEEviT_T0_T2_T3_T4_T5_)
        /*0138*/ 	.short	0x0380
        /*013a*/ 	.short	0x0044


	//----- nvinfo : EIATTR_SW_WAR
	.align		4
.L_3333:
        /*013c*/ 	.byte	0x04, 0x36
        /*013e*/ 	.short	(.L_3335 - .L_3334)
.L_3334:
        /*0140*/ 	.word	0x00000008
.L_3335:


//--------------------- .nv.info._ZN2at6native18elementwise_kernelILi128ELi2EZNS0_22gpu_kernel_impl_nocastIZZZNS0_22nan_to_num_kernel_cudaERNS_18TensorIteratorBaseESt8optionalIdES6_S6_ENKUlvE_clEvENKUlvE0_clEvEUlN3c107complexIfEEE_EEvS4_RKT_EUliE_EEviT1_ --------------------------
	.section	.nv.info._ZN2at6native18elementwise_kernelILi128ELi2EZNS0_22gpu_kernel_impl_nocastIZZZNS0_22nan_to_num_kernel_cudaERNS_18TensorIteratorBaseESt8optionalIdES6_S6_ENKUlvE_clEvENKUlvE0_clEvEUlN3c107complexIfEEE_EEvS4_RKT_EUliE_EEviT1_,"",@"SHT_CUDA_INFO"
	.sectionflags	@""
	.align	4


	//----- nvinfo : EIATTR_CUDA_API_VERSION
	.align		4
        /*0000*/ 	.byte	0x04, 0x37
        /*0002*/ 	.short	(.L_3337 - .L_3336)
.L_3336:
        /*0004*/ 	.word	0x00000082


	//----- nvinfo : EIATTR_KPARAM_INFO
	.align		4
.L_3337:
        /*0008*/ 	.byte	0x04, 0x17
        /*000a*/ 	.short	(.L_3339 - .L_3338)
.L_3338:
        /*000c*/ 	.word	0x00000000
        /*0010*/ 	.short	0x0001
        /*0012*/ 	.short	0x0008
        /*0014*/ 	.byte	0x00, 0xf0, 0xa1, 0x08


	//----- nvinfo : EIATTR_KPARAM_INFO
	.align		4
.L_3339:
        /*0018*/ 	.byte	0x04, 0x17
        /*001a*/ 	.short	(.L_3341 - .L_3340)
.L_3340:
        /*001c*/ 	.word	0x00000000
        /*0020*/ 	.short	0x0000
        /*0022*/ 	.short	0x0000
        /*0024*/ 	.byte	0x00, 0xf0, 0x11, 0x00


	//----- nvinfo : EIATTR_SPARSE_MMA_MASK
	.align		4
.L_3341:
        /*0028*/ 	.byte	0x03, 0x50
        /*002a*/ 	.short	0x0000


	//----- nvinfo : EIATTR_MAXREG_COUNT
	.align		4
        /*002c*/ 	.byte	0x03, 0x1b
        /*002e*/ 	.short	0x0080


	//----- nvinfo : EIATTR_MERCURY_ISA_VERSION
	.align		4
        /*0030*/ 	.byte	0x03, 0x5f
        /*0032*/ 	.short	0x0101


	//----- nvinfo : EIATTR_VRC_CTA_INIT_COUNT
	.align		4
        /*0034*/ 	.byte	0x02, 0x4a
	.zero		1
	.zero		1


	//----- nvinfo : EIATTR_EXIT_INSTR_OFFSETS
	.align		4
        /*0038*/ 	.byte	0x04, 0x1c
        /*003a*/ 	.short	(.L_3343 - .L_3342)


	//   ....[0]....
.L_3342:
        /*003c*/ 	.word	0x00000210


	//   ....[1]....
        /*0040*/ 	.word	0x00000330


	//   ....[2]....
        /*0044*/ 	.word	0x000017c0


	//   ....[3]....
        /*0048*/ 	.word	0x00002bb0


	//----- nvinfo : EIATTR_MAX_THREADS
	.align		4
.L_3343:
        /*004c*/ 	.byte	0x04, 0x05
        /*004e*/ 	.short	(.L_3345 - .L_3344)
.L_3344:
        /*0050*/ 	.word	0x00000080
        /*0054*/ 	.word	0x00000001
        /*0058*/ 	.word	0x00000001


	//----- nvinfo : EIATTR_CRS_STACK_SIZE
	.align		4
.L_3345:
        /*005c*/ 	.byte	0x04, 0x1e
        /*005e*/ 	.short	(.L_3347 - .L_3346)
.L_3346:
        /*0060*/ 	.word	0x00000000


	//----- nvinfo : EIATTR_CBANK_PARAM_SIZE
	.align		4
.L_3347:
        /*0064*/ 	.byte	0x03, 0x19
        /*0066*/ 	.short	0x0230


	//----- nvinfo : EIATTR_PARAM_CBANK
	.align		4
        /*0068*/ 	.byte	0x04, 0x0a
        /*006a*/ 	.short	(.L_3349 - .L_3348)
	.align		4
.L_3348:
        /*006c*/ 	.word	index@(.nv.constant0._ZN2at6native18elementwise_kernelILi128ELi2EZNS0_22gpu_kernel_impl_nocastIZZZNS0_22nan_to_num_kernel_cudaERNS_18TensorIteratorBaseESt8optionalIdES6_S6_ENKUlvE_clEvENKUlvE0_clEvEUlN3c107complexIfEEE_EEvS4_RKT_EUliE_EEviT1_)
        /*0070*/ 	.short	0x0380
        /*0072*/ 	.short	0x0230


	//----- nvinfo : EIATTR_SW_WAR
	.align		4
.L_3349:
        /*0074*/ 	.byte	0x04, 0x36
        /*0076*/ 	.short	(.L_3351 - .L_3350)
.L_3350:
        /*0078*/ 	.word	0x00000008
.L_3351:


//--------------------- .nv.info._ZN2at6native27unrolled_elementwise_kernelIZZZNS0_22nan_to_num_kernel_cudaERNS_18TensorIteratorBaseESt8optionalIdES5_S5_ENKUlvE_clEvENKUlvE0_clEvEUlN3c107complexIfEEE_St5arrayIPcLm2EELi4E23TrivialOffsetCalculatorILi1EjESG_NS0_6memory15LoadWithoutCastENSH_16StoreWithoutCastEEEviT_T0_T2_T3_T4_T5_ --------------------------
	.section	.nv.info._ZN2at6native27unrolled_elementwise_kernelIZZZNS0_22nan_to_num_kernel_cudaERNS_18TensorIteratorBaseESt8optionalIdES5_S5_ENKUlvE_clEvENKUlvE0_clEvEUlN3c107complexIfEEE_St5arrayIPcLm2EELi4E23TrivialOffsetCalculatorILi1EjESG_NS0_6memory15LoadWithoutCastENSH_16StoreWithoutCastEEEviT_T0_T2_T3_T4_T5_,"",@"SHT_CUDA_INFO"
	.sectionflags	@""
	.align	4


	//----- nvinfo : EIATTR_CUDA_API_VERSION
	.align		4
        /*0000*/ 	.byte	0x04, 0x37
        /*0002*/ 	.short	(.L_3353 - .L_3352)
.L_3352:
        /*0004*/ 	.word	0x00000082


	//----- nvinfo : EIATTR_KPARAM_INFO
	.align		4
.L_3353:
        /*0008*/ 	.byte	0x04, 0x17
        /*000a*/ 	.short	(.L_3355 - .L_3354)
.L_3354:
        /*000c*/ 	.word	0x00000000
        /*0010*/ 	.short	0x0006
        /*0012*/ 	.short	0x0033
        /*0014*/ 	.byte	0x00, 0xf0, 0x05, 0x00


	//----- nvinfo : EIATTR_KPARAM_INFO
	.align		4
.L_3355:
        /*0018*/ 	.byte	0x04, 0x17
        /*001a*/ 	.short	(.L_3357 - .L_3356)
.L_3356:
        /*001c*/ 	.word	0x00000000
        /*0020*/ 	.short	0x0005
        /*0022*/ 	.short	0x0032
        /*0024*/ 	.byte	0x00, 0xf0, 0x05, 0x00


	//----- nvinfo : EIATTR_KPARAM_INFO
	.align		4
.L_3357:
        /*0028*/ 	.byte	0x04, 0x17
        /*002a*/ 	.short	(.L_3359 - .L_3358)
.L_3358:
        /*002c*/ 	.word	0x00000000
        /*0030*/ 	.short	0x0004
        /*0032*/ 	.short	0x0031
        /*0034*/ 	.byte	0x00, 0xf0, 0x05, 0x00


	//----- nvinfo : EIATTR_KPARAM_INFO
	.align		4
.L_3359:
        /*0038*/ 	.byte	0x04, 0x17
        /*003a*/ 	.short	(.L_3361 - .L_3360)
.L_3360:
        /*003c*/ 	.word	0x00000000
        /*0040*/ 	.short	0x0003
        /*0042*/ 	.short	0x0030
        /*0044*/ 	.byte	0x00, 0xf0, 0x05, 0x00


	//----- nvinfo : EIATTR_KPARAM_INFO
	.align		4
.L_3361:
        /*0048*/ 	.byte	0x04, 0x17
        /*004a*/ 	.short	(.L_3363 - .L_3362)
.L_3362:
        /*004c*/ 	.word	0x00000000
        /*0050*/ 	.short	0x0002
        /*0052*/ 	.short	0x0020
        /*0054*/ 	.byte	0x00, 0xf0, 0x41, 0x00


	//----- nvinfo : EIATTR_KPARAM_INFO
	.align		4
.L_3363:
        /*0058*/ 	.byte	0x04, 0x17
        /*005a*/ 	.short	(.L_3365 - .L_3364)
.L_3364:
        /*005c*/ 	.word	0x00000000
        /*0060*/ 	.short	0x0001
        /*0062*/ 	.short	0x0008
        /*0064*/ 	.byte	0x00, 0xf0, 0x61, 0x00


	//----- nvinfo : EIATTR_KPARAM_INFO
	.align		4
.L_3365:
        /*0068*/ 	.byte	0x04, 0x17
        /*006a*/ 	.short	(.L_3367 - .L_3366)
.L_3366:
        /*006c*/ 	.word	0x00000000
        /*0070*/ 	.short	0x0000
        /*0072*/ 	.short	0x0000
        /*0074*/ 	.byte	0x00, 0xf0, 0x11, 0x00


	//----- nvinfo : EIATTR_SPARSE_MMA_MASK
	.align		4
.L_3367:
        /*0078*/ 	.byte	0x03, 0x50
        /*007a*/ 	.short	0x0000


	//----- nvinfo : EIATTR_MAXREG_COUNT
	.align		4
        /*007c*/ 	.byte	0x03, 0x1b
        /*007e*/ 	.short	0x00ff


	//----- nvinfo : EIATTR_MERCURY_ISA_VERSION
	.align		4
        /*0080*/ 	.byte	0x03, 0x5f
        /*0082*/ 	.short	0x0101


	//----- nvinfo : EIATTR_VRC_CTA_INIT_COUNT
	.align		4
        /*0084*/ 	.byte	0x02, 0x4a
	.zero		1
	.zero		1


	//----- nvinfo : EIATTR_EXIT_INSTR_OFFSETS
	.align		4
        /*0088*/ 	.byte	0x04, 0x1c
        /*008a*/ 	.short	(.L_3369 - .L_3368)


	//   ....[0]....
.L_3368:
        /*008c*/ 	.word	0x000007e0


	//   ....[1]....
        /*0090*/ 	.word	0x00000830


	//----- nvinfo : EIATTR_MAX_THREADS
	.align		4
.L_3369:
        /*0094*/ 	.byte	0x04, 0x05
        /*0096*/ 	.short	(.L_3371 - .L_3370)
.L_3370:
        /*0098*/ 	.word	0x00000080
        /*009c*/ 	.word	0x00000001
        /*00a0*/ 	.word	0x00000001


	//----- nvinfo : EIATTR_CRS_STACK_SIZE
	.align		4
.L_3371:
        /*00a4*/ 	.byte	0x04, 0x1e
        /*00a6*/ 	.short	(.L_3373 - .L_3372)
.L_3372:
        /*00a8*/ 	.word	0x00000000


	//----- nvinfo : EIATTR_CBANK_PARAM_SIZE
	.align		4
.L_3373:
        /*00ac*/ 	.byte	0x03, 0x19
        /*00ae*/ 	.short	0x0034


	//----- nvinfo : EIATTR_PARAM_CBANK
	.align		4
        /*00b0*/ 	.byte	0x04, 0x0a
        /*00b2*/ 	.short	(.L_3375 - .L_3374)
	.align		4
.L_3374:
        /*00b4*/ 	.word	index@(.nv.constant0._ZN2at6native27unrolled_elementwise_kernelIZZZNS0_22nan_to_num_kernel_cudaERNS_18TensorIteratorBaseESt8optionalIdES5_S5_ENKUlvE_clEvENKUlvE0_clEvEUlN3c107complexIfEEE_St5arrayIPcLm2EELi4E23TrivialOffsetCalculatorILi1EjESG_NS0_6memory15LoadWithoutCastENSH_16StoreWithoutCastEEEviT_T0_T2_T3_T4_T5_)
        /*00b8*/ 	.short	0x0380
        /*00ba*/ 	.short	0x0034


	//----- nvinfo : EIATTR_SW_WAR
	.align		4
.L_3375:
        /*00bc*/ 	.byte	0x04, 0x36
        /*00be*/ 	.short	(.L_3377 - .L_3376)
.L_3376:
        /*00c0*/ 	.word	0x00000008
.L_3377:


//--------------------- .nv.info._ZN2at6native29vectorized_elementwise_kernelILi2EZZZNS0_22nan_to_num_kernel_cudaERNS_18TensorIteratorBaseESt8optionalIdES5_S5_ENKUlvE_clEvENKUlvE0_clEvEUlN3c107complexIfEEE_St5arrayIPcLm2EEEEviT0_T1_ --------------------------
	.section	.nv.info._ZN2at6native29vectorized_elementwise_kernelILi2EZZZNS0_22nan_to_num_kernel_cudaERNS_18TensorIteratorBaseESt8optionalIdES5_S5_ENKUlvE_clEvENKUlvE0_clEvEUlN3c107complexIfEEE_St5arrayIPcLm2EEEEviT0_T1_,"",@"SHT_CUDA_INFO"
	.sectionflags	@""
	.align	4


	//----- nvinfo : EIATTR_CUDA_API_VERSION
	.align		4
        /*0000*/ 	.byte	0x04, 0x37
        /*0002*/ 	.short	(.L_3379 - .L_3378)
.L_3378:
        /*0004*/ 	.word	0x00000082


	//----- nvinfo : EIATTR_KPARAM_INFO
	.align		4
.L_3379:
        /*0008*/ 	.byte	0x04, 0x17
        /*000a*/ 	.short	(.L_3381 - .L_3380)
.L_3380:
        /*000c*/ 	.word	0x00000000
        /*0010*/ 	.short	0x0002
        /*0012*/ 	.short	0x0020
        /*0014*/ 	.byte	0x00, 0xf0, 0x41, 0x00


	//----- nvinfo : EIATTR_KPARAM_INFO
	.align		4
.L_3381:
        /*0018*/ 	.byte	0x04, 0x17
        /*001a*/ 	.short	(.L_3383 - .L_3382)
.L_3382:
        /*001c*/ 	.word	0x00000000
        /*0020*/ 	.short	0x0001
        /*0022*/ 	.short	0x0008
        /*0024*/ 	.byte	0x00, 0xf0, 0x61, 0x00


	//----- nvinfo : EIATTR_KPARAM_INFO
	.align		4
.L_3383:
        /*0028*/ 	.byte	0x04, 0x17
        /*002a*/ 	.short	(.L_3385 - .L_3384)
.L_3384:
        /*002c*/ 	.word	0x00000000
        /*0030*/ 	.short	0x0000
        /*0032*/ 	.short	0x0000
        /*0034*/ 	.byte	0x00, 0xf0, 0x11, 0x00


	//----- nvinfo : EIATTR_SPARSE_MMA_MASK
	.align		4
.L_3385:
        /*0038*/ 	.byte	0x03, 0x50
        /*003a*/ 	.short	0x0000


	//----- nvinfo : EIATTR_MAXREG_COUNT
	.align		4
        /*003c*/ 	.byte	0x03, 0x1b
        /*003e*/ 	.short	0x00ff


	//----- nvinfo : EIATTR_MERCURY_ISA_VERSION
	.align		4
        /*0040*/ 	.byte	0x03, 0x5f
        /*0042*/ 	.short	0x0101


	//----- nvinfo : EIATTR_VRC_CTA_INIT_COUNT
	.align		4
        /*0044*/ 	.byte	0x02, 0x4a
	.zero		1
	.zero		1


	//----- nvinfo : EIATTR_EXIT_INSTR_OFFSETS
	.align		4
        /*0048*/ 	.byte	0x04, 0x1c
        /*004a*/ 	.short	(.L_3387 - .L_3386)


	//   ....[0]....
.L_3386:
        /*004c*/ 	.word	0x000010a0


	//   ....[1]....
        /*0050*/ 	.word	0x000010f0


	//   ....[2]....
        /*0054*/ 	.word	0x000018c0


	//----- nvinfo : EIATTR_MAX_THREADS
	.align		4
.L_3387:
        /*0058*/ 	.byte	0x04, 0x05
        /*005a*/ 	.short	(.L_3389 - .L_3388)
.L_3388:
        /*005c*/ 	.word	0x00000080
        /*0060*/ 	.word	0x00000001
        /*0064*/ 	.word	0x00000001


	//----- nvinfo : EIATTR_CRS_STACK_SIZE
	.align		4
.L_3389:
        /*0068*/ 	.byte	0x04, 0x1e
        /*006a*/ 	.short	(.L_3391 - .L_3390)
.L_3390:
        /*006c*/ 	.word	0x00000000


	//----- nvinfo : EIATTR_CBANK_PARAM_SIZE
	.align		4
.L_3391:
        /*0070*/ 	.byte	0x03, 0x19
        /*0072*/ 	.short	0x0030


	//----- nvinfo : EIATTR_PARAM_CBANK
	.align		4
        /*0074*/ 	.byte	0x04, 0x0a
        /*0076*/ 	.short	(.L_3393 - .L_3392)
	.align		4
.L_3392:
        /*0078*/ 	.word	index@(.nv.constant0._ZN2at6native29vectorized_elementwise_kernelILi2EZZZNS0_22nan_to_num_kernel_cudaERNS_18TensorIteratorBaseESt8optionalIdES5_S5_ENKUlvE_clEvENKUlvE0_clEvEUlN3c107complexIfEEE_St5arrayIPcLm2EEEEviT0_T1_)
        /*007c*/ 	.short	0x0380
        /*007e*/ 	.short	0x0030


	//----- nvinfo : EIATTR_SW_WAR
	.align		4
.L_3393:
        /*0080*/ 	.byte	0x04, 0x36
        /*0082*/ 	.short	(.L_3395 - .L_3394)
.L_3394:
        /*0084*/ 	.word	0x00000008
.L_3395:


//--------------------- .nv.info._ZN2at6native29vectorized_elementwise_kernelILi4EZZZNS0_22nan_to_num_kernel_cudaERNS_18TensorIteratorBaseESt8optionalIdES5_S5_ENKUlvE_clEvENKUlvE0_clEvEUlN3c107complexIfEEE_St5arrayIPcLm2EEEEviT0_T1_ --------------------------
	.section	.nv.info._ZN2at6native29vectorized_elementwise_kernelILi4EZZZNS0_22nan_to_num_kernel_cudaERNS_18TensorIteratorBaseESt8optionalIdES5_S5_ENKUlvE_clEvENKUlvE0_clEvEUlN3c107complexIfEEE_St5arrayIPcLm2EEEEviT0_T1_,"",@"SHT_CUDA_INFO"
	.sectionflags	@""
	.align	4


	//----- nvinfo : EIATTR_CUDA_API_VERSION
	.align		4
        /*0000*/ 	.byte	0x04, 0x37
        /*0002*/ 	.short	(.L_3397 - .L_3396)
.L_3396:
        /*0004*/ 	.word	0x00000082


	//----- nvinfo : EIATTR_KPARAM_INFO
	.align		4
.L_3397:
        /*0008*/ 	.byte	0x04, 0x17
        /*000a*/ 	.short	(.L_3399 - .L_3398)
.L_3398:
        /*000c*/ 	.word	0x00000000
        /*0010*/ 	.short	0x0002
        /*0012*/ 	.short	0x0020
        /*0014*/ 	.byte	0x00, 0xf0, 0x41, 0x00


	//----- nvinfo : EIATTR_KPARAM_INFO
	.align		4
.L_3399:
        /*0018*/ 	.byte	0x04, 0x17
        /*001a*/ 	.short	(.L_3401 - .L_3400)
.L_3400:
        /*001c*/ 	.word	0x00000000
        /*0020*/ 	.short	0x0001
        /*0022*/ 	.short	0x0008
        /*0024*/ 	.byte	0x00, 0xf0, 0x61, 0x00


	//----- nvinfo : EIATTR_KPARAM_INFO
	.align		4
.L_3401:
        /*0028*/ 	.byte	0x04, 0x17
        /*002a*/ 	.short	(.L_3403 - .L_3402)
.L_3402:
        /*002c*/ 	.word	0x00000000
        /*0030*/ 	.short	0x0000
        /*0032*/ 	.short	0x0000
        /*0034*/ 	.byte	0x00, 0xf0, 0x11, 0x00


	//----- nvinfo : EIATTR_SPARSE_MMA_MASK
	.align		4
.L_3403:
        /*0038*/ 	.byte	0x03, 0x50
        /*003a*/ 	.short	0x0000


	//----- nvinfo : EIATTR_MAXREG_COUNT
	.align		4
        /*003c*/ 	.byte	0x03, 0x1b
        /*003e*/ 	.short	0x00ff


	//----- nvinfo : EIATTR_MERCURY_ISA_VERSION
	.align		4
        /*0040*/ 	.byte	0x03, 0x5f
        /*0042*/ 	.short	0x0101


	//----- nvinfo : EIATTR_VRC_CTA_INIT_COUNT
	.align		4
        /*0044*/ 	.byte	0x02, 0x4a
	.zero		1
	.zero		1


	//----- nvinfo : EIATTR_EXIT_INSTR_OFFSETS
	.align		4
        /*0048*/ 	.byte	0x04, 0x1c
        /*004a*/ 	.short	(.L_3405 - .L_3404)


	//   ....[0]....
.L_3404:
        /*004c*/ 	.word	0x000010a0


	//   ....[1]....
        /*0050*/ 	.word	0x000010f0


	//   ....[2]....
        /*0054*/ 	.word	0x00001880


	//----- nvinfo : EIATTR_MAX_THREADS
	.align		4
.L_3405:
        /*0058*/ 	.byte	0x04, 0x05
        /*005a*/ 	.short	(.L_3407 - .L_3406)
.L_3406:
        /*005c*/ 	.word	0x00000080
        /*0060*/ 	.word	0x00000001
        /*0064*/ 	.word	0x00000001


	//----- nvinfo : EIATTR_CRS_STACK_SIZE
	.align		4
.L_3407:
        /*0068*/ 	.byte	0x04, 0x1e
        /*006a*/ 	.short	(.L_3409 - .L_3408)
.L_3408:
        /*006c*/ 	.word	0x00000000


	//----- nvinfo : EIATTR_CBANK_PARAM_SIZE
	.align		4
.L_3409:
        /*0070*/ 	.byte	0x03, 0x19
        /*0072*/ 	.short	0x0030


	//----- nvinfo : EIATTR_PARAM_CBANK
	.align		4
        /*0074*/ 	.byte	0x04, 0x0a
        /*0076*/ 	.short	(.L_3411 - .L_3410)
	.align		4
.L_3410:
        /*0078*/ 	.word	index@(.nv.constant0._ZN2at6native29vectorized_elementwise_kernelILi4EZZZNS0_22nan_to_num_kernel_cudaERNS_18TensorIteratorBaseESt8optionalIdES5_S5_ENKUlvE_clEvENKUlvE0_clEvEUlN3c107complexIfEEE_St5arrayIPcLm2EEEEviT0_T1_)
        /*007c*/ 	.short	0x0380
        /*007e*/ 	.short	0x0030


	//----- nvinfo : EIATTR_SW_WAR
	.align		4
.L_3411:
        /*0080*/ 	.byte	0x04, 0x36
        /*0082*/ 	.short	(.L_3413 - .L_3412)
.L_3412:
        /*0084*/ 	.word	0x00000008
.L_3413:


//--------------------- .nv.info._ZN2at6native29vectorized_elementwise_kernelILi8EZZZNS0_22nan_to_num_kernel_cudaERNS_18TensorIteratorBaseESt8optionalIdES5_S5_ENKUlvE_clEvENKUlvE0_clEvEUlN3c107complexIfEEE_St5arrayIPcLm2EEEEviT0_T1_ --------------------------
	.section	.nv.info._ZN2at6native29vectorized_elementwise_kernelILi8EZZZNS0_22nan_to_num_kernel_cudaERNS_18TensorIteratorBaseESt8optionalIdES5_S5_ENKUlvE_clEvENKUlvE0_clEvEUlN3c107complexIfEEE_St5arrayIPcLm2EEEEviT0_T1_,"",@"SHT_CUDA_INFO"
	.sectionflags	@""
	.align	4


	//----- nvinfo : EIATTR_CUDA_API_VERSION
	.align		4
        /*0000*/ 	.byte	0x04, 0x37
        /*0002*/ 	.short	(.L_3415 - .L_3414)
.L_3414:
        /*0004*/ 	.word	0x00000082


	//----- nvinfo : EIATTR_KPARAM_INFO
	.align		4
.L_3415:
        /*0008*/ 	.byte	0x04, 0x17
        /*000a*/ 	.short	(.L_3417 - .L_3416)
.L_3416:
        /*000c*/ 	.word	0x00000000
        /*0010*/ 	.short	0x0002
        /*0012*/ 	.short	0x0020
        /*0014*/ 	.byte	0x00, 0xf0, 0x41, 0x00


	//----- nvinfo : EIATTR_KPARAM_INFO
	.align		4
.L_3417:
        /*0018*/ 	.byte	0x04, 0x17
        /*001a*/ 	.short	(.L_3419 - .L_3418)
.L_3418:
        /*001c*/ 	.word	0x00000000
        /*0020*/ 	.short	0x0001
        /*0022*/ 	.short	0x0008
        /*0024*/ 	.byte	0x00, 0xf0, 0x61, 0x00


	//----- nvinfo : EIATTR_KPARAM_INFO
	.align		4
.L_3419:
        /*0028*/ 	.byte	0x04, 0x17
        /*002a*/ 	.short	(.L_3421 - .L_3420)
.L_3420:
        /*002c*/ 	.word	0x00000000
        /*0030*/ 	.short	0x0000
        /*0032*/ 	.short	0x0000
        /*0034*/ 	.byte	0x00, 0xf0, 0x11, 0x00


	//----- nvinfo : EIATTR_SPARSE_MMA_MASK
	.align		4
.L_3421:
        /*0038*/ 	.byte	0x03, 0x50
        /*003a*/ 	.short	0x0000


	//----- nvinfo : EIATTR_MAXREG_COUNT
	.align		4
        /*003c*/ 	.byte	0x03, 0x1b
        /*003e*/ 	.short	0x00ff


	//----- nvinfo : EIATTR_MERCURY_ISA_VERSION
	.align		4
        /*0040*/ 	.byte	0x03, 0x5f
        /*0042*/ 	.short	0x0101


	//----- nvinfo : EIATTR_VRC_CTA_INIT_COUNT
	.align		4
        /*0044*/ 	.byte	0x02, 0x4a
	.zero		1
	.zero		1


	//----- nvinfo : EIATTR_EXIT_INSTR_OFFSETS
	.align		4
        /*0048*/ 	.byte	0x04, 0x1c
        /*004a*/ 	.short	(.L_3423 - .L_3422)


	//   ....[0]....
.L_3422:
        /*004c*/ 	.word	0x00000010


	//----- nvinfo : EIATTR_MAX_THREADS
	.align		4
.L_3423:
        /*0050*/ 	.byte	0x04, 0x05
        /*0052*/ 	.short	(.L_3425 - .L_3424)
.L_3424:
        /*0054*/ 	.word	0x00000080
        /*0058*/ 	.word	0x00000001
        /*005c*/ 	.word	0x00000001


	//----- nvinfo : EIATTR_CBANK_PARAM_SIZE
	.align		4
.L_3425:
        /*0060*/ 	.byte	0x03, 0x19
        /*0062*/ 	.short	0x0030


	//----- nvinfo : EIATTR_PARAM_CBANK
	.align		4
        /*0064*/ 	.byte	0x04, 0x0a
        /*0066*/ 	.short	(.L_3427 - .L_3426)
	.align		4
.L_3426:
        /*0068*/ 	.word	index@(.nv.constant0._ZN2at6native29vectorized_elementwise_kernelILi8EZZZNS0_22nan_to_num_kernel_cudaERNS_18TensorIteratorBaseESt8optionalIdES5_S5_ENKUlvE_clEvENKUlvE0_clEvEUlN3c107complexIfEEE_St5arrayIPcLm2EEEEviT0_T1_)
        /*006c*/ 	.short	0x0380
        /*006e*/ 	.short	0x0030


	//----- nvinfo : EIATTR_SW_WAR
	.align		4
.L_3427:
        /*0070*/ 	.byte	0x04, 0x36
        /*0072*/ 	.short	(.L_3429 - .L_3428)
.L_3428:
        /*0074*/ 	.word	0x00000008
.L_3429:


//--------------------- .nv.info._ZN2at6native18elementwise_kernelILi128ELi4EZNS0_15gpu_kernel_implIZZZNS0_22nan_to_num_kernel_cudaERNS_18TensorIteratorBaseESt8optionalIdES6_S6_ENKUlvE_clEvENKUlvE_clEvEUlN3c107complexIdEEE_EEvS4_RKT_EUliE_EEviT1_ --------------------------
	.section	.nv.info._ZN2at6native18elementwise_kernelILi128ELi4EZNS0_15gpu_kernel_implIZZZNS0_22nan_to_num_kernel_cudaERNS_18TensorIteratorBaseESt8optionalIdES6_S6_ENKUlvE_clEvENKUlvE_clEvEUlN3c107complexIdEEE_EEvS4_RKT_EUliE_EEviT1_,"",@"SHT_CUDA_INFO"
	.sectionflags	@""
	.align	4


	//----- nvinfo : EIATTR_CUDA_API_VERSION
	.align		4
        /*0000*/ 	.byte	0x04, 0x37
        /*0002*/ 	.short	(.L_3431 - .L_3430)
.L_3430:
        /*0004*/ 	.word	0x00000082


	//----- nvinfo : EIATTR_KPARAM_INFO
	.align		4
.L_3431:
        /*0008*/ 	.byte	0x04, 0x17
        /*000a*/ 	.short	(.L_3433 - .L_3432)
.L_3432:
        /*000c*/ 	.word	0x00000000
        /*0010*/ 	.short	0x0001
        /*0012*/ 	.short	0x0008
        /*0014*/ 	.byte	0x00, 0xf0, 0xe1, 0x08


	//----- nvinfo : EIATTR_KPARAM_INFO
	.align		4
.L_3433:
        /*0018*/ 	.byte	0x04, 0x17
        /*001a*/ 	.short	(.L_3435 - .L_3434)
.L_3434:
        /*001c*/ 	.word	0x00000000
        /*0020*/ 	.short	0x0000
        /*0022*/ 	.short	0x0000
        /*0024*/ 	.byte	0x00, 0xf0, 0x11, 0x00


	//----- nvinfo : EIATTR_SPARSE_MMA_MASK
	.align		4
.L_3435:
        /*0028*/ 	.byte	0x03, 0x50
        /*002a*/ 	.short	0x0000


	//----- nvinfo : EIATTR_MAXREG_COUNT
	.align		4
        /*002c*/ 	.byte	0x03, 0x1b
        /*002e*/ 	.short	0x0080


	//----- nvinfo : EIATTR_EXTERNS
	.align		4
        /*0030*/ 	.byte	0x04, 0x0f
        /*0032*/ 	.short	(.L_3437 - .L_3436)


	//   ....[0]....
	.align		4
.L_3436:
        /*0034*/ 	.word	index@(__assertfail)


	//----- nvinfo : EIATTR_MERCURY_ISA_VERSION
	.align		4
.L_3437:
        /*0038*/ 	.byte	0x03, 0x5f
        /*003a*/ 	.short	0x0101


	//----- nvinfo : EIATTR_VRC_CTA_INIT_COUNT
	.align		4
        /*003c*/ 	.byte	0x02, 0x4a
	.zero		1
	.zero		1


	//----- nvinfo : EIATTR_SYSCALL_OFFSETS
	.align		4
        /*0040*/ 	.byte	0x04, 0x46
        /*0042*/ 	.short	(.L_3439 - .L_3438)


	//   ....[0]....
.L_3438:
        /*0044*/ 	.word	0x00002340


	//   ....[1]....
        /*0048*/ 	.word	0x000039f0


	//   ....[2]....
        /*004c*/ 	.word	0x00005f50


	//   ....[3]....
        /*0050*/ 	.word	0x000072f0


	//   ....[4]....
        /*0054*/ 	.word	0x00009a80


	//   ....[5]....
        /*0058*/ 	.word	0x0000ae20


	//   ....[6]....
        /*005c*/ 	.word	0x0000d5c0


	//   ....[7]....
        /*0060*/ 	.word	0x0000e930


	//----- nvinfo : EIATTR_EXIT_INSTR_OFFSETS
	.align		4
.L_3439:
        /*0064*/ 	.byte	0x04, 0x1c
        /*0066*/ 	.short	(.L_3441 - .L_3440)


	//   ....[0]....
.L_3440:
        /*0068*/ 	.word	0x0000b280


	//   ....[1]....
        /*006c*/ 	.word	0x0000d980


	//   ....[2]....
        /*0070*/ 	.word	0x0000d9c0


	//   ....[3]....
        /*0074*/ 	.word	0x0000da50


	//   ....[4]....
        /*0078*/ 	.word	0x0000da80


	//   ....[5]....
        /*007c*/ 	.word	0x0000dab0


	//   ....[6]....
        /*0080*/ 	.word	0x0000dbc0


	//   ....[7]....
        /*0084*/ 	.word	0x0000dc80


	//   ....[8]....
        /*0088*/ 	.word	0x0000de40


	//   ....[9]....
        /*008c*/ 	.word	0x0000dfb0


	//   ....[10]....
        /*0090*/ 	.word	0x0000dfd0


	//   ....[11]....
        /*0094*/ 	.word	0x0000e0a0


	//   ....[12]....
        /*0098*/ 	.word	0x0000e290


	//   ....[13]....
        /*009c*/ 	.word	0x0000e480


	//   ....[14]....
        /*00a0*/ 	.word	0x0000e660


	//   ....[15]....
        /*00a4*/ 	.word	0x0000e690


	//   ....[16]....
        /*00a8*/ 	.word	0x0000e6c0


	//   ....[17]....
        /*00ac*/ 	.word	0x0000e7b0


	//   ....[18]....
        /*00b0*/ 	.word	0x0000e7d0


	//   ....[19]....
        /*00b4*/ 	.word	0x0000e940


	//   ....[20]....
        /*00b8*/ 	.word	0x0000ead0


	//   ....[21]....
        /*00bc*/ 	.word	0x0000ec90


	//   ....[22]....
        /*00c0*/ 	.word	0x0000ed50


	//----- nvinfo : EIATTR_MAX_THREADS
	.align		4
.L_3441:
        /*00c4*/ 	.byte	0x04, 0x05
        /*00c6*/ 	.short	(.L_3443 - .L_3442)
.L_3442:
        /*00c8*/ 	.word	0x00000080
        /*00cc*/ 	.word	0x00000001
        /*00d0*/ 	.word	0x00000001


	//----- nvinfo : EIATTR_CRS_STACK_SIZE
	.align		4
.L_3443:
        /*00d4*/ 	.byte	0x04, 0x1e
        /*00d6*/ 	.short	(.L_3445 - .L_3444)
.L_3444:
        /*00d8*/ 	.word	0x00000000


	//----- nvinfo : EIATTR_CBANK_PARAM_SIZE
	.align		4
.L_3445:
        /*00dc*/ 	.byte	0x03, 0x19
        /*00de*/ 	.short	0x0240


	//----- nvinfo : EIATTR_PARAM_CBANK
	.align		4
        /*00e0*/ 	.byte	0x04, 0x0a
        /*00e2*/ 	.short	(.L_3447 - .L_3446)
	.align		4
.L_3446:
        /*00e4*/ 	.word	index@(.nv.constant0._ZN2at6native18elementwise_kernelILi128ELi4EZNS0_15gpu_kernel_implIZZZNS0_22nan_to_num_kernel_cudaERNS_18TensorIteratorBaseESt8optionalIdES6_S6_ENKUlvE_clEvENKUlvE_clEvEUlN3c107complexIdEEE_EEvS4_RKT_EUliE_EEviT1_)
        /*00e8*/ 	.short	0x0380
        /*00ea*/ 	.short	0x0240


	//----- nvinfo : EIATTR_SW_WAR
	.align		4
.L_3447:
        /*00ec*/ 	.byte	0x04, 0x36
        /*00ee*/ 	.short	(.L_3449 - .L_3448)
.L_3448:
        /*00f0*/ 	.word	0x00000008
.L_3449:


//--------------------- .nv.info._ZN2at6native27unrolled_elementwise_kernelIZZZNS0_22nan_to_num_kernel_cudaERNS_18TensorIteratorBaseESt8optionalIdES5_S5_ENKUlvE_clEvENKUlvE_clEvEUlN3c107complexIdEEE_St5arrayIPcLm2EELi4E23TrivialOffsetCalculatorILi1EjESG_NS0_6memory12LoadWithCastILi1EEENSH_13StoreWithCastILi1EEEEEviT_T0_T2_T3_T4_T5_ --------------------------
	.section	.nv.info._ZN2at6native27unrolled_elementwise_kernelIZZZNS0_22nan_to_num_kernel_cudaERNS_18TensorIteratorBaseESt8optionalIdES5_S5_ENKUlvE_clEvENKUlvE_clEvEUlN3c107complexIdEEE_St5arrayIPcLm2EELi4E23TrivialOffsetCalculatorILi1EjESG_NS0_6memory12LoadWithCastILi1EEENSH_13StoreWithCastILi1EEEEEviT_T0_T2_T3_T4_T5_,"",@"SHT_CUDA_INFO"
	.sectionflags	@""
	.align	4


	//----- nvinfo : EIATTR_CUDA_API_VERSION
	.align		4
        /*0000*/ 	.byte	0x04, 0x37
        /*0002*/ 	.short	(.L_3451 - .L_3450)
.L_3450:
        /*0004*/ 	.word	0x00000082


	//----- nvinfo : EIATTR_KPARAM_INFO
	.align		4
.L_3451:
        /*0008*/ 	.byte	0x04, 0x17
        /*000a*/ 	.short	(.L_3453 - .L_3452)
.L_3452:
        /*000c*/ 	.word	0x00000000
        /*0010*/ 	.short	0x0006
        /*0012*/ 	.short	0x0044
        /*0014*/ 	.byte	0x00, 0xf0, 0x21, 0x00


	//----- nvinfo : EIATTR_KPARAM_INFO
	.align		4
.L_3453:
        /*0018*/ 	.byte	0x04, 0x17
        /*001a*/ 	.short	(.L_3455 - .L_3454)
.L_3454:
        /*001c*/ 	.word	0x00000000
        /*0020*/ 	.short	0x0005
        /*0022*/ 	.short	0x003c
        /*0024*/ 	.byte	0x00, 0xf0, 0x21, 0x00


	//----- nvinfo : EIATTR_KPARAM_INFO
	.align		4
.L_3455:
        /*0028*/ 	.byte	0x04, 0x17
        /*002a*/ 	.short	(.L_3457 - .L_3456)
.L_3456:
        /*002c*/ 	.word	0x00000000
        /*0030*/ 	.short	0x0004
        /*0032*/ 	.short	0x0039
        /*0034*/ 	.byte	0x00, 0xf0, 0x05, 0x00


	//----- nvinfo : EIATTR_KPARAM_INFO
	.align		4
.L_3457:
        /*0038*/ 	.byte	0x04, 0x17
        /*003a*/ 	.short	(.L_3459 - .L_3458)
.L_3458:
        /*003c*/ 	.word	0x00000000
        /*0040*/ 	.short	0x0003
        /*0042*/ 	.short	0x0038
        /*0044*/ 	.byte	0x00, 0xf0, 0x05, 0x00


	//----- nvinfo : EIATTR_KPARAM_INFO
	.align		4
.L_3459:
        /*0048*/ 	.byte	0x04, 0x17
        /*004a*/ 	.short	(.L_3461 - .L_3460)
.L_3460:
        /*004c*/ 	.word	0x00000000
        /*0050*/ 	.short	0x0002
        /*0052*/ 	.short	0x0028
        /*0054*/ 	.byte	0x00, 0xf0, 0x41, 0x00


	//----- nvinfo : EIATTR_KPARAM_INFO
	.align		4
.L_3461:
        /*0058*/ 	.byte	0x04, 0x17
        /*005a*/ 	.short	(.L_3463 - .L_3462)
.L_3462:
        /*005c*/ 	.word	0x00000000
        /*0060*/ 	.short	0x0001
        /*0062*/ 	.short	0x0008
        /*0064*/ 	.byte	0x00, 0xf0, 0x81, 0x00


	//----- nvinfo : EIATTR_KPARAM_INFO
	.align		4
.L_3463:
        /*0068*/ 	.byte	0x04, 0x17
        /*006a*/ 	.short	(.L_3465 - .L_3464)
.L_3464:
        /*006c*/ 	.word	0x00000000
        /*0070*/ 	.short	0x0000
        /*0072*/ 	.short	0x0000
        /*0074*/ 	.byte	0x00, 0xf0, 0x11, 0x00


	//----- nvinfo : EIATTR_SPARSE_MMA_MASK
	.align		4
.L_3465:
        /*0078*/ 	.byte	0x03, 0x50
        /*007a*/ 	.short	0x0000


	//----- nvinfo : EIATTR_MAXREG_COUNT
	.align		4
        /*007c*/ 	.byte	0x03, 0x1b
        /*007e*/ 	.short	0x00ff


	//----- nvinfo : EIATTR_EXTERNS
	.align		4
        /*0080*/ 	.byte	0x04, 0x0f
        /*0082*/ 	.short	(.L_3467 - .L_3466)


	//   ....[0]....
	.align		4
.L_3466:
        /*0084*/ 	.word	index@(__assertfail)


	//----- nvinfo : EIATTR_MERCURY_ISA_VERSION
	.align		4
.L_3467:
        /*0088*/ 	.byte	0x03, 0x5f
        /*008a*/ 	.short	0x0101


	//----- nvinfo : EIATTR_VRC_CTA_INIT_COUNT
	.align		4
        /*008c*/ 	.byte	0x02, 0x4a
	.zero		1
	.zero		1


	//----- nvinfo : EIATTR_SYSCALL_OFFSETS
	.align		4
        /*0090*/ 	.byte	0x04, 0x46
        /*0092*/ 	.short	(.L_3469 - .L_3468)


	//   ....[0]....
.L_3468:
        /*0094*/ 	.word	0x00001060


	//   ....[1]....
        /*0098*/ 	.word	0x000022c0


	//   ....[2]....
        /*009c*/ 	.word	0x00003450


	//   ....[3]....
        /*00a0*/ 	.word	0x000044d0


	//   ....[4]....
        /*00a4*/ 	.word	0x00006490


	//   ....[5]....
        /*00a8*/ 	.word	0x000077f0


	//   ....[6]....
        /*00ac*/ 	.word	0x00008d30


	//   ....[7]....
        /*00b0*/ 	.word	0x0000a270


	//----- nvinfo : EIATTR_EXIT_INSTR_OFFSETS
	.align		4
.L_3469:
        /*00b4*/ 	.byte	0x04, 0x1c
        /*00b6*/ 	.short	(.L_3471 - .L_3470)


	//   ....[0]....
.L_3470:
        /*00b8*/ 	.word	0x00009180


	//   ....[1]....
        /*00bc*/ 	.word	0x000092c0


	//   ....[2]....
        /*00c0*/ 	.word	0x00009300


	//   ....[3]....
        /*00c4*/ 	.word	0x00009390


	//   ....[4]....
        /*00c8*/ 	.word	0x000093c0


	//   ....[5]....
        /*00cc*/ 	.word	0x000093f0


	//   ....[6]....
        /*00d0*/ 	.word	0x00009500


	//   ....[7]....
        /*00d4*/ 	.word	0x000095c0


	//   ....[8]....
        /*00d8*/ 	.word	0x00009780


	//   ....[9]....
        /*00dc*/ 	.word	0x000098f0


	//   ....[10]....
        /*00e0*/ 	.word	0x00009910


	//   ....[11]....
        /*00e4*/ 	.word	0x000099e0


	//   ....[12]....
        /*00e8*/ 	.word	0x00009bd0


	//   ....[13]....
        /*00ec*/ 	.word	0x00009dc0


	//   ....[14]....
        /*00f0*/ 	.word	0x00009fa0


	//   ....[15]....
        /*00f4*/ 	.word	0x00009fd0


	//   ....[16]....
        /*00f8*/ 	.word	0x0000a000


	//   ....[17]....
        /*00fc*/ 	.word	0x0000a0f0


	//   ....[18]....
        /*0100*/ 	.word	0x0000a110


	//   ....[19]....
        /*0104*/ 	.word	0x0000a280


	//   ....[20]....
        /*0108*/ 	.word	0x0000a410


	//   ....[21]....
        /*010c*/ 	.word	0x0000a5d0


	//   ....[22]....
        /*0110*/ 	.word	0x0000a690


	//----- nvinfo : EIATTR_MAX_THREADS
	.align		4
.L_3471:
        /*0114*/ 	.byte	0x04, 0x05
        /*0116*/ 	.short	(.L_3473 - .L_3472)
.L_3472:
        /*0118*/ 	.word	0x00000080
        /*011c*/ 	.word	0x00000001
        /*0120*/ 	.word	0x00000001


	//----- nvinfo : EIATTR_CRS_STACK_SIZE
	.align		4
.L_3473:
        /*0124*/ 	.byte	0x04, 0x1e
        /*0126*/ 	.short	(.L_3475 - .L_3474)
.L_3474:
        /*0128*/ 	.word	0x00000000


	//----- nvinfo : EIATTR_CBANK_PARAM_SIZE
	.align		4
.L_3475:
        /*012c*/ 	.byte	0x03, 0x19
        /*012e*/ 	.short	0x004c


	//----- nvinfo : EIATTR_PARAM_CBANK
	.align		4
        /*0130*/ 	.byte	0x04, 0x0a
        /*0132*/ 	.short	(.L_3477 - .L_3476)
	.align		4
.L_3476:
        /*0134*/ 	.word	index@(.nv.constant0._ZN2at6native27unrolled_elementwise_kernelIZZZNS0_22nan_to_num_kernel_cudaERNS_18TensorIteratorBaseESt8optionalIdES5_S5_ENKUlvE_clEvENKUlvE_clEvEUlN3c107complexIdEEE_St5arrayIPcLm2EELi4E23TrivialOffsetCalculatorILi1EjESG_NS0_6memory12LoadWithCastILi1EEENSH_13StoreWithCastILi1EEEEEviT_T0_T2_T3_T4_T5_)
        /*0138*/ 	.short	0x0380
        /*013a*/ 	.short	0x004c


	//----- nvinfo : EIATTR_SW_WAR
	.align		4
.L_3477:
        /*013c*/ 	.byte	0x04, 0x36
        /*013e*/ 	.short	(.L_3479 - .L_3478)
.L_3478:
        /*0140*/ 	.word	0x00000008
.L_3479:


//--------------------- .nv.info._ZN2at6native18elementwise_kernelILi128ELi2EZNS0_22gpu_kernel_impl_nocastIZZZNS0_22nan_to_num_kernel_cudaERNS_18TensorIteratorBaseESt8optionalIdES6_S6_ENKUlvE_clEvENKUlvE_clEvEUlN3c107complexIdEEE_EEvS4_RKT_EUliE_EEviT1_ --------------------------
	.section	.nv.info._ZN2at6native18elementwise_kernelILi128ELi2EZNS0_22gpu_kernel_impl_nocastIZZZNS0_22nan_to_num_kernel_cudaERNS_18TensorIteratorBaseESt8optionalIdES6_S6_ENKUlvE_clEvENKUlvE_clEvEUlN3c107complexIdEEE_EEvS4_RKT_EUliE_EEviT1_,"",@"SHT_CUDA_INFO"
	.sectionflags	@""
	.align	4


	//----- nvinfo : EIATTR_CUDA_API_VERSION
	.align		4
        /*0000*/ 	.byte	0x04, 0x37
        /*0002*/ 	.short	(.L_3481 - .L_3480)
.L_3480:
        /*0004*/ 	.word	0x00000082


	//----- nvinfo : EIATTR_KPARAM_INFO
	.align		4
.L_3481:
        /*0008*/ 	.byte	0x04, 0x17
        /*000a*/ 	.short	(.L_3483 - .L_3482)
.L_3482:
        /*000c*/ 	.word	0x00000000
        /*0010*/ 	.short	0x0001
        /*0012*/ 	.short	0x0008
        /*0014*/ 	.byte	0x00, 0xf0, 0xc1, 0x08


	//----- nvinfo : EIATTR_KPARAM_INFO
	.align		4
.L_3483:
        /*0018*/ 	.byte	0x04, 0x17
        /*001a*/ 	.short	(.L_3485 - .L_3484)
.L_3484:
        /*001c*/ 	.word	0x00000000
        /*0020*/ 	.short	0x0000
        /*0022*/ 	.short	0x0000
        /*0024*/ 	.byte	0x00, 0xf0, 0x11, 0x00


	//----- nvinfo : EIATTR_SPARSE_MMA_MASK
	.align		4
.L_3485:
        /*0028*/ 	.byte	0x03, 0x50
        /*002a*/ 	.short	0x0000


	//----- nvinfo : EIATTR_MAXREG_COUNT
	.align		4
        /*002c*/ 	.byte	0x03, 0x1b
        /*002e*/ 	.short	0x0080


	//----- nvinfo : EIATTR_MERCURY_ISA_VERSION
	.align		4
        /*0030*/ 	.byte	0x03, 0x5f
        /*0032*/ 	.short	0x0101


	//----- nvinfo : EIATTR_VRC_CTA_INIT_COUNT
	.align		4
        /*0034*/ 	.byte	0x02, 0x4a
	.zero		1
	.zero		1


	//----- nvinfo : EIATTR_EXIT_INSTR_OFFSETS
	.align		4
        /*0038*/ 	.byte	0x04, 0x1c
        /*003a*/ 	.short	(.L_3487 - .L_3486)


	//   ....[0]....
.L_3486:
        /*003c*/ 	.word	0x00000380


	//   ....[1]....
        /*0040*/ 	.word	0x00000610


	//   ....[2]....
        /*0044*/ 	.word	0x00001c10


	//   ....[3]....
        /*0048*/ 	.word	0x00003170


	//----- nvinfo : EIATTR_MAX_THREADS
	.align		4
.L_3487:
        /*004c*/ 	.byte	0x04, 0x05
        /*004e*/ 	.short	(.L_3489 - .L_3488)
.L_3488:
        /*0050*/ 	.word	0x00000080
        /*0054*/ 	.word	0x00000001
        /*0058*/ 	.word	0x00000001


	//----- nvinfo : EIATTR_CRS_STACK_SIZE
	.align		4
.L_3489:
        /*005c*/ 	.byte	0x04, 0x1e
        /*005e*/ 	.short	(.L_3491 - .L_3490)
.L_3490:
        /*0060*/ 	.word	0x00000000


	//----- nvinfo : EIATTR_CBANK_PARAM_SIZE
	.align		4
.L_3491:
        /*0064*/ 	.byte	0x03, 0x19
        /*0066*/ 	.short	0x0238


	//----- nvinfo : EIATTR_PARAM_CBANK
	.align		4
        /*0068*/ 	.byte	0x04, 0x0a
        /*006a*/ 	.short	(.L_3493 - .L_3492)
	.align		4
.L_3492:
        /*006c*/ 	.word	index@(.nv.constant0._ZN2at6native18elementwise_kernelILi128ELi2EZNS0_22gpu_kernel_impl_nocastIZZZNS0_22nan_to_num_kernel_cudaERNS_18TensorIteratorBaseESt8optionalIdES6_S6_ENKUlvE_clEvENKUlvE_clEvEUlN3c107complexIdEEE_EEvS4_RKT_EUliE_EEviT1_)
        /*0070*/ 	.short	0x0380
        /*0072*/ 	.short	0x0238


	//----- nvinfo : EIATTR_SW_WAR
	.align		4
.L_3493:
        /*0074*/ 	.byte	0x04, 0x36
        /*0076*/ 	.short	(.L_3495 - .L_3494)
.L_3494:
        /*0078*/ 	.word	0x00000008
.L_3495:


//--------------------- .nv.info._ZN2at6native27unrolled_elementwise_kernelIZZZNS0_22nan_to_num_kernel_cudaERNS_18TensorIteratorBaseESt8optionalIdES5_S5_ENKUlvE_clEvENKUlvE_clEvEUlN3c107complexIdEEE_St5arrayIPcLm2EELi4E23TrivialOffsetCalculatorILi1EjESG_NS0_6memory15LoadWithoutCastENSH_16StoreWithoutCastEEEviT_T0_T2_T3_T4_T5_ --------------------------
	.section	.nv.info._ZN2at6native27unrolled_elementwise_kernelIZZZNS0_22nan_to_num_kernel_cudaERNS_18TensorIteratorBaseESt8optionalIdES5_S5_ENKUlvE_clEvENKUlvE_clEvEUlN3c107complexIdEEE_St5arrayIPcLm2EELi4E23TrivialOffsetCalculatorILi1EjESG_NS0_6memory15LoadWithoutCastENSH_16StoreWithoutCastEEEviT_T0_T2_T3_T4_T5_,"",@"SHT_CUDA_INFO"
	.sectionflags	@""
	.align	4


	//----- nvinfo : EIATTR_CUDA_API_VERSION
	.align		4
        /*0000*/ 	.byte	0x04, 0x37
        /*0002*/ 	.short	(.L_3497 - .L_3496)
.L_3496:
        /*0004*/ 	.word	0x00000082


	//----- nvinfo : EIATTR_KPARAM_INFO
	.align		4
.L_3497:
        /*0008*/ 	.byte	0x04, 0x17
        /*000a*/ 	.short	(.L_3499 - .L_3498)
.L_3498:
        /*000c*/ 	.word	0x00000000
        /*0010*/ 	.short	0x0006
        /*0012*/ 	.short	0x003b
        /*0014*/ 	.byte	0x00, 0xf0, 0x05, 0x00


	//----- nvinfo : EIATTR_KPARAM_INFO
	.align		4
.L_3499:
        /*0018*/ 	.byte	0x04, 0x17
        /*001a*/ 	.short	(.L_3501 - .L_3500)
.L_3500:
        /*001c*/ 	.word	0x00000000
        /*0020*/ 	.short	0x0005
        /*0022*/ 	.short	0x003a
        /*0024*/ 	.byte	0x00, 0xf0, 0x05, 0x00


	//----- nvinfo : EIATTR_KPARAM_INFO
	.align		4
.L_3501:
        /*0028*/ 	.byte	0x04, 0x17
        /*002a*/ 	.short	(.L_3503 - .L_3502)
.L_3502:
        /*002c*/ 	.word	0x00000000
        /*0030*/ 	.short	0x0004
        /*0032*/ 	.short	0x0039
        /*0034*/ 	.byte	0x00, 0xf0, 0x05, 0x00


	//----- nvinfo : EIATTR_KPARAM_INFO
	.align		4
.L_3503:
        /*0038*/ 	.byte	0x04, 0x17
        /*003a*/ 	.short	(.L_3505 - .L_3504)
.L_3504:
        /*003c*/ 	.word	0x00000000
        /*0040*/ 	.short	0x0003
        /*0042*/ 	.short	0x0038
        /*0044*/ 	.byte	0x00, 0xf0, 0x05, 0x00


	//----- nvinfo : EIATTR_KPARAM_INFO
	.align		4
.L_3505:
        /*0048*/ 	.byte	0x04, 0x17
        /*004a*/ 	.short	(.L_3507 - .L_3506)
.L_3506:
        /*004c*/ 	.word	0x00000000
        /*0050*/ 	.short	0x0002
        /*0052*/ 	.short	0x0028
        /*0054*/ 	.byte	0x00, 0xf0, 0x41, 0x00


	//----- nvinfo : EIATTR_KPARAM_INFO
	.align		4
.L_3507:
        /*0058*/ 	.byte	0x04, 0x17
        /*005a*/ 	.short	(.L_3509 - .L_3508)
.L_3508:
        /*005c*/ 	.word	0x00000000
        /*0060*/ 	.short	0x0001
        /*0062*/ 	.short	0x0008
        /*0064*/ 	.byte	0x00, 0xf0, 0x81, 0x00


	//----- nvinfo : EIATTR_KPARAM_INFO
	.align		4
.L_3509:
        /*0068*/ 	.byte	0x04, 0x17
        /*006a*/ 	.short	(.L_3511 - .L_3510)
.L_3510:
        /*006c*/ 	.word	0x00000000
        /*0070*/ 	.short	0x0000
        /*0072*/ 	.short	0x0000
        /*0074*/ 	.byte	0x00, 0xf0, 0x11, 0x00


	//----- nvinfo : EIATTR_SPARSE_MMA_MASK
	.align		4
.L_3511:
        /*0078*/ 	.byte	0x03, 0x50
        /*007a*/ 	.short	0x0000


	//----- nvinfo : EIATTR_MAXREG_COUNT
	.align		4
        /*007c*/ 	.byte	0x03, 0x1b
        /*007e*/ 	.short	0x00ff


	//----- nvinfo : EIATTR_MERCURY_ISA_VERSION
	.align		4
        /*0080*/ 	.byte	0x03, 0x5f
        /*0082*/ 	.short	0x0101


	//----- nvinfo : EIATTR_VRC_CTA_INIT_COUNT
	.align		4
        /*0084*/ 	.byte	0x02, 0x4a
	.zero		1
	.zero		1


	//----- nvinfo : EIATTR_EXIT_INSTR_OFFSETS
	.align		4
        /*0088*/ 	.byte	0x04, 0x1c
        /*008a*/ 	.short	(.L_3513 - .L_3512)


	//   ....[0]....
.L_3512:
        /*008c*/ 	.word	0x00000ef0


	//   ....[1]....
        /*0090*/ 	.word	0x00000f40


	//----- nvinfo : EIATTR_MAX_THREADS
	.align		4
.L_3513:
        /*0094*/ 	.byte	0x04, 0x05
        /*0096*/ 	.short	(.L_3515 - .L_3514)
.L_3514:
        /*0098*/ 	.word	0x00000080
        /*009c*/ 	.word	0x00000001
        /*00a0*/ 	.word	0x00000001


	//----- nvinfo : EIATTR_CRS_STACK_SIZE
	.align		4
.L_3515:
        /*00a4*/ 	.byte	0x04, 0x1e
        /*00a6*/ 	.short	(.L_3517 - .L_3516)
.L_3516:
        /*00a8*/ 	.word	0x00000000


	//----- nvinfo : EIATTR_CBANK_PARAM_SIZE
	.align		4
.L_3517:
        /*00ac*/ 	.byte	0x03, 0x19
        /*00ae*/ 	.short	0x003c


	//----- nvinfo : EIATTR_PARAM_CBANK
	.align		4
        /*00b0*/ 	.byte	0x04, 0x0a
        /*00b2*/ 	.short	(.L_3519 - .L_3518)
	.align		4
.L_3518:
        /*00b4*/ 	.word	index@(.nv.constant0._ZN2at6native27unrolled_elementwise_kernelIZZZNS0_22nan_to_num_kernel_cudaERNS_18TensorIteratorBaseESt8optionalIdES5_S5_ENKUlvE_clEvENKUlvE_clEvEUlN3c107complexIdEEE_St5arrayIPcLm2EELi4E23TrivialOffsetCalculatorILi1EjESG_NS0_6memory15LoadWithoutCastENSH_16StoreWithoutCastEEEviT_T0_T2_T3_T4_T5_)
        /*00b8*/ 	.short	0x0380
        /*00ba*/ 	.short	0x003c


	//----- nvinfo : EIATTR_SW_WAR
	.align		4
.L_3519:
        /*00bc*/ 	.byte	0x04, 0x36
        /*00be*/ 	.short	(.L_3521 - .L_3520)
.L_3520:
        /*00c0*/ 	.word	0x00000008
.L_3521:


//--------------------- .nv.info._ZN2at6native29vectorized_elementwise_kernelILi2EZZZNS0_22nan_to_num_kernel_cudaERNS_18TensorIteratorBaseESt8optionalIdES5_S5_ENKUlvE_clEvENKUlvE_clEvEUlN3c107complexIdEEE_St5arrayIPcLm2EEEEviT0_T1_ --------------------------
	.section	.nv.info._ZN2at6native29vectorized_elementwise_kernelILi2EZZZNS0_22nan_to_num_kernel_cudaERNS_18TensorIteratorBaseESt8optionalIdES5_S5_ENKUlvE_clEvENKUlvE_clEvEUlN3c107complexIdEEE_St5arrayIPcLm2EEEEviT0_T1_,"",@"SHT_CUDA_INFO"
	.sectionflags	@""
	.align	4


	//----- nvinfo : EIATTR_CUDA_API_VERSION
	.align		4
        /*0000*/ 	.byte	0x04, 0x37
        /*0002*/ 	.short	(.L_3523 - .L_3522)
.L_3522:
        /*0004*/ 	.word	0x00000082


	//----- nvinfo : EIATTR_KPARAM_INFO
	.align		4
.L_3523:
        /*0008*/ 	.byte	0x04, 0x17
        /*000a*/ 	.short	(.L_3525 - .L_3524)
.L_3524:
        /*000c*/ 	.word	0x00000000
        /*0010*/ 	.short	0x0002
        /*0012*/ 	.short	0x0028
        /*0014*/ 	.byte	0x00, 0xf0, 0x41, 0x00


	//----- nvinfo : EIATTR_KPARAM_INFO
	.align		4
.L_3525:
        /*0018*/ 	.byte	0x04, 0x17
        /*001a*/ 	.short	(.L_3527 - .L_3526)
.L_3526:
        /*001c*/ 	.word	0x00000000
        /*0020*/ 	.short	0x0001
        /*0022*/ 	.short	0x0008
        /*0024*/ 	.byte	0x00, 0xf0, 0x81, 0x00


	//----- nvinfo : EIATTR_KPARAM_INFO
	.align		4
.L_3527:
        /*0028*/ 	.byte	0x04, 0x17
        /*002a*/ 	.short	(.L_3529 - .L_3528)
.L_3528:
        /*002c*/ 	.word	0x00000000
        /*0030*/ 	.short	0x0000
        /*0032*/ 	.short	0x0000
        /*0034*/ 	.byte	0x00, 0xf0, 0x11, 0x00


	//----- nvinfo : EIATTR_SPARSE_MMA_MASK
	.align		4
.L_3529:
        /*0038*/ 	.byte	0x03, 0x50
        /*003a*/ 	.short	0x0000


	//----- nvinfo : EIATTR_MAXREG_COUNT
	.align		4
        /*003c*/ 	.byte	0x03, 0x1b
        /*003e*/ 	.short	0x00ff


	//----- nvinfo : EIATTR_MERCURY_ISA_VERSION
	.align		4
        /*0040*/ 	.byte	0x03, 0x5f
        /*0042*/ 	.short	0x0101


	//----- nvinfo : EIATTR_VRC_CTA_INIT_COUNT
	.align		4
        /*0044*/ 	.byte	0x02, 0x4a
	.zero		1
	.zero		1


	//----- nvinfo : EIATTR_EXIT_INSTR_OFFSETS
	.align		4
        /*0048*/ 	.byte	0x04, 0x1c
        /*004a*/ 	.short	(.L_3531 - .L_3530)


	//   ....[0]....
.L_3530:
        /*004c*/ 	.word	0x00001e50


	//   ....[1]....
        /*0050*/ 	.word	0x00001ea0


	//   ....[2]....
        /*0054*/ 	.word	0x00003530


	//----- nvinfo : EIATTR_MAX_THREADS
	.align		4
.L_3531:
        /*0058*/ 	.byte	0x04, 0x05
        /*005a*/ 	.short	(.L_3533 - .L_3532)
.L_3532:
        /*005c*/ 	.word	0x00000080
        /*0060*/ 	.word	0x00000001
        /*0064*/ 	.word	0x00000001


	//----- nvinfo : EIATTR_CRS_STACK_SIZE
	.align		4
.L_3533:
        /*0068*/ 	.byte	0x04, 0x1e
        /*006a*/ 	.short	(.L_3535 - .L_3534)
.L_3534:
        /*006c*/ 	.word	0x00000000


	//----- nvinfo : EIATTR_CBANK_PARAM_SIZE
	.align		4
.L_3535:
        /*0070*/ 	.byte	0x03, 0x19
        /*0072*/ 	.short	0x0038


	//----- nvinfo : EIATTR_PARAM_CBANK
	.align		4
        /*0074*/ 	.byte	0x04, 0x0a
        /*0076*/ 	.short	(.L_3537 - .L_3536)
	.align		4
.L_3536:
        /*0078*/ 	.word	index@(.nv.constant0._ZN2at6native29vectorized_elementwise_kernelILi2EZZZNS0_22nan_to_num_kernel_cudaERNS_18TensorIteratorBaseESt8optionalIdES5_S5_ENKUlvE_clEvENKUlvE_clEvEUlN3c107complexIdEEE_St5arrayIPcLm2EEEEviT0_T1_)
        /*007c*/ 	.short	0x0380
        /*007e*/ 	.short	0x0038


	//----- nvinfo : EIATTR_SW_WAR
	.align		4
.L_3537:
        /*0080*/ 	.byte	0x04, 0x36
        /*0082*/ 	.short	(.L_3539 - .L_3538)
.L_3538:
        /*0084*/ 	.word	0x00000008
.L_3539:


//--------------------- .nv.info._ZN2at6native29vectorized_elementwise_kernelILi4EZZZNS0_22nan_to_num_kernel_cudaERNS_18TensorIteratorBaseESt8optionalIdES5_S5_ENKUlvE_clEvENKUlvE_clEvEUlN3c107complexIdEEE_St5arrayIPcLm2EEEEviT0_T1_ --------------------------
	.section	.nv.info._ZN2at6native29vectorized_elementwise_kernelILi4EZZZNS0_22nan_to_num_kernel_cudaERNS_18TensorIteratorBaseESt8optionalIdES5_S5_ENKUlvE_clEvENKUlvE_clEvEUlN3c107complexIdEEE_St5arrayIPcLm2EEEEviT0_T1_,"",@"SHT_CUDA_INFO"
	.sectionflags	@""
	.align	4


	//----- nvinfo : EIATTR_CUDA_API_VERSION
	.align		4
        /*0000*/ 	.byte	0x04, 0x37
        /*0002*/ 	.short	(.L_3541 - .L_3540)
.L_3540:
        /*0004*/ 	.word	0x00000082


	//----- nvinfo : EIATTR_KPARAM_INFO
	.align		4
.L_3541:
        /*0008*/ 	.byte	0x04, 0x17
        /*000a*/ 	.short	(.L_3543 - .L_3542)
.L_3542:
        /*000c*/ 	.word	0x00000000
        /*0010*/ 	.short	0x0002
        /*0012*/ 	.short	0x0028
        /*0014*/ 	.byte	0x00, 0xf0, 0x41, 0x00


	//----- nvinfo : EIATTR_KPARAM_INFO
	.align		4
.L_3543:
        /*0018*/ 	.byte	0x04, 0x17
        /*001a*/ 	.short	(.L_3545 - .L_3544)
.L_3544:
        /*001c*/ 	.word	0x00000000
        /*0020*/ 	.short	0x0001
        /*0022*/ 	.short	0x0008
        /*0024*/ 	.byte	0x00, 0xf0, 0x81, 0x00


	//----- nvinfo : EIATTR_KPARAM_INFO
	.align		4
.L_3545:
        /*0028*/ 	.byte	0x04, 0x17
        /*002a*/ 	.short	(.L_3547 - .L_3546)
.L_3546:
        /*002c*/ 	.word	0x00000000
        /*0030*/ 	.short	0x0000
        /*0032*/ 	.short	0x0000
        /*0034*/ 	.byte	0x00, 0xf0, 0x11, 0x00


	//----- nvinfo : EIATTR_SPARSE_MMA_MASK
	.align		4
.L_3547:
        /*0038*/ 	.byte	0x03, 0x50
        /*003a*/ 	.short	0x0000


	//----- nvinfo : EIATTR_MAXREG_COUNT
	.align		4
        /*003c*/ 	.byte	0x03, 0x1b
        /*003e*/ 	.short	0x00ff


	//----- nvinfo : EIATTR_MERCURY_ISA_VERSION
	.align		4
        /*0040*/ 	.byte	0x03, 0x5f
        /*0042*/ 	.short	0x0101


	//----- nvinfo : EIATTR_VRC_CTA_INIT_COUNT
	.align		4
        /*0044*/ 	.byte	0x02, 0x4a
	.zero		1
	.zero		1


	//----- nvinfo : EIATTR_EXIT_INSTR_OFFSETS
	.align		4
        /*0048*/ 	.byte	0x04, 0x1c
        /*004a*/ 	.short	(.L_3549 - .L_3548)


	//   ....[0]....
.L_3548:
        /*004c*/ 	.word	0x00001e50


	//   ....[1]....
        /*0050*/ 	.word	0x00001ea0


	//   ....[2]....
        /*0054*/ 	.word	0x00003530


	//----- nvinfo : EIATTR_MAX_THREADS
	.align		4
.L_3549:
        /*0058*/ 	.byte	0x04, 0x05
        /*005a*/ 	.short	(.L_3551 - .L_3550)
.L_3550:
        /*005c*/ 	.word	0x00000080
        /*0060*/ 	.word	0x00000001
        /*0064*/ 	.word	0x00000001


	//----- nvinfo : EIATTR_CRS_STACK_SIZE
	.align		4
.L_3551:
        /*0068*/ 	.byte	0x04, 0x1e
        /*006a*/ 	.short	(.L_3553 - .L_3552)
.L_3552:
        /*006c*/ 	.word	0x00000000


	//----- nvinfo : EIATTR_CBANK_PARAM_SIZE
	.align		4
.L_3553:
        /*0070*/ 	.byte	0x03, 0x19
        /*0072*/ 	.short	0x0038


	//----- nvinfo : EIATTR_PARAM_CBANK
	.align		4
        /*0074*/ 	.byte	0x04, 0x0a
        /*0076*/ 	.short	(.L_3555 - .L_3554)
	.align		4
.L_3554:
        /*0078*/ 	.word	index@(.nv.constant0._ZN2at6native29vectorized_elementwise_kernelILi4EZZZNS0_22nan_to_num_kernel_cudaERNS_18TensorIteratorBaseESt8optionalIdES5_S5_ENKUlvE_clEvENKUlvE_clEvEUlN3c107complexIdEEE_St5arrayIPcLm2EEEEviT0_T1_)
        /*007c*/ 	.short	0x0380
        /*007e*/ 	.short	0x0038


	//----- nvinfo : EIATTR_SW_WAR
	.align		4
.L_3555:
        /*0080*/ 	.byte	0x04, 0x36
        /*0082*/ 	.short	(.L_3557 - .L_3556)
.L_3556:
        /*0084*/ 	.word	0x00000008
.L_3557:


//--------------------- .nv.info._ZN2at6native29vectorized_elementwise_kernelILi8EZZZNS0_22nan_to_num_kernel_cudaERNS_18TensorIteratorBaseESt8optionalIdES5_S5_ENKUlvE_clEvENKUlvE_clEvEUlN3c107complexIdEEE_St5arrayIPcLm2EEEEviT0_T1_ --------------------------
	.section	.nv.info._ZN2at6native29vectorized_elementwise_kernelILi8EZZZNS0_22nan_to_num_kernel_cudaERNS_18TensorIteratorBaseESt8optionalIdES5_S5_ENKUlvE_clEvENKUlvE_clEvEUlN3c107complexIdEEE_St5arrayIPcLm2EEEEviT0_T1_,"",@"SHT_CUDA_INFO"
	.sectionflags	@""
	.align	4


	//----- nvinfo : EIATTR_CUDA_API_VERSION
	.align		4
        /*0000*/ 	.byte	0x04, 0x37
        /*0002*/ 	.short	(.L_3559 - .L_3558)
.L_3558:
        /*0004*/ 	.word	0x00000082


	//----- nvinfo : EIATTR_KPARAM_INFO
	.align		4
.L_3559:
        /*0008*/ 	.byte	0x04, 0x17
        /*000a*/ 	.short	(.L_3561 - .L_3560)
.L_3560:
        /*000c*/ 	.word	0x00000000
        /*0010*/ 	.short	0x0002
        /*0012*/ 	.short	0x0028
        /*0014*/ 	.byte	0x00, 0xf0, 0x41, 0x00


	//----- nvinfo : EIATTR_KPARAM_INFO
	.align		4
.L_3561:
        /*0018*/ 	.byte	0x04, 0x17
        /*001a*/ 	.short	(.L_3563 - .L_3562)
.L_3562:
        /*001c*/ 	.word	0x00000000
        /*0020*/ 	.short	0x0001
        /*0022*/ 	.short	0x0008
        /*0024*/ 	.byte	0x00, 0xf0, 0x81, 0x00


	//----- nvinfo : EIATTR_KPARAM_INFO
	.align		4
.L_3563:
        /*0028*/ 	.byte	0x04, 0x17
        /*002a*/ 	.short	(.L_3565 - .L_3564)
.L_3564:
        /*002c*/ 	.word	0x00000000
        /*0030*/ 	.short	0x0000
        /*0032*/ 	.short	0x0000
        /*0034*/ 	.byte	0x00, 0xf0, 0x11, 0x00


	//----- nvinfo : EIATTR_SPARSE_MMA_MASK
	.align		4
.L_3565:
        /*0038*/ 	.byte	0x03, 0x50
        /*003a*/ 	.short	0x0000


	//----- nvinfo : EIATTR_MAXREG_COUNT
	.align		4
        /*003c*/ 	.byte	0x03, 0x1b
        /*003e*/ 	.short	0x00ff


	//----- nvinfo : EIATTR_MERCURY_ISA_VERSION
	.align		4
        /*0040*/ 	.byte	0x03, 0x5f
        /*0042*/ 	.short	0x0101


	//----- nvinfo : EIATTR_VRC_CTA_INIT_COUNT
	.align		4
        /*0044*/ 	.byte	0x02, 0x4a
	.zero		1
	.zero		1


	//----- nvinfo : EIATTR_EXIT_INSTR_OFFSETS
	.align		4
        /*0048*/ 	.byte	0x04, 0x1c
        /*004a*/ 	.short	(.L_3567 - .L_3566)


	//   ....[0]....
.L_3566:
        /*004c*/ 	.word	0x00000010


	//----- nvinfo : EIATTR_MAX_THREADS
	.align		4
.L_3567:
        /*0050*/ 	.byte	0x04, 0x05
        /*0052*/ 	.short	(.L_3569 - .L_3568)
.L_3568:
        /*0054*/ 	.word	0x00000080
        /*0058*/ 	.word	0x00000001
        /*005c*/ 	.word	0x00000001


	//----- nvinfo : EIATTR_CBANK_PARAM_SIZE
	.align		4
.L_3569:
        /*0060*/ 	.byte	0x03, 0x19
        /*0062*/ 	.short	0x0038


	//----- nvinfo : EIATTR_PARAM_CBANK
	.align		4
        /*0064*/ 	.byte	0x04, 0x0a
        /*0066*/ 	.short	(.L_3571 - .L_3570)
	.align		4
.L_3570:
        /*0068*/ 	.word	index@(.nv.constant0._ZN2at6native29vectorized_elementwise_kernelILi8EZZZNS0_22nan_to_num_kernel_cudaERNS_18TensorIteratorBaseESt8optionalIdES5_S5_ENKUlvE_clEvENKUlvE_clEvEUlN3c107complexIdEEE_St5arrayIPcLm2EEEEviT0_T1_)
        /*006c*/ 	.short	0x0380
        /*006e*/ 	.short	0x0038


	//----- nvinfo : EIATTR_SW_WAR
	.align		4
.L_3571:
        /*0070*/ 	.byte	0x04, 0x36
        /*0072*/ 	.short	(.L_3573 - .L_3572)
.L_3572:
        /*0074*/ 	.word	0x00000008
.L_3573:


//--------------------- .nv.info._ZN2at6native18elementwise_kernelILi128ELi4EZNS0_15gpu_kernel_implIZZZNS0_21clamp_max_kernel_cudaERNS_18TensorIteratorBaseERKN3c106ScalarEENKUlvE_clEvENKUlvE7_clEvEUlNS5_8BFloat16EE_EEvS4_RKT_EUliE_EEviT1_ --------------------------
	.section	.nv.info._ZN2at6native18elementwise_kernelILi128ELi4EZNS0_15gpu_kernel_implIZZZNS0_21clamp_max_kernel_cudaERNS_18TensorIteratorBaseERKN3c106ScalarEENKUlvE_clEvENKUlvE7_clEvEUlNS5_8BFloat16EE_EEvS4_RKT_EUliE_EEviT1_,"",@"SHT_CUDA_INFO"
	.sectionflags	@""
	.align	4


	//----- nvinfo : EIATTR_CUDA_API_VERSION
	.align		4
        /*0000*/ 	.byte	0x04, 0x37
        /*0002*/ 	.short	(.L_3575 - .L_3574)
.L_3574:
        /*0004*/ 	.word	0x00000082


	//----- nvinfo : EIATTR_KPARAM_INFO
	.align		4
.L_3575:
        /*0008*/ 	.byte	0x04, 0x17
        /*000a*/ 	.short	(.L_3577 - .L_3576)
.L_3576:
        /*000c*/ 	.word	0x00000000
        /*0010*/ 	.short	0x0001
        /*0012*/ 	.short	0x0008
        /*0014*/ 	.byte	0x00, 0xf0, 0xa1, 0x08


	//----- nvinfo : EIATTR_KPARAM_INFO
	.align		4
.L_3577:
        /*0018*/ 	.byte	0x04, 0x17
        /*001a*/ 	.short	(.L_3579 - .L_3578)
.L_3578:
        /*001c*/ 	.word	0x00000000
        /*0020*/ 	.short	0x0000
        /*0022*/ 	.short	0x0000
        /*0024*/ 	.byte	0x00, 0xf0, 0x11, 0x00


	//----- nvinfo : EIATTR_SPARSE_MMA_MASK
	.align		4
.L_3579:
        /*0028*/ 	.byte	0x03, 0x50
        /*002a*/ 	.short	0x0000


	//----- nvinfo : EIATTR_MAXREG_COUNT
	.align		4
        /*002c*/ 	.byte	0x03, 0x1b
        /*002e*/ 	.short	0x0080


	//----- nvinfo : EIATTR_EXTERNS
	.align		4
        /*0030*/ 	.byte	0x04, 0x0f
        /*0032*/ 	.short	(.L_3581 - .L_3580)


	//   ....[0]....
	.align		4
.L_3580:
        /*0034*/ 	.word	index@(__assertfail)


	//----- nvinfo : EIATTR_MERCURY_ISA_VERSION
	.align		4
.L_3581:
        /*0038*/ 	.byte	0x03, 0x5f
        /*003a*/ 	.short	0x0101


	//----- nvinfo : EIATTR_VRC_CTA_INIT_COUNT
	.align		4
        /*003c*/ 	.byte	0x02, 0x4a
	.zero		1
	.zero		1


	//----- nvinfo : EIATTR_SYSCALL_OFFSETS
	.align		4
        /*0040*/ 	.byte	0x04, 0x46
        /*0042*/ 	.short	(.L_3583 - .L_3582)


	//   ....[0]....
.L_3582:
        /*0044*/ 	.word	0x00002370


	//   ....[1]....
        /*0048*/ 	.word	0x000032e0


	//   ....[2]....
        /*004c*/ 	.word	0x000057f0


	//   ....[3]....
        /*0050*/ 	.word	0x000065a0


	//   ....[4]....
        /*0054*/ 	.word	0x00008ba0


	//   ....[5]....
        /*0058*/ 	.word	0x00009950


	//   ....[6]....
        /*005c*/ 	.word	0x0000bf60


	//   ....[7]....
        /*0060*/ 	.word	0x0000cce0


	//----- nvinfo : EIATTR_EXIT_INSTR_OFFSETS
	.align		4
.L_3583:
        /*0064*/ 	.byte	0x04, 0x1c
        /*0066*/ 	.short	(.L_3585 - .L_3584)


	//   ....[0]....
.L_3584:
        /*0068*/ 	.word	0x00009c10


	//   ....[1]....
        /*006c*/ 	.word	0x0000c160


	//   ....[2]....
        /*0070*/ 	.word	0x0000c1a0


	//   ....[3]....
        /*0074*/ 	.word	0x0000c240


	//   ....[4]....
        /*0078*/ 	.word	0x0000c280


	//   ....[5]....
        /*007c*/ 	.word	0x0000c2c0


	//   ....[6]....
        /*0080*/ 	.word	0x0000c350


	//   ....[7]....
        /*0084*/ 	.word	0x0000c390


	//   ....[8]....
        /*0088*/ 	.word	0x0000c430


	//   ....[9]....
        /*008c*/ 	.word	0x0000c480


	//   ....[10]....
        /*0090*/ 	.word	0x0000c4d0


	//   ....[11]....
        /*0094*/ 	.word	0x0000c5b0


	//   ....[12]....
        /*0098*/ 	.word	0x0000c720


	//   ....[13]....
        /*009c*/ 	.word	0x0000c890


	//   ....[14]....
        /*00a0*/ 	.word	0x0000c9f0


	//   ....[15]....
        /*00a4*/ 	.word	0x0000ca30


	//   ....[16]....
        /*00a8*/ 	.word	0x0000ca70


	//   ....[17]....
        /*00ac*/ 	.word	0x0000cb20


	//   ....[18]....
        /*00b0*/ 	.word	0x0000cb80


	//   ....[19]....
        /*00b4*/ 	.word	0x0000ccf0


	//   ....[20]....
        /*00b8*/ 	.word	0x0000ce00


	//   ....[21]....
        /*00bc*/ 	.word	0x0000cf40


	//   ....[22]....
        /*00c0*/ 	.word	0x0000cf60


	//----- nvinfo : EIATTR_MAX_THREADS
	.align		4
.L_3585:
        /*00c4*/ 	.byte	0x04, 0x05
        /*00c6*/ 	.short	(.L_3587 - .L_3586)
.L_3586:
        /*00c8*/ 	.word	0x00000080
        /*00cc*/ 	.word	0x00000001
        /*00d0*/ 	.word	0x00000001


	//----- nvinfo : EIATTR_CRS_STACK_SIZE
	.align		4
.L_3587:
        /*00d4*/ 	.byte	0x04, 0x1e
        /*00d6*/ 	.short	(.L_3589 - .L_3588)
.L_3588:
        /*00d8*/ 	.word	0x00000000


	//----- nvinfo : EIATTR_CBANK_PARAM_SIZE
	.align		4
.L_3589:
        /*00dc*/ 	.byte	0x03, 0x19
        /*00de*/ 	.short	0x0230


	//----- nvinfo : EIATTR_PARAM_CBANK
	.align		4
        /*00e0*/ 	.byte	0x04, 0x0a
        /*00e2*/ 	.short	(.L_3591 - .L_3590)
	.align		4
.L_3590:
        /*00e4*/ 	.word	index@(.nv.constant0._ZN2at6native18elementwise_kernelILi128ELi4EZNS0_15gpu_kernel_implIZZZNS0_21clamp_max_kernel_cudaERNS_18TensorIteratorBaseERKN3c106ScalarEENKUlvE_clEvENKUlvE7_clEvEUlNS5_8BFloat16EE_EEvS4_RKT_EUliE_EEviT1_)
        /*00e8*/ 	.short	0x0380
        /*00ea*/ 	.short	0x0230


	//----- nvinfo : EIATTR_SW_WAR
	.align		4
.L_3591:
        /*00ec*/ 	.byte	0x04, 0x36
        /*00ee*/ 	.short	(.L_3593 - .L_3592)
.L_3592:
        /*00f0*/ 	.word	0x00000008
.L_3593:


//--------------------- .nv.info._ZN2at6native27unrolled_elementwise_kernelIZZZNS0_21clamp_max_kernel_cudaERNS_18TensorIteratorBaseERKN3c106ScalarEENKUlvE_clEvENKUlvE7_clEvEUlNS4_8BFloat16EE_St5arrayIPcLm2EELi4E23TrivialOffsetCalculatorILi1EjESG_NS0_6memory12LoadWithCastILi1EEENSH_13StoreWithCastILi1EEEEEviT_T0_T2_T3_T4_T5_ --------------------------
	.section	.nv.info._ZN2at6native27unrolled_elementwise_kernelIZZZNS0_21clamp_max_kernel_cudaERNS_18TensorIteratorBaseERKN3c106ScalarEENKUlvE_clEvENKUlvE7_clEvEUlNS4_8BFloat16EE_St5arrayIPcLm2EELi4E23TrivialOffsetCalculatorILi1EjESG_NS0_6memory12LoadWithCastILi1EEENSH_13StoreWithCastILi1EEEEEviT_T0_T2_T3_T4_T5_,"",@"SHT_CUDA_INFO"
	.sectionflags	@""
	.align	4


	//----- nvinfo : EIATTR_CUDA_API_VERSION
	.align		4
        /*0000*/ 	.byte	0x04, 0x37
        /*0002*/ 	.short	(.L_3595 - .L_3594)
.L_3594:
        /*0004*/ 	.word	0x00000082


	//----- nvinfo : EIATTR_KPARAM_INFO
	.align		4
.L_3595:
        /*0008*/ 	.byte	0x04, 0x17
        /*000a*/ 	.short	(.L_3597 - .L_3596)
.L_3596:
        /*000c*/ 	.word	0x00000000
        /*0010*/ 	.short	0x0006
        /*0012*/ 	.short	0x0034
        /*0014*/ 	.byte	0x00, 0xf0, 0x21, 0x00


	//----- nvinfo : EIATTR_KPARAM_INFO
	.align		4
.L_3597:
        /*0018*/ 	.byte	0x04, 0x17
        /*001a*/ 	.short	(.L_3599 - .L_3598)
.L_3598:
        /*001c*/ 	.word	0x00000000
        /*0020*/ 	.short	0x0005
        /*0022*/ 	.short	0x002c
        /*0024*/ 	.byte	0x00, 0xf0, 0x21, 0x00


	//----- nvinfo : EIATTR_KPARAM_INFO
	.align		4
.L_3599:
        /*0028*/ 	.byte	0x04, 0x17
        /*002a*/ 	.short	(.L_3601 - .L_3600)
.L_3600:
        /*002c*/ 	.word	0x00000000
        /*0030*/ 	.short	0x0004
        /*0032*/ 	.short	0x0029
        /*0034*/ 	.byte	0x00, 0xf0, 0x05, 0x00


	//----- nvinfo : EIATTR_KPARAM_INFO
	.align		4
.L_3601:
        /*0038*/ 	.byte	0x04, 0x17
        /*003a*/ 	.short	(.L_3603 - .L_3602)
.L_3602:
        /*003c*/ 	.word	0x00000000
        /*0040*/ 	.short	0x0003
        /*0042*/ 	.short	0x0028
        /*0044*/ 	.byte	0x00, 0xf0, 0x05, 0x00


	//----- nvinfo : EIATTR_KPARAM_INFO
	.align		4
.L_3603:
        /*0048*/ 	.byte	0x04, 0x17
        /*004a*/ 	.short	(.L_3605 - .L_3604)
.L_3604:
        /*004c*/ 	.word	0x00000000
        /*0050*/ 	.short	0x0002
        /*0052*/ 	.short	0x0018
        /*0054*/ 	.byte	0x00, 0xf0, 0x41, 0x00


	//----- nvinfo : EIATTR_KPARAM_INFO
	.align		4
.L_3605:
        /*0058*/ 	.byte	0x04, 0x17
        /*005a*/ 	.short	(.L_3607 - .L_3606)
.L_3606:
        /*005c*/ 	.word	0x00000000
        /*0060*/ 	.short	0x0001
        /*0062*/ 	.short	0x0008
        /*0064*/ 	.byte	0x00, 0xf0, 0x41, 0x00


	//----- nvinfo : EIATTR_KPARAM_INFO
	.align		4
.L_3607:
        /*0068*/ 	.byte	0x04, 0x17
        /*006a*/ 	.short	(.L_3609 - .L_3608)
.L_3608:
        /*006c*/ 	.word	0x00000000
        /*0070*/ 	.short	0x0000
        /*0072*/ 	.short	0x0000
        /*0074*/ 	.byte	0x00, 0xf0, 0x11, 0x00


	//----- nvinfo : EIATTR_SPARSE_MMA_MASK
	.align		4
.L_3609:
        /*0078*/ 	.byte	0x03, 0x50
        /*007a*/ 	.short	0x0000


	//----- nvinfo : EIATTR_MAXREG_COUNT
	.align		4
        /*007c*/ 	.byte	0x03, 0x1b
        /*007e*/ 	.short	0x00ff


	//----- nvinfo : EIATTR_EXTERNS
	.align		4
        /*0080*/ 	.byte	0x04, 0x0f
        /*0082*/ 	.short	(.L_3611 - .L_3610)


	//   ....[0]....
	.align		4
.L_3610:
        /*0084*/ 	.word	index@(__assertfail)


	//----- nvinfo : EIATTR_MERCURY_ISA_VERSION
	.align		4
.L_3611:
        /*0088*/ 	.byte	0x03, 0x5f
        /*008a*/ 	.short	0x0101


	//----- nvinfo : EIATTR_VRC_CTA_INIT_COUNT
	.align		4
        /*008c*/ 	.byte	0x02, 0x4a
	.zero		1
	.zero		1


	//----- nvinfo : EIATTR_SYSCALL_OFFSETS
	.align		4
        /*0090*/ 	.byte	0x04, 0x46
        /*0092*/ 	.short	(.L_3613 - .L_3612)


	//   ....[0]....
.L_3612:
        /*0094*/ 	.word	0x00001080


	//   ....[1]....
        /*0098*/ 	.word	0x000022e0


	//   ....[2]....
        /*009c*/ 	.word	0x00003480


	//   ....[3]....
        /*00a0*/ 	.word	0x00004620


	//   ....[4]....
        /*00a4*/ 	.word	0x000058d0


	//   ....[5]....
        /*00a8*/ 	.word	0x000067b0


	//   ....[6]....
        /*00ac*/ 	.word	0x00007730


	//   ....[7]....
        /*00b0*/ 	.word	0x000086b0


	//----- nvinfo : EIATTR_EXIT_INSTR_OFFSETS
	.align		4
.L_3613:
        /*00b4*/ 	.byte	0x04, 0x1c
        /*00b6*/ 	.short	(.L_3615 - .L_3614)


	//   ....[0]....
.L_3614:
        /*00b8*/ 	.word	0x000079e0


	//   ....[1]....
        /*00bc*/ 	.word	0x00007b30


	//   ....[2]....
        /*00c0*/ 	.word	0x00007b70


	//   ....[3]....
        /*00c4*/ 	.word	0x00007c10


	//   ....[4]....
        /*00c8*/ 	.word	0x00007c50


	//   ....[5]....
        /*00cc*/ 	.word	0x00007c90


	//   ....[6]....
        /*00d0*/ 	.word	0x00007d20


	//   ....[7]....
        /*00d4*/ 	.word	0x00007d60


	//   ....[8]....
        /*00d8*/ 	.word	0x00007e00


	//   ....[9]....
        /*00dc*/ 	.word	0x00007e50


	//   ....[10]....
        /*00e0*/ 	.word	0x00007ea0


	//   ....[11]....
        /*00e4*/ 	.word	0x00007f80


	//   ....[12]....
        /*00e8*/ 	.word	0x000080f0


	//   ....[13]....
        /*00ec*/ 	.word	0x00008260


	//   ....[14]....
        /*00f0*/ 	.word	0x000083c0


	//   ....[15]....
        /*00f4*/ 	.word	0x00008400


	//   ....[16]....
        /*00f8*/ 	.word	0x00008440


	//   ....[17]....
        /*00fc*/ 	.word	0x000084f0


	//   ....[18]....
        /*0100*/ 	.word	0x00008550


	//   ....[19]....
        /*0104*/ 	.word	0x000086c0


	//   ....[20]....
        /*0108*/ 	.word	0x000087d0


	//   ....[21]....
        /*010c*/ 	.word	0x00008910


	//   ....[22]....
        /*0110*/ 	.word	0x00008930


	//----- nvinfo : EIATTR_MAX_THREADS
	.align		4
.L_3615:
        /*0114*/ 	.byte	0x04, 0x05
        /*0116*/ 	.short	(.L_3617 - .L_3616)
.L_3616:
        /*0118*/ 	.word	0x00000080
        /*011c*/ 	.word	0x00000001
        /*0120*/ 	.word	0x00000001


	//----- nvinfo : EIATTR_CRS_STACK_SIZE
	.align		4
.L_3617:
        /*0124*/ 	.byte	0x04, 0x1e
        /*0126*/ 	.short	(.L_3619 - .L_3618)
.L_3618:
        /*0128*/ 	.word	0x00000000


	//----- nvinfo : EIATTR_CBANK_PARAM_SIZE
	.align		4
.L_3619:
        /*012c*/ 	.byte	0x03, 0x19
        /*012e*/ 	.short	0x003c


	//----- nvinfo : EIATTR_PARAM_CBANK
	.align		4
        /*0130*/ 	.byte	0x04, 0x0a
        /*0132*/ 	.short	(.L_3621 - .L_3620)
	.align		4
.L_3620:
        /*0134*/ 	.word	index@(.nv.constant0._ZN2at6native27unrolled_elementwise_kernelIZZZNS0_21clamp_max_kernel_cudaERNS_18TensorIteratorBaseERKN3c106ScalarEENKUlvE_clEvENKUlvE7_clEvEUlNS4_8BFloat16EE_St5arrayIPcLm2EELi4E23TrivialOffsetCalculatorILi1EjESG_NS0_6memory12LoadWithCastILi1EEENSH_13StoreWithCastILi1EEEEEviT_T0_T2_T3_T4_T5_)
        /*0138*/ 	.short	0x0380
        /*013a*/ 	.short	0x003c


	//----- nvinfo : EIATTR_SW_WAR
	.align		4
.L_3621:
        /*013c*/ 	.byte	0x04, 0x36
        /*013e*/ 	.short	(.L_3623 - .L_3622)
.L_3622:
        /*0140*/ 	.word	0x00000008
.L_3623:


//--------------------- .nv.info._ZN2at6native18elementwise_kernelILi128ELi4EZNS0_22gpu_kernel_impl_nocastIZZZNS0_21clamp_max_kernel_cudaERNS_18TensorIteratorBaseERKN3c106ScalarEENKUlvE_clEvENKUlvE7_clEvEUlNS5_8BFloat16EE_EEvS4_RKT_EUliE_EEviT1_ --------------------------
	.section	.nv.info._ZN2at6native18elementwise_kernelILi128ELi4EZNS0_22gpu_kernel_impl_nocastIZZZNS0_21clamp_max_kernel_cudaERNS_18TensorIteratorBaseERKN3c106ScalarEENKUlvE_clEvENKUlvE7_clEvEUlNS5_8BFloat16EE_EEvS4_RKT_EUliE_EEviT1_,"",@"SHT_CUDA_INFO"
	.sectionflags	@""
	.align	4


	//----- nvinfo : EIATTR_CUDA_API_VERSION
	.align		4
        /*0000*/ 	.byte	0x04, 0x37
        /*0002*/ 	.short	(.L_3625 - .L_3624)
.L_3624:
        /*0004*/ 	.word	0x00000082


	//----- nvinfo : EIATTR_KPARAM_INFO
	.align		4
.L_3625:
        /*0008*/ 	.byte	0x04, 0x17
        /*000a*/ 	.short	(.L_3627 - .L_3626)
.L_3626:
        /*000c*/ 	.word	0x00000000
        /*0010*/ 	.short	0x0001
        /*0012*/ 	.short	0x0008
        /*0014*/ 	.byte	0x00, 0xf0, 0x81, 0x08


	//----- nvinfo : EIATTR_KPARAM_INFO
	.align		4
.L_3627:
        /*0018*/ 	.byte	0x04, 0x17
        /*001a*/ 	.short	(.L_3629 - .L_3628)
.L_3628:
        /*001c*/ 	.word	0x00000000
        /*0020*/ 	.short	0x0000
        /*0022*/ 	.short	0x0000
        /*0024*/ 	.byte	0x00, 0xf0, 0x11, 0x00


	//----- nvinfo : EIATTR_SPARSE_MMA_MASK
	.align		4
.L_3629:
        /*0028*/ 	.byte	0x03, 0x50
        /*002a*/ 	.short	0x0000


	//----- nvinfo : EIATTR_MAXREG_COUNT
	.align		4
        /*002c*/ 	.byte	0x03, 0x1b
        /*002e*/ 	.short	0x0080


	//----- nvinfo : EIATTR_MERCURY_ISA_VERSION
	.align		4
        /*0030*/ 	.byte	0x03, 0x5f
        /*0032*/ 	.short	0x0101


	//----- nvinfo : EIATTR_VRC_CTA_INIT_COUNT
	.align		4
        /*0034*/ 	.byte	0x02, 0x4a
	.zero		1
	.zero		1


	//----- nvinfo : EIATTR_EXIT_INSTR_OFFSETS
	.align		4
        /*0038*/ 	.byte	0x04, 0x1c
        /*003a*/ 	.short	(.L_3631 - .L_3630)


	//   ....[0]....
.L_3630:
        /*003c*/ 	.word	0x000003a0


	//   ....[1]....
        /*0040*/ 	.word	0x00000450


	//   ....[2]....
        /*0044*/ 	.word	0x00004030


	//   ....[3]....
        /*0048*/ 	.word	0x000053b0


	//----- nvinfo : EIATTR_MAX_THREADS
	.align		4
.L_3631:
        /*004c*/ 	.byte	0x04, 0x05
        /*004e*/ 	.short	(.L_3633 - .L_3632)
.L_3632:
        /*0050*/ 	.word	0x00000080
        /*0054*/ 	.word	0x00000001
        /*0058*/ 	.word	0x00000001


	//----- nvinfo : EIATTR_CRS_STACK_SIZE
	.align		4
.L_3633:
        /*005c*/ 	.byte	0x04, 0x1e
        /*005e*/ 	.short	(.L_3635 - .L_3634)
.L_3634:
        /*0060*/ 	.word	0x00000000


	//----- nvinfo : EIATTR_CBANK_PARAM_SIZE
	.align		4
.L_3635:
        /*0064*/ 	.byte	0x03, 0x19
        /*0066*/ 	.short	0x0228


	//----- nvinfo : EIATTR_PARAM_CBANK
	.align		4
        /*0068*/ 	.byte	0x04, 0x0a
        /*006a*/ 	.short	(.L_3637 - .L_3636)
	.align		4
.L_3636:
        /*006c*/ 	.word	index@(.nv.constant0._ZN2at6native18elementwise_kernelILi128ELi4EZNS0_22gpu_kernel_impl_nocastIZZZNS0_21clamp_max_kernel_cudaERNS_18TensorIteratorBaseERKN3c106ScalarEENKUlvE_clEvENKUlvE7_clEvEUlNS5_8BFloat16EE_EEvS4_RKT_EUliE_EEviT1_)
        /*0070*/ 	.short	0x0380
        /*0072*/ 	.short	0x0228


	//----- nvinfo : EIATTR_SW_WAR
	.align		4
.L_3637:
        /*0074*/ 	.byte	0x04, 0x36
        /*0076*/ 	.short	(.L_3639 - .L_3638)
.L_3638:
        /*0078*/ 	.word	0x00000008
.L_3639:


//--------------------- .nv.info._ZN2at6native27unrolled_elementwise_kernelIZZZNS0_21clamp_max_kernel_cudaERNS_18TensorIteratorBaseERKN3c106ScalarEENKUlvE_clEvENKUlvE7_clEvEUlNS4_8BFloat16EE_St5arrayIPcLm2EELi4E23TrivialOffsetCalculatorILi1EjESG_NS0_6memory15LoadWithoutCastENSH_16StoreWithoutCastEEEviT_T0_T2_T3_T4_T5_ --------------------------
	.section	.nv.info._ZN2at6native27unrolled_elementwise_kernelIZZZNS0_21clamp_max_kernel_cudaERNS_18TensorIteratorBaseERKN3c106ScalarEENKUlvE_clEvENKUlvE7_clEvEUlNS4_8BFloat16EE_St5arrayIPcLm2EELi4E23TrivialOffsetCalculatorILi1EjESG_NS0_6memory15LoadWithoutCastENSH_16StoreWithoutCastEEEviT_T0_T2_T3_T4_T5_,"",@"SHT_CUDA_INFO"
	.sectionflags	@""
	.align	4


	//----- nvinfo : EIATTR_CUDA_API_VERSION
	.align		4
        /*0000*/ 	.byte	0x04, 0x37
        /*0002*/ 	.short	(.L_3641 - .L_3640)
.L_3640:
        /*0004*/ 	.word	0x00000082


	//----- nvinfo : EIATTR_KPARAM_INFO
	.align		4
.L_3641:
        /*0008*/ 	.byte	0x04, 0x17
        /*000a*/ 	.short	(.L_3643 - .L_3642)
.L_3642:
        /*000c*/ 	.word	0x00000000
        /*0010*/ 	.short	0x0006
        /*0012*/ 	.short	0x002b
        /*0014*/ 	.byte	0x00, 0xf0, 0x05, 0x00


	//----- nvinfo : EIATTR_KPARAM_INFO
	.align		4
.L_3643:
        /*0018*/ 	.byte	0x04, 0x17
        /*001a*/ 	.short	(.L_3645 - .L_3644)
.L_3644:
        /*001c*/ 	.word	0x00000000
        /*0020*/ 	.short	0x0005
        /*0022*/ 	.short	0x002a
        /*0024*/ 	.byte	0x00, 0xf0, 0x05, 0x00


	//----- nvinfo : EIATTR_KPARAM_INFO
	.align		4
.L_3645:
        /*0028*/ 	.byte	0x04, 0x17
        /*002a*/ 	.short	(.L_3647 - .L_3646)
.L_3646:
        /*002c*/ 	.word	0x00000000
        /*0030*/ 	.short	0x0004
        /*0032*/ 	.short	0x0029
        /*0034*/ 	.byte	0x00, 0xf0, 0x05, 0x00


	//----- nvinfo : EIATTR_KPARAM_INFO
	.align		4
.L_3647:
        /*0038*/ 	.byte	0x04, 0x17
        /*003a*/ 	.short	(.L_3649 - .L_3648)
.L_3648:
        /*003c*/ 	.word	0x00000000
        /*0040*/ 	.short	0x0003
        /*0042*/ 	.short	0x0028
        /*0044*/ 	.byte	0x00, 0xf0, 0x05, 0x00


	//----- nvinfo : EIATTR_KPARAM_INFO
	.align		4
.L_3649:
        /*0048*/ 	.byte	0x04, 0x17
        /*004a*/ 	.short	(.L_3651 - .L_3650)
.L_3650:
        /*004c*/ 	.word	0x00000000
        /*0050*/ 	.short	0x0002
        /*0052*/ 	.short	0x0018
        /*0054*/ 	.byte	0x00, 0xf0, 0x41, 0x00


	//----- nvinfo : EIATTR_KPARAM_INFO
	.align		4
.L_3651:
        /*0058*/ 	.byte	0x04, 0x17
        /*005a*/ 	.short	(.L_3653 - .L_3652)
.L_3652:
        /*005c*/ 	.word	0x00000000
        /*0060*/ 	.short	0x0001
        /*0062*/ 	.short	0x0008
        /*0064*/ 	.byte	0x00, 0xf0, 0x41, 0x00


	//----- nvinfo : EIATTR_KPARAM_INFO
	.align		4
.L_3653:
        /*0068*/ 	.byte	0x04, 0x17
        /*006a*/ 	.short	(.L_3655 - .L_3654)
.L_3654:
        /*006c*/ 	.word	0x00000000
        /*0070*/ 	.short	0x0000
        /*0072*/ 	.short	0x0000
        /*0074*/ 	.byte	0x00, 0xf0, 0x11, 0x00


	//----- nvinfo : EIATTR_SPARSE_MMA_MASK
	.align		4
.L_3655:
        /*0078*/ 	.byte	0x03, 0x50
        /*007a*/ 	.short	0x0000


	//----- nvinfo : EIATTR_MAXREG_COUNT
	.align		4
        /*007c*/ 	.byte	0x03, 0x1b
        /*007e*/ 	.short	0x00ff


	//----- nvinfo : EIATTR_MERCURY_ISA_VERSION
	.align		4
        /*0080*/ 	.byte	0x03, 0x5f
        /*0082*/ 	.short	0x0101


	//----- nvinfo : EIATTR_VRC_CTA_INIT_COUNT
	.align		4
        /*0084*/ 	.byte	0x02, 0x4a
	.zero		1
	.zero		1


	//----- nvinfo : EIATTR_EXIT_INSTR_OFFSETS
	.align		4
        /*0088*/ 	.byte	0x04, 0x1c
        /*008a*/ 	.short	(.L_3657 - .L_3656)


	//   ....[0]....
.L_3656:
        /*008c*/ 	.word	0x00000620


	//   ....[1]....
        /*0090*/ 	.word	0x00000670


	//----- nvinfo : EIATTR_MAX_THREADS
	.align		4
.L_3657:
        /*0094*/ 	.byte	0x04, 0x05
        /*0096*/ 	.short	(.L_3659 - .L_3658)
.L_3658:
        /*0098*/ 	.word	0x00000080
        /*009c*/ 	.word	0x00000001
        /*00a0*/ 	.word	0x00000001


	//----- nvinfo : EIATTR_CRS_STACK_SIZE
	.align		4
.L_3659:
        /*00a4*/ 	.byte	0x04, 0x1e
        /*00a6*/ 	.short	(.L_3661 - .L_3660)
.L_3660:
        /*00a8*/ 	.word	0x00000000


	//----- nvinfo : EIATTR_CBANK_PARAM_SIZE
	.align		4
.L_3661:
        /*00ac*/ 	.byte	0x03, 0x19
        /*00ae*/ 	.short	0x002c


	//----- nvinfo : EIATTR_PARAM_CBANK
	.align		4
        /*00b0*/ 	.byte	0x04, 0x0a
        /*00b2*/ 	.short	(.L_3663 - .L_3662)
	.align		4
.L_3662:
        /*00b4*/ 	.word	index@(.nv.constant0._ZN2at6native27unrolled_elementwise_kernelIZZZNS0_21clamp_max_kernel_cudaERNS_18TensorIteratorBaseERKN3c106ScalarEENKUlvE_clEvENKUlvE7_clEvEUlNS4_8BFloat16EE_St5arrayIPcLm2EELi4E23TrivialOffsetCalculatorILi1EjESG_NS0_6memory15LoadWithoutCastENSH_16StoreWithoutCastEEEviT_T0_T2_T3_T4_T5_)
        /*00b8*/ 	.short	0x0380
        /*00ba*/ 	.short	0x002c


	//----- nvinfo : EIATTR_SW_WAR
	.align		4
.L_3663:
        /*00bc*/ 	.byte	0x04, 0x36
        /*00be*/ 	.short	(.L_3665 - .L_3664)
.L_3664:
        /*00c0*/ 	.word	0x00000008
.L_3665:


//--------------------- .nv.info._ZN2at6native29vectorized_elementwise_kernelILi2EZZZNS0_21clamp_max_kernel_cudaERNS_18TensorIteratorBaseERKN3c106ScalarEENKUlvE_clEvENKUlvE7_clEvEUlNS4_8BFloat16EE_St5arrayIPcLm2EEEEviT0_T1_ --------------------------
	.section	.nv.info._ZN2at6native29vectorized_elementwise_kernelILi2EZZZNS0_21clamp_max_kernel_cudaERNS_18TensorIteratorBaseERKN3c106ScalarEENKUlvE_clEvENKUlvE7_clEvEUlNS4_8BFloat16EE_St5arrayIPcLm2EEEEviT0_T1_,"",@"SHT_CUDA_INFO"
	.sectionflags	@""
	.align	4


	//----- nvinfo : EIATTR_CUDA_API_VERSION
	.align		4
        /*0000*/ 	.byte	0x04, 0x37
        /*0002*/ 	.short	(.L_3667 - .L_3666)
.L_3666:
        /*0004*/ 	.word	0x00000082


	//----- nvinfo : EIATTR_KPARAM_INFO
	.align		4
.L_3667:
        /*0008*/ 	.byte	0x04, 0x17
        /*000a*/ 	.short	(.L_3669 - .L_3668)
.L_3668:
        /*000c*/ 	.word	0x00000000
        /*0010*/ 	.short	0x0002
        /*0012*/ 	.short	0x0018
        /*0014*/ 	.byte	0x00, 0xf0, 0x41, 0x00


	//----- nvinfo : EIATTR_KPARAM_INFO
	.align		4
.L_3669:
        /*0018*/ 	.byte	0x04, 0x17
        /*001a*/ 	.short	(.L_3671 - .L_3670)
.L_3670:
        /*001c*/ 	.word	0x00000000
        /*0020*/ 	.short	0x0001
        /*0022*/ 	.short	0x0008
        /*0024*/ 	.byte	0x00, 0xf0, 0x41, 0x00


	//----- nvinfo : EIATTR_KPARAM_INFO
	.align		4
.L_3671:
        /*0028*/ 	.byte	0x04, 0x17
        /*002a*/ 	.short	(.L_3673 - .L_3672)
.L_3672:
        /*002c*/ 	.word	0x00000000
        /*0030*/ 	.short	0x0000
        /*0032*/ 	.short	0x0000
        /*0034*/ 	.byte	0x00, 0xf0, 0x11, 0x00


	//----- nvinfo : EIATTR_SPARSE_MMA_MASK
	.align		4
.L_3673:
        /*0038*/ 	.byte	0x03, 0x50
        /*003a*/ 	.short	0x0000


	//----- nvinfo : EIATTR_MAXREG_COUNT
	.align		4
        /*003c*/ 	.byte	0x03, 0x1b
        /*003e*/ 	.short	0x00ff


	//----- nvinfo : EIATTR_MERCURY_ISA_VERSION
	.align		4
        /*0040*/ 	.byte	0x03, 0x5f
        /*0042*/ 	.short	0x0101


	//----- nvinfo : EIATTR_VRC_CTA_INIT_COUNT
	.align		4
        /*0044*/ 	.byte	0x02, 0x4a
	.zero		1
	.zero		1


	//----- nvinfo : EIATTR_EXIT_INSTR_OFFSETS
	.align		4
        /*0048*/ 	.byte	0x04, 0x1c
        /*004a*/ 	.short	(.L_3675 - .L_3674)


	//   ....[0]....
.L_3674:
        /*004c*/ 	.word	0x00000ce0


	//   ....[1]....
        /*0050*/ 	.word	0x00000d30


	//   ....[2]....
        /*0054*/ 	.word	0x000011d0


	//----- nvinfo : EIATTR_MAX_THREADS
	.align		4
.L_3675:
        /*0058*/ 	.byte	0x04, 0x05
        /*005a*/ 	.short	(.L_3677 - .L_3676)
.L_3676:
        /*005c*/ 	.word	0x00000080
        /*0060*/ 	.word	0x00000001
        /*0064*/ 	.word	0x00000001


	//----- nvinfo : EIATTR_CRS_STACK_SIZE
	.align		4
.L_3677:
        /*0068*/ 	.byte	0x04, 0x1e
        /*006a*/ 	.short	(.L_3679 - .L_3678)
.L_3678:
        /*006c*/ 	.word	0x00000000


	//----- nvinfo : EIATTR_CBANK_PARAM_SIZE
	.align		4
.L_3679:
        /*0070*/ 	.byte	0x03, 0x19
        /*0072*/ 	.short	0x0028


	//----- nvinfo : EIATTR_PARAM_CBANK
	.align		4
        /*0074*/ 	.byte	0x04, 0x0a
        /*0076*/ 	.short	(.L_3681 - .L_3680)
	.align		4
.L_3680:
        /*0078*/ 	.word	index@(.nv.constant0._ZN2at6native29vectorized_elementwise_kernelILi2EZZZNS0_21clamp_max_kernel_cudaERNS_18TensorIteratorBaseERKN3c106ScalarEENKUlvE_clEvENKUlvE7_clEvEUlNS4_8BFloat16EE_St5arrayIPcLm2EEEEviT0_T1_)
        /*007c*/ 	.short	0x0380
        /*007e*/ 	.short	0x0028


	//----- nvinfo : EIATTR_SW_WAR
	.align		4
.L_3681:
        /*0080*/ 	.byte	0x04, 0x36
        /*0082*/ 	.short	(.L_3683 - .L_3682)
.L_3682:
        /*0084*/ 	.word	0x00000008
.L_3683:


//--------------------- .nv.info._ZN2at6native29vectorized_elementwise_kernelILi4EZZZNS0_21clamp_max_kernel_cudaERNS_18TensorIteratorBaseERKN3c106ScalarEENKUlvE_clEvENKUlvE7_clEvEUlNS4_8BFloat16EE_St5arrayIPcLm2EEEEviT0_T1_ --------------------------
	.section	.nv.info._ZN2at6native29vectorized_elementwise_kernelILi4EZZZNS0_21clamp_max_kernel_cudaERNS_18TensorIteratorBaseERKN3c106ScalarEENKUlvE_clEvENKUlvE7_clEvEUlNS4_8BFloat16EE_St5arrayIPcLm2EEEEviT0_T1_,"",@"SHT_CUDA_INFO"
	.sectionflags	@""
	.align	4


	//----- nvinfo : EIATTR_CUDA_API_VERSION
	.align		4
        /*0000*/ 	.byte	0x04, 0x37
        /*0002*/ 	.short	(.L_3685 - .L_3684)
.L_3684:
        /*0004*/ 	.word	0x00000082


	//----- nvinfo : EIATTR_KPARAM_INFO
	.align		4
.L_3685:
        /*0008*/ 	.byte	0x04, 0x17
        /*000a*/ 	.short	(.L_3687 - .L_3686)
.L_3686:
        /*000c*/ 	.word	0x00000000
        /*0010*/ 	.short	0x0002
        /*0012*/ 	.short	0x0018
        /*0014*/ 	.byte	0x00, 0xf0, 0x41, 0x00


	//----- nvinfo : EIATTR_KPARAM_INFO
	.align		4
.L_3687:
        /*0018*/ 	.byte	0x04, 0x17
        /*001a*/ 	.short	(.L_3689 - .L_3688)
.L_3688:
        /*001c*/ 	.word	0x00000000
        /*0020*/ 	.short	0x0001
        /*0022*/ 	.short	0x0008
        /*0024*/ 	.byte	0x00, 0xf0, 0x41, 0x00


	//----- nvinfo : EIATTR_KPARAM_INFO
	.align		4
.L_3689:
        /*0028*/ 	.byte	0x04, 0x17
        /*002a*/ 	.short	(.L_3691 - .L_3690)
.L_3690:
        /*002c*/ 	.word	0x00000000
        /*0030*/ 	.short	0x0000
        /*0032*/ 	.short	0x0000
        /*0034*/ 	.byte	0x00, 0xf0, 0x11, 0x00


	//----- nvinfo : EIATTR_SPARSE_MMA_MASK
	.align		4
.L_3691:
        /*0038*/ 	.byte	0x03, 0x50
        /*003a*/ 	.short	0x0000


	//----- nvinfo : EIATTR_MAXREG_COUNT
	.align		4
        /*003c*/ 	.byte	0x03, 0x1b
        /*003e*/ 	.short	0x00ff


	//----- nvinfo : EIATTR_MERCURY_ISA_VERSION
	.align		4
        /*0040*/ 	.byte	0x03, 0x5f
        /*0042*/ 	.short	0x0101


	//----- nvinfo : EIATTR_VRC_CTA_INIT_COUNT
	.align		4
        /*0044*/ 	.byte	0x02, 0x4a
	.zero		1
	.zero		1


	//----- nvinfo : EIATTR_EXIT_INSTR_OFFSETS
	.align		4
        /*0048*/ 	.byte	0x04, 0x1c
        /*004a*/ 	.short	(.L_3693 - .L_3692)


	//   ....[0]....
.L_3692:
        /*004c*/ 	.word	0x00000ce0


	//   ....[1]....
        /*0050*/ 	.word	0x00000d30


	//   ....[2]....
        /*0054*/ 	.word	0x00001190


	//----- nvinfo : EIATTR_MAX_THREADS
	.align		4
.L_3693:
        /*0058*/ 	.byte	0x04, 0x05
        /*005a*/ 	.short	(.L_3695 - .L_3694)
.L_3694:
        /*005c*/ 	.word	0x00000080
        /*0060*/ 	.word	0x00000001
        /*0064*/ 	.word	0x00000001


	//----- nvinfo : EIATTR_CRS_STACK_SIZE
	.align		4
.L_3695:
        /*0068*/ 	.byte	0x04, 0x1e
        /*006a*/ 	.short	(.L_3697 - .L_3696)
.L_3696:
        /*006c*/ 	.word	0x00000000


	//----- nvinfo : EIATTR_CBANK_PARAM_SIZE
	.align		4
.L_3697:
        /*0070*/ 	.byte	0x03, 0x19
        /*0072*/ 	.short	0x0028


	//----- nvinfo : EIATTR_PARAM_CBANK
	.align		4
        /*0074*/ 	.byte	0x04, 0x0a
        /*0076*/ 	.short	(.L_3699 - .L_3698)
	.align		4
.L_3698:
        /*0078*/ 	.word	index@(.nv.constant0._ZN2at6native29vectorized_elementwise_kernelILi4EZZZNS0_21clamp_max_kernel_cudaERNS_18TensorIteratorBaseERKN3c106ScalarEENKUlvE_clEvENKUlvE7_clEvEUlNS4_8BFloat16EE_St5arrayIPcLm2EEEEviT0_T1_)
        /*007c*/ 	.short	0x0380
        /*007e*/ 	.short	0x0028


	//----- nvinfo : EIATTR_SW_WAR
	.align		4
.L_3699:
        /*0080*/ 	.byte	0x04, 0x36
        /*0082*/ 	.short	(.L_3701 - .L_3700)
.L_3700:
        /*0084*/ 	.word	0x00000008
.L_3701:


//--------------------- .nv.info._ZN2at6native29vectorized_elementwise_kernelILi8EZZZNS0_21clamp_max_kernel_cudaERNS_18TensorIteratorBaseERKN3c106ScalarEENKUlvE_clEvENKUlvE7_clEvEUlNS4_8BFloat16EE_St5arrayIPcLm2EEEEviT0_T1_ --------------------------
	.section	.nv.info._ZN2at6native29vectorized_elementwise_kernelILi8EZZZNS0_21clamp_max_kernel_cudaERNS_18TensorIteratorBaseERKN3c106ScalarEENKUlvE_clEvENKUlvE7_clEvEUlNS4_8BFloat16EE_St5arrayIPcLm2EEEEviT0_T1_,"",@"SHT_CUDA_INFO"
	.sectionflags	@""
	.align	4


	//----- nvinfo : EIATTR_CUDA_API_VERSION
	.align		4
        /*0000*/ 	.byte	0x04, 0x37
        /*0002*/ 	.short	(.L_3703 - .L_3702)
.L_3702:
        /*0004*/ 	.word	0x00000082


	//----- nvinfo : EIATTR_KPARAM_INFO
	.align		4
.L_3703:
        /*0008*/ 	.byte	0x04, 0x17
        /*000a*/ 	.short	(.L_3705 - .L_3704)
.L_3704:
        /*000c*/ 	.word	0x00000000
        /*0010*/ 	.short	0x0002
        /*0012*/ 	.short	0x0018
        /*0014*/ 	.byte	0x00, 0xf0, 0x41, 0x00


	//----- nvinfo : EIATTR_KPARAM_INFO
	.align		4
.L_3705:
        /*0018*/ 	.byte	0x04, 0x17
        /*001a*/ 	.short	(.L_3707 - .L_3706)
.L_3706:
        /*001c*/ 	.word	0x00000000
        /*0020*/ 	.short	0x0001
        /*0022*/ 	.short	0x0008
        /*0024*/ 	.byte	0x00, 0xf0, 0x41, 0x00


	//----- nvinfo : EIATTR_KPARAM_INFO
	.align		4
.L_3707:
        /*0028*/ 	.byte	0x04, 0x17
        /*002a*/ 	.short	(.L_3709 - .L_3708)
.L_3708:
        /*002c*/ 	.word	0x00000000
        /*0030*/ 	.short	0x0000
        /*0032*/ 	.short	0x0000
        /*0034*/ 	.byte	0x00, 0xf0, 0x11, 0x00


	//----- nvinfo : EIATTR_SPARSE_MMA_MASK
	.align		4
.L_3709:
        /*0038*/ 	.byte	0x03, 0x50
        /*003a*/ 	.short	0x0000


	//----- nvinfo : EIATTR_MAXREG_COUNT
	.align		4
        /*003c*/ 	.byte	0x03, 0x1b
        /*003e*/ 	.short	0x00ff


	//----- nvinfo : EIATTR_MERCURY_ISA_VERSION
	.align		4
        /*0040*/ 	.byte	0x03, 0x5f
        /*0042*/ 	.short	0x0101


	//----- nvinfo : EIATTR_VRC_CTA_INIT_COUNT
	.align		4
        /*0044*/ 	.byte	0x02, 0x4a
	.zero		1
	.zero		1


	//----- nvinfo : EIATTR_EXIT_INSTR_OFFSETS
	.align		4
        /*0048*/ 	.byte	0x04, 0x1c
        /*004a*/ 	.short	(.L_3711 - .L_3710)


	//   ....[0]....
.L_3710:
        /*004c*/ 	.word	0x00000010


	//----- nvinfo : EIATTR_MAX_THREADS
	.align		4
.L_3711:
        /*0050*/ 	.byte	0x04, 0x05
        /*0052*/ 	.short	(.L_3713 - .L_3712)
.L_3712:
        /*0054*/ 	.word	0x00000080
        /*0058*/ 	.word	0x00000001
        /*005c*/ 	.word	0x00000001


	//----- nvinfo : EIATTR_CBANK_PARAM_SIZE
	.align		4
.L_3713:
        /*0060*/ 	.byte	0x03, 0x19
        /*0062*/ 	.short	0x0028


	//----- nvinfo : EIATTR_PARAM_CBANK
	.align		4
        /*0064*/ 	.byte	0x04, 0x0a
        /*0066*/ 	.short	(.L_3715 - .L_3714)
	.align		4
.L_3714:
        /*0068*/ 	.word	index@(.nv.constant0._ZN2at6native29vectorized_elementwise_kernelILi8EZZZNS0_21clamp_max_kernel_cudaERNS_18TensorIteratorBaseERKN3c106ScalarEENKUlvE_clEvENKUlvE7_clEvEUlNS4_8BFloat16EE_St5arrayIPcLm2EEEEviT0_T1_)
        /*006c*/ 	.short	0x0380
        /*006e*/ 	.short	0x0028


	//----- nvinfo : EIATTR_SW_WAR
	.align		4
.L_3715:
        /*0070*/ 	.byte	0x04, 0x36
        /*0072*/ 	.short	(.L_3717 - .L_3716)
.L_3716:
        /*0074*/ 	.word	0x00000008
.L_3717:


//--------------------- .nv.info._ZN2at6native18elementwise_kernelILi128ELi4EZNS0_15gpu_kernel_implIZZZNS0_21clamp_max_kernel_cudaERNS_18TensorIteratorBaseERKN3c106ScalarEENKUlvE_clEvENKUlvE6_clEvEUlNS5_4HalfEE_EEvS4_RKT_EUliE_EEviT1_ --------------------------
	.section	.nv.info._ZN2at6native18elementwise_kernelILi128ELi4EZNS0_15gpu_kernel_implIZZZNS0_21clamp_max_kernel_cudaERNS_18TensorIteratorBaseERKN3c106ScalarEENKUlvE_clEvENKUlvE6_clEvEUlNS5_4HalfEE_EEvS4_RKT_EUliE_EEviT1_,"",@"SHT_CUDA_INFO"
	.sectionflags	@""
	.align	4


	//----- nvinfo : EIATTR_CUDA_API_VERSION
	.align		4
        /*0000*/ 	.byte	0x04, 0x37
        /*0002*/ 	.short	(.L_3719 - .L_3718)
.L_3718:
        /*0004*/ 	.word	0x00000082


	//----- nvinfo : EIATTR_KPARAM_INFO
	.align		4
.L_3719:
        /*0008*/ 	.byte	0x04, 0x17
        /*000a*/ 	.short	(.L_3721 - .L_3720)
.L_3720:
        /*000c*/ 	.word	0x00000000
        /*0010*/ 	.short	0x0001
        /*0012*/ 	.short	0x0008
        /*0014*/ 	.byte	0x00, 0xf0, 0xa1, 0x08


	//----- nvinfo : EIATTR_KPARAM_INFO
	.align		4
.L_3721:
        /*0018*/ 	.byte	0x04, 0x17
        /*001a*/ 	.short	(.L_3723 - .L_3722)
.L_3722:
        /*001c*/ 	.word	0x00000000
        /*0020*/ 	.short	0x0000
        /*0022*/ 	.short	0x0000
        /*0024*/ 	.byte	0x00, 0xf0, 0x11, 0x00


	//----- nvinfo : EIATTR_SPARSE_MMA_MASK
	.align		4
.L_3723:
        /*0028*/ 	.byte	0x03, 0x50
        /*002a*/ 	.short	0x0000


	//----- nvinfo : EIATTR_MAXREG_COUNT
	.align		4
        /*002c*/ 	.byte	0x03, 0x1b
        /*002e*/ 	.short	0x0080


	//----- nvinfo : EIATTR_EXTERNS
	.align		4
        /*0030*/ 	.byte	0x04, 0x0f
        /*0032*/ 	.short	(.L_3725 - .L_3724)


	//   ....[0]....
	.align		4
.L_3724:
        /*0034*/ 	.word	index@(__assertfail)


	//----- nvinfo : EIATTR_MERCURY_ISA_VERSION
	.align		4
.L_3725:
        /*0038*/ 	.byte	0x03, 0x5f
        /*003a*/ 	.short	0x0101


	//----- nvinfo : EIATTR_VRC_CTA_INIT_COUNT
	.align		4
        /*003c*/ 	.byte	0x02, 0x4a
	.zero		1
	.zero		1


	//----- nvinfo : EIATTR_SYSCALL_OFFSETS
	.align		4
        /*0040*/ 	.byte	0x04, 0x46
        /*0042*/ 	.short	(.L_3727 - .L_3726)


	//   ....[0]....
.L_3726:
        /*0044*/ 	.word	0x00002330


	//   ....[1]....
        /*0048*/ 	.word	0x000032b0


	//   ....[2]....
        /*004c*/ 	.word	0x00005790


	//   ....[3]....
        /*0050*/ 	.word	0x00006530


	//   ....[4]....
        /*0054*/ 	.word	0x00008b20


	//   ....[5]....
        /*0058*/ 	.word	0x000098c0


	//   ....[6]....
        /*005c*/ 	.word	0x0000bec0


	//   ....[7]....
        /*0060*/ 	.word	0x0000cc30


	//----- nvinfo : EIATTR_EXIT_INSTR_OFFSETS
	.align		4
.L_3727:
        /*0064*/ 	.byte	0x04, 0x1c
        /*0066*/ 	.short	(.L_3729 - .L_3728)


	//   ....[0]....
.L_3728:
        /*0068*/ 	.word	0x00009ba0


	//   ....[1]....
        /*006c*/ 	.word	0x0000c0d0


	//   ....[2]....
        /*0070*/ 	.word	0x0000c110


	//   ....[3]....
        /*0074*/ 	.word	0x0000c1b0


	//   ....[4]....
        /*0078*/ 	.word	0x0000c1f0


	//   ....[5]....
        /*007c*/ 	.word	0x0000c230


	//   ....[6]....
        /*0080*/ 	.word	0x0000c2c0


	//   ....[7]....
        /*0084*/ 	.word	0x0000c2e0


	//   ....[8]....
        /*0088*/ 	.word	0x0000c380


	//   ....[9]....
        /*008c*/ 	.word	0x0000c3d0


	//   ....[10]....
        /*0090*/ 	.word	0x0000c420


	//   ....[11]....
        /*0094*/ 	.word	0x0000c500


	//   ....[12]....
        /*0098*/ 	.word	0x0000c670


	//   ....[13]....
        /*009c*/ 	.word	0x0000c7e0


	//   ....[14]....
        /*00a0*/ 	.word	0x0000c940


	//   ....[15]....
        /*00a4*/ 	.word	0x0000c980


	//   ....[16]....
        /*00a8*/ 	.word	0x0000c9c0


	//   ....[17]....
        /*00ac*/ 	.word	0x0000ca70


	//   ....[18]....
        /*00b0*/ 	.word	0x0000cad0


	//   ....[19]....
        /*00b4*/ 	.word	0x0000cc40


	//   ....[20]....
        /*00b8*/ 	.word	0x0000cd50


	//   ....[21]....
        /*00bc*/ 	.word	0x0000ce90


	//   ....[22]....
        /*00c0*/ 	.word	0x0000ced0


	//----- nvinfo : EIATTR_MAX_THREADS
	.align		4
.L_3729:
        /*00c4*/ 	.byte	0x04, 0x05
        /*00c6*/ 	.short	(.L_3731 - .L_3730)
.L_3730:
        /*00c8*/ 	.word	0x00000080
        /*00cc*/ 	.word	0x00000001
        /*00d0*/ 	.word	0x00000001


	//----- nvinfo : EIATTR_CRS_STACK_SIZE
	.align		4
.L_3731:
        /*00d4*/ 	.byte	0x04, 0x1e
        /*00d6*/ 	.short	(.L_3733 - .L_3732)
.L_3732:
        /*00d8*/ 	.word	0x00000000


	//----- nvinfo : EIATTR_CBANK_PARAM_SIZE
	.align		4
.L_3733:
        /*00dc*/ 	.byte	0x03, 0x19
        /*00de*/ 	.short	0x0230


	//----- nvinfo : EIATTR_PARAM_CBANK
	.align		4
        /*00e0*/ 	.byte	0x04, 0x0a
        /*00e2*/ 	.short	(.L_3735 - .L_3734)
	.align		4
.L_3734:
        /*00e4*/ 	.word	index@(.nv.constant0._ZN2at6native18elementwise_kernelILi128ELi4EZNS0_15gpu_kernel_implIZZZNS0_21clamp_max_kernel_cudaERNS_18TensorIteratorBaseERKN3c106ScalarEENKUlvE_clEvENKUlvE6_clEvEUlNS5_4HalfEE_EEvS4_RKT_EUliE_EEviT1_)
        /*00e8*/ 	.short	0x0380
        /*00ea*/ 	.short	0x0230


	//----- nvinfo : EIATTR_SW_WAR
	.align		4
.L_3735:
        /*00ec*/ 	.byte	0x04, 0x36
        /*00ee*/ 	.short	(.L_3737 - .L_3736)
.L_3736:
        /*00f0*/ 	.word	0x00000008
.L_3737:


//--------------------- .nv.info._ZN2at6native27unrolled_elementwise_kernelIZZZNS0_21clamp_max_kernel_cudaERNS_18TensorIteratorBaseERKN3c106ScalarEENKUlvE_clEvENKUlvE6_clEvEUlNS4_4HalfEE_St5arrayIPcLm2EELi4E23TrivialOffsetCalculatorILi1EjESG_NS0_6memory12LoadWithCastILi1EEENSH_13StoreWithCastILi1EEEEEviT_T0_T2_T3_T4_T5_ --------------------------
	.section	.nv.info._ZN2at6native27unrolled_elementwise_kernelIZZZNS0_21clamp_max_kernel_cudaERNS_18TensorIteratorBaseERKN3c106ScalarEENKUlvE_clEvENKUlvE6_clEvEUlNS4_4HalfEE_St5arrayIPcLm2EELi4E23TrivialOffsetCalculatorILi1EjESG_NS0_6memory12LoadWithCastILi1EEENSH_13StoreWithCastILi1EEEEEviT_T0_T2_T3_T4_T5_,"",@"SHT_CUDA_INFO"
	.sectionflags	@""
	.align	4


	//----- nvinfo : EIATTR_CUDA_API_VERSION
	.align		4
        /*0000*/ 	.byte	0x04, 0x37
        /*0002*/ 	.short	(.L_3739 - .L_3738)
.L_3738:
        /*0004*/ 	.word	0x00000082


	//----- nvinfo : EIATTR_KPARAM_INFO
	.align		4
.L_3739:
        /*0008*/ 	.byte	0x04, 0x17
        /*000a*/ 	.short	(.L_3741 - .L_3740)
.L_3740:
        /*000c*/ 	.word	0x00000000
        /*0010*/ 	.short	0x0006
        /*0012*/ 	.short	0x0034
        /*0014*/ 	.byte	0x00, 0xf0, 0x21, 0x00


	//----- nvinfo : EIATTR_KPARAM_INFO
	.align		4
.L_3741:
        /*0018*/ 	.byte	0x04, 0x17
        /*001a*/ 	.short	(.L_3743 - .L_3742)
.L_3742:
        /*001c*/ 	.word	0x00000000
        /*0020*/ 	.short	0x0005
        /*0022*/ 	.short	0x002c
        /*0024*/ 	.byte	0x00, 0xf0, 0x21, 0x00


	//----- nvinfo : EIATTR_KPARAM_INFO
	.align		4
.L_3743:
        /*0028*/ 	.byte	0x04, 0x17
        /*002a*/ 	.short	(.L_3745 - .L_3744)
.L_3744:
        /*002c*/ 	.word	0x00000000
        /*0030*/ 	.short	0x0004
        /*0032*/ 	.short	0x0029
        /*0034*/ 	.byte	0x00, 0xf0, 0x05, 0x00


	//----- nvinfo : EIATTR_KPARAM_INFO
	.align		4
.L_3745:
        /*0038*/ 	.byte	0x04, 0x17
        /*003a*/ 	.short	(.L_3747 - .L_3746)
.L_3746:
        /*003c*/ 	.word	0x00000000
        /*0040*/ 	.short	0x0003
        /*0042*/ 	.short	0x0028
        /*0044*/ 	.byte	0x00, 0xf0, 0x05, 0x00


	//----- nvinfo : EIATTR_KPARAM_INFO
	.align		4
.L_3747:
        /*0048*/ 	.byte	0x04, 0x17
        /*004a*/ 	.short	(.L_3749 - .L_3748)
.L_3748:
        /*004c*/ 	.word	0x00000000
        /*0050*/ 	.short	0x0002
        /*0052*/ 	.short	0x0018
        /*0054*/ 	.byte	0x00, 0xf0, 0x41, 0x00


	//----- nvinfo : EIATTR_KPARAM_INFO
	.align		4
.L_3749:
        /*0058*/ 	.byte	0x04, 0x17
        /*005a*/ 	.short	(.L_3751 - .L_3750)
.L_3750:
        /*005c*/ 	.word	0x00000000
        /*0060*/ 	.short	0x0001
        /*0062*/ 	.short	0x0008
        /*0064*/ 	.byte	0x00, 0xf0, 0x41, 0x00


	//----- nvinfo : EIATTR_KPARAM_INFO
	.align		4
.L_3751:
        /*0068*/ 	.byte	0x04, 0x17
        /*006a*/ 	.short	(.L_3753 - .L_3752)
.L_3752:
        /*006c*/ 	.word	0x00000000
        /*0070*/ 	.short	0x0000
        /*0072*/ 	.short	0x0000
        /*0074*/ 	.byte	0x00, 0xf0, 0x11, 0x00


	//----- nvinfo : EIATTR_SPARSE_MMA_MASK
	.align		4
.L_3753:
        /*0078*/ 	.byte	0x03, 0x50
        /*007a*/ 	.short	0x0000


	//----- nvinfo : EIATTR_MAXREG_COUNT
	.align		4
        /*007c*/ 	.byte	0x03, 0x1b
        /*007e*/ 	.short	0x00ff


	//----- nvinfo : EIATTR_EXTERNS
	.align		4
        /*0080*/ 	.byte	0x04, 0x0f
        /*0082*/ 	.short	(.L_3755 - .L_3754)


	//   ....[0]....
	.align		4
.L_3754:
        /*0084*/ 	.word	index@(__assertfail)


	//----- nvinfo : EIATTR_MERCURY_ISA_VERSION
	.align		4
.L_3755:
        /*0088*/ 	.byte	0x03, 0x5f
        /*008a*/ 	.short	0x0101


	//----- nvinfo : EIATTR_VRC_CTA_INIT_COUNT
	.align		4
        /*008c*/ 	.byte	0x02, 0x4a
	.zero		1
	.zero		1


	//----- nvinfo : EIATTR_SYSCALL_OFFSETS
	.align		4
        /*0090*/ 	.byte	0x04, 0x46
        /*0092*/ 	.short	(.L_3757 - .L_3756)


	//   ....[0]....
.L_3756:
        /*0094*/ 	.word	0x00001050


	//   ....[1]....
        /*0098*/ 	.word	0x00002280


	//   ....[2]....
        /*009c*/ 	.word	0x000033f0


	//   ....[3]....
        /*00a0*/ 	.word	0x00004560


	//   ....[4]....
        /*00a4*/ 	.word	0x00005840


	//   ....[5]....
        /*00a8*/ 	.word	0x00006700


	//   ....[6]....
        /*00ac*/ 	.word	0x00007680


	//   ....[7]....
        /*00b0*/ 	.word	0x00008600


	//----- nvinfo : EIATTR_EXIT_INSTR_OFFSETS
	.align		4
.L_3757:
        /*00b4*/ 	.byte	0x04, 0x1c
        /*00b6*/ 	.short	(.L_3759 - .L_3758)


	//   ....[0]....
.L_3758:
        /*00b8*/ 	.word	0x00007950


	//   ....[1]....
        /*00bc*/ 	.word	0x00007aa0


	//   ....[2]....
        /*00c0*/ 	.word	0x00007ae0


	//   ....[3]....
        /*00c4*/ 	.word	0x00007b80


	//   ....[4]....
        /*00c8*/ 	.word	0x00007bc0


	//   ....[5]....
        /*00cc*/ 	.word	0x00007c00


	//   ....[6]....
        /*00d0*/ 	.word	0x00007c90


	//   ....[7]....
        /*00d4*/ 	.word	0x00007cb0


	//   ....[8]....
        /*00d8*/ 	.word	0x00007d50


	//   ....[9]....
        /*00dc*/ 	.word	0x00007da0


	//   ....[10]....
        /*00e0*/ 	.word	0x00007df0


	//   ....[11]....
        /*00e4*/ 	.word	0x00007ed0


	//   ....[12]....
        /*00e8*/ 	.word	0x00008040


	//   ....[13]....
        /*00ec*/ 	.word	0x000081b0


	//   ....[14]....
        /*00f0*/ 	.word	0x00008310


	//   ....[15]....
        /*00f4*/ 	.word	0x00008350


	//   ....[16]....
        /*00f8*/ 	.word	0x00008390


	//   ....[17]....
        /*00fc*/ 	.word	0x00008440


	//   ....[18]....
        /*0100*/ 	.word	0x000084a0


	//   ....[19]....
        /*0104*/ 	.word	0x00008610


	//   ....[20]....
        /*0108*/ 	.word	0x00008720


	//   ....[21]....
        /*010c*/ 	.word	0x00008860


	//   ....[22]....
        /*0110*/ 	.word	0x000088a0


	//----- nvinfo : EIATTR_MAX_THREADS
	.align		4
.L_3759:
        /*0114*/ 	.byte	0x04, 0x05
        /*0116*/ 	.short	(.L_3761 - .L_3760)
.L_3760:
        /*0118*/ 	.word	0x00000080
        /*011c*/ 	.word	0x00000001
        /*0120*/ 	.word	0x00000001


	//----- nvinfo : EIATTR_CRS_STACK_SIZE
	.align		4
.L_3761:
        /*0124*/ 	.byte	0x04, 0x1e
        /*0126*/ 	.short	(.L_3763 - .L_3762)
.L_3762:
        /*0128*/ 	.word	0x00000000


	//----- nvinfo : EIATTR_CBANK_PARAM_SIZE
	.align		4
.L_3763:
        /*012c*/ 	.byte	0x03, 0x19
        /*012e*/ 	.short	0x003c


	//----- nvinfo : EIATTR_PARAM_CBANK
	.align		4
        /*0130*/ 	.byte	0x04, 0x0a
        /*0132*/ 	.short	(.L_3765 - .L_3764)
	.align		4
.L_3764:
        /*0134*/ 	.word	index@(.nv.constant0._ZN2at6native27unrolled_elementwise_kernelIZZZNS0_21clamp_max_kernel_cudaERNS_18TensorIteratorBaseERKN3c106ScalarEENKUlvE_clEvENKUlvE6_clEvEUlNS4_4HalfEE_St5arrayIPcLm2EELi4E23TrivialOffsetCalculatorILi1EjESG_NS0_6memory12LoadWithCastILi1EEENSH_13StoreWithCastILi1EEEEEviT_T0_T2_T3_T4_T5_)
        /*0138*/ 	.short	0x0380
        /*013a*/ 	.short	0x003c


	//----- nvinfo : EIATTR_SW_WAR
	.align		4
.L_3765:
        /*013c*/ 	.byte	0x04, 0x36
        /*013e*/ 	.short	(.L_3767 - .L_3766)
.L_3766:
        /*0140*/ 	.word	0x00000008
.L_3767:


//--------------------- .nv.info._ZN2at6native18elementwise_kernelILi128ELi4EZNS0_22gpu_kernel_impl_nocastIZZZNS0_21clamp_max_kernel_cudaERNS_18TensorIteratorBaseERKN3c106ScalarEENKUlvE_clEvENKUlvE6_clEvEUlNS5_4HalfEE_EEvS4_RKT_EUliE_EEviT1_ --------------------------
	.section	.nv.info._ZN2at6native18elementwise_kernelILi128ELi4EZNS0_22gpu_kernel_impl_nocastIZZZNS0_21clamp_max_kernel_cudaERNS_18TensorIteratorBaseERKN3c106ScalarEENKUlvE_clEvENKUlvE6_clEvEUlNS5_4HalfEE_EEvS4_RKT_EUliE_EEviT1_,"",@"SHT_CUDA_INFO"
	.sectionflags	@""
	.align	4


	//----- nvinfo : EIATTR_CUDA_API_VERSION
	.align		4
        /*0000*/ 	.byte	0x04, 0x37
        /*0002*/ 	.short	(.L_3769 - .L_3768)
.L_3768:
        /*0004*/ 	.word	0x00000082


	//----- nvinfo : EIATTR_KPARAM_INFO
	.align		4
.L_3769:
        /*0008*/ 	.byte	0x04, 0x17
        /*000a*/ 	.short	(.L_3771 - .L_3770)
.L_3770:
        /*000c*/ 	.word	0x00000000
        /*0010*/ 	.short	0x0001
        /*0012*/ 	.short	0x0008
        /*0014*/ 	.byte	0x00, 0xf0, 0x81, 0x08


	//----- nvinfo : EIATTR_KPARAM_INFO
	.align		4
.L_3771:
        /*0018*/ 	.byte	0x04, 0x17
        /*001a*/ 	.short	(.L_3773 - .L_3772)
.L_3772:
        /*001c*/ 	.word	0x00000000
        /*0020*/ 	.short	0x0000
        /*0022*/ 	.short	0x0000
        /*0024*/ 	.byte	0x00, 0xf0, 0x11, 0x00


	//----- nvinfo : EIATTR_SPARSE_MMA_MASK
	.align		4
.L_3773:
        /*0028*/ 	.byte	0x03, 0x50
        /*002a*/ 	.short	0x0000


	//----- nvinfo : EIATTR_MAXREG_COUNT
	.align		4
        /*002c*/ 	.byte	0x03, 0x1b
        /*002e*/ 	.short	0x0080


	//----- nvinfo : EIATTR_MERCURY_ISA_VERSION
	.align		4
        /*0030*/ 	.byte	0x03, 0x5f
        /*0032*/ 	.short	0x0101


	//----- nvinfo : EIATTR_VRC_CTA_INIT_COUNT
	.align		4
        /*0034*/ 	.byte	0x02, 0x4a
	.zero		1
	.zero		1


	//----- nvinfo : EIATTR_EXIT_INSTR_OFFSETS
	.align		4
        /*0038*/ 	.byte	0x04, 0x1c
        /*003a*/ 	.short	(.L_3775 - .L_3774)


	//   ....[0]....
.L_3774:
        /*003c*/ 	.word	0x000003c0


	//   ....[1]....
        /*0040*/ 	.word	0x00000480


	//   ....[2]....
        /*0044*/ 	.word	0x00004090


	//   ....[3]....
        /*0048*/ 	.word	0x00005420


	//----- nvinfo : EIATTR_MAX_THREADS
	.align		4
.L_3775:
        /*004c*/ 	.byte	0x04, 0x05
        /*004e*/ 	.short	(.L_3777 - .L_3776)
.L_3776:
        /*0050*/ 	.word	0x00000080
        /*0054*/ 	.word	0x00000001
        /*0058*/ 	.word	0x00000001


	//----- nvinfo : EIATTR_CRS_STACK_SIZE
	.align		4
.L_3777:
        /*005c*/ 	.byte	0x04, 0x1e
        /*005e*/ 	.short	(.L_3779 - .L_3778)
.L_3778:
        /*0060*/ 	.word	0x00000000


	//----- nvinfo : EIATTR_CBANK_PARAM_SIZE
	.align		4
.L_3779:
        /*0064*/ 	.byte	0x03, 0x19
        /*0066*/ 	.short	0x0228


	//----- nvinfo : EIATTR_PARAM_CBANK
	.align		4
        /*0068*/ 	.byte	0x04, 0x0a
        /*006a*/ 	.short	(.L_3781 - .L_3780)
	.align		4
.L_3780:
        /*006c*/ 	.word	index@(.nv.constant0._ZN2at6native18elementwise_kernelILi128ELi4EZNS0_22gpu_kernel_impl_nocastIZZZNS0_21clamp_max_kernel_cudaERNS_18TensorIteratorBaseERKN3c106ScalarEENKUlvE_clEvENKUlvE6_clEvEUlNS5_4HalfEE_EEvS4_RKT_EUliE_EEviT1_)
        /*0070*/ 	.short	0x0380
        /*0072*/ 	.short	0x0228


	//----- nvinfo : EIATTR_SW_WAR
	.align		4
.L_3781:
        /*0074*/ 	.byte	0x04, 0x36
        /*0076*/ 	.short	(.L_3783 - .L_3782)
.L_3782:
        /*0078*/ 	.word	0x00000008
.L_3783:


//--------------------- .nv.info._ZN2at6native27unrolled_elementwise_kernelIZZZNS0_21clamp_max_kernel_cudaERNS_18TensorIteratorBaseERKN3c106ScalarEENKUlvE_clEvENKUlvE6_clEvEUlNS4_4HalfEE_St5arrayIPcLm2EELi4E23TrivialOffsetCalculatorILi1EjESG_NS0_6memory15LoadWithoutCastENSH_16StoreWithoutCastEEEviT_T0_T2_T3_T4_T5_ --------------------------
	.section	.nv.info._ZN2at6native27unrolled_elementwise_kernelIZZZNS0_21clamp_max_kernel_cudaERNS_18TensorIteratorBaseERKN3c106ScalarEENKUlvE_clEvENKUlvE6_clEvEUlNS4_4HalfEE_St5arrayIPcLm2EELi4E23TrivialOffsetCalculatorILi1EjESG_NS0_6memory15LoadWithoutCastENSH_16StoreWithoutCastEEEviT_T0_T2_T3_T4_T5_,"",@"SHT_CUDA_INFO"
	.sectionflags	@""
	.align	4


	//----- nvinfo : EIATTR_CUDA_API_VERSION
	.align		4
        /*0000*/ 	.byte	0x04, 0x37
        /*0002*/ 	.short	(.L_3785 - .L_3784)
.L_3784:
        /*0004*/ 	.word	0x00000082


	//----- nvinfo : EIATTR_KPARAM_INFO
	.align		4
.L_3785:
        /*0008*/ 	.byte	0x04, 0x17
        /*000a*/ 	.short	(.L_3787 - .L_3786)
.L_3786:
        /*000c*/ 	.word	0x00000000
        /*0010*/ 	.short	0x0006
        /*0012*/ 	.short	0x002b
        /*0014*/ 	.byte	0x00, 0xf0, 0x05, 0x00


	//----- nvinfo : EIATTR_KPARAM_INFO
	.align		4
.L_3787:
        /*0018*/ 	.byte	0x04, 0x17
        /*001a*/ 	.short	(.L_3789 - .L_3788)
.L_3788:
        /*001c*/ 	.word	0x00000000
        /*0020*/ 	.short	0x0005
        /*0022*/ 	.short	0x002a
        /*0024*/ 	.byte	0x00, 0xf0, 0x05, 0x00


	//----- nvinfo : EIATTR_KPARAM_INFO
	.align		4
.L_3789:
        /*0028*/ 	.byte	0x04, 0x17
        /*002a*/ 	.short	(.L_3791 - .L_3790)
.L_3790:
        /*002c*/ 	.word	0x00000000
        /*0030*/ 	.short	0x0004
        /*0032*/ 	.short	0x0029
        /*0034*/ 	.byte	0x00, 0xf0, 0x05, 0x00


	//----- nvinfo : EIATTR_KPARAM_INFO
	.align		4
.L_3791:
        /*0038*/ 	.byte	0x04, 0x17
        /*003a*/ 	.short	(.L_3793 - .L_3792)
.L_3792:
        /*003c*/ 	.word	0x00000000
        /*0040*/ 	.short	0x0003
        /*0042*/ 	.short	0x0028
        /*0044*/ 	.byte	0x00, 0xf0, 0x05, 0x00


	//----- nvinfo : EIATTR_KPARAM_INFO
	.align		4
.L_3793:
        /*0048*/ 	.byte	0x04, 0x17
        /*004a*/ 	.short	(.L_3795 - .L_3794)
.L_3794:
        /*004c*/ 	.word	0x00000000
        /*0050*/ 	.short	0x0002
        /*0052*/ 	.short	0x0018
        /*0054*/ 	.byte	0x00, 0xf0, 0x41, 0x00


	//----- nvinfo : EIATTR_KPARAM_INFO
	.align		4
.L_3795:
        /*0058*/ 	.byte	0x04, 0x17
        /*005a*/ 	.short	(.L_3797 - .L_3796)
.L_3796:
        /*005c*/ 	.word	0x00000000
        /*0060*/ 	.short	0x0001
        /*0062*/ 	.short	0x0008
        /*0064*/ 	.byte	0x00, 0xf0, 0x41, 0x00


	//----- nvinfo : EIATTR_KPARAM_INFO
	.align		4
.L_3797:
        /*0068*/ 	.byte	0x04, 0x17
        /*006a*/ 	.short	(.L_3799 - .L_3798)
.L_3798:
        /*006c*/ 	.word	0x00000000
        /*0070*/ 	.short	0x0000
        /*0072*/ 	.short	0x0000
        /*0074*/ 	.byte	0x00, 0xf0, 0x11, 0x00


	//----- nvinfo : EIATTR_SPARSE_MMA_MASK
	.align		4
.L_3799:
        /*0078*/ 	.byte	0x03, 0x50
        /*007a*/ 	.short	0x0000


	//----- nvinfo : EIATTR_MAXREG_COUNT
	.align		4
        /*007c*/ 	.byte	0x03, 0x1b
        /*007e*/ 	.short	0x00ff


	//----- nvinfo : EIATTR_MERCURY_ISA_VERSION
	.align		4
        /*0080*/ 	.byte	0x03, 0x5f
        /*0082*/ 	.short	0x0101


	//----- nvinfo : EIATTR_VRC_CTA_INIT_COUNT
	.align		4
        /*0084*/ 	.byte	0x02, 0x4a
	.zero		1
	.zero		1


	//----- nvinfo : EIATTR_EXIT_INSTR_OFFSETS
	.align		4
        /*0088*/ 	.byte	0x04, 0x1c
        /*008a*/ 	.short	(.L_3801 - .L_3800)


	//   ....[0]....
.L_3800:
        /*008c*/ 	.word	0x00000650


	//   ....[1]....
        /*0090*/ 	.word	0x000006a0


	//----- nvinfo : EIATTR_MAX_THREADS
	.align		4
.L_3801:
        /*0094*/ 	.byte	0x04, 0x05
        /*0096*/ 	.short	(.L_3803 - .L_3802)
.L_3802:
        /*0098*/ 	.word	0x00000080
        /*009c*/ 	.word	0x00000001
        /*00a0*/ 	.word	0x00000001


	//----- nvinfo : EIATTR_CRS_STACK_SIZE
	.align		4
.L_3803:
        /*00a4*/ 	.byte	0x04, 0x1e
        /*00a6*/ 	.short	(.L_3805 - .L_3804)
.L_3804:
        /*00a8*/ 	.word	0x00000000


	//----- nvinfo : EIATTR_CBANK_PARAM_SIZE
	.align		4
.L_3805:
        /*00ac*/ 	.byte	0x03, 0x19
        /*00ae*/ 	.short	0x002c


	//----- nvinfo : EIATTR_PARAM_CBANK
	.align		4
        /*00b0*/ 	.byte	0x04, 0x0a
        /*00b2*/ 	.short	(.L_3807 - .L_3806)
	.align		4
.L_3806:
        /*00b4*/ 	.word	index@(.nv.constant0._ZN2at6native27unrolled_elementwise_kernelIZZZNS0_21clamp_max_kernel_cudaERNS_18TensorIteratorBaseERKN3c106ScalarEENKUlvE_clEvENKUlvE6_clEvEUlNS4_4HalfEE_St5arrayIPcLm2EELi4E23TrivialOffsetCalculatorILi1EjESG_NS0_6memory15LoadWithoutCastENSH_16StoreWithoutCastEEEviT_T0_T2_T3_T4_T5_)
        /*00b8*/ 	.short	0x0380
        /*00ba*/ 	.short	0x002c


	//----- nvinfo : EIATTR_SW_WAR
	.align		4
.L_3807:
        /*00bc*/ 	.byte	0x04, 0x36
        /*00be*/ 	.short	(.L_3809 - .L_3808)
.L_3808:
        /*00c0*/ 	.word	0x00000008
.L_3809:


//--------------------- .nv.info._ZN2at6native29vectorized_elementwise_kernelILi2EZZZNS0_21clamp_max_kernel_cudaERNS_18TensorIteratorBaseERKN3c106ScalarEENKUlvE_clEvENKUlvE6_clEvEUlNS4_4HalfEE_St5arrayIPcLm2EEEEviT0_T1_ --------------------------
	.section	.nv.info._ZN2at6native29vectorized_elementwise_kernelILi2EZZZNS0_21clamp_max_kernel_cudaERNS_18TensorIteratorBaseERKN3c106ScalarEENKUlvE_clEvENKUlvE6_clEvEUlNS4_4HalfEE_St5arrayIPcLm2EEEEviT0_T1_,"",@"SHT_CUDA_INFO"
	.sectionflags	@""
	.align	4


	//----- nvinfo : EIATTR_CUDA_API_VERSION
	.align		4
        /*0000*/ 	.byte	0x04, 0x37
        /*0002*/ 	.short	(.L_3811 - .L_3810)
.L_3810:
        /*0004*/ 	.word	0x00000082


	//----- nvinfo : EIATTR_KPARAM_INFO
	.align		4
.L_3811:
        /*0008*/ 	.byte	0x04, 0x17
        /*000a*/ 	.short	(.L_3813 - .L_3812)
.L_3812:
        /*000c*/ 	.word	0x00000000
        /*0010*/ 	.short	0x0002
        /*0012*/ 	.short	0x0018
        /*0014*/ 	.byte	0x00, 0xf0, 0x41, 0x00


	//----- nvinfo : EIATTR_KPARAM_INFO
	.align		4
.L_3813:
        /*0018*/ 	.byte	0x04, 0x17
        /*001a*/ 	.short	(.L_3815 - .L_3814)
.L_3814:
        /*001c*/ 	.word	0x00000000
        /*0020*/ 	.short	0x0001
        /*0022*/ 	.short	0x0008
        /*0024*/ 	.byte	0x00, 0xf0, 0x41, 0x00


	//----- nvinfo : EIATTR_KPARAM_INFO
	.align		4
.L_3815:
        /*0028*/ 	.byte	0x04, 0x17
        /*002a*/ 	.short	(.L_3817 - .L_3816)
.L_3816:
        /*002c*/ 	.word	0x00000000
        /*0030*/ 	.short	0x0000
        /*0032*/ 	.short	0x0000
        /*0034*/ 	.byte	0x00, 0xf0, 0x11, 0x00


	//----- nvinfo : EIATTR_SPARSE_MMA_MASK
	.align		4
.L_3817:
        /*0038*/ 	.byte	0x03, 0x50
        /*003a*/ 	.short	0x0000


	//----- nvinfo : EIATTR_MAXREG_COUNT
	.align		4
        /*003c*/ 	.byte	0x03, 0x1b
        /*003e*/ 	.short	0x00ff


	//----- nvinfo : EIATTR_MERCURY_ISA_VERSION
	.align		4
        /*0040*/ 	.byte	0x03, 0x5f
        /*0042*/ 	.short	0x0101


	//----- nvinfo : EIATTR_VRC_CTA_INIT_COUNT
	.align		4
        /*0044*/ 	.byte	0x02, 0x4a
	.zero		1
	.zero		1


	//----- nvinfo : EIATTR_EXIT_INSTR_OFFSETS
	.align		4
        /*0048*/ 	.byte	0x04, 0x1c
        /*004a*/ 	.short	(.L_3819 - .L_3818)


	//   ....[0]....
.L_3818:
        /*004c*/ 	.word	0x00000d50


	//   ....[1]....
        /*0050*/ 	.word	0x00000da0


	//   ....[2]....
        /*0054*/ 	.word	0x00001250


	//----- nvinfo : EIATTR_MAX_THREADS
	.align		4
.L_3819:
        /*0058*/ 	.byte	0x04, 0x05
        /*005a*/ 	.short	(.L_3821 - .L_3820)
.L_3820:
        /*005c*/ 	.word	0x00000080
        /*0060*/ 	.word	0x00000001
        /*0064*/ 	.word	0x00000001


	//----- nvinfo : EIATTR_CRS_STACK_SIZE
	.align		4
.L_3821:
        /*0068*/ 	.byte	0x04, 0x1e
        /*006a*/ 	.short	(.L_3823 - .L_3822)
.L_3822:
        /*006c*/ 	.word	0x00000000


	//----- nvinfo : EIATTR_CBANK_PARAM_SIZE
	.align		4
.L_3823:
        /*0070*/ 	.byte	0x03, 0x19
        /*0072*/ 	.short	0x0028


	//----- nvinfo : EIATTR_PARAM_CBANK
	.align		4
        /*0074*/ 	.byte	0x04, 0x0a
        /*0076*/ 	.short	(.L_3825 - .L_3824)
	.align		4
.L_3824:
        /*0078*/ 	.word	index@(.nv.constant0._ZN2at6native29vectorized_elementwise_kernelILi2EZZZNS0_21clamp_max_kernel_cudaERNS_18TensorIteratorBaseERKN3c106ScalarEENKUlvE_clEvENKUlvE6_clEvEUlNS4_4HalfEE_St5arrayIPcLm2EEEEviT0_T1_)
        /*007c*/ 	.short	0x0380
        /*007e*/ 	.short	0x0028


	//----- nvinfo : EIATTR_SW_WAR
	.align		4
.L_3825:
        /*0080*/ 	.byte	0x04, 0x36
        /*0082*/ 	.short	(.L_3827 - .L_3826)
.L_3826:
        /*0084*/ 	.word	0x00000008
.L_3827:


//--------------------- .nv.info._ZN2at6native29vectorized_elementwise_kernelILi4EZZZNS0_21clamp_max_kernel_cudaERNS_18TensorIteratorBaseERKN3c106ScalarEENKUlvE_clEvENKUlvE6_clEvEUlNS4_4HalfEE_St5arrayIPcLm2EEEEviT0_T1_ --------------------------
	.section	.nv.info._ZN2at6native29vectorized_elementwise_kernelILi4EZZZNS0_21clamp_max_kernel_cudaERNS_18TensorIteratorBaseERKN3c106ScalarEENKUlvE_clEvENKUlvE6_clEvEUlNS4_4HalfEE_St5arrayIPcLm2EEEEviT0_T1_,"",@"SHT_CUDA_INFO"
	.sectionflags	@""
	.align	4


	//----- nvinfo : EIATTR_CUDA_API_VERSION
	.align		4
        /*0000*/ 	.byte	0x04, 0x37
        /*0002*/ 	.short	(.L_3829 - .L_3828)
.L_3828:
        /*0004*/ 	.word	0x00000082


	//----- nvinfo : EIATTR_KPARAM_INFO
	.align		4
.L_3829:
        /*0008*/ 	.byte	0x04, 0x17
        /*000a*/ 	.short	(.L_3831 - .L_3830)
.L_3830:
        /*000c*/ 	.word	0x00000000
        /*0010*/ 	.short	0x0002
        /*0012*/ 	.short	0x0018
        /*0014*/ 	.byte	0x00, 0xf0, 0x41, 0x00


	//----- nvinfo : EIATTR_KPARAM_INFO
	.align		4
.L_3831:
        /*0018*/ 	.byte	0x04, 0x17
        /*001a*/ 	.short	(.L_3833 - .L_3832)
.L_3832:
        /*001c*/ 	.word	0x00000000
        /*0020*/ 	.short	0x0001
        /*0022*/ 	.short	0x0008
        /*0024*/ 	.byte	0x00, 0xf0, 0x41, 0x00


	//----- nvinfo : EIATTR_KPARAM_INFO
	.align		4
.L_3833:
        /*0028*/ 	.byte	0x04, 0x17
        /*002a*/ 	.short	(.L_3835 - .L_3834)
.L_3834:
        /*002c*/ 	.word	0x00000000
        /*0030*/ 	.short	0x0000
        /*0032*/ 	.short	0x0000
        /*0034*/ 	.byte	0x00, 0xf0, 0x11, 0x00


	//----- nvinfo : EIATTR_SPARSE_MMA_MASK
	.align		4
.L_3835:
        /*0038*/ 	.byte	0x03, 0x50
        /*003a*/ 	.short	0x0000


	//----- nvinfo : EIATTR_MAXREG_COUNT
	.align		4
        /*003c*/ 	.byte	0x03, 0x1b
        /*003e*/ 	.short	0x00ff


	//----- nvinfo : EIATTR_MERCURY_ISA_VERSION
	.align		4
        /*0040*/ 	.byte	0x03, 0x5f
        /*0042*/ 	.short	0x0101


	//----- nvinfo : EIATTR_VRC_CTA_INIT_COUNT
	.align		4
        /*0044*/ 	.byte	0x02, 0x4a
	.zero		1
	.zero		1


	//----- nvinfo : EIATTR_EXIT_INSTR_OFFSETS
	.align		4
        /*0048*/ 	.byte	0x04, 0x1c
        /*004a*/ 	.short	(.L_3837 - .L_3836)


	//   ....[0]....
.L_3836:
        /*004c*/ 	.word	0x00000d50


	//   ....[1]....
        /*0050*/ 	.word	0x00000da0


	//   ....[2]....
        /*0054*/ 	.word	0x00001220


	//----- nvinfo : EIATTR_MAX_THREADS
	.align		4
.L_3837:
        /*0058*/ 	.byte	0x04, 0x05
        /*005a*/ 	.short	(.L_3839 - .L_3838)
.L_3838:
        /*005c*/ 	.word	0x00000080
        /*0060*/ 	.word	0x00000001
        /*0064*/ 	.word	0x00000001


	//----- nvinfo : EIATTR_CRS_STACK_SIZE
	.align		4
.L_3839:
        /*0068*/ 	.byte	0x04, 0x1e
        /*006a*/ 	.short	(.L_3841 - .L_3840)
.L_3840:
        /*006c*/ 	.word	0x00000000


	//----- nvinfo : EIATTR_CBANK_PARAM_SIZE
	.align		4
.L_3841:
        /*0070*/ 	.byte	0x03, 0x19
        /*0072*/ 	.short	0x0028


	//----- nvinfo : EIATTR_PARAM_CBANK
	.align		4
        /*0074*/ 	.byte	0x04, 0x0a
        /*0076*/ 	.short	(.L_3843 - .L_3842)
	.align		4
.L_3842:
        /*0078*/ 	.word	index@(.nv.constant0._ZN2at6native29vectorized_elementwise_kernelILi4EZZZNS0_21clamp_max_kernel_cudaERNS_18TensorIteratorBaseERKN3c106ScalarEENKUlvE_clEvENKUlvE6_clEvEUlNS4_4HalfEE_St5arrayIPcLm2EEEEviT0_T1_)
        /*007c*/ 	.short	0x0380
        /*007e*/ 	.short	0x0028


	//----- nvinfo : EIATTR_SW_WAR
	.align		4
.L_3843:
        /*0080*/ 	.byte	0x04, 0x36
        /*0082*/ 	.short	(.L_3845 - .L_3844)
.L_3844:
        /*0084*/ 	.word	0x00000008
.L_3845:


//--------------------- .nv.info._ZN2at6native29vectorized_elementwise_kernelILi8EZZZNS0_21clamp_max_kernel_cudaERNS_18TensorIteratorBaseERKN3c106ScalarEENKUlvE_clEvENKUlvE6_clEvEUlNS4_4HalfEE_St5arrayIPcLm2EEEEviT0_T1_ --------------------------
	.section	.nv.info._ZN2at6native29vectorized_elementwise_kernelILi8EZZZNS0_21clamp_max_kernel_cudaERNS_18TensorIteratorBaseERKN3c106ScalarEENKUlvE_clEvENKUlvE6_clEvEUlNS4_4HalfEE_St5arrayIPcLm2EEEEviT0_T1_,"",@"SHT_CUDA_INFO"
	.sectionflags	@""
	.align	4


	//----- nvinfo : EIATTR_CUDA_API_VERSION
	.align		4
        /*0000*/ 	.byte	0x04, 0x37
        /*0002*/ 	.short	(.L_3847 - .L_3846)
.L_3846:
        /*0004*/ 	.word	0x00000082


	//----- nvinfo : EIATTR_KPARAM_INFO
	.align		4
.L_3847:
        /*0008*/ 	.byte	0x04, 0x17
        /*000a*/ 	.short	(.L_3849 - .L_3848)
.L_3848:
        /*000c*/ 	.word	0x00000000
        /*0010*/ 	.short	0x0002
        /*0012*/ 	.short	0x0018
        /*0014*/ 	.byte	0x00, 0xf0, 0x41, 0x00


	//----- nvinfo : EIATTR_KPARAM_INFO
	.align		4
.L_3849:
        /*0018*/ 	.byte	0x04, 0x17
        /*001a*/ 	.short	(.L_3851 - .L_3850)
.L_3850:
        /*001c*/ 	.word	0x00000000
        /*0020*/ 	.short	0x0001
        /*0022*/ 	.short	0x0008
        /*0024*/ 	.byte	0x00, 0xf0, 0x41, 0x00


	//----- nvinfo : EIATTR_KPARAM_INFO
	.align		4
.L_3851:
        /*0028*/ 	.byte	0x04, 0x17
        /*002a*/ 	.short	(.L_3853 - .L_3852)
.L_3852:
        /*002c*/ 	.word	0x00000000
        /*0030*/ 	.short	0x0000
        /*0032*/ 	.short	0x0000
        /*0034*/ 	.byte	0x00, 0xf0, 0x11, 0x00


	//----- nvinfo : EIATTR_SPARSE_MMA_MASK
	.align		4
.L_3853:
        /*0038*/ 	.byte	0x03, 0x50
        /*003a*/ 	.short	0x0000


	//----- nvinfo : EIATTR_MAXREG_COUNT
	.align		4
        /*003c*/ 	.byte	0x03, 0x1b
        /*003e*/ 	.short	0x00ff


	//----- nvinfo : EIATTR_MERCURY_ISA_VERSION
	.align		4
        /*0040*/ 	.byte	0x03, 0x5f
        /*0042*/ 	.short	0x0101


	//----- nvinfo : EIATTR_VRC_CTA_INIT_COUNT
	.align		4
        /*0044*/ 	.byte	0x02, 0x4a
	.zero		1
	.zero		1


	//----- nvinfo : EIATTR_EXIT_INSTR_OFFSETS
	.align		4
        /*0048*/ 	.byte	0x04, 0x1c
        /*004a*/ 	.short	(.L_3855 - .L_3854)


	//   ....[0]....
.L_3854:
        /*004c*/ 	.word	0x00000010


	//----- nvinfo : EIATTR_MAX_THREADS
	.align		4
.L_3855:
        /*0050*/ 	.byte	0x04, 0x05
        /*0052*/ 	.short	(.L_3857 - .L_3856)
.L_3856:
        /*0054*/ 	.word	0x00000080
        /*0058*/ 	.word	0x00000001
        /*005c*/ 	.word	0x00000001


	//----- nvinfo : EIATTR_CBANK_PARAM_SIZE
	.align		4
.L_3857:
        /*0060*/ 	.byte	0x03, 0x19
        /*0062*/ 	.short	0x0028


	//----- nvinfo : EIATTR_PARAM_CBANK
	.align		4
        /*0064*/ 	.byte	0x04, 0x0a
        /*0066*/ 	.short	(.L_3859 - .L_3858)
	.align		4
.L_3858:
        /*0068*/ 	.word	index@(.nv.constant0._ZN2at6native29vectorized_elementwise_kernelILi8EZZZNS0_21clamp_max_kernel_cudaERNS_18TensorIteratorBaseERKN3c106ScalarEENKUlvE_clEvENKUlvE6_clEvEUlNS4_4HalfEE_St5arrayIPcLm2EEEEviT0_T1_)
        /*006c*/ 	.short	0x0380
        /*006e*/ 	.short	0x0028


	//----- nvinfo : EIATTR_SW_WAR
	.align		4
.L_3859:
        /*0070*/ 	.byte	0x04, 0x36
        /*0072*/ 	.short	(.L_3861 - .L_3860)
.L_3860:
        /*0074*/ 	.word	0x00000008
.L_3861:


//--------------------- .nv.info._ZN2at6native18elementwise_kernelILi128ELi4EZNS0_15gpu_kernel_implIZZZNS0_21clamp_max_kernel_cudaERNS_18TensorIteratorBaseERKN3c106ScalarEENKUlvE_clEvENKUlvE5_clEvEUlfE_EEvS4_RKT_EUliE_EEviT1_ --------------------------
	.section	.nv.info._ZN2at6native18elementwise_kernelILi128ELi4EZNS0_15gpu_kernel_implIZZZNS0_21clamp_max_kernel_cudaERNS_18TensorIteratorBaseERKN3c106ScalarEENKUlvE_clEvENKUlvE5_clEvEUlfE_EEvS4_RKT_EUliE_EEviT1_,"",@"SHT_CUDA_INFO"
	.sectionflags	@""
	.align	4


	//----- nvinfo : EIATTR_CUDA_API_VERSION
	.align		4
        /*0000*/ 	.byte	0x04, 0x37
        /*0002*/ 	.short	(.L_3863 - .L_3862)
.L_3862:
        /*0004*/ 	.word	0x00000082


	//----- nvinfo : EIATTR_KPARAM_INFO
	.align		4
.L_3863:
        /*0008*/ 	.byte	0x04, 0x17
        /*000a*/ 	.short	(.L_3865 - .L_3864)
.L_3864:
        /*000c*/ 	.word	0x00000000
        /*0010*/ 	.short	0x0001
        /*0012*/ 	.short	0x0008
        /*0014*/ 	.byte	0x00, 0xf0, 0xa1, 0x08


	//----- nvinfo : EIATTR_KPARAM_INFO
	.align		4
.L_3865:
        /*0018*/ 	.byte	0x04, 0x17
        /*001a*/ 	.short	(.L_3867 - .L_3866)
.L_3866:
        /*001c*/ 	.word	0x00000000
        /*0020*/ 	.short	0x0000
        /*0022*/ 	.short	0x0000
        /*0024*/ 	.byte	0x00, 0xf0, 0x11, 0x00


	//----- nvinfo : EIATTR_SPARSE_MMA_MASK
	.align		4
.L_3867:
        /*0028*/ 	.byte	0x03, 0x50
        /*002a*/ 	.short	0x0000


	//----- nvinfo : EIATTR_MAXREG_COUNT
	.align		4
        /*002c*/ 	.byte	0x03, 0x1b
        /*002e*/ 	.short	0x0080


	//----- nvinfo : EIATTR_EXTERNS
	.align		4
        /*0030*/ 	.byte	0x04, 0x0f
        /*0032*/ 	.short	(.L_3869 - .L_3868)


	//   ....[0]....
	.align		4
.L_3868:
        /*0034*/ 	.word	index@(__assertfail)


	//----- nvinfo : EIATTR_MERCURY_ISA_VERSION
	.align		4
.L_3869:
        /*0038*/ 	.byte	0x03, 0x5f
        /*003a*/ 	.short	0x0101


	//----- nvinfo : EIATTR_VRC_CTA_INIT_COUNT
	.align		4
        /*003c*/ 	.byte	0x02, 0x4a
	.zero		1
	.zero		1


	//----- nvinfo : EIATTR_SYSCALL_OFFSETS
	.align		4
        /*0040*/ 	.byte	0x04, 0x46
        /*0042*/ 	.short	(.L_3871 - .L_3870)


	//   ....[0]....
.L_3870:
        /*0044*/ 	.word	0x00002150


	//   ....[1]....
        /*0048*/ 	.word	0x00002f30


	//   ....[2]....
        /*004c*/ 	.word	0x000051c0


	//   ....[3]....
        /*0050*/ 	.word	0x00005e00


	//   ....[4]....
        /*0054*/ 	.word	0x000081a0


	//   ....[5]....
        /*0058*/ 	.word	0x00008de0


	//   ....[6]....
        /*005c*/ 	.word	0x0000b190


	//   ....[7]....
        /*0060*/ 	.word	0x0000bdb0


	//----- nvinfo : EIATTR_EXIT_INSTR_OFFSETS
	.align		4
.L_3871:
        /*0064*/ 	.byte	0x04, 0x1c
        /*0066*/ 	.short	(.L_3873 - .L_3872)


	//   ....[0]....
.L_3872:
        /*0068*/ 	.word	0x00009090


	//   ....[1]....
        /*006c*/ 	.word	0x0000b330


	//   ....[2]....
        /*0070*/ 	.word	0x0000b370


	//   ....[3]....
        /*0074*/ 	.word	0x0000b400


	//   ....[4]....
        /*0078*/ 	.word	0x0000b430


	//   ....[5]....
        /*007c*/ 	.word	0x0000b460


	//   ....[6]....
        /*0080*/ 	.word	0x0000b4e0


	//   ....[7]....
        /*0084*/ 	.word	0x0000b510


	//   ....[8]....
        /*0088*/ 	.word	0x0000b5a0


	//   ....[9]....
        /*008c*/ 	.word	0x0000b5e0


	//   ....[10]....
        /*0090*/ 	.word	0x0000b620


	//   ....[11]....
        /*0094*/ 	.word	0x0000b6f0


	//   ....[12]....
        /*0098*/ 	.word	0x0000b850


	//   ....[13]....
        /*009c*/ 	.word	0x0000b9b0


	//   ....[14]....
        /*00a0*/ 	.word	0x0000bb00


	//   ....[15]....
        /*00a4*/ 	.word	0x0000bb30


	//   ....[16]....
        /*00a8*/ 	.word	0x0000bb60


	//   ....[17]....
        /*00ac*/ 	.word	0x0000bc00


	//   ....[18]....
        /*00b0*/ 	.word	0x0000bc50


	//   ....[19]....
        /*00b4*/ 	.word	0x0000bdc0


	//   ....[20]....
        /*00b8*/ 	.word	0x0000bec0


	//   ....[21]....
        /*00bc*/ 	.word	0x0000bff0


	//   ....[22]....
        /*00c0*/ 	.word	0x0000c020


	//----- nvinfo : EIATTR_MAX_THREADS
	.align		4
.L_3873:
        /*00c4*/ 	.byte	0x04, 0x05
        /*00c6*/ 	.short	(.L_3875 - .L_3874)
.L_3874:
        /*00c8*/ 	.word	0x00000080
        /*00cc*/ 	.word	0x00000001
        /*00d0*/ 	.word	0x00000001


	//----- nvinfo : EIATTR_CRS_STACK_SIZE
	.align		4
.L_3875:
        /*00d4*/ 	.byte	0x04, 0x1e
        /*00d6*/ 	.short	(.L_3877 - .L_3876)
.L_3876:
        /*00d8*/ 	.word	0x00000000


	//----- nvinfo : EIATTR_CBANK_PARAM_SIZE
	.align		4
.L_3877:
        /*00dc*/ 	.byte	0x03, 0x19
        /*00de*/ 	.short	0x0230


	//----- nvinfo : EIATTR_PARAM_CBANK
	.align		4
        /*00e0*/ 	.byte	0x04, 0x0a
        /*00e2*/ 	.short	(.L_3879 - .L_3878)
	.align		4
.L_3878:
        /*00e4*/ 	.word	index@(.nv.constant0._ZN2at6native18elementwise_kernelILi128ELi4EZNS0_15gpu_kernel_implIZZZNS0_21clamp_max_kernel_cudaERNS_18TensorIteratorBaseERKN3c106ScalarEENKUlvE_clEvENKUlvE5_clEvEUlfE_EEvS4_RKT_EUliE_EEviT1_)
        /*00e8*/ 	.short	0x0380
        /*00ea*/ 	.short	0x0230


	//----- nvinfo : EIATTR_SW_WAR
	.align		4
.L_3879:
        /*00ec*/ 	.byte	0x04, 0x36
        /*00ee*/ 	.short	(.L_3881 - .L_3880)
.L_3880:
        /*00f0*/ 	.word	0x00000008
.L_3881:


//--------------------- .nv.info._ZN2at6native27unrolled_elementwise_kernelIZZZNS0_21clamp_max_kernel_cudaERNS_18TensorIteratorBaseERKN3c106ScalarEENKUlvE_clEvENKUlvE5_clEvEUlfE_St5arrayIPcLm2EELi4E23TrivialOffsetCalculatorILi1EjESF_NS0_6memory12LoadWithCastILi1EEENSG_13StoreWithCastILi1EEEEEviT_T0_T2_T3_T4_T5_ --------------------------
	.section	.nv.info._ZN2at6native27unrolled_elementwise_kernelIZZZNS0_21clamp_max_kernel_cudaERNS_18TensorIteratorBaseERKN3c106ScalarEENKUlvE_clEvENKUlvE5_clEvEUlfE_St5arrayIPcLm2EELi4E23TrivialOffsetCalculatorILi1EjESF_NS0_6memory12LoadWithCastILi1EEENSG_13StoreWithCastILi1EEEEEviT_T0_T2_T3_T4_T5_,"",@"SHT_CUDA_INFO"
	.sectionflags	@""
	.align	4


	//----- nvinfo : EIATTR_CUDA_API_VERSION
	.align		4
        /*0000*/ 	.byte	0x04, 0x37
        /*0002*/ 	.short	(.L_3883 - .L_3882)
.L_3882:
        /*0004*/ 	.word	0x00000082


	//----- nvinfo : EIATTR_KPARAM_INFO
	.align		4
.L_3883:
        /*0008*/ 	.byte	0x04, 0x17
        /*000a*/ 	.short	(.L_3885 - .L_3884)
.L_3884:
        /*000c*/ 	.word	0x00000000
        /*0010*/ 	.short	0x0006
        /*0012*/ 	.short	0x0034
        /*0014*/ 	.byte	0x00, 0xf0, 0x21, 0x00


	//----- nvinfo : EIATTR_KPARAM_INFO
	.align		4
.L_3885:
        /*0018*/ 	.byte	0x04, 0x17
        /*001a*/ 	.short	(.L_3887 - .L_3886)
.L_3886:
        /*001c*/ 	.word	0x00000000
        /*0020*/ 	.short	0x0005
        /*0022*/ 	.short	0x002c
        /*0024*/ 	.byte	0x00, 0xf0, 0x21, 0x00


	//----- nvinfo : EIATTR_KPARAM_INFO
	.align		4
.L_3887:
        /*0028*/ 	.byte	0x04, 0x17
        /*002a*/ 	.short	(.L_3889 - .L_3888)
.L_3888:
        /*002c*/ 	.word	0x00000000
        /*0030*/ 	.short	0x0004
        /*0032*/ 	.short	0x0029
        /*0034*/ 	.byte	0x00, 0xf0, 0x05, 0x00


	//----- nvinfo : EIATTR_KPARAM_INFO
	.align		4
.L_3889:
        /*0038*/ 	.byte	0x04, 0x17
        /*003a*/ 	.short	(.L_3891 - .L_3890)
.L_3890:
        /*003c*/ 	.word	0x00000000
        /*0040*/ 	.short	0x0003
        /*0042*/ 	.short	0x0028
        /*0044*/ 	.byte	0x00, 0xf0, 0x05, 0x00


	//----- nvinfo : EIATTR_KPARAM_INFO
	.align		4
.L_3891:
        /*0048*/ 	.byte	0x04, 0x17
        /*004a*/ 	.short	(.L_3893 - .L_3892)
.L_3892:
        /*004c*/ 	.word	0x00000000
        /*0050*/ 	.short	0x0002
        /*0052*/ 	.short	0x0018
        /*0054*/ 	.byte	0x00, 0xf0, 0x41, 0x00


	//----- nvinfo : EIATTR_KPARAM_INFO
	.align		4
.L_3893:
        /*0058*/ 	.byte	0x04, 0x17
        /*005a*/ 	.short	(.L_3895 - .L_3894)
.L_3894:
        /*005c*/ 	.word	0x00000000
        /*0060*/ 	.short	0x0001
        /*0062*/ 	.short	0x0008
        /*0064*/ 	.byte	0x00, 0xf0, 0x41, 0x00


	//----- nvinfo : EIATTR_KPARAM_INFO
	.align		4
.L_3895:
        /*0068*/ 	.byte	0x04, 0x17
        /*006a*/ 	.short	(.L_3897 - .L_3896)
.L_3896:
        /*006c*/ 	.word	0x00000000
        /*0070*/ 	.short	0x0000
        /*0072*/ 	.short	0x0000
        /*0074*/ 	.byte	0x00, 0xf0, 0x11, 0x00


	//----- nvinfo : EIATTR_SPARSE_MMA_MASK
	.align		4
.L_3897:
        /*0078*/ 	.byte	0x03, 0x50
        /*007a*/ 	.short	0x0000


	//----- nvinfo : EIATTR_MAXREG_COUNT
	.align		4
        /*007c*/ 	.byte	0x03, 0x1b
        /*007e*/ 	.short	0x00ff


	//----- nvinfo : EIATTR_EXTERNS
	.align		4
        /*0080*/ 	.byte	0x04, 0x0f
        /*0082*/ 	.short	(.L_3899 - .L_3898)


	//   ....[0]....
	.align		4
.L_3898:
        /*0084*/ 	.word	index@(__assertfail)


	//----- nvinfo : EIATTR_MERCURY_ISA_VERSION
	.align		4
.L_3899:
        /*0088*/ 	.byte	0x03, 0x5f
        /*008a*/ 	.short	0x0101


	//----- nvinfo : EIATTR_VRC_CTA_INIT_COUNT
	.align		4
        /*008c*/ 	.byte	0x02, 0x4a
	.zero		1
	.zero		1


	//----- nvinfo : EIATTR_SYSCALL_OFFSETS
	.align		4
        /*0090*/ 	.byte	0x04, 0x46
        /*0092*/ 	.short	(.L_3901 - .L_3900)


	//   ....[0]....
.L_3900:
        /*0094*/ 	.word	0x00000e60


	//   ....[1]....
        /*0098*/ 	.word	0x00001df0


	//   ....[2]....
        /*009c*/ 	.word	0x00002d00


	//   ....[3]....
        /*00a0*/ 	.word	0x00003be0


	//   ....[4]....
        /*00a4*/ 	.word	0x00004a30


	//   ....[5]....
        /*00a8*/ 	.word	0x00005780


	//   ....[6]....
        /*00ac*/ 	.word	0x00006600


	//   ....[7]....
        /*00b0*/ 	.word	0x00007460


	//----- nvinfo : EIATTR_EXIT_INSTR_OFFSETS
	.align		4
.L_3901:
        /*00b4*/ 	.byte	0x04, 0x1c
        /*00b6*/ 	.short	(.L_3903 - .L_3902)


	//   ....[0]....
.L_3902:
        /*00b8*/ 	.word	0x000068a0


	//   ....[1]....
        /*00bc*/ 	.word	0x000069e0


	//   ....[2]....
        /*00c0*/ 	.word	0x00006a20


	//   ....[3]....
        /*00c4*/ 	.word	0x00006ab0


	//   ....[4]....
        /*00c8*/ 	.word	0x00006ae0


	//   ....[5]....
        /*00cc*/ 	.word	0x00006b10


	//   ....[6]....
        /*00d0*/ 	.word	0x00006b90


	//   ....[7]....
        /*00d4*/ 	.word	0x00006bc0


	//   ....[8]....
        /*00d8*/ 	.word	0x00006c50


	//   ....[9]....
        /*00dc*/ 	.word	0x00006c90


	//   ....[10]....
        /*00e0*/ 	.word	0x00006cd0


	//   ....[11]....
        /*00e4*/ 	.word	0x00006da0


	//   ....[12]....
        /*00e8*/ 	.word	0x00006f00


	//   ....[13]....
        /*00ec*/ 	.word	0x00007060


	//   ....[14]....
        /*00f0*/ 	.word	0x000071b0


	//   ....[15]....
        /*00f4*/ 	.word	0x000071e0


	//   ....[16]....
        /*00f8*/ 	.word	0x00007210


	//   ....[17]....
        /*00fc*/ 	.word	0x000072b0


	//   ....[18]....
        /*0100*/ 	.word	0x00007300


	//   ....[19]....
        /*0104*/ 	.word	0x00007470


	//   ....[20]....
        /*0108*/ 	.word	0x00007570


	//   ....[21]....
        /*010c*/ 	.word	0x000076a0


	//   ....[22]....
        /*0110*/ 	.word	0x000076d0


	//----- nvinfo : EIATTR_MAX_THREADS
	.align		4
.L_3903:
        /*0114*/ 	.byte	0x04, 0x05
        /*0116*/ 	.short	(.L_3905 - .L_3904)
.L_3904:
        /*0118*/ 	.word	0x00000080
        /*011c*/ 	.word	0x00000001
        /*0120*/ 	.word	0x00000001


	//----- nvinfo : EIATTR_CRS_STACK_SIZE
	.align		4
.L_3905:
        /*0124*/ 	.byte	0x04, 0x1e
        /*0126*/ 	.short	(.L_3907 - .L_3906)
.L_3906:
        /*0128*/ 	.word	0x00000000


	//----- nvinfo : EIATTR_CBANK_PARAM_SIZE
	.align		4
.L_3907:
        /*012c*/ 	.byte	0x03, 0x19
        /*012e*/ 	.short	0x003c


	//----- nvinfo : EIATTR_PARAM_CBANK
	.align		4
        /*0130*/ 	.byte	0x04, 0x0a
        /*0132*/ 	.short	(.L_3909 - .L_3908)
	.align		4
.L_3908:
        /*0134*/ 	.word	index@(.nv.constant0._ZN2at6native27unrolled_elementwise_kernelIZZZNS0_21clamp_max_kernel_cudaERNS_18TensorIteratorBaseERKN3c106ScalarEENKUlvE_clEvENKUlvE5_clEvEUlfE_St5arrayIPcLm2EELi4E23TrivialOffsetCalculatorILi1EjESF_NS0_6memory12LoadWithCastILi1EEENSG_13StoreWithCastILi1EEEEEviT_T0_T2_T3_T4_T5_)
        /*0138*/ 	.short	0x0380
        /*013a*/ 	.short	0x003c


	//----- nvinfo : EIATTR_SW_WAR
	.align		4
.L_3909:
        /*013c*/ 	.byte	0x04, 0x36
        /*013e*/ 	.short	(.L_3911 - .L_3910)
.L_3910:
        /*0140*/ 	.word	0x00000008
.L_3911:


//--------------------- .nv.info._ZN2at6native18elementwise_kernelILi128ELi2EZNS0_22gpu_kernel_impl_nocastIZZZNS0_21clamp_max_kernel_cudaERNS_18TensorIteratorBaseERKN3c106ScalarEENKUlvE_clEvENKUlvE5_clEvEUlfE_EEvS4_RKT_EUliE_EEviT1_ --------------------------
	.section	.nv.info._ZN2at6native18elementwise_kernelILi128ELi2EZNS0_22gpu_kernel_impl_nocastIZZZNS0_21clamp_max_kernel_cudaERNS_18TensorIteratorBaseERKN3c106ScalarEENKUlvE_clEvENKUlvE5_clEvEUlfE_EEvS4_RKT_EUliE_EEviT1_,"",@"SHT_CUDA_INFO"
	.sectionflags	@""
	.align	4


	//----- nvinfo : EIATTR_CUDA_API_VERSION
	.align		4
        /*0000*/ 	.byte	0x04, 0x37
        /*0002*/ 	.short	(.L_3913 - .L_3912)
.L_3912:
        /*0004*/ 	.word	0x00000082


	//----- nvinfo : EIATTR_KPARAM_INFO
	.align		4
.L_3913:
        /*0008*/ 	.byte	0x04, 0x17
        /*000a*/ 	.short	(.L_3915 - .L_3914)
.L_3914:
        /*000c*/ 	.word	0x00000000
        /*0010*/ 	.short	0x0001
        /*0012*/ 	.short	0x0008
        /*0014*/ 	.byte	0x00, 0xf0, 0x81, 0x08


	//----- nvinfo : EIATTR_KPARAM_INFO
	.align		4
.L_3915:
        /*0018*/ 	.byte	0x04, 0x17
        /*001a*/ 	.short	(.L_3917 - .L_3916)
.L_3916:
        /*001c*/ 	.word	0x00000000
        /*0020*/ 	.short	0x0000
        /*0022*/ 	.short	0x0000
        /*0024*/ 	.byte	0x00, 0xf0, 0x11, 0x00


	//----- nvinfo : EIATTR_SPARSE_MMA_MASK
	.align		4
.L_3917:
        /*0028*/ 	.byte	0x03, 0x50
        /*002a*/ 	.short	0x0000


	//----- nvinfo : EIATTR_MAXREG_COUNT
	.align		4
        /*002c*/ 	.byte	0x03, 0x1b
        /*002e*/ 	.short	0x0080


	//----- nvinfo : EIATTR_MERCURY_ISA_VERSION
	.align		4
        /*0030*/ 	.byte	0x03, 0x5f
        /*0032*/ 	.short	0x0101


	//----- nvinfo : EIATTR_VRC_CTA_INIT_COUNT
	.align		4
        /*0034*/ 	.byte	0x02, 0x4a
	.zero		1
	.zero		1


	//----- nvinfo : EIATTR_EXIT_INSTR_OFFSETS
	.align		4
        /*0038*/ 	.byte	0x04, 0x1c
        /*003a*/ 	.short	(.L_3919 - .L_3918)


	//   ....[0]....
.L_3918:
        /*003c*/ 	.word	0x00000170


	//   ....[1]....
        /*0040*/ 	.word	0x000001f0


	//   ....[2]....
        /*0044*/ 	.word	0x000015e0


	//   ....[3]....
        /*0048*/ 	.word	0x00002930


	//----- nvinfo : EIATTR_MAX_THREADS
	.align		4
.L_3919:
        /*004c*/ 	.byte	0x04, 0x05
        /*004e*/ 	.short	(.L_3921 - .L_3920)
.L_3920:
        /*0050*/ 	.word	0x00000080
        /*0054*/ 	.word	0x00000001
        /*0058*/ 	.word	0x00000001


	//----- nvinfo : EIATTR_CRS_STACK_SIZE
	.align		4
.L_3921:
        /*005c*/ 	.byte	0x04, 0x1e
        /*005e*/ 	.short	(.L_3923 - .L_3922)
.L_3922:
        /*0060*/ 	.word	0x00000000


	//----- nvinfo : EIATTR_CBANK_PARAM_SIZE
	.align		4
.L_3923:
        /*0064*/ 	.byte	0x03, 0x19
        /*0066*/ 	.short	0x0228


	//----- nvinfo : EIATTR_PARAM_CBANK
	.align		4
        /*0068*/ 	.byte	0x04, 0x0a
        /*006a*/ 	.short	(.L_3925 - .L_3924)
	.align		4
.L_3924:
        /*006c*/ 	.word	index@(.nv.constant0._ZN2at6native18elementwise_kernelILi128ELi2EZNS0_22gpu_kernel_impl_nocastIZZZNS0_21clamp_max_kernel_cudaERNS_18TensorIteratorBaseERKN3c106ScalarEENKUlvE_clEvENKUlvE5_clEvEUlfE_EEvS4_RKT_EUliE_EEviT1_)
        /*0070*/ 	.short	0x0380
        /*0072*/ 	.short	0x0228


	//----- nvinfo : EIATTR_SW_WAR
	.align		4
.L_3925:
        /*0074*/ 	.byte	0x04, 0x36
        /*0076*/ 	.short	(.L_3927 - .L_3926)
.L_3926:
        /*0078*/ 	.word	0x00000008
.L_3927:


//--------------------- .nv.info._ZN2at6native27unrolled_elementwise_kernelIZZZNS0_21clamp_max_kernel_cudaERNS_18TensorIteratorBaseERKN3c106ScalarEENKUlvE_clEvENKUlvE5_clEvEUlfE_St5arrayIPcLm2EELi4E23TrivialOffsetCalculatorILi1EjESF_NS0_6memory15LoadWithoutCastENSG_16StoreWithoutCastEEEviT_T0_T2_T3_T4_T5_ --------------------------
	.section	.nv.info._ZN2at6native27unrolled_elementwise_kernelIZZZNS0_21clamp_max_kernel_cudaERNS_18TensorIteratorBaseERKN3c106ScalarEENKUlvE_clEvENKUlvE5_clEvEUlfE_St5arrayIPcLm2EELi4E23TrivialOffsetCalculatorILi1EjESF_NS0_6memory15LoadWithoutCastENSG_16StoreWithoutCastEEEviT_T0_T2_T3_T4_T5_,"",@"SHT_CUDA_INFO"
	.sectionflags	@""
	.align	4


	//----- nvinfo : EIATTR_CUDA_API_VERSION
	.align		4
        /*0000*/ 	.byte	0x04, 0x37
        /*0002*/ 	.short	(.L_3929 - .L_3928)
.L_3928:
        /*0004*/ 	.word	0x00000082


	//----- nvinfo : EIATTR_KPARAM_INFO
	.align		4
.L_3929:
        /*0008*/ 	.byte	0x04, 0x17
        /*000a*/ 	.short	(.L_3931 - .L_3930)
.L_3930:
        /*000c*/ 	.word	0x00000000
        /*0010*/ 	.short	0x0006
        /*0012*/ 	.short	0x002b
        /*0014*/ 	.byte	0x00, 0xf0, 0x05, 0x00


	//----- nvinfo : EIATTR_KPARAM_INFO
	.align		4
.L_3931:
        /*0018*/ 	.byte	0x04, 0x17
        /*001a*/ 	.short	(.L_3933 - .L_3932)
.L_3932:
        /*001c*/ 	.word	0x00000000
        /*0020*/ 	.short	0x0005
        /*0022*/ 	.short	0x002a
        /*0024*/ 	.byte	0x00, 0xf0, 0x05, 0x00


	//----- nvinfo : EIATTR_KPARAM_INFO
	.align		4
.L_3933:
        /*0028*/ 	.byte	0x04, 0x17
        /*002a*/ 	.short	(.L_3935 - .L_3934)
.L_3934:
        /*002c*/ 	.word	0x00000000
        /*0030*/ 	.short	0x0004
        /*0032*/ 	.short	0x0029
        /*0034*/ 	.byte	0x00, 0xf0, 0x05, 0x00


	//----- nvinfo : EIATTR_KPARAM_INFO
	.align		4
.L_3935:
        /*0038*/ 	.byte	0x04, 0x17
        /*003a*/ 	.short	(.L_3937 - .L_3936)
.L_3936:
        /*003c*/ 	.word	0x00000000
        /*0040*/ 	.short	0x0003
        /*0042*/ 	.short	0x0028
        /*0044*/ 	.byte	0x00, 0xf0, 0x05, 0x00


	//----- nvinfo : EIATTR_KPARAM_INFO
	.align		4
.L_3937:
        /*0048*/ 	.byte	0x04, 0x17
        /*004a*/ 	.short	(.L_3939 - .L_3938)
.L_3938:
        /*004c*/ 	.word	0x00000000
        /*0050*/ 	.short	0x0002
        /*0052*/ 	.short	0x0018
        /*0054*/ 	.byte	0x00, 0xf0, 0x41, 0x00


	//----- nvinfo : EIATTR_KPARAM_INFO
	.align		4
.L_3939:
        /*0058*/ 	.byte	0x04, 0x17
        /*005a*/ 	.short	(.L_3941 - .L_3940)
.L_3940:
        /*005c*/ 	.word	0x00000000
        /*0060*/ 	.short	0x0001
        /*0062*/ 	.short	0x0008
        /*0064*/ 	.byte	0x00, 0xf0, 0x41, 0x00


	//----- nvinfo : EIATTR_KPARAM_INFO
	.align		4
.L_3941:
        /*0068*/ 	.byte	0x04, 0x17
        /*006a*/ 	.short	(.L_3943 - .L_3942)
.L_3942:
        /*006c*/ 	.word	0x00000000
        /*0070*/ 	.short	0x0000
        /*0072*/ 	.short	0x0000
        /*0074*/ 	.byte	0x00, 0xf0, 0x11, 0x00


	//----- nvinfo : EIATTR_SPARSE_MMA_MASK
	.align		4
.L_3943:
        /*0078*/ 	.byte	0x03, 0x50
        /*007a*/ 	.short	0x0000


	//----- nvinfo : EIATTR_MAXREG_COUNT
	.align		4
        /*007c*/ 	.byte	0x03, 0x1b
        /*007e*/ 	.short	0x00ff


	//----- nvinfo : EIATTR_MERCURY_ISA_VERSION
	.align		4
        /*0080*/ 	.byte	0x03, 0x5f
        /*0082*/ 	.short	0x0101


	//----- nvinfo : EIATTR_VRC_CTA_INIT_COUNT
	.align		4
        /*0084*/ 	.byte	0x02, 0x4a
	.zero		1
	.zero		1


	//----- nvinfo : EIATTR_EXIT_INSTR_OFFSETS
	.align		4
        /*0088*/ 	.byte	0x04, 0x1c
        /*008a*/ 	.short	(.L_3945 - .L_3944)


	//   ....[0]....
.L_3944:
        /*008c*/ 	.word	0x00000450


	//   ....[1]....
        /*0090*/ 	.word	0x000004a0


	//----- nvinfo : EIATTR_MAX_THREADS
	.align		4
.L_3945:
        /*0094*/ 	.byte	0x04, 0x05
        /*0096*/ 	.short	(.L_3947 - .L_3946)
.L_3946:
        /*0098*/ 	.word	0x00000080
        /*009c*/ 	.word	0x00000001
        /*00a0*/ 	.word	0x00000001


	//----- nvinfo : EIATTR_CRS_STACK_SIZE
	.align		4
.L_3947:
        /*00a4*/ 	.byte	0x04, 0x1e
        /*00a6*/ 	.short	(.L_3949 - .L_3948)
.L_3948:
        /*00a8*/ 	.word	0x00000000


	//----- nvinfo : EIATTR_CBANK_PARAM_SIZE
	.align		4
.L_3949:
        /*00ac*/ 	.byte	0x03, 0x19
        /*00ae*/ 	.short	0x002c


	//----- nvinfo : EIATTR_PARAM_CBANK
	.align		4
        /*00b0*/ 	.byte	0x04, 0x0a
        /*00b2*/ 	.short	(.L_3951 - .L_3950)
	.align		4
.L_3950:
        /*00b4*/ 	.word	index@(.nv.constant0._ZN2at6native27unrolled_elementwise_kernelIZZZNS0_21clamp_max_kernel_cudaERNS_18TensorIteratorBaseERKN3c106ScalarEENKUlvE_clEvENKUlvE5_clEvEUlfE_St5arrayIPcLm2EELi4E23TrivialOffsetCalculatorILi1EjESF_NS0_6memory15LoadWithoutCastENSG_16StoreWithoutCastEEEviT_T0_T2_T3_T4_T5_)
        /*00b8*/ 	.short	0x0380
        /*00ba*/ 	.short	0x002c


	//----- nvinfo : EIATTR_SW_WAR
	.align		4
.L_3951:
        /*00bc*/ 	.byte	0x04, 0x36
        /*00be*/ 	.short	(.L_3953 - .L_3952)
.L_3952:
        /*00c0*/ 	.word	0x00000008
.L_3953:


//--------------------- .nv.info._ZN2at6native29vectorized_elementwise_kernelILi2EZZZNS0_21clamp_max_kernel_cudaERNS_18TensorIteratorBaseERKN3c106ScalarEENKUlvE_clEvENKUlvE5_clEvEUlfE_St5arrayIPcLm2EEEEviT0_T1_ --------------------------
	.section	.nv.info._ZN2at6native29vectorized_elementwise_kernelILi2EZZZNS0_21clamp_max_kernel_cudaERNS_18TensorIteratorBaseERKN3c106ScalarEENKUlvE_clEvENKUlvE5_clEvEUlfE_St5arrayIPcLm2EEEEviT0_T1_,"",@"SHT_CUDA_INFO"
	.sectionflags	@""
	.align	4


	//----- nvinfo : EIATTR_CUDA_API_VERSION
	.align		4
        /*0000*/ 	.byte	0x04, 0x37
        /*0002*/ 	.short	(.L_3955 - .L_3954)
.L_3954:
        /*0004*/ 	.word	0x00000082


	//----- nvinfo : EIATTR_KPARAM_INFO
	.align		4
.L_3955:
        /*0008*/ 	.byte	0x04, 0x17
        /*000a*/ 	.short	(.L_3957 - .L_3956)
.L_3956:
        /*000c*/ 	.word	0x00000000
        /*0010*/ 	.short	0x0002
        /*0012*/ 	.short	0x0018
        /*0014*/ 	.byte	0x00, 0xf0, 0x41, 0x00


	//----- nvinfo : EIATTR_KPARAM_INFO
	.align		4
.L_3957:
        /*0018*/ 	.byte	0x04, 0x17
        /*001a*/ 	.short	(.L_3959 - .L_3958)
.L_3958:
        /*001c*/ 	.word	0x00000000
        /*0020*/ 	.short	0x0001
        /*0022*/ 	.short	0x0008
        /*0024*/ 	.byte	0x00, 0xf0, 0x41, 0x00


	//----- nvinfo : EIATTR_KPARAM_INFO
	.align		4
.L_3959:
        /*0028*/ 	.byte	0x04, 0x17
        /*002a*/ 	.short	(.L_3961 - .L_3960)
.L_3960:
        /*002c*/ 	.word	0x00000000
        /*0030*/ 	.short	0x0000
        /*0032*/ 	.short	0x0000
        /*0034*/ 	.byte	0x00, 0xf0, 0x11, 0x00


	//----- nvinfo : EIATTR_SPARSE_MMA_MASK
	.align		4
.L_3961:
        /*0038*/ 	.byte	0x03, 0x50
        /*003a*/ 	.short	0x0000


	//----- nvinfo : EIATTR_MAXREG_COUNT
	.align		4
        /*003c*/ 	.byte	0x03, 0x1b
        /*003e*/ 	.short	0x00ff


	//----- nvinfo : EIATTR_MERCURY_ISA_VERSION
	.align		4
        /*0040*/ 	.byte	0x03, 0x5f
        /*0042*/ 	.short	0x0101


	//----- nvinfo : EIATTR_VRC_CTA_INIT_COUNT
	.align		4
        /*0044*/ 	.byte	0x02, 0x4a
	.zero		1
	.zero		1


	//----- nvinfo : EIATTR_EXIT_INSTR_OFFSETS
	.align		4
        /*0048*/ 	.byte	0x04, 0x1c
        /*004a*/ 	.short	(.L_3963 - .L_3962)


	//   ....[0]....
.L_3962:
        /*004c*/ 	.word	0x00000880


	//   ....[1]....
        /*0050*/ 	.word	0x000008d0


	//   ....[2]....
        /*0054*/ 	.word	0x00000ae0


	//----- nvinfo : EIATTR_MAX_THREADS
	.align		4
.L_3963:
        /*0058*/ 	.byte	0x04, 0x05
        /*005a*/ 	.short	(.L_3965 - .L_3964)
.L_3964:
        /*005c*/ 	.word	0x00000080
        /*0060*/ 	.word	0x00000001
        /*0064*/ 	.word	0x00000001


	//----- nvinfo : EIATTR_CRS_STACK_SIZE
	.align		4
.L_3965:
        /*0068*/ 	.byte	0x04, 0x1e
        /*006a*/ 	.short	(.L_3967 - .L_3966)
.L_3966:
        /*006c*/ 	.word	0x00000000


	//----- nvinfo : EIATTR_CBANK_PARAM_SIZE
	.align		4
.L_3967:
        /*0070*/ 	.byte	0x03, 0x19
        /*0072*/ 	.short	0x0028


	//----- nvinfo : EIATTR_PARAM_CBANK
	.align		4
        /*0074*/ 	.byte	0x04, 0x0a
        /*0076*/ 	.short	(.L_3969 - .L_3968)
	.align		4
.L_3968:
        /*0078*/ 	.word	index@(.nv.constant0._ZN2at6native29vectorized_elementwise_kernelILi2EZZZNS0_21clamp_max_kernel_cudaERNS_18TensorIteratorBaseERKN3c106ScalarEENKUlvE_clEvENKUlvE5_clEvEUlfE_St5arrayIPcLm2EEEEviT0_T1_)
        /*007c*/ 	.short	0x0380
        /*007e*/ 	.short	0x0028


	//----- nvinfo : EIATTR_SW_WAR
	.align		4
.L_3969:
        /*0080*/ 	.byte	0x04, 0x36
        /*0082*/ 	.short	(.L_3971 - .L_3970)
.L_3970:
        /*0084*/ 	.word	0x00000008
.L_3971:


//--------------------- .nv.info._ZN2at6native29vectorized_elementwise_kernelILi4EZZZNS0_21clamp_max_kernel_cudaERNS_18TensorIteratorBaseERKN3c106ScalarEENKUlvE_clEvENKUlvE5_clEvEUlfE_St5arrayIPcLm2EEEEviT0_T1_ --------------------------
	.section	.nv.info._ZN2at6native29vectorized_elementwise_kernelILi4EZZZNS0_21clamp_max_kernel_cudaERNS_18TensorIteratorBaseERKN3c106ScalarEENKUlvE_clEvENKUlvE5_clEvEUlfE_St5arrayIPcLm2EEEEviT0_T1_,"",@"SHT_CUDA_INFO"
	.sectionflags	@""
	.align	4


	//----- nvinfo : EIATTR_CUDA_API_VERSION
	.align		4
        /*0000*/ 	.byte	0x04, 0x37
        /*0002*/ 	.short	(.L_3973 - .L_3972)
.L_3972:
        /*0004*/ 	.word	0x00000082


	//----- nvinfo : EIATTR_KPARAM_INFO
	.align		4
.L_3973:
        /*0008*/ 	.byte	0x04, 0x17
        /*000a*/ 	.short	(.L_3975 - .L_3974)
.L_3974:
        /*000c*/ 	.word	0x00000000
        /*0010*/ 	.short	0x0002
        /*0012*/ 	.short	0x0018
        /*0014*/ 	.byte	0x00, 0xf0, 0x41, 0x00


	//----- nvinfo : EIATTR_KPARAM_INFO
	.align		4
.L_3975:
        /*0018*/ 	.byte	0x04, 0x17
        /*001a*/ 	.short	(.L_3977 - .L_3976)
.L_3976:
        /*001c*/ 	.word	0x00000000
        /*0020*/ 	.short	0x0001
        /*0022*/ 	.short	0x0008
        /*0024*/ 	.byte	0x00, 0xf0, 0x41, 0x00


	//----- nvinfo : EIATTR_KPARAM_INFO
	.align		4
.L_3977:
        /*0028*/ 	.byte	0x04, 0x17
        /*002a*/ 	.short	(.L_3979 - .L_3978)
.L_3978:
        /*002c*/ 	.word	0x00000000
        /*0030*/ 	.short	0x0000
        /*0032*/ 	.short	0x0000
        /*0034*/ 	.byte	0x00, 0xf0, 0x11, 0x00


	//----- nvinfo : EIATTR_SPARSE_MMA_MASK
	.align		4
.L_3979:
        /*0038*/ 	.byte	0x03, 0x50
        /*003a*/ 	.short	0x0000


	//----- nvinfo : EIATTR_MAXREG_COUNT
	.align		4
        /*003c*/ 	.byte	0x03, 0x1b
        /*003e*/ 	.short	0x00ff


	//----- nvinfo : EIATTR_MERCURY_ISA_VERSION
	.align		4
        /*0040*/ 	.byte	0x03, 0x5f
        /*0042*/ 	.short	0x0101


	//----- nvinfo : EIATTR_VRC_CTA_INIT_COUNT
	.align		4
        /*0044*/ 	.byte	0x02, 0x4a
	.zero		1
	.zero		1


	//----- nvinfo : EIATTR_EXIT_INSTR_OFFSETS
	.align		4
        /*0048*/ 	.byte	0x04, 0x1c
        /*004a*/ 	.short	(.L_3981 - .L_3980)


	//   ....[0]....
.L_3980:
        /*004c*/ 	.word	0x00000880


	//   ....[1]....
        /*0050*/ 	.word	0x000008d0


	//   ....[2]....
        /*0054*/ 	.word	0x00000aa0


	//----- nvinfo : EIATTR_MAX_THREADS
	.align		4
.L_3981:
        /*0058*/ 	.byte	0x04, 0x05
        /*005a*/ 	.short	(.L_3983 - .L_3982)
.L_3982:
        /*005c*/ 	.word	0x00000080
        /*0060*/ 	.word	0x00000001
        /*0064*/ 	.word	0x00000001


	//----- nvinfo : EIATTR_CRS_STACK_SIZE
	.align		4
.L_3983:
        /*0068*/ 	.byte	0x04, 0x1e
        /*006a*/ 	.short	(.L_3985 - .L_3984)
.L_3984:
        /*006c*/ 	.word	0x00000000


	//----- nvinfo : EIATTR_CBANK_PARAM_SIZE
	.align		4
.L_3985:
        /*0070*/ 	.byte	0x03, 0x19
        /*0072*/ 	.short	0x0028


	//----- nvinfo : EIATTR_PARAM_CBANK
	.align		4
        /*0074*/ 	.byte	0x04, 0x0a
        /*0076*/ 	.short	(.L_3987 - .L_3986)
	.align		4
.L_3986:
        /*0078*/ 	.word	index@(.nv.constant0._ZN2at6native29vectorized_elementwise_kernelILi4EZZZNS0_21clamp_max_kernel_cudaERNS_18TensorIteratorBaseERKN3c106ScalarEENKUlvE_clEvENKUlvE5_clEvEUlfE_St5arrayIPcLm2EEEEviT0_T1_)
        /*007c*/ 	.short	0x0380
        /*007e*/ 	.short	0x0028


	//----- nvinfo : EIATTR_SW_WAR
	.align		4
.L_3987:
        /*0080*/ 	.byte	0x04, 0x36
        /*0082*/ 	.short	(.L_3989 - .L_3988)
.L_3988:
        /*0084*/ 	.word	0x00000008
.L_3989:


//--------------------- .nv.info._ZN2at6native29vectorized_elementwise_kernelILi8EZZZNS0_21clamp_max_kernel_cudaERNS_18TensorIteratorBaseERKN3c106ScalarEENKUlvE_clEvENKUlvE5_clEvEUlfE_St5arrayIPcLm2EEEEviT0_T1_ --------------------------
	.section	.nv.info._ZN2at6native29vectorized_elementwise_kernelILi8EZZZNS0_21clamp_max_kernel_cudaERNS_18TensorIteratorBaseERKN3c106ScalarEENKUlvE_clEvENKUlvE5_clEvEUlfE_St5arrayIPcLm2EEEEviT0_T1_,"",@"SHT_CUDA_INFO"
	.sectionflags	@""
	.align	4


	//----- nvinfo : EIATTR_CUDA_API_VERSION
	.align		4
        /*0000*/ 	.byte	0x04, 0x37
        /*0002*/ 	.short	(.L_3991 - .L_3990)
.L_3990:
        /*0004*/ 	.word	0x00000082


	//----- nvinfo : EIATTR_KPARAM_INFO
	.align		4
.L_3991:
        /*0008*/ 	.byte	0x04, 0x17
        /*000a*/ 	.short	(.L_3993 - .L_3992)
.L_3992:
        /*000c*/ 	.word	0x00000000
        /*0010*/ 	.short	0x0002
        /*0012*/ 	.short	0x0018
        /*0014*/ 	.byte	0x00, 0xf0, 0x41, 0x00


	//----- nvinfo : EIATTR_KPARAM_INFO
	.align		4
.L_3993:
        /*0018*/ 	.byte	0x04, 0x17
        /*001a*/ 	.short	(.L_3995 - .L_3994)
.L_3994:
        /*001c*/ 	.word	0x00000000
        /*0020*/ 	.short	0x0001
        /*0022*/ 	.short	0x0008
        /*0024*/ 	.byte	0x00, 0xf0, 0x41, 0x00


	//----- nvinfo : EIATTR_KPARAM_INFO
	.align		4
.L_3995:
        /*0028*/ 	.byte	0x04, 0x17
        /*002a*/ 	.short	(.L_3997 - .L_3996)
.L_3996:
        /*002c*/ 	.word	0x00000000
        /*0030*/ 	.short	0x0000
        /*0032*/ 	.short	0x0000
        /*0034*/ 	.byte	0x00, 0xf0, 0x11, 0x00


	//----- nvinfo : EIATTR_SPARSE_MMA_MASK
	.align		4
.L_3997:
        /*0038*/ 	.byte	0x03, 0x50
        /*003a*/ 	.short	0x0000


	//----- nvinfo : EIATTR_MAXREG_COUNT
	.align		4
        /*003c*/ 	.byte	0x03, 0x1b
        /*003e*/ 	.short	0x00ff


	//----- nvinfo : EIATTR_MERCURY_ISA_VERSION
	.align		4
        /*0040*/ 	.byte	0x03, 0x5f
        /*0042*/ 	.short	0x0101


	//----- nvinfo : EIATTR_VRC_CTA_INIT_COUNT
	.align		4
        /*0044*/ 	.byte	0x02, 0x4a
	.zero		1
	.zero		1


	//----- nvinfo : EIATTR_EXIT_INSTR_OFFSETS
	.align		4
        /*0048*/ 	.byte	0x04, 0x1c
        /*004a*/ 	.short	(.L_3999 - .L_3998)


	//   ....[0]....
.L_3998:
        /*004c*/ 	.word	0x00000010


	//----- nvinfo : EIATTR_MAX_THREADS
	.align		4
.L_3999:
        /*0050*/ 	.byte	0x04, 0x05
        /*0052*/ 	.short	(.L_4001 - .L_4000)
.L_4000:
        /*0054*/ 	.word	0x00000080
        /*0058*/ 	.word	0x00000001
        /*005c*/ 	.word	0x00000001


	//----- nvinfo : EIATTR_CBANK_PARAM_SIZE
	.align		4
.L_4001:
        /*0060*/ 	.byte	0x03, 0x19
        /*0062*/ 	.short	0x0028


	//----- nvinfo : EIATTR_PARAM_CBANK
	.align		4
        /*0064*/ 	.byte	0x04, 0x0a
        /*0066*/ 	.short	(.L_4003 - .L_4002)
	.align		4
.L_4002:
        /*0068*/ 	.word	index@(.nv.constant0._ZN2at6native29vectorized_elementwise_kernelILi8EZZZNS0_21clamp_max_kernel_cudaERNS_18TensorIteratorBaseERKN3c106ScalarEENKUlvE_clEvENKUlvE5_clEvEUlfE_St5arrayIPcLm2EEEEviT0_T1_)
        /*006c*/ 	.short	0x0380
        /*006e*/ 	.short	0x0028


	//----- nvinfo : EIATTR_SW_WAR
	.align		4
.L_4003:
        /*0070*/ 	.byte	0x04, 0x36
        /*0072*/ 	.short	(.L_4005 - .L_4004)
.L_4004:
        /*0074*/ 	.word	0x00000008
.L_4005:


//--------------------- .nv.info._ZN2at6native18elementwise_kernelILi128ELi4EZNS0_15gpu_kernel_implIZZZNS0_21clamp_max_kernel_cudaERNS_18TensorIteratorBaseERKN3c106ScalarEENKUlvE_clEvENKUlvE4_clEvEUldE_EEvS4_RKT_EUliE_EEviT1_ --------------------------
	.section	.nv.info._ZN2at6native18elementwise_kernelILi128ELi4EZNS0_15gpu_kernel_implIZZZNS0_21clamp_max_kernel_cudaERNS_18TensorIteratorBaseERKN3c106ScalarEENKUlvE_clEvENKUlvE4_clEvEUldE_EEvS4_RKT_EUliE_EEviT1_,"",@"SHT_CUDA_INFO"
	.sectionflags	@""
	.align	4


	//----- nvinfo : EIATTR_CUDA_API_VERSION
	.align		4
        /*0000*/ 	.byte	0x04, 0x37
        /*0002*/ 	.short	(.L_4007 - .L_4006)
.L_4006:
        /*0004*/ 	.word	0x00000082


	//----- nvinfo : EIATTR_KPARAM_INFO
	.align		4
.L_4007:
        /*0008*/ 	.byte	0x04, 0x17
        /*000a*/ 	.short	(.L_4009 - .L_4008)
.L_4008:
        /*000c*/ 	.word	0x00000000
        /*0010*/ 	.short	0x0001
        /*0012*/ 	.short	0x0008
        /*0014*/ 	.byte	0x00, 0xf0, 0xa1, 0x08


	//----- nvinfo : EIATTR_KPARAM_INFO
	.align		4
.L_4009:
        /*0018*/ 	.byte	0x04, 0x17
        /*001a*/ 	.short	(.L_4011 - .L_4010)
.L_4010:
        /*001c*/ 	.word	0x00000000
        /*0020*/ 	.short	0x0000
        /*0022*/ 	.short	0x0000
        /*0024*/ 	.byte	0x00, 0xf0, 0x11, 0x00


	//----- nvinfo : EIATTR_SPARSE_MMA_MASK
	.align		4
.L_4011:
        /*0028*/ 	.byte	0x03, 0x50
        /*002a*/ 	.short	0x0000


	//----- nvinfo : EIATTR_MAXREG_COUNT
	.align		4
        /*002c*/ 	.byte	0x03, 0x1b
        /*002e*/ 	.short	0x0080


	//----- nvinfo : EIATTR_EXTERNS
	.align		4
        /*0030*/ 	.byte	0x04, 0x0f
        /*0032*/ 	.short	(.L_4013 - .L_4012)


	//   ....[0]....
	.align		4
.L_4012:
        /*0034*/ 	.word	index@(__assertfail)


	//----- nvinfo : EIATTR_MERCURY_ISA_VERSION
	.align		4
.L_4013:
        /*0038*/ 	.byte	0x03, 0x5f
        /*003a*/ 	.short	0x0101


	//----- nvinfo : EIATTR_VRC_CTA_INIT_COUNT
	.align		4
        /*003c*/ 	.byte	0x02, 0x4a
	.zero		1
	.zero		1


	//----- nvinfo : EIATTR_SYSCALL_OFFSETS
	.align		4
        /*0040*/ 	.byte	0x04, 0x46
        /*0042*/ 	.short	(.L_4015 - .L_4014)


	//   ....[0]....
.L_4014:
        /*0044*/ 	.word	0x00002180


	//   ....[1]....
        /*0048*/ 	.word	0x00003540


	//   ....[2]....
        /*004c*/ 	.word	0x000058d0


	//   ....[3]....
        /*0050*/ 	.word	0x00006990


	//   ....[4]....
        /*0054*/ 	.word	0x00008f50


	//   ....[5]....
        /*0058*/ 	.word	0x0000a010


	//   ....[6]....
        /*005c*/ 	.word	0x0000c5e0


	//   ....[7]....
        /*0060*/ 	.word	0x0000d670


	//----- nvinfo : EIATTR_EXIT_INSTR_OFFSETS
	.align		4
.L_4015:
        /*0064*/ 	.byte	0x04, 0x1c
        /*0066*/ 	.short	(.L_4017 - .L_4016)


	//   ....[0]....
.L_4016:
        /*0068*/ 	.word	0x0000a470


	//   ....[1]....
        /*006c*/ 	.word	0x0000c840


	//   ....[2]....
        /*0070*/ 	.word	0x0000c880


	//   ....[3]....
        /*0074*/ 	.word	0x0000c910


	//   ....[4]....
        /*0078*/ 	.word	0x0000c940


	//   ....[5]....
        /*007c*/ 	.word	0x0000c970


	//   ....[6]....
        /*0080*/ 	.word	0x0000ca80


	//   ....[7]....
        /*0084*/ 	.word	0x0000cb40


	//   ....[8]....
        /*0088*/ 	.word	0x0000cc60


	//   ....[9]....
        /*008c*/ 	.word	0x0000cd30


	//   ....[10]....
        /*0090*/ 	.word	0x0000cd50


	//   ....[11]....
        /*0094*/ 	.word	0x0000ce20


	//   ....[12]....
        /*0098*/ 	.word	0x0000d010


	//   ....[13]....
        /*009c*/ 	.word	0x0000d200


	//   ....[14]....
        /*00a0*/ 	.word	0x0000d3e0


	//   ....[15]....
        /*00a4*/ 	.word	0x0000d410


	//   ....[16]....
        /*00a8*/ 	.word	0x0000d440


	//   ....[17]....
        /*00ac*/ 	.word	0x0000d4e0


	//   ....[18]....
        /*00b0*/ 	.word	0x0000d510


	//   ....[19]....
        /*00b4*/ 	.word	0x0000d680


	//   ....[20]....
        /*00b8*/ 	.word	0x0000d810


	//   ....[21]....
        /*00bc*/ 	.word	0x0000d9d0


	//   ....[22]....
        /*00c0*/ 	.word	0x0000da90


	//----- nvinfo : EIATTR_MAX_THREADS
	.align		4
.L_4017:
        /*00c4*/ 	.byte	0x04, 0x05
        /*00c6*/ 	.short	(.L_4019 - .L_4018)
.L_4018:
        /*00c8*/ 	.word	0x00000080
        /*00cc*/ 	.word	0x00000001
        /*00d0*/ 	.word	0x00000001


	//----- nvinfo : EIATTR_CRS_STACK_SIZE
	.align		4
.L_4019:
        /*00d4*/ 	.byte	0x04, 0x1e
        /*00d6*/ 	.short	(.L_4021 - .L_4020)
.L_4020:
        /*00d8*/ 	.word	0x00000000


	//----- nvinfo : EIATTR_CBANK_PARAM_SIZE
	.align		4
.L_4021:
        /*00dc*/ 	.byte	0x03, 0x19
        /*00de*/ 	.short	0x0230


	//----- nvinfo : EIATTR_PARAM_CBANK
	.align		4
        /*00e0*/ 	.byte	0x04, 0x0a
        /*00e2*/ 	.short	(.L_4023 - .L_4022)
	.align		4
.L_4022:
        /*00e4*/ 	.word	index@(.nv.constant0._ZN2at6native18elementwise_kernelILi128ELi4EZNS0_15gpu_kernel_implIZZZNS0_21clamp_max_kernel_cudaERNS_18TensorIteratorBaseERKN3c106ScalarEENKUlvE_clEvENKUlvE4_clEvEUldE_EEvS4_RKT_EUliE_EEviT1_)
        /*00e8*/ 	.short	0x0380
        /*00ea*/ 	.short	0x0230


	//----- nvinfo : EIATTR_SW_WAR
	.align		4
.L_4023:
        /*00ec*/ 	.byte	0x04, 0x36
        /*00ee*/ 	.short	(.L_4025 - .L_4024)
.L_4024:
        /*00f0*/ 	.word	0x00000008
.L_4025:


//--------------------- .nv.info._ZN2at6native27unrolled_elementwise_kernelIZZZNS0_21clamp_max_kernel_cudaERNS_18TensorIteratorBaseERKN3c106ScalarEENKUlvE_clEvENKUlvE4_clEvEUldE_St5arrayIPcLm2EELi4E23TrivialOffsetCalculatorILi1EjESF_NS0_6memory12LoadWithCastILi1EEENSG_13StoreWithCastILi1EEEEEviT_T0_T2_T3_T4_T5_ --------------------------
	.section	.nv.info._ZN2at6native27unrolled_elementwise_kernelIZZZNS0_21clamp_max_kernel_cudaERNS_18TensorIteratorBaseERKN3c106ScalarEENKUlvE_clEvENKUlvE4_clEvEUldE_St5arrayIPcLm2EELi4E23TrivialOffsetCalculatorILi1EjESF_NS0_6memory12LoadWithCastILi1EEENSG_13StoreWithCastILi1EEEEEviT_T0_T2_T3_T4_T5_,"",@"SHT_CUDA_INFO"
	.sectionflags	@""
	.align	4


	//----- nvinfo : EIATTR_CUDA_API_VERSION
	.align		4
        /*0000*/ 	.byte	0x04, 0x37
        /*0002*/ 	.short	(.L_4027 - .L_4026)
.L_4026:
        /*0004*/ 	.word	0x00000082


	//----- nvinfo : EIATTR_KPARAM_INFO
	.align		4
.L_4027:
        /*0008*/ 	.byte	0x04, 0x17
        /*000a*/ 	.short	(.L_4029 - .L_4028)
.L_4028:
        /*000c*/ 	.word	0x00000000
        /*0010*/ 	.short	0x0006
        /*0012*/ 	.short	0x0034
        /*0014*/ 	.byte	0x00, 0xf0, 0x21, 0x00


	//----- nvinfo : EIATTR_KPARAM_INFO
	.align		4
.L_4029:
        /*0018*/ 	.byte	0x04, 0x17
        /*001a*/ 	.short	(.L_4031 - .L_4030)
.L_4030:
        /*001c*/ 	.word	0x00000000
        /*0020*/ 	.short	0x0005
        /*0022*/ 	.short	0x002c
        /*0024*/ 	.byte	0x00, 0xf0, 0x21, 0x00


	//----- nvinfo : EIATTR_KPARAM_INFO
	.align		4
.L_4031:
        /*0028*/ 	.byte	0x04, 0x17
        /*002a*/ 	.short	(.L_4033 - .L_4032)
.L_4032:
        /*002c*/ 	.word	0x00000000
        /*0030*/ 	.short	0x0004
        /*0032*/ 	.short	0x0029
        /*0034*/ 	.byte	0x00, 0xf0, 0x05, 0x00


	//----- nvinfo : EIATTR_KPARAM_INFO
	.align		4
.L_4033:
        /*0038*/ 	.byte	0x04, 0x17
        /*003a*/ 	.short	(.L_4035 - .L_4034)
.L_4034:
        /*003c*/ 	.word	0x00000000
        /*0040*/ 	.short	0x0003
        /*0042*/ 	.short	0x0028
        /*0044*/ 	.byte	0x00, 0xf0, 0x05, 0x00


	//----- nvinfo : EIATTR_KPARAM_INFO
	.align		4
.L_4035:
        /*0048*/ 	.byte	0x04, 0x17
        /*004a*/ 	.short	(.L_4037 - .L_4036)
.L_4036:
        /*004c*/ 	.word	0x00000000
        /*0050*/ 	.short	0x0002
        /*0052*/ 	.short	0x0018
        /*0054*/ 	.byte	0x00, 0xf0, 0x41, 0x00


	//----- nvinfo : EIATTR_KPARAM_INFO
	.align		4
.L_4037:
        /*0058*/ 	.byte	0x04, 0x17
        /*005a*/ 	.short	(.L_4039 - .L_4038)
.L_4038:
        /*005c*/ 	.word	0x00000000
        /*0060*/ 	.short	0x0001
        /*0062*/ 	.short	0x0008
        /*0064*/ 	.byte	0x00, 0xf0, 0x41, 0x00


	//----- nvinfo : EIATTR_KPARAM_INFO
	.align		4
.L_4039:
        /*0068*/ 	.byte	0x04, 0x17
        /*006a*/ 	.short	(.L_4041 - .L_4040)
.L_4040:
        /*006c*/ 	.word	0x00000000
        /*0070*/ 	.short	0x0000
        /*0072*/ 	.short	0x0000
        /*0074*/ 	.byte	0x00, 0xf0, 0x11, 0x00


	//----- nvinfo : EIATTR_SPARSE_MMA_MASK
	.align		4
.L_4041:
        /*0078*/ 	.byte	0x03, 0x50
        /*007a*/ 	.short	0x0000


	//----- nvinfo : EIATTR_MAXREG_COUNT
	.align		4
        /*007c*/ 	.byte	0x03, 0x1b
        /*007e*/ 	.short	0x00ff


	//----- nvinfo : EIATTR_EXTERNS
	.align		4
        /*0080*/ 	.byte	0x04, 0x0f
        /*0082*/ 	.short	(.L_4043 - .L_4042)


	//   ....[0]....
	.align		4
.L_4042:
        /*0084*/ 	.word	index@(__assertfail)


	//----- nvinfo : EIATTR_MERCURY_ISA_VERSION
	.align		4
.L_4043:
        /*0088*/ 	.byte	0x03, 0x5f
        /*008a*/ 	.short	0x0101


	//----- nvinfo : EIATTR_VRC_CTA_INIT_COUNT
	.align		4
        /*008c*/ 	.byte	0x02, 0x4a
	.zero		1
	.zero		1


	//----- nvinfo : EIATTR_SYSCALL_OFFSETS
	.align		4
        /*0090*/ 	.byte	0x04, 0x46
        /*0092*/ 	.short	(.L_4045 - .L_4044)


	//   ....[0]....
.L_4044:
        /*0094*/ 	.word	0x00000e80


	//   ....[1]....
        /*0098*/ 	.word	0x00001ec0


	//   ....[2]....
        /*009c*/ 	.word	0x00002e40


	//   ....[3]....
        /*00a0*/ 	.word	0x00003d80


	//   ....[4]....
        /*00a4*/ 	.word	0x00005460


	//   ....[5]....
        /*00a8*/ 	.word	0x000065f0


	//   ....[6]....
        /*00ac*/ 	.word	0x000079d0


	//   ....[7]....
        /*00b0*/ 	.word	0x00008d90


	//----- nvinfo : EIATTR_EXIT_INSTR_OFFSETS
	.align		4
.L_4045:
        /*00b4*/ 	.byte	0x04, 0x1c
        /*00b6*/ 	.short	(.L_4047 - .L_4046)


	//   ....[0]....
.L_4046:
        /*00b8*/ 	.word	0x00007e20


	//   ....[1]....
        /*00bc*/ 	.word	0x00007f60


	//   ....[2]....
        /*00c0*/ 	.word	0x00007fa0


	//   ....[3]....
        /*00c4*/ 	.word	0x00008030


	//   ....[4]....
        /*00c8*/ 	.word	0x00008060


	//   ....[5]....
        /*00cc*/ 	.word	0x00008090


	//   ....[6]....
        /*00d0*/ 	.word	0x000081a0


	//   ....[7]....
        /*00d4*/ 	.word	0x00008260


	//   ....[8]....
        /*00d8*/ 	.word	0x00008380


	//   ....[9]....
        /*00dc*/ 	.word	0x00008450


	//   ....[10]....
        /*00e0*/ 	.word	0x00008470


	//   ....[11]....
        /*00e4*/ 	.word	0x00008540


	//   ....[12]....
        /*00e8*/ 	.word	0x00008730


	//   ....[13]....
        /*00ec*/ 	.word	0x00008920


	//   ....[14]....
        /*00f0*/ 	.word	0x00008b00


	//   ....[15]....
        /*00f4*/ 	.word	0x00008b30


	//   ....[16]....
        /*00f8*/ 	.word	0x00008b60


	//   ....[17]....
        /*00fc*/ 	.word	0x00008c00


	//   ....[18]....
        /*0100*/ 	.word	0x00008c30


	//   ....[19]....
        /*0104*/ 	.word	0x00008da0


	//   ....[20]....
        /*0108*/ 	.word	0x00008f30


	//   ....[21]....
        /*010c*/ 	.word	0x000090f0


	//   ....[22]....
        /*0110*/ 	.word	0x000091b0


	//----- nvinfo : EIATTR_MAX_THREADS
	.align		4
.L_4047:
        /*0114*/ 	.byte	0x04, 0x05
        /*0116*/ 	.short	(.L_4049 - .L_4048)
.L_4048:
        /*0118*/ 	.word	0x00000080
        /*011c*/ 	.word	0x00000001
        /*0120*/ 	.word	0x00000001


	//----- nvinfo : EIATTR_CRS_STACK_SIZE
	.align		4
.L_4049:
        /*0124*/ 	.byte	0x04, 0x1e
        /*0126*/ 	.short	(.L_4051 - .L_4050)
.L_4050:
        /*0128*/ 	.word	0x00000000


	//----- nvinfo : EIATTR_CBANK_PARAM_SIZE
	.align		4
.L_4051:
        /*012c*/ 	.byte	0x03, 0x19
        /*012e*/ 	.short	0x003c


	//----- nvinfo : EIATTR_PARAM_CBANK
	.align		4
        /*0130*/ 	.byte	0x04, 0x0a
        /*0132*/ 	.short	(.L_4053 - .L_4052)
	.align		4
.L_4052:
        /*0134*/ 	.word	index@(.nv.constant0._ZN2at6native27unrolled_elementwise_kernelIZZZNS0_21clamp_max_kernel_cudaERNS_18TensorIteratorBaseERKN3c106ScalarEENKUlvE_clEvENKUlvE4_clEvEUldE_St5arrayIPcLm2EELi4E23TrivialOffsetCalculatorILi1EjESF_NS0_6memory12LoadWithCastILi1EEENSG_13StoreWithCastILi1EEEEEviT_T0_T2_T3_T4_T5_)
        /*0138*/ 	.short	0x0380
        /*013a*/ 	.short	0x003c


	//----- nvinfo : EIATTR_SW_WAR
	.align		4
.L_4053:
        /*013c*/ 	.byte	0x04, 0x36
        /*013e*/ 	.short	(.L_4055 - .L_4054)
.L_4054:
        /*0140*/ 	.word	0x00000008
.L_4055:


//--------------------- .nv.info._ZN2at6native18elementwise_kernelILi128ELi2EZNS0_22gpu_kernel_impl_nocastIZZZNS0_21clamp_max_kernel_cudaERNS_18TensorIteratorBaseERKN3c106ScalarEENKUlvE_clEvENKUlvE4_clEvEUldE_EEvS4_RKT_EUliE_EEviT1_ --------------------------
	.section	.nv.info._ZN2at6native18elementwise_kernelILi128ELi2EZNS0_22gpu_kernel_impl_nocastIZZZNS0_21clamp_max_kernel_cudaERNS_18TensorIteratorBaseERKN3c106ScalarEENKUlvE_clEvENKUlvE4_clEvEUldE_EEvS4_RKT_EUliE_EEviT1_,"",@"SHT_CUDA_INFO"
	.sectionflags	@""
	.align	4


	//----- nvinfo : EIATTR_CUDA_API_VERSION
	.align		4
        /*0000*/ 	.byte	0x04, 0x37
        /*0002*/ 	.short	(.L_4057 - .L_4056)
.L_4056:
        /*0004*/ 	.word	0x00000082


	//----- nvinfo : EIATTR_KPARAM_INFO
	.align		4
.L_4057:
        /*0008*/ 	.byte	0x04, 0x17
        /*000a*/ 	.short	(.L_4059 - .L_4058)
.L_4058:
        /*000c*/ 	.word	0x00000000
        /*0010*/ 	.short	0x0001
        /*0012*/ 	.short	0x0008
        /*0014*/ 	.byte	0x00, 0xf0, 0x81, 0x08


	//----- nvinfo : EIATTR_KPARAM_INFO
	.align		4
.L_4059:
        /*0018*/ 	.byte	0x04, 0x17
        /*001a*/ 	.short	(.L_4061 - .L_4060)
.L_4060:
        /*001c*/ 	.word	0x00000000
        /*0020*/ 	.short	0x0000
        /*0022*/ 	.short	0x0000
        /*0024*/ 	.byte	0x00, 0xf0, 0x11, 0x00


	//----- nvinfo : EIATTR_SPARSE_MMA_MASK
	.align		4
.L_4061:
        /*0028*/ 	.byte	0x03, 0x50
        /*002a*/ 	.short	0x0000


	//----- nvinfo : EIATTR_MAXREG_COUNT
	.align		4
        /*002c*/ 	.byte	0x03, 0x1b
        /*002e*/ 	.short	0x0080


	//----- nvinfo : EIATTR_MERCURY_ISA_VERSION
	.align		4
        /*0030*/ 	.byte	0x03, 0x5f
        /*0032*/ 	.short	0x0101


	//----- nvinfo : EIATTR_VRC_CTA_INIT_COUNT
	.align		4
        /*0034*/ 	.byte	0x02, 0x4a
	.zero		1
	.zero		1


	//----- nvinfo : EIATTR_EXIT_INSTR_OFFSETS
	.align		4
        /*0038*/ 	.byte	0x04, 0x1c
        /*003a*/ 	.short	(.L_4063 - .L_4062)


	//   ....[0]....
.L_4062:
        /*003c*/ 	.word	0x00000230


	//   ....[1]....
        /*0040*/ 	.word	0x00000370


	//   ....[2]....
        /*0044*/ 	.word	0x00001820


	//   ....[3]....
        /*0048*/ 	.word	0x00002c30


	//----- nvinfo : EIATTR_MAX_THREADS
	.align		4
.L_4063:
        /*004c*/ 	.byte	0x04, 0x05
        /*004e*/ 	.short	(.L_4065 - .L_4064)
.L_4064:
        /*0050*/ 	.word	0x00000080
        /*0054*/ 	.word	0x00000001
        /*0058*/ 	.word	0x00000001


	//----- nvinfo : EIATTR_CRS_STACK_SIZE
	.align		4
.L_4065:
        /*005c*/ 	.byte	0x04, 0x1e
        /*005e*/ 	.short	(.L_4067 - .L_4066)
.L_4066:
        /*0060*/ 	.word	0x00000000


	//----- nvinfo : EIATTR_CBANK_PARAM_SIZE
	.align		4
.L_4067:
        /*0064*/ 	.byte	0x03, 0x19
        /*0066*/ 	.short	0x0228


	//----- nvinfo : EIATTR_PARAM_CBANK
	.align		4
        /*0068*/ 	.byte	0x04, 0x0a
        /*006a*/ 	.short	(.L_4069 - .L_4068)
	.align		4
.L_4068:
        /*006c*/ 	.word	index@(.nv.constant0._ZN2at6native18elementwise_kernelILi128ELi2EZNS0_22gpu_kernel_impl_nocastIZZZNS0_21clamp_max_kernel_cudaERNS_18TensorIteratorBaseERKN3c106ScalarEENKUlvE_clEvENKUlvE4_clEvEUldE_EEvS4_RKT_EUliE_EEviT1_)
        /*0070*/ 	.short	0x0380
        /*0072*/ 	.short	0x0228


	//----- nvinfo : EIATTR_SW_WAR
	.align		4
.L_4069:
        /*0074*/ 	.byte	0x04, 0x36
        /*0076*/ 	.short	(.L_4071 - .L_4070)
.L_4070:
        /*0078*/ 	.word	0x00000008
.L_4071:


//--------------------- .nv.info._ZN2at6native27unrolled_elementwise_kernelIZZZNS0_21clamp_max_kernel_cudaERNS_18TensorIteratorBaseERKN3c106ScalarEENKUlvE_clEvENKUlvE4_clEvEUldE_St5arrayIPcLm2EELi4E23TrivialOffsetCalculatorILi1EjESF_NS0_6memory15LoadWithoutCastENSG_16StoreWithoutCastEEEviT_T0_T2_T3_T4_T5_ --------------------------
	.section	.nv.info._ZN2at6native27unrolled_elementwise_kernelIZZZNS0_21clamp_max_kernel_cudaERNS_18TensorIteratorBaseERKN3c106ScalarEENKUlvE_clEvENKUlvE4_clEvEUldE_St5arrayIPcLm2EELi4E23TrivialOffsetCalculatorILi1EjESF_NS0_6memory15LoadWithoutCastENSG_16StoreWithoutCastEEEviT_T0_T2_T3_T4_T5_,"",@"SHT_CUDA_INFO"
	.sectionflags	@""
	.align	4


	//----- nvinfo : EIATTR_CUDA_API_VERSION
	.align		4
        /*0000*/ 	.byte	0x04, 0x37
        /*0002*/ 	.short	(.L_4073 - .L_4072)
.L_4072:
        /*0004*/ 	.word	0x00000082


	//----- nvinfo : EIATTR_KPARAM_INFO
	.align		4
.L_4073:
        /*0008*/ 	.byte	0x04, 0x17
        /*000a*/ 	.short	(.L_4075 - .L_4074)
.L_4074:
        /*000c*/ 	.word	0x00000000
        /*0010*/ 	.short	0x0006
        /*0012*/ 	.short	0x002b
        /*0014*/ 	.byte	0x00, 0xf0, 0x05, 0x00


	//----- nvinfo : EIATTR_KPARAM_INFO
	.align		4
.L_4075:
        /*0018*/ 	.byte	0x04, 0x17
        /*001a*/ 	.short	(.L_4077 - .L_4076)
.L_4076:
        /*001c*/ 	.word	0x00000000
        /*0020*/ 	.short	0x0005
        /*0022*/ 	.short	0x002a
        /*0024*/ 	.byte	0x00, 0xf0, 0x05, 0x00


	//----- nvinfo : EIATTR_KPARAM_INFO
	.align		4
.L_4077:
        /*0028*/ 	.byte	0x04, 0x17
        /*002a*/ 	.short	(.L_4079 - .L_4078)
.L_4078:
        /*002c*/ 	.word	0x00000000
        /*0030*/ 	.short	0x0004
        /*0032*/ 	.short	0x0029
        /*0034*/ 	.byte	0x00, 0xf0, 0x05, 0x00


	//----- nvinfo : EIATTR_KPARAM_INFO
	.align		4
.L_4079:
        /*0038*/ 	.byte	0x04, 0x17
        /*003a*/ 	.short	(.L_4081 - .L_4080)
.L_4080:
        /*003c*/ 	.word	0x00000000
        /*0040*/ 	.short	0x0003
        /*0042*/ 	.short	0x0028
        /*0044*/ 	.byte	0x00, 0xf0, 0x05, 0x00


	//----- nvinfo : EIATTR_KPARAM_INFO
	.align		4
.L_4081:
        /*0048*/ 	.byte	0x04, 0x17
        /*004a*/ 	.short	(.L_4083 - .L_4082)
.L_4082:
        /*004c*/ 	.word	0x00000000
        /*0050*/ 	.short	0x0002
        /*0052*/ 	.short	0x0018
        /*0054*/ 	.byte	0x00, 0xf0, 0x41, 0x00


	//----- nvinfo : EIATTR_KPARAM_INFO
	.align		4
.L_4083:
        /*0058*/ 	.byte	0x04, 0x17
        /*005a*/ 	.short	(.L_4085 - .L_4084)
.L_4084:
        /*005c*/ 	.word	0x00000000
        /*0060*/ 	.short	0x0001
        /*0062*/ 	.short	0x0008
        /*0064*/ 	.byte	0x00, 0xf0, 0x41, 0x00


	//----- nvinfo : EIATTR_KPARAM_INFO
	.align		4
.L_4085:
        /*0068*/ 	.byte	0x04, 0x17
        /*006a*/ 	.short	(.L_4087 - .L_4086)
.L_4086:
        /*006c*/ 	.word	0x00000000
        /*0070*/ 	.short	0x0000
        /*0072*/ 	.short	0x0000
        /*0074*/ 	.byte	0x00, 0xf0, 0x11, 0x00


	//----- nvinfo : EIATTR_SPARSE_MMA_MASK
	.align		4
.L_4087:
        /*0078*/ 	.byte	0x03, 0x50
        /*007a*/ 	.short	0x0000


	//----- nvinfo : EIATTR_MAXREG_COUNT
	.align		4
        /*007c*/ 	.byte	0x03, 0x1b
        /*007e*/ 	.short	0x00ff


	//----- nvinfo : EIATTR_MERCURY_ISA_VERSION
	.align		4
        /*0080*/ 	.byte	0x03, 0x5f
        /*0082*/ 	.short	0x0101


	//----- nvinfo : EIATTR_VRC_CTA_INIT_COUNT
	.align		4
        /*0084*/ 	.byte	0x02, 0x4a
	.zero		1
	.zero		1


	//----- nvinfo : EIATTR_EXIT_INSTR_OFFSETS
	.align		4
        /*0088*/ 	.byte	0x04, 0x1c
        /*008a*/ 	.short	(.L_4089 - .L_4088)


	//   ....[0]....
.L_4088:
        /*008c*/ 	.word	0x00000820


	//   ....[1]....
        /*0090*/ 	.word	0x00000870


	//----- nvinfo : EIATTR_MAX_THREADS
	.align		4
.L_4089:
        /*0094*/ 	.byte	0x04, 0x05
        /*0096*/ 	.short	(.L_4091 - .L_4090)
.L_4090:
        /*0098*/ 	.word	0x00000080
        /*009c*/ 	.word	0x00000001
        /*00a0*/ 	.word	0x00000001


	//----- nvinfo : EIATTR_CRS_STACK_SIZE
	.align		4
.L_4091:
        /*00a4*/ 	.byte	0x04, 0x1e
        /*00a6*/ 	.short	(.L_4093 - .L_4092)
.L_4092:
        /*00a8*/ 	.word	0x00000000


	//----- nvinfo : EIATTR_CBANK_PARAM_SIZE
	.align		4
.L_4093:
        /*00ac*/ 	.byte	0x03, 0x19
        /*00ae*/ 	.short	0x002c


	//----- nvinfo : EIATTR_PARAM_CBANK
	.align		4
        /*00b0*/ 	.byte	0x04, 0x0a
        /*00b2*/ 	.short	(.L_4095 - .L_4094)
	.align		4
.L_4094:
        /*00b4*/ 	.word	index@(.nv.constant0._ZN2at6native27unrolled_elementwise_kernelIZZZNS0_21clamp_max_kernel_cudaERNS_18TensorIteratorBaseERKN3c106ScalarEENKUlvE_clEvENKUlvE4_clEvEUldE_St5arrayIPcLm2EELi4E23TrivialOffsetCalculatorILi1EjESF_NS0_6memory15LoadWithoutCastENSG_16StoreWithoutCastEEEviT_T0_T2_T3_T4_T5_)
        /*00b8*/ 	.short	0x0380
        /*00ba*/ 	.short	0x002c


	//----- nvinfo : EIATTR_SW_WAR
	.align		4
.L_4095:
        /*00bc*/ 	.byte	0x04, 0x36
        /*00be*/ 	.short	(.L_4097 - .L_4096)
.L_4096:
        /*00c0*/ 	.word	0x00000008
.L_4097:


//--------------------- .nv.info._ZN2at6native29vectorized_elementwise_kernelILi2EZZZNS0_21clamp_max_kernel_cudaERNS_18TensorIteratorBaseERKN3c106ScalarEENKUlvE_clEvENKUlvE4_clEvEUldE_St5arrayIPcLm2EEEEviT0_T1_ --------------------------
	.section	.nv.info._ZN2at6native29vectorized_elementwise_kernelILi2EZZZNS0_21clamp_max_kernel_cudaERNS_18TensorIteratorBaseERKN3c106ScalarEENKUlvE_clEvENKUlvE4_clEvEUldE_St5arrayIPcLm2EEEEviT0_T1_,"",@"SHT_CUDA_INFO"
	.sectionflags	@""
	.align	4


	//----- nvinfo : EIATTR_CUDA_API_VERSION
	.align		4
        /*0000*/ 	.byte	0x04, 0x37
        /*0002*/ 	.short	(.L_4099 - .L_4098)
.L_4098:
        /*0004*/ 	.word	0x00000082


	//----- nvinfo : EIATTR_KPARAM_INFO
	.align		4
.L_4099:
        /*0008*/ 	.byte	0x04, 0x17
        /*000a*/ 	.short	(.L_4101 - .L_4100)
.L_4100:
        /*000c*/ 	.word	0x00000000
        /*0010*/ 	.short	0x0002
        /*0012*/ 	.short	0x0018
        /*0014*/ 	.byte	0x00, 0xf0, 0x41, 0x00


	//----- nvinfo : EIATTR_KPARAM_INFO
	.align		4
.L_4101:
        /*0018*/ 	.byte	0x04, 0x17
        /*001a*/ 	.short	(.L_4103 - .L_4102)
.L_4102:
        /*001c*/ 	.word	0x00000000
        /*0020*/ 	.short	0x0001
        /*0022*/ 	.short	0x0008
        /*0024*/ 	.byte	0x00, 0xf0, 0x41, 0x00


	//----- nvinfo : EIATTR_KPARAM_INFO
	.align		4
.L_4103:
        /*0028*/ 	.byte	0x04, 0x17
        /*002a*/ 	.short	(.L_4105 - .L_4104)
.L_4104:
        /*002c*/ 	.word	0x00000000
        /*0030*/ 	.short	0x0000
        /*0032*/ 	.short	0x0000
        /*0034*/ 	.byte	0x00, 0xf0, 0x11, 0x00


	//----- nvinfo : EIATTR_SPARSE_MMA_MASK
	.align		4
.L_4105:
        /*0038*/ 	.byte	0x03, 0x50
        /*003a*/ 	.short	0x0000


	//----- nvinfo : EIATTR_MAXREG_COUNT
	.align		4
        /*003c*/ 	.byte	0x03, 0x1b
        /*003e*/ 	.short	0x00ff


	//----- nvinfo : EIATTR_MERCURY_ISA_VERSION
	.align		4
        /*0040*/ 	.byte	0x03, 0x5f
        /*0042*/ 	.short	0x0101


	//----- nvinfo : EIATTR_VRC_CTA_INIT_COUNT
	.align		4
        /*0044*/ 	.byte	0x02, 0x4a
	.zero		1
	.zero		1


	//----- nvinfo : EIATTR_EXIT_INSTR_OFFSETS
	.align		4
        /*0048*/ 	.byte	0x04, 0x1c
        /*004a*/ 	.short	(.L_4107 - .L_4106)


	//   ....[0]....
.L_4106:
        /*004c*/ 	.word	0x00001000


	//   ....[1]....
        /*0050*/ 	.word	0x00001050


	//   ....[2]....
        /*0054*/ 	.word	0x000019e0


	//----- nvinfo : EIATTR_MAX_THREADS
	.align		4
.L_4107:
        /*0058*/ 	.byte	0x04, 0x05
        /*005a*/ 	.short	(.L_4109 - .L_4108)
.L_4108:
        /*005c*/ 	.word	0x00000080
        /*0060*/ 	.word	0x00000001
        /*0064*/ 	.word	0x00000001


	//----- nvinfo : EIATTR_CRS_STACK_SIZE
	.align		4
.L_4109:
        /*0068*/ 	.byte	0x04, 0x1e
        /*006a*/ 	.short	(.L_4111 - .L_4110)
.L_4110:
        /*006c*/ 	.word	0x00000000


	//----- nvinfo : EIATTR_CBANK_PARAM_SIZE
	.align		4
.L_4111:
        /*0070*/ 	.byte	0x03, 0x19
        /*0072*/ 	.short	0x0028


	//----- nvinfo : EIATTR_PARAM_CBANK
	.align		4
        /*0074*/ 	.byte	0x04, 0x0a
        /*0076*/ 	.short	(.L_4113 - .L_4112)
	.align		4
.L_4112:
        /*0078*/ 	.word	index@(.nv.constant0._ZN2at6native29vectorized_elementwise_kernelILi2EZZZNS0_21clamp_max_kernel_cudaERNS_18TensorIteratorBaseERKN3c106ScalarEENKUlvE_clEvENKUlvE4_clEvEUldE_St5arrayIPcLm2EEEEviT0_T1_)
        /*007c*/ 	.short	0x0380
        /*007e*/ 	.short	0x0028


	//----- nvinfo : EIATTR_SW_WAR
	.align		4
.L_4113:
        /*0080*/ 	.byte	0x04, 0x36
        /*0082*/ 	.short	(.L_4115 - .L_4114)
.L_4114:
        /*0084*/ 	.word	0x00000008
.L_4115:


//--------------------- .nv.info._ZN2at6native29vectorized_elementwise_kernelILi4EZZZNS0_21clamp_max_kernel_cudaERNS_18TensorIteratorBaseERKN3c106ScalarEENKUlvE_clEvENKUlvE4_clEvEUldE_St5arrayIPcLm2EEEEviT0_T1_ --------------------------
	.section	.nv.info._ZN2at6native29vectorized_elementwise_kernelILi4EZZZNS0_21clamp_max_kernel_cudaERNS_18TensorIteratorBaseERKN3c106ScalarEENKUlvE_clEvENKUlvE4_clEvEUldE_St5arrayIPcLm2EEEEviT0_T1_,"",@"SHT_CUDA_INFO"
	.sectionflags	@""
	.align	4


	//----- nvinfo : EIATTR_CUDA_API_VERSION
	.align		4
        /*0000*/ 	.byte	0x04, 0x37
        /*0002*/ 	.short	(.L_4117 - .L_4116)
.L_4116:
        /*0004*/ 	.word	0x00000082


	//----- nvinfo : EIATTR_KPARAM_INFO
	.align		4
.L_4117:
        /*0008*/ 	.byte	0x04, 0x17
        /*000a*/ 	.short	(.L_4119 - .L_4118)
.L_4118:
        /*000c*/ 	.word	0x00000000
        /*0010*/ 	.short	0x0002
        /*0012*/ 	.short	0x0018
        /*0014*/ 	.byte	0x00, 0xf0, 0x41, 0x00


	//----- nvinfo : EIATTR_KPARAM_INFO
	.align		4
.L_4119:
        /*0018*/ 	.byte	0x04, 0x17
        /*001a*/ 	.short	(.L_4121 - .L_4120)
.L_4120:
        /*001c*/ 	.word	0x00000000
        /*0020*/ 	.short	0x0001
        /*0022*/ 	.short	0x0008
        /*0024*/ 	.byte	0x00, 0xf0, 0x41, 0x00


	//----- nvinfo : EIATTR_KPARAM_INFO
	.align		4
.L_4121:
        /*0028*/ 	.byte	0x04, 0x17
        /*002a*/ 	.short	(.L_4123 - .L_4122)
.L_4122:
        /*002c*/ 	.word	0x00000000
        /*0030*/ 	.short	0x0000
        /*0032*/ 	.short	0x0000
        /*0034*/ 	.byte	0x00, 0xf0, 0x11, 0x00


	//----- nvinfo : EIATTR_SPARSE_MMA_MASK
	.align		4
.L_4123:
        /*0038*/ 	.byte	0x03, 0x50
        /*003a*/ 	.short	0x0000


	//----- nvinfo : EIATTR_MAXREG_COUNT
	.align		4
        /*003c*/ 	.byte	0x03, 0x1b
        /*003e*/ 	.short	0x00ff


	//----- nvinfo : EIATTR_MERCURY_ISA_VERSION
	.align		4
        /*0040*/ 	.byte	0x03, 0x5f
        /*0042*/ 	.short	0x0101


	//----- nvinfo : EIATTR_VRC_CTA_INIT_COUNT
	.align		4
        /*0044*/ 	.byte	0x02, 0x4a
	.zero		1
	.zero		1


	//----- nvinfo : EIATTR_EXIT_INSTR_OFFSETS
	.align		4
        /*0048*/ 	.byte	0x04, 0x1c
        /*004a*/ 	.short	(.L_4125 - .L_4124)


	//   ....[0]....
.L_4124:
        /*004c*/ 	.word	0x00001000


	//   ....[1]....
        /*0050*/ 	.word	0x00001050


	//   ....[2]....
        /*0054*/ 	.word	0x000019e0


	//----- nvinfo : EIATTR_MAX_THREADS
	.align		4
.L_4125:
        /*0058*/ 	.byte	0x04, 0x05
        /*005a*/ 	.short	(.L_4127 - .L_4126)
.L_4126:
        /*005c*/ 	.word	0x00000080
        /*0060*/ 	.word	0x00000001
        /*0064*/ 	.word	0x00000001


	//----- nvinfo : EIATTR_CRS_STACK_SIZE
	.align		4
.L_4127:
        /*0068*/ 	.byte	0x04, 0x1e
        /*006a*/ 	.short	(.L_4129 - .L_4128)
.L_4128:
        /*006c*/ 	.word	0x00000000


	//----- nvinfo : EIATTR_CBANK_PARAM_SIZE
	.align		4
.L_4129:
        /*0070*/ 	.byte	0x03, 0x19
        /*0072*/ 	.short	0x0028


	//----- nvinfo : EIATTR_PARAM_CBANK
	.align		4
        /*0074*/ 	.byte	0x04, 0x0a
        /*0076*/ 	.short	(.L_4131 - .L_4130)
	.align		4
.L_4130:
        /*0078*/ 	.word	index@(.nv.constant0._ZN2at6native29vectorized_elementwise_kernelILi4EZZZNS0_21clamp_max_kernel_cudaERNS_18TensorIteratorBaseERKN3c106ScalarEENKUlvE_clEvENKUlvE4_clEvEUldE_St5arrayIPcLm2EEEEviT0_T1_)
        /*007c*/ 	.short	0x0380
        /*007e*/ 	.short	0x0028


	//----- nvinfo : EIATTR_SW_WAR
	.align		4
.L_4131:
        /*0080*/ 	.byte	0x04, 0x36
        /*0082*/ 	.short	(.L_4133 - .L_4132)
.L_4132:
        /*0084*/ 	.word	0x00000008
.L_4133:


//--------------------- .nv.info._ZN2at6native29vectorized_elementwise_kernelILi8EZZZNS0_21clamp_max_kernel_cudaERNS_18TensorIteratorBaseERKN3c106ScalarEENKUlvE_clEvENKUlvE4_clEvEUldE_St5arrayIPcLm2EEEEviT0_T1_ --------------------------
	.section	.nv.info._ZN2at6native29vectorized_elementwise_kernelILi8EZZZNS0_21clamp_max_kernel_cudaERNS_18TensorIteratorBaseERKN3c106ScalarEENKUlvE_clEvENKUlvE4_clEvEUldE_St5arrayIPcLm2EEEEviT0_T1_,"",@"SHT_CUDA_INFO"
	.sectionflags	@""
	.align	4


	//----- nvinfo : EIATTR_CUDA_API_VERSION
	.align		4
        /*0000*/ 	.byte	0x04, 0x37
        /*0002*/ 	.short	(.L_4135 - .L_4134)
.L_4134:
        /*0004*/ 	.word	0x00000082


	//----- nvinfo : EIATTR_KPARAM_INFO
	.align		4
.L_4135:
        /*0008*/ 	.byte	0x04, 0x17
        /*000a*/ 	.short	(.L_4137 - .L_4136)
.L_4136:
        /*000c*/ 	.word	0x00000000
        /*0010*/ 	.short	0x0002
        /*0012*/ 	.short	0x0018
        /*0014*/ 	.byte	0x00, 0xf0, 0x41, 0x00


	//----- nvinfo : EIATTR_KPARAM_INFO
	.align		4
.L_4137:
        /*0018*/ 	.byte	0x04, 0x17
        /*001a*/ 	.short	(.L_4139 - .L_4138)
.L_4138:
        /*001c*/ 	.word	0x00000000
        /*0020*/ 	.short	0x0001
        /*0022*/ 	.short	0x0008
        /*0024*/ 	.byte	0x00, 0xf0, 0x41, 0x00


	//----- nvinfo : EIATTR_KPARAM_INFO
	.align		4
.L_4139:
        /*0028*/ 	.byte	0x04, 0x17
        /*002a*/ 	.short	(.L_4141 - .L_4140)
.L_4140:
        /*002c*/ 	.word	0x00000000
        /*0030*/ 	.short	0x0000
        /*0032*/ 	.short	0x0000
        /*0034*/ 	.byte	0x00, 0xf0, 0x11, 0x00


	//----- nvinfo : EIATTR_SPARSE_MMA_MASK
	.align		4
.L_4141:
        /*0038*/ 	.byte	0x03, 0x50
        /*003a*/ 	.short	0x0000


	//----- nvinfo : EIATTR_MAXREG_COUNT
	.align		4
        /*003c*/ 	.byte	0x03, 0x1b
        /*003e*/ 	.short	0x00ff


	//----- nvinfo : EIATTR_MERCURY_ISA_VERSION
	.align		4
        /*0040*/ 	.byte	0x03, 0x5f
        /*0042*/ 	.short	0x0101


	//----- nvinfo : EIATTR_VRC_CTA_INIT_COUNT
	.align		4
        /*0044*/ 	.byte	0x02, 0x4a
	.zero		1
	.zero		1


	//----- nvinfo : EIATTR_EXIT_INSTR_OFFSETS
	.align		4
        /*0048*/ 	.byte	0x04, 0x1c
        /*004a*/ 	.short	(.L_4143 - .L_4142)


	//   ....[0]....
.L_4142:
        /*004c*/ 	.word	0x00000010


	//----- nvinfo : EIATTR_MAX_THREADS
	.align		4
.L_4143:
        /*0050*/ 	.byte	0x04, 0x05
        /*0052*/ 	.short	(.L_4145 - .L_4144)
.L_4144:
        /*0054*/ 	.word	0x00000080
        /*0058*/ 	.word	0x00000001
        /*005c*/ 	.word	0x00000001


	//----- nvinfo : EIATTR_CBANK_PARAM_SIZE
	.align		4
.L_4145:
        /*0060*/ 	.byte	0x03, 0x19
        /*0062*/ 	.short	0x0028


	//----- nvinfo : EIATTR_PARAM_CBANK
	.align		4
        /*0064*/ 	.byte	0x04, 0x0a
        /*0066*/ 	.short	(.L_4147 - .L_4146)
	.align		4
.L_4146:
        /*0068*/ 	.word	index@(.nv.constant0._ZN2at6native29vectorized_elementwise_kernelILi8EZZZNS0_21clamp_max_kernel_cudaERNS_18TensorIteratorBaseERKN3c106ScalarEENKUlvE_clEvENKUlvE4_clEvEUldE_St5arrayIPcLm2EEEEviT0_T1_)
        /*006c*/ 	.short	0x0380
        /*006e*/ 	.short	0x0028


	//----- nvinfo : EIATTR_SW_WAR
	.align		4
.L_4147:
        /*0070*/ 	.byte	0x04, 0x36
        /*0072*/ 	.short	(.L_4149 - .L_4148)
.L_4148:
        /*0074*/ 	.word	0x00000008
.L_4149:


//--------------------- .nv.info._ZN2at6native18elementwise_kernelILi128ELi4EZNS0_15gpu_kernel_implIZZZNS0_21clamp_max_kernel_cudaERNS_18TensorIteratorBaseERKN3c106ScalarEENKUlvE_clEvENKUlvE3_clEvEUlsE_EEvS4_RKT_EUliE_EEviT1_ --------------------------
	.section	.nv.info._ZN2at6native18elementwise_kernelILi128ELi4EZNS0_15gpu_kernel_implIZZZNS0_21clamp_max_kernel_cudaERNS_18TensorIteratorBaseERKN3c106ScalarEENKUlvE_clEvENKUlvE3_clEvEUlsE_EEvS4_RKT_EUliE_EEviT1_,"",@"SHT_CUDA_INFO"
	.sectionflags	@""
	.align	4


	//----- nvinfo : EIATTR_CUDA_API_VERSION
	.align		4
        /*0000*/ 	.byte	0x04, 0x37
        /*0002*/ 	.short	(.L_4151 - .L_4150)
.L_4150:
        /*0004*/ 	.word	0x00000082


	//----- nvinfo : EIATTR_KPARAM_INFO
	.align		4
.L_4151:
        /*0008*/ 	.byte	0x04, 0x17
        /*000a*/ 	.short	(.L_4153 - .L_4152)
.L_4152:
        /*000c*/ 	.word	0x00000000
        /*0010*/ 	.short	0x0001
        /*0012*/ 	.short	0x0008
        /*0014*/ 	.byte	0x00, 0xf0, 0xa1, 0x08


	//----- nvinfo : EIATTR_KPARAM_INFO
	.align		4
.L_4153:
        /*0018*/ 	.byte	0x04, 0x17
        /*001a*/ 	.short	(.L_4155 - .L_4154)
.L_4154:
        /*001c*/ 	.word	0x00000000
        /*0020*/ 	.short	0x0000
        /*0022*/ 	.short	0x0000
        /*0024*/ 	.byte	0x00, 0xf0, 0x11, 0x00


	//----- nvinfo : EIATTR_SPARSE_MMA_MASK
	.align		4
.L_4155:
        /*0028*/ 	.byte	0x03, 0x50
        /*002a*/ 	.short	0x0000


	//----- nvinfo : EIATTR_MAXREG_COUNT
	.align		4
        /*002c*/ 	.byte	0x03, 0x1b
        /*002e*/ 	.short	0x0080


	//----- nvinfo : EIATTR_EXTERNS
	.align		4
        /*0030*/ 	.byte	0x04, 0x0f
        /*0032*/ 	.short	(.L_4157 - .L_4156)


	//   ....[0]....
	.align		4
.L_4156:
        /*0034*/ 	.word	index@(__assertfail)


	//----- nvinfo : EIATTR_MERCURY_ISA_VERSION
	.align		4
.L_4157:
        /*0038*/ 	.byte	0x03, 0x5f
        /*003a*/ 	.short	0x0101


	//----- nvinfo : EIATTR_VRC_CTA_INIT_COUNT
	.align		4
        /*003c*/ 	.byte	0x02, 0x4a
	.zero		1
	.zero		1


	//----- nvinfo : EIATTR_SYSCALL_OFFSETS
	.align		4
        /*0040*/ 	.byte	0x04, 0x46
        /*0042*/ 	.short	(.L_4159 - .L_4158)


	//   ....[0]....
.L_4158:
        /*0044*/ 	.word	0x00002120


	//   ....[1]....
        /*0048*/ 	.word	0x00002f50


	//   ....[2]....
        /*004c*/ 	.word	0x00005210


	//   ....[3]....
        /*0050*/ 	.word	0x00005e50


	//   ....[4]....
        /*0054*/ 	.word	0x00008230


	//   ....[5]....
        /*0058*/ 	.word	0x00008e70


	//   ....[6]....
        /*005c*/ 	.word	0x0000b260


	//   ....[7]....
        /*0060*/ 	.word	0x0000be70


	//----- nvinfo : EIATTR_EXIT_INSTR_OFFSETS
	.align		4
.L_4159:
        /*0064*/ 	.byte	0x04, 0x1c
        /*0066*/ 	.short	(.L_4161 - .L_4160)


	//   ....[0]....
.L_4160:
        /*0068*/ 	.word	0x00009150


	//   ....[1]....
        /*006c*/ 	.word	0x0000b3b0


	//   ....[2]....
        /*0070*/ 	.word	0x0000b3d0


	//   ....[3]....
        /*0074*/ 	.word	0x0000b470


	//   ....[4]....
        /*0078*/ 	.word	0x0000b4a0


	//   ....[5]....
        /*007c*/ 	.word	0x0000b4c0


	//   ....[6]....
        /*0080*/ 	.word	0x0000b550


	//   ....[7]....
        /*0084*/ 	.word	0x0000b590


	//   ....[8]....
        /*0088*/ 	.word	0x0000b630


	//   ....[9]....
        /*008c*/ 	.word	0x0000b680


	//   ....[10]....
        /*0090*/ 	.word	0x0000b6b0


	//   ....[11]....
        /*0094*/ 	.word	0x0000b770


	//   ....[12]....
        /*0098*/ 	.word	0x0000b8e0


	//   ....[13]....
        /*009c*/ 	.word	0x0000ba50


	//   ....[14]....
        /*00a0*/ 	.word	0x0000bbb0


	//   ....[15]....
        /*00a4*/ 	.word	0x0000bbf0


	//   ....[16]....
        /*00a8*/ 	.word	0x0000bc20


	//   ....[17]....
        /*00ac*/ 	.word	0x0000bcd0


	//   ....[18]....
        /*00b0*/ 	.word	0x0000bd10


	//   ....[19]....
        /*00b4*/ 	.word	0x0000be80


	//   ....[20]....
        /*00b8*/ 	.word	0x0000bf90


	//   ....[21]....
        /*00bc*/ 	.word	0x0000c0d0


	//   ....[22]....
        /*00c0*/ 	.word	0x0000c110


	//----- nvinfo : EIATTR_MAX_THREADS
	.align		4
.L_4161:
        /*00c4*/ 	.byte	0x04, 0x05
        /*00c6*/ 	.short	(.L_4163 - .L_4162)
.L_4162:
        /*00c8*/ 	.word	0x00000080
        /*00cc*/ 	.word	0x00000001
        /*00d0*/ 	.word	0x00000001


	//----- nvinfo : EIATTR_CRS_STACK_SIZE
	.align		4
.L_4163:
        /*00d4*/ 	.byte	0x04, 0x1e
        /*00d6*/ 	.short	(.L_4165 - .L_4164)
.L_4164:
        /*00d8*/ 	.word	0x00000000


	//----- nvinfo : EIATTR_CBANK_PARAM_SIZE
	.align		4
.L_4165:
        /*00dc*/ 	.byte	0x03, 0x19
        /*00de*/ 	.short	0x0230


	//----- nvinfo : EIATTR_PARAM_CBANK
	.align		4
        /*00e0*/ 	.byte	0x04, 0x0a
        /*00e2*/ 	.short	(.L_4167 - .L_4166)
	.align		4
.L_4166:
        /*00e4*/ 	.word	index@(.nv.constant0._ZN2at6native18elementwise_kernelILi128ELi4EZNS0_15gpu_kernel_implIZZZNS0_21clamp_max_kernel_cudaERNS_18TensorIteratorBaseERKN3c106ScalarEENKUlvE_clEvENKUlvE3_clEvEUlsE_EEvS4_RKT_EUliE_EEviT1_)
        /*00e8*/ 	.short	0x0380
        /*00ea*/ 	.short	0x0230


	//----- nvinfo : EIATTR_SW_WAR
	.align		4
.L_4167:
        /*00ec*/ 	.byte	0x04, 0x36
        /*00ee*/ 	.short	(.L_4169 - .L_4168)
.L_4168:
        /*00f0*/ 	.word	0x00000008
.L_4169:


//--------------------- .nv.info._ZN2at6native27unrolled_elementwise_kernelIZZZNS0_21clamp_max_kernel_cudaERNS_18TensorIteratorBaseERKN3c106ScalarEENKUlvE_clEvENKUlvE3_clEvEUlsE_St5arrayIPcLm2EELi4E23TrivialOffsetCalculatorILi1EjESF_NS0_6memory12LoadWithCastILi1EEENSG_13StoreWithCastILi1EEEEEviT_T0_T2_T3_T4_T5_ --------------------------
	.section	.nv.info._ZN2at6native27unrolled_elementwise_kernelIZZZNS0_21clamp_max_kernel_cudaERNS_18TensorIteratorBaseERKN3c106ScalarEENKUlvE_clEvENKUlvE3_clEvEUlsE_St5arrayIPcLm2EELi4E23TrivialOffsetCalculatorILi1EjESF_NS0_6memory12LoadWithCastILi1EEENSG_13StoreWithCastILi1EEEEEviT_T0_T2_T3_T4_T5_,"",@"SHT_CUDA_INFO"
	.sectionflags	@""
	.align	4


	//----- nvinfo : EIATTR_CUDA_API_VERSION
	.align		4
        /*0000*/ 	.byte	0x04, 0x37
        /*0002*/ 	.short	(.L_4171 - .L_4170)
.L_4170:
        /*0004*/ 	.word	0x00000082


	//----- nvinfo : EIATTR_KPARAM_INFO
	.align		4
.L_4171:
        /*0008*/ 	.byte	0x04, 0x17
        /*000a*/ 	.short	(.L_4173 - .L_4172)
.L_4172:
        /*000c*/ 	.word	0x00000000
        /*0010*/ 	.short	0x0006
        /*0012*/ 	.short	0x0034
        /*0014*/ 	.byte	0x00, 0xf0, 0x21, 0x00


	//----- nvinfo : EIATTR_KPARAM_INFO
	.align		4
.L_4173:
        /*0018*/ 	.byte	0x04, 0x17
        /*001a*/ 	.short	(.L_4175 - .L_4174)
.L_4174:
        /*001c*/ 	.word	0x00000000
        /*0020*/ 	.short	0x0005
        /*0022*/ 	.short	0x002c
        /*0024*/ 	.byte	0x00, 0xf0, 0x21, 0x00


	//----- nvinfo : EIATTR_KPARAM_INFO
	.align		4
.L_4175:
        /*0028*/ 	.byte	0x04, 0x17
        /*002a*/ 	.short	(.L_4177 - .L_4176)
.L_4176:
        /*002c*/ 	.word	0x00000000
        /*0030*/ 	.short	0x0004
        /*0032*/ 	.short	0x0029
        /*0034*/ 	.byte	0x00, 0xf0, 0x05, 0x00


	//----- nvinfo : EIATTR_KPARAM_INFO
	.align		4
.L_4177:
        /*0038*/ 	.byte	0x04, 0x17
        /*003a*/ 	.short	(.L_4179 - .L_4178)
.L_4178:
        /*003c*/ 	.word	0x00000000
        /*0040*/ 	.short	0x0003
        /*0042*/ 	.short	0x0028
        /*0044*/ 	.byte	0x00, 0xf0, 0x05, 0x00


	//----- nvinfo : EIATTR_KPARAM_INFO
	.align		4
.L_4179:
        /*0048*/ 	.byte	0x04, 0x17
        /*004a*/ 	.short	(.L_4181 - .L_4180)
.L_4180:
        /*004c*/ 	.word	0x00000000
        /*0050*/ 	.short	0x0002
        /*0052*/ 	.short	0x0018
        /*0054*/ 	.byte	0x00, 0xf0, 0x41, 0x00


	//----- nvinfo : EIATTR_KPARAM_INFO
	.align		4
.L_4181:
        /*0058*/ 	.byte	0x04, 0x17
        /*005a*/ 	.short	(.L_4183 - .L_4182)
.L_4182:
        /*005c*/ 	.word	0x00000000
        /*0060*/ 	.short	0x0001
        /*0062*/ 	.short	0x0008
        /*0064*/ 	.byte	0x00, 0xf0, 0x41, 0x00


	//----- nvinfo : EIATTR_KPARAM_INFO
	.align		4
.L_4183:
        /*0068*/ 	.byte	0x04, 0x17
        /*006a*/ 	.short	(.L_4185 - .L_4184)
.L_4184:
        /*006c*/ 	.word	0x00000000
        /*0070*/ 	.short	0x0000
        /*0072*/ 	.short	0x0000
        /*0074*/ 	.byte	0x00, 0xf0, 0x11, 0x00


	//----- nvinfo : EIATTR_SPARSE_MMA_MASK
	.align		4
.L_4185:
        /*0078*/ 	.byte	0x03, 0x50
        /*007a*/ 	.short	0x0000


	//----- nvinfo : EIATTR_MAXREG_COUNT
	.align		4
        /*007c*/ 	.byte	0x03, 0x1b
        /*007e*/ 	.short	0x00ff


	//----- nvinfo : EIATTR_EXTERNS
	.align		4
        /*0080*/ 	.byte	0x04, 0x0f
        /*0082*/ 	.short	(.L_4187 - .L_4186)


	//   ....[0]....
	.align		4
.L_4186:
        /*0084*/ 	.word	index@(__assertfail)


	//----- nvinfo : EIATTR_MERCURY_ISA_VERSION
	.align		4
.L_4187:
        /*0088*/ 	.byte	0x03, 0x5f
        /*008a*/ 	.short	0x0101


	//----- nvinfo : EIATTR_VRC_CTA_INIT_COUNT
	.align		4
        /*008c*/ 	.byte	0x02, 0x4a
	.zero		1
	.zero		1


	//----- nvinfo : EIATTR_SYSCALL_OFFSETS
	.align		4
        /*0090*/ 	.byte	0x04, 0x46
        /*0092*/ 	.short	(.L_4189 - .L_4188)


	//   ....[0]....
.L_4188:
        /*0094*/ 	.word	0x00000e20


	//   ....[1]....
        /*0098*/ 	.word	0x00001dc0


	//   ....[2]....
        /*009c*/ 	.word	0x00002ca0


	//   ....[3]....
        /*00a0*/ 	.word	0x00003b80


	//   ....[4]....
        /*00a4*/ 	.word	0x000049c0


	//   ....[5]....
        /*00a8*/ 	.word	0x00005780


	//   ....[6]....
        /*00ac*/ 	.word	0x00006660


	//   ....[7]....
        /*00b0*/ 	.word	0x00007520


	//----- nvinfo : EIATTR_EXIT_INSTR_OFFSETS
	.align		4
.L_4189:
        /*00b4*/ 	.byte	0x04, 0x1c
        /*00b6*/ 	.short	(.L_4191 - .L_4190)


	//   ....[0]....
.L_4190:
        /*00b8*/ 	.word	0x00006930


	//   ....[1]....
        /*00bc*/ 	.word	0x00006a60


	//   ....[2]....
        /*00c0*/ 	.word	0x00006a80


	//   ....[3]....
        /*00c4*/ 	.word	0x00006b20


	//   ....[4]....
        /*00c8*/ 	.word	0x00006b50


	//   ....[5]....
        /*00cc*/ 	.word	0x00006b70


	//   ....[6]....
        /*00d0*/ 	.word	0x00006c00


	//   ....[7]....
        /*00d4*/ 	.word	0x00006c40


	//   ....[8]....
        /*00d8*/ 	.word	0x00006ce0


	//   ....[9]....
        /*00dc*/ 	.word	0x00006d30


	//   ....[10]....
        /*00e0*/ 	.word	0x00006d60


	//   ....[11]....
        /*00e4*/ 	.word	0x00006e20


	//   ....[12]....
        /*00e8*/ 	.word	0x00006f90


	//   ....[13]....
        /*00ec*/ 	.word	0x00007100


	//   ....[14]....
        /*00f0*/ 	.word	0x00007260


	//   ....[15]....
        /*00f4*/ 	.word	0x000072a0


	//   ....[16]....
        /*00f8*/ 	.word	0x000072d0


	//   ....[17]....
        /*00fc*/ 	.word	0x00007380


	//   ....[18]....
        /*0100*/ 	.word	0x000073c0


	//   ....[19]....
        /*0104*/ 	.word	0x00007530


	//   ....[20]....
        /*0108*/ 	.word	0x00007640


	//   ....[21]....
        /*010c*/ 	.word	0x00007780


	//   ....[22]....
        /*0110*/ 	.word	0x000077c0


	//----- nvinfo : EIATTR_MAX_THREADS
	.align		4
.L_4191:
        /*0114*/ 	.byte	0x04, 0x05
        /*0116*/ 	.short	(.L_4193 - .L_4192)
.L_4192:
        /*0118*/ 	.word	0x00000080
        /*011c*/ 	.word	0x00000001
        /*0120*/ 	.word	0x00000001


	//----- nvinfo : EIATTR_CRS_STACK_SIZE
	.align		4
.L_4193:
        /*0124*/ 	.byte	0x04, 0x1e
        /*0126*/ 	.short	(.L_4195 - .L_4194)
.L_4194:
        /*0128*/ 	.word	0x00000000


	//----- nvinfo : EIATTR_CBANK_PARAM_SIZE
	.align		4
.L_4195:
        /*012c*/ 	.byte	0x03, 0x19
        /*012e*/ 	.short	0x003c


	//----- nvinfo : EIATTR_PARAM_CBANK
	.align		4
        /*0130*/ 	.byte	0x04, 0x0a
        /*0132*/ 	.short	(.L_4197 - .L_4196)
	.align		4
.L_4196:
        /*0134*/ 	.word	index@(.nv.constant0._ZN2at6native27unrolled_elementwise_kernelIZZZNS0_21clamp_max_kernel_cudaERNS_18TensorIteratorBaseERKN3c106ScalarEENKUlvE_clEvENKUlvE3_clEvEUlsE_St5arrayIPcLm2EELi4E23TrivialOffsetCalculatorILi1EjESF_NS0_6memory12LoadWithCastILi1EEENSG_13StoreWithCastILi1EEEEEviT_T0_T2_T3_T4_T5_)
        /*0138*/ 	.short	0x0380
        /*013a*/ 	.short	0x003c


	//----- nvinfo : EIATTR_SW_WAR
	.align		4
.L_4197:
        /*013c*/ 	.byte	0x04, 0x36
        /*013e*/ 	.short	(.L_4199 - .L_4198)
.L_4198:
        /*0140*/ 	.word	0x00000008
.L_4199:


//--------------------- .nv.info._ZN2at6native18elementwise_kernelILi128ELi4EZNS0_22gpu_kernel_impl_nocastIZZZNS0_21clamp_max_kernel_cudaERNS_18TensorIteratorBaseERKN3c106ScalarEENKUlvE_clEvENKUlvE3_clEvEUlsE_EEvS4_RKT_EUliE_EEviT1_ --------------------------
	.section	.nv.info._ZN2at6native18elementwise_kernelILi128ELi4EZNS0_22gpu_kernel_impl_nocastIZZZNS0_21clamp_max_kernel_cudaERNS_18TensorIteratorBaseERKN3c106ScalarEENKUlvE_clEvENKUlvE3_clEvEUlsE_EEvS4_RKT_EUliE_EEviT1_,"",@"SHT_CUDA_INFO"
	.sectionflags	@""
	.align	4


	//----- nvinfo : EIATTR_CUDA_API_VERSION
	.align		4
        /*0000*/ 	.byte	0x04, 0x37
        /*0002*/ 	.short	(.L_4201 - .L_4200)
.L_4200:
        /*0004*/ 	.word	0x00000082


	//----- nvinfo : EIATTR_KPARAM_INFO
	.align		4
.L_4201:
        /*0008*/ 	.byte	0x04, 0x17
        /*000a*/ 	.short	(.L_4203 - .L_4202)
.L_4202:
        /*000c*/ 	.word	0x00000000
        /*0010*/ 	.short	0x0001
        /*0012*/ 	.short	0x0008
        /*0014*/ 	.byte	0x00, 0xf0, 0x81, 0x08


	//----- nvinfo : EIATTR_KPARAM_INFO
	.align		4
.L_4203:
        /*0018*/ 	.byte	0x04, 0x17
        /*001a*/ 	.short	(.L_4205 - .L_4204)
.L_4204:
        /*001c*/ 	.word	0x00000000
        /*0020*/ 	.short	0x0000
        /*0022*/ 	.short	0x0000
        /*0024*/ 	.byte	0x00, 0xf0, 0x11, 0x00


	//----- nvinfo : EIATTR_SPARSE_MMA_MASK
	.align		4
.L_4205:
        /*0028*/ 	.byte	0x03, 0x50
        /*002a*/ 	.short	0x0000


	//----- nvinfo : EIATTR_MAXREG_COUNT
	.align		4
        /*002c*/ 	.byte	0x03, 0x1b
        /*002e*/ 	.short	0x0080


	//----- nvinfo : EIATTR_MERCURY_ISA_VERSION
	.align		4
        /*0030*/ 	.byte	0x03, 0x5f
        /*0032*/ 	.short	0x0101


	//----- nvinfo : EIATTR_VRC_CTA_INIT_COUNT
	.align		4
        /*0034*/ 	.byte	0x02, 0x4a
	.zero		1
	.zero		1


	//----- nvinfo : EIATTR_EXIT_INSTR_OFFSETS
	.align		4
        /*0038*/ 	.byte	0x04, 0x1c
        /*003a*/ 	.short	(.L_4207 - .L_4206)


	//   ....[0]....
.L_4206:
        /*003c*/ 	.word	0x000002d0


	//   ....[1]....
        /*0040*/ 	.word	0x00000340


	//   ....[2]....
        /*0044*/ 	.word	0x00003e30


	//   ....[3]....
        /*0048*/ 	.word	0x00005170


	//----- nvinfo : EIATTR_MAX_THREADS
	.align		4
.L_4207:
        /*004c*/ 	.byte	0x04, 0x05
        /*004e*/ 	.short	(.L_4209 - .L_4208)
.L_4208:
        /*0050*/ 	.word	0x00000080
        /*0054*/ 	.word	0x00000001
        /*0058*/ 	.word	0x00000001


	//----- nvinfo : EIATTR_CRS_STACK_SIZE
	.align		4
.L_4209:
        /*005c*/ 	.byte	0x04, 0x1e
        /*005e*/ 	.short	(.L_4211 - .L_4210)
.L_4210:
        /*0060*/ 	.word	0x00000000


	//----- nvinfo : EIATTR_CBANK_PARAM_SIZE
	.align		4
.L_4211:
        /*0064*/ 	.byte	0x03, 0x19
        /*0066*/ 	.short	0x0228


	//----- nvinfo : EIATTR_PARAM_CBANK
	.align		4
        /*0068*/ 	.byte	0x04, 0x0a
        /*006a*/ 	.short	(.L_4213 - .L_4212)
	.align		4
.L_4212:
        /*006c*/ 	.word	index@(.nv.constant0._ZN2at6native18elementwise_kernelILi128ELi4EZNS0_22gpu_kernel_impl_nocastIZZZNS0_21clamp_max_kernel_cudaERNS_18TensorIteratorBaseERKN3c106ScalarEENKUlvE_clEvENKUlvE3_clEvEUlsE_EEvS4_RKT_EUliE_EEviT1_)
        /*0070*/ 	.short	0x0380
        /*0072*/ 	.short	0x0228


	//----- nvinfo : EIATTR_SW_WAR
	.align		4
.L_4213:
        /*0074*/ 	.byte	0x04, 0x36
        /*0076*/ 	.short	(.L_4215 - .L_4214)
.L_4214:
        /*0078*/ 	.word	0x00000008
.L_4215:


//--------------------- .nv.info._ZN2at6native27unrolled_elementwise_kernelIZZZNS0_21clamp_max_kernel_cudaERNS_18TensorIteratorBaseERKN3c106ScalarEENKUlvE_clEvENKUlvE3_clEvEUlsE_St5arrayIPcLm2EELi4E23TrivialOffsetCalculatorILi1EjESF_NS0_6memory15LoadWithoutCastENSG_16StoreWithoutCastEEEviT_T0_T2_T3_T4_T5_ --------------------------
	.section	.nv.info._ZN2at6native27unrolled_elementwise_kernelIZZZNS0_21clamp_max_kernel_cudaERNS_18TensorIteratorBaseERKN3c106ScalarEENKUlvE_clEvENKUlvE3_clEvEUlsE_St5arrayIPcLm2EELi4E23TrivialOffsetCalculatorILi1EjESF_NS0_6memory15LoadWithoutCastENSG_16StoreWithoutCastEEEviT_T0_T2_T3_T4_T5_,"",@"SHT_CUDA_INFO"
	.sectionflags	@""
	.align	4


	//----- nvinfo : EIATTR_CUDA_API_VERSION
	.align		4
        /*0000*/ 	.byte	0x04, 0x37
        /*0002*/ 	.short	(.L_4217 - .L_4216)
.L_4216:
        /*0004*/ 	.word	0x00000082


	//----- nvinfo : EIATTR_KPARAM_INFO
	.align		4
.L_4217:
        /*0008*/ 	.byte	0x04, 0x17
        /*000a*/ 	.short	(.L_4219 - .L_4218)
.L_4218:
        /*000c*/ 	.word	0x00000000
        /*0010*/ 	.short	0x0006
        /*0012*/ 	.short	0x002b
        /*0014*/ 	.byte	0x00, 0xf0, 0x05, 0x00


	//----- nvinfo : EIATTR_KPARAM_INFO
	.align		4
.L_4219:
        /*0018*/ 	.byte	0x04, 0x17
        /*001a*/ 	.short	(.L_4221 - .L_4220)
.L_4220:
        /*001c*/ 	.word	0x00000000
        /*0020*/ 	.short	0x0005
        /*0022*/ 	.short	0x002a
        /*0024*/ 	.byte	0x00, 0xf0, 0x05, 0x00


	//----- nvinfo : EIATTR_KPARAM_INFO
	.align		4
.L_4221:
        /*0028*/ 	.byte	0x04, 0x17
        /*002a*/ 	.short	(.L_4223 - .L_4222)
.L_4222:
        /*002c*/ 	.word	0x00000000
        /*0030*/ 	.short	0x0004
        /*0032*/ 	.short	0x0029
        /*0034*/ 	.byte	0x00, 0xf0, 0x05, 0x00


	//----- nvinfo : EIATTR_KPARAM_INFO
	.align		4
.L_4223:
        /*0038*/ 	.byte	0x04, 0x17
        /*003a*/ 	.short	(.L_4225 - .L_4224)
.L_4224:
        /*003c*/ 	.word	0x00000000
        /*0040*/ 	.short	0x0003
        /*0042*/ 	.short	0x0028
        /*0044*/ 	.byte	0x00, 0xf0, 0x05, 0x00


	//----- nvinfo : EIATTR_KPARAM_INFO
	.align		4
.L_4225:
        /*0048*/ 	.byte	0x04, 0x17
        /*004a*/ 	.short	(.L_4227 - .L_4226)
.L_4226:
        /*004c*/ 	.word	0x00000000
        /*0050*/ 	.short	0x0002
        /*0052*/ 	.short	0x0018
        /*0054*/ 	.byte	0x00, 0xf0, 0x41, 0x00


	//----- nvinfo : EIATTR_KPARAM_INFO
	.align		4
.L_4227:
        /*0058*/ 	.byte	0x04, 0x17
        /*005a*/ 	.short	(.L_4229 - .L_4228)
.L_4228:
        /*005c*/ 	.word	0x00000000
        /*0060*/ 	.short	0x0001
        /*0062*/ 	.short	0x0008
        /*0064*/ 	.byte	0x00, 0xf0, 0x41, 0x00


	//----- nvinfo : EIATTR_KPARAM_INFO
	.align		4
.L_4229:
        /*0068*/ 	.byte	0x04, 0x17
        /*006a*/ 	.short	(.L_4231 - .L_4230)
.L_4230:
        /*006c*/ 	.word	0x00000000
        /*0070*/ 	.short	0x0000
        /*0072*/ 	.short	0x0000
        /*0074*/ 	.byte	0x00, 0xf0, 0x11, 0x00


	//----- nvinfo : EIATTR_SPARSE_MMA_MASK
	.align		4
.L_4231:
        /*0078*/ 	.byte	0x03, 0x50
        /*007a*/ 	.short	0x0000


	//----- nvinfo : EIATTR_MAXREG_COUNT
	.align		4
        /*007c*/ 	.byte	0x03, 0x1b
        /*007e*/ 	.short	0x00ff


	//----- nvinfo : EIATTR_MERCURY_ISA_VERSION
	.align		4
        /*0080*/ 	.byte	0x03, 0x5f
        /*0082*/ 	.short	0x0101


	//----- nvinfo : EIATTR_VRC_CTA_INIT_COUNT
	.align		4
        /*0084*/ 	.byte	0x02, 0x4a
	.zero		1
	.zero		1


	//----- nvinfo : EIATTR_EXIT_INSTR_OFFSETS
	.align		4
        /*0088*/ 	.byte	0x04, 0x1c
        /*008a*/ 	.short	(.L_4233 - .L_4232)


	//   ....[0]....
.L_4232:
        /*008c*/ 	.word	0x00000420


	//   ....[1]....
        /*0090*/ 	.word	0x00000470


	//----- nvinfo : EIATTR_MAX_THREADS
	.align		4
.L_4233:
        /*0094*/ 	.byte	0x04, 0x05
        /*0096*/ 	.short	(.L_4235 - .L_4234)
.L_4234:
        /*0098*/ 	.word	0x00000080
        /*009c*/ 	.word	0x00000001
        /*00a0*/ 	.word	0x00000001


	//----- nvinfo : EIATTR_CRS_STACK_SIZE
	.align		4
.L_4235:
        /*00a4*/ 	.byte	0x04, 0x1e
        /*00a6*/ 	.short	(.L_4237 - .L_4236)
.L_4236:
        /*00a8*/ 	.word	0x00000000


	//----- nvinfo : EIATTR_CBANK_PARAM_SIZE
	.align		4
.L_4237:
        /*00ac*/ 	.byte	0x03, 0x19
        /*00ae*/ 	.short	0x002c


	//----- nvinfo : EIATTR_PARAM_CBANK
	.align		4
        /*00b0*/ 	.byte	0x04, 0x0a
        /*00b2*/ 	.short	(.L_4239 - .L_4238)
	.align		4
.L_4238:
        /*00b4*/ 	.word	index@(.nv.constant0._ZN2at6native27unrolled_elementwise_kernelIZZZNS0_21clamp_max_kernel_cudaERNS_18TensorIteratorBaseERKN3c106ScalarEENKUlvE_clEvENKUlvE3_clEvEUlsE_St5arrayIPcLm2EELi4E23TrivialOffsetCalculatorILi1EjESF_NS0_6memory15LoadWithoutCastENSG_16StoreWithoutCastEEEviT_T0_T2_T3_T4_T5_)
        /*00b8*/ 	.short	0x0380
        /*00ba*/ 	.short	0x002c


	//----- nvinfo : EIATTR_SW_WAR
	.align		4
.L_4239:
        /*00bc*/ 	.byte	0x04, 0x36
        /*00be*/ 	.short	(.L_4241 - .L_4240)
.L_4240:
        /*00c0*/ 	.word	0x00000008
.L_4241:


//--------------------- .nv.info._ZN2at6native29vectorized_elementwise_kernelILi2EZZZNS0_21clamp_max_kernel_cudaERNS_18TensorIteratorBaseERKN3c106ScalarEENKUlvE_clEvENKUlvE3_clEvEUlsE_St5arrayIPcLm2EEEEviT0_T1_ --------------------------
	.section	.nv.info._ZN2at6native29vectorized_elementwise_kernelILi2EZZZNS0_21clamp_max_kernel_cudaERNS_18TensorIteratorBaseERKN3c106ScalarEENKUlvE_clEvENKUlvE3_clEvEUlsE_St5arrayIPcLm2EEEEviT0_T1_,"",@"SHT_CUDA_INFO"
	.sectionflags	@""
	.align	4


	//----- nvinfo : EIATTR_CUDA_API_VERSION
	.align		4
        /*0000*/ 	.byte	0x04, 0x37
        /*0002*/ 	.short	(.L_4243 - .L_4242)
.L_4242:
        /*0004*/ 	.word	0x00000082


	//----- nvinfo : EIATTR_KPARAM_INFO
	.align		4
.L_4243:
        /*0008*/ 	.byte	0x04, 0x17
        /*000a*/ 	.short	(.L_4245 - .L_4244)
.L_4244:
        /*000c*/ 	.word	0x00000000
        /*0010*/ 	.short	0x0002
        /*0012*/ 	.short	0x0018
        /*0014*/ 	.byte	0x00, 0xf0, 0x41, 0x00


	//----- nvinfo : EIATTR_KPARAM_INFO
	.align		4
.L_4245:
        /*0018*/ 	.byte	0x04, 0x17
        /*001a*/ 	.short	(.L_4247 - .L_4246)
.L_4246:
        /*001c*/ 	.word	0x00000000
        /*0020*/ 	.short	0x0001
        /*0022*/ 	.short	0x0008
        /*0024*/ 	.byte	0x00, 0xf0, 0x41, 0x00


	//----- nvinfo : EIATTR_KPARAM_INFO
	.align		4
.L_4247:
        /*0028*/ 	.byte	0x04, 0x17
        /*002a*/ 	.short	(.L_4249 - .L_4248)
.L_4248:
        /*002c*/ 	.word	0x00000000
        /*0030*/ 	.short	0x0000
        /*0032*/ 	.short	0x0000
        /*0034*/ 	.byte	0x00, 0xf0, 0x11, 0x00


	//----- nvinfo : EIATTR_SPARSE_MMA_MASK
	.align		4
.L_4249:
        /*0038*/ 	.byte	0x03, 0x50
        /*003a*/ 	.short	0x0000


	//----- nvinfo : EIATTR_MAXREG_COUNT
	.align		4
        /*003c*/ 	.byte	0x03, 0x1b
        /*003e*/ 	.short	0x00ff


	//----- nvinfo : EIATTR_MERCURY_ISA_VERSION
	.align		4
        /*0040*/ 	.byte	0x03, 0x5f
        /*0042*/ 	.short	0x0101


	//----- nvinfo : EIATTR_VRC_CTA_INIT_COUNT
	.align		4
        /*0044*/ 	.byte	0x02, 0x4a
	.zero		1
	.zero		1


	//----- nvinfo : EIATTR_EXIT_INSTR_OFFSETS
	.align		4
        /*0048*/ 	.byte	0x04, 0x1c
        /*004a*/ 	.short	(.L_4251 - .L_4250)


	//   ....[0]....
.L_4250:
        /*004c*/ 	.word	0x00000810


	//   ....[1]....
        /*0050*/ 	.word	0x00000860


	//   ....[2]....
        /*0054*/ 	.word	0x00000a70


	//----- nvinfo : EIATTR_MAX_THREADS
	.align		4
.L_4251:
        /*0058*/ 	.byte	0x04, 0x05
        /*005a*/ 	.short	(.L_4253 - .L_4252)
.L_4252:
        /*005c*/ 	.word	0x00000080
        /*0060*/ 	.word	0x00000001
        /*0064*/ 	.word	0x00000001


	//----- nvinfo : EIATTR_CRS_STACK_SIZE
	.align		4
.L_4253:
        /*0068*/ 	.byte	0x04, 0x1e
        /*006a*/ 	.short	(.L_4255 - .L_4254)
.L_4254:
        /*006c*/ 	.word	0x00000000


	//----- nvinfo : EIATTR_CBANK_PARAM_SIZE
	.align		4
.L_4255:
        /*0070*/ 	.byte	0x03, 0x19
        /*0072*/ 	.short	0x0028


	//----- nvinfo : EIATTR_PARAM_CBANK
	.align		4
        /*0074*/ 	.byte	0x04, 0x0a
        /*0076*/ 	.short	(.L_4257 - .L_4256)
	.align		4
.L_4256:
        /*0078*/ 	.word	index@(.nv.constant0._ZN2at6native29vectorized_elementwise_kernelILi2EZZZNS0_21clamp_max_kernel_cudaERNS_18TensorIteratorBaseERKN3c106ScalarEENKUlvE_clEvENKUlvE3_clEvEUlsE_St5arrayIPcLm2EEEEviT0_T1_)
        /*007c*/ 	.short	0x0380
        /*007e*/ 	.short	0x0028


	//----- nvinfo : EIATTR_SW_WAR
	.align		4
.L_4257:
        /*0080*/ 	.byte	0x04, 0x36
        /*0082*/ 	.short	(.L_4259 - .L_4258)
.L_4258:
        /*0084*/ 	.word	0x00000008
.L_4259:


//--------------------- .nv.info._ZN2at6native29vectorized_elementwise_kernelILi4EZZZNS0_21clamp_max_kernel_cudaERNS_18TensorIteratorBaseERKN3c106ScalarEENKUlvE_clEvENKUlvE3_clEvEUlsE_St5arrayIPcLm2EEEEviT0_T1_ --------------------------
	.section	.nv.info._ZN2at6native29vectorized_elementwise_kernelILi4EZZZNS0_21clamp_max_kernel_cudaERNS_18TensorIteratorBaseERKN3c106ScalarEENKUlvE_clEvENKUlvE3_clEvEUlsE_St5arrayIPcLm2EEEEviT0_T1_,"",@"SHT_CUDA_INFO"
	.sectionflags	@""
	.align	4


	//----- nvinfo : EIATTR_CUDA_API_VERSION
	.align		4
        /*0000*/ 	.byte	0x04, 0x37
        /*0002*/ 	.short	(.L_4261 - .L_4260)
.L_4260:
        /*0004*/ 	.word	0x00000082


	//----- nvinfo : EIATTR_KPARAM_INFO
	.align		4
.L_4261:
        /*0008*/ 	.byte	0x04, 0x17
        /*000a*/ 	.short	(.L_4263 - .L_4262)
.L_4262:
        /*000c*/ 	.word	0x00000000
        /*0010*/ 	.short	0x0002
        /*0012*/ 	.short	0x0018
        /*0014*/ 	.byte	0x00, 0xf0, 0x41, 0x00


	//----- nvinfo : EIATTR_KPARAM_INFO
	.align		4
.L_4263:
        /*0018*/ 	.byte	0x04, 0x17
        /*001a*/ 	.short	(.L_4265 - .L_4264)
.L_4264:
        /*001c*/ 	.word	0x00000000
        /*0020*/ 	.short	0x0001
        /*0022*/ 	.short	0x0008
        /*0024*/ 	.byte	0x00, 0xf0, 0x41, 0x00


	//----- nvinfo : EIATTR_KPARAM_INFO
	.align		4
.L_4265:
        /*0028*/ 	.byte	0x04, 0x17
        /*002a*/ 	.short	(.L_4267 - .L_4266)
.L_4266:
        /*002c*/ 	.word	0x00000000
        /*0030*/ 	.short	0x0000
        /*0032*/ 	.short	0x0000
        /*0034*/ 	.byte	0x00, 0xf0, 0x11, 0x00


	//----- nvinfo : EIATTR_SPARSE_MMA_MASK
	.align		4
.L_4267:
        /*0038*/ 	.byte	0x03, 0x50
        /*003a*/ 	.short	0x0000


	//----- nvinfo : EIATTR_MAXREG_COUNT
	.align		4
        /*003c*/ 	.byte	0x03, 0x1b
        /*003e*/ 	.short	0x00ff


	//----- nvinfo : EIATTR_MERCURY_ISA_VERSION
	.align		4
        /*0040*/ 	.byte	0x03, 0x5f
        /*0042*/ 	.short	0x0101


	//----- nvinfo : EIATTR_VRC_CTA_INIT_COUNT
	.align		4
        /*0044*/ 	.byte	0x02, 0x4a
	.zero		1
	.zero		1


	//----- nvinfo : EIATTR_EXIT_INSTR_OFFSETS
	.align		4
        /*0048*/ 	.byte	0x04, 0x1c
        /*004a*/ 	.short	(.L_4269 - .L_4268)


	//   ....[0]....
.L_4268:
        /*004c*/ 	.word	0x00000810


	//   ....[1]....
        /*0050*/ 	.word	0x00000860


	//   ....[2]....
        /*0054*/ 	.word	0x00000a50


	//----- nvinfo : EIATTR_MAX_THREADS
	.align		4
.L_4269:
        /*0058*/ 	.byte	0x04, 0x05
        /*005a*/ 	.short	(.L_4271 - .L_4270)
.L_4270:
        /*005c*/ 	.word	0x00000080
        /*0060*/ 	.word	0x00000001
        /*0064*/ 	.word	0x00000001


	//----- nvinfo : EIATTR_CRS_STACK_SIZE
	.align		4
.L_4271:
        /*0068*/ 	.byte	0x04, 0x1e
        /*006a*/ 	.short	(.L_4273 - .L_4272)
.L_4272:
        /*006c*/ 	.word	0x00000000


	//----- nvinfo : EIATTR_CBANK_PARAM_SIZE
	.align		4
.L_4273:
        /*0070*/ 	.byte	0x03, 0x19
        /*0072*/ 	.short	0x0028


	//----- nvinfo : EIATTR_PARAM_CBANK
	.align		4
        /*0074*/ 	.byte	0x04, 0x0a
        /*0076*/ 	.short	(.L_4275 - .L_4274)
	.align		4
.L_4274:
        /*0078*/ 	.word	index@(.nv.constant0._ZN2at6native29vectorized_elementwise_kernelILi4EZZZNS0_21clamp_max_kernel_cudaERNS_18TensorIteratorBaseERKN3c106ScalarEENKUlvE_clEvENKUlvE3_clEvEUlsE_St5arrayIPcLm2EEEEviT0_T1_)
        /*007c*/ 	.short	0x0380
        /*007e*/ 	.short	0x0028


	//----- nvinfo : EIATTR_SW_WAR
	.align		4
.L_4275:
        /*0080*/ 	.byte	0x04, 0x36
        /*0082*/ 	.short	(.L_4277 - .L_4276)
.L_4276:
        /*0084*/ 	.word	0x00000008
.L_4277:


//--------------------- .nv.info._ZN2at6native29vectorized_elementwise_kernelILi8EZZZNS0_21clamp_max_kernel_cudaERNS_18TensorIteratorBaseERKN3c106ScalarEENKUlvE_clEvENKUlvE3_clEvEUlsE_St5arrayIPcLm2EEEEviT0_T1_ --------------------------
	.section	.nv.info._ZN2at6native29vectorized_elementwise_kernelILi8EZZZNS0_21clamp_max_kernel_cudaERNS_18TensorIteratorBaseERKN3c106ScalarEENKUlvE_clEvENKUlvE3_clEvEUlsE_St5arrayIPcLm2EEEEviT0_T1_,"",@"SHT_CUDA_INFO"
	.sectionflags	@""
	.align	4


	//----- nvinfo : EIATTR_CUDA_API_VERSION
	.align		4
        /*0000*/ 	.byte	0x04, 0x37
        /*0002*/ 	.short	(.L_4279 - .L_4278)
.L_4278:
        /*0004*/ 	.word	0x00000082


	//----- nvinfo : EIATTR_KPARAM_INFO
	.align		4
.L_4279:
        /*0008*/ 	.byte	0x04, 0x17
        /*000a*/ 	.short	(.L_4281 - .L_4280)
.L_4280:
        /*000c*/ 	.word	0x00000000
        /*0010*/ 	.short	0x0002
        /*0012*/ 	.short	0x0018
        /*0014*/ 	.byte	0x00, 0xf0, 0x41, 0x00


	//----- nvinfo : EIATTR_KPARAM_INFO
	.align		4
.L_4281:
        /*0018*/ 	.byte	0x04, 0x17
        /*001a*/ 	.short	(.L_4283 - .L_4282)
.L_4282:
        /*001c*/ 	.word	0x00000000
        /*0020*/ 	.short	0x0001
        /*0022*/ 	.short	0x0008
        /*0024*/ 	.byte	0x00, 0xf0, 0x41, 0x00


	//----- nvinfo : EIATTR_KPARAM_INFO
	.align		4
.L_4283:
        /*0028*/ 	.byte	0x04, 0x17
        /*002a*/ 	.short	(.L_4285 - .L_4284)
.L_4284:
        /*002c*/ 	.word	0x00000000
        /*0030*/ 	.short	0x0000
        /*0032*/ 	.short	0x0000
        /*0034*/ 	.byte	0x00, 0xf0, 0x11, 0x00


	//----- nvinfo : EIATTR_SPARSE_MMA_MASK
	.align		4
.L_4285:
        /*0038*/ 	.byte	0x03, 0x50
        /*003a*/ 	.short	0x0000


	//----- nvinfo : EIATTR_MAXREG_COUNT
	.align		4
        /*003c*/ 	.byte	0x03, 0x1b
        /*003e*/ 	.short	0x00ff


	//----- nvinfo : EIATTR_MERCURY_ISA_VERSION
	.align		4
        /*0040*/ 	.byte	0x03, 0x5f
        /*0042*/ 	.short	0x0101


	//----- nvinfo : EIATTR_VRC_CTA_INIT_COUNT
	.align		4
        /*0044*/ 	.byte	0x02, 0x4a
	.zero		1
	.zero		1


	//----- nvinfo : EIATTR_EXIT_INSTR_OFFSETS
	.align		4
        /*0048*/ 	.byte	0x04, 0x1c
        /*004a*/ 	.short	(.L_4287 - .L_4286)


	//   ....[0]....
.L_4286:
        /*004c*/ 	.word	0x00000010


	//----- nvinfo : EIATTR_MAX_THREADS
	.align		4
.L_4287:
        /*0050*/ 	.byte	0x04, 0x05
        /*0052*/ 	.short	(.L_4289 - .L_4288)
.L_4288:
        /*0054*/ 	.word	0x00000080
        /*0058*/ 	.word	0x00000001
        /*005c*/ 	.word	0x00000001


	//----- nvinfo : EIATTR_CBANK_PARAM_SIZE
	.align		4
.L_4289:
        /*0060*/ 	.byte	0x03, 0x19
        /*0062*/ 	.short	0x0028


	//----- nvinfo : EIATTR_PARAM_CBANK
	.align		4
        /*0064*/ 	.byte	0x04, 0x0a
        /*0066*/ 	.short	(.L_4291 - .L_4290)
	.align		4
.L_4290:
        /*0068*/ 	.word	index@(.nv.constant0._ZN2at6native29vectorized_elementwise_kernelILi8EZZZNS0_21clamp_max_kernel_cudaERNS_18TensorIteratorBaseERKN3c106ScalarEENKUlvE_clEvENKUlvE3_clEvEUlsE_St5arrayIPcLm2EEEEviT0_T1_)
        /*006c*/ 	.short	0x0380
        /*006e*/ 	.short	0x0028


	//----- nvinfo : EIATTR_SW_WAR
	.align		4
.L_4291:
        /*0070*/ 	.byte	0x04, 0x36
        /*0072*/ 	.short	(.L_4293 - .L_4292)
.L_4292:
        /*0074*/ 	.word	0x00000008
.L_4293:


//--------------------- .nv.info._ZN2at6native18elementwise_kernelILi128ELi4EZNS0_15gpu_kernel_implIZZZNS0_21clamp_max_kernel_cudaERNS_18TensorIteratorBaseERKN3c106ScalarEENKUlvE_clEvENKUlvE2_clEvEUllE_EEvS4_RKT_EUliE_EEviT1_ --------------------------
	.section	.nv.info._ZN2at6native18elementwise_kernelILi128ELi4EZNS0_15gpu_kernel_implIZZZNS0_21clamp_max_kernel_cudaERNS_18TensorIteratorBaseERKN3c106ScalarEENKUlvE_clEvENKUlvE2_clEvEUllE_EEvS4_RKT_EUliE_EEviT1_,"",@"SHT_CUDA_INFO"
	.sectionflags	@""
	.align	4


	//----- nvinfo : EIATTR_CUDA_API_VERSION
	.align		4
        /*0000*/ 	.byte	0x04, 0x37
        /*0002*/ 	.short	(.L_4295 - .L_4294)
.L_4294:
        /*0004*/ 	.word	0x00000082


	//----- nvinfo : EIATTR_KPARAM_INFO
	.align		4
.L_4295:
        /*0008*/ 	.byte	0x04, 0x17
        /*000a*/ 	.short	(.L_4297 - .L_4296)
.L_4296:
        /*000c*/ 	.word	0x00000000
        /*0010*/ 	.short	0x0001
        /*0012*/ 	.short	0x0008
        /*0014*/ 	.byte	0x00, 0xf0, 0xa1, 0x08


	//----- nvinfo : EIATTR_KPARAM_INFO
	.align		4
.L_4297:
        /*0018*/ 	.byte	0x04, 0x17
        /*001a*/ 	.short	(.L_4299 - .L_4298)
.L_4298:
        /*001c*/ 	.word	0x00000000
        /*0020*/ 	.short	0x0000
        /*0022*/ 	.short	0x0000
        /*0024*/ 	.byte	0x00, 0xf0, 0x11, 0x00


	//----- nvinfo : EIATTR_SPARSE_MMA_MASK
	.align		4
.L_4299:
        /*0028*/ 	.byte	0x03, 0x50
        /*002a*/ 	.short	0x0000


	//----- nvinfo : EIATTR_MAXREG_COUNT
	.align		4
        /*002c*/ 	.byte	0x03, 0x1b
        /*002e*/ 	.short	0x0080


	//----- nvinfo : EIATTR_EXTERNS
	.align		4
        /*0030*/ 	.byte	0x04, 0x0f
        /*0032*/ 	.short	(.L_4301 - .L_4300)


	//   ....[0]....
	.align		4
.L_4300:
        /*0034*/ 	.word	index@(__assertfail)


	//----- nvinfo : EIATTR_MERCURY_ISA_VERSION
	.align		4
.L_4301:
        /*0038*/ 	.byte	0x03, 0x5f
        /*003a*/ 	.short	0x0101


	//----- nvinfo : EIATTR_VRC_CTA_INIT_COUNT
	.align		4
        /*003c*/ 	.byte	0x02, 0x4a
	.zero		1
	.zero		1


	//----- nvinfo : EIATTR_SYSCALL_OFFSETS
	.align		4
        /*0040*/ 	.byte	0x04, 0x46
        /*0042*/ 	.short	(.L_4303 - .L_4302)


	//   ....[0]....
.L_4302:
        /*0044*/ 	.word	0x00002110


	//   ....[1]....
        /*0048*/ 	.word	0x00002f40


	//   ....[2]....
        /*004c*/ 	.word	0x000051c0


	//   ....[3]....
        /*0050*/ 	.word	0x00005df0


	//   ....[4]....
        /*0054*/ 	.word	0x000081b0


	//   ....[5]....
        /*0058*/ 	.word	0x00008de0


	//   ....[6]....
        /*005c*/ 	.word	0x0000b1b0


	//   ....[7]....
        /*0060*/ 	.word	0x0000bdb0


	//----- nvinfo : EIATTR_EXIT_INSTR_OFFSETS
	.align		4
.L_4303:
        /*0064*/ 	.byte	0x04, 0x1c
        /*0066*/ 	.short	(.L_4305 - .L_4304)


	//   ....[0]....
.L_4304:
        /*0068*/ 	.word	0x000090c0


	//   ....[1]....
        /*006c*/ 	.word	0x0000b340


	//   ....[2]....
        /*0070*/ 	.word	0x0000b360


	//   ....[3]....
        /*0074*/ 	.word	0x0000b3e0


	//   ....[4]....
        /*0078*/ 	.word	0x0000b400


	//   ....[5]....
        /*007c*/ 	.word	0x0000b420


	//   ....[6]....
        /*0080*/ 	.word	0x0000b4b0


	//   ....[7]....
        /*0084*/ 	.word	0x0000b4f0


	//   ....[8]....
        /*0088*/ 	.word	0x0000b590


	//   ....[9]....
        /*008c*/ 	.word	0x0000b5e0


	//   ....[10]....
        /*0090*/ 	.word	0x0000b610


	//   ....[11]....
        /*0094*/ 	.word	0x0000b6d0


	//   ....[12]....
        /*0098*/ 	.word	0x0000b840


	//   ....[13]....
        /*009c*/ 	.word	0x0000b9b0


	//   ....[14]....
        /*00a0*/ 	.word	0x0000bb20


	//   ....[15]....
        /*00a4*/ 	.word	0x0000bb40


	//   ....[16]....
        /*00a8*/ 	.word	0x0000bb60


	//   ....[17]....
        /*00ac*/ 	.word	0x0000bc10


	//   ....[18]....
        /*00b0*/ 	.word	0x0000bc50


	//   ....[19]....
        /*00b4*/ 	.word	0x0000bdc0


	//   ....[20]....
        /*00b8*/ 	.word	0x0000bed0


	//   ....[21]....
        /*00bc*/ 	.word	0x0000c010


	//   ....[22]....
        /*00c0*/ 	.word	0x0000c050


	//----- nvinfo : EIATTR_MAX_THREADS
	.align		4
.L_4305:
        /*00c4*/ 	.byte	0x04, 0x05
        /*00c6*/ 	.short	(.L_4307 - .L_4306)
.L_4306:
        /*00c8*/ 	.word	0x00000080
        /*00cc*/ 	.word	0x00000001
        /*00d0*/ 	.word	0x00000001


	//----- nvinfo : EIATTR_CRS_STACK_SIZE
	.align		4
.L_4307:
        /*00d4*/ 	.byte	0x04, 0x1e
        /*00d6*/ 	.short	(.L_4309 - .L_4308)
.L_4308:
        /*00d8*/ 	.word	0x00000000


	//----- nvinfo : EIATTR_CBANK_PARAM_SIZE
	.align		4
.L_4309:
        /*00dc*/ 	.byte	0x03, 0x19
        /*00de*/ 	.short	0x0230


	//----- nvinfo : EIATTR_PARAM_CBANK
	.align		4
        /*00e0*/ 	.byte	0x04, 0x0a
        /*00e2*/ 	.short	(.L_4311 - .L_4310)
	.align		4
.L_4310:
        /*00e4*/ 	.word	index@(.nv.constant0._ZN2at6native18elementwise_kernelILi128ELi4EZNS0_15gpu_kernel_implIZZZNS0_21clamp_max_kernel_cudaERNS_18TensorIteratorBaseERKN3c106ScalarEENKUlvE_clEvENKUlvE2_clEvEUllE_EEvS4_RKT_EUliE_EEviT1_)
        /*00e8*/ 	.short	0x0380
        /*00ea*/ 	.short	0x0230


	//----- nvinfo : EIATTR_SW_WAR
	.align		4
.L_4311:
        /*00ec*/ 	.byte	0x04, 0x36
        /*00ee*/ 	.short	(.L_4313 - .L_4312)
.L_4312:
        /*00f0*/ 	.word	0x00000008
.L_4313:


//--------------------- .nv.info._ZN2at6native27unrolled_elementwise_kernelIZZZNS0_21clamp_max_kernel_cudaERNS_18TensorIteratorBaseERKN3c106ScalarEENKUlvE_clEvENKUlvE2_clEvEUllE_St5arrayIPcLm2EELi4E23TrivialOffsetCalculatorILi1EjESF_NS0_6memory12LoadWithCastILi1EEENSG_13StoreWithCastILi1EEEEEviT_T0_T2_T3_T4_T5_ --------------------------
	.section	.nv.info._ZN2at6native27unrolled_elementwise_kernelIZZZNS0_21clamp_max_kernel_cudaERNS_18TensorIteratorBaseERKN3c106ScalarEENKUlvE_clEvENKUlvE2_clEvEUllE_St5arrayIPcLm2EELi4E23TrivialOffsetCalculatorILi1EjESF_NS0_6memory12LoadWithCastILi1EEENSG_13StoreWithCastILi1EEEEEviT_T0_T2_T3_T4_T5_,"",@"SHT_CUDA_INFO"
	.sectionflags	@""
	.align	4


	//----- nvinfo : EIATTR_CUDA_API_VERSION
	.align		4
        /*0000*/ 	.byte	0x04, 0x37
        /*0002*/ 	.short	(.L_4315 - .L_4314)
.L_4314:
        /*0004*/ 	.word	0x00000082


	//----- nvinfo : EIATTR_KPARAM_INFO
	.align		4
.L_4315:
        /*0008*/ 	.byte	0x04, 0x17
        /*000a*/ 	.short	(.L_4317 - .L_4316)
.L_4316:
        /*000c*/ 	.word	0x00000000
        /*0010*/ 	.short	0x0006
        /*0012*/ 	.short	0x0034
        /*0014*/ 	.byte	0x00, 0xf0, 0x21, 0x00


	//----- nvinfo : EIATTR_KPARAM_INFO
	.align		4
.L_4317:
        /*0018*/ 	.byte	0x04, 0x17
        /*001a*/ 	.short	(.L_4319 - .L_4318)
.L_4318:
        /*001c*/ 	.word	0x00000000
        /*0020*/ 	.short	0x0005
        /*0022*/ 	.short	0x002c
        /*0024*/ 	.byte	0x00, 0xf0, 0x21, 0x00


	//----- nvinfo : EIATTR_KPARAM_INFO
	.align		4
.L_4319:
        /*0028*/ 	.byte	0x04, 0x17
        /*002a*/ 	.short	(.L_4321 - .L_4320)
.L_4320:
        /*002c*/ 	.word	0x00000000
        /*0030*/ 	.short	0x0004
        /*0032*/ 	.short	0x0029
        /*0034*/ 	.byte	0x00, 0xf0, 0x05, 0x00


	//----- nvinfo : EIATTR_KPARAM_INFO
	.align		4
.L_4321:
        /*0038*/ 	.byte	0x04, 0x17
        /*003a*/ 	.short	(.L_4323 - .L_4322)
.L_4322:
        /*003c*/ 	.word	0x00000000
        /*0040*/ 	.short	0x0003
        /*0042*/ 	.short	0x0028
        /*0044*/ 	.byte	0x00, 0xf0, 0x05, 0x00


	//----- nvinfo : EIATTR_KPARAM_INFO
	.align		4
.L_4323:
        /*0048*/ 	.byte	0x04, 0x17
        /*004a*/ 	.short	(.L_4325 - .L_4324)
.L_4324:
        /*004c*/ 	.word	0x00000000
        /*0050*/ 	.short	0x0002
        /*0052*/ 	.short	0x0018
        /*0054*/ 	.byte	0x00, 0xf0, 0x41, 0x00


	//----- nvinfo : EIATTR_KPARAM_INFO
	.align		4
.L_4325:
        /*0058*/ 	.byte	0x04, 0x17
        /*005a*/ 	.short	(.L_4327 - .L_4326)
.L_4326:
        /*005c*/ 	.word	0x00000000
        /*0060*/ 	.short	0x0001
        /*0062*/ 	.short	0x0008
        /*0064*/ 	.byte	0x00, 0xf0, 0x41, 0x00


	//----- nvinfo : EIATTR_KPARAM_INFO
	.align		4
.L_4327:
        /*0068*/ 	.byte	0x04, 0x17
        /*006a*/ 	.short	(.L_4329 - .L_4328)
.L_4328:
        /*006c*/ 	.word	0x00000000
        /*0070*/ 	.short	0x0000
        /*0072*/ 	.short	0x0000
        /*0074*/ 	.byte	0x00, 0xf0, 0x11, 0x00


	//----- nvinfo : EIATTR_SPARSE_MMA_MASK
	.align		4
.L_4329:
        /*0078*/ 	.byte	0x03, 0x50
        /*007a*/ 	.short	0x0000


	//----- nvinfo : EIATTR_MAXREG_COUNT
	.align		4
        /*007c*/ 	.byte	0x03, 0x1b
        /*007e*/ 	.short	0x00ff


	//----- nvinfo : EIATTR_EXTERNS
	.align		4
        /*0080*/ 	.byte	0x04, 0x0f
        /*0082*/ 	.short	(.L_4331 - .L_4330)


	//   ....[0]....
	.align		4
.L_4330:
        /*0084*/ 	.word	index@(__assertfail)


	//----- nvinfo : EIATTR_MERCURY_ISA_VERSION
	.align		4
.L_4331:
        /*0088*/ 	.byte	0x03, 0x5f
        /*008a*/ 	.short	0x0101


	//----- nvinfo : EIATTR_VRC_CTA_INIT_COUNT
	.align		4
        /*008c*/ 	.byte	0x02, 0x4a
	.zero		1
	.zero		1


	//----- nvinfo : EIATTR_SYSCALL_OFFSETS
	.align		4
        /*0090*/ 	.byte	0x04, 0x46
        /*0092*/ 	.short	(.L_4333 - .L_4332)


	//   ....[0]....
.L_4332:
        /*0094*/ 	.word	0x00000e20


	//   ....[1]....
        /*0098*/ 	.word	0x00001db0


	//   ....[2]....
        /*009c*/ 	.word	0x00002c90


	//   ....[3]....
        /*00a0*/ 	.word	0x00003b70


	//   ....[4]....
        /*00a4*/ 	.word	0x00004a50


	//   ....[5]....
        /*00a8*/ 	.word	0x00005760


	//   ....[6]....
        /*00ac*/ 	.word	0x000065e0


	//   ....[7]....
        /*00b0*/ 	.word	0x00007440


	//----- nvinfo : EIATTR_EXIT_INSTR_OFFSETS
	.align		4
.L_4333:
        /*00b4*/ 	.byte	0x04, 0x1c
        /*00b6*/ 	.short	(.L_4335 - .L_4334)


	//   ....[0]....
.L_4334:
        /*00b8*/ 	.word	0x000068b0


	//   ....[1]....
        /*00bc*/ 	.word	0x000069e0


	//   ....[2]....
        /*00c0*/ 	.word	0x00006a00


	//   ....[3]....
        /*00c4*/ 	.word	0x00006a80


	//   ....[4]....
        /*00c8*/ 	.word	0x00006aa0


	//   ....[5]....
        /*00cc*/ 	.word	0x00006ac0


	//   ....[6]....
        /*00d0*/ 	.word	0x00006b50


	//   ....[7]....
        /*00d4*/ 	.word	0x00006b90


	//   ....[8]....
        /*00d8*/ 	.word	0x00006c30


	//   ....[9]....
        /*00dc*/ 	.word	0x00006c80


	//   ....[10]....
        /*00e0*/ 	.word	0x00006cb0


	//   ....[11]....
        /*00e4*/ 	.word	0x00006d70


	//   ....[12]....
        /*00e8*/ 	.word	0x00006ee0


	//   ....[13]....
        /*00ec*/ 	.word	0x00007050


	//   ....[14]....
        /*00f0*/ 	.word	0x000071b0


	//   ....[15]....
        /*00f4*/ 	.word	0x000071d0


	//   ....[16]....
        /*00f8*/ 	.word	0x000071f0


	//   ....[17]....
        /*00fc*/ 	.word	0x000072a0


	//   ....[18]....
        /*0100*/ 	.word	0x000072e0


	//   ....[19]....
        /*0104*/ 	.word	0x00007450


	//   ....[20]....
        /*0108*/ 	.word	0x00007560


	//   ....[21]....
        /*010c*/ 	.word	0x000076a0


	//   ....[22]....
        /*0110*/ 	.word	0x000076e0


	//----- nvinfo : EIATTR_MAX_THREADS
	.align		4
.L_4335:
        /*0114*/ 	.byte	0x04, 0x05
        /*0116*/ 	.short	(.L_4337 - .L_4336)
.L_4336:
        /*0118*/ 	.word	0x00000080
        /*011c*/ 	.word	0x00000001
        /*0120*/ 	.word	0x00000001


	//----- nvinfo : EIATTR_CRS_STACK_SIZE
	.align		4
.L_4337:
        /*0124*/ 	.byte	0x04, 0x1e
        /*0126*/ 	.short	(.L_4339 - .L_4338)
.L_4338:
        /*0128*/ 	.word	0x00000000


	//----- nvinfo : EIATTR_CBANK_PARAM_SIZE
	.align		4
.L_4339:
        /*012c*/ 	.byte	0x03, 0x19
        /*012e*/ 	.short	0x003c


	//----- nvinfo : EIATTR_PARAM_CBANK
	.align		4
        /*0130*/ 	.byte	0x04, 0x0a
        /*0132*/ 	.short	(.L_4341 - .L_4340)
	.align		4
.L_4340:
        /*0134*/ 	.word	index@(.nv.constant0._ZN2at6native27unrolled_elementwise_kernelIZZZNS0_21clamp_max_kernel_cudaERNS_18TensorIteratorBaseERKN3c106ScalarEENKUlvE_clEvENKUlvE2_clEvEUllE_St5arrayIPcLm2EELi4E23TrivialOffsetCalculatorILi1EjESF_NS0_6memory12LoadWithCastILi1EEENSG_13StoreWithCastILi1EEEEEviT_T0_T2_T3_T4_T5_)
        /*0138*/ 	.short	0x0380
        /*013a*/ 	.short	0x003c


	//----- nvinfo : EIATTR_SW_WAR
	.align		4
.L_4341:
        /*013c*/ 	.byte	0x04, 0x36
        /*013e*/ 	.short	(.L_4343 - .L_4342)
.L_4342:
        /*0140*/ 	.word	0x00000008
.L_4343:


//--------------------- .nv.info._ZN2at6native18elementwise_kernelILi128ELi2EZNS0_22gpu_kernel_impl_nocastIZZZNS0_21clamp_max_kernel_cudaERNS_18TensorIteratorBaseERKN3c106ScalarEENKUlvE_clEvENKUlvE2_clEvEUllE_EEvS4_RKT_EUliE_EEviT1_ --------------------------
	.section	.nv.info._ZN2at6native18elementwise_kernelILi128ELi2EZNS0_22gpu_kernel_impl_nocastIZZZNS0_21clamp_max_kernel_cudaERNS_18TensorIteratorBaseERKN3c106ScalarEENKUlvE_clEvENKUlvE2_clEvEUllE_EEvS4_RKT_EUliE_EEviT1_,"",@"SHT_CUDA_INFO"
	.sectionflags	@""
	.align	4


	//----- nvinfo : EIATTR_CUDA_API_VERSION
	.align		4
        /*0000*/ 	.byte	0x04, 0x37
        /*0002*/ 	.short	(.L_4345 - .L_4344)
.L_4344:
        /*0004*/ 	.word	0x00000082


	//----- nvinfo : EIATTR_KPARAM_INFO
	.align		4
.L_4345:
        /*0008*/ 	.byte	0x04, 0x17
        /*000a*/ 	.short	(.L_4347 - .L_4346)
.L_4346:
        /*000c*/ 	.word	0x00000000
        /*0010*/ 	.short	0x0001
        /*0012*/ 	.short	0x0008
        /*0014*/ 	.byte	0x00, 0xf0, 0x81, 0x08


	//----- nvinfo : EIATTR_KPARAM_INFO
	.align		4
.L_4347:
        /*0018*/ 	.byte	0x04, 0x17
        /*001a*/ 	.short	(.L_4349 - .L_4348)
.L_4348:
        /*001c*/ 	.word	0x00000000
        /*0020*/ 	.short	0x0000
        /*0022*/ 	.short	0x0000
        /*0024*/ 	.byte	0x00, 0xf0, 0x11, 0x00


	//----- nvinfo : EIATTR_SPARSE_MMA_MASK
	.align		4
.L_4349:
        /*0028*/ 	.byte	0x03, 0x50
        /*002a*/ 	.short	0x0000


	//----- nvinfo : EIATTR_MAXREG_COUNT
	.align		4
        /*002c*/ 	.byte	0x03, 0x1b
        /*002e*/ 	.short	0x0080


	//----- nvinfo : EIATTR_MERCURY_ISA_VERSION
	.align		4
        /*0030*/ 	.byte	0x03, 0x5f
        /*0032*/ 	.short	0x0101


	//----- nvinfo : EIATTR_VRC_CTA_INIT_COUNT
	.align		4
        /*0034*/ 	.byte	0x02, 0x4a
	.zero		1
	.zero		1


	//----- nvinfo : EIATTR_EXIT_INSTR_OFFSETS
	.align		4
        /*0038*/ 	.byte	0x04, 0x1c
        /*003a*/ 	.short	(.L_4351 - .L_4350)


	//   ....[0]....
.L_4350:
        /*003c*/ 	.word	0x00000190


	//   ....[1]....
        /*0040*/ 	.word	0x00000230


	//   ....[2]....
        /*0044*/ 	.word	0x00001640


	//   ....[3]....
        /*0048*/ 	.word	0x000029b0


	//----- nvinfo : EIATTR_MAX_THREADS
	.align		4
.L_4351:
        /*004c*/ 	.byte	0x04, 0x05
        /*004e*/ 	.short	(.L_4353 - .L_4352)
.L_4352:
        /*0050*/ 	.word	0x00000080
        /*0054*/ 	.word	0x00000001
        /*0058*/ 	.word	0x00000001


	//----- nvinfo : EIATTR_CRS_STACK_SIZE
	.align		4
.L_4353:
        /*005c*/ 	.byte	0x04, 0x1e
        /*005e*/ 	.short	(.L_4355 - .L_4354)
.L_4354:
        /*0060*/ 	.word	0x00000000


	//----- nvinfo : EIATTR_CBANK_PARAM_SIZE
	.align		4
.L_4355:
        /*0064*/ 	.byte	0x03, 0x19
        /*0066*/ 	.short	0x0228


	//----- nvinfo : EIATTR_PARAM_CBANK
	.align		4
        /*0068*/ 	.byte	0x04, 0x0a
        /*006a*/ 	.short	(.L_4357 - .L_4356)
	.align		4
.L_4356:
        /*006c*/ 	.word	index@(.nv.constant0._ZN2at6native18elementwise_kernelILi128ELi2EZNS0_22gpu_kernel_impl_nocastIZZZNS0_21clamp_max_kernel_cudaERNS_18TensorIteratorBaseERKN3c106ScalarEENKUlvE_clEvENKUlvE2_clEvEUllE_EEvS4_RKT_EUliE_EEviT1_)
        /*0070*/ 	.short	0x0380
        /*0072*/ 	.short	0x0228


	//----- nvinfo : EIATTR_SW_WAR
	.align		4
.L_4357:
        /*0074*/ 	.byte	0x04, 0x36
        /*0076*/ 	.short	(.L_4359 - .L_4358)
.L_4358:
        /*0078*/ 	.word	0x00000008
.L_4359:


//--------------------- .nv.info._ZN2at6native27unrolled_elementwise_kernelIZZZNS0_21clamp_max_kernel_cudaERNS_18TensorIteratorBaseERKN3c106ScalarEENKUlvE_clEvENKUlvE2_clEvEUllE_St5arrayIPcLm2EELi4E23TrivialOffsetCalculatorILi1EjESF_NS0_6memory15LoadWithoutCastENSG_16StoreWithoutCastEEEviT_T0_T2_T3_T4_T5_ --------------------------
	.section	.nv.info._ZN2at6native27unrolled_elementwise_kernelIZZZNS0_21clamp_max_kernel_cudaERNS_18TensorIteratorBaseERKN3c106ScalarEENKUlvE_clEvENKUlvE2_clEvEUllE_St5arrayIPcLm2EELi4E23TrivialOffsetCalculatorILi1EjESF_NS0_6memory15LoadWithoutCastENSG_16StoreWithoutCastEEEviT_T0_T2_T3_T4_T5_,"",@"SHT_CUDA_INFO"
	.sectionflags	@""
	.align	4


	//----- nvinfo : EIATTR_CUDA_API_VERSION
	.align		4
        /*0000*/ 	.byte	0x04, 0x37
        /*0002*/ 	.short	(.L_4361 - .L_4360)
.L_4360:
        /*0004*/ 	.word	0x00000082


	//----- nvinfo : EIATTR_KPARAM_INFO
	.align		4
.L_4361:
        /*0008*/ 	.byte	0x04, 0x17
        /*000a*/ 	.short	(.L_4363 - .L_4362)
.L_4362:
        /*000c*/ 	.word	0x00000000
        /*0010*/ 	.short	0x0006
        /*0012*/ 	.short	0x002b
        /*0014*/ 	.byte	0x00, 0xf0, 0x05, 0x00


	//----- nvinfo : EIATTR_KPARAM_INFO
	.align		4
.L_4363:
        /*0018*/ 	.byte	0x04, 0x17
        /*001a*/ 	.short	(.L_4365 - .L_4364)
.L_4364:
        /*001c*/ 	.word	0x00000000
        /*0020*/ 	.short	0x0005
        /*0022*/ 	.short	0x002a
        /*0024*/ 	.byte	0x00, 0xf0, 0x05, 0x00


	//----- nvinfo : EIATTR_KPARAM_INFO
	.align		4
.L_4365:
        /*0028*/ 	.byte	0x04, 0x17
        /*002a*/ 	.short	(.L_4367 - .L_4366)
.L_4366:
        /*002c*/ 	.word	0x00000000
        /*0030*/ 	.short	0x0004
        /*0032*/ 	.short	0x0029
        /*0034*/ 	.byte	0x00, 0xf0, 0x05, 0x00


	//----- nvinfo : EIATTR_KPARAM_INFO
	.align		4
.L_4367:
        /*0038*/ 	.byte	0x04, 0x17
        /*003a*/ 	.short	(.L_4369 - .L_4368)
.L_4368:
        /*003c*/ 	.word	0x00000000
        /*0040*/ 	.short	0x0003
        /*0042*/ 	.short	0x0028
        /*0044*/ 	.byte	0x00, 0xf0, 0x05, 0x00


	//----- nvinfo : EIATTR_KPARAM_INFO
	.align		4
.L_4369:
        /*0048*/ 	.byte	0x04, 0x17
        /*004a*/ 	.short	(.L_4371 - .L_4370)
.L_4370:
        /*004c*/ 	.word	0x00000000
        /*0050*/ 	.short	0x0002
        /*0052*/ 	.short	0x0018
        /*0054*/ 	.byte	0x00, 0xf0, 0x41, 0x00


	//----- nvinfo : EIATTR_KPARAM_INFO
	.align		4
.L_4371:
        /*0058*/ 	.byte	0x04, 0x17
        /*005a*/ 	.short	(.L_4373 - .L_4372)
.L_4372:
        /*005c*/ 	.word	0x00000000
        /*0060*/ 	.short	0x0001
        /*0062*/ 	.short	0x0008
        /*0064*/ 	.byte	0x00, 0xf0, 0x41, 0x00


	//----- nvinfo : EIATTR_KPARAM_INFO
	.align		4
.L_4373:
        /*0068*/ 	.byte	0x04, 0x17
        /*006a*/ 	.short	(.L_4375 - .L_4374)
.L_4374:
        /*006c*/ 	.word	0x00000000
        /*0070*/ 	.short	0x0000
        /*0072*/ 	.short	0x0000
        /*0074*/ 	.byte	0x00, 0xf0, 0x11, 0x00


	//----- nvinfo : EIATTR_SPARSE_MMA_MASK
	.align		4
.L_4375:
        /*0078*/ 	.byte	0x03, 0x50
        /*007a*/ 	.short	0x0000


	//----- nvinfo : EIATTR_MAXREG_COUNT
	.align		4
        /*007c*/ 	.byte	0x03, 0x1b
        /*007e*/ 	.short	0x00ff


	//----- nvinfo : EIATTR_MERCURY_ISA_VERSION
	.align		4
        /*0080*/ 	.byte	0x03, 0x5f
        /*0082*/ 	.short	0x0101


	//----- nvinfo : EIATTR_VRC_CTA_INIT_COUNT
	.align		4
        /*0084*/ 	.byte	0x02, 0x4a
	.zero		1
	.zero		1


	//----- nvinfo : EIATTR_EXIT_INSTR_OFFSETS
	.align		4
        /*0088*/ 	.byte	0x04, 0x1c
        /*008a*/ 	.short	(.L_4377 - .L_4376)


	//   ....[0]....
.L_4376:
        /*008c*/ 	.word	0x000004e0


	//   ....[1]....
        /*0090*/ 	.word	0x00000530


	//----- nvinfo : EIATTR_MAX_THREADS
	.align		4
.L_4377:
        /*0094*/ 	.byte	0x04, 0x05
        /*0096*/ 	.short	(.L_4379 - .L_4378)
.L_4378:
        /*0098*/ 	.word	0x00000080
        /*009c*/ 	.word	0x00000001
        /*00a0*/ 	.word	0x00000001


	//----- nvinfo : EIATTR_CRS_STACK_SIZE
	.align		4
.L_4379:
        /*00a4*/ 	.byte	0x04, 0x1e
        /*00a6*/ 	.short	(.L_4381 - .L_4380)
.L_4380:
        /*00a8*/ 	.word	0x00000000


	//----- nvinfo : EIATTR_CBANK_PARAM_SIZE
	.align		4
.L_4381:
        /*00ac*/ 	.byte	0x03, 0x19
        /*00ae*/ 	.short	0x002c


	//----- nvinfo : EIATTR_PARAM_CBANK
	.align		4
        /*00b0*/ 	.byte	0x04, 0x0a
        /*00b2*/ 	.short	(.L_4383 - .L_4382)
	.align		4
.L_4382:
        /*00b4*/ 	.word	index@(.nv.constant0._ZN2at6native27unrolled_elementwise_kernelIZZZNS0_21clamp_max_kernel_cudaERNS_18TensorIteratorBaseERKN3c106ScalarEENKUlvE_clEvENKUlvE2_clEvEUllE_St5arrayIPcLm2EELi4E23TrivialOffsetCalculatorILi1EjESF_NS0_6memory15LoadWithoutCastENSG_16StoreWithoutCastEEEviT_T0_T2_T3_T4_T5_)
        /*00b8*/ 	.short	0x0380
        /*00ba*/ 	.short	0x002c


	//----- nvinfo : EIATTR_SW_WAR
	.align		4
.L_4383:
        /*00bc*/ 	.byte	0x04, 0x36
        /*00be*/ 	.short	(.L_4385 - .L_4384)
.L_4384:
        /*00c0*/ 	.word	0x00000008
.L_4385:


//--------------------- .nv.info._ZN2at6native29vectorized_elementwise_kernelILi2EZZZNS0_21clamp_max_kernel_cudaERNS_18TensorIteratorBaseERKN3c106ScalarEENKUlvE_clEvENKUlvE2_clEvEUllE_St5arrayIPcLm2EEEEviT0_T1_ --------------------------
	.section	.nv.info._ZN2at6native29vectorized_elementwise_kernelILi2EZZZNS0_21clamp_max_kernel_cudaERNS_18TensorIteratorBaseERKN3c106ScalarEENKUlvE_clEvENKUlvE2_clEvEUllE_St5arrayIPcLm2EEEEviT0_T1_,"",@"SHT_CUDA_INFO"
	.sectionflags	@""
	.align	4


	//----- nvinfo : EIATTR_CUDA_API_VERSION
	.align		4
        /*0000*/ 	.byte	0x04, 0x37
        /*0002*/ 	.short	(.L_4387 - .L_4386)
.L_4386:
        /*0004*/ 	.word	0x00000082


	//----- nvinfo : EIATTR_KPARAM_INFO
	.align		4
.L_4387:
        /*0008*/ 	.byte	0x04, 0x17
        /*000a*/ 	.short	(.L_4389 - .L_4388)
.L_4388:
        /*000c*/ 	.word	0x00000000
        /*0010*/ 	.short	0x0002
        /*0012*/ 	.short	0x0018
        /*0014*/ 	.byte	0x00, 0xf0, 0x41, 0x00


	//----- nvinfo : EIATTR_KPARAM_INFO
	.align		4
.L_4389:
        /*0018*/ 	.byte	0x04, 0x17
        /*001a*/ 	.short	(.L_4391 - .L_4390)
.L_4390:
        /*001c*/ 	.word	0x00000000
        /*0020*/ 	.short	0x0001
        /*0022*/ 	.short	0x0008
        /*0024*/ 	.byte	0x00, 0xf0, 0x41, 0x00


	//----- nvinfo : EIATTR_KPARAM_INFO
	.align		4
.L_4391:
        /*0028*/ 	.byte	0x04, 0x17
        /*002a*/ 	.short	(.L_4393 - .L_4392)
.L_4392:
        /*002c*/ 	.word	0x00000000
        /*0030*/ 	.short	0x0000
        /*0032*/ 	.short	0x0000
        /*0034*/ 	.byte	0x00, 0xf0, 0x11, 0x00


	//----- nvinfo : EIATTR_SPARSE_MMA_MASK
	.align		4
.L_4393:
        /*0038*/ 	.byte	0x03, 0x50
        /*003a*/ 	.short	0x0000


	//----- nvinfo : EIATTR_MAXREG_COUNT
	.align		4
        /*003c*/ 	.byte	0x03, 0x1b
        /*003e*/ 	.short	0x00ff


	//----- nvinfo : EIATTR_MERCURY_ISA_VERSION
	.align		4
        /*0040*/ 	.byte	0x03, 0x5f
        /*0042*/ 	.short	0x0101


	//----- nvinfo : EIATTR_VRC_CTA_INIT_COUNT
	.align		4
        /*0044*/ 	.byte	0x02, 0x4a
	.zero		1
	.zero		1


	//----- nvinfo : EIATTR_EXIT_INSTR_OFFSETS
	.align		4
        /*0048*/ 	.byte	0x04, 0x1c
        /*004a*/ 	.short	(.L_4395 - .L_4394)


	//   ....[0]....
.L_4394:
        /*004c*/ 	.word	0x00000990


	//   ....[1]....
        /*0050*/ 	.word	0x000009e0


	//   ....[2]....
        /*0054*/ 	.word	0x00000d50


	//----- nvinfo : EIATTR_MAX_THREADS
	.align		4
.L_4395:
        /*0058*/ 	.byte	0x04, 0x05
        /*005a*/ 	.short	(.L_4397 - .L_4396)
.L_4396:
        /*005c*/ 	.word	0x00000080
        /*0060*/ 	.word	0x00000001
        /*0064*/ 	.word	0x00000001


	//----- nvinfo : EIATTR_CRS_STACK_SIZE
	.align		4
.L_4397:
        /*0068*/ 	.byte	0x04, 0x1e
        /*006a*/ 	.short	(.L_4399 - .L_4398)
.L_4398:
        /*006c*/ 	.word	0x00000000


	//----- nvinfo : EIATTR_CBANK_PARAM_SIZE
	.align		4
.L_4399:
        /*0070*/ 	.byte	0x03, 0x19
        /*0072*/ 	.short	0x0028


	//----- nvinfo : EIATTR_PARAM_CBANK
	.align		4
        /*0074*/ 	.byte	0x04, 0x0a
        /*0076*/ 	.short	(.L_4401 - .L_4400)
	.align		4
.L_4400:
        /*0078*/ 	.word	index@(.nv.constant0._ZN2at6native29vectorized_elementwise_kernelILi2EZZZNS0_21clamp_max_kernel_cudaERNS_18TensorIteratorBaseERKN3c106ScalarEENKUlvE_clEvENKUlvE2_clEvEUllE_St5arrayIPcLm2EEEEviT0_T1_)
        /*007c*/ 	.short	0x0380
        /*007e*/ 	.short	0x0028


	//----- nvinfo : EIATTR_SW_WAR
	.align		4
.L_4401:
        /*0080*/ 	.byte	0x04, 0x36
        /*0082*/ 	.short	(.L_4403 - .L_4402)
.L_4402:
        /*0084*/ 	.word	0x00000008
.L_4403:


//--------------------- .nv.info._ZN2at6native29vectorized_elementwise_kernelILi4EZZZNS0_21clamp_max_kernel_cudaERNS_18TensorIteratorBaseERKN3c106ScalarEENKUlvE_clEvENKUlvE2_clEvEUllE_St5arrayIPcLm2EEEEviT0_T1_ --------------------------
	.section	.nv.info._ZN2at6native29vectorized_elementwise_kernelILi4EZZZNS0_21clamp_max_kernel_cudaERNS_18TensorIteratorBaseERKN3c106ScalarEENKUlvE_clEvENKUlvE2_clEvEUllE_St5arrayIPcLm2EEEEviT0_T1_,"",@"SHT_CUDA_INFO"
	.sectionflags	@""
	.align	4


	//----- nvinfo : EIATTR_CUDA_API_VERSION
	.align		4
        /*0000*/ 	.byte	0x04, 0x37
        /*0002*/ 	.short	(.L_4405 - .L_4404)
.L_4404:
        /*0004*/ 	.word	0x00000082


	//----- nvinfo : EIATTR_KPARAM_INFO
	.align		4
.L_4405:
        /*0008*/ 	.byte	0x04, 0x17
        /*000a*/ 	.short	(.L_4407 - .L_4406)
.L_4406:
        /*000c*/ 	.word	0x00000000
        /*0010*/ 	.short	0x0002
        /*0012*/ 	.short	0x0018
        /*0014*/ 	.byte	0x00, 0xf0, 0x41, 0x00


	//----- nvinfo : EIATTR_KPARAM_INFO
	.align		4
.L_4407:
        /*0018*/ 	.byte	0x04, 0x17
        /*001a*/ 	.short	(.L_4409 - .L_4408)
.L_4408:
        /*001c*/ 	.word	0x00000000
        /*0020*/ 	.short	0x0001
        /*0022*/ 	.short	0x0008
        /*0024*/ 	.byte	0x00, 0xf0, 0x41, 0x00


	//----- nvinfo : EIATTR_KPARAM_INFO
	.align		4
.L_4409:
        /*0028*/ 	.byte	0x04, 0x17
        /*002a*/ 	.short	(.L_4411 - .L_4410)
.L_4410:
        /*002c*/ 	.word	0x00000000
        /*0030*/ 	.short	0x0000
        /*0032*/ 	.short	0x0000
        /*0034*/ 	.byte	0x00, 0xf0, 0x11, 0x00


	//----- nvinfo : EIATTR_SPARSE_MMA_MASK
	.align		4
.L_4411:
        /*0038*/ 	.byte	0x03, 0x50
        /*003a*/ 	.short	0x0000


	//----- nvinfo : EIATTR_MAXREG_COUNT
	.align		4
        /*003c*/ 	.byte	0x03, 0x1b
        /*003e*/ 	.short	0x00ff


	//----- nvinfo : EIATTR_MERCURY_ISA_VERSION
	.align		4
        /*0040*/ 	.byte	0x03, 0x5f
        /*0042*/ 	.short	0x0101


	//----- nvinfo : EIATTR_VRC_CTA_INIT_COUNT
	.align		4
        /*0044*/ 	.byte	0x02, 0x4a
	.zero		1
	.zero		1


	//----- nvinfo : EIATTR_EXIT_INSTR_OFFSETS
	.align		4
        /*0048*/ 	.byte	0x04, 0x1c
        /*004a*/ 	.short	(.L_4413 - .L_4412)


	//   ....[0]....
.L_4412:
        /*004c*/ 	.word	0x00000990


	//   ....[1]....
        /*0050*/ 	.word	0x000009e0


	//   ....[2]....
        /*0054*/ 	.word	0x00000d60


	//----- nvinfo : EIATTR_MAX_THREADS
	.align		4
.L_4413:
        /*0058*/ 	.byte	0x04, 0x05
        /*005a*/ 	.short	(.L_4415 - .L_4414)
.L_4414:
        /*005c*/ 	.word	0x00000080
        /*0060*/ 	.word	0x00000001
        /*0064*/ 	.word	0x00000001


	//----- nvinfo : EIATTR_CRS_STACK_SIZE
	.align		4
.L_4415:
        /*0068*/ 	.byte	0x04, 0x1e
        /*006a*/ 	.short	(.L_4417 - .L_4416)
.L_4416:
        /*006c*/ 	.word	0x00000000


	//----- nvinfo : EIATTR_CBANK_PARAM_SIZE
	.align		4
.L_4417:
        /*0070*/ 	.byte	0x03, 0x19
        /*0072*/ 	.short	0x0028


	//----- nvinfo : EIATTR_PARAM_CBANK
	.align		4
        /*0074*/ 	.byte	0x04, 0x0a
        /*0076*/ 	.short	(.L_4419 - .L_4418)
	.align		4
.L_4418:
        /*0078*/ 	.word	index@(.nv.constant0._ZN2at6native29vectorized_elementwise_kernelILi4EZZZNS0_21clamp_max_kernel_cudaERNS_18TensorIteratorBaseERKN3c106ScalarEENKUlvE_clEvENKUlvE2_clEvEUllE_St5arrayIPcLm2EEEEviT0_T1_)
        /*007c*/ 	.short	0x0380
        /*007e*/ 	.short	0x0028


	//----- nvinfo : EIATTR_SW_WAR
	.align		4
.L_4419:
        /*0080*/ 	.byte	0x04, 0x36
        /*0082*/ 	.short	(.L_4421 - .L_4420)
.L_4420:
        /*0084*/ 	.word	0x00000008
.L_4421:


//--------------------- .nv.info._ZN2at6native29vectorized_elementwise_kernelILi8EZZZNS0_21clamp_max_kernel_cudaERNS_18TensorIteratorBaseERKN3c106ScalarEENKUlvE_clEvENKUlvE2_clEvEUllE_St5arrayIPcLm2EEEEviT0_T1_ --------------------------
	.section	.nv.info._ZN2at6native29vectorized_elementwise_kernelILi8EZZZNS0_21clamp_max_kernel_cudaERNS_18TensorIteratorBaseERKN3c106ScalarEENKUlvE_clEvENKUlvE2_clEvEUllE_St5arrayIPcLm2EEEEviT0_T1_,"",@"SHT_CUDA_INFO"
	.sectionflags	@""
	.align	4


	//----- nvinfo : EIATTR_CUDA_API_VERSION
	.align		4
        /*0000*/ 	.byte	0x04, 0x37
        /*0002*/ 	.short	(.L_4423 - .L_4422)
.L_4422:
        /*0004*/ 	.word	0x00000082


	//----- nvinfo : EIATTR_KPARAM_INFO
	.align		4
.L_4423:
        /*0008*/ 	.byte	0x04, 0x17
        /*000a*/ 	.short	(.L_4425 - .L_4424)
.L_4424:
        /*000c*/ 	.word	0x00000000
        /*0010*/ 	.short	0x0002
        /*0012*/ 	.short	0x0018
        /*0014*/ 	.byte	0x00, 0xf0, 0x41, 0x00


	//----- nvinfo : EIATTR_KPARAM_INFO
	.align		4
.L_4425:
        /*0018*/ 	.byte	0x04, 0x17
        /*001a*/ 	.short	(.L_4427 - .L_4426)
.L_4426:
        /*001c*/ 	.word	0x00000000
        /*0020*/ 	.short	0x0001
        /*0022*/ 	.short	0x0008
        /*0024*/ 	.byte	0x00, 0xf0, 0x41, 0x00


	//----- nvinfo : EIATTR_KPARAM_INFO
	.align		4
.L_4427:
        /*0028*/ 	.byte	0x04, 0x17
        /*002a*/ 	.short	(.L_4429 - .L_4428)
.L_4428:
        /*002c*/ 	.word	0x00000000
        /*0030*/ 	.short	0x0000
        /*0032*/ 	.short	0x0000
        /*0034*/ 	.byte	0x00, 0xf0, 0x11, 0x00


	//----- nvinfo : EIATTR_SPARSE_MMA_MASK
	.align		4
.L_4429:
        /*0038*/ 	.byte	0x03, 0x50
        /*003a*/ 	.short	0x0000


	//----- nvinfo : EIATTR_MAXREG_COUNT
	.align		4
        /*003c*/ 	.byte	0x03, 0x1b
        /*003e*/ 	.short	0x00ff


	//----- nvinfo : EIATTR_MERCURY_ISA_VERSION
	.align		4
        /*0040*/ 	.byte	0x03, 0x5f
        /*0042*/ 	.short	0x0101


	//----- nvinfo : EIATTR_VRC_CTA_INIT_COUNT
	.align		4
        /*0044*/ 	.byte	0x02, 0x4a
	.zero		1
	.zero		1


	//----- nvinfo : EIATTR_EXIT_INSTR_OFFSETS
	.align		4
        /*0048*/ 	.byte	0x04, 0x1c
        /*004a*/ 	.short	(.L_4431 - .L_4430)


	//   ....[0]....
.L_4430:
        /*004c*/ 	.word	0x00000010


	//----- nvinfo : EIATTR_MAX_THREADS
	.align		4
.L_4431:
        /*0050*/ 	.byte	0x04, 0x05
        /*0052*/ 	.short	(.L_4433 - .L_4432)
.L_4432:
        /*0054*/ 	.word	0x00000080
        /*0058*/ 	.word	0x00000001
        /*005c*/ 	.word	0x00000001


	//----- nvinfo : EIATTR_CBANK_PARAM_SIZE
	.align		4
.L_4433:
        /*0060*/ 	.byte	0x03, 0x19
        /*0062*/ 	.short	0x0028


	//----- nvinfo : EIATTR_PARAM_CBANK
	.align		4
        /*0064*/ 	.byte	0x04, 0x0a
        /*0066*/ 	.short	(.L_4435 - .L_4434)
	.align		4
.L_4434:
        /*0068*/ 	.word	index@(.nv.constant0._ZN2at6native29vectorized_elementwise_kernelILi8EZZZNS0_21clamp_max_kernel_cudaERNS_18TensorIteratorBaseERKN3c106ScalarEENKUlvE_clEvENKUlvE2_clEvEUllE_St5arrayIPcLm2EEEEviT0_T1_)
        /*006c*/ 	.short	0x0380
        /*006e*/ 	.short	0x0028


	//----- nvinfo : EIATTR_SW_WAR
	.align		4
.L_4435:
        /*0070*/ 	.byte	0x04, 0x36
        /*0072*/ 	.short	(.L_4437 - .L_4436)
.L_4436:
        /*0074*/ 	.word	0x00000008
.L_4437:


//--------------------- .nv.info._ZN2at6native18elementwise_kernelILi128ELi4EZNS0_15gpu_kernel_implIZZZNS0_21clamp_max_kernel_cudaERNS_18TensorIteratorBaseERKN3c106ScalarEENKUlvE_clEvENKUlvE1_clEvEUliE_EEvS4_RKT_EUliE_EEviT1_ --------------------------
	.section	.nv.info._ZN2at6native18elementwise_kernelILi128ELi4EZNS0_15gpu_kernel_implIZZZNS0_21clamp_max_kernel_cudaERNS_18TensorIteratorBaseERKN3c106ScalarEENKUlvE_clEvENKUlvE1_clEvEUliE_EEvS4_RKT_EUliE_EEviT1_,"",@"SHT_CUDA_INFO"
	.sectionflags	@""
	.align	4


	//----- nvinfo : EIATTR_CUDA_API_VERSION
	.align		4
        /*0000*/ 	.byte	0x04, 0x37
        /*0002*/ 	.short	(.L_4439 - .L_4438)
.L_4438:
        /*0004*/ 	.word	0x00000082


	//----- nvinfo : EIATTR_KPARAM_INFO
	.align		4
.L_4439:
        /*0008*/ 	.byte	0x04, 0x17
        /*000a*/ 	.short	(.L_4441 - .L_4440)
.L_4440:
        /*000c*/ 	.word	0x00000000
        /*0010*/ 	.short	0x0001
        /*0012*/ 	.short	0x0008
        /*0014*/ 	.byte	0x00, 0xf0, 0xa1, 0x08


	//----- nvinfo : EIATTR_KPARAM_INFO
	.align		4
.L_4441:
        /*0018*/ 	.byte	0x04, 0x17
        /*001a*/ 	.short	(.L_4443 - .L_4442)
.L_4442:
        /*001c*/ 	.word	0x00000000
        /*0020*/ 	.short	0x0000
        /*0022*/ 	.short	0x0000
        /*0024*/ 	.byte	0x00, 0xf0, 0x11, 0x00


	//----- nvinfo : EIATTR_SPARSE_MMA_MASK
	.align		4
.L_4443:
        /*0028*/ 	.byte	0x03, 0x50
        /*002a*/ 	.short	0x0000


	//----- nvinfo : EIATTR_MAXREG_COUNT
	.align		4
        /*002c*/ 	.byte	0x03, 0x1b
        /*002e*/ 	.short	0x0080


	//----- nvinfo : EIATTR_EXTERNS
	.align		4
        /*0030*/ 	.byte	0x04, 0x0f
        /*0032*/ 	.short	(.L_4445 - .L_4444)


	//   ....[0]....
	.align		4
.L_4444:
        /*0034*/ 	.word	index@(__assertfail)


	//----- nvinfo : EIATTR_MERCURY_ISA_VERSION
	.align		4
.L_4445:
        /*0038*/ 	.byte	0x03, 0x5f
        /*003a*/ 	.short	0x0101


	//----- nvinfo : EIATTR_VRC_CTA_INIT_COUNT
	.align		4
        /*003c*/ 	.byte	0x02, 0x4a
	.zero		1
	.zero		1


	//----- nvinfo : EIATTR_SYSCALL_OFFSETS
	.align		4
        /*0040*/ 	.byte	0x04, 0x46
        /*0042*/ 	.short	(.L_4447 - .L_4446)


	//   ....[0]....
.L_4446:
        /*0044*/ 	.word	0x000020b0


	//   ....[1]....
        /*0048*/ 	.word	0x00002e90


	//   ....[2]....
        /*004c*/ 	.word	0x000050b0


	//   ....[3]....
        /*0050*/ 	.word	0x00005c90


	//   ....[4]....
        /*0054*/ 	.word	0x00007ff0


	//   ....[5]....
        /*0058*/ 	.word	0x00008bd0


	//   ....[6]....
        /*005c*/ 	.word	0x0000af40


	//   ....[7]....
        /*0060*/ 	.word	0x0000baf0


	//----- nvinfo : EIATTR_EXIT_INSTR_OFFSETS
	.align		4
.L_4447:
        /*0064*/ 	.byte	0x04, 0x1c
        /*0066*/ 	.short	(.L_4449 - .L_4448)


	//   ....[0]....
.L_4448:
        /*0068*/ 	.word	0x00008eb0


	//   ....[1]....
        /*006c*/ 	.word	0x0000b080


	//   ....[2]....
        /*0070*/ 	.word	0x0000b0a0


	//   ....[3]....
        /*0074*/ 	.word	0x0000b130


	//   ....[4]....
        /*0078*/ 	.word	0x0000b150


	//   ....[5]....
        /*007c*/ 	.word	0x0000b170


	//   ....[6]....
        /*0080*/ 	.word	0x0000b200


	//   ....[7]....
        /*0084*/ 	.word	0x0000b240


	//   ....[8]....
        /*0088*/ 	.word	0x0000b2e0


	//   ....[9]....
        /*008c*/ 	.word	0x0000b330


	//   ....[10]....
        /*0090*/ 	.word	0x0000b360


	//   ....[11]....
        /*0094*/ 	.word	0x0000b420


	//   ....[12]....
        /*0098*/ 	.word	0x0000b590


	//   ....[13]....
        /*009c*/ 	.word	0x0000b700


	//   ....[14]....
        /*00a0*/ 	.word	0x0000b860


	//   ....[15]....
        /*00a4*/ 	.word	0x0000b890


	//   ....[16]....
        /*00a8*/ 	.word	0x0000b8b0


	//   ....[17]....
        /*00ac*/ 	.word	0x0000b950


	//   ....[18]....
        /*00b0*/ 	.word	0x0000b990


	//   ....[19]....
        /*00b4*/ 	.word	0x0000bb00


	//   ....[20]....
        /*00b8*/ 	.word	0x0000bc10


	//   ....[21]....
        /*00bc*/ 	.word	0x0000bd50


	//   ....[22]....
        /*00c0*/ 	.word	0x0000bd90


	//----- nvinfo : EIATTR_MAX_THREADS
	.align		4
.L_4449:
        /*00c4*/ 	.byte	0x04, 0x05
        /*00c6*/ 	.short	(.L_4451 - .L_4450)
.L_4450:
        /*00c8*/ 	.word	0x00000080
        /*00cc*/ 	.word	0x00000001
        /*00d0*/ 	.word	0x00000001


	//----- nvinfo : EIATTR_CRS_STACK_SIZE
	.align		4
.L_4451:
        /*00d4*/ 	.byte	0x04, 0x1e
        /*00d6*/ 	.short	(.L_4453 - .L_4452)
.L_4452:
        /*00d8*/ 	.word	0x00000000


	//----- nvinfo : EIATTR_CBANK_PARAM_SIZE
	.align		4
.L_4453:
        /*00dc*/ 	.byte	0x03, 0x19
        /*00de*/ 	.short	0x0230


	//----- nvinfo : EIATTR_PARAM_CBANK
	.align		4
        /*00e0*/ 	.byte	0x04, 0x0a
        /*00e2*/ 	.short	(.L_4455 - .L_4454)
	.align		4
.L_4454:
        /*00e4*/ 	.word	index@(.nv.constant0._ZN2at6native18elementwise_kernelILi128ELi4EZNS0_15gpu_kernel_implIZZZNS0_21clamp_max_kernel_cudaERNS_18TensorIteratorBaseERKN3c106ScalarEENKUlvE_clEvENKUlvE1_clEvEUliE_EEvS4_RKT_EUliE_EEviT1_)
        /*00e8*/ 	.short	0x0380
        /*00ea*/ 	.short	0x0230


	//----- nvinfo : EIATTR_SW_WAR
	.align		4
.L_4455:
        /*00ec*/ 	.byte	0x04, 0x36
        /*00ee*/ 	.short	(.L_4457 - .L_4456)
.L_4456:
        /*00f0*/ 	.word	0x00000008
.L_4457:


//--------------------- .nv.info._ZN2at6native27unrolled_elementwise_kernelIZZZNS0_21clamp_max_kernel_cudaERNS_18TensorIteratorBaseERKN3c106ScalarEENKUlvE_clEvENKUlvE1_clEvEUliE_St5arrayIPcLm2EELi4E23TrivialOffsetCalculatorILi1EjESF_NS0_6memory12LoadWithCastILi1EEENSG_13StoreWithCastILi1EEEEEviT_T0_T2_T3_T4_T5_ --------------------------
	.section	.nv.info._ZN2at6native27unrolled_elementwise_kernelIZZZNS0_21clamp_max_kernel_cudaERNS_18TensorIteratorBaseERKN3c106ScalarEENKUlvE_clEvENKUlvE1_clEvEUliE_St5arrayIPcLm2EELi4E23TrivialOffsetCalculatorILi1EjESF_NS0_6memory12LoadWithCastILi1EEENSG_13StoreWithCastILi1EEEEEviT_T0_T2_T3_T4_T5_,"",@"SHT_CUDA_INFO"
	.sectionflags	@""
	.align	4


	//----- nvinfo : EIATTR_CUDA_API_VERSION
	.align		4
        /*0000*/ 	.byte	0x04, 0x37
        /*0002*/ 	.short	(.L_4459 - .L_4458)
.L_4458:
        /*0004*/ 	.word	0x00000082


	//----- nvinfo : EIATTR_KPARAM_INFO
	.align		4
.L_4459:
        /*0008*/ 	.byte	0x04, 0x17
        /*000a*/ 	.short	(.L_4461 - .L_4460)
.L_4460:
        /*000c*/ 	.word	0x00000000
        /*0010*/ 	.short	0x0006
        /*0012*/ 	.short	0x0034
        /*0014*/ 	.byte	0x00, 0xf0, 0x21, 0x00


	//----- nvinfo : EIATTR_KPARAM_INFO
	.align		4
.L_4461:
        /*0018*/ 	.byte	0x04, 0x17
        /*001a*/ 	.short	(.L_4463 - .L_4462)
.L_4462:
        /*001c*/ 	.word	0x00000000
        /*0020*/ 	.short	0x0005
        /*0022*/ 	.short	0x002c
        /*0024*/ 	.byte	0x00, 0xf0, 0x21, 0x00


	//----- nvinfo : EIATTR_KPARAM_INFO
	.align		4
.L_4463:
        /*0028*/ 	.byte	0x04, 0x17
        /*002a*/ 	.short	(.L_4465 - .L_4464)
.L_4464:
        /*002c*/ 	.word	0x00000000
        /*0030*/ 	.short	0x0004
        /*0032*/ 	.short	0x0029
        /*0034*/ 	.byte	0x00, 0xf0, 0x05, 0x00


	//----- nvinfo : EIATTR_KPARAM_INFO
	.align		4
.L_4465:
        /*0038*/ 	.byte	0x04, 0x17
        /*003a*/ 	.short	(.L_4467 - .L_4466)
.L_4466:
        /*003c*/ 	.word	0x00000000
        /*0040*/ 	.short	0x0003
        /*0042*/ 	.short	0x0028
        /*0044*/ 	.byte	0x00, 0xf0, 0x05, 0x00


	//----- nvinfo : EIATTR_KPARAM_INFO
	.align		4
.L_4467:
        /*0048*/ 	.byte	0x04, 0x17
        /*004a*/ 	.short	(.L_4469 - .L_4468)
.L_4468:
        /*004c*/ 	.word	0x00000000
        /*0050*/ 	.short	0x0002
        /*0052*/ 	.short	0x0018
        /*0054*/ 	.byte	0x00, 0xf0, 0x41, 0x00


	//----- nvinfo : EIATTR_KPARAM_INFO
	.align		4
.L_4469:
        /*0058*/ 	.byte	0x04, 0x17
        /*005a*/ 	.short	(.L_4471 - .L_4470)
.L_4470:
        /*005c*/ 	.word	0x00000000
        /*0060*/ 	.short	0x0001
        /*0062*/ 	.short	0x0008
        /*0064*/ 	.byte	0x00, 0xf0, 0x41, 0x00


	//----- nvinfo : EIATTR_KPARAM_INFO
	.align		4
.L_4471:
        /*0068*/ 	.byte	0x04, 0x17
        /*006a*/ 	.short	(.L_4473 - .L_4472)
.L_4472:
        /*006c*/ 	.word	0x00000000
        /*0070*/ 	.short	0x0000
        /*0072*/ 	.short	0x0000
        /*0074*/ 	.byte	0x00, 0xf0, 0x11, 0x00


	//----- nvinfo : EIATTR_SPARSE_MMA_MASK
	.align		4
.L_4473:
        /*0078*/ 	.byte	0x03, 0x50
        /*007a*/ 	.short	0x0000


	//----- nvinfo : EIATTR_MAXREG_COUNT
	.align		4
        /*007c*/ 	.byte	0x03, 0x1b
        /*007e*/ 	.short	0x00ff


	//----- nvinfo : EIATTR_EXTERNS
	.align		4
        /*0080*/ 	.byte	0x04, 0x0f
        /*0082*/ 	.short	(.L_4475 - .L_4474)


	//   ....[0]....
	.align		4
.L_4474:
        /*0084*/ 	.word	index@(__assertfail)


	//----- nvinfo : EIATTR_MERCURY_ISA_VERSION
	.align		4
.L_4475:
        /*0088*/ 	.byte	0x03, 0x5f
        /*008a*/ 	.short	0x0101


	//----- nvinfo : EIATTR_VRC_CTA_INIT_COUNT
	.align		4
        /*008c*/ 	.byte	0x02, 0x4a
	.zero		1
	.zero		1


	//----- nvinfo : EIATTR_SYSCALL_OFFSETS
	.align		4
        /*0090*/ 	.byte	0x04, 0x46
        /*0092*/ 	.short	(.L_4477 - .L_4476)


	//   ....[0]....
.L_4476:
        /*0094*/ 	.word	0x00000dc0


	//   ....[1]....
        /*0098*/ 	.word	0x00001ce0


	//   ....[2]....
        /*009c*/ 	.word	0x00002b50


	//   ....[3]....
        /*00a0*/ 	.word	0x000039c0


	//   ....[4]....
        /*00a4*/ 	.word	0x000047c0


	//   ....[5]....
        /*00a8*/ 	.word	0x000054f0


	//   ....[6]....
        /*00ac*/ 	.word	0x00006380


	//   ....[7]....
        /*00b0*/ 	.word	0x000071f0


	//----- nvinfo : EIATTR_EXIT_INSTR_OFFSETS
	.align		4
.L_4477:
        /*00b4*/ 	.byte	0x04, 0x1c
        /*00b6*/ 	.short	(.L_4479 - .L_4478)


	//   ....[0]....
.L_4478:
        /*00b8*/ 	.word	0x00006650


	//   ....[1]....
        /*00bc*/ 	.word	0x00006780


	//   ....[2]....
        /*00c0*/ 	.word	0x000067a0


	//   ....[3]....
        /*00c4*/ 	.word	0x00006830


	//   ....[4]....
        /*00c8*/ 	.word	0x00006850


	//   ....[5]....
        /*00cc*/ 	.word	0x00006870


	//   ....[6]....
        /*00d0*/ 	.word	0x00006900


	//   ....[7]....
        /*00d4*/ 	.word	0x00006940


	//   ....[8]....
        /*00d8*/ 	.word	0x000069e0


	//   ....[9]....
        /*00dc*/ 	.word	0x00006a30


	//   ....[10]....
        /*00e0*/ 	.word	0x00006a60


	//   ....[11]....
        /*00e4*/ 	.word	0x00006b20


	//   ....[12]....
        /*00e8*/ 	.word	0x00006c90


	//   ....[13]....
        /*00ec*/ 	.word	0x00006e00


	//   ....[14]....
        /*00f0*/ 	.word	0x00006f60


	//   ....[15]....
        /*00f4*/ 	.word	0x00006f90


	//   ....[16]....
        /*00f8*/ 	.word	0x00006fb0


	//   ....[17]....
        /*00fc*/ 	.word	0x00007050


	//   ....[18]....
        /*0100*/ 	.word	0x00007090


	//   ....[19]....
        /*0104*/ 	.word	0x00007200


	//   ....[20]....
        /*0108*/ 	.word	0x00007310


	//   ....[21]....
        /*010c*/ 	.word	0x00007450


	//   ....[22]....
        /*0110*/ 	.word	0x00007490


	//----- nvinfo : EIATTR_MAX_THREADS
	.align		4
.L_4479:
        /*0114*/ 	.byte	0x04, 0x05
        /*0116*/ 	.short	(.L_4481 - .L_4480)
.L_4480:
        /*0118*/ 	.word	0x00000080
        /*011c*/ 	.word	0x00000001
        /*0120*/ 	.word	0x00000001


	//----- nvinfo : EIATTR_CRS_STACK_SIZE
	.align		4
.L_4481:
        /*0124*/ 	.byte	0x04, 0x1e
        /*0126*/ 	.short	(.L_4483 - .L_4482)
.L_4482:
        /*0128*/ 	.word	0x00000000


	//----- nvinfo : EIATTR_CBANK_PARAM_SIZE
	.align		4
.L_4483:
        /*012c*/ 	.byte	0x03, 0x19
        /*012e*/ 	.short	0x003c


	//----- nvinfo : EIATTR_PARAM_CBANK
	.align		4
        /*0130*/ 	.byte	0x04, 0x0a
        /*0132*/ 	.short	(.L_4485 - .L_4484)
	.align		4
.L_4484:
        /*0134*/ 	.word	index@(.nv.constant0._ZN2at6native27unrolled_elementwise_kernelIZZZNS0_21clamp_max_kernel_cudaERNS_18TensorIteratorBaseERKN3c106ScalarEENKUlvE_clEvENKUlvE1_clEvEUliE_St5arrayIPcLm2EELi4E23TrivialOffsetCalculatorILi1EjESF_NS0_6memory12LoadWithCastILi1EEENSG_13StoreWithCastILi1EEEEEviT_T0_T2_T3_T4_T5_)
        /*0138*/ 	.short	0x0380
        /*013a*/ 	.short	0x003c


	//----- nvinfo : EIATTR_SW_WAR
	.align		4
.L_4485:
        /*013c*/ 	.byte	0x04, 0x36
        /*013e*/ 	.short	(.L_4487 - .L_4486)
.L_4486:
        /*0140*/ 	.word	0x00000008
.L_4487:


//--------------------- .nv.info._ZN2at6native18elementwise_kernelILi128ELi2EZNS0_22gpu_kernel_impl_nocastIZZZNS0_21clamp_max_kernel_cudaERNS_18TensorIteratorBaseERKN3c106ScalarEENKUlvE_clEvENKUlvE1_clEvEUliE_EEvS4_RKT_EUliE_EEviT1_ --------------------------
	.section	.nv.info._ZN2at6native18elementwise_kernelILi128ELi2EZNS0_22gpu_kernel_impl_nocastIZZZNS0_21clamp_max_kernel_cudaERNS_18TensorIteratorBaseERKN3c106ScalarEENKUlvE_clEvENKUlvE1_clEvEUliE_EEvS4_RKT_EUliE_EEviT1_,"",@"SHT_CUDA_INFO"
	.sectionflags	@""
	.align	4


	//----- nvinfo : EIATTR_CUDA_API_VERSION
	.align		4
        /*0000*/ 	.byte	0x04, 0x37
        /*0002*/ 	.short	(.L_4489 - .L_4488)
.L_4488:
        /*0004*/ 	.word	0x00000082


	//----- nvinfo : EIATTR_KPARAM_INFO
	.align		4
.L_4489:
        /*0008*/ 	.byte	0x04, 0x17
        /*000a*/ 	.short	(.L_4491 - .L_4490)
.L_4490:
        /*000c*/ 	.word	0x00000000
        /*0010*/ 	.short	0x0001
        /*0012*/ 	.short	0x0008
        /*0014*/ 	.byte	0x00, 0xf0, 0x81, 0x08


	//----- nvinfo : EIATTR_KPARAM_INFO
	.align		4
.L_4491:
        /*0018*/ 	.byte	0x04, 0x17
        /*001a*/ 	.short	(.L_4493 - .L_4492)
.L_4492:
        /*001c*/ 	.word	0x00000000
        /*0020*/ 	.short	0x0000
        /*0022*/ 	.short	0x0000
        /*0024*/ 	.byte	0x00, 0xf0, 0x11, 0x00


	//----- nvinfo : EIATTR_SPARSE_MMA_MASK
	.align		4
.L_4493:
        /*0028*/ 	.byte	0x03, 0x50
        /*002a*/ 	.short	0x0000


	//----- nvinfo : EIATTR_MAXREG_COUNT
	.align		4
        /*002c*/ 	.byte	0x03, 0x1b
        /*002e*/ 	.short	0x0080


	//----- nvinfo : EIATTR_MERCURY_ISA_VERSION
	.align		4
        /*0030*/ 	.byte	0x03, 0x5f
        /*0032*/ 	.short	0x0101


	//----- nvinfo : EIATTR_VRC_CTA_INIT_COUNT
	.align		4
        /*0034*/ 	.byte	0x02, 0x4a
	.zero		1
	.zero		1


	//----- nvinfo : EIATTR_EXIT_INSTR_OFFSETS
	.align		4
        /*0038*/ 	.byte	0x04, 0x1c
        /*003a*/ 	.short	(.L_4495 - .L_4494)


	//   ....[0]....
.L_4494:
        /*003c*/ 	.word	0x00000160


	//   ....[1]....
        /*0040*/ 	.word	0x000001d0


	//   ....[2]....
        /*0044*/ 	.word	0x000015b0


	//   ....[3]....
        /*0048*/ 	.word	0x000028f0


	//----- nvinfo : EIATTR_MAX_THREADS
	.align		4
.L_4495:
        /*004c*/ 	.byte	0x04, 0x05
        /*004e*/ 	.short	(.L_4497 - .L_4496)
.L_4496:
        /*0050*/ 	.word	0x00000080
        /*0054*/ 	.word	0x00000001
        /*0058*/ 	.word	0x00000001


	//----- nvinfo : EIATTR_CRS_STACK_SIZE
	.align		4
.L_4497:
        /*005c*/ 	.byte	0x04, 0x1e
        /*005e*/ 	.short	(.L_4499 - .L_4498)
.L_4498:
        /*0060*/ 	.word	0x00000000


	//----- nvinfo : EIATTR_CBANK_PARAM_SIZE
	.align		4
.L_4499:
        /*0064*/ 	.byte	0x03, 0x19
        /*0066*/ 	.short	0x0228


	//----- nvinfo : EIATTR_PARAM_CBANK
	.align		4
        /*0068*/ 	.byte	0x04, 0x0a
        /*006a*/ 	.short	(.L_4501 - .L_4500)
	.align		4
.L_4500:
        /*006c*/ 	.word	index@(.nv.constant0._ZN2at6native18elementwise_kernelILi128ELi2EZNS0_22gpu_kernel_impl_nocastIZZZNS0_21clamp_max_kernel_cudaERNS_18TensorIteratorBaseERKN3c106ScalarEENKUlvE_clEvENKUlvE1_clEvEUliE_EEvS4_RKT_EUliE_EEviT1_)
        /*0070*/ 	.short	0x0380
        /*0072*/ 	.short	0x0228


	//----- nvinfo : EIATTR_SW_WAR
	.align		4
.L_4501:
        /*0074*/ 	.byte	0x04, 0x36
        /*0076*/ 	.short	(.L_4503 - .L_4502)
.L_4502:
        /*0078*/ 	.word	0x00000008
.L_4503:


//--------------------- .nv.info._ZN2at6native27unrolled_elementwise_kernelIZZZNS0_21clamp_max_kernel_cudaERNS_18TensorIteratorBaseERKN3c106ScalarEENKUlvE_clEvENKUlvE1_clEvEUliE_St5arrayIPcLm2EELi4E23TrivialOffsetCalculatorILi1EjESF_NS0_6memory15LoadWithoutCastENSG_16StoreWithoutCastEEEviT_T0_T2_T3_T4_T5_ --------------------------
	.section	.nv.info._ZN2at6native27unrolled_elementwise_kernelIZZZNS0_21clamp_max_kernel_cudaERNS_18TensorIteratorBaseERKN3c106ScalarEENKUlvE_clEvENKUlvE1_clEvEUliE_St5arrayIPcLm2EELi4E23TrivialOffsetCalculatorILi1EjESF_NS0_6memory15LoadWithoutCastENSG_16StoreWithoutCastEEEviT_T0_T2_T3_T4_T5_,"",@"SHT_CUDA_INFO"
	.sectionflags	@""
	.align	4


	//----- nvinfo : EIATTR_CUDA_API_VERSION
	.align		4
        /*0000*/ 	.byte	0x04, 0x37
        /*0002*/ 	.short	(.L_4505 - .L_4504)
.L_4504:
        /*0004*/ 	.word	0x00000082


	//----- nvinfo : EIATTR_KPARAM_INFO
	.align		4
.L_4505:
        /*0008*/ 	.byte	0x04, 0x17
        /*000a*/ 	.short	(.L_4507 - .L_4506)
.L_4506:
        /*000c*/ 	.word	0x00000000
        /*0010*/ 	.short	0x0006
        /*0012*/ 	.short	0x002b
        /*0014*/ 	.byte	0x00, 0xf0, 0x05, 0x00


	//----- nvinfo : EIATTR_KPARAM_INFO
	.align		4
.L_4507:
        /*0018*/ 	.byte	0x04, 0x17
        /*001a*/ 	.short	(.L_4509 - .L_4508)
.L_4508:
        /*001c*/ 	.word	0x00000000
        /*0020*/ 	.short	0x0005
        /*0022*/ 	.short	0x002a
        /*0024*/ 	.byte	0x00, 0xf0, 0x05, 0x00


	//----- nvinfo : EIATTR_KPARAM_INFO
	.align		4
.L_4509:
        /*0028*/ 	.byte	0x04, 0x17
        /*002a*/ 	.short	(.L_4511 - .L_4510)
.L_4510:
        /*002c*/ 	.word	0x00000000
        /*0030*/ 	.short	0x0004
        /*0032*/ 	.short	0x0029
        /*0034*/ 	.byte	0x00, 0xf0, 0x05, 0x00


	//----- nvinfo : EIATTR_KPARAM_INFO
	.align		4
.L_4511:
        /*0038*/ 	.byte	0x04, 0x17
        /*003a*/ 	.short	(.L_4513 - .L_4512)
.L_4512:
        /*003c*/ 	.word	0x00000000
        /*0040*/ 	.short	0x0003
        /*0042*/ 	.short	0x0028
        /*0044*/ 	.byte	0x00, 0xf0, 0x05, 0x00


	//----- nvinfo : EIATTR_KPARAM_INFO
	.align		4
.L_4513:
        /*0048*/ 	.byte	0x04, 0x17
        /*004a*/ 	.short	(.L_4515 - .L_4514)
.L_4514:
        /*004c*/ 	.word	0x00000000
        /*0050*/ 	.short	0x0002
        /*0052*/ 	.short	0x0018
        /*0054*/ 	.byte	0x00, 0xf0, 0x41, 0x00


	//----- nvinfo : EIATTR_KPARAM_INFO
	.align		4
.L_4515:
        /*0058*/ 	.byte	0x04, 0x17
        /*005a*/ 	.short	(.L_4517 - .L_4516)
.L_4516:
        /*005c*/ 	.word	0x00000000
        /*0060*/ 	.short	0x0001
        /*0062*/ 	.short	0x0008
        /*0064*/ 	.byte	0x00, 0xf0, 0x41, 0x00


	//----- nvinfo : EIATTR_KPARAM_INFO
	.align		4
.L_4517:
        /*0068*/ 	.byte	0x04, 0x17
        /*006a*/ 	.short	(.L_4519 - .L_4518)
.L_4518:
        /*006c*/ 	.word	0x00000000
        /*0070*/ 	.short	0x0000
        /*0072*/ 	.short	0x0000
        /*0074*/ 	.byte	0x00, 0xf0, 0x11, 0x00


	//----- nvinfo : EIATTR_SPARSE_MMA_MASK
	.align		4
.L_4519:
        /*0078*/ 	.byte	0x03, 0x50
        /*007a*/ 	.short	0x0000


	//----- nvinfo : EIATTR_MAXREG_COUNT
	.align		4
        /*007c*/ 	.byte	0x03, 0x1b
        /*007e*/ 	.short	0x00ff


	//----- nvinfo : EIATTR_MERCURY_ISA_VERSION
	.align		4
        /*0080*/ 	.byte	0x03, 0x5f
        /*0082*/ 	.short	0x0101


	//----- nvinfo : EIATTR_VRC_CTA_INIT_COUNT
	.align		4
        /*0084*/ 	.byte	0x02, 0x4a
	.zero		1
	.zero		1


	//----- nvinfo : EIATTR_EXIT_INSTR_OFFSETS
	.align		4
        /*0088*/ 	.byte	0x04, 0x1c
        /*008a*/ 	.short	(.L_4521 - .L_4520)


	//   ....[0]....
.L_4520:
        /*008c*/ 	.word	0x00000400


	//   ....[1]....
        /*0090*/ 	.word	0x00000450


	//----- nvinfo : EIATTR_MAX_THREADS
	.align		4
.L_4521:
        /*0094*/ 	.byte	0x04, 0x05
        /*0096*/ 	.short	(.L_4523 - .L_4522)
.L_4522:
        /*0098*/ 	.word	0x00000080
        /*009c*/ 	.word	0x00000001
        /*00a0*/ 	.word	0x00000001


	//----- nvinfo : EIATTR_CRS_STACK_SIZE
	.align		4
.L_4523:
        /*00a4*/ 	.byte	0x04, 0x1e
        /*00a6*/ 	.short	(.L_4525 - .L_4524)
.L_4524:
        /*00a8*/ 	.word	0x00000000


	//----- nvinfo : EIATTR_CBANK_PARAM_SIZE
	.align		4
.L_4525:
        /*00ac*/ 	.byte	0x03, 0x19
        /*00ae*/ 	.short	0x002c


	//----- nvinfo : EIATTR_PARAM_CBANK
	.align		4
        /*00b0*/ 	.byte	0x04, 0x0a
        /*00b2*/ 	.short	(.L_4527 - .L_4526)
	.align		4
.L_4526:
        /*00b4*/ 	.word	index@(.nv.constant0._ZN2at6native27unrolled_elementwise_kernelIZZZNS0_21clamp_max_kernel_cudaERNS_18TensorIteratorBaseERKN3c106ScalarEENKUlvE_clEvENKUlvE1_clEvEUliE_St5arrayIPcLm2EELi4E23TrivialOffsetCalculatorILi1EjESF_NS0_6memory15LoadWithoutCastENSG_16StoreWithoutCastEEEviT_T0_T2_T3_T4_T5_)
        /*00b8*/ 	.short	0x0380
        /*00ba*/ 	.short	0x002c


	//----- nvinfo : EIATTR_SW_WAR
	.align		4
.L_4527:
        /*00bc*/ 	.byte	0x04, 0x36
        /*00be*/ 	.short	(.L_4529 - .L_4528)
.L_4528:
        /*00c0*/ 	.word	0x00000008
.L_4529:


//--------------------- .nv.info._ZN2at6native29vectorized_elementwise_kernelILi2EZZZNS0_21clamp_max_kernel_cudaERNS_18TensorIteratorBaseERKN3c106ScalarEENKUlvE_clEvENKUlvE1_clEvEUliE_St5arrayIPcLm2EEEEviT0_T1_ --------------------------
	.section	.nv.info._ZN2at6native29vectorized_elementwise_kernelILi2EZZZNS0_21clamp_max_kernel_cudaERNS_18TensorIteratorBaseERKN3c106ScalarEENKUlvE_clEvENKUlvE1_clEvEUliE_St5arrayIPcLm2EEEEviT0_T1_,"",@"SHT_CUDA_INFO"
	.sectionflags	@""
	.align	4


	//----- nvinfo : EIATTR_CUDA_API_VERSION
	.align		4
        /*0000*/ 	.byte	0x04, 0x37
        /*0002*/ 	.short	(.L_4531 - .L_4530)
.L_4530:
        /*0004*/ 	.word	0x00000082


	//----- nvinfo : EIATTR_KPARAM_INFO
	.align		4
.L_4531:
        /*0008*/ 	.byte	0x04, 0x17
        /*000a*/ 	.short	(.L_4533 - .L_4532)
.L_4532:
        /*000c*/ 	.word	0x00000000
        /*0010*/ 	.short	0x0002
        /*0012*/ 	.short	0x0018
        /*0014*/ 	.byte	0x00, 0xf0, 0x41, 0x00


	//----- nvinfo : EIATTR_KPARAM_INFO
	.align		4
.L_4533:
        /*0018*/ 	.byte	0x04, 0x17
        /*001a*/ 	.short	(.L_4535 - .L_4534)
.L_4534:
        /*001c*/ 	.word	0x00000000
        /*0020*/ 	.short	0x0001
        /*0022*/ 	.short	0x0008
        /*0024*/ 	.byte	0x00, 0xf0, 0x41, 0x00


	//----- nvinfo : EIATTR_KPARAM_INFO
	.align		4
.L_4535:
        /*0028*/ 	.byte	0x04, 0x17
        /*002a*/ 	.short	(.L_4537 - .L_4536)
.L_4536:
        /*002c*/ 	.word	0x00000000
        /*0030*/ 	.short	0x0000
        /*0032*/ 	.short	0x0000
        /*0034*/ 	.byte	0x00, 0xf0, 0x11, 0x00


	//----- nvinfo : EIATTR_SPARSE_MMA_MASK
	.align		4
.L_4537:
        /*0038*/ 	.byte	0x03, 0x50
        /*003a*/ 	.short	0x0000


	//----- nvinfo : EIATTR_MAXREG_COUNT
	.align		4
        /*003c*/ 	.byte	0x03, 0x1b
        /*003e*/ 	.short	0x00ff


	//----- nvinfo : EIATTR_MERCURY_ISA_VERSION
	.align		4
        /*0040*/ 	.byte	0x03, 0x5f
        /*0042*/ 	.short	0x0101


	//----- nvinfo : EIATTR_VRC_CTA_INIT_COUNT
	.align		4
        /*0044*/ 	.byte	0x02, 0x4a
	.zero		1
	.zero		1


	//----- nvinfo : EIATTR_EXIT_INSTR_OFFSETS
	.align		4
        /*0048*/ 	.byte	0x04, 0x1c
        /*004a*/ 	.short	(.L_4539 - .L_4538)


	//   ....[0]....
.L_4538:
        /*004c*/ 	.word	0x00000800


	//   ....[1]....
        /*0050*/ 	.word	0x00000850


	//   ....[2]....
        /*0054*/ 	.word	0x000009e0


	//----- nvinfo : EIATTR_MAX_THREADS
	.align		4
.L_4539:
        /*0058*/ 	.byte	0x04, 0x05
        /*005a*/ 	.short	(.L_4541 - .L_4540)
.L_4540:
        /*005c*/ 	.word	0x00000080
        /*0060*/ 	.word	0x00000001
        /*0064*/ 	.word	0x00000001


	//----- nvinfo : EIATTR_CRS_STACK_SIZE
	.align		4
.L_4541:
        /*0068*/ 	.byte	0x04, 0x1e
        /*006a*/ 	.short	(.L_4543 - .L_4542)
.L_4542:
        /*006c*/ 	.word	0x00000000


	//----- nvinfo : EIATTR_CBANK_PARAM_SIZE
	.align		4
.L_4543:
        /*0070*/ 	.byte	0x03, 0x19
        /*0072*/ 	.short	0x0028


	//----- nvinfo : EIATTR_PARAM_CBANK
	.align		4
        /*0074*/ 	.byte	0x04, 0x0a
        /*0076*/ 	.short	(.L_4545 - .L_4544)
	.align		4
.L_4544:
        /*0078*/ 	.word	index@(.nv.constant0._ZN2at6native29vectorized_elementwise_kernelILi2EZZZNS0_21clamp_max_kernel_cudaERNS_18TensorIteratorBaseERKN3c106ScalarEENKUlvE_clEvENKUlvE1_clEvEUliE_St5arrayIPcLm2EEEEviT0_T1_)
        /*007c*/ 	.short	0x0380
        /*007e*/ 	.short	0x0028


	//----- nvinfo : EIATTR_SW_WAR
	.align		4
.L_4545:
        /*0080*/ 	.byte	0x04, 0x36
        /*0082*/ 	.short	(.L_4547 - .L_4546)
.L_4546:
        /*0084*/ 	.word	0x00000008
.L_4547:


//--------------------- .nv.info._ZN2at6native29vectorized_elementwise_kernelILi4EZZZNS0_21clamp_max_kernel_cudaERNS_18TensorIteratorBaseERKN3c106ScalarEENKUlvE_clEvENKUlvE1_clEvEUliE_St5arrayIPcLm2EEEEviT0_T1_ --------------------------
	.section	.nv.info._ZN2at6native29vectorized_elementwise_kernelILi4EZZZNS0_21clamp_max_kernel_cudaERNS_18TensorIteratorBaseERKN3c106ScalarEENKUlvE_clEvENKUlvE1_clEvEUliE_St5arrayIPcLm2EEEEviT0_T1_,"",@"SHT_CUDA_INFO"
	.sectionflags	@""
	.align	4


	//----- nvinfo : EIATTR_CUDA_API_VERSION
	.align		4
        /*0000*/ 	.byte	0x04, 0x37
        /*0002*/ 	.short	(.L_4549 - .L_4548)
.L_4548:
        /*0004*/ 	.word	0x00000082


	//----- nvinfo : EIATTR_KPARAM_INFO
	.align		4
.L_4549:
        /*0008*/ 	.byte	0x04, 0x17
        /*000a*/ 	.short	(.L_4551 - .L_4550)
.L_4550:
        /*000c*/ 	.word	0x00000000
        /*0010*/ 	.short	0x0002
        /*0012*/ 	.short	0x0018
        /*0014*/ 	.byte	0x00, 0xf0, 0x41, 0x00


	//----- nvinfo : EIATTR_KPARAM_INFO
	.align		4
.L_4551:
        /*0018*/ 	.byte	0x04, 0x17
        /*001a*/ 	.short	(.L_4553 - .L_4552)
.L_4552:
        /*001c*/ 	.word	0x00000000
        /*0020*/ 	.short	0x0001
        /*0022*/ 	.short	0x0008
        /*0024*/ 	.byte	0x00, 0xf0, 0x41, 0x00


	//----- nvinfo : EIATTR_KPARAM_INFO
	.align		4
.L_4553:
        /*0028*/ 	.byte	0x04, 0x17
        /*002a*/ 	.short	(.L_4555 - .L_4554)
.L_4554:
        /*002c*/ 	.word	0x00000000
        /*0030*/ 	.short	0x0000
        /*0032*/ 	.short	0x0000
        /*0034*/ 	.byte	0x00, 0xf0, 0x11, 0x00


	//----- nvinfo : EIATTR_SPARSE_MMA_MASK
	.align		4
.L_4555:
        /*0038*/ 	.byte	0x03, 0x50
        /*003a*/ 	.short	0x0000


	//----- nvinfo : EIATTR_MAXREG_COUNT
	.align		4
        /*003c*/ 	.byte	0x03, 0x1b
        /*003e*/ 	.short	0x00ff


	//----- nvinfo : EIATTR_MERCURY_ISA_VERSION
	.align		4
        /*0040*/ 	.byte	0x03, 0x5f
        /*0042*/ 	.short	0x0101


	//----- nvinfo : EIATTR_VRC_CTA_INIT_COUNT
	.align		4
        /*0044*/ 	.byte	0x02, 0x4a
	.zero		1
	.zero		1


	//----- nvinfo : EIATTR_EXIT_INSTR_OFFSETS
	.align		4
        /*0048*/ 	.byte	0x04, 0x1c
        /*004a*/ 	.short	(.L_4557 - .L_4556)


	//   ....[0]....
.L_4556:
        /*004c*/ 	.word	0x00000800


	//   ....[1]....
        /*0050*/ 	.word	0x00000850


	//   ....[2]....
        /*0054*/ 	.word	0x000009a0


	//----- nvinfo : EIATTR_MAX_THREADS
	.align		4
.L_4557:
        /*0058*/ 	.byte	0x04, 0x05
        /*005a*/ 	.short	(.L_4559 - .L_4558)
.L_4558:
        /*005c*/ 	.word	0x00000080
        /*0060*/ 	.word	0x00000001
        /*0064*/ 	.word	0x00000001


	//----- nvinfo : EIATTR_CRS_STACK_SIZE
	.align		4
.L_4559:
        /*0068*/ 	.byte	0x04, 0x1e
        /*006a*/ 	.short	(.L_4561 - .L_4560)
.L_4560:
        /*006c*/ 	.word	0x00000000


	//----- nvinfo : EIATTR_CBANK_PARAM_SIZE
	.align		4
.L_4561:
        /*0070*/ 	.byte	0x03, 0x19
        /*0072*/ 	.short	0x0028


	//----- nvinfo : EIATTR_PARAM_CBANK
	.align		4
        /*0074*/ 	.byte	0x04, 0x0a
        /*0076*/ 	.short	(.L_4563 - .L_4562)
	.align		4
.L_4562:
        /*0078*/ 	.word	index@(.nv.constant0._ZN2at6native29vectorized_elementwise_kernelILi4EZZZNS0_21clamp_max_kernel_cudaERNS_18TensorIteratorBaseERKN3c106ScalarEENKUlvE_clEvENKUlvE1_clEvEUliE_St5arrayIPcLm2EEEEviT0_T1_)
        /*007c*/ 	.short	0x0380
        /*007e*/ 	.short	0x0028


	//----- nvinfo : EIATTR_SW_WAR
	.align		4
.L_4563:
        /*0080*/ 	.byte	0x04, 0x36
        /*0082*/ 	.short	(.L_4565 - .L_4564)
.L_4564:
        /*0084*/ 	.word	0x00000008
.L_4565:


//--------------------- .nv.info._ZN2at6native29vectorized_elementwise_kernelILi8EZZZNS0_21clamp_max_kernel_cudaERNS_18TensorIteratorBaseERKN3c106ScalarEENKUlvE_clEvENKUlvE1_clEvEUliE_St5arrayIPcLm2EEEEviT0_T1_ --------------------------
	.section	.nv.info._ZN2at6native29vectorized_elementwise_kernelILi8EZZZNS0_21clamp_max_kernel_cudaERNS_18TensorIteratorBaseERKN3c106ScalarEENKUlvE_clEvENKUlvE1_clEvEUliE_St5arrayIPcLm2EEEEviT0_T1_,"",@"SHT_CUDA_INFO"
	.sectionflags	@""
	.align	4


	//----- nvinfo : EIATTR_CUDA_API_VERSION
	.align		4
        /*0000*/ 	.byte	0x04, 0x37
        /*0002*/ 	.short	(.L_4567 - .L_4566)
.L_4566:
        /*0004*/ 	.word	0x00000082


	//----- nvinfo : EIATTR_KPARAM_INFO
	.align		4
.L_4567:
        /*0008*/ 	.byte	0x04, 0x17
        /*000a*/ 	.short	(.L_4569 - .L_4568)
.L_4568:
        /*000c*/ 	.word	0x00000000
        /*0010*/ 	.short	0x0002
        /*0012*/ 	.short	0x0018
        /*0014*/ 	.byte	0x00, 0xf0, 0x41, 0x00


	//----- nvinfo : EIATTR_KPARAM_INFO
	.align		4
.L_4569:
        /*0018*/ 	.byte	0x04, 0x17
        /*001a*/ 	.short	(.L_4571 - .L_4570)
.L_4570:
        /*001c*/ 	.word	0x00000000
        /*0020*/ 	.short	0x0001
        /*0022*/ 	.short	0x0008
        /*0024*/ 	.byte	0x00, 0xf0, 0x41, 0x00


	//----- nvinfo : EIATTR_KPARAM_INFO
	.align		4
.L_4571:
        /*0028*/ 	.byte	0x04, 0x17
        /*002a*/ 	.short	(.L_4573 - .L_4572)
.L_4572:
        /*002c*/ 	.word	0x00000000
        /*0030*/ 	.short	0x0000
        /*0032*/ 	.short	0x0000
        /*0034*/ 	.byte	0x00, 0xf0, 0x11, 0x00


	//----- nvinfo : EIATTR_SPARSE_MMA_MASK
	.align		4
.L_4573:
        /*0038*/ 	.byte	0x03, 0x50
        /*003a*/ 	.short	0x0000


	//----- nvinfo : EIATTR_MAXREG_COUNT
	.align		4
        /*003c*/ 	.byte	0x03, 0x1b
        /*003e*/ 	.short	0x00ff


	//----- nvinfo : EIATTR_MERCURY_ISA_VERSION
	.align		4
        /*0040*/ 	.byte	0x03, 0x5f
        /*0042*/ 	.short	0x0101


	//----- nvinfo : EIATTR_VRC_CTA_INIT_COUNT
	.align		4
        /*0044*/ 	.byte	0x02, 0x4a
	.zero		1
	.zero		1


	//----- nvinfo : EIATTR_EXIT_INSTR_OFFSETS
	.align		4
        /*0048*/ 	.byte	0x04, 0x1c
        /*004a*/ 	.short	(.L_4575 - .L_4574)


	//   ....[0]....
.L_4574:
        /*004c*/ 	.word	0x00000010


	//----- nvinfo : EIATTR_MAX_THREADS
	.align		4
.L_4575:
        /*0050*/ 	.byte	0x04, 0x05
        /*0052*/ 	.short	(.L_4577 - .L_4576)
.L_4576:
        /*0054*/ 	.word	0x00000080
        /*0058*/ 	.word	0x00000001
        /*005c*/ 	.word	0x00000001


	//----- nvinfo : EIATTR_CBANK_PARAM_SIZE
	.align		4
.L_4577:
        /*0060*/ 	.byte	0x03, 0x19
        /*0062*/ 	.short	0x0028


	//----- nvinfo : EIATTR_PARAM_CBANK
	.align		4
        /*0064*/ 	.byte	0x04, 0x0a
        /*0066*/ 	.short	(.L_4579 - .L_4578)
	.align		4
.L_4578:
        /*0068*/ 	.word	index@(.nv.constant0._ZN2at6native29vectorized_elementwise_kernelILi8EZZZNS0_21clamp_max_kernel_cudaERNS_18TensorIteratorBaseERKN3c106ScalarEENKUlvE_clEvENKUlvE1_clEvEUliE_St5arrayIPcLm2EEEEviT0_T1_)
        /*006c*/ 	.short	0x0380
        /*006e*/ 	.short	0x0028


	//----- nvinfo : EIATTR_SW_WAR
	.align		4
.L_4579:
        /*0070*/ 	.byte	0x04, 0x36
        /*0072*/ 	.short	(.L_4581 - .L_4580)
.L_4580:
        /*0074*/ 	.word	0x00000008
.L_4581:


//--------------------- .nv.info._ZN2at6native18elementwise_kernelILi128ELi4EZNS0_15gpu_kernel_implIZZZNS0_21clamp_max_kernel_cudaERNS_18TensorIteratorBaseERKN3c106ScalarEENKUlvE_clEvENKUlvE0_clEvEUlaE_EEvS4_RKT_EUliE_EEviT1_ --------------------------
	.section	.nv.info._ZN2at6native18elementwise_kernelILi128ELi4EZNS0_15gpu_kernel_implIZZZNS0_21clamp_max_kernel_cudaERNS_18TensorIteratorBaseERKN3c106ScalarEENKUlvE_clEvENKUlvE0_clEvEUlaE_EEvS4_RKT_EUliE_EEviT1_,"",@"SHT_CUDA_INFO"
	.sectionflags	@""
	.align	4


	//----- nvinfo : EIATTR_CUDA_API_VERSION
	.align		4
        /*0000*/ 	.byte	0x04, 0x37
        /*0002*/ 	.short	(.L_4583 - .L_4582)
.L_4582:
        /*0004*/ 	.word	0x00000082


	//----- nvinfo : EIATTR_KPARAM_INFO
	.align		4
.L_4583:
        /*0008*/ 	.byte	0x04, 0x17
        /*000a*/ 	.short	(.L_4585 - .L_4584)
.L_4584:
        /*000c*/ 	.word	0x00000000
        /*0010*/ 	.short	0x0001
        /*0012*/ 	.short	0x0008
        /*0014*/ 	.byte	0x00, 0xf0, 0xa1, 0x08


	//----- nvinfo : EIATTR_KPARAM_INFO
	.align		4
.L_4585:
        /*0018*/ 	.byte	0x04, 0x17
        /*001a*/ 	.short	(.L_4587 - .L_4586)
.L_4586:
        /*001c*/ 	.word	0x00000000
        /*0020*/ 	.short	0x0000
        /*0022*/ 	.short	0x0000
        /*0024*/ 	.byte	0x00, 0xf0, 0x11, 0x00


	//----- nvinfo : EIATTR_SPARSE_MMA_MASK
	.align		4
.L_4587:
        /*0028*/ 	.byte	0x03, 0x50
        /*002a*/ 	.short	0x0000


	//----- nvinfo : EIATTR_MAXREG_COUNT
	.align		4
        /*002c*/ 	.byte	0x03, 0x1b
        /*002e*/ 	.short	0x0080


	//----- nvinfo : EIATTR_EXTERNS
	.align		4
        /*0030*/ 	.byte	0x04, 0x0f
        /*0032*/ 	.short	(.L_4589 - .L_4588)


	//   ....[0]....
	.align		4
.L_4588:
        /*0034*/ 	.word	index@(__assertfail)


	//----- nvinfo : EIATTR_MERCURY_ISA_VERSION
	.align		4
.L_4589:
        /*0038*/ 	.byte	0x03, 0x5f
        /*003a*/ 	.short	0x0101


	//----- nvinfo : EIATTR_VRC_CTA_INIT_COUNT
	.align		4
        /*003c*/ 	.byte	0x02, 0x4a
	.zero		1
	.zero		1


	//----- nvinfo : EIATTR_SYSCALL_OFFSETS
	.align		4
        /*0040*/ 	.byte	0x04, 0x46
        /*0042*/ 	.short	(.L_4591 - .L_4590)


	//   ....[0]....
.L_4590:
        /*0044*/ 	.word	0x00002130


	//   ....[1]....
        /*0048*/ 	.word	0x00002f90


	//   ....[2]....
        /*004c*/ 	.word	0x00005250


	//   ....[3]....
        /*0050*/ 	.word	0x00005ec0


	//   ....[4]....
        /*0054*/ 	.word	0x000082a0


	//   ....[5]....
        /*0058*/ 	.word	0x00008f10


	//   ....[6]....
        /*005c*/ 	.word	0x0000b300


	//   ....[7]....
        /*0060*/ 	.word	0x0000bf40


	//----- nvinfo : EIATTR_EXIT_INSTR_OFFSETS
	.align		4
.L_4591:
        /*0064*/ 	.byte	0x04, 0x1c
        /*0066*/ 	.short	(.L_4593 - .L_4592)


	//   ....[0]....
.L_4592:
        /*0068*/ 	.word	0x000091f0


	//   ....[1]....
        /*006c*/ 	.word	0x0000b480


	//   ....[2]....
        /*0070*/ 	.word	0x0000b4a0


	//   ....[3]....
        /*0074*/ 	.word	0x0000b540


	//   ....[4]....
        /*0078*/ 	.word	0x0000b570


	//   ....[5]....
        /*007c*/ 	.word	0x0000b590


	//   ....[6]....
        /*0080*/ 	.word	0x0000b620


	//   ....[7]....
        /*0084*/ 	.word	0x0000b660


	//   ....[8]....
        /*0088*/ 	.word	0x0000b700


	//   ....[9]....
        /*008c*/ 	.word	0x0000b750


	//   ....[10]....
        /*0090*/ 	.word	0x0000b780


	//   ....[11]....
        /*0094*/ 	.word	0x0000b840


	//   ....[12]....
        /*0098*/ 	.word	0x0000b9b0


	//   ....[13]....
        /*009c*/ 	.word	0x0000bb20


	//   ....[14]....
        /*00a0*/ 	.word	0x0000bc80


	//   ....[15]....
        /*00a4*/ 	.word	0x0000bcc0


	//   ....[16]....
        /*00a8*/ 	.word	0x0000bcf0


	//   ....[17]....
        /*00ac*/ 	.word	0x0000bda0


	//   ....[18]....
        /*00b0*/ 	.word	0x0000bde0


	//   ....[19]....
        /*00b4*/ 	.word	0x0000bf50


	//   ....[20]....
        /*00b8*/ 	.word	0x0000c060


	//   ....[21]....
        /*00bc*/ 	.word	0x0000c1a0


	//   ....[22]....
        /*00c0*/ 	.word	0x0000c1e0


	//----- nvinfo : EIATTR_MAX_THREADS
	.align		4
.L_4593:
        /*00c4*/ 	.byte	0x04, 0x05
        /*00c6*/ 	.short	(.L_4595 - .L_4594)
.L_4594:
        /*00c8*/ 	.word	0x00000080
        /*00cc*/ 	.word	0x00000001
        /*00d0*/ 	.word	0x00000001


	//----- nvinfo : EIATTR_CRS_STACK_SIZE
	.align		4
.L_4595:
        /*00d4*/ 	.byte	0x04, 0x1e
        /*00d6*/ 	.short	(.L_4597 - .L_4596)
.L_4596:
        /*00d8*/ 	.word	0x00000000


	//----- nvinfo : EIATTR_CBANK_PARAM_SIZE
	.align		4
.L_4597:
        /*00dc*/ 	.byte	0x03, 0x19
        /*00de*/ 	.short	0x0230


	//----- nvinfo : EIATTR_PARAM_CBANK
	.align		4
        /*00e0*/ 	.byte	0x04, 0x0a
        /*00e2*/ 	.short	(.L_4599 - .L_4598)
	.align		4
.L_4598:
        /*00e4*/ 	.word	index@(.nv.constant0._ZN2at6native18elementwise_kernelILi128ELi4EZNS0_15gpu_kernel_implIZZZNS0_21clamp_max_kernel_cudaERNS_18TensorIteratorBaseERKN3c106ScalarEENKUlvE_clEvENKUlvE0_clEvEUlaE_EEvS4_RKT_EUliE_EEviT1_)
        /*00e8*/ 	.short	0x0380
        /*00ea*/ 	.short	0x0230


	//----- nvinfo : EIATTR_SW_WAR
	.align		4
.L_4599:
        /*00ec*/ 	.byte	0x04, 0x36
        /*00ee*/ 	.short	(.L_4601 - .L_4600)
.L_4600:
        /*00f0*/ 	.word	0x00000008
.L_4601:


//--------------------- .nv.info._ZN2at6native27unrolled_elementwise_kernelIZZZNS0_21clamp_max_kernel_cudaERNS_18TensorIteratorBaseERKN3c106ScalarEENKUlvE_clEvENKUlvE0_clEvEUlaE_St5arrayIPcLm2EELi4E23TrivialOffsetCalculatorILi1EjESF_NS0_6memory12LoadWithCastILi1EEENSG_13StoreWithCastILi1EEEEEviT_T0_T2_T3_T4_T5_ --------------------------
	.section	.nv.info._ZN2at6native27unrolled_elementwise_kernelIZZZNS0_21clamp_max_kernel_cudaERNS_18TensorIteratorBaseERKN3c106ScalarEENKUlvE_clEvENKUlvE0_clEvEUlaE_St5arrayIPcLm2EELi4E23TrivialOffsetCalculatorILi1EjESF_NS0_6memory12LoadWithCastILi1EEENSG_13StoreWithCastILi1EEEEEviT_T0_T2_T3_T4_T5_,"",@"SHT_CUDA_INFO"
	.sectionflags	@""
	.align	4


	//----- nvinfo : EIATTR_CUDA_API_VERSION
	.align		4
        /*0000*/ 	.byte	0x04, 0x37
        /*0002*/ 	.short	(.L_4603 - .L_4602)
.L_4602:
        /*0004*/ 	.word	0x00000082


	//----- nvinfo : EIATTR_KPARAM_INFO
	.align		4
.L_4603:
        /*0008*/ 	.byte	0x04, 0x17
        /*000a*/ 	.short	(.L_4605 - .L_4604)
.L_4604:
        /*000c*/ 	.word	0x00000000
        /*0010*/ 	.short	0x0006
        /*0012*/ 	.short	0x0034
        /*0014*/ 	.byte	0x00, 0xf0, 0x21, 0x00


	//----- nvinfo : EIATTR_KPARAM_INFO
	.align		4
.L_4605:
        /*0018*/ 	.byte	0x04, 0x17
        /*001a*/ 	.short	(.L_4607 - .L_4606)
.L_4606:
        /*001c*/ 	.word	0x00000000
        /*0020*/ 	.short	0x0005
        /*0022*/ 	.short	0x002c
        /*0024*/ 	.byte	0x00, 0xf0, 0x21, 0x00


	//----- nvinfo : EIATTR_KPARAM_INFO
	.align		4
.L_4607:
        /*0028*/ 	.byte	0x04, 0x17
        /*002a*/ 	.short	(.L_4609 - .L_4608)
.L_4608:
        /*002c*/ 	.word	0x00000000
        /*0030*/ 	.short	0x0004
        /*0032*/ 	.short	0x0029
        /*0034*/ 	.byte	0x00, 0xf0, 0x05, 0x00


	//----- nvinfo : EIATTR_KPARAM_INFO
	.align		4
.L_4609:
        /*0038*/ 	.byte	0x04, 0x17
        /*003a*/ 	.short	(.L_4611 - .L_4610)
.L_4610:
        /*003c*/ 	.word	0x00000000
        /*0040*/ 	.short	0x0003
        /*0042*/ 	.short	0x0028
        /*0044*/ 	.byte	0x00, 0xf0, 0x05, 0x00


	//----- nvinfo : EIATTR_KPARAM_INFO
	.align		4
.L_4611:
        /*0048*/ 	.byte	0x04, 0x17
        /*004a*/ 	.short	(.L_4613 - .L_4612)
.L_4612:
        /*004c*/ 	.word	0x00000000
        /*0050*/ 	.short	0x0002
        /*0052*/ 	.short	0x0018
        /*0054*/ 	.byte	0x00, 0xf0, 0x41, 0x00


	//----- nvinfo : EIATTR_KPARAM_INFO
	.align		4
.L_4613:
        /*0058*/ 	.byte	0x04, 0x17
        /*005a*/ 	.short	(.L_4615 - .L_4614)
.L_4614:
        /*005c*/ 	.word	0x00000000
        /*0060*/ 	.short	0x0001
        /*0062*/ 	.short	0x0008
        /*0064*/ 	.byte	0x00, 0xf0, 0x41, 0x00


	//----- nvinfo : EIATTR_KPARAM_INFO
	.align		4
.L_4615:
        /*0068*/ 	.byte	0x04, 0x17
        /*006a*/ 	.short	(.L_4617 - .L_4616)
.L_4616:
        /*006c*/ 	.word	0x00000000
        /*0070*/ 	.short	0x0000
        /*0072*/ 	.short	0x0000
        /*0074*/ 	.byte	0x00, 0xf0, 0x11, 0x00


	//----- nvinfo : EIATTR_SPARSE_MMA_MASK
	.align		4
.L_4617:
        /*0078*/ 	.byte	0x03, 0x50
        /*007a*/ 	.short	0x0000


	//----- nvinfo : EIATTR_MAXREG_COUNT
	.align		4
        /*007c*/ 	.byte	0x03, 0x1b
        /*007e*/ 	.short	0x00ff


	//----- nvinfo : EIATTR_EXTERNS
	.align		4
        /*0080*/ 	.byte	0x04, 0x0f
        /*0082*/ 	.short	(.L_4619 - .L_4618)


	//   ....[0]....
	.align		4
.L_4618:
        /*0084*/ 	.word	index@(__assertfail)


	//----- nvinfo : EIATTR_MERCURY_ISA_VERSION
	.align		4
.L_4619:
        /*0088*/ 	.byte	0x03, 0x5f
        /*008a*/ 	.short	0x0101


	//----- nvinfo : EIATTR_VRC_CTA_INIT_COUNT
	.align		4
        /*008c*/ 	.byte	0x02, 0x4a
	.zero		1
	.zero		1


	//----- nvinfo : EIATTR_SYSCALL_OFFSETS
	.align		4
        /*0090*/ 	.byte	0x04, 0x46
        /*0092*/ 	.short	(.L_4621 - .L_4620)


	//   ....[0]....
.L_4620:
        /*0094*/ 	.word	0x00000e30


	//   ....[1]....
        /*0098*/ 	.word	0x00001de0


	//   ....[2]....
        /*009c*/ 	.word	0x00002cd0


	//   ....[3]....
        /*00a0*/ 	.word	0x00003bd0


	//   ....[4]....
        /*00a4*/ 	.word	0x00004ad0


	//   ....[5]....
        /*00a8*/ 	.word	0x00005890


	//   ....[6]....
        /*00ac*/ 	.word	0x00006770


	//   ....[7]....
        /*00b0*/ 	.word	0x00007630


	//----- nvinfo : EIATTR_EXIT_INSTR_OFFSETS
	.align		4
.L_4621:
        /*00b4*/ 	.byte	0x04, 0x1c
        /*00b6*/ 	.short	(.L_4623 - .L_4622)


	//   ....[0]....
.L_4622:
        /*00b8*/ 	.word	0x00006a40


	//   ....[1]....
        /*00bc*/ 	.word	0x00006b70


	//   ....[2]....
        /*00c0*/ 	.word	0x00006b90


	//   ....[3]....
        /*00c4*/ 	.word	0x00006c30


	//   ....[4]....
        /*00c8*/ 	.word	0x00006c60


	//   ....[5]....
        /*00cc*/ 	.word	0x00006c80


	//   ....[6]....
        /*00d0*/ 	.word	0x00006d10


	//   ....[7]....
        /*00d4*/ 	.word	0x00006d50


	//   ....[8]....
        /*00d8*/ 	.word	0x00006df0


	//   ....[9]....
        /*00dc*/ 	.word	0x00006e40


	//   ....[10]....
        /*00e0*/ 	.word	0x00006e70


	//   ....[11]....
        /*00e4*/ 	.word	0x00006f30


	//   ....[12]....
        /*00e8*/ 	.word	0x000070a0


	//   ....[13]....
        /*00ec*/ 	.word	0x00007210


	//   ....[14]....
        /*00f0*/ 	.word	0x00007370


	//   ....[15]....
        /*00f4*/ 	.word	0x000073b0


	//   ....[16]....
        /*00f8*/ 	.word	0x000073e0


	//   ....[17]....
        /*00fc*/ 	.word	0x00007490


	//   ....[18]....
        /*0100*/ 	.word	0x000074d0


	//   ....[19]....
        /*0104*/ 	.word	0x00007640


	//   ....[20]....
        /*0108*/ 	.word	0x00007750


	//   ....[21]....
        /*010c*/ 	.word	0x00007890


	//   ....[22]....
        /*0110*/ 	.word	0x000078d0


	//----- nvinfo : EIATTR_MAX_THREADS
	.align		4
.L_4623:
        /*0114*/ 	.byte	0x04, 0x05
        /*0116*/ 	.short	(.L_4625 - .L_4624)
.L_4624:
        /*0118*/ 	.word	0x00000080
        /*011c*/ 	.word	0x00000001
        /*0120*/ 	.word	0x00000001


	//----- nvinfo : EIATTR_CRS_STACK_SIZE
	.align		4
.L_4625:
        /*0124*/ 	.byte	0x04, 0x1e
        /*0126*/ 	.short	(.L_4627 - .L_4626)
.L_4626:
        /*0128*/ 	.word	0x00000000


	//----- nvinfo : EIATTR_CBANK_PARAM_SIZE
	.align		4
.L_4627:
        /*012c*/ 	.byte	0x03, 0x19
        /*012e*/ 	.short	0x003c


	//----- nvinfo : EIATTR_PARAM_CBANK
	.align		4
        /*0130*/ 	.byte	0x04, 0x0a
        /*0132*/ 	.short	(.L_4629 - .L_4628)
	.align		4
.L_4628:
        /*0134*/ 	.word	index@(.nv.constant0._ZN2at6native27unrolled_elementwise_kernelIZZZNS0_21clamp_max_kernel_cudaERNS_18TensorIteratorBaseERKN3c106ScalarEENKUlvE_clEvENKUlvE0_clEvEUlaE_St5arrayIPcLm2EELi4E23TrivialOffsetCalculatorILi1EjESF_NS0_6memory12LoadWithCastILi1EEENSG_13StoreWithCastILi1EEEEEviT_T0_T2_T3_T4_T5_)
        /*0138*/ 	.short	0x0380
        /*013a*/ 	.short	0x003c


	//----- nvinfo : EIATTR_SW_WAR
	.align		4
.L_4629:
        /*013c*/ 	.byte	0x04, 0x36
        /*013e*/ 	.short	(.L_4631 - .L_4630)
.L_4630:
        /*0140*/ 	.word	0x00000008
.L_4631:


//--------------------- .nv.info._ZN2at6native18elementwise_kernelILi128ELi4EZNS0_22gpu_kernel_impl_nocastIZZZNS0_21clamp_max_kernel_cudaERNS_18TensorIteratorBaseERKN3c106ScalarEENKUlvE_clEvENKUlvE0_clEvEUlaE_EEvS4_RKT_EUliE_EEviT1_ --------------------------
	.section	.nv.info._ZN2at6native18elementwise_kernelILi128ELi4EZNS0_22gpu_kernel_impl_nocastIZZZNS0_21clamp_max_kernel_cudaERNS_18TensorIteratorBaseERKN3c106ScalarEENKUlvE_clEvENKUlvE0_clEvEUlaE_EEvS4_RKT_EUliE_EEviT1_,"",@"SHT_CUDA_INFO"
	.sectionflags	@""
	.align	4


	//----- nvinfo : EIATTR_CUDA_API_VERSION
	.align		4
        /*0000*/ 	.byte	0x04, 0x37
        /*0002*/ 	.short	(.L_4633 - .L_4632)
.L_4632:
        /*0004*/ 	.word	0x00000082


	//----- nvinfo : EIATTR_KPARAM_INFO
	.align		4
.L_4633:
        /*0008*/ 	.byte	0x04, 0x17
        /*000a*/ 	.short	(.L_4635 - .L_4634)
.L_4634:
        /*000c*/ 	.word	0x00000000
        /*0010*/ 	.short	0x0001
        /*0012*/ 	.short	0x0008
        /*0014*/ 	.byte	0x00, 0xf0, 0x81, 0x08


	//----- nvinfo : EIATTR_KPARAM_INFO
	.align		4
.L_4635:
        /*0018*/ 	.byte	0x04, 0x17
        /*001a*/ 	.short	(.L_4637 - .L_4636)
.L_4636:
        /*001c*/ 	.word	0x00000000
        /*0020*/ 	.short	0x0000
        /*0022*/ 	.short	0x0000
        /*0024*/ 	.byte	0x00, 0xf0, 0x11, 0x00


	//----- nvinfo : EIATTR_SPARSE_MMA_MASK
	.align		4
.L_4637:
        /*0028*/ 	.byte	0x03, 0x50
        /*002a*/ 	.short	0x0000


	//----- nvinfo : EIATTR_MAXREG_COUNT
	.align		4
        /*002c*/ 	.byte	0x03, 0x1b
        /*002e*/ 	.short	0x0080


	//----- nvinfo : EIATTR_MERCURY_ISA_VERSION
	.align		4
        /*0030*/ 	.byte	0x03, 0x5f
        /*0032*/ 	.short	0x0101


	//----- nvinfo : EIATTR_VRC_CTA_INIT_COUNT
	.align		4
        /*0034*/ 	.byte	0x02, 0x4a
	.zero		1
	.zero		1


	//----- nvinfo : EIATTR_EXIT_INSTR_OFFSETS
	.align		4
        /*0038*/ 	.byte	0x04, 0x1c
        /*003a*/ 	.short	(.L_4639 - .L_4638)


	//   ....[0]....
.L_4638:
        /*003c*/ 	.word	0x00000310


	//   ....[1]....
        /*0040*/ 	.word	0x00000390


	//   ....[2]....
        /*0044*/ 	.word	0x00003eb0


	//   ....[3]....
        /*0048*/ 	.word	0x00005200


	//----- nvinfo : EIATTR_MAX_THREADS
	.align		4
.L_4639:
        /*004c*/ 	.byte	0x04, 0x05
        /*004e*/ 	.short	(.L_4641 - .L_4640)
.L_4640:
        /*0050*/ 	.word	0x00000080
        /*0054*/ 	.word	0x00000001
        /*0058*/ 	.word	0x00000001


	//----- nvinfo : EIATTR_CRS_STACK_SIZE
	.align		4
.L_4641:
        /*005c*/ 	.byte	0x04, 0x1e
        /*005e*/ 	.short	(.L_4643 - .L_4642)
.L_4642:
        /*0060*/ 	.word	0x00000000


	//----- nvinfo : EIATTR_CBANK_PARAM_SIZE
	.align		4
.L_4643:
        /*0064*/ 	.byte	0x03, 0x19
        /*0066*/ 	.short	0x0228


	//----- nvinfo : EIATTR_PARAM_CBANK
	.align		4
        /*0068*/ 	.byte	0x04, 0x0a
        /*006a*/ 	.short	(.L_4645 - .L_4644)
	.align		4
.L_4644:
        /*006c*/ 	.word	index@(.nv.constant0._ZN2at6native18elementwise_kernelILi128ELi4EZNS0_22gpu_kernel_impl_nocastIZZZNS0_21clamp_max_kernel_cudaERNS_18TensorIteratorBaseERKN3c106ScalarEENKUlvE_clEvENKUlvE0_clEvEUlaE_EEvS4_RKT_EUliE_EEviT1_)
        /*0070*/ 	.short	0x0380
        /*0072*/ 	.short	0x0228


	//----- nvinfo : EIATTR_SW_WAR
	.align		4
.L_4645:
        /*0074*/ 	.byte	0x04, 0x36
        /*0076*/ 	.short	(.L_4647 - .L_4646)
.L_4646:
        /*0078*/ 	.word	0x00000008
.L_4647:


//--------------------- .nv.info._ZN2at6native27unrolled_elementwise_kernelIZZZNS0_21clamp_max_kernel_cudaERNS_18TensorIteratorBaseERKN3c106ScalarEENKUlvE_clEvENKUlvE0_clEvEUlaE_St5arrayIPcLm2EELi4E23TrivialOffsetCalculatorILi1EjESF_NS0_6memory15LoadWithoutCastENSG_16StoreWithoutCastEEEviT_T0_T2_T3_T4_T5_ --------------------------
	.section	.nv.info._ZN2at6native27unrolled_elementwise_kernelIZZZNS0_21clamp_max_kernel_cudaERNS_18TensorIteratorBaseERKN3c106ScalarEENKUlvE_clEvENKUlvE0_clEvEUlaE_St5arrayIPcLm2EELi4E23TrivialOffsetCalculatorILi1EjESF_NS0_6memory15LoadWithoutCastENSG_16StoreWithoutCastEEEviT_T0_T2_T3_T4_T5_,"",@"SHT_CUDA_INFO"
	.sectionflags	@""
	.align	4


	//----- nvinfo : EIATTR_CUDA_API_VERSION
	.align		4
        /*0000*/ 	.byte	0x04, 0x37
        /*0002*/ 	.short	(.L_4649 - .L_4648)
.L_4648:
        /*0004*/ 	.word	0x00000082


	//----- nvinfo : EIATTR_KPARAM_INFO
	.align		4
.L_4649:
        /*0008*/ 	.byte	0x04, 0x17
        /*000a*/ 	.short	(.L_4651 - .L_4650)
.L_4650:
        /*000c*/ 	.word	0x00000000
        /*0010*/ 	.short	0x0006
        /*0012*/ 	.short	0x002b
        /*0014*/ 	.byte	0x00, 0xf0, 0x05, 0x00


	//----- nvinfo : EIATTR_KPARAM_INFO
	.align		4
.L_4651:
        /*0018*/ 	.byte	0x04, 0x17
        /*001a*/ 	.short	(.L_4653 - .L_4652)
.L_4652:
        /*001c*/ 	.word	0x00000000
        /*0020*/ 	.short	0x0005
        /*0022*/ 	.short	0x002a
        /*0024*/ 	.byte	0x00, 0xf0, 0x05, 0x00


	//----- nvinfo : EIATTR_KPARAM_INFO
	.align		4
.L_4653:
        /*0028*/ 	.byte	0x04, 0x17
        /*002a*/ 	.short	(.L_4655 - .L_4654)
.L_4654:
        /*002c*/ 	.word	0x00000000
        /*0030*/ 	.short	0x0004
        /*0032*/ 	.short	0x0029
        /*0034*/ 	.byte	0x00, 0xf0, 0x05, 0x00


	//----- nvinfo : EIATTR_KPARAM_INFO
	.align		4
.L_4655:
        /*0038*/ 	.byte	0x04, 0x17
        /*003a*/ 	.short	(.L_4657 - .L_4656)
.L_4656:
        /*003c*/ 	.word	0x00000000
        /*0040*/ 	.short	0x0003
        /*0042*/ 	.short	0x0028
        /*0044*/ 	.byte	0x00, 0xf0, 0x05, 0x00


	//----- nvinfo : EIATTR_KPARAM_INFO
	.align		4
.L_4657:
        /*0048*/ 	.byte	0x04, 0x17
        /*004a*/ 	.short	(.L_4659 - .L_4658)
.L_4658:
        /*004c*/ 	.word	0x00000000
        /*0050*/ 	.short	0x0002
        /*0052*/ 	.short	0x0018
        /*0054*/ 	.byte	0x00, 0xf0, 0x41, 0x00


	//----- nvinfo : EIATTR_KPARAM_INFO
	.align		4
.L_4659:
        /*0058*/ 	.byte	0x04, 0x17
        /*005a*/ 	.short	(.L_4661 - .L_4660)
.L_4660:
        /*005c*/ 	.word	0x00000000
        /*0060*/ 	.short	0x0001
        /*0062*/ 	.short	0x0008
        /*0064*/ 	.byte	0x00, 0xf0, 0x41, 0x00


	//----- nvinfo : EIATTR_KPARAM_INFO
	.align		4
.L_4661:
        /*0068*/ 	.byte	0x04, 0x17
        /*006a*/ 	.short	(.L_4663 - .L_4662)
.L_4662:
        /*006c*/ 	.word	0x00000000
        /*0070*/ 	.short	0x0000
        /*0072*/ 	.short	0x0000
        /*0074*/ 	.byte	0x00, 0xf0, 0x11, 0x00


	//----- nvinfo : EIATTR_SPARSE_MMA_MASK
	.align		4
.L_4663:
        /*0078*/ 	.byte	0x03, 0x50
        /*007a*/ 	.short	0x0000


	//----- nvinfo : EIATTR_MAXREG_COUNT
	.align		4
        /*007c*/ 	.byte	0x03, 0x1b
        /*007e*/ 	.short	0x00ff


	//----- nvinfo : EIATTR_MERCURY_ISA_VERSION
	.align		4
        /*0080*/ 	.byte	0x03, 0x5f
        /*0082*/ 	.short	0x0101


	//----- nvinfo : EIATTR_VRC_CTA_INIT_COUNT
	.align		4
        /*0084*/ 	.byte	0x02, 0x4a
	.zero		1
	.zero		1


	//----- nvinfo : EIATTR_EXIT_INSTR_OFFSETS
	.align		4
        /*0088*/ 	.byte	0x04, 0x1c
        /*008a*/ 	.short	(.L_4665 - .L_4664)


	//   ....[0]....
.L_4664:
        /*008c*/ 	.word	0x00000530


	//   ....[1]....
        /*0090*/ 	.word	0x00000590


	//----- nvinfo : EIATTR_MAX_THREADS
	.align		4
.L_4665:
        /*0094*/ 	.byte	0x04, 0x05
        /*0096*/ 	.short	(.L_4667 - .L_4666)
.L_4666:
        /*0098*/ 	.word	0x00000080
        /*009c*/ 	.word	0x00000001
        /*00a0*/ 	.word	0x00000001


	//----- nvinfo : EIATTR_CRS_STACK_SIZE
	.align		4
.L_4667:
        /*00a4*/ 	.byte	0x04, 0x1e
        /*00a6*/ 	.short	(.L_4669 - .L_4668)
.L_4668:
        /*00a8*/ 	.word	0x00000000


	//----- nvinfo : EIATTR_CBANK_PARAM_SIZE
	.align		4
.L_4669:
        /*00ac*/ 	.byte	0x03, 0x19
        /*00ae*/ 	.short	0x002c


	//----- nvinfo : EIATTR_PARAM_CBANK
	.align		4
        /*00b0*/ 	.byte	0x04, 0x0a
        /*00b2*/ 	.short	(.L_4671 - .L_4670)
	.align		4
.L_4670:
        /*00b4*/ 	.word	index@(.nv.constant0._ZN2at6native27unrolled_elementwise_kernelIZZZNS0_21clamp_max_kernel_cudaERNS_18TensorIteratorBaseERKN3c106ScalarEENKUlvE_clEvENKUlvE0_clEvEUlaE_St5arrayIPcLm2EELi4E23TrivialOffsetCalculatorILi1EjESF_NS0_6memory15LoadWithoutCastENSG_16StoreWithoutCastEEEviT_T0_T2_T3_T4_T5_)
        /*00b8*/ 	.short	0x0380
        /*00ba*/ 	.short	0x002c


	//----- nvinfo : EIATTR_SW_WAR
	.align		4
.L_4671:
        /*00bc*/ 	.byte	0x04, 0x36
        /*00be*/ 	.short	(.L_4673 - .L_4672)
.L_4672:
        /*00c0*/ 	.word	0x00000008
.L_4673:


//--------------------- .nv.info._ZN2at6native29vectorized_elementwise_kernelILi2EZZZNS0_21clamp_max_kernel_cudaERNS_18TensorIteratorBaseERKN3c106ScalarEENKUlvE_clEvENKUlvE0_clEvEUlaE_St5arrayIPcLm2EEEEviT0_T1_ --------------------------
	.section	.nv.info._ZN2at6native29vectorized_elementwise_kernelILi2EZZZNS0_21clamp_max_kernel_cudaERNS_18TensorIteratorBaseERKN3c106ScalarEENKUlvE_clEvENKUlvE0_clEvEUlaE_St5arrayIPcLm2EEEEviT0_T1_,"",@"SHT_CUDA_INFO"
	.sectionflags	@""
	.align	4


	//----- nvinfo : EIATTR_CUDA_API_VERSION
	.align		4
        /*0000*/ 	.byte	0x04, 0x37
        /*0002*/ 	.short	(.L_4675 - .L_4674)
.L_4674:
        /*0004*/ 	.word	0x00000082


	//----- nvinfo : EIATTR_KPARAM_INFO
	.align		4
.L_4675:
        /*0008*/ 	.byte	0x04, 0x17
        /*000a*/ 	.short	(.L_4677 - .L_4676)
.L_4676:
        /*000c*/ 	.word	0x00000000
        /*0010*/ 	.short	0x0002
        /*0012*/ 	.short	0x0018
        /*0014*/ 	.byte	0x00, 0xf0, 0x41, 0x00


	//----- nvinfo : EIATTR_KPARAM_INFO
	.align		4
.L_4677:
        /*0018*/ 	.byte	0x04, 0x17
        /*001a*/ 	.short	(.L_4679 - .L_4678)
.L_4678:
        /*001c*/ 	.word	0x00000000
        /*0020*/ 	.short	0x0001
        /*0022*/ 	.short	0x0008
        /*0024*/ 	.byte	0x00, 0xf0, 0x41, 0x00


	//----- nvinfo : EIATTR_KPARAM_INFO
	.align		4
.L_4679:
        /*0028*/ 	.byte	0x04, 0x17
        /*002a*/ 	.short	(.L_4681 - .L_4680)
.L_4680:
        /*002c*/ 	.word	0x00000000
        /*0030*/ 	.short	0x0000
        /*0032*/ 	.short	0x0000
        /*0034*/ 	.byte	0x00, 0xf0, 0x11, 0x00


	//----- nvinfo : EIATTR_SPARSE_MMA_MASK
	.align		4
.L_4681:
        /*0038*/ 	.byte	0x03, 0x50
        /*003a*/ 	.short	0x0000


	//----- nvinfo : EIATTR_MAXREG_COUNT
	.align		4
        /*003c*/ 	.byte	0x03, 0x1b
        /*003e*/ 	.short	0x00ff


	//----- nvinfo : EIATTR_MERCURY_ISA_VERSION
	.align		4
        /*0040*/ 	.byte	0x03, 0x5f
        /*0042*/ 	.short	0x0101


	//----- nvinfo : EIATTR_VRC_CTA_INIT_COUNT
	.align		4
        /*0044*/ 	.byte	0x02, 0x4a
	.zero		1
	.zero		1


	//----- nvinfo : EIATTR_EXIT_INSTR_OFFSETS
	.align		4
        /*0048*/ 	.byte	0x04, 0x1c
        /*004a*/ 	.short	(.L_4683 - .L_4682)


	//   ....[0]....
.L_4682:
        /*004c*/ 	.word	0x00000a20


	//   ....[1]....
        /*0050*/ 	.word	0x00000a80


	//   ....[2]....
        /*0054*/ 	.word	0x00000e10


	//----- nvinfo : EIATTR_MAX_THREADS
	.align		4
.L_4683:
        /*0058*/ 	.byte	0x04, 0x05
        /*005a*/ 	.short	(.L_4685 - .L_4684)
.L_4684:
        /*005c*/ 	.word	0x00000080
        /*0060*/ 	.word	0x00000001
        /*0064*/ 	.word	0x00000001


	//----- nvinfo : EIATTR_CRS_STACK_SIZE
	.align		4
.L_4685:
        /*0068*/ 	.byte	0x04, 0x1e
        /*006a*/ 	.short	(.L_4687 - .L_4686)
.L_4686:
        /*006c*/ 	.word	0x00000000


	//----- nvinfo : EIATTR_CBANK_PARAM_SIZE
	.align		4
.L_4687:
        /*0070*/ 	.byte	0x03, 0x19
        /*0072*/ 	.short	0x0028


	//----- nvinfo : EIATTR_PARAM_CBANK
	.align		4
        /*0074*/ 	.byte	0x04, 0x0a
        /*0076*/ 	.short	(.L_4689 - .L_4688)
	.align		4
.L_4688:
        /*0078*/ 	.word	index@(.nv.constant0._ZN2at6native29vectorized_elementwise_kernelILi2EZZZNS0_21clamp_max_kernel_cudaERNS_18TensorIteratorBaseERKN3c106ScalarEENKUlvE_clEvENKUlvE0_clEvEUlaE_St5arrayIPcLm2EEEEviT0_T1_)
        /*007c*/ 	.short	0x0380
        /*007e*/ 	.short	0x0028


	//----- nvinfo : EIATTR_SW_WAR
	.align		4
.L_4689:
        /*0080*/ 	.byte	0x04, 0x36
        /*0082*/ 	.short	(.L_4691 - .L_4690)
.L_4690:
        /*0084*/ 	.word	0x00000008
.L_4691:


//--------------------- .nv.info._ZN2at6native29vectorized_elementwise_kernelILi4EZZZNS0_21clamp_max_kernel_cudaERNS_18TensorIteratorBaseERKN3c106ScalarEENKUlvE_clEvENKUlvE0_clEvEUlaE_St5arrayIPcLm2EEEEviT0_T1_ --------------------------
	.section	.nv.info._ZN2at6native29vectorized_elementwise_kernelILi4EZZZNS0_21clamp_max_kernel_cudaERNS_18TensorIteratorBaseERKN3c106ScalarEENKUlvE_clEvENKUlvE0_clEvEUlaE_St5arrayIPcLm2EEEEviT0_T1_,"",@"SHT_CUDA_INFO"
	.sectionflags	@""
	.align	4


	//----- nvinfo : EIATTR_CUDA_API_VERSION
	.align		4
        /*0000*/ 	.byte	0x04, 0x37
        /*0002*/ 	.short	(.L_4693 - .L_4692)
.L_4692:
        /*0004*/ 	.word	0x00000082


	//----- nvinfo : EIATTR_KPARAM_INFO
	.align		4
.L_4693:
        /*0008*/ 	.byte	0x04, 0x17
        /*000a*/ 	.short	(.L_4695 - .L_4694)
.L_4694:
        /*000c*/ 	.word	0x00000000
        /*0010*/ 	.short	0x0002
        /*0012*/ 	.short	0x0018
        /*0014*/ 	.byte	0x00, 0xf0, 0x41, 0x00


	//----- nvinfo : EIATTR_KPARAM_INFO
	.align		4
.L_4695:
        /*0018*/ 	.byte	0x04, 0x17
        /*001a*/ 	.short	(.L_4697 - .L_4696)
.L_4696:
        /*001c*/ 	.word	0x00000000
        /*0020*/ 	.short	0x0001
        /*0022*/ 	.short	0x0008
        /*0024*/ 	.byte	0x00, 0xf0, 0x41, 0x00


	//----- nvinfo : EIATTR_KPARAM_INFO
	.align		4
.L_4697:
        /*0028*/ 	.byte	0x04, 0x17
        /*002a*/ 	.short	(.L_4699 - .L_4698)
.L_4698:
        /*002c*/ 	.word	0x00000000
        /*0030*/ 	.short	0x0000
        /*0032*/ 	.short	0x0000
        /*0034*/ 	.byte	0x00, 0xf0, 0x11, 0x00


	//----- nvinfo : EIATTR_SPARSE_MMA_MASK
	.align		4
.L_4699:
        /*0038*/ 	.byte	0x03, 0x50
        /*003a*/ 	.short	0x0000


	//----- nvinfo : EIATTR_MAXREG_COUNT
	.align		4
        /*003c*/ 	.byte	0x03, 0x1b
        /*003e*/ 	.short	0x00ff


	//----- nvinfo : EIATTR_MERCURY_ISA_VERSION
	.align		4
        /*0040*/ 	.byte	0x03, 0x5f
        /*0042*/ 	.short	0x0101


	//----- nvinfo : EIATTR_VRC_CTA_INIT_COUNT
	.align		4
        /*0044*/ 	.byte	0x02, 0x4a
	.zero		1
	.zero		1


	//----- nvinfo : EIATTR_EXIT_INSTR_OFFSETS
	.align		4
        /*0048*/ 	.byte	0x04, 0x1c
        /*004a*/ 	.short	(.L_4701 - .L_4700)


	//   ....[0]....
.L_4700:
        /*004c*/ 	.word	0x00000a20


	//   ....[1]....
        /*0050*/ 	.word	0x00000a80


	//   ....[2]....
        /*0054*/ 	.word	0x00000e70


	//----- nvinfo : EIATTR_MAX_THREADS
	.align		4
.L_4701:
        /*0058*/ 	.byte	0x04, 0x05
        /*005a*/ 	.short	(.L_4703 - .L_4702)
.L_4702:
        /*005c*/ 	.word	0x00000080
        /*0060*/ 	.word	0x00000001
        /*0064*/ 	.word	0x00000001


	//----- nvinfo : EIATTR_CRS_STACK_SIZE
	.align		4
.L_4703:
        /*0068*/ 	.byte	0x04, 0x1e
        /*006a*/ 	.short	(.L_4705 - .L_4704)
.L_4704:
        /*006c*/ 	.word	0x00000000


	//----- nvinfo : EIATTR_CBANK_PARAM_SIZE
	.align		4
.L_4705:
        /*0070*/ 	.byte	0x03, 0x19
        /*0072*/ 	.short	0x0028


	//----- nvinfo : EIATTR_PARAM_CBANK
	.align		4
        /*0074*/ 	.byte	0x04, 0x0a
        /*0076*/ 	.short	(.L_4707 - .L_4706)
	.align		4
.L_4706:
        /*0078*/ 	.word	index@(.nv.constant0._ZN2at6native29vectorized_elementwise_kernelILi4EZZZNS0_21clamp_max_kernel_cudaERNS_18TensorIteratorBaseERKN3c106ScalarEENKUlvE_clEvENKUlvE0_clEvEUlaE_St5arrayIPcLm2EEEEviT0_T1_)
        /*007c*/ 	.short	0x0380
        /*007e*/ 	.short	0x0028


	//----- nvinfo : EIATTR_SW_WAR
	.align		4
.L_4707:
        /*0080*/ 	.byte	0x04, 0x36
        /*0082*/ 	.short	(.L_4709 - .L_4708)
.L_4708:
        /*0084*/ 	.word	0x00000008
.L_4709:


//--------------------- .nv.info._ZN2at6native29vectorized_elementwise_kernelILi8EZZZNS0_21clamp_max_kernel_cudaERNS_18TensorIteratorBaseERKN3c106ScalarEENKUlvE_clEvENKUlvE0_clEvEUlaE_St5arrayIPcLm2EEEEviT0_T1_ --------------------------
	.section	.nv.info._ZN2at6native29vectorized_elementwise_kernelILi8EZZZNS0_21clamp_max_kernel_cudaERNS_18TensorIteratorBaseERKN3c106ScalarEENKUlvE_clEvENKUlvE0_clEvEUlaE_St5arrayIPcLm2EEEEviT0_T1_,"",@"SHT_CUDA_INFO"
	.sectionflags	@""
	.align	4


	//----- nvinfo : EIATTR_CUDA_API_VERSION
	.align		4
        /*0000*/ 	.byte	0x04, 0x37
        /*0002*/ 	.short	(.L_4711 - .L_4710)
.L_4710:
        /*0004*/ 	.word	0x00000082


	//----- nvinfo : EIATTR_KPARAM_INFO
	.align		4
.L_4711:
        /*0008*/ 	.byte	0x04, 0x17
        /*000a*/ 	.short	(.L_4713 - .L_4712)
.L_4712:
        /*000c*/ 	.word	0x00000000
        /*0010*/ 	.short	0x0002
        /*0012*/ 	.short	0x0018
        /*0014*/ 	.byte	0x00, 0xf0, 0x41, 0x00


	//----- nvinfo : EIATTR_KPARAM_INFO
	.align		4
.L_4713:
        /*0018*/ 	.byte	0x04, 0x17
        /*001a*/ 	.short	(.L_4715 - .L_4714)
.L_4714:
        /*001c*/ 	.word	0x00000000
        /*0020*/ 	.short	0x0001
        /*0022*/ 	.short	0x0008
        /*0024*/ 	.byte	0x00, 0xf0, 0x41, 0x00


	//----- nvinfo : EIATTR_KPARAM_INFO
	.align		4
.L_4715:
        /*0028*/ 	.byte	0x04, 0x17
        /*002a*/ 	.short	(.L_4717 - .L_4716)
.L_4716:
        /*002c*/ 	.word	0x00000000
        /*0030*/ 	.short	0x0000
        /*0032*/ 	.short	0x0000
        /*0034*/ 	.byte	0x00, 0xf0, 0x11, 0x00


	//----- nvinfo : EIATTR_SPARSE_MMA_MASK
	.align		4
.L_4717:
        /*0038*/ 	.byte	0x03, 0x50
        /*003a*/ 	.short	0x0000


	//----- nvinfo : EIATTR_MAXREG_COUNT
	.align		4
        /*003c*/ 	.byte	0x03, 0x1b
        /*003e*/ 	.short	0x00ff


	//----- nvinfo : EIATTR_MERCURY_ISA_VERSION
	.align		4
        /*0040*/ 	.byte	0x03, 0x5f
        /*0042*/ 	.short	0x0101


	//----- nvinfo : EIATTR_VRC_CTA_INIT_COUNT
	.align		4
        /*0044*/ 	.byte	0x02, 0x4a
	.zero		1
	.zero		1


	//----- nvinfo : EIATTR_EXIT_INSTR_OFFSETS
	.align		4
        /*0048*/ 	.byte	0x04, 0x1c
        /*004a*/ 	.short	(.L_4719 - .L_4718)


	//   ....[0]....
.L_4718:
        /*004c*/ 	.word	0x00000010


	//----- nvinfo : EIATTR_MAX_THREADS
	.align		4
.L_4719:
        /*0050*/ 	.byte	0x04, 0x05
        /*0052*/ 	.short	(.L_4721 - .L_4720)
.L_4720:
        /*0054*/ 	.word	0x00000080
        /*0058*/ 	.word	0x00000001
        /*005c*/ 	.word	0x00000001


	//----- nvinfo : EIATTR_CBANK_PARAM_SIZE
	.align		4
.L_4721:
        /*0060*/ 	.byte	0x03, 0x19
        /*0062*/ 	.short	0x0028


	//----- nvinfo : EIATTR_PARAM_CBANK
	.align		4
        /*0064*/ 	.byte	0x04, 0x0a
        /*0066*/ 	.short	(.L_4723 - .L_4722)
	.align		4
.L_4722:
        /*0068*/ 	.word	index@(.nv.constant0._ZN2at6native29vectorized_elementwise_kernelILi8EZZZNS0_21clamp_max_kernel_cudaERNS_18TensorIteratorBaseERKN3c106ScalarEENKUlvE_clEvENKUlvE0_clEvEUlaE_St5arrayIPcLm2EEEEviT0_T1_)
        /*006c*/ 	.short	0x0380
        /*006e*/ 	.short	0x0028


	//----- nvinfo : EIATTR_SW_WAR
	.align		4
.L_4723:
        /*0070*/ 	.byte	0x04, 0x36
        /*0072*/ 	.short	(.L_4725 - .L_4724)
.L_4724:
        /*0074*/ 	.word	0x00000008
.L_4725:


//--------------------- .nv.info._ZN2at6native18elementwise_kernelILi128ELi4EZNS0_15gpu_kernel_implIZZZNS0_21clamp_max_kernel_cudaERNS_18TensorIteratorBaseERKN3c106ScalarEENKUlvE_clEvENKUlvE_clEvEUlhE_EEvS4_RKT_EUliE_EEviT1_ --------------------------
	.section	.nv.info._ZN2at6native18elementwise_kernelILi128ELi4EZNS0_15gpu_kernel_implIZZZNS0_21clamp_max_kernel_cudaERNS_18TensorIteratorBaseERKN3c106ScalarEENKUlvE_clEvENKUlvE_clEvEUlhE_EEvS4_RKT_EUliE_EEviT1_,"",@"SHT_CUDA_INFO"
	.sectionflags	@""
	.align	4


	//----- nvinfo : EIATTR_CUDA_API_VERSION
	.align		4
        /*0000*/ 	.byte	0x04, 0x37
        /*0002*/ 	.short	(.L_4727 - .L_4726)
.L_4726:
        /*0004*/ 	.word	0x00000082


	//----- nvinfo : EIATTR_KPARAM_INFO
	.align		4
.L_4727:
        /*0008*/ 	.byte	0x04, 0x17
        /*000a*/ 	.short	(.L_4729 - .L_4728)
.L_4728:
        /*000c*/ 	.word	0x00000000
        /*0010*/ 	.short	0x0001
        /*0012*/ 	.short	0x0008
        /*0014*/ 	.byte	0x00, 0xf0, 0xa1, 0x08


	//----- nvinfo : EIATTR_KPARAM_INFO
	.align		4
.L_4729:
        /*0018*/ 	.byte	0x04, 0x17
        /*001a*/ 	.short	(.L_4731 - .L_4730)
.L_4730:
        /*001c*/ 	.word	0x00000000
        /*0020*/ 	.short	0x0000
        /*0022*/ 	.short	0x0000
        /*0024*/ 	.byte	0x00, 0xf0, 0x11, 0x00


	//----- nvinfo : EIATTR_SPARSE_MMA_MASK
	.align		4
.L_4731:
        /*0028*/ 	.byte	0x03, 0x50
        /*002a*/ 	.short	0x0000


	//----- nvinfo : EIATTR_MAXREG_COUNT
	.align		4
        /*002c*/ 	.byte	0x03, 0x1b
        /*002e*/ 	.short	0x0080


	//----- nvinfo : EIATTR_EXTERNS
	.align		4
        /*0030*/ 	.byte	0x04, 0x0f
        /*0032*/ 	.short	(.L_4733 - .L_4732)


	//   ....[0]....
	.align		4
.L_4732:
        /*0034*/ 	.word	index@(__assertfail)


	//----- nvinfo : EIATTR_MERCURY_ISA_VERSION
	.align		4
.L_4733:
        /*0038*/ 	.byte	0x03, 0x5f
        /*003a*/ 	.short	0x0101


	//----- nvinfo : EIATTR_VRC_CTA_INIT_COUNT
	.align		4
        /*003c*/ 	.byte	0x02, 0x4a
	.zero		1
	.zero		1


	//----- nvinfo : EIATTR_SYSCALL_OFFSETS
	.align		4
        /*0040*/ 	.byte	0x04, 0x46
        /*0042*/ 	.short	(.L_4735 - .L_4734)


	//   ....[0]....
.L_4734:
        /*0044*/ 	.word	0x00002170


	//   ....[1]....
        /*0048*/ 	.word	0x00002ef0


	//   ....[2]....
        /*004c*/ 	.word	0x000051f0


	//   ....[3]....
        /*0050*/ 	.word	0x00005dd0


	//   ....[4]....
        /*0054*/ 	.word	0x000081a0


	//   ....[5]....
        /*0058*/ 	.word	0x00008d80


	//   ....[6]....
        /*005c*/ 	.word	0x0000b160


	//   ....[7]....
        /*0060*/ 	.word	0x0000bd00


	//----- nvinfo : EIATTR_EXIT_INSTR_OFFSETS
	.align		4
.L_4735:
        /*0064*/ 	.byte	0x04, 0x1c
        /*0066*/ 	.short	(.L_4737 - .L_4736)


	//   ....[0]....
.L_4736:
        /*0068*/ 	.word	0x00009010


	//   ....[1]....
        /*006c*/ 	.word	0x0000b2b0


	//   ....[2]....
        /*0070*/ 	.word	0x0000b2d0


	//   ....[3]....
        /*0074*/ 	.word	0x0000b370


	//   ....[4]....
        /*0078*/ 	.word	0x0000b3a0


	//   ....[5]....
        /*007c*/ 	.word	0x0000b3c0


	//   ....[6]....
        /*0080*/ 	.word	0x0000b450


	//   ....[7]....
        /*0084*/ 	.word	0x0000b490


	//   ....[8]....
        /*0088*/ 	.word	0x0000b530


	//   ....[9]....
        /*008c*/ 	.word	0x0000b580


	//   ....[10]....
        /*0090*/ 	.word	0x0000b5b0


	//   ....[11]....
        /*0094*/ 	.word	0x0000b670


	//   ....[12]....
        /*0098*/ 	.word	0x0000b7b0


	//   ....[13]....
        /*009c*/ 	.word	0x0000b8f0


	//   ....[14]....
        /*00a0*/ 	.word	0x0000ba40


	//   ....[15]....
        /*00a4*/ 	.word	0x0000ba80


	//   ....[16]....
        /*00a8*/ 	.word	0x0000bab0


	//   ....[17]....
        /*00ac*/ 	.word	0x0000bb60


	//   ....[18]....
        /*00b0*/ 	.word	0x0000bba0


	//   ....[19]....
        /*00b4*/ 	.word	0x0000bd10


	//   ....[20]....
        /*00b8*/ 	.word	0x0000bdf0


	//   ....[21]....
        /*00bc*/ 	.word	0x0000be90


	//   ....[22]....
        /*00c0*/ 	.word	0x0000bec0


	//   ....[23]....
        /*00c4*/ 	.word	0x0000bf10


	//   ....[24]....
        /*00c8*/ 	.word	0x0000bf50


	//----- nvinfo : EIATTR_MAX_THREADS
	.align		4
.L_4737:
        /*00cc*/ 	.byte	0x04, 0x05
        /*00ce*/ 	.short	(.L_4739 - .L_4738)
.L_4738:
        /*00d0*/ 	.word	0x00000080
        /*00d4*/ 	.word	0x00000001
        /*00d8*/ 	.word	0x00000001


	//----- nvinfo : EIATTR_CRS_STACK_SIZE
	.align		4
.L_4739:
        /*00dc*/ 	.byte	0x04, 0x1e
        /*00de*/ 	.short	(.L_4741 - .L_4740)
.L_4740:
        /*00e0*/ 	.word	0x00000000


	//----- nvinfo : EIATTR_CBANK_PARAM_SIZE
	.align		4
.L_4741:
        /*00e4*/ 	.byte	0x03, 0x19
        /*00e6*/ 	.short	0x0230


	//----- nvinfo : EIATTR_PARAM_CBANK
	.align		4
        /*00e8*/ 	.byte	0x04, 0x0a
        /*00ea*/ 	.short	(.L_4743 - .L_4742)
	.align		4
.L_4742:
        /*00ec*/ 	.word	index@(.nv.constant0._ZN2at6native18elementwise_kernelILi128ELi4EZNS0_15gpu_kernel_implIZZZNS0_21clamp_max_kernel_cudaERNS_18TensorIteratorBaseERKN3c106ScalarEENKUlvE_clEvENKUlvE_clEvEUlhE_EEvS4_RKT_EUliE_EEviT1_)
        /*00f0*/ 	.short	0x0380
        /*00f2*/ 	.short	0x0230


	//----- nvinfo : EIATTR_SW_WAR
	.align		4
.L_4743:
        /*00f4*/ 	.byte	0x04, 0x36
        /*00f6*/ 	.short	(.L_4745 - .L_4744)
.L_4744:
        /*00f8*/ 	.word	0x00000008
.L_4745:


//--------------------- .nv.info._ZN2at6native27unrolled_elementwise_kernelIZZZNS0_21clamp_max_kernel_cudaERNS_18TensorIteratorBaseERKN3c106ScalarEENKUlvE_clEvENKUlvE_clEvEUlhE_St5arrayIPcLm2EELi4E23TrivialOffsetCalculatorILi1EjESF_NS0_6memory12LoadWithCastILi1EEENSG_13StoreWithCastILi1EEEEEviT_T0_T2_T3_T4_T5_ --------------------------
	.section	.nv.info._ZN2at6native27unrolled_elementwise_kernelIZZZNS0_21clamp_max_kernel_cudaERNS_18TensorIteratorBaseERKN3c106ScalarEENKUlvE_clEvENKUlvE_clEvEUlhE_St5arrayIPcLm2EELi4E23TrivialOffsetCalculatorILi1EjESF_NS0_6memory12LoadWithCastILi1EEENSG_13StoreWithCastILi1EEEEEviT_T0_T2_T3_T4_T5_,"",@"SHT_CUDA_INFO"
	.sectionflags	@""
	.align	4


	//----- nvinfo : EIATTR_CUDA_API_VERSION
	.align		4
        /*0000*/ 	.byte	0x04, 0x37
        /*0002*/ 	.short	(.L_4747 - .L_4746)
.L_4746:
        /*0004*/ 	.word	0x00000082


	//----- nvinfo : EIATTR_KPARAM_INFO
	.align		4
.L_4747:
        /*0008*/ 	.byte	0x04, 0x17
        /*000a*/ 	.short	(.L_4749 - .L_4748)
.L_4748:
        /*000c*/ 	.word	0x00000000
        /*0010*/ 	.short	0x0006
        /*0012*/ 	.short	0x0034
        /*0014*/ 	.byte	0x00, 0xf0, 0x21, 0x00


	//----- nvinfo : EIATTR_KPARAM_INFO
	.align		4
.L_4749:
        /*0018*/ 	.byte	0x04, 0x17
        /*001a*/ 	.short	(.L_4751 - .L_4750)
.L_4750:
        /*001c*/ 	.word	0x00000000
        /*0020*/ 	.short	0x0005
        /*0022*/ 	.short	0x002c
        /*0024*/ 	.byte	0x00, 0xf0, 0x21, 0x00


	//----- nvinfo : EIATTR_KPARAM_INFO
	.align		4
.L_4751:
        /*0028*/ 	.byte	0x04, 0x17
        /*002a*/ 	.short	(.L_4753 - .L_4752)
.L_4752:
        /*002c*/ 	.word	0x00000000
        /*0030*/ 	.short	0x0004
        /*0032*/ 	.short	0x0029
        /*0034*/ 	.byte	0x00, 0xf0, 0x05, 0x00


	//----- nvinfo : EIATTR_KPARAM_INFO
	.align		4
.L_4753:
        /*0038*/ 	.byte	0x04, 0x17
        /*003a*/ 	.short	(.L_4755 - .L_4754)
.L_4754:
        /*003c*/ 	.word	0x00000000
        /*0040*/ 	.short	0x0003
        /*0042*/ 	.short	0x0028
        /*0044*/ 	.byte	0x00, 0xf0, 0x05, 0x00


	//----- nvinfo : EIATTR_KPARAM_INFO
	.align		4
.L_4755:
        /*0048*/ 	.byte	0x04, 0x17
        /*004a*/ 	.short	(.L_4757 - .L_4756)
.L_4756:
        /*004c*/ 	.word	0x00000000
        /*0050*/ 	.short	0x0002
        /*0052*/ 	.short	0x0018
        /*0054*/ 	.byte	0x00, 0xf0, 0x41, 0x00


	//----- nvinfo : EIATTR_KPARAM_INFO
	.align		4
.L_4757:
        /*0058*/ 	.byte	0x04, 0x17
        /*005a*/ 	.short	(.L_4759 - .L_4758)
.L_4758:
        /*005c*/ 	.word	0x00000000
        /*0060*/ 	.short	0x0001
        /*0062*/ 	.short	0x0008
        /*0064*/ 	.byte	0x00, 0xf0, 0x41, 0x00


	//----- nvinfo : EIATTR_KPARAM_INFO
	.align		4
.L_4759:
        /*0068*/ 	.byte	0x04, 0x17
        /*006a*/ 	.short	(.L_4761 - .L_4760)
.L_4760:
        /*006c*/ 	.word	0x00000000
        /*0070*/ 	.short	0x0000
        /*0072*/ 	.short	0x0000
        /*0074*/ 	.byte	0x00, 0xf0, 0x11, 0x00


	//----- nvinfo : EIATTR_SPARSE_MMA_MASK
	.align		4
.L_4761:
        /*0078*/ 	.byte	0x03, 0x50
        /*007a*/ 	.short	0x0000


	//----- nvinfo : EIATTR_MAXREG_COUNT
	.align		4
        /*007c*/ 	.byte	0x03, 0x1b
        /*007e*/ 	.short	0x00ff


	//----- nvinfo : EIATTR_EXTERNS
	.align		4
        /*0080*/ 	.byte	0x04, 0x0f
        /*0082*/ 	.short	(.L_4763 - .L_4762)


	//   ....[0]....
	.align		4
.L_4762:
        /*0084*/ 	.word	index@(__assertfail)


	//----- nvinfo : EIATTR_MERCURY_ISA_VERSION
	.align		4
.L_4763:
        /*0088*/ 	.byte	0x03, 0x5f
        /*008a*/ 	.short	0x0101


	//----- nvinfo : EIATTR_VRC_CTA_INIT_COUNT
	.align		4
        /*008c*/ 	.byte	0x02, 0x4a
	.zero		1
	.zero		1


	//----- nvinfo : EIATTR_SYSCALL_OFFSETS
	.align		4
        /*0090*/ 	.byte	0x04, 0x46
        /*0092*/ 	.short	(.L_4765 - .L_4764)


	//   ....[0]....
.L_4764:
        /*0094*/ 	.word	0x00000e60


	//   ....[1]....
        /*0098*/ 	.word	0x00001e40


	//   ....[2]....
        /*009c*/ 	.word	0x00002d60


	//   ....[3]....
        /*00a0*/ 	.word	0x00003ca0


	//   ....[4]....
        /*00a4*/ 	.word	0x00004a60


	//   ....[5]....
        /*00a8*/ 	.word	0x000057a0


	//   ....[6]....
        /*00ac*/ 	.word	0x000065d0


	//   ....[7]....
        /*00b0*/ 	.word	0x000073d0


	//----- nvinfo : EIATTR_EXIT_INSTR_OFFSETS
	.align		4
.L_4765:
        /*00b4*/ 	.byte	0x04, 0x1c
        /*00b6*/ 	.short	(.L_4767 - .L_4766)


	//   ....[0]....
.L_4766:
        /*00b8*/ 	.word	0x00006850


	//   ....[1]....
        /*00bc*/ 	.word	0x00006980


	//   ....[2]....
        /*00c0*/ 	.word	0x000069a0


	//   ....[3]....
        /*00c4*/ 	.word	0x00006a40


	//   ....[4]....
        /*00c8*/ 	.word	0x00006a70


	//   ....[5]....
        /*00cc*/ 	.word	0x00006a90


	//   ....[6]....
        /*00d0*/ 	.word	0x00006b20


	//   ....[7]....
        /*00d4*/ 	.word	0x00006b60


	//   ....[8]....
        /*00d8*/ 	.word	0x00006c00


	//   ....[9]....
        /*00dc*/ 	.word	0x00006c50


	//   ....[10]....
        /*00e0*/ 	.word	0x00006c80


	//   ....[11]....
        /*00e4*/ 	.word	0x00006d40


	//   ....[12]....
        /*00e8*/ 	.word	0x00006e80


	//   ....[13]....
        /*00ec*/ 	.word	0x00006fc0


	//   ....[14]....
        /*00f0*/ 	.word	0x00007110


	//   ....[15]....
        /*00f4*/ 	.word	0x00007150


	//   ....[16]....
        /*00f8*/ 	.word	0x00007180


	//   ....[17]....
        /*00fc*/ 	.word	0x00007230


	//   ....[18]....
        /*0100*/ 	.word	0x00007270


	//   ....[19]....
        /*0104*/ 	.word	0x000073e0


	//   ....[20]....
        /*0108*/ 	.word	0x000074c0


	//   ....[21]....
        /*010c*/ 	.word	0x00007560


	//   ....[22]....
        /*0110*/ 	.word	0x00007590


	//   ....[23]....
        /*0114*/ 	.word	0x000075e0


	//   ....[24]....
        /*0118*/ 	.word	0x00007620


	//----- nvinfo : EIATTR_MAX_THREADS
	.align		4
.L_4767:
        /*011c*/ 	.byte	0x04, 0x05
        /*011e*/ 	.short	(.L_4769 - .L_4768)
.L_4768:
        /*0120*/ 	.word	0x00000080
        /*0124*/ 	.word	0x00000001
        /*0128*/ 	.word	0x00000001


	//----- nvinfo : EIATTR_CRS_STACK_SIZE
	.align		4
.L_4769:
        /*012c*/ 	.byte	0x04, 0x1e
        /*012e*/ 	.short	(.L_4771 - .L_4770)
.L_4770:
        /*0130*/ 	.word	0x00000000


	//----- nvinfo : EIATTR_CBANK_PARAM_SIZE
	.align		4
.L_4771:
        /*0134*/ 	.byte	0x03, 0x19
        /*0136*/ 	.short	0x003c


	//----- nvinfo : EIATTR_PARAM_CBANK
	.align		4
        /*0138*/ 	.byte	0x04, 0x0a
        /*013a*/ 	.short	(.L_4773 - .L_4772)
	.align		4
.L_4772:
        /*013c*/ 	.word	index@(.nv.constant0._ZN2at6native27unrolled_elementwise_kernelIZZZNS0_21clamp_max_kernel_cudaERNS_18TensorIteratorBaseERKN3c106ScalarEENKUlvE_clEvENKUlvE_clEvEUlhE_St5arrayIPcLm2EELi4E23TrivialOffsetCalculatorILi1EjESF_NS0_6memory12LoadWithCastILi1EEENSG_13StoreWithCastILi1EEEEEviT_T0_T2_T3_T4_T5_)
        /*0140*/ 	.short	0x0380
        /*0142*/ 	.short	0x003c


	//----- nvinfo : EIATTR_SW_WAR
	.align		4
.L_4773:
        /*0144*/ 	.byte	0x04, 0x36
        /*0146*/ 	.short	(.L_4775 - .L_4774)
.L_4774:
        /*0148*/ 	.word	0x00000008
.L_4775:


//--------------------- .nv.info._ZN2at6native18elementwise_kernelILi128ELi4EZNS0_22gpu_kernel_impl_nocastIZZZNS0_21clamp_max_kernel_cudaERNS_18TensorIteratorBaseERKN3c106ScalarEENKUlvE_clEvENKUlvE_clEvEUlhE_EEvS4_RKT_EUliE_EEviT1_ --------------------------
	.section	.nv.info._ZN2at6native18elementwise_kernelILi128ELi4EZNS0_22gpu_kernel_impl_nocastIZZZNS0_21clamp_max_kernel_cudaERNS_18TensorIteratorBaseERKN3c106ScalarEENKUlvE_clEvENKUlvE_clEvEUlhE_EEvS4_RKT_EUliE_EEviT1_,"",@"SHT_CUDA_INFO"
	.sectionflags	@""
	.align	4


	//----- nvinfo : EIATTR_CUDA_API_VERSION
	.align		4
        /*0000*/ 	.byte	0x04, 0x37
        /*0002*/ 	.short	(.L_4777 - .L_4776)
.L_4776:
        /*0004*/ 	.word	0x00000082


	//----- nvinfo : EIATTR_KPARAM_INFO
	.align		4
.L_4777:
        /*0008*/ 	.byte	0x04, 0x17
        /*000a*/ 	.short	(.L_4779 - .L_4778)
.L_4778:
        /*000c*/ 	.word	0x00000000
        /*0010*/ 	.short	0x0001
        /*0012*/ 	.short	0x0008
        /*0014*/ 	.byte	0x00, 0xf0, 0x81, 0x08


	//----- nvinfo : EIATTR_KPARAM_INFO
	.align		4
.L_4779:
        /*0018*/ 	.byte	0x04, 0x17
        /*001a*/ 	.short	(.L_4781 - .L_4780)
.L_4780:
        /*001c*/ 	.word	0x00000000
        /*0020*/ 	.short	0x0000
        /*0022*/ 	.short	0x0000
        /*0024*/ 	.byte	0x00, 0xf0, 0x11, 0x00


	//----- nvinfo : EIATTR_SPARSE_MMA_MASK
	.align		4
.L_4781:
        /*0028*/ 	.byte	0x03, 0x50
        /*002a*/ 	.short	0x0000


	//----- nvinfo : EIATTR_MAXREG_COUNT
	.align		4
        /*002c*/ 	.byte	0x03, 0x1b
        /*002e*/ 	.short	0x0080


	//----- nvinfo : EIATTR_MERCURY_ISA_VERSION
	.align		4
        /*0030*/ 	.byte	0x03, 0x5f
        /*0032*/ 	.short	0x0101


	//----- nvinfo : EIATTR_VRC_CTA_INIT_COUNT
	.align		4
        /*0034*/ 	.byte	0x02, 0x4a
	.zero		1
	.zero		1


	//----- nvinfo : EIATTR_EXIT_INSTR_OFFSETS
	.align		4
        /*0038*/ 	.byte	0x04, 0x1c
        /*003a*/ 	.short	(.L_4783 - .L_4782)


	//   ....[0]....
.L_4782:
        /*003c*/ 	.word	0x000002b0


	//   ....[1]....
        /*0040*/ 	.word	0x00000310


	//   ....[2]....
        /*0044*/ 	.word	0x00003dd0


	//   ....[3]....
        /*0048*/ 	.word	0x00005100


	//----- nvinfo : EIATTR_MAX_THREADS
	.align		4
.L_4783:
        /*004c*/ 	.byte	0x04, 0x05
        /*004e*/ 	.short	(.L_4785 - .L_4784)
.L_4784:
        /*0050*/ 	.word	0x00000080
        /*0054*/ 	.word	0x00000001
        /*0058*/ 	.word	0x00000001


	//----- nvinfo : EIATTR_CRS_STACK_SIZE
	.align		4
.L_4785:
        /*005c*/ 	.byte	0x04, 0x1e
        /*005e*/ 	.short	(.L_4787 - .L_4786)
.L_4786:
        /*0060*/ 	.word	0x00000000


	//----- nvinfo : EIATTR_CBANK_PARAM_SIZE
	.align		4
.L_4787:
        /*0064*/ 	.byte	0x03, 0x19
        /*0066*/ 	.short	0x0228


	//----- nvinfo : EIATTR_PARAM_CBANK
	.align		4
        /*0068*/ 	.byte	0x04, 0x0a
        /*006a*/ 	.short	(.L_4789 - .L_4788)
	.align		4
.L_4788:
        /*006c*/ 	.word	index@(.nv.constant0._ZN2at6native18elementwise_kernelILi128ELi4EZNS0_22gpu_kernel_impl_nocastIZZZNS0_21clamp_max_kernel_cudaERNS_18TensorIteratorBaseERKN3c106ScalarEENKUlvE_clEvENKUlvE_clEvEUlhE_EEvS4_RKT_EUliE_EEviT1_)
        /*0070*/ 	.short	0x0380
        /*0072*/ 	.short	0x0228


	//----- nvinfo : EIATTR_SW_WAR
	.align		4
.L_4789:
        /*0074*/ 	.byte	0x04, 0x36
        /*0076*/ 	.short	(.L_4791 - .L_4790)
.L_4790:
        /*0078*/ 	.word	0x00000008
.L_4791:


//--------------------- .nv.info._ZN2at6native27unrolled_elementwise_kernelIZZZNS0_21clamp_max_kernel_cudaERNS_18TensorIteratorBaseERKN3c106ScalarEENKUlvE_clEvENKUlvE_clEvEUlhE_St5arrayIPcLm2EELi4E23TrivialOffsetCalculatorILi1EjESF_NS0_6memory15LoadWithoutCastENSG_16StoreWithoutCastEEEviT_T0_T2_T3_T4_T5_ --------------------------
	.section	.nv.info._ZN2at6native27unrolled_elementwise_kernelIZZZNS0_21clamp_max_kernel_cudaERNS_18TensorIteratorBaseERKN3c106ScalarEENKUlvE_clEvENKUlvE_clEvEUlhE_St5arrayIPcLm2EELi4E23TrivialOffsetCalculatorILi1EjESF_NS0_6memory15LoadWithoutCastENSG_16StoreWithoutCastEEEviT_T0_T2_T3_T4_T5_,"",@"SHT_CUDA_INFO"
	.sectionflags	@""
	.align	4


	//----- nvinfo : EIATTR_CUDA_API_VERSION
	.align		4
        /*0000*/ 	.byte	0x04, 0x37
        /*0002*/ 	.short	(.L_4793 - .L_4792)
.L_4792:
        /*0004*/ 	.word	0x00000082


	//----- nvinfo : EIATTR_KPARAM_INFO
	.align		4
.L_4793:
        /*0008*/ 	.byte	0x04, 0x17
        /*000a*/ 	.short	(.L_4795 - .L_4794)
.L_4794:
        /*000c*/ 	.word	0x00000000
        /*0010*/ 	.short	0x0006
        /*0012*/ 	.short	0x002b
        /*0014*/ 	.byte	0x00, 0xf0, 0x05, 0x00


	//----- nvinfo : EIATTR_KPARAM_INFO
	.align		4
.L_4795:
        /*0018*/ 	.byte	0x04, 0x17
        /*001a*/ 	.short	(.L_4797 - .L_4796)
.L_4796:
        /*001c*/ 	.word	0x00000000
        /*0020*/ 	.short	0x0005
        /*0022*/ 	.short	0x002a
        /*0024*/ 	.byte	0x00, 0xf0, 0x05, 0x00


	//----- nvinfo : EIATTR_KPARAM_INFO
	.align		4
.L_4797:
        /*0028*/ 	.byte	0x04, 0x17
        /*002a*/ 	.short	(.L_4799 - .L_4798)
.L_4798:
        /*002c*/ 	.word	0x00000000
        /*0030*/ 	.short	0x0004
        /*0032*/ 	.short	0x0029
        /*0034*/ 	.byte	0x00, 0xf0, 0x05, 0x00


	//----- nvinfo : EIATTR_KPARAM_INFO
	.align		4
.L_4799:
        /*0038*/ 	.byte	0x04, 0x17
        /*003a*/ 	.short	(.L_4801 - .L_4800)
.L_4800:
        /*003c*/ 	.word	0x00000000
        /*0040*/ 	.short	0x0003
        /*0042*/ 	.short	0x0028
        /*0044*/ 	.byte	0x00, 0xf0, 0x05, 0x00


	//----- nvinfo : EIATTR_KPARAM_INFO
	.align		4
.L_4801:
        /*0048*/ 	.byte	0x04, 0x17
        /*004a*/ 	.short	(.L_4803 - .L_4802)
.L_4802:
        /*004c*/ 	.word	0x00000000
        /*0050*/ 	.short	0x0002
        /*0052*/ 	.short	0x0018
        /*0054*/ 	.byte	0x00, 0xf0, 0x41, 0x00


	//----- nvinfo : EIATTR_KPARAM_INFO
	.align		4
.L_4803:
        /*0058*/ 	.byte	0x04, 0x17
        /*005a*/ 	.short	(.L_4805 - .L_4804)
.L_4804:
        /*005c*/ 	.word	0x00000000
        /*0060*/ 	.short	0x0001
        /*0062*/ 	.short	0x0008
        /*0064*/ 	.byte	0x00, 0xf0, 0x41, 0x00


	//----- nvinfo : EIATTR_KPARAM_INFO
	.align		4
.L_4805:
        /*0068*/ 	.byte	0x04, 0x17
        /*006a*/ 	.short	(.L_4807 - .L_4806)
.L_4806:
        /*006c*/ 	.word	0x00000000
        /*0070*/ 	.short	0x0000
        /*0072*/ 	.short	0x0000
        /*0074*/ 	.byte	0x00, 0xf0, 0x11, 0x00


	//----- nvinfo : EIATTR_SPARSE_MMA_MASK
	.align		4
.L_4807:
        /*0078*/ 	.byte	0x03, 0x50
        /*007a*/ 	.short	0x0000


	//----- nvinfo : EIATTR_MAXREG_COUNT
	.align		4
        /*007c*/ 	.byte	0x03, 0x1b
        /*007e*/ 	.short	0x00ff


	//----- nvinfo : EIATTR_MERCURY_ISA_VERSION
	.align		4
        /*0080*/ 	.byte	0x03, 0x5f
        /*0082*/ 	.short	0x0101


	//----- nvinfo : EIATTR_VRC_CTA_INIT_COUNT
	.align		4
        /*0084*/ 	.byte	0x02, 0x4a
	.zero		1
	.zero		1


	//----- nvinfo : EIATTR_EXIT_INSTR_OFFSETS
	.align		4
        /*0088*/ 	.byte	0x04, 0x1c
        /*008a*/ 	.short	(.L_4809 - .L_4808)


	//   ....[0]....
.L_4808:
        /*008c*/ 	.word	0x000004d0


	//   ....[1]....
        /*0090*/ 	.word	0x00000530


	//----- nvinfo : EIATTR_MAX_THREADS
	.align		4
.L_4809:
        /*0094*/ 	.byte	0x04, 0x05
        /*0096*/ 	.short	(.L_4811 - .L_4810)
.L_4810:
        /*0098*/ 	.word	0x00000080
        /*009c*/ 	.word	0x00000001
        /*00a0*/ 	.word	0x00000001


	//----- nvinfo : EIATTR_CRS_STACK_SIZE
	.align		4
.L_4811:
        /*00a4*/ 	.byte	0x04, 0x1e
        /*00a6*/ 	.short	(.L_4813 - .L_4812)
.L_4812:
        /*00a8*/ 	.word	0x00000000


	//----- nvinfo : EIATTR_CBANK_PARAM_SIZE
	.align		4
.L_4813:
        /*00ac*/ 	.byte	0x03, 0x19
        /*00ae*/ 	.short	0x002c


	//----- nvinfo : EIATTR_PARAM_CBANK
	.align		4
        /*00b0*/ 	.byte	0x04, 0x0a
        /*00b2*/ 	.short	(.L_4815 - .L_4814)
	.align		4
.L_4814:
        /*00b4*/ 	.word	index@(.nv.constant0._ZN2at6native27unrolled_elementwise_kernelIZZZNS0_21clamp_max_kernel_cudaERNS_18TensorIteratorBaseERKN3c106ScalarEENKUlvE_clEvENKUlvE_clEvEUlhE_St5arrayIPcLm2EELi4E23TrivialOffsetCalculatorILi1EjESF_NS0_6memory15LoadWithoutCastENSG_16StoreWithoutCastEEEviT_T0_T2_T3_T4_T5_)
        /*00b8*/ 	.short	0x0380
        /*00ba*/ 	.short	0x002c


	//----- nvinfo : EIATTR_SW_WAR
	.align		4
.L_4815:
        /*00bc*/ 	.byte	0x04, 0x36
        /*00be*/ 	.short	(.L_4817 - .L_4816)
.L_4816:
        /*00c0*/ 	.word	0x00000008
.L_4817:


//--------------------- .nv.info._ZN2at6native29vectorized_elementwise_kernelILi2EZZZNS0_21clamp_max_kernel_cudaERNS_18TensorIteratorBaseERKN3c106ScalarEENKUlvE_clEvENKUlvE_clEvEUlhE_St5arrayIPcLm2EEEEviT0_T1_ --------------------------
	.section	.nv.info._ZN2at6native29vectorized_elementwise_kernelILi2EZZZNS0_21clamp_max_kernel_cudaERNS_18TensorIteratorBaseERKN3c106ScalarEENKUlvE_clEvENKUlvE_clEvEUlhE_St5arrayIPcLm2EEEEviT0_T1_,"",@"SHT_CUDA_INFO"
	.sectionflags	@""
	.align	4


	//----- nvinfo : EIATTR_CUDA_API_VERSION
	.align		4
        /*0000*/ 	.byte	0x04, 0x37
        /*0002*/ 	.short	(.L_4819 - .L_4818)
.L_4818:
        /*0004*/ 	.word	0x00000082


	//----- nvinfo : EIATTR_KPARAM_INFO
	.align		4
.L_4819:
        /*0008*/ 	.byte	0x04, 0x17
        /*000a*/ 	.short	(.L_4821 - .L_4820)
.L_4820:
        /*000c*/ 	.word	0x00000000
        /*0010*/ 	.short	0x0002
        /*0012*/ 	.short	0x0018
        /*0014*/ 	.byte	0x00, 0xf0, 0x41, 0x00


	//----- nvinfo : EIATTR_KPARAM_INFO
	.align		4
.L_4821:
        /*0018*/ 	.byte	0x04, 0x17
        /*001a*/ 	.short	(.L_4823 - .L_4822)
.L_4822:
        /*001c*/ 	.word	0x00000000
        /*0020*/ 	.short	0x0001
        /*0022*/ 	.short	0x0008
        /*0024*/ 	.byte	0x00, 0xf0, 0x41, 0x00


	//----- nvinfo : EIATTR_KPARAM_INFO
	.align		4
.L_4823:
        /*0028*/ 	.byte	0x04, 0x17
        /*002a*/ 	.short	(.L_4825 - .L_4824)
.L_4824:
        /*002c*/ 	.word	0x00000000
        /*0030*/ 	.short	0x0000
        /*0032*/ 	.short	0x0000
        /*0034*/ 	.byte	0x00, 0xf0, 0x11, 0x00


	//----- nvinfo : EIATTR_SPARSE_MMA_MASK
	.align		4
.L_4825:
        /*0038*/ 	.byte	0x03, 0x50
        /*003a*/ 	.short	0x0000


	//----- nvinfo : EIATTR_MAXREG_COUNT
	.align		4
        /*003c*/ 	.byte	0x03, 0x1b
        /*003e*/ 	.short	0x00ff


	//----- nvinfo : EIATTR_MERCURY_ISA_VERSION
	.align		4
        /*0040*/ 	.byte	0x03, 0x5f
        /*0042*/ 	.short	0x0101


	//----- nvinfo : EIATTR_VRC_CTA_INIT_COUNT
	.align		4
        /*0044*/ 	.byte	0x02, 0x4a
	.zero		1
	.zero		1


	//----- nvinfo : EIATTR_EXIT_INSTR_OFFSETS
	.align		4
        /*0048*/ 	.byte	0x04, 0x1c
        /*004a*/ 	.short	(.L_4827 - .L_4826)


	//   ....[0]....
.L_4826:
        /*004c*/ 	.word	0x00000980


	//   ....[1]....
        /*0050*/ 	.word	0x000009e0


	//   ....[2]....
        /*0054*/ 	.word	0x00000d00


	//----- nvinfo : EIATTR_MAX_THREADS
	.align		4
.L_4827:
        /*0058*/ 	.byte	0x04, 0x05
        /*005a*/ 	.short	(.L_4829 - .L_4828)
.L_4828:
        /*005c*/ 	.word	0x00000080
        /*0060*/ 	.word	0x00000001
        /*0064*/ 	.word	0x00000001


	//----- nvinfo : EIATTR_CRS_STACK_SIZE
	.align		4
.L_4829:
        /*0068*/ 	.byte	0x04, 0x1e
        /*006a*/ 	.short	(.L_4831 - .L_4830)
.L_4830:
        /*006c*/ 	.word	0x00000000


	//----- nvinfo : EIATTR_CBANK_PARAM_SIZE
	.align		4
.L_4831:
        /*0070*/ 	.byte	0x03, 0x19
        /*0072*/ 	.short	0x0028


	//----- nvinfo : EIATTR_PARAM_CBANK
	.align		4
        /*0074*/ 	.byte	0x04, 0x0a
        /*0076*/ 	.short	(.L_4833 - .L_4832)
	.align		4
.L_4832:
        /*0078*/ 	.word	index@(.nv.constant0._ZN2at6native29vectorized_elementwise_kernelILi2EZZZNS0_21clamp_max_kernel_cudaERNS_18TensorIteratorBaseERKN3c106ScalarEENKUlvE_clEvENKUlvE_clEvEUlhE_St5arrayIPcLm2EEEEviT0_T1_)
        /*007c*/ 	.short	0x0380
        /*007e*/ 	.short	0x0028


	//----- nvinfo : EIATTR_SW_WAR
	.align		4
.L_4833:
        /*0080*/ 	.byte	0x04, 0x36
        /*0082*/ 	.short	(.L_4835 - .L_4834)
.L_4834:
        /*0084*/ 	.word	0x00000008
.L_4835:


//--------------------- .nv.info._ZN2at6native29vectorized_elementwise_kernelILi4EZZZNS0_21clamp_max_kernel_cudaERNS_18TensorIteratorBaseERKN3c106ScalarEENKUlvE_clEvENKUlvE_clEvEUlhE_St5arrayIPcLm2EEEEviT0_T1_ --------------------------
	.section	.nv.info._ZN2at6native29vectorized_elementwise_kernelILi4EZZZNS0_21clamp_max_kernel_cudaERNS_18TensorIteratorBaseERKN3c106ScalarEENKUlvE_clEvENKUlvE_clEvEUlhE_St5arrayIPcLm2EEEEviT0_T1_,"",@"SHT_CUDA_INFO"
	.sectionflags	@""
	.align	4


	//----- nvinfo : EIATTR_CUDA_API_VERSION
	.align		4
        /*0000*/ 	.byte	0x04, 0x37
        /*0002*/ 	.short	(.L_4837 - .L_4836)
.L_4836:
        /*0004*/ 	.word	0x00000082


	//----- nvinfo : EIATTR_KPARAM_INFO
	.align		4
.L_4837:
        /*0008*/ 	.byte	0x04, 0x17
        /*000a*/ 	.short	(.L_4839 - .L_4838)
.L_4838:
        /*000c*/ 	.word	0x00000000
        /*0010*/ 	.short	0x0002
        /*0012*/ 	.short	0x0018
        /*0014*/ 	.byte	0x00, 0xf0, 0x41, 0x00


	//----- nvinfo : EIATTR_KPARAM_INFO
	.align		4
.L_4839:
        /*0018*/ 	.byte	0x04, 0x17
        /*001a*/ 	.short	(.L_4841 - .L_4840)
.L_4840:
        /*001c*/ 	.word	0x00000000
        /*0020*/ 	.short	0x0001
        /*0022*/ 	.short	0x0008
        /*0024*/ 	.byte	0x00, 0xf0, 0x41, 0x00


	//----- nvinfo : EIATTR_KPARAM_INFO
	.align		4
.L_4841:
        /*0028*/ 	.byte	0x04, 0x17
        /*002a*/ 	.short	(.L_4843 - .L_4842)
.L_4842:
        /*002c*/ 	.word	0x00000000
        /*0030*/ 	.short	0x0000
        /*0032*/ 	.short	0x0000
        /*0034*/ 	.byte	0x00, 0xf0, 0x11, 0x00


	//----- nvinfo : EIATTR_SPARSE_MMA_MASK
	.align		4
.L_4843:
        /*0038*/ 	.byte	0x03, 0x50
        /*003a*/ 	.short	0x0000


	//----- nvinfo : EIATTR_MAXREG_COUNT
	.align		4
        /*003c*/ 	.byte	0x03, 0x1b
        /*003e*/ 	.short	0x00ff


	//----- nvinfo : EIATTR_MERCURY_ISA_VERSION
	.align		4
        /*0040*/ 	.byte	0x03, 0x5f
        /*0042*/ 	.short	0x0101


	//----- nvinfo : EIATTR_VRC_CTA_INIT_COUNT
	.align		4
        /*0044*/ 	.byte	0x02, 0x4a
	.zero		1
	.zero		1


	//----- nvinfo : EIATTR_EXIT_INSTR_OFFSETS
	.align		4
        /*0048*/ 	.byte	0x04, 0x1c
        /*004a*/ 	.short	(.L_4845 - .L_4844)


	//   ....[0]....
.L_4844:
        /*004c*/ 	.word	0x00000980


	//   ....[1]....
        /*0050*/ 	.word	0x000009e0


	//   ....[2]....
        /*0054*/ 	.word	0x00000d40


	//----- nvinfo : EIATTR_MAX_THREADS
	.align		4
.L_4845:
        /*0058*/ 	.byte	0x04, 0x05
        /*005a*/ 	.short	(.L_4847 - .L_4846)
.L_4846:
        /*005c*/ 	.word	0x00000080
        /*0060*/ 	.word	0x00000001
        /*0064*/ 	.word	0x00000001


	//----- nvinfo : EIATTR_CRS_STACK_SIZE
	.align		4
.L_4847:
        /*0068*/ 	.byte	0x04, 0x1e
        /*006a*/ 	.short	(.L_4849 - .L_4848)
.L_4848:
        /*006c*/ 	.word	0x00000000


	//----- nvinfo : EIATTR_CBANK_PARAM_SIZE
	.align		4
.L_4849:
        /*0070*/ 	.byte	0x03, 0x19
        /*0072*/ 	.short	0x0028


	//----- nvinfo : EIATTR_PARAM_CBANK
	.align		4
        /*0074*/ 	.byte	0x04, 0x0a
        /*0076*/ 	.short	(.L_4851 - .L_4850)
	.align		4
.L_4850:
        /*0078*/ 	.word	index@(.nv.constant0._ZN2at6native29vectorized_elementwise_kernelILi4EZZZNS0_21clamp_max_kernel_cudaERNS_18TensorIteratorBaseERKN3c106ScalarEENKUlvE_clEvENKUlvE_clEvEUlhE_St5arrayIPcLm2EEEEviT0_T1_)
        /*007c*/ 	.short	0x0380
        /*007e*/ 	.short	0x0028


	//----- nvinfo : EIATTR_SW_WAR
	.align		4
.L_4851:
        /*0080*/ 	.byte	0x04, 0x36
        /*0082*/ 	.short	(.L_4853 - .L_4852)
.L_4852:
        /*0084*/ 	.word	0x00000008
.L_4853:


//--------------------- .nv.info._ZN2at6native29vectorized_elementwise_kernelILi8EZZZNS0_21clamp_max_kernel_cudaERNS_18TensorIteratorBaseERKN3c106ScalarEENKUlvE_clEvENKUlvE_clEvEUlhE_St5arrayIPcLm2EEEEviT0_T1_ --------------------------
	.section	.nv.info._ZN2at6native29vectorized_elementwise_kernelILi8EZZZNS0_21clamp_max_kernel_cudaERNS_18TensorIteratorBaseERKN3c106ScalarEENKUlvE_clEvENKUlvE_clEvEUlhE_St5arrayIPcLm2EEEEviT0_T1_,"",@"SHT_CUDA_INFO"
	.sectionflags	@""
	.align	4


	//----- nvinfo : EIATTR_CUDA_API_VERSION
	.align		4
        /*0000*/ 	.byte	0x04, 0x37
        /*0002*/ 	.short	(.L_4855 - .L_4854)
.L_4854:
        /*0004*/ 	.word	0x00000082


	//----- nvinfo : EIATTR_KPARAM_INFO
	.align		4
.L_4855:
        /*0008*/ 	.byte	0x04, 0x17
        /*000a*/ 	.short	(.L_4857 - .L_4856)
.L_4856:
        /*000c*/ 	.word	0x00000000
        /*0010*/ 	.short	0x0002
        /*0012*/ 	.short	0x0018
        /*0014*/ 	.byte	0x00, 0xf0, 0x41, 0x00


	//----- nvinfo : EIATTR_KPARAM_INFO
	.align		4
.L_4857:
        /*0018*/ 	.byte	0x04, 0x17
        /*001a*/ 	.short	(.L_4859 - .L_4858)
.L_4858:
        /*001c*/ 	.word	0x00000000
        /*0020*/ 	.short	0x0001
        /*0022*/ 	.short	0x0008
        /*0024*/ 	.byte	0x00, 0xf0, 0x41, 0x00


	//----- nvinfo : EIATTR_KPARAM_INFO
	.align		4
.L_4859:
        /*0028*/ 	.byte	0x04, 0x17
        /*002a*/ 	.short	(.L_4861 - .L_4860)
.L_4860:
        /*002c*/ 	.word	0x00000000
        /*0030*/ 	.short	0x0000
        /*0032*/ 	.short	0x0000
        /*0034*/ 	.byte	0x00, 0xf0, 0x11, 0x00


	//----- nvinfo : EIATTR_SPARSE_MMA_MASK
	.align		4
.L_4861:
        /*0038*/ 	.byte	0x03, 0x50
        /*003a*/ 	.short	0x0000


	//----- nvinfo : EIATTR_MAXREG_COUNT
	.align		4
        /*003c*/ 	.byte	0x03, 0x1b
        /*003e*/ 	.short	0x00ff


	//----- nvinfo : EIATTR_MERCURY_ISA_VERSION
	.align		4
        /*0040*/ 	.byte	0x03, 0x5f
        /*0042*/ 	.short	0x0101


	//----- nvinfo : EIATTR_VRC_CTA_INIT_COUNT
	.align		4
        /*0044*/ 	.byte	0x02, 0x4a
	.zero		1
	.zero		1


	//----- nvinfo : EIATTR_EXIT_INSTR_OFFSETS
	.align		4
        /*0048*/ 	.byte	0x04, 0x1c
        /*004a*/ 	.short	(.L_4863 - .L_4862)


	//   ....[0]....
.L_4862:
        /*004c*/ 	.word	0x00000010


	//----- nvinfo : EIATTR_MAX_THREADS
	.align		4
.L_4863:
        /*0050*/ 	.byte	0x04, 0x05
        /*0052*/ 	.short	(.L_4865 - .L_4864)
.L_4864:
        /*0054*/ 	.word	0x00000080
        /*0058*/ 	.word	0x00000001
        /*005c*/ 	.word	0x00000001


	//----- nvinfo : EIATTR_CBANK_PARAM_SIZE
	.align		4
.L_4865:
        /*0060*/ 	.byte	0x03, 0x19
        /*0062*/ 	.short	0x0028


	//----- nvinfo : EIATTR_PARAM_CBANK
	.align		4
        /*0064*/ 	.byte	0x04, 0x0a
        /*0066*/ 	.short	(.L_4867 - .L_4866)
	.align		4
.L_4866:
        /*0068*/ 	.word	index@(.nv.constant0._ZN2at6native29vectorized_elementwise_kernelILi8EZZZNS0_21clamp_max_kernel_cudaERNS_18TensorIteratorBaseERKN3c106ScalarEENKUlvE_clEvENKUlvE_clEvEUlhE_St5arrayIPcLm2EEEEviT0_T1_)
        /*006c*/ 	.short	0x0380
        /*006e*/ 	.short	0x0028


	//----- nvinfo : EIATTR_SW_WAR
	.align		4
.L_4867:
        /*0070*/ 	.byte	0x04, 0x36
        /*0072*/ 	.short	(.L_4869 - .L_4868)
.L_4868:
        /*0074*/ 	.word	0x00000008
.L_4869:


//--------------------- .nv.info._ZN2at6native18elementwise_kernelILi128ELi4EZNS0_15gpu_kernel_implIZZZNS0_21clamp_min_kernel_cudaERNS_18TensorIteratorBaseERKN3c106ScalarEENKUlvE_clEvENKUlvE7_clEvEUlNS5_8BFloat16EE_EEvS4_RKT_EUliE_EEviT1_ --------------------------
	.section	.nv.info._ZN2at6native18elementwise_kernelILi128ELi4EZNS0_15gpu_kernel_implIZZZNS0_21clamp_min_kernel_cudaERNS_18TensorIteratorBaseERKN3c106ScalarEENKUlvE_clEvENKUlvE7_clEvEUlNS5_8BFloat16EE_EEvS4_RKT_EUliE_EEviT1_,"",@"SHT_CUDA_INFO"
	.sectionflags	@""
	.align	4


	//----- nvinfo : EIATTR_CUDA_API_VERSION
	.align		4
        /*0000*/ 	.byte	0x04, 0x37
        /*0002*/ 	.short	(.L_4871 - .L_4870)
.L_4870:
        /*0004*/ 	.word	0x00000082


	//----- nvinfo : EIATTR_KPARAM_INFO
	.align		4
.L_4871:
        /*0008*/ 	.byte	0x04, 0x17
        /*000a*/ 	.short	(.L_4873 - .L_4872)
.L_4872:
        /*000c*/ 	.word	0x00000000
        /*0010*/ 	.short	0x0001
        /*0012*/ 	.short	0x0008
        /*0014*/ 	.byte	0x00, 0xf0, 0xa1, 0x08


	//----- nvinfo : EIATTR_KPARAM_INFO
	.align		4
.L_4873:
        /*0018*/ 	.byte	0x04, 0x17
        /*001a*/ 	.short	(.L_4875 - .L_4874)
.L_4874:
        /*001c*/ 	.word	0x00000000
        /*0020*/ 	.short	0x0000
        /*0022*/ 	.short	0x0000
        /*0024*/ 	.byte	0x00, 0xf0, 0x11, 0x00


	//----- nvinfo : EIATTR_SPARSE_MMA_MASK
	.align		4
.L_4875:
        /*0028*/ 	.byte	0x03, 0x50
        /*002a*/ 	.short	0x0000


	//----- nvinfo : EIATTR_MAXREG_COUNT
	.align		4
        /*002c*/ 	.byte	0x03, 0x1b
        /*002e*/ 	.short	0x0080


	//----- nvinfo : EIATTR_EXTERNS
	.align		4
        /*0030*/ 	.byte	0x04, 0x0f
        /*0032*/ 	.short	(.L_4877 - .L_4876)


	//   ....[0]....
	.align		4
.L_4876:
        /*0034*/ 	.word	index@(__assertfail)


	//----- nvinfo : EIATTR_MERCURY_ISA_VERSION
	.align		4
.L_4877:
        /*0038*/ 	.byte	0x03, 0x5f
        /*003a*/ 	.short	0x0101


	//----- nvinfo : EIATTR_VRC_CTA_INIT_COUNT
	.align		4
        /*003c*/ 	.byte	0x02, 0x4a
	.zero		1
	.zero		1


	//----- nvinfo : EIATTR_SYSCALL_OFFSETS
	.align		4
        /*0040*/ 	.byte	0x04, 0x46
        /*0042*/ 	.short	(.L_4879 - .L_4878)


	//   ....[0]....
.L_4878:
        /*0044*/ 	.word	0x00002370


	//   ....[1]....
        /*0048*/ 	.word	0x000032e0


	//   ....[2]....
        /*004c*/ 	.word	0x000057f0


	//   ....[3]....
        /*0050*/ 	.word	0x000065a0


	//   ....[4]....
        /*0054*/ 	.word	0x00008ba0


	//   ....[5]....
        /*0058*/ 	.word	0x00009950


	//   ....[6]....
        /*005c*/ 	.word	0x0000bf60


	//   ....[7]....
        /*0060*/ 	.word	0x0000cce0


	//----- nvinfo : EIATTR_EXIT_INSTR_OFFSETS
	.align		4
.L_4879:
        /*0064*/ 	.byte	0x04, 0x1c
        /*0066*/ 	.short	(.L_4881 - .L_4880)


	//   ....[0]....
.L_4880:
        /*0068*/ 	.word	0x00009c10


	//   ....[1]....
        /*006c*/ 	.word	0x0000c160


	//   ....[2]....
        /*0070*/ 	.word	0x0000c1a0


	//   ....[3]....
        /*0074*/ 	.word	0x0000c240


	//   ....[4]....
        /*0078*/ 	.word	0x0000c280


	//   ....[5]....
        /*007c*/ 	.word	0x0000c2c0


	//   ....[6]....
        /*0080*/ 	.word	0x0000c350


	//   ....[7]....
        /*0084*/ 	.word	0x0000c390


	//   ....[8]....
        /*0088*/ 	.word	0x0000c430


	//   ....[9]....
        /*008c*/ 	.word	0x0000c480


	//   ....[10]....
        /*0090*/ 	.word	0x0000c4d0


	//   ....[11]....
        /*0094*/ 	.word	0x0000c5b0


	//   ....[12]....
        /*0098*/ 	.word	0x0000c720


	//   ....[13]....
        /*009c*/ 	.word	0x0000c890


	//   ....[14]....
        /*00a0*/ 	.word	0x0000c9f0


	//   ....[15]....
        /*00a4*/ 	.word	0x0000ca30


	//   ....[16]....
        /*00a8*/ 	.word	0x0000ca70


	//   ....[17]....
        /*00ac*/ 	.word	0x0000cb20


	//   ....[18]....
        /*00b0*/ 	.word	0x0000cb80


	//   ....[19]....
        /*00b4*/ 	.word	0x0000ccf0


	//   ....[20]....
        /*00b8*/ 	.word	0x0000ce00


	//   ....[21]....
        /*00bc*/ 	.word	0x0000cf40


	//   ....[22]....
        /*00c0*/ 	.word	0x0000cf60


	//----- nvinfo : EIATTR_MAX_THREADS
	.align		4
.L_4881:
        /*00c4*/ 	.byte	0x04, 0x05
        /*00c6*/ 	.short	(.L_4883 - .L_4882)
.L_4882:
        /*00c8*/ 	.word	0x00000080
        /*00cc*/ 	.word	0x00000001
        /*00d0*/ 	.word	0x00000001


	//----- nvinfo : EIATTR_CRS_STACK_SIZE
	.align		4
.L_4883:
        /*00d4*/ 	.byte	0x04, 0x1e
        /*00d6*/ 	.short	(.L_4885 - .L_4884)
.L_4884:
        /*00d8*/ 	.word	0x00000000


	//----- nvinfo : EIATTR_CBANK_PARAM_SIZE
	.align		4
.L_4885:
        /*00dc*/ 	.byte	0x03, 0x19
        /*00de*/ 	.short	0x0230


	//----- nvinfo : EIATTR_PARAM_CBANK
	.align		4
        /*00e0*/ 	.byte	0x04, 0x0a
        /*00e2*/ 	.short	(.L_4887 - .L_4886)
	.align		4
.L_4886:
        /*00e4*/ 	.word	index@(.nv.constant0._ZN2at6native18elementwise_kernelILi128ELi4EZNS0_15gpu_kernel_implIZZZNS0_21clamp_min_kernel_cudaERNS_18TensorIteratorBaseERKN3c106ScalarEENKUlvE_clEvENKUlvE7_clEvEUlNS5_8BFloat16EE_EEvS4_RKT_EUliE_EEviT1_)
        /*00e8*/ 	.short	0x0380
        /*00ea*/ 	.short	0x0230


	//----- nvinfo : EIATTR_SW_WAR
	.align		4
.L_4887:
        /*00ec*/ 	.byte	0x04, 0x36
        /*00ee*/ 	.short	(.L_4889 - .L_4888)
.L_4888:
        /*00f0*/ 	.word	0x00000008
.L_4889:


//--------------------- .nv.info._ZN2at6native27unrolled_elementwise_kernelIZZZNS0_21clamp_min_kernel_cudaERNS_18TensorIteratorBaseERKN3c106ScalarEENKUlvE_clEvENKUlvE7_clEvEUlNS4_8BFloat16EE_St5arrayIPcLm2EELi4E23TrivialOffsetCalculatorILi1EjESG_NS0_6memory12LoadWithCastILi1EEENSH_13StoreWithCastILi1EEEEEviT_T0_T2_T3_T4_T5_ --------------------------
	.section	.nv.info._ZN2at6native27unrolled_elementwise_kernelIZZZNS0_21clamp_min_kernel_cudaERNS_18TensorIteratorBaseERKN3c106ScalarEENKUlvE_clEvENKUlvE7_clEvEUlNS4_8BFloat16EE_St5arrayIPcLm2EELi4E23TrivialOffsetCalculatorILi1EjESG_NS0_6memory12LoadWithCastILi1EEENSH_13StoreWithCastILi1EEEEEviT_T0_T2_T3_T4_T5_,"",@"SHT_CUDA_INFO"
	.sectionflags	@""
	.align	4


	//----- nvinfo : EIATTR_CUDA_API_VERSION
	.align		4
        /*0000*/ 	.byte	0x04, 0x37
        /*0002*/ 	.short	(.L_4891 - .L_4890)
.L_4890:
        /*0004*/ 	.word	0x00000082


	//----- nvinfo : EIATTR_KPARAM_INFO
	.align		4
.L_4891:
        /*0008*/ 	.byte	0x04, 0x17
        /*000a*/ 	.short	(.L_4893 - .L_4892)
.L_4892:
        /*000c*/ 	.word	0x00000000
        /*0010*/ 	.short	0x0006
        /*0012*/ 	.short	0x0034
        /*0014*/ 	.byte	0x00, 0xf0, 0x21, 0x00


	//----- nvinfo : EIATTR_KPARAM_INFO
	.align		4
.L_4893:
        /*0018*/ 	.byte	0x04, 0x17
        /*001a*/ 	.short	(.L_4895 - .L_4894)
.L_4894:
        /*001c*/ 	.word	0x00000000
        /*0020*/ 	.short	0x0005
        /*0022*/ 	.short	0x002c
        /*0024*/ 	.byte	0x00, 0xf0, 0x21, 0x00


	//----- nvinfo : EIATTR_KPARAM_INFO
	.align		4
.L_4895:
        /*0028*/ 	.byte	0x04, 0x17
        /*002a*/ 	.short	(.L_4897 - .L_4896)
.L_4896:
        /*002c*/ 	.word	0x00000000
        /*0030*/ 	.short	0x0004
        /*0032*/ 	.short	0x0029
        /*0034*/ 	.byte	0x00, 0xf0, 0x05, 0x00


	//----- nvinfo : EIATTR_KPARAM_INFO
	.align		4
.L_4897:
        /*0038*/ 	.byte	0x04, 0x17
        /*003a*/ 	.short	(.L_4899 - .L_4898)
.L_4898:
        /*003c*/ 	.word	0x00000000
        /*0040*/ 	.short	0x0003
        /*0042*/ 	.short	0x0028
        /*0044*/ 	.byte	0x00, 0xf0, 0x05, 0x00


	//----- nvinfo : EIATTR_KPARAM_INFO
	.align		4
.L_4899:
        /*0048*/ 	.byte	0x04, 0x17
        /*004a*/ 	.short	(.L_4901 - .L_4900)
.L_4900:
        /*004c*/ 	.word	0x00000000
        /*0050*/ 	.short	0x0002
        /*0052*/ 	.short	0x0018
        /*0054*/ 	.byte	0x00, 0xf0, 0x41, 0x00


	//----- nvinfo : EIATTR_KPARAM_INFO
	.align		4
.L_4901:
        /*0058*/ 	.byte	0x04, 0x17
        /*005a*/ 	.short	(.L_4903 - .L_4902)
.L_4902:
        /*005c*/ 	.word	0x00000000
        /*0060*/ 	.short	0x0001
        /*0062*/ 	.short	0x0008
        /*0064*/ 	.byte	0x00, 0xf0, 0x41, 0x00


	//----- nvinfo : EIATTR_KPARAM_INFO
	.align		4
.L_4903:
        /*0068*/ 	.byte	0x04, 0x17
        /*006a*/ 	.short	(.L_4905 - .L_4904)
.L_4904:
        /*006c*/ 	.word	0x00000000
        /*0070*/ 	.short	0x0000
        /*0072*/ 	.short	0x0000
        /*0074*/ 	.byte	0x00, 0xf0, 0x11, 0x00


	//----- nvinfo : EIATTR_SPARSE_MMA_MASK
	.align		4
.L_4905:
        /*0078*/ 	.byte	0x03, 0x50
        /*007a*/ 	.short	0x0000


	//----- nvinfo : EIATTR_MAXREG_COUNT
	.align		4
        /*007c*/ 	.byte	0x03, 0x1b
        /*007e*/ 	.short	0x00ff


	//----- nvinfo : EIATTR_EXTERNS
	.align		4
        /*0080*/ 	.byte	0x04, 0x0f
        /*0082*/ 	.short	(.L_4907 - .L_4906)


	//   ....[0]....
	.align		4
.L_4906:
        /*0084*/ 	.word	index@(__assertfail)


	//----- nvinfo : EIATTR_MERCURY_ISA_VERSION
	.align		4
.L_4907:
        /*0088*/ 	.byte	0x03, 0x5f
        /*008a*/ 	.short	0x0101


	//----- nvinfo : EIATTR_VRC_CTA_INIT_COUNT
	.align		4
        /*008c*/ 	.byte	0x02, 0x4a
	.zero		1
	.zero		1


	//----- nvinfo : EIATTR_SYSCALL_OFFSETS
	.align		4
        /*0090*/ 	.byte	0x04, 0x46
        /*0092*/ 	.short	(.L_4909 - .L_4908)


	//   ....[0]....
.L_4908:
        /*0094*/ 	.word	0x00001080


	//   ....[1]....
        /*0098*/ 	.word	0x000022e0


	//   ....[2]....
        /*009c*/ 	.word	0x00003480


	//   ....[3]....
        /*00a0*/ 	.word	0x00004620


	//   ....[4]....
        /*00a4*/ 	.word	0x000058d0


	//   ....[5]....
        /*00a8*/ 	.word	0x000067b0


	//   ....[6]....
        /*00ac*/ 	.word	0x00007730


	//   ....[7]....
        /*00b0*/ 	.word	0x000086b0


	//----- nvinfo : EIATTR_EXIT_INSTR_OFFSETS
	.align		4
.L_4909:
        /*00b4*/ 	.byte	0x04, 0x1c
        /*00b6*/ 	.short	(.L_4911 - .L_4910)


	//   ....[0]....
.L_4910:
        /*00b8*/ 	.word	0x000079e0


	//   ....[1]....
        /*00bc*/ 	.word	0x00007b30


	//   ....[2]....
        /*00c0*/ 	.word	0x00007b70


	//   ....[3]....
        /*00c4*/ 	.word	0x00007c10


	//   ....[4]....
        /*00c8*/ 	.word	0x00007c50


	//   ....[5]....
        /*00cc*/ 	.word	0x00007c90


	//   ....[6]....
        /*00d0*/ 	.word	0x00007d20


	//   ....[7]....
        /*00d4*/ 	.word	0x00007d60


	//   ....[8]....
        /*00d8*/ 	.word	0x00007e00


	//   ....[9]....
        /*00dc*/ 	.word	0x00007e50


	//   ....[10]....
        /*00e0*/ 	.word	0x00007ea0


	//   ....[11]....
        /*00e4*/ 	.word	0x00007f80


	//   ....[12]....
        /*00e8*/ 	.word	0x000080f0


	//   ....[13]....
        /*00ec*/ 	.word	0x00008260


	//   ....[14]....
        /*00f0*/ 	.word	0x000083c0


	//   ....[15]....
        /*00f4*/ 	.word	0x00008400


	//   ....[16]....
        /*00f8*/ 	.word	0x00008440


	//   ....[17]....
        /*00fc*/ 	.word	0x000084f0


	//   ....[18]....
        /*0100*/ 	.word	0x00008550


	//   ....[19]....
        /*0104*/ 	.word	0x000086c0


	//   ....[20]....
        /*0108*/ 	.word	0x000087d0


	//   ....[21]....
        /*010c*/ 	.word	0x00008910


	//   ....[22]....
        /*0110*/ 	.word	0x00008930


	//----- nvinfo : EIATTR_MAX_THREADS
	.align		4
.L_4911:
        /*0114*/ 	.byte	0x04, 0x05
        /*0116*/ 	.short	(.L_4913 - .L_4912)
.L_4912:
        /*0118*/ 	.word	0x00000080
        /*011c*/ 	.word	0x00000001
        /*0120*/ 	.word	0x00000001


	//----- nvinfo : EIATTR_CRS_STACK_SIZE
	.align		4
.L_4913:
        /*0124*/ 	.byte	0x04, 0x1e
        /*0126*/ 	.short	(.L_4915 - .L_4914)
.L_4914:
        /*0128*/ 	.word	0x00000000


	//----- nvinfo : EIATTR_CBANK_PARAM_SIZE
	.align		4
.L_4915:
        /*012c*/ 	.byte	0x03, 0x19
        /*012e*/ 	.short	0x003c


	//----- nvinfo : EIATTR_PARAM_CBANK
	.align		4
        /*0130*/ 	.byte	0x04, 0x0a
        /*0132*/ 	.short	(.L_4917 - .L_4916)
	.align		4
.L_4916:
        /*0134*/ 	.word	index@(.nv.constant0._ZN2at6native27unrolled_elementwise_kernelIZZZNS0_21clamp_min_kernel_cudaERNS_18TensorIteratorBaseERKN3c106ScalarEENKUlvE_clEvENKUlvE7_clEvEUlNS4_8BFloat16EE_St5arrayIPcLm2EELi4E23TrivialOffsetCalculatorILi1EjESG_NS0_6memory12LoadWithCastILi1EEENSH_13StoreWithCastILi1EEEEEviT_T0_T2_T3_T4_T5_)
        /*0138*/ 	.short	0x0380
        /*013a*/ 	.short	0x003c


	//----- nvinfo : EIATTR_SW_WAR
	.align		4
.L_4917:
        /*013c*/ 	.byte	0x04, 0x36
        /*013e*/ 	.short	(.L_4919 - .L_4918)
.L_4918:
        /*0140*/ 	.word	0x00000008
.L_4919:


//--------------------- .nv.info._ZN2at6native18elementwise_kernelILi128ELi4EZNS0_22gpu_kernel_impl_nocastIZZZNS0_21clamp_min_kernel_cudaERNS_18TensorIteratorBaseERKN3c106ScalarEENKUlvE_clEvENKUlvE7_clEvEUlNS5_8BFloat16EE_EEvS4_RKT_EUliE_EEviT1_ --------------------------
	.section	.nv.info._ZN2at6native18elementwise_kernelILi128ELi4EZNS0_22gpu_kernel_impl_nocastIZZZNS0_21clamp_min_kernel_cudaERNS_18TensorIteratorBaseERKN3c106ScalarEENKUlvE_clEvENKUlvE7_clEvEUlNS5_8BFloat16EE_EEvS4_RKT_EUliE_EEviT1_,"",@"SHT_CUDA_INFO"
	.sectionflags	@""
	.align	4


	//----- nvinfo : EIATTR_CUDA_API_VERSION
	.align		4
        /*0000*/ 	.byte	0x04, 0x37
        /*0002*/ 	.short	(.L_4921 - .L_4920)
.L_4920:
        /*0004*/ 	.word	0x00000082


	//----- nvinfo : EIATTR_KPARAM_INFO
	.align		4
.L_4921:
        /*0008*/ 	.byte	0x04, 0x17
        /*000a*/ 	.short	(.L_4923 - .L_4922)
.L_4922:
        /*000c*/ 	.word	0x00000000
        /*0010*/ 	.short	0x0001
        /*0012*/ 	.short	0x0008
        /*0014*/ 	.byte	0x00, 0xf0, 0x81, 0x08


	//----- nvinfo : EIATTR_KPARAM_INFO
	.align		4
.L_4923:
        /*0018*/ 	.byte	0x04, 0x17
        /*001a*/ 	.short	(.L_4925 - .L_4924)
.L_4924:
        /*001c*/ 	.word	0x00000000
        /*0020*/ 	.short	0x0000
        /*0022*/ 	.short	0x0000
        /*0024*/ 	.byte	0x00, 0xf0, 0x11, 0x00


	//----- nvinfo : EIATTR_SPARSE_MMA_MASK
	.align		4
.L_4925:
        /*0028*/ 	.byte	0x03, 0x50
        /*002a*/ 	.short	0x0000


	//----- nvinfo : EIATTR_MAXREG_COUNT
	.align		4
        /*002c*/ 	.byte	0x03, 0x1b
        /*002e*/ 	.short	0x0080


	//----- nvinfo : EIATTR_MERCURY_ISA_VERSION
	.align		4
        /*0030*/ 	.byte	0x03, 0x5f
        /*0032*/ 	.short	0x0101


	//----- nvinfo : EIATTR_VRC_CTA_INIT_COUNT
	.align		4
        /*0034*/ 	.byte	0x02, 0x4a
	.zero		1
	.zero		1


	//----- nvinfo : EIATTR_EXIT_INSTR_OFFSETS
	.align		4
        /*0038*/ 	.byte	0x04, 0x1c
        /*003a*/ 	.short	(.L_4927 - .L_4926)


	//   ....[0]....
.L_4926:
        /*003c*/ 	.word	0x000003a0


	//   ....[1]....
        /*0040*/ 	.word	0x00000450


	//   ....[2]....
        /*0044*/ 	.word	0x00004030


	//   ....[3]....
        /*0048*/ 	.word	0x000053b0


	//----- nvinfo : EIATTR_MAX_THREADS
	.align		4
.L_4927:
        /*004c*/ 	.byte	0x04, 0x05
        /*004e*/ 	.short	(.L_4929 - .L_4928)
.L_4928:
        /*0050*/ 	.word	0x00000080
        /*0054*/ 	.word	0x00000001
        /*0058*/ 	.word	0x00000001


	//----- nvinfo : EIATTR_CRS_STACK_SIZE
	.align		4
.L_4929:
        /*005c*/ 	.byte	0x04, 0x1e
        /*005e*/ 	.short	(.L_4931 - .L_4930)
.L_4930:
        /*0060*/ 	.word	0x00000000


	//----- nvinfo : EIATTR_CBANK_PARAM_SIZE
	.align		4
.L_4931:
        /*0064*/ 	.byte	0x03, 0x19
        /*0066*/ 	.short	0x0228


	//----- nvinfo : EIATTR_PARAM_CBANK
	.align		4
        /*0068*/ 	.byte	0x04, 0x0a
        /*006a*/ 	.short	(.L_4933 - .L_4932)
	.align		4
.L_4932:
        /*006c*/ 	.word	index@(.nv.constant0._ZN2at6native18elementwise_kernelILi128ELi4EZNS0_22gpu_kernel_impl_nocastIZZZNS0_21clamp_min_kernel_cudaERNS_18TensorIteratorBaseERKN3c106ScalarEENKUlvE_clEvENKUlvE7_clEvEUlNS5_8BFloat16EE_EEvS4_RKT_EUliE_EEviT1_)
        /*0070*/ 	.short	0x0380
        /*0072*/ 	.short	0x0228


	//----- nvinfo : EIATTR_SW_WAR
	.align		4
.L_4933:
        /*0074*/ 	.byte	0x04, 0x36
        /*0076*/ 	.short	(.L_4935 - .L_4934)
.L_4934:
        /*0078*/ 	.word	0x00000008
.L_4935:


//--------------------- .nv.info._ZN2at6native27unrolled_elementwise_kernelIZZZNS0_21clamp_min_kernel_cudaERNS_18TensorIteratorBaseERKN3c106ScalarEENKUlvE_clEvENKUlvE7_clEvEUlNS4_8BFloat16EE_St5arrayIPcLm2EELi4E23TrivialOffsetCalculatorILi1EjESG_NS0_6memory15LoadWithoutCastENSH_16StoreWithoutCastEEEviT_T0_T2_T3_T4_T5_ --------------------------
	.section	.nv.info._ZN2at6native27unrolled_elementwise_kernelIZZZNS0_21clamp_min_kernel_cudaERNS_18TensorIteratorBaseERKN3c106ScalarEENKUlvE_clEvENKUlvE7_clEvEUlNS4_8BFloat16EE_St5arrayIPcLm2EELi4E23TrivialOffsetCalculatorILi1EjESG_NS0_6memory15LoadWithoutCastENSH_16StoreWithoutCastEEEviT_T0_T2_T3_T4_T5_,"",@"SHT_CUDA_INFO"
	.sectionflags	@""
	.align	4


	//----- nvinfo : EIATTR_CUDA_API_VERSION
	.align		4
        /*0000*/ 	.byte	0x04, 0x37
        /*0002*/ 	.short	(.L_4937 - .L_4936)
.L_4936:
        /*0004*/ 	.word	0x00000082


	//----- nvinfo : EIATTR_KPARAM_INFO
	.align		4
.L_4937:
        /*0008*/ 	.byte	0x04, 0x17
        /*000a*/ 	.short	(.L_4939 - .L_4938)
.L_4938:
        /*000c*/ 	.word	0x00000000
        /*0010*/ 	.short	0x0006
        /*0012*/ 	.short	0x002b
        /*0014*/ 	.byte	0x00, 0xf0, 0x05, 0x00


	//----- nvinfo : EIATTR_KPARAM_INFO
	.align		4
.L_4939:
        /*0018*/ 	.byte	0x04, 0x17
        /*001a*/ 	.short	(.L_4941 - .L_4940)
.L_4940:
        /*001c*/ 	.word	0x00000000
        /*0020*/ 	.short	0x0005
        /*0022*/ 	.short	0x002a
        /*0024*/ 	.byte	0x00, 0xf0, 0x05, 0x00


	//----- nvinfo : EIATTR_KPARAM_INFO
	.align		4
.L_4941:
        /*0028*/ 	.byte	0x04, 0x17
        /*002a*/ 	.short	(.L_4943 - .L_4942)
.L_4942:
        /*002c*/ 	.word	0x00000000
        /*0030*/ 	.short	0x0004
        /*0032*/ 	.short	0x0029
        /*0034*/ 	.byte	0x00, 0xf0, 0x05, 0x00


	//----- nvinfo : EIATTR_KPARAM_INFO
	.align		4
.L_4943:
        /*0038*/ 	.byte	0x04, 0x17
        /*003a*/ 	.short	(.L_4945 - .L_4944)
.L_4944:
        /*003c*/ 	.word	0x00000000
        /*0040*/ 	.short	0x0003
        /*0042*/ 	.short	0x0028
        /*0044*/ 	.byte	0x00, 0xf0, 0x05, 0x00


	//----- nvinfo : EIATTR_KPARAM_INFO
	.align		4
.L_4945:
        /*0048*/ 	.byte	0x04, 0x17
        /*004a*/ 	.short	(.L_4947 - .L_4946)
.L_4946:
        /*004c*/ 	.word	0x00000000
        /*0050*/ 	.short	0x0002
        /*0052*/ 	.short	0x0018
        /*0054*/ 	.byte	0x00, 0xf0, 0x41, 0x00


	//----- nvinfo : EIATTR_KPARAM_INFO
	.align		4
.L_4947:
        /*0058*/ 	.byte	0x04, 0x17
        /*005a*/ 	.short	(.L_4949 - .L_4948)
.L_4948:
        /*005c*/ 	.word	0x00000000
        /*0060*/ 	.short	0x0001
        /*0062*/ 	.short	0x0008
        /*0064*/ 	.byte	0x00, 0xf0, 0x41, 0x00


	//----- nvinfo : EIATTR_KPARAM_INFO
	.align		4
.L_4949:
        /*0068*/ 	.byte	0x04, 0x17
        /*006a*/ 	.short	(.L_4951 - .L_4950)
.L_4950:
        /*006c*/ 	.word	0x00000000
        /*0070*/ 	.short	0x0000
        /*0072*/ 	.short	0x0000
        /*0074*/ 	.byte	0x00, 0xf0, 0x11, 0x00


	//----- nvinfo : EIATTR_SPARSE_MMA_MASK
	.align		4
.L_4951:
        /*0078*/ 	.byte	0x03, 0x50
        /*007a*/ 	.short	0x0000


	//----- nvinfo : EIATTR_MAXREG_COUNT
	.align		4
        /*007c*/ 	.byte	0x03, 0x1b
        /*007e*/ 	.short	0x00ff


	//----- nvinfo : EIATTR_MERCURY_ISA_VERSION
	.align		4
        /*0080*/ 	.byte	0x03, 0x5f
        /*0082*/ 	.short	0x0101


	//----- nvinfo : EIATTR_VRC_CTA_INIT_COUNT
	.align		4
        /*0084*/ 	.byte	0x02, 0x4a
	.zero		1
	.zero		1


	//----- nvinfo : EIATTR_EXIT_INSTR_OFFSETS
	.align		4
        /*0088*/ 	.byte	0x04, 0x1c
        /*008a*/ 	.short	(.L_4953 - .L_4952)


	//   ....[0]....
.L_4952:
        /*008c*/ 	.word	0x00000620


	//   ....[1]....
        /*0090*/ 	.word	0x00000670


	//----- nvinfo : EIATTR_MAX_THREADS
	.align		4
.L_4953:
        /*0094*/ 	.byte	0x04, 0x05
        /*0096*/ 	.short	(.L_4955 - .L_4954)
.L_4954:
        /*0098*/ 	.word	0x00000080
        /*009c*/ 	.word	0x00000001
        /*00a0*/ 	.word	0x00000001


	//----- nvinfo : EIATTR_CRS_STACK_SIZE
	.align		4
.L_4955:
        /*00a4*/ 	.byte	0x04, 0x1e
        /*00a6*/ 	.short	(.L_4957 - .L_4956)
.L_4956:
        /*00a8*/ 	.word	0x00000000


	//----- nvinfo : EIATTR_CBANK_PARAM_SIZE
	.align		4
.L_4957:
        /*00ac*/ 	.byte	0x03, 0x19
        /*00ae*/ 	.short	0x002c


	//----- nvinfo : EIATTR_PARAM_CBANK
	.align		4
        /*00b0*/ 	.byte	0x04, 0x0a
        /*00b2*/ 	.short	(.L_4959 - .L_4958)
	.align		4
.L_4958:
        /*00b4*/ 	.word	index@(.nv.constant0._ZN2at6native27unrolled_elementwise_kernelIZZZNS0_21clamp_min_kernel_cudaERNS_18TensorIteratorBaseERKN3c106ScalarEENKUlvE_clEvENKUlvE7_clEvEUlNS4_8BFloat16EE_St5arrayIPcLm2EELi4E23TrivialOffsetCalculatorILi1EjESG_NS0_6memory15LoadWithoutCastENSH_16StoreWithoutCastEEEviT_T0_T2_T3_T4_T5_)
        /*00b8*/ 	.short	0x0380
        /*00ba*/ 	.short	0x002c


	//----- nvinfo : EIATTR_SW_WAR
	.align		4
.L_4959:
        /*00bc*/ 	.byte	0x04, 0x36
        /*00be*/ 	.short	(.L_4961 - .L_4960)
.L_4960:
        /*00c0*/ 	.word	0x00000008
.L_4961:


//--------------------- .nv.info._ZN2at6native29vectorized_elementwise_kernelILi2EZZZNS0_21clamp_min_kernel_cudaERNS_18TensorIteratorBaseERKN3c106ScalarEENKUlvE_clEvENKUlvE7_clEvEUlNS4_8BFloat16EE_St5arrayIPcLm2EEEEviT0_T1_ --------------------------
	.section	.nv.info._ZN2at6native29vectorized_elementwise_kernelILi2EZZZNS0_21clamp_min_kernel_cudaERNS_18TensorIteratorBaseERKN3c106ScalarEENKUlvE_clEvENKUlvE7_clEvEUlNS4_8BFloat16EE_St5arrayIPcLm2EEEEviT0_T1_,"",@"SHT_CUDA_INFO"
	.sectionflags	@""
	.align	4


	//----- nvinfo : EIATTR_CUDA_API_VERSION
	.align		4
        /*0000*/ 	.byte	0x04, 0x37
        /*0002*/ 	.short	(.L_4963 - .L_4962)
.L_4962:
        /*0004*/ 	.word	0x00000082


	//----- nvinfo : EIATTR_KPARAM_INFO
	.align		4
.L_4963:
        /*0008*/ 	.byte	0x04, 0x17
        /*000a*/ 	.short	(.L_4965 - .L_4964)
.L_4964:
        /*000c*/ 	.word	0x00000000
        /*0010*/ 	.short	0x0002
        /*0012*/ 	.short	0x0018
        /*0014*/ 	.byte	0x00, 0xf0, 0x41, 0x00


	//----- nvinfo : EIATTR_KPARAM_INFO
	.align		4
.L_4965:
        /*0018*/ 	.byte	0x04, 0x17
        /*001a*/ 	.short	(.L_4967 - .L_4966)
.L_4966:
        /*001c*/ 	.word	0x00000000
        /*0020*/ 	.short	0x0001
        /*0022*/ 	.short	0x0008
        /*0024*/ 	.byte	0x00, 0xf0, 0x41, 0x00


	//----- nvinfo : EIATTR_KPARAM_INFO
	.align		4
.L_4967:
        /*0028*/ 	.byte	0x04, 0x17
        /*002a*/ 	.short	(.L_4969 - .L_4968)
.L_4968:
        /*002c*/ 	.word	0x00000000
        /*0030*/ 	.short	0x0000
        /*0032*/ 	.short	0x0000
        /*0034*/ 	.byte	0x00, 0xf0, 0x11, 0x00


	//----- nvinfo : EIATTR_SPARSE_MMA_MASK
	.align		4
.L_4969:
        /*0038*/ 	.byte	0x03, 0x50
        /*003a*/ 	.short	0x0000


	//----- nvinfo : EIATTR_MAXREG_COUNT
	.align		4
        /*003c*/ 	.byte	0x03, 0x1b
        /*003e*/ 	.short	0x00ff


	//----- nvinfo : EIATTR_MERCURY_ISA_VERSION
	.align		4
        /*0040*/ 	.byte	0x03, 0x5f
        /*0042*/ 	.short	0x0101


	//----- nvinfo : EIATTR_VRC_CTA_INIT_COUNT
	.align		4
        /*0044*/ 	.byte	0x02, 0x4a
	.zero		1
	.zero		1


	//----- nvinfo : EIATTR_EXIT_INSTR_OFFSETS
	.align		4
        /*0048*/ 	.byte	0x04, 0x1c
        /*004a*/ 	.short	(.L_4971 - .L_4970)


	//   ....[0]....
.L_4970:
        /*004c*/ 	.word	0x00000ce0


	//   ....[1]....
        /*0050*/ 	.word	0x00000d30


	//   ....[2]....
        /*0054*/ 	.word	0x000011d0


	//----- nvinfo : EIATTR_MAX_THREADS
	.align		4
.L_4971:
        /*0058*/ 	.byte	0x04, 0x05
        /*005a*/ 	.short	(.L_4973 - .L_4972)
.L_4972:
        /*005c*/ 	.word	0x00000080
        /*0060*/ 	.word	0x00000001
        /*0064*/ 	.word	0x00000001


	//----- nvinfo : EIATTR_CRS_STACK_SIZE
	.align		4
.L_4973:
        /*0068*/ 	.byte	0x04, 0x1e
        /*006a*/ 	.short	(.L_4975 - .L_4974)
.L_4974:
        /*006c*/ 	.word	0x00000000


	//----- nvinfo : EIATTR_CBANK_PARAM_SIZE
	.align		4
.L_4975:
        /*0070*/ 	.byte	0x03, 0x19
        /*0072*/ 	.short	0x0028


	//----- nvinfo : EIATTR_PARAM_CBANK
	.align		4
        /*0074*/ 	.byte	0x04, 0x0a
        /*0076*/ 	.short	(.L_4977 - .L_4976)
	.align		4
.L_4976:
        /*0078*/ 	.word	index@(.nv.constant0._ZN2at6native29vectorized_elementwise_kernelILi2EZZZNS0_21clamp_min_kernel_cudaERNS_18TensorIteratorBaseERKN3c106ScalarEENKUlvE_clEvENKUlvE7_clEvEUlNS4_8BFloat16EE_St5arrayIPcLm2EEEEviT0_T1_)
        /*007c*/ 	.short	0x0380
        /*007e*/ 	.short	0x0028


	//----- nvinfo : EIATTR_SW_WAR
	.align		4
.L_4977:
        /*0080*/ 	.byte	0x04, 0x36
        /*0082*/ 	.short	(.L_4979 - .L_4978)
.L_4978:
        /*0084*/ 	.word	0x00000008
.L_4979:


//--------------------- .nv.info._ZN2at6native29vectorized_elementwise_kernelILi4EZZZNS0_21clamp_min_kernel_cudaERNS_18TensorIteratorBaseERKN3c106ScalarEENKUlvE_clEvENKUlvE7_clEvEUlNS4_8BFloat16EE_St5arrayIPcLm2EEEEviT0_T1_ --------------------------
	.section	.nv.info._ZN2at6native29vectorized_elementwise_kernelILi4EZZZNS0_21clamp_min_kernel_cudaERNS_18TensorIteratorBaseERKN3c106ScalarEENKUlvE_clEvENKUlvE7_clEvEUlNS4_8BFloat16EE_St5arrayIPcLm2EEEEviT0_T1_,"",@"SHT_CUDA_INFO"
	.sectionflags	@""
	.align	4


	//----- nvinfo : EIATTR_CUDA_API_VERSION
	.align		4
        /*0000*/ 	.byte	0x04, 0x37
        /*0002*/ 	.short	(.L_4981 - .L_4980)
.L_4980:
        /*0004*/ 	.word	0x00000082


	//----- nvinfo : EIATTR_KPARAM_INFO
	.align		4
.L_4981:
        /*0008*/ 	.byte	0x04, 0x17
        /*000a*/ 	.short	(.L_4983 - .L_4982)
.L_4982:
        /*000c*/ 	.word	0x00000000
        /*0010*/ 	.short	0x0002
        /*0012*/ 	.short	0x0018
        /*0014*/ 	.byte	0x00, 0xf0, 0x41, 0x00


	//----- nvinfo : EIATTR_KPARAM_INFO
	.align		4
.L_4983:
        /*0018*/ 	.byte	0x04, 0x17
        /*001a*/ 	.short	(.L_4985 - .L_4984)
.L_4984:
        /*001c*/ 	.word	0x00000000
        /*0020*/ 	.short	0x0001
        /*0022*/ 	.short	0x0008
        /*0024*/ 	.byte	0x00, 0xf0, 0x41, 0x00


	//----- nvinfo : EIATTR_KPARAM_INFO
	.align		4
.L_4985:
        /*0028*/ 	.byte	0x04, 0x17
        /*002a*/ 	.short	(.L_4987 - .L_4986)
.L_4986:
        /*002c*/ 	.word	0x00000000
        /*0030*/ 	.short	0x0000
        /*0032*/ 	.short	0x0000
        /*0034*/ 	.byte	0x00, 0xf0, 0x11, 0x00


	//----- nvinfo : EIATTR_SPARSE_MMA_MASK
	.align		4
.L_4987:
        /*0038*/ 	.byte	0x03, 0x50
        /*003a*/ 	.short	0x0000


	//----- nvinfo : EIATTR_MAXREG_COUNT
	.align		4
        /*003c*/ 	.byte	0x03, 0x1b
        /*003e*/ 	.short	0x00ff


	//----- nvinfo : EIATTR_MERCURY_ISA_VERSION
	.align		4
        /*0040*/ 	.byte	0x03, 0x5f
        /*0042*/ 	.short	0x0101


	//----- nvinfo : EIATTR_VRC_CTA_INIT_COUNT
	.align		4
        /*0044*/ 	.byte	0x02, 0x4a
	.zero		1
	.zero		1


	//----- nvinfo : EIATTR_EXIT_INSTR_OFFSETS
	.align		4
        /*0048*/ 	.byte	0x04, 0x1c
        /*004a*/ 	.short	(.L_4989 - .L_4988)


	//   ....[0]....
.L_4988:
        /*004c*/ 	.word	0x00000ce0


	//   ....[1]....
        /*0050*/ 	.word	0x00000d30


	//   ....[2]....
        /*0054*/ 	.word	0x00001190


	//----- nvinfo : EIATTR_MAX_THREADS
	.align		4
.L_4989:
        /*0058*/ 	.byte	0x04, 0x05
        /*005a*/ 	.short	(.L_4991 - .L_4990)
.L_4990:
        /*005c*/ 	.word	0x00000080
        /*0060*/ 	.word	0x00000001
        /*0064*/ 	.word	0x00000001


	//----- nvinfo : EIATTR_CRS_STACK_SIZE
	.align		4
.L_4991:
        /*0068*/ 	.byte	0x04, 0x1e
        /*006a*/ 	.short	(.L_4993 - .L_4992)
.L_4992:
        /*006c*/ 	.word	0x00000000


	//----- nvinfo : EIATTR_CBANK_PARAM_SIZE
	.align		4
.L_4993:
        /*0070*/ 	.byte	0x03, 0x19
        /*0072*/ 	.short	0x0028


	//----- nvinfo : EIATTR_PARAM_CBANK
	.align		4
        /*0074*/ 	.byte	0x04, 0x0a
        /*0076*/ 	.short	(.L_4995 - .L_4994)
	.align		4
.L_4994:
        /*0078*/ 	.word	index@(.nv.constant0._ZN2at6native29vectorized_elementwise_kernelILi4EZZZNS0_21clamp_min_kernel_cudaERNS_18TensorIteratorBaseERKN3c106ScalarEENKUlvE_clEvENKUlvE7_clEvEUlNS4_8BFloat16EE_St5arrayIPcLm2EEEEviT0_T1_)
        /*007c*/ 	.short	0x0380
        /*007e*/ 	.short	0x0028


	//----- nvinfo : EIATTR_SW_WAR
	.align		4
.L_4995:
        /*0080*/ 	.byte	0x04, 0x36
        /*0082*/ 	.short	(.L_4997 - .L_4996)
.L_4996:
        /*0084*/ 	.word	0x00000008
.L_4997:


//--------------------- .nv.info._ZN2at6native29vectorized_elementwise_kernelILi8EZZZNS0_21clamp_min_kernel_cudaERNS_18TensorIteratorBaseERKN3c106ScalarEENKUlvE_clEvENKUlvE7_clEvEUlNS4_8BFloat16EE_St5arrayIPcLm2EEEEviT0_T1_ --------------------------
	.section	.nv.info._ZN2at6native29vectorized_elementwise_kernelILi8EZZZNS0_21clamp_min_kernel_cudaERNS_18TensorIteratorBaseERKN3c106ScalarEENKUlvE_clEvENKUlvE7_clEvEUlNS4_8BFloat16EE_St5arrayIPcLm2EEEEviT0_T1_,"",@"SHT_CUDA_INFO"
	.sectionflags	@""
	.align	4


	//----- nvinfo : EIATTR_CUDA_API_VERSION
	.align		4
        /*0000*/ 	.byte	0x04, 0x37
        /*0002*/ 	.short	(.L_4999 - .L_4998)
.L_4998:
        /*0004*/ 	.word	0x00000082


	//----- nvinfo : EIATTR_KPARAM_INFO
	.align		4
.L_4999:
        /*0008*/ 	.byte	0x04, 0x17
        /*000a*/ 	.short	(.L_5001 - .L_5000)
.L_5000:
        /*000c*/ 	.word	0x00000000
        /*0010*/ 	.short	0x0002
        /*0012*/ 	.short	0x0018
        /*0014*/ 	.byte	0x00, 0xf0, 0x41, 0x00


	//----- nvinfo : EIATTR_KPARAM_INFO
	.align		4
.L_5001:
        /*0018*/ 	.byte	0x04, 0x17
        /*001a*/ 	.short	(.L_5003 - .L_5002)
.L_5002:
        /*001c*/ 	.word	0x00000000
        /*0020*/ 	.short	0x0001
        /*0022*/ 	.short	0x0008
        /*0024*/ 	.byte	0x00, 0xf0, 0x41, 0x00


	//----- nvinfo : EIATTR_KPARAM_INFO
	.align		4
.L_5003:
        /*0028*/ 	.byte	0x04, 0x17
        /*002a*/ 	.short	(.L_5005 - .L_5004)
.L_5004:
        /*002c*/ 	.word	0x00000000
        /*0030*/ 	.short	0x0000
        /*0032*/ 	.short	0x0000
        /*0034*/ 	.byte	0x00, 0xf0, 0x11, 0x00


	//----- nvinfo : EIATTR_SPARSE_MMA_MASK
	.align		4
.L_5005:
        /*0038*/ 	.byte	0x03, 0x50
        /*003a*/ 	.short	0x0000


	//----- nvinfo : EIATTR_MAXREG_COUNT
	.align		4
        /*003c*/ 	.byte	0x03, 0x1b
        /*003e*/ 	.short	0x00ff


	//----- nvinfo : EIATTR_MERCURY_ISA_VERSION
	.align		4
        /*0040*/ 	.byte	0x03, 0x5f
        /*0042*/ 	.short	0x0101


	//----- nvinfo : EIATTR_VRC_CTA_INIT_COUNT
	.align		4
        /*0044*/ 	.byte	0x02, 0x4a
	.zero		1
	.zero		1


	//----- nvinfo : EIATTR_EXIT_INSTR_OFFSETS
	.align		4
        /*0048*/ 	.byte	0x04, 0x1c
        /*004a*/ 	.short	(.L_5007 - .L_5006)


	//   ....[0]....
.L_5006:
        /*004c*/ 	.word	0x00000010


	//----- nvinfo : EIATTR_MAX_THREADS
	.align		4
.L_5007:
        /*0050*/ 	.byte	0x04, 0x05
        /*0052*/ 	.short	(.L_5009 - .L_5008)
.L_5008:
        /*0054*/ 	.word	0x00000080
        /*0058*/ 	.word	0x00000001
        /*005c*/ 	.word	0x00000001


	//----- nvinfo : EIATTR_CBANK_PARAM_SIZE
	.align		4
.L_5009:
        /*0060*/ 	.byte	0x03, 0x19
        /*0062*/ 	.short	0x0028


	//----- nvinfo : EIATTR_PARAM_CBANK
	.align		4
        /*0064*/ 	.byte	0x04, 0x0a
        /*0066*/ 	.short	(.L_5011 - .L_5010)
	.align		4
.L_5010:
        /*0068*/ 	.word	index@(.nv.constant0._ZN2at6native29vectorized_elementwise_kernelILi8EZZZNS0_21clamp_min_kernel_cudaERNS_18TensorIteratorBaseERKN3c106ScalarEENKUlvE_clEvENKUlvE7_clEvEUlNS4_8BFloat16EE_St5arrayIPcLm2EEEEviT0_T1_)
        /*006c*/ 	.short	0x0380
        /*006e*/ 	.short	0x0028


	//----- nvinfo : EIATTR_SW_WAR
	.align		4
.L_5011:
        /*0070*/ 	.byte	0x04, 0x36
        /*0072*/ 	.short	(.L_5013 - .L_5012)
.L_5012:
        /*0074*/ 	.word	0x00000008
.L_5013:


//--------------------- .nv.info._ZN2at6native18elementwise_kernelILi128ELi4EZNS0_15gpu_kernel_implIZZZNS0_21clamp_min_kernel_cudaERNS_18TensorIteratorBaseERKN3c106ScalarEENKUlvE_clEvENKUlvE6_clEvEUlNS5_4HalfEE_EEvS4_RKT_EUliE_EEviT1_ --------------------------
	.section	.nv.info._ZN2at6native18elementwise_kernelILi128ELi4EZNS0_15gpu_kernel_implIZZZNS0_21clamp_min_kernel_cudaERNS_18TensorIteratorBaseERKN3c106ScalarEENKUlvE_clEvENKUlvE6_clEvEUlNS5_4HalfEE_EEvS4_RKT_EUliE_EEviT1_,"",@"SHT_CUDA_INFO"
	.sectionflags	@""
	.align	4


	//----- nvinfo : EIATTR_CUDA_API_VERSION
	.align		4
        /*0000*/ 	.byte	0x04, 0x37
        /*0002*/ 	.short	(.L_5015 - .L_5014)
.L_5014:
        /*0004*/ 	.word	0x00000082


	//----- nvinfo : EIATTR_KPARAM_INFO
	.align		4
.L_5015:
        /*0008*/ 	.byte	0x04, 0x17
        /*000a*/ 	.short	(.L_5017 - .L_5016)
.L_5016:
        /*000c*/ 	.word	0x00000000
        /*0010*/ 	.short	0x0001
        /*0012*/ 	.short	0x0008
        /*0014*/ 	.byte	0x00, 0xf0, 0xa1, 0x08


	//----- nvinfo : EIATTR_KPARAM_INFO
	.align		4
.L_5017:
        /*0018*/ 	.byte	0x04, 0x17
        /*001a*/ 	.short	(.L_5019 - .L_5018)
.L_5018:
        /*001c*/ 	.word	0x00000000
        /*0020*/ 	.short	0x0000
        /*0022*/ 	.short	0x0000
        /*0024*/ 	.byte	0x00, 0xf0, 0x11, 0x00


	//----- nvinfo : EIATTR_SPARSE_MMA_MASK
	.align		4
.L_5019:
        /*0028*/ 	.byte	0x03, 0x50
        /*002a*/ 	.short	0x0000


	//----- nvinfo : EIATTR_MAXREG_COUNT
	.align		4
        /*002c*/ 	.byte	0x03, 0x1b
        /*002e*/ 	.short	0x0080


	//----- nvinfo : EIATTR_EXTERNS
	.align		4
        /*0030*/ 	.byte	0x04, 0x0f
        /*0032*/ 	.short	(.L_5021 - .L_5020)


	//   ....[0]....
	.align		4
.L_5020:
        /*0034*/ 	.word	index@(__assertfail)


	//----- nvinfo : EIATTR_MERCURY_ISA_VERSION
	.align		4
.L_5021:
        /*0038*/ 	.byte	0x03, 0x5f
        /*003a*/ 	.short	0x0101


	//----- nvinfo : EIATTR_VRC_CTA_INIT_COUNT
	.align		4
        /*003c*/ 	.byte	0x02, 0x4a
	.zero		1
	.zero		1


	//----- nvinfo : EIATTR_SYSCALL_OFFSETS
	.align		4
        /*0040*/ 	.byte	0x04, 0x46
        /*0042*/ 	.short	(.L_5023 - .L_5022)


	//   ....[0]....
.L_5022:
        /*0044*/ 	.word	0x00002330


	//   ....[1]....
        /*0048*/ 	.word	0x000032b0


	//   ....[2]....
        /*004c*/ 	.word	0x00005790


	//   ....[3]....
        /*0050*/ 	.word	0x00006530


	//   ....[4]....
        /*0054*/ 	.word	0x00008b20


	//   ....[5]....
        /*0058*/ 	.word	0x000098c0


	//   ....[6]....
        /*005c*/ 	.word	0x0000bec0


	//   ....[7]....
        /*0060*/ 	.word	0x0000cc30


	//----- nvinfo : EIATTR_EXIT_INSTR_OFFSETS
	.align		4
.L_5023:
        /*0064*/ 	.byte	0x04, 0x1c
        /*0066*/ 	.short	(.L_5025 - .L_5024)


	//   ....[0]....
.L_5024:
        /*0068*/ 	.word	0x00009ba0


	//   ....[1]....
        /*006c*/ 	.word	0x0000c0d0


	//   ....[2]....
        /*0070*/ 	.word	0x0000c110


	//   ....[3]....
        /*0074*/ 	.word	0x0000c1b0


	//   ....[4]....
        /*0078*/ 	.word	0x0000c1f0


	//   ....[5]....
        /*007c*/ 	.word	0x0000c230


	//   ....[6]....
        /*0080*/ 	.word	0x0000c2c0


	//   ....[7]....
        /*0084*/ 	.word	0x0000c2e0


	//   ....[8]....
        /*0088*/ 	.word	0x0000c380


	//   ....[9]....
        /*008c*/ 	.word	0x0000c3d0


	//   ....[10]....
        /*0090*/ 	.word	0x0000c420


	//   ....[11]....
        /*0094*/ 	.word	0x0000c500


	//   ....[12]....
        /*0098*/ 	.word	0x0000c670


	//   ....[13]....
        /*009c*/ 	.word	0x0000c7e0


	//   ....[14]....
        /*00a0*/ 	.word	0x0000c940


	//   ....[15]....
        /*00a4*/ 	.word	0x0000c980


	//   ....[16]....
        /*00a8*/ 	.word	0x0000c9c0


	//   ....[17]....
        /*00ac*/ 	.word	0x0000ca70


	//   ....[18]....
        /*00b0*/ 	.word	0x0000cad0


	//   ....[19]....
        /*00b4*/ 	.word	0x0000cc40


	//   ....[20]....
        /*00b8*/ 	.word	0x0000cd50


	//   ....[21]....
        /*00bc*/ 	.word	0x0000ce90


	//   ....[22]....
        /*00c0*/ 	.word	0x0000ced0


	//----- nvinfo : EIATTR_MAX_THREADS
	.align		4
.L_5025:
        /*00c4*/ 	.byte	0x04, 0x05
        /*00c6*/ 	.short	(.L_5027 - .L_5026)
.L_5026:
        /*00c8*/ 	.word	0x00000080
        /*00cc*/ 	.word	0x00000001
        /*00d0*/ 	.word	0x00000001


	//----- nvinfo : EIATTR_CRS_STACK_SIZE
	.align		4
.L_5027:
        /*00d4*/ 	.byte	0x04, 0x1e
        /*00d6*/ 	.short	(.L_5029 - .L_5028)
.L_5028:
        /*00d8*/ 	.word	0x00000000


	//----- nvinfo : EIATTR_CBANK_PARAM_SIZE
	.align		4
.L_5029:
        /*00dc*/ 	.byte	0x03, 0x19
        /*00de*/ 	.short	0x0230


	//----- nvinfo : EIATTR_PARAM_CBANK
	.align		4
        /*00e0*/ 	.byte	0x04, 0x0a
        /*00e2*/ 	.short	(.L_5031 - .L_5030)
	.align		4
.L_5030:
        /*00e4*/ 	.word	index@(.nv.constant0._ZN2at6native18elementwise_kernelILi128ELi4EZNS0_15gpu_kernel_implIZZZNS0_21clamp_min_kernel_cudaERNS_18TensorIteratorBaseERKN3c106ScalarEENKUlvE_clEvENKUlvE6_clEvEUlNS5_4HalfEE_EEvS4_RKT_EUliE_EEviT1_)
        /*00e8*/ 	.short	0x0380
        /*00ea*/ 	.short	0x0230


	//----- nvinfo : EIATTR_SW_WAR
	.align		4
.L_5031:
        /*00ec*/ 	.byte	0x04, 0x36
        /*00ee*/ 	.short	(.L_5033 - .L_5032)
.L_5032:
        /*00f0*/ 	.word	0x00000008
.L_5033:


//--------------------- .nv.info._ZN2at6native27unrolled_elementwise_kernelIZZZNS0_21clamp_min_kernel_cudaERNS_18TensorIteratorBaseERKN3c106ScalarEENKUlvE_clEvENKUlvE6_clEvEUlNS4_4HalfEE_St5arrayIPcLm2EELi4E23TrivialOffsetCalculatorILi1EjESG_NS0_6memory12LoadWithCastILi1EEENSH_13StoreWithCastILi1EEEEEviT_T0_T2_T3_T4_T5_ --------------------------
	.section	.nv.info._ZN2at6native27unrolled_elementwise_kernelIZZZNS0_21clamp_min_kernel_cudaERNS_18TensorIteratorBaseERKN3c106ScalarEENKUlvE_clEvENKUlvE6_clEvEUlNS4_4HalfEE_St5arrayIPcLm2EELi4E23TrivialOffsetCalculatorILi1EjESG_NS0_6memory12LoadWithCastILi1EEENSH_13StoreWithCastILi1EEEEEviT_T0_T2_T3_T4_T5_,"",@"SHT_CUDA_INFO"
	.sectionflags	@""
	.align	4


	//----- nvinfo : EIATTR_CUDA_API_VERSION
	.align		4
        /*0000*/ 	.byte	0x04, 0x37
        /*0002*/ 	.short	(.L_5035 - .L_5034)
.L_5034:
        /*0004*/ 	.word	0x00000082


	//----- nvinfo : EIATTR_KPARAM_INFO
	.align		4
.L_5035:
        /*0008*/ 	.byte	0x04, 0x17
        /*000a*/ 	.short	(.L_5037 - .L_5036)
.L_5036:
        /*000c*/ 	.word	0x00000000
        /*0010*/ 	.short	0x0006
        /*0012*/ 	.short	0x0034
        /*0014*/ 	.byte	0x00, 0xf0, 0x21, 0x00


	//----- nvinfo : EIATTR_KPARAM_INFO
	.align		4
.L_5037:
        /*0018*/ 	.byte	0x04, 0x17
        /*001a*/ 	.short	(.L_5039 - .L_5038)
.L_5038:
        /*001c*/ 	.word	0x00000000
        /*0020*/ 	.short	0x0005
        /*0022*/ 	.short	0x002c
        /*0024*/ 	.byte	0x00, 0xf0, 0x21, 0x00


	//----- nvinfo : EIATTR_KPARAM_INFO
	.align		4
.L_5039:
        /*0028*/ 	.byte	0x04, 0x17
        /*002a*/ 	.short	(.L_5041 - .L_5040)
.L_5040:
        /*002c*/ 	.word	0x00000000
        /*0030*/ 	.short	0x0004
        /*0032*/ 	.short	0x0029
        /*0034*/ 	.byte	0x00, 0xf0, 0x05, 0x00


	//----- nvinfo : EIATTR_KPARAM_INFO
	.align		4
.L_5041:
        /*0038*/ 	.byte	0x04, 0x17
        /*003a*/ 	.short	(.L_5043 - .L_5042)
.L_5042:
        /*003c*/ 	.word	0x00000000
        /*0040*/ 	.short	0x0003
        /*0042*/ 	.short	0x0028
        /*0044*/ 	.byte	0x00, 0xf0, 0x05, 0x00


	//----- nvinfo : EIATTR_KPARAM_INFO
	.align		4
.L_5043:
        /*0048*/ 	.byte	0x04, 0x17
        /*004a*/ 	.short	(.L_5045 - .L_5044)
.L_5044:
        /*004c*/ 	.word	0x00000000
        /*0050*/ 	.short	0x0002
        /*0052*/ 	.short	0x0018
        /*0054*/ 	.byte	0x00, 0xf0, 0x41, 0x00


	//----- nvinfo : EIATTR_KPARAM_INFO
	.align		4
.L_5045:
        /*0058*/ 	.byte	0x04, 0x17
        /*005a*/ 	.short	(.L_5047 - .L_5046)
.L_5046:
        /*005c*/ 	.word	0x00000000
        /*0060*/ 	.short	0x0001
        /*0062*/ 	.short	0x0008
        /*0064*/ 	.byte	0x00, 0xf0, 0x41, 0x00


	//----- nvinfo : EIATTR_KPARAM_INFO
	.align		4
.L_5047:
        /*0068*/ 	.byte	0x04, 0x17
        /*006a*/ 	.short	(.L_5049 - .L_5048)
.L_5048:
        /*006c*/ 	.word	0x00000000
        /*0070*/ 	.short	0x0000
        /*0072*/ 	.short	0x0000
        /*0074*/ 	.byte	0x00, 0xf0, 0x11, 0x00


	//----- nvinfo : EIATTR_SPARSE_MMA_MASK
	.align		4
.L_5049:
        /*0078*/ 	.byte	0x03, 0x50
        /*007a*/ 	.short	0x0000


	//----- nvinfo : EIATTR_MAXREG_COUNT
	.align		4
        /*007c*/ 	.byte	0x03, 0x1b
        /*007e*/ 	.short	0x00ff


	//----- nvinfo : EIATTR_EXTERNS
	.align		4
        /*0080*/ 	.byte	0x04, 0x0f
        /*0082*/ 	.short	(.L_5051 - .L_5050)


	//   ....[0]....
	.align		4
.L_5050:
        /*0084*/ 	.word	index@(__assertfail)


	//----- nvinfo : EIATTR_MERCURY_ISA_VERSION
	.align		4
.L_5051:
        /*0088*/ 	.byte	0x03, 0x5f
        /*008a*/ 	.short	0x0101


	//----- nvinfo : EIATTR_VRC_CTA_INIT_COUNT
	.align		4
        /*008c*/ 	.byte	0x02, 0x4a
	.zero		1
	.zero		1


	//----- nvinfo : EIATTR_SYSCALL_OFFSETS
	.align		4
        /*0090*/ 	.byte	0x04, 0x46
        /*0092*/ 	.short	(.L_5053 - .L_5052)


	//   ....[0]....
.L_5052:
        /*0094*/ 	.word	0x00001050


	//   ....[1]....
        /*0098*/ 	.word	0x00002280


	//   ....[2]....
        /*009c*/ 	.word	0x000033f0


	//   ....[3]....
        /*00a0*/ 	.word	0x00004560


	//   ....[4]....
        /*00a4*/ 	.word	0x00005840


	//   ....[5]....
        /*00a8*/ 	.word	0x00006700


	//   ....[6]....
        /*00ac*/ 	.word	0x00007680


	//   ....[7]....
        /*00b0*/ 	.word	0x00008600


	//----- nvinfo : EIATTR_EXIT_INSTR_OFFSETS
	.align		4
.L_5053:
        /*00b4*/ 	.byte	0x04, 0x1c
        /*00b6*/ 	.short	(.L_5055 - .L_5054)


	//   ....[0]....
.L_5054:
        /*00b8*/ 	.word	0x00007950


	//   ....[1]....
        /*00bc*/ 	.word	0x00007aa0


	//   ....[2]....
        /*00c0*/ 	.word	0x00007ae0


	//   ....[3]....
        /*00c4*/ 	.word	0x00007b80


	//   ....[4]....
        /*00c8*/ 	.word	0x00007bc0


	//   ....[5]....
        /*00cc*/ 	.word	0x00007c00


	//   ....[6]....
        /*00d0*/ 	.word	0x00007c90


	//   ....[7]....
        /*00d4*/ 	.word	0x00007cb0


	//   ....[8]....
        /*00d8*/ 	.word	0x00007d50


	//   ....[9]....
        /*00dc*/ 	.word	0x00007da0


	//   ....[10]....
        /*00e0*/ 	.word	0x00007df0


	//   ....[11]....
        /*00e4*/ 	.word	0x00007ed0


	//   ....[12]....
        /*00e8*/ 	.word	0x00008040


	//   ....[13]....
        /*00ec*/ 	.word	0x000081b0


	//   ....[14]....
        /*00f0*/ 	.word	0x00008310


	//   ....[15]....
        /*00f4*/ 	.word	0x00008350


	//   ....[16]....
        /*00f8*/ 	.word	0x00008390


	//   ....[17]....
        /*00fc*/ 	.word	0x00008440


	//   ....[18]....
        /*0100*/ 	.word	0x000084a0


	//   ....[19]....
        /*0104*/ 	.word	0x00008610


	//   ....[20]....
        /*0108*/ 	.word	0x00008720


	//   ....[21]....
        /*010c*/ 	.word	0x00008860


	//   ....[22]....
        /*0110*/ 	.word	0x000088a0


	//----- nvinfo : EIATTR_MAX_THREADS
	.align		4
.L_5055:
        /*0114*/ 	.byte	0x04, 0x05
        /*0116*/ 	.short	(.L_5057 - .L_5056)
.L_5056:
        /*0118*/ 	.word	0x00000080
        /*011c*/ 	.word	0x00000001
        /*0120*/ 	.word	0x00000001


	//----- nvinfo : EIATTR_CRS_STACK_SIZE
	.align		4
.L_5057:
        /*0124*/ 	.byte	0x04, 0x1e
        /*0126*/ 	.short	(.L_5059 - .L_5058)
.L_5058:
        /*0128*/ 	.word	0x00000000


	//----- nvinfo : EIATTR_CBANK_PARAM_SIZE
	.align		4
.L_5059:
        /*012c*/ 	.byte	0x03, 0x19
        /*012e*/ 	.short	0x003c


	//----- nvinfo : EIATTR_PARAM_CBANK
	.align		4
        /*0130*/ 	.byte	0x04, 0x0a
        /*0132*/ 	.short	(.L_5061 - .L_5060)
	.align		4
.L_5060:
        /*0134*/ 	.word	index@(.nv.constant0._ZN2at6native27unrolled_elementwise_kernelIZZZNS0_21clamp_min_kernel_cudaERNS_18TensorIteratorBaseERKN3c106ScalarEENKUlvE_clEvENKUlvE6_clEvEUlNS4_4HalfEE_St5arrayIPcLm2EELi4E23TrivialOffsetCalculatorILi1EjESG_NS0_6memory12LoadWithCastILi1EEENSH_13StoreWithCastILi1EEEEEviT_T0_T2_T3_T4_T5_)
        /*0138*/ 	.short	0x0380
        /*013a*/ 	.short	0x003c


	//----- nvinfo : EIATTR_SW_WAR
	.align		4
.L_5061:
        /*013c*/ 	.byte	0x04, 0x36
        /*013e*/ 	.short	(.L_5063 - .L_5062)
.L_5062:
        /*0140*/ 	.word	0x00000008
.L_5063:


//--------------------- .nv.info._ZN2at6native18elementwise_kernelILi128ELi4EZNS0_22gpu_kernel_impl_nocastIZZZNS0_21clamp_min_kernel_cudaERNS_18TensorIteratorBaseERKN3c106ScalarEENKUlvE_clEvENKUlvE6_clEvEUlNS5_4HalfEE_EEvS4_RKT_EUliE_EEviT1_ --------------------------
	.section	.nv.info._ZN2at6native18elementwise_kernelILi128ELi4EZNS0_22gpu_kernel_impl_nocastIZZZNS0_21clamp_min_kernel_cudaERNS_18TensorIteratorBaseERKN3c106ScalarEENKUlvE_clEvENKUlvE6_clEvEUlNS5_4HalfEE_EEvS4_RKT_EUliE_EEviT1_,"",@"SHT_CUDA_INFO"
	.sectionflags	@""
	.align	4


	//----- nvinfo : EIATTR_CUDA_API_VERSION
	.align		4
        /*0000*/ 	.byte	0x04, 0x37
        /*0002*/ 	.short	(.L_5065 - .L_5064)
.L_5064:
        /*0004*/ 	.word	0x00000082


	//----- nvinfo : EIATTR_KPARAM_INFO
	.align		4
.L_5065:
        /*0008*/ 	.byte	0x04, 0x17
        /*000a*/ 	.short	(.L_5067 - .L_5066)
.L_5066:
        /*000c*/ 	.word	0x00000000
        /*0010*/ 	.short	0x0001
        /*0012*/ 	.short	0x0008
        /*0014*/ 	.byte	0x00, 0xf0, 0x81, 0x08


	//----- nvinfo : EIATTR_KPARAM_INFO
	.align		4
.L_5067:
        /*0018*/ 	.byte	0x04, 0x17
        /*001a*/ 	.short	(.L_5069 - .L_5068)
.L_5068:
        /*001c*/ 	.word	0x00000000
        /*0020*/ 	.short	0x0000
        /*0022*/ 	.short	0x0000
        /*0024*/ 	.byte	0x00, 0xf0, 0x11, 0x00


	//----- nvinfo : EIATTR_SPARSE_MMA_MASK
	.align		4
.L_5069:
        /*0028*/ 	.byte	0x03, 0x50
        /*002a*/ 	.short	0x0000


	//----- nvinfo : EIATTR_MAXREG_COUNT
	.align		4
        /*002c*/ 	.byte	0x03, 0x1b
        /*002e*/ 	.short	0x0080


	//----- nvinfo : EIATTR_MERCURY_ISA_VERSION
	.align		4
        /*0030*/ 	.byte	0x03, 0x5f
        /*0032*/ 	.short	0x0101


	//----- nvinfo : EIATTR_VRC_CTA_INIT_COUNT
	.align		4
        /*0034*/ 	.byte	0x02, 0x4a
	.zero		1
	.zero		1


	//----- nvinfo : EIATTR_EXIT_INSTR_OFFSETS
	.align		4
        /*0038*/ 	.byte	0x04, 0x1c
        /*003a*/ 	.short	(.L_5071 - .L_5070)


	//   ....[0]....
.L_5070:
        /*003c*/ 	.word	0x000003c0


	//   ....[1]....
        /*0040*/ 	.word	0x00000480


	//   ....[2]....
        /*0044*/ 	.word	0x00004090


	//   ....[3]....
        /*0048*/ 	.word	0x00005420


	//----- nvinfo : EIATTR_MAX_THREADS
	.align		4
.L_5071:
        /*004c*/ 	.byte	0x04, 0x05
        /*004e*/ 	.short	(.L_5073 - .L_5072)
.L_5072:
        /*0050*/ 	.word	0x00000080
        /*0054*/ 	.word	0x00000001
        /*0058*/ 	.word	0x00000001


	//----- nvinfo : EIATTR_CRS_STACK_SIZE
	.align		4
.L_5073:
        /*005c*/ 	.byte	0x04, 0x1e
        /*005e*/ 	.short	(.L_5075 - .L_5074)
.L_5074:
        /*0060*/ 	.word	0x00000000


	//----- nvinfo : EIATTR_CBANK_PARAM_SIZE
	.align		4
.L_5075:
        /*0064*/ 	.byte	0x03, 0x19
        /*0066*/ 	.short	0x0228


	//----- nvinfo : EIATTR_PARAM_CBANK
	.align		4
        /*0068*/ 	.byte	0x04, 0x0a
        /*006a*/ 	.short	(.L_5077 - .L_5076)
	.align		4
.L_5076:
        /*006c*/ 	.word	index@(.nv.constant0._ZN2at6native18elementwise_kernelILi128ELi4EZNS0_22gpu_kernel_impl_nocastIZZZNS0_21clamp_min_kernel_cudaERNS_18TensorIteratorBaseERKN3c106ScalarEENKUlvE_clEvENKUlvE6_clEvEUlNS5_4HalfEE_EEvS4_RKT_EUliE_EEviT1_)
        /*0070*/ 	.short	0x0380
        /*0072*/ 	.short	0x0228


	//----- nvinfo : EIATTR_SW_WAR
	.align		4
.L_5077:
        /*0074*/ 	.byte	0x04, 0x36
        /*0076*/ 	.short	(.L_5079 - .L_5078)
.L_5078:
        /*0078*/ 	.word	0x00000008
.L_5079:


//--------------------- .nv.info._ZN2at6native27unrolled_elementwise_kernelIZZZNS0_21clamp_min_kernel_cudaERNS_18TensorIteratorBaseERKN3c106ScalarEENKUlvE_clEvENKUlvE6_clEvEUlNS4_4HalfEE_St5arrayIPcLm2EELi4E23TrivialOffsetCalculatorILi1EjESG_NS0_6memory15LoadWithoutCastENSH_16StoreWithoutCastEEEviT_T0_T2_T3_T4_T5_ --------------------------
	.section	.nv.info._ZN2at6native27unrolled_elementwise_kernelIZZZNS0_21clamp_min_kernel_cudaERNS_18TensorIteratorBaseERKN3c106ScalarEENKUlvE_clEvENKUlvE6_clEvEUlNS4_4HalfEE_St5arrayIPcLm2EELi4E23TrivialOffsetCalculatorILi1EjESG_NS0_6memory15LoadWithoutCastENSH_16StoreWithoutCastEEEviT_T0_T2_T3_T4_T5_,"",@"SHT_CUDA_INFO"
	.sectionflags	@""
	.align	4


	//----- nvinfo : EIATTR_CUDA_API_VERSION
	.align		4
        /*0000*/ 	.byte	0x04, 0x37
        /*0002*/ 	.short	(.L_5081 - .L_5080)
.L_5080:
        /*0004*/ 	.word	0x00000082


	//----- nvinfo : EIATTR_KPARAM_INFO
	.align		4
.L_5081:
        /*0008*/ 	.byte	0x04, 0x17
        /*000a*/ 	.short	(.L_5083 - .L_5082)
.L_5082:
        /*000c*/ 	.word	0x00000000
        /*0010*/ 	.short	0x0006
        /*0012*/ 	.short	0x002b
        /*0014*/ 	.byte	0x00, 0xf0, 0x05, 0x00


	//----- nvinfo : EIATTR_KPARAM_INFO
	.align		4
.L_5083:
        /*0018*/ 	.byte	0x04, 0x17
        /*001a*/ 	.short	(.L_5085 - .L_5084)
.L_5084:
        /*001c*/ 	.word	0x00000000
        /*0020*/ 	.short	0x0005
        /*0022*/ 	.short	0x002a
        /*0024*/ 	.byte	0x00, 0xf0, 0x05, 0x00


	//----- nvinfo : EIATTR_KPARAM_INFO
	.align		4
.L_5085:
        /*0028*/ 	.byte	0x04, 0x17
        /*002a*/ 	.short	(.L_5087 - .L_5086)
.L_5086:
        /*002c*/ 	.word	0x00000000
        /*0030*/ 	.short	0x0004
        /*0032*/ 	.short	0x0029
        /*0034*/ 	.byte	0x00, 0xf0, 0x05, 0x00


	//----- nvinfo : EIATTR_KPARAM_INFO
	.align		4
.L_5087:
        /*0038*/ 	.byte	0x04, 0x17
        /*003a*/ 	.short	(.L_5089 - .L_5088)
.L_5088:
        /*003c*/ 	.word	0x00000000
        /*0040*/ 	.short	0x0003
        /*0042*/ 	.short	0x0028
        /*0044*/ 	.byte	0x00, 0xf0, 0x05, 0x00


	//----- nvinfo : EIATTR_KPARAM_INFO
	.align		4
.L_5089:
        /*0048*/ 	.byte	0x04, 0x17
        /*004a*/ 	.short	(.L_5091 - .L_5090)
.L_5090:
        /*004c*/ 	.word	0x00000000
        /*0050*/ 	.short	0x0002
        /*0052*/ 	.short	0x0018
        /*0054*/ 	.byte	0x00, 0xf0, 0x41, 0x00


	//----- nvinfo : EIATTR_KPARAM_INFO
	.align		4
.L_5091:
        /*0058*/ 	.byte	0x04, 0x17
        /*005a*/ 	.short	(.L_5093 - .L_5092)
.L_5092:
        /*005c*/ 	.word	0x00000000
        /*0060*/ 	.short	0x0001
        /*0062*/ 	.short	0x0008
        /*0064*/ 	.byte	0x00, 0xf0, 0x41, 0x00


	//----- nvinfo : EIATTR_KPARAM_INFO
	.align		4
.L_5093:
        /*0068*/ 	.byte	0x04, 0x17
        /*006a*/ 	.short	(.L_5095 - .L_5094)
.L_5094:
        /*006c*/ 	.word	0x00000000
        /*0070*/ 	.short	0x0000
        /*0072*/ 	.short	0x0000
        /*0074*/ 	.byte	0x00, 0xf0, 0x11, 0x00


	//----- nvinfo : EIATTR_SPARSE_MMA_MASK
	.align		4
.L_5095:
        /*0078*/ 	.byte	0x03, 0x50
        /*007a*/ 	.short	0x0000


	//----- nvinfo : EIATTR_MAXREG_COUNT
	.align		4
        /*007c*/ 	.byte	0x03, 0x1b
        /*007e*/ 	.short	0x00ff


	//----- nvinfo : EIATTR_MERCURY_ISA_VERSION
	.align		4
        /*0080*/ 	.byte	0x03, 0x5f
        /*0082*/ 	.short	0x0101


	//----- nvinfo : EIATTR_VRC_CTA_INIT_COUNT
	.align		4
        /*0084*/ 	.byte	0x02, 0x4a
	.zero		1
	.zero		1


	//----- nvinfo : EIATTR_EXIT_INSTR_OFFSETS
	.align		4
        /*0088*/ 	.byte	0x04, 0x1c
        /*008a*/ 	.short	(.L_5097 - .L_5096)


	//   ....[0]....
.L_5096:
        /*008c*/ 	.word	0x00000650


	//   ....[1]....
        /*0090*/ 	.word	0x000006a0


	//----- nvinfo : EIATTR_MAX_THREADS
	.align		4
.L_5097:
        /*0094*/ 	.byte	0x04, 0x05
        /*0096*/ 	.short	(.L_5099 - .L_5098)
.L_5098:
        /*0098*/ 	.word	0x00000080
        /*009c*/ 	.word	0x00000001
        /*00a0*/ 	.word	0x00000001


	//----- nvinfo : EIATTR_CRS_STACK_SIZE
	.align		4
.L_5099:
        /*00a4*/ 	.byte	0x04, 0x1e
        /*00a6*/ 	.short	(.L_5101 - .L_5100)
.L_5100:
        /*00a8*/ 	.word	0x00000000


	//----- nvinfo : EIATTR_CBANK_PARAM_SIZE
	.align		4
.L_5101:
        /*00ac*/ 	.byte	0x03, 0x19
        /*00ae*/ 	.short	0x002c


	//----- nvinfo : EIATTR_PARAM_CBANK
	.align		4
        /*00b0*/ 	.byte	0x04, 0x0a
        /*00b2*/ 	.short	(.L_5103 - .L_5102)
	.align		4
.L_5102:
        /*00b4*/ 	.word	index@(.nv.constant0._ZN2at6native27unrolled_elementwise_kernelIZZZNS0_21clamp_min_kernel_cudaERNS_18TensorIteratorBaseERKN3c106ScalarEENKUlvE_clEvENKUlvE6_clEvEUlNS4_4HalfEE_St5arrayIPcLm2EELi4E23TrivialOffsetCalculatorILi1EjESG_NS0_6memory15LoadWithoutCastENSH_16StoreWithoutCastEEEviT_T0_T2_T3_T4_T5_)
        /*00b8*/ 	.short	0x0380
        /*00ba*/ 	.short	0x002c


	//----- nvinfo : EIATTR_SW_WAR
	.align		4
.L_5103:
        /*00bc*/ 	.byte	0x04, 0x36
        /*00be*/ 	.short	(.L_5105 - .L_5104)
.L_5104:
        /*00c0*/ 	.word	0x00000008
.L_5105:


//--------------------- .nv.info._ZN2at6native29vectorized_elementwise_kernelILi2EZZZNS0_21clamp_min_kernel_cudaERNS_18TensorIteratorBaseERKN3c106ScalarEENKUlvE_clEvENKUlvE6_clEvEUlNS4_4HalfEE_St5arrayIPcLm2EEEEviT0_T1_ --------------------------
	.section	.nv.info._ZN2at6native29vectorized_elementwise_kernelILi2EZZZNS0_21clamp_min_kernel_cudaERNS_18TensorIteratorBaseERKN3c106ScalarEENKUlvE_clEvENKUlvE6_clEvEUlNS4_4HalfEE_St5arrayIPcLm2EEEEviT0_T1_,"",@"SHT_CUDA_INFO"
	.sectionflags	@""
	.align	4


	//----- nvinfo : EIATTR_CUDA_API_VERSION
	.align		4
        /*0000*/ 	.byte	0x04, 0x37
        /*0002*/ 	.short	(.L_5107 - .L_5106)
.L_5106:
        /*0004*/ 	.word	0x00000082


	//----- nvinfo : EIATTR_KPARAM_INFO
	.align		4
.L_5107:
        /*0008*/ 	.byte	0x04, 0x17
        /*000a*/ 	.short	(.L_5109 - .L_5108)
.L_5108:
        /*000c*/ 	.word	0x00000000
        /*0010*/ 	.short	0x0002
        /*0012*/ 	.short	0x0018
        /*0014*/ 	.byte	0x00, 0xf0, 0x41, 0x00


	//----- nvinfo : EIATTR_KPARAM_INFO
	.align		4
.L_5109:
        /*0018*/ 	.byte	0x04, 0x17
        /*001a*/ 	.short	(.L_5111 - .L_5110)
.L_5110:
        /*001c*/ 	.word	0x00000000
        /*0020*/ 	.short	0x0001
        /*0022*/ 	.short	0x0008
        /*0024*/ 	.byte	0x00, 0xf0, 0x41, 0x00


	//----- nvinfo : EIATTR_KPARAM_INFO
	.align		4
.L_5111:
        /*0028*/ 	.byte	0x04, 0x17
        /*002a*/ 	.short	(.L_5113 - .L_5112)
.L_5112:
        /*002c*/ 	.word	0x00000000
        /*0030*/ 	.short	0x0000
        /*0032*/ 	.short	0x0000
        /*0034*/ 	.byte	0x00, 0xf0, 0x11, 0x00


	//----- nvinfo : EIATTR_SPARSE_MMA_MASK
	.align		4
.L_5113:
        /*0038*/ 	.byte	0x03, 0x50
        /*003a*/ 	.short	0x0000


	//----- nvinfo : EIATTR_MAXREG_COUNT
	.align		4
        /*003c*/ 	.byte	0x03, 0x1b
        /*003e*/ 	.short	0x00ff


	//----- nvinfo : EIATTR_MERCURY_ISA_VERSION
	.align		4
        /*0040*/ 	.byte	0x03, 0x5f
        /*0042*/ 	.short	0x0101


	//----- nvinfo : EIATTR_VRC_CTA_INIT_COUNT
	.align		4
        /*0044*/ 	.byte	0x02, 0x4a
	.zero		1
	.zero		1


	//----- nvinfo : EIATTR_EXIT_INSTR_OFFSETS
	.align		4
        /*0048*/ 	.byte	0x04, 0x1c
        /*004a*/ 	.short	(.L_5115 - .L_5114)


	//   ....[0]....
.L_5114:
        /*004c*/ 	.word	0x00000d50


	//   ....[1]....
        /*0050*/ 	.word	0x00000da0


	//   ....[2]....
        /*0054*/ 	.word	0x00001250


	//----- nvinfo : EIATTR_MAX_THREADS
	.align		4
.L_5115:
        /*0058*/ 	.byte	0x04, 0x05
        /*005a*/ 	.short	(.L_5117 - .L_5116)
.L_5116:
        /*005c*/ 	.word	0x00000080
        /*0060*/ 	.word	0x00000001
        /*0064*/ 	.word	0x00000001


	//----- nvinfo : EIATTR_CRS_STACK_SIZE
	.align		4
.L_5117:
        /*0068*/ 	.byte	0x04, 0x1e
        /*006a*/ 	.short	(.L_5119 - .L_5118)
.L_5118:
        /*006c*/ 	.word	0x00000000


	//----- nvinfo : EIATTR_CBANK_PARAM_SIZE
	.align		4
.L_5119:
        /*0070*/ 	.byte	0x03, 0x19
        /*0072*/ 	.short	0x0028


	//----- nvinfo : EIATTR_PARAM_CBANK
	.align		4
        /*0074*/ 	.byte	0x04, 0x0a
        /*0076*/ 	.short	(.L_5121 - .L_5120)
	.align		4
.L_5120:
        /*0078*/ 	.word	index@(.nv.constant0._ZN2at6native29vectorized_elementwise_kernelILi2EZZZNS0_21clamp_min_kernel_cudaERNS_18TensorIteratorBaseERKN3c106ScalarEENKUlvE_clEvENKUlvE6_clEvEUlNS4_4HalfEE_St5arrayIPcLm2EEEEviT0_T1_)
        /*007c*/ 	.short	0x0380
        /*007e*/ 	.short	0x0028


	//----- nvinfo : EIATTR_SW_WAR
	.align		4
.L_5121:
        /*0080*/ 	.byte	0x04, 0x36
        /*0082*/ 	.short	(.L_5123 - .L_5122)
.L_5122:
        /*0084*/ 	.word	0x00000008
.L_5123:


//--------------------- .nv.info._ZN2at6native29vectorized_elementwise_kernelILi4EZZZNS0_21clamp_min_kernel_cudaERNS_18TensorIteratorBaseERKN3c106ScalarEENKUlvE_clEvENKUlvE6_clEvEUlNS4_4HalfEE_St5arrayIPcLm2EEEEviT0_T1_ --------------------------
	.section	.nv.info._ZN2at6native29vectorized_elementwise_kernelILi4EZZZNS0_21clamp_min_kernel_cudaERNS_18TensorIteratorBaseERKN3c106ScalarEENKUlvE_clEvENKUlvE6_clEvEUlNS4_4HalfEE_St5arrayIPcLm2EEEEviT0_T1_,"",@"SHT_CUDA_INFO"
	.sectionflags	@""
	.align	4


	//----- nvinfo : EIATTR_CUDA_API_VERSION
	.align		4
        /*0000*/ 	.byte	0x04, 0x37
        /*0002*/ 	.short	(.L_5125 - .L_5124)
.L_5124:
        /*0004*/ 	.word	0x00000082


	//----- nvinfo : EIATTR_KPARAM_INFO
	.align		4
.L_5125:
        /*0008*/ 	.byte	0x04, 0x17
        /*000a*/ 	.short	(.L_5127 - .L_5126)
.L_5126:
        /*000c*/ 	.word	0x00000000
        /*0010*/ 	.short	0x0002
        /*0012*/ 	.short	0x0018
        /*0014*/ 	.byte	0x00, 0xf0, 0x41, 0x00


	//----- nvinfo : EIATTR_KPARAM_INFO
	.align		4
.L_5127:
        /*0018*/ 	.byte	0x04, 0x17
        /*001a*/ 	.short	(.L_5129 - .L_5128)
.L_5128:
        /*001c*/ 	.word	0x00000000
        /*0020*/ 	.short	0x0001
        /*0022*/ 	.short	0x0008
        /*0024*/ 	.byte	0x00, 0xf0, 0x41, 0x00


	//----- nvinfo : EIATTR_KPARAM_INFO
	.align		4
.L_5129:
        /*0028*/ 	.byte	0x04, 0x17
        /*002a*/ 	.short	(.L_5131 - .L_5130)
.L_5130:
        /*002c*/ 	.word	0x00000000
        /*0030*/ 	.short	0x0000
        /*0032*/ 	.short	0x0000
        /*0034*/ 	.byte	0x00, 0xf0, 0x11, 0x00


	//----- nvinfo : EIATTR_SPARSE_MMA_MASK
	.align		4
.L_5131:
        /*0038*/ 	.byte	0x03, 0x50
        /*003a*/ 	.short	0x0000


	//----- nvinfo : EIATTR_MAXREG_COUNT
	.align		4
        /*003c*/ 	.byte	0x03, 0x1b
        /*003e*/ 	.short	0x00ff


	//----- nvinfo : EIATTR_MERCURY_ISA_VERSION
	.align		4
        /*0040*/ 	.byte	0x03, 0x5f
        /*0042*/ 	.short	0x0101


	//----- nvinfo : EIATTR_VRC_CTA_INIT_COUNT
	.align		4
        /*0044*/ 	.byte	0x02, 0x4a
	.zero		1
	.zero		1


	//----- nvinfo : EIATTR_EXIT_INSTR_OFFSETS
	.align		4
        /*0048*/ 	.byte	0x04, 0x1c
        /*004a*/ 	.short	(.L_5133 - .L_5132)


	//   ....[0]....
.L_5132:
        /*004c*/ 	.word	0x00000d50


	//   ....[1]....
        /*0050*/ 	.word	0x00000da0


	//   ....[2]....
        /*0054*/ 	.word	0x00001220


	//----- nvinfo : EIATTR_MAX_THREADS
	.align		4
.L_5133:
        /*0058*/ 	.byte	0x04, 0x05
        /*005a*/ 	.short	(.L_5135 - .L_5134)
.L_5134:
        /*005c*/ 	.word	0x00000080
        /*0060*/ 	.word	0x00000001
        /*0064*/ 	.word	0x00000001


	//----- nvinfo : EIATTR_CRS_STACK_SIZE
	.align		4
.L_5135:
        /*0068*/ 	.byte	0x04, 0x1e
        /*006a*/ 	.short	(.L_5137 - .L_5136)
.L_5136:
        /*006c*/ 	.word	0x00000000


	//----- nvinfo : EIATTR_CBANK_PARAM_SIZE
	.align		4
.L_5137:
        /*0070*/ 	.byte	0x03, 0x19
        /*0072*/ 	.short	0x0028


	//----- nvinfo : EIATTR_PARAM_CBANK
	.align		4
        /*0074*/ 	.byte	0x04, 0x0a
        /*0076*/ 	.short	(.L_5139 - .L_5138)
	.align		4
.L_5138:
        /*0078*/ 	.word	index@(.nv.constant0._ZN2at6native29vectorized_elementwise_kernelILi4EZZZNS0_21clamp_min_kernel_cudaERNS_18TensorIteratorBaseERKN3c106ScalarEENKUlvE_clEvENKUlvE6_clEvEUlNS4_4HalfEE_St5arrayIPcLm2EEEEviT0_T1_)
        /*007c*/ 	.short	0x0380
        /*007e*/ 	.short	0x0028


	//----- nvinfo : EIATTR_SW_WAR
	.align		4
.L_5139:
        /*0080*/ 	.byte	0x04, 0x36
        /*0082*/ 	.short	(.L_5141 - .L_5140)
.L_5140:
        /*0084*/ 	.word	0x00000008
.L_5141:


//--------------------- .nv.info._ZN2at6native29vectorized_elementwise_kernelILi8EZZZNS0_21clamp_min_kernel_cudaERNS_18TensorIteratorBaseERKN3c106ScalarEENKUlvE_clEvENKUlvE6_clEvEUlNS4_4HalfEE_St5arrayIPcLm2EEEEviT0_T1_ --------------------------
	.section	.nv.info._ZN2at6native29vectorized_elementwise_kernelILi8EZZZNS0_21clamp_min_kernel_cudaERNS_18TensorIteratorBaseERKN3c106ScalarEENKUlvE_clEvENKUlvE6_clEvEUlNS4_4HalfEE_St5arrayIPcLm2EEEEviT0_T1_,"",@"SHT_CUDA_INFO"
	.sectionflags	@""
	.align	4


	//----- nvinfo : EIATTR_CUDA_API_VERSION
	.align		4
        /*0000*/ 	.byte	0x04, 0x37
        /*0002*/ 	.short	(.L_5143 - .L_5142)
.L_5142:
        /*0004*/ 	.word	0x00000082


	//----- nvinfo : EIATTR_KPARAM_INFO
	.align		4
.L_5143:
        /*0008*/ 	.byte	0x04, 0x17
        /*000a*/ 	.short	(.L_5145 - .L_5144)
.L_5144:
        /*000c*/ 	.word	0x00000000
        /*0010*/ 	.short	0x0002
        /*0012*/ 	.short	0x0018
        /*0014*/ 	.byte	0x00, 0xf0, 0x41, 0x00


	//----- nvinfo : EIATTR_KPARAM_INFO
	.align		4
.L_5145:
        /*0018*/ 	.byte	0x04, 0x17
        /*001a*/ 	.short	(.L_5147 - .L_5146)
.L_5146:
        /*001c*/ 	.word	0x00000000
        /*0020*/ 	.short	0x0001
        /*0022*/ 	.short	0x0008
        /*0024*/ 	.byte	0x00, 0xf0, 0x41, 0x00


	//----- nvinfo : EIATTR_KPARAM_INFO
	.align		4
.L_5147:
        /*0028*/ 	.byte	0x04, 0x17
        /*002a*/ 	.short	(.L_5149 - .L_5148)
.L_5148:
        /*002c*/ 	.word	0x00000000
        /*0030*/ 	.short	0x0000
        /*0032*/ 	.short	0x0000
        /*0034*/ 	.byte	0x00, 0xf0, 0x11, 0x00


	//----- nvinfo : EIATTR_SPARSE_MMA_MASK
	.align		4
.L_5149:
        /*0038*/ 	.byte	0x03, 0x50
        /*003a*/ 	.short	0x0000


	//----- nvinfo : EIATTR_MAXREG_COUNT
	.align		4
        /*003c*/ 	.byte	0x03, 0x1b
        /*003e*/ 	.short	0x00ff


	//----- nvinfo : EIATTR_MERCURY_ISA_VERSION
	.align		4
        /*0040*/ 	.byte	0x03, 0x5f
        /*0042*/ 	.short	0x0101


	//----- nvinfo : EIATTR_VRC_CTA_INIT_COUNT
	.align		4
        /*0044*/ 	.byte	0x02, 0x4a
	.zero		1
	.zero		1


	//----- nvinfo : EIATTR_EXIT_INSTR_OFFSETS
	.align		4
        /*0048*/ 	.byte	0x04, 0x1c
        /*004a*/ 	.short	(.L_5151 - .L_5150)


	//   ....[0]....
.L_5150:
        /*004c*/ 	.word	0x00000010


	//----- nvinfo : EIATTR_MAX_THREADS
	.align		4
.L_5151:
        /*0050*/ 	.byte	0x04, 0x05
        /*0052*/ 	.short	(.L_5153 - .L_5152)
.L_5152:
        /*0054*/ 	.word	0x00000080
        /*0058*/ 	.word	0x00000001
        /*005c*/ 	.word	0x00000001


	//----- nvinfo : EIATTR_CBANK_PARAM_SIZE
	.align		4
.L_5153:
        /*0060*/ 	.byte	0x03, 0x19
        /*0062*/ 	.short	0x0028


	//----- nvinfo : EIATTR_PARAM_CBANK
	.align		4
        /*0064*/ 	.byte	0x04, 0x0a
        /*0066*/ 	.short	(.L_5155 - .L_5154)
	.align		4
.L_5154:
        /*0068*/ 	.word	index@(.nv.constant0._ZN2at6native29vectorized_elementwise_kernelILi8EZZZNS0_21clamp_min_kernel_cudaERNS_18TensorIteratorBaseERKN3c106ScalarEENKUlvE_clEvENKUlvE6_clEvEUlNS4_4HalfEE_St5arrayIPcLm2EEEEviT0_T1_)
        /*006c*/ 	.short	0x0380
        /*006e*/ 	.short	0x0028


	//----- nvinfo : EIATTR_SW_WAR
	.align		4
.L_5155:
        /*0070*/ 	.byte	0x04, 0x36
        /*0072*/ 	.short	(.L_5157 - .L_5156)
.L_5156:
        /*0074*/ 	.word	0x00000008
.L_5157:


//--------------------- .nv.info._ZN2at6native18elementwise_kernelILi128ELi4EZNS0_15gpu_kernel_implIZZZNS0_21clamp_min_kernel_cudaERNS_18TensorIteratorBaseERKN3c106ScalarEENKUlvE_clEvENKUlvE5_clEvEUlfE_EEvS4_RKT_EUliE_EEviT1_ --------------------------
	.section	.nv.info._ZN2at6native18elementwise_kernelILi128ELi4EZNS0_15gpu_kernel_implIZZZNS0_21clamp_min_kernel_cudaERNS_18TensorIteratorBaseERKN3c106ScalarEENKUlvE_clEvENKUlvE5_clEvEUlfE_EEvS4_RKT_EUliE_EEviT1_,"",@"SHT_CUDA_INFO"
	.sectionflags	@""
	.align	4


	//----- nvinfo : EIATTR_CUDA_API_VERSION
	.align		4
        /*0000*/ 	.byte	0x04, 0x37
        /*0002*/ 	.short	(.L_5159 - .L_5158)
.L_5158:
        /*0004*/ 	.word	0x00000082


	//----- nvinfo : EIATTR_KPARAM_INFO
	.align		4
.L_5159:
        /*0008*/ 	.byte	0x04, 0x17
        /*000a*/ 	.short	(.L_5161 - .L_5160)
.L_5160:
        /*000c*/ 	.word	0x00000000
        /*0010*/ 	.short	0x0001
        /*0012*/ 	.short	0x0008
        /*0014*/ 	.byte	0x00, 0xf0, 0xa1, 0x08


	//----- nvinfo : EIATTR_KPARAM_INFO
	.align		4
.L_5161:
        /*0018*/ 	.byte	0x04, 0x17
        /*001a*/ 	.short	(.L_5163 - .L_5162)
.L_5162:
        /*001c*/ 	.word	0x00000000
        /*0020*/ 	.short	0x0000
        /*0022*/ 	.short	0x0000
        /*0024*/ 	.byte	0x00, 0xf0, 0x11, 0x00


	//----- nvinfo : EIATTR_SPARSE_MMA_MASK
	.align		4
.L_5163:
        /*0028*/ 	.byte	0x03, 0x50
        /*002a*/ 	.short	0x0000


	//----- nvinfo : EIATTR_MAXREG_COUNT
	.align		4
        /*002c*/ 	.byte	0x03, 0x1b
        /*002e*/ 	.short	0x0080


	//----- nvinfo : EIATTR_EXTERNS
	.align		4
        /*0030*/ 	.byte	0x04, 0x0f
        /*0032*/ 	.short	(.L_5165 - .L_5164)


	//   ....[0]....
	.align		4
.L_5164:
        /*0034*/ 	.word	index@(__assertfail)


	//----- nvinfo : EIATTR_MERCURY_ISA_VERSION
	.align		4
.L_5165:
        /*0038*/ 	.byte	0x03, 0x5f
        /*003a*/ 	.short	0x0101


	//----- nvinfo : EIATTR_VRC_CTA_INIT_COUNT
	.align		4
        /*003c*/ 	.byte	0x02, 0x4a
	.zero		1
	.zero		1


	//----- nvinfo : EIATTR_SYSCALL_OFFSETS
	.align		4
        /*0040*/ 	.byte	0x04, 0x46
        /*0042*/ 	.short	(.L_5167 - .L_5166)


	//   ....[0]....
.L_5166:
        /*0044*/ 	.word	0x00002150


	//   ....[1]....
        /*0048*/ 	.word	0x00002f30


	//   ....[2]....
        /*004c*/ 	.word	0x000051c0


	//   ....[3]....
        /*0050*/ 	.word	0x00005e00


	//   ....[4]....
        /*0054*/ 	.word	0x000081a0


	//   ....[5]....
        /*0058*/ 	.word	0x00008de0


	//   ....[6]....
        /*005c*/ 	.word	0x0000b190


	//   ....[7]....
        /*0060*/ 	.word	0x0000bdb0


	//----- nvinfo : EIATTR_EXIT_INSTR_OFFSETS
	.align		4
.L_5167:
        /*0064*/ 	.byte	0x04, 0x1c
        /*0066*/ 	.short	(.L_5169 - .L_5168)


	//   ....[0]....
.L_5168:
        /*0068*/ 	.word	0x00009090


	//   ....[1]....
        /*006c*/ 	.word	0x0000b330


	//   ....[2]....
        /*0070*/ 	.word	0x0000b370


	//   ....[3]....
        /*0074*/ 	.word	0x0000b400


	//   ....[4]....
        /*0078*/ 	.word	0x0000b430


	//   ....[5]....
        /*007c*/ 	.word	0x0000b460


	//   ....[6]....
        /*0080*/ 	.word	0x0000b4e0


	//   ....[7]....
        /*0084*/ 	.word	0x0000b510


	//   ....[8]....
        /*0088*/ 	.word	0x0000b5a0


	//   ....[9]....
        /*008c*/ 	.word	0x0000b5e0


	//   ....[10]....
        /*0090*/ 	.word	0x0000b620


	//   ....[11]....
        /*0094*/ 	.word	0x0000b6f0


	//   ....[12]....
        /*0098*/ 	.word	0x0000b850


	//   ....[13]....
        /*009c*/ 	.word	0x0000b9b0


	//   ....[14]....
        /*00a0*/ 	.word	0x0000bb00


	//   ....[15]....
        /*00a4*/ 	.word	0x0000bb30


	//   ....[16]....
        /*00a8*/ 	.word	0x0000bb60


	//   ....[17]....
        /*00ac*/ 	.word	0x0000bc00


	//   ....[18]....
        /*00b0*/ 	.word	0x0000bc50


	//   ....[19]....
        /*00b4*/ 	.word	0x0000bdc0


	//   ....[20]....
        /*00b8*/ 	.word	0x0000bec0


	//   ....[21]....
        /*00bc*/ 	.word	0x0000bff0


	//   ....[22]....
        /*00c0*/ 	.word	0x0000c020


	//----- nvinfo : EIATTR_MAX_THREADS
	.align		4
.L_5169:
        /*00c4*/ 	.byte	0x04, 0x05
        /*00c6*/ 	.short	(.L_5171 - .L_5170)
.L_5170:
        /*00c8*/ 	.word	0x00000080
        /*00cc*/ 	.word	0x00000001
        /*00d0*/ 	.word	0x00000001


	//----- nvinfo : EIATTR_CRS_STACK_SIZE
	.align		4
.L_5171:
        /*00d4*/ 	.byte	0x04, 0x1e
        /*00d6*/ 	.short	(.L_5173 - .L_5172)
.L_5172:
        /*00d8*/ 	.word	0x00000000


	//----- nvinfo : EIATTR_CBANK_PARAM_SIZE
	.align		4
.L_5173:
        /*00dc*/ 	.byte	0x03, 0x19
        /*00de*/ 	.short	0x0230


	//----- nvinfo : EIATTR_PARAM_CBANK
	.align		4
        /*00e0*/ 	.byte	0x04, 0x0a
        /*00e2*/ 	.short	(.L_5175 - .L_5174)
	.align		4
.L_5174:
        /*00e4*/ 	.word	index@(.nv.constant0._ZN2at6native18elementwise_kernelILi128ELi4EZNS0_15gpu_kernel_implIZZZNS0_21clamp_min_kernel_cudaERNS_18TensorIteratorBaseERKN3c106ScalarEENKUlvE_clEvENKUlvE5_clEvEUlfE_EEvS4_RKT_EUliE_EEviT1_)
        /*00e8*/ 	.short	0x0380
        /*00ea*/ 	.short	0x0230


	//----- nvinfo : EIATTR_SW_WAR
	.align		4
.L_5175:
        /*00ec*/ 	.byte	0x04, 0x36
        /*00ee*/ 	.short	(.L_5177 - .L_5176)
.L_5176:
        /*00f0*/ 	.word	0x00000008
.L_5177:


//--------------------- .nv.info._ZN2at6native27unrolled_elementwise_kernelIZZZNS0_21clamp_min_kernel_cudaERNS_18TensorIteratorBaseERKN3c106ScalarEENKUlvE_clEvENKUlvE5_clEvEUlfE_St5arrayIPcLm2EELi4E23TrivialOffsetCalculatorILi1EjESF_NS0_6memory12LoadWithCastILi1EEENSG_13StoreWithCastILi1EEEEEviT_T0_T2_T3_T4_T5_ --------------------------
	.section	.nv.info._ZN2at6native27unrolled_elementwise_kernelIZZZNS0_21clamp_min_kernel_cudaERNS_18TensorIteratorBaseERKN3c106ScalarEENKUlvE_clEvENKUlvE5_clEvEUlfE_St5arrayIPcLm2EELi4E23TrivialOffsetCalculatorILi1EjESF_NS0_6memory12LoadWithCastILi1EEENSG_13StoreWithCastILi1EEEEEviT_T0_T2_T3_T4_T5_,"",@"SHT_CUDA_INFO"
	.sectionflags	@""
	.align	4


	//----- nvinfo : EIATTR_CUDA_API_VERSION
	.align		4
        /*0000*/ 	.byte	0x04, 0x37
        /*0002*/ 	.short	(.L_5179 - .L_5178)
.L_5178:
        /*0004*/ 	.word	0x00000082


	//----- nvinfo : EIATTR_KPARAM_INFO
	.align		4
.L_5179:
        /*0008*/ 	.byte	0x04, 0x17
        /*000a*/ 	.short	(.L_5181 - .L_5180)
.L_5180:
        /*000c*/ 	.word	0x00000000
        /*0010*/ 	.short	0x0006
        /*0012*/ 	.short	0x0034
        /*0014*/ 	.byte	0x00, 0xf0, 0x21, 0x00


	//----- nvinfo : EIATTR_KPARAM_INFO
	.align		4
.L_5181:
        /*0018*/ 	.byte	0x04, 0x17
        /*001a*/ 	.short	(.L_5183 - .L_5182)
.L_5182:
        /*001c*/ 	.word	0x00000000
        /*0020*/ 	.short	0x0005
        /*0022*/ 	.short	0x002c
        /*0024*/ 	.byte	0x00, 0xf0, 0x21, 0x00


	//----- nvinfo : EIATTR_KPARAM_INFO
	.align		4
.L_5183:
        /*0028*/ 	.byte	0x04, 0x17
        /*002a*/ 	.short	(.L_5185 - .L_5184)
.L_5184:
        /*002c*/ 	.word	0x00000000
        /*0030*/ 	.short	0x0004
        /*0032*/ 	.short	0x0029
        /*0034*/ 	.byte	0x00, 0xf0, 0x05, 0x00


	//----- nvinfo : EIATTR_KPARAM_INFO
	.align		4
.L_5185:
        /*0038*/ 	.byte	0x04, 0x17
        /*003a*/ 	.short	(.L_5187 - .L_5186)
.L_5186:
        /*003c*/ 	.word	0x00000000
        /*0040*/ 	.short	0x0003
        /*0042*/ 	.short	0x0028
        /*0044*/ 	.byte	0x00, 0xf0, 0x05, 0x00


	//----- nvinfo : EIATTR_KPARAM_INFO
	.align		4
.L_5187:
        /*0048*/ 	.byte	0x04, 0x17
        /*004a*/ 	.short	(.L_5189 - .L_5188)
.L_5188:
        /*004c*/ 	.word	0x00000000
        /*0050*/ 	.short	0x0002
        /*0052*/ 	.short	0x0018
        /*0054*/ 	.byte	0x00, 0xf0, 0x41, 0x00


	//----- nvinfo : EIATTR_KPARAM_INFO
	.align		4
.L_5189:
        /*0058*/ 	.byte	0x04, 0x17
        /*005a*/ 	.short	(.L_5191 - .L_5190)
.L_5190:
        /*005c*/ 	.word	0x00000000
        /*0060*/ 	.short	0x0001
        /*0062*/ 	.short	0x0008
        /*0064*/ 	.byte	0x00, 0xf0, 0x41, 0x00


	//----- nvinfo : EIATTR_KPARAM_INFO
	.align		4
.L_5191:
        /*0068*/ 	.byte	0x04, 0x17
        /*006a*/ 	.short	(.L_5193 - .L_5192)
.L_5192:
        /*006c*/ 	.word	0x00000000
        /*0070*/ 	.short	0x0000
        /*0072*/ 	.short	0x0000
        /*0074*/ 	.byte	0x00, 0xf0, 0x11, 0x00


	//----- nvinfo : EIATTR_SPARSE_MMA_MASK
	.align		4
.L_5193:
        /*0078*/ 	.byte	0x03, 0x50
        /*007a*/ 	.short	0x0000


	//----- nvinfo : EIATTR_MAXREG_COUNT
	.align		4
        /*007c*/ 	.byte	0x03, 0x1b
        /*007e*/ 	.short	0x00ff


	//----- nvinfo : EIATTR_EXTERNS
	.align		4
        /*0080*/ 	.byte	0x04, 0x0f
        /*0082*/ 	.short	(.L_5195 - .L_5194)


	//   ....[0]....
	.align		4
.L_5194:
        /*0084*/ 	.word	index@(__assertfail)


	//----- nvinfo : EIATTR_MERCURY_ISA_VERSION
	.align		4
.L_5195:
        /*0088*/ 	.byte	0x03, 0x5f
        /*008a*/ 	.short	0x0101


	//----- nvinfo : EIATTR_VRC_CTA_INIT_COUNT
	.align		4
        /*008c*/ 	.byte	0x02, 0x4a
	.zero		1
	.zero		1


	//----- nvinfo : EIATTR_SYSCALL_OFFSETS
	.align		4
        /*0090*/ 	.byte	0x04, 0x46
        /*0092*/ 	.short	(.L_5197 - .L_5196)


	//   ....[0]....
.L_5196:
        /*0094*/ 	.word	0x00000e60


	//   ....[1]....
        /*0098*/ 	.word	0x00001df0


	//   ....[2]....
        /*009c*/ 	.word	0x00002d00


	//   ....[3]....
        /*00a0*/ 	.word	0x00003be0


	//   ....[4]....
        /*00a4*/ 	.word	0x00004a30


	//   ....[5]....
        /*00a8*/ 	.word	0x00005780


	//   ....[6]....
        /*00ac*/ 	.word	0x00006600


	//   ....[7]....
        /*00b0*/ 	.word	0x00007460


	//----- nvinfo : EIATTR_EXIT_INSTR_OFFSETS
	.align		4
.L_5197:
        /*00b4*/ 	.byte	0x04, 0x1c
        /*00b6*/ 	.short	(.L_5199 - .L_5198)


	//   ....[0]....
.L_5198:
        /*00b8*/ 	.word	0x000068a0


	//   ....[1]....
        /*00bc*/ 	.word	0x000069e0


	//   ....[2]....
        /*00c0*/ 	.word	0x00006a20


	//   ....[3]....
        /*00c4*/ 	.word	0x00006ab0


	//   ....[4]....
        /*00c8*/ 	.word	0x00006ae0


	//   ....[5]....
        /*00cc*/ 	.word	0x00006b10


	//   ....[6]....
        /*00d0*/ 	.word	0x00006b90


	//   ....[7]....
        /*00d4*/ 	.word	0x00006bc0


	//   ....[8]....
        /*00d8*/ 	.word	0x00006c50


	//   ....[9]....
        /*00dc*/ 	.word	0x00006c90


	//   ....[10]....
        /*00e0*/ 	.word	0x00006cd0


	//   ....[11]....
        /*00e4*/ 	.word	0x00006da0


	//   ....[12]....
        /*00e8*/ 	.word	0x00006f00


	//   ....[13]....
        /*00ec*/ 	.word	0x00007060


	//   ....[14]....
        /*00f0*/ 	.word	0x000071b0


	//   ....[15]....
        /*00f4*/ 	.word	0x000071e0


	//   ....[16]....
        /*00f8*/ 	.word	0x00007210


	//   ....[17]....
        /*00fc*/ 	.word	0x000072b0


	//   ....[18]....
        /*0100*/ 	.word	0x00007300


	//   ....[19]....
        /*0104*/ 	.word	0x00007470


	//   ....[20]....
        /*0108*/ 	.word	0x00007570


	//   ....[21]....
        /*010c*/ 	.word	0x000076a0


	//   ....[22]....
        /*0110*/ 	.word	0x000076d0


	//----- nvinfo : EIATTR_MAX_THREADS
	.align		4
.L_5199:
        /*0114*/ 	.byte	0x04, 0x05
        /*0116*/ 	.short	(.L_5201 - .L_5200)
.L_5200:
        /*0118*/ 	.word	0x00000080
        /*011c*/ 	.word	0x00000001
        /*0120*/ 	.word	0x00000001


	//----- nvinfo : EIATTR_CRS_STACK_SIZE
	.align		4
.L_5201:
        /*0124*/ 	.byte	0x04, 0x1e
        /*0126*/ 	.short	(.L_5203 - .L_5202)
.L_5202:
        /*0128*/ 	.word	0x00000000


	//----- nvinfo : EIATTR_CBANK_PARAM_SIZE
	.align		4
.L_5203:
        /*012c*/ 	.byte	0x03, 0x19
        /*012e*/ 	.short	0x003c


	//----- nvinfo : EIATTR_PARAM_CBANK
	.align		4
        /*0130*/ 	.byte	0x04, 0x0a
        /*0132*/ 	.short	(.L_5205 - .L_5204)
	.align		4
.L_5204:
        /*0134*/ 	.word	index@(.nv.constant0._ZN2at6native27unrolled_elementwise_kernelIZZZNS0_21clamp_min_kernel_cudaERNS_18TensorIteratorBaseERKN3c106ScalarEENKUlvE_clEvENKUlvE5_clEvEUlfE_St5arrayIPcLm2EELi4E23TrivialOffsetCalculatorILi1EjESF_NS0_6memory12LoadWithCastILi1EEENSG_13StoreWithCastILi1EEEEEviT_T0_T2_T3_T4_T5_)
        /*0138*/ 	.short	0x0380
        /*013a*/ 	.short	0x003c


	//----- nvinfo : EIATTR_SW_WAR
	.align		4
.L_5205:
        /*013c*/ 	.byte	0x04, 0x36
        /*013e*/ 	.short	(.L_5207 - .L_5206)
.L_5206:
        /*0140*/ 	.word	0x00000008
.L_5207:


//--------------------- .nv.info._ZN2at6native18elementwise_kernelILi128ELi2EZNS0_22gpu_kernel_impl_nocastIZZZNS0_21clamp_min_kernel_cudaERNS_18TensorIteratorBaseERKN3c106ScalarEENKUlvE_clEvENKUlvE5_clEvEUlfE_EEvS4_RKT_EUliE_EEviT1_ --------------------------
	.section	.nv.info._ZN2at6native18elementwise_kernelILi128ELi2EZNS0_22gpu_kernel_impl_nocastIZZZNS0_21clamp_min_kernel_cudaERNS_18TensorIteratorBaseERKN3c106ScalarEENKUlvE_clEvENKUlvE5_clEvEUlfE_EEvS4_RKT_EUliE_EEviT1_,"",@"SHT_CUDA_INFO"
	.sectionflags	@""
	.align	4


	//----- nvinfo : EIATTR_CUDA_API_VERSION
	.align		4
        /*0000*/ 	.byte	0x04, 0x37
        /*0002*/ 	.short	(.L_5209 - .L_5208)
.L_5208:
        /*0004*/ 	.word	0x00000082


	//----- nvinfo : EIATTR_KPARAM_INFO
	.align		4
.L_5209:
        /*0008*/ 	.byte	0x04, 0x17
        /*000a*/ 	.short	(.L_5211 - .L_5210)
.L_5210:
        /*000c*/ 	.word	0x00000000
        /*0010*/ 	.short	0x0001
        /*0012*/ 	.short	0x0008
        /*0014*/ 	.byte	0x00, 0xf0, 0x81, 0x08


	//----- nvinfo : EIATTR_KPARAM_INFO
	.align		4
.L_5211:
        /*0018*/ 	.byte	0x04, 0x17
        /*001a*/ 	.short	(.L_5213 - .L_5212)
.L_5212:
        /*001c*/ 	.word	0x00000000
        /*0020*/ 	.short	0x0000
        /*0022*/ 	.short	0x0000
        /*0024*/ 	.byte	0x00, 0xf0, 0x11, 0x00


	//----- nvinfo : EIATTR_SPARSE_MMA_MASK
	.align		4
.L_5213:
        /*0028*/ 	.byte	0x03, 0x50
        /*002a*/ 	.short	0x0000


	//----- nvinfo : EIATTR_MAXREG_COUNT
	.align		4
        /*002c*/ 	.byte	0x03, 0x1b
        /*002e*/ 	.short	0x0080


	//----- nvinfo : EIATTR_MERCURY_ISA_VERSION
	.align		4
        /*0030*/ 	.byte	0x03, 0x5f
        /*0032*/ 	.short	0x0101


	//----- nvinfo : EIATTR_VRC_CTA_INIT_COUNT
	.align		4
        /*0034*/ 	.byte	0x02, 0x4a
	.zero		1
	.zero		1


	//----- nvinfo : EIATTR_EXIT_INSTR_OFFSETS
	.align		4
        /*0038*/ 	.byte	0x04, 0x1c
        /*003a*/ 	.short	(.L_5215 - .L_5214)


	//   ....[0]....
.L_5214:
        /*003c*/ 	.word	0x00000170


	//   ....[1]....
        /*0040*/ 	.word	0x000001f0


	//   ....[2]....
        /*0044*/ 	.word	0x000015e0


	//   ....[3]....
        /*0048*/ 	.word	0x00002930


	//----- nvinfo : EIATTR_MAX_THREADS
	.align		4
.L_5215:
        /*004c*/ 	.byte	0x04, 0x05
        /*004e*/ 	.short	(.L_5217 - .L_5216)
.L_5216:
        /*0050*/ 	.word	0x00000080
        /*0054*/ 	.word	0x00000001
        /*0058*/ 	.word	0x00000001


	//----- nvinfo : EIATTR_CRS_STACK_SIZE
	.align		4
.L_5217:
        /*005c*/ 	.byte	0x04, 0x1e
        /*005e*/ 	.short	(.L_5219 - .L_5218)
.L_5218:
        /*0060*/ 	.word	0x00000000


	//----- nvinfo : EIATTR_CBANK_PARAM_SIZE
	.align		4
.L_5219:
        /*0064*/ 	.byte	0x03, 0x19
        /*0066*/ 	.short	0x0228


	//----- nvinfo : EIATTR_PARAM_CBANK
	.align		4
        /*0068*/ 	.byte	0x04, 0x0a
        /*006a*/ 	.short	(.L_5221 - .L_5220)
	.align		4
.L_5220:
        /*006c*/ 	.word	index@(.nv.constant0._ZN2at6native18elementwise_kernelILi128ELi2EZNS0_22gpu_kernel_impl_nocastIZZZNS0_21clamp_min_kernel_cudaERNS_18TensorIteratorBaseERKN3c106ScalarEENKUlvE_clEvENKUlvE5_clEvEUlfE_EEvS4_RKT_EUliE_EEviT1_)
        /*0070*/ 	.short	0x0380
        /*0072*/ 	.short	0x0228


	//----- nvinfo : EIATTR_SW_WAR
	.align		4
.L_5221:
        /*0074*/ 	.byte	0x04, 0x36
        /*0076*/ 	.short	(.L_5223 - .L_5222)
.L_5222:
        /*0078*/ 	.word	0x00000008
.L_5223:


//--------------------- .nv.info._ZN2at6native27unrolled_elementwise_kernelIZZZNS0_21clamp_min_kernel_cudaERNS_18TensorIteratorBaseERKN3c106ScalarEENKUlvE_clEvENKUlvE5_clEvEUlfE_St5arrayIPcLm2EELi4E23TrivialOffsetCalculatorILi1EjESF_NS0_6memory15LoadWithoutCastENSG_16StoreWithoutCastEEEviT_T0_T2_T3_T4_T5_ --------------------------
	.section	.nv.info._ZN2at6native27unrolled_elementwise_kernelIZZZNS0_21clamp_min_kernel_cudaERNS_18TensorIteratorBaseERKN3c106ScalarEENKUlvE_clEvENKUlvE5_clEvEUlfE_St5arrayIPcLm2EELi4E23TrivialOffsetCalculatorILi1EjESF_NS0_6memory15LoadWithoutCastENSG_16StoreWithoutCastEEEviT_T0_T2_T3_T4_T5_,"",@"SHT_CUDA_INFO"
	.sectionflags	@""
	.align	4


	//----- nvinfo : EIATTR_CUDA_API_VERSION
	.align		4
        /*0000*/ 	.byte	0x04, 0x37
        /*0002*/ 	.short	(.L_5225 - .L_5224)
.L_5224:
        /*0004*/ 	.word	0x00000082


	//----- nvinfo : EIATTR_KPARAM_INFO
	.align		4
.L_5225:
        /*0008*/ 	.byte	0x04, 0x17
        /*000a*/ 	.short	(.L_5227 - .L_5226)
.L_5226:
        /*000c*/ 	.word	0x00000000
        /*0010*/ 	.short	0x0006
        /*0012*/ 	.short	0x002b
        /*0014*/ 	.byte	0x00, 0xf0, 0x05, 0x00


	//----- nvinfo : EIATTR_KPARAM_INFO
	.align		4
.L_5227:
        /*0018*/ 	.byte	0x04, 0x17
        /*001a*/ 	.short	(.L_5229 - .L_5228)
.L_5228:
        /*001c*/ 	.word	0x00000000
        /*0020*/ 	.short	0x0005
        /*0022*/ 	.short	0x002a
        /*0024*/ 	.byte	0x00, 0xf0, 0x05, 0x00


	//----- nvinfo : EIATTR_KPARAM_INFO
	.align		4
.L_5229:
        /*0028*/ 	.byte	0x04, 0x17
        /*002a*/ 	.short	(.L_5231 - .L_5230)
.L_5230:
        /*002c*/ 	.word	0x00000000
        /*0030*/ 	.short	0x0004
        /*0032*/ 	.short	0x0029
        /*0034*/ 	.byte	0x00, 0xf0, 0x05, 0x00


	//----- nvinfo : EIATTR_KPARAM_INFO
	.align		4
.L_5231:
        /*0038*/ 	.byte	0x04, 0x17
        /*003a*/ 	.short	(.L_5233 - .L_5232)
.L_5232:
        /*003c*/ 	.word	0x00000000
        /*0040*/ 	.short	0x0003
        /*0042*/ 	.short	0x0028
        /*0044*/ 	.byte	0x00, 0xf0, 0x05, 0x00


	//----- nvinfo : EIATTR_KPARAM_INFO
	.align		4
.L_5233:
        /*0048*/ 	.byte	0x04, 0x17
        /*004a*/ 	.short	(.L_5235 - .L_5234)
.L_5234:
        /*004c*/ 	.word	0x00000000
        /*0050*/ 	.short	0x0002
        /*0052*/ 	.short	0x0018
        /*0054*/ 	.byte	0x00, 0xf0, 0x41, 0x00


	//----- nvinfo : EIATTR_KPARAM_INFO
	.align		4
.L_5235:
        /*0058*/ 	.byte	0x04, 0x17
        /*005a*/ 	.short	(.L_5237 - .L_5236)
.L_5236:
        /*005c*/ 	.word	0x00000000
        /*0060*/ 	.short	0x0001
        /*0062*/ 	.short	0x0008
        /*0064*/ 	.byte	0x00, 0xf0, 0x41, 0x00


	//----- nvinfo : EIATTR_KPARAM_INFO
	.align		4
.L_5237:
        /*0068*/ 	.byte	0x04, 0x17
        /*006a*/ 	.short	(.L_5239 - .L_5238)
.L_5238:
        /*006c*/ 	.word	0x00000000
        /*0070*/ 	.short	0x0000
        /*0072*/ 	.short	0x0000
        /*0074*/ 	.byte	0x00, 0xf0, 0x11, 0x00


	//----- nvinfo : EIATTR_SPARSE_MMA_MASK
	.align		4
.L_5239:
        /*0078*/ 	.byte	0x03, 0x50
        /*007a*/ 	.short	0x0000


	//----- nvinfo : EIATTR_MAXREG_COUNT
	.align		4
        /*007c*/ 	.byte	0x03, 0x1b
        /*007e*/ 	.short	0x00ff


	//----- nvinfo : EIATTR_MERCURY_ISA_VERSION
	.align		4
        /*0080*/ 	.byte	0x03, 0x5f
        /*0082*/ 	.short	0x0101


	//----- nvinfo : EIATTR_VRC_CTA_INIT_COUNT
	.align		4
        /*0084*/ 	.byte	0x02, 0x4a
	.zero		1
	.zero		1


	//----- nvinfo : EIATTR_EXIT_INSTR_OFFSETS
	.align		4
        /*0088*/ 	.byte	0x04, 0x1c
        /*008a*/ 	.short	(.L_5241 - .L_5240)


	//   ....[0]....
.L_5240:
        /*008c*/ 	.word	0x00000450


	//   ....[1]....
        /*0090*/ 	.word	0x000004a0


	//----- nvinfo : EIATTR_MAX_THREADS
	.align		4
.L_5241:
        /*0094*/ 	.byte	0x04, 0x05
        /*0096*/ 	.short	(.L_5243 - .L_5242)
.L_5242:
        /*0098*/ 	.word	0x00000080
        /*009c*/ 	.word	0x00000001
        /*00a0*/ 	.word	0x00000001


	//----- nvinfo : EIATTR_CRS_STACK_SIZE
	.align		4
.L_5243:
        /*00a4*/ 	.byte	0x04, 0x1e
        /*00a6*/ 	.short	(.L_5245 - .L_5244)
.L_5244:
        /*00a8*/ 	.word	0x00000000


	//----- nvinfo : EIATTR_CBANK_PARAM_SIZE
	.align		4
.L_5245:
        /*00ac*/ 	.byte	0x03, 0x19
        /*00ae*/ 	.short	0x002c


	//----- nvinfo : EIATTR_PARAM_CBANK
	.align		4
        /*00b0*/ 	.byte	0x04, 0x0a
        /*00b2*/ 	.short	(.L_5247 - .L_5246)
	.align		4
.L_5246:
        /*00b4*/ 	.word	index@(.nv.constant0._ZN2at6native27unrolled_elementwise_kernelIZZZNS0_21clamp_min_kernel_cudaERNS_18TensorIteratorBaseERKN3c106ScalarEENKUlvE_clEvENKUlvE5_clEvEUlfE_St5arrayIPcLm2EELi4E23TrivialOffsetCalculatorILi1EjESF_NS0_6memory15LoadWithoutCastENSG_16StoreWithoutCastEEEviT_T0_T2_T3_T4_T5_)
        /*00b8*/ 	.short	0x0380
        /*00ba*/ 	.short	0x002c


	//----- nvinfo : EIATTR_SW_WAR
	.align		4
.L_5247:
        /*00bc*/ 	.byte	0x04, 0x36
        /*00be*/ 	.short	(.L_5249 - .L_5248)
.L_5248:
        /*00c0*/ 	.word	0x00000008
.L_5249:


//--------------------- .nv.info._ZN2at6native29vectorized_elementwise_kernelILi2EZZZNS0_21clamp_min_kernel_cudaERNS_18TensorIteratorBaseERKN3c106ScalarEENKUlvE_clEvENKUlvE5_clEvEUlfE_St5arrayIPcLm2EEEEviT0_T1_ --------------------------
	.section	.nv.info._ZN2at6native29vectorized_elementwise_kernelILi2EZZZNS0_21clamp_min_kernel_cudaERNS_18TensorIteratorBaseERKN3c106ScalarEENKUlvE_clEvENKUlvE5_clEvEUlfE_St5arrayIPcLm2EEEEviT0_T1_,"",@"SHT_CUDA_INFO"
	.sectionflags	@""
	.align	4


	//----- nvinfo : EIATTR_CUDA_API_VERSION
	.align		4
        /*0000*/ 	.byte	0x04, 0x37
        /*0002*/ 	.short	(.L_5251 - .L_5250)
.L_5250:
        /*0004*/ 	.word	0x00000082


	//----- nvinfo : EIATTR_KPARAM_INFO
	.align		4
.L_5251:
        /*0008*/ 	.byte	0x04, 0x17
        /*000a*/ 	.short	(.L_5253 - .L_5252)
.L_5252:
        /*000c*/ 	.word	0x00000000
        /*0010*/ 	.short	0x0002
        /*0012*/ 	.short	0x0018
        /*0014*/ 	.byte	0x00, 0xf0, 0x41, 0x00


	//----- nvinfo : EIATTR_KPARAM_INFO
	.align		4
.L_5253:
        /*0018*/ 	.byte	0x04, 0x17
        /*001a*/ 	.short	(.L_5255 - .L_5254)
.L_5254:
        /*001c*/ 	.word	0x00000000
        /*0020*/ 	.short	0x0001
        /*0022*/ 	.short	0x0008
        /*0024*/ 	.byte	0x00, 0xf0, 0x41, 0x00


	//----- nvinfo : EIATTR_KPARAM_INFO
	.align		4
.L_5255:
        /*0028*/ 	.byte	0x04, 0x17
        /*002a*/ 	.short	(.L_5257 - .L_5256)
.L_5256:
        /*002c*/ 	.word	0x00000000
        /*0030*/ 	.short	0x0000
        /*0032*/ 	.short	0x0000
        /*0034*/ 	.byte	0x00, 0xf0, 0x11, 0x00


	//----- nvinfo : EIATTR_SPARSE_MMA_MASK
	.align		4
.L_5257:
        /*0038*/ 	.byte	0x03, 0x50
        /*003a*/ 	.short	0x0000


	//----- nvinfo : EIATTR_MAXREG_COUNT
	.align		4
        /*003c*/ 	.byte	0x03, 0x1b
        /*003e*/ 	.short	0x00ff


	//----- nvinfo : EIATTR_MERCURY_ISA_VERSION
	.align		4
        /*0040*/ 	.byte	0x03, 0x5f
        /*0042*/ 	.short	0x0101


	//----- nvinfo : EIATTR_VRC_CTA_INIT_COUNT
	.align		4
        /*0044*/ 	.byte	0x02, 0x4a
	.zero		1
	.zero		1


	//----- nvinfo : EIATTR_EXIT_INSTR_OFFSETS
	.align		4
        /*0048*/ 	.byte	0x04, 0x1c
        /*004a*/ 	.short	(.L_5259 - .L_5258)


	//   ....[0]....
.L_5258:
        /*004c*/ 	.word	0x00000880


	//   ....[1]....
        /*0050*/ 	.word	0x000008d0


	//   ....[2]....
        /*0054*/ 	.word	0x00000ae0


	//----- nvinfo : EIATTR_MAX_THREADS
	.align		4
.L_5259:
        /*0058*/ 	.byte	0x04, 0x05
        /*005a*/ 	.short	(.L_5261 - .L_5260)
.L_5260:
        /*005c*/ 	.word	0x00000080
        /*0060*/ 	.word	0x00000001
        /*0064*/ 	.word	0x00000001


	//----- nvinfo : EIATTR_CRS_STACK_SIZE
	.align		4
.L_5261:
        /*0068*/ 	.byte	0x04, 0x1e
        /*006a*/ 	.short	(.L_5263 - .L_5262)
.L_5262:
        /*006c*/ 	.word	0x00000000


	//----- nvinfo : EIATTR_CBANK_PARAM_SIZE
	.align		4
.L_5263:
        /*0070*/ 	.byte	0x03, 0x19
        /*0072*/ 	.short	0x0028


	//----- nvinfo : EIATTR_PARAM_CBANK
	.align		4
        /*0074*/ 	.byte	0x04, 0x0a
        /*0076*/ 	.short	(.L_5265 - .L_5264)
	.align		4
.L_5264:
        /*0078*/ 	.word	index@(.nv.constant0._ZN2at6native29vectorized_elementwise_kernelILi2EZZZNS0_21clamp_min_kernel_cudaERNS_18TensorIteratorBaseERKN3c106ScalarEENKUlvE_clEvENKUlvE5_clEvEUlfE_St5arrayIPcLm2EEEEviT0_T1_)
        /*007c*/ 	.short	0x0380
        /*007e*/ 	.short	0x0028


	//----- nvinfo : EIATTR_SW_WAR
	.align		4
.L_5265:
        /*0080*/ 	.byte	0x04, 0x36
        /*0082*/ 	.short	(.L_5267 - .L_5266)
.L_5266:
        /*0084*/ 	.word	0x00000008
.L_5267:


//--------------------- .nv.info._ZN2at6native29vectorized_elementwise_kernelILi4EZZZNS0_21clamp_min_kernel_cudaERNS_18TensorIteratorBaseERKN3c106ScalarEENKUlvE_clEvENKUlvE5_clEvEUlfE_St5arrayIPcLm2EEEEviT0_T1_ --------------------------
	.section	.nv.info._ZN2at6native29vectorized_elementwise_kernelILi4EZZZNS0_21clamp_min_kernel_cudaERNS_18TensorIteratorBaseERKN3c106ScalarEENKUlvE_clEvENKUlvE5_clEvEUlfE_St5arrayIPcLm2EEEEviT0_T1_,"",@"SHT_CUDA_INFO"
	.sectionflags	@""
	.align	4


	//----- nvinfo : EIATTR_CUDA_API_VERSION
	.align		4
        /*0000*/ 	.byte	0x04, 0x37
        /*0002*/ 	.short	(.L_5269 - .L_5268)
.L_5268:
        /*0004*/ 	.word	0x00000082


	//----- nvinfo : EIATTR_KPARAM_INFO
	.align		4
.L_5269:
        /*0008*/ 	.byte	0x04, 0x17
        /*000a*/ 	.short	(.L_5271 - .L_5270)
.L_5270:
        /*000c*/ 	.word	0x00000000
        /*0010*/ 	.short	0x0002
        /*0012*/ 	.short	0x0018
        /*0014*/ 	.byte	0x00, 0xf0, 0x41, 0x00


	//----- nvinfo : EIATTR_KPARAM_INFO
	.align		4
.L_5271:
        /*0018*/ 	.byte	0x04, 0x17
        /*001a*/ 	.short	(.L_5273 - .L_5272)
.L_5272:
        /*001c*/ 	.word	0x00000000
        /*0020*/ 	.short	0x0001
        /*0022*/ 	.short	0x0008
        /*0024*/ 	.byte	0x00, 0xf0, 0x41, 0x00


	//----- nvinfo : EIATTR_KPARAM_INFO
	.align		4
.L_5273:
        /*0028*/ 	.byte	0x04, 0x17
        /*002a*/ 	.short	(.L_5275 - .L_5274)
.L_5274:
        /*002c*/ 	.word	0x00000000
        /*0030*/ 	.short	0x0000
        /*0032*/ 	.short	0x0000
        /*0034*/ 	.byte	0x00, 0xf0, 0x11, 0x00


	//----- nvinfo : EIATTR_SPARSE_MMA_MASK
	.align		4
.L_5275:
        /*0038*/ 	.byte	0x03, 0x50
        /*003a*/ 	.short	0x0000


	//----- nvinfo : EIATTR_MAXREG_COUNT
	.align		4
        /*003c*/ 	.byte	0x03, 0x1b
        /*003e*/ 	.short	0x00ff


	//----- nvinfo : EIATTR_MERCURY_ISA_VERSION
	.align		4
        /*0040*/ 	.byte	0x03, 0x5f
        /*0042*/ 	.short	0x0101


	//----- nvinfo : EIATTR_VRC_CTA_INIT_COUNT
	.align		4
        /*0044*/ 	.byte	0x02, 0x4a
	.zero		1
	.zero		1


	//----- nvinfo : EIATTR_EXIT_INSTR_OFFSETS
	.align		4
        /*0048*/ 	.byte	0x04, 0x1c
        /*004a*/ 	.short	(.L_5277 - .L_5276)


	//   ....[0]....
.L_5276:
        /*004c*/ 	.word	0x00000880


	//   ....[1]....
        /*0050*/ 	.word	0x000008d0


	//   ....[2]....
        /*0054*/ 	.word	0x00000aa0


	//----- nvinfo : EIATTR_MAX_THREADS
	.align		4
.L_5277:
        /*0058*/ 	.byte	0x04, 0x05
        /*005a*/ 	.short	(.L_5279 - .L_5278)
.L_5278:
        /*005c*/ 	.word	0x00000080
        /*0060*/ 	.word	0x00000001
        /*0064*/ 	.word	0x00000001


	//----- nvinfo : EIATTR_CRS_STACK_SIZE
	.align		4
.L_5279:
        /*0068*/ 	.byte	0x04, 0x1e
        /*006a*/ 	.short	(.L_5281 - .L_5280)
.L_5280:
        /*006c*/ 	.word	0x00000000


	//----- nvinfo : EIATTR_CBANK_PARAM_SIZE
	.align		4
.L_5281:
        /*0070*/ 	.byte	0x03, 0x19
        /*0072*/ 	.short	0x0028


	//----- nvinfo : EIATTR_PARAM_CBANK
	.align		4
        /*0074*/ 	.byte	0x04, 0x0a
        /*0076*/ 	.short	(.L_5283 - .L_5282)
	.align		4
.L_5282:
        /*0078*/ 	.word	index@(.nv.constant0._ZN2at6native29vectorized_elementwise_kernelILi4EZZZNS0_21clamp_min_kernel_cudaERNS_18TensorIteratorBaseERKN3c106ScalarEENKUlvE_clEvENKUlvE5_clEvEUlfE_St5arrayIPcLm2EEEEviT0_T1_)
        /*007c*/ 	.short	0x0380
        /*007e*/ 	.short	0x0028


	//----- nvinfo : EIATTR_SW_WAR
	.align		4
.L_5283:
        /*0080*/ 	.byte	0x04, 0x36
        /*0082*/ 	.short	(.L_5285 - .L_5284)
.L_5284:
        /*0084*/ 	.word	0x00000008
.L_5285:


//--------------------- .nv.info._ZN2at6native29vectorized_elementwise_kernelILi8EZZZNS0_21clamp_min_kernel_cudaERNS_18TensorIteratorBaseERKN3c106ScalarEENKUlvE_clEvENKUlvE5_clEvEUlfE_St5arrayIPcLm2EEEEviT0_T1_ --------------------------
	.section	.nv.info._ZN2at6native29vectorized_elementwise_kernelILi8EZZZNS0_21clamp_min_kernel_cudaERNS_18TensorIteratorBaseERKN3c106ScalarEENKUlvE_clEvENKUlvE5_clEvEUlfE_St5arrayIPcLm2EEEEviT0_T1_,"",@"SHT_CUDA_INFO"
	.sectionflags	@""
	.align	4


	//----- nvinfo : EIATTR_CUDA_API_VERSION
	.align		4
        /*0000*/ 	.byte	0x04, 0x37
        /*0002*/ 	.short	(.L_5287 - .L_5286)
.L_5286:
        /*0004*/ 	.word	0x00000082


	//----- nvinfo : EIATTR_KPARAM_INFO
	.align		4
.L_5287:
        /*0008*/ 	.byte	0x04, 0x17
        /*000a*/ 	.short	(.L_5289 - .L_5288)
.L_5288:
        /*000c*/ 	.word	0x00000000
        /*0010*/ 	.short	0x0002
        /*0012*/ 	.short	0x0018
        /*0014*/ 	.byte	0x00, 0xf0, 0x41, 0x00


	//----- nvinfo : EIATTR_KPARAM_INFO
	.align		4
.L_5289:
        /*0018*/ 	.byte	0x04, 0x17
        /*001a*/ 	.short	(.L_5291 - .L_5290)
.L_5290:
        /*001c*/ 	.word	0x00000000
        /*0020*/ 	.short	0x0001
        /*0022*/ 	.short	0x0008
        /*0024*/ 	.byte	0x00, 0xf0, 0x41, 0x00


	//----- nvinfo : EIATTR_KPARAM_INFO
	.align		4
.L_5291:
        /*0028*/ 	.byte	0x04, 0x17
        /*002a*/ 	.short	(.L_5293 - .L_5292)
.L_5292:
        /*002c*/ 	.word	0x00000000
        /*0030*/ 	.short	0x0000
        /*0032*/ 	.short	0x0000
        /*0034*/ 	.byte	0x00, 0xf0, 0x11, 0x00


	//----- nvinfo : EIATTR_SPARSE_MMA_MASK
	.align		4
.L_5293:
        /*0038*/ 	.byte	0x03, 0x50
        /*003a*/ 	.short	0x0000


	//----- nvinfo : EIATTR_MAXREG_COUNT
	.align		4
        /*003c*/ 	.byte	0x03, 0x1b
        /*003e*/ 	.short	0x00ff


	//----- nvinfo : EIATTR_MERCURY_ISA_VERSION
	.align		4
        /*0040*/ 	.byte	0x03, 0x5f
        /*0042*/ 	.short	0x0101


	//----- nvinfo : EIATTR_VRC_CTA_INIT_COUNT
	.align		4
        /*0044*/ 	.byte	0x02, 0x4a
	.zero		1
	.zero		1


	//----- nvinfo : EIATTR_EXIT_INSTR_OFFSETS
	.align		4
        /*0048*/ 	.byte	0x04, 0x1c
        /*004a*/ 	.short	(.L_5295 - .L_5294)


	//   ....[0]....
.L_5294:
        /*004c*/ 	.word	0x00000010


	//----- nvinfo : EIATTR_MAX_THREADS
	.align		4
.L_5295:
        /*0050*/ 	.byte	0x04, 0x05
        /*0052*/ 	.short	(.L_5297 - .L_5296)
.L_5296:
        /*0054*/ 	.word	0x00000080
        /*0058*/ 	.word	0x00000001
        /*005c*/ 	.word	0x00000001


	//----- nvinfo : EIATTR_CBANK_PARAM_SIZE
	.align		4
.L_5297:
        /*0060*/ 	.byte	0x03, 0x19
        /*0062*/ 	.short	0x0028


	//----- nvinfo : EIATTR_PARAM_CBANK
	.align		4
        /*0064*/ 	.byte	0x04, 0x0a
        /*0066*/ 	.short	(.L_5299 - .L_5298)
	.align		4
.L_5298:
        /*0068*/ 	.word	index@(.nv.constant0._ZN2at6native29vectorized_elementwise_kernelILi8EZZZNS0_21clamp_min_kernel_cudaERNS_18TensorIteratorBaseERKN3c106ScalarEENKUlvE_clEvENKUlvE5_clEvEUlfE_St5arrayIPcLm2EEEEviT0_T1_)
        /*006c*/ 	.short	0x0380
        /*006e*/ 	.short	0x0028


	//----- nvinfo : EIATTR_SW_WAR
	.align		4
.L_5299:
        /*0070*/ 	.byte	0x04, 0x36
        /*0072*/ 	.short	(.L_5301 - .L_5300)
.L_5300:
        /*0074*/ 	.word	0x00000008
.L_5301:


//--------------------- .nv.info._ZN2at6native18elementwise_kernelILi128ELi4EZNS0_15gpu_kernel_implIZZZNS0_21clamp_min_kernel_cudaERNS_18TensorIteratorBaseERKN3c106ScalarEENKUlvE_clEvENKUlvE4_clEvEUldE_EEvS4_RKT_EUliE_EEviT1_ --------------------------
	.section	.nv.info._ZN2at6native18elementwise_kernelILi128ELi4EZNS0_15gpu_kernel_implIZZZNS0_21clamp_min_kernel_cudaERNS_18TensorIteratorBaseERKN3c106ScalarEENKUlvE_clEvENKUlvE4_clEvEUldE_EEvS4_RKT_EUliE_EEviT1_,"",@"SHT_CUDA_INFO"
	.sectionflags	@""
	.align	4


	//----- nvinfo : EIATTR_CUDA_API_VERSION
	.align		4
        /*0000*/ 	.byte	0x04, 0x37
        /*0002*/ 	.short	(.L_5303 - .L_5302)
.L_5302:
        /*0004*/ 	.word	0x00000082


	//----- nvinfo : EIATTR_KPARAM_INFO
	.align		4
.L_5303:
        /*0008*/ 	.byte	0x04, 0x17
        /*000a*/ 	.short	(.L_5305 - .L_5304)
.L_5304:
        /*000c*/ 	.word	0x00000000
        /*0010*/ 	.short	0x0001
        /*0012*/ 	.short	0x0008
        /*0014*/ 	.byte	0x00, 0xf0, 0xa1, 0x08


	//----- nvinfo : EIATTR_KPARAM_INFO
	.align		4
.L_5305:
        /*0018*/ 	.byte	0x04, 0x17
        /*001a*/ 	.short	(.L_5307 - .L_5306)
.L_5306:
        /*001c*/ 	.word	0x00000000
        /*0020*/ 	.short	0x0000
        /*0022*/ 	.short	0x0000
        /*0024*/ 	.byte	0x00, 0xf0, 0x11, 0x00


	//----- nvinfo : EIATTR_SPARSE_MMA_MASK
	.align		4
.L_5307:
        /*0028*/ 	.byte	0x03, 0x50
        /*002a*/ 	.short	0x0000


	//----- nvinfo : EIATTR_MAXREG_COUNT
	.align		4
        /*002c*/ 	.byte	0x03, 0x1b
        /*002e*/ 	.short	0x0080


	//----- nvinfo : EIATTR_EXTERNS
	.align		4
        /*0030*/ 	.byte	0x04, 0x0f
        /*0032*/ 	.short	(.L_5309 - .L_5308)


	//   ....[0]....
	.align		4
.L_5308:
        /*0034*/ 	.word	index@(__assertfail)


	//----- nvinfo : EIATTR_MERCURY_ISA_VERSION
	.align		4
.L_5309:
        /*0038*/ 	.byte	0x03, 0x5f
        /*003a*/ 	.short	0x0101


	//----- nvinfo : EIATTR_VRC_CTA_INIT_COUNT
	.align		4
        /*003c*/ 	.byte	0x02, 0x4a
	.zero		1
	.zero		1


	//----- nvinfo : EIATTR_SYSCALL_OFFSETS
	.align		4
        /*0040*/ 	.byte	0x04, 0x46
        /*0042*/ 	.short	(.L_5311 - .L_5310)


	//   ....[0]....
.L_5310:
        /*0044*/ 	.word	0x00002180


	//   ....[1]....
        /*0048*/ 	.word	0x00003540


	//   ....[2]....
        /*004c*/ 	.word	0x000058d0


	//   ....[3]....
        /*0050*/ 	.word	0x00006990


	//   ....[4]....
        /*0054*/ 	.word	0x00008f50


	//   ....[5]....
        /*0058*/ 	.word	0x0000a010


	//   ....[6]....
        /*005c*/ 	.word	0x0000c5e0


	//   ....[7]....
        /*0060*/ 	.word	0x0000d670


	//----- nvinfo : EIATTR_EXIT_INSTR_OFFSETS
	.align		4
.L_5311:
        /*0064*/ 	.byte	0x04, 0x1c
        /*0066*/ 	.short	(.L_5313 - .L_5312)


	//   ....[0]....
.L_5312:
        /*0068*/ 	.word	0x0000a470


	//   ....[1]....
        /*006c*/ 	.word	0x0000c840


	//   ....[2]....
        /*0070*/ 	.word	0x0000c880


	//   ....[3]....
        /*0074*/ 	.word	0x0000c910


	//   ....[4]....
        /*0078*/ 	.word	0x0000c940


	//   ....[5]....
        /*007c*/ 	.word	0x0000c970


	//   ....[6]....
        /*0080*/ 	.word	0x0000ca80


	//   ....[7]....
        /*0084*/ 	.word	0x0000cb40


	//   ....[8]....
        /*0088*/ 	.word	0x0000cc60


	//   ....[9]....
        /*008c*/ 	.word	0x0000cd30


	//   ....[10]....
        /*0090*/ 	.word	0x0000cd50


	//   ....[11]....
        /*0094*/ 	.word	0x0000ce20


	//   ....[12]....
        /*0098*/ 	.word	0x0000d010


	//   ....[13]....
        /*009c*/ 	.word	0x0000d200


	//   ....[14]....
        /*00a0*/ 	.word	0x0000d3e0


	//   ....[15]....
        /*00a4*/ 	.word	0x0000d410


	//   ....[16]....
        /*00a8*/ 	.word	0x0000d440


	//   ....[17]....
        /*00ac*/ 	.word	0x0000d4e0


	//   ....[18]....
        /*00b0*/ 	.word	0x0000d510


	//   ....[19]....
        /*00b4*/ 	.word	0x0000d680


	//   ....[20]....
        /*00b8*/ 	.word	0x0000d810


	//   ....[21]....
        /*00bc*/ 	.word	0x0000d9d0


	//   ....[22]....
        /*00c0*/ 	.word	0x0000da90


	//----- nvinfo : EIATTR_MAX_THREADS
	.align		4
.L_5313:
        /*00c4*/ 	.byte	0x04, 0x05
        /*00c6*/ 	.short	(.L_5315 - .L_5314)
.L_5314:
        /*00c8*/ 	.word	0x00000080
        /*00cc*/ 	.word	0x00000001
        /*00d0*/ 	.word	0x00000001


	//----- nvinfo : EIATTR_CRS_STACK_SIZE
	.align		4
.L_5315:
        /*00d4*/ 	.byte	0x04, 0x1e
        /*00d6*/ 	.short	(.L_5317 - .L_5316)
.L_5316:
        /*00d8*/ 	.word	0x00000000


	//----- nvinfo : EIATTR_CBANK_PARAM_SIZE
	.align		4
.L_5317:
        /*00dc*/ 	.byte	0x03, 0x19
        /*00de*/ 	.short	0x0230


	//----- nvinfo : EIATTR_PARAM_CBANK
	.align		4
        /*00e0*/ 	.byte	0x04, 0x0a
        /*00e2*/ 	.short	(.L_5319 - .L_5318)
	.align		4
.L_5318:
        /*00e4*/ 	.word	index@(.nv.constant0._ZN2at6native18elementwise_kernelILi128ELi4EZNS0_15gpu_kernel_implIZZZNS0_21clamp_min_kernel_cudaERNS_18TensorIteratorBaseERKN3c106ScalarEENKUlvE_clEvENKUlvE4_clEvEUldE_EEvS4_RKT_EUliE_EEviT1_)
        /*00e8*/ 	.short	0x0380
        /*00ea*/ 	.short	0x0230


	//----- nvinfo : EIATTR_SW_WAR
	.align		4
.L_5319:
        /*00ec*/ 	.byte	0x04, 0x36
        /*00ee*/ 	.short	(.L_5321 - .L_5320)
.L_5320:
        /*00f0*/ 	.word	0x00000008
.L_5321:


//--------------------- .nv.info._ZN2at6native27unrolled_elementwise_kernelIZZZNS0_21clamp_min_kernel_cudaERNS_18TensorIteratorBaseERKN3c106ScalarEENKUlvE_clEvENKUlvE4_clEvEUldE_St5arrayIPcLm2EELi4E23TrivialOffsetCalculatorILi1EjESF_NS0_6memory12LoadWithCastILi1EEENSG_13StoreWithCastILi1EEEEEviT_T0_T2_T3_T4_T5_ --------------------------
	.section	.nv.info._ZN2at6native27unrolled_elementwise_kernelIZZZNS0_21clamp_min_kernel_cudaERNS_18TensorIteratorBaseERKN3c106ScalarEENKUlvE_clEvENKUlvE4_clEvEUldE_St5arrayIPcLm2EELi4E23TrivialOffsetCalculatorILi1EjESF_NS0_6memory12LoadWithCastILi1EEENSG_13StoreWithCastILi1EEEEEviT_T0_T2_T3_T4_T5_,"",@"SHT_CUDA_INFO"
	.sectionflags	@""
	.align	4


	//----- nvinfo : EIATTR_CUDA_API_VERSION
	.align		4
        /*0000*/ 	.byte	0x04, 0x37
        /*0002*/ 	.short	(.L_5323 - .L_5322)
.L_5322:
        /*0004*/ 	.word	0x00000082


	//----- nvinfo : EIATTR_KPARAM_INFO
	.align		4
.L_5323:
        /*0008*/ 	.byte	0x04, 0x17
        /*000a*/ 	.short	(.L_5325 - .L_5324)
.L_5324:
        /*000c*/ 	.word	0x00000000
        /*0010*/ 	.short	0x0006
        /*0012*/ 	.short	0x0034
        /*0014*/ 	.byte	0x00, 0xf0, 0x21, 0x00


	//----- nvinfo : EIATTR_KPARAM_INFO
	.align		4
.L_5325:
        /*0018*/ 	.byte	0x04, 0x17
        /*001a*/ 	.short	(.L_5327 - .L_5326)
.L_5326:
        /*001c*/ 	.word	0x00000000
        /*0020*/ 	.short	0x0005
        /*0022*/ 	.short	0x002c
        /*0024*/ 	.byte	0x00, 0xf0, 0x21, 0x00


	//----- nvinfo : EIATTR_KPARAM_INFO
	.align		4
.L_5327:
        /*0028*/ 	.byte	0x04, 0x17
        /*002a*/ 	.short	(.L_5329 - .L_5328)
.L_5328:
        /*002c*/ 	.word	0x00000000
        /*0030*/ 	.short	0x0004
        /*0032*/ 	.short	0x0029
        /*0034*/ 	.byte	0x00, 0xf0, 0x05, 0x00


	//----- nvinfo : EIATTR_KPARAM_INFO
	.align		4
.L_5329:
        /*0038*/ 	.byte	0x04, 0x17
        /*003a*/ 	.short	(.L_5331 - .L_5330)
.L_5330:
        /*003c*/ 	.word	0x00000000
        /*0040*/ 	.short	0x0003
        /*0042*/ 	.short	0x0028
        /*0044*/ 	.byte	0x00, 0xf0, 0x05, 0x00


	//----- nvinfo : EIATTR_KPARAM_INFO
	.align		4
.L_5331:
        /*0048*/ 	.byte	0x04, 0x17
        /*004a*/ 	.short	(.L_5333 - .L_5332)
.L_5332:
        /*004c*/ 	.word	0x00000000
        /*0050*/ 	.short	0x0002
        /*0052*/ 	.short	0x0018
        /*0054*/ 	.byte	0x00, 0xf0, 0x41, 0x00


	//----- nvinfo : EIATTR_KPARAM_INFO
	.align		4
.L_5333:
        /*0058*/ 	.byte	0x04, 0x17
        /*005a*/ 	.short	(.L_5335 - .L_5334)
.L_5334:
        /*005c*/ 	.word	0x00000000
        /*0060*/ 	.short	0x0001
        /*0062*/ 	.short	0x0008
        /*0064*/ 	.byte	0x00, 0xf0, 0x41, 0x00


	//----- nvinfo : EIATTR_KPARAM_INFO
	.align		4
.L_5335:
        /*0068*/ 	.byte	0x04, 0x17
        /*006a*/ 	.short	(.L_5337 - .L_5336)
.L_5336:
        /*006c*/ 	.word	0x00000000
        /*0070*/ 	.short	0x0000
        /*0072*/ 	.short	0x0000
        /*0074*/ 	.byte	0x00, 0xf0, 0x11, 0x00


	//----- nvinfo : EIATTR_SPARSE_MMA_MASK
	.align		4
.L_5337:
        /*0078*/ 	.byte	0x03, 0x50
        /*007a*/ 	.short	0x0000


	//----- nvinfo : EIATTR_MAXREG_COUNT
	.align		4
        /*007c*/ 	.byte	0x03, 0x1b
        /*007e*/ 	.short	0x00ff


	//----- nvinfo : EIATTR_EXTERNS
	.align		4
        /*0080*/ 	.byte	0x04, 0x0f
        /*0082*/ 	.short	(.L_5339 - .L_5338)


	//   ....[0]....
	.align		4
.L_5338:
        /*0084*/ 	.word	index@(__assertfail)


	//----- nvinfo : EIATTR_MERCURY_ISA_VERSION
	.align		4
.L_5339:
        /*0088*/ 	.byte	0x03, 0x5f
        /*008a*/ 	.short	0x0101


	//----- nvinfo : EIATTR_VRC_CTA_INIT_COUNT
	.align		4
        /*008c*/ 	.byte	0x02, 0x4a
	.zero		1
	.zero		1


	//----- nvinfo : EIATTR_SYSCALL_OFFSETS
	.align		4
        /*0090*/ 	.byte	0x04, 0x46
        /*0092*/ 	.short	(.L_5341 - .L_5340)


	//   ....[0]....
.L_5340:
        /*0094*/ 	.word	0x00000e80


	//   ....[1]....
        /*0098*/ 	.word	0x00001ec0


	//   ....[2]....
        /*009c*/ 	.word	0x00002e40


	//   ....[3]....
        /*00a0*/ 	.word	0x00003d80


	//   ....[4]....
        /*00a4*/ 	.word	0x00005460


	//   ....[5]....
        /*00a8*/ 	.word	0x000065f0


	//   ....[6]....
        /*00ac*/ 	.word	0x000079d0


	//   ....[7]....
        /*00b0*/ 	.word	0x00008d90


	//----- nvinfo : EIATTR_EXIT_INSTR_OFFSETS
	.align		4
.L_5341:
        /*00b4*/ 	.byte	0x04, 0x1c
        /*00b6*/ 	.short	(.L_5343 - .L_5342)


	//   ....[0]....
.L_5342:
        /*00b8*/ 	.word	0x00007e20


	//   ....[1]....
        /*00bc*/ 	.word	0x00007f60


	//   ....[2]....
        /*00c0*/ 	.word	0x00007fa0


	//   ....[3]....
        /*00c4*/ 	.word	0x00008030


	//   ....[4]....
        /*00c8*/ 	.word	0x00008060


	//   ....[5]....
        /*00cc*/ 	.word	0x00008090


	//   ....[6]....
        /*00d0*/ 	.word	0x000081a0


	//   ....[7]....
        /*00d4*/ 	.word	0x00008260


	//   ....[8]....
        /*00d8*/ 	.word	0x00008380


	//   ....[9]....
        /*00dc*/ 	.word	0x00008450


	//   ....[10]....
        /*00e0*/ 	.word	0x00008470


	//   ....[11]....
        /*00e4*/ 	.word	0x00008540


	//   ....[12]....
        /*00e8*/ 	.word	0x00008730


	//   ....[13]....
        /*00ec*/ 	.word	0x00008920


	//   ....[14]....
        /*00f0*/ 	.word	0x00008b00


	//   ....[15]....
        /*00f4*/ 	.word	0x00008b30


	//   ....[16]....
        /*00f8*/ 	.word	0x00008b60


	//   ....[17]....
        /*00fc*/ 	.word	0x00008c00


	//   ....[18]....
        /*0100*/ 	.word	0x00008c30


	//   ....[19]....
        /*0104*/ 	.word	0x00008da0


	//   ....[20]....
        /*0108*/ 	.word	0x00008f30


	//   ....[21]....
        /*010c*/ 	.word	0x000090f0


	//   ....[22]....
        /*0110*/ 	.word	0x000091b0


	//----- nvinfo : EIATTR_MAX_THREADS
	.align		4
.L_5343:
        /*0114*/ 	.byte	0x04, 0x05
        /*0116*/ 	.short	(.L_5345 - .L_5344)
.L_5344:
        /*0118*/ 	.word	0x00000080
        /*011c*/ 	.word	0x00000001
        /*0120*/ 	.word	0x00000001


	//----- nvinfo : EIATTR_CRS_STACK_SIZE
	.align		4
.L_5345:
        /*0124*/ 	.byte	0x04, 0x1e
        /*0126*/ 	.short	(.L_5347 - .L_5346)
.L_5346:
        /*0128*/ 	.word	0x00000000


	//----- nvinfo : EIATTR_CBANK_PARAM_SIZE
	.align		4
.L_5347:
        /*012c*/ 	.byte	0x03, 0x19
        /*012e*/ 	.short	0x003c


	//----- nvinfo : EIATTR_PARAM_CBANK
	.align		4
        /*0130*/ 	.byte	0x04, 0x0a
        /*0132*/ 	.short	(.L_5349 - .L_5348)
	.align		4
.L_5348:
        /*0134*/ 	.word	index@(.nv.constant0._ZN2at6native27unrolled_elementwise_kernelIZZZNS0_21clamp_min_kernel_cudaERNS_18TensorIteratorBaseERKN3c106ScalarEENKUlvE_clEvENKUlvE4_clEvEUldE_St5arrayIPcLm2EELi4E23TrivialOffsetCalculatorILi1EjESF_NS0_6memory12LoadWithCastILi1EEENSG_13StoreWithCastILi1EEEEEviT_T0_T2_T3_T4_T5_)
        /*0138*/ 	.short	0x0380
        /*013a*/ 	.short	0x003c


	//----- nvinfo : EIATTR_SW_WAR
	.align		4
.L_5349:
        /*013c*/ 	.byte	0x04, 0x36
        /*013e*/ 	.short	(.L_5351 - .L_5350)
.L_5350:
        /*0140*/ 	.word	0x00000008
.L_5351:


//--------------------- .nv.info._ZN2at6native18elementwise_kernelILi128ELi2EZNS0_22gpu_kernel_impl_nocastIZZZNS0_21clamp_min_kernel_cudaERNS_18TensorIteratorBaseERKN3c106ScalarEENKUlvE_clEvENKUlvE4_clEvEUldE_EEvS4_RKT_EUliE_EEviT1_ --------------------------
	.section	.nv.info._ZN2at6native18elementwise_kernelILi128ELi2EZNS0_22gpu_kernel_impl_nocastIZZZNS0_21clamp_min_kernel_cudaERNS_18TensorIteratorBaseERKN3c106ScalarEENKUlvE_clEvENKUlvE4_clEvEUldE_EEvS4_RKT_EUliE_EEviT1_,"",@"SHT_CUDA_INFO"
	.sectionflags	@""
	.align	4


	//----- nvinfo : EIATTR_CUDA_API_VERSION
	.align		4
        /*0000*/ 	.byte	0x04, 0x37
        /*0002*/ 	.short	(.L_5353 - .L_5352)
.L_5352:
        /*0004*/ 	.word	0x00000082


	//----- nvinfo : EIATTR_KPARAM_INFO
	.align		4
.L_5353:
        /*0008*/ 	.byte	0x04, 0x17
        /*000a*/ 	.short	(.L_5355 - .L_5354)
.L_5354:
        /*000c*/ 	.word	0x00000000
        /*0010*/ 	.short	0x0001
        /*0012*/ 	.short	0x0008
        /*0014*/ 	.byte	0x00, 0xf0, 0x81, 0x08


	//----- nvinfo : EIATTR_KPARAM_INFO
	.align		4
.L_5355:
        /*0018*/ 	.byte	0x04, 0x17
        /*001a*/ 	.short	(.L_5357 - .L_5356)
.L_5356:
        /*001c*/ 	.word	0x00000000
        /*0020*/ 	.short	0x0000
        /*0022*/ 	.short	0x0000
        /*0024*/ 	.byte	0x00, 0xf0, 0x11, 0x00


	//----- nvinfo : EIATTR_SPARSE_MMA_MASK
	.align		4
.L_5357:
        /*0028*/ 	.byte	0x03, 0x50
        /*002a*/ 	.short	0x0000


	//----- nvinfo : EIATTR_MAXREG_COUNT
	.align		4
        /*002c*/ 	.byte	0x03, 0x1b
        /*002e*/ 	.short	0x0080


	//----- nvinfo : EIATTR_MERCURY_ISA_VERSION
	.align		4
        /*0030*/ 	.byte	0x03, 0x5f
        /*0032*/ 	.short	0x0101


	//----- nvinfo : EIATTR_VRC_CTA_INIT_COUNT
	.align		4
        /*0034*/ 	.byte	0x02, 0x4a
	.zero		1
	.zero		1


	//----- nvinfo : EIATTR_EXIT_INSTR_OFFSETS
	.align		4
        /*0038*/ 	.byte	0x04, 0x1c
        /*003a*/ 	.short	(.L_5359 - .L_5358)


	//   ....[0]....
.L_5358:
        /*003c*/ 	.word	0x00000230


	//   ....[1]....
        /*0040*/ 	.word	0x00000370


	//   ....[2]....
        /*0044*/ 	.word	0x00001820


	//   ....[3]....
        /*0048*/ 	.word	0x00002c30


	//----- nvinfo : EIATTR_MAX_THREADS
	.align		4
.L_5359:
        /*004c*/ 	.byte	0x04, 0x05
        /*004e*/ 	.short	(.L_5361 - .L_5360)
.L_5360:
        /*0050*/ 	.word	0x00000080
        /*0054*/ 	.word	0x00000001
        /*0058*/ 	.word	0x00000001


	//----- nvinfo : EIATTR_CRS_STACK_SIZE
	.align		4
.L_5361:
        /*005c*/ 	.byte	0x04, 0x1e
        /*005e*/ 	.short	(.L_5363 - .L_5362)
.L_5362:
        /*0060*/ 	.word	0x00000000


	//----- nvinfo : EIATTR_CBANK_PARAM_SIZE
	.align		4
.L_5363:
        /*0064*/ 	.byte	0x03, 0x19
        /*0066*/ 	.short	0x0228


	//----- nvinfo : EIATTR_PARAM_CBANK
	.align		4
        /*0068*/ 	.byte	0x04, 0x0a
        /*006a*/ 	.short	(.L_5365 - .L_5364)
	.align		4
.L_5364:
        /*006c*/ 	.word	index@(.nv.constant0._ZN2at6native18elementwise_kernelILi128ELi2EZNS0_22gpu_kernel_impl_nocastIZZZNS0_21clamp_min_kernel_cudaERNS_18TensorIteratorBaseERKN3c106ScalarEENKUlvE_clEvENKUlvE4_clEvEUldE_EEvS4_RKT_EUliE_EEviT1_)
        /*0070*/ 	.short	0x0380
        /*0072*/ 	.short	0x0228


	//----- nvinfo : EIATTR_SW_WAR
	.align		4
.L_5365:
        /*0074*/ 	.byte	0x04, 0x36
        /*0076*/ 	.short	(.L_5367 - .L_5366)
.L_5366:
        /*0078*/ 	.word	0x00000008
.L_5367:


//--------------------- .nv.info._ZN2at6native27unrolled_elementwise_kernelIZZZNS0_21clamp_min_kernel_cudaERNS_18TensorIteratorBaseERKN3c106ScalarEENKUlvE_clEvENKUlvE4_clEvEUldE_St5arrayIPcLm2EELi4E23TrivialOffsetCalculatorILi1EjESF_NS0_6memory15LoadWithoutCastENSG_16StoreWithoutCastEEEviT_T0_T2_T3_T4_T5_ --------------------------
	.section	.nv.info._ZN2at6native27unrolled_elementwise_kernelIZZZNS0_21clamp_min_kernel_cudaERNS_18TensorIteratorBaseERKN3c106ScalarEENKUlvE_clEvENKUlvE4_clEvEUldE_St5arrayIPcLm2EELi4E23TrivialOffsetCalculatorILi1EjESF_NS0_6memory15LoadWithoutCastENSG_16StoreWithoutCastEEEviT_T0_T2_T3_T4_T5_,"",@"SHT_CUDA_INFO"
	.sectionflags	@""
	.align	4


	//----- nvinfo : EIATTR_CUDA_API_VERSION
	.align		4
        /*0000*/ 	.byte	0x04, 0x37
        /*0002*/ 	.short	(.L_5369 - .L_5368)
.L_5368:
        /*0004*/ 	.word	0x00000082


	//----- nvinfo : EIATTR_KPARAM_INFO
	.align		4
.L_5369:
        /*0008*/ 	.byte	0x04, 0x17
        /*000a*/ 	.short	(.L_5371 - .L_5370)
.L_5370:
        /*000c*/ 	.word	0x00000000
        /*0010*/ 	.short	0x0006
        /*0012*/ 	.short	0x002b
        /*0014*/ 	.byte	0x00, 0xf0, 0x05, 0x00


	//----- nvinfo : EIATTR_KPARAM_INFO
	.align		4
.L_5371:
        /*0018*/ 	.byte	0x04, 0x17
        /*001a*/ 	.short	(.L_5373 - .L_5372)
.L_5372:
        /*001c*/ 	.word	0x00000000
        /*0020*/ 	.short	0x0005
        /*0022*/ 	.short	0x002a
        /*0024*/ 	.byte	0x00, 0xf0, 0x05, 0x00


	//----- nvinfo : EIATTR_KPARAM_INFO
	.align		4
.L_5373:
        /*0028*/ 	.byte	0x04, 0x17
        /*002a*/ 	.short	(.L_5375 - .L_5374)
.L_5374:
        /*002c*/ 	.word	0x00000000
        /*0030*/ 	.short	0x0004
        /*0032*/ 	.short	0x0029
        /*0034*/ 	.byte	0x00, 0xf0, 0x05, 0x00


	//----- nvinfo : EIATTR_KPARAM_INFO
	.align		4
.L_5375:
        /*0038*/ 	.byte	0x04, 0x17
        /*003a*/ 	.short	(.L_5377 - .L_5376)
.L_5376:
        /*003c*/ 	.word	0x00000000
        /*0040*/ 	.short	0x0003
        /*0042*/ 	.short	0x0028
        /*0044*/ 	.byte	0x00, 0xf0, 0x05, 0x00


	//----- nvinfo : EIATTR_KPARAM_INFO
	.align		4
.L_5377:
        /*0048*/ 	.byte	0x04, 0x17
        /*004a*/ 	.short	(.L_5379 - .L_5378)
.L_5378:
        /*004c*/ 	.word	0x00000000
        /*0050*/ 	.short	0x0002
        /*0052*/ 	.short	0x0018
        /*0054*/ 	.byte	0x00, 0xf0, 0x41, 0x00


	//----- nvinfo : EIATTR_KPARAM_INFO
	.align		4
.L_5379:
        /*0058*/ 	.byte	0x04, 0x17
        /*005a*/ 	.short	(.L_5381 - .L_5380)
.L_5380:
        /*005c*/ 	.word	0x00000000
        /*0060*/ 	.short	0x0001
        /*0062*/ 	.short	0x0008
        /*0064*/ 	.byte	0x00, 0xf0, 0x41, 0x00


	//----- nvinfo : EIATTR_KPARAM_INFO
	.align		4
.L_5381:
        /*0068*/ 	.byte	0x04, 0x17
        /*006a*/ 	.short	(.L_5383 - .L_5382)
.L_5382:
        /*006c*/ 	.word	0x00000000
        /*0070*/ 	.short	0x0000
        /*0072*/ 	.short	0x0000
        /*0074*/ 	.byte	0x00, 0xf0, 0x11, 0x00


	//----- nvinfo : EIATTR_SPARSE_MMA_MASK
	.align		4
.L_5383:
        /*0078*/ 	.byte	0x03, 0x50
        /*007a*/ 	.short	0x0000


	//----- nvinfo : EIATTR_MAXREG_COUNT
	.align		4
        /*007c*/ 	.byte	0x03, 0x1b
        /*007e*/ 	.short	0x00ff


	//----- nvinfo : EIATTR_MERCURY_ISA_VERSION
	.align		4
        /*0080*/ 	.byte	0x03, 0x5f
        /*0082*/ 	.short	0x0101


	//----- nvinfo : EIATTR_VRC_CTA_INIT_COUNT
	.align		4
        /*0084*/ 	.byte	0x02, 0x4a
	.zero		1
	.zero		1


	//----- nvinfo : EIATTR_EXIT_INSTR_OFFSETS
	.align		4
        /*0088*/ 	.byte	0x04, 0x1c
        /*008a*/ 	.short	(.L_5385 - .L_5384)


	//   ....[0]....
.L_5384:
        /*008c*/ 	.word	0x00000820


	//   ....[1]....
        /*0090*/ 	.word	0x00000870


	//----- nvinfo : EIATTR_MAX_THREADS
	.align		4
.L_5385:
        /*0094*/ 	.byte	0x04, 0x05
        /*0096*/ 	.short	(.L_5387 - .L_5386)
.L_5386:
        /*0098*/ 	.word	0x00000080
        /*009c*/ 	.word	0x00000001
        /*00a0*/ 	.word	0x00000001


	//----- nvinfo : EIATTR_CRS_STACK_SIZE
	.align		4
.L_5387:
        /*00a4*/ 	.byte	0x04, 0x1e
        /*00a6*/ 	.short	(.L_5389 - .L_5388)
.L_5388:
        /*00a8*/ 	.word	0x00000000


	//----- nvinfo : EIATTR_CBANK_PARAM_SIZE
	.align		4
.L_5389:
        /*00ac*/ 	.byte	0x03, 0x19
        /*00ae*/ 	.short	0x002c


	//----- nvinfo : EIATTR_PARAM_CBANK
	.align		4
        /*00b0*/ 	.byte	0x04, 0x0a
        /*00b2*/ 	.short	(.L_5391 - .L_5390)
	.align		4
.L_5390:
        /*00b4*/ 	.word	index@(.nv.constant0._ZN2at6native27unrolled_elementwise_kernelIZZZNS0_21clamp_min_kernel_cudaERNS_18TensorIteratorBaseERKN3c106ScalarEENKUlvE_clEvENKUlvE4_clEvEUldE_St5arrayIPcLm2EELi4E23TrivialOffsetCalculatorILi1EjESF_NS0_6memory15LoadWithoutCastENSG_16StoreWithoutCastEEEviT_T0_T2_T3_T4_T5_)
        /*00b8*/ 	.short	0x0380
        /*00ba*/ 	.short	0x002c


	//----- nvinfo : EIATTR_SW_WAR
	.align		4
.L_5391:
        /*00bc*/ 	.byte	0x04, 0x36
        /*00be*/ 	.short	(.L_5393 - .L_5392)
.L_5392:
        /*00c0*/ 	.word	0x00000008
.L_5393:


//--------------------- .nv.info._ZN2at6native29vectorized_elementwise_kernelILi2EZZZNS0_21clamp_min_kernel_cudaERNS_18TensorIteratorBaseERKN3c106ScalarEENKUlvE_clEvENKUlvE4_clEvEUldE_St5arrayIPcLm2EEEEviT0_T1_ --------------------------
	.section	.nv.info._ZN2at6native29vectorized_elementwise_kernelILi2EZZZNS0_21clamp_min_kernel_cudaERNS_18TensorIteratorBaseERKN3c106ScalarEENKUlvE_clEvENKUlvE4_clEvEUldE_St5arrayIPcLm2EEEEviT0_T1_,"",@"SHT_CUDA_INFO"
	.sectionflags	@""
	.align	4


	//----- nvinfo : EIATTR_CUDA_API_VERSION
	.align		4
        /*0000*/ 	.byte	0x04, 0x37
        /*0002*/ 	.short	(.L_5395 - .L_5394)
.L_5394:
        /*0004*/ 	.word	0x00000082


	//----- nvinfo : EIATTR_KPARAM_INFO
	.align		4
.L_5395:
        /*0008*/ 	.byte	0x04, 0x17
        /*000a*/ 	.short	(.L_5397 - .L_5396)
.L_5396:
        /*000c*/ 	.word	0x00000000
        /*0010*/ 	.short	0x0002
        /*0012*/ 	.short	0x0018
        /*0014*/ 	.byte	0x00, 0xf0, 0x41, 0x00


	//----- nvinfo : EIATTR_KPARAM_INFO
	.align		4
.L_5397:
        /*0018*/ 	.byte	0x04, 0x17
        /*001a*/ 	.short	(.L_5399 - .L_5398)
.L_5398:
        /*001c*/ 	.word	0x00000000
        /*0020*/ 	.short	0x0001
        /*0022*/ 	.short	0x0008
        /*0024*/ 	.byte	0x00, 0xf0, 0x41, 0x00


	//----- nvinfo : EIATTR_KPARAM_INFO
	.align		4
.L_5399:
        /*0028*/ 	.byte	0x04, 0x17
        /*002a*/ 	.short	(.L_5401 - .L_5400)
.L_5400:
        /*002c*/ 	.word	0x00000000
        /*0030*/ 	.short	0x0000
        /*0032*/ 	.short	0x0000
        /*0034*/ 	.byte	0x00, 0xf0, 0x11, 0x00


	//----- nvinfo : EIATTR_SPARSE_MMA_MASK
	.align		4
.L_5401:
        /*0038*/ 	.byte	0x03, 0x50
        /*003a*/ 	.short	0x0000


	//----- nvinfo : EIATTR_MAXREG_COUNT
	.align		4
        /*003c*/ 	.byte	0x03, 0x1b
        /*003e*/ 	.short	0x00ff


	//----- nvinfo : EIATTR_MERCURY_ISA_VERSION
	.align		4
        /*0040*/ 	.byte	0x03, 0x5f
        /*0042*/ 	.short	0x0101


	//----- nvinfo : EIATTR_VRC_CTA_INIT_COUNT
	.align		4
        /*0044*/ 	.byte	0x02, 0x4a
	.zero		1
	.zero		1


	//----- nvinfo : EIATTR_EXIT_INSTR_OFFSETS
	.align		4
        /*0048*/ 	.byte	0x04, 0x1c
        /*004a*/ 	.short	(.L_5403 - .L_5402)


	//   ....[0]....
.L_5402:
        /*004c*/ 	.word	0x00001000


	//   ....[1]....
        /*0050*/ 	.word	0x00001050


	//   ....[2]....
        /*0054*/ 	.word	0x000019e0


	//----- nvinfo : EIATTR_MAX_THREADS
	.align		4
.L_5403:
        /*0058*/ 	.byte	0x04, 0x05
        /*005a*/ 	.short	(.L_5405 - .L_5404)
.L_5404:
        /*005c*/ 	.word	0x00000080
        /*0060*/ 	.word	0x00000001
        /*0064*/ 	.word	0x00000001


	//----- nvinfo : EIATTR_CRS_STACK_SIZE
	.align		4
.L_5405:
        /*0068*/ 	.byte	0x04, 0x1e
        /*006a*/ 	.short	(.L_5407 - .L_5406)
.L_5406:
        /*006c*/ 	.word	0x00000000


	//----- nvinfo : EIATTR_CBANK_PARAM_SIZE
	.align		4
.L_5407:
        /*0070*/ 	.byte	0x03, 0x19
        /*0072*/ 	.short	0x0028


	//----- nvinfo : EIATTR_PARAM_CBANK
	.align		4
        /*0074*/ 	.byte	0x04, 0x0a
        /*0076*/ 	.short	(.L_5409 - .L_5408)
	.align		4
.L_5408:
        /*0078*/ 	.word	index@(.nv.constant0._ZN2at6native29vectorized_elementwise_kernelILi2EZZZNS0_21clamp_min_kernel_cudaERNS_18TensorIteratorBaseERKN3c106ScalarEENKUlvE_clEvENKUlvE4_clEvEUldE_St5arrayIPcLm2EEEEviT0_T1_)
        /*007c*/ 	.short	0x0380
        /*007e*/ 	.short	0x0028


	//----- nvinfo : EIATTR_SW_WAR
	.align		4
.L_5409:
        /*0080*/ 	.byte	0x04, 0x36
        /*0082*/ 	.short	(.L_5411 - .L_5410)
.L_5410:
        /*0084*/ 	.word	0x00000008
.L_5411:


//--------------------- .nv.info._ZN2at6native29vectorized_elementwise_kernelILi4EZZZNS0_21clamp_min_kernel_cudaERNS_18TensorIteratorBaseERKN3c106ScalarEENKUlvE_clEvENKUlvE4_clEvEUldE_St5arrayIPcLm2EEEEviT0_T1_ --------------------------
	.section	.nv.info._ZN2at6native29vectorized_elementwise_kernelILi4EZZZNS0_21clamp_min_kernel_cudaERNS_18TensorIteratorBaseERKN3c106ScalarEENKUlvE_clEvENKUlvE4_clEvEUldE_St5arrayIPcLm2EEEEviT0_T1_,"",@"SHT_CUDA_INFO"
	.sectionflags	@""
	.align	4


	//----- nvinfo : EIATTR_CUDA_API_VERSION
	.align		4
        /*0000*/ 	.byte	0x04, 0x37
        /*0002*/ 	.short	(.L_5413 - .L_5412)
.L_5412:
        /*0004*/ 	.word	0x00000082


	//----- nvinfo : EIATTR_KPARAM_INFO
	.align		4
.L_5413:
        /*0008*/ 	.byte	0x04, 0x17
        /*000a*/ 	.short	(.L_5415 - .L_5414)
.L_5414:
        /*000c*/ 	.word	0x00000000
        /*0010*/ 	.short	0x0002
        /*0012*/ 	.short	0x0018
        /*0014*/ 	.byte	0x00, 0xf0, 0x41, 0x00


	//----- nvinfo : EIATTR_KPARAM_INFO
	.align		4
.L_5415:
        /*0018*/ 	.byte	0x04, 0x17
        /*001a*/ 	.short	(.L_5417 - .L_5416)
.L_5416:
        /*001c*/ 	.word	0x00000000
        /*0020*/ 	.short	0x0001
        /*0022*/ 	.short	0x0008
        /*0024*/ 	.byte	0x00, 0xf0, 0x41, 0x00


	//----- nvinfo : EIATTR_KPARAM_INFO
	.align		4
.L_5417:
        /*0028*/ 	.byte	0x04, 0x17
        /*002a*/ 	.short	(.L_5419 - .L_5418)
.L_5418:
        /*002c*/ 	.word	0x00000000
        /*0030*/ 	.short	0x0000
        /*0032*/ 	.short	0x0000
        /*0034*/ 	.byte	0x00, 0xf0, 0x11, 0x00


	//----- nvinfo : EIATTR_SPARSE_MMA_MASK
	.align		4
.L_5419:
        /*0038*/ 	.byte	0x03, 0x50
        /*003a*/ 	.short	0x0000


	//----- nvinfo : EIATTR_MAXREG_COUNT
	.align		4
        /*003c*/ 	.byte	0x03, 0x1b
        /*003e*/ 	.short	0x00ff


	//----- nvinfo : EIATTR_MERCURY_ISA_VERSION
	.align		4
        /*0040*/ 	.byte	0x03, 0x5f
        /*0042*/ 	.short	0x0101


	//----- nvinfo : EIATTR_VRC_CTA_INIT_COUNT
	.align		4
        /*0044*/ 	.byte	0x02, 0x4a
	.zero		1
	.zero		1


	//----- nvinfo : EIATTR_EXIT_INSTR_OFFSETS
	.align		4
        /*0048*/ 	.byte	0x04, 0x1c
        /*004a*/ 	.short	(.L_5421 - .L_5420)


	//   ....[0]....
.L_5420:
        /*004c*/ 	.word	0x00001000


	//   ....[1]....
        /*0050*/ 	.word	0x00001050


	//   ....[2]....
        /*0054*/ 	.word	0x000019e0


	//----- nvinfo : EIATTR_MAX_THREADS
	.align		4
.L_5421:
        /*0058*/ 	.byte	0x04, 0x05
        /*005a*/ 	.short	(.L_5423 - .L_5422)
.L_5422:
        /*005c*/ 	.word	0x00000080
        /*0060*/ 	.word	0x00000001
        /*0064*/ 	.word	0x00000001


	//----- nvinfo : EIATTR_CRS_STACK_SIZE
	.align		4
.L_5423:
        /*0068*/ 	.byte	0x04, 0x1e
        /*006a*/ 	.short	(.L_5425 - .L_5424)
.L_5424:
        /*006c*/ 	.word	0x00000000


	//----- nvinfo : EIATTR_CBANK_PARAM_SIZE
	.align		4
.L_5425:
        /*0070*/ 	.byte	0x03, 0x19
        /*0072*/ 	.short	0x0028


	//----- nvinfo : EIATTR_PARAM_CBANK
	.align		4
        /*0074*/ 	.byte	0x04, 0x0a
        /*0076*/ 	.short	(.L_5427 - .L_5426)
	.align		4
.L_5426:
        /*0078*/ 	.word	index@(.nv.constant0._ZN2at6native29vectorized_elementwise_kernelILi4EZZZNS0_21clamp_min_kernel_cudaERNS_18TensorIteratorBaseERKN3c106ScalarEENKUlvE_clEvENKUlvE4_clEvEUldE_St5arrayIPcLm2EEEEviT0_T1_)
        /*007c*/ 	.short	0x0380
        /*007e*/ 	.short	0x0028


	//----- nvinfo : EIATTR_SW_WAR
	.align		4
.L_5427:
        /*0080*/ 	.byte	0x04, 0x36
        /*0082*/ 	.short	(.L_5429 - .L_5428)
.L_5428:
        /*0084*/ 	.word	0x00000008
.L_5429:


//--------------------- .nv.info._ZN2at6native29vectorized_elementwise_kernelILi8EZZZNS0_21clamp_min_kernel_cudaERNS_18TensorIteratorBaseERKN3c106ScalarEENKUlvE_clEvENKUlvE4_clEvEUldE_St5arrayIPcLm2EEEEviT0_T1_ --------------------------
	.section	.nv.info._ZN2at6native29vectorized_elementwise_kernelILi8EZZZNS0_21clamp_min_kernel_cudaERNS_18TensorIteratorBaseERKN3c106ScalarEENKUlvE_clEvENKUlvE4_clEvEUldE_St5arrayIPcLm2EEEEviT0_T1_,"",@"SHT_CUDA_INFO"
	.sectionflags	@""
	.align	4


	//----- nvinfo : EIATTR_CUDA_API_VERSION
	.align		4
        /*0000*/ 	.byte	0x04, 0x37
        /*0002*/ 	.short	(.L_5431 - .L_5430)
.L_5430:
        /*0004*/ 	.word	0x00000082


	//----- nvinfo : EIATTR_KPARAM_INFO
	.align		4
.L_5431:
        /*0008*/ 	.byte	0x04, 0x17
        /*000a*/ 	.short	(.L_5433 - .L_5432)
.L_5432:
        /*000c*/ 	.word	0x00000000
        /*0010*/ 	.short	0x0002
        /*0012*/ 	.short	0x0018
        /*0014*/ 	.byte	0x00, 0xf0, 0x41, 0x00


	//----- nvinfo : EIATTR_KPARAM_INFO
	.align		4
.L_5433:
        /*0018*/ 	.byte	0x04, 0x17
        /*001a*/ 	.short	(.L_5435 - .L_5434)
.L_5434:
        /*001c*/ 	.word	0x00000000
        /*0020*/ 	.short	0x0001
        /*0022*/ 	.short	0x0008
        /*0024*/ 	.byte	0x00, 0xf0, 0x41, 0x00


	//----- nvinfo : EIATTR_KPARAM_INFO
	.align		4
.L_5435:
        /*0028*/ 	.byte	0x04, 0x17
        /*002a*/ 	.short	(.L_5437 - .L_5436)
.L_5436:
        /*002c*/ 	.word	0x00000000
        /*0030*/ 	.short	0x0000
        /*0032*/ 	.short	0x0000
        /*0034*/ 	.byte	0x00, 0xf0, 0x11, 0x00


	//----- nvinfo : EIATTR_SPARSE_MMA_MASK
	.align		4
.L_5437:
        /*0038*/ 	.byte	0x03, 0x50
        /*003a*/ 	.short	0x0000


	//----- nvinfo : EIATTR_MAXREG_COUNT
	.align		4
        /*003c*/ 	.byte	0x03, 0x1b
        /*003e*/ 	.short	0x00ff


	//----- nvinfo : EIATTR_MERCURY_ISA_VERSION
	.align		4
        /*0040*/ 	.byte	0x03, 0x5f
        /*0042*/ 	.short	0x0101


	//----- nvinfo : EIATTR_VRC_CTA_INIT_COUNT
	.align		4
        /*0044*/ 	.byte	0x02, 0x4a
	.zero		1
	.zero		1


	//----- nvinfo : EIATTR_EXIT_INSTR_OFFSETS
	.align		4
        /*0048*/ 	.byte	0x04, 0x1c
        /*004a*/ 	.short	(.L_5439 - .L_5438)


	//   ....[0]....
.L_5438:
        /*004c*/ 	.word	0x00000010


	//----- nvinfo : EIATTR_MAX_THREADS
	.align		4
.L_5439:
        /*0050*/ 	.byte	0x04, 0x05
        /*0052*/ 	.short	(.L_5441 - .L_5440)
.L_5440:
        /*0054*/ 	.word	0x00000080
        /*0058*/ 	.word	0x00000001
        /*005c*/ 	.word	0x00000001


	//----- nvinfo : EIATTR_CBANK_PARAM_SIZE
	.align		4
.L_5441:
        /*0060*/ 	.byte	0x03, 0x19
        /*0062*/ 	.short	0x0028


	//----- nvinfo : EIATTR_PARAM_CBANK
	.align		4
        /*0064*/ 	.byte	0x04, 0x0a
        /*0066*/ 	.short	(.L_5443 - .L_5442)
	.align		4
.L_5442:
        /*0068*/ 	.word	index@(.nv.constant0._ZN2at6native29vectorized_elementwise_kernelILi8EZZZNS0_21clamp_min_kernel_cudaERNS_18TensorIteratorBaseERKN3c106ScalarEENKUlvE_clEvENKUlvE4_clEvEUldE_St5arrayIPcLm2EEEEviT0_T1_)
        /*006c*/ 	.short	0x0380
        /*006e*/ 	.short	0x0028


	//----- nvinfo : EIATTR_SW_WAR
	.align		4
.L_5443:
        /*0070*/ 	.byte	0x04, 0x36
        /*0072*/ 	.short	(.L_5445 - .L_5444)
.L_5444:
        /*0074*/ 	.word	0x00000008
.L_5445:


//--------------------- .nv.info._ZN2at6native18elementwise_kernelILi128ELi4EZNS0_15gpu_kernel_implIZZZNS0_21clamp_min_kernel_cudaERNS_18TensorIteratorBaseERKN3c106ScalarEENKUlvE_clEvENKUlvE3_clEvEUlsE_EEvS4_RKT_EUliE_EEviT1_ --------------------------
	.section	.nv.info._ZN2at6native18elementwise_kernelILi128ELi4EZNS0_15gpu_kernel_implIZZZNS0_21clamp_min_kernel_cudaERNS_18TensorIteratorBaseERKN3c106ScalarEENKUlvE_clEvENKUlvE3_clEvEUlsE_EEvS4_RKT_EUliE_EEviT1_,"",@"SHT_CUDA_INFO"
	.sectionflags	@""
	.align	4


	//----- nvinfo : EIATTR_CUDA_API_VERSION
	.align		4
        /*0000*/ 	.byte	0x04, 0x37
        /*0002*/ 	.short	(.L_5447 - .L_5446)
.L_5446:
        /*0004*/ 	.word	0x00000082


	//----- nvinfo : EIATTR_KPARAM_INFO
	.align		4
.L_5447:
        /*0008*/ 	.byte	0x04, 0x17
        /*000a*/ 	.short	(.L_5449 - .L_5448)
.L_5448:
        /*000c*/ 	.word	0x00000000
        /*0010*/ 	.short	0x0001
        /*0012*/ 	.short	0x0008
        /*0014*/ 	.byte	0x00, 0xf0, 0xa1, 0x08


	//----- nvinfo : EIATTR_KPARAM_INFO
	.align		4
.L_5449:
        /*0018*/ 	.byte	0x04, 0x17
        /*001a*/ 	.short	(.L_5451 - .L_5450)
.L_5450:
        /*001c*/ 	.word	0x00000000
        /*0020*/ 	.short	0x0000
        /*0022*/ 	.short	0x0000
        /*0024*/ 	.byte	0x00, 0xf0, 0x11, 0x00


	//----- nvinfo : EIATTR_SPARSE_MMA_MASK
	.align		4
.L_5451:
        /*0028*/ 	.byte	0x03, 0x50
        /*002a*/ 	.short	0x0000


	//----- nvinfo : EIATTR_MAXREG_COUNT
	.align		4
        /*002c*/ 	.byte	0x03, 0x1b
        /*002e*/ 	.short	0x0080


	//----- nvinfo : EIATTR_EXTERNS
	.align		4
        /*0030*/ 	.byte	0x04, 0x0f
        /*0032*/ 	.short	(.L_5453 - .L_5452)


	//   ....[0]....
	.align		4
.L_5452:
        /*0034*/ 	.word	index@(__assertfail)


	//----- nvinfo : EIATTR_MERCURY_ISA_VERSION
	.align		4
.L_5453:
        /*0038*/ 	.byte	0x03, 0x5f
        /*003a*/ 	.short	0x0101


	//----- nvinfo : EIATTR_VRC_CTA_INIT_COUNT
	.align		4
        /*003c*/ 	.byte	0x02, 0x4a
	.zero		1
	.zero		1


	//----- nvinfo : EIATTR_SYSCALL_OFFSETS
	.align		4
        /*0040*/ 	.byte	0x04, 0x46
        /*0042*/ 	.short	(.L_5455 - .L_5454)


	//   ....[0]....
.L_5454:
        /*0044*/ 	.word	0x00002120


	//   ....[1]....
        /*0048*/ 	.word	0x00002f50


	//   ....[2]....
        /*004c*/ 	.word	0x00005210


	//   ....[3]....
        /*0050*/ 	.word	0x00005e50


	//   ....[4]....
        /*0054*/ 	.word	0x00008230


	//   ....[5]....
        /*0058*/ 	.word	0x00008e70


	//   ....[6]....
        /*005c*/ 	.word	0x0000b260


	//   ....[7]....
        /*0060*/ 	.word	0x0000be70


	//----- nvinfo : EIATTR_EXIT_INSTR_OFFSETS
	.align		4
.L_5455:
        /*0064*/ 	.byte	0x04, 0x1c
        /*0066*/ 	.short	(.L_5457 - .L_5456)


	//   ....[0]....
.L_5456:
        /*0068*/ 	.word	0x00009150


	//   ....[1]....
        /*006c*/ 	.word	0x0000b3b0


	//   ....[2]....
        /*0070*/ 	.word	0x0000b3d0


	//   ....[3]....
        /*0074*/ 	.word	0x0000b470


	//   ....[4]....
        /*0078*/ 	.word	0x0000b4a0


	//   ....[5]....
        /*007c*/ 	.word	0x0000b4c0


	//   ....[6]....
        /*0080*/ 	.word	0x0000b550


	//   ....[7]....
        /*0084*/ 	.word	0x0000b590


	//   ....[8]....
        /*0088*/ 	.word	0x0000b630


	//   ....[9]....
        /*008c*/ 	.word	0x0000b680


	//   ....[10]....
        /*0090*/ 	.word	0x0000b6b0


	//   ....[11]....
        /*0094*/ 	.word	0x0000b770


	//   ....[12]....
        /*0098*/ 	.word	0x0000b8e0


	//   ....[13]....
        /*009c*/ 	.word	0x0000ba50


	//   ....[14]....
        /*00a0*/ 	.word	0x0000bbb0


	//   ....[15]....
        /*00a4*/ 	.word	0x0000bbf0


	//   ....[16]....
        /*00a8*/ 	.word	0x0000bc20


	//   ....[17]....
        /*00ac*/ 	.word	0x0000bcd0


	//   ....[18]....
        /*00b0*/ 	.word	0x0000bd10


	//   ....[19]....
        /*00b4*/ 	.word	0x0000be80


	//   ....[20]....
        /*00b8*/ 	.word	0x0000bf90


	//   ....[21]....
        /*00bc*/ 	.word	0x0000c0d0


	//   ....[22]....
        /*00c0*/ 	.word	0x0000c110


	//----- nvinfo : EIATTR_MAX_THREADS
	.align		4
.L_5457:
        /*00c4*/ 	.byte	0x04, 0x05
        /*00c6*/ 	.short	(.L_5459 - .L_5458)
.L_5458:
        /*00c8*/ 	.word	0x00000080
        /*00cc*/ 	.word	0x00000001
        /*00d0*/ 	.word	0x00000001


	//----- nvinfo : EIATTR_CRS_STACK_SIZE
	.align		4
.L_5459:
        /*00d4*/ 	.byte	0x04, 0x1e
        /*00d6*/ 	.short	(.L_5461 - .L_5460)
.L_5460:
        /*00d8*/ 	.word	0x00000000


	//----- nvinfo : EIATTR_CBANK_PARAM_SIZE
	.align		4
.L_5461:
        /*00dc*/ 	.byte	0x03, 0x19
        /*00de*/ 	.short	0x0230


	//----- nvinfo : EIATTR_PARAM_CBANK
	.align		4
        /*00e0*/ 	.byte	0x04, 0x0a
        /*00e2*/ 	.short	(.L_5463 - .L_5462)
	.align		4
.L_5462:
        /*00e4*/ 	.word	index@(.nv.constant0._ZN2at6native18elementwise_kernelILi128ELi4EZNS0_15gpu_kernel_implIZZZNS0_21clamp_min_kernel_cudaERNS_18TensorIteratorBaseERKN3c106ScalarEENKUlvE_clEvENKUlvE3_clEvEUlsE_EEvS4_RKT_EUliE_EEviT1_)
        /*00e8*/ 	.short	0x0380
        /*00ea*/ 	.short	0x0230


	//----- nvinfo : EIATTR_SW_WAR
	.align		4
.L_5463:
        /*00ec*/ 	.byte	0x04, 0x36
        /*00ee*/ 	.short	(.L_5465 - .L_5464)
.L_5464:
        /*00f0*/ 	.word	0x00000008
.L_5465:


//--------------------- .nv.info._ZN2at6native27unrolled_elementwise_kernelIZZZNS0_21clamp_min_kernel_cudaERNS_18TensorIteratorBaseERKN3c106ScalarEENKUlvE_clEvENKUlvE3_clEvEUlsE_St5arrayIPcLm2EELi4E23TrivialOffsetCalculatorILi1EjESF_NS0_6memory12LoadWithCastILi1EEENSG_13StoreWithCastILi1EEEEEviT_T0_T2_T3_T4_T5_ --------------------------
	.section	.nv.info._ZN2at6native27unrolled_elementwise_kernelIZZZNS0_21clamp_min_kernel_cudaERNS_18TensorIteratorBaseERKN3c106ScalarEENKUlvE_clEvENKUlvE3_clEvEUlsE_St5arrayIPcLm2EELi4E23TrivialOffsetCalculatorILi1EjESF_NS0_6memory12LoadWithCastILi1EEENSG_13StoreWithCastILi1EEEEEviT_T0_T2_T3_T4_T5_,"",@"SHT_CUDA_INFO"
	.sectionflags	@""
	.align	4


	//----- nvinfo : EIATTR_CUDA_API_VERSION
	.align		4
        /*0000*/ 	.byte	0x04, 0x37
        /*0002*/ 	.short	(.L_5467 - .L_5466)
.L_5466:
        /*0004*/ 	.word	0x00000082


	//----- nvinfo : EIATTR_KPARAM_INFO
	.align		4
.L_5467:
        /*0008*/ 	.byte	0x04, 0x17
        /*000a*/ 	.short	(.L_5469 - .L_5468)
.L_5468:
        /*000c*/ 	.word	0x00000000
        /*0010*/ 	.short	0x0006
        /*0012*/ 	.short	0x0034
        /*0014*/ 	.byte	0x00, 0xf0, 0x21, 0x00


	//----- nvinfo : EIATTR_KPARAM_INFO
	.align		4
.L_5469:
        /*0018*/ 	.byte	0x04, 0x17
        /*001a*/ 	.short	(.L_5471 - .L_5470)
.L_5470:
        /*001c*/ 	.word	0x00000000
        /*0020*/ 	.short	0x0005
        /*0022*/ 	.short	0x002c
        /*0024*/ 	.byte	0x00, 0xf0, 0x21, 0x00


	//----- nvinfo : EIATTR_KPARAM_INFO
	.align		4
.L_5471:
        /*0028*/ 	.byte	0x04, 0x17
        /*002a*/ 	.short	(.L_5473 - .L_5472)
.L_5472:
        /*002c*/ 	.word	0x00000000
        /*0030*/ 	.short	0x0004
        /*0032*/ 	.short	0x0029
        /*0034*/ 	.byte	0x00, 0xf0, 0x05, 0x00


	//----- nvinfo : EIATTR_KPARAM_INFO
	.align		4
.L_5473:
        /*0038*/ 	.byte	0x04, 0x17
        /*003a*/ 	.short	(.L_5475 - .L_5474)
.L_5474:
        /*003c*/ 	.word	0x00000000
        /*0040*/ 	.short	0x0003
        /*0042*/ 	.short	0x0028
        /*0044*/ 	.byte	0x00, 0xf0, 0x05, 0x00


	//----- nvinfo : EIATTR_KPARAM_INFO
	.align		4
.L_5475:
        /*0048*/ 	.byte	0x04, 0x17
        /*004a*/ 	.short	(.L_5477 - .L_5476)
.L_5476:
        /*004c*/ 	.word	0x00000000
        /*0050*/ 	.short	0x0002
        /*0052*/ 	.short	0x0018
        /*0054*/ 	.byte	0x00, 0xf0, 0x41, 0x00


	//----- nvinfo : EIATTR_KPARAM_INFO
	.align		4
.L_5477:
        /*0058*/ 	.byte	0x04, 0x17
        /*005a*/ 	.short	(.L_5479 - .L_5478)
.L_5478:
        /*005c*/ 	.word	0x00000000
        /*0060*/ 	.short	0x0001
        /*0062*/ 	.short	0x0008
        /*0064*/ 	.byte	0x00, 0xf0, 0x41, 0x00


	//----- nvinfo : EIATTR_KPARAM_INFO
	.align		4
.L_5479:
        /*0068*/ 	.byte	0x04, 0x17
        /*006a*/ 	.short	(.L_5481 - .L_5480)
.L_5480:
        /*006c*/ 	.word	0x00000000
        /*0070*/ 	.short	0x0000
        /*0072*/ 	.short	0x0000
        /*0074*/ 	.byte	0x00, 0xf0, 0x11, 0x00


	//----- nvinfo : EIATTR_SPARSE_MMA_MASK
	.align		4
.L_5481:
        /*0078*/ 	.byte	0x03, 0x50
        /*007a*/ 	.short	0x0000


	//----- nvinfo : EIATTR_MAXREG_COUNT
	.align		4
        /*007c*/ 	.byte	0x03, 0x1b
        /*007e*/ 	.short	0x00ff


	//----- nvinfo : EIATTR_EXTERNS
	.align		4
        /*0080*/ 	.byte	0x04, 0x0f
        /*0082*/ 	.short	(.L_5483 - .L_5482)


	//   ....[0]....
	.align		4
.L_5482:
        /*0084*/ 	.word	index@(__assertfail)


	//----- nvinfo : EIATTR_MERCURY_ISA_VERSION
	.align		4
.L_5483:
        /*0088*/ 	.byte	0x03, 0x5f
        /*008a*/ 	.short	0x0101


	//----- nvinfo : EIATTR_VRC_CTA_INIT_COUNT
	.align		4
        /*008c*/ 	.byte	0x02, 0x4a
	.zero		1
	.zero		1


	//----- nvinfo : EIATTR_SYSCALL_OFFSETS
	.align		4
        /*0090*/ 	.byte	0x04, 0x46
        /*0092*/ 	.short	(.L_5485 - .L_5484)


	//   ....[0]....
.L_5484:
        /*0094*/ 	.word	0x00000e20


	//   ....[1]....
        /*0098*/ 	.word	0x00001dc0


	//   ....[2]....
        /*009c*/ 	.word	0x00002ca0


	//   ....[3]....
        /*00a0*/ 	.word	0x00003b80


	//   ....[4]....
        /*00a4*/ 	.word	0x000049c0


	//   ....[5]....
        /*00a8*/ 	.word	0x00005780


	//   ....[6]....
        /*00ac*/ 	.word	0x00006660


	//   ....[7]....
        /*00b0*/ 	.word	0x00007520


	//----- nvinfo : EIATTR_EXIT_INSTR_OFFSETS
	.align		4
.L_5485:
        /*00b4*/ 	.byte	0x04, 0x1c
        /*00b6*/ 	.short	(.L_5487 - .L_5486)


	//   ....[0]....
.L_5486:
        /*00b8*/ 	.word	0x00006930


	//   ....[1]....
        /*00bc*/ 	.word	0x00006a60


	//   ....[2]....
        /*00c0*/ 	.word	0x00006a80


	//   ....[3]....
        /*00c4*/ 	.word	0x00006b20


	//   ....[4]....
        /*00c8*/ 	.word	0x00006b50


	//   ....[5]....
        /*00cc*/ 	.word	0x00006b70


	//   ....[6]....
        /*00d0*/ 	.word	0x00006c00


	//   ....[7]....
        /*00d4*/ 	.word	0x00006c40


	//   ....[8]....
        /*00d8*/ 	.word	0x00006ce0


	//   ....[9]....
        /*00dc*/ 	.word	0x00006d30


	//   ....[10]....
        /*00e0*/ 	.word	0x00006d60


	//   ....[11]....
        /*00e4*/ 	.word	0x00006e20


	//   ....[12]....
        /*00e8*/ 	.word	0x00006f90


	//   ....[13]....
        /*00ec*/ 	.word	0x00007100


	//   ....[14]....
        /*00f0*/ 	.word	0x00007260


	//   ....[15]....
        /*00f4*/ 	.word	0x000072a0


	//   ....[16]....
        /*00f8*/ 	.word	0x000072d0


	//   ....[17]....
        /*00fc*/ 	.word	0x00007380


	//   ....[18]....
        /*0100*/ 	.word	0x000073c0


	//   ....[19]....
        /*0104*/ 	.word	0x00007530


	//   ....[20]....
        /*0108*/ 	.word	0x00007640


	//   ....[21]....
        /*010c*/ 	.word	0x00007780


	//   ....[22]....
        /*0110*/ 	.word	0x000077c0


	//----- nvinfo : EIATTR_MAX_THREADS
	.align		4
.L_5487:
        /*0114*/ 	.byte	0x04, 0x05
        /*0116*/ 	.short	(.L_5489 - .L_5488)
.L_5488:
        /*0118*/ 	.word	0x00000080
        /*011c*/ 	.word	0x00000001
        /*0120*/ 	.word	0x00000001


	//----- nvinfo : EIATTR_CRS_STACK_SIZE
	.align		4
.L_5489:
        /*0124*/ 	.byte	0x04, 0x1e
        /*0126*/ 	.short	(.L_5491 - .L_5490)
.L_5490:
        /*0128*/ 	.word	0x00000000


	//----- nvinfo : EIATTR_CBANK_PARAM_SIZE
	.align		4
.L_5491:
        /*012c*/ 	.byte	0x03, 0x19
        /*012e*/ 	.short	0x003c


	//----- nvinfo : EIATTR_PARAM_CBANK
	.align		4
        /*0130*/ 	.byte	0x04, 0x0a
        /*0132*/ 	.short	(.L_5493 - .L_5492)
	.align		4
.L_5492:
        /*0134*/ 	.word	index@(.nv.constant0._ZN2at6native27unrolled_elementwise_kernelIZZZNS0_21clamp_min_kernel_cudaERNS_18TensorIteratorBaseERKN3c106ScalarEENKUlvE_clEvENKUlvE3_clEvEUlsE_St5arrayIPcLm2EELi4E23TrivialOffsetCalculatorILi1EjESF_NS0_6memory12LoadWithCastILi1EEENSG_13StoreWithCastILi1EEEEEviT_T0_T2_T3_T4_T5_)
        /*0138*/ 	.short	0x0380
        /*013a*/ 	.short	0x003c


	//----- nvinfo : EIATTR_SW_WAR
	.align		4
.L_5493:
        /*013c*/ 	.byte	0x04, 0x36
        /*013e*/ 	.short	(.L_5495 - .L_5494)
.L_5494:
        /*0140*/ 	.word	0x00000008
.L_5495:


//--------------------- .nv.info._ZN2at6native18elementwise_kernelILi128ELi4EZNS0_22gpu_kernel_impl_nocastIZZZNS0_21clamp_min_kernel_cudaERNS_18TensorIteratorBaseERKN3c106ScalarEENKUlvE_clEvENKUlvE3_clEvEUlsE_EEvS4_RKT_EUliE_EEviT1_ --------------------------
	.section	.nv.info._ZN2at6native18elementwise_kernelILi128ELi4EZNS0_22gpu_kernel_impl_nocastIZZZNS0_21clamp_min_kernel_cudaERNS_18TensorIteratorBaseERKN3c106ScalarEENKUlvE_clEvENKUlvE3_clEvEUlsE_EEvS4_RKT_EUliE_EEviT1_,"",@"SHT_CUDA_INFO"
	.sectionflags	@""
	.align	4


	//----- nvinfo : EIATTR_CUDA_API_VERSION
	.align		4
        /*0000*/ 	.byte	0x04, 0x37
        /*0002*/ 	.short	(.L_5497 - .L_5496)
.L_5496:
        /*0004*/ 	.word	0x00000082


	//----- nvinfo : EIATTR_KPARAM_INFO
	.align		4
.L_5497:
        /*0008*/ 	.byte	0x04, 0x17
        /*000a*/ 	.short	(.L_5499 - .L_5498)
.L_5498:
        /*000c*/ 	.word	0x00000000
        /*0010*/ 	.short	0x0001
        /*0012*/ 	.short	0x0008
        /*0014*/ 	.byte	0x00, 0xf0, 0x81, 0x08


	//----- nvinfo : EIATTR_KPARAM_INFO
	.align		4
.L_5499:
        /*0018*/ 	.byte	0x04, 0x17
        /*001a*/ 	.short	(.L_5501 - .L_5500)
.L_5500:
        /*001c*/ 	.word	0x00000000
        /*0020*/ 	.short	0x0000
        /*0022*/ 	.short	0x0000
        /*0024*/ 	.byte	0x00, 0xf0, 0x11, 0x00


	//----- nvinfo : EIATTR_SPARSE_MMA_MASK
	.align		4
.L_5501:
        /*0028*/ 	.byte	0x03, 0x50
        /*002a*/ 	.short	0x0000


	//----- nvinfo : EIATTR_MAXREG_COUNT
	.align		4
        /*002c*/ 	.byte	0x03, 0x1b
        /*002e*/ 	.short	0x0080


	//----- nvinfo : EIATTR_MERCURY_ISA_VERSION
	.align		4
        /*0030*/ 	.byte	0x03, 0x5f
        /*0032*/ 	.short	0x0101


	//----- nvinfo : EIATTR_VRC_CTA_INIT_COUNT
	.align		4
        /*0034*/ 	.byte	0x02, 0x4a
	.zero		1
	.zero		1


	//----- nvinfo : EIATTR_EXIT_INSTR_OFFSETS
	.align		4
        /*0038*/ 	.byte	0x04, 0x1c
        /*003a*/ 	.short	(.L_5503 - .L_5502)


	//   ....[0]....
.L_5502:
        /*003c*/ 	.word	0x000002d0


	//   ....[1]....
        /*0040*/ 	.word	0x00000340


	//   ....[2]....
        /*0044*/ 	.word	0x00003e30


	//   ....[3]....
        /*0048*/ 	.word	0x00005170


	//----- nvinfo : EIATTR_MAX_THREADS
	.align		4
.L_5503:
        /*004c*/ 	.byte	0x04, 0x05
        /*004e*/ 	.short	(.L_5505 - .L_5504)
.L_5504:
        /*0050*/ 	.word	0x00000080
        /*0054*/ 	.word	0x00000001
        /*0058*/ 	.word	0x00000001


	//----- nvinfo : EIATTR_CRS_STACK_SIZE
	.align		4
.L_5505:
        /*005c*/ 	.byte	0x04, 0x1e
        /*005e*/ 	.short	(.L_5507 - .L_5506)
.L_5506:
        /*0060*/ 	.word	0x00000000


	//----- nvinfo : EIATTR_CBANK_PARAM_SIZE
	.align		4
.L_5507:
        /*0064*/ 	.byte	0x03, 0x19
        /*0066*/ 	.short	0x0228


	//----- nvinfo : EIATTR_PARAM_CBANK
	.align		4
        /*0068*/ 	.byte	0x04, 0x0a
        /*006a*/ 	.short	(.L_5509 - .L_5508)
	.align		4
.L_5508:
        /*006c*/ 	.word	index@(.nv.constant0._ZN2at6native18elementwise_kernelILi128ELi4EZNS0_22gpu_kernel_impl_nocastIZZZNS0_21clamp_min_kernel_cudaERNS_18TensorIteratorBaseERKN3c106ScalarEENKUlvE_clEvENKUlvE3_clEvEUlsE_EEvS4_RKT_EUliE_EEviT1_)
        /*0070*/ 	.short	0x0380
        /*0072*/ 	.short	0x0228


	//----- nvinfo : EIATTR_SW_WAR
	.align		4
.L_5509:
        /*0074*/ 	.byte	0x04, 0x36
        /*0076*/ 	.short	(.L_5511 - .L_5510)
.L_5510:
        /*0078*/ 	.word	0x00000008
.L_5511:


//--------------------- .nv.info._ZN2at6native27unrolled_elementwise_kernelIZZZNS0_21clamp_min_kernel_cudaERNS_18TensorIteratorBaseERKN3c106ScalarEENKUlvE_clEvENKUlvE3_clEvEUlsE_St5arrayIPcLm2EELi4E23TrivialOffsetCalculatorILi1EjESF_NS0_6memory15LoadWithoutCastENSG_16StoreWithoutCastEEEviT_T0_T2_T3_T4_T5_ --------------------------
	.section	.nv.info._ZN2at6native27unrolled_elementwise_kernelIZZZNS0_21clamp_min_kernel_cudaERNS_18TensorIteratorBaseERKN3c106ScalarEENKUlvE_clEvENKUlvE3_clEvEUlsE_St5arrayIPcLm2EELi4E23TrivialOffsetCalculatorILi1EjESF_NS0_6memory15LoadWithoutCastENSG_16StoreWithoutCastEEEviT_T0_T2_T3_T4_T5_,"",@"SHT_CUDA_INFO"
	.sectionflags	@""
	.align	4


	//----- nvinfo : EIATTR_CUDA_API_VERSION
	.align		4
        /*0000*/ 	.byte	0x04, 0x37
        /*0002*/ 	.short	(.L_5513 - .L_5512)
.L_5512:
        /*0004*/ 	.word	0x00000082


	//----- nvinfo : EIATTR_KPARAM_INFO
	.align		4
.L_5513:
        /*0008*/ 	.byte	0x04, 0x17
        /*000a*/ 	.short	(.L_5515 - .L_5514)
.L_5514:
        /*000c*/ 	.word	0x00000000
        /*0010*/ 	.short	0x0006
        /*0012*/ 	.short	0x002b
        /*0014*/ 	.byte	0x00, 0xf0, 0x05, 0x00


	//----- nvinfo : EIATTR_KPARAM_INFO
	.align		4
.L_5515:
        /*0018*/ 	.byte	0x04, 0x17
        /*001a*/ 	.short	(.L_5517 - .L_5516)
.L_5516:
        /*001c*/ 	.word	0x00000000
        /*0020*/ 	.short	0x0005
        /*0022*/ 	.short	0x002a
        /*0024*/ 	.byte	0x00, 0xf0, 0x05, 0x00


	//----- nvinfo : EIATTR_KPARAM_INFO
	.align		4
.L_5517:
        /*0028*/ 	.byte	0x04, 0x17
        /*002a*/ 	.short	(.L_5519 - .L_5518)
.L_5518:
        /*002c*/ 	.word	0x00000000
        /*0030*/ 	.short	0x0004
        /*0032*/ 	.short	0x0029
        /*0034*/ 	.byte	0x00, 0xf0, 0x05, 0x00


	//----- nvinfo : EIATTR_KPARAM_INFO
	.align		4
.L_5519:
        /*0038*/ 	.byte	0x04, 0x17
        /*003a*/ 	.short	(.L_5521 - .L_5520)
.L_5520:
        /*003c*/ 	.word	0x00000000
        /*0040*/ 	.short	0x0003
        /*0042*/ 	.short	0x0028
        /*0044*/ 	.byte	0x00, 0xf0, 0x05, 0x00


	//----- nvinfo : EIATTR_KPARAM_INFO
	.align		4
.L_5521:
        /*0048*/ 	.byte	0x04, 0x17
        /*004a*/ 	.short	(.L_5523 - .L_5522)
.L_5522:
        /*004c*/ 	.word	0x00000000
        /*0050*/ 	.short	0x0002
        /*0052*/ 	.short	0x0018
        /*0054*/ 	.byte	0x00, 0xf0, 0x41, 0x00


	//----- nvinfo : EIATTR_KPARAM_INFO
	.align		4
.L_5523:
        /*0058*/ 	.byte	0x04, 0x17
        /*005a*/ 	.short	(.L_5525 - .L_5524)
.L_5524:
        /*005c*/ 	.word	0x00000000
        /*0060*/ 	.short	0x0001
        /*0062*/ 	.short	0x0008
        /*0064*/ 	.byte	0x00, 0xf0, 0x41, 0x00


	//----- nvinfo : EIATTR_KPARAM_INFO
	.align		4
.L_5525:
        /*0068*/ 	.byte	0x04, 0x17
        /*006a*/ 	.short	(.L_5527 - .L_5526)
.L_5526:
        /*006c*/ 	.word	0x00000000
        /*0070*/ 	.short	0x0000
        /*0072*/ 	.short	0x0000
        /*0074*/ 	.byte	0x00, 0xf0, 0x11, 0x00


	//----- nvinfo : EIATTR_SPARSE_MMA_MASK
	.align		4
.L_5527:
        /*0078*/ 	.byte	0x03, 0x50
        /*007a*/ 	.short	0x0000


	//----- nvinfo : EIATTR_MAXREG_COUNT
	.align		4
        /*007c*/ 	.byte	0x03, 0x1b
        /*007e*/ 	.short	0x00ff


	//----- nvinfo : EIATTR_MERCURY_ISA_VERSION
	.align		4
        /*0080*/ 	.byte	0x03, 0x5f
        /*0082*/ 	.short	0x0101


	//----- nvinfo : EIATTR_VRC_CTA_INIT_COUNT
	.align		4
        /*0084*/ 	.byte	0x02, 0x4a
	.zero		1
	.zero		1


	//----- nvinfo : EIATTR_EXIT_INSTR_OFFSETS
	.align		4
        /*0088*/ 	.byte	0x04, 0x1c
        /*008a*/ 	.short	(.L_5529 - .L_5528)


	//   ....[0]....
.L_5528:
        /*008c*/ 	.word	0x00000420


	//   ....[1]....
        /*0090*/ 	.word	0x00000470


	//----- nvinfo : EIATTR_MAX_THREADS
	.align		4
.L_5529:
        /*0094*/ 	.byte	0x04, 0x05
        /*0096*/ 	.short	(.L_5531 - .L_5530)
.L_5530:
        /*0098*/ 	.word	0x00000080
        /*009c*/ 	.word	0x00000001
        /*00a0*/ 	.word	0x00000001


	//----- nvinfo : EIATTR_CRS_STACK_SIZE
	.align		4
.L_5531:
        /*00a4*/ 	.byte	0x04, 0x1e
        /*00a6*/ 	.short	(.L_5533 - .L_5532)
.L_5532:
        /*00a8*/ 	.word	0x00000000


	//----- nvinfo : EIATTR_CBANK_PARAM_SIZE
	.align		4
.L_5533:
        /*00ac*/ 	.byte	0x03, 0x19
        /*00ae*/ 	.short	0x002c


	//----- nvinfo : EIATTR_PARAM_CBANK
	.align		4
        /*00b0*/ 	.byte	0x04, 0x0a
        /*00b2*/ 	.short	(.L_5535 - .L_5534)
	.align		4
.L_5534:
        /*00b4*/ 	.word	index@(.nv.constant0._ZN2at6native27unrolled_elementwise_kernelIZZZNS0_21clamp_min_kernel_cudaERNS_18TensorIteratorBaseERKN3c106ScalarEENKUlvE_clEvENKUlvE3_clEvEUlsE_St5arrayIPcLm2EELi4E23TrivialOffsetCalculatorILi1EjESF_NS0_6memory15LoadWithoutCastENSG_16StoreWithoutCastEEEviT_T0_T2_T3_T4_T5_)
        /*00b8*/ 	.short	0x0380
        /*00ba*/ 	.short	0x002c


	//----- nvinfo : EIATTR_SW_WAR
	.align		4
.L_5535:
        /*00bc*/ 	.byte	0x04, 0x36
        /*00be*/ 	.short	(.L_5537 - .L_5536)
.L_5536:
        /*00c0*/ 	.word	0x00000008
.L_5537:


//--------------------- .nv.info._ZN2at6native29vectorized_elementwise_kernelILi2EZZZNS0_21clamp_min_kernel_cudaERNS_18TensorIteratorBaseERKN3c106ScalarEENKUlvE_clEvENKUlvE3_clEvEUlsE_St5arrayIPcLm2EEEEviT0_T1_ --------------------------
	.section	.nv.info._ZN2at6native29vectorized_elementwise_kernelILi2EZZZNS0_21clamp_min_kernel_cudaERNS_18TensorIteratorBaseERKN3c106ScalarEENKUlvE_clEvENKUlvE3_clEvEUlsE_St5arrayIPcLm2EEEEviT0_T1_,"",@"SHT_CUDA_INFO"
	.sectionflags	@""
	.align	4


	//----- nvinfo : EIATTR_CUDA_API_VERSION
	.align		4
        /*0000*/ 	.byte	0x04, 0x37
        /*0002*/ 	.short	(.L_5539 - .L_5538)
.L_5538:
        /*0004*/ 	.word	0x00000082


	//----- nvinfo : EIATTR_KPARAM_INFO
	.align		4
.L_5539:
        /*0008*/ 	.byte	0x04, 0x17
        /*000a*/ 	.short	(.L_5541 - .L_5540)
.L_5540:
        /*000c*/ 	.word	0x00000000
        /*0010*/ 	.short	0x0002
        /*0012*/ 	.short	0x0018
        /*0014*/ 	.byte	0x00, 0xf0, 0x41, 0x00


	//----- nvinfo : EIATTR_KPARAM_INFO
	.align		4
.L_5541:
        /*0018*/ 	.byte	0x04, 0x17
        /*001a*/ 	.short	(.L_5543 - .L_5542)
.L_5542:
        /*001c*/ 	.word	0x00000000
        /*0020*/ 	.short	0x0001
        /*0022*/ 	.short	0x0008
        /*0024*/ 	.byte	0x00, 0xf0, 0x41, 0x00


	//----- nvinfo : EIATTR_KPARAM_INFO
	.align		4
.L_5543:
        /*0028*/ 	.byte	0x04, 0x17
        /*002a*/ 	.short	(.L_5545 - .L_5544)
.L_5544:
        /*002c*/ 	.word	0x00000000
        /*0030*/ 	.short	0x0000
        /*0032*/ 	.short	0x0000
        /*0034*/ 	.byte	0x00, 0xf0, 0x11, 0x00


	//----- nvinfo : EIATTR_SPARSE_MMA_MASK
	.align		4
.L_5545:
        /*0038*/ 	.byte	0x03, 0x50
        /*003a*/ 	.short	0x0000


	//----- nvinfo : EIATTR_MAXREG_COUNT
	.align		4
        /*003c*/ 	.byte	0x03, 0x1b
        /*003e*/ 	.short	0x00ff


	//----- nvinfo : EIATTR_MERCURY_ISA_VERSION
	.align		4
        /*0040*/ 	.byte	0x03, 0x5f
        /*0042*/ 	.short	0x0101


	//----- nvinfo : EIATTR_VRC_CTA_INIT_COUNT
	.align		4
        /*0044*/ 	.byte	0x02, 0x4a
	.zero		1
	.zero		1


	//----- nvinfo : EIATTR_EXIT_INSTR_OFFSETS
	.align		4
        /*0048*/ 	.byte	0x04, 0x1c
        /*004a*/ 	.short	(.L_5547 - .L_5546)


	//   ....[0]....
.L_5546:
        /*004c*/ 	.word	0x00000810


	//   ....[1]....
        /*0050*/ 	.word	0x00000860


	//   ....[2]....
        /*0054*/ 	.word	0x00000a70


	//----- nvinfo : EIATTR_MAX_THREADS
	.align		4
.L_5547:
        /*0058*/ 	.byte	0x04, 0x05
        /*005a*/ 	.short	(.L_5549 - .L_5548)
.L_5548:
        /*005c*/ 	.word	0x00000080
        /*0060*/ 	.word	0x00000001
        /*0064*/ 	.word	0x00000001


	//----- nvinfo : EIATTR_CRS_STACK_SIZE
	.align		4
.L_5549:
        /*0068*/ 	.byte	0x04, 0x1e
        /*006a*/ 	.short	(.L_5551 - .L_5550)
.L_5550:
        /*006c*/ 	.word	0x00000000


	//----- nvinfo : EIATTR_CBANK_PARAM_SIZE
	.align		4
.L_5551:
        /*0070*/ 	.byte	0x03, 0x19
        /*0072*/ 	.short	0x0028


	//----- nvinfo : EIATTR_PARAM_CBANK
	.align		4
        /*0074*/ 	.byte	0x04, 0x0a
        /*0076*/ 	.short	(.L_5553 - .L_5552)
	.align		4
.L_5552:
        /*0078*/ 	.word	index@(.nv.constant0._ZN2at6native29vectorized_elementwise_kernelILi2EZZZNS0_21clamp_min_kernel_cudaERNS_18TensorIteratorBaseERKN3c106ScalarEENKUlvE_clEvENKUlvE3_clEvEUlsE_St5arrayIPcLm2EEEEviT0_T1_)
        /*007c*/ 	.short	0x0380
        /*007e*/ 	.short	0x0028


	//----- nvinfo : EIATTR_SW_WAR
	.align		4
.L_5553:
        /*0080*/ 	.byte	0x04, 0x36
        /*0082*/ 	.short	(.L_5555 - .L_5554)
.L_5554:
        /*0084*/ 	.word	0x00000008
.L_5555:


//--------------------- .nv.info._ZN2at6native29vectorized_elementwise_kernelILi4EZZZNS0_21clamp_min_kernel_cudaERNS_18TensorIteratorBaseERKN3c106ScalarEENKUlvE_clEvENKUlvE3_clEvEUlsE_St5arrayIPcLm2EEEEviT0_T1_ --------------------------
	.section	.nv.info._ZN2at6native29vectorized_elementwise_kernelILi4EZZZNS0_21clamp_min_kernel_cudaERNS_18TensorIteratorBaseERKN3c106ScalarEENKUlvE_clEvENKUlvE3_clEvEUlsE_St5arrayIPcLm2EEEEviT0_T1_,"",@"SHT_CUDA_INFO"
	.sectionflags	@""
	.align	4


	//----- nvinfo : EIATTR_CUDA_API_VERSION
	.align		4
        /*0000*/ 	.byte	0x04, 0x37
        /*0002*/ 	.short	(.L_5557 - .L_5556)
.L_5556:
        /*0004*/ 	.word	0x00000082


	//----- nvinfo : EIATTR_KPARAM_INFO
	.align		4
.L_5557:
        /*0008*/ 	.byte	0x04, 0x17
        /*000a*/ 	.short	(.L_5559 - .L_5558)
.L_5558:
        /*000c*/ 	.word	0x00000000
        /*0010*/ 	.short	0x0002
        /*0012*/ 	.short	0x0018
        /*0014*/ 	.byte	0x00, 0xf0, 0x41, 0x00


	//----- nvinfo : EIATTR_KPARAM_INFO
	.align		4
.L_5559:
        /*0018*/ 	.byte	0x04, 0x17
        /*001a*/ 	.short	(.L_5561 - .L_5560)
.L_5560:
        /*001c*/ 	.word	0x00000000
        /*0020*/ 	.short	0x0001
        /*0022*/ 	.short	0x0008
        /*0024*/ 	.byte	0x00, 0xf0, 0x41, 0x00


	//----- nvinfo : EIATTR_KPARAM_INFO
	.align		4
.L_5561:
        /*0028*/ 	.byte	0x04, 0x17
        /*002a*/ 	.short	(.L_5563 - .L_5562)
.L_5562:
        /*002c*/ 	.word	0x00000000
        /*0030*/ 	.short	0x0000
        /*0032*/ 	.short	0x0000
        /*0034*/ 	.byte	0x00, 0xf0, 0x11, 0x00


	//----- nvinfo : EIATTR_SPARSE_MMA_MASK
	.align		4
.L_5563:
        /*0038*/ 	.byte	0x03, 0x50
        /*003a*/ 	.short	0x0000


	//----- nvinfo : EIATTR_MAXREG_COUNT
	.align		4
        /*003c*/ 	.byte	0x03, 0x1b
        /*003e*/ 	.short	0x00ff


	//----- nvinfo : EIATTR_MERCURY_ISA_VERSION
	.align		4
        /*0040*/ 	.byte	0x03, 0x5f
        /*0042*/ 	.short	0x0101


	//----- nvinfo : EIATTR_VRC_CTA_INIT_COUNT
	.align		4
        /*0044*/ 	.byte	0x02, 0x4a
	.zero		1
	.zero		1


	//----- nvinfo : EIATTR_EXIT_INSTR_OFFSETS
	.align		4
        /*0048*/ 	.byte	0x04, 0x1c
        /*004a*/ 	.short	(.L_5565 - .L_5564)


	//   ....[0]....
.L_5564:
        /*004c*/ 	.word	0x00000810


	//   ....[1]....
        /*0050*/ 	.word	0x00000860


	//   ....[2]....
        /*0054*/ 	.word	0x00000a50


	//----- nvinfo : EIATTR_MAX_THREADS
	.align		4
.L_5565:
        /*0058*/ 	.byte	0x04, 0x05
        /*005a*/ 	.short	(.L_5567 - .L_5566)
.L_5566:
        /*005c*/ 	.word	0x00000080
        /*0060*/ 	.word	0x00000001
        /*0064*/ 	.word	0x00000001


	//----- nvinfo : EIATTR_CRS_STACK_SIZE
	.align		4
.L_5567:
        /*0068*/ 	.byte	0x04, 0x1e
        /*006a*/ 	.short	(.L_5569 - .L_5568)
.L_5568:
        /*006c*/ 	.word	0x00000000


	//----- nvinfo : EIATTR_CBANK_PARAM_SIZE
	.align		4
.L_5569:
        /*0070*/ 	.byte	0x03, 0x19
        /*0072*/ 	.short	0x0028


	//----- nvinfo : EIATTR_PARAM_CBANK
	.align		4
        /*0074*/ 	.byte	0x04, 0x0a
        /*0076*/ 	.short	(.L_5571 - .L_5570)
	.align		4
.L_5570:
        /*0078*/ 	.word	index@(.nv.constant0._ZN2at6native29vectorized_elementwise_kernelILi4EZZZNS0_21clamp_min_kernel_cudaERNS_18TensorIteratorBaseERKN3c106ScalarEENKUlvE_clEvENKUlvE3_clEvEUlsE_St5arrayIPcLm2EEEEviT0_T1_)
        /*007c*/ 	.short	0x0380
        /*007e*/ 	.short	0x0028


	//----- nvinfo : EIATTR_SW_WAR
	.align		4
.L_5571:
        /*0080*/ 	.byte	0x04, 0x36
        /*0082*/ 	.short	(.L_5573 - .L_5572)
.L_5572:
        /*0084*/ 	.word	0x00000008
.L_5573:


//--------------------- .nv.info._ZN2at6native29vectorized_elementwise_kernelILi8EZZZNS0_21clamp_min_kernel_cudaERNS_18TensorIteratorBaseERKN3c106ScalarEENKUlvE_clEvENKUlvE3_clEvEUlsE_St5arrayIPcLm2EEEEviT0_T1_ --------------------------
	.section	.nv.info._ZN2at6native29vectorized_elementwise_kernelILi8EZZZNS0_21clamp_min_kernel_cudaERNS_18TensorIteratorBaseERKN3c106ScalarEENKUlvE_clEvENKUlvE3_clEvEUlsE_St5arrayIPcLm2EEEEviT0_T1_,"",@"SHT_CUDA_INFO"
	.sectionflags	@""
	.align	4


	//----- nvinfo : EIATTR_CUDA_API_VERSION
	.align		4
        /*0000*/ 	.byte	0x04, 0x37
        /*0002*/ 	.short	(.L_5575 - .L_5574)
.L_5574:
        /*0004*/ 	.word	0x00000082


	//----- nvinfo : EIATTR_KPARAM_INFO
	.align		4
.L_5575:
        /*0008*/ 	.byte	0x04, 0x17
        /*000a*/ 	.short	(.L_5577 - .L_5576)
.L_5576:
        /*000c*/ 	.word	0x00000000
        /*0010*/ 	.short	0x0002
        /*0012*/ 	.short	0x0018
        /*0014*/ 	.byte	0x00, 0xf0, 0x41, 0x00


	//----- nvinfo : EIATTR_KPARAM_INFO
	.align		4
.L_5577:
        /*0018*/ 	.byte	0x04, 0x17
        /*001a*/ 	.short	(.L_5579 - .L_5578)
.L_5578:
        /*001c*/ 	.word	0x00000000
        /*0020*/ 	.short	0x0001
        /*0022*/ 	.short	0x0008
        /*0024*/ 	.byte	0x00, 0xf0, 0x41, 0x00


	//----- nvinfo : EIATTR_KPARAM_INFO
	.align		4
.L_5579:
        /*0028*/ 	.byte	0x04, 0x17
        /*002a*/ 	.short	(.L_5581 - .L_5580)
.L_5580:
        /*002c*/ 	.word	0x00000000
        /*0030*/ 	.short	0x0000
        /*0032*/ 	.short	0x0000
        /*0034*/ 	.byte	0x00, 0xf0, 0x11, 0x00


	//----- nvinfo : EIATTR_SPARSE_MMA_MASK
	.align		4
.L_5581:
        /*0038*/ 	.byte	0x03, 0x50
        /*003a*/ 	.short	0x0000


	//----- nvinfo : EIATTR_MAXREG_COUNT
	.align		4
        /*003c*/ 	.byte	0x03, 0x1b
        /*003e*/ 	.short	0x00ff


	//----- nvinfo : EIATTR_MERCURY_ISA_VERSION
	.align		4
        /*0040*/ 	.byte	0x03, 0x5f
        /*0042*/ 	.short	0x0101


	//----- nvinfo : EIATTR_VRC_CTA_INIT_COUNT
	.align		4
        /*0044*/ 	.byte	0x02, 0x4a
	.zero		1
	.zero		1


	//----- nvinfo : EIATTR_EXIT_INSTR_OFFSETS
	.align		4
        /*0048*/ 	.byte	0x04, 0x1c
        /*004a*/ 	.short	(.L_5583 - .L_5582)


	//   ....[0]....
.L_5582:
        /*004c*/ 	.word	0x00000010


	//----- nvinfo : EIATTR_MAX_THREADS
	.align		4
.L_5583:
        /*0050*/ 	.byte	0x04, 0x05
        /*0052*/ 	.short	(.L_5585 - .L_5584)
.L_5584:
        /*0054*/ 	.word	0x00000080
        /*0058*/ 	.word	0x00000001
        /*005c*/ 	.word	0x00000001


	//----- nvinfo : EIATTR_CBANK_PARAM_SIZE
	.align		4
.L_5585:
        /*0060*/ 	.byte	0x03, 0x19
        /*0062*/ 	.short	0x0028


	//----- nvinfo : EIATTR_PARAM_CBANK
	.align		4
        /*0064*/ 	.byte	0x04, 0x0a
        /*0066*/ 	.short	(.L_5587 - .L_5586)
	.align		4
.L_5586:
        /*0068*/ 	.word	index@(.nv.constant0._ZN2at6native29vectorized_elementwise_kernelILi8EZZZNS0_21clamp_min_kernel_cudaERNS_18TensorIteratorBaseERKN3c106ScalarEENKUlvE_clEvENKUlvE3_clEvEUlsE_St5arrayIPcLm2EEEEviT0_T1_)
        /*006c*/ 	.short	0x0380
        /*006e*/ 	.short	0x0028


	//----- nvinfo : EIATTR_SW_WAR
	.align		4
.L_5587:
        /*0070*/ 	.byte	0x04, 0x36
        /*0072*/ 	.short	(.L_5589 - .L_5588)
.L_5588:
        /*0074*/ 	.word	0x00000008
.L_5589:


//--------------------- .nv.info._ZN2at6native18elementwise_kernelILi128ELi4EZNS0_15gpu_kernel_implIZZZNS0_21clamp_min_kernel_cudaERNS_18TensorIteratorBaseERKN3c106ScalarEENKUlvE_clEvENKUlvE2_clEvEUllE_EEvS4_RKT_EUliE_EEviT1_ --------------------------
	.section	.nv.info._ZN2at6native18elementwise_kernelILi128ELi4EZNS0_15gpu_kernel_implIZZZNS0_21clamp_min_kernel_cudaERNS_18TensorIteratorBaseERKN3c106ScalarEENKUlvE_clEvENKUlvE2_clEvEUllE_EEvS4_RKT_EUliE_EEviT1_,"",@"SHT_CUDA_INFO"
	.sectionflags	@""
	.align	4


	//----- nvinfo : EIATTR_CUDA_API_VERSION
	.align		4
        /*0000*/ 	.byte	0x04, 0x37
        /*0002*/ 	.short	(.L_5591 - .L_5590)
.L_5590:
        /*0004*/ 	.word	0x00000082


	//----- nvinfo : EIATTR_KPARAM_INFO
	.align		4
.L_5591:
        /*0008*/ 	.byte	0x04, 0x17
        /*000a*/ 	.short	(.L_5593 - .L_5592)
.L_5592:
        /*000c*/ 	.word	0x00000000
        /*0010*/ 	.short	0x0001
        /*0012*/ 	.short	0x0008
        /*0014*/ 	.byte	0x00, 0xf0, 0xa1, 0x08


	//----- nvinfo : EIATTR_KPARAM_INFO
	.align		4
.L_5593:
        /*0018*/ 	.byte	0x04, 0x17
        /*001a*/ 	.short	(.L_5595 - .L_5594)
.L_5594:
        /*001c*/ 	.word	0x00000000
        /*0020*/ 	.short	0x0000
        /*0022*/ 	.short	0x0000
        /*0024*/ 	.byte	0x00, 0xf0, 0x11, 0x00


	//----- nvinfo : EIATTR_SPARSE_MMA_MASK
	.align		4
.L_5595:
        /*0028*/ 	.byte	0x03, 0x50
        /*002a*/ 	.short	0x0000


	//----- nvinfo : EIATTR_MAXREG_COUNT
	.align		4
        /*002c*/ 	.byte	0x03, 0x1b
        /*002e*/ 	.short	0x0080


	//----- nvinfo : EIATTR_EXTERNS
	.align		4
        /*0030*/ 	.byte	0x04, 0x0f
        /*0032*/ 	.short	(.L_5597 - .L_5596)


	//   ....[0]....
	.align		4
.L_5596:
        /*0034*/ 	.word	index@(__assertfail)


	//----- nvinfo : EIATTR_MERCURY_ISA_VERSION
	.align		4
.L_5597:
        /*0038*/ 	.byte	0x03, 0x5f
        /*003a*/ 	.short	0x0101


	//----- nvinfo : EIATTR_VRC_CTA_INIT_COUNT
	.align		4
        /*003c*/ 	.byte	0x02, 0x4a
	.zero		1
	.zero		1


	//----- nvinfo : EIATTR_SYSCALL_OFFSETS
	.align		4
        /*0040*/ 	.byte	0x04, 0x46
        /*0042*/ 	.short	(.L_5599 - .L_5598)


	//   ....[0]....
.L_5598:
        /*0044*/ 	.word	0x00002110


	//   ....[1]....
        /*0048*/ 	.word	0x00002f40


	//   ....[2]....
        /*004c*/ 	.word	0x000051c0


	//   ....[3]....
        /*0050*/ 	.word	0x00005df0


	//   ....[4]....
        /*0054*/ 	.word	0x000081b0


	//   ....[5]....
        /*0058*/ 	.word	0x00008de0


	//   ....[6]....
        /*005c*/ 	.word	0x0000b1b0


	//   ....[7]....
        /*0060*/ 	.word	0x0000bdb0


	//----- nvinfo : EIATTR_EXIT_INSTR_OFFSETS
	.align		4
.L_5599:
        /*0064*/ 	.byte	0x04, 0x1c
        /*0066*/ 	.short	(.L_5601 - .L_5600)


	//   ....[0]....
.L_5600:
        /*0068*/ 	.word	0x000090c0


	//   ....[1]....
        /*006c*/ 	.word	0x0000b340


	//   ....[2]....
        /*0070*/ 	.word	0x0000b360


	//   ....[3]....
        /*0074*/ 	.word	0x0000b3e0


	//   ....[4]....
        /*0078*/ 	.word	0x0000b400


	//   ....[5]....
        /*007c*/ 	.word	0x0000b420


	//   ....[6]....
        /*0080*/ 	.word	0x0000b4b0


	//   ....[7]....
        /*0084*/ 	.word	0x0000b4f0


	//   ....[8]....
        /*0088*/ 	.word	0x0000b590


	//   ....[9]....
        /*008c*/ 	.word	0x0000b5e0


	//   ....[10]....
        /*0090*/ 	.word	0x0000b610


	//   ....[11]....
        /*0094*/ 	.word	0x0000b6d0


	//   ....[12]....
        /*0098*/ 	.word	0x0000b840


	//   ....[13]....
        /*009c*/ 	.word	0x0000b9b0


	//   ....[14]....
        /*00a0*/ 	.word	0x0000bb20


	//   ....[15]....
        /*00a4*/ 	.word	0x0000bb40


	//   ....[16]....
        /*00a8*/ 	.word	0x0000bb60


	//   ....[17]....
        /*00ac*/ 	.word	0x0000bc10


	//   ....[18]....
        /*00b0*/ 	.word	0x0000bc50


	//   ....[19]....
        /*00b4*/ 	.word	0x0000bdc0


	//   ....[20]....
        /*00b8*/ 	.word	0x0000bed0


	//   ....[21]....
        /*00bc*/ 	.word	0x0000c010


	//   ....[22]....
        /*00c0*/ 	.word	0x0000c050


	//----- nvinfo : EIATTR_MAX_THREADS
	.align		4
.L_5601:
        /*00c4*/ 	.byte	0x04, 0x05
        /*00c6*/ 	.short	(.L_5603 - .L_5602)
.L_5602:
        /*00c8*/ 	.word	0x00000080
        /*00cc*/ 	.word	0x00000001
        /*00d0*/ 	.word	0x00000001


	//----- nvinfo : EIATTR_CRS_STACK_SIZE
	.align		4
.L_5603:
        /*00d4*/ 	.byte	0x04, 0x1e
        /*00d6*/ 	.short	(.L_5605 - .L_5604)
.L_5604:
        /*00d8*/ 	.word	0x00000000


	//----- nvinfo : EIATTR_CBANK_PARAM_SIZE
	.align		4
.L_5605:
        /*00dc*/ 	.byte	0x03, 0x19
        /*00de*/ 	.short	0x0230


	//----- nvinfo : EIATTR_PARAM_CBANK
	.align		4
        /*00e0*/ 	.byte	0x04, 0x0a
        /*00e2*/ 	.short	(.L_5607 - .L_5606)
	.align		4
.L_5606:
        /*00e4*/ 	.word	index@(.nv.constant0._ZN2at6native18elementwise_kernelILi128ELi4EZNS0_15gpu_kernel_implIZZZNS0_21clamp_min_kernel_cudaERNS_18TensorIteratorBaseERKN3c106ScalarEENKUlvE_clEvENKUlvE2_clEvEUllE_EEvS4_RKT_EUliE_EEviT1_)
        /*00e8*/ 	.short	0x0380
        /*00ea*/ 	.short	0x0230


	//----- nvinfo : EIATTR_SW_WAR
	.align		4
.L_5607:
        /*00ec*/ 	.byte	0x04, 0x36
        /*00ee*/ 	.short	(.L_5609 - .L_5608)
.L_5608:
        /*00f0*/ 	.word	0x00000008
.L_5609:


//--------------------- .nv.info._ZN2at6native27unrolled_elementwise_kernelIZZZNS0_21clamp_min_kernel_cudaERNS_18TensorIteratorBaseERKN3c106ScalarEENKUlvE_clEvENKUlvE2_clEvEUllE_St5arrayIPcLm2EELi4E23TrivialOffsetCalculatorILi1EjESF_NS0_6memory12LoadWithCastILi1EEENSG_13StoreWithCastILi1EEEEEviT_T0_T2_T3_T4_T5_ --------------------------
	.section	.nv.info._ZN2at6native27unrolled_elementwise_kernelIZZZNS0_21clamp_min_kernel_cudaERNS_18TensorIteratorBaseERKN3c106ScalarEENKUlvE_clEvENKUlvE2_clEvEUllE_St5arrayIPcLm2EELi4E23TrivialOffsetCalculatorILi1EjESF_NS0_6memory12LoadWithCastILi1EEENSG_13StoreWithCastILi1EEEEEviT_T0_T2_T3_T4_T5_,"",@"SHT_CUDA_INFO"
	.sectionflags	@""
	.align	4


	//----- nvinfo : EIATTR_CUDA_API_VERSION
	.align		4
        /*0000*/ 	.byte	0x04, 0x37
        /*0002*/ 	.short	(.L_5611 - .L_5610)
.L_5610:
        /*0004*/ 	.word	0x00000082


	//----- nvinfo : EIATTR_KPARAM_INFO
	.align		4
.L_5611:
        /*0008*/ 	.byte	0x04, 0x17
        /*000a*/ 	.short	(.L_5613 - .L_5612)
.L_5612:
        /*000c*/ 	.word	0x00000000
        /*0010*/ 	.short	0x0006
        /*0012*/ 	.short	0x0034
        /*0014*/ 	.byte	0x00, 0xf0, 0x21, 0x00


	//----- nvinfo : EIATTR_KPARAM_INFO
	.align		4
.L_5613:
        /*0018*/ 	.byte	0x04, 0x17
        /*001a*/ 	.short	(.L_5615 - .L_5614)
.L_5614:
        /*001c*/ 	.word	0x00000000
        /*0020*/ 	.short	0x0005
        /*0022*/ 	.short	0x002c
        /*0024*/ 	.byte	0x00, 0xf0, 0x21, 0x00


	//----- nvinfo : EIATTR_KPARAM_INFO
	.align		4
.L_5615:
        /*0028*/ 	.byte	0x04, 0x17
        /*002a*/ 	.short	(.L_5617 - .L_5616)
.L_5616:
        /*002c*/ 	.word	0x00000000
        /*0030*/ 	.short	0x0004
        /*0032*/ 	.short	0x0029
        /*0034*/ 	.byte	0x00, 0xf0, 0x05, 0x00


	//----- nvinfo : EIATTR_KPARAM_INFO
	.align		4
.L_5617:
        /*0038*/ 	.byte	0x04, 0x17
        /*003a*/ 	.short	(.L_5619 - .L_5618)
.L_5618:
        /*003c*/ 	.word	0x00000000
        /*0040*/ 	.short	0x0003
        /*0042*/ 	.short	0x0028
        /*0044*/ 	.byte	0x00, 0xf0, 0x05, 0x00


	//----- nvinfo : EIATTR_KPARAM_INFO
	.align		4
.L_5619:
        /*0048*/ 	.byte	0x04, 0x17
        /*004a*/ 	.short	(.L_5621 - .L_5620)
.L_5620:
        /*004c*/ 	.word	0x00000000
        /*0050*/ 	.short	0x0002
        /*0052*/ 	.short	0x0018
        /*0054*/ 	.byte	0x00, 0xf0, 0x41, 0x00


	//----- nvinfo : EIATTR_KPARAM_INFO
	.align		4
.L_5621:
        /*0058*/ 	.byte	0x04, 0x17
        /*005a*/ 	.short	(.L_5623 - .L_5622)
.L_5622:
        /*005c*/ 	.word	0x00000000
        /*0060*/ 	.short	0x0001
        /*0062*/ 	.short	0x0008
        /*0064*/ 	.byte	0x00, 0xf0, 0x41, 0x00


	//----- nvinfo : EIATTR_KPARAM_INFO
	.align		4
.L_5623:
        /*0068*/ 	.byte	0x04, 0x17
        /*006a*/ 	.short	(.L_5625 - .L_5624)
.L_5624:
        /*006c*/ 	.word	0x00000000
        /*0070*/ 	.short	0x0000
        /*0072*/ 	.short	0x0000
        /*0074*/ 	.byte	0x00, 0xf0, 0x11, 0x00


	//----- nvinfo : EIATTR_SPARSE_MMA_MASK
	.align		4
.L_5625:
        /*0078*/ 	.byte	0x03, 0x50
        /*007a*/ 	.short	0x0000


	//----- nvinfo : EIATTR_MAXREG_COUNT
	.align		4
        /*007c*/ 	.byte	0x03, 0x1b
        /*007e*/ 	.short	0x00ff


	//----- nvinfo : EIATTR_EXTERNS
	.align		4
        /*0080*/ 	.byte	0x04, 0x0f
        /*0082*/ 	.short	(.L_5627 - .L_5626)


	//   ....[0]....
	.align		4
.L_5626:
        /*0084*/ 	.word	index@(__assertfail)


	//----- nvinfo : EIATTR_MERCURY_ISA_VERSION
	.align		4
.L_5627:
        /*0088*/ 	.byte	0x03, 0x5f
        /*008a*/ 	.short	0x0101


	//----- nvinfo : EIATTR_VRC_CTA_INIT_COUNT
	.align		4
        /*008c*/ 	.byte	0x02, 0x4a
	.zero		1
	.zero		1


	//----- nvinfo : EIATTR_SYSCALL_OFFSETS
	.align		4
        /*0090*/ 	.byte	0x04, 0x46
        /*0092*/ 	.short	(.L_5629 - .L_5628)


	//   ....[0]....
.L_5628:
        /*0094*/ 	.word	0x00000e20


	//   ....[1]....
        /*0098*/ 	.word	0x00001db0


	//   ....[2]....
        /*009c*/ 	.word	0x00002c90


	//   ....[3]....
        /*00a0*/ 	.word	0x00003b70


	//   ....[4]....
        /*00a4*/ 	.word	0x00004a50


	//   ....[5]....
        /*00a8*/ 	.word	0x00005760


	//   ....[6]....
        /*00ac*/ 	.word	0x000065e0


	//   ....[7]....
        /*00b0*/ 	.word	0x00007440


	//----- nvinfo : EIATTR_EXIT_INSTR_OFFSETS
	.align		4
.L_5629:
        /*00b4*/ 	.byte	0x04, 0x1c
        /*00b6*/ 	.short	(.L_5631 - .L_5630)


	//   ....[0]....
.L_5630:
        /*00b8*/ 	.word	0x000068b0


	//   ....[1]....
        /*00bc*/ 	.word	0x000069e0


	//   ....[2]....
        /*00c0*/ 	.word	0x00006a00


	//   ....[3]....
        /*00c4*/ 	.word	0x00006a80


	//   ....[4]....
        /*00c8*/ 	.word	0x00006aa0


	//   ....[5]....
        /*00cc*/ 	.word	0x00006ac0


	//   ....[6]....
        /*00d0*/ 	.word	0x00006b50


	//   ....[7]....
        /*00d4*/ 	.word	0x00006b90


	//   ....[8]....
        /*00d8*/ 	.word	0x00006c30


	//   ....[9]....
        /*00dc*/ 	.word	0x00006c80


	//   ....[10]....
        /*00e0*/ 	.word	0x00006cb0


	//   ....[11]....
        /*00e4*/ 	.word	0x00006d70


	//   ....[12]....
        /*00e8*/ 	.word	0x00006ee0


	//   ....[13]....
        /*00ec*/ 	.word	0x00007050


	//   ....[14]....
        /*00f0*/ 	.word	0x000071b0


	//   ....[15]....
        /*00f4*/ 	.word	0x000071d0


	//   ....[16]....
        /*00f8*/ 	.word	0x000071f0


	//   ....[17]....
        /*00fc*/ 	.word	0x000072a0


	//   ....[18]....
        /*0100*/ 	.word	0x000072e0


	//   ....[19]....
        /*0104*/ 	.word	0x00007450


	//   ....[20]....
        /*0108*/ 	.word	0x00007560


	//   ....[21]....
        /*010c*/ 	.word	0x000076a0


	//   ....[22]....
        /*0110*/ 	.word	0x000076e0


	//----- nvinfo : EIATTR_MAX_THREADS
	.align		4
.L_5631:
        /*0114*/ 	.byte	0x04, 0x05
        /*0116*/ 	.short	(.L_5633 - .L_5632)
.L_5632:
        /*0118*/ 	.word	0x00000080
        /*011c*/ 	.word	0x00000001
        /*0120*/ 	.word	0x00000001


	//----- nvinfo : EIATTR_CRS_STACK_SIZE
	.align		4
.L_5633:
        /*0124*/ 	.byte	0x04, 0x1e
        /*0126*/ 	.short	(.L_5635 - .L_5634)
.L_5634:
        /*0128*/ 	.word	0x00000000


	//----- nvinfo : EIATTR_CBANK_PARAM_SIZE
	.align		4
.L_5635:
        /*012c*/ 	.byte	0x03, 0x19
        /*012e*/ 	.short	0x003c


	//----- nvinfo : EIATTR_PARAM_CBANK
	.align		4
        /*0130*/ 	.byte	0x04, 0x0a
        /*0132*/ 	.short	(.L_5637 - .L_5636)
	.align		4
.L_5636:
        /*0134*/ 	.word	index@(.nv.constant0._ZN2at6native27unrolled_elementwise_kernelIZZZNS0_21clamp_min_kernel_cudaERNS_18TensorIteratorBaseERKN3c106ScalarEENKUlvE_clEvENKUlvE2_clEvEUllE_St5arrayIPcLm2EELi4E23TrivialOffsetCalculatorILi1EjESF_NS0_6memory12LoadWithCastILi1EEENSG_13StoreWithCastILi1EEEEEviT_T0_T2_T3_T4_T5_)
        /*0138*/ 	.short	0x0380
        /*013a*/ 	.short	0x003c


	//----- nvinfo : EIATTR_SW_WAR
	.align		4
.L_5637:
        /*013c*/ 	.byte	0x04, 0x36
        /*013e*/ 	.short	(.L_5639 - .L_5638)
.L_5638:
        /*0140*/ 	.word	0x00000008
.L_5639:


//--------------------- .nv.info._ZN2at6native18elementwise_kernelILi128ELi2EZNS0_22gpu_kernel_impl_nocastIZZZNS0_21clamp_min_kernel_cudaERNS_18TensorIteratorBaseERKN3c106ScalarEENKUlvE_clEvENKUlvE2_clEvEUllE_EEvS4_RKT_EUliE_EEviT1_ --------------------------
	.section	.nv.info._ZN2at6native18elementwise_kernelILi128ELi2EZNS0_22gpu_kernel_impl_nocastIZZZNS0_21clamp_min_kernel_cudaERNS_18TensorIteratorBaseERKN3c106ScalarEENKUlvE_clEvENKUlvE2_clEvEUllE_EEvS4_RKT_EUliE_EEviT1_,"",@"SHT_CUDA_INFO"
	.sectionflags	@""
	.align	4


	//----- nvinfo : EIATTR_CUDA_API_VERSION
	.align		4
        /*0000*/ 	.byte	0x04, 0x37
        /*0002*/ 	.short	(.L_5641 - .L_5640)
.L_5640:
        /*0004*/ 	.word	0x00000082


	//----- nvinfo : EIATTR_KPARAM_INFO
	.align		4
.L_5641:
        /*0008*/ 	.byte	0x04, 0x17
        /*000a*/ 	.short	(.L_5643 - .L_5642)
.L_5642:
        /*000c*/ 	.word	0x00000000
        /*0010*/ 	.short	0x0001
        /*0012*/ 	.short	0x0008
        /*0014*/ 	.byte	0x00, 0xf0, 0x81, 0x08


	//----- nvinfo : EIATTR_KPARAM_INFO
	.align		4
.L_5643:
        /*0018*/ 	.byte	0x04, 0x17
        /*001a*/ 	.short	(.L_5645 - .L_5644)
.L_5644:
        /*001c*/ 	.word	0x00000000
        /*0020*/ 	.short	0x0000
        /*0022*/ 	.short	0x0000
        /*0024*/ 	.byte	0x00, 0xf0, 0x11, 0x00


	//----- nvinfo : EIATTR_SPARSE_MMA_MASK
	.align		4
.L_5645:
        /*0028*/ 	.byte	0x03, 0x50
        /*002a*/ 	.short	0x0000


	//----- nvinfo : EIATTR_MAXREG_COUNT
	.align		4
        /*002c*/ 	.byte	0x03, 0x1b
        /*002e*/ 	.short	0x0080


	//----- nvinfo : EIATTR_MERCURY_ISA_VERSION
	.align		4
        /*0030*/ 	.byte	0x03, 0x5f
        /*0032*/ 	.short	0x0101


	//----- nvinfo : EIATTR_VRC_CTA_INIT_COUNT
	.align		4
        /*0034*/ 	.byte	0x02, 0x4a
	.zero		1
	.zero		1


	//----- nvinfo : EIATTR_EXIT_INSTR_OFFSETS
	.align		4
        /*0038*/ 	.byte	0x04, 0x1c
        /*003a*/ 	.short	(.L_5647 - .L_5646)


	//   ....[0]....
.L_5646:
        /*003c*/ 	.word	0x00000190


	//   ....[1]....
        /*0040*/ 	.word	0x00000230


	//   ....[2]....
        /*0044*/ 	.word	0x00001640


	//   ....[3]....
        /*0048*/ 	.word	0x000029b0


	//----- nvinfo : EIATTR_MAX_THREADS
	.align		4
.L_5647:
        /*004c*/ 	.byte	0x04, 0x05
        /*004e*/ 	.short	(.L_5649 - .L_5648)
.L_5648:
        /*0050*/ 	.word	0x00000080
        /*0054*/ 	.word	0x00000001
        /*0058*/ 	.word	0x00000001


	//----- nvinfo : EIATTR_CRS_STACK_SIZE
	.align		4
.L_5649:
        /*005c*/ 	.byte	0x04, 0x1e
        /*005e*/ 	.short	(.L_5651 - .L_5650)
.L_5650:
        /*0060*/ 	.word	0x00000000


	//----- nvinfo : EIATTR_CBANK_PARAM_SIZE
	.align		4
.L_5651:
        /*0064*/ 	.byte	0x03, 0x19
        /*0066*/ 	.short	0x0228


	//----- nvinfo : EIATTR_PARAM_CBANK
	.align		4
        /*0068*/ 	.byte	0x04, 0x0a
        /*006a*/ 	.short	(.L_5653 - .L_5652)
	.align		4
.L_5652:
        /*006c*/ 	.word	index@(.nv.constant0._ZN2at6native18elementwise_kernelILi128ELi2EZNS0_22gpu_kernel_impl_nocastIZZZNS0_21clamp_min_kernel_cudaERNS_18TensorIteratorBaseERKN3c106ScalarEENKUlvE_clEvENKUlvE2_clEvEUllE_EEvS4_RKT_EUliE_EEviT1_)
        /*0070*/ 	.short	0x0380
        /*0072*/ 	.short	0x0228


	//----- nvinfo : EIATTR_SW_WAR
	.align		4
.L_5653:
        /*0074*/ 	.byte	0x04, 0x36
        /*0076*/ 	.short	(.L_5655 - .L_5654)
.L_5654:
        /*0078*/ 	.word	0x00000008
.L_5655:


//--------------------- .nv.info._ZN2at6native27unrolled_elementwise_kernelIZZZNS0_21clamp_min_kernel_cudaERNS_18TensorIteratorBaseERKN3c106ScalarEENKUlvE_clEvENKUlvE2_clEvEUllE_St5arrayIPcLm2EELi4E23TrivialOffsetCalculatorILi1EjESF_NS0_6memory15LoadWithoutCastENSG_16StoreWithoutCastEEEviT_T0_T2_T3_T4_T5_ --------------------------
	.section	.nv.info._ZN2at6native27unrolled_elementwise_kernelIZZZNS0_21clamp_min_kernel_cudaERNS_18TensorIteratorBaseERKN3c106ScalarEENKUlvE_clEvENKUlvE2_clEvEUllE_St5arrayIPcLm2EELi4E23TrivialOffsetCalculatorILi1EjESF_NS0_6memory15LoadWithoutCastENSG_16StoreWithoutCastEEEviT_T0_T2_T3_T4_T5_,"",@"SHT_CUDA_INFO"
	.sectionflags	@""
	.align	4


	//----- nvinfo : EIATTR_CUDA_API_VERSION
	.align		4
        /*0000*/ 	.byte	0x04, 0x37
        /*0002*/ 	.short	(.L_5657 - .L_5656)
.L_5656:
        /*0004*/ 	.word	0x00000082


	//----- nvinfo : EIATTR_KPARAM_INFO
	.align		4
.L_5657:
        /*0008*/ 	.byte	0x04, 0x17
        /*000a*/ 	.short	(.L_5659 - .L_5658)
.L_5658:
        /*000c*/ 	.word	0x00000000
        /*0010*/ 	.short	0x0006
        /*0012*/ 	.short	0x002b
        /*0014*/ 	.byte	0x00, 0xf0, 0x05, 0x00


	//----- nvinfo : EIATTR_KPARAM_INFO
	.align		4
.L_5659:
        /*0018*/ 	.byte	0x04, 0x17
        /*001a*/ 	.short	(.L_5661 - .L_5660)
.L_5660:
        /*001c*/ 	.word	0x00000000
        /*0020*/ 	.short	0x0005
        /*0022*/ 	.short	0x002a
        /*0024*/ 	.byte	0x00, 0xf0, 0x05, 0x00


	//----- nvinfo : EIATTR_KPARAM_INFO
	.align		4
.L_5661:
        /*0028*/ 	.byte	0x04, 0x17
        /*002a*/ 	.short	(.L_5663 - .L_5662)
.L_5662:
        /*002c*/ 	.word	0x00000000
        /*0030*/ 	.short	0x0004
        /*0032*/ 	.short	0x0029
        /*0034*/ 	.byte	0x00, 0xf0, 0x05, 0x00


	//----- nvinfo : EIATTR_KPARAM_INFO
	.align		4
.L_5663:
        /*0038*/ 	.byte	0x04, 0x17
        /*003a*/ 	.short	(.L_5665 - .L_5664)
.L_5664:
        /*003c*/ 	.word	0x00000000
        /*0040*/ 	.short	0x0003
        /*0042*/ 	.short	0x0028
        /*0044*/ 	.byte	0x00, 0xf0, 0x05, 0x00


	//----- nvinfo : EIATTR_KPARAM_INFO
	.align		4
.L_5665:
        /*0048*/ 	.byte	0x04, 0x17
        /*004a*/ 	.short	(.L_5667 - .L_5666)
.L_5666:
        /*004c*/ 	.word	0x00000000
        /*0050*/ 	.short	0x0002
        /*0052*/ 	.short	0x0018
        /*0054*/ 	.byte	0x00, 0xf0, 0x41, 0x00


	//----- nvinfo : EIATTR_KPARAM_INFO
	.align		4
.L_5667:
        /*0058*/ 	.byte	0x04, 0x17
        /*005a*/ 	.short	(.L_5669 - .L_5668)
.L_5668:
        /*005c*/ 	.word	0x00000000
        /*0060*/ 	.short	0x0001
        /*0062*/ 	.short	0x0008
        /*0064*/ 	.byte	0x00, 0xf0, 0x41, 0x00


	//----- nvinfo : EIATTR_KPARAM_INFO
	.align		4
.L_5669:
        /*0068*/ 	.byte	0x04, 0x17
        /*006a*/ 	.short	(.L_5671 - .L_5670)
.L_5670:
        /*006c*/ 	.word	0x00000000
        /*0070*/ 	.short	0x0000
        /*0072*/ 	.short	0x0000
        /*0074*/ 	.byte	0x00, 0xf0, 0x11, 0x00


	//----- nvinfo : EIATTR_SPARSE_MMA_MASK
	.align		4
.L_5671:
        /*0078*/ 	.byte	0x03, 0x50
        /*007a*/ 	.short	0x0000


	//----- nvinfo : EIATTR_MAXREG_COUNT
	.align		4
        /*007c*/ 	.byte	0x03, 0x1b
        /*007e*/ 	.short	0x00ff


	//----- nvinfo : EIATTR_MERCURY_ISA_VERSION
	.align		4
        /*0080*/ 	.byte	0x03, 0x5f
        /*0082*/ 	.short	0x0101


	//----- nvinfo : EIATTR_VRC_CTA_INIT_COUNT
	.align		4
        /*0084*/ 	.byte	0x02, 0x4a
	.zero		1
	.zero		1


	//----- nvinfo : EIATTR_EXIT_INSTR_OFFSETS
	.align		4
        /*0088*/ 	.byte	0x04, 0x1c
        /*008a*/ 	.short	(.L_5673 - .L_5672)


	//   ....[0]....
.L_5672:
        /*008c*/ 	.word	0x000004e0


	//   ....[1]....
        /*0090*/ 	.word	0x00000530


	//----- nvinfo : EIATTR_MAX_THREADS
	.align		4
.L_5673:
        /*0094*/ 	.byte	0x04, 0x05
        /*0096*/ 	.short	(.L_5675 - .L_5674)
.L_5674:
        /*0098*/ 	.word	0x00000080
        /*009c*/ 	.word	0x00000001
        /*00a0*/ 	.word	0x00000001


	//----- nvinfo : EIATTR_CRS_STACK_SIZE
	.align		4
.L_5675:
        /*00a4*/ 	.byte	0x04, 0x1e
        /*00a6*/ 	.short	(.L_5677 - .L_5676)
.L_5676:
        /*00a8*/ 	.word	0x00000000


	//----- nvinfo : EIATTR_CBANK_PARAM_SIZE
	.align		4
.L_5677:
        /*00ac*/ 	.byte	0x03, 0x19
        /*00ae*/ 	.short	0x002c


	//----- nvinfo : EIATTR_PARAM_CBANK
	.align		4
        /*00b0*/ 	.byte	0x04, 0x0a
        /*00b2*/ 	.short	(.L_5679 - .L_5678)
	.align		4
.L_5678:
        /*00b4*/ 	.word	index@(.nv.constant0._ZN2at6native27unrolled_elementwise_kernelIZZZNS0_21clamp_min_kernel_cudaERNS_18TensorIteratorBaseERKN3c106ScalarEENKUlvE_clEvENKUlvE2_clEvEUllE_St5arrayIPcLm2EELi4E23TrivialOffsetCalculatorILi1EjESF_NS0_6memory15LoadWithoutCastENSG_16StoreWithoutCastEEEviT_T0_T2_T3_T4_T5_)
        /*00b8*/ 	.short	0x0380
        /*00ba*/ 	.short	0x002c


	//----- nvinfo : EIATTR_SW_WAR
	.align		4
.L_5679:
        /*00bc*/ 	.byte	0x04, 0x36
        /*00be*/ 	.short	(.L_5681 - .L_5680)
.L_5680:
        /*00c0*/ 	.word	0x00000008
.L_5681:


//--------------------- .nv.info._ZN2at6native29vectorized_elementwise_kernelILi2EZZZNS0_21clamp_min_kernel_cudaERNS_18TensorIteratorBaseERKN3c106ScalarEENKUlvE_clEvENKUlvE2_clEvEUllE_St5arrayIPcLm2EEEEviT0_T1_ --------------------------
	.section	.nv.info._ZN2at6native29vectorized_elementwise_kernelILi2EZZZNS0_21clamp_min_kernel_cudaERNS_18TensorIteratorBaseERKN3c106ScalarEENKUlvE_clEvENKUlvE2_clEvEUllE_St5arrayIPcLm2EEEEviT0_T1_,"",@"SHT_CUDA_INFO"
	.sectionflags	@""
	.align	4


	//----- nvinfo : EIATTR_CUDA_API_VERSION
	.align		4
        /*0000*/ 	.byte	0x04, 0x37
        /*0002*/ 	.short	(.L_5683 - .L_5682)
.L_5682:
        /*0004*/ 	.word	0x00000082


	//----- nvinfo : EIATTR_KPARAM_INFO
	.align		4
.L_5683:
        /*0008*/ 	.byte	0x04, 0x17
        /*000a*/ 	.short	(.L_5685 - .L_5684)
.L_5684:
        /*000c*/ 	.word	0x00000000
        /*0010*/ 	.short	0x0002
        /*0012*/ 	.short	0x0018
        /*0014*/ 	.byte	0x00, 0xf0, 0x41, 0x00


	//----- nvinfo : EIATTR_KPARAM_INFO
	.align		4
.L_5685:
        /*0018*/ 	.byte	0x04, 0x17
        /*001a*/ 	.short	(.L_5687 - .L_5686)
.L_5686:
        /*001c*/ 	.word	0x00000000
        /*0020*/ 	.short	0x0001
        /*0022*/ 	.short	0x0008
        /*0024*/ 	.byte	0x00, 0xf0, 0x41, 0x00


	//----- nvinfo : EIATTR_KPARAM_INFO
	.align		4
.L_5687:
        /*0028*/ 	.byte	0x04, 0x17
        /*002a*/ 	.short	(.L_5689 - .L_5688)
.L_5688:
        /*002c*/ 	.word	0x00000000
        /*0030*/ 	.short	0x0000
        /*0032*/ 	.short	0x0000
        /*0034*/ 	.byte	0x00, 0xf0, 0x11, 0x00


	//----- nvinfo : EIATTR_SPARSE_MMA_MASK
	.align		4
.L_5689:
        /*0038*/ 	.byte	0x03, 0x50
        /*003a*/ 	.short	0x0000


	//----- nvinfo : EIATTR_MAXREG_COUNT
	.align		4
        /*003c*/ 	.byte	0x03, 0x1b
        /*003e*/ 	.short	0x00ff


	//----- nvinfo : EIATTR_MERCURY_ISA_VERSION
	.align		4
        /*0040*/ 	.byte	0x03, 0x5f
        /*0042*/ 	.short	0x0101


	//----- nvinfo : EIATTR_VRC_CTA_INIT_COUNT
	.align		4
        /*0044*/ 	.byte	0x02, 0x4a
	.zero		1
	.zero		1


	//----- nvinfo : EIATTR_EXIT_INSTR_OFFSETS
	.align		4
        /*0048*/ 	.byte	0x04, 0x1c
        /*004a*/ 	.short	(.L_5691 - .L_5690)


	//   ....[0]....
.L_5690:
        /*004c*/ 	.word	0x00000990


	//   ....[1]....
        /*0050*/ 	.word	0x000009e0


	//   ....[2]....
        /*0054*/ 	.word	0x00000d50


	//----- nvinfo : EIATTR_MAX_THREADS
	.align		4
.L_5691:
        /*0058*/ 	.byte	0x04, 0x05
        /*005a*/ 	.short	(.L_5693 - .L_5692)
.L_5692:
        /*005c*/ 	.word	0x00000080
        /*0060*/ 	.word	0x00000001
        /*0064*/ 	.word	0x00000001


	//----- nvinfo : EIATTR_CRS_STACK_SIZE
	.align		4
.L_5693:
        /*0068*/ 	.byte	0x04, 0x1e
        /*006a*/ 	.short	(.L_5695 - .L_5694)
.L_5694:
        /*006c*/ 	.word	0x00000000


	//----- nvinfo : EIATTR_CBANK_PARAM_SIZE
	.align		4
.L_5695:
        /*0070*/ 	.byte	0x03, 0x19
        /*0072*/ 	.short	0x0028


	//----- nvinfo : EIATTR_PARAM_CBANK
	.align		4
        /*0074*/ 	.byte	0x04, 0x0a
        /*0076*/ 	.short	(.L_5697 - .L_5696)
	.align		4
.L_5696:
        /*0078*/ 	.word	index@(.nv.constant0._ZN2at6native29vectorized_elementwise_kernelILi2EZZZNS0_21clamp_min_kernel_cudaERNS_18TensorIteratorBaseERKN3c106ScalarEENKUlvE_clEvENKUlvE2_clEvEUllE_St5arrayIPcLm2EEEEviT0_T1_)
        /*007c*/ 	.short	0x0380
        /*007e*/ 	.short	0x0028


	//----- nvinfo : EIATTR_SW_WAR
	.align		4
.L_5697:
        /*0080*/ 	.byte	0x04, 0x36
        /*0082*/ 	.short	(.L_5699 - .L_5698)
.L_5698:
        /*0084*/ 	.word	0x00000008
.L_5699:


//--------------------- .nv.info._ZN2at6native29vectorized_elementwise_kernelILi4EZZZNS0_21clamp_min_kernel_cudaERNS_18TensorIteratorBaseERKN3c106ScalarEENKUlvE_clEvENKUlvE2_clEvEUllE_St5arrayIPcLm2EEEEviT0_T1_ --------------------------
	.section	.nv.info._ZN2at6native29vectorized_elementwise_kernelILi4EZZZNS0_21clamp_min_kernel_cudaERNS_18TensorIteratorBaseERKN3c106ScalarEENKUlvE_clEvENKUlvE2_clEvEUllE_St5arrayIPcLm2EEEEviT0_T1_,"",@"SHT_CUDA_INFO"
	.sectionflags	@""
	.align	4


	//----- nvinfo : EIATTR_CUDA_API_VERSION
	.align		4
        /*0000*/ 	.byte	0x04, 0x37
        /*0002*/ 	.short	(.L_5701 - .L_5700)
.L_5700:
        /*0004*/ 	.word	0x00000082


	//----- nvinfo : EIATTR_KPARAM_INFO
	.align		4
.L_5701:
        /*0008*/ 	.byte	0x04, 0x17
        /*000a*/ 	.short	(.L_5703 - .L_5702)
.L_5702:
        /*000c*/ 	.word	0x00000000
        /*0010*/ 	.short	0x0002
        /*0012*/ 	.short	0x0018
        /*0014*/ 	.byte	0x00, 0xf0, 0x41, 0x00


	//----- nvinfo : EIATTR_KPARAM_INFO
	.align		4
.L_5703:
        /*0018*/ 	.byte	0x04, 0x17
        /*001a*/ 	.short	(.L_5705 - .L_5704)
.L_5704:
        /*001c*/ 	.word	0x00000000
        /*0020*/ 	.short	0x0001
        /*0022*/ 	.short	0x0008
        /*0024*/ 	.byte	0x00, 0xf0, 0x41, 0x00


	//----- nvinfo : EIATTR_KPARAM_INFO
	.align		4
.L_5705:
        /*0028*/ 	.byte	0x04, 0x17
        /*002a*/ 	.short	(.L_5707 - .L_5706)
.L_5706:
        /*002c*/ 	.word	0x00000000
        /*0030*/ 	.short	0x0000
        /*0032*/ 	.short	0x0000
        /*0034*/ 	.byte	0x00, 0xf0, 0x11, 0x00


	//----- nvinfo : EIATTR_SPARSE_MMA_MASK
	.align		4
.L_5707:
        /*0038*/ 	.byte	0x03, 0x50
        /*003a*/ 	.short	0x0000


	//----- nvinfo : EIATTR_MAXREG_COUNT
	.align		4
        /*003c*/ 	.byte	0x03, 0x1b
        /*003e*/ 	.short	0x00ff


	//----- nvinfo : EIATTR_MERCURY_ISA_VERSION
	.align		4
        /*0040*/ 	.byte	0x03, 0x5f
        /*0042*/ 	.short	0x0101


	//----- nvinfo : EIATTR_VRC_CTA_INIT_COUNT
	.align		4
        /*0044*/ 	.byte	0x02, 0x4a
	.zero		1
	.zero		1


	//----- nvinfo : EIATTR_EXIT_INSTR_OFFSETS
	.align		4
        /*0048*/ 	.byte	0x04, 0x1c
        /*004a*/ 	.short	(.L_5709 - .L_5708)


	//   ....[0]....
.L_5708:
        /*004c*/ 	.word	0x00000990


	//   ....[1]....
        /*0050*/ 	.word	0x000009e0


	//   ....[2]....
        /*0054*/ 	.word	0x00000d60


	//----- nvinfo : EIATTR_MAX_THREADS
	.align		4
.L_5709:
        /*0058*/ 	.byte	0x04, 0x05
        /*005a*/ 	.short	(.L_5711 - .L_5710)
.L_5710:
        /*005c*/ 	.word	0x00000080
        /*0060*/ 	.word	0x00000001
        /*0064*/ 	.word	0x00000001


	//----- nvinfo : EIATTR_CRS_STACK_SIZE
	.align		4
.L_5711:
        /*0068*/ 	.byte	0x04, 0x1e
        /*006a*/ 	.short	(.L_5713 - .L_5712)
.L_5712:
        /*006c*/ 	.word	0x00000000


	//----- nvinfo : EIATTR_CBANK_PARAM_SIZE
	.align		4
.L_5713:
        /*0070*/ 	.byte	0x03, 0x19
        /*0072*/ 	.short	0x0028


	//----- nvinfo : EIATTR_PARAM_CBANK
	.align		4
        /*0074*/ 	.byte	0x04, 0x0a
        /*0076*/ 	.short	(.L_5715 - .L_5714)
	.align		4
.L_5714:
        /*0078*/ 	.word	index@(.nv.constant0._ZN2at6native29vectorized_elementwise_kernelILi4EZZZNS0_21clamp_min_kernel_cudaERNS_18TensorIteratorBaseERKN3c106ScalarEENKUlvE_clEvENKUlvE2_clEvEUllE_St5arrayIPcLm2EEEEviT0_T1_)
        /*007c*/ 	.short	0x0380
        /*007e*/ 	.short	0x0028


	//----- nvinfo : EIATTR_SW_WAR
	.align		4
.L_5715:
        /*0080*/ 	.byte	0x04, 0x36
        /*0082*/ 	.short	(.L_5717 - .L_5716)
.L_5716:
        /*0084*/ 	.word	0x00000008
.L_5717:


//--------------------- .nv.info._ZN2at6native29vectorized_elementwise_kernelILi8EZZZNS0_21clamp_min_kernel_cudaERNS_18TensorIteratorBaseERKN3c106ScalarEENKUlvE_clEvENKUlvE2_clEvEUllE_St5arrayIPcLm2EEEEviT0_T1_ --------------------------
	.section	.nv.info._ZN2at6native29vectorized_elementwise_kernelILi8EZZZNS0_21clamp_min_kernel_cudaERNS_18TensorIteratorBaseERKN3c106ScalarEENKUlvE_clEvENKUlvE2_clEvEUllE_St5arrayIPcLm2EEEEviT0_T1_,"",@"SHT_CUDA_INFO"
	.sectionflags	@""
	.align	4


	//----- nvinfo : EIATTR_CUDA_API_VERSION
	.align		4
        /*0000*/ 	.byte	0x04, 0x37
        /*0002*/ 	.short	(.L_5719 - .L_5718)
.L_5718:
        /*0004*/ 	.word	0x00000082


	//----- nvinfo : EIATTR_KPARAM_INFO
	.align		4
.L_5719:
        /*0008*/ 	.byte	0x04, 0x17
        /*000a*/ 	.short	(.L_5721 - .L_5720)
.L_5720:
        /*000c*/ 	.word	0x00000000
        /*0010*/ 	.short	0x0002
        /*0012*/ 	.short	0x0018
        /*0014*/ 	.byte	0x00, 0xf0, 0x41, 0x00


	//----- nvinfo : EIATTR_KPARAM_INFO
	.align		4
.L_5721:
        /*0018*/ 	.byte	0x04, 0x17
        /*001a*/ 	.short	(.L_5723 - .L_5722)
.L_5722:
        /*001c*/ 	.word	0x00000000
        /*0020*/ 	.short	0x0001
        /*0022*/ 	.short	0x0008
        /*0024*/ 	.byte	0x00, 0xf0, 0x41, 0x00


	//----- nvinfo : EIATTR_KPARAM_INFO
	.align		4
.L_5723:
        /*0028*/ 	.byte	0x04, 0x17
        /*002a*/ 	.short	(.L_5725 - .L_5724)
.L_5724:
        /*002c*/ 	.word	0x00000000
        /*0030*/ 	.short	0x0000
        /*0032*/ 	.short	0x0000
        /*0034*/ 	.byte	0x00, 0xf0, 0x11, 0x00


	//----- nvinfo : EIATTR_SPARSE_MMA_MASK
	.align		4
.L_5725:
        /*0038*/ 	.byte	0x03, 0x50
        /*003a*/ 	.short	0x0000


	//----- nvinfo : EIATTR_MAXREG_COUNT
	.align		4
        /*003c*/ 	.byte	0x03, 0x1b
        /*003e*/ 	.short	0x00ff


	//----- nvinfo : EIATTR_MERCURY_ISA_VERSION
	.align		4
        /*0040*/ 	.byte	0x03, 0x5f
        /*0042*/ 	.short	0x0101


	//----- nvinfo : EIATTR_VRC_CTA_INIT_COUNT
	.align		4
        /*0044*/ 	.byte	0x02, 0x4a
	.zero		1
	.zero		1


	//----- nvinfo : EIATTR_EXIT_INSTR_OFFSETS
	.align		4
        /*0048*/ 	.byte	0x04, 0x1c
        /*004a*/ 	.short	(.L_5727 - .L_5726)


	//   ....[0]....
.L_5726:
        /*004c*/ 	.word	0x00000010


	//----- nvinfo : EIATTR_MAX_THREADS
	.align		4
.L_5727:
        /*0050*/ 	.byte	0x04, 0x05
        /*0052*/ 	.short	(.L_5729 - .L_5728)
.L_5728:
        /*0054*/ 	.word	0x00000080
        /*0058*/ 	.word	0x00000001
        /*005c*/ 	.word	0x00000001


	//----- nvinfo : EIATTR_CBANK_PARAM_SIZE
	.align		4
.L_5729:
        /*0060*/ 	.byte	0x03, 0x19
        /*0062*/ 	.short	0x0028


	//----- nvinfo : EIATTR_PARAM_CBANK
	.align		4
        /*0064*/ 	.byte	0x04, 0x0a
        /*0066*/ 	.short	(.L_5731 - .L_5730)
	.align		4
.L_5730:
        /*0068*/ 	.word	index@(.nv.constant0._ZN2at6native29vectorized_elementwise_kernelILi8EZZZNS0_21clamp_min_kernel_cudaERNS_18TensorIteratorBaseERKN3c106ScalarEENKUlvE_clEvENKUlvE2_clEvEUllE_St5arrayIPcLm2EEEEviT0_T1_)
        /*006c*/ 	.short	0x0380
        /*006e*/ 	.short	0x0028


	//----- nvinfo : EIATTR_SW_WAR
	.align		4
.L_5731:
        /*0070*/ 	.byte	0x04, 0x36
        /*0072*/ 	.short	(.L_5733 - .L_5732)
.L_5732:
        /*0074*/ 	.word	0x00000008
.L_5733:


//--------------------- .nv.info._ZN2at6native18elementwise_kernelILi128ELi4EZNS0_15gpu_kernel_implIZZZNS0_21clamp_min_kernel_cudaERNS_18TensorIteratorBaseERKN3c106ScalarEENKUlvE_clEvENKUlvE1_clEvEUliE_EEvS4_RKT_EUliE_EEviT1_ --------------------------
	.section	.nv.info._ZN2at6native18elementwise_kernelILi128ELi4EZNS0_15gpu_kernel_implIZZZNS0_21clamp_min_kernel_cudaERNS_18TensorIteratorBaseERKN3c106ScalarEENKUlvE_clEvENKUlvE1_clEvEUliE_EEvS4_RKT_EUliE_EEviT1_,"",@"SHT_CUDA_INFO"
	.sectionflags	@""
	.align	4


	//----- nvinfo : EIATTR_CUDA_API_VERSION
	.align		4
        /*0000*/ 	.byte	0x04, 0x37
        /*0002*/ 	.short	(.L_5735 - .L_5734)
.L_5734:
        /*0004*/ 	.word	0x00000082


	//----- nvinfo : EIATTR_KPARAM_INFO
	.align		4
.L_5735:
        /*0008*/ 	.byte	0x04, 0x17
        /*000a*/ 	.short	(.L_5737 - .L_5736)
.L_5736:
        /*000c*/ 	.word	0x00000000
        /*0010*/ 	.short	0x0001
        /*0012*/ 	.short	0x0008
        /*0014*/ 	.byte	0x00, 0xf0, 0xa1, 0x08


	//----- nvinfo : EIATTR_KPARAM_INFO
	.align		4
.L_5737:
        /*0018*/ 	.byte	0x04, 0x17
        /*001a*/ 	.short	(.L_5739 - .L_5738)
.L_5738:
        /*001c*/ 	.word	0x00000000
        /*0020*/ 	.short	0x0000
        /*0022*/ 	.short	0x0000
        /*0024*/ 	.byte	0x00, 0xf0, 0x11, 0x00


	//----- nvinfo : EIATTR_SPARSE_MMA_MASK
	.align		4
.L_5739:
        /*0028*/ 	.byte	0x03, 0x50
        /*002a*/ 	.short	0x0000


	//----- nvinfo : EIATTR_MAXREG_COUNT
	.align		4
        /*002c*/ 	.byte	0x03, 0x1b
        /*002e*/ 	.short	0x0080


	//----- nvinfo : EIATTR_EXTERNS
	.align		4
        /*0030*/ 	.byte	0x04, 0x0f
        /*0032*/ 	.short	(.L_5741 - .L_5740)


	//   ....[0]....
	.align		4
.L_5740:
        /*0034*/ 	.word	index@(__assertfail)


	//----- nvinfo : EIATTR_MERCURY_ISA_VERSION
	.align		4
.L_5741:
        /*0038*/ 	.byte	0x03, 0x5f
        /*003a*/ 	.short	0x0101


	//----- nvinfo : EIATTR_VRC_CTA_INIT_COUNT
	.align		4
        /*003c*/ 	.byte	0x02, 0x4a
	.zero		1
	.zero		1


	//----- nvinfo : EIATTR_SYSCALL_OFFSETS
	.align		4
        /*0040*/ 	.byte	0x04, 0x46
        /*0042*/ 	.short	(.L_5743 - .L_5742)


	//   ....[0]....
.L_5742:
        /*0044*/ 	.word	0x000020b0


	//   ....[1]....
        /*0048*/ 	.word	0x00002e90


	//   ....[2]....
        /*004c*/ 	.word	0x000050b0


	//   ....[3]....
        /*0050*/ 	.word	0x00005c90


	//   ....[4]....
        /*0054*/ 	.word	0x00007ff0


	//   ....[5]....
        /*0058*/ 	.word	0x00008bd0


	//   ....[6]....
        /*005c*/ 	.word	0x0000af40


	//   ....[7]....
        /*0060*/ 	.word	0x0000baf0


	//----- nvinfo : EIATTR_EXIT_INSTR_OFFSETS
	.align		4
.L_5743:
        /*0064*/ 	.byte	0x04, 0x1c
        /*0066*/ 	.short	(.L_5745 - .L_5744)


	//   ....[0]....
.L_5744:
        /*0068*/ 	.word	0x00008eb0


	//   ....[1]....
        /*006c*/ 	.word	0x0000b080


	//   ....[2]....
        /*0070*/ 	.word	0x0000b0a0


	//   ....[3]....
        /*0074*/ 	.word	0x0000b130


	//   ....[4]....
        /*0078*/ 	.word	0x0000b150


	//   ....[5]....
        /*007c*/ 	.word	0x0000b170


	//   ....[6]....
        /*0080*/ 	.word	0x0000b200


	//   ....[7]....
        /*0084*/ 	.word	0x0000b240


	//   ....[8]....
        /*0088*/ 	.word	0x0000b2e0


	//   ....[9]....
        /*008c*/ 	.word	0x0000b330


	//   ....[10]....
        /*0090*/ 	.word	0x0000b360


	//   ....[11]....
        /*0094*/ 	.word	0x0000b420


	//   ....[12]....
        /*0098*/ 	.word	0x0000b590


	//   ....[13]....
        /*009c*/ 	.word	0x0000b700


	//   ....[14]....
        /*00a0*/ 	.word	0x0000b860


	//   ....[15]....
        /*00a4*/ 	.word	0x0000b890


	//   ....[16]....
        /*00a8*/ 	.word	0x0000b8b0


	//   ....[17]....
        /*00ac*/ 	.word	0x0000b950


	//   ....[18]....
        /*00b0*/ 	.word	0x0000b990


	//   ....[19]....
        /*00b4*/ 	.word	0x0000bb00


	//   ....[20]....
        /*00b8*/ 	.word	0x0000bc10


	//   ....[21]....
        /*00bc*/ 	.word	0x0000bd50


	//   ....[22]....
        /*00c0*/ 	.word	0x0000bd90


	//----- nvinfo : EIATTR_MAX_THREADS
	.align		4
.L_5745:
        /*00c4*/ 	.byte	0x04, 0x05
        /*00c6*/ 	.short	(.L_5747 - .L_5746)
.L_5746:
        /*00c8*/ 	.word	0x00000080
        /*00cc*/ 	.word	0x00000001
        /*00d0*/ 	.word	0x00000001


	//----- nvinfo : EIATTR_CRS_STACK_SIZE
	.align		4
.L_5747:
        /*00d4*/ 	.byte	0x04, 0x1e
        /*00d6*/ 	.short	(.L_5749 - .L_5748)
.L_5748:
        /*00d8*/ 	.word	0x00000000


	//----- nvinfo : EIATTR_CBANK_PARAM_SIZE
	.align		4
.L_5749:
        /*00dc*/ 	.byte	0x03, 0x19
        /*00de*/ 	.short	0x0230


	//----- nvinfo : EIATTR_PARAM_CBANK
	.align		4
        /*00e0*/ 	.byte	0x04, 0x0a
        /*00e2*/ 	.short	(.L_5751 - .L_5750)
	.align		4
.L_5750:
        /*00e4*/ 	.word	index@(.nv.constant0._ZN2at6native18elementwise_kernelILi128ELi4EZNS0_15gpu_kernel_implIZZZNS0_21clamp_min_kernel_cudaERNS_18TensorIteratorBaseERKN3c106ScalarEENKUlvE_clEvENKUlvE1_clEvEUliE_EEvS4_RKT_EUliE_EEviT1_)
        /*00e8*/ 	.short	0x0380
        /*00ea*/ 	.short	0x0230


	//----- nvinfo : EIATTR_SW_WAR
	.align		4
.L_5751:
        /*00ec*/ 	.byte	0x04, 0x36
        /*00ee*/ 	.short	(.L_5753 - .L_5752)
.L_5752:
        /*00f0*/ 	.word	0x00000008
.L_5753:


//--------------------- .nv.info._ZN2at6native27unrolled_elementwise_kernelIZZZNS0_21clamp_min_kernel_cudaERNS_18TensorIteratorBaseERKN3c106ScalarEENKUlvE_clEvENKUlvE1_clEvEUliE_St5arrayIPcLm2EELi4E23TrivialOffsetCalculatorILi1EjESF_NS0_6memory12LoadWithCastILi1EEENSG_13StoreWithCastILi1EEEEEviT_T0_T2_T3_T4_T5_ --------------------------
	.section	.nv.info._ZN2at6native27unrolled_elementwise_kernelIZZZNS0_21clamp_min_kernel_cudaERNS_18TensorIteratorBaseERKN3c106ScalarEENKUlvE_clEvENKUlvE1_clEvEUliE_St5arrayIPcLm2EELi4E23TrivialOffsetCalculatorILi1EjESF_NS0_6memory12LoadWithCastILi1EEENSG_13StoreWithCastILi1EEEEEviT_T0_T2_T3_T4_T5_,"",@"SHT_CUDA_INFO"
	.sectionflags	@""
	.align	4


	//----- nvinfo : EIATTR_CUDA_API_VERSION
	.align		4
        /*0000*/ 	.byte	0x04, 0x37
        /*0002*/ 	.short	(.L_5755 - .L_5754)
.L_5754:
        /*0004*/ 	.word	0x00000082


	//----- nvinfo : EIATTR_KPARAM_INFO
	.align		4
.L_5755:
        /*0008*/ 	.byte	0x04, 0x17
        /*000a*/ 	.short	(.L_5757 - .L_5756)
.L_5756:
        /*000c*/ 	.word	0x00000000
        /*0010*/ 	.short	0x0006
        /*0012*/ 	.short	0x0034
        /*0014*/ 	.byte	0x00, 0xf0, 0x21, 0x00


	//----- nvinfo : EIATTR_KPARAM_INFO
	.align		4
.L_5757:
        /*0018*/ 	.byte	0x04, 0x17
        /*001a*/ 	.short	(.L_5759 - .L_5758)
.L_5758:
        /*001c*/ 	.word	0x00000000
        /*0020*/ 	.short	0x0005
        /*0022*/ 	.short	0x002c
        /*0024*/ 	.byte	0x00, 0xf0, 0x21, 0x00


	//----- nvinfo : EIATTR_KPARAM_INFO
	.align		4
.L_5759:
        /*0028*/ 	.byte	0x04, 0x17
        /*002a*/ 	.short	(.L_5761 - .L_5760)
.L_5760:
        /*002c*/ 	.word	0x00000000
        /*0030*/ 	.short	0x0004
        /*0032*/ 	.short	0x0029
        /*0034*/ 	.byte	0x00, 0xf0, 0x05, 0x00


	//----- nvinfo : EIATTR_KPARAM_INFO
	.align		4
.L_5761:
        /*0038*/ 	.byte	0x04, 0x17
        /*003a*/ 	.short	(.L_5763 - .L_5762)
.L_5762:
        /*003c*/ 	.word	0x00000000
        /*0040*/ 	.short	0x0003
        /*0042*/ 	.short	0x0028
        /*0044*/ 	.byte	0x00, 0xf0, 0x05, 0x00


	//----- nvinfo : EIATTR_KPARAM_INFO
	.align		4
.L_5763:
        /*0048*/ 	.byte	0x04, 0x17
        /*004a*/ 	.short	(.L_5765 - .L_5764)
.L_5764:
        /*004c*/ 	.word	0x00000000
        /*0050*/ 	.short	0x0002
        /*0052*/ 	.short	0x0018
        /*0054*/ 	.byte	0x00, 0xf0, 0x41, 0x00


	//----- nvinfo : EIATTR_KPARAM_INFO
	.align		4
.L_5765:
        /*0058*/ 	.byte	0x04, 0x17
        /*005a*/ 	.short	(.L_5767 - .L_5766)
.L_5766:
        /*005c*/ 	.word	0x00000000
        /*0060*/ 	.short	0x0001
        /*0062*/ 	.short	0x0008
        /*0064*/ 	.byte	0x00, 0xf0, 0x41, 0x00


	//----- nvinfo : EIATTR_KPARAM_INFO
	.align		4
.L_5767:
        /*0068*/ 	.byte	0x04, 0x17
        /*006a*/ 	.short	(.L_5769 - .L_5768)
.L_5768:
        /*006c*/ 	.word	0x00000000
        /*0070*/ 	.short	0x0000
        /*0072*/ 	.short	0x0000
        /*0074*/ 	.byte	0x00, 0xf0, 0x11, 0x00


	//----- nvinfo : EIATTR_SPARSE_MMA_MASK
	.align		4
.L_5769:
        /*0078*/ 	.byte	0x03, 0x50
        /*007a*/ 	.short	0x0000


	//----- nvinfo : EIATTR_MAXREG_COUNT
	.align		4
        /*007c*/ 	.byte	0x03, 0x1b
        /*007e*/ 	.short	0x00ff


	//----- nvinfo : EIATTR_EXTERNS
	.align		4
        /*0080*/ 	.byte	0x04, 0x0f
        /*0082*/ 	.short	(.L_5771 - .L_5770)


	//   ....[0]....
	.align		4
.L_5770:
        /*0084*/ 	.word	index@(__assertfail)


	//----- nvinfo : EIATTR_MERCURY_ISA_VERSION
	.align		4
.L_5771:
        /*0088*/ 	.byte	0x03, 0x5f
        /*008a*/ 	.short	0x0101


	//----- nvinfo : EIATTR_VRC_CTA_INIT_COUNT
	.align		4
        /*008c*/ 	.byte	0x02, 0x4a
	.zero		1
	.zero		1


	//----- nvinfo : EIATTR_SYSCALL_OFFSETS
	.align		4
        /*0090*/ 	.byte	0x04, 0x46
        /*0092*/ 	.short	(.L_5773 - .L_5772)


	//   ....[0]....
.L_5772:
        /*0094*/ 	.word	0x00000dc0


	//   ....[1]....
        /*0098*/ 	.word	0x00001ce0


	//   ....[2]....
        /*009c*/ 	.word	0x00002b50


	//   ....[3]....
        /*00a0*/ 	.word	0x000039c0


	//   ....[4]....
        /*00a4*/ 	.word	0x000047c0


	//   ....[5]....
        /*00a8*/ 	.word	0x000054f0


	//   ....[6]....
        /*00ac*/ 	.word	0x00006380


	//   ....[7]....
        /*00b0*/ 	.word	0x000071f0


	//----- nvinfo : EIATTR_EXIT_INSTR_OFFSETS
	.align		4
.L_5773:
        /*00b4*/ 	.byte	0x04, 0x1c
        /*00b6*/ 	.short	(.L_5775 - .L_5774)


	//   ....[0]....
.L_5774:
        /*00b8*/ 	.word	0x00006650


	//   ....[1]....
        /*00bc*/ 	.word	0x00006780


	//   ....[2]....
        /*00c0*/ 	.word	0x000067a0


	//   ....[3]....
        /*00c4*/ 	.word	0x00006830


	//   ....[4]....
        /*00c8*/ 	.word	0x00006850


	//   ....[5]....
        /*00cc*/ 	.word	0x00006870


	//   ....[6]....
        /*00d0*/ 	.word	0x00006900


	//   ....[7]....
        /*00d4*/ 	.word	0x00006940


	//   ....[8]....
        /*00d8*/ 	.word	0x000069e0


	//   ....[9]....
        /*00dc*/ 	.word	0x00006a30


	//   ....[10]....
        /*00e0*/ 	.word	0x00006a60


	//   ....[11]....
        /*00e4*/ 	.word	0x00006b20


	//   ....[12]....
        /*00e8*/ 	.word	0x00006c90


	//   ....[13]....
        /*00ec*/ 	.word	0x00006e00


	//   ....[14]....
        /*00f0*/ 	.word	0x00006f60


	//   ....[15]....
        /*00f4*/ 	.word	0x00006f90


	//   ....[16]....
        /*00f8*/ 	.word	0x00006fb0


	//   ....[17]....
        /*00fc*/ 	.word	0x00007050


	//   ....[18]....
        /*0100*/ 	.word	0x00007090


	//   ....[19]....
        /*0104*/ 	.word	0x00007200


	//   ....[20]....
        /*0108*/ 	.word	0x00007310


	//   ....[21]....
        /*010c*/ 	.word	0x00007450


	//   ....[22]....
        /*0110*/ 	.word	0x00007490


	//----- nvinfo : EIATTR_MAX_THREADS
	.align		4
.L_5775:
        /*0114*/ 	.byte	0x04, 0x05
        /*0116*/ 	.short	(.L_5777 - .L_5776)
.L_5776:
        /*0118*/ 	.word	0x00000080
        /*011c*/ 	.word	0x00000001
        /*0120*/ 	.word	0x00000001


	//----- nvinfo : EIATTR_CRS_STACK_SIZE
	.align		4
.L_5777:
        /*0124*/ 	.byte	0x04, 0x1e
        /*0126*/ 	.short	(.L_5779 - .L_5778)
.L_5778:
        /*0128*/ 	.word	0x00000000


	//----- nvinfo : EIATTR_CBANK_PARAM_SIZE
	.align		4
.L_5779:
        /*012c*/ 	.byte	0x03, 0x19
        /*012e*/ 	.short	0x003c


	//----- nvinfo : EIATTR_PARAM_CBANK
	.align		4
        /*0130*/ 	.byte	0x04, 0x0a
        /*0132*/ 	.short	(.L_5781 - .L_5780)
	.align		4
.L_5780:
        /*0134*/ 	.word	index@(.nv.constant0._ZN2at6native27unrolled_elementwise_kernelIZZZNS0_21clamp_min_kernel_cudaERNS_18TensorIteratorBaseERKN3c106ScalarEENKUlvE_clEvENKUlvE1_clEvEUliE_St5arrayIPcLm2EELi4E23TrivialOffsetCalculatorILi1EjESF_NS0_6memory12LoadWithCastILi1EEENSG_13StoreWithCastILi1EEEEEviT_T0_T2_T3_T4_T5_)
        /*0138*/ 	.short	0x0380
        /*013a*/ 	.short	0x003c


	//----- nvinfo : EIATTR_SW_WAR
	.align		4
.L_5781:
        /*013c*/ 	.byte	0x04, 0x36
        /*013e*/ 	.short	(.L_5783 - .L_5782)
.L_5782:
        /*0140*/ 	.word	0x00000008
.L_5783:


//--------------------- .nv.info._ZN2at6native18elementwise_kernelILi128ELi2EZNS0_22gpu_kernel_impl_nocastIZZZNS0_21clamp_min_kernel_cudaERNS_18TensorIteratorBaseERKN3c106ScalarEENKUlvE_clEvENKUlvE1_clEvEUliE_EEvS4_RKT_EUliE_EEviT1_ --------------------------
	.section	.nv.info._ZN2at6native18elementwise_kernelILi128ELi2EZNS0_22gpu_kernel_impl_nocastIZZZNS0_21clamp_min_kernel_cudaERNS_18TensorIteratorBaseERKN3c106ScalarEENKUlvE_clEvENKUlvE1_clEvEUliE_EEvS4_RKT_EUliE_EEviT1_,"",@"SHT_CUDA_INFO"
	.sectionflags	@""
	.align	4


	//----- nvinfo : EIATTR_CUDA_API_VERSION
	.align		4
        /*0000*/ 	.byte	0x04, 0x37
        /*0002*/ 	.short	(.L_5785 - .L_5784)
.L_5784:
        /*0004*/ 	.word	0x00000082


	//----- nvinfo : EIATTR_KPARAM_INFO
	.align		4
.L_5785:
        /*0008*/ 	.byte	0x04, 0x17
        /*000a*/ 	.short	(.L_5787 - .L_5786)
.L_5786:
        /*000c*/ 	.word	0x00000000
        /*0010*/ 	.short	0x0001
        /*0012*/ 	.short	0x0008
        /*0014*/ 	.byte	0x00, 0xf0, 0x81, 0x08


	//----- nvinfo : EIATTR_KPARAM_INFO
	.align		4
.L_5787:
        /*0018*/ 	.byte	0x04, 0x17
        /*001a*/ 	.short	(.L_5789 - .L_5788)
.L_5788:
        /*001c*/ 	.word	0x00000000
        /*0020*/ 	.short	0x0000
        /*0022*/ 	.short	0x0000
        /*0024*/ 	.byte	0x00, 0xf0, 0x11, 0x00


	//----- nvinfo : EIATTR_SPARSE_MMA_MASK
	.align		4
.L_5789:
        /*0028*/ 	.byte	0x03, 0x50
        /*002a*/ 	.short	0x0000


	//----- nvinfo : EIATTR_MAXREG_COUNT
	.align		4
        /*002c*/ 	.byte	0x03, 0x1b
        /*002e*/ 	.short	0x0080


	//----- nvinfo : EIATTR_MERCURY_ISA_VERSION
	.align		4
        /*0030*/ 	.byte	0x03, 0x5f
        /*0032*/ 	.short	0x0101


	//----- nvinfo : EIATTR_VRC_CTA_INIT_COUNT
	.align		4
        /*0034*/ 	.byte	0x02, 0x4a
	.zero		1
	.zero		1


	//----- nvinfo : EIATTR_EXIT_INSTR_OFFSETS
	.align		4
        /*0038*/ 	.byte	0x04, 0x1c
        /*003a*/ 	.short	(.L_5791 - .L_5790)


	//   ....[0]....
.L_5790:
        /*003c*/ 	.word	0x00000160


	//   ....[1]....
        /*0040*/ 	.word	0x000001d0


	//   ....[2]....
        /*0044*/ 	.word	0x000015b0


	//   ....[3]....
        /*0048*/ 	.word	0x000028f0


	//----- nvinfo : EIATTR_MAX_THREADS
	.align		4
.L_5791:
        /*004c*/ 	.byte	0x04, 0x05
        /*004e*/ 	.short	(.L_5793 - .L_5792)
.L_5792:
        /*0050*/ 	.word	0x00000080
        /*0054*/ 	.word	0x00000001
        /*0058*/ 	.word	0x00000001


	//----- nvinfo : EIATTR_CRS_STACK_SIZE
	.align		4
.L_5793:
        /*005c*/ 	.byte	0x04, 0x1e
        /*005e*/ 	.short	(.L_5795 - .L_5794)
.L_5794:
        /*0060*/ 	.word	0x00000000


	//----- nvinfo : EIATTR_CBANK_PARAM_SIZE
	.align		4
.L_5795:
        /*0064*/ 	.byte	0x03, 0x19
        /*0066*/ 	.short	0x0228


	//----- nvinfo : EIATTR_PARAM_CBANK
	.align		4
        /*0068*/ 	.byte	0x04, 0x0a
        /*006a*/ 	.short	(.L_5797 - .L_5796)
	.align		4
.L_5796:
        /*006c*/ 	.word	index@(.nv.constant0._ZN2at6native18elementwise_kernelILi128ELi2EZNS0_22gpu_kernel_impl_nocastIZZZNS0_21clamp_min_kernel_cudaERNS_18TensorIteratorBaseERKN3c106ScalarEENKUlvE_clEvENKUlvE1_clEvEUliE_EEvS4_RKT_EUliE_EEviT1_)
        /*0070*/ 	.short	0x0380
        /*0072*/ 	.short	0x0228


	//----- nvinfo : EIATTR_SW_WAR
	.align		4
.L_5797:
        /*0074*/ 	.byte	0x04, 0x36
        /*0076*/ 	.short	(.L_5799 - .L_5798)
.L_5798:
        /*0078*/ 	.word	0x00000008
.L_5799:


//--------------------- .nv.info._ZN2at6native27unrolled_elementwise_kernelIZZZNS0_21clamp_min_kernel_cudaERNS_18TensorIteratorBaseERKN3c106ScalarEENKUlvE_clEvENKUlvE1_clEvEUliE_St5arrayIPcLm2EELi4E23TrivialOffsetCalculatorILi1EjESF_NS0_6memory15LoadWithoutCastENSG_16StoreWithoutCastEEEviT_T0_T2_T3_T4_T5_ --------------------------
	.section	.nv.info._ZN2at6native27unrolled_elementwise_kernelIZZZNS0_21clamp_min_kernel_cudaERNS_18TensorIteratorBaseERKN3c106ScalarEENKUlvE_clEvENKUlvE1_clEvEUliE_St5arrayIPcLm2EELi4E23TrivialOffsetCalculatorILi1EjESF_NS0_6memory15LoadWithoutCastENSG_16StoreWithoutCastEEEviT_T0_T2_T3_T4_T5_,"",@"SHT_CUDA_INFO"
	.sectionflags	@""
	.align	4


	//----- nvinfo : EIATTR_CUDA_API_VERSION
	.align		4
        /*0000*/ 	.byte	0x04, 0x37
        /*0002*/ 	.short	(.L_5801 - .L_5800)
.L_5800:
        /*0004*/ 	.word	0x00000082


	//----- nvinfo : EIATTR_KPARAM_INFO
	.align		4
.L_5801:
        /*0008*/ 	.byte	0x04, 0x17
        /*000a*/ 	.short	(.L_5803 - .L_5802)
.L_5802:
        /*000c*/ 	.word	0x00000000
        /*0010*/ 	.short	0x0006
        /*0012*/ 	.short	0x002b
        /*0014*/ 	.byte	0x00, 0xf0, 0x05, 0x00


	//----- nvinfo : EIATTR_KPARAM_INFO
	.align		4
.L_5803:
        /*0018*/ 	.byte	0x04, 0x17
        /*001a*/ 	.short	(.L_5805 - .L_5804)
.L_5804:
        /*001c*/ 	.word	0x00000000
        /*0020*/ 	.short	0x0005
        /*0022*/ 	.short	0x002a
        /*0024*/ 	.byte	0x00, 0xf0, 0x05, 0x00


	//----- nvinfo : EIATTR_KPARAM_INFO
	.align		4
.L_5805:
        /*0028*/ 	.byte	0x04, 0x17
        /*002a*/ 	.short	(.L_5807 - .L_5806)
.L_5806:
        /*002c*/ 	.word	0x00000000
        /*0030*/ 	.short	0x0004
        /*0032*/ 	.short	0x0029
        /*0034*/ 	.byte	0x00, 0xf0, 0x05, 0x00


	//----- nvinfo : EIATTR_KPARAM_INFO
	.align		4
.L_5807:
        /*0038*/ 	.byte	0x04, 0x17
        /*003a*/ 	.short	(.L_5809 - .L_5808)
.L_5808:
        /*003c*/ 	.word	0x00000000
        /*0040*/ 	.short	0x0003
        /*0042*/ 	.short	0x0028
        /*0044*/ 	.byte	0x00, 0xf0, 0x05, 0x00


	//----- nvinfo : EIATTR_KPARAM_INFO
	.align		4
.L_5809:
        /*0048*/ 	.byte	0x04, 0x17
        /*004a*/ 	.short	(.L_5811 - .L_5810)
.L_5810:
        /*004c*/ 	.word	0x00000000
        /*0050*/ 	.short	0x0002
        /*0052*/ 	.short	0x0018
        /*0054*/ 	.byte	0x00, 0xf0, 0x41, 0x00


	//----- nvinfo : EIATTR_KPARAM_INFO
	.align		4
.L_5811:
        /*0058*/ 	.byte	0x04, 0x17
        /*005a*/ 	.short	(.L_5813 - .L_5812)
.L_5812:
        /*005c*/ 	.word	0x00000000
        /*0060*/ 	.short	0x0001
        /*0062*/ 	.short	0x0008
        /*0064*/ 	.byte	0x00, 0xf0, 0x41, 0x00


	//----- nvinfo : EIATTR_KPARAM_INFO
	.align		4
.L_5813:
        /*0068*/ 	.byte	0x04, 0x17
        /*006a*/ 	.short	(.L_5815 - .L_5814)
.L_5814:
        /*006c*/ 	.word	0x00000000
        /*0070*/ 	.short	0x0000
        /*0072*/ 	.short	0x0000
        /*0074*/ 	.byte	0x00, 0xf0, 0x11, 0x00


	//----- nvinfo : EIATTR_SPARSE_MMA_MASK
	.align		4
.L_5815:
        /*0078*/ 	.byte	0x03, 0x50
        /*007a*/ 	.short	0x0000


	//----- nvinfo : EIATTR_MAXREG_COUNT
	.align		4
        /*007c*/ 	.byte	0x03, 0x1b
        /*007e*/ 	.short	0x00ff


	//----- nvinfo : EIATTR_MERCURY_ISA_VERSION
	.align		4
        /*0080*/ 	.byte	0x03, 0x5f
        /*0082*/ 	.short	0x0101


	//----- nvinfo : EIATTR_VRC_CTA_INIT_COUNT
	.align		4
        /*0084*/ 	.byte	0x02, 0x4a
	.zero		1
	.zero		1


	//----- nvinfo : EIATTR_EXIT_INSTR_OFFSETS
	.align		4
        /*0088*/ 	.byte	0x04, 0x1c
        /*008a*/ 	.short	(.L_5817 - .L_5816)


	//   ....[0]....
.L_5816:
        /*008c*/ 	.word	0x00000400


	//   ....[1]....
        /*0090*/ 	.word	0x00000450


	//----- nvinfo : EIATTR_MAX_THREADS
	.align		4
.L_5817:
        /*0094*/ 	.byte	0x04, 0x05
        /*0096*/ 	.short	(.L_5819 - .L_5818)
.L_5818:
        /*0098*/ 	.word	0x00000080
        /*009c*/ 	.word	0x00000001
        /*00a0*/ 	.word	0x00000001


	//----- nvinfo : EIATTR_CRS_STACK_SIZE
	.align		4
.L_5819:
        /*00a4*/ 	.byte	0x04, 0x1e
        /*00a6*/ 	.short	(.L_5821 - .L_5820)
.L_5820:
        /*00a8*/ 	.word	0x00000000


	//----- nvinfo : EIATTR_CBANK_PARAM_SIZE
	.align		4
.L_5821:
        /*00ac*/ 	.byte	0x03, 0x19
        /*00ae*/ 	.short	0x002c


	//----- nvinfo : EIATTR_PARAM_CBANK
	.align		4
        /*00b0*/ 	.byte	0x04, 0x0a
        /*00b2*/ 	.short	(.L_5823 - .L_5822)
	.align		4
.L_5822:
        /*00b4*/ 	.word	index@(.nv.constant0._ZN2at6native27unrolled_elementwise_kernelIZZZNS0_21clamp_min_kernel_cudaERNS_18TensorIteratorBaseERKN3c106ScalarEENKUlvE_clEvENKUlvE1_clEvEUliE_St5arrayIPcLm2EELi4E23TrivialOffsetCalculatorILi1EjESF_NS0_6memory15LoadWithoutCastENSG_16StoreWithoutCastEEEviT_T0_T2_T3_T4_T5_)
        /*00b8*/ 	.short	0x0380
        /*00ba*/ 	.short	0x002c


	//----- nvinfo : EIATTR_SW_WAR
	.align		4
.L_5823:
        /*00bc*/ 	.byte	0x04, 0x36
        /*00be*/ 	.short	(.L_5825 - .L_5824)
.L_5824:
        /*00c0*/ 	.word	0x00000008
.L_5825:


//--------------------- .nv.info._ZN2at6native29vectorized_elementwise_kernelILi2EZZZNS0_21clamp_min_kernel_cudaERNS_18TensorIteratorBaseERKN3c106ScalarEENKUlvE_clEvENKUlvE1_clEvEUliE_St5arrayIPcLm2EEEEviT0_T1_ --------------------------
	.section	.nv.info._ZN2at6native29vectorized_elementwise_kernelILi2EZZZNS0_21clamp_min_kernel_cudaERNS_18TensorIteratorBaseERKN3c106ScalarEENKUlvE_clEvENKUlvE1_clEvEUliE_St5arrayIPcLm2EEEEviT0_T1_,"",@"SHT_CUDA_INFO"
	.sectionflags	@""
	.align	4


	//----- nvinfo : EIATTR_CUDA_API_VERSION
	.align		4
        /*0000*/ 	.byte	0x04, 0x37
        /*0002*/ 	.short	(.L_5827 - .L_5826)
.L_5826:
        /*0004*/ 	.word	0x00000082


	//----- nvinfo : EIATTR_KPARAM_INFO
	.align		4
.L_5827:
        /*0008*/ 	.byte	0x04, 0x17
        /*000a*/ 	.short	(.L_5829 - .L_5828)
.L_5828:
        /*000c*/ 	.word	0x00000000
        /*0010*/ 	.short	0x0002
        /*0012*/ 	.short	0x0018
        /*0014*/ 	.byte	0x00, 0xf0, 0x41, 0x00


	//----- nvinfo : EIATTR_KPARAM_INFO
	.align		4
.L_5829:
        /*0018*/ 	.byte	0x04, 0x17
        /*001a*/ 	.short	(.L_5831 - .L_5830)
.L_5830:
        /*001c*/ 	.word	0x00000000
        /*0020*/ 	.short	0x0001
        /*0022*/ 	.short	0x0008
        /*0024*/ 	.byte	0x00, 0xf0, 0x41, 0x00


	//----- nvinfo : EIATTR_KPARAM_INFO
	.align		4
.L_5831:
        /*0028*/ 	.byte	0x04, 0x17
        /*002a*/ 	.short	(.L_5833 - .L_5832)
.L_5832:
        /*002c*/ 	.word	0x00000000
        /*0030*/ 	.short	0x0000
        /*0032*/ 	.short	0x0000
        /*0034*/ 	.byte	0x00, 0xf0, 0x11, 0x00


	//----- nvinfo : EIATTR_SPARSE_MMA_MASK
	.align		4
.L_5833:
        /*0038*/ 	.byte	0x03, 0x50
        /*003a*/ 	.short	0x0000


	//----- nvinfo : EIATTR_MAXREG_COUNT
	.align		4
        /*003c*/ 	.byte	0x03, 0x1b
        /*003e*/ 	.short	0x00ff


	//----- nvinfo : EIATTR_MERCURY_ISA_VERSION
	.align		4
        /*0040*/ 	.byte	0x03, 0x5f
        /*0042*/ 	.short	0x0101


	//----- nvinfo : EIATTR_VRC_CTA_INIT_COUNT
	.align		4
        /*0044*/ 	.byte	0x02, 0x4a
	.zero		1
	.zero		1


	//----- nvinfo : EIATTR_EXIT_INSTR_OFFSETS
	.align		4
        /*0048*/ 	.byte	0x04, 0x1c
        /*004a*/ 	.short	(.L_5835 - .L_5834)


	//   ....[0]....
.L_5834:
        /*004c*/ 	.word	0x00000800


	//   ....[1]....
        /*0050*/ 	.word	0x00000850


	//   ....[2]....
        /*0054*/ 	.word	0x000009e0


	//----- nvinfo : EIATTR_MAX_THREADS
	.align		4
.L_5835:
        /*0058*/ 	.byte	0x04, 0x05
        /*005a*/ 	.short	(.L_5837 - .L_5836)
.L_5836:
        /*005c*/ 	.word	0x00000080
        /*0060*/ 	.word	0x00000001
        /*0064*/ 	.word	0x00000001


	//----- nvinfo : EIATTR_CRS_STACK_SIZE
	.align		4
.L_5837:
        /*0068*/ 	.byte	0x04, 0x1e
        /*006a*/ 	.short	(.L_5839 - .L_5838)
.L_5838:
        /*006c*/ 	.word	0x00000000


	//----- nvinfo : EIATTR_CBANK_PARAM_SIZE
	.align		4
.L_5839:
        /*0070*/ 	.byte	0x03, 0x19
        /*0072*/ 	.short	0x0028


	//----- nvinfo : EIATTR_PARAM_CBANK
	.align		4
        /*0074*/ 	.byte	0x04, 0x0a
        /*0076*/ 	.short	(.L_5841 - .L_5840)
	.align		4
.L_5840:
        /*0078*/ 	.word	index@(.nv.constant0._ZN2at6native29vectorized_elementwise_kernelILi2EZZZNS0_21clamp_min_kernel_cudaERNS_18TensorIteratorBaseERKN3c106ScalarEENKUlvE_clEvENKUlvE1_clEvEUliE_St5arrayIPcLm2EEEEviT0_T1_)
        /*007c*/ 	.short	0x0380
        /*007e*/ 	.short	0x0028


	//----- nvinfo : EIATTR_SW_WAR
	.align		4
.L_5841:
        /*0080*/ 	.byte	0x04, 0x36
        /*0082*/ 	.short	(.L_5843 - .L_5842)
.L_5842:
        /*0084*/ 	.word	0x00000008
.L_5843:


//--------------------- .nv.info._ZN2at6native29vectorized_elementwise_kernelILi4EZZZNS0_21clamp_min_kernel_cudaERNS_18TensorIteratorBaseERKN3c106ScalarEENKUlvE_clEvENKUlvE1_clEvEUliE_St5arrayIPcLm2EEEEviT0_T1_ --------------------------
	.section	.nv.info._ZN2at6native29vectorized_elementwise_kernelILi4EZZZNS0_21clamp_min_kernel_cudaERNS_18TensorIteratorBaseERKN3c106ScalarEENKUlvE_clEvENKUlvE1_clEvEUliE_St5arrayIPcLm2EEEEviT0_T1_,"",@"SHT_CUDA_INFO"
	.sectionflags	@""
	.align	4


	//----- nvinfo : EIATTR_CUDA_API_VERSION
	.align		4
        /*0000*/ 	.byte	0x04, 0x37
        /*0002*/ 	.short	(.L_5845 - .L_5844)
.L_5844:
        /*0004*/ 	.word	0x00000082


	//----- nvinfo : EIATTR_KPARAM_INFO
	.align		4
.L_5845:
        /*0008*/ 	.byte	0x04, 0x17
        /*000a*/ 	.short	(.L_5847 - .L_5846)
.L_5846:
        /*000c*/ 	.word	0x00000000
        /*0010*/ 	.short	0x0002
        /*0012*/ 	.short	0x0018
        /*0014*/ 	.byte	0x00, 0xf0, 0x41, 0x00


	//----- nvinfo : EIATTR_KPARAM_INFO
	.align		4
.L_5847:
        /*0018*/ 	.byte	0x04, 0x17
        /*001a*/ 	.short	(.L_5849 - .L_5848)
.L_5848:
        /*001c*/ 	.word	0x00000000
        /*0020*/ 	.short	0x0001
        /*0022*/ 	.short	0x0008
        /*0024*/ 	.byte	0x00, 0xf0, 0x41, 0x00


	//----- nvinfo : EIATTR_KPARAM_INFO
	.align		4
.L_5849:
        /*0028*/ 	.byte	0x04, 0x17
        /*002a*/ 	.short	(.L_5851 - .L_5850)
.L_5850:
        /*002c*/ 	.word	0x00000000
        /*0030*/ 	.short	0x0000
        /*0032*/ 	.short	0x0000
        /*0034*/ 	.byte	0x00, 0xf0, 0x11, 0x00


	//----- nvinfo : EIATTR_SPARSE_MMA_MASK
	.align		4
.L_5851:
        /*0038*/ 	.byte	0x03, 0x50
        /*003a*/ 	.short	0x0000


	//----- nvinfo : EIATTR_MAXREG_COUNT
	.align		4
        /*003c*/ 	.byte	0x03, 0x1b
        /*003e*/ 	.short	0x00ff


	//----- nvinfo : EIATTR_MERCURY_ISA_VERSION
	.align		4
        /*0040*/ 	.byte	0x03, 0x5f
        /*0042*/ 	.short	0x0101


	//----- nvinfo : EIATTR_VRC_CTA_INIT_COUNT
	.align		4
        /*0044*/ 	.byte	0x02, 0x4a
	.zero		1
	.zero		1


	//----- nvinfo : EIATTR_EXIT_INSTR_OFFSETS
	.align		4
        /*0048*/ 	.byte	0x04, 0x1c
        /*004a*/ 	.short	(.L_5853 - .L_5852)


	//   ....[0]....
.L_5852:
        /*004c*/ 	.word	0x00000800


	//   ....[1]....
        /*0050*/ 	.word	0x00000850


	//   ....[2]....
        /*0054*/ 	.word	0x000009a0


	//----- nvinfo : EIATTR_MAX_THREADS
	.align		4
.L_5853:
        /*0058*/ 	.byte	0x04, 0x05
        /*005a*/ 	.short	(.L_5855 - .L_5854)
.L_5854:
        /*005c*/ 	.word	0x00000080
        /*0060*/ 	.word	0x00000001
        /*0064*/ 	.word	0x00000001


	//----- nvinfo : EIATTR_CRS_STACK_SIZE
	.align		4
.L_5855:
        /*0068*/ 	.byte	0x04, 0x1e
        /*006a*/ 	.short	(.L_5857 - .L_5856)
.L_5856:
        /*006c*/ 	.word	0x00000000


	//----- nvinfo : EIATTR_CBANK_PARAM_SIZE
	.align		4
.L_5857:
        /*0070*/ 	.byte	0x03, 0x19
        /*0072*/ 	.short	0x0028


	//----- nvinfo : EIATTR_PARAM_CBANK
	.align		4
        /*0074*/ 	.byte	0x04, 0x0a
        /*0076*/ 	.short	(.L_5859 - .L_5858)
	.align		4
.L_5858:
        /*0078*/ 	.word	index@(.nv.constant0._ZN2at6native29vectorized_elementwise_kernelILi4EZZZNS0_21clamp_min_kernel_cudaERNS_18TensorIteratorBaseERKN3c106ScalarEENKUlvE_clEvENKUlvE1_clEvEUliE_St5arrayIPcLm2EEEEviT0_T1_)
        /*007c*/ 	.short	0x0380
        /*007e*/ 	.short	0x0028


	//----- nvinfo : EIATTR_SW_WAR
	.align		4
.L_5859:
        /*0080*/ 	.byte	0x04, 0x36
        /*0082*/ 	.short	(.L_5861 - .L_5860)
.L_5860:
        /*0084*/ 	.word	0x00000008
.L_5861:


//--------------------- .nv.info._ZN2at6native29vectorized_elementwise_kernelILi8EZZZNS0_21clamp_min_kernel_cudaERNS_18TensorIteratorBaseERKN3c106ScalarEENKUlvE_clEvENKUlvE1_clEvEUliE_St5arrayIPcLm2EEEEviT0_T1_ --------------------------
	.section	.nv.info._ZN2at6native29vectorized_elementwise_kernelILi8EZZZNS0_21clamp_min_kernel_cudaERNS_18TensorIteratorBaseERKN3c106ScalarEENKUlvE_clEvENKUlvE1_clEvEUliE_St5arrayIPcLm2EEEEviT0_T1_,"",@"SHT_CUDA_INFO"
	.sectionflags	@""
	.align	4


	//----- nvinfo : EIATTR_CUDA_API_VERSION
	.align		4
        /*0000*/ 	.byte	0x04, 0x37
        /*0002*/ 	.short	(.L_5863 - .L_5862)
.L_5862:
        /*0004*/ 	.word	0x00000082


	//----- nvinfo : EIATTR_KPARAM_INFO
	.align		4
.L_5863:
        /*0008*/ 	.byte	0x04, 0x17
        /*000a*/ 	.short	(.L_5865 - .L_5864)
.L_5864:
        /*000c*/ 	.word	0x00000000
        /*0010*/ 	.short	0x0002
        /*0012*/ 	.short	0x0018
        /*0014*/ 	.byte	0x00, 0xf0, 0x41, 0x00


	//----- nvinfo : EIATTR_KPARAM_INFO
	.align		4
.L_5865:
        /*0018*/ 	.byte	0x04, 0x17
        /*001a*/ 	.short	(.L_5867 - .L_5866)
.L_5866:
        /*001c*/ 	.word	0x00000000
        /*0020*/ 	.short	0x0001
        /*0022*/ 	.short	0x0008
        /*0024*/ 	.byte	0x00, 0xf0, 0x41, 0x00


	//----- nvinfo : EIATTR_KPARAM_INFO
	.align		4
.L_5867:
        /*0028*/ 	.byte	0x04, 0x17
        /*002a*/ 	.short	(.L_5869 - .L_5868)
.L_5868:
        /*002c*/ 	.word	0x00000000
        /*0030*/ 	.short	0x0000
        /*0032*/ 	.short	0x0000
        /*0034*/ 	.byte	0x00, 0xf0, 0x11, 0x00


	//----- nvinfo : EIATTR_SPARSE_MMA_MASK
	.align		4
.L_5869:
        /*0038*/ 	.byte	0x03, 0x50
        /*003a*/ 	.short	0x0000


	//----- nvinfo : EIATTR_MAXREG_COUNT
	.align		4
        /*003c*/ 	.byte	0x03, 0x1b
        /*003e*/ 	.short	0x00ff


	//----- nvinfo : EIATTR_MERCURY_ISA_VERSION
	.align		4
        /*0040*/ 	.byte	0x03, 0x5f
        /*0042*/ 	.short	0x0101


	//----- nvinfo : EIATTR_VRC_CTA_INIT_COUNT
	.align		4
        /*0044*/ 	.byte	0x02, 0x4a
	.zero		1
	.zero		1


	//----- nvinfo : EIATTR_EXIT_INSTR_OFFSETS
	.align		4
        /*0048*/ 	.byte	0x04, 0x1c
        /*004a*/ 	.short	(.L_5871 - .L_5870)


	//   ....[0]....
.L_5870:
        /*004c*/ 	.word	0x00000010


	//----- nvinfo : EIATTR_MAX_THREADS
	.align		4
.L_5871:
        /*0050*/ 	.byte	0x04, 0x05
        /*0052*/ 	.short	(.L_5873 - .L_5872)
.L_5872:
        /*0054*/ 	.word	0x00000080
        /*0058*/ 	.word	0x00000001
        /*005c*/ 	.word	0x00000001


	//----- nvinfo : EIATTR_CBANK_PARAM_SIZE
	.align		4
.L_5873:
        /*0060*/ 	.byte	0x03, 0x19
        /*0062*/ 	.short	0x0028


	//----- nvinfo : EIATTR_PARAM_CBANK
	.align		4
        /*0064*/ 	.byte	0x04, 0x0a
        /*0066*/ 	.short	(.L_5875 - .L_5874)
	.align		4
.L_5874:
        /*0068*/ 	.word	index@(.nv.constant0._ZN2at6native29vectorized_elementwise_kernelILi8EZZZNS0_21clamp_min_kernel_cudaERNS_18TensorIteratorBaseERKN3c106ScalarEENKUlvE_clEvENKUlvE1_clEvEUliE_St5arrayIPcLm2EEEEviT0_T1_)
        /*006c*/ 	.short	0x0380
        /*006e*/ 	.short	0x0028


	//----- nvinfo : EIATTR_SW_WAR
	.align		4
.L_5875:
        /*0070*/ 	.byte	0x04, 0x36
        /*0072*/ 	.short	(.L_5877 - .L_5876)
.L_5876:
        /*0074*/ 	.word	0x00000008
.L_5877:


//--------------------- .nv.info._ZN2at6native18elementwise_kernelILi128ELi4EZNS0_15gpu_kernel_implIZZZNS0_21clamp_min_kernel_cudaERNS_18TensorIteratorBaseERKN3c106ScalarEENKUlvE_clEvENKUlvE0_clEvEUlaE_EEvS4_RKT_EUliE_EEviT1_ --------------------------
	.section	.nv.info._ZN2at6native18elementwise_kernelILi128ELi4EZNS0_15gpu_kernel_implIZZZNS0_21clamp_min_kernel_cudaERNS_18TensorIteratorBaseERKN3c106ScalarEENKUlvE_clEvENKUlvE0_clEvEUlaE_EEvS4_RKT_EUliE_EEviT1_,"",@"SHT_CUDA_INFO"
	.sectionflags	@""
	.align	4


	//----- nvinfo : EIATTR_CUDA_API_VERSION
	.align		4
        /*0000*/ 	.byte	0x04, 0x37
        /*0002*/ 	.short	(.L_5879 - .L_5878)
.L_5878:
        /*0004*/ 	.word	0x00000082


	//----- nvinfo : EIATTR_KPARAM_INFO
	.align		4
.L_5879:
        /*0008*/ 	.byte	0x04, 0x17
        /*000a*/ 	.short	(.L_5881 - .L_5880)
.L_5880:
        /*000c*/ 	.word	0x00000000
        /*0010*/ 	.short	0x0001
        /*0012*/ 	.short	0x0008
        /*0014*/ 	.byte	0x00, 0xf0, 0xa1, 0x08


	//----- nvinfo : EIATTR_KPARAM_INFO
	.align		4
.L_5881:
        /*0018*/ 	.byte	0x04, 0x17
        /*001a*/ 	.short	(.L_5883 - .L_5882)
.L_5882:
        /*001c*/ 	.word	0x00000000
        /*0020*/ 	.short	0x0000
        /*0022*/ 	.short	0x0000
        /*0024*/ 	.byte	0x00, 0xf0, 0x11, 0x00


	//----- nvinfo : EIATTR_SPARSE_MMA_MASK
	.align		4
.L_5883:
        /*0028*/ 	.byte	0x03, 0x50
        /*002a*/ 	.short	0x0000


	//----- nvinfo : EIATTR_MAXREG_COUNT
	.align		4
        /*002c*/ 	.byte	0x03, 0x1b
        /*002e*/ 	.short	0x0080


	//----- nvinfo : EIATTR_EXTERNS
	.align		4
        /*0030*/ 	.byte	0x04, 0x0f
        /*0032*/ 	.short	(.L_5885 - .L_5884)


	//   ....[0]....
	.align		4
.L_5884:
        /*0034*/ 	.word	index@(__assertfail)


	//----- nvinfo : EIATTR_MERCURY_ISA_VERSION
	.align		4
.L_5885:
        /*0038*/ 	.byte	0x03, 0x5f
        /*003a*/ 	.short	0x0101


	//----- nvinfo : EIATTR_VRC_CTA_INIT_COUNT
	.align		4
        /*003c*/ 	.byte	0x02, 0x4a
	.zero		1
	.zero		1


	//----- nvinfo : EIATTR_SYSCALL_OFFSETS
	.align		4
        /*0040*/ 	.byte	0x04, 0x46
        /*0042*/ 	.short	(.L_5887 - .L_5886)


	//   ....[0]....
.L_5886:
        /*0044*/ 	.word	0x00002130


	//   ....[1]....
        /*0048*/ 	.word	0x00002f90


	//   ....[2]....
        /*004c*/ 	.word	0x00005250


	//   ....[3]....
        /*0050*/ 	.word	0x00005ec0


	//   ....[4]....
        /*0054*/ 	.word	0x000082a0


	//   ....[5]....
        /*0058*/ 	.word	0x00008f10


	//   ....[6]....
        /*005c*/ 	.word	0x0000b300


	//   ....[7]....
        /*0060*/ 	.word	0x0000bf40


	//----- nvinfo : EIATTR_EXIT_INSTR_OFFSETS
	.align		4
.L_5887:
        /*0064*/ 	.byte	0x04, 0x1c
        /*0066*/ 	.short	(.L_5889 - .L_5888)


	//   ....[0]....
.L_5888:
        /*0068*/ 	.word	0x000091f0


	//   ....[1]....
        /*006c*/ 	.word	0x0000b480


	//   ....[2]....
        /*0070*/ 	.word	0x0000b4a0


	//   ....[3]....
        /*0074*/ 	.word	0x0000b540


	//   ....[4]....
        /*0078*/ 	.word	0x0000b570


	//   ....[5]....
        /*007c*/ 	.word	0x0000b590


	//   ....[6]....
        /*0080*/ 	.word	0x0000b620


	//   ....[7]....
        /*0084*/ 	.word	0x0000b660


	//   ....[8]....
        /*0088*/ 	.word	0x0000b700


	//   ....[9]....
        /*008c*/ 	.word	0x0000b750


	//   ....[10]....
        /*0090*/ 	.word	0x0000b780


	//   ....[11]....
        /*0094*/ 	.word	0x0000b840


	//   ....[12]....
        /*0098*/ 	.word	0x0000b9b0


	//   ....[13]....
        /*009c*/ 	.word	0x0000bb20


	//   ....[14]....
        /*00a0*/ 	.word	0x0000bc80


	//   ....[15]....
        /*00a4*/ 	.word	0x0000bcc0


	//   ....[16]....
        /*00a8*/ 	.word	0x0000bcf0


	//   ....[17]....
        /*00ac*/ 	.word	0x0000bda0


	//   ....[18]....
        /*00b0*/ 	.word	0x0000bde0


	//   ....[19]....
        /*00b4*/ 	.word	0x0000bf50


	//   ....[20]....
        /*00b8*/ 	.word	0x0000c060


	//   ....[21]....
        /*00bc*/ 	.word	0x0000c1a0


	//   ....[22]....
        /*00c0*/ 	.word	0x0000c1e0


	//----- nvinfo : EIATTR_MAX_THREADS
	.align		4
.L_5889:
        /*00c4*/ 	.byte	0x04, 0x05
        /*00c6*/ 	.short	(.L_5891 - .L_5890)
.L_5890:
        /*00c8*/ 	.word	0x00000080
        /*00cc*/ 	.word	0x00000001
        /*00d0*/ 	.word	0x00000001


	//----- nvinfo : EIATTR_CRS_STACK_SIZE
	.align		4
.L_5891:
        /*00d4*/ 	.byte	0x04, 0x1e
        /*00d6*/ 	.short	(.L_5893 - .L_5892)
.L_5892:
        /*00d8*/ 	.word	0x00000000


	//----- nvinfo : EIATTR_CBANK_PARAM_SIZE
	.align		4
.L_5893:
        /*00dc*/ 	.byte	0x03, 0x19
        /*00de*/ 	.short	0x0230


	//----- nvinfo : EIATTR_PARAM_CBANK
	.align		4
        /*00e0*/ 	.byte	0x04, 0x0a
        /*00e2*/ 	.short	(.L_5895 - .L_5894)
	.align		4
.L_5894:
        /*00e4*/ 	.word	index@(.nv.constant0._ZN2at6native18elementwise_kernelILi128ELi4EZNS0_15gpu_kernel_implIZZZNS0_21clamp_min_kernel_cudaERNS_18TensorIteratorBaseERKN3c106ScalarEENKUlvE_clEvENKUlvE0_clEvEUlaE_EEvS4_RKT_EUliE_EEviT1_)
        /*00e8*/ 	.short	0x0380
        /*00ea*/ 	.short	0x0230


	//----- nvinfo : EIATTR_SW_WAR
	.align		4
.L_5895:
        /*00ec*/ 	.byte	0x04, 0x36
        /*00ee*/ 	.short	(.L_5897 - .L_5896)
.L_5896:
        /*00f0*/ 	.word	0x00000008
.L_5897:


//--------------------- .nv.info._ZN2at6native27unrolled_elementwise_kernelIZZZNS0_21clamp_min_kernel_cudaERNS_18TensorIteratorBaseERKN3c106ScalarEENKUlvE_clEvENKUlvE0_clEvEUlaE_St5arrayIPcLm2EELi4E23TrivialOffsetCalculatorILi1EjESF_NS0_6memory12LoadWithCastILi1EEENSG_13StoreWithCastILi1EEEEEviT_T0_T2_T3_T4_T5_ --------------------------
	.section	.nv.info._ZN2at6native27unrolled_elementwise_kernelIZZZNS0_21clamp_min_kernel_cudaERNS_18TensorIteratorBaseERKN3c106ScalarEENKUlvE_clEvENKUlvE0_clEvEUlaE_St5arrayIPcLm2EELi4E23TrivialOffsetCalculatorILi1EjESF_NS0_6memory12LoadWithCastILi1EEENSG_13StoreWithCastILi1EEEEEviT_T0_T2_T3_T4_T5_,"",@"SHT_CUDA_INFO"
	.sectionflags	@""
	.align	4


	//----- nvinfo : EIATTR_CUDA_API_VERSION
	.align		4
        /*0000*/ 	.byte	0x04, 0x37
        /*0002*/ 	.short	(.L_5899 - .L_5898)
.L_5898:
        /*0004*/ 	.word	0x00000082


	//----- nvinfo : EIATTR_KPARAM_INFO
	.align		4
.L_5899:
        /*0008*/ 	.byte	0x04, 0x17
        /*000a*/ 	.short	(.L_5901 - .L_5900)
.L_5900:
        /*000c*/ 	.word	0x00000000
        /*0010*/ 	.short	0x0006
        /*0012*/ 	.short	0x0034
        /*0014*/ 	.byte	0x00, 0xf0, 0x21, 0x00


	//----- nvinfo : EIATTR_KPARAM_INFO
	.align		4
.L_5901:
        /*0018*/ 	.byte	0x04, 0x17
        /*001a*/ 	.short	(.L_5903 - .L_5902)
.L_5902:
        /*001c*/ 	.word	0x00000000
        /*0020*/ 	.short	0x0005
        /*0022*/ 	.short	0x002c
        /*0024*/ 	.byte	0x00, 0xf0, 0x21, 0x00


	//----- nvinfo : EIATTR_KPARAM_INFO
	.align		4
.L_5903:
        /*0028*/ 	.byte	0x04, 0x17
        /*002a*/ 	.short	(.L_5905 - .L_5904)
.L_5904:
        /*002c*/ 	.word	0x00000000
        /*0030*/ 	.short	0x0004
        /*0032*/ 	.short	0x0029
        /*0034*/ 	.byte	0x00, 0xf0, 0x05, 0x00


	//----- nvinfo : EIATTR_KPARAM_INFO
	.align		4
.L_5905:
        /*0038*/ 	.byte	0x04, 0x17
        /*003a*/ 	.short	(.L_5907 - .L_5906)
.L_5906:
        /*003c*/ 	.word	0x00000000
        /*0040*/ 	.short	0x0003
        /*0042*/ 	.short	0x0028
        /*0044*/ 	.byte	0x00, 0xf0, 0x05, 0x00


	//----- nvinfo : EIATTR_KPARAM_INFO
	.align		4
.L_5907:
        /*0048*/ 	.byte	0x04, 0x17
        /*004a*/ 	.short	(.L_5909 - .L_5908)
.L_5908:
        /*004c*/ 	.word	0x00000000
        /*0050*/ 	.short	0x0002
        /*0052*/ 	.short	0x0018
        /*0054*/ 	.byte	0x00, 0xf0, 0x41, 0x00


	//----- nvinfo : EIATTR_KPARAM_INFO
	.align		4
.L_5909:
        /*0058*/ 	.byte	0x04, 0x17
        /*005a*/ 	.short	(.L_5911 - .L_5910)
.L_5910:
        /*005c*/ 	.word	0x00000000
        /*0060*/ 	.short	0x0001
        /*0062*/ 	.short	0x0008
        /*0064*/ 	.byte	0x00, 0xf0, 0x41, 0x00


	//----- nvinfo : EIATTR_KPARAM_INFO
	.align		4
.L_5911:
        /*0068*/ 	.byte	0x04, 0x17
        /*006a*/ 	.short	(.L_5913 - .L_5912)
.L_5912:
        /*006c*/ 	.word	0x00000000
        /*0070*/ 	.short	0x0000
        /*0072*/ 	.short	0x0000
        /*0074*/ 	.byte	0x00, 0xf0, 0x11, 0x00


	//----- nvinfo : EIATTR_SPARSE_MMA_MASK
	.align		4
.L_5913:
        /*0078*/ 	.byte	0x03, 0x50
        /*007a*/ 	.short	0x0000


	//----- nvinfo : EIATTR_MAXREG_COUNT
	.align		4
        /*007c*/ 	.byte	0x03, 0x1b
        /*007e*/ 	.short	0x00ff


	//----- nvinfo : EIATTR_EXTERNS
	.align		4
        /*0080*/ 	.byte	0x04, 0x0f
        /*0082*/ 	.short	(.L_5915 - .L_5914)


	//   ....[0]....
	.align		4
.L_5914:
        /*0084*/ 	.word	index@(__assertfail)


	//----- nvinfo : EIATTR_MERCURY_ISA_VERSION
	.align		4
.L_5915:
        /*0088*/ 	.byte	0x03, 0x5f
        /*008a*/ 	.short	0x0101


	//----- nvinfo : EIATTR_VRC_CTA_INIT_COUNT
	.align		4
        /*008c*/ 	.byte	0x02, 0x4a
	.zero		1
	.zero		1


	//----- nvinfo : EIATTR_SYSCALL_OFFSETS
	.align		4
        /*0090*/ 	.byte	0x04, 0x46
        /*0092*/ 	.short	(.L_5917 - .L_5916)


	//   ....[0]....
.L_5916:
        /*0094*/ 	.word	0x00000e30


	//   ....[1]....
        /*0098*/ 	.word	0x00001de0


	//   ....[2]....
        /*009c*/ 	.word	0x00002cd0


	//   ....[3]....
        /*00a0*/ 	.word	0x00003bd0


	//   ....[4]....
        /*00a4*/ 	.word	0x00004ad0


	//   ....[5]....
        /*00a8*/ 	.word	0x00005890


	//   ....[6]....
        /*00ac*/ 	.word	0x00006770


	//   ....[7]....
        /*00b0*/ 	.word	0x00007630


	//----- nvinfo : EIATTR_EXIT_INSTR_OFFSETS
	.align		4
.L_5917:
        /*00b4*/ 	.byte	0x04, 0x1c
        /*00b6*/ 	.short	(.L_5919 - .L_5918)


	//   ....[0]....
.L_5918:
        /*00b8*/ 	.word	0x00006a40


	//   ....[1]....
        /*00bc*/ 	.word	0x00006b70


	//   ....[2]....
        /*00c0*/ 	.word	0x00006b90


	//   ....[3]....
        /*00c4*/ 	.word	0x00006c30


	//   ....[4]....
        /*00c8*/ 	.word	0x00006c60


	//   ....[5]....
        /*00cc*/ 	.word	0x00006c80


	//   ....[6]....
        /*00d0*/ 	.word	0x00006d10


	//   ....[7]....
        /*00d4*/ 	.word	0x00006d50


	//   ....[8]....
        /*00d8*/ 	.word	0x00006df0


	//   ....[9]....
        /*00dc*/ 	.word	0x00006e40


	//   ....[10]....
        /*00e0*/ 	.word	0x00006e70


	//   ....[11]....
        /*00e4*/ 	.word	0x00006f30


	//   ....[12]....
        /*00e8*/ 	.word	0x000070a0


	//   ....[13]....
        /*00ec*/ 	.word	0x00007210


	//   ....[14]....
        /*00f0*/ 	.word	0x00007370


	//   ....[15]....
        /*00f4*/ 	.word	0x000073b0


	//   ....[16]....
        /*00f8*/ 	.word	0x000073e0


	//   ....[17]....
        /*00fc*/ 	.word	0x00007490


	//   ....[18]....
        /*0100*/ 	.word	0x000074d0


	//   ....[19]....
        /*0104*/ 	.word	0x00007640


	//   ....[20]....
        /*0108*/ 	.word	0x00007750


	//   ....[21]....
        /*010c*/ 	.word	0x00007890


	//   ....[22]....
        /*0110*/ 	.word	0x000078d0


	//----- nvinfo : EIATTR_MAX_THREADS
	.align		4
.L_5919:
        /*0114*/ 	.byte	0x04, 0x05
        /*0116*/ 	.short	(.L_5921 - .L_5920)
.L_5920:
        /*0118*/ 	.word	0x00000080
        /*011c*/ 	.word	0x00000001
        /*0120*/ 	.word	0x00000001


	//----- nvinfo : EIATTR_CRS_STACK_SIZE
	.align		4
.L_5921:
        /*0124*/ 	.byte	0x04, 0x1e
        /*0126*/ 	.short	(.L_5923 - .L_5922)
.L_5922:
        /*0128*/ 	.word	0x00000000


	//----- nvinfo : EIATTR_CBANK_PARAM_SIZE
	.align		4
.L_5923:
        /*012c*/ 	.byte	0x03, 0x19
        /*012e*/ 	.short	0x003c


	//----- nvinfo : EIATTR_PARAM_CBANK
	.align		4
        /*0130*/ 	.byte	0x04, 0x0a
        /*0132*/ 	.short	(.L_5925 - .L_5924)
	.align		4
.L_5924:
        /*0134*/ 	.word	index@(.nv.constant0._ZN2at6native27unrolled_elementwise_kernelIZZZNS0_21clamp_min_kernel_cudaERNS_18TensorIteratorBaseERKN3c106ScalarEENKUlvE_clEvENKUlvE0_clEvEUlaE_St5arrayIPcLm2EELi4E23TrivialOffsetCalculatorILi1EjESF_NS0_6memory12LoadWithCastILi1EEENSG_13StoreWithCastILi1EEEEEviT_T0_T2_T3_T4_T5_)
        /*0138*/ 	.short	0x0380
        /*013a*/ 	.short	0x003c


	//----- nvinfo : EIATTR_SW_WAR
	.align		4
.L_5925:
        /*013c*/ 	.byte	0x04, 0x36
        /*013e*/ 	.short	(.L_5927 - .L_5926)
.L_5926:
        /*0140*/ 	.word	0x00000008
.L_5927:


//--------------------- .nv.info._ZN2at6native18elementwise_kernelILi128ELi4EZNS0_22gpu_kernel_impl_nocastIZZZNS0_21clamp_min_kernel_cudaERNS_18TensorIteratorBaseERKN3c106ScalarEENKUlvE_clEvENKUlvE0_clEvEUlaE_EEvS4_RKT_EUliE_EEviT1_ --------------------------
	.section	.nv.info._ZN2at6native18elementwise_kernelILi128ELi4EZNS0_22gpu_kernel_impl_nocastIZZZNS0_21clamp_min_kernel_cudaERNS_18TensorIteratorBaseERKN3c106ScalarEENKUlvE_clEvENKUlvE0_clEvEUlaE_EEvS4_RKT_EUliE_EEviT1_,"",@"SHT_CUDA_INFO"
	.sectionflags	@""
	.align	4


	//----- nvinfo : EIATTR_CUDA_API_VERSION
	.align		4
        /*0000*/ 	.byte	0x04, 0x37
        /*0002*/ 	.short	(.L_5929 - .L_5928)
.L_5928:
        /*0004*/ 	.word	0x00000082


	//----- nvinfo : EIATTR_KPARAM_INFO
	.align		4
.L_5929:
        /*0008*/ 	.byte	0x04, 0x17
        /*000a*/ 	.short	(.L_5931 - .L_5930)
.L_5930:
        /*000c*/ 	.word	0x00000000
        /*0010*/ 	.short	0x0001
        /*0012*/ 	.short	0x0008
        /*0014*/ 	.byte	0x00, 0xf0, 0x81, 0x08


	//----- nvinfo : EIATTR_KPARAM_INFO
	.align		4
.L_5931:
        /*0018*/ 	.byte	0x04, 0x17
        /*001a*/ 	.short	(.L_5933 - .L_5932)
.L_5932:
        /*001c*/ 	.word	0x00000000
        /*0020*/ 	.short	0x0000
        /*0022*/ 	.short	0x0000
        /*0024*/ 	.byte	0x00, 0xf0, 0x11, 0x00


	//----- nvinfo : EIATTR_SPARSE_MMA_MASK
	.align		4
.L_5933:
        /*0028*/ 	.byte	0x03, 0x50
        /*002a*/ 	.short	0x0000


	//----- nvinfo : EIATTR_MAXREG_COUNT
	.align		4
        /*002c*/ 	.byte	0x03, 0x1b
        /*002e*/ 	.short	0x0080


	//----- nvinfo : EIATTR_MERCURY_ISA_VERSION
	.align		4
        /*0030*/ 	.byte	0x03, 0x5f
        /*0032*/ 	.short	0x0101


	//----- nvinfo : EIATTR_VRC_CTA_INIT_COUNT
	.align		4
        /*0034*/ 	.byte	0x02, 0x4a
	.zero		1
	.zero		1


	//----- nvinfo : EIATTR_EXIT_INSTR_OFFSETS
	.align		4
        /*0038*/ 	.byte	0x04, 0x1c
        /*003a*/ 	.short	(.L_5935 - .L_5934)


	//   ....[0]....
.L_5934:
        /*003c*/ 	.word	0x00000310


	//   ....[1]....
        /*0040*/ 	.word	0x00000390


	//   ....[2]....
        /*0044*/ 	.word	0x00003eb0


	//   ....[3]....
        /*0048*/ 	.word	0x00005200


	//----- nvinfo : EIATTR_MAX_THREADS
	.align		4
.L_5935:
        /*004c*/ 	.byte	0x04, 0x05
        /*004e*/ 	.short	(.L_5937 - .L_5936)
.L_5936:
        /*0050*/ 	.word	0x00000080
        /*0054*/ 	.word	0x00000001
        /*0058*/ 	.word	0x00000001


	//----- nvinfo : EIATTR_CRS_STACK_SIZE
	.align		4
.L_5937:
        /*005c*/ 	.byte	0x04, 0x1e
        /*005e*/ 	.short	(.L_5939 - .L_5938)
.L_5938:
        /*0060*/ 	.word	0x00000000


	//----- nvinfo : EIATTR_CBANK_PARAM_SIZE
	.align		4
.L_5939:
        /*0064*/ 	.byte	0x03, 0x19
        /*0066*/ 	.short	0x0228


	//----- nvinfo : EIATTR_PARAM_CBANK
	.align		4
        /*0068*/ 	.byte	0x04, 0x0a
        /*006a*/ 	.short	(.L_5941 - .L_5940)
	.align		4
.L_5940:
        /*006c*/ 	.word	index@(.nv.constant0._ZN2at6native18elementwise_kernelILi128ELi4EZNS0_22gpu_kernel_impl_nocastIZZZNS0_21clamp_min_kernel_cudaERNS_18TensorIteratorBaseERKN3c106ScalarEENKUlvE_clEvENKUlvE0_clEvEUlaE_EEvS4_RKT_EUliE_EEviT1_)
        /*0070*/ 	.short	0x0380
        /*0072*/ 	.short	0x0228


	//----- nvinfo : EIATTR_SW_WAR
	.align		4
.L_5941:
        /*0074*/ 	.byte	0x04, 0x36
        /*0076*/ 	.short	(.L_5943 - .L_5942)
.L_5942:
        /*0078*/ 	.word	0x00000008
.L_5943:


//--------------------- .nv.info._ZN2at6native27unrolled_elementwise_kernelIZZZNS0_21clamp_min_kernel_cudaERNS_18TensorIteratorBaseERKN3c106ScalarEENKUlvE_clEvENKUlvE0_clEvEUlaE_St5arrayIPcLm2EELi4E23TrivialOffsetCalculatorILi1EjESF_NS0_6memory15LoadWithoutCastENSG_16StoreWithoutCastEEEviT_T0_T2_T3_T4_T5_ --------------------------
	.section	.nv.info._ZN2at6native27unrolled_elementwise_kernelIZZZNS0_21clamp_min_kernel_cudaERNS_18TensorIteratorBaseERKN3c106ScalarEENKUlvE_clEvENKUlvE0_clEvEUlaE_St5arrayIPcLm2EELi4E23TrivialOffsetCalculatorILi1EjESF_NS0_6memory15LoadWithoutCastENSG_16StoreWithoutCastEEEviT_T0_T2_T3_T4_T5_,"",@"SHT_CUDA_INFO"
	.sectionflags	@""
	.align	4


	//----- nvinfo : EIATTR_CUDA_API_VERSION
	.align		4
        /*0000*/ 	.byte	0x04, 0x37
        /*0002*/ 	.short	(.L_5945 - .L_5944)
.L_5944:
        /*0004*/ 	.word	0x00000082


	//----- nvinfo : EIATTR_KPARAM_INFO
	.align		4
.L_5945:
        /*0008*/ 	.byte	0x04, 0x17
        /*000a*/ 	.short	(.L_5947 - .L_5946)
.L_5946:
        /*000c*/ 	.word	0x00000000
        /*0010*/ 	.short	0x0006
        /*0012*/ 	.short	0x002b
        /*0014*/ 	.byte	0x00, 0xf0, 0x05, 0x00


	//----- nvinfo : EIATTR_KPARAM_INFO
	.align		4
.L_5947:
        /*0018*/ 	.byte	0x04, 0x17
        /*001a*/ 	.short	(.L_5949 - .L_5948)
.L_5948:
        /*001c*/ 	.word	0x00000000
        /*0020*/ 	.short	0x0005
        /*0022*/ 	.short	0x002a
        /*0024*/ 	.byte	0x00, 0xf0, 0x05, 0x00


	//----- nvinfo : EIATTR_KPARAM_INFO
	.align		4
.L_5949:
        /*0028*/ 	.byte	0x04, 0x17
        /*002a*/ 	.short	(.L_5951 - .L_5950)
.L_5950:
        /*002c*/ 	.word	0x00000000
        /*0030*/ 	.short	0x0004
        /*0032*/ 	.short	0x0029
        /*0034*/ 	.byte	0x00, 0xf0, 0x05, 0x00


	//----- nvinfo : EIATTR_KPARAM_INFO
	.align		4
.L_5951:
        /*0038*/ 	.byte	0x04, 0x17
        /*003a*/ 	.short	(.L_5953 - .L_5952)
.L_5952:
        /*003c*/ 	.word	0x00000000
        /*0040*/ 	.short	0x0003
        /*0042*/ 	.short	0x0028
        /*0044*/ 	.byte	0x00, 0xf0, 0x05, 0x00


	//----- nvinfo : EIATTR_KPARAM_INFO
	.align		4
.L_5953:
        /*0048*/ 	.byte	0x04, 0x17
        /*004a*/ 	.short	(.L_5955 - .L_5954)
.L_5954:
        /*004c*/ 	.word	0x00000000
        /*0050*/ 	.short	0x0002
        /*0052*/ 	.short	0x0018
        /*0054*/ 	.byte	0x00, 0xf0, 0x41, 0x00


	//----- nvinfo : EIATTR_KPARAM_INFO
	.align		4
.L_5955:
        /*0058*/ 	.byte	0x04, 0x17
        /*005a*/ 	.short	(.L_5957 - .L_5956)
.L_5956:
        /*005c*/ 	.word	0x00000000
        /*0060*/ 	.short	0x0001
        /*0062*/ 	.short	0x0008
        /*0064*/ 	.byte	0x00, 0xf0, 0x41, 0x00


	//----- nvinfo : EIATTR_KPARAM_INFO
	.align		4
.L_5957:
        /*0068*/ 	.byte	0x04, 0x17
        /*006a*/ 	.short	(.L_5959 - .L_5958)
.L_5958:
        /*006c*/ 	.word	0x00000000
        /*0070*/ 	.short	0x0000
        /*0072*/ 	.short	0x0000
        /*0074*/ 	.byte	0x00, 0xf0, 0x11, 0x00


	//----- nvinfo : EIATTR_SPARSE_MMA_MASK
	.align		4
.L_5959:
        /*0078*/ 	.byte	0x03, 0x50
        /*007a*/ 	.short	0x0000


	//----- nvinfo : EIATTR_MAXREG_COUNT
	.align		4
        /*007c*/ 	.byte	0x03, 0x1b
        /*007e*/ 	.short	0x00ff


	//----- nvinfo : EIATTR_MERCURY_ISA_VERSION
	.align		4
        /*0080*/ 	.byte	0x03, 0x5f
        /*0082*/ 	.short	0x0101


	//----- nvinfo : EIATTR_VRC_CTA_INIT_COUNT
	.align		4
        /*0084*/ 	.byte	0x02, 0x4a
	.zero		1
	.zero		1


	//----- nvinfo : EIATTR_EXIT_INSTR_OFFSETS
	.align		4
        /*0088*/ 	.byte	0x04, 0x1c
        /*008a*/ 	.short	(.L_5961 - .L_5960)


	//   ....[0]....
.L_5960:
        /*008c*/ 	.word	0x00000530


	//   ....[1]....
        /*0090*/ 	.word	0x00000590


	//----- nvinfo : EIATTR_MAX_THREADS
	.align		4
.L_5961:
        /*0094*/ 	.byte	0x04, 0x05
        /*0096*/ 	.short	(.L_5963 - .L_5962)
.L_5962:
        /*0098*/ 	.word	0x00000080
        /*009c*/ 	.word	0x00000001
        /*00a0*/ 	.word	0x00000001


	//----- nvinfo : EIATTR_CRS_STACK_SIZE
	.align		4
.L_5963:
        /*00a4*/ 	.byte	0x04, 0x1e
        /*00a6*/ 	.short	(.L_5965 - .L_5964)
.L_5964:
        /*00a8*/ 	.word	0x00000000


	//----- nvinfo : EIATTR_CBANK_PARAM_SIZE
	.align		4
.L_5965:
        /*00ac*/ 	.byte	0x03, 0x19
        /*00ae*/ 	.short	0x002c


	//----- nvinfo : EIATTR_PARAM_CBANK
	.align		4
        /*00b0*/ 	.byte	0x04, 0x0a
        /*00b2*/ 	.short	(.L_5967 - .L_5966)
	.align		4
.L_5966:
        /*00b4*/ 	.word	index@(.nv.constant0._ZN2at6native27unrolled_elementwise_kernelIZZZNS0_21clamp_min_kernel_cudaERNS_18TensorIteratorBaseERKN3c106ScalarEENKUlvE_clEvENKUlvE0_clEvEUlaE_St5arrayIPcLm2EELi4E23TrivialOffsetCalculatorILi1EjESF_NS0_6memory15LoadWithoutCastENSG_16StoreWithoutCastEEEviT_T0_T2_T3_T4_T5_)
        /*00b8*/ 	.short	0x0380
        /*00ba*/ 	.short	0x002c


	//----- nvinfo : EIATTR_SW_WAR
	.align		4
.L_5967:
        /*00bc*/ 	.byte	0x04, 0x36
        /*00be*/ 	.short	(.L_5969 - .L_5968)
.L_5968:
        /*00c0*/ 	.word	0x00000008
.L_5969:


//--------------------- .nv.info._ZN2at6native29vectorized_elementwise_kernelILi2EZZZNS0_21clamp_min_kernel_cudaERNS_18TensorIteratorBaseERKN3c106ScalarEENKUlvE_clEvENKUlvE0_clEvEUlaE_St5arrayIPcLm2EEEEviT0_T1_ --------------------------
	.section	.nv.info._ZN2at6native29vectorized_elementwise_kernelILi2EZZZNS0_21clamp_min_kernel_cudaERNS_18TensorIteratorBaseERKN3c106ScalarEENKUlvE_clEvENKUlvE0_clEvEUlaE_St5arrayIPcLm2EEEEviT0_T1_,"",@"SHT_CUDA_INFO"
	.sectionflags	@""
	.align	4


	//----- nvinfo : EIATTR_CUDA_API_VERSION
	.align		4
        /*0000*/ 	.byte	0x04, 0x37
        /*0002*/ 	.short	(.L_5971 - .L_5970)
.L_5970:
        /*0004*/ 	.word	0x00000082


	//----- nvinfo : EIATTR_KPARAM_INFO
	.align		4
.L_5971:
        /*0008*/ 	.byte	0x04, 0x17
        /*000a*/ 	.short	(.L_5973 - .L_5972)
.L_5972:
        /*000c*/ 	.word	0x00000000
        /*0010*/ 	.short	0x0002
        /*0012*/ 	.short	0x0018
        /*0014*/ 	.byte	0x00, 0xf0, 0x41, 0x00


	//----- nvinfo : EIATTR_KPARAM_INFO
	.align		4
.L_5973:
        /*0018*/ 	.byte	0x04, 0x17
        /*001a*/ 	.short	(.L_5975 - .L_5974)
.L_5974:
        /*001c*/ 	.word	0x00000000
        /*0020*/ 	.short	0x0001
        /*0022*/ 	.short	0x0008
        /*0024*/ 	.byte	0x00, 0xf0, 0x41, 0x00


	//----- nvinfo : EIATTR_KPARAM_INFO
	.align		4
.L_5975:
        /*0028*/ 	.byte	0x04, 0x17
        /*002a*/ 	.short	(.L_5977 - .L_5976)
.L_5976:
        /*002c*/ 	.word	0x00000000
        /*0030*/ 	.short	0x0000
        /*0032*/ 	.short	0x0000
        /*0034*/ 	.byte	0x00, 0xf0, 0x11, 0x00


	//----- nvinfo : EIATTR_SPARSE_MMA_MASK
	.align		4
.L_5977:
        /*0038*/ 	.byte	0x03, 0x50
        /*003a*/ 	.short	0x0000


	//----- nvinfo : EIATTR_MAXREG_COUNT
	.align		4
        /*003c*/ 	.byte	0x03, 0x1b
        /*003e*/ 	.short	0x00ff


	//----- nvinfo : EIATTR_MERCURY_ISA_VERSION
	.align		4
        /*0040*/ 	.byte	0x03, 0x5f
        /*0042*/ 	.short	0x0101


	//----- nvinfo : EIATTR_VRC_CTA_INIT_COUNT
	.align		4
        /*0044*/ 	.byte	0x02, 0x4a
	.zero		1
	.zero		1


	//----- nvinfo : EIATTR_EXIT_INSTR_OFFSETS
	.align		4
        /*0048*/ 	.byte	0x04, 0x1c
        /*004a*/ 	.short	(.L_5979 - .L_5978)


	//   ....[0]....
.L_5978:
        /*004c*/ 	.word	0x00000a20


	//   ....[1]....
        /*0050*/ 	.word	0x00000a80


	//   ....[2]....
        /*0054*/ 	.word	0x00000e10


	//----- nvinfo : EIATTR_MAX_THREADS
	.align		4
.L_5979:
        /*0058*/ 	.byte	0x04, 0x05
        /*005a*/ 	.short	(.L_5981 - .L_5980)
.L_5980:
        /*005c*/ 	.word	0x00000080
        /*0060*/ 	.word	0x00000001
        /*0064*/ 	.word	0x00000001


	//----- nvinfo : EIATTR_CRS_STACK_SIZE
	.align		4
.L_5981:
        /*0068*/ 	.byte	0x04, 0x1e
        /*006a*/ 	.short	(.L_5983 - .L_5982)
.L_5982:
        /*006c*/ 	.word	0x00000000


	//----- nvinfo : EIATTR_CBANK_PARAM_SIZE
	.align		4
.L_5983:
        /*0070*/ 	.byte	0x03, 0x19
        /*0072*/ 	.short	0x0028


	//----- nvinfo : EIATTR_PARAM_CBANK
	.align		4
        /*0074*/ 	.byte	0x04, 0x0a
        /*0076*/ 	.short	(.L_5985 - .L_5984)
	.align		4
.L_5984:
        /*0078*/ 	.word	index@(.nv.constant0._ZN2at6native29vectorized_elementwise_kernelILi2EZZZNS0_21clamp_min_kernel_cudaERNS_18TensorIteratorBaseERKN3c106ScalarEENKUlvE_clEvENKUlvE0_clEvEUlaE_St5arrayIPcLm2EEEEviT0_T1_)
        /*007c*/ 	.short	0x0380
        /*007e*/ 	.short	0x0028


	//----- nvinfo : EIATTR_SW_WAR
	.align		4
.L_5985:
        /*0080*/ 	.byte	0x04, 0x36
        /*0082*/ 	.short	(.L_5987 - .L_5986)
.L_5986:
        /*0084*/ 	.word	0x00000008
.L_5987:


//--------------------- .nv.info._ZN2at6native29vectorized_elementwise_kernelILi4EZZZNS0_21clamp_min_kernel_cudaERNS_18TensorIteratorBaseERKN3c106ScalarEENKUlvE_clEvENKUlvE0_clEvEUlaE_St5arrayIPcLm2EEEEviT0_T1_ --------------------------
	.section	.nv.info._ZN2at6native29vectorized_elementwise_kernelILi4EZZZNS0_21clamp_min_kernel_cudaERNS_18TensorIteratorBaseERKN3c106ScalarEENKUlvE_clEvENKUlvE0_clEvEUlaE_St5arrayIPcLm2EEEEviT0_T1_,"",@"SHT_CUDA_INFO"
	.sectionflags	@""
	.align	4


	//----- nvinfo : EIATTR_CUDA_API_VERSION
	.align		4
        /*0000*/ 	.byte	0x04, 0x37
        /*0002*/ 	.short	(.L_5989 - .L_5988)
.L_5988:
        /*0004*/ 	.word	0x00000082


	//----- nvinfo : EIATTR_KPARAM_INFO
	.align		4
.L_5989:
        /*0008*/ 	.byte	0x04, 0x17
        /*000a*/ 	.short	(.L_5991 - .L_5990)
.L_5990:
        /*000c*/ 	.word	0x00000000
        /*0010*/ 	.short	0x0002
        /*0012*/ 	.short	0x0018
        /*0014*/ 	.byte	0x00, 0xf0, 0x41, 0x00


	//----- nvinfo : EIATTR_KPARAM_INFO
	.align		4
.L_5991:
        /*0018*/ 	.byte	0x04, 0x17
        /*001a*/ 	.short	(.L_5993 - .L_5992)
.L_5992:
        /*001c*/ 	.word	0x00000000
        /*0020*/ 	.short	0x0001
        /*0022*/ 	.short	0x0008
        /*0024*/ 	.byte	0x00, 0xf0, 0x41, 0x00


	//----- nvinfo : EIATTR_KPARAM_INFO
	.align		4
.L_5993:
        /*0028*/ 	.byte	0x04, 0x17
        /*002a*/ 	.short	(.L_5995 - .L_5994)
.L_5994:
        /*002c*/ 	.word	0x00000000
        /*0030*/ 	.short	0x0000
        /*0032*/ 	.short	0x0000
        /*0034*/ 	.byte	0x00, 0xf0, 0x11, 0x00


	//----- nvinfo : EIATTR_SPARSE_MMA_MASK
	.align		4
.L_5995:
        /*0038*/ 	.byte	0x03, 0x50
        /*003a*/ 	.short	0x0000


	//----- nvinfo : EIATTR_MAXREG_COUNT
	.align		4
        /*003c*/ 	.byte	0x03, 0x1b
        /*003e*/ 	.short	0x00ff


	//----- nvinfo : EIATTR_MERCURY_ISA_VERSION
	.align		4
        /*0040*/ 	.byte	0x03, 0x5f
        /*0042*/ 	.short	0x0101


	//----- nvinfo : EIATTR_VRC_CTA_INIT_COUNT
	.align		4
        /*0044*/ 	.byte	0x02, 0x4a
	.zero		1
	.zero		1


	//----- nvinfo : EIATTR_EXIT_INSTR_OFFSETS
	.align		4
        /*0048*/ 	.byte	0x04, 0x1c
        /*004a*/ 	.short	(.L_5997 - .L_5996)


	//   ....[0]....
.L_5996:
        /*004c*/ 	.word	0x00000a20


	//   ....[1]....
        /*0050*/ 	.word	0x00000a80


	//   ....[2]....
        /*0054*/ 	.word	0x00000e70


	//----- nvinfo : EIATTR_MAX_THREADS
	.align		4
.L_5997:
        /*0058*/ 	.byte	0x04, 0x05
        /*005a*/ 	.short	(.L_5999 - .L_5998)
.L_5998:
        /*005c*/ 	.word	0x00000080
        /*0060*/ 	.word	0x00000001
        /*0064*/ 	.word	0x00000001


	//----- nvinfo : EIATTR_CRS_STACK_SIZE
	.align		4
.L_5999:
        /*0068*/ 	.byte	0x04, 0x1e
        /*006a*/ 	.short	(.L_6001 - .L_6000)
.L_6000:
        /*006c*/ 	.word	0x00000000


	//----- nvinfo : EIATTR_CBANK_PARAM_SIZE
	.align		4
.L_6001:
        /*0070*/ 	.byte	0x03, 0x19
        /*0072*/ 	.short	0x0028


	//----- nvinfo : EIATTR_PARAM_CBANK
	.align		4
        /*0074*/ 	.byte	0x04, 0x0a
        /*0076*/ 	.short	(.L_6003 - .L_6002)
	.align		4
.L_6002:
        /*0078*/ 	.word	index@(.nv.constant0._ZN2at6native29vectorized_elementwise_kernelILi4EZZZNS0_21clamp_min_kernel_cudaERNS_18TensorIteratorBaseERKN3c106ScalarEENKUlvE_clEvENKUlvE0_clEvEUlaE_St5arrayIPcLm2EEEEviT0_T1_)
        /*007c*/ 	.short	0x0380
        /*007e*/ 	.short	0x0028


	//----- nvinfo : EIATTR_SW_WAR
	.align		4
.L_6003:
        /*0080*/ 	.byte	0x04, 0x36
        /*0082*/ 	.short	(.L_6005 - .L_6004)
.L_6004:
        /*0084*/ 	.word	0x00000008
.L_6005:


//--------------------- .nv.info._ZN2at6native29vectorized_elementwise_kernelILi8EZZZNS0_21clamp_min_kernel_cudaERNS_18TensorIteratorBaseERKN3c106ScalarEENKUlvE_clEvENKUlvE0_clEvEUlaE_St5arrayIPcLm2EEEEviT0_T1_ --------------------------
	.section	.nv.info._ZN2at6native29vectorized_elementwise_kernelILi8EZZZNS0_21clamp_min_kernel_cudaERNS_18TensorIteratorBaseERKN3c106ScalarEENKUlvE_clEvENKUlvE0_clEvEUlaE_St5arrayIPcLm2EEEEviT0_T1_,"",@"SHT_CUDA_INFO"
	.sectionflags	@""
	.align	4


	//----- nvinfo : EIATTR_CUDA_API_VERSION
	.align		4
        /*0000*/ 	.byte	0x04, 0x37
        /*0002*/ 	.short	(.L_6007 - .L_6006)
.L_6006:
        /*0004*/ 	.word	0x00000082


	//----- nvinfo : EIATTR_KPARAM_INFO
	.align		4
.L_6007:
        /*0008*/ 	.byte	0x04, 0x17
        /*000a*/ 	.short	(.L_6009 - .L_6008)
.L_6008:
        /*000c*/ 	.word	0x00000000
        /*0010*/ 	.short	0x0002
        /*0012*/ 	.short	0x0018
        /*0014*/ 	.byte	0x00, 0xf0, 0x41, 0x00


	//----- nvinfo : EIATTR_KPARAM_INFO
	.align		4
.L_6009:
        /*0018*/ 	.byte	0x04, 0x17
        /*001a*/ 	.short	(.L_6011 - .L_6010)
.L_6010:
        /*001c*/ 	.word	0x00000000
        /*0020*/ 	.short	0x0001
        /*0022*/ 	.short	0x0008
        /*0024*/ 	.byte	0x00, 0xf0, 0x41, 0x00


	//----- nvinfo : EIATTR_KPARAM_INFO
	.align		4
.L_6011:
        /*0028*/ 	.byte	0x04, 0x17
        /*002a*/ 	.short	(.L_6013 - .L_6012)
.L_6012:
        /*002c*/ 	.word	0x00000000
        /*0030*/ 	.short	0x0000
        /*0032*/ 	.short	0x0000
        /*0034*/ 	.byte	0x00, 0xf0, 0x11, 0x00


	//----- nvinfo : EIATTR_SPARSE_MMA_MASK
	.align		4
.L_6013:
        /*0038*/ 	.byte	0x03, 0x50
        /*003a*/ 	.short	0x0000


	//----- nvinfo : EIATTR_MAXREG_COUNT
	.align		4
        /*003c*/ 	.byte	0x03, 0x1b
        /*003e*/ 	.short	0x00ff


	//----- nvinfo : EIATTR_MERCURY_ISA_VERSION
	.align		4
        /*0040*/ 	.byte	0x03, 0x5f
        /*0042*/ 	.short	0x0101


	//----- nvinfo : EIATTR_VRC_CTA_INIT_COUNT
	.align		4
        /*0044*/ 	.byte	0x02, 0x4a
	.zero		1
	.zero		1


	//----- nvinfo : EIATTR_EXIT_INSTR_OFFSETS
	.align		4
        /*0048*/ 	.byte	0x04, 0x1c
        /*004a*/ 	.short	(.L_6015 - .L_6014)


	//   ....[0]....
.L_6014:
        /*004c*/ 	.word	0x00000010


	//----- nvinfo : EIATTR_MAX_THREADS
	.align		4
.L_6015:
        /*0050*/ 	.byte	0x04, 0x05
        /*0052*/ 	.short	(.L_6017 - .L_6016)
.L_6016:
        /*0054*/ 	.word	0x00000080
        /*0058*/ 	.word	0x00000001
        /*005c*/ 	.word	0x00000001


	//----- nvinfo : EIATTR_CBANK_PARAM_SIZE
	.align		4
.L_6017:
        /*0060*/ 	.byte	0x03, 0x19
        /*0062*/ 	.short	0x0028


	//----- nvinfo : EIATTR_PARAM_CBANK
	.align		4
        /*0064*/ 	.byte	0x04, 0x0a
        /*0066*/ 	.short	(.L_6019 - .L_6018)
	.align		4
.L_6018:
        /*0068*/ 	.word	index@(.nv.constant0._ZN2at6native29vectorized_elementwise_kernelILi8EZZZNS0_21clamp_min_kernel_cudaERNS_18TensorIteratorBaseERKN3c106ScalarEENKUlvE_clEvENKUlvE0_clEvEUlaE_St5arrayIPcLm2EEEEviT0_T1_)
        /*006c*/ 	.short	0x0380
        /*006e*/ 	.short	0x0028


	//----- nvinfo : EIATTR_SW_WAR
	.align		4
.L_6019:
        /*0070*/ 	.byte	0x04, 0x36
        /*0072*/ 	.short	(.L_6021 - .L_6020)
.L_6020:
        /*0074*/ 	.word	0x00000008
.L_6021:


//--------------------- .nv.info._ZN2at6native18elementwise_kernelILi128ELi4EZNS0_15gpu_kernel_implIZZZNS0_21clamp_min_kernel_cudaERNS_18TensorIteratorBaseERKN3c106ScalarEENKUlvE_clEvENKUlvE_clEvEUlhE_EEvS4_RKT_EUliE_EEviT1_ --------------------------
	.section	.nv.info._ZN2at6native18elementwise_kernelILi128ELi4EZNS0_15gpu_kernel_implIZZZNS0_21clamp_min_kernel_cudaERNS_18TensorIteratorBaseERKN3c106ScalarEENKUlvE_clEvENKUlvE_clEvEUlhE_EEvS4_RKT_EUliE_EEviT1_,"",@"SHT_CUDA_INFO"
	.sectionflags	@""
	.align	4


	//----- nvinfo : EIATTR_CUDA_API_VERSION
	.align		4
        /*0000*/ 	.byte	0x04, 0x37
        /*0002*/ 	.short	(.L_6023 - .L_6022)
.L_6022:
        /*0004*/ 	.word	0x00000082


	//----- nvinfo : EIATTR_KPARAM_INFO
	.align		4
.L_6023:
        /*0008*/ 	.byte	0x04, 0x17
        /*000a*/ 	.short	(.L_6025 - .L_6024)
.L_6024:
        /*000c*/ 	.word	0x00000000
        /*0010*/ 	.short	0x0001
        /*0012*/ 	.short	0x0008
        /*0014*/ 	.byte	0x00, 0xf0, 0xa1, 0x08


	//----- nvinfo : EIATTR_KPARAM_INFO
	.align		4
.L_6025:
        /*0018*/ 	.byte	0x04, 0x17
        /*001a*/ 	.short	(.L_6027 - .L_6026)
.L_6026:
        /*001c*/ 	.word	0x00000000
        /*0020*/ 	.short	0x0000
        /*0022*/ 	.short	0x0000
        /*0024*/ 	.byte	0x00, 0xf0, 0x11, 0x00


	//----- nvinfo : EIATTR_SPARSE_MMA_MASK
	.align		4
.L_6027:
        /*0028*/ 	.byte	0x03, 0x50
        /*002a*/ 	.short	0x0000


	//----- nvinfo : EIATTR_MAXREG_COUNT
	.align		4
        /*002c*/ 	.byte	0x03, 0x1b
        /*002e*/ 	.short	0x0080


	//----- nvinfo : EIATTR_EXTERNS
	.align		4
        /*0030*/ 	.byte	0x04, 0x0f
        /*0032*/ 	.short	(.L_6029 - .L_6028)


	//   ....[0]....
	.align		4
.L_6028:
        /*0034*/ 	.word	index@(__assertfail)


	//----- nvinfo : EIATTR_MERCURY_ISA_VERSION
	.align		4
.L_6029:
        /*0038*/ 	.byte	0x03, 0x5f
        /*003a*/ 	.short	0x0101


	//----- nvinfo : EIATTR_VRC_CTA_INIT_COUNT
	.align		4
        /*003c*/ 	.byte	0x02, 0x4a
	.zero		1
	.zero		1


	//----- nvinfo : EIATTR_SYSCALL_OFFSETS
	.align		4
        /*0040*/ 	.byte	0x04, 0x46
        /*0042*/ 	.short	(.L_6031 - .L_6030)


	//   ....[0]....
.L_6030:
        /*0044*/ 	.word	0x00002170


	//   ....[1]....
        /*0048*/ 	.word	0x00002ef0


	//   ....[2]....
        /*004c*/ 	.word	0x000051f0


	//   ....[3]....
        /*0050*/ 	.word	0x00005dd0


	//   ....[4]....
        /*0054*/ 	.word	0x000081a0


	//   ....[5]....
        /*0058*/ 	.word	0x00008d80


	//   ....[6]....
        /*005c*/ 	.word	0x0000b160


	//   ....[7]....
        /*0060*/ 	.word	0x0000bd00


	//----- nvinfo : EIATTR_EXIT_INSTR_OFFSETS
	.align		4
.L_6031:
        /*0064*/ 	.byte	0x04, 0x1c
        /*0066*/ 	.short	(.L_6033 - .L_6032)


	//   ....[0]....
.L_6032:
        /*0068*/ 	.word	0x00009010


	//   ....[1]....
        /*006c*/ 	.word	0x0000b2b0


	//   ....[2]....
        /*0070*/ 	.word	0x0000b2d0


	//   ....[3]....
        /*0074*/ 	.word	0x0000b370


	//   ....[4]....
        /*0078*/ 	.word	0x0000b3a0


	//   ....[5]....
        /*007c*/ 	.word	0x0000b3c0


	//   ....[6]....
        /*0080*/ 	.word	0x0000b450


	//   ....[7]....
        /*0084*/ 	.word	0x0000b490


	//   ....[8]....
        /*0088*/ 	.word	0x0000b530


	//   ....[9]....
        /*008c*/ 	.word	0x0000b580


	//   ....[10]....
        /*0090*/ 	.word	0x0000b5b0


	//   ....[11]....
        /*0094*/ 	.word	0x0000b670


	//   ....[12]....
        /*0098*/ 	.word	0x0000b7b0


	//   ....[13]....
        /*009c*/ 	.word	0x0000b8f0


	//   ....[14]....
        /*00a0*/ 	.word	0x0000ba40


	//   ....[15]....
        /*00a4*/ 	.word	0x0000ba80


	//   ....[16]....
        /*00a8*/ 	.word	0x0000bab0


	//   ....[17]....
        /*00ac*/ 	.word	0x0000bb60


	//   ....[18]....
        /*00b0*/ 	.word	0x0000bba0


	//   ....[19]....
        /*00b4*/ 	.word	0x0000bd10


	//   ....[20]....
        /*00b8*/ 	.word	0x0000bdf0


	//   ....[21]....
        /*00bc*/ 	.word	0x0000be90


	//   ....[22]....
        /*00c0*/ 	.word	0x0000bec0


	//   ....[23]....
        /*00c4*/ 	.word	0x0000bf10


	//   ....[24]....
        /*00c8*/ 	.word	0x0000bf50


	//----- nvinfo : EIATTR_MAX_THREADS
	.align		4
.L_6033:
        /*00cc*/ 	.byte	0x04, 0x05
        /*00ce*/ 	.short	(.L_6035 - .L_6034)
.L_6034:
        /*00d0*/ 	.word	0x00000080
        /*00d4*/ 	.word	0x00000001
        /*00d8*/ 	.word	0x00000001


	//----- nvinfo : EIATTR_CRS_STACK_SIZE
	.align		4
.L_6035:
        /*00dc*/ 	.byte	0x04, 0x1e
        /*00de*/ 	.short	(.L_6037 - .L_6036)
.L_6036:
        /*00e0*/ 	.word	0x00000000


	//----- nvinfo : EIATTR_CBANK_PARAM_SIZE
	.align		4
.L_6037:
        /*00e4*/ 	.byte	0x03, 0x19
        /*00e6*/ 	.short	0x0230


	//----- nvinfo : EIATTR_PARAM_CBANK
	.align		4
        /*00e8*/ 	.byte	0x04, 0x0a
        /*00ea*/ 	.short	(.L_6039 - .L_6038)
	.align		4
.L_6038:
        /*00ec*/ 	.word	index@(.nv.constant0._ZN2at6native18elementwise_kernelILi128ELi4EZNS0_15gpu_kernel_implIZZZNS0_21clamp_min_kernel_cudaERNS_18TensorIteratorBaseERKN3c106ScalarEENKUlvE_clEvENKUlvE_clEvEUlhE_EEvS4_RKT_EUliE_EEviT1_)
        /*00f0*/ 	.short	0x0380
        /*00f2*/ 	.short	0x0230


	//----- nvinfo : EIATTR_SW_WAR
	.align		4
.L_6039:
        /*00f4*/ 	.byte	0x04, 0x36
        /*00f6*/ 	.short	(.L_6041 - .L_6040)
.L_6040:
        /*00f8*/ 	.word	0x00000008
.L_6041:


//--------------------- .nv.info._ZN2at6native27unrolled_elementwise_kernelIZZZNS0_21clamp_min_kernel_cudaERNS_18TensorIteratorBaseERKN3c106ScalarEENKUlvE_clEvENKUlvE_clEvEUlhE_St5arrayIPcLm2EELi4E23TrivialOffsetCalculatorILi1EjESF_NS0_6memory12LoadWithCastILi1EEENSG_13StoreWithCastILi1EEEEEviT_T0_T2_T3_T4_T5_ --------------------------
	.section	.nv.info._ZN2at6native27unrolled_elementwise_kernelIZZZNS0_21clamp_min_kernel_cudaERNS_18TensorIteratorBaseERKN3c106ScalarEENKUlvE_clEvENKUlvE_clEvEUlhE_St5arrayIPcLm2EELi4E23TrivialOffsetCalculatorILi1EjESF_NS0_6memory12LoadWithCastILi1EEENSG_13StoreWithCastILi1EEEEEviT_T0_T2_T3_T4_T5_,"",@"SHT_CUDA_INFO"
	.sectionflags	@""
	.align	4


	//----- nvinfo : EIATTR_CUDA_API_VERSION
	.align		4
        /*0000*/ 	.byte	0x04, 0x37
        /*0002*/ 	.short	(.L_6043 - .L_6042)
.L_6042:
        /*0004*/ 	.word	0x00000082


	//----- nvinfo : EIATTR_KPARAM_INFO
	.align		4
.L_6043:
        /*0008*/ 	.byte	0x04, 0x17
        /*000a*/ 	.short	(.L_6045 - .L_6044)
.L_6044:
        /*000c*/ 	.word	0x00000000
        /*0010*/ 	.short	0x0006
        /*0012*/ 	.short	0x0034
        /*0014*/ 	.byte	0x00, 0xf0, 0x21, 0x00


	//----- nvinfo : EIATTR_KPARAM_INFO
	.align		4
.L_6045:
        /*0018*/ 	.byte	0x04, 0x17
        /*001a*/ 	.short	(.L_6047 - .L_6046)
.L_6046:
        /*001c*/ 	.word	0x00000000
        /*0020*/ 	.short	0x0005
        /*0022*/ 	.short	0x002c
        /*0024*/ 	.byte	0x00, 0xf0, 0x21, 0x00


	//----- nvinfo : EIATTR_KPARAM_INFO
	.align		4
.L_6047:
        /*0028*/ 	.byte	0x04, 0x17
        /*002a*/ 	.short	(.L_6049 - .L_6048)
.L_6048:
        /*002c*/ 	.word	0x00000000
        /*0030*/ 	.short	0x0004
        /*0032*/ 	.short	0x0029
        /*0034*/ 	.byte	0x00, 0xf0, 0x05, 0x00


	//----- nvinfo : EIATTR_KPARAM_INFO
	.align		4
.L_6049:
        /*0038*/ 	.byte	0x04, 0x17
        /*003a*/ 	.short	(.L_6051 - .L_6050)
.L_6050:
        /*003c*/ 	.word	0x00000000
        /*0040*/ 	.short	0x0003
        /*0042*/ 	.short	0x0028
        /*0044*/ 	.byte	0x00, 0xf0, 0x05, 0x00


	//----- nvinfo : EIATTR_KPARAM_INFO
	.align		4
.L_6051:
        /*0048*/ 	.byte	0x04, 0x17
        /*004a*/ 	.short	(.L_6053 - .L_6052)
.L_6052:
        /*004c*/ 	.word	0x00000000
        /*0050*/ 	.short	0x0002
        /*0052*/ 	.short	0x0018
        /*0054*/ 	.byte	0x00, 0xf0, 0x41, 0x00


	//----- nvinfo : EIATTR_KPARAM_INFO
	.align		4
.L_6053:
        /*0058*/ 	.byte	0x04, 0x17
        /*005a*/ 	.short	(.L_6055 - .L_6054)
.L_6054:
        /*005c*/ 	.word	0x00000000
        /*0060*/ 	.short	0x0001
        /*0062*/ 	.short	0x0008
        /*0064*/ 	.byte	0x00, 0xf0, 0x41, 0x00


	//----- nvinfo : EIATTR_KPARAM_INFO
	.align		4
.L_6055:
        /*0068*/ 	.byte	0x04, 0x17
        /*006a*/ 	.short	(.L_6057 - .L_6056)
.L_6056:
        /*006c*/ 	.word	0x00000000
        /*0070*/ 	.short	0x0000
        /*0072*/ 	.short	0x0000
        /*0074*/ 	.byte	0x00, 0xf0, 0x11, 0x00


	//----- nvinfo : EIATTR_SPARSE_MMA_MASK
	.align		4
.L_6057:
        /*0078*/ 	.byte	0x03, 0x50
        /*007a*/ 	.short	0x0000


	//----- nvinfo : EIATTR_MAXREG_COUNT
	.align		4
        /*007c*/ 	.byte	0x03, 0x1b
        /*007e*/ 	.short	0x00ff


	//----- nvinfo : EIATTR_EXTERNS
	.align		4
        /*0080*/ 	.byte	0x04, 0x0f
        /*0082*/ 	.short	(.L_6059 - .L_6058)


	//   ....[0]....
	.align		4
.L_6058:
        /*0084*/ 	.word	index@(__assertfail)


	//----- nvinfo : EIATTR_MERCURY_ISA_VERSION
	.align		4
.L_6059:
        /*0088*/ 	.byte	0x03, 0x5f
        /*008a*/ 	.short	0x0101


	//----- nvinfo : EIATTR_VRC_CTA_INIT_COUNT
	.align		4
        /*008c*/ 	.byte	0x02, 0x4a
	.zero		1
	.zero		1


	//----- nvinfo : EIATTR_SYSCALL_OFFSETS
	.align		4
        /*0090*/ 	.byte	0x04, 0x46
        /*0092*/ 	.short	(.L_6061 - .L_6060)


	//   ....[0]....
.L_6060:
        /*0094*/ 	.word	0x00000e60


	//   ....[1]....
        /*0098*/ 	.word	0x00001e40


	//   ....[2]....
        /*009c*/ 	.word	0x00002d60


	//   ....[3]....
        /*00a0*/ 	.word	0x00003ca0


	//   ....[4]....
        /*00a4*/ 	.word	0x00004a60


	//   ....[5]....
        /*00a8*/ 	.word	0x000057a0


	//   ....[6]....
        /*00ac*/ 	.word	0x000065d0


	//   ....[7]....
        /*00b0*/ 	.word	0x000073d0


	//----- nvinfo : EIATTR_EXIT_INSTR_OFFSETS
	.align		4
.L_6061:
        /*00b4*/ 	.byte	0x04, 0x1c
        /*00b6*/ 	.short	(.L_6063 - .L_6062)


	//   ....[0]....
.L_6062:
        /*00b8*/ 	.word	0x00006850


	//   ....[1]....
        /*00bc*/ 	.word	0x00006980


	//   ....[2]....
        /*00c0*/ 	.word	0x000069a0


	//   ....[3]....
        /*00c4*/ 	.word	0x00006a40


	//   ....[4]....
        /*00c8*/ 	.word	0x00006a70


	//   ....[5]....
        /*00cc*/ 	.word	0x00006a90


	//   ....[6]....
        /*00d0*/ 	.word	0x00006b20


	//   ....[7]....
        /*00d4*/ 	.word	0x00006b60


	//   ....[8]....
        /*00d8*/ 	.word	0x00006c00


	//   ....[9]....
        /*00dc*/ 	.word	0x00006c50


	//   ....[10]....
        /*00e0*/ 	.word	0x00006c80


	//   ....[11]....
        /*00e4*/ 	.word	0x00006d40


	//   ....[12]....
        /*00e8*/ 	.word	0x00006e80


	//   ....[13]....
        /*00ec*/ 	.word	0x00006fc0


	//   ....[14]....
        /*00f0*/ 	.word	0x00007110


	//   ....[15]....
        /*00f4*/ 	.word	0x00007150


	//   ....[16]....
        /*00f8*/ 	.word	0x00007180


	//   ....[17]....
        /*00fc*/ 	.word	0x00007230


	//   ....[18]....
        /*0100*/ 	.word	0x00007270


	//   ....[19]....
        /*0104*/ 	.word	0x000073e0


	//   ....[20]....
        /*0108*/ 	.word	0x000074c0


	//   ....[21]....
        /*010c*/ 	.word	0x00007560


	//   ....[22]....
        /*0110*/ 	.word	0x00007590


	//   ....[23]....
        /*0114*/ 	.word	0x000075e0


	//   ....[24]....
        /*0118*/ 	.word	0x00007620


	//----- nvinfo : EIATTR_MAX_THREADS
	.align		4
.L_6063:
        /*011c*/ 	.byte	0x04, 0x05
        /*011e*/ 	.short	(.L_6065 - .L_6064)
.L_6064:
        /*0120*/ 	.word	0x00000080
        /*0124*/ 	.word	0x00000001
        /*0128*/ 	.word	0x00000001


	//----- nvinfo : EIATTR_CRS_STACK_SIZE
	.align		4
.L_6065:
        /*012c*/ 	.byte	0x04, 0x1e
        /*012e*/ 	.short	(.L_6067 - .L_6066)
.L_6066:
        /*0130*/ 	.word	0x00000000


	//----- nvinfo : EIATTR_CBANK_PARAM_SIZE
	.align		4
.L_6067:
        /*0134*/ 	.byte	0x03, 0x19
        /*0136*/ 	.short	0x003c


	//----- nvinfo : EIATTR_PARAM_CBANK
	.align		4
        /*0138*/ 	.byte	0x04, 0x0a
        /*013a*/ 	.short	(.L_6069 - .L_6068)
	.align		4
.L_6068:
        /*013c*/ 	.word	index@(.nv.constant0._ZN2at6native27unrolled_elementwise_kernelIZZZNS0_21clamp_min_kernel_cudaERNS_18TensorIteratorBaseERKN3c106ScalarEENKUlvE_clEvENKUlvE_clEvEUlhE_St5arrayIPcLm2EELi4E23TrivialOffsetCalculatorILi1EjESF_NS0_6memory12LoadWithCastILi1EEENSG_13StoreWithCastILi1EEEEEviT_T0_T2_T3_T4_T5_)
        /*0140*/ 	.short	0x0380
        /*0142*/ 	.short	0x003c


	//----- nvinfo : EIATTR_SW_WAR
	.align		4
.L_6069:
        /*0144*/ 	.byte	0x04, 0x36
        /*0146*/ 	.short	(.L_6071 - .L_6070)
.L_6070:
        /*0148*/ 	.word	0x00000008
.L_6071:


//--------------------- .nv.info._ZN2at6native18elementwise_kernelILi128ELi4EZNS0_22gpu_kernel_impl_nocastIZZZNS0_21clamp_min_kernel_cudaERNS_18TensorIteratorBaseERKN3c106ScalarEENKUlvE_clEvENKUlvE_clEvEUlhE_EEvS4_RKT_EUliE_EEviT1_ --------------------------
	.section	.nv.info._ZN2at6native18elementwise_kernelILi128ELi4EZNS0_22gpu_kernel_impl_nocastIZZZNS0_21clamp_min_kernel_cudaERNS_18TensorIteratorBaseERKN3c106ScalarEENKUlvE_clEvENKUlvE_clEvEUlhE_EEvS4_RKT_EUliE_EEviT1_,"",@"SHT_CUDA_INFO"
	.sectionflags	@""
	.align	4


	//----- nvinfo : EIATTR_CUDA_API_VERSION
	.align		4
        /*0000*/ 	.byte	0x04, 0x37
        /*0002*/ 	.short	(.L_6073 - .L_6072)
.L_6072:
        /*0004*/ 	.word	0x00000082


	//----- nvinfo : EIATTR_KPARAM_INFO
	.align		4
.L_6073:
        /*0008*/ 	.byte	0x04, 0x17
        /*000a*/ 	.short	(.L_6075 - .L_6074)
.L_6074:
        /*000c*/ 	.word	0x00000000
        /*0010*/ 	.short	0x0001
        /*0012*/ 	.short	0x0008
        /*0014*/ 	.byte	0x00, 0xf0, 0x81, 0x08


	//----- nvinfo : EIATTR_KPARAM_INFO
	.align		4
.L_6075:
        /*0018*/ 	.byte	0x04, 0x17
        /*001a*/ 	.short	(.L_6077 - .L_6076)
.L_6076:
        /*001c*/ 	.word	0x00000000
        /*0020*/ 	.short	0x0000
        /*0022*/ 	.short	0x0000
        /*0024*/ 	.byte	0x00, 0xf0, 0x11, 0x00


	//----- nvinfo : EIATTR_SPARSE_MMA_MASK
	.align		4
.L_6077:
        /*0028*/ 	.byte	0x03, 0x50
        /*002a*/ 	.short	0x0000


	//----- nvinfo : EIATTR_MAXREG_COUNT
	.align		4
        /*002c*/ 	.byte	0x03, 0x1b
        /*002e*/ 	.short	0x0080


	//----- nvinfo : EIATTR_MERCURY_ISA_VERSION
	.align		4
        /*0030*/ 	.byte	0x03, 0x5f
        /*0032*/ 	.short	0x0101


	//----- nvinfo : EIATTR_VRC_CTA_INIT_COUNT
	.align		4
        /*0034*/ 	.byte	0x02, 0x4a
	.zero		1
	.zero		1


	//----- nvinfo : EIATTR_EXIT_INSTR_OFFSETS
	.align		4
        /*0038*/ 	.byte	0x04, 0x1c
        /*003a*/ 	.short	(.L_6079 - .L_6078)


	//   ....[0]....
.L_6078:
        /*003c*/ 	.word	0x000002b0


	//   ....[1]....
        /*0040*/ 	.word	0x00000310


	//   ....[2]....
        /*0044*/ 	.word	0x00003dd0


	//   ....[3]....
        /*0048*/ 	.word	0x00005100


	//----- nvinfo : EIATTR_MAX_THREADS
	.align		4
.L_6079:
        /*004c*/ 	.byte	0x04, 0x05
        /*004e*/ 	.short	(.L_6081 - .L_6080)
.L_6080:
        /*0050*/ 	.word	0x00000080
        /*0054*/ 	.word	0x00000001
        /*0058*/ 	.word	0x00000001


	//----- nvinfo : EIATTR_CRS_STACK_SIZE
	.align		4
.L_6081:
        /*005c*/ 	.byte	0x04, 0x1e
        /*005e*/ 	.short	(.L_6083 - .L_6082)
.L_6082:
        /*0060*/ 	.word	0x00000000


	//----- nvinfo : EIATTR_CBANK_PARAM_SIZE
	.align		4
.L_6083:
        /*0064*/ 	.byte	0x03, 0x19
        /*0066*/ 	.short	0x0228


	//----- nvinfo : EIATTR_PARAM_CBANK
	.align		4
        /*0068*/ 	.byte	0x04, 0x0a
        /*006a*/ 	.short	(.L_6085 - .L_6084)
	.align		4
.L_6084:
        /*006c*/ 	.word	index@(.nv.constant0._ZN2at6native18elementwise_kernelILi128ELi4EZNS0_22gpu_kernel_impl_nocastIZZZNS0_21clamp_min_kernel_cudaERNS_18TensorIteratorBaseERKN3c106ScalarEENKUlvE_clEvENKUlvE_clEvEUlhE_EEvS4_RKT_EUliE_EEviT1_)
        /*0070*/ 	.short	0x0380
        /*0072*/ 	.short	0x0228


	//----- nvinfo : EIATTR_SW_WAR
	.align		4
.L_6085:
        /*0074*/ 	.byte	0x04, 0x36
        /*0076*/ 	.short	(.L_6087 - .L_6086)
.L_6086:
        /*0078*/ 	.word	0x00000008
.L_6087:


//--------------------- .nv.info._ZN2at6native27unrolled_elementwise_kernelIZZZNS0_21clamp_min_kernel_cudaERNS_18TensorIteratorBaseERKN3c106ScalarEENKUlvE_clEvENKUlvE_clEvEUlhE_St5arrayIPcLm2EELi4E23TrivialOffsetCalculatorILi1EjESF_NS0_6memory15LoadWithoutCastENSG_16StoreWithoutCastEEEviT_T0_T2_T3_T4_T5_ --------------------------
	.section	.nv.info._ZN2at6native27unrolled_elementwise_kernelIZZZNS0_21clamp_min_kernel_cudaERNS_18TensorIteratorBaseERKN3c106ScalarEENKUlvE_clEvENKUlvE_clEvEUlhE_St5arrayIPcLm2EELi4E23TrivialOffsetCalculatorILi1EjESF_NS0_6memory15LoadWithoutCastENSG_16StoreWithoutCastEEEviT_T0_T2_T3_T4_T5_,"",@"SHT_CUDA_INFO"
	.sectionflags	@""
	.align	4


	//----- nvinfo : EIATTR_CUDA_API_VERSION
	.align		4
        /*0000*/ 	.byte	0x04, 0x37
        /*0002*/ 	.short	(.L_6089 - .L_6088)
.L_6088:
        /*0004*/ 	.word	0x00000082


	//----- nvinfo : EIATTR_KPARAM_INFO
	.align		4
.L_6089:
        /*0008*/ 	.byte	0x04, 0x17
        /*000a*/ 	.short	(.L_6091 - .L_6090)
.L_6090:
        /*000c*/ 	.word	0x00000000
        /*0010*/ 	.short	0x0006
        /*0012*/ 	.short	0x002b
        /*0014*/ 	.byte	0x00, 0xf0, 0x05, 0x00


	//----- nvinfo : EIATTR_KPARAM_INFO
	.align		4
.L_6091:
        /*0018*/ 	.byte	0x04, 0x17
        /*001a*/ 	.short	(.L_6093 - .L_6092)
.L_6092:
        /*001c*/ 	.word	0x00000000
        /*0020*/ 	.short	0x0005
        /*0022*/ 	.short	0x002a
        /*0024*/ 	.byte	0x00, 0xf0, 0x05, 0x00


	//----- nvinfo : EIATTR_KPARAM_INFO
	.align		4
.L_6093:
        /*0028*/ 	.byte	0x04, 0x17
        /*002a*/ 	.short	(.L_6095 - .L_6094)
.L_6094:
        /*002c*/ 	.word	0x00000000
        /*0030*/ 	.short	0x0004
        /*0032*/ 	.short	0x0029
        /*0034*/ 	.byte	0x00, 0xf0, 0x05, 0x00


	//----- nvinfo : EIATTR_KPARAM_INFO
	.align		4
.L_6095:
        /*0038*/ 	.byte	0x04, 0x17
        /*003a*/ 	.short	(.L_6097 - .L_6096)
.L_6096:
        /*003c*/ 	.word	0x00000000
        /*0040*/ 	.short	0x0003
        /*0042*/ 	.short	0x0028
        /*0044*/ 	.byte	0x00, 0xf0, 0x05, 0x00


	//----- nvinfo : EIATTR_KPARAM_INFO
	.align		4
.L_6097:
        /*0048*/ 	.byte	0x04, 0x17
        /*004a*/ 	.short	(.L_6099 - .L_6098)
.L_6098:
        /*004c*/ 	.word	0x00000000
        /*0050*/ 	.short	0x0002
        /*0052*/ 	.short	0x0018
        /*0054*/ 	.byte	0x00, 0xf0, 0x41, 0x00


	//----- nvinfo : EIATTR_KPARAM_INFO
	.align		4
.L_6099:
        /*0058*/ 	.byte	0x04, 0x17
        /*005a*/ 	.short	(.L_6101 - .L_6100)
.L_6100:
        /*005c*/ 	.word	0x00000000
        /*0060*/ 	.short	0x0001
        /*0062*/ 	.short	0x0008
        /*0064*/ 	.byte	0x00, 0xf0, 0x41, 0x00


	//----- nvinfo : EIATTR_KPARAM_INFO
	.align		4
.L_6101:
        /*0068*/ 	.byte	0x04, 0x17
        /*006a*/ 	.short	(.L_6103 - .L_6102)
.L_6102:
        /*006c*/ 	.word	0x00000000
        /*0070*/ 	.short	0x0000
        /*0072*/ 	.short	0x0000
        /*0074*/ 	.byte	0x00, 0xf0, 0x11, 0x00


	//----- nvinfo : EIATTR_SPARSE_MMA_MASK
	.align		4
.L_6103:
        /*0078*/ 	.byte	0x03, 0x50
        /*007a*/ 	.short	0x0000


	//----- nvinfo : EIATTR_MAXREG_COUNT
	.align		4
        /*007c*/ 	.byte	0x03, 0x1b
        /*007e*/ 	.short	0x00ff


	//----- nvinfo : EIATTR_MERCURY_ISA_VERSION
	.align		4
        /*0080*/ 	.byte	0x03, 0x5f
        /*0082*/ 	.short	0x0101


	//----- nvinfo : EIATTR_VRC_CTA_INIT_COUNT
	.align		4
        /*0084*/ 	.byte	0x02, 0x4a
	.zero		1
	.zero		1


	//----- nvinfo : EIATTR_EXIT_INSTR_OFFSETS
	.align		4
        /*0088*/ 	.byte	0x04, 0x1c
        /*008a*/ 	.short	(.L_6105 - .L_6104)


	//   ....[0]....
.L_6104:
        /*008c*/ 	.word	0x000004d0


	//   ....[1]....
        /*0090*/ 	.word	0x00000530


	//----- nvinfo : EIATTR_MAX_THREADS
	.align		4
.L_6105:
        /*0094*/ 	.byte	0x04, 0x05
        /*0096*/ 	.short	(.L_6107 - .L_6106)
.L_6106:
        /*0098*/ 	.word	0x00000080
        /*009c*/ 	.word	0x00000001
        /*00a0*/ 	.word	0x00000001


	//----- nvinfo : EIATTR_CRS_STACK_SIZE
	.align		4
.L_6107:
        /*00a4*/ 	.byte	0x04, 0x1e
        /*00a6*/ 	.short	(.L_6109 - .L_6108)
.L_6108:
        /*00a8*/ 	.word	0x00000000


	//----- nvinfo : EIATTR_CBANK_PARAM_SIZE
	.align		4
.L_6109:
        /*00ac*/ 	.byte	0x03, 0x19
        /*00ae*/ 	.short	0x002c


	//----- nvinfo : EIATTR_PARAM_CBANK
	.align		4
        /*00b0*/ 	.byte	0x04, 0x0a
        /*00b2*/ 	.short	(.L_6111 - .L_6110)
	.align		4
.L_6110:
        /*00b4*/ 	.word	index@(.nv.constant0._ZN2at6native27unrolled_elementwise_kernelIZZZNS0_21clamp_min_kernel_cudaERNS_18TensorIteratorBaseERKN3c106ScalarEENKUlvE_clEvENKUlvE_clEvEUlhE_St5arrayIPcLm2EELi4E23TrivialOffsetCalculatorILi1EjESF_NS0_6memory15LoadWithoutCastENSG_16StoreWithoutCastEEEviT_T0_T2_T3_T4_T5_)
        /*00b8*/ 	.short	0x0380
        /*00ba*/ 	.short	0x002c


	//----- nvinfo : EIATTR_SW_WAR
	.align		4
.L_6111:
        /*00bc*/ 	.byte	0x04, 0x36
        /*00be*/ 	.short	(.L_6113 - .L_6112)
.L_6112:
        /*00c0*/ 	.word	0x00000008
.L_6113:


//--------------------- .nv.info._ZN2at6native29vectorized_elementwise_kernelILi2EZZZNS0_21clamp_min_kernel_cudaERNS_18TensorIteratorBaseERKN3c106ScalarEENKUlvE_clEvENKUlvE_clEvEUlhE_St5arrayIPcLm2EEEEviT0_T1_ --------------------------
	.section	.nv.info._ZN2at6native29vectorized_elementwise_kernelILi2EZZZNS0_21clamp_min_kernel_cudaERNS_18TensorIteratorBaseERKN3c106ScalarEENKUlvE_clEvENKUlvE_clEvEUlhE_St5arrayIPcLm2EEEEviT0_T1_,"",@"SHT_CUDA_INFO"
	.sectionflags	@""
	.align	4


	//----- nvinfo : EIATTR_CUDA_API_VERSION
	.align		4
        /*0000*/ 	.byte	0x04, 0x37
        /*0002*/ 	.short	(.L_6115 - .L_6114)
.L_6114:
        /*0004*/ 	.word	0x00000082


	//----- nvinfo : EIATTR_KPARAM_INFO
	.align		4
.L_6115:
        /*0008*/ 	.byte	0x04, 0x17
        /*000a*/ 	.short	(.L_6117 - .L_6116)
.L_6116:
        /*000c*/ 	.word	0x00000000
        /*0010*/ 	.short	0x0002
        /*0012*/ 	.short	0x0018
        /*0014*/ 	.byte	0x00, 0xf0, 0x41, 0x00


	//----- nvinfo : EIATTR_KPARAM_INFO
	.align		4
.L_6117:
        /*0018*/ 	.byte	0x04, 0x17
        /*001a*/ 	.short	(.L_6119 - .L_6118)
.L_6118:
        /*001c*/ 	.word	0x00000000
        /*0020*/ 	.short	0x0001
        /*0022*/ 	.short	0x0008
        /*0024*/ 	.byte	0x00, 0xf0, 0x41, 0x00


	//----- nvinfo : EIATTR_KPARAM_INFO
	.align		4
.L_6119:
        /*0028*/ 	.byte	0x04, 0x17
        /*002a*/ 	.short	(.L_6121 - .L_6120)
.L_6120:
        /*002c*/ 	.word	0x00000000
        /*0030*/ 	.short	0x0000
        /*0032*/ 	.short	0x0000
        /*0034*/ 	.byte	0x00, 0xf0, 0x11, 0x00


	//----- nvinfo : EIATTR_SPARSE_MMA_MASK
	.align		4
.L_6121:
        /*0038*/ 	.byte	0x03, 0x50
        /*003a*/ 	.short	0x0000


	//----- nvinfo : EIATTR_MAXREG_COUNT
	.align		4
        /*003c*/ 	.byte	0x03, 0x1b
        /*003e*/ 	.short	0x00ff


	//----- nvinfo : EIATTR_MERCURY_ISA_VERSION
	.align		4
        /*0040*/ 	.byte	0x03, 0x5f
        /*0042*/ 	.short	0x0101


	//----- nvinfo : EIATTR_VRC_CTA_INIT_COUNT
	.align		4
        /*0044*/ 	.byte	0x02, 0x4a
	.zero		1
	.zero		1


	//----- nvinfo : EIATTR_EXIT_INSTR_OFFSETS
	.align		4
        /*0048*/ 	.byte	0x04, 0x1c
        /*004a*/ 	.short	(.L_6123 - .L_6122)


	//   ....[0]....
.L_6122:
        /*004c*/ 	.word	0x00000980


	//   ....[1]....
        /*0050*/ 	.word	0x000009e0


	//   ....[2]....
        /*0054*/ 	.word	0x00000d00


	//----- nvinfo : EIATTR_MAX_THREADS
	.align		4
.L_6123:
        /*0058*/ 	.byte	0x04, 0x05
        /*005a*/ 	.short	(.L_6125 - .L_6124)
.L_6124:
        /*005c*/ 	.word	0x00000080
        /*0060*/ 	.word	0x00000001
        /*0064*/ 	.word	0x00000001


	//----- nvinfo : EIATTR_CRS_STACK_SIZE
	.align		4
.L_6125:
        /*0068*/ 	.byte	0x04, 0x1e
        /*006a*/ 	.short	(.L_6127 - .L_6126)
.L_6126:
        /*006c*/ 	.word	0x00000000


	//----- nvinfo : EIATTR_CBANK_PARAM_SIZE
	.align		4
.L_6127:
        /*0070*/ 	.byte	0x03, 0x19
        /*0072*/ 	.short	0x0028


	//----- nvinfo : EIATTR_PARAM_CBANK
	.align		4
        /*0074*/ 	.byte	0x04, 0x0a
        /*0076*/ 	.short	(.L_6129 - .L_6128)
	.align		4
.L_6128:
        /*0078*/ 	.word	index@(.nv.constant0._ZN2at6native29vectorized_elementwise_kernelILi2EZZZNS0_21clamp_min_kernel_cudaERNS_18TensorIteratorBaseERKN3c106ScalarEENKUlvE_clEvENKUlvE_clEvEUlhE_St5arrayIPcLm2EEEEviT0_T1_)
        /*007c*/ 	.short	0x0380
        /*007e*/ 	.short	0x0028


	//----- nvinfo : EIATTR_SW_WAR
	.align		4
.L_6129:
        /*0080*/ 	.byte	0x04, 0x36
        /*0082*/ 	.short	(.L_6131 - .L_6130)
.L_6130:
        /*0084*/ 	.word	0x00000008
.L_6131:


//--------------------- .nv.info._ZN2at6native29vectorized_elementwise_kernelILi4EZZZNS0_21clamp_min_kernel_cudaERNS_18TensorIteratorBaseERKN3c106ScalarEENKUlvE_clEvENKUlvE_clEvEUlhE_St5arrayIPcLm2EEEEviT0_T1_ --------------------------
	.section	.nv.info._ZN2at6native29vectorized_elementwise_kernelILi4EZZZNS0_21clamp_min_kernel_cudaERNS_18TensorIteratorBaseERKN3c106ScalarEENKUlvE_clEvENKUlvE_clEvEUlhE_St5arrayIPcLm2EEEEviT0_T1_,"",@"SHT_CUDA_INFO"
	.sectionflags	@""
	.align	4


	//----- nvinfo : EIATTR_CUDA_API_VERSION
	.align		4
        /*0000*/ 	.byte	0x04, 0x37
        /*0002*/ 	.short	(.L_6133 - .L_6132)
.L_6132:
        /*0004*/ 	.word	0x00000082


	//----- nvinfo : EIATTR_KPARAM_INFO
	.align		4
.L_6133:
        /*0008*/ 	.byte	0x04, 0x17
        /*000a*/ 	.short	(.L_6135 - .L_6134)
.L_6134:
        /*000c*/ 	.word	0x00000000
        /*0010*/ 	.short	0x0002
        /*0012*/ 	.short	0x0018
        /*0014*/ 	.byte	0x00, 0xf0, 0x41, 0x00


	//----- nvinfo : EIATTR_KPARAM_INFO
	.align		4
.L_6135:
        /*0018*/ 	.byte	0x04, 0x17
        /*001a*/ 	.short	(.L_6137 - .L_6136)
.L_6136:
        /*001c*/ 	.word	0x00000000
        /*0020*/ 	.short	0x0001
        /*0022*/ 	.short	0x0008
        /*0024*/ 	.byte	0x00, 0xf0, 0x41, 0x00


	//----- nvinfo : EIATTR_KPARAM_INFO
	.align		4
.L_6137:
        /*0028*/ 	.byte	0x04, 0x17
        /*002a*/ 	.short	(.L_6139 - .L_6138)
.L_6138:
        /*002c*/ 	.word	0x00000000
        /*0030*/ 	.short	0x0000
        /*0032*/ 	.short	0x0000
        /*0034*/ 	.byte	0x00, 0xf0, 0x11, 0x00


	//----- nvinfo : EIATTR_SPARSE_MMA_MASK
	.align		4
.L_6139:
        /*0038*/ 	.byte	0x03, 0x50
        /*003a*/ 	.short	0x0000


	//----- nvinfo : EIATTR_MAXREG_COUNT
	.align		4
        /*003c*/ 	.byte	0x03, 0x1b
        /*003e*/ 	.short	0x00ff


	//----- nvinfo : EIATTR_MERCURY_ISA_VERSION
	.align		4
        /*0040*/ 	.byte	0x03, 0x5f
        /*0042*/ 	.short	0x0101


	//----- nvinfo : EIATTR_VRC_CTA_INIT_COUNT
	.align		4
        /*0044*/ 	.byte	0x02, 0x4a
	.zero		1
	.zero		1


	//----- nvinfo : EIATTR_EXIT_INSTR_OFFSETS
	.align		4
        /*0048*/ 	.byte	0x04, 0x1c
        /*004a*/ 	.short	(.L_6141 - .L_6140)


	//   ....[0]....
.L_6140:
        /*004c*/ 	.word	0x00000980


	//   ....[1]....
        /*0050*/ 	.word	0x000009e0


	//   ....[2]....
        /*0054*/ 	.word	0x00000d40


	//----- nvinfo : EIATTR_MAX_THREADS
	.align		4
.L_6141:
        /*0058*/ 	.byte	0x04, 0x05
        /*005a*/ 	.short	(.L_6143 - .L_6142)
.L_6142:
        /*005c*/ 	.word	0x00000080
        /*0060*/ 	.word	0x00000001
        /*0064*/ 	.word	0x00000001


	//----- nvinfo : EIATTR_CRS_STACK_SIZE
	.align		4
.L_6143:
        /*0068*/ 	.byte	0x04, 0x1e
        /*006a*/ 	.short	(.L_6145 - .L_6144)
.L_6144:
        /*006c*/ 	.word	0x00000000


	//----- nvinfo : EIATTR_CBANK_PARAM_SIZE
	.align		4
.L_6145:
        /*0070*/ 	.byte	0x03, 0x19
        /*0072*/ 	.short	0x0028


	//----- nvinfo : EIATTR_PARAM_CBANK
	.align		4
        /*0074*/ 	.byte	0x04, 0x0a
        /*0076*/ 	.short	(.L_6147 - .L_6146)
	.align		4
.L_6146:
        /*0078*/ 	.word	index@(.nv.constant0._ZN2at6native29vectorized_elementwise_kernelILi4EZZZNS0_21clamp_min_kernel_cudaERNS_18TensorIteratorBaseERKN3c106ScalarEENKUlvE_clEvENKUlvE_clEvEUlhE_St5arrayIPcLm2EEEEviT0_T1_)
        /*007c*/ 	.short	0x0380
        /*007e*/ 	.short	0x0028


	//----- nvinfo : EIATTR_SW_WAR
	.align		4
.L_6147:
        /*0080*/ 	.byte	0x04, 0x36
        /*0082*/ 	.short	(.L_6149 - .L_6148)
.L_6148:
        /*0084*/ 	.word	0x00000008
.L_6149:


//--------------------- .nv.info._ZN2at6native29vectorized_elementwise_kernelILi8EZZZNS0_21clamp_min_kernel_cudaERNS_18TensorIteratorBaseERKN3c106ScalarEENKUlvE_clEvENKUlvE_clEvEUlhE_St5arrayIPcLm2EEEEviT0_T1_ --------------------------
	.section	.nv.info._ZN2at6native29vectorized_elementwise_kernelILi8EZZZNS0_21clamp_min_kernel_cudaERNS_18TensorIteratorBaseERKN3c106ScalarEENKUlvE_clEvENKUlvE_clEvEUlhE_St5arrayIPcLm2EEEEviT0_T1_,"",@"SHT_CUDA_INFO"
	.sectionflags	@""
	.align	4


	//----- nvinfo : EIATTR_CUDA_API_VERSION
	.align		4
        /*0000*/ 	.byte	0x04, 0x37
        /*0002*/ 	.short	(.L_6151 - .L_6150)
.L_6150:
        /*0004*/ 	.word	0x00000082


	//----- nvinfo : EIATTR_KPARAM_INFO
	.align		4
.L_6151:
        /*0008*/ 	.byte	0x04, 0x17
        /*000a*/ 	.short	(.L_6153 - .L_6152)
.L_6152:
        /*000c*/ 	.word	0x00000000
        /*0010*/ 	.short	0x0002
        /*0012*/ 	.short	0x0018
        /*0014*/ 	.byte	0x00, 0xf0, 0x41, 0x00


	//----- nvinfo : EIATTR_KPARAM_INFO
	.align		4
.L_6153:
        /*0018*/ 	.byte	0x04, 0x17
        /*001a*/ 	.short	(.L_6155 - .L_6154)
.L_6154:
        /*001c*/ 	.word	0x00000000
        /*0020*/ 	.short	0x0001
        /*0022*/ 	.short	0x0008
        /*0024*/ 	.byte	0x00, 0xf0, 0x41, 0x00


	//----- nvinfo : EIATTR_KPARAM_INFO
	.align		4
.L_6155:
        /*0028*/ 	.byte	0x04, 0x17
        /*002a*/ 	.short	(.L_6157 - .L_6156)
.L_6156:
        /*002c*/ 	.word	0x00000000
        /*0030*/ 	.short	0x0000
        /*0032*/ 	.short	0x0000
        /*0034*/ 	.byte	0x00, 0xf0, 0x11, 0x00


	//----- nvinfo : EIATTR_SPARSE_MMA_MASK
	.align		4
.L_6157:
        /*0038*/ 	.byte	0x03, 0x50
        /*003a*/ 	.short	0x0000


	//----- nvinfo : EIATTR_MAXREG_COUNT
	.align		4
        /*003c*/ 	.byte	0x03, 0x1b
        /*003e*/ 	.short	0x00ff


	//----- nvinfo : EIATTR_MERCURY_ISA_VERSION
	.align		4
        /*0040*/ 	.byte	0x03, 0x5f
        /*0042*/ 	.short	0x0101


	//----- nvinfo : EIATTR_VRC_CTA_INIT_COUNT
	.align		4
        /*0044*/ 	.byte	0x02, 0x4a
	.zero		1
	.zero		1


	//----- nvinfo : EIATTR_EXIT_INSTR_OFFSETS
	.align		4
        /*0048*/ 	.byte	0x04, 0x1c
        /*004a*/ 	.short	(.L_6159 - .L_6158)


	//   ....[0]....
.L_6158:
        /*004c*/ 	.word	0x00000010


	//----- nvinfo : EIATTR_MAX_THREADS
	.align		4
.L_6159:
        /*0050*/ 	.byte	0x04, 0x05
        /*0052*/ 	.short	(.L_6161 - .L_6160)
.L_6160:
        /*0054*/ 	.word	0x00000080
        /*0058*/ 	.word	0x00000001
        /*005c*/ 	.word	0x00000001


	//----- nvinfo : EIATTR_CBANK_PARAM_SIZE
	.align		4
.L_6161:
        /*0060*/ 	.byte	0x03, 0x19
        /*0062*/ 	.short	0x0028


	//----- nvinfo : EIATTR_PARAM_CBANK
	.align		4
        /*0064*/ 	.byte	0x04, 0x0a
        /*0066*/ 	.short	(.L_6163 - .L_6162)
	.align		4
.L_6162:
        /*0068*/ 	.word	index@(.nv.constant0._ZN2at6native29vectorized_elementwise_kernelILi8EZZZNS0_21clamp_min_kernel_cudaERNS_18TensorIteratorBaseERKN3c106ScalarEENKUlvE_clEvENKUlvE_clEvEUlhE_St5arrayIPcLm2EEEEviT0_T1_)
        /*006c*/ 	.short	0x0380
        /*006e*/ 	.short	0x0028


	//----- nvinfo : EIATTR_SW_WAR
	.align		4
.L_6163:
        /*0070*/ 	.byte	0x04, 0x36
        /*0072*/ 	.short	(.L_6165 - .L_6164)
.L_6164:
        /*0074*/ 	.word	0x00000008
.L_6165:


//--------------------- .nv.info._ZN2at6native18elementwise_kernelILi128ELi4EZNS0_15gpu_kernel_implIZZZNS0_17clamp_kernel_cudaERNS_18TensorIteratorBaseERKN3c106ScalarES8_ENKUlvE_clEvENKUlvE7_clEvEUlNS5_8BFloat16EE_EEvS4_RKT_EUliE_EEviT1_ --------------------------
	.section	.nv.info._ZN2at6native18elementwise_kernelILi128ELi4EZNS0_15gpu_kernel_implIZZZNS0_17clamp_kernel_cudaERNS_18TensorIteratorBaseERKN3c106ScalarES8_ENKUlvE_clEvENKUlvE7_clEvEUlNS5_8BFloat16EE_EEvS4_RKT_EUliE_EEviT1_,"",@"SHT_CUDA_INFO"
	.sectionflags	@""
	.align	4


	//----- nvinfo : EIATTR_CUDA_API_VERSION
	.align		4
        /*0000*/ 	.byte	0x04, 0x37
        /*0002*/ 	.short	(.L_6167 - .L_6166)
.L_6166:
        /*0004*/ 	.word	0x00000082


	//----- nvinfo : EIATTR_KPARAM_INFO
	.align		4
.L_6167:
        /*0008*/ 	.byte	0x04, 0x17
        /*000a*/ 	.short	(.L_6169 - .L_6168)
.L_6168:
        /*000c*/ 	.word	0x00000000
        /*0010*/ 	.short	0x0001
        /*0012*/ 	.short	0x0008
        /*0014*/ 	.byte	0x00, 0xf0, 0xa1, 0x08


	//----- nvinfo : EIATTR_KPARAM_INFO
	.align		4
.L_6169:
        /*0018*/ 	.byte	0x04, 0x17
        /*001a*/ 	.short	(.L_6171 - .L_6170)
.L_6170:
        /*001c*/ 	.word	0x00000000
        /*0020*/ 	.short	0x0000
        /*0022*/ 	.short	0x0000
        /*0024*/ 	.byte	0x00, 0xf0, 0x11, 0x00


	//----- nvinfo : EIATTR_SPARSE_MMA_MASK
	.align		4
.L_6171:
        /*0028*/ 	.byte	0x03, 0x50
        /*002a*/ 	.short	0x0000


	//----- nvinfo : EIATTR_MAXREG_COUNT
	.align		4
        /*002c*/ 	.byte	0x03, 0x1b
        /*002e*/ 	.short	0x0080


	//----- nvinfo : EIATTR_EXTERNS
	.align		4
        /*0030*/ 	.byte	0x04, 0x0f
        /*0032*/ 	.short	(.L_6173 - .L_6172)


	//   ....[0]....
	.align		4
.L_6172:
        /*0034*/ 	.word	index@(__assertfail)


	//----- nvinfo : EIATTR_MERCURY_ISA_VERSION
	.align		4
.L_6173:
        /*0038*/ 	.byte	0x03, 0x5f
        /*003a*/ 	.short	0x0101


	//----- nvinfo : EIATTR_VRC_CTA_INIT_COUNT
	.align		4
        /*003c*/ 	.byte	0x02, 0x4a
	.zero		1
	.zero		1


	//----- nvinfo : EIATTR_SYSCALL_OFFSETS
	.align		4
        /*0040*/ 	.byte	0x04, 0x46
        /*0042*/ 	.short	(.L_6175 - .L_6174)


	//   ....[0]....
.L_6174:
        /*0044*/ 	.word	0x00002380


	//   ....[1]....
        /*0048*/ 	.word	0x00003310


	//   ....[2]....
        /*004c*/ 	.word	0x00005820


	//   ....[3]....
        /*0050*/ 	.word	0x000065f0


	//   ....[4]....
        /*0054*/ 	.word	0x00008bf0


	//   ....[5]....
        /*0058*/ 	.word	0x000099c0


	//   ....[6]....
        /*005c*/ 	.word	0x0000bfd0


	//   ....[7]....
        /*0060*/ 	.word	0x0000cd70


	//----- nvinfo : EIATTR_EXIT_INSTR_OFFSETS
	.align		4
.L_6175:
        /*0064*/ 	.byte	0x04, 0x1c
        /*0066*/ 	.short	(.L_6177 - .L_6176)


	//   ....[0]....
.L_6176:
        /*0068*/ 	.word	0x00009c80


	//   ....[1]....
        /*006c*/ 	.word	0x0000c1f0


	//   ....[2]....
        /*0070*/ 	.word	0x0000c230


	//   ....[3]....
        /*0074*/ 	.word	0x0000c2d0


	//   ....[4]....
        /*0078*/ 	.word	0x0000c310


	//   ....[5]....
        /*007c*/ 	.word	0x0000c350


	//   ....[6]....
        /*0080*/ 	.word	0x0000c3e0


	//   ....[7]....
        /*0084*/ 	.word	0x0000c420


	//   ....[8]....
        /*0088*/ 	.word	0x0000c4c0


	//   ....[9]....
        /*008c*/ 	.word	0x0000c510


	//   ....[10]....
        /*0090*/ 	.word	0x0000c560


	//   ....[11]....
        /*0094*/ 	.word	0x0000c640


	//   ....[12]....
        /*0098*/ 	.word	0x0000c7b0


	//   ....[13]....
        /*009c*/ 	.word	0x0000c920


	//   ....[14]....
        /*00a0*/ 	.word	0x0000ca80


	//   ....[15]....
        /*00a4*/ 	.word	0x0000cac0


	//   ....[16]....
        /*00a8*/ 	.word	0x0000cb00


	//   ....[17]....
        /*00ac*/ 	.word	0x0000cbb0


	//   ....[18]....
        /*00b0*/ 	.word	0x0000cc10


	//   ....[19]....
        /*00b4*/ 	.word	0x0000cd80


	//   ....[20]....
        /*00b8*/ 	.word	0x0000ce90


	//   ....[21]....
        /*00bc*/ 	.word	0x0000cfd0


	//   ....[22]....
        /*00c0*/ 	.word	0x0000cff0


	//----- nvinfo : EIATTR_MAX_THREADS
	.align		4
.L_6177:
        /*00c4*/ 	.byte	0x04, 0x05
        /*00c6*/ 	.short	(.L_6179 - .L_6178)
.L_6178:
        /*00c8*/ 	.word	0x00000080
        /*00cc*/ 	.word	0x00000001
        /*00d0*/ 	.word	0x00000001


	//----- nvinfo : EIATTR_CRS_STACK_SIZE
	.align		4
.L_6179:
        /*00d4*/ 	.byte	0x04, 0x1e
        /*00d6*/ 	.short	(.L_6181 - .L_6180)
.L_6180:
        /*00d8*/ 	.word	0x00000000


	//----- nvinfo : EIATTR_CBANK_PARAM_SIZE
	.align		4
.L_6181:
        /*00dc*/ 	.byte	0x03, 0x19
        /*00de*/ 	.short	0x0230


	//----- nvinfo : EIATTR_PARAM_CBANK
	.align		4
        /*00e0*/ 	.byte	0x04, 0x0a
        /*00e2*/ 	.short	(.L_6183 - .L_6182)
	.align		4
.L_6182:
        /*00e4*/ 	.word	index@(.nv.constant0._ZN2at6native18elementwise_kernelILi128ELi4EZNS0_15gpu_kernel_implIZZZNS0_17clamp_kernel_cudaERNS_18TensorIteratorBaseERKN3c106ScalarES8_ENKUlvE_clEvENKUlvE7_clEvEUlNS5_8BFloat16EE_EEvS4_RKT_EUliE_EEviT1_)
        /*00e8*/ 	.short	0x0380
        /*00ea*/ 	.short	0x0230


	//----- nvinfo : EIATTR_SW_WAR
	.align		4
.L_6183:
        /*00ec*/ 	.byte	0x04, 0x36
        /*00ee*/ 	.short	(.L_6185 - .L_6184)
.L_6184:
        /*00f0*/ 	.word	0x00000008
.L_6185:


//--------------------- .nv.info._ZN2at6native27unrolled_elementwise_kernelIZZZNS0_17clamp_kernel_cudaERNS_18TensorIteratorBaseERKN3c106ScalarES7_ENKUlvE_clEvENKUlvE7_clEvEUlNS4_8BFloat16EE_St5arrayIPcLm2EELi4E23TrivialOffsetCalculatorILi1EjESG_NS0_6memory12LoadWithCastILi1EEENSH_13StoreWithCastILi1EEEEEviT_T0_T2_T3_T4_T5_ --------------------------
	.section	.nv.info._ZN2at6native27unrolled_elementwise_kernelIZZZNS0_17clamp_kernel_cudaERNS_18TensorIteratorBaseERKN3c106ScalarES7_ENKUlvE_clEvENKUlvE7_clEvEUlNS4_8BFloat16EE_St5arrayIPcLm2EELi4E23TrivialOffsetCalculatorILi1EjESG_NS0_6memory12LoadWithCastILi1EEENSH_13StoreWithCastILi1EEEEEviT_T0_T2_T3_T4_T5_,"",@"SHT_CUDA_INFO"
	.sectionflags	@""
	.align	4


	//----- nvinfo : EIATTR_CUDA_API_VERSION
	.align		4
        /*0000*/ 	.byte	0x04, 0x37
        /*0002*/ 	.short	(.L_6187 - .L_6186)
.L_6186:
        /*0004*/ 	.word	0x00000082


	//----- nvinfo : EIATTR_KPARAM_INFO
	.align		4
.L_6187:
        /*0008*/ 	.byte	0x04, 0x17
        /*000a*/ 	.short	(.L_6189 - .L_6188)
.L_6188:
        /*000c*/ 	.word	0x00000000
        /*0010*/ 	.short	0x0006
        /*0012*/ 	.short	0x0034
        /*0014*/ 	.byte	0x00, 0xf0, 0x21, 0x00


	//----- nvinfo : EIATTR_KPARAM_INFO
	.align		4
.L_6189:
        /*0018*/ 	.byte	0x04, 0x17
        /*001a*/ 	.short	(.L_6191 - .L_6190)
.L_6190:
        /*001c*/ 	.word	0x00000000
        /*0020*/ 	.short	0x0005
        /*0022*/ 	.short	0x002c
        /*0024*/ 	.byte	0x00, 0xf0, 0x21, 0x00


	//----- nvinfo : EIATTR_KPARAM_INFO
	.align		4
.L_6191:
        /*0028*/ 	.byte	0x04, 0x17
        /*002a*/ 	.short	(.L_6193 - .L_6192)
.L_6192:
        /*002c*/ 	.word	0x00000000
        /*0030*/ 	.short	0x0004
        /*0032*/ 	.short	0x0029
        /*0034*/ 	.byte	0x00, 0xf0, 0x05, 0x00


	//----- nvinfo : EIATTR_KPARAM_INFO
	.align		4
.L_6193:
        /*0038*/ 	.byte	0x04, 0x17
        /*003a*/ 	.short	(.L_6195 - .L_6194)
.L_6194:
        /*003c*/ 	.word	0x00000000
        /*0040*/ 	.short	0x0003
        /*0042*/ 	.short	0x0028
        /*0044*/ 	.byte	0x00, 0xf0, 0x05, 0x00


	//----- nvinfo : EIATTR_KPARAM_INFO
	.align		4
.L_6195:
        /*0048*/ 	.byte	0x04, 0x17
        /*004a*/ 	.short	(.L_6197 - .L_6196)
.L_6196:
        /*004c*/ 	.word	0x00000000
        /*0050*/ 	.short	0x0002
        /*0052*/ 	.short	0x0018
        /*0054*/ 	.byte	0x00, 0xf0, 0x41, 0x00


	//----- nvinfo : EIATTR_KPARAM_INFO
	.align		4
.L_6197:
        /*0058*/ 	.byte	0x04, 0x17
        /*005a*/ 	.short	(.L_6199 - .L_6198)
.L_6198:
        /*005c*/ 	.word	0x00000000
        /*0060*/ 	.short	0x0001
        /*0062*/ 	.short	0x0008
        /*0064*/ 	.byte	0x00, 0xf0, 0x41, 0x00


	//----- nvinfo : EIATTR_KPARAM_INFO
	.align		4
.L_6199:
        /*0068*/ 	.byte	0x04, 0x17
        /*006a*/ 	.short	(.L_6201 - .L_6200)
.L_6200:
        /*006c*/ 	.word	0x00000000
        /*0070*/ 	.short	0x0000
        /*0072*/ 	.short	0x0000
        /*0074*/ 	.byte	0x00, 0xf0, 0x11, 0x00


	//----- nvinfo : EIATTR_SPARSE_MMA_MASK
	.align		4
.L_6201:
        /*0078*/ 	.byte	0x03, 0x50
        /*007a*/ 	.short	0x0000


	//----- nvinfo : EIATTR_MAXREG_COUNT
	.align		4
        /*007c*/ 	.byte	0x03, 0x1b
        /*007e*/ 	.short	0x00ff


	//----- nvinfo : EIATTR_EXTERNS
	.align		4
        /*0080*/ 	.byte	0x04, 0x0f
        /*0082*/ 	.short	(.L_6203 - .L_6202)


	//   ....[0]....
	.align		4
.L_6202:
        /*0084*/ 	.word	index@(__assertfail)


	//----- nvinfo : EIATTR_MERCURY_ISA_VERSION
	.align		4
.L_6203:
        /*0088*/ 	.byte	0x03, 0x5f
        /*008a*/ 	.short	0x0101


	//----- nvinfo : EIATTR_VRC_CTA_INIT_COUNT
	.align		4
        /*008c*/ 	.byte	0x02, 0x4a
	.zero		1
	.zero		1


	//----- nvinfo : EIATTR_SYSCALL_OFFSETS
	.align		4
        /*0090*/ 	.byte	0x04, 0x46
        /*0092*/ 	.short	(.L_6205 - .L_6204)


	//   ....[0]....
.L_6204:
        /*0094*/ 	.word	0x00001080


	//   ....[1]....
        /*0098*/ 	.word	0x000022e0


	//   ....[2]....
        /*009c*/ 	.word	0x00003480


	//   ....[3]....
        /*00a0*/ 	.word	0x00004620


	//   ....[4]....
        /*00a4*/ 	.word	0x00005960


	//   ....[5]....
        /*00a8*/ 	.word	0x00006840


	//   ....[6]....
        /*00ac*/ 	.word	0x000077c0


	//   ....[7]....
        /*00b0*/ 	.word	0x00008740


	//----- nvinfo : EIATTR_EXIT_INSTR_OFFSETS
	.align		4
.L_6205:
        /*00b4*/ 	.byte	0x04, 0x1c
        /*00b6*/ 	.short	(.L_6207 - .L_6206)


	//   ....[0]....
.L_6206:
        /*00b8*/ 	.word	0x00007a70


	//   ....[1]....
        /*00bc*/ 	.word	0x00007bc0


	//   ....[2]....
        /*00c0*/ 	.word	0x00007c00


	//   ....[3]....
        /*00c4*/ 	.word	0x00007ca0


	//   ....[4]....
        /*00c8*/ 	.word	0x00007ce0


	//   ....[5]....
        /*00cc*/ 	.word	0x00007d20


	//   ....[6]....
        /*00d0*/ 	.word	0x00007db0


	//   ....[7]....
        /*00d4*/ 	.word	0x00007df0


	//   ....[8]....
        /*00d8*/ 	.word	0x00007e90


	//   ....[9]....
        /*00dc*/ 	.word	0x00007ee0


	//   ....[10]....
        /*00e0*/ 	.word	0x00007f30


	//   ....[11]....
        /*00e4*/ 	.word	0x00008010


	//   ....[12]....
        /*00e8*/ 	.word	0x00008180


	//   ....[13]....
        /*00ec*/ 	.word	0x000082f0


	//   ....[14]....
        /*00f0*/ 	.word	0x00008450


	//   ....[15]....
        /*00f4*/ 	.word	0x00008490


	//   ....[16]....
        /*00f8*/ 	.word	0x000084d0


	//   ....[17]....
        /*00fc*/ 	.word	0x00008580


	//   ....[18]....
        /*0100*/ 	.word	0x000085e0


	//   ....[19]....
        /*0104*/ 	.word	0x00008750


	//   ....[20]....
        /*0108*/ 	.word	0x00008860


	//   ....[21]....
        /*010c*/ 	.word	0x000089a0


	//   ....[22]....
        /*0110*/ 	.word	0x000089c0


	//----- nvinfo : EIATTR_MAX_THREADS
	.align		4
.L_6207:
        /*0114*/ 	.byte	0x04, 0x05
        /*0116*/ 	.short	(.L_6209 - .L_6208)
.L_6208:
        /*0118*/ 	.word	0x00000080
        /*011c*/ 	.word	0x00000001
        /*0120*/ 	.word	0x00000001


	//----- nvinfo : EIATTR_CRS_STACK_SIZE
	.align		4
.L_6209:
        /*0124*/ 	.byte	0x04, 0x1e
        /*0126*/ 	.short	(.L_6211 - .L_6210)
.L_6210:
        /*0128*/ 	.word	0x00000000


	//----- nvinfo : EIATTR_CBANK_PARAM_SIZE
	.align		4
.L_6211:
        /*012c*/ 	.byte	0x03, 0x19
        /*012e*/ 	.short	0x003c


	//----- nvinfo : EIATTR_PARAM_CBANK
	.align		4
        /*0130*/ 	.byte	0x04, 0x0a
        /*0132*/ 	.short	(.L_6213 - .L_6212)
	.align		4
.L_6212:
        /*0134*/ 	.word	index@(.nv.constant0._ZN2at6native27unrolled_elementwise_kernelIZZZNS0_17clamp_kernel_cudaERNS_18TensorIteratorBaseERKN3c106ScalarES7_ENKUlvE_clEvENKUlvE7_clEvEUlNS4_8BFloat16EE_St5arrayIPcLm2EELi4E23TrivialOffsetCalculatorILi1EjESG_NS0_6memory12LoadWithCastILi1EEENSH_13StoreWithCastILi1EEEEEviT_T0_T2_T3_T4_T5_)
        /*0138*/ 	.short	0x0380
        /*013a*/ 	.short	0x003c


	//----- nvinfo : EIATTR_SW_WAR
	.align		4
.L_6213:
        /*013c*/ 	.byte	0x04, 0x36
        /*013e*/ 	.short	(.L_6215 - .L_6214)
.L_6214:
        /*0140*/ 	.word	0x00000008
.L_6215:


//--------------------- .nv.info._ZN2at6native18elementwise_kernelILi128ELi4EZNS0_22gpu_kernel_impl_nocastIZZZNS0_17clamp_kernel_cudaERNS_18TensorIteratorBaseERKN3c106ScalarES8_ENKUlvE_clEvENKUlvE7_clEvEUlNS5_8BFloat16EE_EEvS4_RKT_EUliE_EEviT1_ --------------------------
	.section	.nv.info._ZN2at6native18elementwise_kernelILi128ELi4EZNS0_22gpu_kernel_impl_nocastIZZZNS0_17clamp_kernel_cudaERNS_18TensorIteratorBaseERKN3c106ScalarES8_ENKUlvE_clEvENKUlvE7_clEvEUlNS5_8BFloat16EE_EEvS4_RKT_EUliE_EEviT1_,"",@"SHT_CUDA_INFO"
	.sectionflags	@""
	.align	4


	//----- nvinfo : EIATTR_CUDA_API_VERSION
	.align		4
        /*0000*/ 	.byte	0x04, 0x37
        /*0002*/ 	.short	(.L_6217 - .L_6216)
.L_6216:
        /*0004*/ 	.word	0x00000082


	//----- nvinfo : EIATTR_KPARAM_INFO
	.align		4
.L_6217:
        /*0008*/ 	.byte	0x04, 0x17
        /*000a*/ 	.short	(.L_6219 - .L_6218)
.L_6218:
        /*000c*/ 	.word	0x00000000
        /*0010*/ 	.short	0x0001
        /*0012*/ 	.short	0x0008
        /*0014*/ 	.byte	0x00, 0xf0, 0x81, 0x08


	//----- nvinfo : EIATTR_KPARAM_INFO
	.align		4
.L_6219:
        /*0018*/ 	.byte	0x04, 0x17
        /*001a*/ 	.short	(.L_6221 - .L_6220)
.L_6220:
        /*001c*/ 	.word	0x00000000
        /*0020*/ 	.short	0x0000
        /*0022*/ 	.short	0x0000
        /*0024*/ 	.byte	0x00, 0xf0, 0x11, 0x00


	//----- nvinfo : EIATTR_SPARSE_MMA_MASK
	.align		4
.L_6221:
        /*0028*/ 	.byte	0x03, 0x50
        /*002a*/ 	.short	0x0000


	//----- nvinfo : EIATTR_MAXREG_COUNT
	.align		4
        /*002c*/ 	.byte	0x03, 0x1b
        /*002e*/ 	.short	0x0080


	//----- nvinfo : EIATTR_MERCURY_ISA_VERSION
	.align		4
        /*0030*/ 	.byte	0x03, 0x5f
        /*0032*/ 	.short	0x0101


	//----- nvinfo : EIATTR_VRC_CTA_INIT_COUNT
	.align		4
        /*0034*/ 	.byte	0x02, 0x4a
	.zero		1
	.zero		1


	//----- nvinfo : EIATTR_EXIT_INSTR_OFFSETS
	.align		4
        /*0038*/ 	.byte	0x04, 0x1c
        /*003a*/ 	.short	(.L_6223 - .L_6222)


	//   ....[0]....
.L_6222:
        /*003c*/ 	.word	0x00000410


	//   ....[1]....
        /*0040*/ 	.word	0x000004e0


	//   ....[2]....
        /*0044*/ 	.word	0x00004120


	//   ....[3]....
        /*0048*/ 	.word	0x000054c0


	//----- nvinfo : EIATTR_MAX_THREADS
	.align		4
.L_6223:
        /*004c*/ 	.byte	0x04, 0x05
        /*004e*/ 	.short	(.L_6225 - .L_6224)
.L_6224:
        /*0050*/ 	.word	0x00000080
        /*0054*/ 	.word	0x00000001
        /*0058*/ 	.word	0x00000001


	//----- nvinfo : EIATTR_CRS_STACK_SIZE
	.align		4
.L_6225:
        /*005c*/ 	.byte	0x04, 0x1e
        /*005e*/ 	.short	(.L_6227 - .L_6226)
.L_6226:
        /*0060*/ 	.word	0x00000000


	//----- nvinfo : EIATTR_CBANK_PARAM_SIZE
	.align		4
.L_6227:
        /*0064*/ 	.byte	0x03, 0x19
        /*0066*/ 	.short	0x0228


	//----- nvinfo : EIATTR_PARAM_CBANK
	.align		4
        /*0068*/ 	.byte	0x04, 0x0a
        /*006a*/ 	.short	(.L_6229 - .L_6228)
	.align		4
.L_6228:
        /*006c*/ 	.word	index@(.nv.constant0._ZN2at6native18elementwise_kernelILi128ELi4EZNS0_22gpu_kernel_impl_nocastIZZZNS0_17clamp_kernel_cudaERNS_18TensorIteratorBaseERKN3c106ScalarES8_ENKUlvE_clEvENKUlvE7_clEvEUlNS5_8BFloat16EE_EEvS4_RKT_EUliE_EEviT1_)
        /*0070*/ 	.short	0x0380
        /*0072*/ 	.short	0x0228


	//----- nvinfo : EIATTR_SW_WAR
	.align		4
.L_6229:
        /*0074*/ 	.byte	0x04, 0x36
        /*0076*/ 	.short	(.L_6231 - .L_6230)
.L_6230:
        /*0078*/ 	.word	0x00000008
.L_6231:


//--------------------- .nv.info._ZN2at6native27unrolled_elementwise_kernelIZZZNS0_17clamp_kernel_cudaERNS_18TensorIteratorBaseERKN3c106ScalarES7_ENKUlvE_clEvENKUlvE7_clEvEUlNS4_8BFloat16EE_St5arrayIPcLm2EELi4E23TrivialOffsetCalculatorILi1EjESG_NS0_6memory15LoadWithoutCastENSH_16StoreWithoutCastEEEviT_T0_T2_T3_T4_T5_ --------------------------
	.section	.nv.info._ZN2at6native27unrolled_elementwise_kernelIZZZNS0_17clamp_kernel_cudaERNS_18TensorIteratorBaseERKN3c106ScalarES7_ENKUlvE_clEvENKUlvE7_clEvEUlNS4_8BFloat16EE_St5arrayIPcLm2EELi4E23TrivialOffsetCalculatorILi1EjESG_NS0_6memory15LoadWithoutCastENSH_16StoreWithoutCastEEEviT_T0_T2_T3_T4_T5_,"",@"SHT_CUDA_INFO"
	.sectionflags	@""
	.align	4


	//----- nvinfo : EIATTR_CUDA_API_VERSION
	.align		4
        /*0000*/ 	.byte	0x04, 0x37
        /*0002*/ 	.short	(.L_6233 - .L_6232)
.L_6232:
        /*0004*/ 	.word	0x00000082


	//----- nvinfo : EIATTR_KPARAM_INFO
	.align		4
.L_6233:
        /*0008*/ 	.byte	0x04, 0x17
        /*000a*/ 	.short	(.L_6235 - .L_6234)
.L_6234:
        /*000c*/ 	.word	0x00000000
        /*0010*/ 	.short	0x0006
        /*0012*/ 	.short	0x002b
        /*0014*/ 	.byte	0x00, 0xf0, 0x05, 0x00


	//----- nvinfo : EIATTR_KPARAM_INFO
	.align		4
.L_6235:
        /*0018*/ 	.byte	0x04, 0x17
        /*001a*/ 	.short	(.L_6237 - .L_6236)
.L_6236:
        /*001c*/ 	.word	0x00000000
        /*0020*/ 	.short	0x0005
        /*0022*/ 	.short	0x002a
        /*0024*/ 	.byte	0x00, 0xf0, 0x05, 0x00


	//----- nvinfo : EIATTR_KPARAM_INFO
	.align		4
.L_6237:
        /*0028*/ 	.byte	0x04, 0x17
        /*002a*/ 	.short	(.L_6239 - .L_6238)
.L_6238:
        /*002c*/ 	.word	0x00000000
        /*0030*/ 	.short	0x0004
        /*0032*/ 	.short	0x0029
        /*0034*/ 	.byte	0x00, 0xf0, 0x05, 0x00


	//----- nvinfo : EIATTR_KPARAM_INFO
	.align		4
.L_6239:
        /*0038*/ 	.byte	0x04, 0x17
        /*003a*/ 	.short	(.L_6241 - .L_6240)
.L_6240:
        /*003c*/ 	.word	0x00000000
        /*0040*/ 	.short	0x0003
        /*0042*/ 	.short	0x0028
        /*0044*/ 	.byte	0x00, 0xf0, 0x05, 0x00


	//----- nvinfo : EIATTR_KPARAM_INFO
	.align		4
.L_6241:
        /*0048*/ 	.byte	0x04, 0x17
        /*004a*/ 	.short	(.L_6243 - .L_6242)
.L_6242:
        /*004c*/ 	.word	0x00000000
        /*0050*/ 	.short	0x0002
        /*0052*/ 	.short	0x0018
        /*0054*/ 	.byte	0x00, 0xf0, 0x41, 0x00


	//----- nvinfo : EIATTR_KPARAM_INFO
	.align		4
.L_6243:
        /*0058*/ 	.byte	0x04, 0x17
        /*005a*/ 	.short	(.L_6245 - .L_6244)
.L_6244:
        /*005c*/ 	.word	0x00000000
        /*0060*/ 	.short	0x0001
        /*0062*/ 	.short	0x0008
        /*0064*/ 	.byte	0x00, 0xf0, 0x41, 0x00


	//----- nvinfo : EIATTR_KPARAM_INFO
	.align		4
.L_6245:
        /*0068*/ 	.byte	0x04, 0x17
        /*006a*/ 	.short	(.L_6247 - .L_6246)
.L_6246:
        /*006c*/ 	.word	0x00000000
        /*0070*/ 	.short	0x0000
        /*0072*/ 	.short	0x0000
        /*0074*/ 	.byte	0x00, 0xf0, 0x11, 0x00


	//----- nvinfo : EIATTR_SPARSE_MMA_MASK
	.align		4
.L_6247:
        /*0078*/ 	.byte	0x03, 0x50
        /*007a*/ 	.short	0x0000


	//----- nvinfo : EIATTR_MAXREG_COUNT
	.align		4
        /*007c*/ 	.byte	0x03, 0x1b
        /*007e*/ 	.short	0x00ff


	//----- nvinfo : EIATTR_MERCURY_ISA_VERSION
	.align		4
        /*0080*/ 	.byte	0x03, 0x5f
        /*0082*/ 	.short	0x0101


	//----- nvinfo : EIATTR_VRC_CTA_INIT_COUNT
	.align		4
        /*0084*/ 	.byte	0x02, 0x4a
	.zero		1
	.zero		1


	//----- nvinfo : EIATTR_EXIT_INSTR_OFFSETS
	.align		4
        /*0088*/ 	.byte	0x04, 0x1c
        /*008a*/ 	.short	(.L_6249 - .L_6248)


	//   ....[0]....
.L_6248:
        /*008c*/ 	.word	0x000006b0


	//   ....[1]....
        /*0090*/ 	.word	0x00000700


	//----- nvinfo : EIATTR_MAX_THREADS
	.align		4
.L_6249:
        /*0094*/ 	.byte	0x04, 0x05
        /*0096*/ 	.short	(.L_6251 - .L_6250)
.L_6250:
        /*0098*/ 	.word	0x00000080
        /*009c*/ 	.word	0x00000001
        /*00a0*/ 	.word	0x00000001


	//----- nvinfo : EIATTR_CRS_STACK_SIZE
	.align		4
.L_6251:
        /*00a4*/ 	.byte	0x04, 0x1e
        /*00a6*/ 	.short	(.L_6253 - .L_6252)
.L_6252:
        /*00a8*/ 	.word	0x00000000


	//----- nvinfo : EIATTR_CBANK_PARAM_SIZE
	.align		4
.L_6253:
        /*00ac*/ 	.byte	0x03, 0x19
        /*00ae*/ 	.short	0x002c


	//----- nvinfo : EIATTR_PARAM_CBANK
	.align		4
        /*00b0*/ 	.byte	0x04, 0x0a
        /*00b2*/ 	.short	(.L_6255 - .L_6254)
	.align		4
.L_6254:
        /*00b4*/ 	.word	index@(.nv.constant0._ZN2at6native27unrolled_elementwise_kernelIZZZNS0_17clamp_kernel_cudaERNS_18TensorIteratorBaseERKN3c106ScalarES7_ENKUlvE_clEvENKUlvE7_clEvEUlNS4_8BFloat16EE_St5arrayIPcLm2EELi4E23TrivialOffsetCalculatorILi1EjESG_NS0_6memory15LoadWithoutCastENSH_16StoreWithoutCastEEEviT_T0_T2_T3_T4_T5_)
        /*00b8*/ 	.short	0x0380
        /*00ba*/ 	.short	0x002c


	//----- nvinfo : EIATTR_SW_WAR
	.align		4
.L_6255:
        /*00bc*/ 	.byte	0x04, 0x36
        /*00be*/ 	.short	(.L_6257 - .L_6256)
.L_6256:
        /*00c0*/ 	.word	0x00000008
.L_6257:


//--------------------- .nv.info._ZN2at6native29vectorized_elementwise_kernelILi2EZZZNS0_17clamp_kernel_cudaERNS_18TensorIteratorBaseERKN3c106ScalarES7_ENKUlvE_clEvENKUlvE7_clEvEUlNS4_8BFloat16EE_St5arrayIPcLm2EEEEviT0_T1_ --------------------------
	.section	.nv.info._ZN2at6native29vectorized_elementwise_kernelILi2EZZZNS0_17clamp_kernel_cudaERNS_18TensorIteratorBaseERKN3c106ScalarES7_ENKUlvE_clEvENKUlvE7_clEvEUlNS4_8BFloat16EE_St5arrayIPcLm2EEEEviT0_T1_,"",@"SHT_CUDA_INFO"
	.sectionflags	@""
	.align	4


	//----- nvinfo : EIATTR_CUDA_API_VERSION
	.align		4
        /*0000*/ 	.byte	0x04, 0x37
        /*0002*/ 	.short	(.L_6259 - .L_6258)
.L_6258:
        /*0004*/ 	.word	0x00000082


	//----- nvinfo : EIATTR_KPARAM_INFO
	.align		4
.L_6259:
        /*0008*/ 	.byte	0x04, 0x17
        /*000a*/ 	.short	(.L_6261 - .L_6260)
.L_6260:
        /*000c*/ 	.word	0x00000000
        /*0010*/ 	.short	0x0002
        /*0012*/ 	.short	0x0018
        /*0014*/ 	.byte	0x00, 0xf0, 0x41, 0x00


	//----- nvinfo : EIATTR_KPARAM_INFO
	.align		4
.L_6261:
        /*0018*/ 	.byte	0x04, 0x17
        /*001a*/ 	.short	(.L_6263 - .L_6262)
.L_6262:
        /*001c*/ 	.word	0x00000000
        /*0020*/ 	.short	0x0001
        /*0022*/ 	.short	0x0008
        /*0024*/ 	.byte	0x00, 0xf0, 0x41, 0x00


	//----- nvinfo : EIATTR_KPARAM_INFO
	.align		4
.L_6263:
        /*0028*/ 	.byte	0x04, 0x17
        /*002a*/ 	.short	(.L_6265 - .L_6264)
.L_6264:
        /*002c*/ 	.word	0x00000000
        /*0030*/ 	.short	0x0000
        /*0032*/ 	.short	0x0000
        /*0034*/ 	.byte	0x00, 0xf0, 0x11, 0x00


	//----- nvinfo : EIATTR_SPARSE_MMA_MASK
	.align		4
.L_6265:
        /*0038*/ 	.byte	0x03, 0x50
        /*003a*/ 	.short	0x0000


	//----- nvinfo : EIATTR_MAXREG_COUNT
	.align		4
        /*003c*/ 	.byte	0x03, 0x1b
        /*003e*/ 	.short	0x00ff


	//----- nvinfo : EIATTR_MERCURY_ISA_VERSION
	.align		4
        /*0040*/ 	.byte	0x03, 0x5f
        /*0042*/ 	.short	0x0101


	//----- nvinfo : EIATTR_VRC_CTA_INIT_COUNT
	.align		4
        /*0044*/ 	.byte	0x02, 0x4a
	.zero		1
	.zero		1


	//----- nvinfo : EIATTR_EXIT_INSTR_OFFSETS
	.align		4
        /*0048*/ 	.byte	0x04, 0x1c
        /*004a*/ 	.short	(.L_6267 - .L_6266)


	//   ....[0]....
.L_6266:
        /*004c*/ 	.word	0x00000df0


	//   ....[1]....
        /*0050*/ 	.word	0x00000e40


	//   ....[2]....
        /*0054*/ 	.word	0x000013e0


	//----- nvinfo : EIATTR_MAX_THREADS
	.align		4
.L_6267:
        /*0058*/ 	.byte	0x04, 0x05
        /*005a*/ 	.short	(.L_6269 - .L_6268)
.L_6268:
        /*005c*/ 	.word	0x00000080
        /*0060*/ 	.word	0x00000001
        /*0064*/ 	.word	0x00000001


	//----- nvinfo : EIATTR_CRS_STACK_SIZE
	.align		4
.L_6269:
        /*0068*/ 	.byte	0x04, 0x1e
        /*006a*/ 	.short	(.L_6271 - .L_6270)
.L_6270:
        /*006c*/ 	.word	0x00000000


	//----- nvinfo : EIATTR_CBANK_PARAM_SIZE
	.align		4
.L_6271:
        /*0070*/ 	.byte	0x03, 0x19
        /*0072*/ 	.short	0x0028


	//----- nvinfo : EIATTR_PARAM_CBANK
	.align		4
        /*0074*/ 	.byte	0x04, 0x0a
        /*0076*/ 	.short	(.L_6273 - .L_6272)
	.align		4
.L_6272:
        /*0078*/ 	.word	index@(.nv.constant0._ZN2at6native29vectorized_elementwise_kernelILi2EZZZNS0_17clamp_kernel_cudaERNS_18TensorIteratorBaseERKN3c106ScalarES7_ENKUlvE_clEvENKUlvE7_clEvEUlNS4_8BFloat16EE_St5arrayIPcLm2EEEEviT0_T1_)
        /*007c*/ 	.short	0x0380
        /*007e*/ 	.short	0x0028


	//----- nvinfo : EIATTR_SW_WAR
	.align		4
.L_6273:
        /*0080*/ 	.byte	0x04, 0x36
        /*0082*/ 	.short	(.L_6275 - .L_6274)
.L_6274:
        /*0084*/ 	.word	0x00000008
.L_6275:


//--------------------- .nv.info._ZN2at6native29vectorized_elementwise_kernelILi4EZZZNS0_17clamp_kernel_cudaERNS_18TensorIteratorBaseERKN3c106ScalarES7_ENKUlvE_clEvENKUlvE7_clEvEUlNS4_8BFloat16EE_St5arrayIPcLm2EEEEviT0_T1_ --------------------------
	.section	.nv.info._ZN2at6native29vectorized_elementwise_kernelILi4EZZZNS0_17clamp_kernel_cudaERNS_18TensorIteratorBaseERKN3c106ScalarES7_ENKUlvE_clEvENKUlvE7_clEvEUlNS4_8BFloat16EE_St5arrayIPcLm2EEEEviT0_T1_,"",@"SHT_CUDA_INFO"
	.sectionflags	@""
	.align	4


	//----- nvinfo : EIATTR_CUDA_API_VERSION
	.align		4
        /*0000*/ 	.byte	0x04, 0x37
        /*0002*/ 	.short	(.L_6277 - .L_6276)
.L_6276:
        /*0004*/ 	.word	0x00000082


	//----- nvinfo : EIATTR_KPARAM_INFO
	.align		4
.L_6277:
        /*0008*/ 	.byte	0x04, 0x17
        /*000a*/ 	.short	(.L_6279 - .L_6278)
.L_6278:
        /*000c*/ 	.word	0x00000000
        /*0010*/ 	.short	0x0002
        /*0012*/ 	.short	0x0018
        /*0014*/ 	.byte	0x00, 0xf0, 0x41, 0x00


	//----- nvinfo : EIATTR_KPARAM_INFO
	.align		4
.L_6279:
        /*0018*/ 	.byte	0x04, 0x17
        /*001a*/ 	.short	(.L_6281 - .L_6280)
.L_6280:
        /*001c*/ 	.word	0x00000000
        /*0020*/ 	.short	0x0001
        /*0022*/ 	.short	0x0008
        /*0024*/ 	.byte	0x00, 0xf0, 0x41, 0x00


	//----- nvinfo : EIATTR_KPARAM_INFO
	.align		4
.L_6281:
        /*0028*/ 	.byte	0x04, 0x17
        /*002a*/ 	.short	(.L_6283 - .L_6282)
.L_6282:
        /*002c*/ 	.word	0x00000000
        /*0030*/ 	.short	0x0000
        /*0032*/ 	.short	0x0000
        /*0034*/ 	.byte	0x00, 0xf0, 0x11, 0x00


	//----- nvinfo : EIATTR_SPARSE_MMA_MASK
	.align		4
.L_6283:
        /*0038*/ 	.byte	0x03, 0x50
        /*003a*/ 	.short	0x0000


	//----- nvinfo : EIATTR_MAXREG_COUNT
	.align		4
        /*003c*/ 	.byte	0x03, 0x1b
        /*003e*/ 	.short	0x00ff


	//----- nvinfo : EIATTR_MERCURY_ISA_VERSION
	.align		4
        /*0040*/ 	.byte	0x03, 0x5f
        /*0042*/ 	.short	0x0101


	//----- nvinfo : EIATTR_VRC_CTA_INIT_COUNT
	.align		4
        /*0044*/ 	.byte	0x02, 0x4a
	.zero		1
	.zero		1


	//----- nvinfo : EIATTR_EXIT_INSTR_OFFSETS
	.align		4
        /*0048*/ 	.byte	0x04, 0x1c
        /*004a*/ 	.short	(.L_6285 - .L_6284)


	//   ....[0]....
.L_6284:
        /*004c*/ 	.word	0x00000df0


	//   ....[1]....
        /*0050*/ 	.word	0x00000e40


	//   ....[2]....
        /*0054*/ 	.word	0x00001390


	//----- nvinfo : EIATTR_MAX_THREADS
	.align		4
.L_6285:
        /*0058*/ 	.byte	0x04, 0x05
        /*005a*/ 	.short	(.L_6287 - .L_6286)
.L_6286:
        /*005c*/ 	.word	0x00000080
        /*0060*/ 	.word	0x00000001
        /*0064*/ 	.word	0x00000001


	//----- nvinfo : EIATTR_CRS_STACK_SIZE
	.align		4
.L_6287:
        /*0068*/ 	.byte	0x04, 0x1e
        /*006a*/ 	.short	(.L_6289 - .L_6288)
.L_6288:
        /*006c*/ 	.word	0x00000000


	//----- nvinfo : EIATTR_CBANK_PARAM_SIZE
	.align		4
.L_6289:
        /*0070*/ 	.byte	0x03, 0x19
        /*0072*/ 	.short	0x0028


	//----- nvinfo : EIATTR_PARAM_CBANK
	.align		4
        /*0074*/ 	.byte	0x04, 0x0a
        /*0076*/ 	.short	(.L_6291 - .L_6290)
	.align		4
.L_6290:
        /*0078*/ 	.word	index@(.nv.constant0._ZN2at6native29vectorized_elementwise_kernelILi4EZZZNS0_17clamp_kernel_cudaERNS_18TensorIteratorBaseERKN3c106ScalarES7_ENKUlvE_clEvENKUlvE7_clEvEUlNS4_8BFloat16EE_St5arrayIPcLm2EEEEviT0_T1_)
        /*007c*/ 	.short	0x0380
        /*007e*/ 	.short	0x0028


	//----- nvinfo : EIATTR_SW_WAR
	.align		4
.L_6291:
        /*0080*/ 	.byte	0x04, 0x36
        /*0082*/ 	.short	(.L_6293 - .L_6292)
.L_6292:
        /*0084*/ 	.word	0x00000008
.L_6293:


//--------------------- .nv.info._ZN2at6native29vectorized_elementwise_kernelILi8EZZZNS0_17clamp_kernel_cudaERNS_18TensorIteratorBaseERKN3c106ScalarES7_ENKUlvE_clEvENKUlvE7_clEvEUlNS4_8BFloat16EE_St5arrayIPcLm2EEEEviT0_T1_ --------------------------
	.section	.nv.info._ZN2at6native29vectorized_elementwise_kernelILi8EZZZNS0_17clamp_kernel_cudaERNS_18TensorIteratorBaseERKN3c106ScalarES7_ENKUlvE_clEvENKUlvE7_clEvEUlNS4_8BFloat16EE_St5arrayIPcLm2EEEEviT0_T1_,"",@"SHT_CUDA_INFO"
	.sectionflags	@""
	.align	4


	//----- nvinfo : EIATTR_CUDA_API_VERSION
	.align		4
        /*0000*/ 	.byte	0x04, 0x37
        /*0002*/ 	.short	(.L_6295 - .L_6294)
.L_6294:
        /*0004*/ 	.word	0x00000082


	//----- nvinfo : EIATTR_KPARAM_INFO
	.align		4
.L_6295:
        /*0008*/ 	.byte	0x04, 0x17
        /*000a*/ 	.short	(.L_6297 - .L_6296)
.L_6296:
        /*000c*/ 	.word	0x00000000
        /*0010*/ 	.short	0x0002
        /*0012*/ 	.short	0x0018
        /*0014*/ 	.byte	0x00, 0xf0, 0x41, 0x00


	//----- nvinfo : EIATTR_KPARAM_INFO
	.align		4
.L_6297:
        /*0018*/ 	.byte	0x04, 0x17
        /*001a*/ 	.short	(.L_6299 - .L_6298)
.L_6298:
        /*001c*/ 	.word	0x00000000
        /*0020*/ 	.short	0x0001
        /*0022*/ 	.short	0x0008
        /*0024*/ 	.byte	0x00, 0xf0, 0x41, 0x00


	//----- nvinfo : EIATTR_KPARAM_INFO
	.align		4
.L_6299:
        /*0028*/ 	.byte	0x04, 0x17
        /*002a*/ 	.short	(.L_6301 - .L_6300)
.L_6300:
        /*002c*/ 	.word	0x00000000
        /*0030*/ 	.short	0x0000
        /*0032*/ 	.short	0x0000
        /*0034*/ 	.byte	0x00, 0xf0, 0x11, 0x00


	//----- nvinfo : EIATTR_SPARSE_MMA_MASK
	.align		4
.L_6301:
        /*0038*/ 	.byte	0x03, 0x50
        /*003a*/ 	.short	0x0000


	//----- nvinfo : EIATTR_MAXREG_COUNT
	.align		4
        /*003c*/ 	.byte	0x03, 0x1b
        /*003e*/ 	.short	0x00ff


	//----- nvinfo : EIATTR_MERCURY_ISA_VERSION
	.align		4
        /*0040*/ 	.byte	0x03, 0x5f
        /*0042*/ 	.short	0x0101


	//----- nvinfo : EIATTR_VRC_CTA_INIT_COUNT
	.align		4
        /*0044*/ 	.byte	0x02, 0x4a
	.zero		1
	.zero		1


	//----- nvinfo : EIATTR_EXIT_INSTR_OFFSETS
	.align		4
        /*0048*/ 	.byte	0x04, 0x1c
        /*004a*/ 	.short	(.L_6303 - .L_6302)


	//   ....[0]....
.L_6302:
        /*004c*/ 	.word	0x00000010


	//----- nvinfo : EIATTR_MAX_THREADS
	.align		4
.L_6303:
        /*0050*/ 	.byte	0x04, 0x05
        /*0052*/ 	.short	(.L_6305 - .L_6304)
.L_6304:
        /*0054*/ 	.word	0x00000080
        /*0058*/ 	.word	0x00000001
        /*005c*/ 	.word	0x00000001


	//----- nvinfo : EIATTR_CBANK_PARAM_SIZE
	.align		4
.L_6305:
        /*0060*/ 	.byte	0x03, 0x19
        /*0062*/ 	.short	0x0028


	//----- nvinfo : EIATTR_PARAM_CBANK
	.align		4
        /*0064*/ 	.byte	0x04, 0x0a
        /*0066*/ 	.short	(.L_6307 - .L_6306)
	.align		4
.L_6306:
        /*0068*/ 	.word	index@(.nv.constant0._ZN2at6native29vectorized_elementwise_kernelILi8EZZZNS0_17clamp_kernel_cudaERNS_18TensorIteratorBaseERKN3c106ScalarES7_ENKUlvE_clEvENKUlvE7_clEvEUlNS4_8BFloat16EE_St5arrayIPcLm2EEEEviT0_T1_)
        /*006c*/ 	.short	0x0380
        /*006e*/ 	.short	0x0028


	//----- nvinfo : EIATTR_SW_WAR
	.align		4
.L_6307:
        /*0070*/ 	.byte	0x04, 0x36
        /*0072*/ 	.short	(.L_6309 - .L_6308)
.L_6308:
        /*0074*/ 	.word	0x00000008
.L_6309:


//--------------------- .nv.info._ZN2at6native18elementwise_kernelILi128ELi4EZNS0_15gpu_kernel_implIZZZNS0_17clamp_kernel_cudaERNS_18TensorIteratorBaseERKN3c106ScalarES8_ENKUlvE_clEvENKUlvE6_clEvEUlNS5_4HalfEE_EEvS4_RKT_EUliE_EEviT1_ --------------------------
	.section	.nv.info._ZN2at6native18elementwise_kernelILi128ELi4EZNS0_15gpu_kernel_implIZZZNS0_17clamp_kernel_cudaERNS_18TensorIteratorBaseERKN3c106ScalarES8_ENKUlvE_clEvENKUlvE6_clEvEUlNS5_4HalfEE_EEvS4_RKT_EUliE_EEviT1_,"",@"SHT_CUDA_INFO"
	.sectionflags	@""
	.align	4


	//----- nvinfo : EIATTR_CUDA_API_VERSION
	.align		4
        /*0000*/ 	.byte	0x04, 0x37
        /*0002*/ 	.short	(.L_6311 - .L_6310)
.L_6310:
        /*0004*/ 	.word	0x00000082


	//----- nvinfo : EIATTR_KPARAM_INFO
	.align		4
.L_6311:
        /*0008*/ 	.byte	0x04, 0x17
        /*000a*/ 	.short	(.L_6313 - .L_6312)
.L_6312:
        /*000c*/ 	.word	0x00000000
        /*0010*/ 	.short	0x0001
        /*0012*/ 	.short	0x0008
        /*0014*/ 	.byte	0x00, 0xf0, 0xa1, 0x08


	//----- nvinfo : EIATTR_KPARAM_INFO
	.align		4
.L_6313:
        /*0018*/ 	.byte	0x04, 0x17
        /*001a*/ 	.short	(.L_6315 - .L_6314)
.L_6314:
        /*001c*/ 	.word	0x00000000
        /*0020*/ 	.short	0x0000
        /*0022*/ 	.short	0x0000
        /*0024*/ 	.byte	0x00, 0xf0, 0x11, 0x00


	//----- nvinfo : EIATTR_SPARSE_MMA_MASK
	.align		4
.L_6315:
        /*0028*/ 	.byte	0x03, 0x50
        /*002a*/ 	.short	0x0000


	//----- nvinfo : EIATTR_MAXREG_COUNT
	.align		4
        /*002c*/ 	.byte	0x03, 0x1b
        /*002e*/ 	.short	0x0080


	//----- nvinfo : EIATTR_EXTERNS
	.align		4
        /*0030*/ 	.byte	0x04, 0x0f
        /*0032*/ 	.short	(.L_6317 - .L_6316)


	//   ....[0]....
	.align		4
.L_6316:
        /*0034*/ 	.word	index@(__assertfail)


	//----- nvinfo : EIATTR_MERCURY_ISA_VERSION
	.align		4
.L_6317:
        /*0038*/ 	.byte	0x03, 0x5f
        /*003a*/ 	.short	0x0101


	//----- nvinfo : EIATTR_VRC_CTA_INIT_COUNT
	.align		4
        /*003c*/ 	.byte	0x02, 0x4a
	.zero		1
	.zero		1


	//----- nvinfo : EIATTR_SYSCALL_OFFSETS
	.align		4
        /*0040*/ 	.byte	0x04, 0x46
        /*0042*/ 	.short	(.L_6319 - .L_6318)


	//   ....[0]....
.L_6318:
        /*0044*/ 	.word	0x00002330


	//   ....[1]....
        /*0048*/ 	.word	0x000032e0


	//   ....[2]....
        /*004c*/ 	.word	0x000057c0


	//   ....[3]....
        /*0050*/ 	.word	0x00006590


	//   ....[4]....
        /*0054*/ 	.word	0x00008b80


	//   ....[5]....
        /*0058*/ 	.word	0x00009950


	//   ....[6]....
        /*005c*/ 	.word	0x0000bf50


	//   ....[7]....
        /*0060*/ 	.word	0x0000ccf0


	//----- nvinfo : EIATTR_EXIT_INSTR_OFFSETS
	.align		4
.L_6319:
        /*0064*/ 	.byte	0x04, 0x1c
        /*0066*/ 	.short	(.L_6321 - .L_6320)


	//   ....[0]....
.L_6320:
        /*0068*/ 	.word	0x00009c30


	//   ....[1]....
        /*006c*/ 	.word	0x0000c190


	//   ....[2]....
        /*0070*/ 	.word	0x0000c1d0


	//   ....[3]....
        /*0074*/ 	.word	0x0000c270


	//   ....[4]....
        /*0078*/ 	.word	0x0000c2b0


	//   ....[5]....
        /*007c*/ 	.word	0x0000c2f0


	//   ....[6]....
        /*0080*/ 	.word	0x0000c380


	//   ....[7]....
        /*0084*/ 	.word	0x0000c3a0


	//   ....[8]....
        /*0088*/ 	.word	0x0000c440


	//   ....[9]....
        /*008c*/ 	.word	0x0000c490


	//   ....[10]....
        /*0090*/ 	.word	0x0000c4e0


	//   ....[11]....
        /*0094*/ 	.word	0x0000c5c0


	//   ....[12]....
        /*0098*/ 	.word	0x0000c730


	//   ....[13]....
        /*009c*/ 	.word	0x0000c8a0


	//   ....[14]....
        /*00a0*/ 	.word	0x0000ca00


	//   ....[15]....
        /*00a4*/ 	.word	0x0000ca40


	//   ....[16]....
        /*00a8*/ 	.word	0x0000ca80


	//   ....[17]....
        /*00ac*/ 	.word	0x0000cb30


	//   ....[18]....
        /*00b0*/ 	.word	0x0000cb90


	//   ....[19]....
        /*00b4*/ 	.word	0x0000cd00


	//   ....[20]....
        /*00b8*/ 	.word	0x0000ce10


	//   ....[21]....
        /*00bc*/ 	.word	0x0000cf50


	//   ....[22]....
        /*00c0*/ 	.word	0x0000cf90


	//----- nvinfo : EIATTR_MAX_THREADS
	.align		4
.L_6321:
        /*00c4*/ 	.byte	0x04, 0x05
        /*00c6*/ 	.short	(.L_6323 - .L_6322)
.L_6322:
        /*00c8*/ 	.word	0x00000080
        /*00cc*/ 	.word	0x00000001
        /*00d0*/ 	.word	0x00000001


	//----- nvinfo : EIATTR_CRS_STACK_SIZE
	.align		4
.L_6323:
        /*00d4*/ 	.byte	0x04, 0x1e
        /*00d6*/ 	.short	(.L_6325 - .L_6324)
.L_6324:
        /*00d8*/ 	.word	0x00000000


	//----- nvinfo : EIATTR_CBANK_PARAM_SIZE
	.align		4
.L_6325:
        /*00dc*/ 	.byte	0x03, 0x19
        /*00de*/ 	.short	0x0230


	//----- nvinfo : EIATTR_PARAM_CBANK
	.align		4
        /*00e0*/ 	.byte	0x04, 0x0a
        /*00e2*/ 	.short	(.L_6327 - .L_6326)
	.align		4
.L_6326:
        /*00e4*/ 	.word	index@(.nv.constant0._ZN2at6native18elementwise_kernelILi128ELi4EZNS0_15gpu_kernel_implIZZZNS0_17clamp_kernel_cudaERNS_18TensorIteratorBaseERKN3c106ScalarES8_ENKUlvE_clEvENKUlvE6_clEvEUlNS5_4HalfEE_EEvS4_RKT_EUliE_EEviT1_)
        /*00e8*/ 	.short	0x0380
        /*00ea*/ 	.short	0x0230


	//----- nvinfo : EIATTR_SW_WAR
	.align		4
.L_6327:
        /*00ec*/ 	.byte	0x04, 0x36
        /*00ee*/ 	.short	(.L_6329 - .L_6328)
.L_6328:
        /*00f0*/ 	.word	0x00000008
.L_6329:


//--------------------- .nv.info._ZN2at6native27unrolled_elementwise_kernelIZZZNS0_17clamp_kernel_cudaERNS_18TensorIteratorBaseERKN3c106ScalarES7_ENKUlvE_clEvENKUlvE6_clEvEUlNS4_4HalfEE_St5arrayIPcLm2EELi4E23TrivialOffsetCalculatorILi1EjESG_NS0_6memory12LoadWithCastILi1EEENSH_13StoreWithCastILi1EEEEEviT_T0_T2_T3_T4_T5_ --------------------------
	.section	.nv.info._ZN2at6native27unrolled_elementwise_kernelIZZZNS0_17clamp_kernel_cudaERNS_18TensorIteratorBaseERKN3c106ScalarES7_ENKUlvE_clEvENKUlvE6_clEvEUlNS4_4HalfEE_St5arrayIPcLm2EELi4E23TrivialOffsetCalculatorILi1EjESG_NS0_6memory12LoadWithCastILi1EEENSH_13StoreWithCastILi1EEEEEviT_T0_T2_T3_T4_T5_,"",@"SHT_CUDA_INFO"
	.sectionflags	@""
	.align	4


	//----- nvinfo : EIATTR_CUDA_API_VERSION
	.align		4
        /*0000*/ 	.byte	0x04, 0x37
        /*0002*/ 	.short	(.L_6331 - .L_6330)
.L_6330:
        /*0004*/ 	.word	0x00000082


	//----- nvinfo : EIATTR_KPARAM_INFO
	.align		4
.L_6331:
        /*0008*/ 	.byte	0x04, 0x17
        /*000a*/ 	.short	(.L_6333 - .L_6332)
.L_6332:
        /*000c*/ 	.word	0x00000000
        /*0010*/ 	.short	0x0006
        /*0012*/ 	.short	0x0034
        /*0014*/ 	.byte	0x00, 0xf0, 0x21, 0x00


	//----- nvinfo : EIATTR_KPARAM_INFO
	.align		4
.L_6333:
        /*0018*/ 	.byte	0x04, 0x17
        /*001a*/ 	.short	(.L_6335 - .L_6334)
.L_6334:
        /*001c*/ 	.word	0x00000000
        /*0020*/ 	.short	0x0005
        /*0022*/ 	.short	0x002c
        /*0024*/ 	.byte	0x00, 0xf0, 0x21, 0x00


	//----- nvinfo : EIATTR_KPARAM_INFO
	.align		4
.L_6335:
        /*0028*/ 	.byte	0x04, 0x17
        /*002a*/ 	.short	(.L_6337 - .L_6336)
.L_6336:
        /*002c*/ 	.word	0x00000000
        /*0030*/ 	.short	0x0004
        /*0032*/ 	.short	0x0029
        /*0034*/ 	.byte	0x00, 0xf0, 0x05, 0x00


	//----- nvinfo : EIATTR_KPARAM_INFO
	.align		4
.L_6337:
        /*0038*/ 	.byte	0x04, 0x17
        /*003a*/ 	.short	(.L_6339 - .L_6338)
.L_6338:
        /*003c*/ 	.word	0x00000000
        /*0040*/ 	.short	0x0003
        /*0042*/ 	.short	0x0028
        /*0044*/ 	.byte	0x00, 0xf0, 0x05, 0x00


	//----- nvinfo : EIATTR_KPARAM_INFO
	.align		4
.L_6339:
        /*0048*/ 	.byte	0x04, 0x17
        /*004a*/ 	.short	(.L_6341 - .L_6340)
.L_6340:
        /*004c*/ 	.word	0x00000000
        /*0050*/ 	.short	0x0002
        /*0052*/ 	.short	0x0018
        /*0054*/ 	.byte	0x00, 0xf0, 0x41, 0x00


	//----- nvinfo : EIATTR_KPARAM_INFO
	.align		4
.L_6341:
        /*0058*/ 	.byte	0x04, 0x17
        /*005a*/ 	.short	(.L_6343 - .L_6342)
.L_6342:
        /*005c*/ 	.word	0x00000000
        /*0060*/ 	.short	0x0001
        /*0062*/ 	.short	0x0008
        /*0064*/ 	.byte	0x00, 0xf0, 0x41, 0x00


	//----- nvinfo : EIATTR_KPARAM_INFO
	.align		4
.L_6343:
        /*0068*/ 	.byte	0x04, 0x17
        /*006a*/ 	.short	(.L_6345 - .L_6344)
.L_6344:
        /*006c*/ 	.word	0x00000000
        /*0070*/ 	.short	0x0000
        /*0072*/ 	.short	0x0000
        /*0074*/ 	.byte	0x00, 0xf0, 0x11, 0x00


	//----- nvinfo : EIATTR_SPARSE_MMA_MASK
	.align		4
.L_6345:
        /*0078*/ 	.byte	0x03, 0x50
        /*007a*/ 	.short	0x0000


	//----- nvinfo : EIATTR_MAXREG_COUNT
	.align		4
        /*007c*/ 	.byte	0x03, 0x1b
        /*007e*/ 	.short	0x00ff


	//----- nvinfo : EIATTR_EXTERNS
	.align		4
        /*0080*/ 	.byte	0x04, 0x0f
        /*0082*/ 	.short	(.L_6347 - .L_6346)


	//   ....[0]....
	.align		4
.L_6346:
        /*0084*/ 	.word	index@(__assertfail)


	//----- nvinfo : EIATTR_MERCURY_ISA_VERSION
	.align		4
.L_6347:
        /*0088*/ 	.byte	0x03, 0x5f
        /*008a*/ 	.short	0x0101


	//----- nvinfo : EIATTR_VRC_CTA_INIT_COUNT
	.align		4
        /*008c*/ 	.byte	0x02, 0x4a
	.zero		1
	.zero		1


	//----- nvinfo : EIATTR_SYSCALL_OFFSETS
	.align		4
        /*0090*/ 	.byte	0x04, 0x46
        /*0092*/ 	.short	(.L_6349 - .L_6348)


	//   ....[0]....
.L_6348:
        /*0094*/ 	.word	0x00001050


	//   ....[1]....
        /*0098*/ 	.word	0x00002280


	//   ....[2]....
        /*009c*/ 	.word	0x000033f0


	//   ....[3]....
        /*00a0*/ 	.word	0x00004560


	//   ....[4]....
        /*00a4*/ 	.word	0x00005900


	//   ....[5]....
        /*00a8*/ 	.word	0x000067c0


	//   ....[6]....
        /*00ac*/ 	.word	0x00007740


	//   ....[7]....
        /*00b0*/ 	.word	0x000086c0


	//----- nvinfo : EIATTR_EXIT_INSTR_OFFSETS
	.align		4
.L_6349:
        /*00b4*/ 	.byte	0x04, 0x1c
        /*00b6*/ 	.short	(.L_6351 - .L_6350)


	//   ....[0]....
.L_6350:
        /*00b8*/ 	.word	0x00007a10


	//   ....[1]....
        /*00bc*/ 	.word	0x00007b60


	//   ....[2]....
        /*00c0*/ 	.word	0x00007ba0


	//   ....[3]....
        /*00c4*/ 	.word	0x00007c40


	//   ....[4]....
        /*00c8*/ 	.word	0x00007c80


	//   ....[5]....
        /*00cc*/ 	.word	0x00007cc0


	//   ....[6]....
        /*00d0*/ 	.word	0x00007d50


	//   ....[7]....
        /*00d4*/ 	.word	0x00007d70


	//   ....[8]....
        /*00d8*/ 	.word	0x00007e10


	//   ....[9]....
        /*00dc*/ 	.word	0x00007e60


	//   ....[10]....
        /*00e0*/ 	.word	0x00007eb0


	//   ....[11]....
        /*00e4*/ 	.word	0x00007f90


	//   ....[12]....
        /*00e8*/ 	.word	0x00008100


	//   ....[13]....
        /*00ec*/ 	.word	0x00008270


	//   ....[14]....
        /*00f0*/ 	.word	0x000083d0


	//   ....[15]....
        /*00f4*/ 	.word	0x00008410


	//   ....[16]....
        /*00f8*/ 	.word	0x00008450


	//   ....[17]....
        /*00fc*/ 	.word	0x00008500


	//   ....[18]....
        /*0100*/ 	.word	0x00008560


	//   ....[19]....
        /*0104*/ 	.word	0x000086d0


	//   ....[20]....
        /*0108*/ 	.word	0x000087e0


	//   ....[21]....
        /*010c*/ 	.word	0x00008920


	//   ....[22]....
        /*0110*/ 	.word	0x00008960


	//----- nvinfo : EIATTR_MAX_THREADS
	.align		4
.L_6351:
        /*0114*/ 	.byte	0x04, 0x05
        /*0116*/ 	.short	(.L_6353 - .L_6352)
.L_6352:
        /*0118*/ 	.word	0x00000080
        /*011c*/ 	.word	0x00000001
        /*0120*/ 	.word	0x00000001


	//----- nvinfo : EIATTR_CRS_STACK_SIZE
	.align		4
.L_6353:
        /*0124*/ 	.byte	0x04, 0x1e
        /*0126*/ 	.short	(.L_6355 - .L_6354)
.L_6354:
        /*0128*/ 	.word	0x00000000


	//----- nvinfo : EIATTR_CBANK_PARAM_SIZE
	.align		4
.L_6355:
        /*012c*/ 	.byte	0x03, 0x19
        /*012e*/ 	.short	0x003c


	//----- nvinfo : EIATTR_PARAM_CBANK
	.align		4
        /*0130*/ 	.byte	0x04, 0x0a
        /*0132*/ 	.short	(.L_6357 - .L_6356)
	.align		4
.L_6356:
        /*0134*/ 	.word	index@(.nv.constant0._ZN2at6native27unrolled_elementwise_kernelIZZZNS0_17clamp_kernel_cudaERNS_18TensorIteratorBaseERKN3c106ScalarES7_ENKUlvE_clEvENKUlvE6_clEvEUlNS4_4HalfEE_St5arrayIPcLm2EELi4E23TrivialOffsetCalculatorILi1EjESG_NS0_6memory12LoadWithCastILi1EEENSH_13StoreWithCastILi1EEEEEviT_T0_T2_T3_T4_T5_)
        /*0138*/ 	.short	0x0380
        /*013a*/ 	.short	0x003c


	//----- nvinfo : EIATTR_SW_WAR
	.align		4
.L_6357:
        /*013c*/ 	.byte	0x04, 0x36
        /*013e*/ 	.short	(.L_6359 - .L_6358)
.L_6358:
        /*0140*/ 	.word	0x00000008
.L_6359:


//--------------------- .nv.info._ZN2at6native18elementwise_kernelILi128ELi4EZNS0_22gpu_kernel_impl_nocastIZZZNS0_17clamp_kernel_cudaERNS_18TensorIteratorBaseERKN3c106ScalarES8_ENKUlvE_clEvENKUlvE6_clEvEUlNS5_4HalfEE_EEvS4_RKT_EUliE_EEviT1_ --------------------------
	.section	.nv.info._ZN2at6native18elementwise_kernelILi128ELi4EZNS0_22gpu_kernel_impl_nocastIZZZNS0_17clamp_kernel_cudaERNS_18TensorIteratorBaseERKN3c106ScalarES8_ENKUlvE_clEvENKUlvE6_clEvEUlNS5_4HalfEE_EEvS4_RKT_EUliE_EEviT1_,"",@"SHT_CUDA_INFO"
	.sectionflags	@""
	.align	4


	//----- nvinfo : EIATTR_CUDA_API_VERSION
	.align		4
        /*0000*/ 	.byte	0x04, 0x37
        /*0002*/ 	.short	(.L_6361 - .L_6360)
.L_6360:
        /*0004*/ 	.word	0x00000082


	//----- nvinfo : EIATTR_KPARAM_INFO
	.align		4
.L_6361:
        /*0008*/ 	.byte	0x04, 0x17
        /*000a*/ 	.short	(.L_6363 - .L_6362)
.L_6362:
        /*000c*/ 	.word	0x00000000
        /*0010*/ 	.short	0x0001
        /*0012*/ 	.short	0x0008
        /*0014*/ 	.byte	0x00, 0xf0, 0x81, 0x08


	//----- nvinfo : EIATTR_KPARAM_INFO
	.align		4
.L_6363:
        /*0018*/ 	.byte	0x04, 0x17
        /*001a*/ 	.short	(.L_6365 - .L_6364)
.L_6364:
        /*001c*/ 	.word	0x00000000
        /*0020*/ 	.short	0x0000
        /*0022*/ 	.short	0x0000
        /*0024*/ 	.byte	0x00, 0xf0, 0x11, 0x00


	//----- nvinfo : EIATTR_SPARSE_MMA_MASK
	.align		4
.L_6365:
        /*0028*/ 	.byte	0x03, 0x50
        /*002a*/ 	.short	0x0000


	//----- nvinfo : EIATTR_MAXREG_COUNT
	.align		4
        /*002c*/ 	.byte	0x03, 0x1b
        /*002e*/ 	.short	0x0080


	//----- nvinfo : EIATTR_MERCURY_ISA_VERSION
	.align		4
        /*0030*/ 	.byte	0x03, 0x5f
        /*0032*/ 	.short	0x0101


	//----- nvinfo : EIATTR_VRC_CTA_INIT_COUNT
	.align		4
        /*0034*/ 	.byte	0x02, 0x4a
	.zero		1
	.zero		1


	//----- nvinfo : EIATTR_EXIT_INSTR_OFFSETS
	.align		4
        /*0038*/ 	.byte	0x04, 0x1c
        /*003a*/ 	.short	(.L_6367 - .L_6366)


	//   ....[0]....
.L_6366:
        /*003c*/ 	.word	0x00000480


	//   ....[1]....
        /*0040*/ 	.word	0x00000580


	//   ....[2]....
        /*0044*/ 	.word	0x00004220


	//   ....[3]....
        /*0048*/ 	.word	0x000055e0


	//----- nvinfo : EIATTR_MAX_THREADS
	.align		4
.L_6367:
        /*004c*/ 	.byte	0x04, 0x05
        /*004e*/ 	.short	(.L_6369 - .L_6368)
.L_6368:
        /*0050*/ 	.word	0x00000080
        /*0054*/ 	.word	0x00000001
        /*0058*/ 	.word	0x00000001


	//----- nvinfo : EIATTR_CRS_STACK_SIZE
	.align		4
.L_6369:
        /*005c*/ 	.byte	0x04, 0x1e
        /*005e*/ 	.short	(.L_6371 - .L_6370)
.L_6370:
        /*0060*/ 	.word	0x00000000


	//----- nvinfo : EIATTR_CBANK_PARAM_SIZE
	.align		4
.L_6371:
        /*0064*/ 	.byte	0x03, 0x19
        /*0066*/ 	.short	0x0228


	//----- nvinfo : EIATTR_PARAM_CBANK
	.align		4
        /*0068*/ 	.byte	0x04, 0x0a
        /*006a*/ 	.short	(.L_6373 - .L_6372)
	.align		4
.L_6372:
        /*006c*/ 	.word	index@(.nv.constant0._ZN2at6native18elementwise_kernelILi128ELi4EZNS0_22gpu_kernel_impl_nocastIZZZNS0_17clamp_kernel_cudaERNS_18TensorIteratorBaseERKN3c106ScalarES8_ENKUlvE_clEvENKUlvE6_clEvEUlNS5_4HalfEE_EEvS4_RKT_EUliE_EEviT1_)
        /*0070*/ 	.short	0x0380
        /*0072*/ 	.short	0x0228


	//----- nvinfo : EIATTR_SW_WAR
	.align		4
.L_6373:
        /*0074*/ 	.byte	0x04, 0x36
        /*0076*/ 	.short	(.L_6375 - .L_6374)
.L_6374:
        /*0078*/ 	.word	0x00000008
.L_6375:


//--------------------- .nv.info._ZN2at6native27unrolled_elementwise_kernelIZZZNS0_17clamp_kernel_cudaERNS_18TensorIteratorBaseERKN3c106ScalarES7_ENKUlvE_clEvENKUlvE6_clEvEUlNS4_4HalfEE_St5arrayIPcLm2EELi4E23TrivialOffsetCalculatorILi1EjESG_NS0_6memory15LoadWithoutCastENSH_16StoreWithoutCastEEEviT_T0_T2_T3_T4_T5_ --------------------------
	.section	.nv.info._ZN2at6native27unrolled_elementwise_kernelIZZZNS0_17clamp_kernel_cudaERNS_18TensorIteratorBaseERKN3c106ScalarES7_ENKUlvE_clEvENKUlvE6_clEvEUlNS4_4HalfEE_St5arrayIPcLm2EELi4E23TrivialOffsetCalculatorILi1EjESG_NS0_6memory15LoadWithoutCastENSH_16StoreWithoutCastEEEviT_T0_T2_T3_T4_T5_,"",@"SHT_CUDA_INFO"
	.sectionflags	@""
	.align	4


	//----- nvinfo : EIATTR_CUDA_API_VERSION
	.align		4
        /*0000*/ 	.byte	0x04, 0x37
        /*0002*/ 	.short	(.L_6377 - .L_6376)
.L_6376:
        /*0004*/ 	.word	0x00000082


	//----- nvinfo : EIATTR_KPARAM_INFO
	.align		4
.L_6377:
        /*0008*/ 	.byte	0x04, 0x17
        /*000a*/ 	.short	(.L_6379 - .L_6378)
.L_6378:
        /*000c*/ 	.word	0x00000000
        /*0010*/ 	.short	0x0006
        /*0012*/ 	.short	0x002b
        /*0014*/ 	.byte	0x00, 0xf0, 0x05, 0x00


	//----- nvinfo : EIATTR_KPARAM_INFO
	.align		4
.L_6379:
        /*0018*/ 	.byte	0x04, 0x17
        /*001a*/ 	.short	(.L_6381 - .L_6380)
.L_6380:
        /*001c*/ 	.word	0x00000000
        /*0020*/ 	.short	0x0005
        /*0022*/ 	.short	0x002a
        /*0024*/ 	.byte	0x00, 0xf0, 0x05, 0x00


	//----- nvinfo : EIATTR_KPARAM_INFO
	.align		4
.L_6381:
        /*0028*/ 	.byte	0x04, 0x17
        /*002a*/ 	.short	(.L_6383 - .L_6382)
.L_6382:
        /*002c*/ 	.word	0x00000000
        /*0030*/ 	.short	0x0004
        /*0032*/ 	.short	0x0029
        /*0034*/ 	.byte	0x00, 0xf0, 0x05, 0x00


	//----- nvinfo : EIATTR_KPARAM_INFO
	.align		4
.L_6383:
        /*0038*/ 	.byte	0x04, 0x17
        /*003a*/ 	.short	(.L_6385 - .L_6384)
.L_6384:
        /*003c*/ 	.word	0x00000000
        /*0040*/ 	.short	0x0003
        /*0042*/ 	.short	0x0028
        /*0044*/ 	.byte	0x00, 0xf0, 0x05, 0x00


	//----- nvinfo : EIATTR_KPARAM_INFO
	.align		4
.L_6385:
        /*0048*/ 	.byte	0x04, 0x17
        /*004a*/ 	.short	(.L_6387 - .L_6386)
.L_6386:
        /*004c*/ 	.word	0x00000000
        /*0050*/ 	.short	0x0002
        /*0052*/ 	.short	0x0018
        /*0054*/ 	.byte	0x00, 0xf0, 0x41, 0x00


	//----- nvinfo : EIATTR_KPARAM_INFO
	.align		4
.L_6387:
        /*0058*/ 	.byte	0x04, 0x17
        /*005a*/ 	.short	(.L_6389 - .L_6388)
.L_6388:
        /*005c*/ 	.word	0x00000000
        /*0060*/ 	.short	0x0001
        /*0062*/ 	.short	0x0008
        /*0064*/ 	.byte	0x00, 0xf0, 0x41, 0x00


	//----- nvinfo : EIATTR_KPARAM_INFO
	.align		4
.L_6389:
        /*0068*/ 	.byte	0x04, 0x17
        /*006a*/ 	.short	(.L_6391 - .L_6390)
.L_6390:
        /*006c*/ 	.word	0x00000000
        /*0070*/ 	.short	0x0000
        /*0072*/ 	.short	0x0000
        /*0074*/ 	.byte	0x00, 0xf0, 0x11, 0x00


	//----- nvinfo : EIATTR_SPARSE_MMA_MASK
	.align		4
.L_6391:
        /*0078*/ 	.byte	0x03, 0x50
        /*007a*/ 	.short	0x0000


	//----- nvinfo : EIATTR_MAXREG_COUNT
	.align		4
        /*007c*/ 	.byte	0x03, 0x1b
        /*007e*/ 	.short	0x00ff


	//----- nvinfo : EIATTR_MERCURY_ISA_VERSION
	.align		4
        /*0080*/ 	.byte	0x03, 0x5f
        /*0082*/ 	.short	0x0101


	//----- nvinfo : EIATTR_VRC_CTA_INIT_COUNT
	.align		4
        /*0084*/ 	.byte	0x02, 0x4a
	.zero		1
	.zero		1


	//----- nvinfo : EIATTR_EXIT_INSTR_OFFSETS
	.align		4
        /*0088*/ 	.byte	0x04, 0x1c
        /*008a*/ 	.short	(.L_6393 - .L_6392)


	//   ....[0]....
.L_6392:
        /*008c*/ 	.word	0x00000710


	//   ....[1]....
        /*0090*/ 	.word	0x00000760


	//----- nvinfo : EIATTR_MAX_THREADS
	.align		4
.L_6393:
        /*0094*/ 	.byte	0x04, 0x05
        /*0096*/ 	.short	(.L_6395 - .L_6394)
.L_6394:
        /*0098*/ 	.word	0x00000080
        /*009c*/ 	.word	0x00000001
        /*00a0*/ 	.word	0x00000001


	//----- nvinfo : EIATTR_CRS_STACK_SIZE
	.align		4
.L_6395:
        /*00a4*/ 	.byte	0x04, 0x1e
        /*00a6*/ 	.short	(.L_6397 - .L_6396)
.L_6396:
        /*00a8*/ 	.word	0x00000000


	//----- nvinfo : EIATTR_CBANK_PARAM_SIZE
	.align		4
.L_6397:
        /*00ac*/ 	.byte	0x03, 0x19
        /*00ae*/ 	.short	0x002c


	//----- nvinfo : EIATTR_PARAM_CBANK
	.align		4
        /*00b0*/ 	.byte	0x04, 0x0a
        /*00b2*/ 	.short	(.L_6399 - .L_6398)
	.align		4
.L_6398:
        /*00b4*/ 	.word	index@(.nv.constant0._ZN2at6native27unrolled_elementwise_kernelIZZZNS0_17clamp_kernel_cudaERNS_18TensorIteratorBaseERKN3c106ScalarES7_ENKUlvE_clEvENKUlvE6_clEvEUlNS4_4HalfEE_St5arrayIPcLm2EELi4E23TrivialOffsetCalculatorILi1EjESG_NS0_6memory15LoadWithoutCastENSH_16StoreWithoutCastEEEviT_T0_T2_T3_T4_T5_)
        /*00b8*/ 	.short	0x0380
        /*00ba*/ 	.short	0x002c


	//----- nvinfo : EIATTR_SW_WAR
	.align		4
.L_6399:
        /*00bc*/ 	.byte	0x04, 0x36
        /*00be*/ 	.short	(.L_6401 - .L_6400)
.L_6400:
        /*00c0*/ 	.word	0x00000008
.L_6401:


//--------------------- .nv.info._ZN2at6native29vectorized_elementwise_kernelILi2EZZZNS0_17clamp_kernel_cudaERNS_18TensorIteratorBaseERKN3c106ScalarES7_ENKUlvE_clEvENKUlvE6_clEvEUlNS4_4HalfEE_St5arrayIPcLm2EEEEviT0_T1_ --------------------------
	.section	.nv.info._ZN2at6native29vectorized_elementwise_kernelILi2EZZZNS0_17clamp_kernel_cudaERNS_18TensorIteratorBaseERKN3c106ScalarES7_ENKUlvE_clEvENKUlvE6_clEvEUlNS4_4HalfEE_St5arrayIPcLm2EEEEviT0_T1_,"",@"SHT_CUDA_INFO"
	.sectionflags	@""
	.align	4


	//----- nvinfo : EIATTR_CUDA_API_VERSION
	.align		4
        /*0000*/ 	.byte	0x04, 0x37
        /*0002*/ 	.short	(.L_6403 - .L_6402)
.L_6402:
        /*0004*/ 	.word	0x00000082


	//----- nvinfo : EIATTR_KPARAM_INFO
	.align		4
.L_6403:
        /*0008*/ 	.byte	0x04, 0x17
        /*000a*/ 	.short	(.L_6405 - .L_6404)
.L_6404:
        /*000c*/ 	.word	0x00000000
        /*0010*/ 	.short	0x0002
        /*0012*/ 	.short	0x0018
        /*0014*/ 	.byte	0x00, 0xf0, 0x41, 0x00


	//----- nvinfo : EIATTR_KPARAM_INFO
	.align		4
.L_6405:
        /*0018*/ 	.byte	0x04, 0x17
        /*001a*/ 	.short	(.L_6407 - .L_6406)
.L_6406:
        /*001c*/ 	.word	0x00000000
        /*0020*/ 	.short	0x0001
        /*0022*/ 	.short	0x0008
        /*0024*/ 	.byte	0x00, 0xf0, 0x41, 0x00


	//----- nvinfo : EIATTR_KPARAM_INFO
	.align		4
.L_6407:
        /*0028*/ 	.byte	0x04, 0x17
        /*002a*/ 	.short	(.L_6409 - .L_6408)
.L_6408:
        /*002c*/ 	.word	0x00000000
        /*0030*/ 	.short	0x0000
        /*0032*/ 	.short	0x0000
        /*0034*/ 	.byte	0x00, 0xf0, 0x11, 0x00


	//----- nvinfo : EIATTR_SPARSE_MMA_MASK
	.align		4
.L_6409:
        /*0038*/ 	.byte	0x03, 0x50
        /*003a*/ 	.short	0x0000


	//----- nvinfo : EIATTR_MAXREG_COUNT
	.align		4
        /*003c*/ 	.byte	0x03, 0x1b
        /*003e*/ 	.short	0x00ff


	//----- nvinfo : EIATTR_MERCURY_ISA_VERSION
	.align		4
        /*0040*/ 	.byte	0x03, 0x5f
        /*0042*/ 	.short	0x0101


	//----- nvinfo : EIATTR_VRC_CTA_INIT_COUNT
	.align		4
        /*0044*/ 	.byte	0x02, 0x4a
	.zero		1
	.zero		1


	//----- nvinfo : EIATTR_EXIT_INSTR_OFFSETS
	.align		4
        /*0048*/ 	.byte	0x04, 0x1c
        /*004a*/ 	.short	(.L_6411 - .L_6410)


	//   ....[0]....
.L_6410:
        /*004c*/ 	.word	0x00000ed0


	//   ....[1]....
        /*0050*/ 	.word	0x00000f20


	//   ....[2]....
        /*0054*/ 	.word	0x00001550


	//----- nvinfo : EIATTR_MAX_THREADS
	.align		4
.L_6411:
        /*0058*/ 	.byte	0x04, 0x05
        /*005a*/ 	.short	(.L_6413 - .L_6412)
.L_6412:
        /*005c*/ 	.word	0x00000080
        /*0060*/ 	.word	0x00000001
        /*0064*/ 	.word	0x00000001


	//----- nvinfo : EIATTR_CRS_STACK_SIZE
	.align		4
.L_6413:
        /*0068*/ 	.byte	0x04, 0x1e
        /*006a*/ 	.short	(.L_6415 - .L_6414)
.L_6414:
        /*006c*/ 	.word	0x00000000


	//----- nvinfo : EIATTR_CBANK_PARAM_SIZE
	.align		4
.L_6415:
        /*0070*/ 	.byte	0x03, 0x19
        /*0072*/ 	.short	0x0028


	//----- nvinfo : EIATTR_PARAM_CBANK
	.align		4
        /*0074*/ 	.byte	0x04, 0x0a
        /*0076*/ 	.short	(.L_6417 - .L_6416)
	.align		4
.L_6416:
        /*0078*/ 	.word	index@(.nv.constant0._ZN2at6native29vectorized_elementwise_kernelILi2EZZZNS0_17clamp_kernel_cudaERNS_18TensorIteratorBaseERKN3c106ScalarES7_ENKUlvE_clEvENKUlvE6_clEvEUlNS4_4HalfEE_St5arrayIPcLm2EEEEviT0_T1_)
        /*007c*/ 	.short	0x0380
        /*007e*/ 	.short	0x0028


	//----- nvinfo : EIATTR_SW_WAR
	.align		4
.L_6417:
        /*0080*/ 	.byte	0x04, 0x36
        /*0082*/ 	.short	(.L_6419 - .L_6418)
.L_6418:
        /*0084*/ 	.word	0x00000008
.L_6419:


//--------------------- .nv.info._ZN2at6native29vectorized_elementwise_kernelILi4EZZZNS0_17clamp_kernel_cudaERNS_18TensorIteratorBaseERKN3c106ScalarES7_ENKUlvE_clEvENKUlvE6_clEvEUlNS4_4HalfEE_St5arrayIPcLm2EEEEviT0_T1_ --------------------------
	.section	.nv.info._ZN2at6native29vectorized_elementwise_kernelILi4EZZZNS0_17clamp_kernel_cudaERNS_18TensorIteratorBaseERKN3c106ScalarES7_ENKUlvE_clEvENKUlvE6_clEvEUlNS4_4HalfEE_St5arrayIPcLm2EEEEviT0_T1_,"",@"SHT_CUDA_INFO"
	.sectionflags	@""
	.align	4


	//----- nvinfo : EIATTR_CUDA_API_VERSION
	.align		4
        /*0000*/ 	.byte	0x04, 0x37
        /*0002*/ 	.short	(.L_6421 - .L_6420)
.L_6420:
        /*0004*/ 	.word	0x00000082


	//----- nvinfo : EIATTR_KPARAM_INFO
	.align		4
.L_6421:
        /*0008*/ 	.byte	0x04, 0x17
        /*000a*/ 	.short	(.L_6423 - .L_6422)
.L_6422:
        /*000c*/ 	.word	0x00000000
        /*0010*/ 	.short	0x0002
        /*0012*/ 	.short	0x0018
        /*0014*/ 	.byte	0x00, 0xf0, 0x41, 0x00


	//----- nvinfo : EIATTR_KPARAM_INFO
	.align		4
.L_6423:
        /*0018*/ 	.byte	0x04, 0x17
        /*001a*/ 	.short	(.L_6425 - .L_6424)
.L_6424:
        /*001c*/ 	.word	0x00000000
        /*0020*/ 	.short	0x0001
        /*0022*/ 	.short	0x0008
        /*0024*/ 	.byte	0x00, 0xf0, 0x41, 0x00


	//----- nvinfo : EIATTR_KPARAM_INFO
	.align		4
.L_6425:
        /*0028*/ 	.byte	0x04, 0x17
        /*002a*/ 	.short	(.L_6427 - .L_6426)
.L_6426:
        /*002c*/ 	.word	0x00000000
        /*0030*/ 	.short	0x0000
        /*0032*/ 	.short	0x0000
        /*0034*/ 	.byte	0x00, 0xf0, 0x11, 0x00


	//----- nvinfo : EIATTR_SPARSE_MMA_MASK
	.align		4
.L_6427:
        /*0038*/ 	.byte	0x03, 0x50
        /*003a*/ 	.short	0x0000


	//----- nvinfo : EIATTR_MAXREG_COUNT
	.align		4
        /*003c*/ 	.byte	0x03, 0x1b
        /*003e*/ 	.short	0x00ff


	//----- nvinfo : EIATTR_MERCURY_ISA_VERSION
	.align		4
        /*0040*/ 	.byte	0x03, 0x5f
        /*0042*/ 	.short	0x0101


	//----- nvinfo : EIATTR_VRC_CTA_INIT_COUNT
	.align		4
        /*0044*/ 	.byte	0x02, 0x4a
	.zero		1
	.zero		1


	//----- nvinfo : EIATTR_EXIT_INSTR_OFFSETS
	.align		4
        /*0048*/ 	.byte	0x04, 0x1c
        /*004a*/ 	.short	(.L_6429 - .L_6428)


	//   ....[0]....
.L_6428:
        /*004c*/ 	.word	0x00000ed0


	//   ....[1]....
        /*0050*/ 	.word	0x00000f20


	//   ....[2]....
        /*0054*/ 	.word	0x00001520


	//----- nvinfo : EIATTR_MAX_THREADS
	.align		4
.L_6429:
        /*0058*/ 	.byte	0x04, 0x05
        /*005a*/ 	.short	(.L_6431 - .L_6430)
.L_6430:
        /*005c*/ 	.word	0x00000080
        /*0060*/ 	.word	0x00000001
        /*0064*/ 	.word	0x00000001


	//----- nvinfo : EIATTR_CRS_STACK_SIZE
	.align		4
.L_6431:
        /*0068*/ 	.byte	0x04, 0x1e
        /*006a*/ 	.short	(.L_6433 - .L_6432)
.L_6432:
        /*006c*/ 	.word	0x00000000


	//----- nvinfo : EIATTR_CBANK_PARAM_SIZE
	.align		4
.L_6433:
        /*0070*/ 	.byte	0x03, 0x19
        /*0072*/ 	.short	0x0028


	//----- nvinfo : EIATTR_PARAM_CBANK
	.align		4
        /*0074*/ 	.byte	0x04, 0x0a
        /*0076*/ 	.short	(.L_6435 - .L_6434)
	.align		4
.L_6434:
        /*0078*/ 	.word	index@(.nv.constant0._ZN2at6native29vectorized_elementwise_kernelILi4EZZZNS0_17clamp_kernel_cudaERNS_18TensorIteratorBaseERKN3c106ScalarES7_ENKUlvE_clEvENKUlvE6_clEvEUlNS4_4HalfEE_St5arrayIPcLm2EEEEviT0_T1_)
        /*007c*/ 	.short	0x0380
        /*007e*/ 	.short	0x0028


	//----- nvinfo : EIATTR_SW_WAR
	.align		4
.L_6435:
        /*0080*/ 	.byte	0x04, 0x36
        /*0082*/ 	.short	(.L_6437 - .L_6436)
.L_6436:
        /*0084*/ 	.word	0x00000008
.L_6437:


//--------------------- .nv.info._ZN2at6native29vectorized_elementwise_kernelILi8EZZZNS0_17clamp_kernel_cudaERNS_18TensorIteratorBaseERKN3c106ScalarES7_ENKUlvE_clEvENKUlvE6_clEvEUlNS4_4HalfEE_St5arrayIPcLm2EEEEviT0_T1_ --------------------------
	.section	.nv.info._ZN2at6native29vectorized_elementwise_kernelILi8EZZZNS0_17clamp_kernel_cudaERNS_18TensorIteratorBaseERKN3c106ScalarES7_ENKUlvE_clEvENKUlvE6_clEvEUlNS4_4HalfEE_St5arrayIPcLm2EEEEviT0_T1_,"",@"SHT_CUDA_INFO"
	.sectionflags	@""
	.align	4


	//----- nvinfo : EIATTR_CUDA_API_VERSION
	.align		4
        /*0000*/ 	.byte	0x04, 0x37
        /*0002*/ 	.short	(.L_6439 - .L_6438)
.L_6438:
        /*0004*/ 	.word	0x00000082


	//----- nvinfo : EIATTR_KPARAM_INFO
	.align		4
.L_6439:
        /*0008*/ 	.byte	0x04, 0x17
        /*000a*/ 	.short	(.L_6441 - .L_6440)
.L_6440:
        /*000c*/ 	.word	0x00000000
        /*0010*/ 	.short	0x0002
        /*0012*/ 	.short	0x0018
        /*0014*/ 	.byte	0x00, 0xf0, 0x41, 0x00


	//----- nvinfo : EIATTR_KPARAM_INFO
	.align		4
.L_6441:
        /*0018*/ 	.byte	0x04, 0x17
        /*001a*/ 	.short	(.L_6443 - .L_6442)
.L_6442:
        /*001c*/ 	.word	0x00000000
        /*0020*/ 	.short	0x0001
        /*0022*/ 	.short	0x0008
        /*0024*/ 	.byte	0x00, 0xf0, 0x41, 0x00


	//----- nvinfo : EIATTR_KPARAM_INFO
	.align		4
.L_6443:
        /*0028*/ 	.byte	0x04, 0x17
        /*002a*/ 	.short	(.L_6445 - .L_6444)
.L_6444:
        /*002c*/ 	.word	0x00000000
        /*0030*/ 	.short	0x0000
        /*0032*/ 	.short	0x0000
        /*0034*/ 	.byte	0x00, 0xf0, 0x11, 0x00


	//----- nvinfo : EIATTR_SPARSE_MMA_MASK
	.align		4
.L_6445:
        /*0038*/ 	.byte	0x03, 0x50
        /*003a*/ 	.short	0x0000


	//----- nvinfo : EIATTR_MAXREG_COUNT
	.align		4
        /*003c*/ 	.byte	0x03, 0x1b
        /*003e*/ 	.short	0x00ff


	//----- nvinfo : EIATTR_MERCURY_ISA_VERSION
	.align		4
        /*0040*/ 	.byte	0x03, 0x5f
        /*0042*/ 	.short	0x0101


	//----- nvinfo : EIATTR_VRC_CTA_INIT_COUNT
	.align		4
        /*0044*/ 	.byte	0x02, 0x4a
	.zero		1
	.zero		1


	//----- nvinfo : EIATTR_EXIT_INSTR_OFFSETS
	.align		4
        /*0048*/ 	.byte	0x04, 0x1c
        /*004a*/ 	.short	(.L_6447 - .L_6446)


	//   ....[0]....
.L_6446:
        /*004c*/ 	.word	0x00000010


	//----- nvinfo : EIATTR_MAX_THREADS
	.align		4
.L_6447:
        /*0050*/ 	.byte	0x04, 0x05
        /*0052*/ 	.short	(.L_6449 - .L_6448)
.L_6448:
        /*0054*/ 	.word	0x00000080
        /*0058*/ 	.word	0x00000001
        /*005c*/ 	.word	0x00000001


	//----- nvinfo : EIATTR_CBANK_PARAM_SIZE
	.align		4
.L_6449:
        /*0060*/ 	.byte	0x03, 0x19
        /*0062*/ 	.short	0x0028


	//----- nvinfo : EIATTR_PARAM_CBANK
	.align		4
        /*0064*/ 	.byte	0x04, 0x0a
        /*0066*/ 	.short	(.L_6451 - .L_6450)
	.align		4
.L_6450:
        /*0068*/ 	.word	index@(.nv.constant0._ZN2at6native29vectorized_elementwise_kernelILi8EZZZNS0_17clamp_kernel_cudaERNS_18TensorIteratorBaseERKN3c106ScalarES7_ENKUlvE_clEvENKUlvE6_clEvEUlNS4_4HalfEE_St5arrayIPcLm2EEEEviT0_T1_)
        /*006c*/ 	.short	0x0380
        /*006e*/ 	.short	0x0028


	//----- nvinfo : EIATTR_SW_WAR
	.align		4
.L_6451:
        /*0070*/ 	.byte	0x04, 0x36
        /*0072*/ 	.short	(.L_6453 - .L_6452)
.L_6452:
        /*0074*/ 	.word	0x00000008
.L_6453:


//--------------------- .nv.info._ZN2at6native18elementwise_kernelILi128ELi4EZNS0_15gpu_kernel_implIZZZNS0_17clamp_kernel_cudaERNS_18TensorIteratorBaseERKN3c106ScalarES8_ENKUlvE_clEvENKUlvE5_clEvEUlfE_EEvS4_RKT_EUliE_EEviT1_ --------------------------
	.section	.nv.info._ZN2at6native18elementwise_kernelILi128ELi4EZNS0_15gpu_kernel_implIZZZNS0_17clamp_kernel_cudaERNS_18TensorIteratorBaseERKN3c106ScalarES8_ENKUlvE_clEvENKUlvE5_clEvEUlfE_EEvS4_RKT_EUliE_EEviT1_,"",@"SHT_CUDA_INFO"
	.sectionflags	@""
	.align	4


	//----- nvinfo : EIATTR_CUDA_API_VERSION
	.align		4
        /*0000*/ 	.byte	0x04, 0x37
        /*0002*/ 	.short	(.L_6455 - .L_6454)
.L_6454:
        /*0004*/ 	.word	0x00000082


	//----- nvinfo : EIATTR_KPARAM_INFO
	.align		4
.L_6455:
        /*0008*/ 	.byte	0x04, 0x17
        /*000a*/ 	.short	(.L_6457 - .L_6456)
.L_6456:
        /*000c*/ 	.word	0x00000000
        /*0010*/ 	.short	0x0001
        /*0012*/ 	.short	0x0008
        /*0014*/ 	.byte	0x00, 0xf0, 0xa1, 0x08


	//----- nvinfo : EIATTR_KPARAM_INFO
	.align		4
.L_6457:
        /*0018*/ 	.byte	0x04, 0x17
        /*001a*/ 	.short	(.L_6459 - .L_6458)
.L_6458:
        /*001c*/ 	.word	0x00000000
        /*0020*/ 	.short	0x0000
        /*0022*/ 	.short	0x0000
        /*0024*/ 	.byte	0x00, 0xf0, 0x11, 0x00


	//----- nvinfo : EIATTR_SPARSE_MMA_MASK
	.align		4
.L_6459:
        /*0028*/ 	.byte	0x03, 0x50
        /*002a*/ 	.short	0x0000


	//----- nvinfo : EIATTR_MAXREG_COUNT
	.align		4
        /*002c*/ 	.byte	0x03, 0x1b
        /*002e*/ 	.short	0x0080


	//----- nvinfo : EIATTR_EXTERNS
	.align		4
        /*0030*/ 	.byte	0x04, 0x0f
        /*0032*/ 	.short	(.L_6461 - .L_6460)


	//   ....[0]....
	.align		4
.L_6460:
        /*0034*/ 	.word	index@(__assertfail)


	//----- nvinfo : EIATTR_MERCURY_ISA_VERSION
	.align		4
.L_6461:
        /*0038*/ 	.byte	0x03, 0x5f
        /*003a*/ 	.short	0x0101


	//----- nvinfo : EIATTR_VRC_CTA_INIT_COUNT
	.align		4
        /*003c*/ 	.byte	0x02, 0x4a
	.zero		1
	.zero		1


	//----- nvinfo : EIATTR_SYSCALL_OFFSETS
	.align		4
        /*0040*/ 	.byte	0x04, 0x46
        /*0042*/ 	.short	(.L_6463 - .L_6462)


	//   ....[0]....
.L_6462:
        /*0044*/ 	.word	0x00002150


	//   ....[1]....
        /*0048*/ 	.word	0x00002f40


	//   ....[2]....
        /*004c*/ 	.word	0x000051d0


	//   ....[3]....
        /*0050*/ 	.word	0x00005e20


	//   ....[4]....
        /*0054*/ 	.word	0x000081c0


	//   ....[5]....
        /*0058*/ 	.word	0x00008e10


	//   ....[6]....
        /*005c*/ 	.word	0x0000b1c0


	//   ....[7]....
        /*0060*/ 	.word	0x0000bdf0


	//----- nvinfo : EIATTR_EXIT_INSTR_OFFSETS
	.align		4
.L_6463:
        /*0064*/ 	.byte	0x04, 0x1c
        /*0066*/ 	.short	(.L_6465 - .L_6464)


	//   ....[0]....
.L_6464:
        /*0068*/ 	.word	0x000090c0


	//   ....[1]....
        /*006c*/ 	.word	0x0000b370


	//   ....[2]....
        /*0070*/ 	.word	0x0000b3b0


	//   ....[3]....
        /*0074*/ 	.word	0x0000b440


	//   ....[4]....
        /*0078*/ 	.word	0x0000b470


	//   ....[5]....
        /*007c*/ 	.word	0x0000b4a0


	//   ....[6]....
        /*0080*/ 	.word	0x0000b520


	//   ....[7]....
        /*0084*/ 	.word	0x0000b550


	//   ....[8]....
        /*0088*/ 	.word	0x0000b5e0


	//   ....[9]....
        /*008c*/ 	.word	0x0000b620


	//   ....[10]....
        /*0090*/ 	.word	0x0000b660


	//   ....[11]....
        /*0094*/ 	.word	0x0000b730


	//   ....[12]....
        /*0098*/ 	.word	0x0000b890


	//   ....[13]....
        /*009c*/ 	.word	0x0000b9f0


	//   ....[14]....
        /*00a0*/ 	.word	0x0000bb40


	//   ....[15]....
        /*00a4*/ 	.word	0x0000bb70


	//   ....[16]....
        /*00a8*/ 	.word	0x0000bba0


	//   ....[17]....
        /*00ac*/ 	.word	0x0000bc40


	//   ....[18]....
        /*00b0*/ 	.word	0x0000bc90


	//   ....[19]....
        /*00b4*/ 	.word	0x0000be00


	//   ....[20]....
        /*00b8*/ 	.word	0x0000bf00


	//   ....[21]....
        /*00bc*/ 	.word	0x0000c030


	//   ....[22]....
        /*00c0*/ 	.word	0x0000c060


	//----- nvinfo : EIATTR_MAX_THREADS
	.align		4
.L_6465:
        /*00c4*/ 	.byte	0x04, 0x05
        /*00c6*/ 	.short	(.L_6467 - .L_6466)
.L_6466:
        /*00c8*/ 	.word	0x00000080
        /*00cc*/ 	.word	0x00000001
        /*00d0*/ 	.word	0x00000001


	//----- nvinfo : EIATTR_CRS_STACK_SIZE
	.align		4
.L_6467:
        /*00d4*/ 	.byte	0x04, 0x1e
        /*00d6*/ 	.short	(.L_6469 - .L_6468)
.L_6468:
        /*00d8*/ 	.word	0x00000000


	//----- nvinfo : EIATTR_CBANK_PARAM_SIZE
	.align		4
.L_6469:
        /*00dc*/ 	.byte	0x03, 0x19
        /*00de*/ 	.short	0x0230


	//----- nvinfo : EIATTR_PARAM_CBANK
	.align		4
        /*00e0*/ 	.byte	0x04, 0x0a
        /*00e2*/ 	.short	(.L_6471 - .L_6470)
	.align		4
.L_6470:
        /*00e4*/ 	.word	index@(.nv.constant0._ZN2at6native18elementwise_kernelILi128ELi4EZNS0_15gpu_kernel_implIZZZNS0_17clamp_kernel_cudaERNS_18TensorIteratorBaseERKN3c106ScalarES8_ENKUlvE_clEvENKUlvE5_clEvEUlfE_EEvS4_RKT_EUliE_EEviT1_)
        /*00e8*/ 	.short	0x0380
        /*00ea*/ 	.short	0x0230


	//----- nvinfo : EIATTR_SW_WAR
	.align		4
.L_6471:
        /*00ec*/ 	.byte	0x04, 0x36
        /*00ee*/ 	.short	(.L_6473 - .L_6472)
.L_6472:
        /*00f0*/ 	.word	0x00000008
.L_6473:


//--------------------- .nv.info._ZN2at6native27unrolled_elementwise_kernelIZZZNS0_17clamp_kernel_cudaERNS_18TensorIteratorBaseERKN3c106ScalarES7_ENKUlvE_clEvENKUlvE5_clEvEUlfE_St5arrayIPcLm2EELi4E23TrivialOffsetCalculatorILi1EjESF_NS0_6memory12LoadWithCastILi1EEENSG_13StoreWithCastILi1EEEEEviT_T0_T2_T3_T4_T5_ --------------------------
	.section	.nv.info._ZN2at6native27unrolled_elementwise_kernelIZZZNS0_17clamp_kernel_cudaERNS_18TensorIteratorBaseERKN3c106ScalarES7_ENKUlvE_clEvENKUlvE5_clEvEUlfE_St5arrayIPcLm2EELi4E23TrivialOffsetCalculatorILi1EjESF_NS0_6memory12LoadWithCastILi1EEENSG_13StoreWithCastILi1EEEEEviT_T0_T2_T3_T4_T5_,"",@"SHT_CUDA_INFO"
	.sectionflags	@""
	.align	4


	//----- nvinfo : EIATTR_CUDA_API_VERSION
	.align		4
        /*0000*/ 	.byte	0x04, 0x37
        /*0002*/ 	.short	(.L_6475 - .L_6474)
.L_6474:
        /*0004*/ 	.word	0x00000082


	//----- nvinfo : EIATTR_KPARAM_INFO
	.align		4
.L_6475:
        /*0008*/ 	.byte	0x04, 0x17
        /*000a*/ 	.short	(.L_6477 - .L_6476)
.L_6476:
        /*000c*/ 	.word	0x00000000
        /*0010*/ 	.short	0x0006
        /*0012*/ 	.short	0x0034
        /*0014*/ 	.byte	0x00, 0xf0, 0x21, 0x00


	//----- nvinfo : EIATTR_KPARAM_INFO
	.align		4
.L_6477:
        /*0018*/ 	.byte	0x04, 0x17
        /*001a*/ 	.short	(.L_6479 - .L_6478)
.L_6478:
        /*001c*/ 	.word	0x00000000
        /*0020*/ 	.short	0x0005
        /*0022*/ 	.short	0x002c
        /*0024*/ 	.byte	0x00, 0xf0, 0x21, 0x00


	//----- nvinfo : EIATTR_KPARAM_INFO
	.align		4
.L_6479:
        /*0028*/ 	.byte	0x04, 0x17
        /*002a*/ 	.short	(.L_6481 - .L_6480)
.L_6480:
        /*002c*/ 	.word	0x00000000
        /*0030*/ 	.short	0x0004
        /*0032*/ 	.short	0x0029
        /*0034*/ 	.byte	0x00, 0xf0, 0x05, 0x00


	//----- nvinfo : EIATTR_KPARAM_INFO
	.align		4
.L_6481:
        /*0038*/ 	.byte	0x04, 0x17
        /*003a*/ 	.short	(.L_6483 - .L_6482)
.L_6482:
        /*003c*/ 	.word	0x00000000
        /*0040*/ 	.short	0x0003
        /*0042*/ 	.short	0x0028
        /*0044*/ 	.byte	0x00, 0xf0, 0x05, 0x00


	//----- nvinfo : EIATTR_KPARAM_INFO
	.align		4
.L_6483:
        /*0048*/ 	.byte	0x04, 0x17
        /*004a*/ 	.short	(.L_6485 - .L_6484)
.L_6484:
        /*004c*/ 	.word	0x00000000
        /*0050*/ 	.short	0x0002
        /*0052*/ 	.short	0x0018
        /*0054*/ 	.byte	0x00, 0xf0, 0x41, 0x00


	//----- nvinfo : EIATTR_KPARAM_INFO
	.align		4
.L_6485:
        /*0058*/ 	.byte	0x04, 0x17
        /*005a*/ 	.short	(.L_6487 - .L_6486)
.L_6486:
        /*005c*/ 	.word	0x00000000
        /*0060*/ 	.short	0x0001
        /*0062*/ 	.short	0x0008
        /*0064*/ 	.byte	0x00, 0xf0, 0x41, 0x00


	//----- nvinfo : EIATTR_KPARAM_INFO
	.align		4
.L_6487:
        /*0068*/ 	.byte	0x04, 0x17
        /*006a*/ 	.short	(.L_6489 - .L_6488)
.L_6488:
        /*006c*/ 	.word	0x00000000
        /*0070*/ 	.short	0x0000
        /*0072*/ 	.short	0x0000
        /*0074*/ 	.byte	0x00, 0xf0, 0x11, 0x00


	//----- nvinfo : EIATTR_SPARSE_MMA_MASK
	.align		4
.L_6489:
        /*0078*/ 	.byte	0x03, 0x50
        /*007a*/ 	.short	0x0000


	//----- nvinfo : EIATTR_MAXREG_COUNT
	.align		4
        /*007c*/ 	.byte	0x03, 0x1b
        /*007e*/ 	.short	0x00ff


	//----- nvinfo : EIATTR_EXTERNS
	.align		4
        /*0080*/ 	.byte	0x04, 0x0f
        /*0082*/ 	.short	(.L_6491 - .L_6490)


	//   ....[0]....
	.align		4
.L_6490:
        /*0084*/ 	.word	index@(__assertfail)


	//----- nvinfo : EIATTR_MERCURY_ISA_VERSION
	.align		4
.L_6491:
        /*0088*/ 	.byte	0x03, 0x5f
        /*008a*/ 	.short	0x0101


	//----- nvinfo : EIATTR_VRC_CTA_INIT_COUNT
	.align		4
        /*008c*/ 	.byte	0x02, 0x4a
	.zero		1
	.zero		1


	//----- nvinfo : EIATTR_SYSCALL_OFFSETS
	.align		4
        /*0090*/ 	.byte	0x04, 0x46
        /*0092*/ 	.short	(.L_6493 - .L_6492)


	//   ....[0]....
.L_6492:
        /*0094*/ 	.word	0x00000e50


	//   ....[1]....
        /*0098*/ 	.word	0x00001dd0


	//   ....[2]....
        /*009c*/ 	.word	0x00002cd0


	//   ....[3]....
        /*00a0*/ 	.word	0x00003bb0


	//   ....[4]....
        /*00a4*/ 	.word	0x00004c40


	//   ....[5]....
        /*00a8*/ 	.word	0x000059e0


	//   ....[6]....
        /*00ac*/ 	.word	0x00006840


	//   ....[7]....
        /*00b0*/ 	.word	0x000076a0


	//----- nvinfo : EIATTR_EXIT_INSTR_OFFSETS
	.align		4
.L_6493:
        /*00b4*/ 	.byte	0x04, 0x1c
        /*00b6*/ 	.short	(.L_6495 - .L_6494)


	//   ....[0]....
.L_6494:
        /*00b8*/ 	.word	0x00006ae0


	//   ....[1]....
        /*00bc*/ 	.word	0x00006c20


	//   ....[2]....
        /*00c0*/ 	.word	0x00006c60


	//   ....[3]....
        /*00c4*/ 	.word	0x00006cf0


	//   ....[4]....
        /*00c8*/ 	.word	0x00006d20


	//   ....[5]....
        /*00cc*/ 	.word	0x00006d50


	//   ....[6]....
        /*00d0*/ 	.word	0x00006dd0


	//   ....[7]....
        /*00d4*/ 	.word	0x00006e00


	//   ....[8]....
        /*00d8*/ 	.word	0x00006e90


	//   ....[9]....
        /*00dc*/ 	.word	0x00006ed0


	//   ....[10]....
        /*00e0*/ 	.word	0x00006f10


	//   ....[11]....
        /*00e4*/ 	.word	0x00006fe0


	//   ....[12]....
        /*00e8*/ 	.word	0x00007140


	//   ....[13]....
        /*00ec*/ 	.word	0x000072a0


	//   ....[14]....
        /*00f0*/ 	.word	0x000073f0


	//   ....[15]....
        /*00f4*/ 	.word	0x00007420


	//   ....[16]....
        /*00f8*/ 	.word	0x00007450


	//   ....[17]....
        /*00fc*/ 	.word	0x000074f0


	//   ....[18]....
        /*0100*/ 	.word	0x00007540


	//   ....[19]....
        /*0104*/ 	.word	0x000076b0


	//   ....[20]....
        /*0108*/ 	.word	0x000077b0


	//   ....[21]....
        /*010c*/ 	.word	0x000078e0


	//   ....[22]....
        /*0110*/ 	.word	0x00007910


	//----- nvinfo : EIATTR_MAX_THREADS
	.align		4
.L_6495:
        /*0114*/ 	.byte	0x04, 0x05
        /*0116*/ 	.short	(.L_6497 - .L_6496)
.L_6496:
        /*0118*/ 	.word	0x00000080
        /*011c*/ 	.word	0x00000001
        /*0120*/ 	.word	0x00000001


	//----- nvinfo : EIATTR_CRS_STACK_SIZE
	.align		4
.L_6497:
        /*0124*/ 	.byte	0x04, 0x1e
        /*0126*/ 	.short	(.L_6499 - .L_6498)
.L_6498:
        /*0128*/ 	.word	0x00000000


	//----- nvinfo : EIATTR_CBANK_PARAM_SIZE
	.align		4
.L_6499:
        /*012c*/ 	.byte	0x03, 0x19
        /*012e*/ 	.short	0x003c


	//----- nvinfo : EIATTR_PARAM_CBANK
	.align		4
        /*0130*/ 	.byte	0x04, 0x0a
        /*0132*/ 	.short	(.L_6501 - .L_6500)
	.align		4
.L_6500:
        /*0134*/ 	.word	index@(.nv.constant0._ZN2at6native27unrolled_elementwise_kernelIZZZNS0_17clamp_kernel_cudaERNS_18TensorIteratorBaseERKN3c106ScalarES7_ENKUlvE_clEvENKUlvE5_clEvEUlfE_St5arrayIPcLm2EELi4E23TrivialOffsetCalculatorILi1EjESF_NS0_6memory12LoadWithCastILi1EEENSG_13StoreWithCastILi1EEEEEviT_T0_T2_T3_T4_T5_)
        /*0138*/ 	.short	0x0380
        /*013a*/ 	.short	0x003c


	//----- nvinfo : EIATTR_SW_WAR
	.align		4
.L_6501:
        /*013c*/ 	.byte	0x04, 0x36
        /*013e*/ 	.short	(.L_6503 - .L_6502)
.L_6502:
        /*0140*/ 	.word	0x00000008
.L_6503:


//--------------------- .nv.info._ZN2at6native18elementwise_kernelILi128ELi2EZNS0_22gpu_kernel_impl_nocastIZZZNS0_17clamp_kernel_cudaERNS_18TensorIteratorBaseERKN3c106ScalarES8_ENKUlvE_clEvENKUlvE5_clEvEUlfE_EEvS4_RKT_EUliE_EEviT1_ --------------------------
	.section	.nv.info._ZN2at6native18elementwise_kernelILi128ELi2EZNS0_22gpu_kernel_impl_nocastIZZZNS0_17clamp_kernel_cudaERNS_18TensorIteratorBaseERKN3c106ScalarES8_ENKUlvE_clEvENKUlvE5_clEvEUlfE_EEvS4_RKT_EUliE_EEviT1_,"",@"SHT_CUDA_INFO"
	.sectionflags	@""
	.align	4


	//----- nvinfo : EIATTR_CUDA_API_VERSION
	.align		4
        /*0000*/ 	.byte	0x04, 0x37
        /*0002*/ 	.short	(.L_6505 - .L_6504)
.L_6504:
        /*0004*/ 	.word	0x00000082


	//----- nvinfo : EIATTR_KPARAM_INFO
	.align		4
.L_6505:
        /*0008*/ 	.byte	0x04, 0x17
        /*000a*/ 	.short	(.L_6507 - .L_6506)
.L_6506:
        /*000c*/ 	.word	0x00000000
        /*0010*/ 	.short	0x0001
        /*0012*/ 	.short	0x0008
        /*0014*/ 	.byte	0x00, 0xf0, 0x81, 0x08


	//----- nvinfo : EIATTR_KPARAM_INFO
	.align		4
.L_6507:
        /*0018*/ 	.byte	0x04, 0x17
        /*001a*/ 	.short	(.L_6509 - .L_6508)
.L_6508:
        /*001c*/ 	.word	0x00000000
        /*0020*/ 	.short	0x0000
        /*0022*/ 	.short	0x0000
        /*0024*/ 	.byte	0x00, 0xf0, 0x11, 0x00


	//----- nvinfo : EIATTR_SPARSE_MMA_MASK
	.align		4
.L_6509:
        /*0028*/ 	.byte	0x03, 0x50
        /*002a*/ 	.short	0x0000


	//----- nvinfo : EIATTR_MAXREG_COUNT
	.align		4
        /*002c*/ 	.byte	0x03, 0x1b
        /*002e*/ 	.short	0x0080


	//----- nvinfo : EIATTR_MERCURY_ISA_VERSION
	.align		4
        /*0030*/ 	.byte	0x03, 0x5f
        /*0032*/ 	.short	0x0101


	//----- nvinfo : EIATTR_VRC_CTA_INIT_COUNT
	.align		4
        /*0034*/ 	.byte	0x02, 0x4a
	.zero		1
	.zero		1


	//----- nvinfo : EIATTR_EXIT_INSTR_OFFSETS
	.align		4
        /*0038*/ 	.byte	0x04, 0x1c
        /*003a*/ 	.short	(.L_6511 - .L_6510)


	//   ....[0]....
.L_6510:
        /*003c*/ 	.word	0x00000180


	//   ....[1]....
        /*0040*/ 	.word	0x00000210


	//   ....[2]....
        /*0044*/ 	.word	0x00001610


	//   ....[3]....
        /*0048*/ 	.word	0x00002970


	//----- nvinfo : EIATTR_MAX_THREADS
	.align		4
.L_6511:
        /*004c*/ 	.byte	0x04, 0x05
        /*004e*/ 	.short	(.L_6513 - .L_6512)
.L_6512:
        /*0050*/ 	.word	0x00000080
        /*0054*/ 	.word	0x00000001
        /*0058*/ 	.word	0x00000001


	//----- nvinfo : EIATTR_CRS_STACK_SIZE
	.align		4
.L_6513:
        /*005c*/ 	.byte	0x04, 0x1e
        /*005e*/ 	.short	(.L_6515 - .L_6514)
.L_6514:
        /*0060*/ 	.word	0x00000000


	//----- nvinfo : EIATTR_CBANK_PARAM_SIZE
	.align		4
.L_6515:
        /*0064*/ 	.byte	0x03, 0x19
        /*0066*/ 	.short	0x0228


	//----- nvinfo : EIATTR_PARAM_CBANK
	.align		4
        /*0068*/ 	.byte	0x04, 0x0a
        /*006a*/ 	.short	(.L_6517 - .L_6516)
	.align		4
.L_6516:
        /*006c*/ 	.word	index@(.nv.constant0._ZN2at6native18elementwise_kernelILi128ELi2EZNS0_22gpu_kernel_impl_nocastIZZZNS0_17clamp_kernel_cudaERNS_18TensorIteratorBaseERKN3c106ScalarES8_ENKUlvE_clEvENKUlvE5_clEvEUlfE_EEvS4_RKT_EUliE_EEviT1_)
        /*0070*/ 	.short	0x0380
        /*0072*/ 	.short	0x0228


	//----- nvinfo : EIATTR_SW_WAR
	.align		4
.L_6517:
        /*0074*/ 	.byte	0x04, 0x36
        /*0076*/ 	.short	(.L_6519 - .L_6518)
.L_6518:
        /*0078*/ 	.word	0x00000008
.L_6519:


//--------------------- .nv.info._ZN2at6native27unrolled_elementwise_kernelIZZZNS0_17clamp_kernel_cudaERNS_18TensorIteratorBaseERKN3c106ScalarES7_ENKUlvE_clEvENKUlvE5_clEvEUlfE_St5arrayIPcLm2EELi4E23TrivialOffsetCalculatorILi1EjESF_NS0_6memory15LoadWithoutCastENSG_16StoreWithoutCastEEEviT_T0_T2_T3_T4_T5_ --------------------------
	.section	.nv.info._ZN2at6native27unrolled_elementwise_kernelIZZZNS0_17clamp_kernel_cudaERNS_18TensorIteratorBaseERKN3c106ScalarES7_ENKUlvE_clEvENKUlvE5_clEvEUlfE_St5arrayIPcLm2EELi4E23TrivialOffsetCalculatorILi1EjESF_NS0_6memory15LoadWithoutCastENSG_16StoreWithoutCastEEEviT_T0_T2_T3_T4_T5_,"",@"SHT_CUDA_INFO"
	.sectionflags	@""
	.align	4


	//----- nvinfo : EIATTR_CUDA_API_VERSION
	.align		4
        /*0000*/ 	.byte	0x04, 0x37
        /*0002*/ 	.short	(.L_6521 - .L_6520)
.L_6520:
        /*0004*/ 	.word	0x00000082


	//----- nvinfo : EIATTR_KPARAM_INFO
	.align		4
.L_6521:
        /*0008*/ 	.byte	0x04, 0x17
        /*000a*/ 	.short	(.L_6523 - .L_6522)
.L_6522:
        /*000c*/ 	.word	0x00000000
        /*0010*/ 	.short	0x0006
        /*0012*/ 	.short	0x002b
        /*0014*/ 	.byte	0x00, 0xf0, 0x05, 0x00


	//----- nvinfo : EIATTR_KPARAM_INFO
	.align		4
.L_6523:
        /*0018*/ 	.byte	0x04, 0x17
        /*001a*/ 	.short	(.L_6525 - .L_6524)
.L_6524:
        /*001c*/ 	.word	0x00000000
        /*0020*/ 	.short	0x0005
        /*0022*/ 	.short	0x002a
        /*0024*/ 	.byte	0x00, 0xf0, 0x05, 0x00


	//----- nvinfo : EIATTR_KPARAM_INFO
	.align		4
.L_6525:
        /*0028*/ 	.byte	0x04, 0x17
        /*002a*/ 	.short	(.L_6527 - .L_6526)
.L_6526:
        /*002c*/ 	.word	0x00000000
        /*0030*/ 	.short	0x0004
        /*0032*/ 	.short	0x0029
        /*0034*/ 	.byte	0x00, 0xf0, 0x05, 0x00


	//----- nvinfo : EIATTR_KPARAM_INFO
	.align		4
.L_6527:
        /*0038*/ 	.byte	0x04, 0x17
        /*003a*/ 	.short	(.L_6529 - .L_6528)
.L_6528:
        /*003c*/ 	.word	0x00000000
        /*0040*/ 	.short	0x0003
        /*0042*/ 	.short	0x0028
        /*0044*/ 	.byte	0x00, 0xf0, 0x05, 0x00


	//----- nvinfo : EIATTR_KPARAM_INFO
	.align		4
.L_6529:
        /*0048*/ 	.byte	0x04, 0x17
        /*004a*/ 	.short	(.L_6531 - .L_6530)
.L_6530:
        /*004c*/ 	.word	0x00000000
        /*0050*/ 	.short	0x0002
        /*0052*/ 	.short	0x0018
        /*0054*/ 	.byte	0x00, 0xf0, 0x41, 0x00


	//----- nvinfo : EIATTR_KPARAM_INFO
	.align		4
.L_6531:
        /*0058*/ 	.byte	0x04, 0x17
        /*005a*/ 	.short	(.L_6533 - .L_6532)
.L_6532:
        /*005c*/ 	.word	0x00000000
        /*0060*/ 	.short	0x0001
        /*0062*/ 	.short	0x0008
        /*0064*/ 	.byte	0x00, 0xf0, 0x41, 0x00


	//----- nvinfo : EIATTR_KPARAM_INFO
	.align		4
.L_6533:
        /*0068*/ 	.byte	0x04, 0x17
        /*006a*/ 	.short	(.L_6535 - .L_6534)
.L_6534:
        /*006c*/ 	.word	0x00000000
        /*0070*/ 	.short	0x0000
        /*0072*/ 	.short	0x0000
        /*0074*/ 	.byte	0x00, 0xf0, 0x11, 0x00


	//----- nvinfo : EIATTR_SPARSE_MMA_MASK
	.align		4
.L_6535:
        /*0078*/ 	.byte	0x03, 0x50
        /*007a*/ 	.short	0x0000


	//----- nvinfo : EIATTR_MAXREG_COUNT
	.align		4
        /*007c*/ 	.byte	0x03, 0x1b
        /*007e*/ 	.short	0x00ff


	//----- nvinfo : EIATTR_MERCURY_ISA_VERSION
	.align		4
        /*0080*/ 	.byte	0x03, 0x5f
        /*0082*/ 	.short	0x0101


	//----- nvinfo : EIATTR_VRC_CTA_INIT_COUNT
	.align		4
        /*0084*/ 	.byte	0x02, 0x4a
	.zero		1
	.zero		1


	//----- nvinfo : EIATTR_EXIT_INSTR_OFFSETS
	.align		4
        /*0088*/ 	.byte	0x04, 0x1c
        /*008a*/ 	.short	(.L_6537 - .L_6536)


	//   ....[0]....
.L_6536:
        /*008c*/ 	.word	0x00000530


	//   ....[1]....
        /*0090*/ 	.word	0x000005e0


	//----- nvinfo : EIATTR_MAX_THREADS
	.align		4
.L_6537:
        /*0094*/ 	.byte	0x04, 0x05
        /*0096*/ 	.short	(.L_6539 - .L_6538)
.L_6538:
        /*0098*/ 	.word	0x00000080
        /*009c*/ 	.word	0x00000001
        /*00a0*/ 	.word	0x00000001


	//----- nvinfo : EIATTR_CRS_STACK_SIZE
	.align		4
.L_6539:
        /*00a4*/ 	.byte	0x04, 0x1e
        /*00a6*/ 	.short	(.L_6541 - .L_6540)
.L_6540:
        /*00a8*/ 	.word	0x00000000


	//----- nvinfo : EIATTR_CBANK_PARAM_SIZE
	.align		4
.L_6541:
        /*00ac*/ 	.byte	0x03, 0x19
        /*00ae*/ 	.short	0x002c


	//----- nvinfo : EIATTR_PARAM_CBANK
	.align		4
        /*00b0*/ 	.byte	0x04, 0x0a
        /*00b2*/ 	.short	(.L_6543 - .L_6542)
	.align		4
.L_6542:
        /*00b4*/ 	.word	index@(.nv.constant0._ZN2at6native27unrolled_elementwise_kernelIZZZNS0_17clamp_kernel_cudaERNS_18TensorIteratorBaseERKN3c106ScalarES7_ENKUlvE_clEvENKUlvE5_clEvEUlfE_St5arrayIPcLm2EELi4E23TrivialOffsetCalculatorILi1EjESF_NS0_6memory15LoadWithoutCastENSG_16StoreWithoutCastEEEviT_T0_T2_T3_T4_T5_)
        /*00b8*/ 	.short	0x0380
        /*00ba*/ 	.short	0x002c


	//----- nvinfo : EIATTR_SW_WAR
	.align		4
.L_6543:
        /*00bc*/ 	.byte	0x04, 0x36
        /*00be*/ 	.short	(.L_6545 - .L_6544)
.L_6544:
        /*00c0*/ 	.word	0x00000008
.L_6545:


//--------------------- .nv.info._ZN2at6native29vectorized_elementwise_kernelILi2EZZZNS0_17clamp_kernel_cudaERNS_18TensorIteratorBaseERKN3c106ScalarES7_ENKUlvE_clEvENKUlvE5_clEvEUlfE_St5arrayIPcLm2EEEEviT0_T1_ --------------------------
	.section	.nv.info._ZN2at6native29vectorized_elementwise_kernelILi2EZZZNS0_17clamp_kernel_cudaERNS_18TensorIteratorBaseERKN3c106ScalarES7_ENKUlvE_clEvENKUlvE5_clEvEUlfE_St5arrayIPcLm2EEEEviT0_T1_,"",@"SHT_CUDA_INFO"
	.sectionflags	@""
	.align	4


	//----- nvinfo : EIATTR_CUDA_API_VERSION
	.align		4
        /*0000*/ 	.byte	0x04, 0x37
        /*0002*/ 	.short	(.L_6547 - .L_6546)
.L_6546:
        /*0004*/ 	.word	0x00000082


	//----- nvinfo : EIATTR_KPARAM_INFO
	.align		4
.L_6547:
        /*0008*/ 	.byte	0x04, 0x17
        /*000a*/ 	.short	(.L_6549 - .L_6548)
.L_6548:
        /*000c*/ 	.word	0x00000000
        /*0010*/ 	.short	0x0002
        /*0012*/ 	.short	0x0018
        /*0014*/ 	.byte	0x00, 0xf0, 0x41, 0x00


	//----- nvinfo : EIATTR_KPARAM_INFO
	.align		4
.L_6549:
        /*0018*/ 	.byte	0x04, 0x17
        /*001a*/ 	.short	(.L_6551 - .L_6550)
.L_6550:
        /*001c*/ 	.word	0x00000000
        /*0020*/ 	.short	0x0001
        /*0022*/ 	.short	0x0008
        /*0024*/ 	.byte	0x00, 0xf0, 0x41, 0x00


	//----- nvinfo : EIATTR_KPARAM_INFO
	.align		4
.L_6551:
        /*0028*/ 	.byte	0x04, 0x17
        /*002a*/ 	.short	(.L_6553 - .L_6552)
.L_6552:
        /*002c*/ 	.word	0x00000000
        /*0030*/ 	.short	0x0000
        /*0032*/ 	.short	0x0000
        /*0034*/ 	.byte	0x00, 0xf0, 0x11, 0x00


	//----- nvinfo : EIATTR_SPARSE_MMA_MASK
	.align		4
.L_6553:
        /*0038*/ 	.byte	0x03, 0x50
        /*003a*/ 	.short	0x0000


	//----- nvinfo : EIATTR_MAXREG_COUNT
	.align		4
        /*003c*/ 	.byte	0x03, 0x1b
        /*003e*/ 	.short	0x00ff


	//----- nvinfo : EIATTR_MERCURY_ISA_VERSION
	.align		4
        /*0040*/ 	.byte	0x03, 0x5f
        /*0042*/ 	.short	0x0101


	//----- nvinfo : EIATTR_VRC_CTA_INIT_COUNT
	.align		4
        /*0044*/ 	.byte	0x02, 0x4a
	.zero		1
	.zero		1


	//----- nvinfo : EIATTR_EXIT_INSTR_OFFSETS
	.align		4
        /*0048*/ 	.byte	0x04, 0x1c
        /*004a*/ 	.short	(.L_6555 - .L_6554)


	//   ....[0]....
.L_6554:
        /*004c*/ 	.word	0x00000bf0


	//   ....[1]....
        /*0050*/ 	.word	0x00000c40


	//   ....[2]....
        /*0054*/ 	.word	0x00000ed0


	//----- nvinfo : EIATTR_MAX_THREADS
	.align		4
.L_6555:
        /*0058*/ 	.byte	0x04, 0x05
        /*005a*/ 	.short	(.L_6557 - .L_6556)
.L_6556:
        /*005c*/ 	.word	0x00000080
        /*0060*/ 	.word	0x00000001
        /*0064*/ 	.word	0x00000001


	//----- nvinfo : EIATTR_CRS_STACK_SIZE
	.align		4
.L_6557:
        /*0068*/ 	.byte	0x04, 0x1e
        /*006a*/ 	.short	(.L_6559 - .L_6558)
.L_6558:
        /*006c*/ 	.word	0x00000000


	//----- nvinfo : EIATTR_CBANK_PARAM_SIZE
	.align		4
.L_6559:
        /*0070*/ 	.byte	0x03, 0x19
        /*0072*/ 	.short	0x0028


	//----- nvinfo : EIATTR_PARAM_CBANK
	.align		4
        /*0074*/ 	.byte	0x04, 0x0a
        /*0076*/ 	.short	(.L_6561 - .L_6560)
	.align		4
.L_6560:
        /*0078*/ 	.word	index@(.nv.constant0._ZN2at6native29vectorized_elementwise_kernelILi2EZZZNS0_17clamp_kernel_cudaERNS_18TensorIteratorBaseERKN3c106ScalarES7_ENKUlvE_clEvENKUlvE5_clEvEUlfE_St5arrayIPcLm2EEEEviT0_T1_)
        /*007c*/ 	.short	0x0380
        /*007e*/ 	.short	0x0028


	//----- nvinfo : EIATTR_SW_WAR
	.align		4
.L_6561:
        /*0080*/ 	.byte	0x04, 0x36
        /*0082*/ 	.short	(.L_6563 - .L_6562)
.L_6562:
        /*0084*/ 	.word	0x00000008
.L_6563:


//--------------------- .nv.info._ZN2at6native29vectorized_elementwise_kernelILi4EZZZNS0_17clamp_kernel_cudaERNS_18TensorIteratorBaseERKN3c106ScalarES7_ENKUlvE_clEvENKUlvE5_clEvEUlfE_St5arrayIPcLm2EEEEviT0_T1_ --------------------------
	.section	.nv.info._ZN2at6native29vectorized_elementwise_kernelILi4EZZZNS0_17clamp_kernel_cudaERNS_18TensorIteratorBaseERKN3c106ScalarES7_ENKUlvE_clEvENKUlvE5_clEvEUlfE_St5arrayIPcLm2EEEEviT0_T1_,"",@"SHT_CUDA_INFO"
	.sectionflags	@""
	.align	4


	//----- nvinfo : EIATTR_CUDA_API_VERSION
	.align		4
        /*0000*/ 	.byte	0x04, 0x37
        /*0002*/ 	.short	(.L_6565 - .L_6564)
.L_6564:
        /*0004*/ 	.word	0x00000082


	//----- nvinfo : EIATTR_KPARAM_INFO
	.align		4
.L_6565:
        /*0008*/ 	.byte	0x04, 0x17
        /*000a*/ 	.short	(.L_6567 - .L_6566)
.L_6566:
        /*000c*/ 	.word	0x00000000
        /*0010*/ 	.short	0x0002
        /*0012*/ 	.short	0x0018
        /*0014*/ 	.byte	0x00, 0xf0, 0x41, 0x00


	//----- nvinfo : EIATTR_KPARAM_INFO
	.align		4
.L_6567:
        /*0018*/ 	.byte	0x04, 0x17
        /*001a*/ 	.short	(.L_6569 - .L_6568)
.L_6568:
        /*001c*/ 	.word	0x00000000
        /*0020*/ 	.short	0x0001
        /*0022*/ 	.short	0x0008
        /*0024*/ 	.byte	0x00, 0xf0, 0x41, 0x00


	//----- nvinfo : EIATTR_KPARAM_INFO
	.align		4
.L_6569:
        /*0028*/ 	.byte	0x04, 0x17
        /*002a*/ 	.short	(.L_6571 - .L_6570)
.L_6570:
        /*002c*/ 	.word	0x00000000
        /*0030*/ 	.short	0x0000
        /*0032*/ 	.short	0x0000
        /*0034*/ 	.byte	0x00, 0xf0, 0x11, 0x00


	//----- nvinfo : EIATTR_SPARSE_MMA_MASK
	.align		4
.L_6571:
        /*0038*/ 	.byte	0x03, 0x50
        /*003a*/ 	.short	0x0000


	//----- nvinfo : EIATTR_MAXREG_COUNT
	.align		4
        /*003c*/ 	.byte	0x03, 0x1b
        /*003e*/ 	.short	0x00ff


	//----- nvinfo : EIATTR_MERCURY_ISA_VERSION
	.align		4
        /*0040*/ 	.byte	0x03, 0x5f
        /*0042*/ 	.short	0x0101


	//----- nvinfo : EIATTR_VRC_CTA_INIT_COUNT
	.align		4
        /*0044*/ 	.byte	0x02, 0x4a
	.zero		1
	.zero		1


	//----- nvinfo : EIATTR_EXIT_INSTR_OFFSETS
	.align		4
        /*0048*/ 	.byte	0x04, 0x1c
        /*004a*/ 	.short	(.L_6573 - .L_6572)


	//   ....[0]....
.L_6572:
        /*004c*/ 	.word	0x00000bf0


	//   ....[1]....
        /*0050*/ 	.word	0x00000c40


	//   ....[2]....
        /*0054*/ 	.word	0x00000e90


	//----- nvinfo : EIATTR_MAX_THREADS
	.align		4
.L_6573:
        /*0058*/ 	.byte	0x04, 0x05
        /*005a*/ 	.short	(.L_6575 - .L_6574)
.L_6574:
        /*005c*/ 	.word	0x00000080
        /*0060*/ 	.word	0x00000001
        /*0064*/ 	.word	0x00000001


	//----- nvinfo : EIATTR_CRS_STACK_SIZE
	.align		4
.L_6575:
        /*0068*/ 	.byte	0x04, 0x1e
        /*006a*/ 	.short	(.L_6577 - .L_6576)
.L_6576:
        /*006c*/ 	.word	0x00000000


	//----- nvinfo : EIATTR_CBANK_PARAM_SIZE
	.align		4
.L_6577:
        /*0070*/ 	.byte	0x03, 0x19
        /*0072*/ 	.short	0x0028


	//----- nvinfo : EIATTR_PARAM_CBANK
	.align		4
        /*0074*/ 	.byte	0x04, 0x0a
        /*0076*/ 	.short	(.L_6579 - .L_6578)
	.align		4
.L_6578:
        /*0078*/ 	.word	index@(.nv.constant0._ZN2at6native29vectorized_elementwise_kernelILi4EZZZNS0_17clamp_kernel_cudaERNS_18TensorIteratorBaseERKN3c106ScalarES7_ENKUlvE_clEvENKUlvE5_clEvEUlfE_St5arrayIPcLm2EEEEviT0_T1_)
        /*007c*/ 	.short	0x0380
        /*007e*/ 	.short	0x0028


	//----- nvinfo : EIATTR_SW_WAR
	.align		4
.L_6579:
        /*0080*/ 	.byte	0x04, 0x36
        /*0082*/ 	.short	(.L_6581 - .L_6580)
.L_6580:
        /*0084*/ 	.word	0x00000008
.L_6581:


//--------------------- .nv.info._ZN2at6native29vectorized_elementwise_kernelILi8EZZZNS0_17clamp_kernel_cudaERNS_18TensorIteratorBaseERKN3c106ScalarES7_ENKUlvE_clEvENKUlvE5_clEvEUlfE_St5arrayIPcLm2EEEEviT0_T1_ --------------------------
	.section	.nv.info._ZN2at6native29vectorized_elementwise_kernelILi8EZZZNS0_17clamp_kernel_cudaERNS_18TensorIteratorBaseERKN3c106ScalarES7_ENKUlvE_clEvENKUlvE5_clEvEUlfE_St5arrayIPcLm2EEEEviT0_T1_,"",@"SHT_CUDA_INFO"
	.sectionflags	@""
	.align	4


	//----- nvinfo : EIATTR_CUDA_API_VERSION
	.align		4
        /*0000*/ 	.byte	0x04, 0x37
        /*0002*/ 	.short	(.L_6583 - .L_6582)
.L_6582:
        /*0004*/ 	.word	0x00000082


	//----- nvinfo : EIATTR_KPARAM_INFO
	.align		4
.L_6583:
        /*0008*/ 	.byte	0x04, 0x17
        /*000a*/ 	.short	(.L_6585 - .L_6584)
.L_6584:
        /*000c*/ 	.word	0x00000000
        /*0010*/ 	.short	0x0002
        /*0012*/ 	.short	0x0018
        /*0014*/ 	.byte	0x00, 0xf0, 0x41, 0x00


	//----- nvinfo : EIATTR_KPARAM_INFO
	.align		4
.L_6585:
        /*0018*/ 	.byte	0x04, 0x17
        /*001a*/ 	.short	(.L_6587 - .L_6586)
.L_6586:
        /*001c*/ 	.word	0x00000000
        /*0020*/ 	.short	0x0001
        /*0022*/ 	.short	0x0008
        /*0024*/ 	.byte	0x00, 0xf0, 0x41, 0x00


	//----- nvinfo : EIATTR_KPARAM_INFO
	.align		4
.L_6587:
        /*0028*/ 	.byte	0x04, 0x17
        /*002a*/ 	.short	(.L_6589 - .L_6588)
.L_6588:
        /*002c*/ 	.word	0x00000000
        /*0030*/ 	.short	0x0000
        /*0032*/ 	.short	0x0000
        /*0034*/ 	.byte	0x00, 0xf0, 0x11, 0x00


	//----- nvinfo : EIATTR_SPARSE_MMA_MASK
	.align		4
.L_6589:
        /*0038*/ 	.byte	0x03, 0x50
        /*003a*/ 	.short	0x0000


	//----- nvinfo : EIATTR_MAXREG_COUNT
	.align		4
        /*003c*/ 	.byte	0x03, 0x1b
        /*003e*/ 	.short	0x00ff


	//----- nvinfo : EIATTR_MERCURY_ISA_VERSION
	.align		4
        /*0040*/ 	.byte	0x03, 0x5f
        /*0042*/ 	.short	0x0101


	//----- nvinfo : EIATTR_VRC_CTA_INIT_COUNT
	.align		4
        /*0044*/ 	.byte	0x02, 0x4a
	.zero		1
	.zero		1


	//----- nvinfo : EIATTR_EXIT_INSTR_OFFSETS
	.align		4
        /*0048*/ 	.byte	0x04, 0x1c
        /*004a*/ 	.short	(.L_6591 - .L_6590)


	//   ....[0]....
.L_6590:
        /*004c*/ 	.word	0x00000010


	//----- nvinfo : EIATTR_MAX_THREADS
	.align		4
.L_6591:
        /*0050*/ 	.byte	0x04, 0x05
        /*0052*/ 	.short	(.L_6593 - .L_6592)
.L_6592:
        /*0054*/ 	.word	0x00000080
        /*0058*/ 	.word	0x00000001
        /*005c*/ 	.word	0x00000001


	//----- nvinfo : EIATTR_CBANK_PARAM_SIZE
	.align		4
.L_6593:
        /*0060*/ 	.byte	0x03, 0x19
        /*0062*/ 	.short	0x0028


	//----- nvinfo : EIATTR_PARAM_CBANK
	.align		4
        /*0064*/ 	.byte	0x04, 0x0a
        /*0066*/ 	.short	(.L_6595 - .L_6594)
	.align		4
.L_6594:
        /*0068*/ 	.word	index@(.nv.constant0._ZN2at6native29vectorized_elementwise_kernelILi8EZZZNS0_17clamp_kernel_cudaERNS_18TensorIteratorBaseERKN3c106ScalarES7_ENKUlvE_clEvENKUlvE5_clEvEUlfE_St5arrayIPcLm2EEEEviT0_T1_)
        /*006c*/ 	.short	0x0380
        /*006e*/ 	.short	0x0028


	//----- nvinfo : EIATTR_SW_WAR
	.align		4
.L_6595:
        /*0070*/ 	.byte	0x04, 0x36
        /*0072*/ 	.short	(.L_6597 - .L_6596)
.L_6596:
        /*0074*/ 	.word	0x00000008
.L_6597:


//--------------------- .nv.info._ZN2at6native18elementwise_kernelILi128ELi4EZNS0_15gpu_kernel_implIZZZNS0_17clamp_kernel_cudaERNS_18TensorIteratorBaseERKN3c106ScalarES8_ENKUlvE_clEvENKUlvE4_clEvEUldE_EEvS4_RKT_EUliE_EEviT1_ --------------------------
	.section	.nv.info._ZN2at6native18elementwise_kernelILi128ELi4EZNS0_15gpu_kernel_implIZZZNS0_17clamp_kernel_cudaERNS_18TensorIteratorBaseERKN3c106ScalarES8_ENKUlvE_clEvENKUlvE4_clEvEUldE_EEvS4_RKT_EUliE_EEviT1_,"",@"SHT_CUDA_INFO"
	.sectionflags	@""
	.align	4


	//----- nvinfo : EIATTR_CUDA_API_VERSION
	.align		4
        /*0000*/ 	.byte	0x04, 0x37
        /*0002*/ 	.short	(.L_6599 - .L_6598)
.L_6598:
        /*0004*/ 	.word	0x00000082


	//----- nvinfo : EIATTR_KPARAM_INFO
	.align		4
.L_6599:
        /*0008*/ 	.byte	0x04, 0x17
        /*000a*/ 	.short	(.L_6601 - .L_6600)
.L_6600:
        /*000c*/ 	.word	0x00000000
        /*0010*/ 	.short	0x0001
        /*0012*/ 	.short	0x0008
        /*0014*/ 	.byte	0x00, 0xf0, 0xc1, 0x08


	//----- nvinfo : EIATTR_KPARAM_INFO
	.align		4
.L_6601:
        /*0018*/ 	.byte	0x04, 0x17
        /*001a*/ 	.short	(.L_6603 - .L_6602)
.L_6602:
        /*001c*/ 	.word	0x00000000
        /*0020*/ 	.short	0x0000
        /*0022*/ 	.short	0x0000
        /*0024*/ 	.byte	0x00, 0xf0, 0x11, 0x00


	//----- nvinfo : EIATTR_SPARSE_MMA_MASK
	.align		4
.L_6603:
        /*0028*/ 	.byte	0x03, 0x50
        /*002a*/ 	.short	0x0000


	//----- nvinfo : EIATTR_MAXREG_COUNT
	.align		4
        /*002c*/ 	.byte	0x03, 0x1b
        /*002e*/ 	.short	0x0080


	//----- nvinfo : EIATTR_EXTERNS
	.align		4
        /*0030*/ 	.byte	0x04, 0x0f
        /*0032*/ 	.short	(.L_6605 - .L_6604)


	//   ....[0]....
	.align		4
.L_6604:
        /*0034*/ 	.word	index@(__assertfail)


	//----- nvinfo : EIATTR_MERCURY_ISA_VERSION
	.align		4
.L_6605:
        /*0038*/ 	.byte	0x03, 0x5f
        /*003a*/ 	.short	0x0101


	//----- nvinfo : EIATTR_VRC_CTA_INIT_COUNT
	.align		4
        /*003c*/ 	.byte	0x02, 0x4a
	.zero		1
	.zero		1


	//----- nvinfo : EIATTR_SYSCALL_OFFSETS
	.align		4
        /*0040*/ 	.byte	0x04, 0x46
        /*0042*/ 	.short	(.L_6607 - .L_6606)


	//   ....[0]....
.L_6606:
        /*0044*/ 	.word	0x00002180


	//   ....[1]....
        /*0048*/ 	.word	0x000035e0


	//   ....[2]....
        /*004c*/ 	.word	0x00005970


	//   ....[3]....
        /*0050*/ 	.word	0x00006ad0


	//   ....[4]....
        /*0054*/ 	.word	0x00009090


	//   ....[5]....
        /*0058*/ 	.word	0x0000a1f0


	//   ....[6]....
        /*005c*/ 	.word	0x0000c7c0


	//   ....[7]....
        /*0060*/ 	.word	0x0000d900


	//----- nvinfo : EIATTR_EXIT_INSTR_OFFSETS
	.align		4
.L_6607:
        /*0064*/ 	.byte	0x04, 0x1c
        /*0066*/ 	.short	(.L_6609 - .L_6608)


	//   ....[0]....
.L_6608:
        /*0068*/ 	.word	0x0000a650


	//   ....[1]....
        /*006c*/ 	.word	0x0000cad0


	//   ....[2]....
        /*0070*/ 	.word	0x0000cb10


	//   ....[3]....
        /*0074*/ 	.word	0x0000cba0


	//   ....[4]....
        /*0078*/ 	.word	0x0000cbd0


	//   ....[5]....
        /*007c*/ 	.word	0x0000cc00


	//   ....[6]....
        /*0080*/ 	.word	0x0000cd10


	//   ....[7]....
        /*0084*/ 	.word	0x0000cdd0


	//   ....[8]....
        /*0088*/ 	.word	0x0000cef0


	//   ....[9]....
        /*008c*/ 	.word	0x0000cfc0


	//   ....[10]....
        /*0090*/ 	.word	0x0000cfe0


	//   ....[11]....
        /*0094*/ 	.word	0x0000d0b0


	//   ....[12]....
        /*0098*/ 	.word	0x0000d2a0


	//   ....[13]....
        /*009c*/ 	.word	0x0000d490


	//   ....[14]....
        /*00a0*/ 	.word	0x0000d670


	//   ....[15]....
        /*00a4*/ 	.word	0x0000d6a0


	//   ....[16]....
        /*00a8*/ 	.word	0x0000d6d0


	//   ....[17]....
        /*00ac*/ 	.word	0x0000d770


	//   ....[18]....
        /*00b0*/ 	.word	0x0000d7a0


	//   ....[19]....
        /*00b4*/ 	.word	0x0000d910


	//   ....[20]....
        /*00b8*/ 	.word	0x0000daa0


	//   ....[21]....
        /*00bc*/ 	.word	0x0000dc60


	//   ....[22]....
        /*00c0*/ 	.word	0x0000dd20


	//----- nvinfo : EIATTR_MAX_THREADS
	.align		4
.L_6609:
        /*00c4*/ 	.byte	0x04, 0x05
        /*00c6*/ 	.short	(.L_6611 - .L_6610)
.L_6610:
        /*00c8*/ 	.word	0x00000080
        /*00cc*/ 	.word	0x00000001
        /*00d0*/ 	.word	0x00000001


	//----- nvinfo : EIATTR_CRS_STACK_SIZE
	.align		4
.L_6611:
        /*00d4*/ 	.byte	0x04, 0x1e
        /*00d6*/ 	.short	(.L_6613 - .L_6612)
.L_6612:
        /*00d8*/ 	.word	0x00000000


	//----- nvinfo : EIATTR_CBANK_PARAM_SIZE
	.align		4
.L_6613:
        /*00dc*/ 	.byte	0x03, 0x19
        /*00de*/ 	.short	0x0238


	//----- nvinfo : EIATTR_PARAM_CBANK
	.align		4
        /*00e0*/ 	.byte	0x04, 0x0a
        /*00e2*/ 	.short	(.L_6615 - .L_6614)
	.align		4
.L_6614:
        /*00e4*/ 	.word	index@(.nv.constant0._ZN2at6native18elementwise_kernelILi128ELi4EZNS0_15gpu_kernel_implIZZZNS0_17clamp_kernel_cudaERNS_18TensorIteratorBaseERKN3c106ScalarES8_ENKUlvE_clEvENKUlvE4_clEvEUldE_EEvS4_RKT_EUliE_EEviT1_)
        /*00e8*/ 	.short	0x0380
        /*00ea*/ 	.short	0x0238


	//----- nvinfo : EIATTR_SW_WAR
	.align		4
.L_6615:
        /*00ec*/ 	.byte	0x04, 0x36
        /*00ee*/ 	.short	(.L_6617 - .L_6616)
.L_6616:
        /*00f0*/ 	.word	0x00000008
.L_6617:


//--------------------- .nv.info._ZN2at6native27unrolled_elementwise_kernelIZZZNS0_17clamp_kernel_cudaERNS_18TensorIteratorBaseERKN3c106ScalarES7_ENKUlvE_clEvENKUlvE4_clEvEUldE_St5arrayIPcLm2EELi4E23TrivialOffsetCalculatorILi1EjESF_NS0_6memory12LoadWithCastILi1EEENSG_13StoreWithCastILi1EEEEEviT_T0_T2_T3_T4_T5_ --------------------------
	.section	.nv.info._ZN2at6native27unrolled_elementwise_kernelIZZZNS0_17clamp_kernel_cudaERNS_18TensorIteratorBaseERKN3c106ScalarES7_ENKUlvE_clEvENKUlvE4_clEvEUldE_St5arrayIPcLm2EELi4E23TrivialOffsetCalculatorILi1EjESF_NS0_6memory12LoadWithCastILi1EEENSG_13StoreWithCastILi1EEEEEviT_T0_T2_T3_T4_T5_,"",@"SHT_CUDA_INFO"
	.sectionflags	@""
	.align	4


	//----- nvinfo : EIATTR_CUDA_API_VERSION
	.align		4
        /*0000*/ 	.byte	0x04, 0x37
        /*0002*/ 	.short	(.L_6619 - .L_6618)
.L_6618:
        /*0004*/ 	.word	0x00000082


	//----- nvinfo : EIATTR_KPARAM_INFO
	.align		4
.L_6619:
        /*0008*/ 	.byte	0x04, 0x17
        /*000a*/ 	.short	(.L_6621 - .L_6620)
.L_6620:
        /*000c*/ 	.word	0x00000000
        /*0010*/ 	.short	0x0006
        /*0012*/ 	.short	0x003c
        /*0014*/ 	.byte	0x00, 0xf0, 0x21, 0x00


	//----- nvinfo : EIATTR_KPARAM_INFO
	.align		4
.L_6621:
        /*0018*/ 	.byte	0x04, 0x17
        /*001a*/ 	.short	(.L_6623 - .L_6622)
.L_6622:
        /*001c*/ 	.word	0x00000000
        /*0020*/ 	.short	0x0005
        /*0022*/ 	.short	0x0034
        /*0024*/ 	.byte	0x00, 0xf0, 0x21, 0x00


	//----- nvinfo : EIATTR_KPARAM_INFO
	.align		4
.L_6623:
        /*0028*/ 	.byte	0x04, 0x17
        /*002a*/ 	.short	(.L_6625 - .L_6624)
.L_6624:
        /*002c*/ 	.word	0x00000000
        /*0030*/ 	.short	0x0004
        /*0032*/ 	.short	0x0031
        /*0034*/ 	.byte	0x00, 0xf0, 0x05, 0x00


	//----- nvinfo : EIATTR_KPARAM_INFO
	.align		4
.L_6625:
        /*0038*/ 	.byte	0x04, 0x17
        /*003a*/ 	.short	(.L_6627 - .L_6626)
.L_6626:
        /*003c*/ 	.word	0x00000000
        /*0040*/ 	.short	0x0003
        /*0042*/ 	.short	0x0030
        /*0044*/ 	.byte	0x00, 0xf0, 0x05, 0x00


	//----- nvinfo : EIATTR_KPARAM_INFO
	.align		4
.L_6627:
        /*0048*/ 	.byte	0x04, 0x17
        /*004a*/ 	.short	(.L_6629 - .L_6628)
.L_6628:
        /*004c*/ 	.word	0x00000000
        /*0050*/ 	.short	0x0002
        /*0052*/ 	.short	0x0020
        /*0054*/ 	.byte	0x00, 0xf0, 0x41, 0x00


	//----- nvinfo : EIATTR_KPARAM_INFO
	.align		4
.L_6629:
        /*0058*/ 	.byte	0x04, 0x17
        /*005a*/ 	.short	(.L_6631 - .L_6630)
.L_6630:
        /*005c*/ 	.word	0x00000000
        /*0060*/ 	.short	0x0001
        /*0062*/ 	.short	0x0008
        /*0064*/ 	.byte	0x00, 0xf0, 0x61, 0x00


	//----- nvinfo : EIATTR_KPARAM_INFO
	.align		4
.L_6631:
        /*0068*/ 	.byte	0x04, 0x17
        /*006a*/ 	.short	(.L_6633 - .L_6632)
.L_6632:
        /*006c*/ 	.word	0x00000000
        /*0070*/ 	.short	0x0000
        /*0072*/ 	.short	0x0000
        /*0074*/ 	.byte	0x00, 0xf0, 0x11, 0x00


	//----- nvinfo : EIATTR_SPARSE_MMA_MASK
	.align		4
.L_6633:
        /*0078*/ 	.byte	0x03, 0x50
        /*007a*/ 	.short	0x0000


	//----- nvinfo : EIATTR_MAXREG_COUNT
	.align		4
        /*007c*/ 	.byte	0x03, 0x1b
        /*007e*/ 	.short	0x00ff


	//----- nvinfo : EIATTR_EXTERNS
	.align		4
        /*0080*/ 	.byte	0x04, 0x0f
        /*0082*/ 	.short	(.L_6635 - .L_6634)


	//   ....[0]....
	.align		4
.L_6634:
        /*0084*/ 	.word	index@(__assertfail)


	//----- nvinfo : EIATTR_MERCURY_ISA_VERSION
	.align		4
.L_6635:
        /*0088*/ 	.byte	0x03, 0x5f
        /*008a*/ 	.short	0x0101


	//----- nvinfo : EIATTR_VRC_CTA_INIT_COUNT
	.align		4
        /*008c*/ 	.byte	0x02, 0x4a
	.zero		1
	.zero		1


	//----- nvinfo : EIATTR_SYSCALL_OFFSETS
	.align		4
        /*0090*/ 	.byte	0x04, 0x46
        /*0092*/ 	.short	(.L_6637 - .L_6636)


	//   ....[0]....
.L_6636:
        /*0094*/ 	.word	0x00000e80


	//   ....[1]....
        /*0098*/ 	.word	0x00001ec0


	//   ....[2]....
        /*009c*/ 	.word	0x00002e40


	//   ....[3]....
        /*00a0*/ 	.word	0x00003d80


	//   ....[4]....
        /*00a4*/ 	.word	0x00005700


	//   ....[5]....
        /*00a8*/ 	.word	0x00006890


	//   ....[6]....
        /*00ac*/ 	.word	0x00007c70


	//   ....[7]....
        /*00b0*/ 	.word	0x00009030


	//----- nvinfo : EIATTR_EXIT_INSTR_OFFSETS
	.align		4
.L_6637:
        /*00b4*/ 	.byte	0x04, 0x1c
        /*00b6*/ 	.short	(.L_6639 - .L_6638)


	//   ....[0]....
.L_6638:
        /*00b8*/ 	.word	0x000080c0


	//   ....[1]....
        /*00bc*/ 	.word	0x00008200


	//   ....[2]....
        /*00c0*/ 	.word	0x00008240


	//   ....[3]....
        /*00c4*/ 	.word	0x000082d0


	//   ....[4]....
        /*00c8*/ 	.word	0x00008300


	//   ....[5]....
        /*00cc*/ 	.word	0x00008330


	//   ....[6]....
        /*00d0*/ 	.word	0x00008440


	//   ....[7]....
        /*00d4*/ 	.word	0x00008500


	//   ....[8]....
        /*00d8*/ 	.word	0x00008620


	//   ....[9]....
        /*00dc*/ 	.word	0x000086f0


	//   ....[10]....
        /*00e0*/ 	.word	0x00008710


	//   ....[11]....
        /*00e4*/ 	.word	0x000087e0


	//   ....[12]....
        /*00e8*/ 	.word	0x000089d0


	//   ....[13]....
        /*00ec*/ 	.word	0x00008bc0


	//   ....[14]....
        /*00f0*/ 	.word	0x00008da0


	//   ....[15]....
        /*00f4*/ 	.word	0x00008dd0


	//   ....[16]....
        /*00f8*/ 	.word	0x00008e00


	//   ....[17]....
        /*00fc*/ 	.word	0x00008ea0


	//   ....[18]....
        /*0100*/ 	.word	0x00008ed0


	//   ....[19]....
        /*0104*/ 	.word	0x00009040


	//   ....[20]....
        /*0108*/ 	.word	0x000091d0


	//   ....[21]....
        /*010c*/ 	.word	0x00009390


	//   ....[22]....
        /*0110*/ 	.word	0x00009450


	//----- nvinfo : EIATTR_MAX_THREADS
	.align		4
.L_6639:
        /*0114*/ 	.byte	0x04, 0x05
        /*0116*/ 	.short	(.L_6641 - .L_6640)
.L_6640:
        /*0118*/ 	.word	0x00000080
        /*011c*/ 	.word	0x00000001
        /*0120*/ 	.word	0x00000001


	//----- nvinfo : EIATTR_CRS_STACK_SIZE
	.align		4
.L_6641:
        /*0124*/ 	.byte	0x04, 0x1e
        /*0126*/ 	.short	(.L_6643 - .L_6642)
.L_6642:
        /*0128*/ 	.word	0x00000000


	//----- nvinfo : EIATTR_CBANK_PARAM_SIZE
	.align		4
.L_6643:
        /*012c*/ 	.byte	0x03, 0x19
        /*012e*/ 	.short	0x0044


	//----- nvinfo : EIATTR_PARAM_CBANK
	.align		4
        /*0130*/ 	.byte	0x04, 0x0a
        /*0132*/ 	.short	(.L_6645 - .L_6644)
	.align		4
.L_6644:
        /*0134*/ 	.word	index@(.nv.constant0._ZN2at6native27unrolled_elementwise_kernelIZZZNS0_17clamp_kernel_cudaERNS_18TensorIteratorBaseERKN3c106ScalarES7_ENKUlvE_clEvENKUlvE4_clEvEUldE_St5arrayIPcLm2EELi4E23TrivialOffsetCalculatorILi1EjESF_NS0_6memory12LoadWithCastILi1EEENSG_13StoreWithCastILi1EEEEEviT_T0_T2_T3_T4_T5_)
        /*0138*/ 	.short	0x0380
        /*013a*/ 	.short	0x0044


	//----- nvinfo : EIATTR_SW_WAR
	.align		4
.L_6645:
        /*013c*/ 	.byte	0x04, 0x36
        /*013e*/ 	.short	(.L_6647 - .L_6646)
.L_6646:
        /*0140*/ 	.word	0x00000008
.L_6647:


//--------------------- .nv.info._ZN2at6native18elementwise_kernelILi128ELi2EZNS0_22gpu_kernel_impl_nocastIZZZNS0_17clamp_kernel_cudaERNS_18TensorIteratorBaseERKN3c106ScalarES8_ENKUlvE_clEvENKUlvE4_clEvEUldE_EEvS4_RKT_EUliE_EEviT1_ --------------------------
	.section	.nv.info._ZN2at6native18elementwise_kernelILi128ELi2EZNS0_22gpu_kernel_impl_nocastIZZZNS0_17clamp_kernel_cudaERNS_18TensorIteratorBaseERKN3c106ScalarES8_ENKUlvE_clEvENKUlvE4_clEvEUldE_EEvS4_RKT_EUliE_EEviT1_,"",@"SHT_CUDA_INFO"
	.sectionflags	@""
	.align	4


	//----- nvinfo : EIATTR_CUDA_API_VERSION
	.align		4
        /*0000*/ 	.byte	0x04, 0x37
        /*0002*/ 	.short	(.L_6649 - .L_6648)
.L_6648:
        /*0004*/ 	.word	0x00000082


	//----- nvinfo : EIATTR_KPARAM_INFO
	.align		4
.L_6649:
        /*0008*/ 	.byte	0x04, 0x17
        /*000a*/ 	.short	(.L_6651 - .L_6650)
.L_6650:
        /*000c*/ 	.word	0x00000000
        /*0010*/ 	.short	0x0001
        /*0012*/ 	.short	0x0008
        /*0014*/ 	.byte	0x00, 0xf0, 0xa1, 0x08


	//----- nvinfo : EIATTR_KPARAM_INFO
	.align		4
.L_6651:
        /*0018*/ 	.byte	0x04, 0x17
        /*001a*/ 	.short	(.L_6653 - .L_6652)
.L_6652:
        /*001c*/ 	.word	0x00000000
        /*0020*/ 	.short	0x0000
        /*0022*/ 	.short	0x0000
        /*0024*/ 	.byte	0x00, 0xf0, 0x11, 0x00


	//----- nvinfo : EIATTR_SPARSE_MMA_MASK
	.align		4
.L_6653:
        /*0028*/ 	.byte	0x03, 0x50
        /*002a*/ 	.short	0x0000


	//----- nvinfo : EIATTR_MAXREG_COUNT
	.align		4
        /*002c*/ 	.byte	0x03, 0x1b
        /*002e*/ 	.short	0x0080


	//----- nvinfo : EIATTR_MERCURY_ISA_VERSION
	.align		4
        /*0030*/ 	.byte	0x03, 0x5f
        /*0032*/ 	.short	0x0101


	//----- nvinfo : EIATTR_VRC_CTA_INIT_COUNT
	.align		4
        /*0034*/ 	.byte	0x02, 0x4a
	.zero		1
	.zero		1


	//----- nvinfo : EIATTR_EXIT_INSTR_OFFSETS
	.align		4
        /*0038*/ 	.byte	0x04, 0x1c
        /*003a*/ 	.short	(.L_6655 - .L_6654)


	//   ....[0]....
.L_6654:
        /*003c*/ 	.word	0x000002e0


	//   ....[1]....
        /*0040*/ 	.word	0x000004d0


	//   ....[2]....
        /*0044*/ 	.word	0x00001a30


	//   ....[3]....
        /*0048*/ 	.word	0x00002ef0


	//----- nvinfo : EIATTR_MAX_THREADS
	.align		4
.L_6655:
        /*004c*/ 	.byte	0x04, 0x05
        /*004e*/ 	.short	(.L_6657 - .L_6656)
.L_6656:
        /*0050*/ 	.word	0x00000080
        /*0054*/ 	.word	0x00000001
        /*0058*/ 	.word	0x00000001


	//----- nvinfo : EIATTR_CRS_STACK_SIZE
	.align		4
.L_6657:
        /*005c*/ 	.byte	0x04, 0x1e
        /*005e*/ 	.short	(.L_6659 - .L_6658)
.L_6658:
        /*0060*/ 	.word	0x00000000


	//----- nvinfo : EIATTR_CBANK_PARAM_SIZE
	.align		4
.L_6659:
        /*0064*/ 	.byte	0x03, 0x19
        /*0066*/ 	.short	0x0230


	//----- nvinfo : EIATTR_PARAM_CBANK
	.align		4
        /*0068*/ 	.byte	0x04, 0x0a
        /*006a*/ 	.short	(.L_6661 - .L_6660)
	.align		4
.L_6660:
        /*006c*/ 	.word	index@(.nv.constant0._ZN2at6native18elementwise_kernelILi128ELi2EZNS0_22gpu_kernel_impl_nocastIZZZNS0_17clamp_kernel_cudaERNS_18TensorIteratorBaseERKN3c106ScalarES8_ENKUlvE_clEvENKUlvE4_clEvEUldE_EEvS4_RKT_EUliE_EEviT1_)
        /*0070*/ 	.short	0x0380
        /*0072*/ 	.short	0x0230


	//----- nvinfo : EIATTR_SW_WAR
	.align		4
.L_6661:
        /*0074*/ 	.byte	0x04, 0x36
        /*0076*/ 	.short	(.L_6663 - .L_6662)
.L_6662:
        /*0078*/ 	.word	0x00000008
.L_6663:


//--------------------- .nv.info._ZN2at6native27unrolled_elementwise_kernelIZZZNS0_17clamp_kernel_cudaERNS_18TensorIteratorBaseERKN3c106ScalarES7_ENKUlvE_clEvENKUlvE4_clEvEUldE_St5arrayIPcLm2EELi4E23TrivialOffsetCalculatorILi1EjESF_NS0_6memory15LoadWithoutCastENSG_16StoreWithoutCastEEEviT_T0_T2_T3_T4_T5_ --------------------------
	.section	.nv.info._ZN2at6native27unrolled_elementwise_kernelIZZZNS0_17clamp_kernel_cudaERNS_18TensorIteratorBaseERKN3c106ScalarES7_ENKUlvE_clEvENKUlvE4_clEvEUldE_St5arrayIPcLm2EELi4E23TrivialOffsetCalculatorILi1EjESF_NS0_6memory15LoadWithoutCastENSG_16StoreWithoutCastEEEviT_T0_T2_T3_T4_T5_,"",@"SHT_CUDA_INFO"
	.sectionflags	@""
	.align	4


	//----- nvinfo : EIATTR_CUDA_API_VERSION
	.align		4
        /*0000*/ 	.byte	0x04, 0x37
        /*0002*/ 	.short	(.L_6665 - .L_6664)
.L_6664:
        /*0004*/ 	.word	0x00000082


	//----- nvinfo : EIATTR_KPARAM_INFO
	.align		4
.L_6665:
        /*0008*/ 	.byte	0x04, 0x17
        /*000a*/ 	.short	(.L_6667 - .L_6666)
.L_6666:
        /*000c*/ 	.word	0x00000000
        /*0010*/ 	.short	0x0006
        /*0012*/ 	.short	0x0033
        /*0014*/ 	.byte	0x00, 0xf0, 0x05, 0x00


	//----- nvinfo : EIATTR_KPARAM_INFO
	.align		4
.L_6667:
        /*0018*/ 	.byte	0x04, 0x17
        /*001a*/ 	.short	(.L_6669 - .L_6668)
.L_6668:
        /*001c*/ 	.word	0x00000000
        /*0020*/ 	.short	0x0005
        /*0022*/ 	.short	0x0032
        /*0024*/ 	.byte	0x00, 0xf0, 0x05, 0x00


	//----- nvinfo : EIATTR_KPARAM_INFO
	.align		4
.L_6669:
        /*0028*/ 	.byte	0x04, 0x17
        /*002a*/ 	.short	(.L_6671 - .L_6670)
.L_6670:
        /*002c*/ 	.word	0x00000000
        /*0030*/ 	.short	0x0004
        /*0032*/ 	.short	0x0031
        /*0034*/ 	.byte	0x00, 0xf0, 0x05, 0x00


	//----- nvinfo : EIATTR_KPARAM_INFO
	.align		4
.L_6671:
        /*0038*/ 	.byte	0x04, 0x17
        /*003a*/ 	.short	(.L_6673 - .L_6672)
.L_6672:
        /*003c*/ 	.word	0x00000000
        /*0040*/ 	.short	0x0003
        /*0042*/ 	.short	0x0030
        /*0044*/ 	.byte	0x00, 0xf0, 0x05, 0x00


	//----- nvinfo : EIATTR_KPARAM_INFO
	.align		4
.L_6673:
        /*0048*/ 	.byte	0x04, 0x17
        /*004a*/ 	.short	(.L_6675 - .L_6674)
.L_6674:
        /*004c*/ 	.word	0x00000000
        /*0050*/ 	.short	0x0002
        /*0052*/ 	.short	0x0020
        /*0054*/ 	.byte	0x00, 0xf0, 0x41, 0x00


	//----- nvinfo : EIATTR_KPARAM_INFO
	.align		4
.L_6675:
        /*0058*/ 	.byte	0x04, 0x17
        /*005a*/ 	.short	(.L_6677 - .L_6676)
.L_6676:
        /*005c*/ 	.word	0x00000000
        /*0060*/ 	.short	0x0001
        /*0062*/ 	.short	0x0008
        /*0064*/ 	.byte	0x00, 0xf0, 0x61, 0x00


	//----- nvinfo : EIATTR_KPARAM_INFO
	.align		4
.L_6677:
        /*0068*/ 	.byte	0x04, 0x17
        /*006a*/ 	.short	(.L_6679 - .L_6678)
.L_6678:
        /*006c*/ 	.word	0x00000000
        /*0070*/ 	.short	0x0000
        /*0072*/ 	.short	0x0000
        /*0074*/ 	.byte	0x00, 0xf0, 0x11, 0x00


	//----- nvinfo : EIATTR_SPARSE_MMA_MASK
	.align		4
.L_6679:
        /*0078*/ 	.byte	0x03, 0x50
        /*007a*/ 	.short	0x0000


	//----- nvinfo : EIATTR_MAXREG_COUNT
	.align		4
        /*007c*/ 	.byte	0x03, 0x1b
        /*007e*/ 	.short	0x00ff


	//----- nvinfo : EIATTR_MERCURY_ISA_VERSION
	.align		4
        /*0080*/ 	.byte	0x03, 0x5f
        /*0082*/ 	.short	0x0101


	//----- nvinfo : EIATTR_VRC_CTA_INIT_COUNT
	.align		4
        /*0084*/ 	.byte	0x02, 0x4a
	.zero		1
	.zero		1


	//----- nvinfo : EIATTR_EXIT_INSTR_OFFSETS
	.align		4
        /*0088*/ 	.byte	0x04, 0x1c
        /*008a*/ 	.short	(.L_6681 - .L_6680)


	//   ....[0]....
.L_6680:
        /*008c*/ 	.word	0x00000ac0


	//   ....[1]....
        /*0090*/ 	.word	0x00000b10


	//----- nvinfo : EIATTR_MAX_THREADS
	.align		4
.L_6681:
        /*0094*/ 	.byte	0x04, 0x05
        /*0096*/ 	.short	(.L_6683 - .L_6682)
.L_6682:
        /*0098*/ 	.word	0x00000080
        /*009c*/ 	.word	0x00000001
        /*00a0*/ 	.word	0x00000001


	//----- nvinfo : EIATTR_CRS_STACK_SIZE
	.align		4
.L_6683:
        /*00a4*/ 	.byte	0x04, 0x1e
        /*00a6*/ 	.short	(.L_6685 - .L_6684)
.L_6684:
        /*00a8*/ 	.word	0x00000000


	//----- nvinfo : EIATTR_CBANK_PARAM_SIZE
	.align		4
.L_6685:
        /*00ac*/ 	.byte	0x03, 0x19
        /*00ae*/ 	.short	0x0034


	//----- nvinfo : EIATTR_PARAM_CBANK
	.align		4
        /*00b0*/ 	.byte	0x04, 0x0a
        /*00b2*/ 	.short	(.L_6687 - .L_6686)
	.align		4
.L_6686:
        /*00b4*/ 	.word	index@(.nv.constant0._ZN2at6native27unrolled_elementwise_kernelIZZZNS0_17clamp_kernel_cudaERNS_18TensorIteratorBaseERKN3c106ScalarES7_ENKUlvE_clEvENKUlvE4_clEvEUldE_St5arrayIPcLm2EELi4E23TrivialOffsetCalculatorILi1EjESF_NS0_6memory15LoadWithoutCastENSG_16StoreWithoutCastEEEviT_T0_T2_T3_T4_T5_)
        /*00b8*/ 	.short	0x0380
        /*00ba*/ 	.short	0x0034


	//----- nvinfo : EIATTR_SW_WAR
	.align		4
.L_6687:
        /*00bc*/ 	.byte	0x04, 0x36
        /*00be*/ 	.short	(.L_6689 - .L_6688)
.L_6688:
        /*00c0*/ 	.word	0x00000008
.L_6689:


//--------------------- .nv.info._ZN2at6native29vectorized_elementwise_kernelILi2EZZZNS0_17clamp_kernel_cudaERNS_18TensorIteratorBaseERKN3c106ScalarES7_ENKUlvE_clEvENKUlvE4_clEvEUldE_St5arrayIPcLm2EEEEviT0_T1_ --------------------------
	.section	.nv.info._ZN2at6native29vectorized_elementwise_kernelILi2EZZZNS0_17clamp_kernel_cudaERNS_18TensorIteratorBaseERKN3c106ScalarES7_ENKUlvE_clEvENKUlvE4_clEvEUldE_St5arrayIPcLm2EEEEviT0_T1_,"",@"SHT_CUDA_INFO"
	.sectionflags	@""
	.align	4


	//----- nvinfo : EIATTR_CUDA_API_VERSION
	.align		4
        /*0000*/ 	.byte	0x04, 0x37
        /*0002*/ 	.short	(.L_6691 - .L_6690)
.L_6690:
        /*0004*/ 	.word	0x00000082


	//----- nvinfo : EIATTR_KPARAM_INFO
	.align		4
.L_6691:
        /*0008*/ 	.byte	0x04, 0x17
        /*000a*/ 	.short	(.L_6693 - .L_6692)
.L_6692:
        /*000c*/ 	.word	0x00000000
        /*0010*/ 	.short	0x0002
        /*0012*/ 	.short	0x0020
        /*0014*/ 	.byte	0x00, 0xf0, 0x41, 0x00


	//----- nvinfo : EIATTR_KPARAM_INFO
	.align		4
.L_6693:
        /*0018*/ 	.byte	0x04, 0x17
        /*001a*/ 	.short	(.L_6695 - .L_6694)
.L_6694:
        /*001c*/ 	.word	0x00000000
        /*0020*/ 	.short	0x0001
        /*0022*/ 	.short	0x0008
        /*0024*/ 	.byte	0x00, 0xf0, 0x61, 0x00


	//----- nvinfo : EIATTR_KPARAM_INFO
	.align		4
.L_6695:
        /*0028*/ 	.byte	0x04, 0x17
        /*002a*/ 	.short	(.L_6697 - .L_6696)
.L_6696:
        /*002c*/ 	.word	0x00000000
        /*0030*/ 	.short	0x0000
        /*0032*/ 	.short	0x0000
        /*0034*/ 	.byte	0x00, 0xf0, 0x11, 0x00


	//----- nvinfo : EIATTR_SPARSE_MMA_MASK
	.align		4
.L_6697:
        /*0038*/ 	.byte	0x03, 0x50
        /*003a*/ 	.short	0x0000


	//----- nvinfo : EIATTR_MAXREG_COUNT
	.align		4
        /*003c*/ 	.byte	0x03, 0x1b
        /*003e*/ 	.short	0x00ff


	//----- nvinfo : EIATTR_MERCURY_ISA_VERSION
	.align		4
        /*0040*/ 	.byte	0x03, 0x5f
        /*0042*/ 	.short	0x0101


	//----- nvinfo : EIATTR_VRC_CTA_INIT_COUNT
	.align		4
        /*0044*/ 	.byte	0x02, 0x4a
	.zero		1
	.zero		1


	//----- nvinfo : EIATTR_EXIT_INSTR_OFFSETS
	.align		4
        /*0048*/ 	.byte	0x04, 0x1c
        /*004a*/ 	.short	(.L_6699 - .L_6698)


	//   ....[0]....
.L_6698:
        /*004c*/ 	.word	0x00001630


	//   ....[1]....
        /*0050*/ 	.word	0x00001680


	//   ....[2]....
        /*0054*/ 	.word	0x00002680


	//----- nvinfo : EIATTR_MAX_THREADS
	.align		4
.L_6699:
        /*0058*/ 	.byte	0x04, 0x05
        /*005a*/ 	.short	(.L_6701 - .L_6700)
.L_6700:
        /*005c*/ 	.word	0x00000080
        /*0060*/ 	.word	0x00000001
        /*0064*/ 	.word	0x00000001


	//----- nvinfo : EIATTR_CRS_STACK_SIZE
	.align		4
.L_6701:
        /*0068*/ 	.byte	0x04, 0x1e
        /*006a*/ 	.short	(.L_6703 - .L_6702)
.L_6702:
        /*006c*/ 	.word	0x00000000


	//----- nvinfo : EIATTR_CBANK_PARAM_SIZE
	.align		4
.L_6703:
        /*0070*/ 	.byte	0x03, 0x19
        /*0072*/ 	.short	0x0030


	//----- nvinfo : EIATTR_PARAM_CBANK
	.align		4
        /*0074*/ 	.byte	0x04, 0x0a
        /*0076*/ 	.short	(.L_6705 - .L_6704)
	.align		4
.L_6704:
        /*0078*/ 	.word	index@(.nv.constant0._ZN2at6native29vectorized_elementwise_kernelILi2EZZZNS0_17clamp_kernel_cudaERNS_18TensorIteratorBaseERKN3c106ScalarES7_ENKUlvE_clEvENKUlvE4_clEvEUldE_St5arrayIPcLm2EEEEviT0_T1_)
        /*007c*/ 	.short	0x0380
        /*007e*/ 	.short	0x0030


	//----- nvinfo : EIATTR_SW_WAR
	.align		4
.L_6705:
        /*0080*/ 	.byte	0x04, 0x36
        /*0082*/ 	.short	(.L_6707 - .L_6706)
.L_6706:
        /*0084*/ 	.word	0x00000008
.L_6707:


//--------------------- .nv.info._ZN2at6native29vectorized_elementwise_kernelILi4EZZZNS0_17clamp_kernel_cudaERNS_18TensorIteratorBaseERKN3c106ScalarES7_ENKUlvE_clEvENKUlvE4_clEvEUldE_St5arrayIPcLm2EEEEviT0_T1_ --------------------------
	.section	.nv.info._ZN2at6native29vectorized_elementwise_kernelILi4EZZZNS0_17clamp_kernel_cudaERNS_18TensorIteratorBaseERKN3c106ScalarES7_ENKUlvE_clEvENKUlvE4_clEvEUldE_St5arrayIPcLm2EEEEviT0_T1_,"",@"SHT_CUDA_INFO"
	.sectionflags	@""
	.align	4


	//----- nvinfo : EIATTR_CUDA_API_VERSION
	.align		4
        /*0000*/ 	.byte	0x04, 0x37
        /*0002*/ 	.short	(.L_6709 - .L_6708)
.L_6708:
        /*0004*/ 	.word	0x00000082


	//----- nvinfo : EIATTR_KPARAM_INFO
	.align		4
.L_6709:
        /*0008*/ 	.byte	0x04, 0x17
        /*000a*/ 	.short	(.L_6711 - .L_6710)
.L_6710:
        /*000c*/ 	.word	0x00000000
        /*0010*/ 	.short	0x0002
        /*0012*/ 	.short	0x0020
        /*0014*/ 	.byte	0x00, 0xf0, 0x41, 0x00


	//----- nvinfo : EIATTR_KPARAM_INFO
	.align		4
.L_6711:
        /*0018*/ 	.byte	0x04, 0x17
        /*001a*/ 	.short	(.L_6713 - .L_6712)
.L_6712:
        /*001c*/ 	.word	0x00000000
        /*0020*/ 	.short	0x0001
        /*0022*/ 	.short	0x0008
        /*0024*/ 	.byte	0x00, 0xf0, 0x61, 0x00


	//----- nvinfo : EIATTR_KPARAM_INFO
	.align		4
.L_6713:
        /*0028*/ 	.byte	0x04, 0x17
        /*002a*/ 	.short	(.L_6715 - .L_6714)
.L_6714:
        /*002c*/ 	.word	0x00000000
        /*0030*/ 	.short	0x0000
        /*0032*/ 	.short	0x0000
        /*0034*/ 	.byte	0x00, 0xf0, 0x11, 0x00


	//----- nvinfo : EIATTR_SPARSE_MMA_MASK
	.align		4
.L_6715:
        /*0038*/ 	.byte	0x03, 0x50
        /*003a*/ 	.short	0x0000


	//----- nvinfo : EIATTR_MAXREG_COUNT
	.align		4
        /*003c*/ 	.byte	0x03, 0x1b
        /*003e*/ 	.short	0x00ff


	//----- nvinfo : EIATTR_MERCURY_ISA_VERSION
	.align		4
        /*0040*/ 	.byte	0x03, 0x5f
        /*0042*/ 	.short	0x0101


	//----- nvinfo : EIATTR_VRC_CTA_INIT_COUNT
	.align		4
        /*0044*/ 	.byte	0x02, 0x4a
	.zero		1
	.zero		1


	//----- nvinfo : EIATTR_EXIT_INSTR_OFFSETS
	.align		4
        /*0048*/ 	.byte	0x04, 0x1c
        /*004a*/ 	.short	(.L_6717 - .L_6716)


	//   ....[0]....
.L_6716:
        /*004c*/ 	.word	0x00001630


	//   ....[1]....
        /*0050*/ 	.word	0x00001680


	//   ....[2]....
        /*0054*/ 	.word	0x00002640


	//----- nvinfo : EIATTR_MAX_THREADS
	.align		4
.L_6717:
        /*0058*/ 	.byte	0x04, 0x05
        /*005a*/ 	.short	(.L_6719 - .L_6718)
.L_6718:
        /*005c*/ 	.word	0x00000080
        /*0060*/ 	.word	0x00000001
        /*0064*/ 	.word	0x00000001


	//----- nvinfo : EIATTR_CRS_STACK_SIZE
	.align		4
.L_6719:
        /*0068*/ 	.byte	0x04, 0x1e
        /*006a*/ 	.short	(.L_6721 - .L_6720)
.L_6720:
        /*006c*/ 	.word	0x00000000


	//----- nvinfo : EIATTR_CBANK_PARAM_SIZE
	.align		4
.L_6721:
        /*0070*/ 	.byte	0x03, 0x19
        /*0072*/ 	.short	0x0030


	//----- nvinfo : EIATTR_PARAM_CBANK
	.align		4
        /*0074*/ 	.byte	0x04, 0x0a
        /*0076*/ 	.short	(.L_6723 - .L_6722)
	.align		4
.L_6722:
        /*0078*/ 	.word	index@(.nv.constant0._ZN2at6native29vectorized_elementwise_kernelILi4EZZZNS0_17clamp_kernel_cudaERNS_18TensorIteratorBaseERKN3c106ScalarES7_ENKUlvE_clEvENKUlvE4_clEvEUldE_St5arrayIPcLm2EEEEviT0_T1_)
        /*007c*/ 	.short	0x0380
        /*007e*/ 	.short	0x0030


	//----- nvinfo : EIATTR_SW_WAR
	.align		4
.L_6723:
        /*0080*/ 	.byte	0x04, 0x36
        /*0082*/ 	.short	(.L_6725 - .L_6724)
.L_6724:
        /*0084*/ 	.word	0x00000008
.L_6725:


//--------------------- .nv.info._ZN2at6native29vectorized_elementwise_kernelILi8EZZZNS0_17clamp_kernel_cudaERNS_18TensorIteratorBaseERKN3c106ScalarES7_ENKUlvE_clEvENKUlvE4_clEvEUldE_St5arrayIPcLm2EEEEviT0_T1_ --------------------------
	.section	.nv.info._ZN2at6native29vectorized_elementwise_kernelILi8EZZZNS0_17clamp_kernel_cudaERNS_18TensorIteratorBaseERKN3c106ScalarES7_ENKUlvE_clEvENKUlvE4_clEvEUldE_St5arrayIPcLm2EEEEviT0_T1_,"",@"SHT_CUDA_INFO"
	.sectionflags	@""
	.align	4


	//----- nvinfo : EIATTR_CUDA_API_VERSION
	.align		4
        /*0000*/ 	.byte	0x04, 0x37
        /*0002*/ 	.short	(.L_6727 - .L_6726)
.L_6726:
        /*0004*/ 	.word	0x00000082


	//----- nvinfo : EIATTR_KPARAM_INFO
	.align		4
.L_6727:
        /*0008*/ 	.byte	0x04, 0x17
        /*000a*/ 	.short	(.L_6729 - .L_6728)
.L_6728:
        /*000c*/ 	.word	0x00000000
        /*0010*/ 	.short	0x0002
        /*0012*/ 	.short	0x0020
        /*0014*/ 	.byte	0x00, 0xf0, 0x41, 0x00


	//----- nvinfo : EIATTR_KPARAM_INFO
	.align		4
.L_6729:
        /*0018*/ 	.byte	0x04, 0x17
        /*001a*/ 	.short	(.L_6731 - .L_6730)
.L_6730:
        /*001c*/ 	.word	0x00000000
        /*0020*/ 	.short	0x0001
        /*0022*/ 	.short	0x0008
        /*0024*/ 	.byte	0x00, 0xf0, 0x61, 0x00


	//----- nvinfo : EIATTR_KPARAM_INFO
	.align		4
.L_6731:
        /*0028*/ 	.byte	0x04, 0x17
        /*002a*/ 	.short	(.L_6733 - .L_6732)
.L_6732:
        /*002c*/ 	.word	0x00000000
        /*0030*/ 	.short	0x0000
        /*0032*/ 	.short	0x0000
        /*0034*/ 	.byte	0x00, 0xf0, 0x11, 0x00


	//----- nvinfo : EIATTR_SPARSE_MMA_MASK
	.align		4
.L_6733:
        /*0038*/ 	.byte	0x03, 0x50
        /*003a*/ 	.short	0x0000


	//----- nvinfo : EIATTR_MAXREG_COUNT
	.align		4
        /*003c*/ 	.byte	0x03, 0x1b
        /*003e*/ 	.short	0x00ff


	//----- nvinfo : EIATTR_MERCURY_ISA_VERSION
	.align		4
        /*0040*/ 	.byte	0x03, 0x5f
        /*0042*/ 	.short	0x0101


	//----- nvinfo : EIATTR_VRC_CTA_INIT_COUNT
	.align		4
        /*0044*/ 	.byte	0x02, 0x4a
	.zero		1
	.zero		1


	//----- nvinfo : EIATTR_EXIT_INSTR_OFFSETS
	.align		4
        /*0048*/ 	.byte	0x04, 0x1c
        /*004a*/ 	.short	(.L_6735 - .L_6734)


	//   ....[0]....
.L_6734:
        /*004c*/ 	.word	0x00000010


	//----- nvinfo : EIATTR_MAX_THREADS
	.align		4
.L_6735:
        /*0050*/ 	.byte	0x04, 0x05
        /*0052*/ 	.short	(.L_6737 - .L_6736)
.L_6736:
        /*0054*/ 	.word	0x00000080
        /*0058*/ 	.word	0x00000001
        /*005c*/ 	.word	0x00000001


	//----- nvinfo : EIATTR_CBANK_PARAM_SIZE
	.align		4
.L_6737:
        /*0060*/ 	.byte	0x03, 0x19
        /*0062*/ 	.short	0x0030


	//----- nvinfo : EIATTR_PARAM_CBANK
	.align		4
        /*0064*/ 	.byte	0x04, 0x0a
        /*0066*/ 	.short	(.L_6739 - .L_6738)
	.align		4
.L_6738:
        /*0068*/ 	.word	index@(.nv.constant0._ZN2at6native29vectorized_elementwise_kernelILi8EZZZNS0_17clamp_kernel_cudaERNS_18TensorIteratorBaseERKN3c106ScalarES7_ENKUlvE_clEvENKUlvE4_clEvEUldE_St5arrayIPcLm2EEEEviT0_T1_)
        /*006c*/ 	.short	0x0380
        /*006e*/ 	.short	0x0030


	//----- nvinfo : EIATTR_SW_WAR
	.align		4
.L_6739:
        /*0070*/ 	.byte	0x04, 0x36
        /*0072*/ 	.short	(.L_6741 - .L_6740)
.L_6740:
        /*0074*/ 	.word	0x00000008
.L_6741:


//--------------------- .nv.info._ZN2at6native18elementwise_kernelILi128ELi4EZNS0_15gpu_kernel_implIZZZNS0_17clamp_kernel_cudaERNS_18TensorIteratorBaseERKN3c106ScalarES8_ENKUlvE_clEvENKUlvE3_clEvEUlsE_EEvS4_RKT_EUliE_EEviT1_ --------------------------
	.section	.nv.info._ZN2at6native18elementwise_kernelILi128ELi4EZNS0_15gpu_kernel_implIZZZNS0_17clamp_kernel_cudaERNS_18TensorIteratorBaseERKN3c106ScalarES8_ENKUlvE_clEvENKUlvE3_clEvEUlsE_EEvS4_RKT_EUliE_EEviT1_,"",@"SHT_CUDA_INFO"
	.sectionflags	@""
	.align	4


	//----- nvinfo : EIATTR_CUDA_API_VERSION
	.align		4
        /*0000*/ 	.byte	0x04, 0x37
        /*0002*/ 	.short	(.L_6743 - .L_6742)
.L_6742:
        /*0004*/ 	.word	0x00000082


	//----- nvinfo : EIATTR_KPARAM_INFO
	.align		4
.L_6743:
        /*0008*/ 	.byte	0x04, 0x17
        /*000a*/ 	.short	(.L_6745 - .L_6744)
.L_6744:
        /*000c*/ 	.word	0x00000000
        /*0010*/ 	.short	0x0001
        /*0012*/ 	.short	0x0008
        /*0014*/ 	.byte	0x00, 0xf0, 0xa1, 0x08


	//----- nvinfo : EIATTR_KPARAM_INFO
	.align		4
.L_6745:
        /*0018*/ 	.byte	0x04, 0x17
        /*001a*/ 	.short	(.L_6747 - .L_6746)
.L_6746:
        /*001c*/ 	.word	0x00000000
        /*0020*/ 	.short	0x0000
        /*0022*/ 	.short	0x0000
        /*0024*/ 	.byte	0x00, 0xf0, 0x11, 0x00


	//----- nvinfo : EIATTR_SPARSE_MMA_MASK
	.align		4
.L_6747:
        /*0028*/ 	.byte	0x03, 0x50
        /*002a*/ 	.short	0x0000


	//----- nvinfo : EIATTR_MAXREG_COUNT
	.align		4
        /*002c*/ 	.byte	0x03, 0x1b
        /*002e*/ 	.short	0x0080


	//----- nvinfo : EIATTR_EXTERNS
	.align		4
        /*0030*/ 	.byte	0x04, 0x0f
        /*0032*/ 	.short	(.L_6749 - .L_6748)


	//   ....[0]....
	.align		4
.L_6748:
        /*0034*/ 	.word	index@(__assertfail)


	//----- nvinfo : EIATTR_MERCURY_ISA_VERSION
	.align		4
.L_6749:
        /*0038*/ 	.byte	0x03, 0x5f
        /*003a*/ 	.short	0x0101


	//----- nvinfo : EIATTR_VRC_CTA_INIT_COUNT
	.align		4
        /*003c*/ 	.byte	0x02, 0x4a
	.zero		1
	.zero		1


	//----- nvinfo : EIATTR_SYSCALL_OFFSETS
	.align		4
        /*0040*/ 	.byte	0x04, 0x46
        /*0042*/ 	.short	(.L_6751 - .L_6750)


	//   ....[0]....
.L_6750:
        /*0044*/ 	.word	0x00002120


	//   ....[1]....
        /*0048*/ 	.word	0x00002f70


	//   ....[2]....
        /*004c*/ 	.word	0x00005230


	//   ....[3]....
        /*0050*/ 	.word	0x00005e90


	//   ....[4]....
        /*0054*/ 	.word	0x00008270


	//   ....[5]....
        /*0058*/ 	.word	0x00008ed0


	//   ....[6]....
        /*005c*/ 	.word	0x0000b2c0


	//   ....[7]....
        /*0060*/ 	.word	0x0000bef0


	//----- nvinfo : EIATTR_EXIT_INSTR_OFFSETS
	.align		4
.L_6751:
        /*0064*/ 	.byte	0x04, 0x1c
        /*0066*/ 	.short	(.L_6753 - .L_6752)


	//   ....[0]....
.L_6752:
        /*0068*/ 	.word	0x000091b0


	//   ....[1]....
        /*006c*/ 	.word	0x0000b430


	//   ....[2]....
        /*0070*/ 	.word	0x0000b450


	//   ....[3]....
        /*0074*/ 	.word	0x0000b4f0


	//   ....[4]....
        /*0078*/ 	.word	0x0000b520


	//   ....[5]....
        /*007c*/ 	.word	0x0000b540


	//   ....[6]....
        /*0080*/ 	.word	0x0000b5d0


	//   ....[7]....
        /*0084*/ 	.word	0x0000b610


	//   ....[8]....
        /*0088*/ 	.word	0x0000b6b0


	//   ....[9]....
        /*008c*/ 	.word	0x0000b700


	//   ....[10]....
        /*0090*/ 	.word	0x0000b730


	//   ....[11]....
        /*0094*/ 	.word	0x0000b7f0


	//   ....[12]....
        /*0098*/ 	.word	0x0000b960


	//   ....[13]....
        /*009c*/ 	.word	0x0000bad0


	//   ....[14]....
        /*00a0*/ 	.word	0x0000bc30


	//   ....[15]....
        /*00a4*/ 	.word	0x0000bc70


	//   ....[16]....
        /*00a8*/ 	.word	0x0000bca0


	//   ....[17]....
        /*00ac*/ 	.word	0x0000bd50


	//   ....[18]....
        /*00b0*/ 	.word	0x0000bd90


	//   ....[19]....
        /*00b4*/ 	.word	0x0000bf00


	//   ....[20]....
        /*00b8*/ 	.word	0x0000c010


	//   ....[21]....
        /*00bc*/ 	.word	0x0000c150


	//   ....[22]....
        /*00c0*/ 	.word	0x0000c190


	//----- nvinfo : EIATTR_MAX_THREADS
	.align		4
.L_6753:
        /*00c4*/ 	.byte	0x04, 0x05
        /*00c6*/ 	.short	(.L_6755 - .L_6754)
.L_6754:
        /*00c8*/ 	.word	0x00000080
        /*00cc*/ 	.word	0x00000001
        /*00d0*/ 	.word	0x00000001


	//----- nvinfo : EIATTR_CRS_STACK_SIZE
	.align		4
.L_6755:
        /*00d4*/ 	.byte	0x04, 0x1e
        /*00d6*/ 	.short	(.L_6757 - .L_6756)
.L_6756:
        /*00d8*/ 	.word	0x00000000


	//----- nvinfo : EIATTR_CBANK_PARAM_SIZE
	.align		4
.L_6757:
        /*00dc*/ 	.byte	0x03, 0x19
        /*00de*/ 	.short	0x0230


	//----- nvinfo : EIATTR_PARAM_CBANK
	.align		4
        /*00e0*/ 	.byte	0x04, 0x0a
        /*00e2*/ 	.short	(.L_6759 - .L_6758)
	.align		4
.L_6758:
        /*00e4*/ 	.word	index@(.nv.constant0._ZN2at6native18elementwise_kernelILi128ELi4EZNS0_15gpu_kernel_implIZZZNS0_17clamp_kernel_cudaERNS_18TensorIteratorBaseERKN3c106ScalarES8_ENKUlvE_clEvENKUlvE3_clEvEUlsE_EEvS4_RKT_EUliE_EEviT1_)
        /*00e8*/ 	.short	0x0380
        /*00ea*/ 	.short	0x0230


	//----- nvinfo : EIATTR_SW_WAR
	.align		4
.L_6759:
        /*00ec*/ 	.byte	0x04, 0x36
        /*00ee*/ 	.short	(.L_6761 - .L_6760)
.L_6760:
        /*00f0*/ 	.word	0x00000008
.L_6761:


//--------------------- .nv.info._ZN2at6native27unrolled_elementwise_kernelIZZZNS0_17clamp_kernel_cudaERNS_18TensorIteratorBaseERKN3c106ScalarES7_ENKUlvE_clEvENKUlvE3_clEvEUlsE_St5arrayIPcLm2EELi4E23TrivialOffsetCalculatorILi1EjESF_NS0_6memory12LoadWithCastILi1EEENSG_13StoreWithCastILi1EEEEEviT_T0_T2_T3_T4_T5_ --------------------------
	.section	.nv.info._ZN2at6native27unrolled_elementwise_kernelIZZZNS0_17clamp_kernel_cudaERNS_18TensorIteratorBaseERKN3c106ScalarES7_ENKUlvE_clEvENKUlvE3_clEvEUlsE_St5arrayIPcLm2EELi4E23TrivialOffsetCalculatorILi1EjESF_NS0_6memory12LoadWithCastILi1EEENSG_13StoreWithCastILi1EEEEEviT_T0_T2_T3_T4_T5_,"",@"SHT_CUDA_INFO"
	.sectionflags	@""
	.align	4


	//----- nvinfo : EIATTR_CUDA_API_VERSION
	.align		4
        /*0000*/ 	.byte	0x04, 0x37
        /*0002*/ 	.short	(.L_6763 - .L_6762)
.L_6762:
        /*0004*/ 	.word	0x00000082


	//----- nvinfo : EIATTR_KPARAM_INFO
	.align		4
.L_6763:
        /*0008*/ 	.byte	0x04, 0x17
        /*000a*/ 	.short	(.L_6765 - .L_6764)
.L_6764:
        /*000c*/ 	.word	0x00000000
        /*0010*/ 	.short	0x0006
        /*0012*/ 	.short	0x0034
        /*0014*/ 	.byte	0x00, 0xf0, 0x21, 0x00


	//----- nvinfo : EIATTR_KPARAM_INFO
	.align		4
.L_6765:
        /*0018*/ 	.byte	0x04, 0x17
        /*001a*/ 	.short	(.L_6767 - .L_6766)
.L_6766:
        /*001c*/ 	.word	0x00000000
        /*0020*/ 	.short	0x0005
        /*0022*/ 	.short	0x002c
        /*0024*/ 	.byte	0x00, 0xf0, 0x21, 0x00


	//----- nvinfo : EIATTR_KPARAM_INFO
	.align		4
.L_6767:
        /*0028*/ 	.byte	0x04, 0x17
        /*002a*/ 	.short	(.L_6769 - .L_6768)
.L_6768:
        /*002c*/ 	.word	0x00000000
        /*0030*/ 	.short	0x0004
        /*0032*/ 	.short	0x0029
        /*0034*/ 	.byte	0x00, 0xf0, 0x05, 0x00


	//----- nvinfo : EIATTR_KPARAM_INFO
	.align		4
.L_6769:
        /*0038*/ 	.byte	0x04, 0x17
        /*003a*/ 	.short	(.L_6771 - .L_6770)
.L_6770:
        /*003c*/ 	.word	0x00000000
        /*0040*/ 	.short	0x0003
        /*0042*/ 	.short	0x0028
        /*0044*/ 	.byte	0x00, 0xf0, 0x05, 0x00


	//----- nvinfo : EIATTR_KPARAM_INFO
	.align		4
.L_6771:
        /*0048*/ 	.byte	0x04, 0x17
        /*004a*/ 	.short	(.L_6773 - .L_6772)
.L_6772:
        /*004c*/ 	.word	0x00000000
        /*0050*/ 	.short	0x0002
        /*0052*/ 	.short	0x0018
        /*0054*/ 	.byte	0x00, 0xf0, 0x41, 0x00


	//----- nvinfo : EIATTR_KPARAM_INFO
	.align		4
.L_6773:
        /*0058*/ 	.byte	0x04, 0x17
        /*005a*/ 	.short	(.L_6775 - .L_6774)
.L_6774:
        /*005c*/ 	.word	0x00000000
        /*0060*/ 	.short	0x0001
        /*0062*/ 	.short	0x0008
        /*0064*/ 	.byte	0x00, 0xf0, 0x41, 0x00


	//----- nvinfo : EIATTR_KPARAM_INFO
	.align		4
.L_6775:
        /*0068*/ 	.byte	0x04, 0x17
        /*006a*/ 	.short	(.L_6777 - .L_6776)
.L_6776:
        /*006c*/ 	.word	0x00000000
        /*0070*/ 	.short	0x0000
        /*0072*/ 	.short	0x0000
        /*0074*/ 	.byte	0x00, 0xf0, 0x11, 0x00


	//----- nvinfo : EIATTR_SPARSE_MMA_MASK
	.align		4
.L_6777:
        /*0078*/ 	.byte	0x03, 0x50
        /*007a*/ 	.short	0x0000


	//----- nvinfo : EIATTR_MAXREG_COUNT
	.align		4
        /*007c*/ 	.byte	0x03, 0x1b
        /*007e*/ 	.short	0x00ff


	//----- nvinfo : EIATTR_EXTERNS
	.align		4
        /*0080*/ 	.byte	0x04, 0x0f
        /*0082*/ 	.short	(.L_6779 - .L_6778)


	//   ....[0]....
	.align		4
.L_6778:
        /*0084*/ 	.word	index@(__assertfail)


	//----- nvinfo : EIATTR_MERCURY_ISA_VERSION
	.align		4
.L_6779:
        /*0088*/ 	.byte	0x03, 0x5f
        /*008a*/ 	.short	0x0101


	//----- nvinfo : EIATTR_VRC_CTA_INIT_COUNT
	.align		4
        /*008c*/ 	.byte	0x02, 0x4a
	.zero		1
	.zero		1


	//----- nvinfo : EIATTR_SYSCALL_OFFSETS
	.align		4
        /*0090*/ 	.byte	0x04, 0x46
        /*0092*/ 	.short	(.L_6781 - .L_6780)


	//   ....[0]....
.L_6780:
        /*0094*/ 	.word	0x00000e20


	//   ....[1]....
        /*0098*/ 	.word	0x00001dc0


	//   ....[2]....
        /*009c*/ 	.word	0x00002ca0


	//   ....[3]....
        /*00a0*/ 	.word	0x00003b80


	//   ....[4]....
        /*00a4*/ 	.word	0x00004a40


	//   ....[5]....
        /*00a8*/ 	.word	0x00005800


	//   ....[6]....
        /*00ac*/ 	.word	0x000066e0


	//   ....[7]....
        /*00b0*/ 	.word	0x000075a0


	//----- nvinfo : EIATTR_EXIT_INSTR_OFFSETS
	.align		4
.L_6781:
        /*00b4*/ 	.byte	0x04, 0x1c
        /*00b6*/ 	.short	(.L_6783 - .L_6782)


	//   ....[0]....
.L_6782:
        /*00b8*/ 	.word	0x000069b0


	//   ....[1]....
        /*00bc*/ 	.word	0x00006ae0


	//   ....[2]....
        /*00c0*/ 	.word	0x00006b00


	//   ....[3]....
        /*00c4*/ 	.word	0x00006ba0


	//   ....[4]....
        /*00c8*/ 	.word	0x00006bd0


	//   ....[5]....
        /*00cc*/ 	.word	0x00006bf0


	//   ....[6]....
        /*00d0*/ 	.word	0x00006c80


	//   ....[7]....
        /*00d4*/ 	.word	0x00006cc0


	//   ....[8]....
        /*00d8*/ 	.word	0x00006d60


	//   ....[9]....
        /*00dc*/ 	.word	0x00006db0


	//   ....[10]....
        /*00e0*/ 	.word	0x00006de0


	//   ....[11]....
        /*00e4*/ 	.word	0x00006ea0


	//   ....[12]....
        /*00e8*/ 	.word	0x00007010


	//   ....[13]....
        /*00ec*/ 	.word	0x00007180


	//   ....[14]....
        /*00f0*/ 	.word	0x000072e0


	//   ....[15]....
        /*00f4*/ 	.word	0x00007320


	//   ....[16]....
        /*00f8*/ 	.word	0x00007350


	//   ....[17]....
        /*00fc*/ 	.word	0x00007400


	//   ....[18]....
        /*0100*/ 	.word	0x00007440


	//   ....[19]....
        /*0104*/ 	.word	0x000075b0


	//   ....[20]....
        /*0108*/ 	.word	0x000076c0


	//   ....[21]....
        /*010c*/ 	.word	0x00007800


	//   ....[22]....
        /*0110*/ 	.word	0x00007840


	//----- nvinfo : EIATTR_MAX_THREADS
	.align		4
.L_6783:
        /*0114*/ 	.byte	0x04, 0x05
        /*0116*/ 	.short	(.L_6785 - .L_6784)
.L_6784:
        /*0118*/ 	.word	0x00000080
        /*011c*/ 	.word	0x00000001
        /*0120*/ 	.word	0x00000001


	//----- nvinfo : EIATTR_CRS_STACK_SIZE
	.align		4
.L_6785:
        /*0124*/ 	.byte	0x04, 0x1e
        /*0126*/ 	.short	(.L_6787 - .L_6786)
.L_6786:
        /*0128*/ 	.word	0x00000000


	//----- nvinfo : EIATTR_CBANK_PARAM_SIZE
	.align		4
.L_6787:
        /*012c*/ 	.byte	0x03, 0x19
        /*012e*/ 	.short	0x003c


	//----- nvinfo : EIATTR_PARAM_CBANK
	.align		4
        /*0130*/ 	.byte	0x04, 0x0a
        /*0132*/ 	.short	(.L_6789 - .L_6788)
	.align		4
.L_6788:
        /*0134*/ 	.word	index@(.nv.constant0._ZN2at6native27unrolled_elementwise_kernelIZZZNS0_17clamp_kernel_cudaERNS_18TensorIteratorBaseERKN3c106ScalarES7_ENKUlvE_clEvENKUlvE3_clEvEUlsE_St5arrayIPcLm2EELi4E23TrivialOffsetCalculatorILi1EjESF_NS0_6memory12LoadWithCastILi1EEENSG_13StoreWithCastILi1EEEEEviT_T0_T2_T3_T4_T5_)
        /*0138*/ 	.short	0x0380
        /*013a*/ 	.short	0x003c


	//----- nvinfo : EIATTR_SW_WAR
	.align		4
.L_6789:
        /*013c*/ 	.byte	0x04, 0x36
        /*013e*/ 	.short	(.L_6791 - .L_6790)
.L_6790:
        /*0140*/ 	.word	0x00000008
.L_6791:


//--------------------- .nv.info._ZN2at6native18elementwise_kernelILi128ELi4EZNS0_22gpu_kernel_impl_nocastIZZZNS0_17clamp_kernel_cudaERNS_18TensorIteratorBaseERKN3c106ScalarES8_ENKUlvE_clEvENKUlvE3_clEvEUlsE_EEvS4_RKT_EUliE_EEviT1_ --------------------------
	.section	.nv.info._ZN2at6native18elementwise_kernelILi128ELi4EZNS0_22gpu_kernel_impl_nocastIZZZNS0_17clamp_kernel_cudaERNS_18TensorIteratorBaseERKN3c106ScalarES8_ENKUlvE_clEvENKUlvE3_clEvEUlsE_EEvS4_RKT_EUliE_EEviT1_,"",@"SHT_CUDA_INFO"
	.sectionflags	@""
	.align	4


	//----- nvinfo : EIATTR_CUDA_API_VERSION
	.align		4
        /*0000*/ 	.byte	0x04, 0x37
        /*0002*/ 	.short	(.L_6793 - .L_6792)
.L_6792:
        /*0004*/ 	.word	0x00000082


	//----- nvinfo : EIATTR_KPARAM_INFO
	.align		4
.L_6793:
        /*0008*/ 	.byte	0x04, 0x17
        /*000a*/ 	.short	(.L_6795 - .L_6794)
.L_6794:
        /*000c*/ 	.word	0x00000000
        /*0010*/ 	.short	0x0001
        /*0012*/ 	.short	0x0008
        /*0014*/ 	.byte	0x00, 0xf0, 0x81, 0x08


	//----- nvinfo : EIATTR_KPARAM_INFO
	.align		4
.L_6795:
        /*0018*/ 	.byte	0x04, 0x17
        /*001a*/ 	.short	(.L_6797 - .L_6796)
.L_6796:
        /*001c*/ 	.word	0x00000000
        /*0020*/ 	.short	0x0000
        /*0022*/ 	.short	0x0000
        /*0024*/ 	.byte	0x00, 0xf0, 0x11, 0x00


	//----- nvinfo : EIATTR_SPARSE_MMA_MASK
	.align		4
.L_6797:
        /*0028*/ 	.byte	0x03, 0x50
        /*002a*/ 	.short	0x0000


	//----- nvinfo : EIATTR_MAXREG_COUNT
	.align		4
        /*002c*/ 	.byte	0x03, 0x1b
        /*002e*/ 	.short	0x0080


	//----- nvinfo : EIATTR_MERCURY_ISA_VERSION
	.align		4
        /*0030*/ 	.byte	0x03, 0x5f
        /*0032*/ 	.short	0x0101


	//----- nvinfo : EIATTR_VRC_CTA_INIT_COUNT
	.align		4
        /*0034*/ 	.byte	0x02, 0x4a
	.zero		1
	.zero		1


	//----- nvinfo : EIATTR_EXIT_INSTR_OFFSETS
	.align		4
        /*0038*/ 	.byte	0x04, 0x1c
        /*003a*/ 	.short	(.L_6799 - .L_6798)


	//   ....[0]....
.L_6798:
        /*003c*/ 	.word	0x00000330


	//   ....[1]....
        /*0040*/ 	.word	0x000003c0


	//   ....[2]....
        /*0044*/ 	.word	0x00003f10


	//   ....[3]....
        /*0048*/ 	.word	0x00005270


	//----- nvinfo : EIATTR_MAX_THREADS
	.align		4
.L_6799:
        /*004c*/ 	.byte	0x04, 0x05
        /*004e*/ 	.short	(.L_6801 - .L_6800)
.L_6800:
        /*0050*/ 	.word	0x00000080
        /*0054*/ 	.word	0x00000001
        /*0058*/ 	.word	0x00000001


	//----- nvinfo : EIATTR_CRS_STACK_SIZE
	.align		4
.L_6801:
        /*005c*/ 	.byte	0x04, 0x1e
        /*005e*/ 	.short	(.L_6803 - .L_6802)
.L_6802:
        /*0060*/ 	.word	0x00000000


	//----- nvinfo : EIATTR_CBANK_PARAM_SIZE
	.align		4
.L_6803:
        /*0064*/ 	.byte	0x03, 0x19
        /*0066*/ 	.short	0x0228


	//----- nvinfo : EIATTR_PARAM_CBANK
	.align		4
        /*0068*/ 	.byte	0x04, 0x0a
        /*006a*/ 	.short	(.L_6805 - .L_6804)
	.align		4
.L_6804:
        /*006c*/ 	.word	index@(.nv.constant0._ZN2at6native18elementwise_kernelILi128ELi4EZNS0_22gpu_kernel_impl_nocastIZZZNS0_17clamp_kernel_cudaERNS_18TensorIteratorBaseERKN3c106ScalarES8_ENKUlvE_clEvENKUlvE3_clEvEUlsE_EEvS4_RKT_EUliE_EEviT1_)
        /*0070*/ 	.short	0x0380
        /*0072*/ 	.short	0x0228


	//----- nvinfo : EIATTR_SW_WAR
	.align		4
.L_6805:
        /*0074*/ 	.byte	0x04, 0x36
        /*0076*/ 	.short	(.L_6807 - .L_6806)
.L_6806:
        /*0078*/ 	.word	0x00000008
.L_6807:


//--------------------- .nv.info._ZN2at6native27unrolled_elementwise_kernelIZZZNS0_17clamp_kernel_cudaERNS_18TensorIteratorBaseERKN3c106ScalarES7_ENKUlvE_clEvENKUlvE3_clEvEUlsE_St5arrayIPcLm2EELi4E23TrivialOffsetCalculatorILi1EjESF_NS0_6memory15LoadWithoutCastENSG_16StoreWithoutCastEEEviT_T0_T2_T3_T4_T5_ --------------------------
	.section	.nv.info._ZN2at6native27unrolled_elementwise_kernelIZZZNS0_17clamp_kernel_cudaERNS_18TensorIteratorBaseERKN3c106ScalarES7_ENKUlvE_clEvENKUlvE3_clEvEUlsE_St5arrayIPcLm2EELi4E23TrivialOffsetCalculatorILi1EjESF_NS0_6memory15LoadWithoutCastENSG_16StoreWithoutCastEEEviT_T0_T2_T3_T4_T5_,"",@"SHT_CUDA_INFO"
	.sectionflags	@""
	.align	4


	//----- nvinfo : EIATTR_CUDA_API_VERSION
	.align		4
        /*0000*/ 	.byte	0x04, 0x37
        /*0002*/ 	.short	(.L_6809 - .L_6808)
.L_6808:
        /*0004*/ 	.word	0x00000082


	//----- nvinfo : EIATTR_KPARAM_INFO
	.align		4
.L_6809:
        /*0008*/ 	.byte	0x04, 0x17
        /*000a*/ 	.short	(.L_6811 - .L_6810)
.L_6810:
        /*000c*/ 	.word	0x00000000
        /*0010*/ 	.short	0x0006
        /*0012*/ 	.short	0x002b
        /*0014*/ 	.byte	0x00, 0xf0, 0x05, 0x00


	//----- nvinfo : EIATTR_KPARAM_INFO
	.align		4
.L_6811:
        /*0018*/ 	.byte	0x04, 0x17
        /*001a*/ 	.short	(.L_6813 - .L_6812)
.L_6812:
        /*001c*/ 	.word	0x00000000
        /*0020*/ 	.short	0x0005
        /*0022*/ 	.short	0x002a
        /*0024*/ 	.byte	0x00, 0xf0, 0x05, 0x00


	//----- nvinfo : EIATTR_KPARAM_INFO
	.align		4
.L_6813:
        /*0028*/ 	.byte	0x04, 0x17
        /*002a*/ 	.short	(.L_6815 - .L_6814)
.L_6814:
        /*002c*/ 	.word	0x00000000
        /*0030*/ 	.short	0x0004
        /*0032*/ 	.short	0x0029
        /*0034*/ 	.byte	0x00, 0xf0, 0x05, 0x00


	//----- nvinfo : EIATTR_KPARAM_INFO
	.align		4
.L_6815:
        /*0038*/ 	.byte	0x04, 0x17
        /*003a*/ 	.short	(.L_6817 - .L_6816)
.L_6816:
        /*003c*/ 	.word	0x00000000
        /*0040*/ 	.short	0x0003
        /*0042*/ 	.short	0x0028
        /*0044*/ 	.byte	0x00, 0xf0, 0x05, 0x00


	//----- nvinfo : EIATTR_KPARAM_INFO
	.align		4
.L_6817:
        /*0048*/ 	.byte	0x04, 0x17
        /*004a*/ 	.short	(.L_6819 - .L_6818)
.L_6818:
        /*004c*/ 	.word	0x00000000
        /*0050*/ 	.short	0x0002
        /*0052*/ 	.short	0x0018
        /*0054*/ 	.byte	0x00, 0xf0, 0x41, 0x00


	//----- nvinfo : EIATTR_KPARAM_INFO
	.align		4
.L_6819:
        /*0058*/ 	.byte	0x04, 0x17
        /*005a*/ 	.short	(.L_6821 - .L_6820)
.L_6820:
        /*005c*/ 	.word	0x00000000
        /*0060*/ 	.short	0x0001
        /*0062*/ 	.short	0x0008
        /*0064*/ 	.byte	0x00, 0xf0, 0x41, 0x00


	//----- nvinfo : EIATTR_KPARAM_INFO
	.align		4
.L_6821:
        /*0068*/ 	.byte	0x04, 0x17
        /*006a*/ 	.short	(.L_6823 - .L_6822)
.L_6822:
        /*006c*/ 	.word	0x00000000
        /*0070*/ 	.short	0x0000
        /*0072*/ 	.short	0x0000
        /*0074*/ 	.byte	0x00, 0xf0, 0x11, 0x00


	//----- nvinfo : EIATTR_SPARSE_MMA_MASK
	.align		4
.L_6823:
        /*0078*/ 	.byte	0x03, 0x50
        /*007a*/ 	.short	0x0000


	//----- nvinfo : EIATTR_MAXREG_COUNT
	.align		4
        /*007c*/ 	.byte	0x03, 0x1b
        /*007e*/ 	.short	0x00ff


	//----- nvinfo : EIATTR_MERCURY_ISA_VERSION
	.align		4
        /*0080*/ 	.byte	0x03, 0x5f
        /*0082*/ 	.short	0x0101


	//----- nvinfo : EIATTR_VRC_CTA_INIT_COUNT
	.align		4
        /*0084*/ 	.byte	0x02, 0x4a
	.zero		1
	.zero		1


	//----- nvinfo : EIATTR_EXIT_INSTR_OFFSETS
	.align		4
        /*0088*/ 	.byte	0x04, 0x1c
        /*008a*/ 	.short	(.L_6825 - .L_6824)


	//   ....[0]....
.L_6824:
        /*008c*/ 	.word	0x000004a0


	//   ....[1]....
        /*0090*/ 	.word	0x000004f0


	//----- nvinfo : EIATTR_MAX_THREADS
	.align		4
.L_6825:
        /*0094*/ 	.byte	0x04, 0x05
        /*0096*/ 	.short	(.L_6827 - .L_6826)
.L_6826:
        /*0098*/ 	.word	0x00000080
        /*009c*/ 	.word	0x00000001
        /*00a0*/ 	.word	0x00000001


	//----- nvinfo : EIATTR_CRS_STACK_SIZE
	.align		4
.L_6827:
        /*00a4*/ 	.byte	0x04, 0x1e
        /*00a6*/ 	.short	(.L_6829 - .L_6828)
.L_6828:
        /*00a8*/ 	.word	0x00000000


	//----- nvinfo : EIATTR_CBANK_PARAM_SIZE
	.align		4
.L_6829:
        /*00ac*/ 	.byte	0x03, 0x19
        /*00ae*/ 	.short	0x002c


	//----- nvinfo : EIATTR_PARAM_CBANK
	.align		4
        /*00b0*/ 	.byte	0x04, 0x0a
        /*00b2*/ 	.short	(.L_6831 - .L_6830)
	.align		4
.L_6830:
        /*00b4*/ 	.word	index@(.nv.constant0._ZN2at6native27unrolled_elementwise_kernelIZZZNS0_17clamp_kernel_cudaERNS_18TensorIteratorBaseERKN3c106ScalarES7_ENKUlvE_clEvENKUlvE3_clEvEUlsE_St5arrayIPcLm2EELi4E23TrivialOffsetCalculatorILi1EjESF_NS0_6memory15LoadWithoutCastENSG_16StoreWithoutCastEEEviT_T0_T2_T3_T4_T5_)
        /*00b8*/ 	.short	0x0380
        /*00ba*/ 	.short	0x002c


	//----- nvinfo : EIATTR_SW_WAR
	.align		4
.L_6831:
        /*00bc*/ 	.byte	0x04, 0x36
        /*00be*/ 	.short	(.L_6833 - .L_6832)
.L_6832:
        /*00c0*/ 	.word	0x00000008
.L_6833:


//--------------------- .nv.info._ZN2at6native29vectorized_elementwise_kernelILi2EZZZNS0_17clamp_kernel_cudaERNS_18TensorIteratorBaseERKN3c106ScalarES7_ENKUlvE_clEvENKUlvE3_clEvEUlsE_St5arrayIPcLm2EEEEviT0_T1_ --------------------------
	.section	.nv.info._ZN2at6native29vectorized_elementwise_kernelILi2EZZZNS0_17clamp_kernel_cudaERNS_18TensorIteratorBaseERKN3c106ScalarES7_ENKUlvE_clEvENKUlvE3_clEvEUlsE_St5arrayIPcLm2EEEEviT0_T1_,"",@"SHT_CUDA_INFO"
	.sectionflags	@""
	.align	4


	//----- nvinfo : EIATTR_CUDA_API_VERSION
	.align		4
        /*0000*/ 	.byte	0x04, 0x37
        /*0002*/ 	.short	(.L_6835 - .L_6834)
.L_6834:
        /*0004*/ 	.word	0x00000082


	//----- nvinfo : EIATTR_KPARAM_INFO
	.align		4
.L_6835:
        /*0008*/ 	.byte	0x04, 0x17
        /*000a*/ 	.short	(.L_6837 - .L_6836)
.L_6836:
        /*000c*/ 	.word	0x00000000
        /*0010*/ 	.short	0x0002
        /*0012*/ 	.short	0x0018
        /*0014*/ 	.byte	0x00, 0xf0, 0x41, 0x00


	//----- nvinfo : EIATTR_KPARAM_INFO
	.align		4
.L_6837:
        /*0018*/ 	.byte	0x04, 0x17
        /*001a*/ 	.short	(.L_6839 - .L_6838)
.L_6838:
        /*001c*/ 	.word	0x00000000
        /*0020*/ 	.short	0x0001
        /*0022*/ 	.short	0x0008
        /*0024*/ 	.byte	0x00, 0xf0, 0x41, 0x00


	//----- nvinfo : EIATTR_KPARAM_INFO
	.align		4
.L_6839:
        /*0028*/ 	.byte	0x04, 0x17
        /*002a*/ 	.short	(.L_6841 - .L_6840)
.L_6840:
        /*002c*/ 	.word	0x00000000
        /*0030*/ 	.short	0x0000
        /*0032*/ 	.short	0x0000
        /*0034*/ 	.byte	0x00, 0xf0, 0x11, 0x00


	//----- nvinfo : EIATTR_SPARSE_MMA_MASK
	.align		4
.L_6841:
        /*0038*/ 	.byte	0x03, 0x50
        /*003a*/ 	.short	0x0000


	//----- nvinfo : EIATTR_MAXREG_COUNT
	.align		4
        /*003c*/ 	.byte	0x03, 0x1b
        /*003e*/ 	.short	0x00ff


	//----- nvinfo : EIATTR_MERCURY_ISA_VERSION
	.align		4
        /*0040*/ 	.byte	0x03, 0x5f
        /*0042*/ 	.short	0x0101


	//----- nvinfo : EIATTR_VRC_CTA_INIT_COUNT
	.align		4
        /*0044*/ 	.byte	0x02, 0x4a
	.zero		1
	.zero		1


	//----- nvinfo : EIATTR_EXIT_INSTR_OFFSETS
	.align		4
        /*0048*/ 	.byte	0x04, 0x1c
        /*004a*/ 	.short	(.L_6843 - .L_6842)


	//   ....[0]....
.L_6842:
        /*004c*/ 	.word	0x00000920


	//   ....[1]....
        /*0050*/ 	.word	0x00000970


	//   ....[2]....
        /*0054*/ 	.word	0x00000c80


	//----- nvinfo : EIATTR_MAX_THREADS
	.align		4
.L_6843:
        /*0058*/ 	.byte	0x04, 0x05
        /*005a*/ 	.short	(.L_6845 - .L_6844)
.L_6844:
        /*005c*/ 	.word	0x00000080
        /*0060*/ 	.word	0x00000001
        /*0064*/ 	.word	0x00000001


	//----- nvinfo : EIATTR_CRS_STACK_SIZE
	.align		4
.L_6845:
        /*0068*/ 	.byte	0x04, 0x1e
        /*006a*/ 	.short	(.L_6847 - .L_6846)
.L_6846:
        /*006c*/ 	.word	0x00000000


	//----- nvinfo : EIATTR_CBANK_PARAM_SIZE
	.align		4
.L_6847:
        /*0070*/ 	.byte	0x03, 0x19
        /*0072*/ 	.short	0x0028


	//----- nvinfo : EIATTR_PARAM_CBANK
	.align		4
        /*0074*/ 	.byte	0x04, 0x0a
        /*0076*/ 	.short	(.L_6849 - .L_6848)
	.align		4
.L_6848:
        /*0078*/ 	.word	index@(.nv.constant0._ZN2at6native29vectorized_elementwise_kernelILi2EZZZNS0_17clamp_kernel_cudaERNS_18TensorIteratorBaseERKN3c106ScalarES7_ENKUlvE_clEvENKUlvE3_clEvEUlsE_St5arrayIPcLm2EEEEviT0_T1_)
        /*007c*/ 	.short	0x0380
        /*007e*/ 	.short	0x0028


	//----- nvinfo : EIATTR_SW_WAR
	.align		4
.L_6849:
        /*0080*/ 	.byte	0x04, 0x36
        /*0082*/ 	.short	(.L_6851 - .L_6850)
.L_6850:
        /*0084*/ 	.word	0x00000008
.L_6851:


//--------------------- .nv.info._ZN2at6native29vectorized_elementwise_kernelILi4EZZZNS0_17clamp_kernel_cudaERNS_18TensorIteratorBaseERKN3c106ScalarES7_ENKUlvE_clEvENKUlvE3_clEvEUlsE_St5arrayIPcLm2EEEEviT0_T1_ --------------------------
	.section	.nv.info._ZN2at6native29vectorized_elementwise_kernelILi4EZZZNS0_17clamp_kernel_cudaERNS_18TensorIteratorBaseERKN3c106ScalarES7_ENKUlvE_clEvENKUlvE3_clEvEUlsE_St5arrayIPcLm2EEEEviT0_T1_,"",@"SHT_CUDA_INFO"
	.sectionflags	@""
	.align	4


	//----- nvinfo : EIATTR_CUDA_API_VERSION
	.align		4
        /*0000*/ 	.byte	0x04, 0x37
        /*0002*/ 	.short	(.L_6853 - .L_6852)
.L_6852:
        /*0004*/ 	.word	0x00000082


	//----- nvinfo : EIATTR_KPARAM_INFO
	.align		4
.L_6853:
        /*0008*/ 	.byte	0x04, 0x17
        /*000a*/ 	.short	(.L_6855 - .L_6854)
.L_6854:
        /*000c*/ 	.word	0x00000000
        /*0010*/ 	.short	0x0002
        /*0012*/ 	.short	0x0018
        /*0014*/ 	.byte	0x00, 0xf0, 0x41, 0x00


	//----- nvinfo : EIATTR_KPARAM_INFO
	.align		4
.L_6855:
        /*0018*/ 	.byte	0x04, 0x17
        /*001a*/ 	.short	(.L_6857 - .L_6856)
.L_6856:
        /*001c*/ 	.word	0x00000000
        /*0020*/ 	.short	0x0001
        /*0022*/ 	.short	0x0008
        /*0024*/ 	.byte	0x00, 0xf0, 0x41, 0x00


	//----- nvinfo : EIATTR_KPARAM_INFO
	.align		4
.L_6857:
        /*0028*/ 	.byte	0x04, 0x17
        /*002a*/ 	.short	(.L_6859 - .L_6858)
.L_6858:
        /*002c*/ 	.word	0x00000000
        /*0030*/ 	.short	0x0000
        /*0032*/ 	.short	0x0000
        /*0034*/ 	.byte	0x00, 0xf0, 0x11, 0x00


	//----- nvinfo : EIATTR_SPARSE_MMA_MASK
	.align		4
.L_6859:
        /*0038*/ 	.byte	0x03, 0x50
        /*003a*/ 	.short	0x0000


	//----- nvinfo : EIATTR_MAXREG_COUNT
	.align		4
        /*003c*/ 	.byte	0x03, 0x1b
        /*003e*/ 	.short	0x00ff


	//----- nvinfo : EIATTR_MERCURY_ISA_VERSION
	.align		4
        /*0040*/ 	.byte	0x03, 0x5f
        /*0042*/ 	.short	0x0101


	//----- nvinfo : EIATTR_VRC_CTA_INIT_COUNT
	.align		4
        /*0044*/ 	.byte	0x02, 0x4a
	.zero		1
	.zero		1


	//----- nvinfo : EIATTR_EXIT_INSTR_OFFSETS
	.align		4
        /*0048*/ 	.byte	0x04, 0x1c
        /*004a*/ 	.short	(.L_6861 - .L_6860)


	//   ....[0]....
.L_6860:
        /*004c*/ 	.word	0x00000920


	//   ....[1]....
        /*0050*/ 	.word	0x00000970


	//   ....[2]....
        /*0054*/ 	.word	0x00000c60


	//----- nvinfo : EIATTR_MAX_THREADS
	.align		4
.L_6861:
        /*0058*/ 	.byte	0x04, 0x05
        /*005a*/ 	.short	(.L_6863 - .L_6862)
.L_6862:
        /*005c*/ 	.word	0x00000080
        /*0060*/ 	.word	0x00000001
        /*0064*/ 	.word	0x00000001


	//----- nvinfo : EIATTR_CRS_STACK_SIZE
	.align		4
.L_6863:
        /*0068*/ 	.byte	0x04, 0x1e
        /*006a*/ 	.short	(.L_6865 - .L_6864)
.L_6864:
        /*006c*/ 	.word	0x00000000


	//----- nvinfo : EIATTR_CBANK_PARAM_SIZE
	.align		4
.L_6865:
        /*0070*/ 	.byte	0x03, 0x19
        /*0072*/ 	.short	0x0028


	//----- nvinfo : EIATTR_PARAM_CBANK
	.align		4
        /*0074*/ 	.byte	0x04, 0x0a
        /*0076*/ 	.short	(.L_6867 - .L_6866)
	.align		4
.L_6866:
        /*0078*/ 	.word	index@(.nv.constant0._ZN2at6native29vectorized_elementwise_kernelILi4EZZZNS0_17clamp_kernel_cudaERNS_18TensorIteratorBaseERKN3c106ScalarES7_ENKUlvE_clEvENKUlvE3_clEvEUlsE_St5arrayIPcLm2EEEEviT0_T1_)
        /*007c*/ 	.short	0x0380
        /*007e*/ 	.short	0x0028


	//----- nvinfo : EIATTR_SW_WAR
	.align		4
.L_6867:
        /*0080*/ 	.byte	0x04, 0x36
        /*0082*/ 	.short	(.L_6869 - .L_6868)
.L_6868:
        /*0084*/ 	.word	0x00000008
.L_6869:


//--------------------- .nv.info._ZN2at6native29vectorized_elementwise_kernelILi8EZZZNS0_17clamp_kernel_cudaERNS_18TensorIteratorBaseERKN3c106ScalarES7_ENKUlvE_clEvENKUlvE3_clEvEUlsE_St5arrayIPcLm2EEEEviT0_T1_ --------------------------
	.section	.nv.info._ZN2at6native29vectorized_elementwise_kernelILi8EZZZNS0_17clamp_kernel_cudaERNS_18TensorIteratorBaseERKN3c106ScalarES7_ENKUlvE_clEvENKUlvE3_clEvEUlsE_St5arrayIPcLm2EEEEviT0_T1_,"",@"SHT_CUDA_INFO"
	.sectionflags	@""
	.align	4


	//----- nvinfo : EIATTR_CUDA_API_VERSION
	.align		4
        /*0000*/ 	.byte	0x04, 0x37
        /*0002*/ 	.short	(.L_6871 - .L_6870)
.L_6870:
        /*0004*/ 	.word	0x00000082


	//----- nvinfo : EIATTR_KPARAM_INFO
	.align		4
.L_6871:
        /*0008*/ 	.byte	0x04, 0x17
        /*000a*/ 	.short	(.L_6873 - .L_6872)
.L_6872:
        /*000c*/ 	.word	0x00000000
        /*0010*/ 	.short	0x0002
        /*0012*/ 	.short	0x0018
        /*0014*/ 	.byte	0x00, 0xf0, 0x41, 0x00


	//----- nvinfo : EIATTR_KPARAM_INFO
	.align		4
.L_6873:
        /*0018*/ 	.byte	0x04, 0x17
        /*001a*/ 	.short	(.L_6875 - .L_6874)
.L_6874:
        /*001c*/ 	.word	0x00000000
        /*0020*/ 	.short	0x0001
        /*0022*/ 	.short	0x0008
        /*0024*/ 	.byte	0x00, 0xf0, 0x41, 0x00


	//----- nvinfo : EIATTR_KPARAM_INFO
	.align		4
.L_6875:
        /*0028*/ 	.byte	0x04, 0x17
        /*002a*/ 	.short	(.L_6877 - .L_6876)
.L_6876:
        /*002c*/ 	.word	0x00000000
        /*0030*/ 	.short	0x0000
        /*0032*/ 	.short	0x0000
        /*0034*/ 	.byte	0x00, 0xf0, 0x11, 0x00


	//----- nvinfo : EIATTR_SPARSE_MMA_MASK
	.align		4
.L_6877:
        /*0038*/ 	.byte	0x03, 0x50
        /*003a*/ 	.short	0x0000


	//----- nvinfo : EIATTR_MAXREG_COUNT
	.align		4
        /*003c*/ 	.byte	0x03, 0x1b
        /*003e*/ 	.short	0x00ff


	//----- nvinfo : EIATTR_MERCURY_ISA_VERSION
	.align		4
        /*0040*/ 	.byte	0x03, 0x5f
        /*0042*/ 	.short	0x0101


	//----- nvinfo : EIATTR_VRC_CTA_INIT_COUNT
	.align		4
        /*0044*/ 	.byte	0x02, 0x4a
	.zero		1
	.zero		1


	//----- nvinfo : EIATTR_EXIT_INSTR_OFFSETS
	.align		4
        /*0048*/ 	.byte	0x04, 0x1c
        /*004a*/ 	.short	(.L_6879 - .L_6878)


	//   ....[0]....
.L_6878:
        /*004c*/ 	.word	0x00000010


	//----- nvinfo : EIATTR_MAX_THREADS
	.align		4
.L_6879:
        /*0050*/ 	.byte	0x04, 0x05
        /*0052*/ 	.short	(.L_6881 - .L_6880)
.L_6880:
        /*0054*/ 	.word	0x00000080
        /*0058*/ 	.word	0x00000001
        /*005c*/ 	.word	0x00000001


	//----- nvinfo : EIATTR_CBANK_PARAM_SIZE
	.align		4
.L_6881:
        /*0060*/ 	.byte	0x03, 0x19
        /*0062*/ 	.short	0x0028


	//----- nvinfo : EIATTR_PARAM_CBANK
	.align		4
        /*0064*/ 	.byte	0x04, 0x0a
        /*0066*/ 	.short	(.L_6883 - .L_6882)
	.align		4
.L_6882:
        /*0068*/ 	.word	index@(.nv.constant0._ZN2at6native29vectorized_elementwise_kernelILi8EZZZNS0_17clamp_kernel_cudaERNS_18TensorIteratorBaseERKN3c106ScalarES7_ENKUlvE_clEvENKUlvE3_clEvEUlsE_St5arrayIPcLm2EEEEviT0_T1_)
        /*006c*/ 	.short	0x0380
        /*006e*/ 	.short	0x0028


	//----- nvinfo : EIATTR_SW_WAR
	.align		4
.L_6883:
        /*0070*/ 	.byte	0x04, 0x36
        /*0072*/ 	.short	(.L_6885 - .L_6884)
.L_6884:
        /*0074*/ 	.word	0x00000008
.L_6885:


//--------------------- .nv.info._ZN2at6native18elementwise_kernelILi128ELi4EZNS0_15gpu_kernel_implIZZZNS0_17clamp_kernel_cudaERNS_18TensorIteratorBaseERKN3c106ScalarES8_ENKUlvE_clEvENKUlvE2_clEvEUllE_EEvS4_RKT_EUliE_EEviT1_ --------------------------
	.section	.nv.info._ZN2at6native18elementwise_kernelILi128ELi4EZNS0_15gpu_kernel_implIZZZNS0_17clamp_kernel_cudaERNS_18TensorIteratorBaseERKN3c106ScalarES8_ENKUlvE_clEvENKUlvE2_clEvEUllE_EEvS4_RKT_EUliE_EEviT1_,"",@"SHT_CUDA_INFO"
	.sectionflags	@""
	.align	4


	//----- nvinfo : EIATTR_CUDA_API_VERSION
	.align		4
        /*0000*/ 	.byte	0x04, 0x37
        /*0002*/ 	.short	(.L_6887 - .L_6886)
.L_6886:
        /*0004*/ 	.word	0x00000082


	//----- nvinfo : EIATTR_KPARAM_INFO
	.align		4
.L_6887:
        /*0008*/ 	.byte	0x04, 0x17
        /*000a*/ 	.short	(.L_6889 - .L_6888)
.L_6888:
        /*000c*/ 	.word	0x00000000
        /*0010*/ 	.short	0x0001
        /*0012*/ 	.short	0x0008
        /*0014*/ 	.byte	0x00, 0xf0, 0xc1, 0x08


	//----- nvinfo : EIATTR_KPARAM_INFO
	.align		4
.L_6889:
        /*0018*/ 	.byte	0x04, 0x17
        /*001a*/ 	.short	(.L_6891 - .L_6890)
.L_6890:
        /*001c*/ 	.word	0x00000000
        /*0020*/ 	.short	0x0000
        /*0022*/ 	.short	0x0000
        /*0024*/ 	.byte	0x00, 0xf0, 0x11, 0x00


	//----- nvinfo : EIATTR_SPARSE_MMA_MASK
	.align		4
.L_6891:
        /*0028*/ 	.byte	0x03, 0x50
        /*002a*/ 	.short	0x0000


	//----- nvinfo : EIATTR_MAXREG_COUNT
	.align		4
        /*002c*/ 	.byte	0x03, 0x1b
        /*002e*/ 	.short	0x0080


	//----- nvinfo : EIATTR_EXTERNS
	.align		4
        /*0030*/ 	.byte	0x04, 0x0f
        /*0032*/ 	.short	(.L_6893 - .L_6892)


	//   ....[0]....
	.align		4
.L_6892:
        /*0034*/ 	.word	index@(__assertfail)


	//----- nvinfo : EIATTR_MERCURY_ISA_VERSION
	.align		4
.L_6893:
        /*0038*/ 	.byte	0x03, 0x5f
        /*003a*/ 	.short	0x0101


	//----- nvinfo : EIATTR_VRC_CTA_INIT_COUNT
	.align		4
        /*003c*/ 	.byte	0x02, 0x4a
	.zero		1
	.zero		1


	//----- nvinfo : EIATTR_SYSCALL_OFFSETS
	.align		4
        /*0040*/ 	.byte	0x04, 0x46
        /*0042*/ 	.short	(.L_6895 - .L_6894)


	//   ....[0]....
.L_6894:
        /*0044*/ 	.word	0x00002110


	//   ....[1]....
        /*0048*/ 	.word	0x00002f80


	//   ....[2]....
        /*004c*/ 	.word	0x00005200


	//   ....[3]....
        /*0050*/ 	.word	0x00005e70


	//   ....[4]....
        /*0054*/ 	.word	0x00008230


	//   ....[5]....
        /*0058*/ 	.word	0x00008ea0


	//   ....[6]....
        /*005c*/ 	.word	0x0000b270


	//   ....[7]....
        /*0060*/ 	.word	0x0000beb0


	//----- nvinfo : EIATTR_EXIT_INSTR_OFFSETS
	.align		4
.L_6895:
        /*0064*/ 	.byte	0x04, 0x1c
        /*0066*/ 	.short	(.L_6897 - .L_6896)


	//   ....[0]....
.L_6896:
        /*0068*/ 	.word	0x00009180


	//   ....[1]....
        /*006c*/ 	.word	0x0000b440


	//   ....[2]....
        /*0070*/ 	.word	0x0000b460


	//   ....[3]....
        /*0074*/ 	.word	0x0000b4e0


	//   ....[4]....
        /*0078*/ 	.word	0x0000b500


	//   ....[5]....
        /*007c*/ 	.word	0x0000b520


	//   ....[6]....
        /*0080*/ 	.word	0x0000b5b0


	//   ....[7]....
        /*0084*/ 	.word	0x0000b5f0


	//   ....[8]....
        /*0088*/ 	.word	0x0000b690


	//   ....[9]....
        /*008c*/ 	.word	0x0000b6e0


	//   ....[10]....
        /*0090*/ 	.word	0x0000b710


	//   ....[11]....
        /*0094*/ 	.word	0x0000b7d0


	//   ....[12]....
        /*0098*/ 	.word	0x0000b940


	//   ....[13]....
        /*009c*/ 	.word	0x0000bab0


	//   ....[14]....
        /*00a0*/ 	.word	0x0000bc20


	//   ....[15]....
        /*00a4*/ 	.word	0x0000bc40


	//   ....[16]....
        /*00a8*/ 	.word	0x0000bc60


	//   ....[17]....
        /*00ac*/ 	.word	0x0000bd10


	//   ....[18]....
        /*00b0*/ 	.word	0x0000bd50


	//   ....[19]....
        /*00b4*/ 	.word	0x0000bec0


	//   ....[20]....
        /*00b8*/ 	.word	0x0000bfd0


	//   ....[21]....
        /*00bc*/ 	.word	0x0000c110


	//   ....[22]....
        /*00c0*/ 	.word	0x0000c150


	//----- nvinfo : EIATTR_MAX_THREADS
	.align		4
.L_6897:
        /*00c4*/ 	.byte	0x04, 0x05
        /*00c6*/ 	.short	(.L_6899 - .L_6898)
.L_6898:
        /*00c8*/ 	.word	0x00000080
        /*00cc*/ 	.word	0x00000001
        /*00d0*/ 	.word	0x00000001


	//----- nvinfo : EIATTR_CRS_STACK_SIZE
	.align		4
.L_6899:
        /*00d4*/ 	.byte	0x04, 0x1e
        /*00d6*/ 	.short	(.L_6901 - .L_6900)
.L_6900:
        /*00d8*/ 	.word	0x00000000


	//----- nvinfo : EIATTR_CBANK_PARAM_SIZE
	.align		4
.L_6901:
        /*00dc*/ 	.byte	0x03, 0x19
        /*00de*/ 	.short	0x0238


	//----- nvinfo : EIATTR_PARAM_CBANK
	.align		4
        /*00e0*/ 	.byte	0x04, 0x0a
        /*00e2*/ 	.short	(.L_6903 - .L_6902)
	.align		4
.L_6902:
        /*00e4*/ 	.word	index@(.nv.constant0._ZN2at6native18elementwise_kernelILi128ELi4EZNS0_15gpu_kernel_implIZZZNS0_17clamp_kernel_cudaERNS_18TensorIteratorBaseERKN3c106ScalarES8_ENKUlvE_clEvENKUlvE2_clEvEUllE_EEvS4_RKT_EUliE_EEviT1_)
        /*00e8*/ 	.short	0x0380
        /*00ea*/ 	.short	0x0238


	//----- nvinfo : EIATTR_SW_WAR
	.align		4
.L_6903:
        /*00ec*/ 	.byte	0x04, 0x36
        /*00ee*/ 	.short	(.L_6905 - .L_6904)
.L_6904:
        /*00f0*/ 	.word	0x00000008
.L_6905:


//--------------------- .nv.info._ZN2at6native27unrolled_elementwise_kernelIZZZNS0_17clamp_kernel_cudaERNS_18TensorIteratorBaseERKN3c106ScalarES7_ENKUlvE_clEvENKUlvE2_clEvEUllE_St5arrayIPcLm2EELi4E23TrivialOffsetCalculatorILi1EjESF_NS0_6memory12LoadWithCastILi1EEENSG_13StoreWithCastILi1EEEEEviT_T0_T2_T3_T4_T5_ --------------------------
	.section	.nv.info._ZN2at6native27unrolled_elementwise_kernelIZZZNS0_17clamp_kernel_cudaERNS_18TensorIteratorBaseERKN3c106ScalarES7_ENKUlvE_clEvENKUlvE2_clEvEUllE_St5arrayIPcLm2EELi4E23TrivialOffsetCalculatorILi1EjESF_NS0_6memory12LoadWithCastILi1EEENSG_13StoreWithCastILi1EEEEEviT_T0_T2_T3_T4_T5_,"",@"SHT_CUDA_INFO"
	.sectionflags	@""
	.align	4


	//----- nvinfo : EIATTR_CUDA_API_VERSION
	.align		4
        /*0000*/ 	.byte	0x04, 0x37
        /*0002*/ 	.short	(.L_6907 - .L_6906)
.L_6906:
        /*0004*/ 	.word	0x00000082


	//----- nvinfo : EIATTR_KPARAM_INFO
	.align		4
.L_6907:
        /*0008*/ 	.byte	0x04, 0x17
        /*000a*/ 	.short	(.L_6909 - .L_6908)
.L_6908:
        /*000c*/ 	.word	0x00000000
        /*0010*/ 	.short	0x0006
        /*0012*/ 	.short	0x003c
        /*0014*/ 	.byte	0x00, 0xf0, 0x21, 0x00


	//----- nvinfo : EIATTR_KPARAM_INFO
	.align		4
.L_6909:
        /*0018*/ 	.byte	0x04, 0x17
        /*001a*/ 	.short	(.L_6911 - .L_6910)
.L_6910:
        /*001c*/ 	.word	0x00000000
        /*0020*/ 	.short	0x0005
        /*0022*/ 	.short	0x0034
        /*0024*/ 	.byte	0x00, 0xf0, 0x21, 0x00


	//----- nvinfo : EIATTR_KPARAM_INFO
	.align		4
.L_6911:
        /*0028*/ 	.byte	0x04, 0x17
        /*002a*/ 	.short	(.L_6913 - .L_6912)
.L_6912:
        /*002c*/ 	.word	0x00000000
        /*0030*/ 	.short	0x0004
        /*0032*/ 	.short	0x0031
        /*0034*/ 	.byte	0x00, 0xf0, 0x05, 0x00


	//----- nvinfo : EIATTR_KPARAM_INFO
	.align		4
.L_6913:
        /*0038*/ 	.byte	0x04, 0x17
        /*003a*/ 	.short	(.L_6915 - .L_6914)
.L_6914:
        /*003c*/ 	.word	0x00000000
        /*0040*/ 	.short	0x0003
        /*0042*/ 	.short	0x0030
        /*0044*/ 	.byte	0x00, 0xf0, 0x05, 0x00


	//----- nvinfo : EIATTR_KPARAM_INFO
	.align		4
.L_6915:
        /*0048*/ 	.byte	0x04, 0x17
        /*004a*/ 	.short	(.L_6917 - .L_6916)
.L_6916:
        /*004c*/ 	.word	0x00000000
        /*0050*/ 	.short	0x0002
        /*0052*/ 	.short	0x0020
        /*0054*/ 	.byte	0x00, 0xf0, 0x41, 0x00


	//----- nvinfo : EIATTR_KPARAM_INFO
	.align		4
.L_6917:
        /*0058*/ 	.byte	0x04, 0x17
        /*005a*/ 	.short	(.L_6919 - .L_6918)
.L_6918:
        /*005c*/ 	.word	0x00000000
        /*0060*/ 	.short	0x0001
        /*0062*/ 	.short	0x0008
        /*0064*/ 	.byte	0x00, 0xf0, 0x61, 0x00


	//----- nvinfo : EIATTR_KPARAM_INFO
	.align		4
.L_6919:
        /*0068*/ 	.byte	0x04, 0x17
        /*006a*/ 	.short	(.L_6921 - .L_6920)
.L_6920:
        /*006c*/ 	.word	0x00000000
        /*0070*/ 	.short	0x0000
        /*0072*/ 	.short	0x0000
        /*0074*/ 	.byte	0x00, 0xf0, 0x11, 0x00


	//----- nvinfo : EIATTR_SPARSE_MMA_MASK
	.align		4
.L_6921:
        /*0078*/ 	.byte	0x03, 0x50
        /*007a*/ 	.short	0x0000


	//----- nvinfo : EIATTR_MAXREG_COUNT
	.align		4
        /*007c*/ 	.byte	0x03, 0x1b
        /*007e*/ 	.short	0x00ff


	//----- nvinfo : EIATTR_EXTERNS
	.align		4
        /*0080*/ 	.byte	0x04, 0x0f
        /*0082*/ 	.short	(.L_6923 - .L_6922)


	//   ....[0]....
	.align		4
.L_6922:
        /*0084*/ 	.word	index@(__assertfail)


	//----- nvinfo : EIATTR_MERCURY_ISA_VERSION
	.align		4
.L_6923:
        /*0088*/ 	.byte	0x03, 0x5f
        /*008a*/ 	.short	0x0101


	//----- nvinfo : EIATTR_VRC_CTA_INIT_COUNT
	.align		4
        /*008c*/ 	.byte	0x02, 0x4a
	.zero		1
	.zero		1


	//----- nvinfo : EIATTR_SYSCALL_OFFSETS
	.align		4
        /*0090*/ 	.byte	0x04, 0x46
        /*0092*/ 	.short	(.L_6925 - .L_6924)


	//   ....[0]....
.L_6924:
        /*0094*/ 	.word	0x00000e20


	//   ....[1]....
        /*0098*/ 	.word	0x00001db0


	//   ....[2]....
        /*009c*/ 	.word	0x00002c90


	//   ....[3]....
        /*00a0*/ 	.word	0x00003b70


	//   ....[4]....
        /*00a4*/ 	.word	0x00004b60


	//   ....[5]....
        /*00a8*/ 	.word	0x00005870


	//   ....[6]....
        /*00ac*/ 	.word	0x000066f0


	//   ....[7]....
        /*00b0*/ 	.word	0x00007550


	//----- nvinfo : EIATTR_EXIT_INSTR_OFFSETS
	.align		4
.L_6925:
        /*00b4*/ 	.byte	0x04, 0x1c
        /*00b6*/ 	.short	(.L_6927 - .L_6926)


	//   ....[0]....
.L_6926:
        /*00b8*/ 	.word	0x000069c0


	//   ....[1]....
        /*00bc*/ 	.word	0x00006af0


	//   ....[2]....
        /*00c0*/ 	.word	0x00006b10


	//   ....[3]....
        /*00c4*/ 	.word	0x00006b90


	//   ....[4]....
        /*00c8*/ 	.word	0x00006bb0


	//   ....[5]....
        /*00cc*/ 	.word	0x00006bd0


	//   ....[6]....
        /*00d0*/ 	.word	0x00006c60


	//   ....[7]....
        /*00d4*/ 	.word	0x00006ca0


	//   ....[8]....
        /*00d8*/ 	.word	0x00006d40


	//   ....[9]....
        /*00dc*/ 	.word	0x00006d90


	//   ....[10]....
        /*00e0*/ 	.word	0x00006dc0


	//   ....[11]....
        /*00e4*/ 	.word	0x00006e80


	//   ....[12]....
        /*00e8*/ 	.word	0x00006ff0


	//   ....[13]....
        /*00ec*/ 	.word	0x00007160


	//   ....[14]....
        /*00f0*/ 	.word	0x000072c0


	//   ....[15]....
        /*00f4*/ 	.word	0x000072e0


	//   ....[16]....
        /*00f8*/ 	.word	0x00007300


	//   ....[17]....
        /*00fc*/ 	.word	0x000073b0


	//   ....[18]....
        /*0100*/ 	.word	0x000073f0


	//   ....[19]....
        /*0104*/ 	.word	0x00007560


	//   ....[20]....
        /*0108*/ 	.word	0x00007670


	//   ....[21]....
        /*010c*/ 	.word	0x000077b0


	//   ....[22]....
        /*0110*/ 	.word	0x000077f0


	//----- nvinfo : EIATTR_MAX_THREADS
	.align		4
.L_6927:
        /*0114*/ 	.byte	0x04, 0x05
        /*0116*/ 	.short	(.L_6929 - .L_6928)
.L_6928:
        /*0118*/ 	.word	0x00000080
        /*011c*/ 	.word	0x00000001
        /*0120*/ 	.word	0x00000001


	//----- nvinfo : EIATTR_CRS_STACK_SIZE
	.align		4
.L_6929:
        /*0124*/ 	.byte	0x04, 0x1e
        /*0126*/ 	.short	(.L_6931 - .L_6930)
.L_6930:
        /*0128*/ 	.word	0x00000000


	//----- nvinfo : EIATTR_CBANK_PARAM_SIZE
	.align		4
.L_6931:
        /*012c*/ 	.byte	0x03, 0x19
        /*012e*/ 	.short	0x0044


	//----- nvinfo : EIATTR_PARAM_CBANK
	.align		4
        /*0130*/ 	.byte	0x04, 0x0a
        /*0132*/ 	.short	(.L_6933 - .L_6932)
	.align		4
.L_6932:
        /*0134*/ 	.word	index@(.nv.constant0._ZN2at6native27unrolled_elementwise_kernelIZZZNS0_17clamp_kernel_cudaERNS_18TensorIteratorBaseERKN3c106ScalarES7_ENKUlvE_clEvENKUlvE2_clEvEUllE_St5arrayIPcLm2EELi4E23TrivialOffsetCalculatorILi1EjESF_NS0_6memory12LoadWithCastILi1EEENSG_13StoreWithCastILi1EEEEEviT_T0_T2_T3_T4_T5_)
        /*0138*/ 	.short	0x0380
        /*013a*/ 	.short	0x0044


	//----- nvinfo : EIATTR_SW_WAR
	.align		4
.L_6933:
        /*013c*/ 	.byte	0x04, 0x36
        /*013e*/ 	.short	(.L_6935 - .L_6934)
.L_6934:
        /*0140*/ 	.word	0x00000008
.L_6935:


//--------------------- .nv.info._ZN2at6native18elementwise_kernelILi128ELi2EZNS0_22gpu_kernel_impl_nocastIZZZNS0_17clamp_kernel_cudaERNS_18TensorIteratorBaseERKN3c106ScalarES8_ENKUlvE_clEvENKUlvE2_clEvEUllE_EEvS4_RKT_EUliE_EEviT1_ --------------------------
	.section	.nv.info._ZN2at6native18elementwise_kernelILi128ELi2EZNS0_22gpu_kernel_impl_nocastIZZZNS0_17clamp_kernel_cudaERNS_18TensorIteratorBaseERKN3c106ScalarES8_ENKUlvE_clEvENKUlvE2_clEvEUllE_EEvS4_RKT_EUliE_EEviT1_,"",@"SHT_CUDA_INFO"
	.sectionflags	@""
	.align	4


	//----- nvinfo : EIATTR_CUDA_API_VERSION
	.align		4
        /*0000*/ 	.byte	0x04, 0x37
        /*0002*/ 	.short	(.L_6937 - .L_6936)
.L_6936:
        /*0004*/ 	.word	0x00000082


	//----- nvinfo : EIATTR_KPARAM_INFO
	.align		4
.L_6937:
        /*0008*/ 	.byte	0x04, 0x17
        /*000a*/ 	.short	(.L_6939 - .L_6938)
.L_6938:
        /*000c*/ 	.word	0x00000000
        /*0010*/ 	.short	0x0001
        /*0012*/ 	.short	0x0008
        /*0014*/ 	.byte	0x00, 0xf0, 0xa1, 0x08


	//----- nvinfo : EIATTR_KPARAM_INFO
	.align		4
.L_6939:
        /*0018*/ 	.byte	0x04, 0x17
        /*001a*/ 	.short	(.L_6941 - .L_6940)
.L_6940:
        /*001c*/ 	.word	0x00000000
        /*0020*/ 	.short	0x0000
        /*0022*/ 	.short	0x0000
        /*0024*/ 	.byte	0x00, 0xf0, 0x11, 0x00


	//----- nvinfo : EIATTR_SPARSE_MMA_MASK
	.align		4
.L_6941:
        /*0028*/ 	.byte	0x03, 0x50
        /*002a*/ 	.short	0x0000


	//----- nvinfo : EIATTR_MAXREG_COUNT
	.align		4
        /*002c*/ 	.byte	0x03, 0x1b
        /*002e*/ 	.short	0x0080


	//----- nvinfo : EIATTR_MERCURY_ISA_VERSION
	.align		4
        /*0030*/ 	.byte	0x03, 0x5f
        /*0032*/ 	.short	0x0101


	//----- nvinfo : EIATTR_VRC_CTA_INIT_COUNT
	.align		4
        /*0034*/ 	.byte	0x02, 0x4a
	.zero		1
	.zero		1


	//----- nvinfo : EIATTR_EXIT_INSTR_OFFSETS
	.align		4
        /*0038*/ 	.byte	0x04, 0x1c
        /*003a*/ 	.short	(.L_6943 - .L_6942)


	//   ....[0]....
.L_6942:
        /*003c*/ 	.word	0x000001e0


	//   ....[1]....
        /*0040*/ 	.word	0x000002d0


	//   ....[2]....
        /*0044*/ 	.word	0x00001720


	//   ....[3]....
        /*0048*/ 	.word	0x00002ad0


	//----- nvinfo : EIATTR_MAX_THREADS
	.align		4
.L_6943:
        /*004c*/ 	.byte	0x04, 0x05
        /*004e*/ 	.short	(.L_6945 - .L_6944)
.L_6944:
        /*0050*/ 	.word	0x00000080
        /*0054*/ 	.word	0x00000001
        /*0058*/ 	.word	0x00000001


	//----- nvinfo : EIATTR_CRS_STACK_SIZE
	.align		4
.L_6945:
        /*005c*/ 	.byte	0x04, 0x1e
        /*005e*/ 	.short	(.L_6947 - .L_6946)
.L_6946:
        /*0060*/ 	.word	0x00000000


	//----- nvinfo : EIATTR_CBANK_PARAM_SIZE
	.align		4
.L_6947:
        /*0064*/ 	.byte	0x03, 0x19
        /*0066*/ 	.short	0x0230


	//----- nvinfo : EIATTR_PARAM_CBANK
	.align		4
        /*0068*/ 	.byte	0x04, 0x0a
        /*006a*/ 	.short	(.L_6949 - .L_6948)
	.align		4
.L_6948:
        /*006c*/ 	.word	index@(.nv.constant0._ZN2at6native18elementwise_kernelILi128ELi2EZNS0_22gpu_kernel_impl_nocastIZZZNS0_17clamp_kernel_cudaERNS_18TensorIteratorBaseERKN3c106ScalarES8_ENKUlvE_clEvENKUlvE2_clEvEUllE_EEvS4_RKT_EUliE_EEviT1_)
        /*0070*/ 	.short	0x0380
        /*0072*/ 	.short	0x0230


	//----- nvinfo : EIATTR_SW_WAR
	.align		4
.L_6949:
        /*0074*/ 	.byte	0x04, 0x36
        /*0076*/ 	.short	(.L_6951 - .L_6950)
.L_6950:
        /*0078*/ 	.word	0x00000008
.L_6951:


//--------------------- .nv.info._ZN2at6native27unrolled_elementwise_kernelIZZZNS0_17clamp_kernel_cudaERNS_18TensorIteratorBaseERKN3c106ScalarES7_ENKUlvE_clEvENKUlvE2_clEvEUllE_St5arrayIPcLm2EELi4E23TrivialOffsetCalculatorILi1EjESF_NS0_6memory15LoadWithoutCastENSG_16StoreWithoutCastEEEviT_T0_T2_T3_T4_T5_ --------------------------
	.section	.nv.info._ZN2at6native27unrolled_elementwise_kernelIZZZNS0_17clamp_kernel_cudaERNS_18TensorIteratorBaseERKN3c106ScalarES7_ENKUlvE_clEvENKUlvE2_clEvEUllE_St5arrayIPcLm2EELi4E23TrivialOffsetCalculatorILi1EjESF_NS0_6memory15LoadWithoutCastENSG_16StoreWithoutCastEEEviT_T0_T2_T3_T4_T5_,"",@"SHT_CUDA_INFO"
	.sectionflags	@""
	.align	4


	//----- nvinfo : EIATTR_CUDA_API_VERSION
	.align		4
        /*0000*/ 	.byte	0x04, 0x37
        /*0002*/ 	.short	(.L_6953 - .L_6952)
.L_6952:
        /*0004*/ 	.word	0x00000082


	//----- nvinfo : EIATTR_KPARAM_INFO
	.align		4
.L_6953:
        /*0008*/ 	.byte	0x04, 0x17
        /*000a*/ 	.short	(.L_6955 - .L_6954)
.L_6954:
        /*000c*/ 	.word	0x00000000
        /*0010*/ 	.short	0x0006
        /*0012*/ 	.short	0x0033
        /*0014*/ 	.byte	0x00, 0xf0, 0x05, 0x00


	//----- nvinfo : EIATTR_KPARAM_INFO
	.align		4
.L_6955:
        /*0018*/ 	.byte	0x04, 0x17
        /*001a*/ 	.short	(.L_6957 - .L_6956)
.L_6956:
        /*001c*/ 	.word	0x00000000
        /*0020*/ 	.short	0x0005
        /*0022*/ 	.short	0x0032
        /*0024*/ 	.byte	0x00, 0xf0, 0x05, 0x00


	//----- nvinfo : EIATTR_KPARAM_INFO
	.align		4
.L_6957:
        /*0028*/ 	.byte	0x04, 0x17
        /*002a*/ 	.short	(.L_6959 - .L_6958)
.L_6958:
        /*002c*/ 	.word	0x00000000
        /*0030*/ 	.short	0x0004
        /*0032*/ 	.short	0x0031
        /*0034*/ 	.byte	0x00, 0xf0, 0x05, 0x00


	//----- nvinfo : EIATTR_KPARAM_INFO
	.align		4
.L_6959:
        /*0038*/ 	.byte	0x04, 0x17
        /*003a*/ 	.short	(.L_6961 - .L_6960)
.L_6960:
        /*003c*/ 	.word	0x00000000
        /*0040*/ 	.short	0x0003
        /*0042*/ 	.short	0x0030
        /*0044*/ 	.byte	0x00, 0xf0, 0x05, 0x00


	//----- nvinfo : EIATTR_KPARAM_INFO
	.align		4
.L_6961:
        /*0048*/ 	.byte	0x04, 0x17
        /*004a*/ 	.short	(.L_6963 - .L_6962)
.L_6962:
        /*004c*/ 	.word	0x00000000
        /*0050*/ 	.short	0x0002
        /*0052*/ 	.short	0x0020
        /*0054*/ 	.byte	0x00, 0xf0, 0x41, 0x00


	//----- nvinfo : EIATTR_KPARAM_INFO
	.align		4
.L_6963:
        /*0058*/ 	.byte	0x04, 0x17
        /*005a*/ 	.short	(.L_6965 - .L_6964)
.L_6964:
        /*005c*/ 	.word	0x00000000
        /*0060*/ 	.short	0x0001
        /*0062*/ 	.short	0x0008
        /*0064*/ 	.byte	0x00, 0xf0, 0x61, 0x00


	//----- nvinfo : EIATTR_KPARAM_INFO
	.align		4
.L_6965:
        /*0068*/ 	.byte	0x04, 0x17
        /*006a*/ 	.short	(.L_6967 - .L_6966)
.L_6966:
        /*006c*/ 	.word	0x00000000
        /*0070*/ 	.short	0x0000
        /*0072*/ 	.short	0x0000
        /*0074*/ 	.byte	0x00, 0xf0, 0x11, 0x00


	//----- nvinfo : EIATTR_SPARSE_MMA_MASK
	.align		4
.L_6967:
        /*0078*/ 	.byte	0x03, 0x50
        /*007a*/ 	.short	0x0000


	//----- nvinfo : EIATTR_MAXREG_COUNT
	.align		4
        /*007c*/ 	.byte	0x03, 0x1b
        /*007e*/ 	.short	0x00ff


	//----- nvinfo : EIATTR_MERCURY_ISA_VERSION
	.align		4
        /*0080*/ 	.byte	0x03, 0x5f
        /*0082*/ 	.short	0x0101


	//----- nvinfo : EIATTR_VRC_CTA_INIT_COUNT
	.align		4
        /*0084*/ 	.byte	0x02, 0x4a
	.zero		1
	.zero		1


	//----- nvinfo : EIATTR_EXIT_INSTR_OFFSETS
	.align		4
        /*0088*/ 	.byte	0x04, 0x1c
        /*008a*/ 	.short	(.L_6969 - .L_6968)


	//   ....[0]....
.L_6968:
        /*008c*/ 	.word	0x000005f0


	//   ....[1]....
        /*0090*/ 	.word	0x00000640


	//----- nvinfo : EIATTR_MAX_THREADS
	.align		4
.L_6969:
        /*0094*/ 	.byte	0x04, 0x05
        /*0096*/ 	.short	(.L_6971 - .L_6970)
.L_6970:
        /*0098*/ 	.word	0x00000080
        /*009c*/ 	.word	0x00000001
        /*00a0*/ 	.word	0x00000001


	//----- nvinfo : EIATTR_CRS_STACK_SIZE
	.align		4
.L_6971:
        /*00a4*/ 	.byte	0x04, 0x1e
        /*00a6*/ 	.short	(.L_6973 - .L_6972)
.L_6972:
        /*00a8*/ 	.word	0x00000000


	//----- nvinfo : EIATTR_CBANK_PARAM_SIZE
	.align		4
.L_6973:
        /*00ac*/ 	.byte	0x03, 0x19
        /*00ae*/ 	.short	0x0034


	//----- nvinfo : EIATTR_PARAM_CBANK
	.align		4
        /*00b0*/ 	.byte	0x04, 0x0a
        /*00b2*/ 	.short	(.L_6975 - .L_6974)
	.align		4
.L_6974:
        /*00b4*/ 	.word	index@(.nv.constant0._ZN2at6native27unrolled_elementwise_kernelIZZZNS0_17clamp_kernel_cudaERNS_18TensorIteratorBaseERKN3c106ScalarES7_ENKUlvE_clEvENKUlvE2_clEvEUllE_St5arrayIPcLm2EELi4E23TrivialOffsetCalculatorILi1EjESF_NS0_6memory15LoadWithoutCastENSG_16StoreWithoutCastEEEviT_T0_T2_T3_T4_T5_)
        /*00b8*/ 	.short	0x0380
        /*00ba*/ 	.short	0x0034


	//----- nvinfo : EIATTR_SW_WAR
	.align		4
.L_6975:
        /*00bc*/ 	.byte	0x04, 0x36
        /*00be*/ 	.short	(.L_6977 - .L_6976)
.L_6976:
        /*00c0*/ 	.word	0x00000008
.L_6977:


//--------------------- .nv.info._ZN2at6native29vectorized_elementwise_kernelILi2EZZZNS0_17clamp_kernel_cudaERNS_18TensorIteratorBaseERKN3c106ScalarES7_ENKUlvE_clEvENKUlvE2_clEvEUllE_St5arrayIPcLm2EEEEviT0_T1_ --------------------------
	.section	.nv.info._ZN2at6native29vectorized_elementwise_kernelILi2EZZZNS0_17clamp_kernel_cudaERNS_18TensorIteratorBaseERKN3c106ScalarES7_ENKUlvE_clEvENKUlvE2_clEvEUllE_St5arrayIPcLm2EEEEviT0_T1_,"",@"SHT_CUDA_INFO"
	.sectionflags	@""
	.align	4


	//----- nvinfo : EIATTR_CUDA_API_VERSION
	.align		4
        /*0000*/ 	.byte	0x04, 0x37
        /*0002*/ 	.short	(.L_6979 - .L_6978)
.L_6978:
        /*0004*/ 	.word	0x00000082


	//----- nvinfo : EIATTR_KPARAM_INFO
	.align		4
.L_6979:
        /*0008*/ 	.byte	0x04, 0x17
        /*000a*/ 	.short	(.L_6981 - .L_6980)
.L_6980:
        /*000c*/ 	.word	0x00000000
        /*0010*/ 	.short	0x0002
        /*0012*/ 	.short	0x0020
        /*0014*/ 	.byte	0x00, 0xf0, 0x41, 0x00


	//----- nvinfo : EIATTR_KPARAM_INFO
	.align		4
.L_6981:
        /*0018*/ 	.byte	0x04, 0x17
        /*001a*/ 	.short	(.L_6983 - .L_6982)
.L_6982:
        /*001c*/ 	.word	0x00000000
        /*0020*/ 	.short	0x0001
        /*0022*/ 	.short	0x0008
        /*0024*/ 	.byte	0x00, 0xf0, 0x61, 0x00


	//----- nvinfo : EIATTR_KPARAM_INFO
	.align		4
.L_6983:
        /*0028*/ 	.byte	0x04, 0x17
        /*002a*/ 	.short	(.L_6985 - .L_6984)
.L_6984:
        /*002c*/ 	.word	0x00000000
        /*0030*/ 	.short	0x0000
        /*0032*/ 	.short	0x0000
        /*0034*/ 	.byte	0x00, 0xf0, 0x11, 0x00


	//----- nvinfo : EIATTR_SPARSE_MMA_MASK
	.align		4
.L_6985:
        /*0038*/ 	.byte	0x03, 0x50
        /*003a*/ 	.short	0x0000


	//----- nvinfo : EIATTR_MAXREG_COUNT
	.align		4
        /*003c*/ 	.byte	0x03, 0x1b
        /*003e*/ 	.short	0x00ff


	//----- nvinfo : EIATTR_MERCURY_ISA_VERSION
	.align		4
        /*0040*/ 	.byte	0x03, 0x5f
        /*0042*/ 	.short	0x0101


	//----- nvinfo : EIATTR_VRC_CTA_INIT_COUNT
	.align		4
        /*0044*/ 	.byte	0x02, 0x4a
	.zero		1
	.zero		1


	//----- nvinfo : EIATTR_EXIT_INSTR_OFFSETS
	.align		4
        /*0048*/ 	.byte	0x04, 0x1c
        /*004a*/ 	.short	(.L_6987 - .L_6986)


	//   ....[0]....
.L_6986:
        /*004c*/ 	.word	0x00000ba0


	//   ....[1]....
        /*0050*/ 	.word	0x00000bf0


	//   ....[2]....
        /*0054*/ 	.word	0x000011b0


	//----- nvinfo : EIATTR_MAX_THREADS
	.align		4
.L_6987:
        /*0058*/ 	.byte	0x04, 0x05
        /*005a*/ 	.short	(.L_6989 - .L_6988)
.L_6988:
        /*005c*/ 	.word	0x00000080
        /*0060*/ 	.word	0x00000001
        /*0064*/ 	.word	0x00000001


	//----- nvinfo : EIATTR_CRS_STACK_SIZE
	.align		4
.L_6989:
        /*0068*/ 	.byte	0x04, 0x1e
        /*006a*/ 	.short	(.L_6991 - .L_6990)
.L_6990:
        /*006c*/ 	.word	0x00000000


	//----- nvinfo : EIATTR_CBANK_PARAM_SIZE
	.align		4
.L_6991:
        /*0070*/ 	.byte	0x03, 0x19
        /*0072*/ 	.short	0x0030


	//----- nvinfo : EIATTR_PARAM_CBANK
	.align		4
        /*0074*/ 	.byte	0x04, 0x0a
        /*0076*/ 	.short	(.L_6993 - .L_6992)
	.align		4
.L_6992:
        /*0078*/ 	.word	index@(.nv.constant0._ZN2at6native29vectorized_elementwise_kernelILi2EZZZNS0_17clamp_kernel_cudaERNS_18TensorIteratorBaseERKN3c106ScalarES7_ENKUlvE_clEvENKUlvE2_clEvEUllE_St5arrayIPcLm2EEEEviT0_T1_)
        /*007c*/ 	.short	0x0380
        /*007e*/ 	.short	0x0030


	//----- nvinfo : EIATTR_SW_WAR
	.align		4
.L_6993:
        /*0080*/ 	.byte	0x04, 0x36
        /*0082*/ 	.short	(.L_6995 - .L_6994)
.L_6994:
        /*0084*/ 	.word	0x00000008
.L_6995:


//--------------------- .nv.info._ZN2at6native29vectorized_elementwise_kernelILi4EZZZNS0_17clamp_kernel_cudaERNS_18TensorIteratorBaseERKN3c106ScalarES7_ENKUlvE_clEvENKUlvE2_clEvEUllE_St5arrayIPcLm2EEEEviT0_T1_ --------------------------
	.section	.nv.info._ZN2at6native29vectorized_elementwise_kernelILi4EZZZNS0_17clamp_kernel_cudaERNS_18TensorIteratorBaseERKN3c106ScalarES7_ENKUlvE_clEvENKUlvE2_clEvEUllE_St5arrayIPcLm2EEEEviT0_T1_,"",@"SHT_CUDA_INFO"
	.sectionflags	@""
	.align	4


	//----- nvinfo : EIATTR_CUDA_API_VERSION
	.align		4
        /*0000*/ 	.byte	0x04, 0x37
        /*0002*/ 	.short	(.L_6997 - .L_6996)
.L_6996:
        /*0004*/ 	.word	0x00000082


	//----- nvinfo : EIATTR_KPARAM_INFO
	.align		4
.L_6997:
        /*0008*/ 	.byte	0x04, 0x17
        /*000a*/ 	.short	(.L_6999 - .L_6998)
.L_6998:
        /*000c*/ 	.word	0x00000000
        /*0010*/ 	.short	0x0002
        /*0012*/ 	.short	0x0020
        /*0014*/ 	.byte	0x00, 0xf0, 0x41, 0x00


	//----- nvinfo : EIATTR_KPARAM_INFO
	.align		4
.L_6999:
        /*0018*/ 	.byte	0x04, 0x17
        /*001a*/ 	.short	(.L_7001 - .L_7000)
.L_7000:
        /*001c*/ 	.word	0x00000000
        /*0020*/ 	.short	0x0001
        /*0022*/ 	.short	0x0008
        /*0024*/ 	.byte	0x00, 0xf0, 0x61, 0x00


	//----- nvinfo : EIATTR_KPARAM_INFO
	.align		4
.L_7001:
        /*0028*/ 	.byte	0x04, 0x17
        /*002a*/ 	.short	(.L_7003 - .L_7002)
.L_7002:
        /*002c*/ 	.word	0x00000000
        /*0030*/ 	.short	0x0000
        /*0032*/ 	.short	0x0000
        /*0034*/ 	.byte	0x00, 0xf0, 0x11, 0x00


	//----- nvinfo : EIATTR_SPARSE_MMA_MASK
	.align		4
.L_7003:
        /*0038*/ 	.byte	0x03, 0x50
        /*003a*/ 	.short	0x0000


	//----- nvinfo : EIATTR_MAXREG_COUNT
	.align		4
        /*003c*/ 	.byte	0x03, 0x1b
        /*003e*/ 	.short	0x00ff


	//----- nvinfo : EIATTR_MERCURY_ISA_VERSION
	.align		4
        /*0040*/ 	.byte	0x03, 0x5f
        /*0042*/ 	.short	0x0101


	//----- nvinfo : EIATTR_VRC_CTA_INIT_COUNT
	.align		4
        /*0044*/ 	.byte	0x02, 0x4a
	.zero		1
	.zero		1


	//----- nvinfo : EIATTR_EXIT_INSTR_OFFSETS
	.align		4
        /*0048*/ 	.byte	0x04, 0x1c
        /*004a*/ 	.short	(.L_7005 - .L_7004)


	//   ....[0]....
.L_7004:
        /*004c*/ 	.word	0x00000ba0


	//   ....[1]....
        /*0050*/ 	.word	0x00000bf0


	//   ....[2]....
        /*0054*/ 	.word	0x000011b0


	//----- nvinfo : EIATTR_MAX_THREADS
	.align		4
.L_7005:
        /*0058*/ 	.byte	0x04, 0x05
        /*005a*/ 	.short	(.L_7007 - .L_7006)
.L_7006:
        /*005c*/ 	.word	0x00000080
        /*0060*/ 	.word	0x00000001
        /*0064*/ 	.word	0x00000001


	//----- nvinfo : EIATTR_CRS_STACK_SIZE
	.align		4
.L_7007:
        /*0068*/ 	.byte	0x04, 0x1e
        /*006a*/ 	.short	(.L_7009 - .L_7008)
.L_7008:
        /*006c*/ 	.word	0x00000000


	//----- nvinfo : EIATTR_CBANK_PARAM_SIZE
	.align		4
.L_7009:
        /*0070*/ 	.byte	0x03, 0x19
        /*0072*/ 	.short	0x0030


	//----- nvinfo : EIATTR_PARAM_CBANK
	.align		4
        /*0074*/ 	.byte	0x04, 0x0a
        /*0076*/ 	.short	(.L_7011 - .L_7010)
	.align		4
.L_7010:
        /*0078*/ 	.word	index@(.nv.constant0._ZN2at6native29vectorized_elementwise_kernelILi4EZZZNS0_17clamp_kernel_cudaERNS_18TensorIteratorBaseERKN3c106ScalarES7_ENKUlvE_clEvENKUlvE2_clEvEUllE_St5arrayIPcLm2EEEEviT0_T1_)
        /*007c*/ 	.short	0x0380
        /*007e*/ 	.short	0x0030


	//----- nvinfo : EIATTR_SW_WAR
	.align		4
.L_7011:
        /*0080*/ 	.byte	0x04, 0x36
        /*0082*/ 	.short	(.L_7013 - .L_7012)
.L_7012:
        /*0084*/ 	.word	0x00000008
.L_7013:


//--------------------- .nv.info._ZN2at6native29vectorized_elementwise_kernelILi8EZZZNS0_17clamp_kernel_cudaERNS_18TensorIteratorBaseERKN3c106ScalarES7_ENKUlvE_clEvENKUlvE2_clEvEUllE_St5arrayIPcLm2EEEEviT0_T1_ --------------------------
	.section	.nv.info._ZN2at6native29vectorized_elementwise_kernelILi8EZZZNS0_17clamp_kernel_cudaERNS_18TensorIteratorBaseERKN3c106ScalarES7_ENKUlvE_clEvENKUlvE2_clEvEUllE_St5arrayIPcLm2EEEEviT0_T1_,"",@"SHT_CUDA_INFO"
	.sectionflags	@""
	.align	4


	//----- nvinfo : EIATTR_CUDA_API_VERSION
	.align		4
        /*0000*/ 	.byte	0x04, 0x37
        /*0002*/ 	.short	(.L_7015 - .L_7014)
.L_7014:
        /*0004*/ 	.word	0x00000082


	//----- nvinfo : EIATTR_KPARAM_INFO
	.align		4
.L_7015:
        /*0008*/ 	.byte	0x04, 0x17
        /*000a*/ 	.short	(.L_7017 - .L_7016)
.L_7016:
        /*000c*/ 	.word	0x00000000
        /*0010*/ 	.short	0x0002
        /*0012*/ 	.short	0x0020
        /*0014*/ 	.byte	0x00, 0xf0, 0x41, 0x00


	//----- nvinfo : EIATTR_KPARAM_INFO
	.align		4
.L_7017:
        /*0018*/ 	.byte	0x04, 0x17
        /*001a*/ 	.short	(.L_7019 - .L_7018)
.L_7018:
        /*001c*/ 	.word	0x00000000
        /*0020*/ 	.short	0x0001
        /*0022*/ 	.short	0x0008
        /*0024*/ 	.byte	0x00, 0xf0, 0x61, 0x00


	//----- nvinfo : EIATTR_KPARAM_INFO
	.align		4
.L_7019:
        /*0028*/ 	.byte	0x04, 0x17
        /*002a*/ 	.short	(.L_7021 - .L_7020)
.L_7020:
        /*002c*/ 	.word	0x00000000
        /*0030*/ 	.short	0x0000
        /*0032*/ 	.short	0x0000
        /*0034*/ 	.byte	0x00, 0xf0, 0x11, 0x00


	//----- nvinfo : EIATTR_SPARSE_MMA_MASK
	.align		4
.L_7021:
        /*0038*/ 	.byte	0x03, 0x50
        /*003a*/ 	.short	0x0000


	//----- nvinfo : EIATTR_MAXREG_COUNT
	.align		4
        /*003c*/ 	.byte	0x03, 0x1b
        /*003e*/ 	.short	0x00ff


	//----- nvinfo : EIATTR_MERCURY_ISA_VERSION
	.align		4
        /*0040*/ 	.byte	0x03, 0x5f
        /*0042*/ 	.short	0x0101


	//----- nvinfo : EIATTR_VRC_CTA_INIT_COUNT
	.align		4
        /*0044*/ 	.byte	0x02, 0x4a
	.zero		1
	.zero		1


	//----- nvinfo : EIATTR_EXIT_INSTR_OFFSETS
	.align		4
        /*0048*/ 	.byte	0x04, 0x1c
        /*004a*/ 	.short	(.L_7023 - .L_7022)


	//   ....[0]....
.L_7022:
        /*004c*/ 	.word	0x00000010


	//----- nvinfo : EIATTR_MAX_THREADS
	.align		4
.L_7023:
        /*0050*/ 	.byte	0x04, 0x05
        /*0052*/ 	.short	(.L_7025 - .L_7024)
.L_7024:
        /*0054*/ 	.word	0x00000080
        /*0058*/ 	.word	0x00000001
        /*005c*/ 	.word	0x00000001


	//----- nvinfo : EIATTR_CBANK_PARAM_SIZE
	.align		4
.L_7025:
        /*0060*/ 	.byte	0x03, 0x19
        /*0062*/ 	.short	0x0030


	//----- nvinfo : EIATTR_PARAM_CBANK
	.align		4
        /*0064*/ 	.byte	0x04, 0x0a
        /*0066*/ 	.short	(.L_7027 - .L_7026)
	.align		4
.L_7026:
        /*0068*/ 	.word	index@(.nv.constant0._ZN2at6native29vectorized_elementwise_kernelILi8EZZZNS0_17clamp_kernel_cudaERNS_18TensorIteratorBaseERKN3c106ScalarES7_ENKUlvE_clEvENKUlvE2_clEvEUllE_St5arrayIPcLm2EEEEviT0_T1_)
        /*006c*/ 	.short	0x0380
        /*006e*/ 	.short	0x0030


	//----- nvinfo : EIATTR_SW_WAR
	.align		4
.L_7027:
        /*0070*/ 	.byte	0x04, 0x36
        /*0072*/ 	.short	(.L_7029 - .L_7028)
.L_7028:
        /*0074*/ 	.word	0x00000008
.L_7029:


//--------------------- .nv.info._ZN2at6native18elementwise_kernelILi128ELi4EZNS0_15gpu_kernel_implIZZZNS0_17clamp_kernel_cudaERNS_18TensorIteratorBaseERKN3c106ScalarES8_ENKUlvE_clEvENKUlvE1_clEvEUliE_EEvS4_RKT_EUliE_EEviT1_ --------------------------
	.section	.nv.info._ZN2at6native18elementwise_kernelILi128ELi4EZNS0_15gpu_kernel_implIZZZNS0_17clamp_kernel_cudaERNS_18TensorIteratorBaseERKN3c106ScalarES8_ENKUlvE_clEvENKUlvE1_clEvEUliE_EEvS4_RKT_EUliE_EEviT1_,"",@"SHT_CUDA_INFO"
	.sectionflags	@""
	.align	4


	//----- nvinfo : EIATTR_CUDA_API_VERSION
	.align		4
        /*0000*/ 	.byte	0x04, 0x37
        /*0002*/ 	.short	(.L_7031 - .L_7030)
.L_7030:
        /*0004*/ 	.word	0x00000082


	//----- nvinfo : EIATTR_KPARAM_INFO
	.align		4
.L_7031:
        /*0008*/ 	.byte	0x04, 0x17
        /*000a*/ 	.short	(.L_7033 - .L_7032)
.L_7032:
        /*000c*/ 	.word	0x00000000
        /*0010*/ 	.short	0x0001
        /*0012*/ 	.short	0x0008
        /*0014*/ 	.byte	0x00, 0xf0, 0xa1, 0x08


	//----- nvinfo : EIATTR_KPARAM_INFO
	.align		4
.L_7033:
        /*0018*/ 	.byte	0x04, 0x17
        /*001a*/ 	.short	(.L_7035 - .L_7034)
.L_7034:
        /*001c*/ 	.word	0x00000000
        /*0020*/ 	.short	0x0000
        /*0022*/ 	.short	0x0000
        /*0024*/ 	.byte	0x00, 0xf0, 0x11, 0x00


	//----- nvinfo : EIATTR_SPARSE_MMA_MASK
	.align		4
.L_7035:
        /*0028*/ 	.byte	0x03, 0x50
        /*002a*/ 	.short	0x0000


	//----- nvinfo : EIATTR_MAXREG_COUNT
	.align		4
        /*002c*/ 	.byte	0x03, 0x1b
        /*002e*/ 	.short	0x0080


	//----- nvinfo : EIATTR_EXTERNS
	.align		4
        /*0030*/ 	.byte	0x04, 0x0f
        /*0032*/ 	.short	(.L_7037 - .L_7036)


	//   ....[0]....
	.align		4
.L_7036:
        /*0034*/ 	.word	index@(__assertfail)


	//----- nvinfo : EIATTR_MERCURY_ISA_VERSION
	.align		4
.L_7037:
        /*0038*/ 	.byte	0x03, 0x5f
        /*003a*/ 	.short	0x0101


	//----- nvinfo : EIATTR_VRC_CTA_INIT_COUNT
	.align		4
        /*003c*/ 	.byte	0x02, 0x4a
	.zero		1
	.zero		1


	//----- nvinfo : EIATTR_SYSCALL_OFFSETS
	.align		4
        /*0040*/ 	.byte	0x04, 0x46
        /*0042*/ 	.short	(.L_7039 - .L_7038)


	//   ....[0]....
.L_7038:
        /*0044*/ 	.word	0x000020b0


	//   ....[1]....
        /*0048*/ 	.word	0x00002ea0


	//   ....[2]....
        /*004c*/ 	.word	0x000050c0


	//   ....[3]....
        /*0050*/ 	.word	0x00005cb0


	//   ....[4]....
        /*0054*/ 	.word	0x00008010


	//   ....[5]....
        /*0058*/ 	.word	0x00008c00


	//   ....[6]....
        /*005c*/ 	.word	0x0000af70


	//   ....[7]....
        /*0060*/ 	.word	0x0000bb30


	//----- nvinfo : EIATTR_EXIT_INSTR_OFFSETS
	.align		4
.L_7039:
        /*0064*/ 	.byte	0x04, 0x1c
        /*0066*/ 	.short	(.L_7041 - .L_7040)


	//   ....[0]....
.L_7040:
        /*0068*/ 	.word	0x00008ee0


	//   ....[1]....
        /*006c*/ 	.word	0x0000b0c0


	//   ....[2]....
        /*0070*/ 	.word	0x0000b0e0


	//   ....[3]....
        /*0074*/ 	.word	0x0000b170


	//   ....[4]....
        /*0078*/ 	.word	0x0000b190


	//   ....[5]....
        /*007c*/ 	.word	0x0000b1b0


	//   ....[6]....
        /*0080*/ 	.word	0x0000b240


	//   ....[7]....
        /*0084*/ 	.word	0x0000b280


	//   ....[8]....
        /*0088*/ 	.word	0x0000b320


	//   ....[9]....
        /*008c*/ 	.word	0x0000b370


	//   ....[10]....
        /*0090*/ 	.word	0x0000b3a0


	//   ....[11]....
        /*0094*/ 	.word	0x0000b460


	//   ....[12]....
        /*0098*/ 	.word	0x0000b5d0


	//   ....[13]....
        /*009c*/ 	.word	0x0000b740


	//   ....[14]....
        /*00a0*/ 	.word	0x0000b8a0


	//   ....[15]....
        /*00a4*/ 	.word	0x0000b8d0


	//   ....[16]....
        /*00a8*/ 	.word	0x0000b8f0


	//   ....[17]....
        /*00ac*/ 	.word	0x0000b990


	//   ....[18]....
        /*00b0*/ 	.word	0x0000b9d0


	//   ....[19]....
        /*00b4*/ 	.word	0x0000bb40


	//   ....[20]....
        /*00b8*/ 	.word	0x0000bc50


	//   ....[21]....
        /*00bc*/ 	.word	0x0000bd90


	//   ....[22]....
        /*00c0*/ 	.word	0x0000bdd0


	//----- nvinfo : EIATTR_MAX_THREADS
	.align		4
.L_7041:
        /*00c4*/ 	.byte	0x04, 0x05
        /*00c6*/ 	.short	(.L_7043 - .L_7042)
.L_7042:
        /*00c8*/ 	.word	0x00000080
        /*00cc*/ 	.word	0x00000001
        /*00d0*/ 	.word	0x00000001


	//----- nvinfo : EIATTR_CRS_STACK_SIZE
	.align		4
.L_7043:
        /*00d4*/ 	.byte	0x04, 0x1e
        /*00d6*/ 	.short	(.L_7045 - .L_7044)
.L_7044:
        /*00d8*/ 	.word	0x00000000


	//----- nvinfo : EIATTR_CBANK_PARAM_SIZE
	.align		4
.L_7045:
        /*00dc*/ 	.byte	0x03, 0x19
        /*00de*/ 	.short	0x0230


	//----- nvinfo : EIATTR_PARAM_CBANK
	.align		4
        /*00e0*/ 	.byte	0x04, 0x0a
        /*00e2*/ 	.short	(.L_7047 - .L_7046)
	.align		4
.L_7046:
        /*00e4*/ 	.word	index@(.nv.constant0._ZN2at6native18elementwise_kernelILi128ELi4EZNS0_15gpu_kernel_implIZZZNS0_17clamp_kernel_cudaERNS_18TensorIteratorBaseERKN3c106ScalarES8_ENKUlvE_clEvENKUlvE1_clEvEUliE_EEvS4_RKT_EUliE_EEviT1_)
        /*00e8*/ 	.short	0x0380
        /*00ea*/ 	.short	0x0230


	//----- nvinfo : EIATTR_SW_WAR
	.align		4
.L_7047:
        /*00ec*/ 	.byte	0x04, 0x36
        /*00ee*/ 	.short	(.L_7049 - .L_7048)
.L_7048:
        /*00f0*/ 	.word	0x00000008
.L_7049:


//--------------------- .nv.info._ZN2at6native27unrolled_elementwise_kernelIZZZNS0_17clamp_kernel_cudaERNS_18TensorIteratorBaseERKN3c106ScalarES7_ENKUlvE_clEvENKUlvE1_clEvEUliE_St5arrayIPcLm2EELi4E23TrivialOffsetCalculatorILi1EjESF_NS0_6memory12LoadWithCastILi1EEENSG_13StoreWithCastILi1EEEEEviT_T0_T2_T3_T4_T5_ --------------------------
	.section	.nv.info._ZN2at6native27unrolled_elementwise_kernelIZZZNS0_17clamp_kernel_cudaERNS_18TensorIteratorBaseERKN3c106ScalarES7_ENKUlvE_clEvENKUlvE1_clEvEUliE_St5arrayIPcLm2EELi4E23TrivialOffsetCalculatorILi1EjESF_NS0_6memory12LoadWithCastILi1EEENSG_13StoreWithCastILi1EEEEEviT_T0_T2_T3_T4_T5_,"",@"SHT_CUDA_INFO"
	.sectionflags	@""
	.align	4


	//----- nvinfo : EIATTR_CUDA_API_VERSION
	.align		4
        /*0000*/ 	.byte	0x04, 0x37
        /*0002*/ 	.short	(.L_7051 - .L_7050)
.L_7050:
        /*0004*/ 	.word	0x00000082


	//----- nvinfo : EIATTR_KPARAM_INFO
	.align		4
.L_7051:
        /*0008*/ 	.byte	0x04, 0x17
        /*000a*/ 	.short	(.L_7053 - .L_7052)
.L_7052:
        /*000c*/ 	.word	0x00000000
        /*0010*/ 	.short	0x0006
        /*0012*/ 	.short	0x0034
        /*0014*/ 	.byte	0x00, 0xf0, 0x21, 0x00


	//----- nvinfo : EIATTR_KPARAM_INFO
	.align		4
.L_7053:
        /*0018*/ 	.byte	0x04, 0x17
        /*001a*/ 	.short	(.L_7055 - .L_7054)
.L_7054:
        /*001c*/ 	.word	0x00000000
        /*0020*/ 	.short	0x0005
        /*0022*/ 	.short	0x002c
        /*0024*/ 	.byte	0x00, 0xf0, 0x21, 0x00


	//----- nvinfo : EIATTR_KPARAM_INFO
	.align		4
.L_7055:
        /*0028*/ 	.byte	0x04, 0x17
        /*002a*/ 	.short	(.L_7057 - .L_7056)
.L_7056:
        /*002c*/ 	.word	0x00000000
        /*0030*/ 	.short	0x0004
        /*0032*/ 	.short	0x0029
        /*0034*/ 	.byte	0x00, 0xf0, 0x05, 0x00


	//----- nvinfo : EIATTR_KPARAM_INFO
	.align		4
.L_7057:
        /*0038*/ 	.byte	0x04, 0x17
        /*003a*/ 	.short	(.L_7059 - .L_7058)
.L_7058:
        /*003c*/ 	.word	0x00000000
        /*0040*/ 	.short	0x0003
        /*0042*/ 	.short	0x0028
        /*0044*/ 	.byte	0x00, 0xf0, 0x05, 0x00


	//----- nvinfo : EIATTR_KPARAM_INFO
	.align		4
.L_7059:
        /*0048*/ 	.byte	0x04, 0x17
        /*004a*/ 	.short	(.L_7061 - .L_7060)
.L_7060:
        /*004c*/ 	.word	0x00000000
        /*0050*/ 	.short	0x0002
        /*0052*/ 	.short	0x0018
        /*0054*/ 	.byte	0x00, 0xf0, 0x41, 0x00


	//----- nvinfo : EIATTR_KPARAM_INFO
	.align		4
.L_7061:
        /*0058*/ 	.byte	0x04, 0x17
        /*005a*/ 	.short	(.L_7063 - .L_7062)
.L_7062:
        /*005c*/ 	.word	0x00000000
        /*0060*/ 	.short	0x0001
        /*0062*/ 	.short	0x0008
        /*0064*/ 	.byte	0x00, 0xf0, 0x41, 0x00


	//----- nvinfo : EIATTR_KPARAM_INFO
	.align		4
.L_7063:
        /*0068*/ 	.byte	0x04, 0x17
        /*006a*/ 	.short	(.L_7065 - .L_7064)
.L_7064:
        /*006c*/ 	.word	0x00000000
        /*0070*/ 	.short	0x0000
        /*0072*/ 	.short	0x0000
        /*0074*/ 	.byte	0x00, 0xf0, 0x11, 0x00


	//----- nvinfo : EIATTR_SPARSE_MMA_MASK
	.align		4
.L_7065:
        /*0078*/ 	.byte	0x03, 0x50
        /*007a*/ 	.short	0x0000


	//----- nvinfo : EIATTR_MAXREG_COUNT
	.align		4
        /*007c*/ 	.byte	0x03, 0x1b
        /*007e*/ 	.short	0x00ff


	//----- nvinfo : EIATTR_EXTERNS
	.align		4
        /*0080*/ 	.byte	0x04, 0x0f
        /*0082*/ 	.short	(.L_7067 - .L_7066)


	//   ....[0]....
	.align		4
.L_7066:
        /*0084*/ 	.word	index@(__assertfail)


	//----- nvinfo : EIATTR_MERCURY_ISA_VERSION
	.align		4
.L_7067:
        /*0088*/ 	.byte	0x03, 0x5f
        /*008a*/ 	.short	0x0101


	//----- nvinfo : EIATTR_VRC_CTA_INIT_COUNT
	.align		4
        /*008c*/ 	.byte	0x02, 0x4a
	.zero		1
	.zero		1


	//----- nvinfo : EIATTR_SYSCALL_OFFSETS
	.align		4
        /*0090*/ 	.byte	0x04, 0x46
        /*0092*/ 	.short	(.L_7069 - .L_7068)


	//   ....[0]....
.L_7068:
        /*0094*/ 	.word	0x00000dc0


	//   ....[1]....
        /*0098*/ 	.word	0x00001ce0


	//   ....[2]....
        /*009c*/ 	.word	0x00002b50


	//   ....[3]....
        /*00a0*/ 	.word	0x000039c0


	//   ....[4]....
        /*00a4*/ 	.word	0x00004800


	//   ....[5]....
        /*00a8*/ 	.word	0x00005530


	//   ....[6]....
        /*00ac*/ 	.word	0x000063c0


	//   ....[7]....
        /*00b0*/ 	.word	0x00007230


	//----- nvinfo : EIATTR_EXIT_INSTR_OFFSETS
	.align		4
.L_7069:
        /*00b4*/ 	.byte	0x04, 0x1c
        /*00b6*/ 	.short	(.L_7071 - .L_7070)


	//   ....[0]....
.L_7070:
        /*00b8*/ 	.word	0x00006690


	//   ....[1]....
        /*00bc*/ 	.word	0x000067c0


	//   ....[2]....
        /*00c0*/ 	.word	0x000067e0


	//   ....[3]....
        /*00c4*/ 	.word	0x00006870


	//   ....[4]....
        /*00c8*/ 	.word	0x00006890


	//   ....[5]....
        /*00cc*/ 	.word	0x000068b0


	//   ....[6]....
        /*00d0*/ 	.word	0x00006940


	//   ....[7]....
        /*00d4*/ 	.word	0x00006980


	//   ....[8]....
        /*00d8*/ 	.word	0x00006a20


	//   ....[9]....
        /*00dc*/ 	.word	0x00006a70


	//   ....[10]....
        /*00e0*/ 	.word	0x00006aa0


	//   ....[11]....
        /*00e4*/ 	.word	0x00006b60


	//   ....[12]....
        /*00e8*/ 	.word	0x00006cd0


	//   ....[13]....
        /*00ec*/ 	.word	0x00006e40


	//   ....[14]....
        /*00f0*/ 	.word	0x00006fa0


	//   ....[15]....
        /*00f4*/ 	.word	0x00006fd0


	//   ....[16]....
        /*00f8*/ 	.word	0x00006ff0


	//   ....[17]....
        /*00fc*/ 	.word	0x00007090


	//   ....[18]....
        /*0100*/ 	.word	0x000070d0


	//   ....[19]....
        /*0104*/ 	.word	0x00007240


	//   ....[20]....
        /*0108*/ 	.word	0x00007350


	//   ....[21]....
        /*010c*/ 	.word	0x00007490


	//   ....[22]....
        /*0110*/ 	.word	0x000074d0


	//----- nvinfo : EIATTR_MAX_THREADS
	.align		4
.L_7071:
        /*0114*/ 	.byte	0x04, 0x05
        /*0116*/ 	.short	(.L_7073 - .L_7072)
.L_7072:
        /*0118*/ 	.word	0x00000080
        /*011c*/ 	.word	0x00000001
        /*0120*/ 	.word	0x00000001


	//----- nvinfo : EIATTR_CRS_STACK_SIZE
	.align		4
.L_7073:
        /*0124*/ 	.byte	0x04, 0x1e
        /*0126*/ 	.short	(.L_7075 - .L_7074)
.L_7074:
        /*0128*/ 	.word	0x00000000


	//----- nvinfo : EIATTR_CBANK_PARAM_SIZE
	.align		4
.L_7075:
        /*012c*/ 	.byte	0x03, 0x19
        /*012e*/ 	.short	0x003c


	//----- nvinfo : EIATTR_PARAM_CBANK
	.align		4
        /*0130*/ 	.byte	0x04, 0x0a
        /*0132*/ 	.short	(.L_7077 - .L_7076)
	.align		4
.L_7076:
        /*0134*/ 	.word	index@(.nv.constant0._ZN2at6native27unrolled_elementwise_kernelIZZZNS0_17clamp_kernel_cudaERNS_18TensorIteratorBaseERKN3c106ScalarES7_ENKUlvE_clEvENKUlvE1_clEvEUliE_St5arrayIPcLm2EELi4E23TrivialOffsetCalculatorILi1EjESF_NS0_6memory12LoadWithCastILi1EEENSG_13StoreWithCastILi1EEEEEviT_T0_T2_T3_T4_T5_)
        /*0138*/ 	.short	0x0380
        /*013a*/ 	.short	0x003c


	//----- nvinfo : EIATTR_SW_WAR
	.align		4
.L_7077:
        /*013c*/ 	.byte	0x04, 0x36
        /*013e*/ 	.short	(.L_7079 - .L_7078)
.L_7078:
        /*0140*/ 	.word	0x00000008
.L_7079:


//--------------------- .nv.info._ZN2at6native18elementwise_kernelILi128ELi2EZNS0_22gpu_kernel_impl_nocastIZZZNS0_17clamp_kernel_cudaERNS_18TensorIteratorBaseERKN3c106ScalarES8_ENKUlvE_clEvENKUlvE1_clEvEUliE_EEvS4_RKT_EUliE_EEviT1_ --------------------------
	.section	.nv.info._ZN2at6native18elementwise_kernelILi128ELi2EZNS0_22gpu_kernel_impl_nocastIZZZNS0_17clamp_kernel_cudaERNS_18TensorIteratorBaseERKN3c106ScalarES8_ENKUlvE_clEvENKUlvE1_clEvEUliE_EEvS4_RKT_EUliE_EEviT1_,"",@"SHT_CUDA_INFO"
	.sectionflags	@""
	.align	4


	//----- nvinfo : EIATTR_CUDA_API_VERSION
	.align		4
        /*0000*/ 	.byte	0x04, 0x37
        /*0002*/ 	.short	(.L_7081 - .L_7080)
.L_7080:
        /*0004*/ 	.word	0x00000082


	//----- nvinfo : EIATTR_KPARAM_INFO
	.align		4
.L_7081:
        /*0008*/ 	.byte	0x04, 0x17
        /*000a*/ 	.short	(.L_7083 - .L_7082)
.L_7082:
        /*000c*/ 	.word	0x00000000
        /*0010*/ 	.short	0x0001
        /*0012*/ 	.short	0x0008
        /*0014*/ 	.byte	0x00, 0xf0, 0x81, 0x08


	//----- nvinfo : EIATTR_KPARAM_INFO
	.align		4
.L_7083:
        /*0018*/ 	.byte	0x04, 0x17
        /*001a*/ 	.short	(.L_7085 - .L_7084)
.L_7084:
        /*001c*/ 	.word	0x00000000
        /*0020*/ 	.short	0x0000
        /*0022*/ 	.short	0x0000
        /*0024*/ 	.byte	0x00, 0xf0, 0x11, 0x00


	//----- nvinfo : EIATTR_SPARSE_MMA_MASK
	.align		4
.L_7085:
        /*0028*/ 	.byte	0x03, 0x50
        /*002a*/ 	.short	0x0000


	//----- nvinfo : EIATTR_MAXREG_COUNT
	.align		4
        /*002c*/ 	.byte	0x03, 0x1b
        /*002e*/ 	.short	0x0080


	//----- nvinfo : EIATTR_MERCURY_ISA_VERSION
	.align		4
        /*0030*/ 	.byte	0x03, 0x5f
        /*0032*/ 	.short	0x0101


	//----- nvinfo : EIATTR_VRC_CTA_INIT_COUNT
	.align		4
        /*0034*/ 	.byte	0x02, 0x4a
	.zero		1
	.zero		1


	//----- nvinfo : EIATTR_EXIT_INSTR_OFFSETS
	.align		4
        /*0038*/ 	.byte	0x04, 0x1c
        /*003a*/ 	.short	(.L_7087 - .L_7086)


	//   ....[0]....
.L_7086:
        /*003c*/ 	.word	0x00000170


	//   ....[1]....
        /*0040*/ 	.word	0x000001f0


	//   ....[2]....
        /*0044*/ 	.word	0x000015e0


	//   ....[3]....
        /*0048*/ 	.word	0x00002930


	//----- nvinfo : EIATTR_MAX_THREADS
	.align		4
.L_7087:
        /*004c*/ 	.byte	0x04, 0x05
        /*004e*/ 	.short	(.L_7089 - .L_7088)
.L_7088:
        /*0050*/ 	.word	0x00000080
        /*0054*/ 	.word	0x00000001
        /*0058*/ 	.word	0x00000001


	//----- nvinfo : EIATTR_CRS_STACK_SIZE
	.align		4
.L_7089:
        /*005c*/ 	.byte	0x04, 0x1e
        /*005e*/ 	.short	(.L_7091 - .L_7090)
.L_7090:
        /*0060*/ 	.word	0x00000000


	//----- nvinfo : EIATTR_CBANK_PARAM_SIZE
	.align		4
.L_7091:
        /*0064*/ 	.byte	0x03, 0x19
        /*0066*/ 	.short	0x0228


	//----- nvinfo : EIATTR_PARAM_CBANK
	.align		4
        /*0068*/ 	.byte	0x04, 0x0a
        /*006a*/ 	.short	(.L_7093 - .L_7092)
	.align		4
.L_7092:
        /*006c*/ 	.word	index@(.nv.constant0._ZN2at6native18elementwise_kernelILi128ELi2EZNS0_22gpu_kernel_impl_nocastIZZZNS0_17clamp_kernel_cudaERNS_18TensorIteratorBaseERKN3c106ScalarES8_ENKUlvE_clEvENKUlvE1_clEvEUliE_EEvS4_RKT_EUliE_EEviT1_)
        /*0070*/ 	.short	0x0380
        /*0072*/ 	.short	0x0228


	//----- nvinfo : EIATTR_SW_WAR
	.align		4
.L_7093:
        /*0074*/ 	.byte	0x04, 0x36
        /*0076*/ 	.short	(.L_7095 - .L_7094)
.L_7094:
        /*0078*/ 	.word	0x00000008
.L_7095:


//--------------------- .nv.info._ZN2at6native27unrolled_elementwise_kernelIZZZNS0_17clamp_kernel_cudaERNS_18TensorIteratorBaseERKN3c106ScalarES7_ENKUlvE_clEvENKUlvE1_clEvEUliE_St5arrayIPcLm2EELi4E23TrivialOffsetCalculatorILi1EjESF_NS0_6memory15LoadWithoutCastENSG_16StoreWithoutCastEEEviT_T0_T2_T3_T4_T5_ --------------------------
	.section	.nv.info._ZN2at6native27unrolled_elementwise_kernelIZZZNS0_17clamp_kernel_cudaERNS_18TensorIteratorBaseERKN3c106ScalarES7_ENKUlvE_clEvENKUlvE1_clEvEUliE_St5arrayIPcLm2EELi4E23TrivialOffsetCalculatorILi1EjESF_NS0_6memory15LoadWithoutCastENSG_16StoreWithoutCastEEEviT_T0_T2_T3_T4_T5_,"",@"SHT_CUDA_INFO"
	.sectionflags	@""
	.align	4


	//----- nvinfo : EIATTR_CUDA_API_VERSION
	.align		4
        /*0000*/ 	.byte	0x04, 0x37
        /*0002*/ 	.short	(.L_7097 - .L_7096)
.L_7096:
        /*0004*/ 	.word	0x00000082


	//----- nvinfo : EIATTR_KPARAM_INFO
	.align		4
.L_7097:
        /*0008*/ 	.byte	0x04, 0x17
        /*000a*/ 	.short	(.L_7099 - .L_7098)
.L_7098:
        /*000c*/ 	.word	0x00000000
        /*0010*/ 	.short	0x0006
        /*0012*/ 	.short	0x002b
        /*0014*/ 	.byte	0x00, 0xf0, 0x05, 0x00


	//----- nvinfo : EIATTR_KPARAM_INFO
	.align		4
.L_7099:
        /*0018*/ 	.byte	0x04, 0x17
        /*001a*/ 	.short	(.L_7101 - .L_7100)
.L_7100:
        /*001c*/ 	.word	0x00000000
        /*0020*/ 	.short	0x0005
        /*0022*/ 	.short	0x002a
        /*0024*/ 	.byte	0x00, 0xf0, 0x05, 0x00


	//----- nvinfo : EIATTR_KPARAM_INFO
	.align		4
.L_7101:
        /*0028*/ 	.byte	0x04, 0x17
        /*002a*/ 	.short	(.L_7103 - .L_7102)
.L_7102:
        /*002c*/ 	.word	0x00000000
        /*0030*/ 	.short	0x0004
        /*0032*/ 	.short	0x0029
        /*0034*/ 	.byte	0x00, 0xf0, 0x05, 0x00


	//----- nvinfo : EIATTR_KPARAM_INFO
	.align		4
.L_7103:
        /*0038*/ 	.byte	0x04, 0x17
        /*003a*/ 	.short	(.L_7105 - .L_7104)
.L_7104:
        /*003c*/ 	.word	0x00000000
        /*0040*/ 	.short	0x0003
        /*0042*/ 	.short	0x0028
        /*0044*/ 	.byte	0x00, 0xf0, 0x05, 0x00


	//----- nvinfo : EIATTR_KPARAM_INFO
	.align		4
.L_7105:
        /*0048*/ 	.byte	0x04, 0x17
        /*004a*/ 	.short	(.L_7107 - .L_7106)
.L_7106:
        /*004c*/ 	.word	0x00000000
        /*0050*/ 	.short	0x0002
        /*0052*/ 	.short	0x0018
        /*0054*/ 	.byte	0x00, 0xf0, 0x41, 0x00


	//----- nvinfo : EIATTR_KPARAM_INFO
	.align		4
.L_7107:
        /*0058*/ 	.byte	0x04, 0x17
        /*005a*/ 	.short	(.L_7109 - .L_7108)
.L_7108:
        /*005c*/ 	.word	0x00000000
        /*0060*/ 	.short	0x0001
        /*0062*/ 	.short	0x0008
        /*0064*/ 	.byte	0x00, 0xf0, 0x41, 0x00


	//----- nvinfo : EIATTR_KPARAM_INFO
	.align		4
.L_7109:
        /*0068*/ 	.byte	0x04, 0x17
        /*006a*/ 	.short	(.L_7111 - .L_7110)
.L_7110:
        /*006c*/ 	.word	0x00000000
        /*0070*/ 	.short	0x0000
        /*0072*/ 	.short	0x0000
        /*0074*/ 	.byte	0x00, 0xf0, 0x11, 0x00


	//----- nvinfo : EIATTR_SPARSE_MMA_MASK
	.align		4
.L_7111:
        /*0078*/ 	.byte	0x03, 0x50
        /*007a*/ 	.short	0x0000


	//----- nvinfo : EIATTR_MAXREG_COUNT
	.align		4
        /*007c*/ 	.byte	0x03, 0x1b
        /*007e*/ 	.short	0x00ff


	//----- nvinfo : EIATTR_MERCURY_ISA_VERSION
	.align		4
        /*0080*/ 	.byte	0x03, 0x5f
        /*0082*/ 	.short	0x0101


	//----- nvinfo : EIATTR_VRC_CTA_INIT_COUNT
	.align		4
        /*0084*/ 	.byte	0x02, 0x4a
	.zero		1
	.zero		1


	//----- nvinfo : EIATTR_EXIT_INSTR_OFFSETS
	.align		4
        /*0088*/ 	.byte	0x04, 0x1c
        /*008a*/ 	.short	(.L_7113 - .L_7112)


	//   ....[0]....
.L_7112:
        /*008c*/ 	.word	0x00000440


	//   ....[1]....
        /*0090*/ 	.word	0x00000490


	//----- nvinfo : EIATTR_MAX_THREADS
	.align		4
.L_7113:
        /*0094*/ 	.byte	0x04, 0x05
        /*0096*/ 	.short	(.L_7115 - .L_7114)
.L_7114:
        /*0098*/ 	.word	0x00000080
        /*009c*/ 	.word	0x00000001
        /*00a0*/ 	.word	0x00000001


	//----- nvinfo : EIATTR_CRS_STACK_SIZE
	.align		4
.L_7115:
        /*00a4*/ 	.byte	0x04, 0x1e
        /*00a6*/ 	.short	(.L_7117 - .L_7116)
.L_7116:
        /*00a8*/ 	.word	0x00000000


	//----- nvinfo : EIATTR_CBANK_PARAM_SIZE
	.align		4
.L_7117:
        /*00ac*/ 	.byte	0x03, 0x19
        /*00ae*/ 	.short	0x002c


	//----- nvinfo : EIATTR_PARAM_CBANK
	.align		4
        /*00b0*/ 	.byte	0x04, 0x0a
        /*00b2*/ 	.short	(.L_7119 - .L_7118)
	.align		4
.L_7118:
        /*00b4*/ 	.word	index@(.nv.constant0._ZN2at6native27unrolled_elementwise_kernelIZZZNS0_17clamp_kernel_cudaERNS_18TensorIteratorBaseERKN3c106ScalarES7_ENKUlvE_clEvENKUlvE1_clEvEUliE_St5arrayIPcLm2EELi4E23TrivialOffsetCalculatorILi1EjESF_NS0_6memory15LoadWithoutCastENSG_16StoreWithoutCastEEEviT_T0_T2_T3_T4_T5_)
        /*00b8*/ 	.short	0x0380
        /*00ba*/ 	.short	0x002c


	//----- nvinfo : EIATTR_SW_WAR
	.align		4
.L_7119:
        /*00bc*/ 	.byte	0x04, 0x36
        /*00be*/ 	.short	(.L_7121 - .L_7120)
.L_7120:
        /*00c0*/ 	.word	0x00000008
.L_7121:


//--------------------- .nv.info._ZN2at6native29vectorized_elementwise_kernelILi2EZZZNS0_17clamp_kernel_cudaERNS_18TensorIteratorBaseERKN3c106ScalarES7_ENKUlvE_clEvENKUlvE1_clEvEUliE_St5arrayIPcLm2EEEEviT0_T1_ --------------------------
	.section	.nv.info._ZN2at6native29vectorized_elementwise_kernelILi2EZZZNS0_17clamp_kernel_cudaERNS_18TensorIteratorBaseERKN3c106ScalarES7_ENKUlvE_clEvENKUlvE1_clEvEUliE_St5arrayIPcLm2EEEEviT0_T1_,"",@"SHT_CUDA_INFO"
	.sectionflags	@""
	.align	4


	//----- nvinfo : EIATTR_CUDA_API_VERSION
	.align		4
        /*0000*/ 	.byte	0x04, 0x37
        /*0002*/ 	.short	(.L_7123 - .L_7122)
.L_7122:
        /*0004*/ 	.word	0x00000082


	//----- nvinfo : EIATTR_KPARAM_INFO
	.align		4
.L_7123:
        /*0008*/ 	.byte	0x04, 0x17
        /*000a*/ 	.short	(.L_7125 - .L_7124)
.L_7124:
        /*000c*/ 	.word	0x00000000
        /*0010*/ 	.short	0x0002
        /*0012*/ 	.short	0x0018
        /*0014*/ 	.byte	0x00, 0xf0, 0x41, 0x00


	//----- nvinfo : EIATTR_KPARAM_INFO
	.align		4
.L_7125:
        /*0018*/ 	.byte	0x04, 0x17
        /*001a*/ 	.short	(.L_7127 - .L_7126)
.L_7126:
        /*001c*/ 	.word	0x00000000
        /*0020*/ 	.short	0x0001
        /*0022*/ 	.short	0x0008
        /*0024*/ 	.byte	0x00, 0xf0, 0x41, 0x00


	//----- nvinfo : EIATTR_KPARAM_INFO
	.align		4
.L_7127:
        /*0028*/ 	.byte	0x04, 0x17
        /*002a*/ 	.short	(.L_7129 - .L_7128)
.L_7128:
        /*002c*/ 	.word	0x00000000
        /*0030*/ 	.short	0x0000
        /*0032*/ 	.short	0x0000
        /*0034*/ 	.byte	0x00, 0xf0, 0x11, 0x00


	//----- nvinfo : EIATTR_SPARSE_MMA_MASK
	.align		4
.L_7129:
        /*0038*/ 	.byte	0x03, 0x50
        /*003a*/ 	.short	0x0000


	//----- nvinfo : EIATTR_MAXREG_COUNT
	.align		4
        /*003c*/ 	.byte	0x03, 0x1b
        /*003e*/ 	.short	0x00ff


	//----- nvinfo : EIATTR_MERCURY_ISA_VERSION
	.align		4
        /*0040*/ 	.byte	0x03, 0x5f
        /*0042*/ 	.short	0x0101


	//----- nvinfo : EIATTR_VRC_CTA_INIT_COUNT
	.align		4
        /*0044*/ 	.byte	0x02, 0x4a
	.zero		1
	.zero		1


	//----- nvinfo : EIATTR_EXIT_INSTR_OFFSETS
	.align		4
        /*0048*/ 	.byte	0x04, 0x1c
        /*004a*/ 	.short	(.L_7131 - .L_7130)


	//   ....[0]....
.L_7130:
        /*004c*/ 	.word	0x00000890


	//   ....[1]....
        /*0050*/ 	.word	0x000008e0


	//   ....[2]....
        /*0054*/ 	.word	0x00000af0


	//----- nvinfo : EIATTR_MAX_THREADS
	.align		4
.L_7131:
        /*0058*/ 	.byte	0x04, 0x05
        /*005a*/ 	.short	(.L_7133 - .L_7132)
.L_7132:
        /*005c*/ 	.word	0x00000080
        /*0060*/ 	.word	0x00000001
        /*0064*/ 	.word	0x00000001


	//----- nvinfo : EIATTR_CRS_STACK_SIZE
	.align		4
.L_7133:
        /*0068*/ 	.byte	0x04, 0x1e
        /*006a*/ 	.short	(.L_7135 - .L_7134)
.L_7134:
        /*006c*/ 	.word	0x00000000


	//----- nvinfo : EIATTR_CBANK_PARAM_SIZE
	.align		4
.L_7135:
        /*0070*/ 	.byte	0x03, 0x19
        /*0072*/ 	.short	0x0028


	//----- nvinfo : EIATTR_PARAM_CBANK
	.align		4
        /*0074*/ 	.byte	0x04, 0x0a
        /*0076*/ 	.short	(.L_7137 - .L_7136)
	.align		4
.L_7136:
        /*0078*/ 	.word	index@(.nv.constant0._ZN2at6native29vectorized_elementwise_kernelILi2EZZZNS0_17clamp_kernel_cudaERNS_18TensorIteratorBaseERKN3c106ScalarES7_ENKUlvE_clEvENKUlvE1_clEvEUliE_St5arrayIPcLm2EEEEviT0_T1_)
        /*007c*/ 	.short	0x0380
        /*007e*/ 	.short	0x0028


	//----- nvinfo : EIATTR_SW_WAR
	.align		4
.L_7137:
        /*0080*/ 	.byte	0x04, 0x36
        /*0082*/ 	.short	(.L_7139 - .L_7138)
.L_7138:
        /*0084*/ 	.word	0x00000008
.L_7139:


//--------------------- .nv.info._ZN2at6native29vectorized_elementwise_kernelILi4EZZZNS0_17clamp_kernel_cudaERNS_18TensorIteratorBaseERKN3c106ScalarES7_ENKUlvE_clEvENKUlvE1_clEvEUliE_St5arrayIPcLm2EEEEviT0_T1_ --------------------------
	.section	.nv.info._ZN2at6native29vectorized_elementwise_kernelILi4EZZZNS0_17clamp_kernel_cudaERNS_18TensorIteratorBaseERKN3c106ScalarES7_ENKUlvE_clEvENKUlvE1_clEvEUliE_St5arrayIPcLm2EEEEviT0_T1_,"",@"SHT_CUDA_INFO"
	.sectionflags	@""
	.align	4


	//----- nvinfo : EIATTR_CUDA_API_VERSION
	.align		4
        /*0000*/ 	.byte	0x04, 0x37
        /*0002*/ 	.short	(.L_7141 - .L_7140)
.L_7140:
        /*0004*/ 	.word	0x00000082


	//----- nvinfo : EIATTR_KPARAM_INFO
	.align		4
.L_7141:
        /*0008*/ 	.byte	0x04, 0x17
        /*000a*/ 	.short	(.L_7143 - .L_7142)
.L_7142:
        /*000c*/ 	.word	0x00000000
        /*0010*/ 	.short	0x0002
        /*0012*/ 	.short	0x0018
        /*0014*/ 	.byte	0x00, 0xf0, 0x41, 0x00


	//----- nvinfo : EIATTR_KPARAM_INFO
	.align		4
.L_7143:
        /*0018*/ 	.byte	0x04, 0x17
        /*001a*/ 	.short	(.L_7145 - .L_7144)
.L_7144:
        /*001c*/ 	.word	0x00000000
        /*0020*/ 	.short	0x0001
        /*0022*/ 	.short	0x0008
        /*0024*/ 	.byte	0x00, 0xf0, 0x41, 0x00


	//----- nvinfo : EIATTR_KPARAM_INFO
	.align		4
.L_7145:
        /*0028*/ 	.byte	0x04, 0x17
        /*002a*/ 	.short	(.L_7147 - .L_7146)
.L_7146:
        /*002c*/ 	.word	0x00000000
        /*0030*/ 	.short	0x0000
        /*0032*/ 	.short	0x0000
        /*0034*/ 	.byte	0x00, 0xf0, 0x11, 0x00


	//----- nvinfo : EIATTR_SPARSE_MMA_MASK
	.align		4
.L_7147:
        /*0038*/ 	.byte	0x03, 0x50
        /*003a*/ 	.short	0x0000


	//----- nvinfo : EIATTR_MAXREG_COUNT
	.align		4
        /*003c*/ 	.byte	0x03, 0x1b
        /*003e*/ 	.short	0x00ff


	//----- nvinfo : EIATTR_MERCURY_ISA_VERSION
	.align		4
        /*0040*/ 	.byte	0x03, 0x5f
        /*0042*/ 	.short	0x0101


	//----- nvinfo : EIATTR_VRC_CTA_INIT_COUNT
	.align		4
        /*0044*/ 	.byte	0x02, 0x4a
	.zero		1
	.zero		1


	//----- nvinfo : EIATTR_EXIT_INSTR_OFFSETS
	.align		4
        /*0048*/ 	.byte	0x04, 0x1c
        /*004a*/ 	.short	(.L_7149 - .L_7148)


	//   ....[0]....
.L_7148:
        /*004c*/ 	.word	0x00000890


	//   ....[1]....
        /*0050*/ 	.word	0x000008e0


	//   ....[2]....
        /*0054*/ 	.word	0x00000ab0


	//----- nvinfo : EIATTR_MAX_THREADS
	.align		4
.L_7149:
        /*0058*/ 	.byte	0x04, 0x05
        /*005a*/ 	.short	(.L_7151 - .L_7150)
.L_7150:
        /*005c*/ 	.word	0x00000080
        /*0060*/ 	.word	0x00000001
        /*0064*/ 	.word	0x00000001


	//----- nvinfo : EIATTR_CRS_STACK_SIZE
	.align		4
.L_7151:
        /*0068*/ 	.byte	0x04, 0x1e
        /*006a*/ 	.short	(.L_7153 - .L_7152)
.L_7152:
        /*006c*/ 	.word	0x00000000


	//----- nvinfo : EIATTR_CBANK_PARAM_SIZE
	.align		4
.L_7153:
        /*0070*/ 	.byte	0x03, 0x19
        /*0072*/ 	.short	0x0028


	//----- nvinfo : EIATTR_PARAM_CBANK
	.align		4
        /*0074*/ 	.byte	0x04, 0x0a
        /*0076*/ 	.short	(.L_7155 - .L_7154)
	.align		4
.L_7154:
        /*0078*/ 	.word	index@(.nv.constant0._ZN2at6native29vectorized_elementwise_kernelILi4EZZZNS0_17clamp_kernel_cudaERNS_18TensorIteratorBaseERKN3c106ScalarES7_ENKUlvE_clEvENKUlvE1_clEvEUliE_St5arrayIPcLm2EEEEviT0_T1_)
        /*007c*/ 	.short	0x0380
        /*007e*/ 	.short	0x0028


	//----- nvinfo : EIATTR_SW_WAR
	.align		4
.L_7155:
        /*0080*/ 	.byte	0x04, 0x36
        /*0082*/ 	.short	(.L_7157 - .L_7156)
.L_7156:
        /*0084*/ 	.word	0x00000008
.L_7157:


//--------------------- .nv.info._ZN2at6native29vectorized_elementwise_kernelILi8EZZZNS0_17clamp_kernel_cudaERNS_18TensorIteratorBaseERKN3c106ScalarES7_ENKUlvE_clEvENKUlvE1_clEvEUliE_St5arrayIPcLm2EEEEviT0_T1_ --------------------------
	.section	.nv.info._ZN2at6native29vectorized_elementwise_kernelILi8EZZZNS0_17clamp_kernel_cudaERNS_18TensorIteratorBaseERKN3c106ScalarES7_ENKUlvE_clEvENKUlvE1_clEvEUliE_St5arrayIPcLm2EEEEviT0_T1_,"",@"SHT_CUDA_INFO"
	.sectionflags	@""
	.align	4


	//----- nvinfo : EIATTR_CUDA_API_VERSION
	.align		4
        /*0000*/ 	.byte	0x04, 0x37
        /*0002*/ 	.short	(.L_7159 - .L_7158)
.L_7158:
        /*0004*/ 	.word	0x00000082


	//----- nvinfo : EIATTR_KPARAM_INFO
	.align		4
.L_7159:
        /*0008*/ 	.byte	0x04, 0x17
        /*000a*/ 	.short	(.L_7161 - .L_7160)
.L_7160:
        /*000c*/ 	.word	0x00000000
        /*0010*/ 	.short	0x0002
        /*0012*/ 	.short	0x0018
        /*0014*/ 	.byte	0x00, 0xf0, 0x41, 0x00


	//----- nvinfo : EIATTR_KPARAM_INFO
	.align		4
.L_7161:
        /*0018*/ 	.byte	0x04, 0x17
        /*001a*/ 	.short	(.L_7163 - .L_7162)
.L_7162:
        /*001c*/ 	.word	0x00000000
        /*0020*/ 	.short	0x0001
        /*0022*/ 	.short	0x0008
        /*0024*/ 	.byte	0x00, 0xf0, 0x41, 0x00


	//----- nvinfo : EIATTR_KPARAM_INFO
	.align		4
.L_7163:
        /*0028*/ 	.byte	0x04, 0x17
        /*002a*/ 	.short	(.L_7165 - .L_7164)
.L_7164:
        /*002c*/ 	.word	0x00000000
        /*0030*/ 	.short	0x0000
        /*0032*/ 	.short	0x0000
        /*0034*/ 	.byte	0x00, 0xf0, 0x11, 0x00


	//----- nvinfo : EIATTR_SPARSE_MMA_MASK
	.align		4
.L_7165:
        /*0038*/ 	.byte	0x03, 0x50
        /*003a*/ 	.short	0x0000


	//----- nvinfo : EIATTR_MAXREG_COUNT
	.align		4
        /*003c*/ 	.byte	0x03, 0x1b
        /*003e*/ 	.short	0x00ff


	//----- nvinfo : EIATTR_MERCURY_ISA_VERSION
	.align		4
        /*0040*/ 	.byte	0x03, 0x5f
        /*0042*/ 	.short	0x0101


	//----- nvinfo : EIATTR_VRC_CTA_INIT_COUNT
	.align		4
        /*0044*/ 	.byte	0x02, 0x4a
	.zero		1
	.zero		1


	//----- nvinfo : EIATTR_EXIT_INSTR_OFFSETS
	.align		4
        /*0048*/ 	.byte	0x04, 0x1c
        /*004a*/ 	.short	(.L_7167 - .L_7166)


	//   ....[0]....
.L_7166:
        /*004c*/ 	.word	0x00000010


	//----- nvinfo : EIATTR_MAX_THREADS
	.align		4
.L_7167:
        /*0050*/ 	.byte	0x04, 0x05
        /*0052*/ 	.short	(.L_7169 - .L_7168)
.L_7168:
        /*0054*/ 	.word	0x00000080
        /*0058*/ 	.word	0x00000001
        /*005c*/ 	.word	0x00000001


	//----- nvinfo : EIATTR_CBANK_PARAM_SIZE
	.align		4
.L_7169:
        /*0060*/ 	.byte	0x03, 0x19
        /*0062*/ 	.short	0x0028


	//----- nvinfo : EIATTR_PARAM_CBANK
	.align		4
        /*0064*/ 	.byte	0x04, 0x0a
        /*0066*/ 	.short	(.L_7171 - .L_7170)
	.align		4
.L_7170:
        /*0068*/ 	.word	index@(.nv.constant0._ZN2at6native29vectorized_elementwise_kernelILi8EZZZNS0_17clamp_kernel_cudaERNS_18TensorIteratorBaseERKN3c106ScalarES7_ENKUlvE_clEvENKUlvE1_clEvEUliE_St5arrayIPcLm2EEEEviT0_T1_)
        /*006c*/ 	.short	0x0380
        /*006e*/ 	.short	0x0028


	//----- nvinfo : EIATTR_SW_WAR
	.align		4
.L_7171:
        /*0070*/ 	.byte	0x04, 0x36
        /*0072*/ 	.short	(.L_7173 - .L_7172)
.L_7172:
        /*0074*/ 	.word	0x00000008
.L_7173:


//--------------------- .nv.info._ZN2at6native18elementwise_kernelILi128ELi4EZNS0_15gpu_kernel_implIZZZNS0_17clamp_kernel_cudaERNS_18TensorIteratorBaseERKN3c106ScalarES8_ENKUlvE_clEvENKUlvE0_clEvEUlaE_EEvS4_RKT_EUliE_EEviT1_ --------------------------
	.section	.nv.info._ZN2at6native18elementwise_kernelILi128ELi4EZNS0_15gpu_kernel_implIZZZNS0_17clamp_kernel_cudaERNS_18TensorIteratorBaseERKN3c106ScalarES8_ENKUlvE_clEvENKUlvE0_clEvEUlaE_EEvS4_RKT_EUliE_EEviT1_,"",@"SHT_CUDA_INFO"
	.sectionflags	@""
	.align	4


	//----- nvinfo : EIATTR_CUDA_API_VERSION
	.align		4
        /*0000*/ 	.byte	0x04, 0x37
        /*0002*/ 	.short	(.L_7175 - .L_7174)
.L_7174:
        /*0004*/ 	.word	0x00000082


	//----- nvinfo : EIATTR_KPARAM_INFO
	.align		4
.L_7175:
        /*0008*/ 	.byte	0x04, 0x17
        /*000a*/ 	.short	(.L_7177 - .L_7176)
.L_7176:
        /*000c*/ 	.word	0x00000000
        /*0010*/ 	.short	0x0001
        /*0012*/ 	.short	0x0008
        /*0014*/ 	.byte	0x00, 0xf0, 0xa1, 0x08


	//----- nvinfo : EIATTR_KPARAM_INFO
	.align		4
.L_7177:
        /*0018*/ 	.byte	0x04, 0x17
        /*001a*/ 	.short	(.L_7179 - .L_7178)
.L_7178:
        /*001c*/ 	.word	0x00000000
        /*0020*/ 	.short	0x0000
        /*0022*/ 	.short	0x0000
        /*0024*/ 	.byte	0x00, 0xf0, 0x11, 0x00


	//----- nvinfo : EIATTR_SPARSE_MMA_MASK
	.align		4
.L_7179:
        /*0028*/ 	.byte	0x03, 0x50
        /*002a*/ 	.short	0x0000


	//----- nvinfo : EIATTR_MAXREG_COUNT
	.align		4
        /*002c*/ 	.byte	0x03, 0x1b
        /*002e*/ 	.short	0x0080


	//----- nvinfo : EIATTR_EXTERNS
	.align		4
        /*0030*/ 	.byte	0x04, 0x0f
        /*0032*/ 	.short	(.L_7181 - .L_7180)


	//   ....[0]....
	.align		4
.L_7180:
        /*0034*/ 	.word	index@(__assertfail)


	//----- nvinfo : EIATTR_MERCURY_ISA_VERSION
	.align		4
.L_7181:
        /*0038*/ 	.byte	0x03, 0x5f
        /*003a*/ 	.short	0x0101


	//----- nvinfo : EIATTR_VRC_CTA_INIT_COUNT
	.align		4
        /*003c*/ 	.byte	0x02, 0x4a
	.zero		1
	.zero		1


	//----- nvinfo : EIATTR_SYSCALL_OFFSETS
	.align		4
        /*0040*/ 	.byte	0x04, 0x46
        /*0042*/ 	.short	(.L_7183 - .L_7182)


	//   ....[0]....
.L_7182:
        /*0044*/ 	.word	0x00002140


	//   ....[1]....
        /*0048*/ 	.word	0x00002fe0


	//   ....[2]....
        /*004c*/ 	.word	0x000052a0


	//   ....[3]....
        /*0050*/ 	.word	0x00005f50


	//   ....[4]....
        /*0054*/ 	.word	0x00008330


	//   ....[5]....
        /*0058*/ 	.word	0x00008fe0


	//   ....[6]....
        /*005c*/ 	.word	0x0000b3d0


	//   ....[7]....
        /*0060*/ 	.word	0x0000c050


	//----- nvinfo : EIATTR_EXIT_INSTR_OFFSETS
	.align		4
.L_7183:
        /*0064*/ 	.byte	0x04, 0x1c
        /*0066*/ 	.short	(.L_7185 - .L_7184)


	//   ....[0]....
.L_7184:
        /*0068*/ 	.word	0x000092c0


	//   ....[1]....
        /*006c*/ 	.word	0x0000b590


	//   ....[2]....
        /*0070*/ 	.word	0x0000b5b0


	//   ....[3]....
        /*0074*/ 	.word	0x0000b650


	//   ....[4]....
        /*0078*/ 	.word	0x0000b680


	//   ....[5]....
        /*007c*/ 	.word	0x0000b6a0


	//   ....[6]....
        /*0080*/ 	.word	0x0000b730


	//   ....[7]....
        /*0084*/ 	.word	0x0000b770


	//   ....[8]....
        /*0088*/ 	.word	0x0000b810


	//   ....[9]....
        /*008c*/ 	.word	0x0000b860


	//   ....[10]....
        /*0090*/ 	.word	0x0000b890


	//   ....[11]....
        /*0094*/ 	.word	0x0000b950


	//   ....[12]....
        /*0098*/ 	.word	0x0000bac0


	//   ....[13]....
        /*009c*/ 	.word	0x0000bc30


	//   ....[14]....
        /*00a0*/ 	.word	0x0000bd90


	//   ....[15]....
        /*00a4*/ 	.word	0x0000bdd0


	//   ....[16]....
        /*00a8*/ 	.word	0x0000be00


	//   ....[17]....
        /*00ac*/ 	.word	0x0000beb0


	//   ....[18]....
        /*00b0*/ 	.word	0x0000bef0


	//   ....[19]....
        /*00b4*/ 	.word	0x0000c060


	//   ....[20]....
        /*00b8*/ 	.word	0x0000c170


	//   ....[21]....
        /*00bc*/ 	.word	0x0000c2b0


	//   ....[22]....
        /*00c0*/ 	.word	0x0000c2f0


	//----- nvinfo : EIATTR_MAX_THREADS
	.align		4
.L_7185:
        /*00c4*/ 	.byte	0x04, 0x05
        /*00c6*/ 	.short	(.L_7187 - .L_7186)
.L_7186:
        /*00c8*/ 	.word	0x00000080
        /*00cc*/ 	.word	0x00000001
        /*00d0*/ 	.word	0x00000001


	//----- nvinfo : EIATTR_CRS_STACK_SIZE
	.align		4
.L_7187:
        /*00d4*/ 	.byte	0x04, 0x1e
        /*00d6*/ 	.short	(.L_7189 - .L_7188)
.L_7188:
        /*00d8*/ 	.word	0x00000000


	//----- nvinfo : EIATTR_CBANK_PARAM_SIZE
	.align		4
.L_7189:
        /*00dc*/ 	.byte	0x03, 0x19
        /*00de*/ 	.short	0x0230


	//----- nvinfo : EIATTR_PARAM_CBANK
	.align		4
        /*00e0*/ 	.byte	0x04, 0x0a
        /*00e2*/ 	.short	(.L_7191 - .L_7190)
	.align		4
.L_7190:
        /*00e4*/ 	.word	index@(.nv.constant0._ZN2at6native18elementwise_kernelILi128ELi4EZNS0_15gpu_kernel_implIZZZNS0_17clamp_kernel_cudaERNS_18TensorIteratorBaseERKN3c106ScalarES8_ENKUlvE_clEvENKUlvE0_clEvEUlaE_EEvS4_RKT_EUliE_EEviT1_)
        /*00e8*/ 	.short	0x0380
        /*00ea*/ 	.short	0x0230


	//----- nvinfo : EIATTR_SW_WAR
	.align		4
.L_7191:
        /*00ec*/ 	.byte	0x04, 0x36
        /*00ee*/ 	.short	(.L_7193 - .L_7192)
.L_7192:
        /*00f0*/ 	.word	0x00000008
.L_7193:


//--------------------- .nv.info._ZN2at6native27unrolled_elementwise_kernelIZZZNS0_17clamp_kernel_cudaERNS_18TensorIteratorBaseERKN3c106ScalarES7_ENKUlvE_clEvENKUlvE0_clEvEUlaE_St5arrayIPcLm2EELi4E23TrivialOffsetCalculatorILi1EjESF_NS0_6memory12LoadWithCastILi1EEENSG_13StoreWithCastILi1EEEEEviT_T0_T2_T3_T4_T5_ --------------------------
	.section	.nv.info._ZN2at6native27unrolled_elementwise_kernelIZZZNS0_17clamp_kernel_cudaERNS_18TensorIteratorBaseERKN3c106ScalarES7_ENKUlvE_clEvENKUlvE0_clEvEUlaE_St5arrayIPcLm2EELi4E23TrivialOffsetCalculatorILi1EjESF_NS0_6memory12LoadWithCastILi1EEENSG_13StoreWithCastILi1EEEEEviT_T0_T2_T3_T4_T5_,"",@"SHT_CUDA_INFO"
	.sectionflags	@""
	.align	4


	//----- nvinfo : EIATTR_CUDA_API_VERSION
	.align		4
        /*0000*/ 	.byte	0x04, 0x37
        /*0002*/ 	.short	(.L_7195 - .L_7194)
.L_7194:
        /*0004*/ 	.word	0x00000082


	//----- nvinfo : EIATTR_KPARAM_INFO
	.align		4
.L_7195:
        /*0008*/ 	.byte	0x04, 0x17
        /*000a*/ 	.short	(.L_7197 - .L_7196)
.L_7196:
        /*000c*/ 	.word	0x00000000
        /*0010*/ 	.short	0x0006
        /*0012*/ 	.short	0x0034
        /*0014*/ 	.byte	0x00, 0xf0, 0x21, 0x00


	//----- nvinfo : EIATTR_KPARAM_INFO
	.align		4
.L_7197:
        /*0018*/ 	.byte	0x04, 0x17
        /*001a*/ 	.short	(.L_7199 - .L_7198)
.L_7198:
        /*001c*/ 	.word	0x00000000
        /*0020*/ 	.short	0x0005
        /*0022*/ 	.short	0x002c
        /*0024*/ 	.byte	0x00, 0xf0, 0x21, 0x00


	//----- nvinfo : EIATTR_KPARAM_INFO
	.align		4
.L_7199:
        /*0028*/ 	.byte	0x04, 0x17
        /*002a*/ 	.short	(.L_7201 - .L_7200)
.L_7200:
        /*002c*/ 	.word	0x00000000
        /*0030*/ 	.short	0x0004
        /*0032*/ 	.short	0x0029
        /*0034*/ 	.byte	0x00, 0xf0, 0x05, 0x00


	//----- nvinfo : EIATTR_KPARAM_INFO
	.align		4
.L_7201:
        /*0038*/ 	.byte	0x04, 0x17
        /*003a*/ 	.short	(.L_7203 - .L_7202)
.L_7202:
        /*003c*/ 	.word	0x00000000
        /*0040*/ 	.short	0x0003
        /*0042*/ 	.short	0x0028
        /*0044*/ 	.byte	0x00, 0xf0, 0x05, 0x00


	//----- nvinfo : EIATTR_KPARAM_INFO
	.align		4
.L_7203:
        /*0048*/ 	.byte	0x04, 0x17
        /*004a*/ 	.short	(.L_7205 - .L_7204)
.L_7204:
        /*004c*/ 	.word	0x00000000
        /*0050*/ 	.short	0x0002
        /*0052*/ 	.short	0x0018
        /*0054*/ 	.byte	0x00, 0xf0, 0x41, 0x00


	//----- nvinfo : EIATTR_KPARAM_INFO
	.align		4
.L_7205:
        /*0058*/ 	.byte	0x04, 0x17
        /*005a*/ 	.short	(.L_7207 - .L_7206)
.L_7206:
        /*005c*/ 	.word	0x00000000
        /*0060*/ 	.short	0x0001
        /*0062*/ 	.short	0x0008
        /*0064*/ 	.byte	0x00, 0xf0, 0x41, 0x00


	//----- nvinfo : EIATTR_KPARAM_INFO
	.align		4
.L_7207:
        /*0068*/ 	.byte	0x04, 0x17
        /*006a*/ 	.short	(.L_7209 - .L_7208)
.L_7208:
        /*006c*/ 	.word	0x00000000
        /*0070*/ 	.short	0x0000
        /*0072*/ 	.short	0x0000
        /*0074*/ 	.byte	0x00, 0xf0, 0x11, 0x00


	//----- nvinfo : EIATTR_SPARSE_MMA_MASK
	.align		4
.L_7209:
        /*0078*/ 	.byte	0x03, 0x50
        /*007a*/ 	.short	0x0000


	//----- nvinfo : EIATTR_MAXREG_COUNT
	.align		4
        /*007c*/ 	.byte	0x03, 0x1b
        /*007e*/ 	.short	0x00ff


	//----- nvinfo : EIATTR_EXTERNS
	.align		4
        /*0080*/ 	.byte	0x04, 0x0f
        /*0082*/ 	.short	(.L_7211 - .L_7210)


	//   ....[0]....
	.align		4
.L_7210:
        /*0084*/ 	.word	index@(__assertfail)


	//----- nvinfo : EIATTR_MERCURY_ISA_VERSION
	.align		4
.L_7211:
        /*0088*/ 	.byte	0x03, 0x5f
        /*008a*/ 	.short	0x0101


	//----- nvinfo : EIATTR_VRC_CTA_INIT_COUNT
	.align		4
        /*008c*/ 	.byte	0x02, 0x4a
	.zero		1
	.zero		1


	//----- nvinfo : EIATTR_SYSCALL_OFFSETS
	.align		4
        /*0090*/ 	.byte	0x04, 0x46
        /*0092*/ 	.short	(.L_7213 - .L_7212)


	//   ....[0]....
.L_7212:
        /*0094*/ 	.word	0x00000e30


	//   ....[1]....
        /*0098*/ 	.word	0x00001de0


	//   ....[2]....
        /*009c*/ 	.word	0x00002cd0


	//   ....[3]....
        /*00a0*/ 	.word	0x00003bd0


	//   ....[4]....
        /*00a4*/ 	.word	0x00004b30


	//   ....[5]....
        /*00a8*/ 	.word	0x000058f0


	//   ....[6]....
        /*00ac*/ 	.word	0x000067d0


	//   ....[7]....
        /*00b0*/ 	.word	0x00007690


	//----- nvinfo : EIATTR_EXIT_INSTR_OFFSETS
	.align		4
.L_7213:
        /*00b4*/ 	.byte	0x04, 0x1c
        /*00b6*/ 	.short	(.L_7215 - .L_7214)


	//   ....[0]....
.L_7214:
        /*00b8*/ 	.word	0x00006aa0


	//   ....[1]....
        /*00bc*/ 	.word	0x00006bd0


	//   ....[2]....
        /*00c0*/ 	.word	0x00006bf0


	//   ....[3]....
        /*00c4*/ 	.word	0x00006c90


	//   ....[4]....
        /*00c8*/ 	.word	0x00006cc0


	//   ....[5]....
        /*00cc*/ 	.word	0x00006ce0


	//   ....[6]....
        /*00d0*/ 	.word	0x00006d70


	//   ....[7]....
        /*00d4*/ 	.word	0x00006db0


	//   ....[8]....
        /*00d8*/ 	.word	0x00006e50


	//   ....[9]....
        /*00dc*/ 	.word	0x00006ea0


	//   ....[10]....
        /*00e0*/ 	.word	0x00006ed0


	//   ....[11]....
        /*00e4*/ 	.word	0x00006f90


	//   ....[12]....
        /*00e8*/ 	.word	0x00007100


	//   ....[13]....
        /*00ec*/ 	.word	0x00007270


	//   ....[14]....
        /*00f0*/ 	.word	0x000073d0


	//   ....[15]....
        /*00f4*/ 	.word	0x00007410


	//   ....[16]....
        /*00f8*/ 	.word	0x00007440


	//   ....[17]....
        /*00fc*/ 	.word	0x000074f0


	//   ....[18]....
        /*0100*/ 	.word	0x00007530


	//   ....[19]....
        /*0104*/ 	.word	0x000076a0


	//   ....[20]....
        /*0108*/ 	.word	0x000077b0


	//   ....[21]....
        /*010c*/ 	.word	0x000078f0


	//   ....[22]....
        /*0110*/ 	.word	0x00007930


	//----- nvinfo : EIATTR_MAX_THREADS
	.align		4
.L_7215:
        /*0114*/ 	.byte	0x04, 0x05
        /*0116*/ 	.short	(.L_7217 - .L_7216)
.L_7216:
        /*0118*/ 	.word	0x00000080
        /*011c*/ 	.word	0x00000001
        /*0120*/ 	.word	0x00000001


	//----- nvinfo : EIATTR_CRS_STACK_SIZE
	.align		4
.L_7217:
        /*0124*/ 	.byte	0x04, 0x1e
        /*0126*/ 	.short	(.L_7219 - .L_7218)
.L_7218:
        /*0128*/ 	.word	0x00000000


	//----- nvinfo : EIATTR_CBANK_PARAM_SIZE
	.align		4
.L_7219:
        /*012c*/ 	.byte	0x03, 0x19
        /*012e*/ 	.short	0x003c


	//----- nvinfo : EIATTR_PARAM_CBANK
	.align		4
        /*0130*/ 	.byte	0x04, 0x0a
        /*0132*/ 	.short	(.L_7221 - .L_7220)
	.align		4
.L_7220:
        /*0134*/ 	.word	index@(.nv.constant0._ZN2at6native27unrolled_elementwise_kernelIZZZNS0_17clamp_kernel_cudaERNS_18TensorIteratorBaseERKN3c106ScalarES7_ENKUlvE_clEvENKUlvE0_clEvEUlaE_St5arrayIPcLm2EELi4E23TrivialOffsetCalculatorILi1EjESF_NS0_6memory12LoadWithCastILi1EEENSG_13StoreWithCastILi1EEEEEviT_T0_T2_T3_T4_T5_)
        /*0138*/ 	.short	0x0380
        /*013a*/ 	.short	0x003c


	//----- nvinfo : EIATTR_SW_WAR
	.align		4
.L_7221:
        /*013c*/ 	.byte	0x04, 0x36
        /*013e*/ 	.short	(.L_7223 - .L_7222)
.L_7222:
        /*0140*/ 	.word	0x00000008
.L_7223:


//--------------------- .nv.info._ZN2at6native18elementwise_kernelILi128ELi4EZNS0_22gpu_kernel_impl_nocastIZZZNS0_17clamp_kernel_cudaERNS_18TensorIteratorBaseERKN3c106ScalarES8_ENKUlvE_clEvENKUlvE0_clEvEUlaE_EEvS4_RKT_EUliE_EEviT1_ --------------------------
	.section	.nv.info._ZN2at6native18elementwise_kernelILi128ELi4EZNS0_22gpu_kernel_impl_nocastIZZZNS0_17clamp_kernel_cudaERNS_18TensorIteratorBaseERKN3c106ScalarES8_ENKUlvE_clEvENKUlvE0_clEvEUlaE_EEvS4_RKT_EUliE_EEviT1_,"",@"SHT_CUDA_INFO"
	.sectionflags	@""
	.align	4


	//----- nvinfo : EIATTR_CUDA_API_VERSION
	.align		4
        /*0000*/ 	.byte	0x04, 0x37
        /*0002*/ 	.short	(.L_7225 - .L_7224)
.L_7224:
        /*0004*/ 	.word	0x00000082


	//----- nvinfo : EIATTR_KPARAM_INFO
	.align		4
.L_7225:
        /*0008*/ 	.byte	0x04, 0x17
        /*000a*/ 	.short	(.L_7227 - .L_7226)
.L_7226:
        /*000c*/ 	.word	0x00000000
        /*0010*/ 	.short	0x0001
        /*0012*/ 	.short	0x0008
        /*0014*/ 	.byte	0x00, 0xf0, 0x81, 0x08


	//----- nvinfo : EIATTR_KPARAM_INFO
	.align		4
.L_7227:
        /*0018*/ 	.byte	0x04, 0x17
        /*001a*/ 	.short	(.L_7229 - .L_7228)
.L_7228:
        /*001c*/ 	.word	0x00000000
        /*0020*/ 	.short	0x0000
        /*0022*/ 	.short	0x0000
        /*0024*/ 	.byte	0x00, 0xf0, 0x11, 0x00


	//----- nvinfo : EIATTR_SPARSE_MMA_MASK
	.align		4
.L_7229:
        /*0028*/ 	.byte	0x03, 0x50
        /*002a*/ 	.short	0x0000


	//----- nvinfo : EIATTR_MAXREG_COUNT
	.align		4
        /*002c*/ 	.byte	0x03, 0x1b
        /*002e*/ 	.short	0x0080


	//----- nvinfo : EIATTR_MERCURY_ISA_VERSION
	.align		4
        /*0030*/ 	.byte	0x03, 0x5f
        /*0032*/ 	.short	0x0101


	//----- nvinfo : EIATTR_VRC_CTA_INIT_COUNT
	.align		4
        /*0034*/ 	.byte	0x02, 0x4a
	.zero		1
	.zero		1


	//----- nvinfo : EIATTR_EXIT_INSTR_OFFSETS
	.align		4
        /*0038*/ 	.byte	0x04, 0x1c
        /*003a*/ 	.short	(.L_7231 - .L_7230)


	//   ....[0]....
.L_7230:
        /*003c*/ 	.word	0x000003b0


	//   ....[1]....
        /*0040*/ 	.word	0x00000460


	//   ....[2]....
        /*0044*/ 	.word	0x00004010


	//   ....[3]....
        /*0048*/ 	.word	0x00005390


	//----- nvinfo : EIATTR_MAX_THREADS
	.align		4
.L_7231:
        /*004c*/ 	.byte	0x04, 0x05
        /*004e*/ 	.short	(.L_7233 - .L_7232)
.L_7232:
        /*0050*/ 	.word	0x00000080
        /*0054*/ 	.word	0x00000001
        /*0058*/ 	.word	0x00000001


	//----- nvinfo : EIATTR_CRS_STACK_SIZE
	.align		4
.L_7233:
        /*005c*/ 	.byte	0x04, 0x1e
        /*005e*/ 	.short	(.L_7235 - .L_7234)
.L_7234:
        /*0060*/ 	.word	0x00000000


	//----- nvinfo : EIATTR_CBANK_PARAM_SIZE
	.align		4
.L_7235:
        /*0064*/ 	.byte	0x03, 0x19
        /*0066*/ 	.short	0x0228


	//----- nvinfo : EIATTR_PARAM_CBANK
	.align		4
        /*0068*/ 	.byte	0x04, 0x0a
        /*006a*/ 	.short	(.L_7237 - .L_7236)
	.align		4
.L_7236:
        /*006c*/ 	.word	index@(.nv.constant0._ZN2at6native18elementwise_kernelILi128ELi4EZNS0_22gpu_kernel_impl_nocastIZZZNS0_17clamp_kernel_cudaERNS_18TensorIteratorBaseERKN3c106ScalarES8_ENKUlvE_clEvENKUlvE0_clEvEUlaE_EEvS4_RKT_EUliE_EEviT1_)
        /*0070*/ 	.short	0x0380
        /*0072*/ 	.short	0x0228


	//----- nvinfo : EIATTR_SW_WAR
	.align		4
.L_7237:
        /*0074*/ 	.byte	0x04, 0x36
        /*0076*/ 	.short	(.L_7239 - .L_7238)
.L_7238:
        /*0078*/ 	.word	0x00000008
.L_7239:


//--------------------- .nv.info._ZN2at6native27unrolled_elementwise_kernelIZZZNS0_17clamp_kernel_cudaERNS_18TensorIteratorBaseERKN3c106ScalarES7_ENKUlvE_clEvENKUlvE0_clEvEUlaE_St5arrayIPcLm2EELi4E23TrivialOffsetCalculatorILi1EjESF_NS0_6memory15LoadWithoutCastENSG_16StoreWithoutCastEEEviT_T0_T2_T3_T4_T5_ --------------------------
	.section	.nv.info._ZN2at6native27unrolled_elementwise_kernelIZZZNS0_17clamp_kernel_cudaERNS_18TensorIteratorBaseERKN3c106ScalarES7_ENKUlvE_clEvENKUlvE0_clEvEUlaE_St5arrayIPcLm2EELi4E23TrivialOffsetCalculatorILi1EjESF_NS0_6memory15LoadWithoutCastENSG_16StoreWithoutCastEEEviT_T0_T2_T3_T4_T5_,"",@"SHT_CUDA_INFO"
	.sectionflags	@""
	.align	4


	//----- nvinfo : EIATTR_CUDA_API_VERSION
	.align		4
        /*0000*/ 	.byte	0x04, 0x37
        /*0002*/ 	.short	(.L_7241 - .L_7240)
.L_7240:
        /*0004*/ 	.word	0x00000082


	//----- nvinfo : EIATTR_KPARAM_INFO
	.align		4
.L_7241:
        /*0008*/ 	.byte	0x04, 0x17
        /*000a*/ 	.short	(.L_7243 - .L_7242)
.L_7242:
        /*000c*/ 	.word	0x00000000
        /*0010*/ 	.short	0x0006
        /*0012*/ 	.short	0x002b
        /*0014*/ 	.byte	0x00, 0xf0, 0x05, 0x00


	//----- nvinfo : EIATTR_KPARAM_INFO
	.align		4
.L_7243:
        /*0018*/ 	.byte	0x04, 0x17
        /*001a*/ 	.short	(.L_7245 - .L_7244)
.L_7244:
        /*001c*/ 	.word	0x00000000
        /*0020*/ 	.short	0x0005
        /*0022*/ 	.short	0x002a
        /*0024*/ 	.byte	0x00, 0xf0, 0x05, 0x00


	//----- nvinfo : EIATTR_KPARAM_INFO
	.align		4
.L_7245:
        /*0028*/ 	.byte	0x04, 0x17
        /*002a*/ 	.short	(.L_7247 - .L_7246)
.L_7246:
        /*002c*/ 	.word	0x00000000
        /*0030*/ 	.short	0x0004
        /*0032*/ 	.short	0x0029
        /*0034*/ 	.byte	0x00, 0xf0, 0x05, 0x00


	//----- nvinfo : EIATTR_KPARAM_INFO
	.align		4
.L_7247:
        /*0038*/ 	.byte	0x04, 0x17
        /*003a*/ 	.short	(.L_7249 - .L_7248)
.L_7248:
        /*003c*/ 	.word	0x00000000
        /*0040*/ 	.short	0x0003
        /*0042*/ 	.short	0x0028
        /*0044*/ 	.byte	0x00, 0xf0, 0x05, 0x00


	//----- nvinfo : EIATTR_KPARAM_INFO
	.align		4
.L_7249:
        /*0048*/ 	.byte	0x04, 0x17
        /*004a*/ 	.short	(.L_7251 - .L_7250)
.L_7250:
        /*004c*/ 	.word	0x00000000
        /*0050*/ 	.short	0x0002
        /*0052*/ 	.short	0x0018
        /*0054*/ 	.byte	0x00, 0xf0, 0x41, 0x00


	//----- nvinfo : EIATTR_KPARAM_INFO
	.align		4
.L_7251:
        /*0058*/ 	.byte	0x04, 0x17
        /*005a*/ 	.short	(.L_7253 - .L_7252)
.L_7252:
        /*005c*/ 	.word	0x00000000
        /*0060*/ 	.short	0x0001
        /*0062*/ 	.short	0x0008
        /*0064*/ 	.byte	0x00, 0xf0, 0x41, 0x00


	//----- nvinfo : EIATTR_KPARAM_INFO
	.align		4
.L_7253:
        /*0068*/ 	.byte	0x04, 0x17
        /*006a*/ 	.short	(.L_7255 - .L_7254)
.L_7254:
        /*006c*/ 	.word	0x00000000
        /*0070*/ 	.short	0x0000
        /*0072*/ 	.short	0x0000
        /*0074*/ 	.byte	0x00, 0xf0, 0x11, 0x00


	//----- nvinfo : EIATTR_SPARSE_MMA_MASK
	.align		4
.L_7255:
        /*0078*/ 	.byte	0x03, 0x50
        /*007a*/ 	.short	0x0000


	//----- nvinfo : EIATTR_MAXREG_COUNT
	.align		4
        /*007c*/ 	.byte	0x03, 0x1b
        /*007e*/ 	.short	0x00ff


	//----- nvinfo : EIATTR_MERCURY_ISA_VERSION
	.align		4
        /*0080*/ 	.byte	0x03, 0x5f
        /*0082*/ 	.short	0x0101


	//----- nvinfo : EIATTR_VRC_CTA_INIT_COUNT
	.align		4
        /*0084*/ 	.byte	0x02, 0x4a
	.zero		1
	.zero		1


	//----- nvinfo : EIATTR_EXIT_INSTR_OFFSETS
	.align		4
        /*0088*/ 	.byte	0x04, 0x1c
        /*008a*/ 	.short	(.L_7257 - .L_7256)


	//   ....[0]....
.L_7256:
        /*008c*/ 	.word	0x00000590


	//   ....[1]....
        /*0090*/ 	.word	0x000005f0


	//----- nvinfo : EIATTR_MAX_THREADS
	.align		4
.L_7257:
        /*0094*/ 	.byte	0x04, 0x05
        /*0096*/ 	.short	(.L_7259 - .L_7258)
.L_7258:
        /*0098*/ 	.word	0x00000080
        /*009c*/ 	.word	0x00000001
        /*00a0*/ 	.word	0x00000001


	//----- nvinfo : EIATTR_CRS_STACK_SIZE
	.align		4
.L_7259:
        /*00a4*/ 	.byte	0x04, 0x1e
        /*00a6*/ 	.short	(.L_7261 - .L_7260)
.L_7260:
        /*00a8*/ 	.word	0x00000000


	//----- nvinfo : EIATTR_CBANK_PARAM_SIZE
	.align		4
.L_7261:
        /*00ac*/ 	.byte	0x03, 0x19
        /*00ae*/ 	.short	0x002c


	//----- nvinfo : EIATTR_PARAM_CBANK
	.align		4
        /*00b0*/ 	.byte	0x04, 0x0a
        /*00b2*/ 	.short	(.L_7263 - .L_7262)
	.align		4
.L_7262:
        /*00b4*/ 	.word	index@(.nv.constant0._ZN2at6native27unrolled_elementwise_kernelIZZZNS0_17clamp_kernel_cudaERNS_18TensorIteratorBaseERKN3c106ScalarES7_ENKUlvE_clEvENKUlvE0_clEvEUlaE_St5arrayIPcLm2EELi4E23TrivialOffsetCalculatorILi1EjESF_NS0_6memory15LoadWithoutCastENSG_16StoreWithoutCastEEEviT_T0_T2_T3_T4_T5_)
        /*00b8*/ 	.short	0x0380
        /*00ba*/ 	.short	0x002c


	//----- nvinfo : EIATTR_SW_WAR
	.align		4
.L_7263:
        /*00bc*/ 	.byte	0x04, 0x36
        /*00be*/ 	.short	(.L_7265 - .L_7264)
.L_7264:
        /*00c0*/ 	.word	0x00000008
.L_7265:


//--------------------- .nv.info._ZN2at6native29vectorized_elementwise_kernelILi2EZZZNS0_17clamp_kernel_cudaERNS_18TensorIteratorBaseERKN3c106ScalarES7_ENKUlvE_clEvENKUlvE0_clEvEUlaE_St5arrayIPcLm2EEEEviT0_T1_ --------------------------
	.section	.nv.info._ZN2at6native29vectorized_elementwise_kernelILi2EZZZNS0_17clamp_kernel_cudaERNS_18TensorIteratorBaseERKN3c106ScalarES7_ENKUlvE_clEvENKUlvE0_clEvEUlaE_St5arrayIPcLm2EEEEviT0_T1_,"",@"SHT_CUDA_INFO"
	.sectionflags	@""
	.align	4


	//----- nvinfo : EIATTR_CUDA_API_VERSION
	.align		4
        /*0000*/ 	.byte	0x04, 0x37
        /*0002*/ 	.short	(.L_7267 - .L_7266)
.L_7266:
        /*0004*/ 	.word	0x00000082


	//----- nvinfo : EIATTR_KPARAM_INFO
	.align		4
.L_7267:
        /*0008*/ 	.byte	0x04, 0x17
        /*000a*/ 	.short	(.L_7269 - .L_7268)
.L_7268:
        /*000c*/ 	.word	0x00000000
        /*0010*/ 	.short	0x0002
        /*0012*/ 	.short	0x0018
        /*0014*/ 	.byte	0x00, 0xf0, 0x41, 0x00


	//----- nvinfo : EIATTR_KPARAM_INFO
	.align		4
.L_7269:
        /*0018*/ 	.byte	0x04, 0x17
        /*001a*/ 	.short	(.L_7271 - .L_7270)
.L_7270:
        /*001c*/ 	.word	0x00000000
        /*0020*/ 	.short	0x0001
        /*0022*/ 	.short	0x0008
        /*0024*/ 	.byte	0x00, 0xf0, 0x41, 0x00


	//----- nvinfo : EIATTR_KPARAM_INFO
	.align		4
.L_7271:
        /*0028*/ 	.byte	0x04, 0x17
        /*002a*/ 	.short	(.L_7273 - .L_7272)
.L_7272:
        /*002c*/ 	.word	0x00000000
        /*0030*/ 	.short	0x0000
        /*0032*/ 	.short	0x0000
        /*0034*/ 	.byte	0x00, 0xf0, 0x11, 0x00


	//----- nvinfo : EIATTR_SPARSE_MMA_MASK
	.align		4
.L_7273:
        /*0038*/ 	.byte	0x03, 0x50
        /*003a*/ 	.short	0x0000


	//----- nvinfo : EIATTR_MAXREG_COUNT
	.align		4
        /*003c*/ 	.byte	0x03, 0x1b
        /*003e*/ 	.short	0x00ff


	//----- nvinfo : EIATTR_MERCURY_ISA_VERSION
	.align		4
        /*0040*/ 	.byte	0x03, 0x5f
        /*0042*/ 	.short	0x0101


	//----- nvinfo : EIATTR_VRC_CTA_INIT_COUNT
	.align		4
        /*0044*/ 	.byte	0x02, 0x4a
	.zero		1
	.zero		1


	//----- nvinfo : EIATTR_EXIT_INSTR_OFFSETS
	.align		4
        /*0048*/ 	.byte	0x04, 0x1c
        /*004a*/ 	.short	(.L_7275 - .L_7274)


	//   ....[0]....
.L_7274:
        /*004c*/ 	.word	0x00000ad0


	//   ....[1]....
        /*0050*/ 	.word	0x00000b30


	//   ....[2]....
        /*0054*/ 	.word	0x00000f40


	//----- nvinfo : EIATTR_MAX_THREADS
	.align		4
.L_7275:
        /*0058*/ 	.byte	0x04, 0x05
        /*005a*/ 	.short	(.L_7277 - .L_7276)
.L_7276:
        /*005c*/ 	.word	0x00000080
        /*0060*/ 	.word	0x00000001
        /*0064*/ 	.word	0x00000001


	//----- nvinfo : EIATTR_CRS_STACK_SIZE
	.align		4
.L_7277:
        /*0068*/ 	.byte	0x04, 0x1e
        /*006a*/ 	.short	(.L_7279 - .L_7278)
.L_7278:
        /*006c*/ 	.word	0x00000000


	//----- nvinfo : EIATTR_CBANK_PARAM_SIZE
	.align		4
.L_7279:
        /*0070*/ 	.byte	0x03, 0x19
        /*0072*/ 	.short	0x0028


	//----- nvinfo : EIATTR_PARAM_CBANK
	.align		4
        /*0074*/ 	.byte	0x04, 0x0a
        /*0076*/ 	.short	(.L_7281 - .L_7280)
	.align		4
.L_7280:
        /*0078*/ 	.word	index@(.nv.constant0._ZN2at6native29vectorized_elementwise_kernelILi2EZZZNS0_17clamp_kernel_cudaERNS_18TensorIteratorBaseERKN3c106ScalarES7_ENKUlvE_clEvENKUlvE0_clEvEUlaE_St5arrayIPcLm2EEEEviT0_T1_)
        /*007c*/ 	.short	0x0380
        /*007e*/ 	.short	0x0028


	//----- nvinfo : EIATTR_SW_WAR
	.align		4
.L_7281:
        /*0080*/ 	.byte	0x04, 0x36
        /*0082*/ 	.short	(.L_7283 - .L_7282)
.L_7282:
        /*0084*/ 	.word	0x00000008
.L_7283:


//--------------------- .nv.info._ZN2at6native29vectorized_elementwise_kernelILi4EZZZNS0_17clamp_kernel_cudaERNS_18TensorIteratorBaseERKN3c106ScalarES7_ENKUlvE_clEvENKUlvE0_clEvEUlaE_St5arrayIPcLm2EEEEviT0_T1_ --------------------------
	.section	.nv.info._ZN2at6native29vectorized_elementwise_kernelILi4EZZZNS0_17clamp_kernel_cudaERNS_18TensorIteratorBaseERKN3c106ScalarES7_ENKUlvE_clEvENKUlvE0_clEvEUlaE_St5arrayIPcLm2EEEEviT0_T1_,"",@"SHT_CUDA_INFO"
	.sectionflags	@""
	.align	4


	//----- nvinfo : EIATTR_CUDA_API_VERSION
	.align		4
        /*0000*/ 	.byte	0x04, 0x37
        /*0002*/ 	.short	(.L_7285 - .L_7284)
.L_7284:
        /*0004*/ 	.word	0x00000082


	//----- nvinfo : EIATTR_KPARAM_INFO
	.align		4
.L_7285:
        /*0008*/ 	.byte	0x04, 0x17
        /*000a*/ 	.short	(.L_7287 - .L_7286)
.L_7286:
        /*000c*/ 	.word	0x00000000
        /*0010*/ 	.short	0x0002
        /*0012*/ 	.short	0x0018
        /*0014*/ 	.byte	0x00, 0xf0, 0x41, 0x00


	//----- nvinfo : EIATTR_KPARAM_INFO
	.align		4
.L_7287:
        /*0018*/ 	.byte	0x04, 0x17
        /*001a*/ 	.short	(.L_7289 - .L_7288)
.L_7288:
        /*001c*/ 	.word	0x00000000
        /*0020*/ 	.short	0x0001
        /*0022*/ 	.short	0x0008
        /*0024*/ 	.byte	0x00, 0xf0, 0x41, 0x00


	//----- nvinfo : EIATTR_KPARAM_INFO
	.align		4
.L_7289:
        /*0028*/ 	.byte	0x04, 0x17
        /*002a*/ 	.short	(.L_7291 - .L_7290)
.L_7290:
        /*002c*/ 	.word	0x00000000
        /*0030*/ 	.short	0x0000
        /*0032*/ 	.short	0x0000
        /*0034*/ 	.byte	0x00, 0xf0, 0x11, 0x00


	//----- nvinfo : EIATTR_SPARSE_MMA_MASK
	.align		4
.L_7291:
        /*0038*/ 	.byte	0x03, 0x50
        /*003a*/ 	.short	0x0000


	//----- nvinfo : EIATTR_MAXREG_COUNT
	.align		4
        /*003c*/ 	.byte	0x03, 0x1b
        /*003e*/ 	.short	0x00ff


	//----- nvinfo : EIATTR_MERCURY_ISA_VERSION
	.align		4
        /*0040*/ 	.byte	0x03, 0x5f
        /*0042*/ 	.short	0x0101


	//----- nvinfo : EIATTR_VRC_CTA_INIT_COUNT
	.align		4
        /*0044*/ 	.byte	0x02, 0x4a
	.zero		1
	.zero		1


	//----- nvinfo : EIATTR_EXIT_INSTR_OFFSETS
	.align		4
        /*0048*/ 	.byte	0x04, 0x1c
        /*004a*/ 	.short	(.L_7293 - .L_7292)


	//   ....[0]....
.L_7292:
        /*004c*/ 	.word	0x00000ad0


	//   ....[1]....
        /*0050*/ 	.word	0x00000b30


	//   ....[2]....
        /*0054*/ 	.word	0x00000fd0


	//----- nvinfo : EIATTR_MAX_THREADS
	.align		4
.L_7293:
        /*0058*/ 	.byte	0x04, 0x05
        /*005a*/ 	.short	(.L_7295 - .L_7294)
.L_7294:
        /*005c*/ 	.word	0x00000080
        /*0060*/ 	.word	0x00000001
        /*0064*/ 	.word	0x00000001


	//----- nvinfo : EIATTR_CRS_STACK_SIZE
	.align		4
.L_7295:
        /*0068*/ 	.byte	0x04, 0x1e
        /*006a*/ 	.short	(.L_7297 - .L_7296)
.L_7296:
        /*006c*/ 	.word	0x00000000


	//----- nvinfo : EIATTR_CBANK_PARAM_SIZE
	.align		4
.L_7297:
        /*0070*/ 	.byte	0x03, 0x19
        /*0072*/ 	.short	0x0028


	//----- nvinfo : EIATTR_PARAM_CBANK
	.align		4
        /*0074*/ 	.byte	0x04, 0x0a
        /*0076*/ 	.short	(.L_7299 - .L_7298)
	.align		4
.L_7298:
        /*0078*/ 	.word	index@(.nv.constant0._ZN2at6native29vectorized_elementwise_kernelILi4EZZZNS0_17clamp_kernel_cudaERNS_18TensorIteratorBaseERKN3c106ScalarES7_ENKUlvE_clEvENKUlvE0_clEvEUlaE_St5arrayIPcLm2EEEEviT0_T1_)
        /*007c*/ 	.short	0x0380
        /*007e*/ 	.short	0x0028


	//----- nvinfo : EIATTR_SW_WAR
	.align		4
.L_7299:
        /*0080*/ 	.byte	0x04, 0x36
        /*0082*/ 	.short	(.L_7301 - .L_7300)
.L_7300:
        /*0084*/ 	.word	0x00000008
.L_7301:


//--------------------- .nv.info._ZN2at6native29vectorized_elementwise_kernelILi8EZZZNS0_17clamp_kernel_cudaERNS_18TensorIteratorBaseERKN3c106ScalarES7_ENKUlvE_clEvENKUlvE0_clEvEUlaE_St5arrayIPcLm2EEEEviT0_T1_ --------------------------
	.section	.nv.info._ZN2at6native29vectorized_elementwise_kernelILi8EZZZNS0_17clamp_kernel_cudaERNS_18TensorIteratorBaseERKN3c106ScalarES7_ENKUlvE_clEvENKUlvE0_clEvEUlaE_St5arrayIPcLm2EEEEviT0_T1_,"",@"SHT_CUDA_INFO"
	.sectionflags	@""
	.align	4


	//----- nvinfo : EIATTR_CUDA_API_VERSION
	.align		4
        /*0000*/ 	.byte	0x04, 0x37
        /*0002*/ 	.short	(.L_7303 - .L_7302)
.L_7302:
        /*0004*/ 	.word	0x00000082


	//----- nvinfo : EIATTR_KPARAM_INFO
	.align		4
.L_7303:
        /*0008*/ 	.byte	0x04, 0x17
        /*000a*/ 	.short	(.L_7305 - .L_7304)
.L_7304:
        /*000c*/ 	.word	0x00000000
        /*0010*/ 	.short	0x0002
        /*0012*/ 	.short	0x0018
        /*0014*/ 	.byte	0x00, 0xf0, 0x41, 0x00


	//----- nvinfo : EIATTR_KPARAM_INFO
	.align		4
.L_7305:
        /*0018*/ 	.byte	0x04, 0x17
        /*001a*/ 	.short	(.L_7307 - .L_7306)
.L_7306:
        /*001c*/ 	.word	0x00000000
        /*0020*/ 	.short	0x0001
        /*0022*/ 	.short	0x0008
        /*0024*/ 	.byte	0x00, 0xf0, 0x41, 0x00


	//----- nvinfo : EIATTR_KPARAM_INFO
	.align		4
.L_7307:
        /*0028*/ 	.byte	0x04, 0x17
        /*002a*/ 	.short	(.L_7309 - .L_7308)
.L_7308:
        /*002c*/ 	.word	0x00000000
        /*0030*/ 	.short	0x0000
        /*0032*/ 	.short	0x0000
        /*0034*/ 	.byte	0x00, 0xf0, 0x11, 0x00


	//----- nvinfo : EIATTR_SPARSE_MMA_MASK
	.align		4
.L_7309:
        /*0038*/ 	.byte	0x03, 0x50
        /*003a*/ 	.short	0x0000


	//----- nvinfo : EIATTR_MAXREG_COUNT
	.align		4
        /*003c*/ 	.byte	0x03, 0x1b
        /*003e*/ 	.short	0x00ff


	//----- nvinfo : EIATTR_MERCURY_ISA_VERSION
	.align		4
        /*0040*/ 	.byte	0x03, 0x5f
        /*0042*/ 	.short	0x0101


	//----- nvinfo : EIATTR_VRC_CTA_INIT_COUNT
	.align		4
        /*0044*/ 	.byte	0x02, 0x4a
	.zero		1
	.zero		1


	//----- nvinfo : EIATTR_EXIT_INSTR_OFFSETS
	.align		4
        /*0048*/ 	.byte	0x04, 0x1c
        /*004a*/ 	.short	(.L_7311 - .L_7310)


	//   ....[0]....
.L_7310:
        /*004c*/ 	.word	0x00000010


	//----- nvinfo : EIATTR_MAX_THREADS
	.align		4
.L_7311:
        /*0050*/ 	.byte	0x04, 0x05
        /*0052*/ 	.short	(.L_7313 - .L_7312)
.L_7312:
        /*0054*/ 	.word	0x00000080
        /*0058*/ 	.word	0x00000001
        /*005c*/ 	.word	0x00000001


	//----- nvinfo : EIATTR_CBANK_PARAM_SIZE
	.align		4
.L_7313:
        /*0060*/ 	.byte	0x03, 0x19
        /*0062*/ 	.short	0x0028


	//----- nvinfo : EIATTR_PARAM_CBANK
	.align		4
        /*0064*/ 	.byte	0x04, 0x0a
        /*0066*/ 	.short	(.L_7315 - .L_7314)
	.align		4
.L_7314:
        /*0068*/ 	.word	index@(.nv.constant0._ZN2at6native29vectorized_elementwise_kernelILi8EZZZNS0_17clamp_kernel_cudaERNS_18TensorIteratorBaseERKN3c106ScalarES7_ENKUlvE_clEvENKUlvE0_clEvEUlaE_St5arrayIPcLm2EEEEviT0_T1_)
        /*006c*/ 	.short	0x0380
        /*006e*/ 	.short	0x0028


	//----- nvinfo : EIATTR_SW_WAR
	.align		4
.L_7315:
        /*0070*/ 	.byte	0x04, 0x36
        /*0072*/ 	.short	(.L_7317 - .L_7316)
.L_7316:
        /*0074*/ 	.word	0x00000008
.L_7317:


//--------------------- .nv.info._ZN2at6native18elementwise_kernelILi128ELi4EZNS0_15gpu_kernel_implIZZZNS0_17clamp_kernel_cudaERNS_18TensorIteratorBaseERKN3c106ScalarES8_ENKUlvE_clEvENKUlvE_clEvEUlhE_EEvS4_RKT_EUliE_EEviT1_ --------------------------
	.section	.nv.info._ZN2at6native18elementwise_kernelILi128ELi4EZNS0_15gpu_kernel_implIZZZNS0_17clamp_kernel_cudaERNS_18TensorIteratorBaseERKN3c106ScalarES8_ENKUlvE_clEvENKUlvE_clEvEUlhE_EEvS4_RKT_EUliE_EEviT1_,"",@"SHT_CUDA_INFO"
	.sectionflags	@""
	.align	4


	//----- nvinfo : EIATTR_CUDA_API_VERSION
	.align		4
        /*0000*/ 	.byte	0x04, 0x37
        /*0002*/ 	.short	(.L_7319 - .L_7318)
.L_7318:
        /*0004*/ 	.word	0x00000082


	//----- nvinfo : EIATTR_KPARAM_INFO
	.align		4
.L_7319:
        /*0008*/ 	.byte	0x04, 0x17
        /*000a*/ 	.short	(.L_7321 - .L_7320)
.L_7320:
        /*000c*/ 	.word	0x00000000
        /*0010*/ 	.short	0x0001
        /*0012*/ 	.short	0x0008
        /*0014*/ 	.byte	0x00, 0xf0, 0xa1, 0x08


	//----- nvinfo : EIATTR_KPARAM_INFO
	.align		4
.L_7321:
        /*0018*/ 	.byte	0x04, 0x17
        /*001a*/ 	.short	(.L_7323 - .L_7322)
.L_7322:
        /*001c*/ 	.word	0x00000000
        /*0020*/ 	.short	0x0000
        /*0022*/ 	.short	0x0000
        /*0024*/ 	.byte	0x00, 0xf0, 0x11, 0x00


	//----- nvinfo : EIATTR_SPARSE_MMA_MASK
	.align		4
.L_7323:
        /*0028*/ 	.byte	0x03, 0x50
        /*002a*/ 	.short	0x0000


	//----- nvinfo : EIATTR_MAXREG_COUNT
	.align		4
        /*002c*/ 	.byte	0x03, 0x1b
        /*002e*/ 	.short	0x0080


	//----- nvinfo : EIATTR_EXTERNS
	.align		4
        /*0030*/ 	.byte	0x04, 0x0f
        /*0032*/ 	.short	(.L_7325 - .L_7324)


	//   ....[0]....
	.align		4
.L_7324:
        /*0034*/ 	.word	index@(__assertfail)


	//----- nvinfo : EIATTR_MERCURY_ISA_VERSION
	.align		4
.L_7325:
        /*0038*/ 	.byte	0x03, 0x5f
        /*003a*/ 	.short	0x0101


	//----- nvinfo : EIATTR_VRC_CTA_INIT_COUNT
	.align		4
        /*003c*/ 	.byte	0x02, 0x4a
	.zero		1
	.zero		1


	//----- nvinfo : EIATTR_SYSCALL_OFFSETS
	.align		4
        /*0040*/ 	.byte	0x04, 0x46
        /*0042*/ 	.short	(.L_7327 - .L_7326)


	//   ....[0]....
.L_7326:
        /*0044*/ 	.word	0x00002180


	//   ....[1]....
        /*0048*/ 	.word	0x00002f10


	//   ....[2]....
        /*004c*/ 	.word	0x00005210


	//   ....[3]....
        /*0050*/ 	.word	0x00005e00


	//   ....[4]....
        /*0054*/ 	.word	0x000081d0


	//   ....[5]....
        /*0058*/ 	.word	0x00008dc0


	//   ....[6]....
        /*005c*/ 	.word	0x0000b1a0


	//   ....[7]....
        /*0060*/ 	.word	0x0000bd50


	//----- nvinfo : EIATTR_EXIT_INSTR_OFFSETS
	.align		4
.L_7327:
        /*0064*/ 	.byte	0x04, 0x1c
        /*0066*/ 	.short	(.L_7329 - .L_7328)


	//   ....[0]....
.L_7328:
        /*0068*/ 	.word	0x00009050


	//   ....[1]....
        /*006c*/ 	.word	0x0000b300


	//   ....[2]....
        /*0070*/ 	.word	0x0000b320


	//   ....[3]....
        /*0074*/ 	.word	0x0000b3c0


	//   ....[4]....
        /*0078*/ 	.word	0x0000b3f0


	//   ....[5]....
        /*007c*/ 	.word	0x0000b410


	//   ....[6]....
        /*0080*/ 	.word	0x0000b4a0


	//   ....[7]....
        /*0084*/ 	.word	0x0000b4e0


	//   ....[8]....
        /*0088*/ 	.word	0x0000b580


	//   ....[9]....
        /*008c*/ 	.word	0x0000b5d0


	//   ....[10]....
        /*0090*/ 	.word	0x0000b600


	//   ....[11]....
        /*0094*/ 	.word	0x0000b6c0


	//   ....[12]....
        /*0098*/ 	.word	0x0000b800


	//   ....[13]....
        /*009c*/ 	.word	0x0000b940


	//   ....[14]....
        /*00a0*/ 	.word	0x0000ba90


	//   ....[15]....
        /*00a4*/ 	.word	0x0000bad0


	//   ....[16]....
        /*00a8*/ 	.word	0x0000bb00


	//   ....[17]....
        /*00ac*/ 	.word	0x0000bbb0


	//   ....[18]....
        /*00b0*/ 	.word	0x0000bbf0


	//   ....[19]....
        /*00b4*/ 	.word	0x0000bd60


	//   ....[20]....
        /*00b8*/ 	.word	0x0000be40


	//   ....[21]....
        /*00bc*/ 	.word	0x0000bee0


	//   ....[22]....
        /*00c0*/ 	.word	0x0000bf10


	//   ....[23]....
        /*00c4*/ 	.word	0x0000bf60


	//   ....[24]....
        /*00c8*/ 	.word	0x0000bfa0


	//----- nvinfo : EIATTR_MAX_THREADS
	.align		4
.L_7329:
        /*00cc*/ 	.byte	0x04, 0x05
        /*00ce*/ 	.short	(.L_7331 - .L_7330)
.L_7330:
        /*00d0*/ 	.word	0x00000080
        /*00d4*/ 	.word	0x00000001
        /*00d8*/ 	.word	0x00000001


	//----- nvinfo : EIATTR_CRS_STACK_SIZE
	.align		4
.L_7331:
        /*00dc*/ 	.byte	0x04, 0x1e
        /*00de*/ 	.short	(.L_7333 - .L_7332)
.L_7332:
        /*00e0*/ 	.word	0x00000000


	//----- nvinfo : EIATTR_CBANK_PARAM_SIZE
	.align		4
.L_7333:
        /*00e4*/ 	.byte	0x03, 0x19
        /*00e6*/ 	.short	0x0230


	//----- nvinfo : EIATTR_PARAM_CBANK
	.align		4
        /*00e8*/ 	.byte	0x04, 0x0a
        /*00ea*/ 	.short	(.L_7335 - .L_7334)
	.align		4
.L_7334:
        /*00ec*/ 	.word	index@(.nv.constant0._ZN2at6native18elementwise_kernelILi128ELi4EZNS0_15gpu_kernel_implIZZZNS0_17clamp_kernel_cudaERNS_18TensorIteratorBaseERKN3c106ScalarES8_ENKUlvE_clEvENKUlvE_clEvEUlhE_EEvS4_RKT_EUliE_EEviT1_)
        /*00f0*/ 	.short	0x0380
        /*00f2*/ 	.short	0x0230


	//----- nvinfo : EIATTR_SW_WAR
	.align		4
.L_7335:
        /*00f4*/ 	.byte	0x04, 0x36
        /*00f6*/ 	.short	(.L_7337 - .L_7336)
.L_7336:
        /*00f8*/ 	.word	0x00000008
.L_7337:


//--------------------- .nv.info._ZN2at6native27unrolled_elementwise_kernelIZZZNS0_17clamp_kernel_cudaERNS_18TensorIteratorBaseERKN3c106ScalarES7_ENKUlvE_clEvENKUlvE_clEvEUlhE_St5arrayIPcLm2EELi4E23TrivialOffsetCalculatorILi1EjESF_NS0_6memory12LoadWithCastILi1EEENSG_13StoreWithCastILi1EEEEEviT_T0_T2_T3_T4_T5_ --------------------------
	.section	.nv.info._ZN2at6native27unrolled_elementwise_kernelIZZZNS0_17clamp_kernel_cudaERNS_18TensorIteratorBaseERKN3c106ScalarES7_ENKUlvE_clEvENKUlvE_clEvEUlhE_St5arrayIPcLm2EELi4E23TrivialOffsetCalculatorILi1EjESF_NS0_6memory12LoadWithCastILi1EEENSG_13StoreWithCastILi1EEEEEviT_T0_T2_T3_T4_T5_,"",@"SHT_CUDA_INFO"
	.sectionflags	@""
	.align	4


	//----- nvinfo : EIATTR_CUDA_API_VERSION
	.align		4
        /*0000*/ 	.byte	0x04, 0x37
        /*0002*/ 	.short	(.L_7339 - .L_7338)
.L_7338:
        /*0004*/ 	.word	0x00000082


	//----- nvinfo : EIATTR_KPARAM_INFO
	.align		4
.L_7339:
        /*0008*/ 	.byte	0x04, 0x17
        /*000a*/ 	.short	(.L_7341 - .L_7340)
.L_7340:
        /*000c*/ 	.word	0x00000000
        /*0010*/ 	.short	0x0006
        /*0012*/ 	.short	0x0034
        /*0014*/ 	.byte	0x00, 0xf0, 0x21, 0x00


	//----- nvinfo : EIATTR_KPARAM_INFO
	.align		4
.L_7341:
        /*0018*/ 	.byte	0x04, 0x17
        /*001a*/ 	.short	(.L_7343 - .L_7342)
.L_7342:
        /*001c*/ 	.word	0x00000000
        /*0020*/ 	.short	0x0005
        /*0022*/ 	.short	0x002c
        /*0024*/ 	.byte	0x00, 0xf0, 0x21, 0x00


	//----- nvinfo : EIATTR_KPARAM_INFO
	.align		4
.L_7343:
        /*0028*/ 	.byte	0x04, 0x17
        /*002a*/ 	.short	(.L_7345 - .L_7344)
.L_7344:
        /*002c*/ 	.word	0x00000000
        /*0030*/ 	.short	0x0004
        /*0032*/ 	.short	0x0029
        /*0034*/ 	.byte	0x00, 0xf0, 0x05, 0x00


	//----- nvinfo : EIATTR_KPARAM_INFO
	.align		4
.L_7345:
        /*0038*/ 	.byte	0x04, 0x17
        /*003a*/ 	.short	(.L_7347 - .L_7346)
.L_7346:
        /*003c*/ 	.word	0x00000000
        /*0040*/ 	.short	0x0003
        /*0042*/ 	.short	0x0028
        /*0044*/ 	.byte	0x00, 0xf0, 0x05, 0x00


	//----- nvinfo : EIATTR_KPARAM_INFO
	.align		4
.L_7347:
        /*0048*/ 	.byte	0x04, 0x17
        /*004a*/ 	.short	(.L_7349 - .L_7348)
.L_7348:
        /*004c*/ 	.word	0x00000000
        /*0050*/ 	.short	0x0002
        /*0052*/ 	.short	0x0018
        /*0054*/ 	.byte	0x00, 0xf0, 0x41, 0x00


	//----- nvinfo : EIATTR_KPARAM_INFO
	.align		4
.L_7349:
        /*0058*/ 	.byte	0x04, 0x17
        /*005a*/ 	.short	(.L_7351 - .L_7350)
.L_7350:
        /*005c*/ 	.word	0x00000000
        /*0060*/ 	.short	0x0001
        /*0062*/ 	.short	0x0008
        /*0064*/ 	.byte	0x00, 0xf0, 0x41, 0x00


	//----- nvinfo : EIATTR_KPARAM_INFO
	.align		4
.L_7351:
        /*0068*/ 	.byte	0x04, 0x17
        /*006a*/ 	.short	(.L_7353 - .L_7352)
.L_7352:
        /*006c*/ 	.word	0x00000000
        /*0070*/ 	.short	0x0000
        /*0072*/ 	.short	0x0000
        /*0074*/ 	.byte	0x00, 0xf0, 0x11, 0x00


	//----- nvinfo : EIATTR_SPARSE_MMA_MASK
	.align		4
.L_7353:
        /*0078*/ 	.byte	0x03, 0x50
        /*007a*/ 	.short	0x0000


	//----- nvinfo : EIATTR_MAXREG_COUNT
	.align		4
        /*007c*/ 	.byte	0x03, 0x1b
        /*007e*/ 	.short	0x00ff


	//----- nvinfo : EIATTR_EXTERNS
	.align		4
        /*0080*/ 	.byte	0x04, 0x0f
        /*0082*/ 	.short	(.L_7355 - .L_7354)


	//   ....[0]....
	.align		4
.L_7354:
        /*0084*/ 	.word	index@(__assertfail)


	//----- nvinfo : EIATTR_MERCURY_ISA_VERSION
	.align		4
.L_7355:
        /*0088*/ 	.byte	0x03, 0x5f
        /*008a*/ 	.short	0x0101


	//----- nvinfo : EIATTR_VRC_CTA_INIT_COUNT
	.align		4
        /*008c*/ 	.byte	0x02, 0x4a
	.zero		1
	.zero		1


	//----- nvinfo : EIATTR_SYSCALL_OFFSETS
	.align		4
        /*0090*/ 	.byte	0x04, 0x46
        /*0092*/ 	.short	(.L_7357 - .L_7356)


	//   ....[0]....
.L_7356:
        /*0094*/ 	.word	0x00000e60


	//   ....[1]....
        /*0098*/ 	.word	0x00001e40


	//   ....[2]....
        /*009c*/ 	.word	0x00002d60


	//   ....[3]....
        /*00a0*/ 	.word	0x00003ca0


	//   ....[4]....
        /*00a4*/ 	.word	0x00004ab0


	//   ....[5]....
        /*00a8*/ 	.word	0x000057f0


	//   ....[6]....
        /*00ac*/ 	.word	0x00006620


	//   ....[7]....
        /*00b0*/ 	.word	0x00007420


	//----- nvinfo : EIATTR_EXIT_INSTR_OFFSETS
	.align		4
.L_7357:
        /*00b4*/ 	.byte	0x04, 0x1c
        /*00b6*/ 	.short	(.L_7359 - .L_7358)


	//   ....[0]....
.L_7358:
        /*00b8*/ 	.word	0x000068a0


	//   ....[1]....
        /*00bc*/ 	.word	0x000069d0


	//   ....[2]....
        /*00c0*/ 	.word	0x000069f0


	//   ....[3]....
        /*00c4*/ 	.word	0x00006a90


	//   ....[4]....
        /*00c8*/ 	.word	0x00006ac0


	//   ....[5]....
        /*00cc*/ 	.word	0x00006ae0


	//   ....[6]....
        /*00d0*/ 	.word	0x00006b70


	//   ....[7]....
        /*00d4*/ 	.word	0x00006bb0


	//   ....[8]....
        /*00d8*/ 	.word	0x00006c50


	//   ....[9]....
        /*00dc*/ 	.word	0x00006ca0


	//   ....[10]....
        /*00e0*/ 	.word	0x00006cd0


	//   ....[11]....
        /*00e4*/ 	.word	0x00006d90


	//   ....[12]....
        /*00e8*/ 	.word	0x00006ed0


	//   ....[13]....
        /*00ec*/ 	.word	0x00007010


	//   ....[14]....
        /*00f0*/ 	.word	0x00007160


	//   ....[15]....
        /*00f4*/ 	.word	0x000071a0


	//   ....[16]....
        /*00f8*/ 	.word	0x000071d0


	//   ....[17]....
        /*00fc*/ 	.word	0x00007280


	//   ....[18]....
        /*0100*/ 	.word	0x000072c0


	//   ....[19]....
        /*0104*/ 	.word	0x00007430


	//   ....[20]....
        /*0108*/ 	.word	0x00007510


	//   ....[21]....
        /*010c*/ 	.word	0x000075b0


	//   ....[22]....
        /*0110*/ 	.word	0x000075e0


	//   ....[23]....
        /*0114*/ 	.word	0x00007630


	//   ....[24]....
        /*0118*/ 	.word	0x00007670


	//----- nvinfo : EIATTR_MAX_THREADS
	.align		4
.L_7359:
        /*011c*/ 	.byte	0x04, 0x05
        /*011e*/ 	.short	(.L_7361 - .L_7360)
.L_7360:
        /*0120*/ 	.word	0x00000080
        /*0124*/ 	.word	0x00000001
        /*0128*/ 	.word	0x00000001


	//----- nvinfo : EIATTR_CRS_STACK_SIZE
	.align		4
.L_7361:
        /*012c*/ 	.byte	0x04, 0x1e
        /*012e*/ 	.short	(.L_7363 - .L_7362)
.L_7362:
        /*0130*/ 	.word	0x00000000


	//----- nvinfo : EIATTR_CBANK_PARAM_SIZE
	.align		4
.L_7363:
        /*0134*/ 	.byte	0x03, 0x19
        /*0136*/ 	.short	0x003c


	//----- nvinfo : EIATTR_PARAM_CBANK
	.align		4
        /*0138*/ 	.byte	0x04, 0x0a
        /*013a*/ 	.short	(.L_7365 - .L_7364)
	.align		4
.L_7364:
        /*013c*/ 	.word	index@(.nv.constant0._ZN2at6native27unrolled_elementwise_kernelIZZZNS0_17clamp_kernel_cudaERNS_18TensorIteratorBaseERKN3c106ScalarES7_ENKUlvE_clEvENKUlvE_clEvEUlhE_St5arrayIPcLm2EELi4E23TrivialOffsetCalculatorILi1EjESF_NS0_6memory12LoadWithCastILi1EEENSG_13StoreWithCastILi1EEEEEviT_T0_T2_T3_T4_T5_)
        /*0140*/ 	.short	0x0380
        /*0142*/ 	.short	0x003c


	//----- nvinfo : EIATTR_SW_WAR
	.align		4
.L_7365:
        /*0144*/ 	.byte	0x04, 0x36
        /*0146*/ 	.short	(.L_7367 - .L_7366)
.L_7366:
        /*0148*/ 	.word	0x00000008
.L_7367:


//--------------------- .nv.info._ZN2at6native18elementwise_kernelILi128ELi4EZNS0_22gpu_kernel_impl_nocastIZZZNS0_17clamp_kernel_cudaERNS_18TensorIteratorBaseERKN3c106ScalarES8_ENKUlvE_clEvENKUlvE_clEvEUlhE_EEvS4_RKT_EUliE_EEviT1_ --------------------------
	.section	.nv.info._ZN2at6native18elementwise_kernelILi128ELi4EZNS0_22gpu_kernel_impl_nocastIZZZNS0_17clamp_kernel_cudaERNS_18TensorIteratorBaseERKN3c106ScalarES8_ENKUlvE_clEvENKUlvE_clEvEUlhE_EEvS4_RKT_EUliE_EEviT1_,"",@"SHT_CUDA_INFO"
	.sectionflags	@""
	.align	4


	//----- nvinfo : EIATTR_CUDA_API_VERSION
	.align		4
        /*0000*/ 	.byte	0x04, 0x37
        /*0002*/ 	.short	(.L_7369 - .L_7368)
.L_7368:
        /*0004*/ 	.word	0x00000082


	//----- nvinfo : EIATTR_KPARAM_INFO
	.align		4
.L_7369:
        /*0008*/ 	.byte	0x04, 0x17
        /*000a*/ 	.short	(.L_7371 - .L_7370)
.L_7370:
        /*000c*/ 	.word	0x00000000
        /*0010*/ 	.short	0x0001
        /*0012*/ 	.short	0x0008
        /*0014*/ 	.byte	0x00, 0xf0, 0x81, 0x08


	//----- nvinfo : EIATTR_KPARAM_INFO
	.align		4
.L_7371:
        /*0018*/ 	.byte	0x04, 0x17
        /*001a*/ 	.short	(.L_7373 - .L_7372)
.L_7372:
        /*001c*/ 	.word	0x00000000
        /*0020*/ 	.short	0x0000
        /*0022*/ 	.short	0x0000
        /*0024*/ 	.byte	0x00, 0xf0, 0x11, 0x00


	//----- nvinfo : EIATTR_SPARSE_MMA_MASK
	.align		4
.L_7373:
        /*0028*/ 	.byte	0x03, 0x50
        /*002a*/ 	.short	0x0000


	//----- nvinfo : EIATTR_MAXREG_COUNT
	.align		4
        /*002c*/ 	.byte	0x03, 0x1b
        /*002e*/ 	.short	0x0080


	//----- nvinfo : EIATTR_MERCURY_ISA_VERSION
	.align		4
        /*0030*/ 	.byte	0x03, 0x5f
        /*0032*/ 	.short	0x0101


	//----- nvinfo : EIATTR_VRC_CTA_INIT_COUNT
	.align		4
        /*0034*/ 	.byte	0x02, 0x4a
	.zero		1
	.zero		1


	//----- nvinfo : EIATTR_EXIT_INSTR_OFFSETS
	.align		4
        /*0038*/ 	.byte	0x04, 0x1c
        /*003a*/ 	.short	(.L_7375 - .L_7374)


	//   ....[0]....
.L_7374:
        /*003c*/ 	.word	0x000002f0


	//   ....[1]....
        /*0040*/ 	.word	0x00000360


	//   ....[2]....
        /*0044*/ 	.word	0x00003e50


	//   ....[3]....
        /*0048*/ 	.word	0x00005190


	//----- nvinfo : EIATTR_MAX_THREADS
	.align		4
.L_7375:
        /*004c*/ 	.byte	0x04, 0x05
        /*004e*/ 	.short	(.L_7377 - .L_7376)
.L_7376:
        /*0050*/ 	.word	0x00000080
        /*0054*/ 	.word	0x00000001
        /*0058*/ 	.word	0x00000001


	//----- nvinfo : EIATTR_CRS_STACK_SIZE
	.align		4
.L_7377:
        /*005c*/ 	.byte	0x04, 0x1e
        /*005e*/ 	.short	(.L_7379 - .L_7378)
.L_7378:
        /*0060*/ 	.word	0x00000000


	//----- nvinfo : EIATTR_CBANK_PARAM_SIZE
	.align		4
.L_7379:
        /*0064*/ 	.byte	0x03, 0x19
        /*0066*/ 	.short	0x0228


	//----- nvinfo : EIATTR_PARAM_CBANK
	.align		4
        /*0068*/ 	.byte	0x04, 0x0a
        /*006a*/ 	.short	(.L_7381 - .L_7380)
	.align		4
.L_7380:
        /*006c*/ 	.word	index@(.nv.constant0._ZN2at6native18elementwise_kernelILi128ELi4EZNS0_22gpu_kernel_impl_nocastIZZZNS0_17clamp_kernel_cudaERNS_18TensorIteratorBaseERKN3c106ScalarES8_ENKUlvE_clEvENKUlvE_clEvEUlhE_EEvS4_RKT_EUliE_EEviT1_)
        /*0070*/ 	.short	0x0380
        /*0072*/ 	.short	0x0228


	//----- nvinfo : EIATTR_SW_WAR
	.align		4
.L_7381:
        /*0074*/ 	.byte	0x04, 0x36
        /*0076*/ 	.short	(.L_7383 - .L_7382)
.L_7382:
        /*0078*/ 	.word	0x00000008
.L_7383:


//--------------------- .nv.info._ZN2at6native27unrolled_elementwise_kernelIZZZNS0_17clamp_kernel_cudaERNS_18TensorIteratorBaseERKN3c106ScalarES7_ENKUlvE_clEvENKUlvE_clEvEUlhE_St5arrayIPcLm2EELi4E23TrivialOffsetCalculatorILi1EjESF_NS0_6memory15LoadWithoutCastENSG_16StoreWithoutCastEEEviT_T0_T2_T3_T4_T5_ --------------------------
	.section	.nv.info._ZN2at6native27unrolled_elementwise_kernelIZZZNS0_17clamp_kernel_cudaERNS_18TensorIteratorBaseERKN3c106ScalarES7_ENKUlvE_clEvENKUlvE_clEvEUlhE_St5arrayIPcLm2EELi4E23TrivialOffsetCalculatorILi1EjESF_NS0_6memory15LoadWithoutCastENSG_16StoreWithoutCastEEEviT_T0_T2_T3_T4_T5_,"",@"SHT_CUDA_INFO"
	.sectionflags	@""
	.align	4


	//----- nvinfo : EIATTR_CUDA_API_VERSION
	.align		4
        /*0000*/ 	.byte	0x04, 0x37
        /*0002*/ 	.short	(.L_7385 - .L_7384)
.L_7384:
        /*0004*/ 	.word	0x00000082


	//----- nvinfo : EIATTR_KPARAM_INFO
	.align		4
.L_7385:
        /*0008*/ 	.byte	0x04, 0x17
        /*000a*/ 	.short	(.L_7387 - .L_7386)
.L_7386:
        /*000c*/ 	.word	0x00000000
        /*0010*/ 	.short	0x0006
        /*0012*/ 	.short	0x002b
        /*0014*/ 	.byte	0x00, 0xf0, 0x05, 0x00


	//----- nvinfo : EIATTR_KPARAM_INFO
	.align		4
.L_7387:
        /*0018*/ 	.byte	0x04, 0x17
        /*001a*/ 	.short	(.L_7389 - .L_7388)
.L_7388:
        /*001c*/ 	.word	0x00000000
        /*0020*/ 	.short	0x0005
        /*0022*/ 	.short	0x002a
        /*0024*/ 	.byte	0x00, 0xf0, 0x05, 0x00


	//----- nvinfo : EIATTR_KPARAM_INFO
	.align		4
.L_7389:
        /*0028*/ 	.byte	0x04, 0x17
        /*002a*/ 	.short	(.L_7391 - .L_7390)
.L_7390:
        /*002c*/ 	.word	0x00000000
        /*0030*/ 	.short	0x0004
        /*0032*/ 	.short	0x0029
        /*0034*/ 	.byte	0x00, 0xf0, 0x05, 0x00


	//----- nvinfo : EIATTR_KPARAM_INFO
	.align		4
.L_7391:
        /*0038*/ 	.byte	0x04, 0x17
        /*003a*/ 	.short	(.L_7393 - .L_7392)
.L_7392:
        /*003c*/ 	.word	0x00000000
        /*0040*/ 	.short	0x0003
        /*0042*/ 	.short	0x0028
        /*0044*/ 	.byte	0x00, 0xf0, 0x05, 0x00


	//----- nvinfo : EIATTR_KPARAM_INFO
	.align		4
.L_7393:
        /*0048*/ 	.byte	0x04, 0x17
        /*004a*/ 	.short	(.L_7395 - .L_7394)
.L_7394:
        /*004c*/ 	.word	0x00000000
        /*0050*/ 	.short	0x0002
        /*0052*/ 	.short	0x0018
        /*0054*/ 	.byte	0x00, 0xf0, 0x41, 0x00


	//----- nvinfo : EIATTR_KPARAM_INFO
	.align		4
.L_7395:
        /*0058*/ 	.byte	0x04, 0x17
        /*005a*/ 	.short	(.L_7397 - .L_7396)
.L_7396:
        /*005c*/ 	.word	0x00000000
        /*0060*/ 	.short	0x0001
        /*0062*/ 	.short	0x0008
        /*0064*/ 	.byte	0x00, 0xf0, 0x41, 0x00


	//----- nvinfo : EIATTR_KPARAM_INFO
	.align		4
.L_7397:
        /*0068*/ 	.byte	0x04, 0x17
        /*006a*/ 	.short	(.L_7399 - .L_7398)
.L_7398:
        /*006c*/ 	.word	0x00000000
        /*0070*/ 	.short	0x0000
        /*0072*/ 	.short	0x0000
        /*0074*/ 	.byte	0x00, 0xf0, 0x11, 0x00


	//----- nvinfo : EIATTR_SPARSE_MMA_MASK
	.align		4
.L_7399:
        /*0078*/ 	.byte	0x03, 0x50
        /*007a*/ 	.short	0x0000


	//----- nvinfo : EIATTR_MAXREG_COUNT
	.align		4
        /*007c*/ 	.byte	0x03, 0x1b
        /*007e*/ 	.short	0x00ff


	//----- nvinfo : EIATTR_MERCURY_ISA_VERSION
	.align		4
        /*0080*/ 	.byte	0x03, 0x5f
        /*0082*/ 	.short	0x0101


	//----- nvinfo : EIATTR_VRC_CTA_INIT_COUNT
	.align		4
        /*0084*/ 	.byte	0x02, 0x4a
	.zero		1
	.zero		1


	//----- nvinfo : EIATTR_EXIT_INSTR_OFFSETS
	.align		4
        /*0088*/ 	.byte	0x04, 0x1c
        /*008a*/ 	.short	(.L_7401 - .L_7400)


	//   ....[0]....
.L_7400:
        /*008c*/ 	.word	0x00000520


	//   ....[1]....
        /*0090*/ 	.word	0x00000580


	//----- nvinfo : EIATTR_MAX_THREADS
	.align		4
.L_7401:
        /*0094*/ 	.byte	0x04, 0x05
        /*0096*/ 	.short	(.L_7403 - .L_7402)
.L_7402:
        /*0098*/ 	.word	0x00000080
        /*009c*/ 	.word	0x00000001
        /*00a0*/ 	.word	0x00000001


	//----- nvinfo : EIATTR_CRS_STACK_SIZE
	.align		4
.L_7403:
        /*00a4*/ 	.byte	0x04, 0x1e
        /*00a6*/ 	.short	(.L_7405 - .L_7404)
.L_7404:
        /*00a8*/ 	.word	0x00000000


	//----- nvinfo : EIATTR_CBANK_PARAM_SIZE
	.align		4
.L_7405:
        /*00ac*/ 	.byte	0x03, 0x19
        /*00ae*/ 	.short	0x002c


	//----- nvinfo : EIATTR_PARAM_CBANK
	.align		4
        /*00b0*/ 	.byte	0x04, 0x0a
        /*00b2*/ 	.short	(.L_7407 - .L_7406)
	.align		4
.L_7406:
        /*00b4*/ 	.word	index@(.nv.constant0._ZN2at6native27unrolled_elementwise_kernelIZZZNS0_17clamp_kernel_cudaERNS_18TensorIteratorBaseERKN3c106ScalarES7_ENKUlvE_clEvENKUlvE_clEvEUlhE_St5arrayIPcLm2EELi4E23TrivialOffsetCalculatorILi1EjESF_NS0_6memory15LoadWithoutCastENSG_16StoreWithoutCastEEEviT_T0_T2_T3_T4_T5_)
        /*00b8*/ 	.short	0x0380
        /*00ba*/ 	.short	0x002c


	//----- nvinfo : EIATTR_SW_WAR
	.align		4
.L_7407:
        /*00bc*/ 	.byte	0x04, 0x36
        /*00be*/ 	.short	(.L_7409 - .L_7408)
.L_7408:
        /*00c0*/ 	.word	0x00000008
.L_7409:


//--------------------- .nv.info._ZN2at6native29vectorized_elementwise_kernelILi2EZZZNS0_17clamp_kernel_cudaERNS_18TensorIteratorBaseERKN3c106ScalarES7_ENKUlvE_clEvENKUlvE_clEvEUlhE_St5arrayIPcLm2EEEEviT0_T1_ --------------------------
	.section	.nv.info._ZN2at6native29vectorized_elementwise_kernelILi2EZZZNS0_17clamp_kernel_cudaERNS_18TensorIteratorBaseERKN3c106ScalarES7_ENKUlvE_clEvENKUlvE_clEvEUlhE_St5arrayIPcLm2EEEEviT0_T1_,"",@"SHT_CUDA_INFO"
	.sectionflags	@""
	.align	4


	//----- nvinfo : EIATTR_CUDA_API_VERSION
	.align		4
        /*0000*/ 	.byte	0x04, 0x37
        /*0002*/ 	.short	(.L_7411 - .L_7410)
.L_7410:
        /*0004*/ 	.word	0x00000082


	//----- nvinfo : EIATTR_KPARAM_INFO
	.align		4
.L_7411:
        /*0008*/ 	.byte	0x04, 0x17
        /*000a*/ 	.short	(.L_7413 - .L_7412)
.L_7412:
        /*000c*/ 	.word	0x00000000
        /*0010*/ 	.short	0x0002
        /*0012*/ 	.short	0x0018
        /*0014*/ 	.byte	0x00, 0xf0, 0x41, 0x00


	//----- nvinfo : EIATTR_KPARAM_INFO
	.align		4
.L_7413:
        /*0018*/ 	.byte	0x04, 0x17
        /*001a*/ 	.short	(.L_7415 - .L_7414)
.L_7414:
        /*001c*/ 	.word	0x00000000
        /*0020*/ 	.short	0x0001
        /*0022*/ 	.short	0x0008
        /*0024*/ 	.byte	0x00, 0xf0, 0x41, 0x00


	//----- nvinfo : EIATTR_KPARAM_INFO
	.align		4
.L_7415:
        /*0028*/ 	.byte	0x04, 0x17
        /*002a*/ 	.short	(.L_7417 - .L_7416)
.L_7416:
        /*002c*/ 	.word	0x00000000
        /*0030*/ 	.short	0x0000
        /*0032*/ 	.short	0x0000
        /*0034*/ 	.byte	0x00, 0xf0, 0x11, 0x00


	//----- nvinfo : EIATTR_SPARSE_MMA_MASK
	.align		4
.L_7417:
        /*0038*/ 	.byte	0x03, 0x50
        /*003a*/ 	.short	0x0000


	//----- nvinfo : EIATTR_MAXREG_COUNT
	.align		4
        /*003c*/ 	.byte	0x03, 0x1b
        /*003e*/ 	.short	0x00ff


	//----- nvinfo : EIATTR_MERCURY_ISA_VERSION
	.align		4
        /*0040*/ 	.byte	0x03, 0x5f
        /*0042*/ 	.short	0x0101


	//----- nvinfo : EIATTR_VRC_CTA_INIT_COUNT
	.align		4
        /*0044*/ 	.byte	0x02, 0x4a
	.zero		1
	.zero		1


	//----- nvinfo : EIATTR_EXIT_INSTR_OFFSETS
	.align		4
        /*0048*/ 	.byte	0x04, 0x1c
        /*004a*/ 	.short	(.L_7419 - .L_7418)


	//   ....[0]....
.L_7418:
        /*004c*/ 	.word	0x00000a10


	//   ....[1]....
        /*0050*/ 	.word	0x00000a70


	//   ....[2]....
        /*0054*/ 	.word	0x00000e10


	//----- nvinfo : EIATTR_MAX_THREADS
	.align		4
.L_7419:
        /*0058*/ 	.byte	0x04, 0x05
        /*005a*/ 	.short	(.L_7421 - .L_7420)
.L_7420:
        /*005c*/ 	.word	0x00000080
        /*0060*/ 	.word	0x00000001
        /*0064*/ 	.word	0x00000001


	//----- nvinfo : EIATTR_CRS_STACK_SIZE
	.align		4
.L_7421:
        /*0068*/ 	.byte	0x04, 0x1e
        /*006a*/ 	.short	(.L_7423 - .L_7422)
.L_7422:
        /*006c*/ 	.word	0x00000000


	//----- nvinfo : EIATTR_CBANK_PARAM_SIZE
	.align		4
.L_7423:
        /*0070*/ 	.byte	0x03, 0x19
        /*0072*/ 	.short	0x0028


	//----- nvinfo : EIATTR_PARAM_CBANK
	.align		4
        /*0074*/ 	.byte	0x04, 0x0a
        /*0076*/ 	.short	(.L_7425 - .L_7424)
	.align		4
.L_7424:
        /*0078*/ 	.word	index@(.nv.constant0._ZN2at6native29vectorized_elementwise_kernelILi2EZZZNS0_17clamp_kernel_cudaERNS_18TensorIteratorBaseERKN3c106ScalarES7_ENKUlvE_clEvENKUlvE_clEvEUlhE_St5arrayIPcLm2EEEEviT0_T1_)
        /*007c*/ 	.short	0x0380
        /*007e*/ 	.short	0x0028


	//----- nvinfo : EIATTR_SW_WAR
	.align		4
.L_7425:
        /*0080*/ 	.byte	0x04, 0x36
        /*0082*/ 	.short	(.L_7427 - .L_7426)
.L_7426:
        /*0084*/ 	.word	0x00000008
.L_7427:


//--------------------- .nv.info._ZN2at6native29vectorized_elementwise_kernelILi4EZZZNS0_17clamp_kernel_cudaERNS_18TensorIteratorBaseERKN3c106ScalarES7_ENKUlvE_clEvENKUlvE_clEvEUlhE_St5arrayIPcLm2EEEEviT0_T1_ --------------------------
	.section	.nv.info._ZN2at6native29vectorized_elementwise_kernelILi4EZZZNS0_17clamp_kernel_cudaERNS_18TensorIteratorBaseERKN3c106ScalarES7_ENKUlvE_clEvENKUlvE_clEvEUlhE_St5arrayIPcLm2EEEEviT0_T1_,"",@"SHT_CUDA_INFO"
	.sectionflags	@""
	.align	4


	//----- nvinfo : EIATTR_CUDA_API_VERSION
	.align		4
        /*0000*/ 	.byte	0x04, 0x37
        /*0002*/ 	.short	(.L_7429 - .L_7428)
.L_7428:
        /*0004*/ 	.word	0x00000082


	//----- nvinfo : EIATTR_KPARAM_INFO
	.align		4
.L_7429:
        /*0008*/ 	.byte	0x04, 0x17
        /*000a*/ 	.short	(.L_7431 - .L_7430)
.L_7430:
        /*000c*/ 	.word	0x00000000
        /*0010*/ 	.short	0x0002
        /*0012*/ 	.short	0x0018
        /*0014*/ 	.byte	0x00, 0xf0, 0x41, 0x00


	//----- nvinfo : EIATTR_KPARAM_INFO
	.align		4
.L_7431:
        /*0018*/ 	.byte	0x04, 0x17
        /*001a*/ 	.short	(.L_7433 - .L_7432)
.L_7432:
        /*001c*/ 	.word	0x00000000
        /*0020*/ 	.short	0x0001
        /*0022*/ 	.short	0x0008
        /*0024*/ 	.byte	0x00, 0xf0, 0x41, 0x00


	//----- nvinfo : EIATTR_KPARAM_INFO
	.align		4
.L_7433:
        /*0028*/ 	.byte	0x04, 0x17
        /*002a*/ 	.short	(.L_7435 - .L_7434)
.L_7434:
        /*002c*/ 	.word	0x00000000
        /*0030*/ 	.short	0x0000
        /*0032*/ 	.short	0x0000
        /*0034*/ 	.byte	0x00, 0xf0, 0x11, 0x00


	//----- nvinfo : EIATTR_SPARSE_MMA_MASK
	.align		4
.L_7435:
        /*0038*/ 	.byte	0x03, 0x50
        /*003a*/ 	.short	0x0000


	//----- nvinfo : EIATTR_MAXREG_COUNT
	.align		4
        /*003c*/ 	.byte	0x03, 0x1b
        /*003e*/ 	.short	0x00ff


	//----- nvinfo : EIATTR_MERCURY_ISA_VERSION
	.align		4
        /*0040*/ 	.byte	0x03, 0x5f
        /*0042*/ 	.short	0x0101


	//----- nvinfo : EIATTR_VRC_CTA_INIT_COUNT
	.align		4
        /*0044*/ 	.byte	0x02, 0x4a
	.zero		1
	.zero		1


	//----- nvinfo : EIATTR_EXIT_INSTR_OFFSETS
	.align		4
        /*0048*/ 	.byte	0x04, 0x1c
        /*004a*/ 	.short	(.L_7437 - .L_7436)


	//   ....[0]....
.L_7436:
        /*004c*/ 	.word	0x00000a10


	//   ....[1]....
        /*0050*/ 	.word	0x00000a70


	//   ....[2]....
        /*0054*/ 	.word	0x00000e70


	//----- nvinfo : EIATTR_MAX_THREADS
	.align		4
.L_7437:
        /*0058*/ 	.byte	0x04, 0x05
        /*005a*/ 	.short	(.L_7439 - .L_7438)
.L_7438:
        /*005c*/ 	.word	0x00000080
        /*0060*/ 	.word	0x00000001
        /*0064*/ 	.word	0x00000001


	//----- nvinfo : EIATTR_CRS_STACK_SIZE
	.align		4
.L_7439:
        /*0068*/ 	.byte	0x04, 0x1e
        /*006a*/ 	.short	(.L_7441 - .L_7440)
.L_7440:
        /*006c*/ 	.word	0x00000000


	//----- nvinfo : EIATTR_CBANK_PARAM_SIZE
	.align		4
.L_7441:
        /*0070*/ 	.byte	0x03, 0x19
        /*0072*/ 	.short	0x0028


	//----- nvinfo : EIATTR_PARAM_CBANK
	.align		4
        /*0074*/ 	.byte	0x04, 0x0a
        /*0076*/ 	.short	(.L_7443 - .L_7442)
	.align		4
.L_7442:
        /*0078*/ 	.word	index@(.nv.constant0._ZN2at6native29vectorized_elementwise_kernelILi4EZZZNS0_17clamp_kernel_cudaERNS_18TensorIteratorBaseERKN3c106ScalarES7_ENKUlvE_clEvENKUlvE_clEvEUlhE_St5arrayIPcLm2EEEEviT0_T1_)
        /*007c*/ 	.short	0x0380
        /*007e*/ 	.short	0x0028


	//----- nvinfo : EIATTR_SW_WAR
	.align		4
.L_7443:
        /*0080*/ 	.byte	0x04, 0x36
        /*0082*/ 	.short	(.L_7445 - .L_7444)
.L_7444:
        /*0084*/ 	.word	0x00000008
.L_7445:


//--------------------- .nv.info._ZN2at6native29vectorized_elementwise_kernelILi8EZZZNS0_17clamp_kernel_cudaERNS_18TensorIteratorBaseERKN3c106ScalarES7_ENKUlvE_clEvENKUlvE_clEvEUlhE_St5arrayIPcLm2EEEEviT0_T1_ --------------------------
	.section	.nv.info._ZN2at6native29vectorized_elementwise_kernelILi8EZZZNS0_17clamp_kernel_cudaERNS_18TensorIteratorBaseERKN3c106ScalarES7_ENKUlvE_clEvENKUlvE_clEvEUlhE_St5arrayIPcLm2EEEEviT0_T1_,"",@"SHT_CUDA_INFO"
	.sectionflags	@""
	.align	4


	//----- nvinfo : EIATTR_CUDA_API_VERSION
	.align		4
        /*0000*/ 	.byte	0x04, 0x37
        /*0002*/ 	.short	(.L_7447 - .L_7446)
.L_7446:
        /*0004*/ 	.word	0x00000082


	//----- nvinfo : EIATTR_KPARAM_INFO
	.align		4
.L_7447:
        /*0008*/ 	.byte	0x04, 0x17
        /*000a*/ 	.short	(.L_7449 - .L_7448)
.L_7448:
        /*000c*/ 	.word	0x00000000
        /*0010*/ 	.short	0x0002
        /*0012*/ 	.short	0x0018
        /*0014*/ 	.byte	0x00, 0xf0, 0x41, 0x00


	//----- nvinfo : EIATTR_KPARAM_INFO
	.align		4
.L_7449:
        /*0018*/ 	.byte	0x04, 0x17
        /*001a*/ 	.short	(.L_7451 - .L_7450)
.L_7450:
        /*001c*/ 	.word	0x00000000
        /*0020*/ 	.short	0x0001
        /*0022*/ 	.short	0x0008
        /*0024*/ 	.byte	0x00, 0xf0, 0x41, 0x00


	//----- nvinfo : EIATTR_KPARAM_INFO
	.align		4
.L_7451:
        /*0028*/ 	.byte	0x04, 0x17
        /*002a*/ 	.short	(.L_7453 - .L_7452)
.L_7452:
        /*002c*/ 	.word	0x00000000
        /*0030*/ 	.short	0x0000
        /*0032*/ 	.short	0x0000
        /*0034*/ 	.byte	0x00, 0xf0, 0x11, 0x00


	//----- nvinfo : EIATTR_SPARSE_MMA_MASK
	.align		4
.L_7453:
        /*0038*/ 	.byte	0x03, 0x50
        /*003a*/ 	.short	0x0000


	//----- nvinfo : EIATTR_MAXREG_COUNT
	.align		4
        /*003c*/ 	.byte	0x03, 0x1b
        /*003e*/ 	.short	0x00ff


	//----- nvinfo : EIATTR_MERCURY_ISA_VERSION
	.align		4
        /*0040*/ 	.byte	0x03, 0x5f
        /*0042*/ 	.short	0x0101


	//----- nvinfo : EIATTR_VRC_CTA_INIT_COUNT
	.align		4
        /*0044*/ 	.byte	0x02, 0x4a
	.zero		1
	.zero		1


	//----- nvinfo : EIATTR_EXIT_INSTR_OFFSETS
	.align		4
        /*0048*/ 	.byte	0x04, 0x1c
        /*004a*/ 	.short	(.L_7455 - .L_7454)


	//   ....[0]....
.L_7454:
        /*004c*/ 	.word	0x00000010


	//----- nvinfo : EIATTR_MAX_THREADS
	.align		4
.L_7455:
        /*0050*/ 	.byte	0x04, 0x05
        /*0052*/ 	.short	(.L_7457 - .L_7456)
.L_7456:
        /*0054*/ 	.word	0x00000080
        /*0058*/ 	.word	0x00000001
        /*005c*/ 	.word	0x00000001


	//----- nvinfo : EIATTR_CBANK_PARAM_SIZE
	.align		4
.L_7457:
        /*0060*/ 	.byte	0x03, 0x19
        /*0062*/ 	.short	0x0028


	//----- nvinfo : EIATTR_PARAM_CBANK
	.align		4
        /*0064*/ 	.byte	0x04, 0x0a
        /*0066*/ 	.short	(.L_7459 - .L_7458)
	.align		4
.L_7458:
        /*0068*/ 	.word	index@(.nv.constant0._ZN2at6native29vectorized_elementwise_kernelILi8EZZZNS0_17clamp_kernel_cudaERNS_18TensorIteratorBaseERKN3c106ScalarES7_ENKUlvE_clEvENKUlvE_clEvEUlhE_St5arrayIPcLm2EEEEviT0_T1_)
        /*006c*/ 	.short	0x0380
        /*006e*/ 	.short	0x0028


	//----- nvinfo : EIATTR_SW_WAR
	.align		4
.L_7459:
        /*0070*/ 	.byte	0x04, 0x36
        /*0072*/ 	.short	(.L_7461 - .L_7460)
.L_7460:
        /*0074*/ 	.word	0x00000008
.L_7461:


//--------------------- .nv.info._ZN2at6native18elementwise_kernelILi128ELi4EZNS0_15gpu_kernel_implIZZZNS0_16sqrt_kernel_cudaERNS_18TensorIteratorBaseEENKUlvE0_clEvENKUlvE2_clEvEUlN3c108BFloat16EE_EEvS4_RKT_EUliE_EEviT1_ --------------------------
	.section	.nv.info._ZN2at6native18elementwise_kernelILi128ELi4EZNS0_15gpu_kernel_implIZZZNS0_16sqrt_kernel_cudaERNS_18TensorIteratorBaseEENKUlvE0_clEvENKUlvE2_clEvEUlN3c108BFloat16EE_EEvS4_RKT_EUliE_EEviT1_,"",@"SHT_CUDA_INFO"
	.sectionflags	@""
	.align	4


	//----- nvinfo : EIATTR_CUDA_API_VERSION
	.align		4
        /*0000*/ 	.byte	0x04, 0x37
        /*0002*/ 	.short	(.L_7463 - .L_7462)
.L_7462:
        /*0004*/ 	.word	0x00000082


	//----- nvinfo : EIATTR_KPARAM_INFO
	.align		4
.L_7463:
        /*0008*/ 	.byte	0x04, 0x17
        /*000a*/ 	.short	(.L_7465 - .L_7464)
.L_7464:
        /*000c*/ 	.word	0x00000000
        /*0010*/ 	.short	0x0001
        /*0012*/ 	.short	0x0008
        /*0014*/ 	.byte	0x00, 0xf0, 0x61, 0x08


	//----- nvinfo : EIATTR_KPARAM_INFO
	.align		4
.L_7465:
        /*0018*/ 	.byte	0x04, 0x17
        /*001a*/ 	.short	(.L_7467 - .L_7466)
.L_7466:
        /*001c*/ 	.word	0x00000000
        /*0020*/ 	.short	0x0000
        /*0022*/ 	.short	0x0000
        /*0024*/ 	.byte	0x00, 0xf0, 0x11, 0x00


	//----- nvinfo : EIATTR_SPARSE_MMA_MASK
	.align		4
.L_7467:
        /*0028*/ 	.byte	0x03, 0x50
        /*002a*/ 	.short	0x0000


	//----- nvinfo : EIATTR_MAXREG_COUNT
	.align		4
        /*002c*/ 	.byte	0x03, 0x1b
        /*002e*/ 	.short	0x0080


	//----- nvinfo : EIATTR_EXTERNS
	.align		4
        /*0030*/ 	.byte	0x04, 0x0f
        /*0032*/ 	.short	(.L_7469 - .L_7468)


	//   ....[0]....
	.align		4
.L_7468:
        /*0034*/ 	.word	index@(__assertfail)


	//----- nvinfo : EIATTR_MERCURY_ISA_VERSION
	.align		4
.L_7469:
        /*0038*/ 	.byte	0x03, 0x5f
        /*003a*/ 	.short	0x0101


	//----- nvinfo : EIATTR_VRC_CTA_INIT_COUNT
	.align		4
        /*003c*/ 	.byte	0x02, 0x4a
	.zero		1
	.zero		1


	//----- nvinfo : EIATTR_SYSCALL_OFFSETS
	.align		4
        /*0040*/ 	.byte	0x04, 0x46
        /*0042*/ 	.short	(.L_7471 - .L_7470)


	//   ....[0]....
.L_7470:
        /*0044*/ 	.word	0x00002290


	//   ....[1]....
        /*0048*/ 	.word	0x000031a0


	//   ....[2]....
        /*004c*/ 	.word	0x000055d0


	//   ....[3]....
        /*0050*/ 	.word	0x00006330


	//   ....[4]....
        /*0054*/ 	.word	0x00008850


	//   ....[5]....
        /*0058*/ 	.word	0x000095b0


	//   ....[6]....
        /*005c*/ 	.word	0x0000bae0


	//   ....[7]....
        /*0060*/ 	.word	0x0000c810


	//----- nvinfo : EIATTR_EXIT_INSTR_OFFSETS
	.align		4
.L_7471:
        /*0064*/ 	.byte	0x04, 0x1c
        /*0066*/ 	.short	(.L_7473 - .L_7472)


	//   ....[0]....
.L_7472:
        /*0068*/ 	.word	0x00009870


	//   ....[1]....
        /*006c*/ 	.word	0x0000bc90


	//   ....[2]....
        /*0070*/ 	.word	0x0000bcd0


	//   ....[3]....
        /*0074*/ 	.word	0x0000bd70


	//   ....[4]....
        /*0078*/ 	.word	0x0000bdb0


	//   ....[5]....
        /*007c*/ 	.word	0x0000bdf0


	//   ....[6]....
        /*0080*/ 	.word	0x0000be80


	//   ....[7]....
        /*0084*/ 	.word	0x0000bec0


	//   ....[8]....
        /*0088*/ 	.word	0x0000bf60


	//   ....[9]....
        /*008c*/ 	.word	0x0000bfb0


	//   ....[10]....
        /*0090*/ 	.word	0x0000c000


	//   ....[11]....
        /*0094*/ 	.word	0x0000c0e0


	//   ....[12]....
        /*0098*/ 	.word	0x0000c250


	//   ....[13]....
        /*009c*/ 	.word	0x0000c3c0


	//   ....[14]....
        /*00a0*/ 	.word	0x0000c520


	//   ....[15]....
        /*00a4*/ 	.word	0x0000c560


	//   ....[16]....
        /*00a8*/ 	.word	0x0000c5a0


	//   ....[17]....
        /*00ac*/ 	.word	0x0000c650


	//   ....[18]....
        /*00b0*/ 	.word	0x0000c6b0


	//   ....[19]....
        /*00b4*/ 	.word	0x0000c820


	//   ....[20]....
        /*00b8*/ 	.word	0x0000c930


	//   ....[21]....
        /*00bc*/ 	.word	0x0000ca70


	//   ....[22]....
        /*00c0*/ 	.word	0x0000ca90


	//----- nvinfo : EIATTR_MAX_THREADS
	.align		4
.L_7473:
        /*00c4*/ 	.byte	0x04, 0x05
        /*00c6*/ 	.short	(.L_7475 - .L_7474)
.L_7474:
        /*00c8*/ 	.word	0x00000080
        /*00cc*/ 	.word	0x00000001
        /*00d0*/ 	.word	0x00000001


	//----- nvinfo : EIATTR_CRS_STACK_SIZE
	.align		4
.L_7475:
        /*00d4*/ 	.byte	0x04, 0x1e
        /*00d6*/ 	.short	(.L_7477 - .L_7476)
.L_7476:
        /*00d8*/ 	.word	0x00000000


	//----- nvinfo : EIATTR_CBANK_PARAM_SIZE
	.align		4
.L_7477:
        /*00dc*/ 	.byte	0x03, 0x19
        /*00de*/ 	.short	0x0220


	//----- nvinfo : EIATTR_PARAM_CBANK
	.align		4
        /*00e0*/ 	.byte	0x04, 0x0a
        /*00e2*/ 	.short	(.L_7479 - .L_7478)
	.align		4
.L_7478:
        /*00e4*/ 	.word	index@(.nv.constant0._ZN2at6native18elementwise_kernelILi128ELi4EZNS0_15gpu_kernel_implIZZZNS0_16sqrt_kernel_cudaERNS_18TensorIteratorBaseEENKUlvE0_clEvENKUlvE2_clEvEUlN3c108BFloat16EE_EEvS4_RKT_EUliE_EEviT1_)
        /*00e8*/ 	.short	0x0380
        /*00ea*/ 	.short	0x0220


	//----- nvinfo : EIATTR_SW_WAR
	.align		4
.L_7479:
        /*00ec*/ 	.byte	0x04, 0x36
        /*00ee*/ 	.short	(.L_7481 - .L_7480)
.L_7480:
        /*00f0*/ 	.word	0x00000008
.L_7481:


//--------------------- .nv.info._ZN2at6native27unrolled_elementwise_kernelIZZZNS0_16sqrt_kernel_cudaERNS_18TensorIteratorBaseEENKUlvE0_clEvENKUlvE2_clEvEUlN3c108BFloat16EE_St5arrayIPcLm2EELi4E23TrivialOffsetCalculatorILi1EjESD_NS0_6memory12LoadWithCastILi1EEENSE_13StoreWithCastILi1EEEEEviT_T0_T2_T3_T4_T5_ --------------------------
	.section	.nv.info._ZN2at6native27unrolled_elementwise_kernelIZZZNS0_16sqrt_kernel_cudaERNS_18TensorIteratorBaseEENKUlvE0_clEvENKUlvE2_clEvEUlN3c108BFloat16EE_St5arrayIPcLm2EELi4E23TrivialOffsetCalculatorILi1EjESD_NS0_6memory12LoadWithCastILi1EEENSE_13StoreWithCastILi1EEEEEviT_T0_T2_T3_T4_T5_,"",@"SHT_CUDA_INFO"
	.sectionflags	@""
	.align	4


	//----- nvinfo : EIATTR_CUDA_API_VERSION
	.align		4
        /*0000*/ 	.byte	0x04, 0x37
        /*0002*/ 	.short	(.L_7483 - .L_7482)
.L_7482:
        /*0004*/ 	.word	0x00000082


	//----- nvinfo : EIATTR_KPARAM_INFO
	.align		4
.L_7483:
        /*0008*/ 	.byte	0x04, 0x17
        /*000a*/ 	.short	(.L_7485 - .L_7484)
.L_7484:
        /*000c*/ 	.word	0x00000000
        /*0010*/ 	.short	0x0006
        /*0012*/ 	.short	0x0024
        /*0014*/ 	.byte	0x00, 0xf0, 0x21, 0x00


	//----- nvinfo : EIATTR_KPARAM_INFO
	.align		4
.L_7485:
        /*0018*/ 	.byte	0x04, 0x17
        /*001a*/ 	.short	(.L_7487 - .L_7486)
.L_7486:
        /*001c*/ 	.word	0x00000000
        /*0020*/ 	.short	0x0005
        /*0022*/ 	.short	0x001c
        /*0024*/ 	.byte	0x00, 0xf0, 0x21, 0x00


	//----- nvinfo : EIATTR_KPARAM_INFO
	.align		4
.L_7487:
        /*0028*/ 	.byte	0x04, 0x17
        /*002a*/ 	.short	(.L_7489 - .L_7488)
.L_7488:
        /*002c*/ 	.word	0x00000000
        /*0030*/ 	.short	0x0004
        /*0032*/ 	.short	0x0019
        /*0034*/ 	.byte	0x00, 0xf0, 0x05, 0x00


	//----- nvinfo : EIATTR_KPARAM_INFO
	.align		4
.L_7489:
        /*0038*/ 	.byte	0x04, 0x17
        /*003a*/ 	.short	(.L_7491 - .L_7490)
.L_7490:
        /*003c*/ 	.word	0x00000000
        /*0040*/ 	.short	0x0003
        /*0042*/ 	.short	0x0018
        /*0044*/ 	.byte	0x00, 0xf0, 0x05, 0x00


	//----- nvinfo : EIATTR_KPARAM_INFO
	.align		4
.L_7491:
        /*0048*/ 	.byte	0x04, 0x17
        /*004a*/ 	.short	(.L_7493 - .L_7492)
.L_7492:
        /*004c*/ 	.word	0x00000000
        /*0050*/ 	.short	0x0002
        /*0052*/ 	.short	0x0008
        /*0054*/ 	.byte	0x00, 0xf0, 0x41, 0x00


	//----- nvinfo : EIATTR_KPARAM_INFO
	.align		4
.L_7493:
        /*0058*/ 	.byte	0x04, 0x17
        /*005a*/ 	.short	(.L_7495 - .L_7494)
.L_7494:
        /*005c*/ 	.word	0x00000000
        /*0060*/ 	.short	0x0001
        /*0062*/ 	.short	0x0004
        /*0064*/ 	.byte	0x00, 0xf0, 0x05, 0x00


	//----- nvinfo : EIATTR_KPARAM_INFO
	.align		4
.L_7495:
        /*0068*/ 	.byte	0x04, 0x17
        /*006a*/ 	.short	(.L_7497 - .L_7496)
.L_7496:
        /*006c*/ 	.word	0x00000000
        /*0070*/ 	.short	0x0000
        /*0072*/ 	.short	0x0000
        /*0074*/ 	.byte	0x00, 0xf0, 0x11, 0x00


	//----- nvinfo : EIATTR_SPARSE_MMA_MASK
	.align		4
.L_7497:
        /*0078*/ 	.byte	0x03, 0x50
        /*007a*/ 	.short	0x0000


	//----- nvinfo : EIATTR_MAXREG_COUNT
	.align		4
        /*007c*/ 	.byte	0x03, 0x1b
        /*007e*/ 	.short	0x00ff


	//----- nvinfo : EIATTR_EXTERNS
	.align		4
        /*0080*/ 	.byte	0x04, 0x0f
        /*0082*/ 	.short	(.L_7499 - .L_7498)


	//   ....[0]....
	.align		4
.L_7498:
        /*0084*/ 	.word	index@(__assertfail)


	//----- nvinfo : EIATTR_MERCURY_ISA_VERSION
	.align		4
.L_7499:
        /*0088*/ 	.byte	0x03, 0x5f
        /*008a*/ 	.short	0x0101


	//----- nvinfo : EIATTR_VRC_CTA_INIT_COUNT
	.align		4
        /*008c*/ 	.byte	0x02, 0x4a
	.zero		1
	.zero		1


	//----- nvinfo : EIATTR_SYSCALL_OFFSETS
	.align		4
        /*0090*/ 	.byte	0x04, 0x46
        /*0092*/ 	.short	(.L_7501 - .L_7500)


	//   ....[0]....
.L_7500:
        /*0094*/ 	.word	0x00001080


	//   ....[1]....
        /*0098*/ 	.word	0x000022e0


	//   ....[2]....
        /*009c*/ 	.word	0x00003480


	//   ....[3]....
        /*00a0*/ 	.word	0x00004530


	//   ....[4]....
        /*00a4*/ 	.word	0x00005630


	//   ....[5]....
        /*00a8*/ 	.word	0x00006510


	//   ....[6]....
        /*00ac*/ 	.word	0x00007490


	//   ....[7]....
        /*00b0*/ 	.word	0x00008410


	//----- nvinfo : EIATTR_EXIT_INSTR_OFFSETS
	.align		4
.L_7501:
        /*00b4*/ 	.byte	0x04, 0x1c
        /*00b6*/ 	.short	(.L_7503 - .L_7502)


	//   ....[0]....
.L_7502:
        /*00b8*/ 	.word	0x00007740


	//   ....[1]....
        /*00bc*/ 	.word	0x00007890


	//   ....[2]....
        /*00c0*/ 	.word	0x000078d0


	//   ....[3]....
        /*00c4*/ 	.word	0x00007970


	//   ....[4]....
        /*00c8*/ 	.word	0x000079b0


	//   ....[5]....
        /*00cc*/ 	.word	0x000079f0


	//   ....[6]....
        /*00d0*/ 	.word	0x00007a80


	//   ....[7]....
        /*00d4*/ 	.word	0x00007ac0


	//   ....[8]....
        /*00d8*/ 	.word	0x00007b60


	//   ....[9]....
        /*00dc*/ 	.word	0x00007bb0


	//   ....[10]....
        /*00e0*/ 	.word	0x00007c00


	//   ....[11]....
        /*00e4*/ 	.word	0x00007ce0


	//   ....[12]....
        /*00e8*/ 	.word	0x00007e50


	//   ....[13]....
        /*00ec*/ 	.word	0x00007fc0


	//   ....[14]....
        /*00f0*/ 	.word	0x00008120


	//   ....[15]....
        /*00f4*/ 	.word	0x00008160


	//   ....[16]....
        /*00f8*/ 	.word	0x000081a0


	//   ....[17]....
        /*00fc*/ 	.word	0x00008250


	//   ....[18]....
        /*0100*/ 	.word	0x000082b0


	//   ....[19]....
        /*0104*/ 	.word	0x00008420


	//   ....[20]....
        /*0108*/ 	.word	0x00008530


	//   ....[21]....
        /*010c*/ 	.word	0x00008670


	//   ....[22]....
        /*0110*/ 	.word	0x00008690


	//----- nvinfo : EIATTR_MAX_THREADS
	.align		4
.L_7503:
        /*0114*/ 	.byte	0x04, 0x05
        /*0116*/ 	.short	(.L_7505 - .L_7504)
.L_7504:
        /*0118*/ 	.word	0x00000080
        /*011c*/ 	.word	0x00000001
        /*0120*/ 	.word	0x00000001


	//----- nvinfo : EIATTR_CRS_STACK_SIZE
	.align		4
.L_7505:
        /*0124*/ 	.byte	0x04, 0x1e
        /*0126*/ 	.short	(.L_7507 - .L_7506)
.L_7506:
        /*0128*/ 	.word	0x00000000


	//----- nvinfo : EIATTR_CBANK_PARAM_SIZE
	.align		4
.L_7507:
        /*012c*/ 	.byte	0x03, 0x19
        /*012e*/ 	.short	0x002c


	//----- nvinfo : EIATTR_PARAM_CBANK
	.align		4
        /*0130*/ 	.byte	0x04, 0x0a
        /*0132*/ 	.short	(.L_7509 - .L_7508)
	.align		4
.L_7508:
        /*0134*/ 	.word	index@(.nv.constant0._ZN2at6native27unrolled_elementwise_kernelIZZZNS0_16sqrt_kernel_cudaERNS_18TensorIteratorBaseEENKUlvE0_clEvENKUlvE2_clEvEUlN3c108BFloat16EE_St5arrayIPcLm2EELi4E23TrivialOffsetCalculatorILi1EjESD_NS0_6memory12LoadWithCastILi1EEENSE_13StoreWithCastILi1EEEEEviT_T0_T2_T3_T4_T5_)
        /*0138*/ 	.short	0x0380
        /*013a*/ 	.short	0x002c


	//----- nvinfo : EIATTR_SW_WAR
	.align		4
.L_7509:
        /*013c*/ 	.byte	0x04, 0x36
        /*013e*/ 	.short	(.L_7511 - .L_7510)
.L_7510:
        /*0140*/ 	.word	0x00000008
.L_7511:


//--------------------- .nv.info._ZN2at6native18elementwise_kernelILi128ELi4EZNS0_22gpu_kernel_impl_nocastIZZZNS0_16sqrt_kernel_cudaERNS_18TensorIteratorBaseEENKUlvE0_clEvENKUlvE2_clEvEUlN3c108BFloat16EE_EEvS4_RKT_EUliE_EEviT1_ --------------------------
	.section	.nv.info._ZN2at6native18elementwise_kernelILi128ELi4EZNS0_22gpu_kernel_impl_nocastIZZZNS0_16sqrt_kernel_cudaERNS_18TensorIteratorBaseEENKUlvE0_clEvENKUlvE2_clEvEUlN3c108BFloat16EE_EEvS4_RKT_EUliE_EEviT1_,"",@"SHT_CUDA_INFO"
	.sectionflags	@""
	.align	4


	//----- nvinfo : EIATTR_CUDA_API_VERSION
	.align		4
        /*0000*/ 	.byte	0x04, 0x37
        /*0002*/ 	.short	(.L_7513 - .L_7512)
.L_7512:
        /*0004*/ 	.word	0x00000082


	//----- nvinfo : EIATTR_KPARAM_INFO
	.align		4
.L_7513:
        /*0008*/ 	.byte	0x04, 0x17
        /*000a*/ 	.short	(.L_7515 - .L_7514)
.L_7514:
        /*000c*/ 	.word	0x00000000
        /*0010*/ 	.short	0x0001
        /*0012*/ 	.short	0x0008
        /*0014*/ 	.byte	0x00, 0xf0, 0x61, 0x08


	//----- nvinfo : EIATTR_KPARAM_INFO
	.align		4
.L_7515:
        /*0018*/ 	.byte	0x04, 0x17
        /*001a*/ 	.short	(.L_7517 - .L_7516)
.L_7516:
        /*001c*/ 	.word	0x00000000
        /*0020*/ 	.short	0x0000
        /*0022*/ 	.short	0x0000
        /*0024*/ 	.byte	0x00, 0xf0, 0x11, 0x00


	//----- nvinfo : EIATTR_SPARSE_MMA_MASK
	.align		4
.L_7517:
        /*0028*/ 	.byte	0x03, 0x50
        /*002a*/ 	.short	0x0000


	//----- nvinfo : EIATTR_MAXREG_COUNT
	.align		4
        /*002c*/ 	.byte	0x03, 0x1b
        /*002e*/ 	.short	0x0080


	//----- nvinfo : EIATTR_MERCURY_ISA_VERSION
	.align		4
        /*0030*/ 	.byte	0x03, 0x5f
        /*0032*/ 	.short	0x0101


	//----- nvinfo : EIATTR_VRC_CTA_INIT_COUNT
	.align		4
        /*0034*/ 	.byte	0x02, 0x4a
	.zero		1
	.zero		1


	//----- nvinfo : EIATTR_EXIT_INSTR_OFFSETS
	.align		4
        /*0038*/ 	.byte	0x04, 0x1c
        /*003a*/ 	.short	(.L_7519 - .L_7518)


	//   ....[0]....
.L_7518:
        /*003c*/ 	.word	0x00000300


	//   ....[1]....
        /*0040*/ 	.word	0x00000380


	//   ....[2]....
        /*0044*/ 	.word	0x00003ea0


	//   ....[3]....
        /*0048*/ 	.word	0x000051f0


	//----- nvinfo : EIATTR_MAX_THREADS
	.align		4
.L_7519:
        /*004c*/ 	.byte	0x04, 0x05
        /*004e*/ 	.short	(.L_7521 - .L_7520)
.L_7520:
        /*0050*/ 	.word	0x00000080
        /*0054*/ 	.word	0x00000001
        /*0058*/ 	.word	0x00000001


	//----- nvinfo : EIATTR_CRS_STACK_SIZE
	.align		4
.L_7521:
        /*005c*/ 	.byte	0x04, 0x1e
        /*005e*/ 	.short	(.L_7523 - .L_7522)
.L_7522:
        /*0060*/ 	.word	0x00000000


	//----- nvinfo : EIATTR_CBANK_PARAM_SIZE
	.align		4
.L_7523:
        /*0064*/ 	.byte	0x03, 0x19
        /*0066*/ 	.short	0x0220


	//----- nvinfo : EIATTR_PARAM_CBANK
	.align		4
        /*0068*/ 	.byte	0x04, 0x0a
        /*006a*/ 	.short	(.L_7525 - .L_7524)
	.align		4
.L_7524:
        /*006c*/ 	.word	index@(.nv.constant0._ZN2at6native18elementwise_kernelILi128ELi4EZNS0_22gpu_kernel_impl_nocastIZZZNS0_16sqrt_kernel_cudaERNS_18TensorIteratorBaseEENKUlvE0_clEvENKUlvE2_clEvEUlN3c108BFloat16EE_EEvS4_RKT_EUliE_EEviT1_)
        /*0070*/ 	.short	0x0380
        /*0072*/ 	.short	0x0220


	//----- nvinfo : EIATTR_SW_WAR
	.align		4
.L_7525:
        /*0074*/ 	.byte	0x04, 0x36
        /*0076*/ 	.short	(.L_7527 - .L_7526)
.L_7526:
        /*0078*/ 	.word	0x00000008
.L_7527:


//--------------------- .nv.info._ZN2at6native27unrolled_elementwise_kernelIZZZNS0_16sqrt_kernel_cudaERNS_18TensorIteratorBaseEENKUlvE0_clEvENKUlvE2_clEvEUlN3c108BFloat16EE_St5arrayIPcLm2EELi4E23TrivialOffsetCalculatorILi1EjESD_NS0_6memory15LoadWithoutCastENSE_16StoreWithoutCastEEEviT_T0_T2_T3_T4_T5_ --------------------------
	.section	.nv.info._ZN2at6native27unrolled_elementwise_kernelIZZZNS0_16sqrt_kernel_cudaERNS_18TensorIteratorBaseEENKUlvE0_clEvENKUlvE2_clEvEUlN3c108BFloat16EE_St5arrayIPcLm2EELi4E23TrivialOffsetCalculatorILi1EjESD_NS0_6memory15LoadWithoutCastENSE_16StoreWithoutCastEEEviT_T0_T2_T3_T4_T5_,"",@"SHT_CUDA_INFO"
	.sectionflags	@""
	.align	4


	//----- nvinfo : EIATTR_CUDA_API_VERSION
	.align		4
        /*0000*/ 	.byte	0x04, 0x37
        /*0002*/ 	.short	(.L_7529 - .L_7528)
.L_7528:
        /*0004*/ 	.word	0x00000082


	//----- nvinfo : EIATTR_KPARAM_INFO
	.align		4
.L_7529:
        /*0008*/ 	.byte	0x04, 0x17
        /*000a*/ 	.short	(.L_7531 - .L_7530)
.L_7530:
        /*000c*/ 	.word	0x00000000
        /*0010*/ 	.short	0x0006
        /*0012*/ 	.short	0x001b
        /*0014*/ 	.byte	0x00, 0xf0, 0x05, 0x00


	//----- nvinfo : EIATTR_KPARAM_INFO
	.align		4
.L_7531:
        /*0018*/ 	.byte	0x04, 0x17
        /*001a*/ 	.short	(.L_7533 - .L_7532)
.L_7532:
        /*001c*/ 	.word	0x00000000
        /*0020*/ 	.short	0x0005
        /*0022*/ 	.short	0x001a
        /*0024*/ 	.byte	0x00, 0xf0, 0x05, 0x00


	//----- nvinfo : EIATTR_KPARAM_INFO
	.align		4
.L_7533:
        /*0028*/ 	.byte	0x04, 0x17
        /*002a*/ 	.short	(.L_7535 - .L_7534)
.L_7534:
        /*002c*/ 	.word	0x00000000
        /*0030*/ 	.short	0x0004
        /*0032*/ 	.short	0x0019
        /*0034*/ 	.byte	0x00, 0xf0, 0x05, 0x00


	//----- nvinfo : EIATTR_KPARAM_INFO
	.align		4
.L_7535:
        /*0038*/ 	.byte	0x04, 0x17
        /*003a*/ 	.short	(.L_7537 - .L_7536)
.L_7536:
        /*003c*/ 	.word	0x00000000
        /*0040*/ 	.short	0x0003
        /*0042*/ 	.short	0x0018
        /*0044*/ 	.byte	0x00, 0xf0, 0x05, 0x00


	//----- nvinfo : EIATTR_KPARAM_INFO
	.align		4
.L_7537:
        /*0048*/ 	.byte	0x04, 0x17
        /*004a*/ 	.short	(.L_7539 - .L_7538)
.L_7538:
        /*004c*/ 	.word	0x00000000
        /*0050*/ 	.short	0x0002
        /*0052*/ 	.short	0x0008
        /*0054*/ 	.byte	0x00, 0xf0, 0x41, 0x00


	//----- nvinfo : EIATTR_KPARAM_INFO
	.align		4
.L_7539:
        /*0058*/ 	.byte	0x04, 0x17
        /*005a*/ 	.short	(.L_7541 - .L_7540)
.L_7540:
        /*005c*/ 	.word	0x00000000
        /*0060*/ 	.short	0x0001
        /*0062*/ 	.short	0x0004
        /*0064*/ 	.byte	0x00, 0xf0, 0x05, 0x00


	//----- nvinfo : EIATTR_KPARAM_INFO
	.align		4
.L_7541:
        /*0068*/ 	.byte	0x04, 0x17
        /*006a*/ 	.short	(.L_7543 - .L_7542)
.L_7542:
        /*006c*/ 	.word	0x00000000
        /*0070*/ 	.short	0x0000
        /*0072*/ 	.short	0x0000
        /*0074*/ 	.byte	0x00, 0xf0, 0x11, 0x00


	//----- nvinfo : EIATTR_SPARSE_MMA_MASK
	.align		4
.L_7543:
        /*0078*/ 	.byte	0x03, 0x50
        /*007a*/ 	.short	0x0000


	//----- nvinfo : EIATTR_MAXREG_COUNT
	.align		4
        /*007c*/ 	.byte	0x03, 0x1b
        /*007e*/ 	.short	0x00ff


	//----- nvinfo : EIATTR_MERCURY_ISA_VERSION
	.align		4
        /*0080*/ 	.byte	0x03, 0x5f
        /*0082*/ 	.short	0x0101


	//----- nvinfo : EIATTR_VRC_CTA_INIT_COUNT
	.align		4
        /*0084*/ 	.byte	0x02, 0x4a
	.zero		1
	.zero		1


	//----- nvinfo : EIATTR_EXIT_INSTR_OFFSETS
	.align		4
        /*0088*/ 	.byte	0x04, 0x1c
        /*008a*/ 	.short	(.L_7545 - .L_7544)


	//   ....[0]....
.L_7544:
        /*008c*/ 	.word	0x00000480


	//   ....[1]....
        /*0090*/ 	.word	0x000004f0


	//----- nvinfo : EIATTR_MAX_THREADS
	.align		4
.L_7545:
        /*0094*/ 	.byte	0x04, 0x05
        /*0096*/ 	.short	(.L_7547 - .L_7546)
.L_7546:
        /*0098*/ 	.word	0x00000080
        /*009c*/ 	.word	0x00000001
        /*00a0*/ 	.word	0x00000001


	//----- nvinfo : EIATTR_CRS_STACK_SIZE
	.align		4
.L_7547:
        /*00a4*/ 	.byte	0x04, 0x1e
        /*00a6*/ 	.short	(.L_7549 - .L_7548)
.L_7548:
        /*00a8*/ 	.word	0x00000000


	//----- nvinfo : EIATTR_CBANK_PARAM_SIZE
	.align		4
.L_7549:
        /*00ac*/ 	.byte	0x03, 0x19
        /*00ae*/ 	.short	0x001c


	//----- nvinfo : EIATTR_PARAM_CBANK
	.align		4
        /*00b0*/ 	.byte	0x04, 0x0a
        /*00b2*/ 	.short	(.L_7551 - .L_7550)
	.align		4
.L_7550:
        /*00b4*/ 	.word	index@(.nv.constant0._ZN2at6native27unrolled_elementwise_kernelIZZZNS0_16sqrt_kernel_cudaERNS_18TensorIteratorBaseEENKUlvE0_clEvENKUlvE2_clEvEUlN3c108BFloat16EE_St5arrayIPcLm2EELi4E23TrivialOffsetCalculatorILi1EjESD_NS0_6memory15LoadWithoutCastENSE_16StoreWithoutCastEEEviT_T0_T2_T3_T4_T5_)
        /*00b8*/ 	.short	0x0380
        /*00ba*/ 	.short	0x001c


	//----- nvinfo : EIATTR_SW_WAR
	.align		4
.L_7551:
        /*00bc*/ 	.byte	0x04, 0x36
        /*00be*/ 	.short	(.L_7553 - .L_7552)
.L_7552:
        /*00c0*/ 	.word	0x00000008
.L_7553:


//--------------------- .nv.info._ZN2at6native29vectorized_elementwise_kernelILi2EZZZNS0_16sqrt_kernel_cudaERNS_18TensorIteratorBaseEENKUlvE0_clEvENKUlvE2_clEvEUlN3c108BFloat16EE_St5arrayIPcLm2EEEEviT0_T1_ --------------------------
	.section	.nv.info._ZN2at6native29vectorized_elementwise_kernelILi2EZZZNS0_16sqrt_kernel_cudaERNS_18TensorIteratorBaseEENKUlvE0_clEvENKUlvE2_clEvEUlN3c108BFloat16EE_St5arrayIPcLm2EEEEviT0_T1_,"",@"SHT_CUDA_INFO"
	.sectionflags	@""
	.align	4


	//----- nvinfo : EIATTR_CUDA_API_VERSION
	.align		4
        /*0000*/ 	.byte	0x04, 0x37
        /*0002*/ 	.short	(.L_7555 - .L_7554)
.L_7554:
        /*0004*/ 	.word	0x00000082


	//----- nvinfo : EIATTR_KPARAM_INFO
	.align		4
.L_7555:
        /*0008*/ 	.byte	0x04, 0x17
        /*000a*/ 	.short	(.L_7557 - .L_7556)
.L_7556:
        /*000c*/ 	.word	0x00000000
        /*0010*/ 	.short	0x0002
        /*0012*/ 	.short	0x0008
        /*0014*/ 	.byte	0x00, 0xf0, 0x41, 0x00


	//----- nvinfo : EIATTR_KPARAM_INFO
	.align		4
.L_7557:
        /*0018*/ 	.byte	0x04, 0x17
        /*001a*/ 	.short	(.L_7559 - .L_7558)
.L_7558:
        /*001c*/ 	.word	0x00000000
        /*0020*/ 	.short	0x0001
        /*0022*/ 	.short	0x0004
        /*0024*/ 	.byte	0x00, 0xf0, 0x05, 0x00


	//----- nvinfo : EIATTR_KPARAM_INFO
	.align		4
.L_7559:
        /*0028*/ 	.byte	0x04, 0x17
        /*002a*/ 	.short	(.L_7561 - .L_7560)
.L_7560:
        /*002c*/ 	.word	0x00000000
        /*0030*/ 	.short	0x0000
        /*0032*/ 	.short	0x0000
        /*0034*/ 	.byte	0x00, 0xf0, 0x11, 0x00


	//----- nvinfo : EIATTR_SPARSE_MMA_MASK
	.align		4
.L_7561:
        /*0038*/ 	.byte	0x03, 0x50
        /*003a*/ 	.short	0x0000


	//----- nvinfo : EIATTR_MAXREG_COUNT
	.align		4
        /*003c*/ 	.byte	0x03, 0x1b
        /*003e*/ 	.short	0x00ff


	//----- nvinfo : EIATTR_MERCURY_ISA_VERSION
	.align		4
        /*0040*/ 	.byte	0x03, 0x5f
        /*0042*/ 	.short	0x0101


	//----- nvinfo : EIATTR_VRC_CTA_INIT_COUNT
	.align		4
        /*0044*/ 	.byte	0x02, 0x4a
	.zero		1
	.zero		1


	//----- nvinfo : EIATTR_EXIT_INSTR_OFFSETS
	.align		4
        /*0048*/ 	.byte	0x04, 0x1c
        /*004a*/ 	.short	(.L_7563 - .L_7562)


	//   ....[0]....
.L_7562:
        /*004c*/ 	.word	0x000009d0


	//   ....[1]....
        /*0050*/ 	.word	0x00000a20


	//   ....[2]....
        /*0054*/ 	.word	0x00000ca0


	//----- nvinfo : EIATTR_MAX_THREADS
	.align		4
.L_7563:
        /*0058*/ 	.byte	0x04, 0x05
        /*005a*/ 	.short	(.L_7565 - .L_7564)
.L_7564:
        /*005c*/ 	.word	0x00000080
        /*0060*/ 	.word	0x00000001
        /*0064*/ 	.word	0x00000001


	//----- nvinfo : EIATTR_CRS_STACK_SIZE
	.align		4
.L_7565:
        /*0068*/ 	.byte	0x04, 0x1e
        /*006a*/ 	.short	(.L_7567 - .L_7566)
.L_7566:
        /*006c*/ 	.word	0x00000000


	//----- nvinfo : EIATTR_CBANK_PARAM_SIZE
	.align		4
.L_7567:
        /*0070*/ 	.byte	0x03, 0x19
        /*0072*/ 	.short	0x0018


	//----- nvinfo : EIATTR_PARAM_CBANK
	.align		4
        /*0074*/ 	.byte	0x04, 0x0a
        /*0076*/ 	.short	(.L_7569 - .L_7568)
	.align		4
.L_7568:
        /*0078*/ 	.word	index@(.nv.constant0._ZN2at6native29vectorized_elementwise_kernelILi2EZZZNS0_16sqrt_kernel_cudaERNS_18TensorIteratorBaseEENKUlvE0_clEvENKUlvE2_clEvEUlN3c108BFloat16EE_St5arrayIPcLm2EEEEviT0_T1_)
        /*007c*/ 	.short	0x0380
        /*007e*/ 	.short	0x0018


	//----- nvinfo : EIATTR_SW_WAR
	.align		4
.L_7569:
        /*0080*/ 	.byte	0x04, 0x36
        /*0082*/ 	.short	(.L_7571 - .L_7570)
.L_7570:
        /*0084*/ 	.word	0x00000008
.L_7571:


//--------------------- .nv.info._ZN2at6native29vectorized_elementwise_kernelILi4EZZZNS0_16sqrt_kernel_cudaERNS_18TensorIteratorBaseEENKUlvE0_clEvENKUlvE2_clEvEUlN3c108BFloat16EE_St5arrayIPcLm2EEEEviT0_T1_ --------------------------
	.section	.nv.info._ZN2at6native29vectorized_elementwise_kernelILi4EZZZNS0_16sqrt_kernel_cudaERNS_18TensorIteratorBaseEENKUlvE0_clEvENKUlvE2_clEvEUlN3c108BFloat16EE_St5arrayIPcLm2EEEEviT0_T1_,"",@"SHT_CUDA_INFO"
	.sectionflags	@""
	.align	4


	//----- nvinfo : EIATTR_CUDA_API_VERSION
	.align		4
        /*0000*/ 	.byte	0x04, 0x37
        /*0002*/ 	.short	(.L_7573 - .L_7572)
.L_7572:
        /*0004*/ 	.word	0x00000082


	//----- nvinfo : EIATTR_KPARAM_INFO
	.align		4
.L_7573:
        /*0008*/ 	.byte	0x04, 0x17
        /*000a*/ 	.short	(.L_7575 - .L_7574)
.L_7574:
        /*000c*/ 	.word	0x00000000
        /*0010*/ 	.short	0x0002
        /*0012*/ 	.short	0x0008
        /*0014*/ 	.byte	0x00, 0xf0, 0x41, 0x00


	//----- nvinfo : EIATTR_KPARAM_INFO
	.align		4
.L_7575:
        /*0018*/ 	.byte	0x04, 0x17
        /*001a*/ 	.short	(.L_7577 - .L_7576)
.L_7576:
        /*001c*/ 	.word	0x00000000
        /*0020*/ 	.short	0x0001
        /*0022*/ 	.short	0x0004
        /*0024*/ 	.byte	0x00, 0xf0, 0x05, 0x00


	//----- nvinfo : EIATTR_KPARAM_INFO
	.align		4
.L_7577:
        /*0028*/ 	.byte	0x04, 0x17
        /*002a*/ 	.short	(.L_7579 - .L_7578)
.L_7578:
        /*002c*/ 	.word	0x00000000
        /*0030*/ 	.short	0x0000
        /*0032*/ 	.short	0x0000
        /*0034*/ 	.byte	0x00, 0xf0, 0x11, 0x00


	//----- nvinfo : EIATTR_SPARSE_MMA_MASK
	.align		4
.L_7579:
        /*0038*/ 	.byte	0x03, 0x50
        /*003a*/ 	.short	0x0000


	//----- nvinfo : EIATTR_MAXREG_COUNT
	.align		4
        /*003c*/ 	.byte	0x03, 0x1b
        /*003e*/ 	.short	0x00ff


	//----- nvinfo : EIATTR_MERCURY_ISA_VERSION
	.align		4
        /*0040*/ 	.byte	0x03, 0x5f
        /*0042*/ 	.short	0x0101


	//----- nvinfo : EIATTR_VRC_CTA_INIT_COUNT
	.align		4
        /*0044*/ 	.byte	0x02, 0x4a
	.zero		1
	.zero		1


	//----- nvinfo : EIATTR_EXIT_INSTR_OFFSETS
	.align		4
        /*0048*/ 	.byte	0x04, 0x1c
        /*004a*/ 	.short	(.L_7581 - .L_7580)


	//   ....[0]....
.L_7580:
        /*004c*/ 	.word	0x000009d0


	//   ....[1]....
        /*0050*/ 	.word	0x00000a20


	//   ....[2]....
        /*0054*/ 	.word	0x00000c60


	//----- nvinfo : EIATTR_MAX_THREADS
	.align		4
.L_7581:
        /*0058*/ 	.byte	0x04, 0x05
        /*005a*/ 	.short	(.L_7583 - .L_7582)
.L_7582:
        /*005c*/ 	.word	0x00000080
        /*0060*/ 	.word	0x00000001
        /*0064*/ 	.word	0x00000001


	//----- nvinfo : EIATTR_CRS_STACK_SIZE
	.align		4
.L_7583:
        /*0068*/ 	.byte	0x04, 0x1e
        /*006a*/ 	.short	(.L_7585 - .L_7584)
.L_7584:
        /*006c*/ 	.word	0x00000000


	//----- nvinfo : EIATTR_CBANK_PARAM_SIZE
	.align		4
.L_7585:
        /*0070*/ 	.byte	0x03, 0x19
        /*0072*/ 	.short	0x0018


	//----- nvinfo : EIATTR_PARAM_CBANK
	.align		4
        /*0074*/ 	.byte	0x04, 0x0a
        /*0076*/ 	.short	(.L_7587 - .L_7586)
	.align		4
.L_7586:
        /*0078*/ 	.word	index@(.nv.constant0._ZN2at6native29vectorized_elementwise_kernelILi4EZZZNS0_16sqrt_kernel_cudaERNS_18TensorIteratorBaseEENKUlvE0_clEvENKUlvE2_clEvEUlN3c108BFloat16EE_St5arrayIPcLm2EEEEviT0_T1_)
        /*007c*/ 	.short	0x0380
        /*007e*/ 	.short	0x0018


	//----- nvinfo : EIATTR_SW_WAR
	.align		4
.L_7587:
        /*0080*/ 	.byte	0x04, 0x36
        /*0082*/ 	.short	(.L_7589 - .L_7588)
.L_7588:
        /*0084*/ 	.word	0x00000008
.L_7589:


//--------------------- .nv.info._ZN2at6native29vectorized_elementwise_kernelILi8EZZZNS0_16sqrt_kernel_cudaERNS_18TensorIteratorBaseEENKUlvE0_clEvENKUlvE2_clEvEUlN3c108BFloat16EE_St5arrayIPcLm2EEEEviT0_T1_ --------------------------
	.section	.nv.info._ZN2at6native29vectorized_elementwise_kernelILi8EZZZNS0_16sqrt_kernel_cudaERNS_18TensorIteratorBaseEENKUlvE0_clEvENKUlvE2_clEvEUlN3c108BFloat16EE_St5arrayIPcLm2EEEEviT0_T1_,"",@"SHT_CUDA_INFO"
	.sectionflags	@""
	.align	4


	//----- nvinfo : EIATTR_CUDA_API_VERSION
	.align		4
        /*0000*/ 	.byte	0x04, 0x37
        /*0002*/ 	.short	(.L_7591 - .L_7590)
.L_7590:
        /*0004*/ 	.word	0x00000082


	//----- nvinfo : EIATTR_KPARAM_INFO
	.align		4
.L_7591:
        /*0008*/ 	.byte	0x04, 0x17
        /*000a*/ 	.short	(.L_7593 - .L_7592)
.L_7592:
        /*000c*/ 	.word	0x00000000
        /*0010*/ 	.short	0x0002
        /*0012*/ 	.short	0x0008
        /*0014*/ 	.byte	0x00, 0xf0, 0x41, 0x00


	//----- nvinfo : EIATTR_KPARAM_INFO
	.align		4
.L_7593:
        /*0018*/ 	.byte	0x04, 0x17
        /*001a*/ 	.short	(.L_7595 - .L_7594)
.L_7594:
        /*001c*/ 	.word	0x00000000
        /*0020*/ 	.short	0x0001
        /*0022*/ 	.short	0x0004
        /*0024*/ 	.byte	0x00, 0xf0, 0x05, 0x00


	//----- nvinfo : EIATTR_KPARAM_INFO
	.align		4
.L_7595:
        /*0028*/ 	.byte	0x04, 0x17
        /*002a*/ 	.short	(.L_7597 - .L_7596)
.L_7596:
        /*002c*/ 	.word	0x00000000
        /*0030*/ 	.short	0x0000
        /*0032*/ 	.short	0x0000
        /*0034*/ 	.byte	0x00, 0xf0, 0x11, 0x00


	//----- nvinfo : EIATTR_SPARSE_MMA_MASK
	.align		4
.L_7597:
        /*0038*/ 	.byte	0x03, 0x50
        /*003a*/ 	.short	0x0000


	//----- nvinfo : EIATTR_MAXREG_COUNT
	.align		4
        /*003c*/ 	.byte	0x03, 0x1b
        /*003e*/ 	.short	0x00ff


	//----- nvinfo : EIATTR_MERCURY_ISA_VERSION
	.align		4
        /*0040*/ 	.byte	0x03, 0x5f
        /*0042*/ 	.short	0x0101


	//----- nvinfo : EIATTR_VRC_CTA_INIT_COUNT
	.align		4
        /*0044*/ 	.byte	0x02, 0x4a
	.zero		1
	.zero		1


	//----- nvinfo : EIATTR_EXIT_INSTR_OFFSETS
	.align		4
        /*0048*/ 	.byte	0x04, 0x1c
        /*004a*/ 	.short	(.L_7599 - .L_7598)


	//   ....[0]....
.L_7598:
        /*004c*/ 	.word	0x00000010


	//----- nvinfo : EIATTR_MAX_THREADS
	.align		4
.L_7599:
        /*0050*/ 	.byte	0x04, 0x05
        /*0052*/ 	.short	(.L_7601 - .L_7600)
.L_7600:
        /*0054*/ 	.word	0x00000080
        /*0058*/ 	.word	0x00000001
        /*005c*/ 	.word	0x00000001


	//----- nvinfo : EIATTR_CBANK_PARAM_SIZE
	.align		4
.L_7601:
        /*0060*/ 	.byte	0x03, 0x19
        /*0062*/ 	.short	0x0018


	//----- nvinfo : EIATTR_PARAM_CBANK
	.align		4
        /*0064*/ 	.byte	0x04, 0x0a
        /*0066*/ 	.short	(.L_7603 - .L_7602)
	.align		4
.L_7602:
        /*0068*/ 	.word	index@(.nv.constant0._ZN2at6native29vectorized_elementwise_kernelILi8EZZZNS0_16sqrt_kernel_cudaERNS_18TensorIteratorBaseEENKUlvE0_clEvENKUlvE2_clEvEUlN3c108BFloat16EE_St5arrayIPcLm2EEEEviT0_T1_)
        /*006c*/ 	.short	0x0380
        /*006e*/ 	.short	0x0018


	//----- nvinfo : EIATTR_SW_WAR
	.align		4
.L_7603:
        /*0070*/ 	.byte	0x04, 0x36
        /*0072*/ 	.short	(.L_7605 - .L_7604)
.L_7604:
        /*0074*/ 	.word	0x00000008
.L_7605:


//--------------------- .nv.info._ZN2at6native18elementwise_kernelILi128ELi4EZNS0_15gpu_kernel_implIZZZNS0_16sqrt_kernel_cudaERNS_18TensorIteratorBaseEENKUlvE0_clEvENKUlvE1_clEvEUlN3c104HalfEE_EEvS4_RKT_EUliE_EEviT1_ --------------------------
	.section	.nv.info._ZN2at6native18elementwise_kernelILi128ELi4EZNS0_15gpu_kernel_implIZZZNS0_16sqrt_kernel_cudaERNS_18TensorIteratorBaseEENKUlvE0_clEvENKUlvE1_clEvEUlN3c104HalfEE_EEvS4_RKT_EUliE_EEviT1_,"",@"SHT_CUDA_INFO"
	.sectionflags	@""
	.align	4


	//----- nvinfo : EIATTR_CUDA_API_VERSION
	.align		4
        /*0000*/ 	.byte	0x04, 0x37
        /*0002*/ 	.short	(.L_7607 - .L_7606)
.L_7606:
        /*0004*/ 	.word	0x00000082


	//----- nvinfo : EIATTR_KPARAM_INFO
	.align		4
.L_7607:
        /*0008*/ 	.byte	0x04, 0x17
        /*000a*/ 	.short	(.L_7609 - .L_7608)
.L_7608:
        /*000c*/ 	.word	0x00000000
        /*0010*/ 	.short	0x0001
        /*0012*/ 	.short	0x0008
        /*0014*/ 	.byte	0x00, 0xf0, 0x61, 0x08


	//----- nvinfo : EIATTR_KPARAM_INFO
	.align		4
.L_7609:
        /*0018*/ 	.byte	0x04, 0x17
        /*001a*/ 	.short	(.L_7611 - .L_7610)
.L_7610:
        /*001c*/ 	.word	0x00000000
        /*0020*/ 	.short	0x0000
        /*0022*/ 	.short	0x0000
        /*0024*/ 	.byte	0x00, 0xf0, 0x11, 0x00


	//----- nvinfo : EIATTR_SPARSE_MMA_MASK
	.align		4
.L_7611:
        /*0028*/ 	.byte	0x03, 0x50
        /*002a*/ 	.short	0x0000


	//----- nvinfo : EIATTR_MAXREG_COUNT
	.align		4
        /*002c*/ 	.byte	0x03, 0x1b
        /*002e*/ 	.short	0x0080


	//----- nvinfo : EIATTR_EXTERNS
	.align		4
        /*0030*/ 	.byte	0x04, 0x0f
        /*0032*/ 	.short	(.L_7613 - .L_7612)


	//   ....[0]....
	.align		4
.L_7612:
        /*0034*/ 	.word	index@(__assertfail)


	//----- nvinfo : EIATTR_MERCURY_ISA_VERSION
	.align		4
.L_7613:
        /*0038*/ 	.byte	0x03, 0x5f
        /*003a*/ 	.short	0x0101


	//----- nvinfo : EIATTR_VRC_CTA_INIT_COUNT
	.align		4
        /*003c*/ 	.byte	0x02, 0x4a
	.zero		1
	.zero		1


	//----- nvinfo : EIATTR_SYSCALL_OFFSETS
	.align		4
        /*0040*/ 	.byte	0x04, 0x46
        /*0042*/ 	.short	(.L_7615 - .L_7614)


	//   ....[0]....
.L_7614:
        /*0044*/ 	.word	0x00002270


	//   ....[1]....
        /*0048*/ 	.word	0x00003180


	//   ....[2]....
        /*004c*/ 	.word	0x00005590


	//   ....[3]....
        /*0050*/ 	.word	0x000062d0


	//   ....[4]....
        /*0054*/ 	.word	0x000087f0


	//   ....[5]....
        /*0058*/ 	.word	0x00009530


	//   ....[6]....
        /*005c*/ 	.word	0x0000ba60


	//   ....[7]....
        /*0060*/ 	.word	0x0000c770


	//----- nvinfo : EIATTR_EXIT_INSTR_OFFSETS
	.align		4
.L_7615:
        /*0064*/ 	.byte	0x04, 0x1c
        /*0066*/ 	.short	(.L_7617 - .L_7616)


	//   ....[0]....
.L_7616:
        /*0068*/ 	.word	0x00009810


	//   ....[1]....
        /*006c*/ 	.word	0x0000bc10


	//   ....[2]....
        /*0070*/ 	.word	0x0000bc50


	//   ....[3]....
        /*0074*/ 	.word	0x0000bcf0


	//   ....[4]....
        /*0078*/ 	.word	0x0000bd30


	//   ....[5]....
        /*007c*/ 	.word	0x0000bd70


	//   ....[6]....
        /*0080*/ 	.word	0x0000be00


	//   ....[7]....
        /*0084*/ 	.word	0x0000be20


	//   ....[8]....
        /*0088*/ 	.word	0x0000bec0


	//   ....[9]....
        /*008c*/ 	.word	0x0000bf10


	//   ....[10]....
        /*0090*/ 	.word	0x0000bf60


	//   ....[11]....
        /*0094*/ 	.word	0x0000c040


	//   ....[12]....
        /*0098*/ 	.word	0x0000c1b0


	//   ....[13]....
        /*009c*/ 	.word	0x0000c320


	//   ....[14]....
        /*00a0*/ 	.word	0x0000c480


	//   ....[15]....
        /*00a4*/ 	.word	0x0000c4c0


	//   ....[16]....
        /*00a8*/ 	.word	0x0000c500


	//   ....[17]....
        /*00ac*/ 	.word	0x0000c5b0


	//   ....[18]....
        /*00b0*/ 	.word	0x0000c610


	//   ....[19]....
        /*00b4*/ 	.word	0x0000c780


	//   ....[20]....
        /*00b8*/ 	.word	0x0000c890


	//   ....[21]....
        /*00bc*/ 	.word	0x0000c9d0


	//   ....[22]....
        /*00c0*/ 	.word	0x0000ca10


	//----- nvinfo : EIATTR_MAX_THREADS
	.align		4
.L_7617:
        /*00c4*/ 	.byte	0x04, 0x05
        /*00c6*/ 	.short	(.L_7619 - .L_7618)
.L_7618:
        /*00c8*/ 	.word	0x00000080
        /*00cc*/ 	.word	0x00000001
        /*00d0*/ 	.word	0x00000001


	//----- nvinfo : EIATTR_CRS_STACK_SIZE
	.align		4
.L_7619:
        /*00d4*/ 	.byte	0x04, 0x1e
        /*00d6*/ 	.short	(.L_7621 - .L_7620)
.L_7620:
        /*00d8*/ 	.word	0x00000000


	//----- nvinfo : EIATTR_CBANK_PARAM_SIZE
	.align		4
.L_7621:
        /*00dc*/ 	.byte	0x03, 0x19
        /*00de*/ 	.short	0x0220


	//----- nvinfo : EIATTR_PARAM_CBANK
	.align		4
        /*00e0*/ 	.byte	0x04, 0x0a
        /*00e2*/ 	.short	(.L_7623 - .L_7622)
	.align		4
.L_7622:
        /*00e4*/ 	.word	index@(.nv.constant0._ZN2at6native18elementwise_kernelILi128ELi4EZNS0_15gpu_kernel_implIZZZNS0_16sqrt_kernel_cudaERNS_18TensorIteratorBaseEENKUlvE0_clEvENKUlvE1_clEvEUlN3c104HalfEE_EEvS4_RKT_EUliE_EEviT1_)
        /*00e8*/ 	.short	0x0380
        /*00ea*/ 	.short	0x0220


	//----- nvinfo : EIATTR_SW_WAR
	.align		4
.L_7623:
        /*00ec*/ 	.byte	0x04, 0x36
        /*00ee*/ 	.short	(.L_7625 - .L_7624)
.L_7624:
        /*00f0*/ 	.word	0x00000008
.L_7625:


//--------------------- .nv.info._ZN2at6native27unrolled_elementwise_kernelIZZZNS0_16sqrt_kernel_cudaERNS_18TensorIteratorBaseEENKUlvE0_clEvENKUlvE1_clEvEUlN3c104HalfEE_St5arrayIPcLm2EELi4E23TrivialOffsetCalculatorILi1EjESD_NS0_6memory12LoadWithCastILi1EEENSE_13StoreWithCastILi1EEEEEviT_T0_T2_T3_T4_T5_ --------------------------
	.section	.nv.info._ZN2at6native27unrolled_elementwise_kernelIZZZNS0_16sqrt_kernel_cudaERNS_18TensorIteratorBaseEENKUlvE0_clEvENKUlvE1_clEvEUlN3c104HalfEE_St5arrayIPcLm2EELi4E23TrivialOffsetCalculatorILi1EjESD_NS0_6memory12LoadWithCastILi1EEENSE_13StoreWithCastILi1EEEEEviT_T0_T2_T3_T4_T5_,"",@"SHT_CUDA_INFO"
	.sectionflags	@""
	.align	4


	//----- nvinfo : EIATTR_CUDA_API_VERSION
	.align		4
        /*0000*/ 	.byte	0x04, 0x37
        /*0002*/ 	.short	(.L_7627 - .L_7626)
.L_7626:
        /*0004*/ 	.word	0x00000082


	//----- nvinfo : EIATTR_KPARAM_INFO
	.align		4
.L_7627:
        /*0008*/ 	.byte	0x04, 0x17
        /*000a*/ 	.short	(.L_7629 - .L_7628)
.L_7628:
        /*000c*/ 	.word	0x00000000
        /*0010*/ 	.short	0x0006
        /*0012*/ 	.short	0x0024
        /*0014*/ 	.byte	0x00, 0xf0, 0x21, 0x00


	//----- nvinfo : EIATTR_KPARAM_INFO
	.align		4
.L_7629:
        /*0018*/ 	.byte	0x04, 0x17
        /*001a*/ 	.short	(.L_7631 - .L_7630)
.L_7630:
        /*001c*/ 	.word	0x00000000
        /*0020*/ 	.short	0x0005
        /*0022*/ 	.short	0x001c
        /*0024*/ 	.byte	0x00, 0xf0, 0x21, 0x00


	//----- nvinfo : EIATTR_KPARAM_INFO
	.align		4
.L_7631:
        /*0028*/ 	.byte	0x04, 0x17
        /*002a*/ 	.short	(.L_7633 - .L_7632)
.L_7632:
        /*002c*/ 	.word	0x00000000
        /*0030*/ 	.short	0x0004
        /*0032*/ 	.short	0x0019
        /*0034*/ 	.byte	0x00, 0xf0, 0x05, 0x00


	//----- nvinfo : EIATTR_KPARAM_INFO
	.align		4
.L_7633:
        /*0038*/ 	.byte	0x04, 0x17
        /*003a*/ 	.short	(.L_7635 - .L_7634)
.L_7634:
        /*003c*/ 	.word	0x00000000
        /*0040*/ 	.short	0x0003
        /*0042*/ 	.short	0x0018
        /*0044*/ 	.byte	0x00, 0xf0, 0x05, 0x00


	//----- nvinfo : EIATTR_KPARAM_INFO
	.align		4
.L_7635:
        /*0048*/ 	.byte	0x04, 0x17
        /*004a*/ 	.short	(.L_7637 - .L_7636)
.L_7636:
        /*004c*/ 	.word	0x00000000
        /*0050*/ 	.short	0x0002
        /*0052*/ 	.short	0x0008
        /*0054*/ 	.byte	0x00, 0xf0, 0x41, 0x00


	//----- nvinfo : EIATTR_KPARAM_INFO
	.align		4
.L_7637:
        /*0058*/ 	.byte	0x04, 0x17
        /*005a*/ 	.short	(.L_7639 - .L_7638)
.L_7638:
        /*005c*/ 	.word	0x00000000
        /*0060*/ 	.short	0x0001
        /*0062*/ 	.short	0x0004
        /*0064*/ 	.byte	0x00, 0xf0, 0x05, 0x00


	//----- nvinfo : EIATTR_KPARAM_INFO
	.align		4
.L_7639:
        /*0068*/ 	.byte	0x04, 0x17
        /*006a*/ 	.short	(.L_7641 - .L_7640)
.L_7640:
        /*006c*/ 	.word	0x00000000
        /*0070*/ 	.short	0x0000
        /*0072*/ 	.short	0x0000
        /*0074*/ 	.byte	0x00, 0xf0, 0x11, 0x00


	//----- nvinfo : EIATTR_SPARSE_MMA_MASK
	.align		4
.L_7641:
        /*0078*/ 	.byte	0x03, 0x50
        /*007a*/ 	.short	0x0000


	//----- nvinfo : EIATTR_MAXREG_COUNT
	.align		4
        /*007c*/ 	.byte	0x03, 0x1b
        /*007e*/ 	.short	0x00ff


	//----- nvinfo : EIATTR_EXTERNS
	.align		4
        /*0080*/ 	.byte	0x04, 0x0f
        /*0082*/ 	.short	(.L_7643 - .L_7642)


	//   ....[0]....
	.align		4
.L_7642:
        /*0084*/ 	.word	index@(__assertfail)


	//----- nvinfo : EIATTR_MERCURY_ISA_VERSION
	.align		4
.L_7643:
        /*0088*/ 	.byte	0x03, 0x5f
        /*008a*/ 	.short	0x0101


	//----- nvinfo : EIATTR_VRC_CTA_INIT_COUNT
	.align		4
        /*008c*/ 	.byte	0x02, 0x4a
	.zero		1
	.zero		1


	//----- nvinfo : EIATTR_SYSCALL_OFFSETS
	.align		4
        /*0090*/ 	.byte	0x04, 0x46
        /*0092*/ 	.short	(.L_7645 - .L_7644)


	//   ....[0]....
.L_7644:
        /*0094*/ 	.word	0x00001040


	//   ....[1]....
        /*0098*/ 	.word	0x00002260


	//   ....[2]....
        /*009c*/ 	.word	0x000033c0


	//   ....[3]....
        /*00a0*/ 	.word	0x00004440


	//   ....[4]....
        /*00a4*/ 	.word	0x00005540


	//   ....[5]....
        /*00a8*/ 	.word	0x00006400


	//   ....[6]....
        /*00ac*/ 	.word	0x00007380


	//   ....[7]....
        /*00b0*/ 	.word	0x00008300


	//----- nvinfo : EIATTR_EXIT_INSTR_OFFSETS
	.align		4
.L_7645:
        /*00b4*/ 	.byte	0x04, 0x1c
        /*00b6*/ 	.short	(.L_7647 - .L_7646)


	//   ....[0]....
.L_7646:
        /*00b8*/ 	.word	0x00007650


	//   ....[1]....
        /*00bc*/ 	.word	0x000077a0


	//   ....[2]....
        /*00c0*/ 	.word	0x000077e0


	//   ....[3]....
        /*00c4*/ 	.word	0x00007880


	//   ....[4]....
        /*00c8*/ 	.word	0x000078c0


	//   ....[5]....
        /*00cc*/ 	.word	0x00007900


	//   ....[6]....
        /*00d0*/ 	.word	0x00007990


	//   ....[7]....
        /*00d4*/ 	.word	0x000079b0


	//   ....[8]....
        /*00d8*/ 	.word	0x00007a50


	//   ....[9]....
        /*00dc*/ 	.word	0x00007aa0


	//   ....[10]....
        /*00e0*/ 	.word	0x00007af0


	//   ....[11]....
        /*00e4*/ 	.word	0x00007bd0


	//   ....[12]....
        /*00e8*/ 	.word	0x00007d40


	//   ....[13]....
        /*00ec*/ 	.word	0x00007eb0


	//   ....[14]....
        /*00f0*/ 	.word	0x00008010


	//   ....[15]....
        /*00f4*/ 	.word	0x00008050


	//   ....[16]....
        /*00f8*/ 	.word	0x00008090


	//   ....[17]....
        /*00fc*/ 	.word	0x00008140


	//   ....[18]....
        /*0100*/ 	.word	0x000081a0


	//   ....[19]....
        /*0104*/ 	.word	0x00008310


	//   ....[20]....
        /*0108*/ 	.word	0x00008420


	//   ....[21]....
        /*010c*/ 	.word	0x00008560


	//   ....[22]....
        /*0110*/ 	.word	0x000085a0


	//----- nvinfo : EIATTR_MAX_THREADS
	.align		4
.L_7647:
        /*0114*/ 	.byte	0x04, 0x05
        /*0116*/ 	.short	(.L_7649 - .L_7648)
.L_7648:
        /*0118*/ 	.word	0x00000080
        /*011c*/ 	.word	0x00000001
        /*0120*/ 	.word	0x00000001


	//----- nvinfo : EIATTR_CRS_STACK_SIZE
	.align		4
.L_7649:
        /*0124*/ 	.byte	0x04, 0x1e
        /*0126*/ 	.short	(.L_7651 - .L_7650)
.L_7650:
        /*0128*/ 	.word	0x00000000


	//----- nvinfo : EIATTR_CBANK_PARAM_SIZE
	.align		4
.L_7651:
        /*012c*/ 	.byte	0x03, 0x19
        /*012e*/ 	.short	0x002c


	//----- nvinfo : EIATTR_PARAM_CBANK
	.align		4
        /*0130*/ 	.byte	0x04, 0x0a
        /*0132*/ 	.short	(.L_7653 - .L_7652)
	.align		4
.L_7652:
        /*0134*/ 	.word	index@(.nv.constant0._ZN2at6native27unrolled_elementwise_kernelIZZZNS0_16sqrt_kernel_cudaERNS_18TensorIteratorBaseEENKUlvE0_clEvENKUlvE1_clEvEUlN3c104HalfEE_St5arrayIPcLm2EELi4E23TrivialOffsetCalculatorILi1EjESD_NS0_6memory12LoadWithCastILi1EEENSE_13StoreWithCastILi1EEEEEviT_T0_T2_T3_T4_T5_)
        /*0138*/ 	.short	0x0380
        /*013a*/ 	.short	0x002c


	//----- nvinfo : EIATTR_SW_WAR
	.align		4
.L_7653:
        /*013c*/ 	.byte	0x04, 0x36
        /*013e*/ 	.short	(.L_7655 - .L_7654)
.L_7654:
        /*0140*/ 	.word	0x00000008
.L_7655:


//--------------------- .nv.info._ZN2at6native18elementwise_kernelILi128ELi4EZNS0_22gpu_kernel_impl_nocastIZZZNS0_16sqrt_kernel_cudaERNS_18TensorIteratorBaseEENKUlvE0_clEvENKUlvE1_clEvEUlN3c104HalfEE_EEvS4_RKT_EUliE_EEviT1_ --------------------------
	.section	.nv.info._ZN2at6native18elementwise_kernelILi128ELi4EZNS0_22gpu_kernel_impl_nocastIZZZNS0_16sqrt_kernel_cudaERNS_18TensorIteratorBaseEENKUlvE0_clEvENKUlvE1_clEvEUlN3c104HalfEE_EEvS4_RKT_EUliE_EEviT1_,"",@"SHT_CUDA_INFO"
	.sectionflags	@""
	.align	4


	//----- nvinfo : EIATTR_CUDA_API_VERSION
	.align		4
        /*0000*/ 	.byte	0x04, 0x37
        /*0002*/ 	.short	(.L_7657 - .L_7656)
.L_7656:
        /*0004*/ 	.word	0x00000082


	//----- nvinfo : EIATTR_KPARAM_INFO
	.align		4
.L_7657:
        /*0008*/ 	.byte	0x04, 0x17
        /*000a*/ 	.short	(.L_7659 - .L_7658)
.L_7658:
        /*000c*/ 	.word	0x00000000
        /*0010*/ 	.short	0x0001
        /*0012*/ 	.short	0x0008
        /*0014*/ 	.byte	0x00, 0xf0, 0x61, 0x08


	//----- nvinfo : EIATTR_KPARAM_INFO
	.align		4
.L_7659:
        /*0018*/ 	.byte	0x04, 0x17
        /*001a*/ 	.short	(.L_7661 - .L_7660)
.L_7660:
        /*001c*/ 	.word	0x00000000
        /*0020*/ 	.short	0x0000
        /*0022*/ 	.short	0x0000
        /*0024*/ 	.byte	0x00, 0xf0, 0x11, 0x00


	//----- nvinfo : EIATTR_SPARSE_MMA_MASK
	.align		4
.L_7661:
        /*0028*/ 	.byte	0x03, 0x50
        /*002a*/ 	.short	0x0000


	//----- nvinfo : EIATTR_MAXREG_COUNT
	.align		4
        /*002c*/ 	.byte	0x03, 0x1b
        /*002e*/ 	.short	0x0080


	//----- nvinfo : EIATTR_MERCURY_ISA_VERSION
	.align		4
        /*0030*/ 	.byte	0x03, 0x5f
        /*0032*/ 	.short	0x0101


	//----- nvinfo : EIATTR_VRC_CTA_INIT_COUNT
	.align		4
        /*0034*/ 	.byte	0x02, 0x4a
	.zero		1
	.zero		1


	//----- nvinfo : EIATTR_EXIT_INSTR_OFFSETS
	.align		4
        /*0038*/ 	.byte	0x04, 0x1c
        /*003a*/ 	.short	(.L_7663 - .L_7662)


	//   ....[0]....
.L_7662:
        /*003c*/ 	.word	0x00000300


	//   ....[1]....
        /*0040*/ 	.word	0x00000380


	//   ....[2]....
        /*0044*/ 	.word	0x00003ea0


	//   ....[3]....
        /*0048*/ 	.word	0x000051f0


	//----- nvinfo : EIATTR_MAX_THREADS
	.align		4
.L_7663:
        /*004c*/ 	.byte	0x04, 0x05
        /*004e*/ 	.short	(.L_7665 - .L_7664)
.L_7664:
        /*0050*/ 	.word	0x00000080
        /*0054*/ 	.word	0x00000001
        /*0058*/ 	.word	0x00000001


	//----- nvinfo : EIATTR_CRS_STACK_SIZE
	.align		4
.L_7665:
        /*005c*/ 	.byte	0x04, 0x1e
        /*005e*/ 	.short	(.L_7667 - .L_7666)
.L_7666:
        /*0060*/ 	.word	0x00000000


	//----- nvinfo : EIATTR_CBANK_PARAM_SIZE
	.align		4
.L_7667:
        /*0064*/ 	.byte	0x03, 0x19
        /*0066*/ 	.short	0x0220


	//----- nvinfo : EIATTR_PARAM_CBANK
	.align		4
        /*0068*/ 	.byte	0x04, 0x0a
        /*006a*/ 	.short	(.L_7669 - .L_7668)
	.align		4
.L_7668:
        /*006c*/ 	.word	index@(.nv.constant0._ZN2at6native18elementwise_kernelILi128ELi4EZNS0_22gpu_kernel_impl_nocastIZZZNS0_16sqrt_kernel_cudaERNS_18TensorIteratorBaseEENKUlvE0_clEvENKUlvE1_clEvEUlN3c104HalfEE_EEvS4_RKT_EUliE_EEviT1_)
        /*0070*/ 	.short	0x0380
        /*0072*/ 	.short	0x0220


	//----- nvinfo : EIATTR_SW_WAR
	.align		4
.L_7669:
        /*0074*/ 	.byte	0x04, 0x36
        /*0076*/ 	.short	(.L_7671 - .L_7670)
.L_7670:
        /*0078*/ 	.word	0x00000008
.L_7671:


//--------------------- .nv.info._ZN2at6native27unrolled_elementwise_kernelIZZZNS0_16sqrt_kernel_cudaERNS_18TensorIteratorBaseEENKUlvE0_clEvENKUlvE1_clEvEUlN3c104HalfEE_St5arrayIPcLm2EELi4E23TrivialOffsetCalculatorILi1EjESD_NS0_6memory15LoadWithoutCastENSE_16StoreWithoutCastEEEviT_T0_T2_T3_T4_T5_ --------------------------
	.section	.nv.info._ZN2at6native27unrolled_elementwise_kernelIZZZNS0_16sqrt_kernel_cudaERNS_18TensorIteratorBaseEENKUlvE0_clEvENKUlvE1_clEvEUlN3c104HalfEE_St5arrayIPcLm2EELi4E23TrivialOffsetCalculatorILi1EjESD_NS0_6memory15LoadWithoutCastENSE_16StoreWithoutCastEEEviT_T0_T2_T3_T4_T5_,"",@"SHT_CUDA_INFO"
	.sectionflags	@""
	.align	4


	//----- nvinfo : EIATTR_CUDA_API_VERSION
	.align		4
        /*0000*/ 	.byte	0x04, 0x37
        /*0002*/ 	.short	(.L_7673 - .L_7672)
.L_7672:
        /*0004*/ 	.word	0x00000082


	//----- nvinfo : EIATTR_KPARAM_INFO
	.align		4
.L_7673:
        /*0008*/ 	.byte	0x04, 0x17
        /*000a*/ 	.short	(.L_7675 - .L_7674)
.L_7674:
        /*000c*/ 	.word	0x00000000
        /*0010*/ 	.short	0x0006
        /*0012*/ 	.short	0x001b
        /*0014*/ 	.byte	0x00, 0xf0, 0x05, 0x00


	//----- nvinfo : EIATTR_KPARAM_INFO
	.align		4
.L_7675:
        /*0018*/ 	.byte	0x04, 0x17
        /*001a*/ 	.short	(.L_7677 - .L_7676)
.L_7676:
        /*001c*/ 	.word	0x00000000
        /*0020*/ 	.short	0x0005
        /*0022*/ 	.short	0x001a
        /*0024*/ 	.byte	0x00, 0xf0, 0x05, 0x00


	//----- nvinfo : EIATTR_KPARAM_INFO
	.align		4
.L_7677:
        /*0028*/ 	.byte	0x04, 0x17
        /*002a*/ 	.short	(.L_7679 - .L_7678)
.L_7678:
        /*002c*/ 	.word	0x00000000
        /*0030*/ 	.short	0x0004
        /*0032*/ 	.short	0x0019
        /*0034*/ 	.byte	0x00, 0xf0, 0x05, 0x00


	//----- nvinfo : EIATTR_KPARAM_INFO
	.align		4
.L_7679:
        /*0038*/ 	.byte	0x04, 0x17
        /*003a*/ 	.short	(.L_7681 - .L_7680)
.L_7680:
        /*003c*/ 	.word	0x00000000
        /*0040*/ 	.short	0x0003
        /*0042*/ 	.short	0x0018
        /*0044*/ 	.byte	0x00, 0xf0, 0x05, 0x00


	//----- nvinfo : EIATTR_KPARAM_INFO
	.align		4
.L_7681:
        /*0048*/ 	.byte	0x04, 0x17
        /*004a*/ 	.short	(.L_7683 - .L_7682)
.L_7682:
        /*004c*/ 	.word	0x00000000
        /*0050*/ 	.short	0x0002
        /*0052*/ 	.short	0x0008
        /*0054*/ 	.byte	0x00, 0xf0, 0x41, 0x00


	//----- nvinfo : EIATTR_KPARAM_INFO
	.align		4
.L_7683:
        /*0058*/ 	.byte	0x04, 0x17
        /*005a*/ 	.short	(.L_7685 - .L_7684)
.L_7684:
        /*005c*/ 	.word	0x00000000
        /*0060*/ 	.short	0x0001
        /*0062*/ 	.short	0x0004
        /*0064*/ 	.byte	0x00, 0xf0, 0x05, 0x00


	//----- nvinfo : EIATTR_KPARAM_INFO
	.align		4
.L_7685:
        /*0068*/ 	.byte	0x04, 0x17
        /*006a*/ 	.short	(.L_7687 - .L_7686)
.L_7686:
        /*006c*/ 	.word	0x00000000
        /*0070*/ 	.short	0x0000
        /*0072*/ 	.short	0x0000
        /*0074*/ 	.byte	0x00, 0xf0, 0x11, 0x00


	//----- nvinfo : EIATTR_SPARSE_MMA_MASK
	.align		4
.L_7687:
        /*0078*/ 	.byte	0x03, 0x50
        /*007a*/ 	.short	0x0000


	//----- nvinfo : EIATTR_MAXREG_COUNT
	.align		4
        /*007c*/ 	.byte	0x03, 0x1b
        /*007e*/ 	.short	0x00ff


	//----- nvinfo : EIATTR_MERCURY_ISA_VERSION
	.align		4
        /*0080*/ 	.byte	0x03, 0x5f
        /*0082*/ 	.short	0x0101


	//----- nvinfo : EIATTR_VRC_CTA_INIT_COUNT
	.align		4
        /*0084*/ 	.byte	0x02, 0x4a
	.zero		1
	.zero		1


	//----- nvinfo : EIATTR_EXIT_INSTR_OFFSETS
	.align		4
        /*0088*/ 	.byte	0x04, 0x1c
        /*008a*/ 	.short	(.L_7689 - .L_7688)


	//   ....[0]....
.L_7688:
        /*008c*/ 	.word	0x00000480


	//   ....[1]....
        /*0090*/ 	.word	0x000004f0


	//----- nvinfo : EIATTR_MAX_THREADS
	.align		4
.L_7689:
        /*0094*/ 	.byte	0x04, 0x05
        /*0096*/ 	.short	(.L_7691 - .L_7690)
.L_7690:
        /*0098*/ 	.word	0x00000080
        /*009c*/ 	.word	0x00000001
        /*00a0*/ 	.word	0x00000001


	//----- nvinfo : EIATTR_CRS_STACK_SIZE
	.align		4
.L_7691:
        /*00a4*/ 	.byte	0x04, 0x1e
        /*00a6*/ 	.short	(.L_7693 - .L_7692)
.L_7692:
        /*00a8*/ 	.word	0x00000000


	//----- nvinfo : EIATTR_CBANK_PARAM_SIZE
	.align		4
.L_7693:
        /*00ac*/ 	.byte	0x03, 0x19
        /*00ae*/ 	.short	0x001c


	//----- nvinfo : EIATTR_PARAM_CBANK
	.align		4
        /*00b0*/ 	.byte	0x04, 0x0a
        /*00b2*/ 	.short	(.L_7695 - .L_7694)
	.align		4
.L_7694:
        /*00b4*/ 	.word	index@(.nv.constant0._ZN2at6native27unrolled_elementwise_kernelIZZZNS0_16sqrt_kernel_cudaERNS_18TensorIteratorBaseEENKUlvE0_clEvENKUlvE1_clEvEUlN3c104HalfEE_St5arrayIPcLm2EELi4E23TrivialOffsetCalculatorILi1EjESD_NS0_6memory15LoadWithoutCastENSE_16StoreWithoutCastEEEviT_T0_T2_T3_T4_T5_)
        /*00b8*/ 	.short	0x0380
        /*00ba*/ 	.short	0x001c


	//----- nvinfo : EIATTR_SW_WAR
	.align		4
.L_7695:
        /*00bc*/ 	.byte	0x04, 0x36
        /*00be*/ 	.short	(.L_7697 - .L_7696)
.L_7696:
        /*00c0*/ 	.word	0x00000008
.L_7697:


//--------------------- .nv.info._ZN2at6native29vectorized_elementwise_kernelILi2EZZZNS0_16sqrt_kernel_cudaERNS_18TensorIteratorBaseEENKUlvE0_clEvENKUlvE1_clEvEUlN3c104HalfEE_St5arrayIPcLm2EEEEviT0_T1_ --------------------------
	.section	.nv.info._ZN2at6native29vectorized_elementwise_kernelILi2EZZZNS0_16sqrt_kernel_cudaERNS_18TensorIteratorBaseEENKUlvE0_clEvENKUlvE1_clEvEUlN3c104HalfEE_St5arrayIPcLm2EEEEviT0_T1_,"",@"SHT_CUDA_INFO"
	.sectionflags	@""
	.align	4


	//----- nvinfo : EIATTR_CUDA_API_VERSION
	.align		4
        /*0000*/ 	.byte	0x04, 0x37
        /*0002*/ 	.short	(.L_7699 - .L_7698)
.L_7698:
        /*0004*/ 	.word	0x00000082


	//----- nvinfo : EIATTR_KPARAM_INFO
	.align		4
.L_7699:
        /*0008*/ 	.byte	0x04, 0x17
        /*000a*/ 	.short	(.L_7701 - .L_7700)
.L_7700:
        /*000c*/ 	.word	0x00000000
        /*0010*/ 	.short	0x0002
        /*0012*/ 	.short	0x0008
        /*0014*/ 	.byte	0x00, 0xf0, 0x41, 0x00


	//----- nvinfo : EIATTR_KPARAM_INFO
	.align		4
.L_7701:
        /*0018*/ 	.byte	0x04, 0x17
        /*001a*/ 	.short	(.L_7703 - .L_7702)
.L_7702:
        /*001c*/ 	.word	0x00000000
        /*0020*/ 	.short	0x0001
        /*0022*/ 	.short	0x0004
        /*0024*/ 	.byte	0x00, 0xf0, 0x05, 0x00


	//----- nvinfo : EIATTR_KPARAM_INFO
	.align		4
.L_7703:
        /*0028*/ 	.byte	0x04, 0x17
        /*002a*/ 	.short	(.L_7705 - .L_7704)
.L_7704:
        /*002c*/ 	.word	0x00000000
        /*0030*/ 	.short	0x0000
        /*0032*/ 	.short	0x0000
        /*0034*/ 	.byte	0x00, 0xf0, 0x11, 0x00


	//----- nvinfo : EIATTR_SPARSE_MMA_MASK
	.align		4
.L_7705:
        /*0038*/ 	.byte	0x03, 0x50
        /*003a*/ 	.short	0x0000


	//----- nvinfo : EIATTR_MAXREG_COUNT
	.align		4
        /*003c*/ 	.byte	0x03, 0x1b
        /*003e*/ 	.short	0x00ff


	//----- nvinfo : EIATTR_MERCURY_ISA_VERSION
	.align		4
        /*0040*/ 	.byte	0x03, 0x5f
        /*0042*/ 	.short	0x0101


	//----- nvinfo : EIATTR_VRC_CTA_INIT_COUNT
	.align		4
        /*0044*/ 	.byte	0x02, 0x4a
	.zero		1
	.zero		1


	//----- nvinfo : EIATTR_EXIT_INSTR_OFFSETS
	.align		4
        /*0048*/ 	.byte	0x04, 0x1c
        /*004a*/ 	.short	(.L_7707 - .L_7706)


	//   ....[0]....
.L_7706:
        /*004c*/ 	.word	0x000009d0


	//   ....[1]....
        /*0050*/ 	.word	0x00000a20


	//   ....[2]....
        /*0054*/ 	.word	0x00000c60


	//----- nvinfo : EIATTR_MAX_THREADS
	.align		4
.L_7707:
        /*0058*/ 	.byte	0x04, 0x05
        /*005a*/ 	.short	(.L_7709 - .L_7708)
.L_7708:
        /*005c*/ 	.word	0x00000080
        /*0060*/ 	.word	0x00000001
        /*0064*/ 	.word	0x00000001


	//----- nvinfo : EIATTR_CRS_STACK_SIZE
	.align		4
.L_7709:
        /*0068*/ 	.byte	0x04, 0x1e
        /*006a*/ 	.short	(.L_7711 - .L_7710)
.L_7710:
        /*006c*/ 	.word	0x00000000


	//----- nvinfo : EIATTR_CBANK_PARAM_SIZE
	.align		4
.L_7711:
        /*0070*/ 	.byte	0x03, 0x19
        /*0072*/ 	.short	0x0018


	//----- nvinfo : EIATTR_PARAM_CBANK
	.align		4
        /*0074*/ 	.byte	0x04, 0x0a
        /*0076*/ 	.short	(.L_7713 - .L_7712)
	.align		4
.L_7712:
        /*0078*/ 	.word	index@(.nv.constant0._ZN2at6native29vectorized_elementwise_kernelILi2EZZZNS0_16sqrt_kernel_cudaERNS_18TensorIteratorBaseEENKUlvE0_clEvENKUlvE1_clEvEUlN3c104HalfEE_St5arrayIPcLm2EEEEviT0_T1_)
        /*007c*/ 	.short	0x0380
        /*007e*/ 	.short	0x0018


	//----- nvinfo : EIATTR_SW_WAR
	.align		4
.L_7713:
        /*0080*/ 	.byte	0x04, 0x36
        /*0082*/ 	.short	(.L_7715 - .L_7714)
.L_7714:
        /*0084*/ 	.word	0x00000008
.L_7715:


//--------------------- .nv.info._ZN2at6native29vectorized_elementwise_kernelILi4EZZZNS0_16sqrt_kernel_cudaERNS_18TensorIteratorBaseEENKUlvE0_clEvENKUlvE1_clEvEUlN3c104HalfEE_St5arrayIPcLm2EEEEviT0_T1_ --------------------------
	.section	.nv.info._ZN2at6native29vectorized_elementwise_kernelILi4EZZZNS0_16sqrt_kernel_cudaERNS_18TensorIteratorBaseEENKUlvE0_clEvENKUlvE1_clEvEUlN3c104HalfEE_St5arrayIPcLm2EEEEviT0_T1_,"",@"SHT_CUDA_INFO"
	.sectionflags	@""
	.align	4


	//----- nvinfo : EIATTR_CUDA_API_VERSION
	.align		4
        /*0000*/ 	.byte	0x04, 0x37
        /*0002*/ 	.short	(.L_7717 - .L_7716)
.L_7716:
        /*0004*/ 	.word	0x00000082


	//----- nvinfo : EIATTR_KPARAM_INFO
	.align		4
.L_7717:
        /*0008*/ 	.byte	0x04, 0x17
        /*000a*/ 	.short	(.L_7719 - .L_7718)
.L_7718:
        /*000c*/ 	.word	0x00000000
        /*0010*/ 	.short	0x0002
        /*0012*/ 	.short	0x0008
        /*0014*/ 	.byte	0x00, 0xf0, 0x41, 0x00


	//----- nvinfo : EIATTR_KPARAM_INFO
	.align		4
.L_7719:
        /*0018*/ 	.byte	0x04, 0x17
        /*001a*/ 	.short	(.L_7721 - .L_7720)
.L_7720:
        /*001c*/ 	.word	0x00000000
        /*0020*/ 	.short	0x0001
        /*0022*/ 	.short	0x0004
        /*0024*/ 	.byte	0x00, 0xf0, 0x05, 0x00


	//----- nvinfo : EIATTR_KPARAM_INFO
	.align		4
.L_7721:
        /*0028*/ 	.byte	0x04, 0x17
        /*002a*/ 	.short	(.L_7723 - .L_7722)
.L_7722:
        /*002c*/ 	.word	0x00000000
        /*0030*/ 	.short	0x0000
        /*0032*/ 	.short	0x0000
        /*0034*/ 	.byte	0x00, 0xf0, 0x11, 0x00


	//----- nvinfo : EIATTR_SPARSE_MMA_MASK
	.align		4
.L_7723:
        /*0038*/ 	.byte	0x03, 0x50
        /*003a*/ 	.short	0x0000


	//----- nvinfo : EIATTR_MAXREG_COUNT
	.align		4
        /*003c*/ 	.byte	0x03, 0x1b
        /*003e*/ 	.short	0x00ff


	//----- nvinfo : EIATTR_MERCURY_ISA_VERSION
	.align		4
        /*0040*/ 	.byte	0x03, 0x5f
        /*0042*/ 	.short	0x0101


	//----- nvinfo : EIATTR_VRC_CTA_INIT_COUNT
	.align		4
        /*0044*/ 	.byte	0x02, 0x4a
	.zero		1
	.zero		1


	//----- nvinfo : EIATTR_EXIT_INSTR_OFFSETS
	.align		4
        /*0048*/ 	.byte	0x04, 0x1c
        /*004a*/ 	.short	(.L_7725 - .L_7724)


	//   ....[0]....
.L_7724:
        /*004c*/ 	.word	0x000009d0


	//   ....[1]....
        /*0050*/ 	.word	0x00000a20


	//   ....[2]....
        /*0054*/ 	.word	0x00000c20


	//----- nvinfo : EIATTR_MAX_THREADS
	.align		4
.L_7725:
        /*0058*/ 	.byte	0x04, 0x05
        /*005a*/ 	.short	(.L_7727 - .L_7726)
.L_7726:
        /*005c*/ 	.word	0x00000080
        /*0060*/ 	.word	0x00000001
        /*0064*/ 	.word	0x00000001


	//----- nvinfo : EIATTR_CRS_STACK_SIZE
	.align		4
.L_7727:
        /*0068*/ 	.byte	0x04, 0x1e
        /*006a*/ 	.short	(.L_7729 - .L_7728)
.L_7728:
        /*006c*/ 	.word	0x00000000


	//----- nvinfo : EIATTR_CBANK_PARAM_SIZE
	.align		4
.L_7729:
        /*0070*/ 	.byte	0x03, 0x19
        /*0072*/ 	.short	0x0018


	//----- nvinfo : EIATTR_PARAM_CBANK
	.align		4
        /*0074*/ 	.byte	0x04, 0x0a
        /*0076*/ 	.short	(.L_7731 - .L_7730)
	.align		4
.L_7730:
        /*0078*/ 	.word	index@(.nv.constant0._ZN2at6native29vectorized_elementwise_kernelILi4EZZZNS0_16sqrt_kernel_cudaERNS_18TensorIteratorBaseEENKUlvE0_clEvENKUlvE1_clEvEUlN3c104HalfEE_St5arrayIPcLm2EEEEviT0_T1_)
        /*007c*/ 	.short	0x0380
        /*007e*/ 	.short	0x0018


	//----- nvinfo : EIATTR_SW_WAR
	.align		4
.L_7731:
        /*0080*/ 	.byte	0x04, 0x36
        /*0082*/ 	.short	(.L_7733 - .L_7732)
.L_7732:
        /*0084*/ 	.word	0x00000008
.L_7733:


//--------------------- .nv.info._ZN2at6native29vectorized_elementwise_kernelILi8EZZZNS0_16sqrt_kernel_cudaERNS_18TensorIteratorBaseEENKUlvE0_clEvENKUlvE1_clEvEUlN3c104HalfEE_St5arrayIPcLm2EEEEviT0_T1_ --------------------------
	.section	.nv.info._ZN2at6native29vectorized_elementwise_kernelILi8EZZZNS0_16sqrt_kernel_cudaERNS_18TensorIteratorBaseEENKUlvE0_clEvENKUlvE1_clEvEUlN3c104HalfEE_St5arrayIPcLm2EEEEviT0_T1_,"",@"SHT_CUDA_INFO"
	.sectionflags	@""
	.align	4


	//----- nvinfo : EIATTR_CUDA_API_VERSION
	.align		4
        /*0000*/ 	.byte	0x04, 0x37
        /*0002*/ 	.short	(.L_7735 - .L_7734)
.L_7734:
        /*0004*/ 	.word	0x00000082


	//----- nvinfo : EIATTR_KPARAM_INFO
	.align		4
.L_7735:
        /*0008*/ 	.byte	0x04, 0x17
        /*000a*/ 	.short	(.L_7737 - .L_7736)
.L_7736:
        /*000c*/ 	.word	0x00000000
        /*0010*/ 	.short	0x0002
        /*0012*/ 	.short	0x0008
        /*0014*/ 	.byte	0x00, 0xf0, 0x41, 0x00


	//----- nvinfo : EIATTR_KPARAM_INFO
	.align		4
.L_7737:
        /*0018*/ 	.byte	0x04, 0x17
        /*001a*/ 	.short	(.L_7739 - .L_7738)
.L_7738:
        /*001c*/ 	.word	0x00000000
        /*0020*/ 	.short	0x0001
        /*0022*/ 	.short	0x0004
        /*0024*/ 	.byte	0x00, 0xf0, 0x05, 0x00


	//----- nvinfo : EIATTR_KPARAM_INFO
	.align		4
.L_7739:
        /*0028*/ 	.byte	0x04, 0x17
        /*002a*/ 	.short	(.L_7741 - .L_7740)
.L_7740:
        /*002c*/ 	.word	0x00000000
        /*0030*/ 	.short	0x0000
        /*0032*/ 	.short	0x0000
        /*0034*/ 	.byte	0x00, 0xf0, 0x11, 0x00


	//----- nvinfo : EIATTR_SPARSE_MMA_MASK
	.align		4
.L_7741:
        /*0038*/ 	.byte	0x03, 0x50
        /*003a*/ 	.short	0x0000


	//----- nvinfo : EIATTR_MAXREG_COUNT
	.align		4
        /*003c*/ 	.byte	0x03, 0x1b
        /*003e*/ 	.short	0x00ff


	//----- nvinfo : EIATTR_MERCURY_ISA_VERSION
	.align		4
        /*0040*/ 	.byte	0x03, 0x5f
        /*0042*/ 	.short	0x0101


	//----- nvinfo : EIATTR_VRC_CTA_INIT_COUNT
	.align		4
        /*0044*/ 	.byte	0x02, 0x4a
	.zero		1
	.zero		1


	//----- nvinfo : EIATTR_EXIT_INSTR_OFFSETS
	.align		4
        /*0048*/ 	.byte	0x04, 0x1c
        /*004a*/ 	.short	(.L_7743 - .L_7742)


	//   ....[0]....
.L_7742:
        /*004c*/ 	.word	0x00000010


	//----- nvinfo : EIATTR_MAX_THREADS
	.align		4
.L_7743:
        /*0050*/ 	.byte	0x04, 0x05
        /*0052*/ 	.short	(.L_7745 - .L_7744)
.L_7744:
        /*0054*/ 	.word	0x00000080
        /*0058*/ 	.word	0x00000001
        /*005c*/ 	.word	0x00000001


	//----- nvinfo : EIATTR_CBANK_PARAM_SIZE
	.align		4
.L_7745:
        /*0060*/ 	.byte	0x03, 0x19
        /*0062*/ 	.short	0x0018


	//----- nvinfo : EIATTR_PARAM_CBANK
	.align		4
        /*0064*/ 	.byte	0x04, 0x0a
        /*0066*/ 	.short	(.L_7747 - .L_7746)
	.align		4
.L_7746:
        /*0068*/ 	.word	index@(.nv.constant0._ZN2at6native29vectorized_elementwise_kernelILi8EZZZNS0_16sqrt_kernel_cudaERNS_18TensorIteratorBaseEENKUlvE0_clEvENKUlvE1_clEvEUlN3c104HalfEE_St5arrayIPcLm2EEEEviT0_T1_)
        /*006c*/ 	.short	0x0380
        /*006e*/ 	.short	0x0018


	//----- nvinfo : EIATTR_SW_WAR
	.align		4
.L_7747:
        /*0070*/ 	.byte	0x04, 0x36
        /*0072*/ 	.short	(.L_7749 - .L_7748)
.L_7748:
        /*0074*/ 	.word	0x00000008
.L_7749:


//--------------------- .nv.info._ZN2at6native18elementwise_kernelILi128ELi4EZNS0_15gpu_kernel_implIZZZNS0_16sqrt_kernel_cudaERNS_18TensorIteratorBaseEENKUlvE0_clEvENKUlvE0_clEvEUlfE_EEvS4_RKT_EUliE_EEviT1_ --------------------------
	.section	.nv.info._ZN2at6native18elementwise_kernelILi128ELi4EZNS0_15gpu_kernel_implIZZZNS0_16sqrt_kernel_cudaERNS_18TensorIteratorBaseEENKUlvE0_clEvENKUlvE0_clEvEUlfE_EEvS4_RKT_EUliE_EEviT1_,"",@"SHT_CUDA_INFO"
	.sectionflags	@""
	.align	4


	//----- nvinfo : EIATTR_CUDA_API_VERSION
	.align		4
        /*0000*/ 	.byte	0x04, 0x37
        /*0002*/ 	.short	(.L_7751 - .L_7750)
.L_7750:
        /*0004*/ 	.word	0x00000082


	//----- nvinfo : EIATTR_KPARAM_INFO
	.align		4
.L_7751:
        /*0008*/ 	.byte	0x04, 0x17
        /*000a*/ 	.short	(.L_7753 - .L_7752)
.L_7752:
        /*000c*/ 	.word	0x00000000
        /*0010*/ 	.short	0x0001
        /*0012*/ 	.short	0x0008
        /*0014*/ 	.byte	0x00, 0xf0, 0x61, 0x08


	//----- nvinfo : EIATTR_KPARAM_INFO
	.align		4
.L_7753:
        /*0018*/ 	.byte	0x04, 0x17
        /*001a*/ 	.short	(.L_7755 - .L_7754)
.L_7754:
        /*001c*/ 	.word	0x00000000
        /*0020*/ 	.short	0x0000
        /*0022*/ 	.short	0x0000
        /*0024*/ 	.byte	0x00, 0xf0, 0x11, 0x00


	//----- nvinfo : EIATTR_SPARSE_MMA_MASK
	.align		4
.L_7755:
        /*0028*/ 	.byte	0x03, 0x50
        /*002a*/ 	.short	0x0000


	//----- nvinfo : EIATTR_MAXREG_COUNT
	.align		4
        /*002c*/ 	.byte	0x03, 0x1b
        /*002e*/ 	.short	0x0080


	//----- nvinfo : EIATTR_EXTERNS
	.align		4
        /*0030*/ 	.byte	0x04, 0x0f
        /*0032*/ 	.short	(.L_7757 - .L_7756)


	//   ....[0]....
	.align		4
.L_7756:
        /*0034*/ 	.word	index@(__assertfail)


	//----- nvinfo : EIATTR_MERCURY_ISA_VERSION
	.align		4
.L_7757:
        /*0038*/ 	.byte	0x03, 0x5f
        /*003a*/ 	.short	0x0101


	//----- nvinfo : EIATTR_VRC_CTA_INIT_COUNT
	.align		4
        /*003c*/ 	.byte	0x02, 0x4a
	.zero		1
	.zero		1


	//----- nvinfo : EIATTR_SYSCALL_OFFSETS
	.align		4
        /*0040*/ 	.byte	0x04, 0x46
        /*0042*/ 	.short	(.L_7759 - .L_7758)


	//   ....[0]....
.L_7758:
        /*0044*/ 	.word	0x00002150


	//   ....[1]....
        /*0048*/ 	.word	0x00002f10


	//   ....[2]....
        /*004c*/ 	.word	0x000051a0


	//   ....[3]....
        /*0050*/ 	.word	0x00005dc0


	//   ....[4]....
        /*0054*/ 	.word	0x00008160


	//   ....[5]....
        /*0058*/ 	.word	0x00008d80


	//   ....[6]....
        /*005c*/ 	.word	0x0000b130


	//   ....[7]....
        /*0060*/ 	.word	0x0000bd20


	//----- nvinfo : EIATTR_EXIT_INSTR_OFFSETS
	.align		4
.L_7759:
        /*0064*/ 	.byte	0x04, 0x1c
        /*0066*/ 	.short	(.L_7761 - .L_7760)


	//   ....[0]....
.L_7760:
        /*0068*/ 	.word	0x00009030


	//   ....[1]....
        /*006c*/ 	.word	0x0000b2a0


	//   ....[2]....
        /*0070*/ 	.word	0x0000b2e0


	//   ....[3]....
        /*0074*/ 	.word	0x0000b370


	//   ....[4]....
        /*0078*/ 	.word	0x0000b3a0


	//   ....[5]....
        /*007c*/ 	.word	0x0000b3d0


	//   ....[6]....
        /*0080*/ 	.word	0x0000b450


	//   ....[7]....
        /*0084*/ 	.word	0x0000b480


	//   ....[8]....
        /*0088*/ 	.word	0x0000b510


	//   ....[9]....
        /*008c*/ 	.word	0x0000b550


	//   ....[10]....
        /*0090*/ 	.word	0x0000b590


	//   ....[11]....
        /*0094*/ 	.word	0x0000b660


	//   ....[12]....
        /*0098*/ 	.word	0x0000b7c0


	//   ....[13]....
        /*009c*/ 	.word	0x0000b920


	//   ....[14]....
        /*00a0*/ 	.word	0x0000ba70


	//   ....[15]....
        /*00a4*/ 	.word	0x0000baa0


	//   ....[16]....
        /*00a8*/ 	.word	0x0000bad0


	//   ....[17]....
        /*00ac*/ 	.word	0x0000bb70


	//   ....[18]....
        /*00b0*/ 	.word	0x0000bbc0


	//   ....[19]....
        /*00b4*/ 	.word	0x0000bd30


	//   ....[20]....
        /*00b8*/ 	.word	0x0000be30


	//   ....[21]....
        /*00bc*/ 	.word	0x0000bf60


	//   ....[22]....
        /*00c0*/ 	.word	0x0000bf90


	//----- nvinfo : EIATTR_MAX_THREADS
	.align		4
.L_7761:
        /*00c4*/ 	.byte	0x04, 0x05
        /*00c6*/ 	.short	(.L_7763 - .L_7762)
.L_7762:
        /*00c8*/ 	.word	0x00000080
        /*00cc*/ 	.word	0x00000001
        /*00d0*/ 	.word	0x00000001


	//----- nvinfo : EIATTR_CRS_STACK_SIZE
	.align		4
.L_7763:
        /*00d4*/ 	.byte	0x04, 0x1e
        /*00d6*/ 	.short	(.L_7765 - .L_7764)
.L_7764:
        /*00d8*/ 	.word	0x00000000


	//----- nvinfo : EIATTR_CBANK_PARAM_SIZE
	.align		4
.L_7765:
        /*00dc*/ 	.byte	0x03, 0x19
        /*00de*/ 	.short	0x0220


	//----- nvinfo : EIATTR_PARAM_CBANK
	.align		4
        /*00e0*/ 	.byte	0x04, 0x0a
        /*00e2*/ 	.short	(.L_7767 - .L_7766)
	.align		4
.L_7766:
        /*00e4*/ 	.word	index@(.nv.constant0._ZN2at6native18elementwise_kernelILi128ELi4EZNS0_15gpu_kernel_implIZZZNS0_16sqrt_kernel_cudaERNS_18TensorIteratorBaseEENKUlvE0_clEvENKUlvE0_clEvEUlfE_EEvS4_RKT_EUliE_EEviT1_)
        /*00e8*/ 	.short	0x0380
        /*00ea*/ 	.short	0x0220


	//----- nvinfo : EIATTR_SW_WAR
	.align		4
.L_7767:
        /*00ec*/ 	.byte	0x04, 0x36
        /*00ee*/ 	.short	(.L_7769 - .L_7768)
.L_7768:
        /*00f0*/ 	.word	0x00000008
.L_7769:


//--------------------- .nv.info._ZN2at6native27unrolled_elementwise_kernelIZZZNS0_16sqrt_kernel_cudaERNS_18TensorIteratorBaseEENKUlvE0_clEvENKUlvE0_clEvEUlfE_St5arrayIPcLm2EELi4E23TrivialOffsetCalculatorILi1EjESB_NS0_6memory12LoadWithCastILi1EEENSC_13StoreWithCastILi1EEEEEviT_T0_T2_T3_T4_T5_ --------------------------
	.section	.nv.info._ZN2at6native27unrolled_elementwise_kernelIZZZNS0_16sqrt_kernel_cudaERNS_18TensorIteratorBaseEENKUlvE0_clEvENKUlvE0_clEvEUlfE_St5arrayIPcLm2EELi4E23TrivialOffsetCalculatorILi1EjESB_NS0_6memory12LoadWithCastILi1EEENSC_13StoreWithCastILi1EEEEEviT_T0_T2_T3_T4_T5_,"",@"SHT_CUDA_INFO"
	.sectionflags	@""
	.align	4


	//----- nvinfo : EIATTR_CUDA_API_VERSION
	.align		4
        /*0000*/ 	.byte	0x04, 0x37
        /*0002*/ 	.short	(.L_7771 - .L_7770)
.L_7770:
        /*0004*/ 	.word	0x00000082


	//----- nvinfo : EIATTR_KPARAM_INFO
	.align		4
.L_7771:
        /*0008*/ 	.byte	0x04, 0x17
        /*000a*/ 	.short	(.L_7773 - .L_7772)
.L_7772:
        /*000c*/ 	.word	0x00000000
        /*0010*/ 	.short	0x0006
        /*0012*/ 	.short	0x0024
        /*0014*/ 	.byte	0x00, 0xf0, 0x21, 0x00


	//----- nvinfo : EIATTR_KPARAM_INFO
	.align		4
.L_7773:
        /*0018*/ 	.byte	0x04, 0x17
        /*001a*/ 	.short	(.L_7775 - .L_7774)
.L_7774:
        /*001c*/ 	.word	0x00000000
        /*0020*/ 	.short	0x0005
        /*0022*/ 	.short	0x001c
        /*0024*/ 	.byte	0x00, 0xf0, 0x21, 0x00


	//----- nvinfo : EIATTR_KPARAM_INFO
	.align		4
.L_7775:
        /*0028*/ 	.byte	0x04, 0x17
        /*002a*/ 	.short	(.L_7777 - .L_7776)
.L_7776:
        /*002c*/ 	.word	0x00000000
        /*0030*/ 	.short	0x0004
        /*0032*/ 	.short	0x0019
        /*0034*/ 	.byte	0x00, 0xf0, 0x05, 0x00


	//----- nvinfo : EIATTR_KPARAM_INFO
	.align		4
.L_7777:
        /*0038*/ 	.byte	0x04, 0x17
        /*003a*/ 	.short	(.L_7779 - .L_7778)
.L_7778:
        /*003c*/ 	.word	0x00000000
        /*0040*/ 	.short	0x0003
        /*0042*/ 	.short	0x0018
        /*0044*/ 	.byte	0x00, 0xf0, 0x05, 0x00


	//----- nvinfo : EIATTR_KPARAM_INFO
	.align		4
.L_7779:
        /*0048*/ 	.byte	0x04, 0x17
        /*004a*/ 	.short	(.L_7781 - .L_7780)
.L_7780:
        /*004c*/ 	.word	0x00000000
        /*0050*/ 	.short	0x0002
        /*0052*/ 	.short	0x0008
        /*0054*/ 	.byte	0x00, 0xf0, 0x41, 0x00


	//----- nvinfo : EIATTR_KPARAM_INFO
	.align		4
.L_7781:
        /*0058*/ 	.byte	0x04, 0x17
        /*005a*/ 	.short	(.L_7783 - .L_7782)
.L_7782:
        /*005c*/ 	.word	0x00000000
        /*0060*/ 	.short	0x0001
        /*0062*/ 	.short	0x0004
        /*0064*/ 	.byte	0x00, 0xf0, 0x05, 0x00


	//----- nvinfo : EIATTR_KPARAM_INFO
	.align		4
.L_7783:
        /*0068*/ 	.byte	0x04, 0x17
        /*006a*/ 	.short	(.L_7785 - .L_7784)
.L_7784:
        /*006c*/ 	.word	0x00000000
        /*0070*/ 	.short	0x0000
        /*0072*/ 	.short	0x0000
        /*0074*/ 	.byte	0x00, 0xf0, 0x11, 0x00


	//----- nvinfo : EIATTR_SPARSE_MMA_MASK
	.align		4
.L_7785:
        /*0078*/ 	.byte	0x03, 0x50
        /*007a*/ 	.short	0x0000


	//----- nvinfo : EIATTR_MAXREG_COUNT
	.align		4
        /*007c*/ 	.byte	0x03, 0x1b
        /*007e*/ 	.short	0x00ff


	//----- nvinfo : EIATTR_EXTERNS
	.align		4
        /*0080*/ 	.byte	0x04, 0x0f
        /*0082*/ 	.short	(.L_7787 - .L_7786)


	//   ....[0]....
	.align		4
.L_7786:
        /*0084*/ 	.word	index@(__assertfail)


	//----- nvinfo : EIATTR_MERCURY_ISA_VERSION
	.align		4
.L_7787:
        /*0088*/ 	.byte	0x03, 0x5f
        /*008a*/ 	.short	0x0101


	//----- nvinfo : EIATTR_VRC_CTA_INIT_COUNT
	.align		4
        /*008c*/ 	.byte	0x02, 0x4a
	.zero		1
	.zero		1


	//----- nvinfo : EIATTR_SYSCALL_OFFSETS
	.align		4
        /*0090*/ 	.byte	0x04, 0x46
        /*0092*/ 	.short	(.L_7789 - .L_7788)


	//   ....[0]....
.L_7788:
        /*0094*/ 	.word	0x00000e50


	//   ....[1]....
        /*0098*/ 	.word	0x00001de0


	//   ....[2]....
        /*009c*/ 	.word	0x00002cf0


	//   ....[3]....
        /*00a0*/ 	.word	0x00003bc0


	//   ....[4]....
        /*00a4*/ 	.word	0x00004b20


	//   ....[5]....
        /*00a8*/ 	.word	0x000058c0


	//   ....[6]....
        /*00ac*/ 	.word	0x00006720


	//   ....[7]....
        /*00b0*/ 	.word	0x00007580


	//----- nvinfo : EIATTR_EXIT_INSTR_OFFSETS
	.align		4
.L_7789:
        /*00b4*/ 	.byte	0x04, 0x1c
        /*00b6*/ 	.short	(.L_7791 - .L_7790)


	//   ....[0]....
.L_7790:
        /*00b8*/ 	.word	0x000069c0


	//   ....[1]....
        /*00bc*/ 	.word	0x00006b00


	//   ....[2]....
        /*00c0*/ 	.word	0x00006b40


	//   ....[3]....
        /*00c4*/ 	.word	0x00006bd0


	//   ....[4]....
        /*00c8*/ 	.word	0x00006c00


	//   ....[5]....
        /*00cc*/ 	.word	0x00006c30


	//   ....[6]....
        /*00d0*/ 	.word	0x00006cb0


	//   ....[7]....
        /*00d4*/ 	.word	0x00006ce0


	//   ....[8]....
        /*00d8*/ 	.word	0x00006d70


	//   ....[9]....
        /*00dc*/ 	.word	0x00006db0


	//   ....[10]....
        /*00e0*/ 	.word	0x00006df0


	//   ....[11]....
        /*00e4*/ 	.word	0x00006ec0


	//   ....[12]....
        /*00e8*/ 	.word	0x00007020


	//   ....[13]....
        /*00ec*/ 	.word	0x00007180


	//   ....[14]....
        /*00f0*/ 	.word	0x000072d0


	//   ....[15]....
        /*00f4*/ 	.word	0x00007300


	//   ....[16]....
        /*00f8*/ 	.word	0x00007330


	//   ....[17]....
        /*00fc*/ 	.word	0x000073d0


	//   ....[18]....
        /*0100*/ 	.word	0x00007420


	//   ....[19]....
        /*0104*/ 	.word	0x00007590


	//   ....[20]....
        /*0108*/ 	.word	0x00007690


	//   ....[21]....
        /*010c*/ 	.word	0x000077c0


	//   ....[22]....
        /*0110*/ 	.word	0x000077f0


	//----- nvinfo : EIATTR_MAX_THREADS
	.align		4
.L_7791:
        /*0114*/ 	.byte	0x04, 0x05
        /*0116*/ 	.short	(.L_7793 - .L_7792)
.L_7792:
        /*0118*/ 	.word	0x00000080
        /*011c*/ 	.word	0x00000001
        /*0120*/ 	.word	0x00000001


	//----- nvinfo : EIATTR_CRS_STACK_SIZE
	.align		4
.L_7793:
        /*0124*/ 	.byte	0x04, 0x1e
        /*0126*/ 	.short	(.L_7795 - .L_7794)
.L_7794:
        /*0128*/ 	.word	0x00000000


	//----- nvinfo : EIATTR_CBANK_PARAM_SIZE
	.align		4
.L_7795:
        /*012c*/ 	.byte	0x03, 0x19
        /*012e*/ 	.short	0x002c


	//----- nvinfo : EIATTR_PARAM_CBANK
	.align		4
        /*0130*/ 	.byte	0x04, 0x0a
        /*0132*/ 	.short	(.L_7797 - .L_7796)
	.align		4
.L_7796:
        /*0134*/ 	.word	index@(.nv.constant0._ZN2at6native27unrolled_elementwise_kernelIZZZNS0_16sqrt_kernel_cudaERNS_18TensorIteratorBaseEENKUlvE0_clEvENKUlvE0_clEvEUlfE_St5arrayIPcLm2EELi4E23TrivialOffsetCalculatorILi1EjESB_NS0_6memory12LoadWithCastILi1EEENSC_13StoreWithCastILi1EEEEEviT_T0_T2_T3_T4_T5_)
        /*0138*/ 	.short	0x0380
        /*013a*/ 	.short	0x002c


	//----- nvinfo : EIATTR_SW_WAR
	.align		4
.L_7797:
        /*013c*/ 	.byte	0x04, 0x36
        /*013e*/ 	.short	(.L_7799 - .L_7798)
.L_7798:
        /*0140*/ 	.word	0x00000008
.L_7799:


//--------------------- .nv.info._ZN2at6native18elementwise_kernelILi128ELi2EZNS0_22gpu_kernel_impl_nocastIZZZNS0_16sqrt_kernel_cudaERNS_18TensorIteratorBaseEENKUlvE0_clEvENKUlvE0_clEvEUlfE_EEvS4_RKT_EUliE_EEviT1_ --------------------------
	.section	.nv.info._ZN2at6native18elementwise_kernelILi128ELi2EZNS0_22gpu_kernel_impl_nocastIZZZNS0_16sqrt_kernel_cudaERNS_18TensorIteratorBaseEENKUlvE0_clEvENKUlvE0_clEvEUlfE_EEvS4_RKT_EUliE_EEviT1_,"",@"SHT_CUDA_INFO"
	.sectionflags	@""
	.align	4


	//----- nvinfo : EIATTR_CUDA_API_VERSION
	.align		4
        /*0000*/ 	.byte	0x04, 0x37
        /*0002*/ 	.short	(.L_7801 - .L_7800)
.L_7800:
        /*0004*/ 	.word	0x00000082


	//----- nvinfo : EIATTR_KPARAM_INFO
	.align		4
.L_7801:
        /*0008*/ 	.byte	0x04, 0x17
        /*000a*/ 	.short	(.L_7803 - .L_7802)
.L_7802:
        /*000c*/ 	.word	0x00000000
        /*0010*/ 	.short	0x0001
        /*0012*/ 	.short	0x0008
        /*0014*/ 	.byte	0x00, 0xf0, 0x61, 0x08


	//----- nvinfo : EIATTR_KPARAM_INFO
	.align		4
.L_7803:
        /*0018*/ 	.byte	0x04, 0x17
        /*001a*/ 	.short	(.L_7805 - .L_7804)
.L_7804:
        /*001c*/ 	.word	0x00000000
        /*0020*/ 	.short	0x0000
        /*0022*/ 	.short	0x0000
        /*0024*/ 	.byte	0x00, 0xf0, 0x11, 0x00


	//----- nvinfo : EIATTR_SPARSE_MMA_MASK
	.align		4
.L_7805:
        /*0028*/ 	.byte	0x03, 0x50
        /*002a*/ 	.short	0x0000


	//----- nvinfo : EIATTR_MAXREG_COUNT
	.align		4
        /*002c*/ 	.byte	0x03, 0x1b
        /*002e*/ 	.short	0x0080


	//----- nvinfo : EIATTR_MERCURY_ISA_VERSION
	.align		4
        /*0030*/ 	.byte	0x03, 0x5f
        /*0032*/ 	.short	0x0101


	//----- nvinfo : EIATTR_VRC_CTA_INIT_COUNT
	.align		4
        /*0034*/ 	.byte	0x02, 0x4a
	.zero		1
	.zero		1


	//----- nvinfo : EIATTR_EXIT_INSTR_OFFSETS
	.align		4
        /*0038*/ 	.byte	0x04, 0x1c
        /*003a*/ 	.short	(.L_7807 - .L_7806)


	//   ....[0]....
.L_7806:
        /*003c*/ 	.word	0x00000150


	//   ....[1]....
        /*0040*/ 	.word	0x000001b0


	//   ....[2]....
        /*0044*/ 	.word	0x00001580


	//   ....[3]....
        /*0048*/ 	.word	0x000028b0


	//----- nvinfo : EIATTR_MAX_THREADS
	.align		4
.L_7807:
        /*004c*/ 	.byte	0x04, 0x05
        /*004e*/ 	.short	(.L_7809 - .L_7808)
.L_7808:
        /*0050*/ 	.word	0x00000080
        /*0054*/ 	.word	0x00000001
        /*0058*/ 	.word	0x00000001


	//----- nvinfo : EIATTR_CRS_STACK_SIZE
	.align		4
.L_7809:
        /*005c*/ 	.byte	0x04, 0x1e
        /*005e*/ 	.short	(.L_7811 - .L_7810)
.L_7810:
        /*0060*/ 	.word	0x00000000


	//----- nvinfo : EIATTR_CBANK_PARAM_SIZE
	.align		4
.L_7811:
        /*0064*/ 	.byte	0x03, 0x19
        /*0066*/ 	.short	0x0220


	//----- nvinfo : EIATTR_PARAM_CBANK
	.align		4
        /*0068*/ 	.byte	0x04, 0x0a
        /*006a*/ 	.short	(.L_7813 - .L_7812)
	.align		4
.L_7812:
        /*006c*/ 	.word	index@(.nv.constant0._ZN2at6native18elementwise_kernelILi128ELi2EZNS0_22gpu_kernel_impl_nocastIZZZNS0_16sqrt_kernel_cudaERNS_18TensorIteratorBaseEENKUlvE0_clEvENKUlvE0_clEvEUlfE_EEvS4_RKT_EUliE_EEviT1_)
        /*0070*/ 	.short	0x0380
        /*0072*/ 	.short	0x0220


	//----- nvinfo : EIATTR_SW_WAR
	.align		4
.L_7813:
        /*0074*/ 	.byte	0x04, 0x36
        /*0076*/ 	.short	(.L_7815 - .L_7814)
.L_7814:
        /*0078*/ 	.word	0x00000008
.L_7815:


//--------------------- .nv.info._ZN2at6native27unrolled_elementwise_kernelIZZZNS0_16sqrt_kernel_cudaERNS_18TensorIteratorBaseEENKUlvE0_clEvENKUlvE0_clEvEUlfE_St5arrayIPcLm2EELi4E23TrivialOffsetCalculatorILi1EjESB_NS0_6memory15LoadWithoutCastENSC_16StoreWithoutCastEEEviT_T0_T2_T3_T4_T5_ --------------------------
	.section	.nv.info._ZN2at6native27unrolled_elementwise_kernelIZZZNS0_16sqrt_kernel_cudaERNS_18TensorIteratorBaseEENKUlvE0_clEvENKUlvE0_clEvEUlfE_St5arrayIPcLm2EELi4E23TrivialOffsetCalculatorILi1EjESB_NS0_6memory15LoadWithoutCastENSC_16StoreWithoutCastEEEviT_T0_T2_T3_T4_T5_,"",@"SHT_CUDA_INFO"
	.sectionflags	@""
	.align	4


	//----- nvinfo : EIATTR_CUDA_API_VERSION
	.align		4
        /*0000*/ 	.byte	0x04, 0x37
        /*0002*/ 	.short	(.L_7817 - .L_7816)
.L_7816:
        /*0004*/ 	.word	0x00000082


	//----- nvinfo : EIATTR_KPARAM_INFO
	.align		4
.L_7817:
        /*0008*/ 	.byte	0x04, 0x17
        /*000a*/ 	.short	(.L_7819 - .L_7818)
.L_7818:
        /*000c*/ 	.word	0x00000000
        /*0010*/ 	.short	0x0006
        /*0012*/ 	.short	0x001b
        /*0014*/ 	.byte	0x00, 0xf0, 0x05, 0x00


	//----- nvinfo : EIATTR_KPARAM_INFO
	.align		4
.L_7819:
        /*0018*/ 	.byte	0x04, 0x17
        /*001a*/ 	.short	(.L_7821 - .L_7820)
.L_7820:
        /*001c*/ 	.word	0x00000000
        /*0020*/ 	.short	0x0005
        /*0022*/ 	.short	0x001a
        /*0024*/ 	.byte	0x00, 0xf0, 0x05, 0x00


	//----- nvinfo : EIATTR_KPARAM_INFO
	.align		4
.L_7821:
        /*0028*/ 	.byte	0x04, 0x17
        /*002a*/ 	.short	(.L_7823 - .L_7822)
.L_7822:
        /*002c*/ 	.word	0x00000000
        /*0030*/ 	.short	0x0004
        /*0032*/ 	.short	0x0019
        /*0034*/ 	.byte	0x00, 0xf0, 0x05, 0x00


	//----- nvinfo : EIATTR_KPARAM_INFO
	.align		4
.L_7823:
        /*0038*/ 	.byte	0x04, 0x17
        /*003a*/ 	.short	(.L_7825 - .L_7824)
.L_7824:
        /*003c*/ 	.word	0x00000000
        /*0040*/ 	.short	0x0003
        /*0042*/ 	.short	0x0018
        /*0044*/ 	.byte	0x00, 0xf0, 0x05, 0x00


	//----- nvinfo : EIATTR_KPARAM_INFO
	.align		4
.L_7825:
        /*0048*/ 	.byte	0x04, 0x17
        /*004a*/ 	.short	(.L_7827 - .L_7826)
.L_7826:
        /*004c*/ 	.word	0x00000000
        /*0050*/ 	.short	0x0002
        /*0052*/ 	.short	0x0008
        /*0054*/ 	.byte	0x00, 0xf0, 0x41, 0x00


	//----- nvinfo : EIATTR_KPARAM_INFO
	.align		4
.L_7827:
        /*0058*/ 	.byte	0x04, 0x17
        /*005a*/ 	.short	(.L_7829 - .L_7828)
.L_7828:
        /*005c*/ 	.word	0x00000000
        /*0060*/ 	.short	0x0001
        /*0062*/ 	.short	0x0004
        /*0064*/ 	.byte	0x00, 0xf0, 0x05, 0x00


	//----- nvinfo : EIATTR_KPARAM_INFO
	.align		4
.L_7829:
        /*0068*/ 	.byte	0x04, 0x17
        /*006a*/ 	.short	(.L_7831 - .L_7830)
.L_7830:
        /*006c*/ 	.word	0x00000000
        /*0070*/ 	.short	0x0000
        /*0072*/ 	.short	0x0000
        /*0074*/ 	.byte	0x00, 0xf0, 0x11, 0x00


	//----- nvinfo : EIATTR_SPARSE_MMA_MASK
	.align		4
.L_7831:
        /*0078*/ 	.byte	0x03, 0x50
        /*007a*/ 	.short	0x0000


	//----- nvinfo : EIATTR_MAXREG_COUNT
	.align		4
        /*007c*/ 	.byte	0x03, 0x1b
        /*007e*/ 	.short	0x00ff


	//----- nvinfo : EIATTR_MERCURY_ISA_VERSION
	.align		4
        /*0080*/ 	.byte	0x03, 0x5f
        /*0082*/ 	.short	0x0101


	//----- nvinfo : EIATTR_VRC_CTA_INIT_COUNT
	.align		4
        /*0084*/ 	.byte	0x02, 0x4a
	.zero		1
	.zero		1


	//----- nvinfo : EIATTR_EXIT_INSTR_OFFSETS
	.align		4
        /*0088*/ 	.byte	0x04, 0x1c
        /*008a*/ 	.short	(.L_7833 - .L_7832)


	//   ....[0]....
.L_7832:
        /*008c*/ 	.word	0x00000400


	//   ....[1]....
        /*0090*/ 	.word	0x00000460


	//----- nvinfo : EIATTR_MAX_THREADS
	.align		4
.L_7833:
        /*0094*/ 	.byte	0x04, 0x05
        /*0096*/ 	.short	(.L_7835 - .L_7834)
.L_7834:
        /*0098*/ 	.word	0x00000080
        /*009c*/ 	.word	0x00000001
        /*00a0*/ 	.word	0x00000001


	//----- nvinfo : EIATTR_CRS_STACK_SIZE
	.align		4
.L_7835:
        /*00a4*/ 	.byte	0x04, 0x1e
        /*00a6*/ 	.short	(.L_7837 - .L_7836)
.L_7836:
        /*00a8*/ 	.word	0x00000000


	//----- nvinfo : EIATTR_CBANK_PARAM_SIZE
	.align		4
.L_7837:
        /*00ac*/ 	.byte	0x03, 0x19
        /*00ae*/ 	.short	0x001c


	//----- nvinfo : EIATTR_PARAM_CBANK
	.align		4
        /*00b0*/ 	.byte	0x04, 0x0a
        /*00b2*/ 	.short	(.L_7839 - .L_7838)
	.align		4
.L_7838:
        /*00b4*/ 	.word	index@(.nv.constant0._ZN2at6native27unrolled_elementwise_kernelIZZZNS0_16sqrt_kernel_cudaERNS_18TensorIteratorBaseEENKUlvE0_clEvENKUlvE0_clEvEUlfE_St5arrayIPcLm2EELi4E23TrivialOffsetCalculatorILi1EjESB_NS0_6memory15LoadWithoutCastENSC_16StoreWithoutCastEEEviT_T0_T2_T3_T4_T5_)
        /*00b8*/ 	.short	0x0380
        /*00ba*/ 	.short	0x001c


	//----- nvinfo : EIATTR_SW_WAR
	.align		4
.L_7839:
        /*00bc*/ 	.byte	0x04, 0x36
        /*00be*/ 	.short	(.L_7841 - .L_7840)
.L_7840:
        /*00c0*/ 	.word	0x00000008
.L_7841:


//--------------------- .nv.info._ZN2at6native29vectorized_elementwise_kernelILi2EZZZNS0_16sqrt_kernel_cudaERNS_18TensorIteratorBaseEENKUlvE0_clEvENKUlvE0_clEvEUlfE_St5arrayIPcLm2EEEEviT0_T1_ --------------------------
	.section	.nv.info._ZN2at6native29vectorized_elementwise_kernelILi2EZZZNS0_16sqrt_kernel_cudaERNS_18TensorIteratorBaseEENKUlvE0_clEvENKUlvE0_clEvEUlfE_St5arrayIPcLm2EEEEviT0_T1_,"",@"SHT_CUDA_INFO"
	.sectionflags	@""
	.align	4


	//----- nvinfo : EIATTR_CUDA_API_VERSION
	.align		4
        /*0000*/ 	.byte	0x04, 0x37
        /*0002*/ 	.short	(.L_7843 - .L_7842)
.L_7842:
        /*0004*/ 	.word	0x00000082


	//----- nvinfo : EIATTR_KPARAM_INFO
	.align		4
.L_7843:
        /*0008*/ 	.byte	0x04, 0x17
        /*000a*/ 	.short	(.L_7845 - .L_7844)
.L_7844:
        /*000c*/ 	.word	0x00000000
        /*0010*/ 	.short	0x0002
        /*0012*/ 	.short	0x0008
        /*0014*/ 	.byte	0x00, 0xf0, 0x41, 0x00


	//----- nvinfo : EIATTR_KPARAM_INFO
	.align		4
.L_7845:
        /*0018*/ 	.byte	0x04, 0x17
        /*001a*/ 	.short	(.L_7847 - .L_7846)
.L_7846:
        /*001c*/ 	.word	0x00000000
        /*0020*/ 	.short	0x0001
        /*0022*/ 	.short	0x0004
        /*0024*/ 	.byte	0x00, 0xf0, 0x05, 0x00


	//----- nvinfo : EIATTR_KPARAM_INFO
	.align		4
.L_7847:
        /*0028*/ 	.byte	0x04, 0x17
        /*002a*/ 	.short	(.L_7849 - .L_7848)
.L_7848:
        /*002c*/ 	.word	0x00000000
        /*0030*/ 	.short	0x0000
        /*0032*/ 	.short	0x0000
        /*0034*/ 	.byte	0x00, 0xf0, 0x11, 0x00


	//----- nvinfo : EIATTR_SPARSE_MMA_MASK
	.align		4
.L_7849:
        /*0038*/ 	.byte	0x03, 0x50
        /*003a*/ 	.short	0x0000


	//----- nvinfo : EIATTR_MAXREG_COUNT
	.align		4
        /*003c*/ 	.byte	0x03, 0x1b
        /*003e*/ 	.short	0x00ff


	//----- nvinfo : EIATTR_MERCURY_ISA_VERSION
	.align		4
        /*0040*/ 	.byte	0x03, 0x5f
        /*0042*/ 	.short	0x0101


	//----- nvinfo : EIATTR_VRC_CTA_INIT_COUNT
	.align		4
        /*0044*/ 	.byte	0x02, 0x4a
	.zero		1
	.zero		1


	//----- nvinfo : EIATTR_EXIT_INSTR_OFFSETS
	.align		4
        /*0048*/ 	.byte	0x04, 0x1c
        /*004a*/ 	.short	(.L_7851 - .L_7850)


	//   ....[0]....
.L_7850:
        /*004c*/ 	.word	0x000008d0


	//   ....[1]....
        /*0050*/ 	.word	0x00000920


	//   ....[2]....
        /*0054*/ 	.word	0x00000aa0


	//----- nvinfo : EIATTR_MAX_THREADS
	.align		4
.L_7851:
        /*0058*/ 	.byte	0x04, 0x05
        /*005a*/ 	.short	(.L_7853 - .L_7852)
.L_7852:
        /*005c*/ 	.word	0x00000080
        /*0060*/ 	.word	0x00000001
        /*0064*/ 	.word	0x00000001


	//----- nvinfo : EIATTR_CRS_STACK_SIZE
	.align		4
.L_7853:
        /*0068*/ 	.byte	0x04, 0x1e
        /*006a*/ 	.short	(.L_7855 - .L_7854)
.L_7854:
        /*006c*/ 	.word	0x00000000


	//----- nvinfo : EIATTR_CBANK_PARAM_SIZE
	.align		4
.L_7855:
        /*0070*/ 	.byte	0x03, 0x19
        /*0072*/ 	.short	0x0018


	//----- nvinfo : EIATTR_PARAM_CBANK
	.align		4
        /*0074*/ 	.byte	0x04, 0x0a
        /*0076*/ 	.short	(.L_7857 - .L_7856)
	.align		4
.L_7856:
        /*0078*/ 	.word	index@(.nv.constant0._ZN2at6native29vectorized_elementwise_kernelILi2EZZZNS0_16sqrt_kernel_cudaERNS_18TensorIteratorBaseEENKUlvE0_clEvENKUlvE0_clEvEUlfE_St5arrayIPcLm2EEEEviT0_T1_)
        /*007c*/ 	.short	0x0380
        /*007e*/ 	.short	0x0018


	//----- nvinfo : EIATTR_SW_WAR
	.align		4
.L_7857:
        /*0080*/ 	.byte	0x04, 0x36
        /*0082*/ 	.short	(.L_7859 - .L_7858)
.L_7858:
        /*0084*/ 	.word	0x00000008
.L_7859:


//--------------------- .nv.info._ZN2at6native29vectorized_elementwise_kernelILi4EZZZNS0_16sqrt_kernel_cudaERNS_18TensorIteratorBaseEENKUlvE0_clEvENKUlvE0_clEvEUlfE_St5arrayIPcLm2EEEEviT0_T1_ --------------------------
	.section	.nv.info._ZN2at6native29vectorized_elementwise_kernelILi4EZZZNS0_16sqrt_kernel_cudaERNS_18TensorIteratorBaseEENKUlvE0_clEvENKUlvE0_clEvEUlfE_St5arrayIPcLm2EEEEviT0_T1_,"",@"SHT_CUDA_INFO"
	.sectionflags	@""
	.align	4


	//----- nvinfo : EIATTR_CUDA_API_VERSION
	.align		4
        /*0000*/ 	.byte	0x04, 0x37
        /*0002*/ 	.short	(.L_7861 - .L_7860)
.L_7860:
        /*0004*/ 	.word	0x00000082


	//----- nvinfo : EIATTR_KPARAM_INFO
	.align		4
.L_7861:
        /*0008*/ 	.byte	0x04, 0x17
        /*000a*/ 	.short	(.L_7863 - .L_7862)
.L_7862:
        /*000c*/ 	.word	0x00000000
        /*0010*/ 	.short	0x0002
        /*0012*/ 	.short	0x0008
        /*0014*/ 	.byte	0x00, 0xf0, 0x41, 0x00


	//----- nvinfo : EIATTR_KPARAM_INFO
	.align		4
.L_7863:
        /*0018*/ 	.byte	0x04, 0x17
        /*001a*/ 	.short	(.L_7865 - .L_7864)
.L_7864:
        /*001c*/ 	.word	0x00000000
        /*0020*/ 	.short	0x0001
        /*0022*/ 	.short	0x0004
        /*0024*/ 	.byte	0x00, 0xf0, 0x05, 0x00


	//----- nvinfo : EIATTR_KPARAM_INFO
	.align		4
.L_7865:
        /*0028*/ 	.byte	0x04, 0x17
        /*002a*/ 	.short	(.L_7867 - .L_7866)
.L_7866:
        /*002c*/ 	.word	0x00000000
        /*0030*/ 	.short	0x0000
        /*0032*/ 	.short	0x0000
        /*0034*/ 	.byte	0x00, 0xf0, 0x11, 0x00


	//----- nvinfo : EIATTR_SPARSE_MMA_MASK
	.align		4
.L_7867:
        /*0038*/ 	.byte	0x03, 0x50
        /*003a*/ 	.short	0x0000


	//----- nvinfo : EIATTR_MAXREG_COUNT
	.align		4
        /*003c*/ 	.byte	0x03, 0x1b
        /*003e*/ 	.short	0x00ff


	//----- nvinfo : EIATTR_MERCURY_ISA_VERSION
	.align		4
        /*0040*/ 	.byte	0x03, 0x5f
        /*0042*/ 	.short	0x0101


	//----- nvinfo : EIATTR_VRC_CTA_INIT_COUNT
	.align		4
        /*0044*/ 	.byte	0x02, 0x4a
	.zero		1
	.zero		1


	//----- nvinfo : EIATTR_EXIT_INSTR_OFFSETS
	.align		4
        /*0048*/ 	.byte	0x04, 0x1c
        /*004a*/ 	.short	(.L_7869 - .L_7868)


	//   ....[0]....
.L_7868:
        /*004c*/ 	.word	0x000008d0


	//   ....[1]....
        /*0050*/ 	.word	0x00000920


	//   ....[2]....
        /*0054*/ 	.word	0x00000a60


	//----- nvinfo : EIATTR_MAX_THREADS
	.align		4
.L_7869:
        /*0058*/ 	.byte	0x04, 0x05
        /*005a*/ 	.short	(.L_7871 - .L_7870)
.L_7870:
        /*005c*/ 	.word	0x00000080
        /*0060*/ 	.word	0x00000001
        /*0064*/ 	.word	0x00000001


	//----- nvinfo : EIATTR_CRS_STACK_SIZE
	.align		4
.L_7871:
        /*0068*/ 	.byte	0x04, 0x1e
        /*006a*/ 	.short	(.L_7873 - .L_7872)
.L_7872:
        /*006c*/ 	.word	0x00000000


	//----- nvinfo : EIATTR_CBANK_PARAM_SIZE
	.align		4
.L_7873:
        /*0070*/ 	.byte	0x03, 0x19
        /*0072*/ 	.short	0x0018


	//----- nvinfo : EIATTR_PARAM_CBANK
	.align		4
        /*0074*/ 	.byte	0x04, 0x0a
        /*0076*/ 	.short	(.L_7875 - .L_7874)
	.align		4
.L_7874:
        /*0078*/ 	.word	index@(.nv.constant0._ZN2at6native29vectorized_elementwise_kernelILi4EZZZNS0_16sqrt_kernel_cudaERNS_18TensorIteratorBaseEENKUlvE0_clEvENKUlvE0_clEvEUlfE_St5arrayIPcLm2EEEEviT0_T1_)
        /*007c*/ 	.short	0x0380
        /*007e*/ 	.short	0x0018


	//----- nvinfo : EIATTR_SW_WAR
	.align		4
.L_7875:
        /*0080*/ 	.byte	0x04, 0x36
        /*0082*/ 	.short	(.L_7877 - .L_7876)
.L_7876:
        /*0084*/ 	.word	0x00000008
.L_7877:


//--------------------- .nv.info._ZN2at6native29vectorized_elementwise_kernelILi8EZZZNS0_16sqrt_kernel_cudaERNS_18TensorIteratorBaseEENKUlvE0_clEvENKUlvE0_clEvEUlfE_St5arrayIPcLm2EEEEviT0_T1_ --------------------------
	.section	.nv.info._ZN2at6native29vectorized_elementwise_kernelILi8EZZZNS0_16sqrt_kernel_cudaERNS_18TensorIteratorBaseEENKUlvE0_clEvENKUlvE0_clEvEUlfE_St5arrayIPcLm2EEEEviT0_T1_,"",@"SHT_CUDA_INFO"
	.sectionflags	@""
	.align	4


	//----- nvinfo : EIATTR_CUDA_API_VERSION
	.align		4
        /*0000*/ 	.byte	0x04, 0x37
        /*0002*/ 	.short	(.L_7879 - .L_7878)
.L_7878:
        /*0004*/ 	.word	0x00000082


	//----- nvinfo : EIATTR_KPARAM_INFO
	.align		4
.L_7879:
        /*0008*/ 	.byte	0x04, 0x17
        /*000a*/ 	.short	(.L_7881 - .L_7880)
.L_7880:
        /*000c*/ 	.word	0x00000000
        /*0010*/ 	.short	0x0002
        /*0012*/ 	.short	0x0008
        /*0014*/ 	.byte	0x00, 0xf0, 0x41, 0x00


	//----- nvinfo : EIATTR_KPARAM_INFO
	.align		4
.L_7881:
        /*0018*/ 	.byte	0x04, 0x17
        /*001a*/ 	.short	(.L_7883 - .L_7882)
.L_7882:
        /*001c*/ 	.word	0x00000000
        /*0020*/ 	.short	0x0001
        /*0022*/ 	.short	0x0004
        /*0024*/ 	.byte	0x00, 0xf0, 0x05, 0x00


	//----- nvinfo : EIATTR_KPARAM_INFO
	.align		4
.L_7883:
        /*0028*/ 	.byte	0x04, 0x17
        /*002a*/ 	.short	(.L_7885 - .L_7884)
.L_7884:
        /*002c*/ 	.word	0x00000000
        /*0030*/ 	.short	0x0000
        /*0032*/ 	.short	0x0000
        /*0034*/ 	.byte	0x00, 0xf0, 0x11, 0x00


	//----- nvinfo : EIATTR_SPARSE_MMA_MASK
	.align		4
.L_7885:
        /*0038*/ 	.byte	0x03, 0x50
        /*003a*/ 	.short	0x0000


	//----- nvinfo : EIATTR_MAXREG_COUNT
	.align		4
        /*003c*/ 	.byte	0x03, 0x1b
        /*003e*/ 	.short	0x00ff


	//----- nvinfo : EIATTR_MERCURY_ISA_VERSION
	.align		4
        /*0040*/ 	.byte	0x03, 0x5f
        /*0042*/ 	.short	0x0101


	//----- nvinfo : EIATTR_VRC_CTA_INIT_COUNT
	.align		4
        /*0044*/ 	.byte	0x02, 0x4a
	.zero		1
	.zero		1


	//----- nvinfo : EIATTR_EXIT_INSTR_OFFSETS
	.align		4
        /*0048*/ 	.byte	0x04, 0x1c
        /*004a*/ 	.short	(.L_7887 - .L_7886)


	//   ....[0]....
.L_7886:
        /*004c*/ 	.word	0x00000010


	//----- nvinfo : EIATTR_MAX_THREADS
	.align		4
.L_7887:
        /*0050*/ 	.byte	0x04, 0x05
        /*0052*/ 	.short	(.L_7889 - .L_7888)
.L_7888:
        /*0054*/ 	.word	0x00000080
        /*0058*/ 	.word	0x00000001
        /*005c*/ 	.word	0x00000001


	//----- nvinfo : EIATTR_CBANK_PARAM_SIZE
	.align		4
.L_7889:
        /*0060*/ 	.byte	0x03, 0x19
        /*0062*/ 	.short	0x0018


	//----- nvinfo : EIATTR_PARAM_CBANK
	.align		4
        /*0064*/ 	.byte	0x04, 0x0a
        /*0066*/ 	.short	(.L_7891 - .L_7890)
	.align		4
.L_7890:
        /*0068*/ 	.word	index@(.nv.constant0._ZN2at6native29vectorized_elementwise_kernelILi8EZZZNS0_16sqrt_kernel_cudaERNS_18TensorIteratorBaseEENKUlvE0_clEvENKUlvE0_clEvEUlfE_St5arrayIPcLm2EEEEviT0_T1_)
        /*006c*/ 	.short	0x0380
        /*006e*/ 	.short	0x0018


	//----- nvinfo : EIATTR_SW_WAR
	.align		4
.L_7891:
        /*0070*/ 	.byte	0x04, 0x36
        /*0072*/ 	.short	(.L_7893 - .L_7892)
.L_7892:
        /*0074*/ 	.word	0x00000008
.L_7893:


//--------------------- .nv.info._ZN2at6native18elementwise_kernelILi128ELi4EZNS0_15gpu_kernel_implIZZZNS0_16sqrt_kernel_cudaERNS_18TensorIteratorBaseEENKUlvE0_clEvENKUlvE_clEvEUldE_EEvS4_RKT_EUliE_EEviT1_ --------------------------
	.section	.nv.info._ZN2at6native18elementwise_kernelILi128ELi4EZNS0_15gpu_kernel_implIZZZNS0_16sqrt_kernel_cudaERNS_18TensorIteratorBaseEENKUlvE0_clEvENKUlvE_clEvEUldE_EEvS4_RKT_EUliE_EEviT1_,"",@"SHT_CUDA_INFO"
	.sectionflags	@""
	.align	4


	//----- nvinfo : EIATTR_CUDA_API_VERSION
	.align		4
        /*0000*/ 	.byte	0x04, 0x37
        /*0002*/ 	.short	(.L_7895 - .L_7894)
.L_7894:
        /*0004*/ 	.word	0x00000082


	//----- nvinfo : EIATTR_KPARAM_INFO
	.align		4
.L_7895:
        /*0008*/ 	.byte	0x04, 0x17
        /*000a*/ 	.short	(.L_7897 - .L_7896)
.L_7896:
        /*000c*/ 	.word	0x00000000
        /*0010*/ 	.short	0x0001
        /*0012*/ 	.short	0x0008
        /*0014*/ 	.byte	0x00, 0xf0, 0x61, 0x08


	//----- nvinfo : EIATTR_KPARAM_INFO
	.align		4
.L_7897:
        /*0018*/ 	.byte	0x04, 0x17
        /*001a*/ 	.short	(.L_7899 - .L_7898)
.L_7898:
        /*001c*/ 	.word	0x00000000
        /*0020*/ 	.short	0x0000
        /*0022*/ 	.short	0x0000
        /*0024*/ 	.byte	0x00, 0xf0, 0x11, 0x00


	//----- nvinfo : EIATTR_SPARSE_MMA_MASK
	.align		4
.L_7899:
        /*0028*/ 	.byte	0x03, 0x50
        /*002a*/ 	.short	0x0000


	//----- nvinfo : EIATTR_MAXREG_COUNT
	.align		4
        /*002c*/ 	.byte	0x03, 0x1b
        /*002e*/ 	.short	0x0080


	//----- nvinfo : EIATTR_EXTERNS
	.align		4
        /*0030*/ 	.byte	0x04, 0x0f
        /*0032*/ 	.short	(.L_7901 - .L_7900)


	//   ....[0]....
	.align		4
.L_7900:
        /*0034*/ 	.word	index@(__assertfail)


	//----- nvinfo : EIATTR_MERCURY_ISA_VERSION
	.align		4
.L_7901:
        /*0038*/ 	.byte	0x03, 0x5f
        /*003a*/ 	.short	0x0101


	//----- nvinfo : EIATTR_VRC_CTA_INIT_COUNT
	.align		4
        /*003c*/ 	.byte	0x02, 0x4a
	.zero		1
	.zero		1


	//----- nvinfo : EIATTR_SYSCALL_OFFSETS
	.align		4
        /*0040*/ 	.byte	0x04, 0x46
        /*0042*/ 	.short	(.L_7903 - .L_7902)


	//   ....[0]....
.L_7902:
        /*0044*/ 	.word	0x00002180


	//   ....[1]....
        /*0048*/ 	.word	0x000037a0


	//   ....[2]....
        /*004c*/ 	.word	0x00005b30


	//   ....[3]....
        /*0050*/ 	.word	0x00006e50


	//   ....[4]....
        /*0054*/ 	.word	0x00009410


	//   ....[5]....
        /*0058*/ 	.word	0x0000a730


	//   ....[6]....
        /*005c*/ 	.word	0x0000cd00


	//   ....[7]....
        /*0060*/ 	.word	0x0000e000


	//----- nvinfo : EIATTR_EXIT_INSTR_OFFSETS
	.align		4
.L_7903:
        /*0064*/ 	.byte	0x04, 0x1c
        /*0066*/ 	.short	(.L_7905 - .L_7904)


	//   ....[0]....
.L_7904:
        /*0068*/ 	.word	0x0000ab90


	//   ....[1]....
        /*006c*/ 	.word	0x0000d1d0


	//   ....[2]....
        /*0070*/ 	.word	0x0000d210


	//   ....[3]....
        /*0074*/ 	.word	0x0000d2a0


	//   ....[4]....
        /*0078*/ 	.word	0x0000d2d0


	//   ....[5]....
        /*007c*/ 	.word	0x0000d300


	//   ....[6]....
        /*0080*/ 	.word	0x0000d410


	//   ....[7]....
        /*0084*/ 	.word	0x0000d4d0


	//   ....[8]....
        /*0088*/ 	.word	0x0000d5f0


	//   ....[9]....
        /*008c*/ 	.word	0x0000d6c0


	//   ....[10]....
        /*0090*/ 	.word	0x0000d6e0


	//   ....[11]....
        /*0094*/ 	.word	0x0000d7b0


	//   ....[12]....
        /*0098*/ 	.word	0x0000d9a0


	//   ....[13]....
        /*009c*/ 	.word	0x0000db90


	//   ....[14]....
        /*00a0*/ 	.word	0x0000dd70


	//   ....[15]....
        /*00a4*/ 	.word	0x0000dda0


	//   ....[16]....
        /*00a8*/ 	.word	0x0000ddd0


	//   ....[17]....
        /*00ac*/ 	.word	0x0000de70


	//   ....[18]....
        /*00b0*/ 	.word	0x0000dea0


	//   ....[19]....
        /*00b4*/ 	.word	0x0000e010


	//   ....[20]....
        /*00b8*/ 	.word	0x0000e1a0


	//   ....[21]....
        /*00bc*/ 	.word	0x0000e360


	//   ....[22]....
        /*00c0*/ 	.word	0x0000e420


	//----- nvinfo : EIATTR_MAX_THREADS
	.align		4
.L_7905:
        /*00c4*/ 	.byte	0x04, 0x05
        /*00c6*/ 	.short	(.L_7907 - .L_7906)
.L_7906:
        /*00c8*/ 	.word	0x00000080
        /*00cc*/ 	.word	0x00000001
        /*00d0*/ 	.word	0x00000001


	//----- nvinfo : EIATTR_CRS_STACK_SIZE
	.align		4
.L_7907:
        /*00d4*/ 	.byte	0x04, 0x1e
        /*00d6*/ 	.short	(.L_7909 - .L_7908)
.L_7908:
        /*00d8*/ 	.word	0x00000000


	//----- nvinfo : EIATTR_CBANK_PARAM_SIZE
	.align		4
.L_7909:
        /*00dc*/ 	.byte	0x03, 0x19
        /*00de*/ 	.short	0x0220


	//----- nvinfo : EIATTR_PARAM_CBANK
	.align		4
        /*00e0*/ 	.byte	0x04, 0x0a
        /*00e2*/ 	.short	(.L_7911 - .L_7910)
	.align		4
.L_7910:
        /*00e4*/ 	.word	index@(.nv.constant0._ZN2at6native18elementwise_kernelILi128ELi4EZNS0_15gpu_kernel_implIZZZNS0_16sqrt_kernel_cudaERNS_18TensorIteratorBaseEENKUlvE0_clEvENKUlvE_clEvEUldE_EEvS4_RKT_EUliE_EEviT1_)
        /*00e8*/ 	.short	0x0380
        /*00ea*/ 	.short	0x0220


	//----- nvinfo : EIATTR_SW_WAR
	.align		4
.L_7911:
        /*00ec*/ 	.byte	0x04, 0x36
        /*00ee*/ 	.short	(.L_7913 - .L_7912)
.L_7912:
        /*00f0*/ 	.word	0x00000008
.L_7913:


//--------------------- .nv.info._ZN2at6native27unrolled_elementwise_kernelIZZZNS0_16sqrt_kernel_cudaERNS_18TensorIteratorBaseEENKUlvE0_clEvENKUlvE_clEvEUldE_St5arrayIPcLm2EELi4E23TrivialOffsetCalculatorILi1EjESB_NS0_6memory12LoadWithCastILi1EEENSC_13StoreWithCastILi1EEEEEviT_T0_T2_T3_T4_T5_ --------------------------
	.section	.nv.info._ZN2at6native27unrolled_elementwise_kernelIZZZNS0_16sqrt_kernel_cudaERNS_18TensorIteratorBaseEENKUlvE0_clEvENKUlvE_clEvEUldE_St5arrayIPcLm2EELi4E23TrivialOffsetCalculatorILi1EjESB_NS0_6memory12LoadWithCastILi1EEENSC_13StoreWithCastILi1EEEEEviT_T0_T2_T3_T4_T5_,"",@"SHT_CUDA_INFO"
	.sectionflags	@""
	.align	4


	//----- nvinfo : EIATTR_CUDA_API_VERSION
	.align		4
        /*0000*/ 	.byte	0x04, 0x37
        /*0002*/ 	.short	(.L_7915 - .L_7914)
.L_7914:
        /*0004*/ 	.word	0x00000082


	//----- nvinfo : EIATTR_KPARAM_INFO
	.align		4
.L_7915:
        /*0008*/ 	.byte	0x04, 0x17
        /*000a*/ 	.short	(.L_7917 - .L_7916)
.L_7916:
        /*000c*/ 	.word	0x00000000
        /*0010*/ 	.short	0x0006
        /*0012*/ 	.short	0x0024
        /*0014*/ 	.byte	0x00, 0xf0, 0x21, 0x00


	//----- nvinfo : EIATTR_KPARAM_INFO
	.align		4
.L_7917:
        /*0018*/ 	.byte	0x04, 0x17
        /*001a*/ 	.short	(.L_7919 - .L_7918)
.L_7918:
        /*001c*/ 	.word	0x00000000
        /*0020*/ 	.short	0x0005
        /*0022*/ 	.short	0x001c
        /*0024*/ 	.byte	0x00, 0xf0, 0x21, 0x00


	//----- nvinfo : EIATTR_KPARAM_INFO
	.align		4
.L_7919:
        /*0028*/ 	.byte	0x04, 0x17
        /*002a*/ 	.short	(.L_7921 - .L_7920)
.L_7920:
        /*002c*/ 	.word	0x00000000
        /*0030*/ 	.short	0x0004
        /*0032*/ 	.short	0x0019
        /*0034*/ 	.byte	0x00, 0xf0, 0x05, 0x00


	//----- nvinfo : EIATTR_KPARAM_INFO
	.align		4
.L_7921:
        /*0038*/ 	.byte	0x04, 0x17
        /*003a*/ 	.short	(.L_7923 - .L_7922)
.L_7922:
        /*003c*/ 	.word	0x00000000
        /*0040*/ 	.short	0x0003
        /*0042*/ 	.short	0x0018
        /*0044*/ 	.byte	0x00, 0xf0, 0x05, 0x00


	//----- nvinfo : EIATTR_KPARAM_INFO
	.align		4
.L_7923:
        /*0048*/ 	.byte	0x04, 0x17
        /*004a*/ 	.short	(.L_7925 - .L_7924)
.L_7924:
        /*004c*/ 	.word	0x00000000
        /*0050*/ 	.short	0x0002
        /*0052*/ 	.short	0x0008
        /*0054*/ 	.byte	0x00, 0xf0, 0x41, 0x00


	//----- nvinfo : EIATTR_KPARAM_INFO
	.align		4
.L_7925:
        /*0058*/ 	.byte	0x04, 0x17
        /*005a*/ 	.short	(.L_7927 - .L_7926)
.L_7926:
        /*005c*/ 	.word	0x00000000
        /*0060*/ 	.short	0x0001
        /*0062*/ 	.short	0x0004
        /*0064*/ 	.byte	0x00, 0xf0, 0x05, 0x00


	//----- nvinfo : EIATTR_KPARAM_INFO
	.align		4
.L_7927:
        /*0068*/ 	.byte	0x04, 0x17
        /*006a*/ 	.short	(.L_7929 - .L_7928)
.L_7928:
        /*006c*/ 	.word	0x00000000
        /*0070*/ 	.short	0x0000
        /*0072*/ 	.short	0x0000
        /*0074*/ 	.byte	0x00, 0xf0, 0x11, 0x00


	//----- nvinfo : EIATTR_SPARSE_MMA_MASK
	.align		4
.L_7929:
        /*0078*/ 	.byte	0x03, 0x50
        /*007a*/ 	.short	0x0000


	//----- nvinfo : EIATTR_MAXREG_COUNT
	.align		4
        /*007c*/ 	.byte	0x03, 0x1b
        /*007e*/ 	.short	0x00ff


	//----- nvinfo : EIATTR_EXTERNS
	.align		4
        /*0080*/ 	.byte	0x04, 0x0f
        /*0082*/ 	.short	(.L_7931 - .L_7930)


	//   ....[0]....
	.align		4
.L_7930:
        /*0084*/ 	.word	index@(__assertfail)


	//----- nvinfo : EIATTR_MERCURY_ISA_VERSION
	.align		4
.L_7931:
        /*0088*/ 	.byte	0x03, 0x5f
        /*008a*/ 	.short	0x0101


	//----- nvinfo : EIATTR_VRC_CTA_INIT_COUNT
	.align		4
        /*008c*/ 	.byte	0x02, 0x4a
	.zero		1
	.zero		1


	//----- nvinfo : EIATTR_SYSCALL_OFFSETS
	.align		4
        /*0090*/ 	.byte	0x04, 0x46
        /*0092*/ 	.short	(.L_7933 - .L_7932)


	//   ....[0]....
.L_7932:
        /*0094*/ 	.word	0x00000e80


	//   ....[1]....
        /*0098*/ 	.word	0x00001ec0


	//   ....[2]....
        /*009c*/ 	.word	0x00002e40


	//   ....[3]....
        /*00a0*/ 	.word	0x00003d80


	//   ....[4]....
        /*00a4*/ 	.word	0x00005e80


	//   ....[5]....
        /*00a8*/ 	.word	0x00007060


	//   ....[6]....
        /*00ac*/ 	.word	0x00008420


	//   ....[7]....
        /*00b0*/ 	.word	0x000097e0


	//----- nvinfo : EIATTR_EXIT_INSTR_OFFSETS
	.align		4
.L_7933:
        /*00b4*/ 	.byte	0x04, 0x1c
        /*00b6*/ 	.short	(.L_7935 - .L_7934)


	//   ....[0]....
.L_7934:
        /*00b8*/ 	.word	0x00008870


	//   ....[1]....
        /*00bc*/ 	.word	0x000089b0


	//   ....[2]....
        /*00c0*/ 	.word	0x000089f0


	//   ....[3]....
        /*00c4*/ 	.word	0x00008a80


	//   ....[4]....
        /*00c8*/ 	.word	0x00008ab0


	//   ....[5]....
        /*00cc*/ 	.word	0x00008ae0


	//   ....[6]....
        /*00d0*/ 	.word	0x00008bf0


	//   ....[7]....
        /*00d4*/ 	.word	0x00008cb0


	//   ....[8]....
        /*00d8*/ 	.word	0x00008dd0


	//   ....[9]....
        /*00dc*/ 	.word	0x00008ea0


	//   ....[10]....
        /*00e0*/ 	.word	0x00008ec0


	//   ....[11]....
        /*00e4*/ 	.word	0x00008f90


	//   ....[12]....
        /*00e8*/ 	.word	0x00009180


	//   ....[13]....
        /*00ec*/ 	.word	0x00009370


	//   ....[14]....
        /*00f0*/ 	.word	0x00009550


	//   ....[15]....
        /*00f4*/ 	.word	0x00009580


	//   ....[16]....
        /*00f8*/ 	.word	0x000095b0


	//   ....[17]....
        /*00fc*/ 	.word	0x00009650


	//   ....[18]....
        /*0100*/ 	.word	0x00009680


	//   ....[19]....
        /*0104*/ 	.word	0x000097f0


	//   ....[20]....
        /*0108*/ 	.word	0x00009980


	//   ....[21]....
        /*010c*/ 	.word	0x00009b40


	//   ....[22]....
        /*0110*/ 	.word	0x00009c00


	//----- nvinfo : EIATTR_MAX_THREADS
	.align		4
.L_7935:
        /*0114*/ 	.byte	0x04, 0x05
        /*0116*/ 	.short	(.L_7937 - .L_7936)
.L_7936:
        /*0118*/ 	.word	0x00000080
        /*011c*/ 	.word	0x00000001
        /*0120*/ 	.word	0x00000001


	//----- nvinfo : EIATTR_CRS_STACK_SIZE
	.align		4
.L_7937:
        /*0124*/ 	.byte	0x04, 0x1e
        /*0126*/ 	.short	(.L_7939 - .L_7938)
.L_7938:
        /*0128*/ 	.word	0x00000000


	//----- nvinfo : EIATTR_CBANK_PARAM_SIZE
	.align		4
.L_7939:
        /*012c*/ 	.byte	0x03, 0x19
        /*012e*/ 	.short	0x002c


	//----- nvinfo : EIATTR_PARAM_CBANK
	.align		4
        /*0130*/ 	.byte	0x04, 0x0a
        /*0132*/ 	.short	(.L_7941 - .L_7940)
	.align		4
.L_7940:
        /*0134*/ 	.word	index@(.nv.constant0._ZN2at6native27unrolled_elementwise_kernelIZZZNS0_16sqrt_kernel_cudaERNS_18TensorIteratorBaseEENKUlvE0_clEvENKUlvE_clEvEUldE_St5arrayIPcLm2EELi4E23TrivialOffsetCalculatorILi1EjESB_NS0_6memory12LoadWithCastILi1EEENSC_13StoreWithCastILi1EEEEEviT_T0_T2_T3_T4_T5_)
        /*0138*/ 	.short	0x0380
        /*013a*/ 	.short	0x002c


	//----- nvinfo : EIATTR_SW_WAR
	.align		4
.L_7941:
        /*013c*/ 	.byte	0x04, 0x36
        /*013e*/ 	.short	(.L_7943 - .L_7942)
.L_7942:
        /*0140*/ 	.word	0x00000008
.L_7943:


//--------------------- .nv.info._ZN2at6native18elementwise_kernelILi128ELi2EZNS0_22gpu_kernel_impl_nocastIZZZNS0_16sqrt_kernel_cudaERNS_18TensorIteratorBaseEENKUlvE0_clEvENKUlvE_clEvEUldE_EEvS4_RKT_EUliE_EEviT1_ --------------------------
	.section	.nv.info._ZN2at6native18elementwise_kernelILi128ELi2EZNS0_22gpu_kernel_impl_nocastIZZZNS0_16sqrt_kernel_cudaERNS_18TensorIteratorBaseEENKUlvE0_clEvENKUlvE_clEvEUldE_EEvS4_RKT_EUliE_EEviT1_,"",@"SHT_CUDA_INFO"
	.sectionflags	@""
	.align	4


	//----- nvinfo : EIATTR_CUDA_API_VERSION
	.align		4
        /*0000*/ 	.byte	0x04, 0x37
        /*0002*/ 	.short	(.L_7945 - .L_7944)
.L_7944:
        /*0004*/ 	.word	0x00000082


	//----- nvinfo : EIATTR_KPARAM_INFO
	.align		4
.L_7945:
        /*0008*/ 	.byte	0x04, 0x17
        /*000a*/ 	.short	(.L_7947 - .L_7946)
.L_7946:
        /*000c*/ 	.word	0x00000000
        /*0010*/ 	.short	0x0001
        /*0012*/ 	.short	0x0008
        /*0014*/ 	.byte	0x00, 0xf0, 0x61, 0x08


	//----- nvinfo : EIATTR_KPARAM_INFO
	.align		4
.L_7947:
        /*0018*/ 	.byte	0x04, 0x17
        /*001a*/ 	.short	(.L_7949 - .L_7948)
.L_7948:
        /*001c*/ 	.word	0x00000000
        /*0020*/ 	.short	0x0000
        /*0022*/ 	.short	0x0000
        /*0024*/ 	.byte	0x00, 0xf0, 0x11, 0x00


	//----- nvinfo : EIATTR_SPARSE_MMA_MASK
	.align		4
.L_7949:
        /*0028*/ 	.byte	0x03, 0x50
        /*002a*/ 	.short	0x0000


	//----- nvinfo : EIATTR_MAXREG_COUNT
	.align		4
        /*002c*/ 	.byte	0x03, 0x1b
        /*002e*/ 	.short	0x0080


	//----- nvinfo : EIATTR_MERCURY_ISA_VERSION
	.align		4
        /*0030*/ 	.byte	0x03, 0x5f
        /*0032*/ 	.short	0x0101


	//----- nvinfo : EIATTR_VRC_CTA_INIT_COUNT
	.align		4
        /*0034*/ 	.byte	0x02, 0x4a
	.zero		1
	.zero		1


	//----- nvinfo : EIATTR_EXIT_INSTR_OFFSETS
	.align		4
        /*0038*/ 	.byte	0x04, 0x1c
        /*003a*/ 	.short	(.L_7951 - .L_7950)


	//   ....[0]....
.L_7950:
        /*003c*/ 	.word	0x00000480


	//   ....[1]....
        /*0040*/ 	.word	0x00000820


	//   ....[2]....
        /*0044*/ 	.word	0x00001f60


	//   ....[3]....
        /*0048*/ 	.word	0x00003600


	//----- nvinfo : EIATTR_MAX_THREADS
	.align		4
.L_7951:
        /*004c*/ 	.byte	0x04, 0x05
        /*004e*/ 	.short	(.L_7953 - .L_7952)
.L_7952:
        /*0050*/ 	.word	0x00000080
        /*0054*/ 	.word	0x00000001
        /*0058*/ 	.word	0x00000001


	//----- nvinfo : EIATTR_CRS_STACK_SIZE
	.align		4
.L_7953:
        /*005c*/ 	.byte	0x04, 0x1e
        /*005e*/ 	.short	(.L_7955 - .L_7954)
.L_7954:
        /*0060*/ 	.word	0x00000000


	//----- nvinfo : EIATTR_CBANK_PARAM_SIZE
	.align		4
.L_7955:
        /*0064*/ 	.byte	0x03, 0x19
        /*0066*/ 	.short	0x0220


	//----- nvinfo : EIATTR_PARAM_CBANK
	.align		4
        /*0068*/ 	.byte	0x04, 0x0a
        /*006a*/ 	.short	(.L_7957 - .L_7956)
	.align		4
.L_7956:
        /*006c*/ 	.word	index@(.nv.constant0._ZN2at6native18elementwise_kernelILi128ELi2EZNS0_22gpu_kernel_impl_nocastIZZZNS0_16sqrt_kernel_cudaERNS_18TensorIteratorBaseEENKUlvE0_clEvENKUlvE_clEvEUldE_EEvS4_RKT_EUliE_EEviT1_)
        /*0070*/ 	.short	0x0380
        /*0072*/ 	.short	0x0220


	//----- nvinfo : EIATTR_SW_WAR
	.align		4
.L_7957:
        /*0074*/ 	.byte	0x04, 0x36
        /*0076*/ 	.short	(.L_7959 - .L_7958)
.L_7958:
        /*0078*/ 	.word	0x00000008
.L_7959:


//--------------------- .nv.info._ZN2at6native27unrolled_elementwise_kernelIZZZNS0_16sqrt_kernel_cudaERNS_18TensorIteratorBaseEENKUlvE0_clEvENKUlvE_clEvEUldE_St5arrayIPcLm2EELi4E23TrivialOffsetCalculatorILi1EjESB_NS0_6memory15LoadWithoutCastENSC_16StoreWithoutCastEEEviT_T0_T2_T3_T4_T5_ --------------------------
	.section	.nv.info._ZN2at6native27unrolled_elementwise_kernelIZZZNS0_16sqrt_kernel_cudaERNS_18TensorIteratorBaseEENKUlvE0_clEvENKUlvE_clEvEUldE_St5arrayIPcLm2EELi4E23TrivialOffsetCalculatorILi1EjESB_NS0_6memory15LoadWithoutCastENSC_16StoreWithoutCastEEEviT_T0_T2_T3_T4_T5_,"",@"SHT_CUDA_INFO"
	.sectionflags	@""
	.align	4


	//----- nvinfo : EIATTR_CUDA_API_VERSION
	.align		4
        /*0000*/ 	.byte	0x04, 0x37
        /*0002*/ 	.short	(.L_7961 - .L_7960)
.L_7960:
        /*0004*/ 	.word	0x00000082


	//----- nvinfo : EIATTR_KPARAM_INFO
	.align		4
.L_7961:
        /*0008*/ 	.byte	0x04, 0x17
        /*000a*/ 	.short	(.L_7963 - .L_7962)
.L_7962:
        /*000c*/ 	.word	0x00000000
        /*0010*/ 	.short	0x0006
        /*0012*/ 	.short	0x001b
        /*0014*/ 	.byte	0x00, 0xf0, 0x05, 0x00


	//----- nvinfo : EIATTR_KPARAM_INFO
	.align		4
.L_7963:
        /*0018*/ 	.byte	0x04, 0x17
        /*001a*/ 	.short	(.L_7965 - .L_7964)
.L_7964:
        /*001c*/ 	.word	0x00000000
        /*0020*/ 	.short	0x0005
        /*0022*/ 	.short	0x001a
        /*0024*/ 	.byte	0x00, 0xf0, 0x05, 0x00


	//----- nvinfo : EIATTR_KPARAM_INFO
	.align		4
.L_7965:
        /*0028*/ 	.byte	0x04, 0x17
        /*002a*/ 	.short	(.L_7967 - .L_7966)
.L_7966:
        /*002c*/ 	.word	0x00000000
        /*0030*/ 	.short	0x0004
        /*0032*/ 	.short	0x0019
        /*0034*/ 	.byte	0x00, 0xf0, 0x05, 0x00


	//----- nvinfo : EIATTR_KPARAM_INFO
	.align		4
.L_7967:
        /*0038*/ 	.byte	0x04, 0x17
        /*003a*/ 	.short	(.L_7969 - .L_7968)
.L_7968:
        /*003c*/ 	.word	0x00000000
        /*0040*/ 	.short	0x0003
        /*0042*/ 	.short	0x0018
        /*0044*/ 	.byte	0x00, 0xf0, 0x05, 0x00


	//----- nvinfo : EIATTR_KPARAM_INFO
	.align		4
.L_7969:
        /*0048*/ 	.byte	0x04, 0x17
        /*004a*/ 	.short	(.L_7971 - .L_7970)
.L_7970:
        /*004c*/ 	.word	0x00000000
        /*0050*/ 	.short	0x0002
        /*0052*/ 	.short	0x0008
        /*0054*/ 	.byte	0x00, 0xf0, 0x41, 0x00


	//----- nvinfo : EIATTR_KPARAM_INFO
	.align		4
.L_7971:
        /*0058*/ 	.byte	0x04, 0x17
        /*005a*/ 	.short	(.L_7973 - .L_7972)
.L_7972:
        /*005c*/ 	.word	0x00000000
        /*0060*/ 	.short	0x0001
        /*0062*/ 	.short	0x0004
        /*0064*/ 	.byte	0x00, 0xf0, 0x05, 0x00


	//----- nvinfo : EIATTR_KPARAM_INFO
	.align		4
.L_7973:
        /*0068*/ 	.byte	0x04, 0x17
        /*006a*/ 	.short	(.L_7975 - .L_7974)
.L_7974:
        /*006c*/ 	.word	0x00000000
        /*0070*/ 	.short	0x0000
        /*0072*/ 	.short	0x0000
        /*0074*/ 	.byte	0x00, 0xf0, 0x11, 0x00


	//----- nvinfo : EIATTR_SPARSE_MMA_MASK
	.align		4
.L_7975:
        /*0078*/ 	.byte	0x03, 0x50
        /*007a*/ 	.short	0x0000


	//----- nvinfo : EIATTR_MAXREG_COUNT
	.align		4
        /*007c*/ 	.byte	0x03, 0x1b
        /*007e*/ 	.short	0x00ff


	//----- nvinfo : EIATTR_MERCURY_ISA_VERSION
	.align		4
        /*0080*/ 	.byte	0x03, 0x5f
        /*0082*/ 	.short	0x0101


	//----- nvinfo : EIATTR_VRC_CTA_INIT_COUNT
	.align		4
        /*0084*/ 	.byte	0x02, 0x4a
	.zero		1
	.zero		1


	//----- nvinfo : EIATTR_EXIT_INSTR_OFFSETS
	.align		4
        /*0088*/ 	.byte	0x04, 0x1c
        /*008a*/ 	.short	(.L_7977 - .L_7976)


	//   ....[0]....
.L_7976:
        /*008c*/ 	.word	0x00000dd0


	//   ....[1]....
        /*0090*/ 	.word	0x00001170


	//----- nvinfo : EIATTR_MAX_THREADS
	.align		4
.L_7977:
        /*0094*/ 	.byte	0x04, 0x05
        /*0096*/ 	.short	(.L_7979 - .L_7978)
.L_7978:
        /*0098*/ 	.word	0x00000080
        /*009c*/ 	.word	0x00000001
        /*00a0*/ 	.word	0x00000001


	//----- nvinfo : EIATTR_CRS_STACK_SIZE
	.align		4
.L_7979:
        /*00a4*/ 	.byte	0x04, 0x1e
        /*00a6*/ 	.short	(.L_7981 - .L_7980)
.L_7980:
        /*00a8*/ 	.word	0x00000000


	//----- nvinfo : EIATTR_CBANK_PARAM_SIZE
	.align		4
.L_7981:
        /*00ac*/ 	.byte	0x03, 0x19
        /*00ae*/ 	.short	0x001c


	//----- nvinfo : EIATTR_PARAM_CBANK
	.align		4
        /*00b0*/ 	.byte	0x04, 0x0a
        /*00b2*/ 	.short	(.L_7983 - .L_7982)
	.align		4
.L_7982:
        /*00b4*/ 	.word	index@(.nv.constant0._ZN2at6native27unrolled_elementwise_kernelIZZZNS0_16sqrt_kernel_cudaERNS_18TensorIteratorBaseEENKUlvE0_clEvENKUlvE_clEvEUldE_St5arrayIPcLm2EELi4E23TrivialOffsetCalculatorILi1EjESB_NS0_6memory15LoadWithoutCastENSC_16StoreWithoutCastEEEviT_T0_T2_T3_T4_T5_)
        /*00b8*/ 	.short	0x0380
        /*00ba*/ 	.short	0x001c


	//----- nvinfo : EIATTR_SW_WAR
	.align		4
.L_7983:
        /*00bc*/ 	.byte	0x04, 0x36
        /*00be*/ 	.short	(.L_7985 - .L_7984)
.L_7984:
        /*00c0*/ 	.word	0x00000008
.L_7985:


//--------------------- .nv.info._ZN2at6native29vectorized_elementwise_kernelILi2EZZZNS0_16sqrt_kernel_cudaERNS_18TensorIteratorBaseEENKUlvE0_clEvENKUlvE_clEvEUldE_St5arrayIPcLm2EEEEviT0_T1_ --------------------------
	.section	.nv.info._ZN2at6native29vectorized_elementwise_kernelILi2EZZZNS0_16sqrt_kernel_cudaERNS_18TensorIteratorBaseEENKUlvE0_clEvENKUlvE_clEvEUldE_St5arrayIPcLm2EEEEviT0_T1_,"",@"SHT_CUDA_INFO"
	.sectionflags	@""
	.align	4


	//----- nvinfo : EIATTR_CUDA_API_VERSION
	.align		4
        /*0000*/ 	.byte	0x04, 0x37
        /*0002*/ 	.short	(.L_7987 - .L_7986)
.L_7986:
        /*0004*/ 	.word	0x00000082


	//----- nvinfo : EIATTR_KPARAM_INFO
	.align		4
.L_7987:
        /*0008*/ 	.byte	0x04, 0x17
        /*000a*/ 	.short	(.L_7989 - .L_7988)
.L_7988:
        /*000c*/ 	.word	0x00000000
        /*0010*/ 	.short	0x0002
        /*0012*/ 	.short	0x0008
        /*0014*/ 	.byte	0x00, 0xf0, 0x41, 0x00


	//----- nvinfo : EIATTR_KPARAM_INFO
	.align		4
.L_7989:
        /*0018*/ 	.byte	0x04, 0x17
        /*001a*/ 	.short	(.L_7991 - .L_7990)
.L_7990:
        /*001c*/ 	.word	0x00000000
        /*0020*/ 	.short	0x0001
        /*0022*/ 	.short	0x0004
        /*0024*/ 	.byte	0x00, 0xf0, 0x05, 0x00


	//----- nvinfo : EIATTR_KPARAM_INFO
	.align		4
.L_7991:
        /*0028*/ 	.byte	0x04, 0x17
        /*002a*/ 	.short	(.L_7993 - .L_7992)
.L_7992:
        /*002c*/ 	.word	0x00000000
        /*0030*/ 	.short	0x0000
        /*0032*/ 	.short	0x0000
        /*0034*/ 	.byte	0x00, 0xf0, 0x11, 0x00


	//----- nvinfo : EIATTR_SPARSE_MMA_MASK
	.align		4
.L_7993:
        /*0038*/ 	.byte	0x03, 0x50
        /*003a*/ 	.short	0x0000


	//----- nvinfo : EIATTR_MAXREG_COUNT
	.align		4
        /*003c*/ 	.byte	0x03, 0x1b
        /*003e*/ 	.short	0x00ff


	//----- nvinfo : EIATTR_MERCURY_ISA_VERSION
	.align		4
        /*0040*/ 	.byte	0x03, 0x5f
        /*0042*/ 	.short	0x0101


	//----- nvinfo : EIATTR_VRC_CTA_INIT_COUNT
	.align		4
        /*0044*/ 	.byte	0x02, 0x4a
	.zero		1
	.zero		1


	//----- nvinfo : EIATTR_EXIT_INSTR_OFFSETS
	.align		4
        /*0048*/ 	.byte	0x04, 0x1c
        /*004a*/ 	.short	(.L_7995 - .L_7994)


	//   ....[0]....
.L_7994:
        /*004c*/ 	.word	0x00001e20


	//   ....[1]....
        /*0050*/ 	.word	0x000021b0


	//   ....[2]....
        /*0054*/ 	.word	0x00003d90


	//----- nvinfo : EIATTR_MAX_THREADS
	.align		4
.L_7995:
        /*0058*/ 	.byte	0x04, 0x05
        /*005a*/ 	.short	(.L_7997 - .L_7996)
.L_7996:
        /*005c*/ 	.word	0x00000080
        /*0060*/ 	.word	0x00000001
        /*0064*/ 	.word	0x00000001


	//----- nvinfo : EIATTR_CRS_STACK_SIZE
	.align		4
.L_7997:
        /*0068*/ 	.byte	0x04, 0x1e
        /*006a*/ 	.short	(.L_7999 - .L_7998)
.L_7998:
        /*006c*/ 	.word	0x00000000


	//----- nvinfo : EIATTR_CBANK_PARAM_SIZE
	.align		4
.L_7999:
        /*0070*/ 	.byte	0x03, 0x19
        /*0072*/ 	.short	0x0018


	//----- nvinfo : EIATTR_PARAM_CBANK
	.align		4
        /*0074*/ 	.byte	0x04, 0x0a
        /*0076*/ 	.short	(.L_8001 - .L_8000)
	.align		4
.L_8000:
        /*0078*/ 	.word	index@(.nv.constant0._ZN2at6native29vectorized_elementwise_kernelILi2EZZZNS0_16sqrt_kernel_cudaERNS_18TensorIteratorBaseEENKUlvE0_clEvENKUlvE_clEvEUldE_St5arrayIPcLm2EEEEviT0_T1_)
        /*007c*/ 	.short	0x0380
        /*007e*/ 	.short	0x0018


	//----- nvinfo : EIATTR_SW_WAR
	.align		4
.L_8001:
        /*0080*/ 	.byte	0x04, 0x36
        /*0082*/ 	.short	(.L_8003 - .L_8002)
.L_8002:
        /*0084*/ 	.word	0x00000008
.L_8003:


//--------------------- .nv.info._ZN2at6native29vectorized_elementwise_kernelILi4EZZZNS0_16sqrt_kernel_cudaERNS_18TensorIteratorBaseEENKUlvE0_clEvENKUlvE_clEvEUldE_St5arrayIPcLm2EEEEviT0_T1_ --------------------------
	.section	.nv.info._ZN2at6native29vectorized_elementwise_kernelILi4EZZZNS0_16sqrt_kernel_cudaERNS_18TensorIteratorBaseEENKUlvE0_clEvENKUlvE_clEvEUldE_St5arrayIPcLm2EEEEviT0_T1_,"",@"SHT_CUDA_INFO"
	.sectionflags	@""
	.align	4


	//----- nvinfo : EIATTR_CUDA_API_VERSION
	.align		4
        /*0000*/ 	.byte	0x04, 0x37
        /*0002*/ 	.short	(.L_8005 - .L_8004)
.L_8004:
        /*0004*/ 	.word	0x00000082


	//----- nvinfo : EIATTR_KPARAM_INFO
	.align		4
.L_8005:
        /*0008*/ 	.byte	0x04, 0x17
        /*000a*/ 	.short	(.L_8007 - .L_8006)
.L_8006:
        /*000c*/ 	.word	0x00000000
        /*0010*/ 	.short	0x0002
        /*0012*/ 	.short	0x0008
        /*0014*/ 	.byte	0x00, 0xf0, 0x41, 0x00


	//----- nvinfo : EIATTR_KPARAM_INFO
	.align		4
.L_8007:
        /*0018*/ 	.byte	0x04, 0x17
        /*001a*/ 	.short	(.L_8009 - .L_8008)
.L_8008:
        /*001c*/ 	.word	0x00000000
        /*0020*/ 	.short	0x0001
        /*0022*/ 	.short	0x0004
        /*0024*/ 	.byte	0x00, 0xf0, 0x05, 0x00


	//----- nvinfo : EIATTR_KPARAM_INFO
	.align		4
.L_8009:
        /*0028*/ 	.byte	0x04, 0x17
        /*002a*/ 	.short	(.L_8011 - .L_8010)
.L_8010:
        /*002c*/ 	.word	0x00000000
        /*0030*/ 	.short	0x0000
        /*0032*/ 	.short	0x0000
        /*0034*/ 	.byte	0x00, 0xf0, 0x11, 0x00


	//----- nvinfo : EIATTR_SPARSE_MMA_MASK
	.align		4
.L_8011:
        /*0038*/ 	.byte	0x03, 0x50
        /*003a*/ 	.short	0x0000


	//----- nvinfo : EIATTR_MAXREG_COUNT
	.align		4
        /*003c*/ 	.byte	0x03, 0x1b
        /*003e*/ 	.short	0x00ff


	//----- nvinfo : EIATTR_MERCURY_ISA_VERSION
	.align		4
        /*0040*/ 	.byte	0x03, 0x5f
        /*0042*/ 	.short	0x0101


	//----- nvinfo : EIATTR_VRC_CTA_INIT_COUNT
	.align		4
        /*0044*/ 	.byte	0x02, 0x4a
	.zero		1
	.zero		1


	//----- nvinfo : EIATTR_EXIT_INSTR_OFFSETS
	.align		4
        /*0048*/ 	.byte	0x04, 0x1c
        /*004a*/ 	.short	(.L_8013 - .L_8012)


	//   ....[0]....
.L_8012:
        /*004c*/ 	.word	0x00001e20


	//   ....[1]....
        /*0050*/ 	.word	0x000021b0


	//   ....[2]....
        /*0054*/ 	.word	0x00003d50


	//----- nvinfo : EIATTR_MAX_THREADS
	.align		4
.L_8013:
        /*0058*/ 	.byte	0x04, 0x05
        /*005a*/ 	.short	(.L_8015 - .L_8014)
.L_8014:
        /*005c*/ 	.word	0x00000080
        /*0060*/ 	.word	0x00000001
        /*0064*/ 	.word	0x00000001


	//----- nvinfo : EIATTR_CRS_STACK_SIZE
	.align		4
.L_8015:
        /*0068*/ 	.byte	0x04, 0x1e
        /*006a*/ 	.short	(.L_8017 - .L_8016)
.L_8016:
        /*006c*/ 	.word	0x00000000


	//----- nvinfo : EIATTR_CBANK_PARAM_SIZE
	.align		4
.L_8017:
        /*0070*/ 	.byte	0x03, 0x19
        /*0072*/ 	.short	0x0018


	//----- nvinfo : EIATTR_PARAM_CBANK
	.align		4
        /*0074*/ 	.byte	0x04, 0x0a
        /*0076*/ 	.short	(.L_8019 - .L_8018)
	.align		4
.L_8018:
        /*0078*/ 	.word	index@(.nv.constant0._ZN2at6native29vectorized_elementwise_kernelILi4EZZZNS0_16sqrt_kernel_cudaERNS_18TensorIteratorBaseEENKUlvE0_clEvENKUlvE_clEvEUldE_St5arrayIPcLm2EEEEviT0_T1_)
        /*007c*/ 	.short	0x0380
        /*007e*/ 	.short	0x0018


	//----- nvinfo : EIATTR_SW_WAR
	.align		4
.L_8019:
        /*0080*/ 	.byte	0x04, 0x36
        /*0082*/ 	.short	(.L_8021 - .L_8020)
.L_8020:
        /*0084*/ 	.word	0x00000008
.L_8021:


//--------------------- .nv.info._ZN2at6native29vectorized_elementwise_kernelILi8EZZZNS0_16sqrt_kernel_cudaERNS_18TensorIteratorBaseEENKUlvE0_clEvENKUlvE_clEvEUldE_St5arrayIPcLm2EEEEviT0_T1_ --------------------------
	.section	.nv.info._ZN2at6native29vectorized_elementwise_kernelILi8EZZZNS0_16sqrt_kernel_cudaERNS_18TensorIteratorBaseEENKUlvE0_clEvENKUlvE_clEvEUldE_St5arrayIPcLm2EEEEviT0_T1_,"",@"SHT_CUDA_INFO"
	.sectionflags	@""
	.align	4


	//----- nvinfo : EIATTR_CUDA_API_VERSION
	.align		4
        /*0000*/ 	.byte	0x04, 0x37
        /*0002*/ 	.short	(.L_8023 - .L_8022)
.L_8022:
        /*0004*/ 	.word	0x00000082


	//----- nvinfo : EIATTR_KPARAM_INFO
	.align		4
.L_8023:
        /*0008*/ 	.byte	0x04, 0x17
        /*000a*/ 	.short	(.L_8025 - .L_8024)
.L_8024:
        /*000c*/ 	.word	0x00000000
        /*0010*/ 	.short	0x0002
        /*0012*/ 	.short	0x0008
        /*0014*/ 	.byte	0x00, 0xf0, 0x41, 0x00


	//----- nvinfo : EIATTR_KPARAM_INFO
	.align		4
.L_8025:
        /*0018*/ 	.byte	0x04, 0x17
        /*001a*/ 	.short	(.L_8027 - .L_8026)
.L_8026:
        /*001c*/ 	.word	0x00000000
        /*0020*/ 	.short	0x0001
        /*0022*/ 	.short	0x0004
        /*0024*/ 	.byte	0x00, 0xf0, 0x05, 0x00


	//----- nvinfo : EIATTR_KPARAM_INFO
	.align		4
.L_8027:
        /*0028*/ 	.byte	0x04, 0x17
        /*002a*/ 	.short	(.L_8029 - .L_8028)
.L_8028:
        /*002c*/ 	.word	0x00000000
        /*0030*/ 	.short	0x0000
        /*0032*/ 	.short	0x0000
        /*0034*/ 	.byte	0x00, 0xf0, 0x11, 0x00


	//----- nvinfo : EIATTR_SPARSE_MMA_MASK
	.align		4
.L_8029:
        /*0038*/ 	.byte	0x03, 0x50
        /*003a*/ 	.short	0x0000


	//----- nvinfo : EIATTR_MAXREG_COUNT
	.align		4
        /*003c*/ 	.byte	0x03, 0x1b
        /*003e*/ 	.short	0x00ff


	//----- nvinfo : EIATTR_MERCURY_ISA_VERSION
	.align		4
        /*0040*/ 	.byte	0x03, 0x5f
        /*0042*/ 	.short	0x0101


	//----- nvinfo : EIATTR_VRC_CTA_INIT_COUNT
	.align		4
        /*0044*/ 	.byte	0x02, 0x4a
	.zero		1
	.zero		1


	//----- nvinfo : EIATTR_EXIT_INSTR_OFFSETS
	.align		4
        /*0048*/ 	.byte	0x04, 0x1c
        /*004a*/ 	.short	(.L_8031 - .L_8030)


	//   ....[0]....
.L_8030:
        /*004c*/ 	.word	0x00000010


	//----- nvinfo : EIATTR_MAX_THREADS
	.align		4
.L_8031:
        /*0050*/ 	.byte	0x04, 0x05
        /*0052*/ 	.short	(.L_8033 - .L_8032)
.L_8032:
        /*0054*/ 	.word	0x00000080
        /*0058*/ 	.word	0x00000001
        /*005c*/ 	.word	0x00000001


	//----- nvinfo : EIATTR_CBANK_PARAM_SIZE
	.align		4
.L_8033:
        /*0060*/ 	.byte	0x03, 0x19
        /*0062*/ 	.short	0x0018


	//----- nvinfo : EIATTR_PARAM_CBANK
	.align		4
        /*0064*/ 	.byte	0x04, 0x0a
        /*0066*/ 	.short	(.L_8035 - .L_8034)
	.align		4
.L_8034:
        /*0068*/ 	.word	index@(.nv.constant0._ZN2at6native29vectorized_elementwise_kernelILi8EZZZNS0_16sqrt_kernel_cudaERNS_18TensorIteratorBaseEENKUlvE0_clEvENKUlvE_clEvEUldE_St5arrayIPcLm2EEEEviT0_T1_)
        /*006c*/ 	.short	0x0380
        /*006e*/ 	.short	0x0018


	//----- nvinfo : EIATTR_SW_WAR
	.align		4
.L_8035:
        /*0070*/ 	.byte	0x04, 0x36
        /*0072*/ 	.short	(.L_8037 - .L_8036)
.L_8036:
        /*0074*/ 	.word	0x00000008
.L_8037:


//--------------------- .nv.info._ZN2at6native18elementwise_kernelILi128ELi4EZNS0_15gpu_kernel_implIZZZNS0_17rsqrt_kernel_cudaERNS_18TensorIteratorBaseEENKUlvE0_clEvENKUlvE2_clEvEUlN3c104HalfEE_EEvS4_RKT_EUliE_EEviT1_ --------------------------
	.section	.nv.info._ZN2at6native18elementwise_kernelILi128ELi4EZNS0_15gpu_kernel_implIZZZNS0_17rsqrt_kernel_cudaERNS_18TensorIteratorBaseEENKUlvE0_clEvENKUlvE2_clEvEUlN3c104HalfEE_EEvS4_RKT_EUliE_EEviT1_,"",@"SHT_CUDA_INFO"
	.sectionflags	@""
	.align	4


	//----- nvinfo : EIATTR_CUDA_API_VERSION
	.align		4
        /*0000*/ 	.byte	0x04, 0x37
        /*0002*/ 	.short	(.L_8039 - .L_8038)
.L_8038:
        /*0004*/ 	.word	0x00000082


	//----- nvinfo : EIATTR_KPARAM_INFO
	.align		4
.L_8039:
        /*0008*/ 	.byte	0x04, 0x17
        /*000a*/ 	.short	(.L_8041 - .L_8040)
.L_8040:
        /*000c*/ 	.word	0x00000000
        /*0010*/ 	.short	0x0001
        /*0012*/ 	.short	0x0008
        /*0014*/ 	.byte	0x00, 0xf0, 0x61, 0x08


	//----- nvinfo : EIATTR_KPARAM_INFO
	.align		4
.L_8041:
        /*0018*/ 	.byte	0x04, 0x17
        /*001a*/ 	.short	(.L_8043 - .L_8042)
.L_8042:
        /*001c*/ 	.word	0x00000000
        /*0020*/ 	.short	0x0000
        /*0022*/ 	.short	0x0000
        /*0024*/ 	.byte	0x00, 0xf0, 0x11, 0x00


	//----- nvinfo : EIATTR_SPARSE_MMA_MASK
	.align		4
.L_8043:
        /*0028*/ 	.byte	0x03, 0x50
        /*002a*/ 	.short	0x0000


	//----- nvinfo : EIATTR_MAXREG_COUNT
	.align		4
        /*002c*/ 	.byte	0x03, 0x1b
        /*002e*/ 	.short	0x0080


	//----- nvinfo : EIATTR_EXTERNS
	.align		4
        /*0030*/ 	.byte	0x04, 0x0f
        /*0032*/ 	.short	(.L_8045 - .L_8044)


	//   ....[0]....
	.align		4
.L_8044:
        /*0034*/ 	.word	index@(__assertfail)


	//----- nvinfo : EIATTR_MERCURY_ISA_VERSION
	.align		4
.L_8045:
        /*0038*/ 	.byte	0x03, 0x5f
        /*003a*/ 	.short	0x0101


	//----- nvinfo : EIATTR_VRC_CTA_INIT_COUNT
	.align		4
        /*003c*/ 	.byte	0x02, 0x4a
	.zero		1
	.zero		1


	//----- nvinfo : EIATTR_SYSCALL_OFFSETS
	.align		4
        /*0040*/ 	.byte	0x04, 0x46
        /*0042*/ 	.short	(.L_8047 - .L_8046)


	//   ....[0]....
.L_8046:
        /*0044*/ 	.word	0x00002270


	//   ....[1]....
        /*0048*/ 	.word	0x00003180


	//   ....[2]....
        /*004c*/ 	.word	0x00005590


	//   ....[3]....
        /*0050*/ 	.word	0x000062d0


	//   ....[4]....
        /*0054*/ 	.word	0x000087f0


	//   ....[5]....
        /*0058*/ 	.word	0x00009530


	//   ....[6]....
        /*005c*/ 	.word	0x0000ba60


	//   ....[7]....
        /*0060*/ 	.word	0x0000c770


	//----- nvinfo : EIATTR_EXIT_INSTR_OFFSETS
	.align		4
.L_8047:
        /*0064*/ 	.byte	0x04, 0x1c
        /*0066*/ 	.short	(.L_8049 - .L_8048)


	//   ....[0]....
.L_8048:
        /*0068*/ 	.word	0x00009810


	//   ....[1]....
        /*006c*/ 	.word	0x0000bc10


	//   ....[2]....
        /*0070*/ 	.word	0x0000bc50


	//   ....[3]....
        /*0074*/ 	.word	0x0000bcf0


	//   ....[4]....
        /*0078*/ 	.word	0x0000bd30


	//   ....[5]....
        /*007c*/ 	.word	0x0000bd70


	//   ....[6]....
        /*0080*/ 	.word	0x0000be00


	//   ....[7]....
        /*0084*/ 	.word	0x0000be20


	//   ....[8]....
        /*0088*/ 	.word	0x0000bec0


	//   ....[9]....
        /*008c*/ 	.word	0x0000bf10


	//   ....[10]....
        /*0090*/ 	.word	0x0000bf60


	//   ....[11]....
        /*0094*/ 	.word	0x0000c040


	//   ....[12]....
        /*0098*/ 	.word	0x0000c1b0


	//   ....[13]....
        /*009c*/ 	.word	0x0000c320


	//   ....[14]....
        /*00a0*/ 	.word	0x0000c480


	//   ....[15]....
        /*00a4*/ 	.word	0x0000c4c0


	//   ....[16]....
        /*00a8*/ 	.word	0x0000c500


	//   ....[17]....
        /*00ac*/ 	.word	0x0000c5b0


	//   ....[18]....
        /*00b0*/ 	.word	0x0000c610


	//   ....[19]....
        /*00b4*/ 	.word	0x0000c780


	//   ....[20]....
        /*00b8*/ 	.word	0x0000c890


	//   ....[21]....
        /*00bc*/ 	.word	0x0000c9d0


	//   ....[22]....
        /*00c0*/ 	.word	0x0000ca10


	//----- nvinfo : EIATTR_MAX_THREADS
	.align		4
.L_8049:
        /*00c4*/ 	.byte	0x04, 0x05
        /*00c6*/ 	.short	(.L_8051 - .L_8050)
.L_8050:
        /*00c8*/ 	.word	0x00000080
        /*00cc*/ 	.word	0x00000001
        /*00d0*/ 	.word	0x00000001


	//----- nvinfo : EIATTR_CRS_STACK_SIZE
	.align		4
.L_8051:
        /*00d4*/ 	.byte	0x04, 0x1e
        /*00d6*/ 	.short	(.L_8053 - .L_8052)
.L_8052:
        /*00d8*/ 	.word	0x00000000


	//----- nvinfo : EIATTR_CBANK_PARAM_SIZE
	.align		4
.L_8053:
        /*00dc*/ 	.byte	0x03, 0x19
        /*00de*/ 	.short	0x0220


	//----- nvinfo : EIATTR_PARAM_CBANK
	.align		4
        /*00e0*/ 	.byte	0x04, 0x0a
        /*00e2*/ 	.short	(.L_8055 - .L_8054)
	.align		4
.L_8054:
        /*00e4*/ 	.word	index@(.nv.constant0._ZN2at6native18elementwise_kernelILi128ELi4EZNS0_15gpu_kernel_implIZZZNS0_17rsqrt_kernel_cudaERNS_18TensorIteratorBaseEENKUlvE0_clEvENKUlvE2_clEvEUlN3c104HalfEE_EEvS4_RKT_EUliE_EEviT1_)
        /*00e8*/ 	.short	0x0380
        /*00ea*/ 	.short	0x0220


	//----- nvinfo : EIATTR_SW_WAR
	.align		4
.L_8055:
        /*00ec*/ 	.byte	0x04, 0x36
        /*00ee*/ 	.short	(.L_8057 - .L_8056)
.L_8056:
        /*00f0*/ 	.word	0x00000008
.L_8057:


//--------------------- .nv.info._ZN2at6native27unrolled_elementwise_kernelIZZZNS0_17rsqrt_kernel_cudaERNS_18TensorIteratorBaseEENKUlvE0_clEvENKUlvE2_clEvEUlN3c104HalfEE_St5arrayIPcLm2EELi4E23TrivialOffsetCalculatorILi1EjESD_NS0_6memory12LoadWithCastILi1EEENSE_13StoreWithCastILi1EEEEEviT_T0_T2_T3_T4_T5_ --------------------------
	.section	.nv.info._ZN2at6native27unrolled_elementwise_kernelIZZZNS0_17rsqrt_kernel_cudaERNS_18TensorIteratorBaseEENKUlvE0_clEvENKUlvE2_clEvEUlN3c104HalfEE_St5arrayIPcLm2EELi4E23TrivialOffsetCalculatorILi1EjESD_NS0_6memory12LoadWithCastILi1EEENSE_13StoreWithCastILi1EEEEEviT_T0_T2_T3_T4_T5_,"",@"SHT_CUDA_INFO"
	.sectionflags	@""
	.align	4


	//----- nvinfo : EIATTR_CUDA_API_VERSION
	.align		4
        /*0000*/ 	.byte	0x04, 0x37
        /*0002*/ 	.short	(.L_8059 - .L_8058)
.L_8058:
        /*0004*/ 	.word	0x00000082


	//----- nvinfo : EIATTR_KPARAM_INFO
	.align		4
.L_8059:
        /*0008*/ 	.byte	0x04, 0x17
        /*000a*/ 	.short	(.L_8061 - .L_8060)
.L_8060:
        /*000c*/ 	.word	0x00000000
        /*0010*/ 	.short	0x0006
        /*0012*/ 	.short	0x0024
        /*0014*/ 	.byte	0x00, 0xf0, 0x21, 0x00


	//----- nvinfo : EIATTR_KPARAM_INFO
	.align		4
.L_8061:
        /*0018*/ 	.byte	0x04, 0x17
        /*001a*/ 	.short	(.L_8063 - .L_8062)
.L_8062:
        /*001c*/ 	.word	0x00000000
        /*0020*/ 	.short	0x0005
        /*0022*/ 	.short	0x001c
        /*0024*/ 	.byte	0x00, 0xf0, 0x21, 0x00


	//----- nvinfo : EIATTR_KPARAM_INFO
	.align		4
.L_8063:
        /*0028*/ 	.byte	0x04, 0x17
        /*002a*/ 	.short	(.L_8065 - .L_8064)
.L_8064:
        /*002c*/ 	.word	0x00000000
        /*0030*/ 	.short	0x0004
        /*0032*/ 	.short	0x0019
        /*0034*/ 	.byte	0x00, 0xf0, 0x05, 0x00


	//----- nvinfo : EIATTR_KPARAM_INFO
	.align		4
.L_8065:
        /*0038*/ 	.byte	0x04, 0x17
        /*003a*/ 	.short	(.L_8067 - .L_8066)
.L_8066:
        /*003c*/ 	.word	0x00000000
        /*0040*/ 	.short	0x0003
        /*0042*/ 	.short	0x0018
        /*0044*/ 	.byte	0x00, 0xf0, 0x05, 0x00


	//----- nvinfo : EIATTR_KPARAM_INFO
	.align		4
.L_8067:
        /*0048*/ 	.byte	0x04, 0x17
        /*004a*/ 	.short	(.L_8069 - .L_8068)
.L_8068:
        /*004c*/ 	.word	0x00000000
        /*0050*/ 	.short	0x0002
        /*0052*/ 	.short	0x0008
        /*0054*/ 	.byte	0x00, 0xf0, 0x41, 0x00


	//----- nvinfo : EIATTR_KPARAM_INFO
	.align		4
.L_8069:
        /*0058*/ 	.byte	0x04, 0x17
        /*005a*/ 	.short	(.L_8071 - .L_8070)
.L_8070:
        /*005c*/ 	.word	0x00000000
        /*0060*/ 	.short	0x0001
        /*0062*/ 	.short	0x0004
        /*0064*/ 	.byte	0x00, 0xf0, 0x05, 0x00


	//----- nvinfo : EIATTR_KPARAM_INFO
	.align		4
.L_8071:
        /*0068*/ 	.byte	0x04, 0x17
        /*006a*/ 	.short	(.L_8073 - .L_8072)
.L_8072:
        /*006c*/ 	.word	0x00000000
        /*0070*/ 	.short	0x0000
        /*0072*/ 	.short	0x0000
        /*0074*/ 	.byte	0x00, 0xf0, 0x11, 0x00


	//----- nvinfo : EIATTR_SPARSE_MMA_MASK
	.align		4
.L_8073:
        /*0078*/ 	.byte	0x03, 0x50
        /*007a*/ 	.short	0x0000


	//----- nvinfo : EIATTR_MAXREG_COUNT
	.align		4
        /*007c*/ 	.byte	0x03, 0x1b
        /*007e*/ 	.short	0x00ff


	//----- nvinfo : EIATTR_EXTERNS
	.align		4
        /*0080*/ 	.byte	0x04, 0x0f
        /*0082*/ 	.short	(.L_8075 - .L_8074)


	//   ....[0]....
	.align		4
.L_8074:
        /*0084*/ 	.word	index@(__assertfail)


	//----- nvinfo : EIATTR_MERCURY_ISA_VERSION
	.align		4
.L_8075:
        /*0088*/ 	.byte	0x03, 0x5f
        /*008a*/ 	.short	0x0101


	//----- nvinfo : EIATTR_VRC_CTA_INIT_COUNT
	.align		4
        /*008c*/ 	.byte	0x02, 0x4a
	.zero		1
	.zero		1


	//----- nvinfo : EIATTR_SYSCALL_OFFSETS
	.align		4
        /*0090*/ 	.byte	0x04, 0x46
        /*0092*/ 	.short	(.L_8077 - .L_8076)


	//   ....[0]....
.L_8076:
        /*0094*/ 	.word	0x00001040


	//   ....[1]....
        /*0098*/ 	.word	0x00002260


	//   ....[2]....
        /*009c*/ 	.word	0x000033c0


	//   ....[3]....
        /*00a0*/ 	.word	0x00004440


	//   ....[4]....
        /*00a4*/ 	.word	0x00005540


	//   ....[5]....
        /*00a8*/ 	.word	0x00006400


	//   ....[6]....
        /*00ac*/ 	.word	0x00007380


	//   ....[7]....
        /*00b0*/ 	.word	0x00008300


	//----- nvinfo : EIATTR_EXIT_INSTR_OFFSETS
	.align		4
.L_8077:
        /*00b4*/ 	.byte	0x04, 0x1c
        /*00b6*/ 	.short	(.L_8079 - .L_8078)


	//   ....[0]....
.L_8078:
        /*00b8*/ 	.word	0x00007650


	//   ....[1]....
        /*00bc*/ 	.word	0x000077a0


	//   ....[2]....
        /*00c0*/ 	.word	0x000077e0


	//   ....[3]....
        /*00c4*/ 	.word	0x00007880


	//   ....[4]....
        /*00c8*/ 	.word	0x000078c0


	//   ....[5]....
        /*00cc*/ 	.word	0x00007900


	//   ....[6]....
        /*00d0*/ 	.word	0x00007990


	//   ....[7]....
        /*00d4*/ 	.word	0x000079b0


	//   ....[8]....
        /*00d8*/ 	.word	0x00007a50


	//   ....[9]....
        /*00dc*/ 	.word	0x00007aa0


	//   ....[10]....
        /*00e0*/ 	.word	0x00007af0


	//   ....[11]....
        /*00e4*/ 	.word	0x00007bd0


	//   ....[12]....
        /*00e8*/ 	.word	0x00007d40


	//   ....[13]....
        /*00ec*/ 	.word	0x00007eb0


	//   ....[14]....
        /*00f0*/ 	.word	0x00008010


	//   ....[15]....
        /*00f4*/ 	.word	0x00008050


	//   ....[16]....
        /*00f8*/ 	.word	0x00008090


	//   ....[17]....
        /*00fc*/ 	.word	0x00008140


	//   ....[18]....
        /*0100*/ 	.word	0x000081a0


	//   ....[19]....
        /*0104*/ 	.word	0x00008310


	//   ....[20]....
        /*0108*/ 	.word	0x00008420


	//   ....[21]....
        /*010c*/ 	.word	0x00008560


	//   ....[22]....
        /*0110*/ 	.word	0x000085a0


	//----- nvinfo : EIATTR_MAX_THREADS
	.align		4
.L_8079:
        /*0114*/ 	.byte	0x04, 0x05
        /*0116*/ 	.short	(.L_8081 - .L_8080)
.L_8080:
        /*0118*/ 	.word	0x00000080
        /*011c*/ 	.word	0x00000001
        /*0120*/ 	.word	0x00000001


	//----- nvinfo : EIATTR_CRS_STACK_SIZE
	.align		4
.L_8081:
        /*0124*/ 	.byte	0x04, 0x1e
        /*0126*/ 	.short	(.L_8083 - .L_8082)
.L_8082:
        /*0128*/ 	.word	0x00000000


	//----- nvinfo : EIATTR_CBANK_PARAM_SIZE
	.align		4
.L_8083:
        /*012c*/ 	.byte	0x03, 0x19
        /*012e*/ 	.short	0x002c


	//----- nvinfo : EIATTR_PARAM_CBANK
	.align		4
        /*0130*/ 	.byte	0x04, 0x0a
        /*0132*/ 	.short	(.L_8085 - .L_8084)
	.align		4
.L_8084:
        /*0134*/ 	.word	index@(.nv.constant0._ZN2at6native27unrolled_elementwise_kernelIZZZNS0_17rsqrt_kernel_cudaERNS_18TensorIteratorBaseEENKUlvE0_clEvENKUlvE2_clEvEUlN3c104HalfEE_St5arrayIPcLm2EELi4E23TrivialOffsetCalculatorILi1EjESD_NS0_6memory12LoadWithCastILi1EEENSE_13StoreWithCastILi1EEEEEviT_T0_T2_T3_T4_T5_)
        /*0138*/ 	.short	0x0380
        /*013a*/ 	.short	0x002c


	//----- nvinfo : EIATTR_SW_WAR
	.align		4
.L_8085:
        /*013c*/ 	.byte	0x04, 0x36
        /*013e*/ 	.short	(.L_8087 - .L_8086)
.L_8086:
        /*0140*/ 	.word	0x00000008
.L_8087:


//--------------------- .nv.info._ZN2at6native18elementwise_kernelILi128ELi4EZNS0_22gpu_kernel_impl_nocastIZZZNS0_17rsqrt_kernel_cudaERNS_18TensorIteratorBaseEENKUlvE0_clEvENKUlvE2_clEvEUlN3c104HalfEE_EEvS4_RKT_EUliE_EEviT1_ --------------------------
	.section	.nv.info._ZN2at6native18elementwise_kernelILi128ELi4EZNS0_22gpu_kernel_impl_nocastIZZZNS0_17rsqrt_kernel_cudaERNS_18TensorIteratorBaseEENKUlvE0_clEvENKUlvE2_clEvEUlN3c104HalfEE_EEvS4_RKT_EUliE_EEviT1_,"",@"SHT_CUDA_INFO"
	.sectionflags	@""
	.align	4


	//----- nvinfo : EIATTR_CUDA_API_VERSION
	.align		4
        /*0000*/ 	.byte	0x04, 0x37
        /*0002*/ 	.short	(.L_8089 - .L_8088)
.L_8088:
        /*0004*/ 	.word	0x00000082


	//----- nvinfo : EIATTR_KPARAM_INFO
	.align		4
.L_8089:
        /*0008*/ 	.byte	0x04, 0x17
        /*000a*/ 	.short	(.L_8091 - .L_8090)
.L_8090:
        /*000c*/ 	.word	0x00000000
        /*0010*/ 	.short	0x0001
        /*0012*/ 	.short	0x0008
        /*0014*/ 	.byte	0x00, 0xf0, 0x61, 0x08


	//----- nvinfo : EIATTR_KPARAM_INFO
	.align		4
.L_8091:
        /*0018*/ 	.byte	0x04, 0x17
        /*001a*/ 	.short	(.L_8093 - .L_8092)
.L_8092:
        /*001c*/ 	.word	0x00000000
        /*0020*/ 	.short	0x0000
        /*0022*/ 	.short	0x0000
        /*0024*/ 	.byte	0x00, 0xf0, 0x11, 0x00


	//----- nvinfo : EIATTR_SPARSE_MMA_MASK
	.align		4
.L_8093:
        /*0028*/ 	.byte	0x03, 0x50
        /*002a*/ 	.short	0x0000


	//----- nvinfo : EIATTR_MAXREG_COUNT
	.align		4
        /*002c*/ 	.byte	0x03, 0x1b
        /*002e*/ 	.short	0x0080


	//----- nvinfo : EIATTR_MERCURY_ISA_VERSION
	.align		4
        /*0030*/ 	.byte	0x03, 0x5f
        /*0032*/ 	.short	0x0101


	//----- nvinfo : EIATTR_VRC_CTA_INIT_COUNT
	.align		4
        /*0034*/ 	.byte	0x02, 0x4a
	.zero		1
	.zero		1


	//----- nvinfo : EIATTR_EXIT_INSTR_OFFSETS
	.align		4
        /*0038*/ 	.byte	0x04, 0x1c
        /*003a*/ 	.short	(.L_8095 - .L_8094)


	//   ....[0]....
.L_8094:
        /*003c*/ 	.word	0x00000300


	//   ....[1]....
        /*0040*/ 	.word	0x00000380


	//   ....[2]....
        /*0044*/ 	.word	0x00003ea0


	//   ....[3]....
        /*0048*/ 	.word	0x000051f0


	//----- nvinfo : EIATTR_MAX_THREADS
	.align		4
.L_8095:
        /*004c*/ 	.byte	0x04, 0x05
        /*004e*/ 	.short	(.L_8097 - .L_8096)
.L_8096:
        /*0050*/ 	.word	0x00000080
        /*0054*/ 	.word	0x00000001
        /*0058*/ 	.word	0x00000001


	//----- nvinfo : EIATTR_CRS_STACK_SIZE
	.align		4
.L_8097:
        /*005c*/ 	.byte	0x04, 0x1e
        /*005e*/ 	.short	(.L_8099 - .L_8098)
.L_8098:
        /*0060*/ 	.word	0x00000000


	//----- nvinfo : EIATTR_CBANK_PARAM_SIZE
	.align		4
.L_8099:
        /*0064*/ 	.byte	0x03, 0x19
        /*0066*/ 	.short	0x0220


	//----- nvinfo : EIATTR_PARAM_CBANK
	.align		4
        /*0068*/ 	.byte	0x04, 0x0a
        /*006a*/ 	.short	(.L_8101 - .L_8100)
	.align		4
.L_8100:
        /*006c*/ 	.word	index@(.nv.constant0._ZN2at6native18elementwise_kernelILi128ELi4EZNS0_22gpu_kernel_impl_nocastIZZZNS0_17rsqrt_kernel_cudaERNS_18TensorIteratorBaseEENKUlvE0_clEvENKUlvE2_clEvEUlN3c104HalfEE_EEvS4_RKT_EUliE_EEviT1_)
        /*0070*/ 	.short	0x0380
        /*0072*/ 	.short	0x0220


	//----- nvinfo : EIATTR_SW_WAR
	.align		4
.L_8101:
        /*0074*/ 	.byte	0x04, 0x36
        /*0076*/ 	.short	(.L_8103 - .L_8102)
.L_8102:
        /*0078*/ 	.word	0x00000008
.L_8103:


//--------------------- .nv.info._ZN2at6native27unrolled_elementwise_kernelIZZZNS0_17rsqrt_kernel_cudaERNS_18TensorIteratorBaseEENKUlvE0_clEvENKUlvE2_clEvEUlN3c104HalfEE_St5arrayIPcLm2EELi4E23TrivialOffsetCalculatorILi1EjESD_NS0_6memory15LoadWithoutCastENSE_16StoreWithoutCastEEEviT_T0_T2_T3_T4_T5_ --------------------------
	.section	.nv.info._ZN2at6native27unrolled_elementwise_kernelIZZZNS0_17rsqrt_kernel_cudaERNS_18TensorIteratorBaseEENKUlvE0_clEvENKUlvE2_clEvEUlN3c104HalfEE_St5arrayIPcLm2EELi4E23TrivialOffsetCalculatorILi1EjESD_NS0_6memory15LoadWithoutCastENSE_16StoreWithoutCastEEEviT_T0_T2_T3_T4_T5_,"",@"SHT_CUDA_INFO"
	.sectionflags	@""
	.align	4


	//----- nvinfo : EIATTR_CUDA_API_VERSION
	.align		4
        /*0000*/ 	.byte	0x04, 0x37
        /*0002*/ 	.short	(.L_8105 - .L_8104)
.L_8104:
        /*0004*/ 	.word	0x00000082


	//----- nvinfo : EIATTR_KPARAM_INFO
	.align		4
.L_8105:
        /*0008*/ 	.byte	0x04, 0x17
        /*000a*/ 	.short	(.L_8107 - .L_8106)
.L_8106:
        /*000c*/ 	.word	0x00000000
        /*0010*/ 	.short	0x0006
        /*0012*/ 	.short	0x001b
        /*0014*/ 	.byte	0x00, 0xf0, 0x05, 0x00


	//----- nvinfo : EIATTR_KPARAM_INFO
	.align		4
.L_8107:
        /*0018*/ 	.byte	0x04, 0x17
        /*001a*/ 	.short	(.L_8109 - .L_8108)
.L_8108:
        /*001c*/ 	.word	0x00000000
        /*0020*/ 	.short	0x0005
        /*0022*/ 	.short	0x001a
        /*0024*/ 	.byte	0x00, 0xf0, 0x05, 0x00


	//----- nvinfo : EIATTR_KPARAM_INFO
	.align		4
.L_8109:
        /*0028*/ 	.byte	0x04, 0x17
        /*002a*/ 	.short	(.L_8111 - .L_8110)
.L_8110:
        /*002c*/ 	.word	0x00000000
        /*0030*/ 	.short	0x0004
        /*0032*/ 	.short	0x0019
        /*0034*/ 	.byte	0x00, 0xf0, 0x05, 0x00


	//----- nvinfo : EIATTR_KPARAM_INFO
	.align		4
.L_8111:
        /*0038*/ 	.byte	0x04, 0x17
        /*003a*/ 	.short	(.L_8113 - .L_8112)
.L_8112:
        /*003c*/ 	.word	0x00000000
        /*0040*/ 	.short	0x0003
        /*0042*/ 	.short	0x0018
        /*0044*/ 	.byte	0x00, 0xf0, 0x05, 0x00


	//----- nvinfo : EIATTR_KPARAM_INFO
	.align		4
.L_8113:
        /*0048*/ 	.byte	0x04, 0x17
        /*004a*/ 	.short	(.L_8115 - .L_8114)
.L_8114:
        /*004c*/ 	.word	0x00000000
        /*0050*/ 	.short	0x0002
        /*0052*/ 	.short	0x0008
        /*0054*/ 	.byte	0x00, 0xf0, 0x41, 0x00


	//----- nvinfo : EIATTR_KPARAM_INFO
	.align		4
.L_8115:
        /*0058*/ 	.byte	0x04, 0x17
        /*005a*/ 	.short	(.L_8117 - .L_8116)
.L_8116:
        /*005c*/ 	.word	0x00000000
        /*0060*/ 	.short	0x0001
        /*0062*/ 	.short	0x0004
        /*0064*/ 	.byte	0x00, 0xf0, 0x05, 0x00


	//----- nvinfo : EIATTR_KPARAM_INFO
	.align		4
.L_8117:
        /*0068*/ 	.byte	0x04, 0x17
        /*006a*/ 	.short	(.L_8119 - .L_8118)
.L_8118:
        /*006c*/ 	.word	0x00000000
        /*0070*/ 	.short	0x0000
        /*0072*/ 	.short	0x0000
        /*0074*/ 	.byte	0x00, 0xf0, 0x11, 0x00


	//----- nvinfo : EIATTR_SPARSE_MMA_MASK
	.align		4
.L_8119:
        /*0078*/ 	.byte	0x03, 0x50
        /*007a*/ 	.short	0x0000


	//----- nvinfo : EIATTR_MAXREG_COUNT
	.align		4
        /*007c*/ 	.byte	0x03, 0x1b
        /*007e*/ 	.short	0x00ff


	//----- nvinfo : EIATTR_MERCURY_ISA_VERSION
	.align		4
        /*0080*/ 	.byte	0x03, 0x5f
        /*0082*/ 	.short	0x0101


	//----- nvinfo : EIATTR_VRC_CTA_INIT_COUNT
	.align		4
        /*0084*/ 	.byte	0x02, 0x4a
	.zero		1
	.zero		1


	//----- nvinfo : EIATTR_EXIT_INSTR_OFFSETS
	.align		4
        /*0088*/ 	.byte	0x04, 0x1c
        /*008a*/ 	.short	(.L_8121 - .L_8120)


	//   ....[0]....
.L_8120:
        /*008c*/ 	.word	0x00000480


	//   ....[1]....
        /*0090*/ 	.word	0x000004f0


	//----- nvinfo : EIATTR_MAX_THREADS
	.align		4
.L_8121:
        /*0094*/ 	.byte	0x04, 0x05
        /*0096*/ 	.short	(.L_8123 - .L_8122)
.L_8122:
        /*0098*/ 	.word	0x00000080
        /*009c*/ 	.word	0x00000001
        /*00a0*/ 	.word	0x00000001


	//----- nvinfo : EIATTR_CRS_STACK_SIZE
	.align		4
.L_8123:
        /*00a4*/ 	.byte	0x04, 0x1e
        /*00a6*/ 	.short	(.L_8125 - .L_8124)
.L_8124:
        /*00a8*/ 	.word	0x00000000


	//----- nvinfo : EIATTR_CBANK_PARAM_SIZE
	.align		4
.L_8125:
        /*00ac*/ 	.byte	0x03, 0x19
        /*00ae*/ 	.short	0x001c


	//----- nvinfo : EIATTR_PARAM_CBANK
	.align		4
        /*00b0*/ 	.byte	0x04, 0x0a
        /*00b2*/ 	.short	(.L_8127 - .L_8126)
	.align		4
.L_8126:
        /*00b4*/ 	.word	index@(.nv.constant0._ZN2at6native27unrolled_elementwise_kernelIZZZNS0_17rsqrt_kernel_cudaERNS_18TensorIteratorBaseEENKUlvE0_clEvENKUlvE2_clEvEUlN3c104HalfEE_St5arrayIPcLm2EELi4E23TrivialOffsetCalculatorILi1EjESD_NS0_6memory15LoadWithoutCastENSE_16StoreWithoutCastEEEviT_T0_T2_T3_T4_T5_)
        /*00b8*/ 	.short	0x0380
        /*00ba*/ 	.short	0x001c


	//----- nvinfo : EIATTR_SW_WAR
	.align		4
.L_8127:
        /*00bc*/ 	.byte	0x04, 0x36
        /*00be*/ 	.short	(.L_8129 - .L_8128)
.L_8128:
        /*00c0*/ 	.word	0x00000008
.L_8129:


//--------------------- .nv.info._ZN2at6native29vectorized_elementwise_kernelILi2EZZZNS0_17rsqrt_kernel_cudaERNS_18TensorIteratorBaseEENKUlvE0_clEvENKUlvE2_clEvEUlN3c104HalfEE_St5arrayIPcLm2EEEEviT0_T1_ --------------------------
	.section	.nv.info._ZN2at6native29vectorized_elementwise_kernelILi2EZZZNS0_17rsqrt_kernel_cudaERNS_18TensorIteratorBaseEENKUlvE0_clEvENKUlvE2_clEvEUlN3c104HalfEE_St5arrayIPcLm2EEEEviT0_T1_,"",@"SHT_CUDA_INFO"
	.sectionflags	@""
	.align	4


	//----- nvinfo : EIATTR_CUDA_API_VERSION
	.align		4
        /*0000*/ 	.byte	0x04, 0x37
        /*0002*/ 	.short	(.L_8131 - .L_8130)
.L_8130:
        /*0004*/ 	.word	0x00000082


	//----- nvinfo : EIATTR_KPARAM_INFO
	.align		4
.L_8131:
        /*0008*/ 	.byte	0x04, 0x17
        /*000a*/ 	.short	(.L_8133 - .L_8132)
.L_8132:
        /*000c*/ 	.word	0x00000000
        /*0010*/ 	.short	0x0002
        /*0012*/ 	.short	0x0008
        /*0014*/ 	.byte	0x00, 0xf0, 0x41, 0x00


	//----- nvinfo : EIATTR_KPARAM_INFO
	.align		4
.L_8133:
        /*0018*/ 	.byte	0x04, 0x17
        /*001a*/ 	.short	(.L_8135 - .L_8134)
.L_8134:
        /*001c*/ 	.word	0x00000000
        /*0020*/ 	.short	0x0001
        /*0022*/ 	.short	0x0004
        /*0024*/ 	.byte	0x00, 0xf0, 0x05, 0x00


	//----- nvinfo : EIATTR_KPARAM_INFO
	.align		4
.L_8135:
        /*0028*/ 	.byte	0x04, 0x17
        /*002a*/ 	.short	(.L_8137 - .L_8136)
.L_8136:
        /*002c*/ 	.word	0x00000000
        /*0030*/ 	.short	0x0000
        /*0032*/ 	.short	0x0000
        /*0034*/ 	.byte	0x00, 0xf0, 0x11, 0x00


	//----- nvinfo : EIATTR_SPARSE_MMA_MASK
	.align		4
.L_8137:
        /*0038*/ 	.byte	0x03, 0x50
        /*003a*/ 	.short	0x0000


	//----- nvinfo : EIATTR_MAXREG_COUNT
	.align		4
        /*003c*/ 	.byte	0x03, 0x1b
        /*003e*/ 	.short	0x00ff


	//----- nvinfo : EIATTR_MERCURY_ISA_VERSION
	.align		4
        /*0040*/ 	.byte	0x03, 0x5f
        /*0042*/ 	.short	0x0101


	//----- nvinfo : EIATTR_VRC_CTA_INIT_COUNT
	.align		4
        /*0044*/ 	.byte	0x02, 0x4a
	.zero		1
	.zero		1


	//----- nvinfo : EIATTR_EXIT_INSTR_OFFSETS
	.align		4
        /*0048*/ 	.byte	0x04, 0x1c
        /*004a*/ 	.short	(.L_8139 - .L_8138)


	//   ....[0]....
.L_8138:
        /*004c*/ 	.word	0x000009d0


	//   ....[1]....
        /*0050*/ 	.word	0x00000a20


	//   ....[2]....
        /*0054*/ 	.word	0x00000c60


	//----- nvinfo : EIATTR_MAX_THREADS
	.align		4
.L_8139:
        /*0058*/ 	.byte	0x04, 0x05
        /*005a*/ 	.short	(.L_8141 - .L_8140)
.L_8140:
        /*005c*/ 	.word	0x00000080
        /*0060*/ 	.word	0x00000001
        /*0064*/ 	.word	0x00000001


	//----- nvinfo : EIATTR_CRS_STACK_SIZE
	.align		4
.L_8141:
        /*0068*/ 	.byte	0x04, 0x1e
        /*006a*/ 	.short	(.L_8143 - .L_8142)
.L_8142:
        /*006c*/ 	.word	0x00000000


	//----- nvinfo : EIATTR_CBANK_PARAM_SIZE
	.align		4
.L_8143:
        /*0070*/ 	.byte	0x03, 0x19
        /*0072*/ 	.short	0x0018


	//----- nvinfo : EIATTR_PARAM_CBANK
	.align		4
        /*0074*/ 	.byte	0x04, 0x0a
        /*0076*/ 	.short	(.L_8145 - .L_8144)
	.align		4
.L_8144:
        /*0078*/ 	.word	index@(.nv.constant0._ZN2at6native29vectorized_elementwise_kernelILi2EZZZNS0_17rsqrt_kernel_cudaERNS_18TensorIteratorBaseEENKUlvE0_clEvENKUlvE2_clEvEUlN3c104HalfEE_St5arrayIPcLm2EEEEviT0_T1_)
        /*007c*/ 	.short	0x0380
        /*007e*/ 	.short	0x0018


	//----- nvinfo : EIATTR_SW_WAR
	.align		4
.L_8145:
        /*0080*/ 	.byte	0x04, 0x36
        /*0082*/ 	.short	(.L_8147 - .L_8146)
.L_8146:
        /*0084*/ 	.word	0x00000008
.L_8147:


//--------------------- .nv.info._ZN2at6native29vectorized_elementwise_kernelILi4EZZZNS0_17rsqrt_kernel_cudaERNS_18TensorIteratorBaseEENKUlvE0_clEvENKUlvE2_clEvEUlN3c104HalfEE_St5arrayIPcLm2EEEEviT0_T1_ --------------------------
	.section	.nv.info._ZN2at6native29vectorized_elementwise_kernelILi4EZZZNS0_17rsqrt_kernel_cudaERNS_18TensorIteratorBaseEENKUlvE0_clEvENKUlvE2_clEvEUlN3c104HalfEE_St5arrayIPcLm2EEEEviT0_T1_,"",@"SHT_CUDA_INFO"
	.sectionflags	@""
	.align	4


	//----- nvinfo : EIATTR_CUDA_API_VERSION
	.align		4
        /*0000*/ 	.byte	0x04, 0x37
        /*0002*/ 	.short	(.L_8149 - .L_8148)
.L_8148:
        /*0004*/ 	.word	0x00000082


	//----- nvinfo : EIATTR_KPARAM_INFO
	.align		4
.L_8149:
        /*0008*/ 	.byte	0x04, 0x17
        /*000a*/ 	.short	(.L_8151 - .L_8150)
.L_8150:
        /*000c*/ 	.word	0x00000000
        /*0010*/ 	.short	0x0002
        /*0012*/ 	.short	0x0008
        /*0014*/ 	.byte	0x00, 0xf0, 0x41, 0x00


	//----- nvinfo : EIATTR_KPARAM_INFO
	.align		4
.L_8151:
        /*0018*/ 	.byte	0x04, 0x17
        /*001a*/ 	.short	(.L_8153 - .L_8152)
.L_8152:
        /*001c*/ 	.word	0x00000000
        /*0020*/ 	.short	0x0001
        /*0022*/ 	.short	0x0004
        /*0024*/ 	.byte	0x00, 0xf0, 0x05, 0x00


	//----- nvinfo : EIATTR_KPARAM_INFO
	.align		4
.L_8153:
        /*0028*/ 	.byte	0x04, 0x17
        /*002a*/ 	.short	(.L_8155 - .L_8154)
.L_8154:
        /*002c*/ 	.word	0x00000000
        /*0030*/ 	.short	0x0000
        /*0032*/ 	.short	0x0000
        /*0034*/ 	.byte	0x00, 0xf0, 0x11, 0x00


	//----- nvinfo : EIATTR_SPARSE_MMA_MASK
	.align		4
.L_8155:
        /*0038*/ 	.byte	0x03, 0x50
        /*003a*/ 	.short	0x0000


	//----- nvinfo : EIATTR_MAXREG_COUNT
	.align		4
        /*003c*/ 	.byte	0x03, 0x1b
        /*003e*/ 	.short	0x00ff


	//----- nvinfo : EIATTR_MERCURY_ISA_VERSION
	.align		4
        /*0040*/ 	.byte	0x03, 0x5f
        /*0042*/ 	.short	0x0101


	//----- nvinfo : EIATTR_VRC_CTA_INIT_COUNT
	.align		4
        /*0044*/ 	.byte	0x02, 0x4a
	.zero		1
	.zero		1


	//----- nvinfo : EIATTR_EXIT_INSTR_OFFSETS
	.align		4
        /*0048*/ 	.byte	0x04, 0x1c
        /*004a*/ 	.short	(.L_8157 - .L_8156)


	//   ....[0]....
.L_8156:
        /*004c*/ 	.word	0x000009d0


	//   ....[1]....
        /*0050*/ 	.word	0x00000a20


	//   ....[2]....
        /*0054*/ 	.word	0x00000c20


	//----- nvinfo : EIATTR_MAX_THREADS
	.align		4
.L_8157:
        /*0058*/ 	.byte	0x04, 0x05
        /*005a*/ 	.short	(.L_8159 - .L_8158)
.L_8158:
        /*005c*/ 	.word	0x00000080
        /*0060*/ 	.word	0x00000001
        /*0064*/ 	.word	0x00000001


	//----- nvinfo : EIATTR_CRS_STACK_SIZE
	.align		4
.L_8159:
        /*0068*/ 	.byte	0x04, 0x1e
        /*006a*/ 	.short	(.L_8161 - .L_8160)
.L_8160:
        /*006c*/ 	.word	0x00000000


	//----- nvinfo : EIATTR_CBANK_PARAM_SIZE
	.align		4
.L_8161:
        /*0070*/ 	.byte	0x03, 0x19
        /*0072*/ 	.short	0x0018


	//----- nvinfo : EIATTR_PARAM_CBANK
	.align		4
        /*0074*/ 	.byte	0x04, 0x0a
        /*0076*/ 	.short	(.L_8163 - .L_8162)
	.align		4
.L_8162:
        /*0078*/ 	.word	index@(.nv.constant0._ZN2at6native29vectorized_elementwise_kernelILi4EZZZNS0_17rsqrt_kernel_cudaERNS_18TensorIteratorBaseEENKUlvE0_clEvENKUlvE2_clEvEUlN3c104HalfEE_St5arrayIPcLm2EEEEviT0_T1_)
        /*007c*/ 	.short	0x0380
        /*007e*/ 	.short	0x0018


	//----- nvinfo : EIATTR_SW_WAR
	.align		4
.L_8163:
        /*0080*/ 	.byte	0x04, 0x36
        /*0082*/ 	.short	(.L_8165 - .L_8164)
.L_8164:
        /*0084*/ 	.word	0x00000008
.L_8165:


//--------------------- .nv.info._ZN2at6native29vectorized_elementwise_kernelILi8EZZZNS0_17rsqrt_kernel_cudaERNS_18TensorIteratorBaseEENKUlvE0_clEvENKUlvE2_clEvEUlN3c104HalfEE_St5arrayIPcLm2EEEEviT0_T1_ --------------------------
	.section	.nv.info._ZN2at6native29vectorized_elementwise_kernelILi8EZZZNS0_17rsqrt_kernel_cudaERNS_18TensorIteratorBaseEENKUlvE0_clEvENKUlvE2_clEvEUlN3c104HalfEE_St5arrayIPcLm2EEEEviT0_T1_,"",@"SHT_CUDA_INFO"
	.sectionflags	@""
	.align	4


	//----- nvinfo : EIATTR_CUDA_API_VERSION
	.align		4
        /*0000*/ 	.byte	0x04, 0x37
        /*0002*/ 	.short	(.L_8167 - .L_8166)
.L_8166:
        /*0004*/ 	.word	0x00000082


	//----- nvinfo : EIATTR_KPARAM_INFO
	.align		4
.L_8167:
        /*0008*/ 	.byte	0x04, 0x17
        /*000a*/ 	.short	(.L_8169 - .L_8168)
.L_8168:
        /*000c*/ 	.word	0x00000000
        /*0010*/ 	.short	0x0002
        /*0012*/ 	.short	0x0008
        /*0014*/ 	.byte	0x00, 0xf0, 0x41, 0x00


	//----- nvinfo : EIATTR_KPARAM_INFO
	.align		4
.L_8169:
        /*0018*/ 	.byte	0x04, 0x17
        /*001a*/ 	.short	(.L_8171 - .L_8170)
.L_8170:
        /*001c*/ 	.word	0x00000000
        /*0020*/ 	.short	0x0001
        /*0022*/ 	.short	0x0004
        /*0024*/ 	.byte	0x00, 0xf0, 0x05, 0x00


	//----- nvinfo : EIATTR_KPARAM_INFO
	.align		4
.L_8171:
        /*0028*/ 	.byte	0x04, 0x17
        /*002a*/ 	.short	(.L_8173 - .L_8172)
.L_8172:
        /*002c*/ 	.word	0x00000000
        /*0030*/ 	.short	0x0000
        /*0032*/ 	.short	0x0000
        /*0034*/ 	.byte	0x00, 0xf0, 0x11, 0x00


	//----- nvinfo : EIATTR_SPARSE_MMA_MASK
	.align		4
.L_8173:
        /*0038*/ 	.byte	0x03, 0x50
        /*003a*/ 	.short	0x0000


	//----- nvinfo : EIATTR_MAXREG_COUNT
	.align		4
        /*003c*/ 	.byte	0x03, 0x1b
        /*003e*/ 	.short	0x00ff


	//----- nvinfo : EIATTR_MERCURY_ISA_VERSION
	.align		4
        /*0040*/ 	.byte	0x03, 0x5f
        /*0042*/ 	.short	0x0101


	//----- nvinfo : EIATTR_VRC_CTA_INIT_COUNT
	.align		4
        /*0044*/ 	.byte	0x02, 0x4a
	.zero		1
	.zero		1


	//----- nvinfo : EIATTR_EXIT_INSTR_OFFSETS
	.align		4
        /*0048*/ 	.byte	0x04, 0x1c
        /*004a*/ 	.short	(.L_8175 - .L_8174)


	//   ....[0]....
.L_8174:
        /*004c*/ 	.word	0x00000010


	//----- nvinfo : EIATTR_MAX_THREADS
	.align		4
.L_8175:
        /*0050*/ 	.byte	0x04, 0x05
        /*0052*/ 	.short	(.L_8177 - .L_8176)
.L_8176:
        /*0054*/ 	.word	0x00000080
        /*0058*/ 	.word	0x00000001
        /*005c*/ 	.word	0x00000001


	//----- nvinfo : EIATTR_CBANK_PARAM_SIZE
	.align		4
.L_8177:
        /*0060*/ 	.byte	0x03, 0x19
        /*0062*/ 	.short	0x0018


	//----- nvinfo : EIATTR_PARAM_CBANK
	.align		4
        /*0064*/ 	.byte	0x04, 0x0a
        /*0066*/ 	.short	(.L_8179 - .L_8178)
	.align		4
.L_8178:
        /*0068*/ 	.word	index@(.nv.constant0._ZN2at6native29vectorized_elementwise_kernelILi8EZZZNS0_17rsqrt_kernel_cudaERNS_18TensorIteratorBaseEENKUlvE0_clEvENKUlvE2_clEvEUlN3c104HalfEE_St5arrayIPcLm2EEEEviT0_T1_)
        /*006c*/ 	.short	0x0380
        /*006e*/ 	.short	0x0018


	//----- nvinfo : EIATTR_SW_WAR
	.align		4
.L_8179:
        /*0070*/ 	.byte	0x04, 0x36
        /*0072*/ 	.short	(.L_8181 - .L_8180)
.L_8180:
        /*0074*/ 	.word	0x00000008
.L_8181:


//--------------------- .nv.info._ZN2at6native18elementwise_kernelILi128ELi4EZNS0_15gpu_kernel_implIZZZNS0_17rsqrt_kernel_cudaERNS_18TensorIteratorBaseEENKUlvE0_clEvENKUlvE1_clEvEUlN3c108BFloat16EE_EEvS4_RKT_EUliE_EEviT1_ --------------------------
	.section	.nv.info._ZN2at6native18elementwise_kernelILi128ELi4EZNS0_15gpu_kernel_implIZZZNS0_17rsqrt_kernel_cudaERNS_18TensorIteratorBaseEENKUlvE0_clEvENKUlvE1_clEvEUlN3c108BFloat16EE_EEvS4_RKT_EUliE_EEviT1_,"",@"SHT_CUDA_INFO"
	.sectionflags	@""
	.align	4


	//----- nvinfo : EIATTR_CUDA_API_VERSION
	.align		4
        /*0000*/ 	.byte	0x04, 0x37
        /*0002*/ 	.short	(.L_8183 - .L_8182)
.L_8182:
        /*0004*/ 	.word	0x00000082


	//----- nvinfo : EIATTR_KPARAM_INFO
	.align		4
.L_8183:
        /*0008*/ 	.byte	0x04, 0x17
        /*000a*/ 	.short	(.L_8185 - .L_8184)
.L_8184:
        /*000c*/ 	.word	0x00000000
        /*0010*/ 	.short	0x0001
        /*0012*/ 	.short	0x0008
        /*0014*/ 	.byte	0x00, 0xf0, 0x61, 0x08


	//----- nvinfo : EIATTR_KPARAM_INFO
	.align		4
.L_8185:
        /*0018*/ 	.byte	0x04, 0x17
        /*001a*/ 	.short	(.L_8187 - .L_8186)
.L_8186:
        /*001c*/ 	.word	0x00000000
        /*0020*/ 	.short	0x0000
        /*0022*/ 	.short	0x0000
        /*0024*/ 	.byte	0x00, 0xf0, 0x11, 0x00


	//----- nvinfo : EIATTR_SPARSE_MMA_MASK
	.align		4
.L_8187:
        /*0028*/ 	.byte	0x03, 0x50
        /*002a*/ 	.short	0x0000


	//----- nvinfo : EIATTR_MAXREG_COUNT
	.align		4
        /*002c*/ 	.byte	0x03, 0x1b
        /*002e*/ 	.short	0x0080


	//----- nvinfo : EIATTR_EXTERNS
	.align		4
        /*0030*/ 	.byte	0x04, 0x0f
        /*0032*/ 	.short	(.L_8189 - .L_8188)


	//   ....[0]....
	.align		4
.L_8188:
        /*0034*/ 	.word	index@(__assertfail)


	//----- nvinfo : EIATTR_MERCURY_ISA_VERSION
	.align		4
.L_8189:
        /*0038*/ 	.byte	0x03, 0x5f
        /*003a*/ 	.short	0x0101


	//----- nvinfo : EIATTR_VRC_CTA_INIT_COUNT
	.align		4
        /*003c*/ 	.byte	0x02, 0x4a
	.zero		1
	.zero		1


	//----- nvinfo : EIATTR_SYSCALL_OFFSETS
	.align		4
        /*0040*/ 	.byte	0x04, 0x46
        /*0042*/ 	.short	(.L_8191 - .L_8190)


	//   ....[0]....
.L_8190:
        /*0044*/ 	.word	0x00002290


	//   ....[1]....
        /*0048*/ 	.word	0x000031a0


	//   ....[2]....
        /*004c*/ 	.word	0x000055d0


	//   ....[3]....
        /*0050*/ 	.word	0x00006330


	//   ....[4]....
        /*0054*/ 	.word	0x00008850


	//   ....[5]....
        /*0058*/ 	.word	0x000095b0


	//   ....[6]....
        /*005c*/ 	.word	0x0000bae0


	//   ....[7]....
        /*0060*/ 	.word	0x0000c810


	//----- nvinfo : EIATTR_EXIT_INSTR_OFFSETS
	.align		4
.L_8191:
        /*0064*/ 	.byte	0x04, 0x1c
        /*0066*/ 	.short	(.L_8193 - .L_8192)


	//   ....[0]....
.L_8192:
        /*0068*/ 	.word	0x00009870


	//   ....[1]....
        /*006c*/ 	.word	0x0000bc90


	//   ....[2]....
        /*0070*/ 	.word	0x0000bcd0


	//   ....[3]....
        /*0074*/ 	.word	0x0000bd70


	//   ....[4]....
        /*0078*/ 	.word	0x0000bdb0


	//   ....[5]....
        /*007c*/ 	.word	0x0000bdf0


	//   ....[6]....
        /*0080*/ 	.word	0x0000be80


	//   ....[7]....
        /*0084*/ 	.word	0x0000bec0


	//   ....[8]....
        /*0088*/ 	.word	0x0000bf60


	//   ....[9]....
        /*008c*/ 	.word	0x0000bfb0


	//   ....[10]....
        /*0090*/ 	.word	0x0000c000


	//   ....[11]....
        /*0094*/ 	.word	0x0000c0e0


	//   ....[12]....
        /*0098*/ 	.word	0x0000c250


	//   ....[13]....
        /*009c*/ 	.word	0x0000c3c0


	//   ....[14]....
        /*00a0*/ 	.word	0x0000c520


	//   ....[15]....
        /*00a4*/ 	.word	0x0000c560


	//   ....[16]....
        /*00a8*/ 	.word	0x0000c5a0


	//   ....[17]....
        /*00ac*/ 	.word	0x0000c650


	//   ....[18]....
        /*00b0*/ 	.word	0x0000c6b0


	//   ....[19]....
        /*00b4*/ 	.word	0x0000c820


	//   ....[20]....
        /*00b8*/ 	.word	0x0000c930


	//   ....[21]....
        /*00bc*/ 	.word	0x0000ca70


	//   ....[22]....
        /*00c0*/ 	.word	0x0000ca90


	//----- nvinfo : EIATTR_MAX_THREADS
	.align		4
.L_8193:
        /*00c4*/ 	.byte	0x04, 0x05
        /*00c6*/ 	.short	(.L_8195 - .L_8194)
.L_8194:
        /*00c8*/ 	.word	0x00000080
        /*00cc*/ 	.word	0x00000001
        /*00d0*/ 	.word	0x00000001


	//----- nvinfo : EIATTR_CRS_STACK_SIZE
	.align		4
.L_8195:
        /*00d4*/ 	.byte	0x04, 0x1e
        /*00d6*/ 	.short	(.L_8197 - .L_8196)
.L_8196:
        /*00d8*/ 	.word	0x00000000


	//----- nvinfo : EIATTR_CBANK_PARAM_SIZE
	.align		4
.L_8197:
        /*00dc*/ 	.byte	0x03, 0x19
        /*00de*/ 	.short	0x0220


	//----- nvinfo : EIATTR_PARAM_CBANK
	.align		4
        /*00e0*/ 	.byte	0x04, 0x0a
        /*00e2*/ 	.short	(.L_8199 - .L_8198)
	.align		4
.L_8198:
        /*00e4*/ 	.word	index@(.nv.constant0._ZN2at6native18elementwise_kernelILi128ELi4EZNS0_15gpu_kernel_implIZZZNS0_17rsqrt_kernel_cudaERNS_18TensorIteratorBaseEENKUlvE0_clEvENKUlvE1_clEvEUlN3c108BFloat16EE_EEvS4_RKT_EUliE_EEviT1_)
        /*00e8*/ 	.short	0x0380
        /*00ea*/ 	.short	0x0220


	//----- nvinfo : EIATTR_SW_WAR
	.align		4
.L_8199:
        /*00ec*/ 	.byte	0x04, 0x36
        /*00ee*/ 	.short	(.L_8201 - .L_8200)
.L_8200:
        /*00f0*/ 	.word	0x00000008
.L_8201:


//--------------------- .nv.info._ZN2at6native27unrolled_elementwise_kernelIZZZNS0_17rsqrt_kernel_cudaERNS_18TensorIteratorBaseEENKUlvE0_clEvENKUlvE1_clEvEUlN3c108BFloat16EE_St5arrayIPcLm2EELi4E23TrivialOffsetCalculatorILi1EjESD_NS0_6memory12LoadWithCastILi1EEENSE_13StoreWithCastILi1EEEEEviT_T0_T2_T3_T4_T5_ --------------------------
	.section	.nv.info._ZN2at6native27unrolled_elementwise_kernelIZZZNS0_17rsqrt_kernel_cudaERNS_18TensorIteratorBaseEENKUlvE0_clEvENKUlvE1_clEvEUlN3c108BFloat16EE_St5arrayIPcLm2EELi4E23TrivialOffsetCalculatorILi1EjESD_NS0_6memory12LoadWithCastILi1EEENSE_13StoreWithCastILi1EEEEEviT_T0_T2_T3_T4_T5_,"",@"SHT_CUDA_INFO"
	.sectionflags	@""
	.align	4


	//----- nvinfo : EIATTR_CUDA_API_VERSION
	.align		4
        /*0000*/ 	.byte	0x04, 0x37
        /*0002*/ 	.short	(.L_8203 - .L_8202)
.L_8202:
        /*0004*/ 	.word	0x00000082


	//----- nvinfo : EIATTR_KPARAM_INFO
	.align		4
.L_8203:
        /*0008*/ 	.byte	0x04, 0x17
        /*000a*/ 	.short	(.L_8205 - .L_8204)
.L_8204:
        /*000c*/ 	.word	0x00000000
        /*0010*/ 	.short	0x0006
        /*0012*/ 	.short	0x0024
        /*0014*/ 	.byte	0x00, 0xf0, 0x21, 0x00


	//----- nvinfo : EIATTR_KPARAM_INFO
	.align		4
.L_8205:
        /*0018*/ 	.byte	0x04, 0x17
        /*001a*/ 	.short	(.L_8207 - .L_8206)
.L_8206:
        /*001c*/ 	.word	0x00000000
        /*0020*/ 	.short	0x0005
        /*0022*/ 	.short	0x001c
        /*0024*/ 	.byte	0x00, 0xf0, 0x21, 0x00


	//----- nvinfo : EIATTR_KPARAM_INFO
	.align		4
.L_8207:
        /*0028*/ 	.byte	0x04, 0x17
        /*002a*/ 	.short	(.L_8209 - .L_8208)
.L_8208:
        /*002c*/ 	.word	0x00000000
        /*0030*/ 	.short	0x0004
        /*0032*/ 	.short	0x0019
        /*0034*/ 	.byte	0x00, 0xf0, 0x05, 0x00


	//----- nvinfo : EIATTR_KPARAM_INFO
	.align		4
.L_8209:
        /*0038*/ 	.byte	0x04, 0x17
        /*003a*/ 	.short	(.L_8211 - .L_8210)
.L_8210:
        /*003c*/ 	.word	0x00000000
        /*0040*/ 	.short	0x0003
        /*0042*/ 	.short	0x0018
        /*0044*/ 	.byte	0x00, 0xf0, 0x05, 0x00


	//----- nvinfo : EIATTR_KPARAM_INFO
	.align		4
.L_8211:
        /*0048*/ 	.byte	0x04, 0x17
        /*004a*/ 	.short	(.L_8213 - .L_8212)
.L_8212:
        /*004c*/ 	.word	0x00000000
        /*0050*/ 	.short	0x0002
        /*0052*/ 	.short	0x0008
        /*0054*/ 	.byte	0x00, 0xf0, 0x41, 0x00


	//----- nvinfo : EIATTR_KPARAM_INFO
	.align		4
.L_8213:
        /*0058*/ 	.byte	0x04, 0x17
        /*005a*/ 	.short	(.L_8215 - .L_8214)
.L_8214:
        /*005c*/ 	.word	0x00000000
        /*0060*/ 	.short	0x0001
        /*0062*/ 	.short	0x0004
        /*0064*/ 	.byte	0x00, 0xf0, 0x05, 0x00


	//----- nvinfo : EIATTR_KPARAM_INFO
	.align		4
.L_8215:
        /*0068*/ 	.byte	0x04, 0x17
        /*006a*/ 	.short	(.L_8217 - .L_8216)
.L_8216:
        /*006c*/ 	.word	0x00000000
        /*0070*/ 	.short	0x0000
        /*0072*/ 	.short	0x0000
        /*0074*/ 	.byte	0x00, 0xf0, 0x11, 0x00


	//----- nvinfo : EIATTR_SPARSE_MMA_MASK
	.align		4
.L_8217:
        /*0078*/ 	.byte	0x03, 0x50
        /*007a*/ 	.short	0x0000


	//----- nvinfo : EIATTR_MAXREG_COUNT
	.align		4
        /*007c*/ 	.byte	0x03, 0x1b
        /*007e*/ 	.short	0x00ff


	//----- nvinfo : EIATTR_EXTERNS
	.align		4
        /*0080*/ 	.byte	0x04, 0x0f
        /*0082*/ 	.short	(.L_8219 - .L_8218)


	//   ....[0]....
	.align		4
.L_8218:
        /*0084*/ 	.word	index@(__assertfail)


	//----- nvinfo : EIATTR_MERCURY_ISA_VERSION
	.align		4
.L_8219:
        /*0088*/ 	.byte	0x03, 0x5f
        /*008a*/ 	.short	0x0101


	//----- nvinfo : EIATTR_VRC_CTA_INIT_COUNT
	.align		4
        /*008c*/ 	.byte	0x02, 0x4a
	.zero		1
	.zero		1


	//----- nvinfo : EIATTR_SYSCALL_OFFSETS
	.align		4
        /*0090*/ 	.byte	0x04, 0x46
        /*0092*/ 	.short	(.L_8221 - .L_8220)


	//   ....[0]....
.L_8220:
        /*0094*/ 	.word	0x00001080


	//   ....[1]....
        /*0098*/ 	.word	0x000022e0


	//   ....[2]....
        /*009c*/ 	.word	0x00003480


	//   ....[3]....
        /*00a0*/ 	.word	0x00004530


	//   ....[4]....
        /*00a4*/ 	.word	0x00005630


	//   ....[5]....
        /*00a8*/ 	.word	0x00006510


	//   ....[6]....
        /*00ac*/ 	.word	0x00007490


	//   ....[7]....
        /*00b0*/ 	.word	0x00008410


	//----- nvinfo : EIATTR_EXIT_INSTR_OFFSETS
	.align		4
.L_8221:
        /*00b4*/ 	.byte	0x04, 0x1c
        /*00b6*/ 	.short	(.L_8223 - .L_8222)


	//   ....[0]....
.L_8222:
        /*00b8*/ 	.word	0x00007740


	//   ....[1]....
        /*00bc*/ 	.word	0x00007890


	//   ....[2]....
        /*00c0*/ 	.word	0x000078d0


	//   ....[3]....
        /*00c4*/ 	.word	0x00007970


	//   ....[4]....
        /*00c8*/ 	.word	0x000079b0


	//   ....[5]....
        /*00cc*/ 	.word	0x000079f0


	//   ....[6]....
        /*00d0*/ 	.word	0x00007a80


	//   ....[7]....
        /*00d4*/ 	.word	0x00007ac0


	//   ....[8]....
        /*00d8*/ 	.word	0x00007b60


	//   ....[9]....
        /*00dc*/ 	.word	0x00007bb0


	//   ....[10]....
        /*00e0*/ 	.word	0x00007c00


	//   ....[11]....
        /*00e4*/ 	.word	0x00007ce0


	//   ....[12]....
        /*00e8*/ 	.word	0x00007e50


	//   ....[13]....
        /*00ec*/ 	.word	0x00007fc0


	//   ....[14]....
        /*00f0*/ 	.word	0x00008120


	//   ....[15]....
        /*00f4*/ 	.word	0x00008160


	//   ....[16]....
        /*00f8*/ 	.word	0x000081a0


	//   ....[17]....
        /*00fc*/ 	.word	0x00008250


	//   ....[18]....
        /*0100*/ 	.word	0x000082b0


	//   ....[19]....
        /*0104*/ 	.word	0x00008420


	//   ....[20]....
        /*0108*/ 	.word	0x00008530


	//   ....[21]....
        /*010c*/ 	.word	0x00008670


	//   ....[22]....
        /*0110*/ 	.word	0x00008690


	//----- nvinfo : EIATTR_MAX_THREADS
	.align		4
.L_8223:
        /*0114*/ 	.byte	0x04, 0x05
        /*0116*/ 	.short	(.L_8225 - .L_8224)
.L_8224:
        /*0118*/ 	.word	0x00000080
        /*011c*/ 	.word	0x00000001
        /*0120*/ 	.word	0x00000001


	//----- nvinfo : EIATTR_CRS_STACK_SIZE
	.align		4
.L_8225:
        /*0124*/ 	.byte	0x04, 0x1e
        /*0126*/ 	.short	(.L_8227 - .L_8226)
.L_8226:
        /*0128*/ 	.word	0x00000000


	//----- nvinfo : EIATTR_CBANK_PARAM_SIZE
	.align		4
.L_8227:
        /*012c*/ 	.byte	0x03, 0x19
        /*012e*/ 	.short	0x002c


	//----- nvinfo : EIATTR_PARAM_CBANK
	.align		4
        /*0130*/ 	.byte	0x04, 0x0a
        /*0132*/ 	.short	(.L_8229 - .L_8228)
	.align		4
.L_8228:
        /*0134*/ 	.word	index@(.nv.constant0._ZN2at6native27unrolled_elementwise_kernelIZZZNS0_17rsqrt_kernel_cudaERNS_18TensorIteratorBaseEENKUlvE0_clEvENKUlvE1_clEvEUlN3c108BFloat16EE_St5arrayIPcLm2EELi4E23TrivialOffsetCalculatorILi1EjESD_NS0_6memory12LoadWithCastILi1EEENSE_13StoreWithCastILi1EEEEEviT_T0_T2_T3_T4_T5_)
        /*0138*/ 	.short	0x0380
        /*013a*/ 	.short	0x002c


	//----- nvinfo : EIATTR_SW_WAR
	.align		4
.L_8229:
        /*013c*/ 	.byte	0x04, 0x36
        /*013e*/ 	.short	(.L_8231 - .L_8230)
.L_8230:
        /*0140*/ 	.word	0x00000008
.L_8231:


//--------------------- .nv.info._ZN2at6native18elementwise_kernelILi128ELi4EZNS0_22gpu_kernel_impl_nocastIZZZNS0_17rsqrt_kernel_cudaERNS_18TensorIteratorBaseEENKUlvE0_clEvENKUlvE1_clEvEUlN3c108BFloat16EE_EEvS4_RKT_EUliE_EEviT1_ --------------------------
	.section	.nv.info._ZN2at6native18elementwise_kernelILi128ELi4EZNS0_22gpu_kernel_impl_nocastIZZZNS0_17rsqrt_kernel_cudaERNS_18TensorIteratorBaseEENKUlvE0_clEvENKUlvE1_clEvEUlN3c108BFloat16EE_EEvS4_RKT_EUliE_EEviT1_,"",@"SHT_CUDA_INFO"
	.sectionflags	@""
	.align	4


	//----- nvinfo : EIATTR_CUDA_API_VERSION
	.align		4
        /*0000*/ 	.byte	0x04, 0x37
        /*0002*/ 	.short	(.L_8233 - .L_8232)
.L_8232:
        /*0004*/ 	.word	0x00000082


	//----- nvinfo : EIATTR_KPARAM_INFO
	.align		4
.L_8233:
        /*0008*/ 	.byte	0x04, 0x17
        /*000a*/ 	.short	(.L_8235 - .L_8234)
.L_8234:
        /*000c*/ 	.word	0x00000000
        /*0010*/ 	.short	0x0001
        /*0012*/ 	.short	0x0008
        /*0014*/ 	.byte	0x00, 0xf0, 0x61, 0x08


	//----- nvinfo : EIATTR_KPARAM_INFO
	.align		4
.L_8235:
        /*0018*/ 	.byte	0x04, 0x17
        /*001a*/ 	.short	(.L_8237 - .L_8236)
.L_8236:
        /*001c*/ 	.word	0x00000000
        /*0020*/ 	.short	0x0000
        /*0022*/ 	.short	0x0000
        /*0024*/ 	.byte	0x00, 0xf0, 0x11, 0x00


	//----- nvinfo : EIATTR_SPARSE_MMA_MASK
	.align		4
.L_8237:
        /*0028*/ 	.byte	0x03, 0x50
        /*002a*/ 	.short	0x0000


	//----- nvinfo : EIATTR_MAXREG_COUNT
	.align		4
        /*002c*/ 	.byte	0x03, 0x1b
        /*002e*/ 	.short	0x0080


	//----- nvinfo : EIATTR_MERCURY_ISA_VERSION
	.align		4
        /*0030*/ 	.byte	0x03, 0x5f
        /*0032*/ 	.short	0x0101


	//----- nvinfo : EIATTR_VRC_CTA_INIT_COUNT
	.align		4
        /*0034*/ 	.byte	0x02, 0x4a
	.zero		1
	.zero		1


	//----- nvinfo : EIATTR_EXIT_INSTR_OFFSETS
	.align		4
        /*0038*/ 	.byte	0x04, 0x1c
        /*003a*/ 	.short	(.L_8239 - .L_8238)


	//   ....[0]....
.L_8238:
        /*003c*/ 	.word	0x00000300


	//   ....[1]....
        /*0040*/ 	.word	0x00000380


	//   ....[2]....
        /*0044*/ 	.word	0x00003ea0


	//   ....[3]....
        /*0048*/ 	.word	0x000051f0


	//----- nvinfo : EIATTR_MAX_THREADS
	.align		4
.L_8239:
        /*004c*/ 	.byte	0x04, 0x05
        /*004e*/ 	.short	(.L_8241 - .L_8240)
.L_8240:
        /*0050*/ 	.word	0x00000080
        /*0054*/ 	.word	0x00000001
        /*0058*/ 	.word	0x00000001


	//----- nvinfo : EIATTR_CRS_STACK_SIZE
	.align		4
.L_8241:
        /*005c*/ 	.byte	0x04, 0x1e
        /*005e*/ 	.short	(.L_8243 - .L_8242)
.L_8242:
        /*0060*/ 	.word	0x00000000


	//----- nvinfo : EIATTR_CBANK_PARAM_SIZE
	.align		4
.L_8243:
        /*0064*/ 	.byte	0x03, 0x19
        /*0066*/ 	.short	0x0220


	//----- nvinfo : EIATTR_PARAM_CBANK
	.align		4
        /*0068*/ 	.byte	0x04, 0x0a
        /*006a*/ 	.short	(.L_8245 - .L_8244)
	.align		4
.L_8244:
        /*006c*/ 	.word	index@(.nv.constant0._ZN2at6native18elementwise_kernelILi128ELi4EZNS0_22gpu_kernel_impl_nocastIZZZNS0_17rsqrt_kernel_cudaERNS_18TensorIteratorBaseEENKUlvE0_clEvENKUlvE1_clEvEUlN3c108BFloat16EE_EEvS4_RKT_EUliE_EEviT1_)
        /*0070*/ 	.short	0x0380
        /*0072*/ 	.short	0x0220


	//----- nvinfo : EIATTR_SW_WAR
	.align		4
.L_8245:
        /*0074*/ 	.byte	0x04, 0x36
        /*0076*/ 	.short	(.L_8247 - .L_8246)
.L_8246:
        /*0078*/ 	.word	0x00000008
.L_8247:


//--------------------- .nv.info._ZN2at6native27unrolled_elementwise_kernelIZZZNS0_17rsqrt_kernel_cudaERNS_18TensorIteratorBaseEENKUlvE0_clEvENKUlvE1_clEvEUlN3c108BFloat16EE_St5arrayIPcLm2EELi4E23TrivialOffsetCalculatorILi1EjESD_NS0_6memory15LoadWithoutCastENSE_16StoreWithoutCastEEEviT_T0_T2_T3_T4_T5_ --------------------------
	.section	.nv.info._ZN2at6native27unrolled_elementwise_kernelIZZZNS0_17rsqrt_kernel_cudaERNS_18TensorIteratorBaseEENKUlvE0_clEvENKUlvE1_clEvEUlN3c108BFloat16EE_St5arrayIPcLm2EELi4E23TrivialOffsetCalculatorILi1EjESD_NS0_6memory15LoadWithoutCastENSE_16StoreWithoutCastEEEviT_T0_T2_T3_T4_T5_,"",@"SHT_CUDA_INFO"
	.sectionflags	@""
	.align	4


	//----- nvinfo : EIATTR_CUDA_API_VERSION
	.align		4
        /*0000*/ 	.byte	0x04, 0x37
        /*0002*/ 	.short	(.L_8249 - .L_8248)
.L_8248:
        /*0004*/ 	.word	0x00000082


	//----- nvinfo : EIATTR_KPARAM_INFO
	.align		4
.L_8249:
        /*0008*/ 	.byte	0x04, 0x17
        /*000a*/ 	.short	(.L_8251 - .L_8250)
.L_8250:
        /*000c*/ 	.word	0x00000000
        /*0010*/ 	.short	0x0006
        /*0012*/ 	.short	0x001b
        /*0014*/ 	.byte	0x00, 0xf0, 0x05, 0x00


	//----- nvinfo : EIATTR_KPARAM_INFO
	.align		4
.L_8251:
        /*0018*/ 	.byte	0x04, 0x17
        /*001a*/ 	.short	(.L_8253 - .L_8252)
.L_8252:
        /*001c*/ 	.word	0x00000000
        /*0020*/ 	.short	0x0005
        /*0022*/ 	.short	0x001a
        /*0024*/ 	.byte	0x00, 0xf0, 0x05, 0x00


	//----- nvinfo : EIATTR_KPARAM_INFO
	.align		4
.L_8253:
        /*0028*/ 	.byte	0x04, 0x17
        /*002a*/ 	.short	(.L_8255 - .L_8254)
.L_8254:
        /*002c*/ 	.word	0x00000000
        /*0030*/ 	.short	0x0004
        /*0032*/ 	.short	0x0019
        /*0034*/ 	.byte	0x00, 0xf0, 0x05, 0x00


	//----- nvinfo : EIATTR_KPARAM_INFO
	.align		4
.L_8255:
        /*0038*/ 	.byte	0x04, 0x17
        /*003a*/ 	.short	(.L_8257 - .L_8256)
.L_8256:
        /*003c*/ 	.word	0x00000000
        /*0040*/ 	.short	0x0003
        /*0042*/ 	.short	0x0018
        /*0044*/ 	.byte	0x00, 0xf0, 0x05, 0x00


	//----- nvinfo : EIATTR_KPARAM_INFO
	.align		4
.L_8257:
        /*0048*/ 	.byte	0x04, 0x17
        /*004a*/ 	.short	(.L_8259 - .L_8258)
.L_8258:
        /*004c*/ 	.word	0x00000000
        /*0050*/ 	.short	0x0002
        /*0052*/ 	.short	0x0008
        /*0054*/ 	.byte	0x00, 0xf0, 0x41, 0x00


	//----- nvinfo : EIATTR_KPARAM_INFO
	.align		4
.L_8259:
        /*0058*/ 	.byte	0x04, 0x17
        /*005a*/ 	.short	(.L_8261 - .L_8260)
.L_8260:
        /*005c*/ 	.word	0x00000000
        /*0060*/ 	.short	0x0001
        /*0062*/ 	.short	0x0004
        /*0064*/ 	.byte	0x00, 0xf0, 0x05, 0x00


	//----- nvinfo : EIATTR_KPARAM_INFO
	.align		4
.L_8261:
        /*0068*/ 	.byte	0x04, 0x17
        /*006a*/ 	.short	(.L_8263 - .L_8262)
.L_8262:
        /*006c*/ 	.word	0x00000000
        /*0070*/ 	.short	0x0000
        /*0072*/ 	.short	0x0000
        /*0074*/ 	.byte	0x00, 0xf0, 0x11, 0x00


	//----- nvinfo : EIATTR_SPARSE_MMA_MASK
	.align		4
.L_8263:
        /*0078*/ 	.byte	0x03, 0x50
        /*007a*/ 	.short	0x0000


	//----- nvinfo : EIATTR_MAXREG_COUNT
	.align		4
        /*007c*/ 	.byte	0x03, 0x1b
        /*007e*/ 	.short	0x00ff


	//----- nvinfo : EIATTR_MERCURY_ISA_VERSION
	.align		4
        /*0080*/ 	.byte	0x03, 0x5f
        /*0082*/ 	.short	0x0101


	//----- nvinfo : EIATTR_VRC_CTA_INIT_COUNT
	.align		4
        /*0084*/ 	.byte	0x02, 0x4a
	.zero		1
	.zero		1


	//----- nvinfo : EIATTR_EXIT_INSTR_OFFSETS
	.align		4
        /*0088*/ 	.byte	0x04, 0x1c
        /*008a*/ 	.short	(.L_8265 - .L_8264)


	//   ....[0]....
.L_8264:
        /*008c*/ 	.word	0x00000480


	//   ....[1]....
        /*0090*/ 	.word	0x000004f0


	//----- nvinfo : EIATTR_MAX_THREADS
	.align		4
.L_8265:
        /*0094*/ 	.byte	0x04, 0x05
        /*0096*/ 	.short	(.L_8267 - .L_8266)
.L_8266:
        /*0098*/ 	.word	0x00000080
        /*009c*/ 	.word	0x00000001
        /*00a0*/ 	.word	0x00000001


	//----- nvinfo : EIATTR_CRS_STACK_SIZE
	.align		4
.L_8267:
        /*00a4*/ 	.byte	0x04, 0x1e
        /*00a6*/ 	.short	(.L_8269 - .L_8268)
.L_8268:
        /*00a8*/ 	.word	0x00000000


	//----- nvinfo : EIATTR_CBANK_PARAM_SIZE
	.align		4
.L_8269:
        /*00ac*/ 	.byte	0x03, 0x19
        /*00ae*/ 	.short	0x001c


	//----- nvinfo : EIATTR_PARAM_CBANK
	.align		4
        /*00b0*/ 	.byte	0x04, 0x0a
        /*00b2*/ 	.short	(.L_8271 - .L_8270)
	.align		4
.L_8270:
        /*00b4*/ 	.word	index@(.nv.constant0._ZN2at6native27unrolled_elementwise_kernelIZZZNS0_17rsqrt_kernel_cudaERNS_18TensorIteratorBaseEENKUlvE0_clEvENKUlvE1_clEvEUlN3c108BFloat16EE_St5arrayIPcLm2EELi4E23TrivialOffsetCalculatorILi1EjESD_NS0_6memory15LoadWithoutCastENSE_16StoreWithoutCastEEEviT_T0_T2_T3_T4_T5_)
        /*00b8*/ 	.short	0x0380
        /*00ba*/ 	.short	0x001c


	//----- nvinfo : EIATTR_SW_WAR
	.align		4
.L_8271:
        /*00bc*/ 	.byte	0x04, 0x36
        /*00be*/ 	.short	(.L_8273 - .L_8272)
.L_8272:
        /*00c0*/ 	.word	0x00000008
.L_8273:


//--------------------- .nv.info._ZN2at6native29vectorized_elementwise_kernelILi2EZZZNS0_17rsqrt_kernel_cudaERNS_18TensorIteratorBaseEENKUlvE0_clEvENKUlvE1_clEvEUlN3c108BFloat16EE_St5arrayIPcLm2EEEEviT0_T1_ --------------------------
	.section	.nv.info._ZN2at6native29vectorized_elementwise_kernelILi2EZZZNS0_17rsqrt_kernel_cudaERNS_18TensorIteratorBaseEENKUlvE0_clEvENKUlvE1_clEvEUlN3c108BFloat16EE_St5arrayIPcLm2EEEEviT0_T1_,"",@"SHT_CUDA_INFO"
	.sectionflags	@""
	.align	4


	//----- nvinfo : EIATTR_CUDA_API_VERSION
	.align		4
        /*0000*/ 	.byte	0x04, 0x37
        /*0002*/ 	.short	(.L_8275 - .L_8274)
.L_8274:
        /*0004*/ 	.word	0x00000082


	//----- nvinfo : EIATTR_KPARAM_INFO
	.align		4
.L_8275:
        /*0008*/ 	.byte	0x04, 0x17
        /*000a*/ 	.short	(.L_8277 - .L_8276)
.L_8276:
        /*000c*/ 	.word	0x00000000
        /*0010*/ 	.short	0x0002
        /*0012*/ 	.short	0x0008
        /*0014*/ 	.byte	0x00, 0xf0, 0x41, 0x00


	//----- nvinfo : EIATTR_KPARAM_INFO
	.align		4
.L_8277:
        /*0018*/ 	.byte	0x04, 0x17
        /*001a*/ 	.short	(.L_8279 - .L_8278)
.L_8278:
        /*001c*/ 	.word	0x00000000
        /*0020*/ 	.short	0x0001
        /*0022*/ 	.short	0x0004
        /*0024*/ 	.byte	0x00, 0xf0, 0x05, 0x00


	//----- nvinfo : EIATTR_KPARAM_INFO
	.align		4
.L_8279:
        /*0028*/ 	.byte	0x04, 0x17
        /*002a*/ 	.short	(.L_8281 - .L_8280)
.L_8280:
        /*002c*/ 	.word	0x00000000
        /*0030*/ 	.short	0x0000
        /*0032*/ 	.short	0x0000
        /*0034*/ 	.byte	0x00, 0xf0, 0x11, 0x00


	//----- nvinfo : EIATTR_SPARSE_MMA_MASK
	.align		4
.L_8281:
        /*0038*/ 	.byte	0x03, 0x50
        /*003a*/ 	.short	0x0000


	//----- nvinfo : EIATTR_MAXREG_COUNT
	.align		4
        /*003c*/ 	.byte	0x03, 0x1b
        /*003e*/ 	.short	0x00ff


	//----- nvinfo : EIATTR_MERCURY_ISA_VERSION
	.align		4
        /*0040*/ 	.byte	0x03, 0x5f
        /*0042*/ 	.short	0x0101


	//----- nvinfo : EIATTR_VRC_CTA_INIT_COUNT
	.align		4
        /*0044*/ 	.byte	0x02, 0x4a
	.zero		1
	.zero		1


	//----- nvinfo : EIATTR_EXIT_INSTR_OFFSETS
	.align		4
        /*0048*/ 	.byte	0x04, 0x1c
        /*004a*/ 	.short	(.L_8283 - .L_8282)


	//   ....[0]....
.L_8282:
        /*004c*/ 	.word	0x000009d0


	//   ....[1]....
        /*0050*/ 	.word	0x00000a20


	//   ....[2]....
        /*0054*/ 	.word	0x00000ca0


	//----- nvinfo : EIATTR_MAX_THREADS
	.align		4
.L_8283:
        /*0058*/ 	.byte	0x04, 0x05
        /*005a*/ 	.short	(.L_8285 - .L_8284)
.L_8284:
        /*005c*/ 	.word	0x00000080
        /*0060*/ 	.word	0x00000001
        /*0064*/ 	.word	0x00000001


	//----- nvinfo : EIATTR_CRS_STACK_SIZE
	.align		4
.L_8285:
        /*0068*/ 	.byte	0x04, 0x1e
        /*006a*/ 	.short	(.L_8287 - .L_8286)
.L_8286:
        /*006c*/ 	.word	0x00000000


	//----- nvinfo : EIATTR_CBANK_PARAM_SIZE
	.align		4
.L_8287:
        /*0070*/ 	.byte	0x03, 0x19
        /*0072*/ 	.short	0x0018


	//----- nvinfo : EIATTR_PARAM_CBANK
	.align		4
        /*0074*/ 	.byte	0x04, 0x0a
        /*0076*/ 	.short	(.L_8289 - .L_8288)
	.align		4
.L_8288:
        /*0078*/ 	.word	index@(.nv.constant0._ZN2at6native29vectorized_elementwise_kernelILi2EZZZNS0_17rsqrt_kernel_cudaERNS_18TensorIteratorBaseEENKUlvE0_clEvENKUlvE1_clEvEUlN3c108BFloat16EE_St5arrayIPcLm2EEEEviT0_T1_)
        /*007c*/ 	.short	0x0380
        /*007e*/ 	.short	0x0018


	//----- nvinfo : EIATTR_SW_WAR
	.align		4
.L_8289:
        /*0080*/ 	.byte	0x04, 0x36
        /*0082*/ 	.short	(.L_8291 - .L_8290)
.L_8290:
        /*0084*/ 	.word	0x00000008
.L_8291:


//--------------------- .nv.info._ZN2at6native29vectorized_elementwise_kernelILi4EZZZNS0_17rsqrt_kernel_cudaERNS_18TensorIteratorBaseEENKUlvE0_clEvENKUlvE1_clEvEUlN3c108BFloat16EE_St5arrayIPcLm2EEEEviT0_T1_ --------------------------
	.section	.nv.info._ZN2at6native29vectorized_elementwise_kernelILi4EZZZNS0_17rsqrt_kernel_cudaERNS_18TensorIteratorBaseEENKUlvE0_clEvENKUlvE1_clEvEUlN3c108BFloat16EE_St5arrayIPcLm2EEEEviT0_T1_,"",@"SHT_CUDA_INFO"
	.sectionflags	@""
	.align	4


	//----- nvinfo : EIATTR_CUDA_API_VERSION
	.align		4
        /*0000*/ 	.byte	0x04, 0x37
        /*0002*/ 	.short	(.L_8293 - .L_8292)
.L_8292:
        /*0004*/ 	.word	0x00000082


	//----- nvinfo : EIATTR_KPARAM_INFO
	.align		4
.L_8293:
        /*0008*/ 	.byte	0x04, 0x17
        /*000a*/ 	.short	(.L_8295 - .L_8294)
.L_8294:
        /*000c*/ 	.word	0x00000000
        /*0010*/ 	.short	0x0002
        /*0012*/ 	.short	0x0008
        /*0014*/ 	.byte	0x00, 0xf0, 0x41, 0x00


	//----- nvinfo : EIATTR_KPARAM_INFO
	.align		4
.L_8295:
        /*0018*/ 	.byte	0x04, 0x17
        /*001a*/ 	.short	(.L_8297 - .L_8296)
.L_8296:
        /*001c*/ 	.word	0x00000000
        /*0020*/ 	.short	0x0001
        /*0022*/ 	.short	0x0004
        /*0024*/ 	.byte	0x00, 0xf0, 0x05, 0x00


	//----- nvinfo : EIATTR_KPARAM_INFO
	.align		4
.L_8297:
        /*0028*/ 	.byte	0x04, 0x17
        /*002a*/ 	.short	(.L_8299 - .L_8298)
.L_8298:
        /*002c*/ 	.word	0x00000000
        /*0030*/ 	.short	0x0000
        /*0032*/ 	.short	0x0000
        /*0034*/ 	.byte	0x00, 0xf0, 0x11, 0x00


	//----- nvinfo : EIATTR_SPARSE_MMA_MASK
	.align		4
.L_8299:
        /*0038*/ 	.byte	0x03, 0x50
        /*003a*/ 	.short	0x0000


	//----- nvinfo : EIATTR_MAXREG_COUNT
	.align		4
        /*003c*/ 	.byte	0x03, 0x1b
        /*003e*/ 	.short	0x00ff


	//----- nvinfo : EIATTR_MERCURY_ISA_VERSION
	.align		4
        /*0040*/ 	.byte	0x03, 0x5f
        /*0042*/ 	.short	0x0101


	//----- nvinfo : EIATTR_VRC_CTA_INIT_COUNT
	.align		4
        /*0044*/ 	.byte	0x02, 0x4a
	.zero		1
	.zero		1


	//----- nvinfo : EIATTR_EXIT_INSTR_OFFSETS
	.align		4
        /*0048*/ 	.byte	0x04, 0x1c
        /*004a*/ 	.short	(.L_8301 - .L_8300)


	//   ....[0]....
.L_8300:
        /*004c*/ 	.word	0x000009d0


	//   ....[1]....
        /*0050*/ 	.word	0x00000a20


	//   ....[2]....
        /*0054*/ 	.word	0x00000c60


	//----- nvinfo : EIATTR_MAX_THREADS
	.align		4
.L_8301:
        /*0058*/ 	.byte	0x04, 0x05
        /*005a*/ 	.short	(.L_8303 - .L_8302)
.L_8302:
        /*005c*/ 	.word	0x00000080
        /*0060*/ 	.word	0x00000001
        /*0064*/ 	.word	0x00000001


	//----- nvinfo : EIATTR_CRS_STACK_SIZE
	.align		4
.L_8303:
        /*0068*/ 	.byte	0x04, 0x1e
        /*006a*/ 	.short	(.L_8305 - .L_8304)
.L_8304:
        /*006c*/ 	.word	0x00000000


	//----- nvinfo : EIATTR_CBANK_PARAM_SIZE
	.align		4
.L_8305:
        /*0070*/ 	.byte	0x03, 0x19
        /*0072*/ 	.short	0x0018


	//----- nvinfo : EIATTR_PARAM_CBANK
	.align		4
        /*0074*/ 	.byte	0x04, 0x0a
        /*0076*/ 	.short	(.L_8307 - .L_8306)
	.align		4
.L_8306:
        /*0078*/ 	.word	index@(.nv.constant0._ZN2at6native29vectorized_elementwise_kernelILi4EZZZNS0_17rsqrt_kernel_cudaERNS_18TensorIteratorBaseEENKUlvE0_clEvENKUlvE1_clEvEUlN3c108BFloat16EE_St5arrayIPcLm2EEEEviT0_T1_)
        /*007c*/ 	.short	0x0380
        /*007e*/ 	.short	0x0018


	//----- nvinfo : EIATTR_SW_WAR
	.align		4
.L_8307:
        /*0080*/ 	.byte	0x04, 0x36
        /*0082*/ 	.short	(.L_8309 - .L_8308)
.L_8308:
        /*0084*/ 	.word	0x00000008
.L_8309:


//--------------------- .nv.info._ZN2at6native29vectorized_elementwise_kernelILi8EZZZNS0_17rsqrt_kernel_cudaERNS_18TensorIteratorBaseEENKUlvE0_clEvENKUlvE1_clEvEUlN3c108BFloat16EE_St5arrayIPcLm2EEEEviT0_T1_ --------------------------
	.section	.nv.info._ZN2at6native29vectorized_elementwise_kernelILi8EZZZNS0_17rsqrt_kernel_cudaERNS_18TensorIteratorBaseEENKUlvE0_clEvENKUlvE1_clEvEUlN3c108BFloat16EE_St5arrayIPcLm2EEEEviT0_T1_,"",@"SHT_CUDA_INFO"
	.sectionflags	@""
	.align	4


	//----- nvinfo : EIATTR_CUDA_API_VERSION
	.align		4
        /*0000*/ 	.byte	0x04, 0x37
        /*0002*/ 	.short	(.L_8311 - .L_8310)
.L_8310:
        /*0004*/ 	.word	0x00000082


	//----- nvinfo : EIATTR_KPARAM_INFO
	.align		4
.L_8311:
        /*0008*/ 	.byte	0x04, 0x17
        /*000a*/ 	.short	(.L_8313 - .L_8312)
.L_8312:
        /*000c*/ 	.word	0x00000000
        /*0010*/ 	.short	0x0002
        /*0012*/ 	.short	0x0008
        /*0014*/ 	.byte	0x00, 0xf0, 0x41, 0x00


	//----- nvinfo : EIATTR_KPARAM_INFO
	.align		4
.L_8313:
        /*0018*/ 	.byte	0x04, 0x17
        /*001a*/ 	.short	(.L_8315 - .L_8314)
.L_8314:
        /*001c*/ 	.word	0x00000000
        /*0020*/ 	.short	0x0001
        /*0022*/ 	.short	0x0004
        /*0024*/ 	.byte	0x00, 0xf0, 0x05, 0x00


	//----- nvinfo : EIATTR_KPARAM_INFO
	.align		4
.L_8315:
        /*0028*/ 	.byte	0x04, 0x17
        /*002a*/ 	.short	(.L_8317 - .L_8316)
.L_8316:
        /*002c*/ 	.word	0x00000000
        /*0030*/ 	.short	0x0000
        /*0032*/ 	.short	0x0000
        /*0034*/ 	.byte	0x00, 0xf0, 0x11, 0x00


	//----- nvinfo : EIATTR_SPARSE_MMA_MASK
	.align		4
.L_8317:
        /*0038*/ 	.byte	0x03, 0x50
        /*003a*/ 	.short	0x0000


	//----- nvinfo : EIATTR_MAXREG_COUNT
	.align		4
        /*003c*/ 	.byte	0x03, 0x1b
        /*003e*/ 	.short	0x00ff


	//----- nvinfo : EIATTR_MERCURY_ISA_VERSION
	.align		4
        /*0040*/ 	.byte	0x03, 0x5f
        /*0042*/ 	.short	0x0101


	//----- nvinfo : EIATTR_VRC_CTA_INIT_COUNT
	.align		4
        /*0044*/ 	.byte	0x02, 0x4a
	.zero		1
	.zero		1


	//----- nvinfo : EIATTR_EXIT_INSTR_OFFSETS
	.align		4
        /*0048*/ 	.byte	0x04, 0x1c
        /*004a*/ 	.short	(.L_8319 - .L_8318)


	//   ....[0]....
.L_8318:
        /*004c*/ 	.word	0x00000010


	//----- nvinfo : EIATTR_MAX_THREADS
	.align		4
.L_8319:
        /*0050*/ 	.byte	0x04, 0x05
        /*0052*/ 	.short	(.L_8321 - .L_8320)
.L_8320:
        /*0054*/ 	.word	0x00000080
        /*0058*/ 	.word	0x00000001
        /*005c*/ 	.word	0x00000001


	//----- nvinfo : EIATTR_CBANK_PARAM_SIZE
	.align		4
.L_8321:
        /*0060*/ 	.byte	0x03, 0x19
        /*0062*/ 	.short	0x0018


	//----- nvinfo : EIATTR_PARAM_CBANK
	.align		4
        /*0064*/ 	.byte	0x04, 0x0a
        /*0066*/ 	.short	(.L_8323 - .L_8322)
	.align		4
.L_8322:
        /*0068*/ 	.word	index@(.nv.constant0._ZN2at6native29vectorized_elementwise_kernelILi8EZZZNS0_17rsqrt_kernel_cudaERNS_18TensorIteratorBaseEENKUlvE0_clEvENKUlvE1_clEvEUlN3c108BFloat16EE_St5arrayIPcLm2EEEEviT0_T1_)
        /*006c*/ 	.short	0x0380
        /*006e*/ 	.short	0x0018


	//----- nvinfo : EIATTR_SW_WAR
	.align		4
.L_8323:
        /*0070*/ 	.byte	0x04, 0x36
        /*0072*/ 	.short	(.L_8325 - .L_8324)
.L_8324:
        /*0074*/ 	.word	0x00000008
.L_8325:


//--------------------- .nv.info._ZN2at6native18elementwise_kernelILi128ELi4EZNS0_15gpu_kernel_implIZZZNS0_17rsqrt_kernel_cudaERNS_18TensorIteratorBaseEENKUlvE0_clEvENKUlvE0_clEvEUlfE_EEvS4_RKT_EUliE_EEviT1_ --------------------------
	.section	.nv.info._ZN2at6native18elementwise_kernelILi128ELi4EZNS0_15gpu_kernel_implIZZZNS0_17rsqrt_kernel_cudaERNS_18TensorIteratorBaseEENKUlvE0_clEvENKUlvE0_clEvEUlfE_EEvS4_RKT_EUliE_EEviT1_,"",@"SHT_CUDA_INFO"
	.sectionflags	@""
	.align	4


	//----- nvinfo : EIATTR_CUDA_API_VERSION
	.align		4
        /*0000*/ 	.byte	0x04, 0x37
        /*0002*/ 	.short	(.L_8327 - .L_8326)
.L_8326:
        /*0004*/ 	.word	0x00000082


	//----- nvinfo : EIATTR_KPARAM_INFO
	.align		4
.L_8327:
        /*0008*/ 	.byte	0x04, 0x17
        /*000a*/ 	.short	(.L_8329 - .L_8328)
.L_8328:
        /*000c*/ 	.word	0x00000000
        /*0010*/ 	.short	0x0001
        /*0012*/ 	.short	0x0008
        /*0014*/ 	.byte	0x00, 0xf0, 0x61, 0x08


	//----- nvinfo : EIATTR_KPARAM_INFO
	.align		4
.L_8329:
        /*0018*/ 	.byte	0x04, 0x17
        /*001a*/ 	.short	(.L_8331 - .L_8330)
.L_8330:
        /*001c*/ 	.word	0x00000000
        /*0020*/ 	.short	0x0000
        /*0022*/ 	.short	0x0000
        /*0024*/ 	.byte	0x00, 0xf0, 0x11, 0x00


	//----- nvinfo : EIATTR_SPARSE_MMA_MASK
	.align		4
.L_8331:
        /*0028*/ 	.byte	0x03, 0x50
        /*002a*/ 	.short	0x0000


	//----- nvinfo : EIATTR_MAXREG_COUNT
	.align		4
        /*002c*/ 	.byte	0x03, 0x1b
        /*002e*/ 	.short	0x0080


	//----- nvinfo : EIATTR_EXTERNS
	.align		4
        /*0030*/ 	.byte	0x04, 0x0f
        /*0032*/ 	.short	(.L_8333 - .L_8332)


	//   ....[0]....
	.align		4
.L_8332:
        /*0034*/ 	.word	index@(__assertfail)


	//----- nvinfo : EIATTR_MERCURY_ISA_VERSION
	.align		4
.L_8333:
        /*0038*/ 	.byte	0x03, 0x5f
        /*003a*/ 	.short	0x0101


	//----- nvinfo : EIATTR_VRC_CTA_INIT_COUNT
	.align		4
        /*003c*/ 	.byte	0x02, 0x4a
	.zero		1
	.zero		1


	//----- nvinfo : EIATTR_SYSCALL_OFFSETS
	.align		4
        /*0040*/ 	.byte	0x04, 0x46
        /*0042*/ 	.short	(.L_8335 - .L_8334)


	//   ....[0]....
.L_8334:
        /*0044*/ 	.word	0x00002150


	//   ....[1]....
        /*0048*/ 	.word	0x00002f10


	//   ....[2]....
        /*004c*/ 	.word	0x000051a0


	//   ....[3]....
        /*0050*/ 	.word	0x00005dc0


	//   ....[4]....
        /*0054*/ 	.word	0x00008160


	//   ....[5]....
        /*0058*/ 	.word	0x00008d80


	//   ....[6]....
        /*005c*/ 	.word	0x0000b130


	//   ....[7]....
        /*0060*/ 	.word	0x0000bd20


	//----- nvinfo : EIATTR_EXIT_INSTR_OFFSETS
	.align		4
.L_8335:
        /*0064*/ 	.byte	0x04, 0x1c
        /*0066*/ 	.short	(.L_8337 - .L_8336)


	//   ....[0]....
.L_8336:
        /*0068*/ 	.word	0x00009030


	//   ....[1]....
        /*006c*/ 	.word	0x0000b2a0


	//   ....[2]....
        /*0070*/ 	.word	0x0000b2e0


	//   ....[3]....
        /*0074*/ 	.word	0x0000b370


	//   ....[4]....
        /*0078*/ 	.word	0x0000b3a0


	//   ....[5]....
        /*007c*/ 	.word	0x0000b3d0


	//   ....[6]....
        /*0080*/ 	.word	0x0000b450


	//   ....[7]....
        /*0084*/ 	.word	0x0000b480


	//   ....[8]....
        /*0088*/ 	.word	0x0000b510


	//   ....[9]....
        /*008c*/ 	.word	0x0000b550


	//   ....[10]....
        /*0090*/ 	.word	0x0000b590


	//   ....[11]....
        /*0094*/ 	.word	0x0000b660


	//   ....[12]....
        /*0098*/ 	.word	0x0000b7c0


	//   ....[13]....
        /*009c*/ 	.word	0x0000b920


	//   ....[14]....
        /*00a0*/ 	.word	0x0000ba70


	//   ....[15]....
        /*00a4*/ 	.word	0x0000baa0


	//   ....[16]....
        /*00a8*/ 	.word	0x0000bad0


	//   ....[17]....
        /*00ac*/ 	.word	0x0000bb70


	//   ....[18]....
        /*00b0*/ 	.word	0x0000bbc0


	//   ....[19]....
        /*00b4*/ 	.word	0x0000bd30


	//   ....[20]....
        /*00b8*/ 	.word	0x0000be30


	//   ....[21]....
        /*00bc*/ 	.word	0x0000bf60


	//   ....[22]....
        /*00c0*/ 	.word	0x0000bf90


	//----- nvinfo : EIATTR_MAX_THREADS
	.align		4
.L_8337:
        /*00c4*/ 	.byte	0x04, 0x05
        /*00c6*/ 	.short	(.L_8339 - .L_8338)
.L_8338:
        /*00c8*/ 	.word	0x00000080
        /*00cc*/ 	.word	0x00000001
        /*00d0*/ 	.word	0x00000001


	//----- nvinfo : EIATTR_CRS_STACK_SIZE
	.align		4
.L_8339:
        /*00d4*/ 	.byte	0x04, 0x1e
        /*00d6*/ 	.short	(.L_8341 - .L_8340)
.L_8340:
        /*00d8*/ 	.word	0x00000000


	//----- nvinfo : EIATTR_CBANK_PARAM_SIZE
	.align		4
.L_8341:
        /*00dc*/ 	.byte	0x03, 0x19
        /*00de*/ 	.short	0x0220


	//----- nvinfo : EIATTR_PARAM_CBANK
	.align		4
        /*00e0*/ 	.byte	0x04, 0x0a
        /*00e2*/ 	.short	(.L_8343 - .L_8342)
	.align		4
.L_8342:
        /*00e4*/ 	.word	index@(.nv.constant0._ZN2at6native18elementwise_kernelILi128ELi4EZNS0_15gpu_kernel_implIZZZNS0_17rsqrt_kernel_cudaERNS_18TensorIteratorBaseEENKUlvE0_clEvENKUlvE0_clEvEUlfE_EEvS4_RKT_EUliE_EEviT1_)
        /*00e8*/ 	.short	0x0380
        /*00ea*/ 	.short	0x0220


	//----- nvinfo : EIATTR_SW_WAR
	.align		4
.L_8343:
        /*00ec*/ 	.byte	0x04, 0x36
        /*00ee*/ 	.short	(.L_8345 - .L_8344)
.L_8344:
        /*00f0*/ 	.word	0x00000008
.L_8345:


//--------------------- .nv.info._ZN2at6native27unrolled_elementwise_kernelIZZZNS0_17rsqrt_kernel_cudaERNS_18TensorIteratorBaseEENKUlvE0_clEvENKUlvE0_clEvEUlfE_St5arrayIPcLm2EELi4E23TrivialOffsetCalculatorILi1EjESB_NS0_6memory12LoadWithCastILi1EEENSC_13StoreWithCastILi1EEEEEviT_T0_T2_T3_T4_T5_ --------------------------
	.section	.nv.info._ZN2at6native27unrolled_elementwise_kernelIZZZNS0_17rsqrt_kernel_cudaERNS_18TensorIteratorBaseEENKUlvE0_clEvENKUlvE0_clEvEUlfE_St5arrayIPcLm2EELi4E23TrivialOffsetCalculatorILi1EjESB_NS0_6memory12LoadWithCastILi1EEENSC_13StoreWithCastILi1EEEEEviT_T0_T2_T3_T4_T5_,"",@"SHT_CUDA_INFO"
	.sectionflags	@""
	.align	4


	//----- nvinfo : EIATTR_CUDA_API_VERSION
	.align		4
        /*0000*/ 	.byte	0x04, 0x37
        /*0002*/ 	.short	(.L_8347 - .L_8346)
.L_8346:
        /*0004*/ 	.word	0x00000082


	//----- nvinfo : EIATTR_KPARAM_INFO
	.align		4
.L_8347:
        /*0008*/ 	.byte	0x04, 0x17
        /*000a*/ 	.short	(.L_8349 - .L_8348)
.L_8348:
        /*000c*/ 	.word	0x00000000
        /*0010*/ 	.short	0x0006
        /*0012*/ 	.short	0x0024
        /*0014*/ 	.byte	0x00, 0xf0, 0x21, 0x00


	//----- nvinfo : EIATTR_KPARAM_INFO
	.align		4
.L_8349:
        /*0018*/ 	.byte	0x04, 0x17
        /*001a*/ 	.short	(.L_8351 - .L_8350)
.L_8350:
        /*001c*/ 	.word	0x00000000
        /*0020*/ 	.short	0x0005
        /*0022*/ 	.short	0x001c
        /*0024*/ 	.byte	0x00, 0xf0, 0x21, 0x00


	//----- nvinfo : EIATTR_KPARAM_INFO
	.align		4
.L_8351:
        /*0028*/ 	.byte	0x04, 0x17
        /*002a*/ 	.short	(.L_8353 - .L_8352)
.L_8352:
        /*002c*/ 	.word	0x00000000
        /*0030*/ 	.short	0x0004
        /*0032*/ 	.short	0x0019
        /*0034*/ 	.byte	0x00, 0xf0, 0x05, 0x00


	//----- nvinfo : EIATTR_KPARAM_INFO
	.align		4
.L_8353:
        /*0038*/ 	.byte	0x04, 0x17
        /*003a*/ 	.short	(.L_8355 - .L_8354)
.L_8354:
        /*003c*/ 	.word	0x00000000
        /*0040*/ 	.short	0x0003
        /*0042*/ 	.short	0x0018
        /*0044*/ 	.byte	0x00, 0xf0, 0x05, 0x00


	//----- nvinfo : EIATTR_KPARAM_INFO
	.align		4
.L_8355:
        /*0048*/ 	.byte	0x04, 0x17
        /*004a*/ 	.short	(.L_8357 - .L_8356)
.L_8356:
        /*004c*/ 	.word	0x00000000
        /*0050*/ 	.short	0x0002
        /*0052*/ 	.short	0x0008
        /*0054*/ 	.byte	0x00, 0xf0, 0x41, 0x00


	//----- nvinfo : EIATTR_KPARAM_INFO
	.align		4
.L_8357:
        /*0058*/ 	.byte	0x04, 0x17
        /*005a*/ 	.short	(.L_8359 - .L_8358)
.L_8358:
        /*005c*/ 	.word	0x00000000
        /*0060*/ 	.short	0x0001
        /*0062*/ 	.short	0x0004
        /*0064*/ 	.byte	0x00, 0xf0, 0x05, 0x00


	//----- nvinfo : EIATTR_KPARAM_INFO
	.align		4
.L_8359:
        /*0068*/ 	.byte	0x04, 0x17
        /*006a*/ 	.short	(.L_8361 - .L_8360)
.L_8360:
        /*006c*/ 	.word	0x00000000
        /*0070*/ 	.short	0x0000
        /*0072*/ 	.short	0x0000
        /*0074*/ 	.byte	0x00, 0xf0, 0x11, 0x00


	//----- nvinfo : EIATTR_SPARSE_MMA_MASK
	.align		4
.L_8361:
        /*0078*/ 	.byte	0x03, 0x50
        /*007a*/ 	.short	0x0000


	//----- nvinfo : EIATTR_MAXREG_COUNT
	.align		4
        /*007c*/ 	.byte	0x03, 0x1b
        /*007e*/ 	.short	0x00ff


	//----- nvinfo : EIATTR_EXTERNS
	.align		4
        /*0080*/ 	.byte	0x04, 0x0f
        /*0082*/ 	.short	(.L_8363 - .L_8362)


	//   ....[0]....
	.align		4
.L_8362:
        /*0084*/ 	.word	index@(__assertfail)


	//----- nvinfo : EIATTR_MERCURY_ISA_VERSION
	.align		4
.L_8363:
        /*0088*/ 	.byte	0x03, 0x5f
        /*008a*/ 	.short	0x0101


	//----- nvinfo : EIATTR_VRC_CTA_INIT_COUNT
	.align		4
        /*008c*/ 	.byte	0x02, 0x4a
	.zero		1
	.zero		1


	//----- nvinfo : EIATTR_SYSCALL_OFFSETS
	.align		4
        /*0090*/ 	.byte	0x04, 0x46
        /*0092*/ 	.short	(.L_8365 - .L_8364)


	//   ....[0]....
.L_8364:
        /*0094*/ 	.word	0x00000e50


	//   ....[1]....
        /*0098*/ 	.word	0x00001de0


	//   ....[2]....
        /*009c*/ 	.word	0x00002cf0


	//   ....[3]....
        /*00a0*/ 	.word	0x00003bc0


	//   ....[4]....
        /*00a4*/ 	.word	0x00004b20


	//   ....[5]....
        /*00a8*/ 	.word	0x000058c0


	//   ....[6]....
        /*00ac*/ 	.word	0x00006720


	//   ....[7]....
        /*00b0*/ 	.word	0x00007580


	//----- nvinfo : EIATTR_EXIT_INSTR_OFFSETS
	.align		4
.L_8365:
        /*00b4*/ 	.byte	0x04, 0x1c
        /*00b6*/ 	.short	(.L_8367 - .L_8366)


	//   ....[0]....
.L_8366:
        /*00b8*/ 	.word	0x000069c0


	//   ....[1]....
        /*00bc*/ 	.word	0x00006b00


	//   ....[2]....
        /*00c0*/ 	.word	0x00006b40


	//   ....[3]....
        /*00c4*/ 	.word	0x00006bd0


	//   ....[4]....
        /*00c8*/ 	.word	0x00006c00


	//   ....[5]....
        /*00cc*/ 	.word	0x00006c30


	//   ....[6]....
        /*00d0*/ 	.word	0x00006cb0


	//   ....[7]....
        /*00d4*/ 	.word	0x00006ce0


	//   ....[8]....
        /*00d8*/ 	.word	0x00006d70


	//   ....[9]....
        /*00dc*/ 	.word	0x00006db0


	//   ....[10]....
        /*00e0*/ 	.word	0x00006df0


	//   ....[11]....
        /*00e4*/ 	.word	0x00006ec0


	//   ....[12]....
        /*00e8*/ 	.word	0x00007020


	//   ....[13]....
        /*00ec*/ 	.word	0x00007180


	//   ....[14]....
        /*00f0*/ 	.word	0x000072d0


	//   ....[15]....
        /*00f4*/ 	.word	0x00007300


	//   ....[16]....
        /*00f8*/ 	.word	0x00007330


	//   ....[17]....
        /*00fc*/ 	.word	0x000073d0


	//   ....[18]....
        /*0100*/ 	.word	0x00007420


	//   ....[19]....
        /*0104*/ 	.word	0x00007590


	//   ....[20]....
        /*0108*/ 	.word	0x00007690


	//   ....[21]....
        /*010c*/ 	.word	0x000077c0


	//   ....[22]....
        /*0110*/ 	.word	0x000077f0


	//----- nvinfo : EIATTR_MAX_THREADS
	.align		4
.L_8367:
        /*0114*/ 	.byte	0x04, 0x05
        /*0116*/ 	.short	(.L_8369 - .L_8368)
.L_8368:
        /*0118*/ 	.word	0x00000080
        /*011c*/ 	.word	0x00000001
        /*0120*/ 	.word	0x00000001


	//----- nvinfo : EIATTR_CRS_STACK_SIZE
	.align		4
.L_8369:
        /*0124*/ 	.byte	0x04, 0x1e
        /*0126*/ 	.short	(.L_8371 - .L_8370)
.L_8370:
        /*0128*/ 	.word	0x00000000


	//----- nvinfo : EIATTR_CBANK_PARAM_SIZE
	.align		4
.L_8371:
        /*012c*/ 	.byte	0x03, 0x19
        /*012e*/ 	.short	0x002c


	//----- nvinfo : EIATTR_PARAM_CBANK
	.align		4
        /*0130*/ 	.byte	0x04, 0x0a
        /*0132*/ 	.short	(.L_8373 - .L_8372)
	.align		4
.L_8372:
        /*0134*/ 	.word	index@(.nv.constant0._ZN2at6native27unrolled_elementwise_kernelIZZZNS0_17rsqrt_kernel_cudaERNS_18TensorIteratorBaseEENKUlvE0_clEvENKUlvE0_clEvEUlfE_St5arrayIPcLm2EELi4E23TrivialOffsetCalculatorILi1EjESB_NS0_6memory12LoadWithCastILi1EEENSC_13StoreWithCastILi1EEEEEviT_T0_T2_T3_T4_T5_)
        /*0138*/ 	.short	0x0380
        /*013a*/ 	.short	0x002c


	//----- nvinfo : EIATTR_SW_WAR
	.align		4
.L_8373:
        /*013c*/ 	.byte	0x04, 0x36
        /*013e*/ 	.short	(.L_8375 - .L_8374)
.L_8374:
        /*0140*/ 	.word	0x00000008
.L_8375:


//--------------------- .nv.info._ZN2at6native18elementwise_kernelILi128ELi2EZNS0_22gpu_kernel_impl_nocastIZZZNS0_17rsqrt_kernel_cudaERNS_18TensorIteratorBaseEENKUlvE0_clEvENKUlvE0_clEvEUlfE_EEvS4_RKT_EUliE_EEviT1_ --------------------------
	.section	.nv.info._ZN2at6native18elementwise_kernelILi128ELi2EZNS0_22gpu_kernel_impl_nocastIZZZNS0_17rsqrt_kernel_cudaERNS_18TensorIteratorBaseEENKUlvE0_clEvENKUlvE0_clEvEUlfE_EEvS4_RKT_EUliE_EEviT1_,"",@"SHT_CUDA_INFO"
	.sectionflags	@""
	.align	4


	//----- nvinfo : EIATTR_CUDA_API_VERSION
	.align		4
        /*0000*/ 	.byte	0x04, 0x37
        /*0002*/ 	.short	(.L_8377 - .L_8376)
.L_8376:
        /*0004*/ 	.word	0x00000082


	//----- nvinfo : EIATTR_KPARAM_INFO
	.align		4
.L_8377:
        /*0008*/ 	.byte	0x04, 0x17
        /*000a*/ 	.short	(.L_8379 - .L_8378)
.L_8378:
        /*000c*/ 	.word	0x00000000
        /*0010*/ 	.short	0x0001
        /*0012*/ 	.short	0x0008
        /*0014*/ 	.byte	0x00, 0xf0, 0x61, 0x08


	//----- nvinfo : EIATTR_KPARAM_INFO
	.align		4
.L_8379:
        /*0018*/ 	.byte	0x04, 0x17
        /*001a*/ 	.short	(.L_8381 - .L_8380)
.L_8380:
        /*001c*/ 	.word	0x00000000
        /*0020*/ 	.short	0x0000
        /*0022*/ 	.short	0x0000
        /*0024*/ 	.byte	0x00, 0xf0, 0x11, 0x00


	//----- nvinfo : EIATTR_SPARSE_MMA_MASK
	.align		4
.L_8381:
        /*0028*/ 	.byte	0x03, 0x50
        /*002a*/ 	.short	0x0000


	//----- nvinfo : EIATTR_MAXREG_COUNT
	.align		4
        /*002c*/ 	.byte	0x03, 0x1b
        /*002e*/ 	.short	0x0080


	//----- nvinfo : EIATTR_MERCURY_ISA_VERSION
	.align		4
        /*0030*/ 	.byte	0x03, 0x5f
        /*0032*/ 	.short	0x0101


	//----- nvinfo : EIATTR_VRC_CTA_INIT_COUNT
	.align		4
        /*0034*/ 	.byte	0x02, 0x4a
	.zero		1
	.zero		1


	//----- nvinfo : EIATTR_EXIT_INSTR_OFFSETS
	.align		4
        /*0038*/ 	.byte	0x04, 0x1c
        /*003a*/ 	.short	(.L_8383 - .L_8382)


	//   ....[0]....
.L_8382:
        /*003c*/ 	.word	0x00000150


	//   ....[1]....
        /*0040*/ 	.word	0x000001b0


	//   ....[2]....
        /*0044*/ 	.word	0x00001580


	//   ....[3]....
        /*0048*/ 	.word	0x000028b0


	//----- nvinfo : EIATTR_MAX_THREADS
	.align		4
.L_8383:
        /*004c*/ 	.byte	0x04, 0x05
        /*004e*/ 	.short	(.L_8385 - .L_8384)
.L_8384:
        /*0050*/ 	.word	0x00000080
        /*0054*/ 	.word	0x00000001
        /*0058*/ 	.word	0x00000001


	//----- nvinfo : EIATTR_CRS_STACK_SIZE
	.align		4
.L_8385:
        /*005c*/ 	.byte	0x04, 0x1e
        /*005e*/ 	.short	(.L_8387 - .L_8386)
.L_8386:
        /*0060*/ 	.word	0x00000000


	//----- nvinfo : EIATTR_CBANK_PARAM_SIZE
	.align		4
.L_8387:
        /*0064*/ 	.byte	0x03, 0x19
        /*0066*/ 	.short	0x0220


	//----- nvinfo : EIATTR_PARAM_CBANK
	.align		4
        /*0068*/ 	.byte	0x04, 0x0a
        /*006a*/ 	.short	(.L_8389 - .L_8388)
	.align		4
.L_8388:
        /*006c*/ 	.word	index@(.nv.constant0._ZN2at6native18elementwise_kernelILi128ELi2EZNS0_22gpu_kernel_impl_nocastIZZZNS0_17rsqrt_kernel_cudaERNS_18TensorIteratorBaseEENKUlvE0_clEvENKUlvE0_clEvEUlfE_EEvS4_RKT_EUliE_EEviT1_)
        /*0070*/ 	.short	0x0380
        /*0072*/ 	.short	0x0220


	//----- nvinfo : EIATTR_SW_WAR
	.align		4
.L_8389:
        /*0074*/ 	.byte	0x04, 0x36
        /*0076*/ 	.short	(.L_8391 - .L_8390)
.L_8390:
        /*0078*/ 	.word	0x00000008
.L_8391:


//--------------------- .nv.info._ZN2at6native27unrolled_elementwise_kernelIZZZNS0_17rsqrt_kernel_cudaERNS_18TensorIteratorBaseEENKUlvE0_clEvENKUlvE0_clEvEUlfE_St5arrayIPcLm2EELi4E23TrivialOffsetCalculatorILi1EjESB_NS0_6memory15LoadWithoutCastENSC_16StoreWithoutCastEEEviT_T0_T2_T3_T4_T5_ --------------------------
	.section	.nv.info._ZN2at6native27unrolled_elementwise_kernelIZZZNS0_17rsqrt_kernel_cudaERNS_18TensorIteratorBaseEENKUlvE0_clEvENKUlvE0_clEvEUlfE_St5arrayIPcLm2EELi4E23TrivialOffsetCalculatorILi1EjESB_NS0_6memory15LoadWithoutCastENSC_16StoreWithoutCastEEEviT_T0_T2_T3_T4_T5_,"",@"SHT_CUDA_INFO"
	.sectionflags	@""
	.align	4


	//----- nvinfo : EIATTR_CUDA_API_VERSION
	.align		4
        /*0000*/ 	.byte	0x04, 0x37
        /*0002*/ 	.short	(.L_8393 - .L_8392)
.L_8392:
        /*0004*/ 	.word	0x00000082


	//----- nvinfo : EIATTR_KPARAM_INFO
	.align		4
.L_8393:
        /*0008*/ 	.byte	0x04, 0x17
        /*000a*/ 	.short	(.L_8395 - .L_8394)
.L_8394:
        /*000c*/ 	.word	0x00000000
        /*0010*/ 	.short	0x0006
        /*0012*/ 	.short	0x001b
        /*0014*/ 	.byte	0x00, 0xf0, 0x05, 0x00


	//----- nvinfo : EIATTR_KPARAM_INFO
	.align		4
.L_8395:
        /*0018*/ 	.byte	0x04, 0x17
        /*001a*/ 	.short	(.L_8397 - .L_8396)
.L_8396:
        /*001c*/ 	.word	0x00000000
        /*0020*/ 	.short	0x0005
        /*0022*/ 	.short	0x001a
        /*0024*/ 	.byte	0x00, 0xf0, 0x05, 0x00


	//----- nvinfo : EIATTR_KPARAM_INFO
	.align		4
.L_8397:
        /*0028*/ 	.byte	0x04, 0x17
        /*002a*/ 	.short	(.L_8399 - .L_8398)
.L_8398:
        /*002c*/ 	.word	0x00000000
        /*0030*/ 	.short	0x0004
        /*0032*/ 	.short	0x0019
        /*0034*/ 	.byte	0x00, 0xf0, 0x05, 0x00


	//----- nvinfo : EIATTR_KPARAM_INFO
	.align		4
.L_8399:
        /*0038*/ 	.byte	0x04, 0x17
        /*003a*/ 	.short	(.L_8401 - .L_8400)
.L_8400:
        /*003c*/ 	.word	0x00000000
        /*0040*/ 	.short	0x0003
        /*0042*/ 	.short	0x0018
        /*0044*/ 	.byte	0x00, 0xf0, 0x05, 0x00


	//----- nvinfo : EIATTR_KPARAM_INFO
	.align		4
.L_8401:
        /*0048*/ 	.byte	0x04, 0x17
        /*004a*/ 	.short	(.L_8403 - .L_8402)
.L_8402:
        /*004c*/ 	.word	0x00000000
        /*0050*/ 	.short	0x0002
        /*0052*/ 	.short	0x0008
        /*0054*/ 	.byte	0x00, 0xf0, 0x41, 0x00


	//----- nvinfo : EIATTR_KPARAM_INFO
	.align		4
.L_8403:
        /*0058*/ 	.byte	0x04, 0x17
        /*005a*/ 	.short	(.L_8405 - .L_8404)
.L_8404:
        /*005c*/ 	.word	0x00000000
        /*0060*/ 	.short	0x0001
        /*0062*/ 	.short	0x0004
        /*0064*/ 	.byte	0x00, 0xf0, 0x05, 0x00


	//----- nvinfo : EIATTR_KPARAM_INFO
	.align		4
.L_8405:
        /*0068*/ 	.byte	0x04, 0x17
        /*006a*/ 	.short	(.L_8407 - .L_8406)
.L_8406:
        /*006c*/ 	.word	0x00000000
        /*0070*/ 	.short	0x0000
        /*0072*/ 	.short	0x0000
        /*0074*/ 	.byte	0x00, 0xf0, 0x11, 0x00


	//----- nvinfo : EIATTR_SPARSE_MMA_MASK
	.align		4
.L_8407:
        /*0078*/ 	.byte	0x03, 0x50
        /*007a*/ 	.short	0x0000


	//----- nvinfo : EIATTR_MAXREG_COUNT
	.align		4
        /*007c*/ 	.byte	0x03, 0x1b
        /*007e*/ 	.short	0x00ff


	//----- nvinfo : EIATTR_MERCURY_ISA_VERSION
	.align		4
        /*0080*/ 	.byte	0x03, 0x5f
        /*0082*/ 	.short	0x0101


	//----- nvinfo : EIATTR_VRC_CTA_INIT_COUNT
	.align		4
        /*0084*/ 	.byte	0x02, 0x4a
	.zero		1
	.zero		1


	//----- nvinfo : EIATTR_EXIT_INSTR_OFFSETS
	.align		4
        /*0088*/ 	.byte	0x04, 0x1c
        /*008a*/ 	.short	(.L_8409 - .L_8408)


	//   ....[0]....
.L_8408:
        /*008c*/ 	.word	0x00000400


	//   ....[1]....
        /*0090*/ 	.word	0x00000460


	//----- nvinfo : EIATTR_MAX_THREADS
	.align		4
.L_8409:
        /*0094*/ 	.byte	0x04, 0x05
        /*0096*/ 	.short	(.L_8411 - .L_8410)
.L_8410:
        /*0098*/ 	.word	0x00000080
        /*009c*/ 	.word	0x00000001
        /*00a0*/ 	.word	0x00000001


	//----- nvinfo : EIATTR_CRS_STACK_SIZE
	.align		4
.L_8411:
        /*00a4*/ 	.byte	0x04, 0x1e
        /*00a6*/ 	.short	(.L_8413 - .L_8412)
.L_8412:
        /*00a8*/ 	.word	0x00000000


	//----- nvinfo : EIATTR_CBANK_PARAM_SIZE
	.align		4
.L_8413:
        /*00ac*/ 	.byte	0x03, 0x19
        /*00ae*/ 	.short	0x001c


	//----- nvinfo : EIATTR_PARAM_CBANK
	.align		4
        /*00b0*/ 	.byte	0x04, 0x0a
        /*00b2*/ 	.short	(.L_8415 - .L_8414)
	.align		4
.L_8414:
        /*00b4*/ 	.word	index@(.nv.constant0._ZN2at6native27unrolled_elementwise_kernelIZZZNS0_17rsqrt_kernel_cudaERNS_18TensorIteratorBaseEENKUlvE0_clEvENKUlvE0_clEvEUlfE_St5arrayIPcLm2EELi4E23TrivialOffsetCalculatorILi1EjESB_NS0_6memory15LoadWithoutCastENSC_16StoreWithoutCastEEEviT_T0_T2_T3_T4_T5_)
        /*00b8*/ 	.short	0x0380
        /*00ba*/ 	.short	0x001c


	//----- nvinfo : EIATTR_SW_WAR
	.align		4
.L_8415:
        /*00bc*/ 	.byte	0x04, 0x36
        /*00be*/ 	.short	(.L_8417 - .L_8416)
.L_8416:
        /*00c0*/ 	.word	0x00000008
.L_8417:


//--------------------- .nv.info._ZN2at6native29vectorized_elementwise_kernelILi2EZZZNS0_17rsqrt_kernel_cudaERNS_18TensorIteratorBaseEENKUlvE0_clEvENKUlvE0_clEvEUlfE_St5arrayIPcLm2EEEEviT0_T1_ --------------------------
	.section	.nv.info._ZN2at6native29vectorized_elementwise_kernelILi2EZZZNS0_17rsqrt_kernel_cudaERNS_18TensorIteratorBaseEENKUlvE0_clEvENKUlvE0_clEvEUlfE_St5arrayIPcLm2EEEEviT0_T1_,"",@"SHT_CUDA_INFO"
	.sectionflags	@""
	.align	4


	//----- nvinfo : EIATTR_CUDA_API_VERSION
	.align		4
        /*0000*/ 	.byte	0x04, 0x37
        /*0002*/ 	.short	(.L_8419 - .L_8418)
.L_8418:
        /*0004*/ 	.word	0x00000082


	//----- nvinfo : EIATTR_KPARAM_INFO
	.align		4
.L_8419:
        /*0008*/ 	.byte	0x04, 0x17
        /*000a*/ 	.short	(.L_8421 - .L_8420)
.L_8420:
        /*000c*/ 	.word	0x00000000
        /*0010*/ 	.short	0x0002
        /*0012*/ 	.short	0x0008
        /*0014*/ 	.byte	0x00, 0xf0, 0x41, 0x00


	//----- nvinfo : EIATTR_KPARAM_INFO
	.align		4
.L_8421:
        /*0018*/ 	.byte	0x04, 0x17
        /*001a*/ 	.short	(.L_8423 - .L_8422)
.L_8422:
        /*001c*/ 	.word	0x00000000
        /*0020*/ 	.short	0x0001
        /*0022*/ 	.short	0x0004
        /*0024*/ 	.byte	0x00, 0xf0, 0x05, 0x00


	//----- nvinfo : EIATTR_KPARAM_INFO
	.align		4
.L_8423:
        /*0028*/ 	.byte	0x04, 0x17
        /*002a*/ 	.short	(.L_8425 - .L_8424)
.L_8424:
        /*002c*/ 	.word	0x00000000
        /*0030*/ 	.short	0x0000
        /*0032*/ 	.short	0x0000
        /*0034*/ 	.byte	0x00, 0xf0, 0x11, 0x00


	//----- nvinfo : EIATTR_SPARSE_MMA_MASK
	.align		4
.L_8425:
        /*0038*/ 	.byte	0x03, 0x50
        /*003a*/ 	.short	0x0000


	//----- nvinfo : EIATTR_MAXREG_COUNT
	.align		4
        /*003c*/ 	.byte	0x03, 0x1b
        /*003e*/ 	.short	0x00ff


	//----- nvinfo : EIATTR_MERCURY_ISA_VERSION
	.align		4
        /*0040*/ 	.byte	0x03, 0x5f
        /*0042*/ 	.short	0x0101


	//----- nvinfo : EIATTR_VRC_CTA_INIT_COUNT
	.align		4
        /*0044*/ 	.byte	0x02, 0x4a
	.zero		1
	.zero		1


	//----- nvinfo : EIATTR_EXIT_INSTR_OFFSETS
	.align		4
        /*0048*/ 	.byte	0x04, 0x1c
        /*004a*/ 	.short	(.L_8427 - .L_8426)


	//   ....[0]....
.L_8426:
        /*004c*/ 	.word	0x000008d0


	//   ....[1]....
        /*0050*/ 	.word	0x00000920


	//   ....[2]....
        /*0054*/ 	.word	0x00000aa0


	//----- nvinfo : EIATTR_MAX_THREADS
	.align		4
.L_8427:
        /*0058*/ 	.byte	0x04, 0x05
        /*005a*/ 	.short	(.L_8429 - .L_8428)
.L_8428:
        /*005c*/ 	.word	0x00000080
        /*0060*/ 	.word	0x00000001
        /*0064*/ 	.word	0x00000001


	//----- nvinfo : EIATTR_CRS_STACK_SIZE
	.align		4
.L_8429:
        /*0068*/ 	.byte	0x04, 0x1e
        /*006a*/ 	.short	(.L_8431 - .L_8430)
.L_8430:
        /*006c*/ 	.word	0x00000000


	//----- nvinfo : EIATTR_CBANK_PARAM_SIZE
	.align		4
.L_8431:
        /*0070*/ 	.byte	0x03, 0x19
        /*0072*/ 	.short	0x0018


	//----- nvinfo : EIATTR_PARAM_CBANK
	.align		4
        /*0074*/ 	.byte	0x04, 0x0a
        /*0076*/ 	.short	(.L_8433 - .L_8432)
	.align		4
.L_8432:
        /*0078*/ 	.word	index@(.nv.constant0._ZN2at6native29vectorized_elementwise_kernelILi2EZZZNS0_17rsqrt_kernel_cudaERNS_18TensorIteratorBaseEENKUlvE0_clEvENKUlvE0_clEvEUlfE_St5arrayIPcLm2EEEEviT0_T1_)
        /*007c*/ 	.short	0x0380
        /*007e*/ 	.short	0x0018


	//----- nvinfo : EIATTR_SW_WAR
	.align		4
.L_8433:
        /*0080*/ 	.byte	0x04, 0x36
        /*0082*/ 	.short	(.L_8435 - .L_8434)
.L_8434:
        /*0084*/ 	.word	0x00000008
.L_8435:


//--------------------- .nv.info._ZN2at6native29vectorized_elementwise_kernelILi4EZZZNS0_17rsqrt_kernel_cudaERNS_18TensorIteratorBaseEENKUlvE0_clEvENKUlvE0_clEvEUlfE_St5arrayIPcLm2EEEEviT0_T1_ --------------------------
	.section	.nv.info._ZN2at6native29vectorized_elementwise_kernelILi4EZZZNS0_17rsqrt_kernel_cudaERNS_18TensorIteratorBaseEENKUlvE0_clEvENKUlvE0_clEvEUlfE_St5arrayIPcLm2EEEEviT0_T1_,"",@"SHT_CUDA_INFO"
	.sectionflags	@""
	.align	4


	//----- nvinfo : EIATTR_CUDA_API_VERSION
	.align		4
        /*0000*/ 	.byte	0x04, 0x37
        /*0002*/ 	.short	(.L_8437 - .L_8436)
.L_8436:
        /*0004*/ 	.word	0x00000082


	//----- nvinfo : EIATTR_KPARAM_INFO
	.align		4
.L_8437:
        /*0008*/ 	.byte	0x04, 0x17
        /*000a*/ 	.short	(.L_8439 - .L_8438)
.L_8438:
        /*000c*/ 	.word	0x00000000
        /*0010*/ 	.short	0x0002
        /*0012*/ 	.short	0x0008
        /*0014*/ 	.byte	0x00, 0xf0, 0x41, 0x00


	//----- nvinfo : EIATTR_KPARAM_INFO
	.align		4
.L_8439:
        /*0018*/ 	.byte	0x04, 0x17
        /*001a*/ 	.short	(.L_8441 - .L_8440)
.L_8440:
        /*001c*/ 	.word	0x00000000
        /*0020*/ 	.short	0x0001
        /*0022*/ 	.short	0x0004
        /*0024*/ 	.byte	0x00, 0xf0, 0x05, 0x00


	//----- nvinfo : EIATTR_KPARAM_INFO
	.align		4
.L_8441:
        /*0028*/ 	.byte	0x04, 0x17
        /*002a*/ 	.short	(.L_8443 - .L_8442)
.L_8442:
        /*002c*/ 	.word	0x00000000
        /*0030*/ 	.short	0x0000
        /*0032*/ 	.short	0x0000
        /*0034*/ 	.byte	0x00, 0xf0, 0x11, 0x00


	//----- nvinfo : EIATTR_SPARSE_MMA_MASK
	.align		4
.L_8443:
        /*0038*/ 	.byte	0x03, 0x50
        /*003a*/ 	.short	0x0000


	//----- nvinfo : EIATTR_MAXREG_COUNT
	.align		4
        /*003c*/ 	.byte	0x03, 0x1b
        /*003e*/ 	.short	0x00ff


	//----- nvinfo : EIATTR_MERCURY_ISA_VERSION
	.align		4
        /*0040*/ 	.byte	0x03, 0x5f
        /*0042*/ 	.short	0x0101


	//----- nvinfo : EIATTR_VRC_CTA_INIT_COUNT
	.align		4
        /*0044*/ 	.byte	0x02, 0x4a
	.zero		1
	.zero		1


	//----- nvinfo : EIATTR_EXIT_INSTR_OFFSETS
	.align		4
        /*0048*/ 	.byte	0x04, 0x1c
        /*004a*/ 	.short	(.L_8445 - .L_8444)


	//   ....[0]....
.L_8444:
        /*004c*/ 	.word	0x000008d0


	//   ....[1]....
        /*0050*/ 	.word	0x00000920


	//   ....[2]....
        /*0054*/ 	.word	0x00000a60


	//----- nvinfo : EIATTR_MAX_THREADS
	.align		4
.L_8445:
        /*0058*/ 	.byte	0x04, 0x05
        /*005a*/ 	.short	(.L_8447 - .L_8446)
.L_8446:
        /*005c*/ 	.word	0x00000080
        /*0060*/ 	.word	0x00000001
        /*0064*/ 	.word	0x00000001


	//----- nvinfo : EIATTR_CRS_STACK_SIZE
	.align		4
.L_8447:
        /*0068*/ 	.byte	0x04, 0x1e
        /*006a*/ 	.short	(.L_8449 - .L_8448)
.L_8448:
        /*006c*/ 	.word	0x00000000


	//----- nvinfo : EIATTR_CBANK_PARAM_SIZE
	.align		4
.L_8449:
        /*0070*/ 	.byte	0x03, 0x19
        /*0072*/ 	.short	0x0018


	//----- nvinfo : EIATTR_PARAM_CBANK
	.align		4
        /*0074*/ 	.byte	0x04, 0x0a
        /*0076*/ 	.short	(.L_8451 - .L_8450)
	.align		4
.L_8450:
        /*0078*/ 	.word	index@(.nv.constant0._ZN2at6native29vectorized_elementwise_kernelILi4EZZZNS0_17rsqrt_kernel_cudaERNS_18TensorIteratorBaseEENKUlvE0_clEvENKUlvE0_clEvEUlfE_St5arrayIPcLm2EEEEviT0_T1_)
        /*007c*/ 	.short	0x0380
        /*007e*/ 	.short	0x0018


	//----- nvinfo : EIATTR_SW_WAR
	.align		4
.L_8451:
        /*0080*/ 	.byte	0x04, 0x36
        /*0082*/ 	.short	(.L_8453 - .L_8452)
.L_8452:
        /*0084*/ 	.word	0x00000008
.L_8453:


//--------------------- .nv.info._ZN2at6native29vectorized_elementwise_kernelILi8EZZZNS0_17rsqrt_kernel_cudaERNS_18TensorIteratorBaseEENKUlvE0_clEvENKUlvE0_clEvEUlfE_St5arrayIPcLm2EEEEviT0_T1_ --------------------------
	.section	.nv.info._ZN2at6native29vectorized_elementwise_kernelILi8EZZZNS0_17rsqrt_kernel_cudaERNS_18TensorIteratorBaseEENKUlvE0_clEvENKUlvE0_clEvEUlfE_St5arrayIPcLm2EEEEviT0_T1_,"",@"SHT_CUDA_INFO"
	.sectionflags	@""
	.align	4


	//----- nvinfo : EIATTR_CUDA_API_VERSION
	.align		4
        /*0000*/ 	.byte	0x04, 0x37
        /*0002*/ 	.short	(.L_8455 - .L_8454)
.L_8454:
        /*0004*/ 	.word	0x00000082


	//----- nvinfo : EIATTR_KPARAM_INFO
	.align		4
.L_8455:
        /*0008*/ 	.byte	0x04, 0x17
        /*000a*/ 	.short	(.L_8457 - .L_8456)
.L_8456:
        /*000c*/ 	.word	0x00000000
        /*0010*/ 	.short	0x0002
        /*0012*/ 	.short	0x0008
        /*0014*/ 	.byte	0x00, 0xf0, 0x41, 0x00


	//----- nvinfo : EIATTR_KPARAM_INFO
	.align		4
.L_8457:
        /*0018*/ 	.byte	0x04, 0x17
        /*001a*/ 	.short	(.L_8459 - .L_8458)
.L_8458:
        /*001c*/ 	.word	0x00000000
        /*0020*/ 	.short	0x0001
        /*0022*/ 	.short	0x0004
        /*0024*/ 	.byte	0x00, 0xf0, 0x05, 0x00


	//----- nvinfo : EIATTR_KPARAM_INFO
	.align		4
.L_8459:
        /*0028*/ 	.byte	0x04, 0x17
        /*002a*/ 	.short	(.L_8461 - .L_8460)
.L_8460:
        /*002c*/ 	.word	0x00000000
        /*0030*/ 	.short	0x0000
        /*0032*/ 	.short	0x0000
        /*0034*/ 	.byte	0x00, 0xf0, 0x11, 0x00


	//----- nvinfo : EIATTR_SPARSE_MMA_MASK
	.align		4
.L_8461:
        /*0038*/ 	.byte	0x03, 0x50
        /*003a*/ 	.short	0x0000


	//----- nvinfo : EIATTR_MAXREG_COUNT
	.align		4
        /*003c*/ 	.byte	0x03, 0x1b
        /*003e*/ 	.short	0x00ff


	//----- nvinfo : EIATTR_MERCURY_ISA_VERSION
	.align		4
        /*0040*/ 	.byte	0x03, 0x5f
        /*0042*/ 	.short	0x0101


	//----- nvinfo : EIATTR_VRC_CTA_INIT_COUNT
	.align		4
        /*0044*/ 	.byte	0x02, 0x4a
	.zero		1
	.zero		1


	//----- nvinfo : EIATTR_EXIT_INSTR_OFFSETS
	.align		4
        /*0048*/ 	.byte	0x04, 0x1c
        /*004a*/ 	.short	(.L_8463 - .L_8462)


	//   ....[0]....
.L_8462:
        /*004c*/ 	.word	0x00000010


	//----- nvinfo : EIATTR_MAX_THREADS
	.align		4
.L_8463:
        /*0050*/ 	.byte	0x04, 0x05
        /*0052*/ 	.short	(.L_8465 - .L_8464)
.L_8464:
        /*0054*/ 	.word	0x00000080
        /*0058*/ 	.word	0x00000001
        /*005c*/ 	.word	0x00000001


	//----- nvinfo : EIATTR_CBANK_PARAM_SIZE
	.align		4
.L_8465:
        /*0060*/ 	.byte	0x03, 0x19
        /*0062*/ 	.short	0x0018


	//----- nvinfo : EIATTR_PARAM_CBANK
	.align		4
        /*0064*/ 	.byte	0x04, 0x0a
        /*0066*/ 	.short	(.L_8467 - .L_8466)
	.align		4
.L_8466:
        /*0068*/ 	.word	index@(.nv.constant0._ZN2at6native29vectorized_elementwise_kernelILi8EZZZNS0_17rsqrt_kernel_cudaERNS_18TensorIteratorBaseEENKUlvE0_clEvENKUlvE0_clEvEUlfE_St5arrayIPcLm2EEEEviT0_T1_)
        /*006c*/ 	.short	0x0380
        /*006e*/ 	.short	0x0018


	//----- nvinfo : EIATTR_SW_WAR
	.align		4
.L_8467:
        /*0070*/ 	.byte	0x04, 0x36
        /*0072*/ 	.short	(.L_8469 - .L_8468)
.L_8468:
        /*0074*/ 	.word	0x00000008
.L_8469:


//--------------------- .nv.info._ZN2at6native18elementwise_kernelILi128ELi4EZNS0_15gpu_kernel_implIZZZNS0_17rsqrt_kernel_cudaERNS_18TensorIteratorBaseEENKUlvE0_clEvENKUlvE_clEvEUldE_EEvS4_RKT_EUliE_EEviT1_ --------------------------
	.section	.nv.info._ZN2at6native18elementwise_kernelILi128ELi4EZNS0_15gpu_kernel_implIZZZNS0_17rsqrt_kernel_cudaERNS_18TensorIteratorBaseEENKUlvE0_clEvENKUlvE_clEvEUldE_EEvS4_RKT_EUliE_EEviT1_,"",@"SHT_CUDA_INFO"
	.sectionflags	@""
	.align	4


	//----- nvinfo : EIATTR_CUDA_API_VERSION
	.align		4
        /*0000*/ 	.byte	0x04, 0x37
        /*0002*/ 	.short	(.L_8471 - .L_8470)
.L_8470:
        /*0004*/ 	.word	0x00000082


	//----- nvinfo : EIATTR_KPARAM_INFO
	.align		4
.L_8471:
        /*0008*/ 	.byte	0x04, 0x17
        /*000a*/ 	.short	(.L_8473 - .L_8472)
.L_8472:
        /*000c*/ 	.word	0x00000000
        /*0010*/ 	.short	0x0001
        /*0012*/ 	.short	0x0008
        /*0014*/ 	.byte	0x00, 0xf0, 0x61, 0x08


	//----- nvinfo : EIATTR_KPARAM_INFO
	.align		4
.L_8473:
        /*0018*/ 	.byte	0x04, 0x17
        /*001a*/ 	.short	(.L_8475 - .L_8474)
.L_8474:
        /*001c*/ 	.word	0x00000000
        /*0020*/ 	.short	0x0000
        /*0022*/ 	.short	0x0000
        /*0024*/ 	.byte	0x00, 0xf0, 0x11, 0x00


	//----- nvinfo : EIATTR_SPARSE_MMA_MASK
	.align		4
.L_8475:
        /*0028*/ 	.byte	0x03, 0x50
        /*002a*/ 	.short	0x0000


	//----- nvinfo : EIATTR_MAXREG_COUNT
	.align		4
        /*002c*/ 	.byte	0x03, 0x1b
        /*002e*/ 	.short	0x0080


	//----- nvinfo : EIATTR_EXTERNS
	.align		4
        /*0030*/ 	.byte	0x04, 0x0f
        /*0032*/ 	.short	(.L_8477 - .L_8476)


	//   ....[0]....
	.align		4
.L_8476:
        /*0034*/ 	.word	index@(__assertfail)


	//----- nvinfo : EIATTR_MERCURY_ISA_VERSION
	.align		4
.L_8477:
        /*0038*/ 	.byte	0x03, 0x5f
        /*003a*/ 	.short	0x0101


	//----- nvinfo : EIATTR_VRC_CTA_INIT_COUNT
	.align		4
        /*003c*/ 	.byte	0x02, 0x4a
	.zero		1
	.zero		1


	//----- nvinfo : EIATTR_SYSCALL_OFFSETS
	.align		4
        /*0040*/ 	.byte	0x04, 0x46
        /*0042*/ 	.short	(.L_8479 - .L_8478)


	//   ....[0]....
.L_8478:
        /*0044*/ 	.word	0x00002180


	//   ....[1]....
        /*0048*/ 	.word	0x00003630


	//   ....[2]....
        /*004c*/ 	.word	0x000059c0


	//   ....[3]....
        /*0050*/ 	.word	0x00006b70


	//   ....[4]....
        /*0054*/ 	.word	0x00009130


	//   ....[5]....
        /*0058*/ 	.word	0x0000a2e0


	//   ....[6]....
        /*005c*/ 	.word	0x0000c8b0


	//   ....[7]....
        /*0060*/ 	.word	0x0000da80


	//----- nvinfo : EIATTR_EXIT_INSTR_OFFSETS
	.align		4
.L_8479:
        /*0064*/ 	.byte	0x04, 0x1c
        /*0066*/ 	.short	(.L_8481 - .L_8480)


	//   ....[0]....
.L_8480:
        /*0068*/ 	.word	0x0000a740


	//   ....[1]....
        /*006c*/ 	.word	0x0000cc50


	//   ....[2]....
        /*0070*/ 	.word	0x0000cc90


	//   ....[3]....
        /*0074*/ 	.word	0x0000cd20


	//   ....[4]....
        /*0078*/ 	.word	0x0000cd50


	//   ....[5]....
        /*007c*/ 	.word	0x0000cd80


	//   ....[6]....
        /*0080*/ 	.word	0x0000ce90


	//   ....[7]....
        /*0084*/ 	.word	0x0000cf50


	//   ....[8]....
        /*0088*/ 	.word	0x0000d070


	//   ....[9]....
        /*008c*/ 	.word	0x0000d140


	//   ....[10]....
        /*0090*/ 	.word	0x0000d160


	//   ....[11]....
        /*0094*/ 	.word	0x0000d230


	//   ....[12]....
        /*0098*/ 	.word	0x0000d420


	//   ....[13]....
        /*009c*/ 	.word	0x0000d610


	//   ....[14]....
        /*00a0*/ 	.word	0x0000d7f0


	//   ....[15]....
        /*00a4*/ 	.word	0x0000d820


	//   ....[16]....
        /*00a8*/ 	.word	0x0000d850


	//   ....[17]....
        /*00ac*/ 	.word	0x0000d8f0


	//   ....[18]....
        /*00b0*/ 	.word	0x0000d920


	//   ....[19]....
        /*00b4*/ 	.word	0x0000da90


	//   ....[20]....
        /*00b8*/ 	.word	0x0000dc20


	//   ....[21]....
        /*00bc*/ 	.word	0x0000dde0


	//   ....[22]....
        /*00c0*/ 	.word	0x0000dea0


	//----- nvinfo : EIATTR_MAX_THREADS
	.align		4
.L_8481:
        /*00c4*/ 	.byte	0x04, 0x05
        /*00c6*/ 	.short	(.L_8483 - .L_8482)
.L_8482:
        /*00c8*/ 	.word	0x00000080
        /*00cc*/ 	.word	0x00000001
        /*00d0*/ 	.word	0x00000001


	//----- nvinfo : EIATTR_CRS_STACK_SIZE
	.align		4
.L_8483:
        /*00d4*/ 	.byte	0x04, 0x1e
        /*00d6*/ 	.short	(.L_8485 - .L_8484)
.L_8484:
        /*00d8*/ 	.word	0x00000000


	//----- nvinfo : EIATTR_CBANK_PARAM_SIZE
	.align		4
.L_8485:
        /*00dc*/ 	.byte	0x03, 0x19
        /*00de*/ 	.short	0x0220


	//----- nvinfo : EIATTR_PARAM_CBANK
	.align		4
        /*00e0*/ 	.byte	0x04, 0x0a
        /*00e2*/ 	.short	(.L_8487 - .L_8486)
	.align		4
.L_8486:
        /*00e4*/ 	.word	index@(.nv.constant0._ZN2at6native18elementwise_kernelILi128ELi4EZNS0_15gpu_kernel_implIZZZNS0_17rsqrt_kernel_cudaERNS_18TensorIteratorBaseEENKUlvE0_clEvENKUlvE_clEvEUldE_EEvS4_RKT_EUliE_EEviT1_)
        /*00e8*/ 	.short	0x0380
        /*00ea*/ 	.short	0x0220


	//----- nvinfo : EIATTR_SW_WAR
	.align		4
.L_8487:
        /*00ec*/ 	.byte	0x04, 0x36
        /*00ee*/ 	.short	(.L_8489 - .L_8488)
.L_8488:
        /*00f0*/ 	.word	0x00000008
.L_8489:


//--------------------- .nv.info._ZN2at6native27unrolled_elementwise_kernelIZZZNS0_17rsqrt_kernel_cudaERNS_18TensorIteratorBaseEENKUlvE0_clEvENKUlvE_clEvEUldE_St5arrayIPcLm2EELi4E23TrivialOffsetCalculatorILi1EjESB_NS0_6memory12LoadWithCastILi1EEENSC_13StoreWithCastILi1EEEEEviT_T0_T2_T3_T4_T5_ --------------------------
	.section	.nv.info._ZN2at6native27unrolled_elementwise_kernelIZZZNS0_17rsqrt_kernel_cudaERNS_18TensorIteratorBaseEENKUlvE0_clEvENKUlvE_clEvEUldE_St5arrayIPcLm2EELi4E23TrivialOffsetCalculatorILi1EjESB_NS0_6memory12LoadWithCastILi1EEENSC_13StoreWithCastILi1EEEEEviT_T0_T2_T3_T4_T5_,"",@"SHT_CUDA_INFO"
	.sectionflags	@""
	.align	4


	//----- nvinfo : EIATTR_CUDA_API_VERSION
	.align		4
        /*0000*/ 	.byte	0x04, 0x37
        /*0002*/ 	.short	(.L_8491 - .L_8490)
.L_8490:
        /*0004*/ 	.word	0x00000082


	//----- nvinfo : EIATTR_KPARAM_INFO
	.align		4
.L_8491:
        /*0008*/ 	.byte	0x04, 0x17
        /*000a*/ 	.short	(.L_8493 - .L_8492)
.L_8492:
        /*000c*/ 	.word	0x00000000
        /*0010*/ 	.short	0x0006
        /*0012*/ 	.short	0x0024
        /*0014*/ 	.byte	0x00, 0xf0, 0x21, 0x00


	//----- nvinfo : EIATTR_KPARAM_INFO
	.align		4
.L_8493:
        /*0018*/ 	.byte	0x04, 0x17
        /*001a*/ 	.short	(.L_8495 - .L_8494)
.L_8494:
        /*001c*/ 	.word	0x00000000
        /*0020*/ 	.short	0x0005
        /*0022*/ 	.short	0x001c
        /*0024*/ 	.byte	0x00, 0xf0, 0x21, 0x00


	//----- nvinfo : EIATTR_KPARAM_INFO
	.align		4
.L_8495:
        /*0028*/ 	.byte	0x04, 0x17
        /*002a*/ 	.short	(.L_8497 - .L_8496)
.L_8496:
        /*002c*/ 	.word	0x00000000
        /*0030*/ 	.short	0x0004
        /*0032*/ 	.short	0x0019
        /*0034*/ 	.byte	0x00, 0xf0, 0x05, 0x00


	//----- nvinfo : EIATTR_KPARAM_INFO
	.align		4
.L_8497:
        /*0038*/ 	.byte	0x04, 0x17
        /*003a*/ 	.short	(.L_8499 - .L_8498)
.L_8498:
        /*003c*/ 	.word	0x00000000
        /*0040*/ 	.short	0x0003
        /*0042*/ 	.short	0x0018
        /*0044*/ 	.byte	0x00, 0xf0, 0x05, 0x00


	//----- nvinfo : EIATTR_KPARAM_INFO
	.align		4
.L_8499:
        /*0048*/ 	.byte	0x04, 0x17
        /*004a*/ 	.short	(.L_8501 - .L_8500)
.L_8500:
        /*004c*/ 	.word	0x00000000
        /*0050*/ 	.short	0x0002
        /*0052*/ 	.short	0x0008
        /*0054*/ 	.byte	0x00, 0xf0, 0x41, 0x00


	//----- nvinfo : EIATTR_KPARAM_INFO
	.align		4
.L_8501:
        /*0058*/ 	.byte	0x04, 0x17
        /*005a*/ 	.short	(.L_8503 - .L_8502)
.L_8502:
        /*005c*/ 	.word	0x00000000
        /*0060*/ 	.short	0x0001
        /*0062*/ 	.short	0x0004
        /*0064*/ 	.byte	0x00, 0xf0, 0x05, 0x00


	//----- nvinfo : EIATTR_KPARAM_INFO
	.align		4
.L_8503:
        /*0068*/ 	.byte	0x04, 0x17
        /*006a*/ 	.short	(.L_8505 - .L_8504)
.L_8504:
        /*006c*/ 	.word	0x00000000
        /*0070*/ 	.short	0x0000
        /*0072*/ 	.short	0x0000
        /*0074*/ 	.byte	0x00, 0xf0, 0x11, 0x00


	//----- nvinfo : EIATTR_SPARSE_MMA_MASK
	.align		4
.L_8505:
        /*0078*/ 	.byte	0x03, 0x50
        /*007a*/ 	.short	0x0000


	//----- nvinfo : EIATTR_MAXREG_COUNT
	.align		4
        /*007c*/ 	.byte	0x03, 0x1b
        /*007e*/ 	.short	0x00ff


	//----- nvinfo : EIATTR_EXTERNS
	.align		4
        /*0080*/ 	.byte	0x04, 0x0f
        /*0082*/ 	.short	(.L_8507 - .L_8506)


	//   ....[0]....
	.align		4
.L_8506:
        /*0084*/ 	.word	index@(__assertfail)


	//----- nvinfo : EIATTR_MERCURY_ISA_VERSION
	.align		4
.L_8507:
        /*0088*/ 	.byte	0x03, 0x5f
        /*008a*/ 	.short	0x0101


	//----- nvinfo : EIATTR_VRC_CTA_INIT_COUNT
	.align		4
        /*008c*/ 	.byte	0x02, 0x4a
	.zero		1
	.zero		1


	//----- nvinfo : EIATTR_SYSCALL_OFFSETS
	.align		4
        /*0090*/ 	.byte	0x04, 0x46
        /*0092*/ 	.short	(.L_8509 - .L_8508)


	//   ....[0]....
.L_8508:
        /*0094*/ 	.word	0x00000e80


	//   ....[1]....
        /*0098*/ 	.word	0x00001ec0


	//   ....[2]....
        /*009c*/ 	.word	0x00002e40


	//   ....[3]....
        /*00a0*/ 	.word	0x00003d80


	//   ....[4]....
        /*00a4*/ 	.word	0x00005ab0


	//   ....[5]....
        /*00a8*/ 	.word	0x00006c80


	//   ....[6]....
        /*00ac*/ 	.word	0x00008060


	//   ....[7]....
        /*00b0*/ 	.word	0x00009420


	//----- nvinfo : EIATTR_EXIT_INSTR_OFFSETS
	.align		4
.L_8509:
        /*00b4*/ 	.byte	0x04, 0x1c
        /*00b6*/ 	.short	(.L_8511 - .L_8510)


	//   ....[0]....
.L_8510:
        /*00b8*/ 	.word	0x000084b0


	//   ....[1]....
        /*00bc*/ 	.word	0x000085f0


	//   ....[2]....
        /*00c0*/ 	.word	0x00008630


	//   ....[3]....
        /*00c4*/ 	.word	0x000086c0


	//   ....[4]....
        /*00c8*/ 	.word	0x000086f0


	//   ....[5]....
        /*00cc*/ 	.word	0x00008720


	//   ....[6]....
        /*00d0*/ 	.word	0x00008830


	//   ....[7]....
        /*00d4*/ 	.word	0x000088f0


	//   ....[8]....
        /*00d8*/ 	.word	0x00008a10


	//   ....[9]....
        /*00dc*/ 	.word	0x00008ae0


	//   ....[10]....
        /*00e0*/ 	.word	0x00008b00


	//   ....[11]....
        /*00e4*/ 	.word	0x00008bd0


	//   ....[12]....
        /*00e8*/ 	.word	0x00008dc0


	//   ....[13]....
        /*00ec*/ 	.word	0x00008fb0


	//   ....[14]....
        /*00f0*/ 	.word	0x00009190


	//   ....[15]....
        /*00f4*/ 	.word	0x000091c0


	//   ....[16]....
        /*00f8*/ 	.word	0x000091f0


	//   ....[17]....
        /*00fc*/ 	.word	0x00009290


	//   ....[18]....
        /*0100*/ 	.word	0x000092c0


	//   ....[19]....
        /*0104*/ 	.word	0x00009430


	//   ....[20]....
        /*0108*/ 	.word	0x000095c0


	//   ....[21]....
        /*010c*/ 	.word	0x00009780


	//   ....[22]....
        /*0110*/ 	.word	0x00009840


	//----- nvinfo : EIATTR_MAX_THREADS
	.align		4
.L_8511:
        /*0114*/ 	.byte	0x04, 0x05
        /*0116*/ 	.short	(.L_8513 - .L_8512)
.L_8512:
        /*0118*/ 	.word	0x00000080
        /*011c*/ 	.word	0x00000001
        /*0120*/ 	.word	0x00000001


	//----- nvinfo : EIATTR_CRS_STACK_SIZE
	.align		4
.L_8513:
        /*0124*/ 	.byte	0x04, 0x1e
        /*0126*/ 	.short	(.L_8515 - .L_8514)
.L_8514:
        /*0128*/ 	.word	0x00000000


	//----- nvinfo : EIATTR_CBANK_PARAM_SIZE
	.align		4
.L_8515:
        /*012c*/ 	.byte	0x03, 0x19
        /*012e*/ 	.short	0x002c


	//----- nvinfo : EIATTR_PARAM_CBANK
	.align		4
        /*0130*/ 	.byte	0x04, 0x0a
        /*0132*/ 	.short	(.L_8517 - .L_8516)
	.align		4
.L_8516:
        /*0134*/ 	.word	index@(.nv.constant0._ZN2at6native27unrolled_elementwise_kernelIZZZNS0_17rsqrt_kernel_cudaERNS_18TensorIteratorBaseEENKUlvE0_clEvENKUlvE_clEvEUldE_St5arrayIPcLm2EELi4E23TrivialOffsetCalculatorILi1EjESB_NS0_6memory12LoadWithCastILi1EEENSC_13StoreWithCastILi1EEEEEviT_T0_T2_T3_T4_T5_)
        /*0138*/ 	.short	0x0380
        /*013a*/ 	.short	0x002c


	//----- nvinfo : EIATTR_SW_WAR
	.align		4
.L_8517:
        /*013c*/ 	.byte	0x04, 0x36
        /*013e*/ 	.short	(.L_8519 - .L_8518)
.L_8518:
        /*0140*/ 	.word	0x00000008
.L_8519:


//--------------------- .nv.info._ZN2at6native18elementwise_kernelILi128ELi2EZNS0_22gpu_kernel_impl_nocastIZZZNS0_17rsqrt_kernel_cudaERNS_18TensorIteratorBaseEENKUlvE0_clEvENKUlvE_clEvEUldE_EEvS4_RKT_EUliE_EEviT1_ --------------------------
	.section	.nv.info._ZN2at6native18elementwise_kernelILi128ELi2EZNS0_22gpu_kernel_impl_nocastIZZZNS0_17rsqrt_kernel_cudaERNS_18TensorIteratorBaseEENKUlvE0_clEvENKUlvE_clEvEUldE_EEvS4_RKT_EUliE_EEviT1_,"",@"SHT_CUDA_INFO"
	.sectionflags	@""
	.align	4


	//----- nvinfo : EIATTR_CUDA_API_VERSION
	.align		4
        /*0000*/ 	.byte	0x04, 0x37
        /*0002*/ 	.short	(.L_8521 - .L_8520)
.L_8520:
        /*0004*/ 	.word	0x00000082


	//----- nvinfo : EIATTR_KPARAM_INFO
	.align		4
.L_8521:
        /*0008*/ 	.byte	0x04, 0x17
        /*000a*/ 	.short	(.L_8523 - .L_8522)
.L_8522:
        /*000c*/ 	.word	0x00000000
        /*0010*/ 	.short	0x0001
        /*0012*/ 	.short	0x0008
        /*0014*/ 	.byte	0x00, 0xf0, 0x61, 0x08


	//----- nvinfo : EIATTR_KPARAM_INFO
	.align		4
.L_8523:
        /*0018*/ 	.byte	0x04, 0x17
        /*001a*/ 	.short	(.L_8525 - .L_8524)
.L_8524:
        /*001c*/ 	.word	0x00000000
        /*0020*/ 	.short	0x0000
        /*0022*/ 	.short	0x0000
        /*0024*/ 	.byte	0x00, 0xf0, 0x11, 0x00


	//----- nvinfo : EIATTR_SPARSE_MMA_MASK
	.align		4
.L_8525:
        /*0028*/ 	.byte	0x03, 0x50
        /*002a*/ 	.short	0x0000


	//----- nvinfo : EIATTR_MAXREG_COUNT
	.align		4
        /*002c*/ 	.byte	0x03, 0x1b
        /*002e*/ 	.short	0x0080


	//----- nvinfo : EIATTR_MERCURY_ISA_VERSION
	.align		4
        /*0030*/ 	.byte	0x03, 0x5f
        /*0032*/ 	.short	0x0101


	//----- nvinfo : EIATTR_VRC_CTA_INIT_COUNT
	.align		4
        /*0034*/ 	.byte	0x02, 0x4a
	.zero		1
	.zero		1


	//----- nvinfo : EIATTR_EXIT_INSTR_OFFSETS
	.align		4
        /*0038*/ 	.byte	0x04, 0x1c
        /*003a*/ 	.short	(.L_8527 - .L_8526)


	//   ....[0]....
.L_8526:
        /*003c*/ 	.word	0x00000370


	//   ....[1]....
        /*0040*/ 	.word	0x000005e0


	//   ....[2]....
        /*0044*/ 	.word	0x00001bd0


	//   ....[3]....
        /*0048*/ 	.word	0x00003110


	//----- nvinfo : EIATTR_MAX_THREADS
	.align		4
.L_8527:
        /*004c*/ 	.byte	0x04, 0x05
        /*004e*/ 	.short	(.L_8529 - .L_8528)
.L_8528:
        /*0050*/ 	.word	0x00000080
        /*0054*/ 	.word	0x00000001
        /*0058*/ 	.word	0x00000001


	//----- nvinfo : EIATTR_CRS_STACK_SIZE
	.align		4
.L_8529:
        /*005c*/ 	.byte	0x04, 0x1e
        /*005e*/ 	.short	(.L_8531 - .L_8530)
.L_8530:
        /*0060*/ 	.word	0x00000000


	//----- nvinfo : EIATTR_CBANK_PARAM_SIZE
	.align		4
.L_8531:
        /*0064*/ 	.byte	0x03, 0x19
        /*0066*/ 	.short	0x0220


	//----- nvinfo : EIATTR_PARAM_CBANK
	.align		4
        /*0068*/ 	.byte	0x04, 0x0a
        /*006a*/ 	.short	(.L_8533 - .L_8532)
	.align		4
.L_8532:
        /*006c*/ 	.word	index@(.nv.constant0._ZN2at6native18elementwise_kernelILi128ELi2EZNS0_22gpu_kernel_impl_nocastIZZZNS0_17rsqrt_kernel_cudaERNS_18TensorIteratorBaseEENKUlvE0_clEvENKUlvE_clEvEUldE_EEvS4_RKT_EUliE_EEviT1_)
        /*0070*/ 	.short	0x0380
        /*0072*/ 	.short	0x0220


	//----- nvinfo : EIATTR_SW_WAR
	.align		4
.L_8533:
        /*0074*/ 	.byte	0x04, 0x36
        /*0076*/ 	.short	(.L_8535 - .L_8534)
.L_8534:
        /*0078*/ 	.word	0x00000008
.L_8535:


//--------------------- .nv.info._ZN2at6native27unrolled_elementwise_kernelIZZZNS0_17rsqrt_kernel_cudaERNS_18TensorIteratorBaseEENKUlvE0_clEvENKUlvE_clEvEUldE_St5arrayIPcLm2EELi4E23TrivialOffsetCalculatorILi1EjESB_NS0_6memory15LoadWithoutCastENSC_16StoreWithoutCastEEEviT_T0_T2_T3_T4_T5_ --------------------------
	.section	.nv.info._ZN2at6native27unrolled_elementwise_kernelIZZZNS0_17rsqrt_kernel_cudaERNS_18TensorIteratorBaseEENKUlvE0_clEvENKUlvE_clEvEUldE_St5arrayIPcLm2EELi4E23TrivialOffsetCalculatorILi1EjESB_NS0_6memory15LoadWithoutCastENSC_16StoreWithoutCastEEEviT_T0_T2_T3_T4_T5_,"",@"SHT_CUDA_INFO"
	.sectionflags	@""
	.align	4


	//----- nvinfo : EIATTR_CUDA_API_VERSION
	.align		4
        /*0000*/ 	.byte	0x04, 0x37
        /*0002*/ 	.short	(.L_8537 - .L_8536)
.L_8536:
        /*0004*/ 	.word	0x00000082


	//----- nvinfo : EIATTR_KPARAM_INFO
	.align		4
.L_8537:
        /*0008*/ 	.byte	0x04, 0x17
        /*000a*/ 	.short	(.L_8539 - .L_8538)
.L_8538:
        /*000c*/ 	.word	0x00000000
        /*0010*/ 	.short	0x0006
        /*0012*/ 	.short	0x001b
        /*0014*/ 	.byte	0x00, 0xf0, 0x05, 0x00


	//----- nvinfo : EIATTR_KPARAM_INFO
	.align		4
.L_8539:
        /*0018*/ 	.byte	0x04, 0x17
        /*001a*/ 	.short	(.L_8541 - .L_8540)
.L_8540:
        /*001c*/ 	.word	0x00000000
        /*0020*/ 	.short	0x0005
        /*0022*/ 	.short	0x001a
        /*0024*/ 	.byte	0x00, 0xf0, 0x05, 0x00


	//----- nvinfo : EIATTR_KPARAM_INFO
	.align		4
.L_8541:
        /*0028*/ 	.byte	0x04, 0x17
        /*002a*/ 	.short	(.L_8543 - .L_8542)
.L_8542:
        /*002c*/ 	.word	0x00000000
        /*0030*/ 	.short	0x0004
        /*0032*/ 	.short	0x0019
        /*0034*/ 	.byte	0x00, 0xf0, 0x05, 0x00


	//----- nvinfo : EIATTR_KPARAM_INFO
	.align		4
.L_8543:
        /*0038*/ 	.byte	0x04, 0x17
        /*003a*/ 	.short	(.L_8545 - .L_8544)
.L_8544:
        /*003c*/ 	.word	0x00000000
        /*0040*/ 	.short	0x0003
        /*0042*/ 	.short	0x0018
        /*0044*/ 	.byte	0x00, 0xf0, 0x05, 0x00


	//----- nvinfo : EIATTR_KPARAM_INFO
	.align		4
.L_8545:
        /*0048*/ 	.byte	0x04, 0x17
        /*004a*/ 	.short	(.L_8547 - .L_8546)
.L_8546:
        /*004c*/ 	.word	0x00000000
        /*0050*/ 	.short	0x0002
        /*0052*/ 	.short	0x0008
        /*0054*/ 	.byte	0x00, 0xf0, 0x41, 0x00


	//----- nvinfo : EIATTR_KPARAM_INFO
	.align		4
.L_8547:
        /*0058*/ 	.byte	0x04, 0x17
        /*005a*/ 	.short	(.L_8549 - .L_8548)
.L_8548:
        /*005c*/ 	.word	0x00000000
        /*0060*/ 	.short	0x0001
        /*0062*/ 	.short	0x0004
        /*0064*/ 	.byte	0x00, 0xf0, 0x05, 0x00


	//----- nvinfo : EIATTR_KPARAM_INFO
	.align		4
.L_8549:
        /*0068*/ 	.byte	0x04, 0x17
        /*006a*/ 	.short	(.L_8551 - .L_8550)
.L_8550:
        /*006c*/ 	.word	0x00000000
        /*0070*/ 	.short	0x0000
        /*0072*/ 	.short	0x0000
        /*0074*/ 	.byte	0x00, 0xf0, 0x11, 0x00


	//----- nvinfo : EIATTR_SPARSE_MMA_MASK
	.align		4
.L_8551:
        /*0078*/ 	.byte	0x03, 0x50
        /*007a*/ 	.short	0x0000


	//----- nvinfo : EIATTR_MAXREG_COUNT
	.align		4
        /*007c*/ 	.byte	0x03, 0x1b
        /*007e*/ 	.short	0x00ff


	//----- nvinfo : EIATTR_MERCURY_ISA_VERSION
	.align		4
        /*0080*/ 	.byte	0x03, 0x5f
        /*0082*/ 	.short	0x0101


	//----- nvinfo : EIATTR_VRC_CTA_INIT_COUNT
	.align		4
        /*0084*/ 	.byte	0x02, 0x4a
	.zero		1
	.zero		1


	//----- nvinfo : EIATTR_EXIT_INSTR_OFFSETS
	.align		4
        /*0088*/ 	.byte	0x04, 0x1c
        /*008a*/ 	.short	(.L_8553 - .L_8552)


	//   ....[0]....
.L_8552:
        /*008c*/ 	.word	0x00000d80


	//   ....[1]....
        /*0090*/ 	.word	0x00000dd0


	//----- nvinfo : EIATTR_MAX_THREADS
	.align		4
.L_8553:
        /*0094*/ 	.byte	0x04, 0x05
        /*0096*/ 	.short	(.L_8555 - .L_8554)
.L_8554:
        /*0098*/ 	.word	0x00000080
        /*009c*/ 	.word	0x00000001
        /*00a0*/ 	.word	0x00000001


	//----- nvinfo : EIATTR_CRS_STACK_SIZE
	.align		4
.L_8555:
        /*00a4*/ 	.byte	0x04, 0x1e
        /*00a6*/ 	.short	(.L_8557 - .L_8556)
.L_8556:
        /*00a8*/ 	.word	0x00000000


	//----- nvinfo : EIATTR_CBANK_PARAM_SIZE
	.align		4
.L_8557:
        /*00ac*/ 	.byte	0x03, 0x19
        /*00ae*/ 	.short	0x001c


	//----- nvinfo : EIATTR_PARAM_CBANK
	.align		4
        /*00b0*/ 	.byte	0x04, 0x0a
        /*00b2*/ 	.short	(.L_8559 - .L_8558)
	.align		4
.L_8558:
        /*00b4*/ 	.word	index@(.nv.constant0._ZN2at6native27unrolled_elementwise_kernelIZZZNS0_17rsqrt_kernel_cudaERNS_18TensorIteratorBaseEENKUlvE0_clEvENKUlvE_clEvEUldE_St5arrayIPcLm2EELi4E23TrivialOffsetCalculatorILi1EjESB_NS0_6memory15LoadWithoutCastENSC_16StoreWithoutCastEEEviT_T0_T2_T3_T4_T5_)
        /*00b8*/ 	.short	0x0380
        /*00ba*/ 	.short	0x001c


	//----- nvinfo : EIATTR_SW_WAR
	.align		4
.L_8559:
        /*00bc*/ 	.byte	0x04, 0x36
        /*00be*/ 	.short	(.L_8561 - .L_8560)
.L_8560:
        /*00c0*/ 	.word	0x00000008
.L_8561:


//--------------------- .nv.info._ZN2at6native29vectorized_elementwise_kernelILi2EZZZNS0_17rsqrt_kernel_cudaERNS_18TensorIteratorBaseEENKUlvE0_clEvENKUlvE_clEvEUldE_St5arrayIPcLm2EEEEviT0_T1_ --------------------------
	.section	.nv.info._ZN2at6native29vectorized_elementwise_kernelILi2EZZZNS0_17rsqrt_kernel_cudaERNS_18TensorIteratorBaseEENKUlvE0_clEvENKUlvE_clEvEUldE_St5arrayIPcLm2EEEEviT0_T1_,"",@"SHT_CUDA_INFO"
	.sectionflags	@""
	.align	4


	//----- nvinfo : EIATTR_CUDA_API_VERSION
	.align		4
        /*0000*/ 	.byte	0x04, 0x37
        /*0002*/ 	.short	(.L_8563 - .L_8562)
.L_8562:
        /*0004*/ 	.word	0x00000082


	//----- nvinfo : EIATTR_KPARAM_INFO
	.align		4
.L_8563:
        /*0008*/ 	.byte	0x04, 0x17
        /*000a*/ 	.short	(.L_8565 - .L_8564)
.L_8564:
        /*000c*/ 	.word	0x00000000
        /*0010*/ 	.short	0x0002
        /*0012*/ 	.short	0x0008
        /*0014*/ 	.byte	0x00, 0xf0, 0x41, 0x00


	//----- nvinfo : EIATTR_KPARAM_INFO
	.align		4
.L_8565:
        /*0018*/ 	.byte	0x04, 0x17
        /*001a*/ 	.short	(.L_8567 - .L_8566)
.L_8566:
        /*001c*/ 	.word	0x00000000
        /*0020*/ 	.short	0x0001
        /*0022*/ 	.short	0x0004
        /*0024*/ 	.byte	0x00, 0xf0, 0x05, 0x00


	//----- nvinfo : EIATTR_KPARAM_INFO
	.align		4
.L_8567:
        /*0028*/ 	.byte	0x04, 0x17
        /*002a*/ 	.short	(.L_8569 - .L_8568)
.L_8568:
        /*002c*/ 	.word	0x00000000
        /*0030*/ 	.short	0x0000
        /*0032*/ 	.short	0x0000
        /*0034*/ 	.byte	0x00, 0xf0, 0x11, 0x00


	//----- nvinfo : EIATTR_SPARSE_MMA_MASK
	.align		4
.L_8569:
        /*0038*/ 	.byte	0x03, 0x50
        /*003a*/ 	.short	0x0000


	//----- nvinfo : EIATTR_MAXREG_COUNT
	.align		4
        /*003c*/ 	.byte	0x03, 0x1b
        /*003e*/ 	.short	0x00ff


	//----- nvinfo : EIATTR_MERCURY_ISA_VERSION
	.align		4
        /*0040*/ 	.byte	0x03, 0x5f
        /*0042*/ 	.short	0x0101


	//----- nvinfo : EIATTR_VRC_CTA_INIT_COUNT
	.align		4
        /*0044*/ 	.byte	0x02, 0x4a
	.zero		1
	.zero		1


	//----- nvinfo : EIATTR_EXIT_INSTR_OFFSETS
	.align		4
        /*0048*/ 	.byte	0x04, 0x1c
        /*004a*/ 	.short	(.L_8571 - .L_8570)


	//   ....[0]....
.L_8570:
        /*004c*/ 	.word	0x00001ad0


	//   ....[1]....
        /*0050*/ 	.word	0x00001b20


	//   ....[2]....
        /*0054*/ 	.word	0x00002e20


	//----- nvinfo : EIATTR_MAX_THREADS
	.align		4
.L_8571:
        /*0058*/ 	.byte	0x04, 0x05
        /*005a*/ 	.short	(.L_8573 - .L_8572)
.L_8572:
        /*005c*/ 	.word	0x00000080
        /*0060*/ 	.word	0x00000001
        /*0064*/ 	.word	0x00000001


	//----- nvinfo : EIATTR_CRS_STACK_SIZE
	.align		4
.L_8573:
        /*0068*/ 	.byte	0x04, 0x1e
        /*006a*/ 	.short	(.L_8575 - .L_8574)
.L_8574:
        /*006c*/ 	.word	0x00000000


	//----- nvinfo : EIATTR_CBANK_PARAM_SIZE
	.align		4
.L_8575:
        /*0070*/ 	.byte	0x03, 0x19
        /*0072*/ 	.short	0x0018


	//----- nvinfo : EIATTR_PARAM_CBANK
	.align		4
        /*0074*/ 	.byte	0x04, 0x0a
        /*0076*/ 	.short	(.L_8577 - .L_8576)
	.align		4
.L_8576:
        /*0078*/ 	.word	index@(.nv.constant0._ZN2at6native29vectorized_elementwise_kernelILi2EZZZNS0_17rsqrt_kernel_cudaERNS_18TensorIteratorBaseEENKUlvE0_clEvENKUlvE_clEvEUldE_St5arrayIPcLm2EEEEviT0_T1_)
        /*007c*/ 	.short	0x0380
        /*007e*/ 	.short	0x0018


	//----- nvinfo : EIATTR_SW_WAR
	.align		4
.L_8577:
        /*0080*/ 	.byte	0x04, 0x36
        /*0082*/ 	.short	(.L_8579 - .L_8578)
.L_8578:
        /*0084*/ 	.word	0x00000008
.L_8579:


//--------------------- .nv.info._ZN2at6native29vectorized_elementwise_kernelILi4EZZZNS0_17rsqrt_kernel_cudaERNS_18TensorIteratorBaseEENKUlvE0_clEvENKUlvE_clEvEUldE_St5arrayIPcLm2EEEEviT0_T1_ --------------------------
	.section	.nv.info._ZN2at6native29vectorized_elementwise_kernelILi4EZZZNS0_17rsqrt_kernel_cudaERNS_18TensorIteratorBaseEENKUlvE0_clEvENKUlvE_clEvEUldE_St5arrayIPcLm2EEEEviT0_T1_,"",@"SHT_CUDA_INFO"
	.sectionflags	@""
	.align	4


	//----- nvinfo : EIATTR_CUDA_API_VERSION
	.align		4
        /*0000*/ 	.byte	0x04, 0x37
        /*0002*/ 	.short	(.L_8581 - .L_8580)
.L_8580:
        /*0004*/ 	.word	0x00000082


	//----- nvinfo : EIATTR_KPARAM_INFO
	.align		4
.L_8581:
        /*0008*/ 	.byte	0x04, 0x17
        /*000a*/ 	.short	(.L_8583 - .L_8582)
.L_8582:
        /*000c*/ 	.word	0x00000000
        /*0010*/ 	.short	0x0002
        /*0012*/ 	.short	0x0008
        /*0014*/ 	.byte	0x00, 0xf0, 0x41, 0x00


	//----- nvinfo : EIATTR_KPARAM_INFO
	.align		4
.L_8583:
        /*0018*/ 	.byte	0x04, 0x17
        /*001a*/ 	.short	(.L_8585 - .L_8584)
.L_8584:
        /*001c*/ 	.word	0x00000000
        /*0020*/ 	.short	0x0001
        /*0022*/ 	.short	0x0004
        /*0024*/ 	.byte	0x00, 0xf0, 0x05, 0x00


	//----- nvinfo : EIATTR_KPARAM_INFO
	.align		4
.L_8585:
        /*0028*/ 	.byte	0x04, 0x17
        /*002a*/ 	.short	(.L_8587 - .L_8586)
.L_8586:
        /*002c*/ 	.word	0x00000000
        /*0030*/ 	.short	0x0000
        /*0032*/ 	.short	0x0000
        /*0034*/ 	.byte	0x00, 0xf0, 0x11, 0x00


	//----- nvinfo : EIATTR_SPARSE_MMA_MASK
	.align		4
.L_8587:
        /*0038*/ 	.byte	0x03, 0x50
        /*003a*/ 	.short	0x0000


	//----- nvinfo : EIATTR_MAXREG_COUNT
	.align		4
        /*003c*/ 	.byte	0x03, 0x1b
        /*003e*/ 	.short	0x00ff


	//----- nvinfo : EIATTR_MERCURY_ISA_VERSION
	.align		4
        /*0040*/ 	.byte	0x03, 0x5f
        /*0042*/ 	.short	0x0101


	//----- nvinfo : EIATTR_VRC_CTA_INIT_COUNT
	.align		4
        /*0044*/ 	.byte	0x02, 0x4a
	.zero		1
	.zero		1


	//----- nvinfo : EIATTR_EXIT_INSTR_OFFSETS
	.align		4
        /*0048*/ 	.byte	0x04, 0x1c
        /*004a*/ 	.short	(.L_8589 - .L_8588)


	//   ....[0]....
.L_8588:
        /*004c*/ 	.word	0x00001ad0


	//   ....[1]....
        /*0050*/ 	.word	0x00001b20


	//   ....[2]....
        /*0054*/ 	.word	0x00002de0


	//----- nvinfo : EIATTR_MAX_THREADS
	.align		4
.L_8589:
        /*0058*/ 	.byte	0x04, 0x05
        /*005a*/ 	.short	(.L_8591 - .L_8590)
.L_8590:
        /*005c*/ 	.word	0x00000080
        /*0060*/ 	.word	0x00000001
        /*0064*/ 	.word	0x00000001


	//----- nvinfo : EIATTR_CRS_STACK_SIZE
	.align		4
.L_8591:
        /*0068*/ 	.byte	0x04, 0x1e
        /*006a*/ 	.short	(.L_8593 - .L_8592)
.L_8592:
        /*006c*/ 	.word	0x00000000


	//----- nvinfo : EIATTR_CBANK_PARAM_SIZE
	.align		4
.L_8593:
        /*0070*/ 	.byte	0x03, 0x19
        /*0072*/ 	.short	0x0018


	//----- nvinfo : EIATTR_PARAM_CBANK
	.align		4
        /*0074*/ 	.byte	0x04, 0x0a
        /*0076*/ 	.short	(.L_8595 - .L_8594)
	.align		4
.L_8594:
        /*0078*/ 	.word	index@(.nv.constant0._ZN2at6native29vectorized_elementwise_kernelILi4EZZZNS0_17rsqrt_kernel_cudaERNS_18TensorIteratorBaseEENKUlvE0_clEvENKUlvE_clEvEUldE_St5arrayIPcLm2EEEEviT0_T1_)
        /*007c*/ 	.short	0x0380
        /*007e*/ 	.short	0x0018


	//----- nvinfo : EIATTR_SW_WAR
	.align		4
.L_8595:
        /*0080*/ 	.byte	0x04, 0x36
        /*0082*/ 	.short	(.L_8597 - .L_8596)
.L_8596:
        /*0084*/ 	.word	0x00000008
.L_8597:


//--------------------- .nv.info._ZN2at6native29vectorized_elementwise_kernelILi8EZZZNS0_17rsqrt_kernel_cudaERNS_18TensorIteratorBaseEENKUlvE0_clEvENKUlvE_clEvEUldE_St5arrayIPcLm2EEEEviT0_T1_ --------------------------
	.section	.nv.info._ZN2at6native29vectorized_elementwise_kernelILi8EZZZNS0_17rsqrt_kernel_cudaERNS_18TensorIteratorBaseEENKUlvE0_clEvENKUlvE_clEvEUldE_St5arrayIPcLm2EEEEviT0_T1_,"",@"SHT_CUDA_INFO"
	.sectionflags	@""
	.align	4


	//----- nvinfo : EIATTR_CUDA_API_VERSION
	.align		4
        /*0000*/ 	.byte	0x04, 0x37
        /*0002*/ 	.short	(.L_8599 - .L_8598)
.L_8598:
        /*0004*/ 	.word	0x00000082


	//----- nvinfo : EIATTR_KPARAM_INFO
	.align		4
.L_8599:
        /*0008*/ 	.byte	0x04, 0x17
        /*000a*/ 	.short	(.L_8601 - .L_8600)
.L_8600:
        /*000c*/ 	.word	0x00000000
        /*0010*/ 	.short	0x0002
        /*0012*/ 	.short	0x0008
        /*0014*/ 	.byte	0x00, 0xf0, 0x41, 0x00


	//----- nvinfo : EIATTR_KPARAM_INFO
	.align		4
.L_8601:
        /*0018*/ 	.byte	0x04, 0x17
        /*001a*/ 	.short	(.L_8603 - .L_8602)
.L_8602:
        /*001c*/ 	.word	0x00000000
        /*0020*/ 	.short	0x0001
        /*0022*/ 	.short	0x0004
        /*0024*/ 	.byte	0x00, 0xf0, 0x05, 0x00


	//----- nvinfo : EIATTR_KPARAM_INFO
	.align		4
.L_8603:
        /*0028*/ 	.byte	0x04, 0x17
        /*002a*/ 	.short	(.L_8605 - .L_8604)
.L_8604:
        /*002c*/ 	.word	0x00000000
        /*0030*/ 	.short	0x0000
        /*0032*/ 	.short	0x0000
        /*0034*/ 	.byte	0x00, 0xf0, 0x11, 0x00


	//----- nvinfo : EIATTR_SPARSE_MMA_MASK
	.align		4
.L_8605:
        /*0038*/ 	.byte	0x03, 0x50
        /*003a*/ 	.short	0x0000


	//----- nvinfo : EIATTR_MAXREG_COUNT
	.align		4
        /*003c*/ 	.byte	0x03, 0x1b
        /*003e*/ 	.short	0x00ff


	//----- nvinfo : EIATTR_MERCURY_ISA_VERSION
	.align		4
        /*0040*/ 	.byte	0x03, 0x5f
        /*0042*/ 	.short	0x0101


	//----- nvinfo : EIATTR_VRC_CTA_INIT_COUNT
	.align		4
        /*0044*/ 	.byte	0x02, 0x4a
	.zero		1
	.zero		1


	//----- nvinfo : EIATTR_EXIT_INSTR_OFFSETS
	.align		4
        /*0048*/ 	.byte	0x04, 0x1c
        /*004a*/ 	.short	(.L_8607 - .L_8606)


	//   ....[0]....
.L_8606:
        /*004c*/ 	.word	0x00000010


	//----- nvinfo : EIATTR_MAX_THREADS
	.align		4
.L_8607:
        /*0050*/ 	.byte	0x04, 0x05
        /*0052*/ 	.short	(.L_8609 - .L_8608)
.L_8608:
        /*0054*/ 	.word	0x00000080
        /*0058*/ 	.word	0x00000001
        /*005c*/ 	.word	0x00000001


	//----- nvinfo : EIATTR_CBANK_PARAM_SIZE
	.align		4
.L_8609:
        /*0060*/ 	.byte	0x03, 0x19
        /*0062*/ 	.short	0x0018


	//----- nvinfo : EIATTR_PARAM_CBANK
	.align		4
        /*0064*/ 	.byte	0x04, 0x0a
        /*0066*/ 	.short	(.L_8611 - .L_8610)
	.align		4
.L_8610:
        /*0068*/ 	.word	index@(.nv.constant0._ZN2at6native29vectorized_elementwise_kernelILi8EZZZNS0_17rsqrt_kernel_cudaERNS_18TensorIteratorBaseEENKUlvE0_clEvENKUlvE_clEvEUldE_St5arrayIPcLm2EEEEviT0_T1_)
        /*006c*/ 	.short	0x0380
        /*006e*/ 	.short	0x0018


	//----- nvinfo : EIATTR_SW_WAR
	.align		4
.L_8611:
        /*0070*/ 	.byte	0x04, 0x36
        /*0072*/ 	.short	(.L_8613 - .L_8612)
.L_8612:
        /*0074*/ 	.word	0x00000008
.L_8613:


//--------------------- .nv.info._ZN2at6native18elementwise_kernelILi128ELi4EZNS0_15gpu_kernel_implIZZZNS0_17expm1_kernel_cudaERNS_18TensorIteratorBaseEENKUlvE_clEvENKUlvE4_clEvEUlN3c104HalfEE_EEvS4_RKT_EUliE_EEviT1_ --------------------------
	.section	.nv.info._ZN2at6native18elementwise_kernelILi128ELi4EZNS0_15gpu_kernel_implIZZZNS0_17expm1_kernel_cudaERNS_18TensorIteratorBaseEENKUlvE_clEvENKUlvE4_clEvEUlN3c104HalfEE_EEvS4_RKT_EUliE_EEviT1_,"",@"SHT_CUDA_INFO"
	.sectionflags	@""
	.align	4


	//----- nvinfo : EIATTR_CUDA_API_VERSION
	.align		4
        /*0000*/ 	.byte	0x04, 0x37
        /*0002*/ 	.short	(.L_8615 - .L_8614)
.L_8614:
        /*0004*/ 	.word	0x00000082


	//----- nvinfo : EIATTR_KPARAM_INFO
	.align		4
.L_8615:
        /*0008*/ 	.byte	0x04, 0x17
        /*000a*/ 	.short	(.L_8617 - .L_8616)
.L_8616:
        /*000c*/ 	.word	0x00000000
        /*0010*/ 	.short	0x0001
        /*0012*/ 	.short	0x0008
        /*0014*/ 	.byte	0x00, 0xf0, 0x61, 0x08


	//----- nvinfo : EIATTR_KPARAM_INFO
	.align		4
.L_8617:
        /*0018*/ 	.byte	0x04, 0x17
        /*001a*/ 	.short	(.L_8619 - .L_8618)
.L_8618:
        /*001c*/ 	.word	0x00000000
        /*0020*/ 	.short	0x0000
        /*0022*/ 	.short	0x0000
        /*0024*/ 	.byte	0x00, 0xf0, 0x11, 0x00


	//----- nvinfo : EIATTR_SPARSE_MMA_MASK
	.align		4
.L_8619:
        /*0028*/ 	.byte	0x03, 0x50
        /*002a*/ 	.short	0x0000


	//----- nvinfo : EIATTR_MAXREG_COUNT
	.align		4
        /*002c*/ 	.byte	0x03, 0x1b
        /*002e*/ 	.short	0x0080


	//----- nvinfo : EIATTR_EXTERNS
	.align		4
        /*0030*/ 	.byte	0x04, 0x0f
        /*0032*/ 	.short	(.L_8621 - .L_8620)


	//   ....[0]....
	.align		4
.L_8620:
        /*0034*/ 	.word	index@(__assertfail)


	//----- nvinfo : EIATTR_MERCURY_ISA_VERSION
	.align		4
.L_8621:
        /*0038*/ 	.byte	0x03, 0x5f
        /*003a*/ 	.short	0x0101


	//----- nvinfo : EIATTR_VRC_CTA_INIT_COUNT
	.align		4
        /*003c*/ 	.byte	0x02, 0x4a
	.zero		1
	.zero		1


	//----- nvinfo : EIATTR_SYSCALL_OFFSETS
	.align		4
        /*0040*/ 	.byte	0x04, 0x46
        /*0042*/ 	.short	(.L_8623 - .L_8622)


	//   ....[0]....
.L_8622:
        /*0044*/ 	.word	0x00002270


	//   ....[1]....
        /*0048*/ 	.word	0x00003300


	//   ....[2]....
        /*004c*/ 	.word	0x00005710


	//   ....[3]....
        /*0050*/ 	.word	0x000065d0


	//   ....[4]....
        /*0054*/ 	.word	0x00008af0


	//   ....[5]....
        /*0058*/ 	.word	0x000099b0


	//   ....[6]....
        /*005c*/ 	.word	0x0000bee0


	//   ....[7]....
        /*0060*/ 	.word	0x0000cd70


	//----- nvinfo : EIATTR_EXIT_INSTR_OFFSETS
	.align		4
.L_8623:
        /*0064*/ 	.byte	0x04, 0x1c
        /*0066*/ 	.short	(.L_8625 - .L_8624)


	//   ....[0]....
.L_8624:
        /*0068*/ 	.word	0x00009c90


	//   ....[1]....
        /*006c*/ 	.word	0x0000c210


	//   ....[2]....
        /*0070*/ 	.word	0x0000c250


	//   ....[3]....
        /*0074*/ 	.word	0x0000c2f0


	//   ....[4]....
        /*0078*/ 	.word	0x0000c330


	//   ....[5]....
        /*007c*/ 	.word	0x0000c370


	//   ....[6]....
        /*0080*/ 	.word	0x0000c400


	//   ....[7]....
        /*0084*/ 	.word	0x0000c420


	//   ....[8]....
        /*0088*/ 	.word	0x0000c4c0


	//   ....[9]....
        /*008c*/ 	.word	0x0000c510


	//   ....[10]....
        /*0090*/ 	.word	0x0000c560


	//   ....[11]....
        /*0094*/ 	.word	0x0000c640


	//   ....[12]....
        /*0098*/ 	.word	0x0000c7b0


	//   ....[13]....
        /*009c*/ 	.word	0x0000c920


	//   ....[14]....
        /*00a0*/ 	.word	0x0000ca80


	//   ....[15]....
        /*00a4*/ 	.word	0x0000cac0


	//   ....[16]....
        /*00a8*/ 	.word	0x0000cb00


	//   ....[17]....
        /*00ac*/ 	.word	0x0000cbb0


	//   ....[18]....
        /*00b0*/ 	.word	0x0000cc10


	//   ....[19]....
        /*00b4*/ 	.word	0x0000cd80


	//   ....[20]....
        /*00b8*/ 	.word	0x0000ce90


	//   ....[21]....
        /*00bc*/ 	.word	0x0000cfd0


	//   ....[22]....
        /*00c0*/ 	.word	0x0000d010


	//----- nvinfo : EIATTR_MAX_THREADS
	.align		4
.L_8625:
        /*00c4*/ 	.byte	0x04, 0x05
        /*00c6*/ 	.short	(.L_8627 - .L_8626)
.L_8626:
        /*00c8*/ 	.word	0x00000080
        /*00cc*/ 	.word	0x00000001
        /*00d0*/ 	.word	0x00000001


	//----- nvinfo : EIATTR_CRS_STACK_SIZE
	.align		4
.L_8627:
        /*00d4*/ 	.byte	0x04, 0x1e
        /*00d6*/ 	.short	(.L_8629 - .L_8628)
.L_8628:
        /*00d8*/ 	.word	0x00000000


	//----- nvinfo : EIATTR_CBANK_PARAM_SIZE
	.align		4
.L_8629:
        /*00dc*/ 	.byte	0x03, 0x19
        /*00de*/ 	.short	0x0220


	//----- nvinfo : EIATTR_PARAM_CBANK
	.align		4
        /*00e0*/ 	.byte	0x04, 0x0a
        /*00e2*/ 	.short	(.L_8631 - .L_8630)
	.align		4
.L_8630:
        /*00e4*/ 	.word	index@(.nv.constant0._ZN2at6native18elementwise_kernelILi128ELi4EZNS0_15gpu_kernel_implIZZZNS0_17expm1_kernel_cudaERNS_18TensorIteratorBaseEENKUlvE_clEvENKUlvE4_clEvEUlN3c104HalfEE_EEvS4_RKT_EUliE_EEviT1_)
        /*00e8*/ 	.short	0x0380
        /*00ea*/ 	.short	0x0220


	//----- nvinfo : EIATTR_SW_WAR
	.align		4
.L_8631:
        /*00ec*/ 	.byte	0x04, 0x36
        /*00ee*/ 	.short	(.L_8633 - .L_8632)
.L_8632:
        /*00f0*/ 	.word	0x00000008
.L_8633:


//--------------------- .nv.info._ZN2at6native27unrolled_elementwise_kernelIZZZNS0_17expm1_kernel_cudaERNS_18TensorIteratorBaseEENKUlvE_clEvENKUlvE4_clEvEUlN3c104HalfEE_St5arrayIPcLm2EELi4E23TrivialOffsetCalculatorILi1EjESD_NS0_6memory12LoadWithCastILi1EEENSE_13StoreWithCastILi1EEEEEviT_T0_T2_T3_T4_T5_ --------------------------
	.section	.nv.info._ZN2at6native27unrolled_elementwise_kernelIZZZNS0_17expm1_kernel_cudaERNS_18TensorIteratorBaseEENKUlvE_clEvENKUlvE4_clEvEUlN3c104HalfEE_St5arrayIPcLm2EELi4E23TrivialOffsetCalculatorILi1EjESD_NS0_6memory12LoadWithCastILi1EEENSE_13StoreWithCastILi1EEEEEviT_T0_T2_T3_T4_T5_,"",@"SHT_CUDA_INFO"
	.sectionflags	@""
	.align	4


	//----- nvinfo : EIATTR_CUDA_API_VERSION
	.align		4
        /*0000*/ 	.byte	0x04, 0x37
        /*0002*/ 	.short	(.L_8635 - .L_8634)
.L_8634:
        /*0004*/ 	.word	0x00000082


	//----- nvinfo : EIATTR_KPARAM_INFO
	.align		4
.L_8635:
        /*0008*/ 	.byte	0x04, 0x17
        /*000a*/ 	.short	(.L_8637 - .L_8636)
.L_8636:
        /*000c*/ 	.word	0x00000000
        /*0010*/ 	.short	0x0006
        /*0012*/ 	.short	0x0024
        /*0014*/ 	.byte	0x00, 0xf0, 0x21, 0x00


	//----- nvinfo : EIATTR_KPARAM_INFO
	.align		4
.L_8637:
        /*0018*/ 	.byte	0x04, 0x17
        /*001a*/ 	.short	(.L_8639 - .L_8638)
.L_8638:
        /*001c*/ 	.word	0x00000000
        /*0020*/ 	.short	0x0005
        /*0022*/ 	.short	0x001c
        /*0024*/ 	.byte	0x00, 0xf0, 0x21, 0x00


	//----- nvinfo : EIATTR_KPARAM_INFO
	.align		4
.L_8639:
        /*0028*/ 	.byte	0x04, 0x17
        /*002a*/ 	.short	(.L_8641 - .L_8640)
.L_8640:
        /*002c*/ 	.word	0x00000000
        /*0030*/ 	.short	0x0004
        /*0032*/ 	.short	0x0019
        /*0034*/ 	.byte	0x00, 0xf0, 0x05, 0x00


	//----- nvinfo : EIATTR_KPARAM_INFO
	.align		4
.L_8641:
        /*0038*/ 	.byte	0x04, 0x17
        /*003a*/ 	.short	(.L_8643 - .L_8642)
.L_8642:
        /*003c*/ 	.word	0x00000000
        /*0040*/ 	.short	0x0003
        /*0042*/ 	.short	0x0018
        /*0044*/ 	.byte	0x00, 0xf0, 0x05, 0x00


	//----- nvinfo : EIATTR_KPARAM_INFO
	.align		4
.L_8643:
        /*0048*/ 	.byte	0x04, 0x17
        /*004a*/ 	.short	(.L_8645 - .L_8644)
.L_8644:
        /*004c*/ 	.word	0x00000000
        /*0050*/ 	.short	0x0002
        /*0052*/ 	.short	0x0008
        /*0054*/ 	.byte	0x00, 0xf0, 0x41, 0x00


	//----- nvinfo : EIATTR_KPARAM_INFO
	.align		4
.L_8645:
        /*0058*/ 	.byte	0x04, 0x17
        /*005a*/ 	.short	(.L_8647 - .L_8646)
.L_8646:
        /*005c*/ 	.word	0x00000000
        /*0060*/ 	.short	0x0001
        /*0062*/ 	.short	0x0004
        /*0064*/ 	.byte	0x00, 0xf0, 0x05, 0x00


	//----- nvinfo : EIATTR_KPARAM_INFO
	.align		4
.L_8647:
        /*0068*/ 	.byte	0x04, 0x17
        /*006a*/ 	.short	(.L_8649 - .L_8648)
.L_8648:
        /*006c*/ 	.word	0x00000000
        /*0070*/ 	.short	0x0000
        /*0072*/ 	.short	0x0000
        /*0074*/ 	.byte	0x00, 0xf0, 0x11, 0x00


	//----- nvinfo : EIATTR_SPARSE_MMA_MASK
	.align		4
.L_8649:
        /*0078*/ 	.byte	0x03, 0x50
        /*007a*/ 	.short	0x0000


	//----- nvinfo : EIATTR_MAXREG_COUNT
	.align		4
        /*007c*/ 	.byte	0x03, 0x1b
        /*007e*/ 	.short	0x00ff


	//----- nvinfo : EIATTR_EXTERNS
	.align		4
        /*0080*/ 	.byte	0x04, 0x0f
        /*0082*/ 	.short	(.L_8651 - .L_8650)


	//   ....[0]....
	.align		4
.L_8650:
        /*0084*/ 	.word	index@(__assertfail)


	//----- nvinfo : EIATTR_MERCURY_ISA_VERSION
	.align		4
.L_8651:
        /*0088*/ 	.byte	0x03, 0x5f
        /*008a*/ 	.short	0x0101


	//----- nvinfo : EIATTR_VRC_CTA_INIT_COUNT
	.align		4
        /*008c*/ 	.byte	0x02, 0x4a
	.zero		1
	.zero		1


	//----- nvinfo : EIATTR_SYSCALL_OFFSETS
	.align		4
        /*0090*/ 	.byte	0x04, 0x46
        /*0092*/ 	.short	(.L_8653 - .L_8652)


	//   ....[0]....
.L_8652:
        /*0094*/ 	.word	0x00001040


	//   ....[1]....
        /*0098*/ 	.word	0x00002260


	//   ....[2]....
        /*009c*/ 	.word	0x000033c0


	//   ....[3]....
        /*00a0*/ 	.word	0x00004440


	//   ....[4]....
        /*00a4*/ 	.word	0x00005c00


	//   ....[5]....
        /*00a8*/ 	.word	0x00006ac0


	//   ....[6]....
        /*00ac*/ 	.word	0x00007a40


	//   ....[7]....
        /*00b0*/ 	.word	0x000089c0


	//----- nvinfo : EIATTR_EXIT_INSTR_OFFSETS
	.align		4
.L_8653:
        /*00b4*/ 	.byte	0x04, 0x1c
        /*00b6*/ 	.short	(.L_8655 - .L_8654)


	//   ....[0]....
.L_8654:
        /*00b8*/ 	.word	0x00007d10


	//   ....[1]....
        /*00bc*/ 	.word	0x00007e60


	//   ....[2]....
        /*00c0*/ 	.word	0x00007ea0


	//   ....[3]....
        /*00c4*/ 	.word	0x00007f40


	//   ....[4]....
        /*00c8*/ 	.word	0x00007f80


	//   ....[5]....
        /*00cc*/ 	.word	0x00007fc0


	//   ....[6]....
        /*00d0*/ 	.word	0x00008050


	//   ....[7]....
        /*00d4*/ 	.word	0x00008070


	//   ....[8]....
        /*00d8*/ 	.word	0x00008110


	//   ....[9]....
        /*00dc*/ 	.word	0x00008160


	//   ....[10]....
        /*00e0*/ 	.word	0x000081b0


	//   ....[11]....
        /*00e4*/ 	.word	0x00008290


	//   ....[12]....
        /*00e8*/ 	.word	0x00008400


	//   ....[13]....
        /*00ec*/ 	.word	0x00008570


	//   ....[14]....
        /*00f0*/ 	.word	0x000086d0


	//   ....[15]....
        /*00f4*/ 	.word	0x00008710


	//   ....[16]....
        /*00f8*/ 	.word	0x00008750


	//   ....[17]....
        /*00fc*/ 	.word	0x00008800


	//   ....[18]....
        /*0100*/ 	.word	0x00008860


	//   ....[19]....
        /*0104*/ 	.word	0x000089d0


	//   ....[20]....
        /*0108*/ 	.word	0x00008ae0


	//   ....[21]....
        /*010c*/ 	.word	0x00008c20


	//   ....[22]....
        /*0110*/ 	.word	0x00008c60


	//----- nvinfo : EIATTR_MAX_THREADS
	.align		4
.L_8655:
        /*0114*/ 	.byte	0x04, 0x05
        /*0116*/ 	.short	(.L_8657 - .L_8656)
.L_8656:
        /*0118*/ 	.word	0x00000080
        /*011c*/ 	.word	0x00000001
        /*0120*/ 	.word	0x00000001


	//----- nvinfo : EIATTR_CRS_STACK_SIZE
	.align		4
.L_8657:
        /*0124*/ 	.byte	0x04, 0x1e
        /*0126*/ 	.short	(.L_8659 - .L_8658)
.L_8658:
        /*0128*/ 	.word	0x00000000


	//----- nvinfo : EIATTR_CBANK_PARAM_SIZE
	.align		4
.L_8659:
        /*012c*/ 	.byte	0x03, 0x19
        /*012e*/ 	.short	0x002c


	//----- nvinfo : EIATTR_PARAM_CBANK
	.align		4
        /*0130*/ 	.byte	0x04, 0x0a
        /*0132*/ 	.short	(.L_8661 - .L_8660)
	.align		4
.L_8660:
        /*0134*/ 	.word	index@(.nv.constant0._ZN2at6native27unrolled_elementwise_kernelIZZZNS0_17expm1_kernel_cudaERNS_18TensorIteratorBaseEENKUlvE_clEvENKUlvE4_clEvEUlN3c104HalfEE_St5arrayIPcLm2EELi4E23TrivialOffsetCalculatorILi1EjESD_NS0_6memory12LoadWithCastILi1EEENSE_13StoreWithCastILi1EEEEEviT_T0_T2_T3_T4_T5_)
        /*0138*/ 	.short	0x0380
        /*013a*/ 	.short	0x002c


	//----- nvinfo : EIATTR_SW_WAR
	.align		4
.L_8661:
        /*013c*/ 	.byte	0x04, 0x36
        /*013e*/ 	.short	(.L_8663 - .L_8662)
.L_8662:
        /*0140*/ 	.word	0x00000008
.L_8663:


//--------------------- .nv.info._ZN2at6native18elementwise_kernelILi128ELi4EZNS0_22gpu_kernel_impl_nocastIZZZNS0_17expm1_kernel_cudaERNS_18TensorIteratorBaseEENKUlvE_clEvENKUlvE4_clEvEUlN3c104HalfEE_EEvS4_RKT_EUliE_EEviT1_ --------------------------
	.section	.nv.info._ZN2at6native18elementwise_kernelILi128ELi4EZNS0_22gpu_kernel_impl_nocastIZZZNS0_17expm1_kernel_cudaERNS_18TensorIteratorBaseEENKUlvE_clEvENKUlvE4_clEvEUlN3c104HalfEE_EEvS4_RKT_EUliE_EEviT1_,"",@"SHT_CUDA_INFO"
	.sectionflags	@""
	.align	4


	//----- nvinfo : EIATTR_CUDA_API_VERSION
	.align		4
        /*0000*/ 	.byte	0x04, 0x37
        /*0002*/ 	.short	(.L_8665 - .L_8664)
.L_8664:
        /*0004*/ 	.word	0x00000082


	//----- nvinfo : EIATTR_KPARAM_INFO
	.align		4
.L_8665:
        /*0008*/ 	.byte	0x04, 0x17
        /*000a*/ 	.short	(.L_8667 - .L_8666)
.L_8666:
        /*000c*/ 	.word	0x00000000
        /*0010*/ 	.short	0x0001
        /*0012*/ 	.short	0x0008
        /*0014*/ 	.byte	0x00, 0xf0, 0x61, 0x08


	//----- nvinfo : EIATTR_KPARAM_INFO
	.align		4
.L_8667:
        /*0018*/ 	.byte	0x04, 0x17
        /*001a*/ 	.short	(.L_8669 - .L_8668)
.L_8668:
        /*001c*/ 	.word	0x00000000
        /*0020*/ 	.short	0x0000
        /*0022*/ 	.short	0x0000
        /*0024*/ 	.byte	0x00, 0xf0, 0x11, 0x00


	//----- nvinfo : EIATTR_SPARSE_MMA_MASK
	.align		4
.L_8669:
        /*0028*/ 	.byte	0x03, 0x50
        /*002a*/ 	.short	0x0000


	//----- nvinfo : EIATTR_MAXREG_COUNT
	.align		4
        /*002c*/ 	.byte	0x03, 0x1b
        /*002e*/ 	.short	0x0080


	//----- nvinfo : EIATTR_MERCURY_ISA_VERSION
	.align		4
        /*0030*/ 	.byte	0x03, 0x5f
        /*0032*/ 	.short	0x0101


	//----- nvinfo : EIATTR_VRC_CTA_INIT_COUNT
	.align		4
        /*0034*/ 	.byte	0x02, 0x4a
	.zero		1
	.zero		1


	//----- nvinfo : EIATTR_EXIT_INSTR_OFFSETS
	.align		4
        /*0038*/ 	.byte	0x04, 0x1c
        /*003a*/ 	.short	(.L_8671 - .L_8670)


	//   ....[0]....
.L_8670:
        /*003c*/ 	.word	0x00000780


	//   ....[1]....
        /*0040*/ 	.word	0x00000980


	//   ....[2]....
        /*0044*/ 	.word	0x00004920


	//   ....[3]....
        /*0048*/ 	.word	0x00005df0


	//----- nvinfo : EIATTR_MAX_THREADS
	.align		4
.L_8671:
        /*004c*/ 	.byte	0x04, 0x05
        /*004e*/ 	.short	(.L_8673 - .L_8672)
.L_8672:
        /*0050*/ 	.word	0x00000080
        /*0054*/ 	.word	0x00000001
        /*0058*/ 	.word	0x00000001


	//----- nvinfo : EIATTR_CRS_STACK_SIZE
	.align		4
.L_8673:
        /*005c*/ 	.byte	0x04, 0x1e
        /*005e*/ 	.short	(.L_8675 - .L_8674)
.L_8674:
        /*0060*/ 	.word	0x00000000


	//----- nvinfo : EIATTR_CBANK_PARAM_SIZE
	.align		4
.L_8675:
        /*0064*/ 	.byte	0x03, 0x19
        /*0066*/ 	.short	0x0220


	//----- nvinfo : EIATTR_PARAM_CBANK
	.align		4
        /*0068*/ 	.byte	0x04, 0x0a
        /*006a*/ 	.short	(.L_8677 - .L_8676)
	.align		4
.L_8676:
        /*006c*/ 	.word	index@(.nv.constant0._ZN2at6native18elementwise_kernelILi128ELi4EZNS0_22gpu_kernel_impl_nocastIZZZNS0_17expm1_kernel_cudaERNS_18TensorIteratorBaseEENKUlvE_clEvENKUlvE4_clEvEUlN3c104HalfEE_EEvS4_RKT_EUliE_EEviT1_)
        /*0070*/ 	.short	0x0380
        /*0072*/ 	.short	0x0220


	//----- nvinfo : EIATTR_SW_WAR
	.align		4
.L_8677:
        /*0074*/ 	.byte	0x04, 0x36
        /*0076*/ 	.short	(.L_8679 - .L_8678)
.L_8678:
        /*0078*/ 	.word	0x00000008
.L_8679:


//--------------------- .nv.info._ZN2at6native27unrolled_elementwise_kernelIZZZNS0_17expm1_kernel_cudaERNS_18TensorIteratorBaseEENKUlvE_clEvENKUlvE4_clEvEUlN3c104HalfEE_St5arrayIPcLm2EELi4E23TrivialOffsetCalculatorILi1EjESD_NS0_6memory15LoadWithoutCastENSE_16StoreWithoutCastEEEviT_T0_T2_T3_T4_T5_ --------------------------
	.section	.nv.info._ZN2at6native27unrolled_elementwise_kernelIZZZNS0_17expm1_kernel_cudaERNS_18TensorIteratorBaseEENKUlvE_clEvENKUlvE4_clEvEUlN3c104HalfEE_St5arrayIPcLm2EELi4E23TrivialOffsetCalculatorILi1EjESD_NS0_6memory15LoadWithoutCastENSE_16StoreWithoutCastEEEviT_T0_T2_T3_T4_T5_,"",@"SHT_CUDA_INFO"
	.sectionflags	@""
	.align	4


	//----- nvinfo : EIATTR_CUDA_API_VERSION
	.align		4
        /*0000*/ 	.byte	0x04, 0x37
        /*0002*/ 	.short	(.L_8681 - .L_8680)
.L_8680:
        /*0004*/ 	.word	0x00000082


	//----- nvinfo : EIATTR_KPARAM_INFO
	.align		4
.L_8681:
        /*0008*/ 	.byte	0x04, 0x17
        /*000a*/ 	.short	(.L_8683 - .L_8682)
.L_8682:
        /*000c*/ 	.word	0x00000000
        /*0010*/ 	.short	0x0006
        /*0012*/ 	.short	0x001b
        /*0014*/ 	.byte	0x00, 0xf0, 0x05, 0x00


	//----- nvinfo : EIATTR_KPARAM_INFO
	.align		4
.L_8683:
        /*0018*/ 	.byte	0x04, 0x17
        /*001a*/ 	.short	(.L_8685 - .L_8684)
.L_8684:
        /*001c*/ 	.word	0x00000000
        /*0020*/ 	.short	0x0005
        /*0022*/ 	.short	0x001a
        /*0024*/ 	.byte	0x00, 0xf0, 0x05, 0x00


	//----- nvinfo : EIATTR_KPARAM_INFO
	.align		4
.L_8685:
        /*0028*/ 	.byte	0x04, 0x17
        /*002a*/ 	.short	(.L_8687 - .L_8686)
.L_8686:
        /*002c*/ 	.word	0x00000000
        /*0030*/ 	.short	0x0004
        /*0032*/ 	.short	0x0019
        /*0034*/ 	.byte	0x00, 0xf0, 0x05, 0x00


	//----- nvinfo : EIATTR_KPARAM_INFO
	.align		4
.L_8687:
        /*0038*/ 	.byte	0x04, 0x17
        /*003a*/ 	.short	(.L_8689 - .L_8688)
.L_8688:
        /*003c*/ 	.word	0x00000000
        /*0040*/ 	.short	0x0003
        /*0042*/ 	.short	0x0018
        /*0044*/ 	.byte	0x00, 0xf0, 0x05, 0x00


	//----- nvinfo : EIATTR_KPARAM_INFO
	.align		4
.L_8689:
        /*0048*/ 	.byte	0x04, 0x17
        /*004a*/ 	.short	(.L_8691 - .L_8690)
.L_8690:
        /*004c*/ 	.word	0x00000000
        /*0050*/ 	.short	0x0002
        /*0052*/ 	.short	0x0008
        /*0054*/ 	.byte	0x00, 0xf0, 0x41, 0x00


	//----- nvinfo : EIATTR_KPARAM_INFO
	.align		4
.L_8691:
        /*0058*/ 	.byte	0x04, 0x17
        /*005a*/ 	.short	(.L_8693 - .L_8692)
.L_8692:
        /*005c*/ 	.word	0x00000000
        /*0060*/ 	.short	0x0001
        /*0062*/ 	.short	0x0004
        /*0064*/ 	.byte	0x00, 0xf0, 0x05, 0x00


	//----- nvinfo : EIATTR_KPARAM_INFO
	.align		4
.L_8693:
        /*0068*/ 	.byte	0x04, 0x17
        /*006a*/ 	.short	(.L_8695 - .L_8694)
.L_8694:
        /*006c*/ 	.word	0x00000000
        /*0070*/ 	.short	0x0000
        /*0072*/ 	.short	0x0000
        /*0074*/ 	.byte	0x00, 0xf0, 0x11, 0x00


	//----- nvinfo : EIATTR_SPARSE_MMA_MASK
	.align		4
.L_8695:
        /*0078*/ 	.byte	0x03, 0x50
        /*007a*/ 	.short	0x0000


	//----- nvinfo : EIATTR_MAXREG_COUNT
	.align		4
        /*007c*/ 	.byte	0x03, 0x1b
        /*007e*/ 	.short	0x00ff


	//----- nvinfo : EIATTR_MERCURY_ISA_VERSION
	.align		4
        /*0080*/ 	.byte	0x03, 0x5f
        /*0082*/ 	.short	0x0101


	//----- nvinfo : EIATTR_VRC_CTA_INIT_COUNT
	.align		4
        /*0084*/ 	.byte	0x02, 0x4a
	.zero		1
	.zero		1


	//----- nvinfo : EIATTR_EXIT_INSTR_OFFSETS
	.align		4
        /*0088*/ 	.byte	0x04, 0x1c
        /*008a*/ 	.short	(.L_8697 - .L_8696)


	//   ....[0]....
.L_8696:
        /*008c*/ 	.word	0x00000b60


	//   ....[1]....
        /*0090*/ 	.word	0x00000bb0


	//----- nvinfo : EIATTR_MAX_THREADS
	.align		4
.L_8697:
        /*0094*/ 	.byte	0x04, 0x05
        /*0096*/ 	.short	(.L_8699 - .L_8698)
.L_8698:
        /*0098*/ 	.word	0x00000080
        /*009c*/ 	.word	0x00000001
        /*00a0*/ 	.word	0x00000001


	//----- nvinfo : EIATTR_CRS_STACK_SIZE
	.align		4
.L_8699:
        /*00a4*/ 	.byte	0x04, 0x1e
        /*00a6*/ 	.short	(.L_8701 - .L_8700)
.L_8700:
        /*00a8*/ 	.word	0x00000000


	//----- nvinfo : EIATTR_CBANK_PARAM_SIZE
	.align		4
.L_8701:
        /*00ac*/ 	.byte	0x03, 0x19
        /*00ae*/ 	.short	0x001c


	//----- nvinfo : EIATTR_PARAM_CBANK
	.align		4
        /*00b0*/ 	.byte	0x04, 0x0a
        /*00b2*/ 	.short	(.L_8703 - .L_8702)
	.align		4
.L_8702:
        /*00b4*/ 	.word	index@(.nv.constant0._ZN2at6native27unrolled_elementwise_kernelIZZZNS0_17expm1_kernel_cudaERNS_18TensorIteratorBaseEENKUlvE_clEvENKUlvE4_clEvEUlN3c104HalfEE_St5arrayIPcLm2EELi4E23TrivialOffsetCalculatorILi1EjESD_NS0_6memory15LoadWithoutCastENSE_16StoreWithoutCastEEEviT_T0_T2_T3_T4_T5_)
        /*00b8*/ 	.short	0x0380
        /*00ba*/ 	.short	0x001c


	//----- nvinfo : EIATTR_SW_WAR
	.align		4
.L_8703:
        /*00bc*/ 	.byte	0x04, 0x36
        /*00be*/ 	.short	(.L_8705 - .L_8704)
.L_8704:
        /*00c0*/ 	.word	0x00000008
.L_8705:


//--------------------- .nv.info._ZN2at6native29vectorized_elementwise_kernelILi2EZZZNS0_17expm1_kernel_cudaERNS_18TensorIteratorBaseEENKUlvE_clEvENKUlvE4_clEvEUlN3c104HalfEE_St5arrayIPcLm2EEEEviT0_T1_ --------------------------
	.section	.nv.info._ZN2at6native29vectorized_elementwise_kernelILi2EZZZNS0_17expm1_kernel_cudaERNS_18TensorIteratorBaseEENKUlvE_clEvENKUlvE4_clEvEUlN3c104HalfEE_St5arrayIPcLm2EEEEviT0_T1_,"",@"SHT_CUDA_INFO"
	.sectionflags	@""
	.align	4


	//----- nvinfo : EIATTR_CUDA_API_VERSION
	.align		4
        /*0000*/ 	.byte	0x04, 0x37
        /*0002*/ 	.short	(.L_8707 - .L_8706)
.L_8706:
        /*0004*/ 	.word	0x00000082


	//----- nvinfo : EIATTR_KPARAM_INFO
	.align		4
.L_8707:
        /*0008*/ 	.byte	0x04, 0x17
        /*000a*/ 	.short	(.L_8709 - .L_8708)
.L_8708:
        /*000c*/ 	.word	0x00000000
        /*0010*/ 	.short	0x0002
        /*0012*/ 	.short	0x0008
        /*0014*/ 	.byte	0x00, 0xf0, 0x41, 0x00


	//----- nvinfo : EIATTR_KPARAM_INFO
	.align		4
.L_8709:
        /*0018*/ 	.byte	0x04, 0x17
        /*001a*/ 	.short	(.L_8711 - .L_8710)
.L_8710:
        /*001c*/ 	.word	0x00000000
        /*0020*/ 	.short	0x0001
        /*0022*/ 	.short	0x0004
        /*0024*/ 	.byte	0x00, 0xf0, 0x05, 0x00


	//----- nvinfo : EIATTR_KPARAM_INFO
	.align		4
.L_8711:
        /*0028*/ 	.byte	0x04, 0x17
        /*002a*/ 	.short	(.L_8713 - .L_8712)
.L_8712:
        /*002c*/ 	.word	0x00000000
        /*0030*/ 	.short	0x0000
        /*0032*/ 	.short	0x0000
        /*0034*/ 	.byte	0x00, 0xf0, 0x11, 0x00


	//----- nvinfo : EIATTR_SPARSE_MMA_MASK
	.align		4
.L_8713:
        /*0038*/ 	.byte	0x03, 0x50
        /*003a*/ 	.short	0x0000


	//----- nvinfo : EIATTR_MAXREG_COUNT
	.align		4
        /*003c*/ 	.byte	0x03, 0x1b
        /*003e*/ 	.short	0x00ff


	//----- nvinfo : EIATTR_MERCURY_ISA_VERSION
	.align		4
        /*0040*/ 	.byte	0x03, 0x5f
        /*0042*/ 	.short	0x0101


	//----- nvinfo : EIATTR_VRC_CTA_INIT_COUNT
	.align		4
        /*0044*/ 	.byte	0x02, 0x4a
	.zero		1
	.zero		1


	//----- nvinfo : EIATTR_EXIT_INSTR_OFFSETS
	.align		4
        /*0048*/ 	.byte	0x04, 0x1c
        /*004a*/ 	.short	(.L_8715 - .L_8714)


	//   ....[0]....
.L_8714:
        /*004c*/ 	.word	0x00001750


	//   ....[1]....
        /*0050*/ 	.word	0x000017a0


	//   ....[2]....
        /*0054*/ 	.word	0x00002570


	//----- nvinfo : EIATTR_MAX_THREADS
	.align		4
.L_8715:
        /*0058*/ 	.byte	0x04, 0x05
        /*005a*/ 	.short	(.L_8717 - .L_8716)
.L_8716:
        /*005c*/ 	.word	0x00000080
        /*0060*/ 	.word	0x00000001
        /*0064*/ 	.word	0x00000001


	//----- nvinfo : EIATTR_CRS_STACK_SIZE
	.align		4
.L_8717:
        /*0068*/ 	.byte	0x04, 0x1e
        /*006a*/ 	.short	(.L_8719 - .L_8718)
.L_8718:
        /*006c*/ 	.word	0x00000000


	//----- nvinfo : EIATTR_CBANK_PARAM_SIZE
	.align		4
.L_8719:
        /*0070*/ 	.byte	0x03, 0x19
        /*0072*/ 	.short	0x0018


	//----- nvinfo : EIATTR_PARAM_CBANK
	.align		4
        /*0074*/ 	.byte	0x04, 0x0a
        /*0076*/ 	.short	(.L_8721 - .L_8720)
	.align		4
.L_8720:
        /*0078*/ 	.word	index@(.nv.constant0._ZN2at6native29vectorized_elementwise_kernelILi2EZZZNS0_17expm1_kernel_cudaERNS_18TensorIteratorBaseEENKUlvE_clEvENKUlvE4_clEvEUlN3c104HalfEE_St5arrayIPcLm2EEEEviT0_T1_)
        /*007c*/ 	.short	0x0380
        /*007e*/ 	.short	0x0018


	//----- nvinfo : EIATTR_SW_WAR
	.align		4
.L_8721:
        /*0080*/ 	.byte	0x04, 0x36
        /*0082*/ 	.short	(.L_8723 - .L_8722)
.L_8722:
        /*0084*/ 	.word	0x00000008
.L_8723:


//--------------------- .nv.info._ZN2at6native29vectorized_elementwise_kernelILi4EZZZNS0_17expm1_kernel_cudaERNS_18TensorIteratorBaseEENKUlvE_clEvENKUlvE4_clEvEUlN3c104HalfEE_St5arrayIPcLm2EEEEviT0_T1_ --------------------------
	.section	.nv.info._ZN2at6native29vectorized_elementwise_kernelILi4EZZZNS0_17expm1_kernel_cudaERNS_18TensorIteratorBaseEENKUlvE_clEvENKUlvE4_clEvEUlN3c104HalfEE_St5arrayIPcLm2EEEEviT0_T1_,"",@"SHT_CUDA_INFO"
	.sectionflags	@""
	.align	4


	//----- nvinfo : EIATTR_CUDA_API_VERSION
	.align		4
        /*0000*/ 	.byte	0x04, 0x37
        /*0002*/ 	.short	(.L_8725 - .L_8724)
.L_8724:
        /*0004*/ 	.word	0x00000082


	//----- nvinfo : EIATTR_KPARAM_INFO
	.align		4
.L_8725:
        /*0008*/ 	.byte	0x04, 0x17
        /*000a*/ 	.short	(.L_8727 - .L_8726)
.L_8726:
        /*000c*/ 	.word	0x00000000
        /*0010*/ 	.short	0x0002
        /*0012*/ 	.short	0x0008
        /*0014*/ 	.byte	0x00, 0xf0, 0x41, 0x00


	//----- nvinfo : EIATTR_KPARAM_INFO
	.align		4
.L_8727:
        /*0018*/ 	.byte	0x04, 0x17
        /*001a*/ 	.short	(.L_8729 - .L_8728)
.L_8728:
        /*001c*/ 	.word	0x00000000
        /*0020*/ 	.short	0x0001
        /*0022*/ 	.short	0x0004
        /*0024*/ 	.byte	0x00, 0xf0, 0x05, 0x00


	//----- nvinfo : EIATTR_KPARAM_INFO
	.align		4
.L_8729:
        /*0028*/ 	.byte	0x04, 0x17
        /*002a*/ 	.short	(.L_8731 - .L_8730)
.L_8730:
        /*002c*/ 	.word	0x00000000
        /*0030*/ 	.short	0x0000
        /*0032*/ 	.short	0x0000
        /*0034*/ 	.byte	0x00, 0xf0, 0x11, 0x00


	//----- nvinfo : EIATTR_SPARSE_MMA_MASK
	.align		4
.L_8731:
        /*0038*/ 	.byte	0x03, 0x50
        /*003a*/ 	.short	0x0000


	//----- nvinfo : EIATTR_MAXREG_COUNT
	.align		4
        /*003c*/ 	.byte	0x03, 0x1b
        /*003e*/ 	.short	0x00ff


	//----- nvinfo : EIATTR_MERCURY_ISA_VERSION
	.align		4
        /*0040*/ 	.byte	0x03, 0x5f
        /*0042*/ 	.short	0x0101


	//----- nvinfo : EIATTR_VRC_CTA_INIT_COUNT
	.align		4
        /*0044*/ 	.byte	0x02, 0x4a
	.zero		1
	.zero		1


	//----- nvinfo : EIATTR_EXIT_INSTR_OFFSETS
	.align		4
        /*0048*/ 	.byte	0x04, 0x1c
        /*004a*/ 	.short	(.L_8733 - .L_8732)


	//   ....[0]....
.L_8732:
        /*004c*/ 	.word	0x00001750


	//   ....[1]....
        /*0050*/ 	.word	0x000017a0


	//   ....[2]....
        /*0054*/ 	.word	0x00002530


	//----- nvinfo : EIATTR_MAX_THREADS
	.align		4
.L_8733:
        /*0058*/ 	.byte	0x04, 0x05
        /*005a*/ 	.short	(.L_8735 - .L_8734)
.L_8734:
        /*005c*/ 	.word	0x00000080
        /*0060*/ 	.word	0x00000001
        /*0064*/ 	.word	0x00000001


	//----- nvinfo : EIATTR_CRS_STACK_SIZE
	.align		4
.L_8735:
        /*0068*/ 	.byte	0x04, 0x1e
        /*006a*/ 	.short	(.L_8737 - .L_8736)
.L_8736:
        /*006c*/ 	.word	0x00000000


	//----- nvinfo : EIATTR_CBANK_PARAM_SIZE
	.align		4
.L_8737:
        /*0070*/ 	.byte	0x03, 0x19
        /*0072*/ 	.short	0x0018


	//----- nvinfo : EIATTR_PARAM_CBANK
	.align		4
        /*0074*/ 	.byte	0x04, 0x0a
        /*0076*/ 	.short	(.L_8739 - .L_8738)
	.align		4
.L_8738:
        /*0078*/ 	.word	index@(.nv.constant0._ZN2at6native29vectorized_elementwise_kernelILi4EZZZNS0_17expm1_kernel_cudaERNS_18TensorIteratorBaseEENKUlvE_clEvENKUlvE4_clEvEUlN3c104HalfEE_St5arrayIPcLm2EEEEviT0_T1_)
        /*007c*/ 	.short	0x0380
        /*007e*/ 	.short	0x0018


	//----- nvinfo : EIATTR_SW_WAR
	.align		4
.L_8739:
        /*0080*/ 	.byte	0x04, 0x36
        /*0082*/ 	.short	(.L_8741 - .L_8740)
.L_8740:
        /*0084*/ 	.word	0x00000008
.L_8741:


//--------------------- .nv.info._ZN2at6native29vectorized_elementwise_kernelILi8EZZZNS0_17expm1_kernel_cudaERNS_18TensorIteratorBaseEENKUlvE_clEvENKUlvE4_clEvEUlN3c104HalfEE_St5arrayIPcLm2EEEEviT0_T1_ --------------------------
	.section	.nv.info._ZN2at6native29vectorized_elementwise_kernelILi8EZZZNS0_17expm1_kernel_cudaERNS_18TensorIteratorBaseEENKUlvE_clEvENKUlvE4_clEvEUlN3c104HalfEE_St5arrayIPcLm2EEEEviT0_T1_,"",@"SHT_CUDA_INFO"
	.sectionflags	@""
	.align	4


	//----- nvinfo : EIATTR_CUDA_API_VERSION
	.align		4
        /*0000*/ 	.byte	0x04, 0x37
        /*0002*/ 	.short	(.L_8743 - .L_8742)
.L_8742:
        /*0004*/ 	.word	0x00000082


	//----- nvinfo : EIATTR_KPARAM_INFO
	.align		4
.L_8743:
        /*0008*/ 	.byte	0x04, 0x17
        /*000a*/ 	.short	(.L_8745 - .L_8744)
.L_8744:
        /*000c*/ 	.word	0x00000000
        /*0010*/ 	.short	0x0002
        /*0012*/ 	.short	0x0008
        /*0014*/ 	.byte	0x00, 0xf0, 0x41, 0x00


	//----- nvinfo : EIATTR_KPARAM_INFO
	.align		4
.L_8745:
        /*0018*/ 	.byte	0x04, 0x17
        /*001a*/ 	.short	(.L_8747 - .L_8746)
.L_8746:
        /*001c*/ 	.word	0x00000000
        /*0020*/ 	.short	0x0001
        /*0022*/ 	.short	0x0004
        /*0024*/ 	.byte	0x00, 0xf0, 0x05, 0x00


	//----- nvinfo : EIATTR_KPARAM_INFO
	.align		4
.L_8747:
        /*0028*/ 	.byte	0x04, 0x17
        /*002a*/ 	.short	(.L_8749 - .L_8748)
.L_8748:
        /*002c*/ 	.word	0x00000000
        /*0030*/ 	.short	0x0000
        /*0032*/ 	.short	0x0000
        /*0034*/ 	.byte	0x00, 0xf0, 0x11, 0x00


	//----- nvinfo : EIATTR_SPARSE_MMA_MASK
	.align		4
.L_8749:
        /*0038*/ 	.byte	0x03, 0x50
        /*003a*/ 	.short	0x0000


	//----- nvinfo : EIATTR_MAXREG_COUNT
	.align		4
        /*003c*/ 	.byte	0x03, 0x1b
        /*003e*/ 	.short	0x00ff


	//----- nvinfo : EIATTR_MERCURY_ISA_VERSION
	.align		4
        /*0040*/ 	.byte	0x03, 0x5f
        /*0042*/ 	.short	0x0101


	//----- nvinfo : EIATTR_VRC_CTA_INIT_COUNT
	.align		4
        /*0044*/ 	.byte	0x02, 0x4a
	.zero		1
	.zero		1


	//----- nvinfo : EIATTR_EXIT_INSTR_OFFSETS
	.align		4
        /*0048*/ 	.byte	0x04, 0x1c
        /*004a*/ 	.short	(.L_8751 - .L_8750)


	//   ....[0]....
.L_8750:
        /*004c*/ 	.word	0x00000010


	//----- nvinfo : EIATTR_MAX_THREADS
	.align		4
.L_8751:
        /*0050*/ 	.byte	0x04, 0x05
        /*0052*/ 	.short	(.L_8753 - .L_8752)
.L_8752:
        /*0054*/ 	.word	0x00000080
        /*0058*/ 	.word	0x00000001
        /*005c*/ 	.word	0x00000001


	//----- nvinfo : EIATTR_CBANK_PARAM_SIZE
	.align		4
.L_8753:
        /*0060*/ 	.byte	0x03, 0x19
        /*0062*/ 	.short	0x0018


	//----- nvinfo : EIATTR_PARAM_CBANK
	.align		4
        /*0064*/ 	.byte	0x04, 0x0a
        /*0066*/ 	.short	(.L_8755 - .L_8754)
	.align		4
.L_8754:
        /*0068*/ 	.word	index@(.nv.constant0._ZN2at6native29vectorized_elementwise_kernelILi8EZZZNS0_17expm1_kernel_cudaERNS_18TensorIteratorBaseEENKUlvE_clEvENKUlvE4_clEvEUlN3c104HalfEE_St5arrayIPcLm2EEEEviT0_T1_)
        /*006c*/ 	.short	0x0380
        /*006e*/ 	.short	0x0018


	//----- nvinfo : EIATTR_SW_WAR
	.align		4
.L_8755:
        /*0070*/ 	.byte	0x04, 0x36
        /*0072*/ 	.short	(.L_8757 - .L_8756)
.L_8756:
        /*0074*/ 	.word	0x00000008
.L_8757:


//--------------------- .nv.info._ZN2at6native18elementwise_kernelILi128ELi4EZNS0_15gpu_kernel_implIZZZNS0_17expm1_kernel_cudaERNS_18TensorIteratorBaseEENKUlvE_clEvENKUlvE3_clEvEUlN3c108BFloat16EE_EEvS4_RKT_EUliE_EEviT1_ --------------------------
	.section	.nv.info._ZN2at6native18elementwise_kernelILi128ELi4EZNS0_15gpu_kernel_implIZZZNS0_17expm1_kernel_cudaERNS_18TensorIteratorBaseEENKUlvE_clEvENKUlvE3_clEvEUlN3c108BFloat16EE_EEvS4_RKT_EUliE_EEviT1_,"",@"SHT_CUDA_INFO"
	.sectionflags	@""
	.align	4


	//----- nvinfo : EIATTR_CUDA_API_VERSION
	.align		4
        /*0000*/ 	.byte	0x04, 0x37
        /*0002*/ 	.short	(.L_8759 - .L_8758)
.L_8758:
        /*0004*/ 	.word	0x00000082


	//----- nvinfo : EIATTR_KPARAM_INFO
	.align		4
.L_8759:
        /*0008*/ 	.byte	0x04, 0x17
        /*000a*/ 	.short	(.L_8761 - .L_8760)
.L_8760:
        /*000c*/ 	.word	0x00000000
        /*0010*/ 	.short	0x0001
        /*0012*/ 	.short	0x0008
        /*0014*/ 	.byte	0x00, 0xf0, 0x61, 0x08


	//----- nvinfo : EIATTR_KPARAM_INFO
	.align		4
.L_8761:
        /*0018*/ 	.byte	0x04, 0x17
        /*001a*/ 	.short	(.L_8763 - .L_8762)
.L_8762:
        /*001c*/ 	.word	0x00000000
        /*0020*/ 	.short	0x0000
        /*0022*/ 	.short	0x0000
        /*0024*/ 	.byte	0x00, 0xf0, 0x11, 0x00


	//----- nvinfo : EIATTR_SPARSE_MMA_MASK
	.align		4
.L_8763:
        /*0028*/ 	.byte	0x03, 0x50
        /*002a*/ 	.short	0x0000


	//----- nvinfo : EIATTR_MAXREG_COUNT
	.align		4
        /*002c*/ 	.byte	0x03, 0x1b
        /*002e*/ 	.short	0x0080


	//----- nvinfo : EIATTR_EXTERNS
	.align		4
        /*0030*/ 	.byte	0x04, 0x0f
        /*0032*/ 	.short	(.L_8765 - .L_8764)


	//   ....[0]....
	.align		4
.L_8764:
        /*0034*/ 	.word	index@(__assertfail)


	//----- nvinfo : EIATTR_MERCURY_ISA_VERSION
	.align		4
.L_8765:
        /*0038*/ 	.byte	0x03, 0x5f
        /*003a*/ 	.short	0x0101


	//----- nvinfo : EIATTR_VRC_CTA_INIT_COUNT
	.align		4
        /*003c*/ 	.byte	0x02, 0x4a
	.zero		1
	.zero		1


	//----- nvinfo : EIATTR_SYSCALL_OFFSETS
	.align		4
        /*0040*/ 	.byte	0x04, 0x46
        /*0042*/ 	.short	(.L_8767 - .L_8766)


	//   ....[0]....
.L_8766:
        /*0044*/ 	.word	0x00002290


	//   ....[1]....
        /*0048*/ 	.word	0x00003320


	//   ....[2]....
        /*004c*/ 	.word	0x00005750


	//   ....[3]....
        /*0050*/ 	.word	0x00006630


	//   ....[4]....
        /*0054*/ 	.word	0x00008b50


	//   ....[5]....
        /*0058*/ 	.word	0x00009a30


	//   ....[6]....
        /*005c*/ 	.word	0x0000bf60


	//   ....[7]....
        /*0060*/ 	.word	0x0000ce10


	//----- nvinfo : EIATTR_EXIT_INSTR_OFFSETS
	.align		4
.L_8767:
        /*0064*/ 	.byte	0x04, 0x1c
        /*0066*/ 	.short	(.L_8769 - .L_8768)


	//   ....[0]....
.L_8768:
        /*0068*/ 	.word	0x00009cf0


	//   ....[1]....
        /*006c*/ 	.word	0x0000c290


	//   ....[2]....
        /*0070*/ 	.word	0x0000c2d0


	//   ....[3]....
        /*0074*/ 	.word	0x0000c370


	//   ....[4]....
        /*0078*/ 	.word	0x0000c3b0


	//   ....[5]....
        /*007c*/ 	.word	0x0000c3f0


	//   ....[6]....
        /*0080*/ 	.word	0x0000c480


	//   ....[7]....
        /*0084*/ 	.word	0x0000c4c0


	//   ....[8]....
        /*0088*/ 	.word	0x0000c560


	//   ....[9]....
        /*008c*/ 	.word	0x0000c5b0


	//   ....[10]....
        /*0090*/ 	.word	0x0000c600


	//   ....[11]....
        /*0094*/ 	.word	0x0000c6e0


	//   ....[12]....
        /*0098*/ 	.word	0x0000c850


	//   ....[13]....
        /*009c*/ 	.word	0x0000c9c0


	//   ....[14]....
        /*00a0*/ 	.word	0x0000cb20


	//   ....[15]....
        /*00a4*/ 	.word	0x0000cb60


	//   ....[16]....
        /*00a8*/ 	.word	0x0000cba0


	//   ....[17]....
        /*00ac*/ 	.word	0x0000cc50


	//   ....[18]....
        /*00b0*/ 	.word	0x0000ccb0


	//   ....[19]....
        /*00b4*/ 	.word	0x0000ce20


	//   ....[20]....
        /*00b8*/ 	.word	0x0000cf30


	//   ....[21]....
        /*00bc*/ 	.word	0x0000d070


	//   ....[22]....
        /*00c0*/ 	.word	0x0000d090


	//----- nvinfo : EIATTR_MAX_THREADS
	.align		4
.L_8769:
        /*00c4*/ 	.byte	0x04, 0x05
        /*00c6*/ 	.short	(.L_8771 - .L_8770)
.L_8770:
        /*00c8*/ 	.word	0x00000080
        /*00cc*/ 	.word	0x00000001
        /*00d0*/ 	.word	0x00000001


	//----- nvinfo : EIATTR_CRS_STACK_SIZE
	.align		4
.L_8771:
        /*00d4*/ 	.byte	0x04, 0x1e
        /*00d6*/ 	.short	(.L_8773 - .L_8772)
.L_8772:
        /*00d8*/ 	.word	0x00000000


	//----- nvinfo : EIATTR_CBANK_PARAM_SIZE
	.align		4
.L_8773:
        /*00dc*/ 	.byte	0x03, 0x19
        /*00de*/ 	.short	0x0220


	//----- nvinfo : EIATTR_PARAM_CBANK
	.align		4
        /*00e0*/ 	.byte	0x04, 0x0a
        /*00e2*/ 	.short	(.L_8775 - .L_8774)
	.align		4
.L_8774:
        /*00e4*/ 	.word	index@(.nv.constant0._ZN2at6native18elementwise_kernelILi128ELi4EZNS0_15gpu_kernel_implIZZZNS0_17expm1_kernel_cudaERNS_18TensorIteratorBaseEENKUlvE_clEvENKUlvE3_clEvEUlN3c108BFloat16EE_EEvS4_RKT_EUliE_EEviT1_)
        /*00e8*/ 	.short	0x0380
        /*00ea*/ 	.short	0x0220


	//----- nvinfo : EIATTR_SW_WAR
	.align		4
.L_8775:
        /*00ec*/ 	.byte	0x04, 0x36
        /*00ee*/ 	.short	(.L_8777 - .L_8776)
.L_8776:
        /*00f0*/ 	.word	0x00000008
.L_8777:


//--------------------- .nv.info._ZN2at6native27unrolled_elementwise_kernelIZZZNS0_17expm1_kernel_cudaERNS_18TensorIteratorBaseEENKUlvE_clEvENKUlvE3_clEvEUlN3c108BFloat16EE_St5arrayIPcLm2EELi4E23TrivialOffsetCalculatorILi1EjESD_NS0_6memory12LoadWithCastILi1EEENSE_13StoreWithCastILi1EEEEEviT_T0_T2_T3_T4_T5_ --------------------------
	.section	.nv.info._ZN2at6native27unrolled_elementwise_kernelIZZZNS0_17expm1_kernel_cudaERNS_18TensorIteratorBaseEENKUlvE_clEvENKUlvE3_clEvEUlN3c108BFloat16EE_St5arrayIPcLm2EELi4E23TrivialOffsetCalculatorILi1EjESD_NS0_6memory12LoadWithCastILi1EEENSE_13StoreWithCastILi1EEEEEviT_T0_T2_T3_T4_T5_,"",@"SHT_CUDA_INFO"
	.sectionflags	@""
	.align	4


	//----- nvinfo : EIATTR_CUDA_API_VERSION
	.align		4
        /*0000*/ 	.byte	0x04, 0x37
        /*0002*/ 	.short	(.L_8779 - .L_8778)
.L_8778:
        /*0004*/ 	.word	0x00000082


	//----- nvinfo : EIATTR_KPARAM_INFO
	.align		4
.L_8779:
        /*0008*/ 	.byte	0x04, 0x17
        /*000a*/ 	.short	(.L_8781 - .L_8780)
.L_8780:
        /*000c*/ 	.word	0x00000000
        /*0010*/ 	.short	0x0006
        /*0012*/ 	.short	0x0024
        /*0014*/ 	.byte	0x00, 0xf0, 0x21, 0x00


	//----- nvinfo : EIATTR_KPARAM_INFO
	.align		4
.L_8781:
        /*0018*/ 	.byte	0x04, 0x17
        /*001a*/ 	.short	(.L_8783 - .L_8782)
.L_8782:
        /*001c*/ 	.word	0x00000000
        /*0020*/ 	.short	0x0005
        /*0022*/ 	.short	0x001c
        /*0024*/ 	.byte	0x00, 0xf0, 0x21, 0x00


	//----- nvinfo : EIATTR_KPARAM_INFO
	.align		4
.L_8783:
        /*0028*/ 	.byte	0x04, 0x17
        /*002a*/ 	.short	(.L_8785 - .L_8784)
.L_8784:
        /*002c*/ 	.word	0x00000000
        /*0030*/ 	.short	0x0004
        /*0032*/ 	.short	0x0019
        /*0034*/ 	.byte	0x00, 0xf0, 0x05, 0x00


	//----- nvinfo : EIATTR_KPARAM_INFO
	.align		4
.L_8785:
        /*0038*/ 	.byte	0x04, 0x17
        /*003a*/ 	.short	(.L_8787 - .L_8786)
.L_8786:
        /*003c*/ 	.word	0x00000000
        /*0040*/ 	.short	0x0003
        /*0042*/ 	.short	0x0018
        /*0044*/ 	.byte	0x00, 0xf0, 0x05, 0x00


	//----- nvinfo : EIATTR_KPARAM_INFO
	.align		4
.L_8787:
        /*0048*/ 	.byte	0x04, 0x17
        /*004a*/ 	.short	(.L_8789 - .L_8788)
.L_8788:
        /*004c*/ 	.word	0x00000000
        /*0050*/ 	.short	0x0002
        /*0052*/ 	.short	0x0008
        /*0054*/ 	.byte	0x00, 0xf0, 0x41, 0x00


	//----- nvinfo : EIATTR_KPARAM_INFO
	.align		4
.L_8789:
        /*0058*/ 	.byte	0x04, 0x17
        /*005a*/ 	.short	(.L_8791 - .L_8790)
.L_8790:
        /*005c*/ 	.word	0x00000000
        /*0060*/ 	.short	0x0001
        /*0062*/ 	.short	0x0004
        /*0064*/ 	.byte	0x00, 0xf0, 0x05, 0x00


	//----- nvinfo : EIATTR_KPARAM_INFO
	.align		4
.L_8791:
        /*0068*/ 	.byte	0x04, 0x17
        /*006a*/ 	.short	(.L_8793 - .L_8792)
.L_8792:
        /*006c*/ 	.word	0x00000000
        /*0070*/ 	.short	0x0000
        /*0072*/ 	.short	0x0000
        /*0074*/ 	.byte	0x00, 0xf0, 0x11, 0x00


	//----- nvinfo : EIATTR_SPARSE_MMA_MASK
	.align		4
.L_8793:
        /*0078*/ 	.byte	0x03, 0x50
        /*007a*/ 	.short	0x0000


	//----- nvinfo : EIATTR_MAXREG_COUNT
	.align		4
        /*007c*/ 	.byte	0x03, 0x1b
        /*007e*/ 	.short	0x00ff


	//----- nvinfo : EIATTR_EXTERNS
	.align		4
        /*0080*/ 	.byte	0x04, 0x0f
        /*0082*/ 	.short	(.L_8795 - .L_8794)


	//   ....[0]....
	.align		4
.L_8794:
        /*0084*/ 	.word	index@(__assertfail)


	//----- nvinfo : EIATTR_MERCURY_ISA_VERSION
	.align		4
.L_8795:
        /*0088*/ 	.byte	0x03, 0x5f
        /*008a*/ 	.short	0x0101


	//----- nvinfo : EIATTR_VRC_CTA_INIT_COUNT
	.align		4
        /*008c*/ 	.byte	0x02, 0x4a
	.zero		1
	.zero		1


	//----- nvinfo : EIATTR_SYSCALL_OFFSETS
	.align		4
        /*0090*/ 	.byte	0x04, 0x46
        /*0092*/ 	.short	(.L_8797 - .L_8796)


	//   ....[0]....
.L_8796:
        /*0094*/ 	.word	0x00001080


	//   ....[1]....
        /*0098*/ 	.word	0x000022e0


	//   ....[2]....
        /*009c*/ 	.word	0x00003480


	//   ....[3]....
        /*00a0*/ 	.word	0x00004530


	//   ....[4]....
        /*00a4*/ 	.word	0x00005cf0


	//   ....[5]....
        /*00a8*/ 	.word	0x00006bd0


	//   ....[6]....
        /*00ac*/ 	.word	0x00007b50


	//   ....[7]....
        /*00b0*/ 	.word	0x00008ad0


	//----- nvinfo : EIATTR_EXIT_INSTR_OFFSETS
	.align		4
.L_8797:
        /*00b4*/ 	.byte	0x04, 0x1c
        /*00b6*/ 	.short	(.L_8799 - .L_8798)


	//   ....[0]....
.L_8798:
        /*00b8*/ 	.word	0x00007e00


	//   ....[1]....
        /*00bc*/ 	.word	0x00007f50


	//   ....[2]....
        /*00c0*/ 	.word	0x00007f90


	//   ....[3]....
        /*00c4*/ 	.word	0x00008030


	//   ....[4]....
        /*00c8*/ 	.word	0x00008070


	//   ....[5]....
        /*00cc*/ 	.word	0x000080b0


	//   ....[6]....
        /*00d0*/ 	.word	0x00008140


	//   ....[7]....
        /*00d4*/ 	.word	0x00008180


	//   ....[8]....
        /*00d8*/ 	.word	0x00008220


	//   ....[9]....
        /*00dc*/ 	.word	0x00008270


	//   ....[10]....
        /*00e0*/ 	.word	0x000082c0


	//   ....[11]....
        /*00e4*/ 	.word	0x000083a0


	//   ....[12]....
        /*00e8*/ 	.word	0x00008510


	//   ....[13]....
        /*00ec*/ 	.word	0x00008680


	//   ....[14]....
        /*00f0*/ 	.word	0x000087e0


	//   ....[15]....
        /*00f4*/ 	.word	0x00008820


	//   ....[16]....
        /*00f8*/ 	.word	0x00008860


	//   ....[17]....
        /*00fc*/ 	.word	0x00008910


	//   ....[18]....
        /*0100*/ 	.word	0x00008970


	//   ....[19]....
        /*0104*/ 	.word	0x00008ae0


	//   ....[20]....
        /*0108*/ 	.word	0x00008bf0


	//   ....[21]....
        /*010c*/ 	.word	0x00008d30


	//   ....[22]....
        /*0110*/ 	.word	0x00008d50


	//----- nvinfo : EIATTR_MAX_THREADS
	.align		4
.L_8799:
        /*0114*/ 	.byte	0x04, 0x05
        /*0116*/ 	.short	(.L_8801 - .L_8800)
.L_8800:
        /*0118*/ 	.word	0x00000080
        /*011c*/ 	.word	0x00000001
        /*0120*/ 	.word	0x00000001


	//----- nvinfo : EIATTR_CRS_STACK_SIZE
	.align		4
.L_8801:
        /*0124*/ 	.byte	0x04, 0x1e
        /*0126*/ 	.short	(.L_8803 - .L_8802)
.L_8802:
        /*0128*/ 	.word	0x00000000


	//----- nvinfo : EIATTR_CBANK_PARAM_SIZE
	.align		4
.L_8803:
        /*012c*/ 	.byte	0x03, 0x19
        /*012e*/ 	.short	0x002c


	//----- nvinfo : EIATTR_PARAM_CBANK
	.align		4
        /*0130*/ 	.byte	0x04, 0x0a
        /*0132*/ 	.short	(.L_8805 - .L_8804)
	.align		4
.L_8804:
        /*0134*/ 	.word	index@(.nv.constant0._ZN2at6native27unrolled_elementwise_kernelIZZZNS0_17expm1_kernel_cudaERNS_18TensorIteratorBaseEENKUlvE_clEvENKUlvE3_clEvEUlN3c108BFloat16EE_St5arrayIPcLm2EELi4E23TrivialOffsetCalculatorILi1EjESD_NS0_6memory12LoadWithCastILi1EEENSE_13StoreWithCastILi1EEEEEviT_T0_T2_T3_T4_T5_)
        /*0138*/ 	.short	0x0380
        /*013a*/ 	.short	0x002c


	//----- nvinfo : EIATTR_SW_WAR
	.align		4
.L_8805:
        /*013c*/ 	.byte	0x04, 0x36
        /*013e*/ 	.short	(.L_8807 - .L_8806)
.L_8806:
        /*0140*/ 	.word	0x00000008
.L_8807:


//--------------------- .nv.info._ZN2at6native18elementwise_kernelILi128ELi4EZNS0_22gpu_kernel_impl_nocastIZZZNS0_17expm1_kernel_cudaERNS_18TensorIteratorBaseEENKUlvE_clEvENKUlvE3_clEvEUlN3c108BFloat16EE_EEvS4_RKT_EUliE_EEviT1_ --------------------------
	.section	.nv.info._ZN2at6native18elementwise_kernelILi128ELi4EZNS0_22gpu_kernel_impl_nocastIZZZNS0_17expm1_kernel_cudaERNS_18TensorIteratorBaseEENKUlvE_clEvENKUlvE3_clEvEUlN3c108BFloat16EE_EEvS4_RKT_EUliE_EEviT1_,"",@"SHT_CUDA_INFO"
	.sectionflags	@""
	.align	4


	//----- nvinfo : EIATTR_CUDA_API_VERSION
	.align		4
        /*0000*/ 	.byte	0x04, 0x37
        /*0002*/ 	.short	(.L_8809 - .L_8808)
.L_8808:
        /*0004*/ 	.word	0x00000082


	//----- nvinfo : EIATTR_KPARAM_INFO
	.align		4
.L_8809:
        /*0008*/ 	.byte	0x04, 0x17
        /*000a*/ 	.short	(.L_8811 - .L_8810)
.L_8810:
        /*000c*/ 	.word	0x00000000
        /*0010*/ 	.short	0x0001
        /*0012*/ 	.short	0x0008
        /*0014*/ 	.byte	0x00, 0xf0, 0x61, 0x08


	//----- nvinfo : EIATTR_KPARAM_INFO
	.align		4
.L_8811:
        /*0018*/ 	.byte	0x04, 0x17
        /*001a*/ 	.short	(.L_8813 - .L_8812)
.L_8812:
        /*001c*/ 	.word	0x00000000
        /*0020*/ 	.short	0x0000
        /*0022*/ 	.short	0x0000
        /*0024*/ 	.byte	0x00, 0xf0, 0x11, 0x00


	//----- nvinfo : EIATTR_SPARSE_MMA_MASK
	.align		4
.L_8813:
        /*0028*/ 	.byte	0x03, 0x50
        /*002a*/ 	.short	0x0000


	//----- nvinfo : EIATTR_MAXREG_COUNT
	.align		4
        /*002c*/ 	.byte	0x03, 0x1b
        /*002e*/ 	.short	0x0080


	//----- nvinfo : EIATTR_MERCURY_ISA_VERSION
	.align		4
        /*0030*/ 	.byte	0x03, 0x5f
        /*0032*/ 	.short	0x0101


	//----- nvinfo : EIATTR_VRC_CTA_INIT_COUNT
	.align		4
        /*0034*/ 	.byte	0x02, 0x4a
	.zero		1
	.zero		1


	//----- nvinfo : EIATTR_EXIT_INSTR_OFFSETS
	.align		4
        /*0038*/ 	.byte	0x04, 0x1c
        /*003a*/ 	.short	(.L_8815 - .L_8814)


	//   ....[0]....
.L_8814:
        /*003c*/ 	.word	0x00000780


	//   ....[1]....
        /*0040*/ 	.word	0x00000980


	//   ....[2]....
        /*0044*/ 	.word	0x00004920


	//   ....[3]....
        /*0048*/ 	.word	0x00005df0


	//----- nvinfo : EIATTR_MAX_THREADS
	.align		4
.L_8815:
        /*004c*/ 	.byte	0x04, 0x05
        /*004e*/ 	.short	(.L_8817 - .L_8816)
.L_8816:
        /*0050*/ 	.word	0x00000080
        /*0054*/ 	.word	0x00000001
        /*0058*/ 	.word	0x00000001


	//----- nvinfo : EIATTR_CRS_STACK_SIZE
	.align		4
.L_8817:
        /*005c*/ 	.byte	0x04, 0x1e
        /*005e*/ 	.short	(.L_8819 - .L_8818)
.L_8818:
        /*0060*/ 	.word	0x00000000


	//----- nvinfo : EIATTR_CBANK_PARAM_SIZE
	.align		4
.L_8819:
        /*0064*/ 	.byte	0x03, 0x19
        /*0066*/ 	.short	0x0220


	//----- nvinfo : EIATTR_PARAM_CBANK
	.align		4
        /*0068*/ 	.byte	0x04, 0x0a
        /*006a*/ 	.short	(.L_8821 - .L_8820)
	.align		4
.L_8820:
        /*006c*/ 	.word	index@(.nv.constant0._ZN2at6native18elementwise_kernelILi128ELi4EZNS0_22gpu_kernel_impl_nocastIZZZNS0_17expm1_kernel_cudaERNS_18TensorIteratorBaseEENKUlvE_clEvENKUlvE3_clEvEUlN3c108BFloat16EE_EEvS4_RKT_EUliE_EEviT1_)
        /*0070*/ 	.short	0x0380
        /*0072*/ 	.short	0x0220


	//----- nvinfo : EIATTR_SW_WAR
	.align		4
.L_8821:
        /*0074*/ 	.byte	0x04, 0x36
        /*0076*/ 	.short	(.L_8823 - .L_8822)
.L_8822:
        /*0078*/ 	.word	0x00000008
.L_8823:


//--------------------- .nv.info._ZN2at6native27unrolled_elementwise_kernelIZZZNS0_17expm1_kernel_cudaERNS_18TensorIteratorBaseEENKUlvE_clEvENKUlvE3_clEvEUlN3c108BFloat16EE_St5arrayIPcLm2EELi4E23TrivialOffsetCalculatorILi1EjESD_NS0_6memory15LoadWithoutCastENSE_16StoreWithoutCastEEEviT_T0_T2_T3_T4_T5_ --------------------------
	.section	.nv.info._ZN2at6native27unrolled_elementwise_kernelIZZZNS0_17expm1_kernel_cudaERNS_18TensorIteratorBaseEENKUlvE_clEvENKUlvE3_clEvEUlN3c108BFloat16EE_St5arrayIPcLm2EELi4E23TrivialOffsetCalculatorILi1EjESD_NS0_6memory15LoadWithoutCastENSE_16StoreWithoutCastEEEviT_T0_T2_T3_T4_T5_,"",@"SHT_CUDA_INFO"
	.sectionflags	@""
	.align	4


	//----- nvinfo : EIATTR_CUDA_API_VERSION
	.align		4
        /*0000*/ 	.byte	0x04, 0x37
        /*0002*/ 	.short	(.L_8825 - .L_8824)
.L_8824:
        /*0004*/ 	.word	0x00000082


	//----- nvinfo : EIATTR_KPARAM_INFO
	.align		4
.L_8825:
        /*0008*/ 	.byte	0x04, 0x17
        /*000a*/ 	.short	(.L_8827 - .L_8826)
.L_8826:
        /*000c*/ 	.word	0x00000000
        /*0010*/ 	.short	0x0006
        /*0012*/ 	.short	0x001b
        /*0014*/ 	.byte	0x00, 0xf0, 0x05, 0x00


	//----- nvinfo : EIATTR_KPARAM_INFO
	.align		4
.L_8827:
        /*0018*/ 	.byte	0x04, 0x17
        /*001a*/ 	.short	(.L_8829 - .L_8828)
.L_8828:
        /*001c*/ 	.word	0x00000000
        /*0020*/ 	.short	0x0005
        /*0022*/ 	.short	0x001a
        /*0024*/ 	.byte	0x00, 0xf0, 0x05, 0x00


	//----- nvinfo : EIATTR_KPARAM_INFO
	.align		4
.L_8829:
        /*0028*/ 	.byte	0x04, 0x17
        /*002a*/ 	.short	(.L_8831 - .L_8830)
.L_8830:
        /*002c*/ 	.word	0x00000000
        /*0030*/ 	.short	0x0004
        /*0032*/ 	.short	0x0019
        /*0034*/ 	.byte	0x00, 0xf0, 0x05, 0x00


	//----- nvinfo : EIATTR_KPARAM_INFO
	.align		4
.L_8831:
        /*0038*/ 	.byte	0x04, 0x17
        /*003a*/ 	.short	(.L_8833 - .L_8832)
.L_8832:
        /*003c*/ 	.word	0x00000000
        /*0040*/ 	.short	0x0003
        /*0042*/ 	.short	0x0018
        /*0044*/ 	.byte	0x00, 0xf0, 0x05, 0x00


	//----- nvinfo : EIATTR_KPARAM_INFO
	.align		4
.L_8833:
        /*0048*/ 	.byte	0x04, 0x17
        /*004a*/ 	.short	(.L_8835 - .L_8834)
.L_8834:
        /*004c*/ 	.word	0x00000000
        /*0050*/ 	.short	0x0002
        /*0052*/ 	.short	0x0008
        /*0054*/ 	.byte	0x00, 0xf0, 0x41, 0x00


	//----- nvinfo : EIATTR_KPARAM_INFO
	.align		4
.L_8835:
        /*0058*/ 	.byte	0x04, 0x17
        /*005a*/ 	.short	(.L_8837 - .L_8836)
.L_8836:
        /*005c*/ 	.word	0x00000000
        /*0060*/ 	.short	0x0001
        /*0062*/ 	.short	0x0004
        /*0064*/ 	.byte	0x00, 0xf0, 0x05, 0x00


	//----- nvinfo : EIATTR_KPARAM_INFO
	.align		4
.L_8837:
        /*0068*/ 	.byte	0x04, 0x17
        /*006a*/ 	.short	(.L_8839 - .L_8838)
.L_8838:
        /*006c*/ 	.word	0x00000000
        /*0070*/ 	.short	0x0000
        /*0072*/ 	.short	0x0000
        /*0074*/ 	.byte	0x00, 0xf0, 0x11, 0x00


	//----- nvinfo : EIATTR_SPARSE_MMA_MASK
	.align		4
.L_8839:
        /*0078*/ 	.byte	0x03, 0x50
        /*007a*/ 	.short	0x0000


	//----- nvinfo : EIATTR_MAXREG_COUNT
	.align		4
        /*007c*/ 	.byte	0x03, 0x1b
        /*007e*/ 	.short	0x00ff


	//----- nvinfo : EIATTR_MERCURY_ISA_VERSION
	.align		4
        /*0080*/ 	.byte	0x03, 0x5f
        /*0082*/ 	.short	0x0101


	//----- nvinfo : EIATTR_VRC_CTA_INIT_COUNT
	.align		4
        /*0084*/ 	.byte	0x02, 0x4a
	.zero		1
	.zero		1


	//----- nvinfo : EIATTR_EXIT_INSTR_OFFSETS
	.align		4
        /*0088*/ 	.byte	0x04, 0x1c
        /*008a*/ 	.short	(.L_8841 - .L_8840)


	//   ....[0]....
.L_8840:
        /*008c*/ 	.word	0x00000b60


	//   ....[1]....
        /*0090*/ 	.word	0x00000bb0


	//----- nvinfo : EIATTR_MAX_THREADS
	.align		4
.L_8841:
        /*0094*/ 	.byte	0x04, 0x05
        /*0096*/ 	.short	(.L_8843 - .L_8842)
.L_8842:
        /*0098*/ 	.word	0x00000080
        /*009c*/ 	.word	0x00000001
        /*00a0*/ 	.word	0x00000001


	//----- nvinfo : EIATTR_CRS_STACK_SIZE
	.align		4
.L_8843:
        /*00a4*/ 	.byte	0x04, 0x1e
        /*00a6*/ 	.short	(.L_8845 - .L_8844)
.L_8844:
        /*00a8*/ 	.word	0x00000000


	//----- nvinfo : EIATTR_CBANK_PARAM_SIZE
	.align		4
.L_8845:
        /*00ac*/ 	.byte	0x03, 0x19
        /*00ae*/ 	.short	0x001c


	//----- nvinfo : EIATTR_PARAM_CBANK
	.align		4
        /*00b0*/ 	.byte	0x04, 0x0a
        /*00b2*/ 	.short	(.L_8847 - .L_8846)
	.align		4
.L_8846:
        /*00b4*/ 	.word	index@(.nv.constant0._ZN2at6native27unrolled_elementwise_kernelIZZZNS0_17expm1_kernel_cudaERNS_18TensorIteratorBaseEENKUlvE_clEvENKUlvE3_clEvEUlN3c108BFloat16EE_St5arrayIPcLm2EELi4E23TrivialOffsetCalculatorILi1EjESD_NS0_6memory15LoadWithoutCastENSE_16StoreWithoutCastEEEviT_T0_T2_T3_T4_T5_)
        /*00b8*/ 	.short	0x0380
        /*00ba*/ 	.short	0x001c


	//----- nvinfo : EIATTR_SW_WAR
	.align		4
.L_8847:
        /*00bc*/ 	.byte	0x04, 0x36
        /*00be*/ 	.short	(.L_8849 - .L_8848)
.L_8848:
        /*00c0*/ 	.word	0x00000008
.L_8849:


//--------------------- .nv.info._ZN2at6native29vectorized_elementwise_kernelILi2EZZZNS0_17expm1_kernel_cudaERNS_18TensorIteratorBaseEENKUlvE_clEvENKUlvE3_clEvEUlN3c108BFloat16EE_St5arrayIPcLm2EEEEviT0_T1_ --------------------------
	.section	.nv.info._ZN2at6native29vectorized_elementwise_kernelILi2EZZZNS0_17expm1_kernel_cudaERNS_18TensorIteratorBaseEENKUlvE_clEvENKUlvE3_clEvEUlN3c108BFloat16EE_St5arrayIPcLm2EEEEviT0_T1_,"",@"SHT_CUDA_INFO"
	.sectionflags	@""
	.align	4


	//----- nvinfo : EIATTR_CUDA_API_VERSION
	.align		4
        /*0000*/ 	.byte	0x04, 0x37
        /*0002*/ 	.short	(.L_8851 - .L_8850)
.L_8850:
        /*0004*/ 	.word	0x00000082


	//----- nvinfo : EIATTR_KPARAM_INFO
	.align		4
.L_8851:
        /*0008*/ 	.byte	0x04, 0x17
        /*000a*/ 	.short	(.L_8853 - .L_8852)
.L_8852:
        /*000c*/ 	.word	0x00000000
        /*0010*/ 	.short	0x0002
        /*0012*/ 	.short	0x0008
        /*0014*/ 	.byte	0x00, 0xf0, 0x41, 0x00


	//----- nvinfo : EIATTR_KPARAM_INFO
	.align		4
.L_8853:
        /*0018*/ 	.byte	0x04, 0x17
        /*001a*/ 	.short	(.L_8855 - .L_8854)
.L_8854:
        /*001c*/ 	.word	0x00000000
        /*0020*/ 	.short	0x0001
        /*0022*/ 	.short	0x0004
        /*0024*/ 	.byte	0x00, 0xf0, 0x05, 0x00


	//----- nvinfo : EIATTR_KPARAM_INFO
	.align		4
.L_8855:
        /*0028*/ 	.byte	0x04, 0x17
        /*002a*/ 	.short	(.L_8857 - .L_8856)
.L_8856:
        /*002c*/ 	.word	0x00000000
        /*0030*/ 	.short	0x0000
        /*0032*/ 	.short	0x0000
        /*0034*/ 	.byte	0x00, 0xf0, 0x11, 0x00


	//----- nvinfo : EIATTR_SPARSE_MMA_MASK
	.align		4
.L_8857:
        /*0038*/ 	.byte	0x03, 0x50
        /*003a*/ 	.short	0x0000


	//----- nvinfo : EIATTR_MAXREG_COUNT
	.align		4
        /*003c*/ 	.byte	0x03, 0x1b
        /*003e*/ 	.short	0x00ff


	//----- nvinfo : EIATTR_MERCURY_ISA_VERSION
	.align		4
        /*0040*/ 	.byte	0x03, 0x5f
        /*0042*/ 	.short	0x0101


	//----- nvinfo : EIATTR_VRC_CTA_INIT_COUNT
	.align		4
        /*0044*/ 	.byte	0x02, 0x4a
	.zero		1
	.zero		1


	//----- nvinfo : EIATTR_EXIT_INSTR_OFFSETS
	.align		4
        /*0048*/ 	.byte	0x04, 0x1c
        /*004a*/ 	.short	(.L_8859 - .L_8858)


	//   ....[0]....
.L_8858:
        /*004c*/ 	.word	0x00001750


	//   ....[1]....
        /*0050*/ 	.word	0x000017a0


	//   ....[2]....
        /*0054*/ 	.word	0x000025b0


	//----- nvinfo : EIATTR_MAX_THREADS
	.align		4
.L_8859:
        /*0058*/ 	.byte	0x04, 0x05
        /*005a*/ 	.short	(.L_8861 - .L_8860)
.L_8860:
        /*005c*/ 	.word	0x00000080
        /*0060*/ 	.word	0x00000001
        /*0064*/ 	.word	0x00000001


	//----- nvinfo : EIATTR_CRS_STACK_SIZE
	.align		4
.L_8861:
        /*0068*/ 	.byte	0x04, 0x1e
        /*006a*/ 	.short	(.L_8863 - .L_8862)
.L_8862:
        /*006c*/ 	.word	0x00000000


	//----- nvinfo : EIATTR_CBANK_PARAM_SIZE
	.align		4
.L_8863:
        /*0070*/ 	.byte	0x03, 0x19
        /*0072*/ 	.short	0x0018


	//----- nvinfo : EIATTR_PARAM_CBANK
	.align		4
        /*0074*/ 	.byte	0x04, 0x0a
        /*0076*/ 	.short	(.L_8865 - .L_8864)
	.align		4
.L_8864:
        /*0078*/ 	.word	index@(.nv.constant0._ZN2at6native29vectorized_elementwise_kernelILi2EZZZNS0_17expm1_kernel_cudaERNS_18TensorIteratorBaseEENKUlvE_clEvENKUlvE3_clEvEUlN3c108BFloat16EE_St5arrayIPcLm2EEEEviT0_T1_)
        /*007c*/ 	.short	0x0380
        /*007e*/ 	.short	0x0018


	//----- nvinfo : EIATTR_SW_WAR
	.align		4
.L_8865:
        /*0080*/ 	.byte	0x04, 0x36
        /*0082*/ 	.short	(.L_8867 - .L_8866)
.L_8866:
        /*0084*/ 	.word	0x00000008
.L_8867:


//--------------------- .nv.info._ZN2at6native29vectorized_elementwise_kernelILi4EZZZNS0_17expm1_kernel_cudaERNS_18TensorIteratorBaseEENKUlvE_clEvENKUlvE3_clEvEUlN3c108BFloat16EE_St5arrayIPcLm2EEEEviT0_T1_ --------------------------
	.section	.nv.info._ZN2at6native29vectorized_elementwise_kernelILi4EZZZNS0_17expm1_kernel_cudaERNS_18TensorIteratorBaseEENKUlvE_clEvENKUlvE3_clEvEUlN3c108BFloat16EE_St5arrayIPcLm2EEEEviT0_T1_,"",@"SHT_CUDA_INFO"
	.sectionflags	@""
	.align	4


	//----- nvinfo : EIATTR_CUDA_API_VERSION
	.align		4
        /*0000*/ 	.byte	0x04, 0x37
        /*0002*/ 	.short	(.L_8869 - .L_8868)
.L_8868:
        /*0004*/ 	.word	0x00000082


	//----- nvinfo : EIATTR_KPARAM_INFO
	.align		4
.L_8869:
        /*0008*/ 	.byte	0x04, 0x17
        /*000a*/ 	.short	(.L_8871 - .L_8870)
.L_8870:
        /*000c*/ 	.word	0x00000000
        /*0010*/ 	.short	0x0002
        /*0012*/ 	.short	0x0008
        /*0014*/ 	.byte	0x00, 0xf0, 0x41, 0x00


	//----- nvinfo : EIATTR_KPARAM_INFO
	.align		4
.L_8871:
        /*0018*/ 	.byte	0x04, 0x17
        /*001a*/ 	.short	(.L_8873 - .L_8872)
.L_8872:
        /*001c*/ 	.word	0x00000000
        /*0020*/ 	.short	0x0001
        /*0022*/ 	.short	0x0004
        /*0024*/ 	.byte	0x00, 0xf0, 0x05, 0x00


	//----- nvinfo : EIATTR_KPARAM_INFO
	.align		4
.L_8873:
        /*0028*/ 	.byte	0x04, 0x17
        /*002a*/ 	.short	(.L_8875 - .L_8874)
.L_8874:
        /*002c*/ 	.word	0x00000000
        /*0030*/ 	.short	0x0000
        /*0032*/ 	.short	0x0000
        /*0034*/ 	.byte	0x00, 0xf0, 0x11, 0x00


	//----- nvinfo : EIATTR_SPARSE_MMA_MASK
	.align		4
.L_8875:
        /*0038*/ 	.byte	0x03, 0x50
        /*003a*/ 	.short	0x0000


	//----- nvinfo : EIATTR_MAXREG_COUNT
	.align		4
        /*003c*/ 	.byte	0x03, 0x1b
        /*003e*/ 	.short	0x00ff


	//----- nvinfo : EIATTR_MERCURY_ISA_VERSION
	.align		4
        /*0040*/ 	.byte	0x03, 0x5f
        /*0042*/ 	.short	0x0101


	//----- nvinfo : EIATTR_VRC_CTA_INIT_COUNT
	.align		4
        /*0044*/ 	.byte	0x02, 0x4a
	.zero		1
	.zero		1


	//----- nvinfo : EIATTR_EXIT_INSTR_OFFSETS
	.align		4
        /*0048*/ 	.byte	0x04, 0x1c
        /*004a*/ 	.short	(.L_8877 - .L_8876)


	//   ....[0]....
.L_8876:
        /*004c*/ 	.word	0x00001750


	//   ....[1]....
        /*0050*/ 	.word	0x000017a0


	//   ....[2]....
        /*0054*/ 	.word	0x00002570


	//----- nvinfo : EIATTR_MAX_THREADS
	.align		4
.L_8877:
        /*0058*/ 	.byte	0x04, 0x05
        /*005a*/ 	.short	(.L_8879 - .L_8878)
.L_8878:
        /*005c*/ 	.word	0x00000080
        /*0060*/ 	.word	0x00000001
        /*0064*/ 	.word	0x00000001


	//----- nvinfo : EIATTR_CRS_STACK_SIZE
	.align		4
.L_8879:
        /*0068*/ 	.byte	0x04, 0x1e
        /*006a*/ 	.short	(.L_8881 - .L_8880)
.L_8880:
        /*006c*/ 	.word	0x00000000


	//----- nvinfo : EIATTR_CBANK_PARAM_SIZE
	.align		4
.L_8881:
        /*0070*/ 	.byte	0x03, 0x19
        /*0072*/ 	.short	0x0018


	//----- nvinfo : EIATTR_PARAM_CBANK
	.align		4
        /*0074*/ 	.byte	0x04, 0x0a
        /*0076*/ 	.short	(.L_8883 - .L_8882)
	.align		4
.L_8882:
        /*0078*/ 	.word	index@(.nv.constant0._ZN2at6native29vectorized_elementwise_kernelILi4EZZZNS0_17expm1_kernel_cudaERNS_18TensorIteratorBaseEENKUlvE_clEvENKUlvE3_clEvEUlN3c108BFloat16EE_St5arrayIPcLm2EEEEviT0_T1_)
        /*007c*/ 	.short	0x0380
        /*007e*/ 	.short	0x0018


	//----- nvinfo : EIATTR_SW_WAR
	.align		4
.L_8883:
        /*0080*/ 	.byte	0x04, 0x36
        /*0082*/ 	.short	(.L_8885 - .L_8884)
.L_8884:
        /*0084*/ 	.word	0x00000008
.L_8885:


//--------------------- .nv.info._ZN2at6native29vectorized_elementwise_kernelILi8EZZZNS0_17expm1_kernel_cudaERNS_18TensorIteratorBaseEENKUlvE_clEvENKUlvE3_clEvEUlN3c108BFloat16EE_St5arrayIPcLm2EEEEviT0_T1_ --------------------------
	.section	.nv.info._ZN2at6native29vectorized_elementwise_kernelILi8EZZZNS0_17expm1_kernel_cudaERNS_18TensorIteratorBaseEENKUlvE_clEvENKUlvE3_clEvEUlN3c108BFloat16EE_St5arrayIPcLm2EEEEviT0_T1_,"",@"SHT_CUDA_INFO"
	.sectionflags	@""
	.align	4


	//----- nvinfo : EIATTR_CUDA_API_VERSION
	.align		4
        /*0000*/ 	.byte	0x04, 0x37
        /*0002*/ 	.short	(.L_8887 - .L_8886)
.L_8886:
        /*0004*/ 	.word	0x00000082


	//----- nvinfo : EIATTR_KPARAM_INFO
	.align		4
.L_8887:
        /*0008*/ 	.byte	0x04, 0x17
        /*000a*/ 	.short	(.L_8889 - .L_8888)
.L_8888:
        /*000c*/ 	.word	0x00000000
        /*0010*/ 	.short	0x0002
        /*0012*/ 	.short	0x0008
        /*0014*/ 	.byte	0x00, 0xf0, 0x41, 0x00


	//----- nvinfo : EIATTR_KPARAM_INFO
	.align		4
.L_8889:
        /*0018*/ 	.byte	0x04, 0x17
        /*001a*/ 	.short	(.L_8891 - .L_8890)
.L_8890:
        /*001c*/ 	.word	0x00000000
        /*0020*/ 	.short	0x0001
        /*0022*/ 	.short	0x0004
        /*0024*/ 	.byte	0x00, 0xf0, 0x05, 0x00


	//----- nvinfo : EIATTR_KPARAM_INFO
	.align		4
.L_8891:
        /*0028*/ 	.byte	0x04, 0x17
        /*002a*/ 	.short	(.L_8893 - .L_8892)
.L_8892:
        /*002c*/ 	.word	0x00000000
        /*0030*/ 	.short	0x0000
        /*0032*/ 	.short	0x0000
        /*0034*/ 	.byte	0x00, 0xf0, 0x11, 0x00


	//----- nvinfo : EIATTR_SPARSE_MMA_MASK
	.align		4
.L_8893:
        /*0038*/ 	.byte	0x03, 0x50
        /*003a*/ 	.short	0x0000


	//----- nvinfo : EIATTR_MAXREG_COUNT
	.align		4
        /*003c*/ 	.byte	0x03, 0x1b
        /*003e*/ 	.short	0x00ff


	//----- nvinfo : EIATTR_MERCURY_ISA_VERSION
	.align		4
        /*0040*/ 	.byte	0x03, 0x5f
        /*0042*/ 	.short	0x0101


	//----- nvinfo : EIATTR_VRC_CTA_INIT_COUNT
	.align		4
        /*0044*/ 	.byte	0x02, 0x4a
	.zero		1
	.zero		1


	//----- nvinfo : EIATTR_EXIT_INSTR_OFFSETS
	.align		4
        /*0048*/ 	.byte	0x04, 0x1c
        /*004a*/ 	.short	(.L_8895 - .L_8894)


	//   ....[0]....
.L_8894:
        /*004c*/ 	.word	0x00000010


	//----- nvinfo : EIATTR_MAX_THREADS
	.align		4
.L_8895:
        /*0050*/ 	.byte	0x04, 0x05
        /*0052*/ 	.short	(.L_8897 - .L_8896)
.L_8896:
        /*0054*/ 	.word	0x00000080
        /*0058*/ 	.word	0x00000001
        /*005c*/ 	.word	0x00000001


	//----- nvinfo : EIATTR_CBANK_PARAM_SIZE
	.align		4
.L_8897:
        /*0060*/ 	.byte	0x03, 0x19
        /*0062*/ 	.short	0x0018


	//----- nvinfo : EIATTR_PARAM_CBANK
	.align		4
        /*0064*/ 	.byte	0x04, 0x0a
        /*0066*/ 	.short	(.L_8899 - .L_8898)
	.align		4
.L_8898:
        /*0068*/ 	.word	index@(.nv.constant0._ZN2at6native29vectorized_elementwise_kernelILi8EZZZNS0_17expm1_kernel_cudaERNS_18TensorIteratorBaseEENKUlvE_clEvENKUlvE3_clEvEUlN3c108BFloat16EE_St5arrayIPcLm2EEEEviT0_T1_)
        /*006c*/ 	.short	0x0380
        /*006e*/ 	.short	0x0018


	//----- nvinfo : EIATTR_SW_WAR
	.align		4
.L_8899:
        /*0070*/ 	.byte	0x04, 0x36
        /*0072*/ 	.short	(.L_8901 - .L_8900)
.L_8900:
        /*0074*/ 	.word	0x00000008
.L_8901:


//--------------------- .nv.info._ZN2at6native18elementwise_kernelILi128ELi4EZNS0_15gpu_kernel_implIZZZNS0_17expm1_kernel_cudaERNS_18TensorIteratorBaseEENKUlvE_clEvENKUlvE2_clEvEUlN3c107complexIfEEE_EEvS4_RKT_EUliE_EEviT1_ --------------------------
	.section	.nv.info._ZN2at6native18elementwise_kernelILi128ELi4EZNS0_15gpu_kernel_implIZZZNS0_17expm1_kernel_cudaERNS_18TensorIteratorBaseEENKUlvE_clEvENKUlvE2_clEvEUlN3c107complexIfEEE_EEvS4_RKT_EUliE_EEviT1_,"",@"SHT_CUDA_INFO"
	.sectionflags	@""
	.align	4


	//----- nvinfo : EIATTR_CUDA_API_VERSION
	.align		4
        /*0000*/ 	.byte	0x04, 0x37
        /*0002*/ 	.short	(.L_8903 - .L_8902)
.L_8902:
        /*0004*/ 	.word	0x00000082


	//----- nvinfo : EIATTR_KPARAM_INFO
	.align		4
.L_8903:
        /*0008*/ 	.byte	0x04, 0x17
        /*000a*/ 	.short	(.L_8905 - .L_8904)
.L_8904:
        /*000c*/ 	.word	0x00000000
        /*0010*/ 	.short	0x0001
        /*0012*/ 	.short	0x0008
        /*0014*/ 	.byte	0x00, 0xf0, 0x61, 0x08


	//----- nvinfo : EIATTR_KPARAM_INFO
	.align		4
.L_8905:
        /*0018*/ 	.byte	0x04, 0x17
        /*001a*/ 	.short	(.L_8907 - .L_8906)
.L_8906:
        /*001c*/ 	.word	0x00000000
        /*0020*/ 	.short	0x0000
        /*0022*/ 	.short	0x0000
        /*0024*/ 	.byte	0x00, 0xf0, 0x11, 0x00


	//----- nvinfo : EIATTR_SPARSE_MMA_MASK
	.align		4
.L_8907:
        /*0028*/ 	.byte	0x03, 0x50
        /*002a*/ 	.short	0x0000


	//----- nvinfo : EIATTR_MAXREG_COUNT
	.align		4
        /*002c*/ 	.byte	0x03, 0x1b
        /*002e*/ 	.short	0x0080


	//----- nvinfo : EIATTR_EXTERNS
	.align		4
        /*0030*/ 	.byte	0x04, 0x0f
        /*0032*/ 	.short	(.L_8909 - .L_8908)


	//   ....[0]....
	.align		4
.L_8908:
        /*0034*/ 	.word	index@(__assertfail)


	//----- nvinfo : EIATTR_MERCURY_ISA_VERSION
	.align		4
.L_8909:
        /*0038*/ 	.byte	0x03, 0x5f
        /*003a*/ 	.short	0x0101


	//----- nvinfo : EIATTR_VRC_CTA_INIT_COUNT
	.align		4
        /*003c*/ 	.byte	0x02, 0x4a
	.zero		1
	.zero		1


	//----- nvinfo : EIATTR_SYSCALL_OFFSETS
	.align		4
        /*0040*/ 	.byte	0x04, 0x46
        /*0042*/ 	.short	(.L_8911 - .L_8910)


	//   ....[0]....
.L_8910:
        /*0044*/ 	.word	0x000022e0


	//   ....[1]....
        /*0048*/ 	.word	0x00003350


	//   ....[2]....
        /*004c*/ 	.word	0x00005780


	//   ....[3]....
        /*0050*/ 	.word	0x00006640


	//   ....[4]....
        /*0054*/ 	.word	0x00008b80


	//   ....[5]....
        /*0058*/ 	.word	0x00009a40


	//   ....[6]....
        /*005c*/ 	.word	0x0000bf90


	//   ....[7]....
        /*0060*/ 	.word	0x0000ce20


	//----- nvinfo : EIATTR_EXIT_INSTR_OFFSETS
	.align		4
.L_8911:
        /*0064*/ 	.byte	0x04, 0x1c
        /*0066*/ 	.short	(.L_8913 - .L_8912)


	//   ....[0]....
.L_8912:
        /*0068*/ 	.word	0x00009cf0


	//   ....[1]....
        /*006c*/ 	.word	0x0000c350


	//   ....[2]....
        /*0070*/ 	.word	0x0000c390


	//   ....[3]....
        /*0074*/ 	.word	0x0000c420


	//   ....[4]....
        /*0078*/ 	.word	0x0000c450


	//   ....[5]....
        /*007c*/ 	.word	0x0000c480


	//   ....[6]....
        /*0080*/ 	.word	0x0000c500


	//   ....[7]....
        /*0084*/ 	.word	0x0000c530


	//   ....[8]....
        /*0088*/ 	.word	0x0000c5b0


	//   ....[9]....
        /*008c*/ 	.word	0x0000c5e0


	//   ....[10]....
        /*0090*/ 	.word	0x0000c620


	//   ....[11]....
        /*0094*/ 	.word	0x0000c6f0


	//   ....[12]....
        /*0098*/ 	.word	0x0000c850


	//   ....[13]....
        /*009c*/ 	.word	0x0000c9b0


	//   ....[14]....
        /*00a0*/ 	.word	0x0000cb00


	//   ....[15]....
        /*00a4*/ 	.word	0x0000cb30


	//   ....[16]....
        /*00a8*/ 	.word	0x0000cb60


	//   ....[17]....
        /*00ac*/ 	.word	0x0000cc20


	//   ....[18]....
        /*00b0*/ 	.word	0x0000ccc0


	//   ....[19]....
        /*00b4*/ 	.word	0x0000ce30


	//   ....[20]....
        /*00b8*/ 	.word	0x0000cf30


	//   ....[21]....
        /*00bc*/ 	.word	0x0000d060


	//   ....[22]....
        /*00c0*/ 	.word	0x0000d090


	//----- nvinfo : EIATTR_MAX_THREADS
	.align		4
.L_8913:
        /*00c4*/ 	.byte	0x04, 0x05
        /*00c6*/ 	.short	(.L_8915 - .L_8914)
.L_8914:
        /*00c8*/ 	.word	0x00000080
        /*00cc*/ 	.word	0x00000001
        /*00d0*/ 	.word	0x00000001


	//----- nvinfo : EIATTR_CRS_STACK_SIZE
	.align		4
.L_8915:
        /*00d4*/ 	.byte	0x04, 0x1e
        /*00d6*/ 	.short	(.L_8917 - .L_8916)
.L_8916:
        /*00d8*/ 	.word	0x00000000


	//----- nvinfo : EIATTR_CBANK_PARAM_SIZE
	.align		4
.L_8917:
        /*00dc*/ 	.byte	0x03, 0x19
        /*00de*/ 	.short	0x0220


	//----- nvinfo : EIATTR_PARAM_CBANK
	.align		4
        /*00e0*/ 	.byte	0x04, 0x0a
        /*00e2*/ 	.short	(.L_8919 - .L_8918)
	.align		4
.L_8918:
        /*00e4*/ 	.word	index@(.nv.constant0._ZN2at6native18elementwise_kernelILi128ELi4EZNS0_15gpu_kernel_implIZZZNS0_17expm1_kernel_cudaERNS_18TensorIteratorBaseEENKUlvE_clEvENKUlvE2_clEvEUlN3c107complexIfEEE_EEvS4_RKT_EUliE_EEviT1_)
        /*00e8*/ 	.short	0x0380
        /*00ea*/ 	.short	0x0220


	//----- nvinfo : EIATTR_SW_WAR
	.align		4
.L_8919:
        /*00ec*/ 	.byte	0x04, 0x36
        /*00ee*/ 	.short	(.L_8921 - .L_8920)
.L_8920:
        /*00f0*/ 	.word	0x00000008
.L_8921:


//--------------------- .nv.info._ZN2at6native27unrolled_elementwise_kernelIZZZNS0_17expm1_kernel_cudaERNS_18TensorIteratorBaseEENKUlvE_clEvENKUlvE2_clEvEUlN3c107complexIfEEE_St5arrayIPcLm2EELi4E23TrivialOffsetCalculatorILi1EjESE_NS0_6memory12LoadWithCastILi1EEENSF_13StoreWithCastILi1EEEEEviT_T0_T2_T3_T4_T5_ --------------------------
	.section	.nv.info._ZN2at6native27unrolled_elementwise_kernelIZZZNS0_17expm1_kernel_cudaERNS_18TensorIteratorBaseEENKUlvE_clEvENKUlvE2_clEvEUlN3c107complexIfEEE_St5arrayIPcLm2EELi4E23TrivialOffsetCalculatorILi1EjESE_NS0_6memory12LoadWithCastILi1EEENSF_13StoreWithCastILi1EEEEEviT_T0_T2_T3_T4_T5_,"",@"SHT_CUDA_INFO"
	.sectionflags	@""
	.align	4


	//----- nvinfo : EIATTR_CUDA_API_VERSION
	.align		4
        /*0000*/ 	.byte	0x04, 0x37
        /*0002*/ 	.short	(.L_8923 - .L_8922)
.L_8922:
        /*0004*/ 	.word	0x00000082


	//----- nvinfo : EIATTR_KPARAM_INFO
	.align		4
.L_8923:
        /*0008*/ 	.byte	0x04, 0x17
        /*000a*/ 	.short	(.L_8925 - .L_8924)
.L_8924:
        /*000c*/ 	.word	0x00000000
        /*0010*/ 	.short	0x0006
        /*0012*/ 	.short	0x0024
        /*0014*/ 	.byte	0x00, 0xf0, 0x21, 0x00


	//----- nvinfo : EIATTR_KPARAM_INFO
	.align		4
.L_8925:
        /*0018*/ 	.byte	0x04, 0x17
        /*001a*/ 	.short	(.L_8927 - .L_8926)
.L_8926:
        /*001c*/ 	.word	0x00000000
        /*0020*/ 	.short	0x0005
        /*0022*/ 	.short	0x001c
        /*0024*/ 	.byte	0x00, 0xf0, 0x21, 0x00


	//----- nvinfo : EIATTR_KPARAM_INFO
	.align		4
.L_8927:
        /*0028*/ 	.byte	0x04, 0x17
        /*002a*/ 	.short	(.L_8929 - .L_8928)
.L_8928:
        /*002c*/ 	.word	0x00000000
        /*0030*/ 	.short	0x0004
        /*0032*/ 	.short	0x0019
        /*0034*/ 	.byte	0x00, 0xf0, 0x05, 0x00


	//----- nvinfo : EIATTR_KPARAM_INFO
	.align		4
.L_8929:
        /*0038*/ 	.byte	0x04, 0x17
        /*003a*/ 	.short	(.L_8931 - .L_8930)
.L_8930:
        /*003c*/ 	.word	0x00000000
        /*0040*/ 	.short	0x0003
        /*0042*/ 	.short	0x0018
        /*0044*/ 	.byte	0x00, 0xf0, 0x05, 0x00


	//----- nvinfo : EIATTR_KPARAM_INFO
	.align		4
.L_8931:
        /*0048*/ 	.byte	0x04, 0x17
        /*004a*/ 	.short	(.L_8933 - .L_8932)
.L_8932:
        /*004c*/ 	.word	0x00000000
        /*0050*/ 	.short	0x0002
        /*0052*/ 	.short	0x0008
        /*0054*/ 	.byte	0x00, 0xf0, 0x41, 0x00


	//----- nvinfo : EIATTR_KPARAM_INFO
	.align		4
.L_8933:
        /*0058*/ 	.byte	0x04, 0x17
        /*005a*/ 	.short	(.L_8935 - .L_8934)
.L_8934:
        /*005c*/ 	.word	0x00000000
        /*0060*/ 	.short	0x0001
        /*0062*/ 	.short	0x0004
        /*0064*/ 	.byte	0x00, 0xf0, 0x05, 0x00


	//----- nvinfo : EIATTR_KPARAM_INFO
	.align		4
.L_8935:
        /*0068*/ 	.byte	0x04, 0x17
        /*006a*/ 	.short	(.L_8937 - .L_8936)
.L_8936:
        /*006c*/ 	.word	0x00000000
        /*0070*/ 	.short	0x0000
        /*0072*/ 	.short	0x0000
        /*0074*/ 	.byte	0x00, 0xf0, 0x11, 0x00


	//----- nvinfo : EIATTR_SPARSE_MMA_MASK
	.align		4
.L_8937:
        /*0078*/ 	.byte	0x03, 0x50
        /*007a*/ 	.short	0x0000


	//----- nvinfo : EIATTR_MAXREG_COUNT
	.align		4
        /*007c*/ 	.byte	0x03, 0x1b
        /*007e*/ 	.short	0x00ff


	//----- nvinfo : EIATTR_EXTERNS
	.align		4
        /*0080*/ 	.byte	0x04, 0x0f
        /*0082*/ 	.short	(.L_8939 - .L_8938)


	//   ....[0]....
	.align		4
.L_8938:
        /*0084*/ 	.word	index@(__assertfail)


	//----- nvinfo : EIATTR_MERCURY_ISA_VERSION
	.align		4
.L_8939:
        /*0088*/ 	.byte	0x03, 0x5f
        /*008a*/ 	.short	0x0101


	//----- nvinfo : EIATTR_VRC_CTA_INIT_COUNT
	.align		4
        /*008c*/ 	.byte	0x02, 0x4a
	.zero		1
	.zero		1


	//----- nvinfo : EIATTR_SYSCALL_OFFSETS
	.align		4
        /*0090*/ 	.byte	0x04, 0x46
        /*0092*/ 	.short	(.L_8941 - .L_8940)


	//   ....[0]....
.L_8940:
        /*0094*/ 	.word	0x00000ff0


	//   ....[1]....
        /*0098*/ 	.word	0x00002150


	//   ....[2]....
        /*009c*/ 	.word	0x00003220


	//   ....[3]....
        /*00a0*/ 	.word	0x00004200


	//   ....[4]....
        /*00a4*/ 	.word	0x00005b80


	//   ....[5]....
        /*00a8*/ 	.word	0x00006970


	//   ....[6]....
        /*00ac*/ 	.word	0x00007820


	//   ....[7]....
        /*00b0*/ 	.word	0x000086d0


	//----- nvinfo : EIATTR_EXIT_INSTR_OFFSETS
	.align		4
.L_8941:
        /*00b4*/ 	.byte	0x04, 0x1c
        /*00b6*/ 	.short	(.L_8943 - .L_8942)


	//   ....[0]....
.L_8942:
        /*00b8*/ 	.word	0x00007ac0


	//   ....[1]....
        /*00bc*/ 	.word	0x00007c00


	//   ....[2]....
        /*00c0*/ 	.word	0x00007c40


	//   ....[3]....
        /*00c4*/ 	.word	0x00007cd0


	//   ....[4]....
        /*00c8*/ 	.word	0x00007d00


	//   ....[5]....
        /*00cc*/ 	.word	0x00007d30


	//   ....[6]....
        /*00d0*/ 	.word	0x00007db0


	//   ....[7]....
        /*00d4*/ 	.word	0x00007de0


	//   ....[8]....
        /*00d8*/ 	.word	0x00007e60


	//   ....[9]....
        /*00dc*/ 	.word	0x00007e90


	//   ....[10]....
        /*00e0*/ 	.word	0x00007ed0


	//   ....[11]....
        /*00e4*/ 	.word	0x00007fa0


	//   ....[12]....
        /*00e8*/ 	.word	0x00008100


	//   ....[13]....
        /*00ec*/ 	.word	0x00008260


	//   ....[14]....
        /*00f0*/ 	.word	0x000083b0


	//   ....[15]....
        /*00f4*/ 	.word	0x000083e0


	//   ....[16]....
        /*00f8*/ 	.word	0x00008410


	//   ....[17]....
        /*00fc*/ 	.word	0x000084d0


	//   ....[18]....
        /*0100*/ 	.word	0x00008570


	//   ....[19]....
        /*0104*/ 	.word	0x000086e0


	//   ....[20]....
        /*0108*/ 	.word	0x000087e0


	//   ....[21]....
        /*010c*/ 	.word	0x00008910


	//   ....[22]....
        /*0110*/ 	.word	0x00008940


	//----- nvinfo : EIATTR_MAX_THREADS
	.align		4
.L_8943:
        /*0114*/ 	.byte	0x04, 0x05
        /*0116*/ 	.short	(.L_8945 - .L_8944)
.L_8944:
        /*0118*/ 	.word	0x00000080
        /*011c*/ 	.word	0x00000001
        /*0120*/ 	.word	0x00000001


	//----- nvinfo : EIATTR_CRS_STACK_SIZE
	.align		4
.L_8945:
        /*0124*/ 	.byte	0x04, 0x1e
        /*0126*/ 	.short	(.L_8947 - .L_8946)
.L_8946:
        /*0128*/ 	.word	0x00000000


	//----- nvinfo : EIATTR_CBANK_PARAM_SIZE
	.align		4
.L_8947:
        /*012c*/ 	.byte	0x03, 0x19
        /*012e*/ 	.short	0x002c


	//----- nvinfo : EIATTR_PARAM_CBANK
	.align		4
        /*0130*/ 	.byte	0x04, 0x0a
        /*0132*/ 	.short	(.L_8949 - .L_8948)
	.align		4
.L_8948:
        /*0134*/ 	.word	index@(.nv.constant0._ZN2at6native27unrolled_elementwise_kernelIZZZNS0_17expm1_kernel_cudaERNS_18TensorIteratorBaseEENKUlvE_clEvENKUlvE2_clEvEUlN3c107complexIfEEE_St5arrayIPcLm2EELi4E23TrivialOffsetCalculatorILi1EjESE_NS0_6memory12LoadWithCastILi1EEENSF_13StoreWithCastILi1EEEEEviT_T0_T2_T3_T4_T5_)
        /*0138*/ 	.short	0x0380
        /*013a*/ 	.short	0x002c


	//----- nvinfo : EIATTR_SW_WAR
	.align		4
.L_8949:
        /*013c*/ 	.byte	0x04, 0x36
        /*013e*/ 	.short	(.L_8951 - .L_8950)
.L_8950:
        /*0140*/ 	.word	0x00000008
.L_8951:


//--------------------- .nv.info._ZN2at6native18elementwise_kernelILi128ELi2EZNS0_22gpu_kernel_impl_nocastIZZZNS0_17expm1_kernel_cudaERNS_18TensorIteratorBaseEENKUlvE_clEvENKUlvE2_clEvEUlN3c107complexIfEEE_EEvS4_RKT_EUliE_EEviT1_ --------------------------
	.section	.nv.info._ZN2at6native18elementwise_kernelILi128ELi2EZNS0_22gpu_kernel_impl_nocastIZZZNS0_17expm1_kernel_cudaERNS_18TensorIteratorBaseEENKUlvE_clEvENKUlvE2_clEvEUlN3c107complexIfEEE_EEvS4_RKT_EUliE_EEviT1_,"",@"SHT_CUDA_INFO"
	.sectionflags	@""
	.align	4


	//----- nvinfo : EIATTR_CUDA_API_VERSION
	.align		4
        /*0000*/ 	.byte	0x04, 0x37
        /*0002*/ 	.short	(.L_8953 - .L_8952)
.L_8952:
        /*0004*/ 	.word	0x00000082


	//----- nvinfo : EIATTR_KPARAM_INFO
	.align		4
.L_8953:
        /*0008*/ 	.byte	0x04, 0x17
        /*000a*/ 	.short	(.L_8955 - .L_8954)
.L_8954:
        /*000c*/ 	.word	0x00000000
        /*0010*/ 	.short	0x0001
        /*0012*/ 	.short	0x0008
        /*0014*/ 	.byte	0x00, 0xf0, 0x61, 0x08


	//----- nvinfo : EIATTR_KPARAM_INFO
	.align		4
.L_8955:
        /*0018*/ 	.byte	0x04, 0x17
        /*001a*/ 	.short	(.L_8957 - .L_8956)
.L_8956:
        /*001c*/ 	.word	0x00000000
        /*0020*/ 	.short	0x0000
        /*0022*/ 	.short	0x0000
        /*0024*/ 	.byte	0x00, 0xf0, 0x11, 0x00


	//----- nvinfo : EIATTR_SPARSE_MMA_MASK
	.align		4
.L_8957:
        /*0028*/ 	.byte	0x03, 0x50
        /*002a*/ 	.short	0x0000


	//----- nvinfo : EIATTR_MAXREG_COUNT
	.align		4
        /*002c*/ 	.byte	0x03, 0x1b
        /*002e*/ 	.short	0x0080


	//----- nvinfo : EIATTR_MERCURY_ISA_VERSION
	.align		4
        /*0030*/ 	.byte	0x03, 0x5f
        /*0032*/ 	.short	0x0101


	//----- nvinfo : EIATTR_VRC_CTA_INIT_COUNT
	.align		4
        /*0034*/ 	.byte	0x02, 0x4a
	.zero		1
	.zero		1


	//----- nvinfo : EIATTR_EXIT_INSTR_OFFSETS
	.align		4
        /*0038*/ 	.byte	0x04, 0x1c
        /*003a*/ 	.short	(.L_8959 - .L_8958)


	//   ....[0]....
.L_8958:
        /*003c*/ 	.word	0x00000380


	//   ....[1]....
        /*0040*/ 	.word	0x00000610


	//   ....[2]....
        /*0044*/ 	.word	0x00001c10


	//   ....[3]....
        /*0048*/ 	.word	0x00003170


	//----- nvinfo : EIATTR_MAX_THREADS
	.align		4
.L_8959:
        /*004c*/ 	.byte	0x04, 0x05
        /*004e*/ 	.short	(.L_8961 - .L_8960)
.L_8960:
        /*0050*/ 	.word	0x00000080
        /*0054*/ 	.word	0x00000001
        /*0058*/ 	.word	0x00000001


	//----- nvinfo : EIATTR_CRS_STACK_SIZE
	.align		4
.L_8961:
        /*005c*/ 	.byte	0x04, 0x1e
        /*005e*/ 	.short	(.L_8963 - .L_8962)
.L_8962:
        /*0060*/ 	.word	0x00000000


	//----- nvinfo : EIATTR_CBANK_PARAM_SIZE
	.align		4
.L_8963:
        /*0064*/ 	.byte	0x03, 0x19
        /*0066*/ 	.short	0x0220


	//----- nvinfo : EIATTR_PARAM_CBANK
	.align		4
        /*0068*/ 	.byte	0x04, 0x0a
        /*006a*/ 	.short	(.L_8965 - .L_8964)
	.align		4
.L_8964:
        /*006c*/ 	.word	index@(.nv.constant0._ZN2at6native18elementwise_kernelILi128ELi2EZNS0_22gpu_kernel_impl_nocastIZZZNS0_17expm1_kernel_cudaERNS_18TensorIteratorBaseEENKUlvE_clEvENKUlvE2_clEvEUlN3c107complexIfEEE_EEvS4_RKT_EUliE_EEviT1_)
        /*0070*/ 	.short	0x0380
        /*0072*/ 	.short	0x0220


	//----- nvinfo : EIATTR_SW_WAR
	.align		4
.L_8965:
        /*0074*/ 	.byte	0x04, 0x36
        /*0076*/ 	.short	(.L_8967 - .L_8966)
.L_8966:
        /*0078*/ 	.word	0x00000008
.L_8967:


//--------------------- .nv.info._ZN2at6native27unrolled_elementwise_kernelIZZZNS0_17expm1_kernel_cudaERNS_18TensorIteratorBaseEENKUlvE_clEvENKUlvE2_clEvEUlN3c107complexIfEEE_St5arrayIPcLm2EELi4E23TrivialOffsetCalculatorILi1EjESE_NS0_6memory15LoadWithoutCastENSF_16StoreWithoutCastEEEviT_T0_T2_T3_T4_T5_ --------------------------
	.section	.nv.info._ZN2at6native27unrolled_elementwise_kernelIZZZNS0_17expm1_kernel_cudaERNS_18TensorIteratorBaseEENKUlvE_clEvENKUlvE2_clEvEUlN3c107complexIfEEE_St5arrayIPcLm2EELi4E23TrivialOffsetCalculatorILi1EjESE_NS0_6memory15LoadWithoutCastENSF_16StoreWithoutCastEEEviT_T0_T2_T3_T4_T5_,"",@"SHT_CUDA_INFO"
	.sectionflags	@""
	.align	4


	//----- nvinfo : EIATTR_CUDA_API_VERSION
	.align		4
        /*0000*/ 	.byte	0x04, 0x37
        /*0002*/ 	.short	(.L_8969 - .L_8968)
.L_8968:
        /*0004*/ 	.word	0x00000082


	//----- nvinfo : EIATTR_KPARAM_INFO
	.align		4
.L_8969:
        /*0008*/ 	.byte	0x04, 0x17
        /*000a*/ 	.short	(.L_8971 - .L_8970)
.L_8970:
        /*000c*/ 	.word	0x00000000
        /*0010*/ 	.short	0x0006
        /*0012*/ 	.short	0x001b
        /*0014*/ 	.byte	0x00, 0xf0, 0x05, 0x00


	//----- nvinfo : EIATTR_KPARAM_INFO
	.align		4
.L_8971:
        /*0018*/ 	.byte	0x04, 0x17
        /*001a*/ 	.short	(.L_8973 - .L_8972)
.L_8972:
        /*001c*/ 	.word	0x00000000
        /*0020*/ 	.short	0x0005
        /*0022*/ 	.short	0x001a
        /*0024*/ 	.byte	0x00, 0xf0, 0x05, 0x00


	//----- nvinfo : EIATTR_KPARAM_INFO
	.align		4
.L_8973:
        /*0028*/ 	.byte	0x04, 0x17
        /*002a*/ 	.short	(.L_8975 - .L_8974)
.L_8974:
        /*002c*/ 	.word	0x00000000
        /*0030*/ 	.short	0x0004
        /*0032*/ 	.short	0x0019
        /*0034*/ 	.byte	0x00, 0xf0, 0x05, 0x00


	//----- nvinfo : EIATTR_KPARAM_INFO
	.align		4
.L_8975:
        /*0038*/ 	.byte	0x04, 0x17
        /*003a*/ 	.short	(.L_8977 - .L_8976)
.L_8976:
        /*003c*/ 	.word	0x00000000
        /*0040*/ 	.short	0x0003
        /*0042*/ 	.short	0x0018
        /*0044*/ 	.byte	0x00, 0xf0, 0x05, 0x00


	//----- nvinfo : EIATTR_KPARAM_INFO
	.align		4
.L_8977:
        /*0048*/ 	.byte	0x04, 0x17
        /*004a*/ 	.short	(.L_8979 - .L_8978)
.L_8978:
        /*004c*/ 	.word	0x00000000
        /*0050*/ 	.short	0x0002
        /*0052*/ 	.short	0x0008
        /*0054*/ 	.byte	0x00, 0xf0, 0x41, 0x00


	//----- nvinfo : EIATTR_KPARAM_INFO
	.align		4
.L_8979:
        /*0058*/ 	.byte	0x04, 0x17
        /*005a*/ 	.short	(.L_8981 - .L_8980)
.L_8980:
        /*005c*/ 	.word	0x00000000
        /*0060*/ 	.short	0x0001
        /*0062*/ 	.short	0x0004
        /*0064*/ 	.byte	0x00, 0xf0, 0x05, 0x00


	//----- nvinfo : EIATTR_KPARAM_INFO
	.align		4
.L_8981:
        /*0068*/ 	.byte	0x04, 0x17
        /*006a*/ 	.short	(.L_8983 - .L_8982)
.L_8982:
        /*006c*/ 	.word	0x00000000
        /*0070*/ 	.short	0x0000
        /*0072*/ 	.short	0x0000
        /*0074*/ 	.byte	0x00, 0xf0, 0x11, 0x00


	//----- nvinfo : EIATTR_SPARSE_MMA_MASK
	.align		4
.L_8983:
        /*0078*/ 	.byte	0x03, 0x50
        /*007a*/ 	.short	0x0000


	//----- nvinfo : EIATTR_MAXREG_COUNT
	.align		4
        /*007c*/ 	.byte	0x03, 0x1b
        /*007e*/ 	.short	0x00ff


	//----- nvinfo : EIATTR_MERCURY_ISA_VERSION
	.align		4
        /*0080*/ 	.byte	0x03, 0x5f
        /*0082*/ 	.short	0x0101


	//----- nvinfo : EIATTR_VRC_CTA_INIT_COUNT
	.align		4
        /*0084*/ 	.byte	0x02, 0x4a
	.zero		1
	.zero		1


	//----- nvinfo : EIATTR_EXIT_INSTR_OFFSETS
	.align		4
        /*0088*/ 	.byte	0x04, 0x1c
        /*008a*/ 	.short	(.L_8985 - .L_8984)


	//   ....[0]....
.L_8984:
        /*008c*/ 	.word	0x00000dd0


	//   ....[1]....
        /*0090*/ 	.word	0x00000e20


	//----- nvinfo : EIATTR_MAX_THREADS
	.align		4
.L_8985:
        /*0094*/ 	.byte	0x04, 0x05
        /*0096*/ 	.short	(.L_8987 - .L_8986)
.L_8986:
        /*0098*/ 	.word	0x00000080
        /*009c*/ 	.word	0x00000001
        /*00a0*/ 	.word	0x00000001


	//----- nvinfo : EIATTR_CRS_STACK_SIZE
	.align		4
.L_8987:
        /*00a4*/ 	.byte	0x04, 0x1e
        /*00a6*/ 	.short	(.L_8989 - .L_8988)
.L_8988:
        /*00a8*/ 	.word	0x00000000


	//----- nvinfo : EIATTR_CBANK_PARAM_SIZE
	.align		4
.L_8989:
        /*00ac*/ 	.byte	0x03, 0x19
        /*00ae*/ 	.short	0x001c


	//----- nvinfo : EIATTR_PARAM_CBANK
	.align		4
        /*00b0*/ 	.byte	0x04, 0x0a
        /*00b2*/ 	.short	(.L_8991 - .L_8990)
	.align		4
.L_8990:
        /*00b4*/ 	.word	index@(.nv.constant0._ZN2at6native27unrolled_elementwise_kernelIZZZNS0_17expm1_kernel_cudaERNS_18TensorIteratorBaseEENKUlvE_clEvENKUlvE2_clEvEUlN3c107complexIfEEE_St5arrayIPcLm2EELi4E23TrivialOffsetCalculatorILi1EjESE_NS0_6memory15LoadWithoutCastENSF_16StoreWithoutCastEEEviT_T0_T2_T3_T4_T5_)
        /*00b8*/ 	.short	0x0380
        /*00ba*/ 	.short	0x001c


	//----- nvinfo : EIATTR_SW_WAR
	.align		4
.L_8991:
        /*00bc*/ 	.byte	0x04, 0x36
        /*00be*/ 	.short	(.L_8993 - .L_8992)
.L_8992:
        /*00c0*/ 	.word	0x00000008
.L_8993:


//--------------------- .nv.info._ZN2at6native29vectorized_elementwise_kernelILi2EZZZNS0_17expm1_kernel_cudaERNS_18TensorIteratorBaseEENKUlvE_clEvENKUlvE2_clEvEUlN3c107complexIfEEE_St5arrayIPcLm2EEEEviT0_T1_ --------------------------
	.section	.nv.info._ZN2at6native29vectorized_elementwise_kernelILi2EZZZNS0_17expm1_kernel_cudaERNS_18TensorIteratorBaseEENKUlvE_clEvENKUlvE2_clEvEUlN3c107complexIfEEE_St5arrayIPcLm2EEEEviT0_T1_,"",@"SHT_CUDA_INFO"
	.sectionflags	@""
	.align	4


	//----- nvinfo : EIATTR_CUDA_API_VERSION
	.align		4
        /*0000*/ 	.byte	0x04, 0x37
        /*0002*/ 	.short	(.L_8995 - .L_8994)
.L_8994:
        /*0004*/ 	.word	0x00000082


	//----- nvinfo : EIATTR_KPARAM_INFO
	.align		4
.L_8995:
        /*0008*/ 	.byte	0x04, 0x17
        /*000a*/ 	.short	(.L_8997 - .L_8996)
.L_8996:
        /*000c*/ 	.word	0x00000000
        /*0010*/ 	.short	0x0002
        /*0012*/ 	.short	0x0008
        /*0014*/ 	.byte	0x00, 0xf0, 0x41, 0x00


	//----- nvinfo : EIATTR_KPARAM_INFO
	.align		4
.L_8997:
        /*0018*/ 	.byte	0x04, 0x17
        /*001a*/ 	.short	(.L_8999 - .L_8998)
.L_8998:
        /*001c*/ 	.word	0x00000000
        /*0020*/ 	.short	0x0001
        /*0022*/ 	.short	0x0004
        /*0024*/ 	.byte	0x00, 0xf0, 0x05, 0x00


	//----- nvinfo : EIATTR_KPARAM_INFO
	.align		4
.L_8999:
        /*0028*/ 	.byte	0x04, 0x17
        /*002a*/ 	.short	(.L_9001 - .L_9000)
.L_9000:
        /*002c*/ 	.word	0x00000000
        /*0030*/ 	.short	0x0000
        /*0032*/ 	.short	0x0000
        /*0034*/ 	.byte	0x00, 0xf0, 0x11, 0x00


	//----- nvinfo : EIATTR_SPARSE_MMA_MASK
	.align		4
.L_9001:
        /*0038*/ 	.byte	0x03, 0x50
        /*003a*/ 	.short	0x0000


	//----- nvinfo : EIATTR_MAXREG_COUNT
	.align		4
        /*003c*/ 	.byte	0x03, 0x1b
        /*003e*/ 	.short	0x00ff


	//----- nvinfo : EIATTR_MERCURY_ISA_VERSION
	.align		4
        /*0040*/ 	.byte	0x03, 0x5f
        /*0042*/ 	.short	0x0101


	//----- nvinfo : EIATTR_VRC_CTA_INIT_COUNT
	.align		4
        /*0044*/ 	.byte	0x02, 0x4a
	.zero		1
	.zero		1


	//----- nvinfo : EIATTR_EXIT_INSTR_OFFSETS
	.align		4
        /*0048*/ 	.byte	0x04, 0x1c
        /*004a*/ 	.short	(.L_9003 - .L_9002)


	//   ....[0]....
.L_9002:
        /*004c*/ 	.word	0x00001c50


	//   ....[1]....
        /*0050*/ 	.word	0x00001ca0


	//   ....[2]....
        /*0054*/ 	.word	0x00002f30


	//----- nvinfo : EIATTR_MAX_THREADS
	.align		4
.L_9003:
        /*0058*/ 	.byte	0x04, 0x05
        /*005a*/ 	.short	(.L_9005 - .L_9004)
.L_9004:
        /*005c*/ 	.word	0x00000080
        /*0060*/ 	.word	0x00000001
        /*0064*/ 	.word	0x00000001


	//----- nvinfo : EIATTR_CRS_STACK_SIZE
	.align		4
.L_9005:
        /*0068*/ 	.byte	0x04, 0x1e
        /*006a*/ 	.short	(.L_9007 - .L_9006)
.L_9006:
        /*006c*/ 	.word	0x00000000


	//----- nvinfo : EIATTR_CBANK_PARAM_SIZE
	.align		4
.L_9007:
        /*0070*/ 	.byte	0x03, 0x19
        /*0072*/ 	.short	0x0018


	//----- nvinfo : EIATTR_PARAM_CBANK
	.align		4
        /*0074*/ 	.byte	0x04, 0x0a
        /*0076*/ 	.short	(.L_9009 - .L_9008)
	.align		4
.L_9008:
        /*0078*/ 	.word	index@(.nv.constant0._ZN2at6native29vectorized_elementwise_kernelILi2EZZZNS0_17expm1_kernel_cudaERNS_18TensorIteratorBaseEENKUlvE_clEvENKUlvE2_clEvEUlN3c107complexIfEEE_St5arrayIPcLm2EEEEviT0_T1_)
        /*007c*/ 	.short	0x0380
        /*007e*/ 	.short	0x0018


	//----- nvinfo : EIATTR_SW_WAR
	.align		4
.L_9009:
        /*0080*/ 	.byte	0x04, 0x36
        /*0082*/ 	.short	(.L_9011 - .L_9010)
.L_9010:
        /*0084*/ 	.word	0x00000008
.L_9011:


//--------------------- .nv.info._ZN2at6native29vectorized_elementwise_kernelILi4EZZZNS0_17expm1_kernel_cudaERNS_18TensorIteratorBaseEENKUlvE_clEvENKUlvE2_clEvEUlN3c107complexIfEEE_St5arrayIPcLm2EEEEviT0_T1_ --------------------------
	.section	.nv.info._ZN2at6native29vectorized_elementwise_kernelILi4EZZZNS0_17expm1_kernel_cudaERNS_18TensorIteratorBaseEENKUlvE_clEvENKUlvE2_clEvEUlN3c107complexIfEEE_St5arrayIPcLm2EEEEviT0_T1_,"",@"SHT_CUDA_INFO"
	.sectionflags	@""
	.align	4


	//----- nvinfo : EIATTR_CUDA_API_VERSION
	.align		4
        /*0000*/ 	.byte	0x04, 0x37
        /*0002*/ 	.short	(.L_9013 - .L_9012)
.L_9012:
        /*0004*/ 	.word	0x00000082


	//----- nvinfo : EIATTR_KPARAM_INFO
	.align		4
.L_9013:
        /*0008*/ 	.byte	0x04, 0x17
        /*000a*/ 	.short	(.L_9015 - .L_9014)
.L_9014:
        /*000c*/ 	.word	0x00000000
        /*0010*/ 	.short	0x0002
        /*0012*/ 	.short	0x0008
        /*0014*/ 	.byte	0x00, 0xf0, 0x41, 0x00


	//----- nvinfo : EIATTR_KPARAM_INFO
	.align		4
.L_9015:
        /*0018*/ 	.byte	0x04, 0x17
        /*001a*/ 	.short	(.L_9017 - .L_9016)
.L_9016:
        /*001c*/ 	.word	0x00000000
        /*0020*/ 	.short	0x0001
        /*0022*/ 	.short	0x0004
        /*0024*/ 	.byte	0x00, 0xf0, 0x05, 0x00


	//----- nvinfo : EIATTR_KPARAM_INFO
	.align		4
.L_9017:
        /*0028*/ 	.byte	0x04, 0x17
        /*002a*/ 	.short	(.L_9019 - .L_9018)
.L_9018:
        /*002c*/ 	.word	0x00000000
        /*0030*/ 	.short	0x0000
        /*0032*/ 	.short	0x0000
        /*0034*/ 	.byte	0x00, 0xf0, 0x11, 0x00


	//----- nvinfo : EIATTR_SPARSE_MMA_MASK
	.align		4
.L_9019:
        /*0038*/ 	.byte	0x03, 0x50
        /*003a*/ 	.short	0x0000


	//----- nvinfo : EIATTR_MAXREG_COUNT
	.align		4
        /*003c*/ 	.byte	0x03, 0x1b
        /*003e*/ 	.short	0x00ff


	//----- nvinfo : EIATTR_MERCURY_ISA_VERSION
	.align		4
        /*0040*/ 	.byte	0x03, 0x5f
        /*0042*/ 	.short	0x0101


	//----- nvinfo : EIATTR_VRC_CTA_INIT_COUNT
	.align		4
        /*0044*/ 	.byte	0x02, 0x4a
	.zero		1
	.zero		1


	//----- nvinfo : EIATTR_EXIT_INSTR_OFFSETS
	.align		4
        /*0048*/ 	.byte	0x04, 0x1c
        /*004a*/ 	.short	(.L_9021 - .L_9020)


	//   ....[0]....
.L_9020:
        /*004c*/ 	.word	0x00001c50


	//   ....[1]....
        /*0050*/ 	.word	0x00001ca0


	//   ....[2]....
        /*0054*/ 	.word	0x00002ef0


	//----- nvinfo : EIATTR_MAX_THREADS
	.align		4
.L_9021:
        /*0058*/ 	.byte	0x04, 0x05
        /*005a*/ 	.short	(.L_9023 - .L_9022)
.L_9022:
        /*005c*/ 	.word	0x00000080
        /*0060*/ 	.word	0x00000001
        /*0064*/ 	.word	0x00000001


	//----- nvinfo : EIATTR_CRS_STACK_SIZE
	.align		4
.L_9023:
        /*0068*/ 	.byte	0x04, 0x1e
        /*006a*/ 	.short	(.L_9025 - .L_9024)
.L_9024:
        /*006c*/ 	.word	0x00000000


	//----- nvinfo : EIATTR_CBANK_PARAM_SIZE
	.align		4
.L_9025:
        /*0070*/ 	.byte	0x03, 0x19
        /*0072*/ 	.short	0x0018


	//----- nvinfo : EIATTR_PARAM_CBANK
	.align		4
        /*0074*/ 	.byte	0x04, 0x0a
        /*0076*/ 	.short	(.L_9027 - .L_9026)
	.align		4
.L_9026:
        /*0078*/ 	.word	index@(.nv.constant0._ZN2at6native29vectorized_elementwise_kernelILi4EZZZNS0_17expm1_kernel_cudaERNS_18TensorIteratorBaseEENKUlvE_clEvENKUlvE2_clEvEUlN3c107complexIfEEE_St5arrayIPcLm2EEEEviT0_T1_)
        /*007c*/ 	.short	0x0380
        /*007e*/ 	.short	0x0018


	//----- nvinfo : EIATTR_SW_WAR
	.align		4
.L_9027:
        /*0080*/ 	.byte	0x04, 0x36
        /*0082*/ 	.short	(.L_9029 - .L_9028)
.L_9028:
        /*0084*/ 	.word	0x00000008
.L_9029:


//--------------------- .nv.info._ZN2at6native29vectorized_elementwise_kernelILi8EZZZNS0_17expm1_kernel_cudaERNS_18TensorIteratorBaseEENKUlvE_clEvENKUlvE2_clEvEUlN3c107complexIfEEE_St5arrayIPcLm2EEEEviT0_T1_ --------------------------
	.section	.nv.info._ZN2at6native29vectorized_elementwise_kernelILi8EZZZNS0_17expm1_kernel_cudaERNS_18TensorIteratorBaseEENKUlvE_clEvENKUlvE2_clEvEUlN3c107complexIfEEE_St5arrayIPcLm2EEEEviT0_T1_,"",@"SHT_CUDA_INFO"
	.sectionflags	@""
	.align	4


	//----- nvinfo : EIATTR_CUDA_API_VERSION
	.align		4
        /*0000*/ 	.byte	0x04, 0x37
        /*0002*/ 	.short	(.L_9031 - .L_9030)
.L_9030:
        /*0004*/ 	.word	0x00000082


	//----- nvinfo : EIATTR_KPARAM_INFO
	.align		4
.L_9031:
        /*0008*/ 	.byte	0x04, 0x17
        /*000a*/ 	.short	(.L_9033 - .L_9032)
.L_9032:
        /*000c*/ 	.word	0x00000000
        /*0010*/ 	.short	0x0002
        /*0012*/ 	.short	0x0008
        /*0014*/ 	.byte	0x00, 0xf0, 0x41, 0x00


	//----- nvinfo : EIATTR_KPARAM_INFO
	.align		4
.L_9033:
        /*0018*/ 	.byte	0x04, 0x17
        /*001a*/ 	.short	(.L_9035 - .L_9034)
.L_9034:
        /*001c*/ 	.word	0x00000000
        /*0020*/ 	.short	0x0001
        /*0022*/ 	.short	0x0004
        /*0024*/ 	.byte	0x00, 0xf0, 0x05, 0x00


	//----- nvinfo : EIATTR_KPARAM_INFO
	.align		4
.L_9035:
        /*0028*/ 	.byte	0x04, 0x17
        /*002a*/ 	.short	(.L_9037 - .L_9036)
.L_9036:
        /*002c*/ 	.word	0x00000000
        /*0030*/ 	.short	0x0000
        /*0032*/ 	.short	0x0000
        /*0034*/ 	.byte	0x00, 0xf0, 0x11, 0x00


	//----- nvinfo : EIATTR_SPARSE_MMA_MASK
	.align		4
.L_9037:
        /*0038*/ 	.byte	0x03, 0x50
        /*003a*/ 	.short	0x0000


	//----- nvinfo : EIATTR_MAXREG_COUNT
	.align		4
        /*003c*/ 	.byte	0x03, 0x1b
        /*003e*/ 	.short	0x00ff


	//----- nvinfo : EIATTR_MERCURY_ISA_VERSION
	.align		4
        /*0040*/ 	.byte	0x03, 0x5f
        /*0042*/ 	.short	0x0101


	//----- nvinfo : EIATTR_VRC_CTA_INIT_COUNT
	.align		4
        /*0044*/ 	.byte	0x02, 0x4a
	.zero		1
	.zero		1


	//----- nvinfo : EIATTR_EXIT_INSTR_OFFSETS
	.align		4
        /*0048*/ 	.byte	0x04, 0x1c
        /*004a*/ 	.short	(.L_9039 - .L_9038)


	//   ....[0]....
.L_9038:
        /*004c*/ 	.word	0x00000010


	//----- nvinfo : EIATTR_MAX_THREADS
	.align		4
.L_9039:
        /*0050*/ 	.byte	0x04, 0x05
        /*0052*/ 	.short	(.L_9041 - .L_9040)
.L_9040:
        /*0054*/ 	.word	0x00000080
        /*0058*/ 	.word	0x00000001
        /*005c*/ 	.word	0x00000001


	//----- nvinfo : EIATTR_CBANK_PARAM_SIZE
	.align		4
.L_9041:
        /*0060*/ 	.byte	0x03, 0x19
        /*0062*/ 	.short	0x0018


	//----- nvinfo : EIATTR_PARAM_CBANK
	.align		4
        /*0064*/ 	.byte	0x04, 0x0a
        /*0066*/ 	.short	(.L_9043 - .L_9042)
	.align		4
.L_9042:
        /*0068*/ 	.word	index@(.nv.constant0._ZN2at6native29vectorized_elementwise_kernelILi8EZZZNS0_17expm1_kernel_cudaERNS_18TensorIteratorBaseEENKUlvE_clEvENKUlvE2_clEvEUlN3c107complexIfEEE_St5arrayIPcLm2EEEEviT0_T1_)
        /*006c*/ 	.short	0x0380
        /*006e*/ 	.short	0x0018


	//----- nvinfo : EIATTR_SW_WAR
	.align		4
.L_9043:
        /*0070*/ 	.byte	0x04, 0x36
        /*0072*/ 	.short	(.L_9045 - .L_9044)
.L_9044:
        /*0074*/ 	.word	0x00000008
.L_9045:


//--------------------- .nv.info._ZN2at6native18elementwise_kernelILi128ELi4EZNS0_15gpu_kernel_implIZZZNS0_17expm1_kernel_cudaERNS_18TensorIteratorBaseEENKUlvE_clEvENKUlvE1_clEvEUlN3c107complexIdEEE_EEvS4_RKT_EUliE_EEviT1_ --------------------------
	.section	.nv.info._ZN2at6native18elementwise_kernelILi128ELi4EZNS0_15gpu_kernel_implIZZZNS0_17expm1_kernel_cudaERNS_18TensorIteratorBaseEENKUlvE_clEvENKUlvE1_clEvEUlN3c107complexIdEEE_EEvS4_RKT_EUliE_EEviT1_,"",@"SHT_CUDA_INFO"
	.sectionflags	@""
	.align	4


	//----- nvinfo : EIATTR_CUDA_API_VERSION
	.align		4
        /*0000*/ 	.byte	0x04, 0x37
        /*0002*/ 	.short	(.L_9047 - .L_9046)
.L_9046:
        /*0004*/ 	.word	0x00000082


	//----- nvinfo : EIATTR_KPARAM_INFO
	.align		4
.L_9047:
        /*0008*/ 	.byte	0x04, 0x17
        /*000a*/ 	.short	(.L_9049 - .L_9048)
.L_9048:
        /*000c*/ 	.word	0x00000000
        /*0010*/ 	.short	0x0001
        /*0012*/ 	.short	0x0008
        /*0014*/ 	.byte	0x00, 0xf0, 0x61, 0x08


	//----- nvinfo : EIATTR_KPARAM_INFO
	.align		4
.L_9049:
        /*0018*/ 	.byte	0x04, 0x17
        /*001a*/ 	.short	(.L_9051 - .L_9050)
.L_9050:
        /*001c*/ 	.word	0x00000000
        /*0020*/ 	.short	0x0000
        /*0022*/ 	.short	0x0000
        /*0024*/ 	.byte	0x00, 0xf0, 0x11, 0x00


	//----- nvinfo : EIATTR_SPARSE_MMA_MASK
	.align		4
.L_9051:
        /*0028*/ 	.byte	0x03, 0x50
        /*002a*/ 	.short	0x0000


	//----- nvinfo : EIATTR_MAXREG_COUNT
	.align		4
        /*002c*/ 	.byte	0x03, 0x1b
        /*002e*/ 	.short	0x0080


	//----- nvinfo : EIATTR_EXTERNS
	.align		4
        /*0030*/ 	.byte	0x04, 0x0f
        /*0032*/ 	.short	(.L_9053 - .L_9052)


	//   ....[0]....
	.align		4
.L_9052:
        /*0034*/ 	.word	index@(__assertfail)


	//----- nvinfo : EIATTR_MERCURY_ISA_VERSION
	.align		4
.L_9053:
        /*0038*/ 	.byte	0x03, 0x5f
        /*003a*/ 	.short	0x0101


	//----- nvinfo : EIATTR_VRC_CTA_INIT_COUNT
	.align		4
        /*003c*/ 	.byte	0x02, 0x4a
	.zero		1
	.zero		1


	//----- nvinfo : EIATTR_SYSCALL_OFFSETS
	.align		4
        /*0040*/ 	.byte	0x04, 0x46
        /*0042*/ 	.short	(.L_9055 - .L_9054)


	//   ....[0]....
.L_9054:
        /*0044*/ 	.word	0x00002350


	//   ....[1]....
        /*0048*/ 	.word	0x000060c0


	//   ....[2]....
        /*004c*/ 	.word	0x00008620


	//   ....[3]....
        /*0050*/ 	.word	0x0000c000


	//   ....[4]....
        /*0054*/ 	.word	0x0000e790


	//   ....[5]....
        /*0058*/ 	.word	0x00012170


	//   ....[6]....
        /*005c*/ 	.word	0x00014910


	//   ....[7]....
        /*0060*/ 	.word	0x000182b0


	//----- nvinfo : EIATTR_EXIT_INSTR_OFFSETS
	.align		4
.L_9055:
        /*0064*/ 	.byte	0x04, 0x1c
        /*0066*/ 	.short	(.L_9057 - .L_9056)


	//   ....[0]....
.L_9056:
        /*0068*/ 	.word	0x000125d0


	//   ....[1]....
        /*006c*/ 	.word	0x00017300


	//   ....[2]....
        /*0070*/ 	.word	0x00017340


	//   ....[3]....
        /*0074*/ 	.word	0x000173d0


	//   ....[4]....
        /*0078*/ 	.word	0x00017400


	//   ....[5]....
        /*007c*/ 	.word	0x00017430


	//   ....[6]....
        /*0080*/ 	.word	0x00017540


	//   ....[7]....
        /*0084*/ 	.word	0x00017600


	//   ....[8]....
        /*0088*/ 	.word	0x000177c0


	//   ....[9]....
        /*008c*/ 	.word	0x00017930


	//   ....[10]....
        /*0090*/ 	.word	0x00017950


	//   ....[11]....
        /*0094*/ 	.word	0x00017a20


	//   ....[12]....
        /*0098*/ 	.word	0x00017c10


	//   ....[13]....
        /*009c*/ 	.word	0x00017e00


	//   ....[14]....
        /*00a0*/ 	.word	0x00017fe0


	//   ....[15]....
        /*00a4*/ 	.word	0x00018010


	//   ....[16]....
        /*00a8*/ 	.word	0x00018040


	//   ....[17]....
        /*00ac*/ 	.word	0x00018130


	//   ....[18]....
        /*00b0*/ 	.word	0x00018150


	//   ....[19]....
        /*00b4*/ 	.word	0x000182c0


	//   ....[20]....
        /*00b8*/ 	.word	0x00018450


	//   ....[21]....
        /*00bc*/ 	.word	0x00018610


	//   ....[22]....
        /*00c0*/ 	.word	0x000186d0


	//----- nvinfo : EIATTR_MAX_THREADS
	.align		4
.L_9057:
        /*00c4*/ 	.byte	0x04, 0x05
        /*00c6*/ 	.short	(.L_9059 - .L_9058)
.L_9058:
        /*00c8*/ 	.word	0x00000080
        /*00cc*/ 	.word	0x00000001
        /*00d0*/ 	.word	0x00000001


	//----- nvinfo : EIATTR_CRS_STACK_SIZE
	.align		4
.L_9059:
        /*00d4*/ 	.byte	0x04, 0x1e
        /*00d6*/ 	.short	(.L_9061 - .L_9060)
.L_9060:
        /*00d8*/ 	.word	0x00000000


	//----- nvinfo : EIATTR_CBANK_PARAM_SIZE
	.align		4
.L_9061:
        /*00dc*/ 	.byte	0x03, 0x19
        /*00de*/ 	.short	0x0220


	//----- nvinfo : EIATTR_PARAM_CBANK
	.align		4
        /*00e0*/ 	.byte	0x04, 0x0a
        /*00e2*/ 	.short	(.L_9063 - .L_9062)
	.align		4
.L_9062:
        /*00e4*/ 	.word	index@(.nv.constant0._ZN2at6native18elementwise_kernelILi128ELi4EZNS0_15gpu_kernel_implIZZZNS0_17expm1_kernel_cudaERNS_18TensorIteratorBaseEENKUlvE_clEvENKUlvE1_clEvEUlN3c107complexIdEEE_EEvS4_RKT_EUliE_EEviT1_)
        /*00e8*/ 	.short	0x0380
        /*00ea*/ 	.short	0x0220


	//----- nvinfo : EIATTR_SW_WAR
	.align		4
.L_9063:
        /*00ec*/ 	.byte	0x04, 0x36
        /*00ee*/ 	.short	(.L_9065 - .L_9064)
.L_9064:
        /*00f0*/ 	.word	0x00000008
.L_9065:


//--------------------- .nv.info._ZN2at6native27unrolled_elementwise_kernelIZZZNS0_17expm1_kernel_cudaERNS_18TensorIteratorBaseEENKUlvE_clEvENKUlvE1_clEvEUlN3c107complexIdEEE_St5arrayIPcLm2EELi4E23TrivialOffsetCalculatorILi1EjESE_NS0_6memory12LoadWithCastILi1EEENSF_13StoreWithCastILi1EEEEEviT_T0_T2_T3_T4_T5_ --------------------------
	.section	.nv.info._ZN2at6native27unrolled_elementwise_kernelIZZZNS0_17expm1_kernel_cudaERNS_18TensorIteratorBaseEENKUlvE_clEvENKUlvE1_clEvEUlN3c107complexIdEEE_St5arrayIPcLm2EELi4E23TrivialOffsetCalculatorILi1EjESE_NS0_6memory12LoadWithCastILi1EEENSF_13StoreWithCastILi1EEEEEviT_T0_T2_T3_T4_T5_,"",@"SHT_CUDA_INFO"
	.sectionflags	@""
	.align	4


	//----- nvinfo : EIATTR_CUDA_API_VERSION
	.align		4
        /*0000*/ 	.byte	0x04, 0x37
        /*0002*/ 	.short	(.L_9067 - .L_9066)
.L_9066:
        /*0004*/ 	.word	0x00000082


	//----- nvinfo : EIATTR_KPARAM_INFO
	.align		4
.L_9067:
        /*0008*/ 	.byte	0x04, 0x17
        /*000a*/ 	.short	(.L_9069 - .L_9068)
.L_9068:
        /*000c*/ 	.word	0x00000000
        /*0010*/ 	.short	0x0006
        /*0012*/ 	.short	0x0024
        /*0014*/ 	.byte	0x00, 0xf0, 0x21, 0x00


	//----- nvinfo : EIATTR_KPARAM_INFO
	.align		4
.L_9069:
        /*0018*/ 	.byte	0x04, 0x17
        /*001a*/ 	.short	(.L_9071 - .L_9070)
.L_9070:
        /*001c*/ 	.word	0x00000000
        /*0020*/ 	.short	0x0005
        /*0022*/ 	.short	0x001c
        /*0024*/ 	.byte	0x00, 0xf0, 0x21, 0x00


	//----- nvinfo : EIATTR_KPARAM_INFO
	.align		4
.L_9071:
        /*0028*/ 	.byte	0x04, 0x17
        /*002a*/ 	.short	(.L_9073 - .L_9072)
.L_9072:
        /*002c*/ 	.word	0x00000000
        /*0030*/ 	.short	0x0004
        /*0032*/ 	.short	0x0019
        /*0034*/ 	.byte	0x00, 0xf0, 0x05, 0x00


	//----- nvinfo : EIATTR_KPARAM_INFO
	.align		4
.L_9073:
        /*0038*/ 	.byte	0x04, 0x17
        /*003a*/ 	.short	(.L_9075 - .L_9074)
.L_9074:
        /*003c*/ 	.word	0x00000000
        /*0040*/ 	.short	0x0003
        /*0042*/ 	.short	0x0018
        /*0044*/ 	.byte	0x00, 0xf0, 0x05, 0x00


	//----- nvinfo : EIATTR_KPARAM_INFO
	.align		4
.L_9075:
        /*0048*/ 	.byte	0x04, 0x17
        /*004a*/ 	.short	(.L_9077 - .L_9076)
.L_9076:
        /*004c*/ 	.word	0x00000000
        /*0050*/ 	.short	0x0002
        /*0052*/ 	.short	0x0008
        /*0054*/ 	.byte	0x00, 0xf0, 0x41, 0x00


	//----- nvinfo : EIATTR_KPARAM_INFO
	.align		4
.L_9077:
        /*0058*/ 	.byte	0x04, 0x17
        /*005a*/ 	.short	(.L_9079 - .L_9078)
.L_9078:
        /*005c*/ 	.word	0x00000000
        /*0060*/ 	.short	0x0001
        /*0062*/ 	.short	0x0004
        /*0064*/ 	.byte	0x00, 0xf0, 0x05, 0x00


	//----- nvinfo : EIATTR_KPARAM_INFO
	.align		4
.L_9079:
        /*0068*/ 	.byte	0x04, 0x17
        /*006a*/ 	.short	(.L_9081 - .L_9080)
.L_9080:
        /*006c*/ 	.word	0x00000000
        /*0070*/ 	.short	0x0000
        /*0072*/ 	.short	0x0000
        /*0074*/ 	.byte	0x00, 0xf0, 0x11, 0x00


	//----- nvinfo : EIATTR_SPARSE_MMA_MASK
	.align		4
.L_9081:
        /*0078*/ 	.byte	0x03, 0x50
        /*007a*/ 	.short	0x0000


	//----- nvinfo : EIATTR_MAXREG_COUNT
	.align		4
        /*007c*/ 	.byte	0x03, 0x1b
        /*007e*/ 	.short	0x00ff


	//----- nvinfo : EIATTR_EXTERNS
	.align		4
        /*0080*/ 	.byte	0x04, 0x0f
        /*0082*/ 	.short	(.L_9083 - .L_9082)


	//   ....[0]....
	.align		4
.L_9082:
        /*0084*/ 	.word	index@(__assertfail)


	//----- nvinfo : EIATTR_MERCURY_ISA_VERSION
	.align		4
.L_9083:
        /*0088*/ 	.byte	0x03, 0x5f
        /*008a*/ 	.short	0x0101


	//----- nvinfo : EIATTR_VRC_CTA_INIT_COUNT
	.align		4
        /*008c*/ 	.byte	0x02, 0x4a
	.zero		1
	.zero		1


	//----- nvinfo : EIATTR_SYSCALL_OFFSETS
	.align		4
        /*0090*/ 	.byte	0x04, 0x46
        /*0092*/ 	.short	(.L_9085 - .L_9084)


	//   ....[0]....
.L_9084:
        /*0094*/ 	.word	0x00001060


	//   ....[1]....
        /*0098*/ 	.word	0x000022b0


	//   ....[2]....
        /*009c*/ 	.word	0x00003430


	//   ....[3]....
        /*00a0*/ 	.word	0x000044a0


	//   ....[4]....
        /*00a4*/ 	.word	0x0000fad0


	//   ....[5]....
        /*00a8*/ 	.word	0x00010df0


	//   ....[6]....
        /*00ac*/ 	.word	0x00012330


	//   ....[7]....
        /*00b0*/ 	.word	0x00013870


	//----- nvinfo : EIATTR_EXIT_INSTR_OFFSETS
	.align		4
.L_9085:
        /*00b4*/ 	.byte	0x04, 0x1c
        /*00b6*/ 	.short	(.L_9087 - .L_9086)


	//   ....[0]....
.L_9086:
        /*00b8*/ 	.word	0x00012780


	//   ....[1]....
        /*00bc*/ 	.word	0x000128c0


	//   ....[2]....
        /*00c0*/ 	.word	0x00012900


	//   ....[3]....
        /*00c4*/ 	.word	0x00012990


	//   ....[4]....
        /*00c8*/ 	.word	0x000129c0


	//   ....[5]....
        /*00cc*/ 	.word	0x000129f0


	//   ....[6]....
        /*00d0*/ 	.word	0x00012b00


	//   ....[7]....
        /*00d4*/ 	.word	0x00012bc0


	//   ....[8]....
        /*00d8*/ 	.word	0x00012d80


	//   ....[9]....
        /*00dc*/ 	.word	0x00012ef0


	//   ....[10]....
        /*00e0*/ 	.word	0x00012f10


	//   ....[11]....
        /*00e4*/ 	.word	0x00012fe0


	//   ....[12]....
        /*00e8*/ 	.word	0x000131d0


	//   ....[13]....
        /*00ec*/ 	.word	0x000133c0


	//   ....[14]....
        /*00f0*/ 	.word	0x000135a0


	//   ....[15]....
        /*00f4*/ 	.word	0x000135d0


	//   ....[16]....
        /*00f8*/ 	.word	0x00013600


	//   ....[17]....
        /*00fc*/ 	.word	0x000136f0


	//   ....[18]....
        /*0100*/ 	.word	0x00013710


	//   ....[19]....
        /*0104*/ 	.word	0x00013880


	//   ....[20]....
        /*0108*/ 	.word	0x00013a10


	//   ....[21]....
        /*010c*/ 	.word	0x00013bd0


	//   ....[22]....
        /*0110*/ 	.word	0x00013c90


	//----- nvinfo : EIATTR_MAX_THREADS
	.align		4
.L_9087:
        /*0114*/ 	.byte	0x04, 0x05
        /*0116*/ 	.short	(.L_9089 - .L_9088)
.L_9088:
        /*0118*/ 	.word	0x00000080
        /*011c*/ 	.word	0x00000001
        /*0120*/ 	.word	0x00000001


	//----- nvinfo : EIATTR_CRS_STACK_SIZE
	.align		4
.L_9089:
        /*0124*/ 	.byte	0x04, 0x1e
        /*0126*/ 	.short	(.L_9091 - .L_9090)
.L_9090:
        /*0128*/ 	.word	0x00000000


	//----- nvinfo : EIATTR_CBANK_PARAM_SIZE
	.align		4
.L_9091:
        /*012c*/ 	.byte	0x03, 0x19
        /*012e*/ 	.short	0x002c


	//----- nvinfo : EIATTR_PARAM_CBANK
	.align		4
        /*0130*/ 	.byte	0x04, 0x0a
        /*0132*/ 	.short	(.L_9093 - .L_9092)
	.align		4
.L_9092:
        /*0134*/ 	.word	index@(.nv.constant0._ZN2at6native27unrolled_elementwise_kernelIZZZNS0_17expm1_kernel_cudaERNS_18TensorIteratorBaseEENKUlvE_clEvENKUlvE1_clEvEUlN3c107complexIdEEE_St5arrayIPcLm2EELi4E23TrivialOffsetCalculatorILi1EjESE_NS0_6memory12LoadWithCastILi1EEENSF_13StoreWithCastILi1EEEEEviT_T0_T2_T3_T4_T5_)
        /*0138*/ 	.short	0x0380
        /*013a*/ 	.short	0x002c


	//----- nvinfo : EIATTR_SW_WAR
	.align		4
.L_9093:
        /*013c*/ 	.byte	0x04, 0x36
        /*013e*/ 	.short	(.L_9095 - .L_9094)
.L_9094:
        /*0140*/ 	.word	0x00000008
.L_9095:


//--------------------- .nv.info._ZN2at6native18elementwise_kernelILi128ELi2EZNS0_22gpu_kernel_impl_nocastIZZZNS0_17expm1_kernel_cudaERNS_18TensorIteratorBaseEENKUlvE_clEvENKUlvE1_clEvEUlN3c107complexIdEEE_EEvS4_RKT_EUliE_EEviT1_ --------------------------
	.section	.nv.info._ZN2at6native18elementwise_kernelILi128ELi2EZNS0_22gpu_kernel_impl_nocastIZZZNS0_17expm1_kernel_cudaERNS_18TensorIteratorBaseEENKUlvE_clEvENKUlvE1_clEvEUlN3c107complexIdEEE_EEvS4_RKT_EUliE_EEviT1_,"",@"SHT_CUDA_INFO"
	.sectionflags	@""
	.align	4


	//----- nvinfo : EIATTR_CUDA_API_VERSION
	.align		4
        /*0000*/ 	.byte	0x04, 0x37
        /*0002*/ 	.short	(.L_9097 - .L_9096)
.L_9096:
        /*0004*/ 	.word	0x00000082


	//----- nvinfo : EIATTR_KPARAM_INFO
	.align		4
.L_9097:
        /*0008*/ 	.byte	0x04, 0x17
        /*000a*/ 	.short	(.L_9099 - .L_9098)
.L_9098:
        /*000c*/ 	.word	0x00000000
        /*0010*/ 	.short	0x0001
        /*0012*/ 	.short	0x0008
        /*0014*/ 	.byte	0x00, 0xf0, 0x61, 0x08


	//----- nvinfo : EIATTR_KPARAM_INFO
	.align		4
.L_9099:
        /*0018*/ 	.byte	0x04, 0x17
        /*001a*/ 	.short	(.L_9101 - .L_9100)
.L_9100:
        /*001c*/ 	.word	0x00000000
        /*0020*/ 	.short	0x0000
        /*0022*/ 	.short	0x0000
        /*0024*/ 	.byte	0x00, 0xf0, 0x11, 0x00


	//----- nvinfo : EIATTR_SPARSE_MMA_MASK
	.align		4
.L_9101:
        /*0028*/ 	.byte	0x03, 0x50
        /*002a*/ 	.short	0x0000


	//----- nvinfo : EIATTR_MAXREG_COUNT
	.align		4
        /*002c*/ 	.byte	0x03, 0x1b
        /*002e*/ 	.short	0x0080


	//----- nvinfo : EIATTR_MERCURY_ISA_VERSION
	.align		4
        /*0030*/ 	.byte	0x03, 0x5f
        /*0032*/ 	.short	0x0101


	//----- nvinfo : EIATTR_VRC_CTA_INIT_COUNT
	.align		4
        /*0034*/ 	.byte	0x02, 0x4a
	.zero		1
	.zero		1


	//----- nvinfo : EIATTR_EXIT_INSTR_OFFSETS
	.align		4
        /*0038*/ 	.byte	0x04, 0x1c
        /*003a*/ 	.short	(.L_9103 - .L_9102)


	//   ....[0]....
.L_9102:
        /*003c*/ 	.word	0x00003cd0


	//   ....[1]....
        /*0040*/ 	.word	0x00007860


	//----- nvinfo : EIATTR_MAX_THREADS
	.align		4
.L_9103:
        /*0044*/ 	.byte	0x04, 0x05
        /*0046*/ 	.short	(.L_9105 - .L_9104)
.L_9104:
        /*0048*/ 	.word	0x00000080
        /*004c*/ 	.word	0x00000001
        /*0050*/ 	.word	0x00000001


	//----- nvinfo : EIATTR_CRS_STACK_SIZE
	.align		4
.L_9105:
        /*0054*/ 	.byte	0x04, 0x1e
        /*0056*/ 	.short	(.L_9107 - .L_9106)
.L_9106:
        /*0058*/ 	.word	0x00000000


	//----- nvinfo : EIATTR_CBANK_PARAM_SIZE
	.align		4
.L_9107:
        /*005c*/ 	.byte	0x03, 0x19
        /*005e*/ 	.short	0x0220


	//----- nvinfo : EIATTR_PARAM_CBANK
	.align		4
        /*0060*/ 	.byte	0x04, 0x0a
        /*0062*/ 	.short	(.L_9109 - .L_9108)
	.align		4
.L_9108:
        /*0064*/ 	.word	index@(.nv.constant0._ZN2at6native18elementwise_kernelILi128ELi2EZNS0_22gpu_kernel_impl_nocastIZZZNS0_17expm1_kernel_cudaERNS_18TensorIteratorBaseEENKUlvE_clEvENKUlvE1_clEvEUlN3c107complexIdEEE_EEvS4_RKT_EUliE_EEviT1_)
        /*0068*/ 	.short	0x0380
        /*006a*/ 	.short	0x0220


	//----- nvinfo : EIATTR_SW_WAR
	.align		4
.L_9109:
        /*006c*/ 	.byte	0x04, 0x36
        /*006e*/ 	.short	(.L_9111 - .L_9110)
.L_9110:
        /*0070*/ 	.word	0x00000008
.L_9111:


//--------------------- .nv.info._ZN2at6native27unrolled_elementwise_kernelIZZZNS0_17expm1_kernel_cudaERNS_18TensorIteratorBaseEENKUlvE_clEvENKUlvE1_clEvEUlN3c107complexIdEEE_St5arrayIPcLm2EELi4E23TrivialOffsetCalculatorILi1EjESE_NS0_6memory15LoadWithoutCastENSF_16StoreWithoutCastEEEviT_T0_T2_T3_T4_T5_ --------------------------
	.section	.nv.info._ZN2at6native27unrolled_elementwise_kernelIZZZNS0_17expm1_kernel_cudaERNS_18TensorIteratorBaseEENKUlvE_clEvENKUlvE1_clEvEUlN3c107complexIdEEE_St5arrayIPcLm2EELi4E23TrivialOffsetCalculatorILi1EjESE_NS0_6memory15LoadWithoutCastENSF_16StoreWithoutCastEEEviT_T0_T2_T3_T4_T5_,"",@"SHT_CUDA_INFO"
	.sectionflags	@""
	.align	4


	//----- nvinfo : EIATTR_CUDA_API_VERSION
	.align		4
        /*0000*/ 	.byte	0x04, 0x37
        /*0002*/ 	.short	(.L_9113 - .L_9112)
.L_9112:
        /*0004*/ 	.word	0x00000082


	//----- nvinfo : EIATTR_KPARAM_INFO
	.align		4
.L_9113:
        /*0008*/ 	.byte	0x04, 0x17
        /*000a*/ 	.short	(.L_9115 - .L_9114)
.L_9114:
        /*000c*/ 	.word	0x00000000
        /*0010*/ 	.short	0x0006
        /*0012*/ 	.short	0x001b
        /*0014*/ 	.byte	0x00, 0xf0, 0x05, 0x00


	//----- nvinfo : EIATTR_KPARAM_INFO
	.align		4
.L_9115:
        /*0018*/ 	.byte	0x04, 0x17
        /*001a*/ 	.short	(.L_9117 - .L_9116)
.L_9116:
        /*001c*/ 	.word	0x00000000
        /*0020*/ 	.short	0x0005
        /*0022*/ 	.short	0x001a
        /*0024*/ 	.byte	0x00, 0xf0, 0x05, 0x00


	//----- nvinfo : EIATTR_KPARAM_INFO
	.align		4
.L_9117:
        /*0028*/ 	.byte	0x04, 0x17
        /*002a*/ 	.short	(.L_9119 - .L_9118)
.L_9118:
        /*002c*/ 	.word	0x00000000
        /*0030*/ 	.short	0x0004
        /*0032*/ 	.short	0x0019
        /*0034*/ 	.byte	0x00, 0xf0, 0x05, 0x00


	//----- nvinfo : EIATTR_KPARAM_INFO
	.align		4
.L_9119:
        /*0038*/ 	.byte	0x04, 0x17
        /*003a*/ 	.short	(.L_9121 - .L_9120)
.L_9120:
        /*003c*/ 	.word	0x00000000
        /*0040*/ 	.short	0x0003
        /*0042*/ 	.short	0x0018
        /*0044*/ 	.byte	0x00, 0xf0, 0x05, 0x00


	//----- nvinfo : EIATTR_KPARAM_INFO
	.align		4
.L_9121:
        /*0048*/ 	.byte	0x04, 0x17
        /*004a*/ 	.short	(.L_9123 - .L_9122)
.L_9122:
        /*004c*/ 	.word	0x00000000
        /*0050*/ 	.short	0x0002
        /*0052*/ 	.short	0x0008
        /*0054*/ 	.byte	0x00, 0xf0, 0x41, 0x00


	//----- nvinfo : EIATTR_KPARAM_INFO
	.align		4
.L_9123:
        /*0058*/ 	.byte	0x04, 0x17
        /*005a*/ 	.short	(.L_9125 - .L_9124)
.L_9124:
        /*005c*/ 	.word	0x00000000
        /*0060*/ 	.short	0x0001
        /*0062*/ 	.short	0x0004
        /*0064*/ 	.byte	0x00, 0xf0, 0x05, 0x00


	//----- nvinfo : EIATTR_KPARAM_INFO
	.align		4
.L_9125:
        /*0068*/ 	.byte	0x04, 0x17
        /*006a*/ 	.short	(.L_9127 - .L_9126)
.L_9126:
        /*006c*/ 	.word	0x00000000
        /*0070*/ 	.short	0x0000
        /*0072*/ 	.short	0x0000
        /*0074*/ 	.byte	0x00, 0xf0, 0x11, 0x00


	//----- nvinfo : EIATTR_SPARSE_MMA_MASK
	.align		4
.L_9127:
        /*0078*/ 	.byte	0x03, 0x50
        /*007a*/ 	.short	0x0000


	//----- nvinfo : EIATTR_MAXREG_COUNT
	.align		4
        /*007c*/ 	.byte	0x03, 0x1b
        /*007e*/ 	.short	0x00ff


	//----- nvinfo : EIATTR_MERCURY_ISA_VERSION
	.align		4
        /*0080*/ 	.byte	0x03, 0x5f
        /*0082*/ 	.short	0x0101


	//----- nvinfo : EIATTR_VRC_CTA_INIT_COUNT
	.align		4
        /*0084*/ 	.byte	0x02, 0x4a
	.zero		1
	.zero		1


	//----- nvinfo : EIATTR_EXIT_INSTR_OFFSETS
	.align		4
        /*0088*/ 	.byte	0x04, 0x1c
        /*008a*/ 	.short	(.L_9129 - .L_9128)


	//   ....[0]....
.L_9128:
        /*008c*/ 	.word	0x0000a670


	//   ....[1]....
        /*0090*/ 	.word	0x0000a6c0


	//----- nvinfo : EIATTR_MAX_THREADS
	.align		4
.L_9129:
        /*0094*/ 	.byte	0x04, 0x05
        /*0096*/ 	.short	(.L_9131 - .L_9130)
.L_9130:
        /*0098*/ 	.word	0x00000080
        /*009c*/ 	.word	0x00000001
        /*00a0*/ 	.word	0x00000001


	//----- nvinfo : EIATTR_CRS_STACK_SIZE
	.align		4
.L_9131:
        /*00a4*/ 	.byte	0x04, 0x1e
        /*00a6*/ 	.short	(.L_9133 - .L_9132)
.L_9132:
        /*00a8*/ 	.word	0x00000000


	//----- nvinfo : EIATTR_CBANK_PARAM_SIZE
	.align		4
.L_9133:
        /*00ac*/ 	.byte	0x03, 0x19
        /*00ae*/ 	.short	0x001c


	//----- nvinfo : EIATTR_PARAM_CBANK
	.align		4
        /*00b0*/ 	.byte	0x04, 0x0a
        /*00b2*/ 	.short	(.L_9135 - .L_9134)
	.align		4
.L_9134:
        /*00b4*/ 	.word	index@(.nv.constant0._ZN2at6native27unrolled_elementwise_kernelIZZZNS0_17expm1_kernel_cudaERNS_18TensorIteratorBaseEENKUlvE_clEvENKUlvE1_clEvEUlN3c107complexIdEEE_St5arrayIPcLm2EELi4E23TrivialOffsetCalculatorILi1EjESE_NS0_6memory15LoadWithoutCastENSF_16StoreWithoutCastEEEviT_T0_T2_T3_T4_T5_)
        /*00b8*/ 	.short	0x0380
        /*00ba*/ 	.short	0x001c


	//----- nvinfo : EIATTR_SW_WAR
	.align		4
.L_9135:
        /*00bc*/ 	.byte	0x04, 0x36
        /*00be*/ 	.short	(.L_9137 - .L_9136)
.L_9136:
        /*00c0*/ 	.word	0x00000008
.L_9137:


//--------------------- .nv.info._ZN2at6native29vectorized_elementwise_kernelILi2EZZZNS0_17expm1_kernel_cudaERNS_18TensorIteratorBaseEENKUlvE_clEvENKUlvE1_clEvEUlN3c107complexIdEEE_St5arrayIPcLm2EEEEviT0_T1_ --------------------------
	.section	.nv.info._ZN2at6native29vectorized_elementwise_kernelILi2EZZZNS0_17expm1_kernel_cudaERNS_18TensorIteratorBaseEENKUlvE_clEvENKUlvE1_clEvEUlN3c107complexIdEEE_St5arrayIPcLm2EEEEviT0_T1_,"",@"SHT_CUDA_INFO"
	.sectionflags	@""
	.align	4


	//----- nvinfo : EIATTR_CUDA_API_VERSION
	.align		4
        /*0000*/ 	.byte	0x04, 0x37
        /*0002*/ 	.short	(.L_9139 - .L_9138)
.L_9138:
        /*0004*/ 	.word	0x00000082


	//----- nvinfo : EIATTR_KPARAM_INFO
	.align		4
.L_9139:
        /*0008*/ 	.byte	0x04, 0x17
        /*000a*/ 	.short	(.L_9141 - .L_9140)
.L_9140:
        /*000c*/ 	.word	0x00000000
        /*0010*/ 	.short	0x0002
        /*0012*/ 	.short	0x0008
        /*0014*/ 	.byte	0x00, 0xf0, 0x41, 0x00


	//----- nvinfo : EIATTR_KPARAM_INFO
	.align		4
.L_9141:
        /*0018*/ 	.byte	0x04, 0x17
        /*001a*/ 	.short	(.L_9143 - .L_9142)
.L_9142:
        /*001c*/ 	.word	0x00000000
        /*0020*/ 	.short	0x0001
        /*0022*/ 	.short	0x0004
        /*0024*/ 	.byte	0x00, 0xf0, 0x05, 0x00


	//----- nvinfo : EIATTR_KPARAM_INFO
	.align		4
.L_9143:
        /*0028*/ 	.byte	0x04, 0x17
        /*002a*/ 	.short	(.L_9145 - .L_9144)
.L_9144:
        /*002c*/ 	.word	0x00000000
        /*0030*/ 	.short	0x0000
        /*0032*/ 	.short	0x0000
        /*0034*/ 	.byte	0x00, 0xf0, 0x11, 0x00


	//----- nvinfo : EIATTR_SPARSE_MMA_MASK
	.align		4
.L_9145:
        /*0038*/ 	.byte	0x03, 0x50
        /*003a*/ 	.short	0x0000


	//----- nvinfo : EIATTR_MAXREG_COUNT
	.align		4
        /*003c*/ 	.byte	0x03, 0x1b
        /*003e*/ 	.short	0x00ff


	//----- nvinfo : EIATTR_MERCURY_ISA_VERSION
	.align		4
        /*0040*/ 	.byte	0x03, 0x5f
        /*0042*/ 	.short	0x0101


	//----- nvinfo : EIATTR_VRC_CTA_INIT_COUNT
	.align		4
        /*0044*/ 	.byte	0x02, 0x4a
	.zero		1
	.zero		1


	//----- nvinfo : EIATTR_EXIT_INSTR_OFFSETS
	.align		4
        /*0048*/ 	.byte	0x04, 0x1c
        /*004a*/ 	.short	(.L_9147 - .L_9146)


	//   ....[0]....
.L_9146:
        /*004c*/ 	.word	0x00014f90


	//   ....[1]....
        /*0050*/ 	.word	0x00014fe0


	//   ....[2]....
        /*0054*/ 	.word	0x00029540


	//----- nvinfo : EIATTR_MAX_THREADS
	.align		4
.L_9147:
        /*0058*/ 	.byte	0x04, 0x05
        /*005a*/ 	.short	(.L_9149 - .L_9148)
.L_9148:
        /*005c*/ 	.word	0x00000080
        /*0060*/ 	.word	0x00000001
        /*0064*/ 	.word	0x00000001


	//----- nvinfo : EIATTR_CRS_STACK_SIZE
	.align		4
.L_9149:
        /*0068*/ 	.byte	0x04, 0x1e
        /*006a*/ 	.short	(.L_9151 - .L_9150)
.L_9150:
        /*006c*/ 	.word	0x00000000


	//----- nvinfo : EIATTR_CBANK_PARAM_SIZE
	.align		4
.L_9151:
        /*0070*/ 	.byte	0x03, 0x19
        /*0072*/ 	.short	0x0018


	//----- nvinfo : EIATTR_PARAM_CBANK
	.align		4
        /*0074*/ 	.byte	0x04, 0x0a
        /*0076*/ 	.short	(.L_9153 - .L_9152)
	.align		4
.L_9152:
        /*0078*/ 	.word	index@(.nv.constant0._ZN2at6native29vectorized_elementwise_kernelILi2EZZZNS0_17expm1_kernel_cudaERNS_18TensorIteratorBaseEENKUlvE_clEvENKUlvE1_clEvEUlN3c107complexIdEEE_St5arrayIPcLm2EEEEviT0_T1_)
        /*007c*/ 	.short	0x0380
        /*007e*/ 	.short	0x0018


	//----- nvinfo : EIATTR_SW_WAR
	.align		4
.L_9153:
        /*0080*/ 	.byte	0x04, 0x36
        /*0082*/ 	.short	(.L_9155 - .L_9154)
.L_9154:
        /*0084*/ 	.word	0x00000008
.L_9155:


//--------------------- .nv.info._ZN2at6native29vectorized_elementwise_kernelILi4EZZZNS0_17expm1_kernel_cudaERNS_18TensorIteratorBaseEENKUlvE_clEvENKUlvE1_clEvEUlN3c107complexIdEEE_St5arrayIPcLm2EEEEviT0_T1_ --------------------------
	.section	.nv.info._ZN2at6native29vectorized_elementwise_kernelILi4EZZZNS0_17expm1_kernel_cudaERNS_18TensorIteratorBaseEENKUlvE_clEvENKUlvE1_clEvEUlN3c107complexIdEEE_St5arrayIPcLm2EEEEviT0_T1_,"",@"SHT_CUDA_INFO"
	.sectionflags	@""
	.align	4


	//----- nvinfo : EIATTR_CUDA_API_VERSION
	.align		4
        /*0000*/ 	.byte	0x04, 0x37
        /*0002*/ 	.short	(.L_9157 - .L_9156)
.L_9156:
        /*0004*/ 	.word	0x00000082


	//----- nvinfo : EIATTR_KPARAM_INFO
	.align		4
.L_9157:
        /*0008*/ 	.byte	0x04, 0x17
        /*000a*/ 	.short	(.L_9159 - .L_9158)
.L_9158:
        /*000c*/ 	.word	0x00000000
        /*0010*/ 	.short	0x0002
        /*0012*/ 	.short	0x0008
        /*0014*/ 	.byte	0x00, 0xf0, 0x41, 0x00


	//----- nvinfo : EIATTR_KPARAM_INFO
	.align		4
.L_9159:
        /*0018*/ 	.byte	0x04, 0x17
        /*001a*/ 	.short	(.L_9161 - .L_9160)
.L_9160:
        /*001c*/ 	.word	0x00000000
        /*0020*/ 	.short	0x0001
        /*0022*/ 	.short	0x0004
        /*0024*/ 	.byte	0x00, 0xf0, 0x05, 0x00


	//----- nvinfo : EIATTR_KPARAM_INFO
	.align		4
.L_9161:
        /*0028*/ 	.byte	0x04, 0x17
        /*002a*/ 	.short	(.L_9163 - .L_9162)
.L_9162:
        /*002c*/ 	.word	0x00000000
        /*0030*/ 	.short	0x0000
        /*0032*/ 	.short	0x0000
        /*0034*/ 	.byte	0x00, 0xf0, 0x11, 0x00


	//----- nvinfo : EIATTR_SPARSE_MMA_MASK
	.align		4
.L_9163:
        /*0038*/ 	.byte	0x03, 0x50
        /*003a*/ 	.short	0x0000


	//----- nvinfo : EIATTR_MAXREG_COUNT
	.align		4
        /*003c*/ 	.byte	0x03, 0x1b
        /*003e*/ 	.short	0x00ff


	//----- nvinfo : EIATTR_MERCURY_ISA_VERSION
	.align		4
        /*0040*/ 	.byte	0x03, 0x5f
        /*0042*/ 	.short	0x0101


	//----- nvinfo : EIATTR_VRC_CTA_INIT_COUNT
	.align		4
        /*0044*/ 	.byte	0x02, 0x4a
	.zero		1
	.zero		1


	//----- nvinfo : EIATTR_EXIT_INSTR_OFFSETS
	.align		4
        /*0048*/ 	.byte	0x04, 0x1c
        /*004a*/ 	.short	(.L_9165 - .L_9164)


	//   ....[0]....
.L_9164:
        /*004c*/ 	.word	0x00014f90


	//   ....[1]....
        /*0050*/ 	.word	0x00014fe0


	//   ....[2]....
        /*0054*/ 	.word	0x00029540


	//----- nvinfo : EIATTR_MAX_THREADS
	.align		4
.L_9165:
        /*0058*/ 	.byte	0x04, 0x05
        /*005a*/ 	.short	(.L_9167 - .L_9166)
.L_9166:
        /*005c*/ 	.word	0x00000080
        /*0060*/ 	.word	0x00000001
        /*0064*/ 	.word	0x00000001


	//----- nvinfo : EIATTR_CRS_STACK_SIZE
	.align		4
.L_9167:
        /*0068*/ 	.byte	0x04, 0x1e
        /*006a*/ 	.short	(.L_9169 - .L_9168)
.L_9168:
        /*006c*/ 	.word	0x00000000


	//----- nvinfo : EIATTR_CBANK_PARAM_SIZE
	.align		4
.L_9169:
        /*0070*/ 	.byte	0x03, 0x19
        /*0072*/ 	.short	0x0018


	//----- nvinfo : EIATTR_PARAM_CBANK
	.align		4
        /*0074*/ 	.byte	0x04, 0x0a
        /*0076*/ 	.short	(.L_9171 - .L_9170)
	.align		4
.L_9170:
        /*0078*/ 	.word	index@(.nv.constant0._ZN2at6native29vectorized_elementwise_kernelILi4EZZZNS0_17expm1_kernel_cudaERNS_18TensorIteratorBaseEENKUlvE_clEvENKUlvE1_clEvEUlN3c107complexIdEEE_St5arrayIPcLm2EEEEviT0_T1_)
        /*007c*/ 	.short	0x0380
        /*007e*/ 	.short	0x0018


	//----- nvinfo : EIATTR_SW_WAR
	.align		4
.L_9171:
        /*0080*/ 	.byte	0x04, 0x36
        /*0082*/ 	.short	(.L_9173 - .L_9172)
.L_9172:
        /*0084*/ 	.word	0x00000008
.L_9173:


//--------------------- .nv.info._ZN2at6native29vectorized_elementwise_kernelILi8EZZZNS0_17expm1_kernel_cudaERNS_18TensorIteratorBaseEENKUlvE_clEvENKUlvE1_clEvEUlN3c107complexIdEEE_St5arrayIPcLm2EEEEviT0_T1_ --------------------------
	.section	.nv.info._ZN2at6native29vectorized_elementwise_kernelILi8EZZZNS0_17expm1_kernel_cudaERNS_18TensorIteratorBaseEENKUlvE_clEvENKUlvE1_clEvEUlN3c107complexIdEEE_St5arrayIPcLm2EEEEviT0_T1_,"",@"SHT_CUDA_INFO"
	.sectionflags	@""
	.align	4


	//----- nvinfo : EIATTR_CUDA_API_VERSION
	.align		4
        /*0000*/ 	.byte	0x04, 0x37
        /*0002*/ 	.short	(.L_9175 - .L_9174)
.L_9174:
        /*0004*/ 	.word	0x00000082


	//----- nvinfo : EIATTR_KPARAM_INFO
	.align		4
.L_9175:
        /*0008*/ 	.byte	0x04, 0x17
        /*000a*/ 	.short	(.L_9177 - .L_9176)
.L_9176:
        /*000c*/ 	.word	0x00000000
        /*0010*/ 	.short	0x0002
        /*0012*/ 	.short	0x0008
        /*0014*/ 	.byte	0x00, 0xf0, 0x41, 0x00


	//----- nvinfo : EIATTR_KPARAM_INFO
	.align		4
.L_9177:
        /*0018*/ 	.byte	0x04, 0x17
        /*001a*/ 	.short	(.L_9179 - .L_9178)
.L_9178:
        /*001c*/ 	.word	0x00000000
        /*0020*/ 	.short	0x0001
        /*0022*/ 	.short	0x0004
        /*0024*/ 	.byte	0x00, 0xf0, 0x05, 0x00


	//----- nvinfo : EIATTR_KPARAM_INFO
	.align		4
.L_9179:
        /*0028*/ 	.byte	0x04, 0x17
        /*002a*/ 	.short	(.L_9181 - .L_9180)
.L_9180:
        /*002c*/ 	.word	0x00000000
        /*0030*/ 	.short	0x0000
        /*0032*/ 	.short	0x0000
        /*0034*/ 	.byte	0x00, 0xf0, 0x11, 0x00


	//----- nvinfo : EIATTR_SPARSE_MMA_MASK
	.align		4
.L_9181:
        /*0038*/ 	.byte	0x03, 0x50
        /*003a*/ 	.short	0x0000


	//----- nvinfo : EIATTR_MAXREG_COUNT
	.align		4
        /*003c*/ 	.byte	0x03, 0x1b
        /*003e*/ 	.short	0x00ff


	//----- nvinfo : EIATTR_MERCURY_ISA_VERSION
	.align		4
        /*0040*/ 	.byte	0x03, 0x5f
        /*0042*/ 	.short	0x0101


	//----- nvinfo : EIATTR_VRC_CTA_INIT_COUNT
	.align		4
        /*0044*/ 	.byte	0x02, 0x4a
	.zero		1
	.zero		1


	//----- nvinfo : EIATTR_EXIT_INSTR_OFFSETS
	.align		4
        /*0048*/ 	.byte	0x04, 0x1c
        /*004a*/ 	.short	(.L_9183 - .L_9182)


	//   ....[0]....
.L_9182:
        /*004c*/ 	.word	0x00000010


	//----- nvinfo : EIATTR_MAX_THREADS
	.align		4
.L_9183:
        /*0050*/ 	.byte	0x04, 0x05
        /*0052*/ 	.short	(.L_9185 - .L_9184)
.L_9184:
        /*0054*/ 	.word	0x00000080
        /*0058*/ 	.word	0x00000001
        /*005c*/ 	.word	0x00000001


	//----- nvinfo : EIATTR_CBANK_PARAM_SIZE
	.align		4
.L_9185:
        /*0060*/ 	.byte	0x03, 0x19
        /*0062*/ 	.short	0x0018


	//----- nvinfo : EIATTR_PARAM_CBANK
	.align		4
        /*0064*/ 	.byte	0x04, 0x0a
        /*0066*/ 	.short	(.L_9187 - .L_9186)
	.align		4
.L_9186:
        /*0068*/ 	.word	index@(.nv.constant0._ZN2at6native29vectorized_elementwise_kernelILi8EZZZNS0_17expm1_kernel_cudaERNS_18TensorIteratorBaseEENKUlvE_clEvENKUlvE1_clEvEUlN3c107complexIdEEE_St5arrayIPcLm2EEEEviT0_T1_)
        /*006c*/ 	.short	0x0380
        /*006e*/ 	.short	0x0018


	//----- nvinfo : EIATTR_SW_WAR
	.align		4
.L_9187:
        /*0070*/ 	.byte	0x04, 0x36
        /*0072*/ 	.short	(.L_9189 - .L_9188)
.L_9188:
        /*0074*/ 	.word	0x00000008
.L_9189:


//--------------------- .nv.info._ZN2at6native18elementwise_kernelILi128ELi4EZNS0_15gpu_kernel_implIZZZNS0_17expm1_kernel_cudaERNS_18TensorIteratorBaseEENKUlvE_clEvENKUlvE0_clEvEUlfE_EEvS4_RKT_EUliE_EEviT1_ --------------------------
	.section	.nv.info._ZN2at6native18elementwise_kernelILi128ELi4EZNS0_15gpu_kernel_implIZZZNS0_17expm1_kernel_cudaERNS_18TensorIteratorBaseEENKUlvE_clEvENKUlvE0_clEvEUlfE_EEvS4_RKT_EUliE_EEviT1_,"",@"SHT_CUDA_INFO"
	.sectionflags	@""
	.align	4


	//----- nvinfo : EIATTR_CUDA_API_VERSION
	.align		4
        /*0000*/ 	.byte	0x04, 0x37
        /*0002*/ 	.short	(.L_9191 - .L_9190)
.L_9190:
        /*0004*/ 	.word	0x00000082


	//----- nvinfo : EIATTR_KPARAM_INFO
	.align		4
.L_9191:
        /*0008*/ 	.byte	0x04, 0x17
        /*000a*/ 	.short	(.L_9193 - .L_9192)
.L_9192:
        /*000c*/ 	.word	0x00000000
        /*0010*/ 	.short	0x0001
        /*0012*/ 	.short	0x0008
        /*0014*/ 	.byte	0x00, 0xf0, 0x61, 0x08


	//----- nvinfo : EIATTR_KPARAM_INFO
	.align		4
.L_9193:
        /*0018*/ 	.byte	0x04, 0x17
        /*001a*/ 	.short	(.L_9195 - .L_9194)
.L_9194:
        /*001c*/ 	.word	0x00000000
        /*0020*/ 	.short	0x0000
        /*0022*/ 	.short	0x0000
        /*0024*/ 	.byte	0x00, 0xf0, 0x11, 0x00


	//----- nvinfo : EIATTR_SPARSE_MMA_MASK
	.align		4
.L_9195:
        /*0028*/ 	.byte	0x03, 0x50
        /*002a*/ 	.short	0x0000


	//----- nvinfo : EIATTR_MAXREG_COUNT
	.align		4
        /*002c*/ 	.byte	0x03, 0x1b
        /*002e*/ 	.short	0x0080


	//----- nvinfo : EIATTR_EXTERNS
	.align		4
        /*0030*/ 	.byte	0x04, 0x0f
        /*0032*/ 	.short	(.L_9197 - .L_9196)


	//   ....[0]....
	.align		4
.L_9196:
        /*0034*/ 	.word	index@(__assertfail)


	//----- nvinfo : EIATTR_MERCURY_ISA_VERSION
	.align		4
.L_9197:
        /*0038*/ 	.byte	0x03, 0x5f
        /*003a*/ 	.short	0x0101


	//----- nvinfo : EIATTR_VRC_CTA_INIT_COUNT
	.align		4
        /*003c*/ 	.byte	0x02, 0x4a
	.zero		1
	.zero		1


	//----- nvinfo : EIATTR_SYSCALL_OFFSETS
	.align		4
        /*0040*/ 	.byte	0x04, 0x46
        /*0042*/ 	.short	(.L_9199 - .L_9198)


	//   ....[0]....
.L_9198:
        /*0044*/ 	.word	0x00002150


	//   ....[1]....
        /*0048*/ 	.word	0x00003090


	//   ....[2]....
        /*004c*/ 	.word	0x00005320


	//   ....[3]....
        /*0050*/ 	.word	0x000060c0


	//   ....[4]....
        /*0054*/ 	.word	0x00008460


	//   ....[5]....
        /*0058*/ 	.word	0x00009200


	//   ....[6]....
        /*005c*/ 	.word	0x0000b5b0


	//   ....[7]....
        /*0060*/ 	.word	0x0000c320


	//----- nvinfo : EIATTR_EXIT_INSTR_OFFSETS
	.align		4
.L_9199:
        /*0064*/ 	.byte	0x04, 0x1c
        /*0066*/ 	.short	(.L_9201 - .L_9200)


	//   ....[0]....
.L_9200:
        /*0068*/ 	.word	0x000094b0


	//   ....[1]....
        /*006c*/ 	.word	0x0000b8a0


	//   ....[2]....
        /*0070*/ 	.word	0x0000b8e0


	//   ....[3]....
        /*0074*/ 	.word	0x0000b970


	//   ....[4]....
        /*0078*/ 	.word	0x0000b9a0


	//   ....[5]....
        /*007c*/ 	.word	0x0000b9d0


	//   ....[6]....
        /*0080*/ 	.word	0x0000ba50


	//   ....[7]....
        /*0084*/ 	.word	0x0000ba80


	//   ....[8]....
        /*0088*/ 	.word	0x0000bb10


	//   ....[9]....
        /*008c*/ 	.word	0x0000bb50


	//   ....[10]....
        /*0090*/ 	.word	0x0000bb90


	//   ....[11]....
        /*0094*/ 	.word	0x0000bc60


	//   ....[12]....
        /*0098*/ 	.word	0x0000bdc0


	//   ....[13]....
        /*009c*/ 	.word	0x0000bf20


	//   ....[14]....
        /*00a0*/ 	.word	0x0000c070


	//   ....[15]....
        /*00a4*/ 	.word	0x0000c0a0


	//   ....[16]....
        /*00a8*/ 	.word	0x0000c0d0


	//   ....[17]....
        /*00ac*/ 	.word	0x0000c170


	//   ....[18]....
        /*00b0*/ 	.word	0x0000c1c0


	//   ....[19]....
        /*00b4*/ 	.word	0x0000c330


	//   ....[20]....
        /*00b8*/ 	.word	0x0000c430


	//   ....[21]....
        /*00bc*/ 	.word	0x0000c560


	//   ....[22]....
        /*00c0*/ 	.word	0x0000c590


	//----- nvinfo : EIATTR_MAX_THREADS
	.align		4
.L_9201:
        /*00c4*/ 	.byte	0x04, 0x05
        /*00c6*/ 	.short	(.L_9203 - .L_9202)
.L_9202:
        /*00c8*/ 	.word	0x00000080
        /*00cc*/ 	.word	0x00000001
        /*00d0*/ 	.word	0x00000001


	//----- nvinfo : EIATTR_CRS_STACK_SIZE
	.align		4
.L_9203:
        /*00d4*/ 	.byte	0x04, 0x1e
        /*00d6*/ 	.short	(.L_9205 - .L_9204)
.L_9204:
        /*00d8*/ 	.word	0x00000000


	//----- nvinfo : EIATTR_CBANK_PARAM_SIZE
	.align		4
.L_9205:
        /*00dc*/ 	.byte	0x03, 0x19
        /*00de*/ 	.short	0x0220


	//----- nvinfo : EIATTR_PARAM_CBANK
	.align		4
        /*00e0*/ 	.byte	0x04, 0x0a
        /*00e2*/ 	.short	(.L_9207 - .L_9206)
	.align		4
.L_9206:
        /*00e4*/ 	.word	index@(.nv.constant0._ZN2at6native18elementwise_kernelILi128ELi4EZNS0_15gpu_kernel_implIZZZNS0_17expm1_kernel_cudaERNS_18TensorIteratorBaseEENKUlvE_clEvENKUlvE0_clEvEUlfE_EEvS4_RKT_EUliE_EEviT1_)
        /*00e8*/ 	.short	0x0380
        /*00ea*/ 	.short	0x0220


	//----- nvinfo : EIATTR_SW_WAR
	.align		4
.L_9207:
        /*00ec*/ 	.byte	0x04, 0x36
        /*00ee*/ 	.short	(.L_9209 - .L_9208)
.L_9208:
        /*00f0*/ 	.word	0x00000008
.L_9209:


//--------------------- .nv.info._ZN2at6native27unrolled_elementwise_kernelIZZZNS0_17expm1_kernel_cudaERNS_18TensorIteratorBaseEENKUlvE_clEvENKUlvE0_clEvEUlfE_St5arrayIPcLm2EELi4E23TrivialOffsetCalculatorILi1EjESB_NS0_6memory12LoadWithCastILi1EEENSC_13StoreWithCastILi1EEEEEviT_T0_T2_T3_T4_T5_ --------------------------
	.section	.nv.info._ZN2at6native27unrolled_elementwise_kernelIZZZNS0_17expm1_kernel_cudaERNS_18TensorIteratorBaseEENKUlvE_clEvENKUlvE0_clEvEUlfE_St5arrayIPcLm2EELi4E23TrivialOffsetCalculatorILi1EjESB_NS0_6memory12LoadWithCastILi1EEENSC_13StoreWithCastILi1EEEEEviT_T0_T2_T3_T4_T5_,"",@"SHT_CUDA_INFO"
	.sectionflags	@""
	.align	4


	//----- nvinfo : EIATTR_CUDA_API_VERSION
	.align		4
        /*0000*/ 	.byte	0x04, 0x37
        /*0002*/ 	.short	(.L_9211 - .L_9210)
.L_9210:
        /*0004*/ 	.word	0x00000082


	//----- nvinfo : EIATTR_KPARAM_INFO
	.align		4
.L_9211:
        /*0008*/ 	.byte	0x04, 0x17
        /*000a*/ 	.short	(.L_9213 - .L_9212)
.L_9212:
        /*000c*/ 	.word	0x00000000
        /*0010*/ 	.short	0x0006
        /*0012*/ 	.short	0x0024
        /*0014*/ 	.byte	0x00, 0xf0, 0x21, 0x00


	//----- nvinfo : EIATTR_KPARAM_INFO
	.align		4
.L_9213:
        /*0018*/ 	.byte	0x04, 0x17
        /*001a*/ 	.short	(.L_9215 - .L_9214)
.L_9214:
        /*001c*/ 	.word	0x00000000
        /*0020*/ 	.short	0x0005
        /*0022*/ 	.short	0x001c
        /*0024*/ 	.byte	0x00, 0xf0, 0x21, 0x00


	//----- nvinfo : EIATTR_KPARAM_INFO
	.align		4
.L_9215:
        /*0028*/ 	.byte	0x04, 0x17
        /*002a*/ 	.short	(.L_9217 - .L_9216)
.L_9216:
        /*002c*/ 	.word	0x00000000
        /*0030*/ 	.short	0x0004
        /*0032*/ 	.short	0x0019
        /*0034*/ 	.byte	0x00, 0xf0, 0x05, 0x00


	//----- nvinfo : EIATTR_KPARAM_INFO
	.align		4
.L_9217:
        /*0038*/ 	.byte	0x04, 0x17
        /*003a*/ 	.short	(.L_9219 - .L_9218)
.L_9218:
        /*003c*/ 	.word	0x00000000
        /*0040*/ 	.short	0x0003
        /*0042*/ 	.short	0x0018
        /*0044*/ 	.byte	0x00, 0xf0, 0x05, 0x00


	//----- nvinfo : EIATTR_KPARAM_INFO
	.align		4
.L_9219:
        /*0048*/ 	.byte	0x04, 0x17
        /*004a*/ 	.short	(.L_9221 - .L_9220)
.L_9220:
        /*004c*/ 	.word	0x00000000
        /*0050*/ 	.short	0x0002
        /*0052*/ 	.short	0x0008
        /*0054*/ 	.byte	0x00, 0xf0, 0x41, 0x00


	//----- nvinfo : EIATTR_KPARAM_INFO
	.align		4
.L_9221:
        /*0058*/ 	.byte	0x04, 0x17
        /*005a*/ 	.short	(.L_9223 - .L_9222)
.L_9222:
        /*005c*/ 	.word	0x00000000
        /*0060*/ 	.short	0x0001
        /*0062*/ 	.short	0x0004
        /*0064*/ 	.byte	0x00, 0xf0, 0x05, 0x00


	//----- nvinfo : EIATTR_KPARAM_INFO
	.align		4
.L_9223:
        /*0068*/ 	.byte	0x04, 0x17
        /*006a*/ 	.short	(.L_9225 - .L_9224)
.L_9224:
        /*006c*/ 	.word	0x00000000
        /*0070*/ 	.short	0x0000
        /*0072*/ 	.short	0x0000
        /*0074*/ 	.byte	0x00, 0xf0, 0x11, 0x00


	//----- nvinfo : EIATTR_SPARSE_MMA_MASK
	.align		4
.L_9225:
        /*0078*/ 	.byte	0x03, 0x50
        /*007a*/ 	.short	0x0000


	//----- nvinfo : EIATTR_MAXREG_COUNT
	.align		4
        /*007c*/ 	.byte	0x03, 0x1b
        /*007e*/ 	.short	0x00ff


	//----- nvinfo : EIATTR_EXTERNS
	.align		4
        /*0080*/ 	.byte	0x04, 0x0f
        /*0082*/ 	.short	(.L_9227 - .L_9226)


	//   ....[0]....
	.align		4
.L_9226:
        /*0084*/ 	.word	index@(__assertfail)


	//----- nvinfo : EIATTR_MERCURY_ISA_VERSION
	.align		4
.L_9227:
        /*0088*/ 	.byte	0x03, 0x5f
        /*008a*/ 	.short	0x0101


	//----- nvinfo : EIATTR_VRC_CTA_INIT_COUNT
	.align		4
        /*008c*/ 	.byte	0x02, 0x4a
	.zero		1
	.zero		1


	//----- nvinfo : EIATTR_SYSCALL_OFFSETS
	.align		4
        /*0090*/ 	.byte	0x04, 0x46
        /*0092*/ 	.short	(.L_9229 - .L_9228)


	//   ....[0]....
.L_9228:
        /*0094*/ 	.word	0x00000e60


	//   ....[1]....
        /*0098*/ 	.word	0x00001df0


	//   ....[2]....
        /*009c*/ 	.word	0x00002d00


	//   ....[3]....
        /*00a0*/ 	.word	0x00003bd0


	//   ....[4]....
        /*00a4*/ 	.word	0x000051f0


	//   ....[5]....
        /*00a8*/ 	.word	0x00005f90


	//   ....[6]....
        /*00ac*/ 	.word	0x00006df0


	//   ....[7]....
        /*00b0*/ 	.word	0x00007c50


	//----- nvinfo : EIATTR_EXIT_INSTR_OFFSETS
	.align		4
.L_9229:
        /*00b4*/ 	.byte	0x04, 0x1c
        /*00b6*/ 	.short	(.L_9231 - .L_9230)


	//   ....[0]....
.L_9230:
        /*00b8*/ 	.word	0x00007090


	//   ....[1]....
        /*00bc*/ 	.word	0x000071d0


	//   ....[2]....
        /*00c0*/ 	.word	0x00007210


	//   ....[3]....
        /*00c4*/ 	.word	0x000072a0


	//   ....[4]....
        /*00c8*/ 	.word	0x000072d0


	//   ....[5]....
        /*00cc*/ 	.word	0x00007300


	//   ....[6]....
        /*00d0*/ 	.word	0x00007380


	//   ....[7]....
        /*00d4*/ 	.word	0x000073b0


	//   ....[8]....
        /*00d8*/ 	.word	0x00007440


	//   ....[9]....
        /*00dc*/ 	.word	0x00007480


	//   ....[10]....
        /*00e0*/ 	.word	0x000074c0


	//   ....[11]....
        /*00e4*/ 	.word	0x00007590


	//   ....[12]....
        /*00e8*/ 	.word	0x000076f0


	//   ....[13]....
        /*00ec*/ 	.word	0x00007850


	//   ....[14]....
        /*00f0*/ 	.word	0x000079a0


	//   ....[15]....
        /*00f4*/ 	.word	0x000079d0


	//   ....[16]....
        /*00f8*/ 	.word	0x00007a00


	//   ....[17]....
        /*00fc*/ 	.word	0x00007aa0


	//   ....[18]....
        /*0100*/ 	.word	0x00007af0


	//   ....[19]....
        /*0104*/ 	.word	0x00007c60


	//   ....[20]....
        /*0108*/ 	.word	0x00007d60


	//   ....[21]....
        /*010c*/ 	.word	0x00007e90


	//   ....[22]....
        /*0110*/ 	.word	0x00007ec0


	//----- nvinfo : EIATTR_MAX_THREADS
	.align		4
.L_9231:
        /*0114*/ 	.byte	0x04, 0x05
        /*0116*/ 	.short	(.L_9233 - .L_9232)
.L_9232:
        /*0118*/ 	.word	0x00000080
        /*011c*/ 	.word	0x00000001
        /*0120*/ 	.word	0x00000001


	//----- nvinfo : EIATTR_CRS_STACK_SIZE
	.align		4
.L_9233:
        /*0124*/ 	.byte	0x04, 0x1e
        /*0126*/ 	.short	(.L_9235 - .L_9234)
.L_9234:
        /*0128*/ 	.word	0x00000000


	//----- nvinfo : EIATTR_CBANK_PARAM_SIZE
	.align		4
.L_9235:
        /*012c*/ 	.byte	0x03, 0x19
        /*012e*/ 	.short	0x002c


	//----- nvinfo : EIATTR_PARAM_CBANK
	.align		4
        /*0130*/ 	.byte	0x04, 0x0a
        /*0132*/ 	.short	(.L_9237 - .L_9236)
	.align		4
.L_9236:
        /*0134*/ 	.word	index@(.nv.constant0._ZN2at6native27unrolled_elementwise_kernelIZZZNS0_17expm1_kernel_cudaERNS_18TensorIteratorBaseEENKUlvE_clEvENKUlvE0_clEvEUlfE_St5arrayIPcLm2EELi4E23TrivialOffsetCalculatorILi1EjESB_NS0_6memory12LoadWithCastILi1EEENSC_13StoreWithCastILi1EEEEEviT_T0_T2_T3_T4_T5_)
        /*0138*/ 	.short	0x0380
        /*013a*/ 	.short	0x002c


	//----- nvinfo : EIATTR_SW_WAR
	.align		4
.L_9237:
        /*013c*/ 	.byte	0x04, 0x36
        /*013e*/ 	.short	(.L_9239 - .L_9238)
.L_9238:
        /*0140*/ 	.word	0x00000008
.L_9239:


//--------------------- .nv.info._ZN2at6native18elementwise_kernelILi128ELi2EZNS0_22gpu_kernel_impl_nocastIZZZNS0_17expm1_kernel_cudaERNS_18TensorIteratorBaseEENKUlvE_clEvENKUlvE0_clEvEUlfE_EEvS4_RKT_EUliE_EEviT1_ --------------------------
	.section	.nv.info._ZN2at6native18elementwise_kernelILi128ELi2EZNS0_22gpu_kernel_impl_nocastIZZZNS0_17expm1_kernel_cudaERNS_18TensorIteratorBaseEENKUlvE_clEvENKUlvE0_clEvEUlfE_EEvS4_RKT_EUliE_EEviT1_,"",@"SHT_CUDA_INFO"
	.sectionflags	@""
	.align	4


	//----- nvinfo : EIATTR_CUDA_API_VERSION
	.align		4
        /*0000*/ 	.byte	0x04, 0x37
        /*0002*/ 	.short	(.L_9241 - .L_9240)
.L_9240:
        /*0004*/ 	.word	0x00000082


	//----- nvinfo : EIATTR_KPARAM_INFO
	.align		4
.L_9241:
        /*0008*/ 	.byte	0x04, 0x17
        /*000a*/ 	.short	(.L_9243 - .L_9242)
.L_9242:
        /*000c*/ 	.word	0x00000000
        /*0010*/ 	.short	0x0001
        /*0012*/ 	.short	0x0008
        /*0014*/ 	.byte	0x00, 0xf0, 0x61, 0x08


	//----- nvinfo : EIATTR_KPARAM_INFO
	.align		4
.L_9243:
        /*0018*/ 	.byte	0x04, 0x17
        /*001a*/ 	.short	(.L_9245 - .L_9244)
.L_9244:
        /*001c*/ 	.word	0x00000000
        /*0020*/ 	.short	0x0000
        /*0022*/ 	.short	0x0000
        /*0024*/ 	.byte	0x00, 0xf0, 0x11, 0x00


	//----- nvinfo : EIATTR_SPARSE_MMA_MASK
	.align		4
.L_9245:
        /*0028*/ 	.byte	0x03, 0x50
        /*002a*/ 	.short	0x0000


	//----- nvinfo : EIATTR_MAXREG_COUNT
	.align		4
        /*002c*/ 	.byte	0x03, 0x1b
        /*002e*/ 	.short	0x0080


	//----- nvinfo : EIATTR_MERCURY_ISA_VERSION
	.align		4
        /*0030*/ 	.byte	0x03, 0x5f
        /*0032*/ 	.short	0x0101


	//----- nvinfo : EIATTR_VRC_CTA_INIT_COUNT
	.align		4
        /*0034*/ 	.byte	0x02, 0x4a
	.zero		1
	.zero		1


	//----- nvinfo : EIATTR_EXIT_INSTR_OFFSETS
	.align		4
        /*0038*/ 	.byte	0x04, 0x1c
        /*003a*/ 	.short	(.L_9247 - .L_9246)


	//   ....[0]....
.L_9246:
        /*003c*/ 	.word	0x000002d0


	//   ....[1]....
        /*0040*/ 	.word	0x000004b0


	//   ....[2]....
        /*0044*/ 	.word	0x00001a00


	//   ....[3]....
        /*0048*/ 	.word	0x00002eb0


	//----- nvinfo : EIATTR_MAX_THREADS
	.align		4
.L_9247:
        /*004c*/ 	.byte	0x04, 0x05
        /*004e*/ 	.short	(.L_9249 - .L_9248)
.L_9248:
        /*0050*/ 	.word	0x00000080
        /*0054*/ 	.word	0x00000001
        /*0058*/ 	.word	0x00000001


	//----- nvinfo : EIATTR_CRS_STACK_SIZE
	.align		4
.L_9249:
        /*005c*/ 	.byte	0x04, 0x1e
        /*005e*/ 	.short	(.L_9251 - .L_9250)
.L_9250:
        /*0060*/ 	.word	0x00000000


	//----- nvinfo : EIATTR_CBANK_PARAM_SIZE
	.align		4
.L_9251:
        /*0064*/ 	.byte	0x03, 0x19
        /*0066*/ 	.short	0x0220


	//----- nvinfo : EIATTR_PARAM_CBANK
	.align		4
        /*0068*/ 	.byte	0x04, 0x0a
        /*006a*/ 	.short	(.L_9253 - .L_9252)
	.align		4
.L_9252:
        /*006c*/ 	.word	index@(.nv.constant0._ZN2at6native18elementwise_kernelILi128ELi2EZNS0_22gpu_kernel_impl_nocastIZZZNS0_17expm1_kernel_cudaERNS_18TensorIteratorBaseEENKUlvE_clEvENKUlvE0_clEvEUlfE_EEvS4_RKT_EUliE_EEviT1_)
        /*0070*/ 	.short	0x0380
        /*0072*/ 	.short	0x0220


	//----- nvinfo : EIATTR_SW_WAR
	.align		4
.L_9253:
        /*0074*/ 	.byte	0x04, 0x36
        /*0076*/ 	.short	(.L_9255 - .L_9254)
.L_9254:
        /*0078*/ 	.word	0x00000008
.L_9255:


//--------------------- .nv.info._ZN2at6native27unrolled_elementwise_kernelIZZZNS0_17expm1_kernel_cudaERNS_18TensorIteratorBaseEENKUlvE_clEvENKUlvE0_clEvEUlfE_St5arrayIPcLm2EELi4E23TrivialOffsetCalculatorILi1EjESB_NS0_6memory15LoadWithoutCastENSC_16StoreWithoutCastEEEviT_T0_T2_T3_T4_T5_ --------------------------
	.section	.nv.info._ZN2at6native27unrolled_elementwise_kernelIZZZNS0_17expm1_kernel_cudaERNS_18TensorIteratorBaseEENKUlvE_clEvENKUlvE0_clEvEUlfE_St5arrayIPcLm2EELi4E23TrivialOffsetCalculatorILi1EjESB_NS0_6memory15LoadWithoutCastENSC_16StoreWithoutCastEEEviT_T0_T2_T3_T4_T5_,"",@"SHT_CUDA_INFO"
	.sectionflags	@""
	.align	4


	//----- nvinfo : EIATTR_CUDA_API_VERSION
	.align		4
        /*0000*/ 	.byte	0x04, 0x37
        /*0002*/ 	.short	(.L_9257 - .L_9256)
.L_9256:
        /*0004*/ 	.word	0x00000082


	//----- nvinfo : EIATTR_KPARAM_INFO
	.align		4
.L_9257:
        /*0008*/ 	.byte	0x04, 0x17
        /*000a*/ 	.short	(.L_9259 - .L_9258)
.L_9258:
        /*000c*/ 	.word	0x00000000
        /*0010*/ 	.short	0x0006
        /*0012*/ 	.short	0x001b
        /*0014*/ 	.byte	0x00, 0xf0, 0x05, 0x00


	//----- nvinfo : EIATTR_KPARAM_INFO
	.align		4
.L_9259:
        /*0018*/ 	.byte	0x04, 0x17
        /*001a*/ 	.short	(.L_9261 - .L_9260)
.L_9260:
        /*001c*/ 	.word	0x00000000
        /*0020*/ 	.short	0x0005
        /*0022*/ 	.short	0x001a
        /*0024*/ 	.byte	0x00, 0xf0, 0x05, 0x00


	//----- nvinfo : EIATTR_KPARAM_INFO
	.align		4
.L_9261:
        /*0028*/ 	.byte	0x04, 0x17
        /*002a*/ 	.short	(.L_9263 - .L_9262)
.L_9262:
        /*002c*/ 	.word	0x00000000
        /*0030*/ 	.short	0x0004
        /*0032*/ 	.short	0x0019
        /*0034*/ 	.byte	0x00, 0xf0, 0x05, 0x00


	//----- nvinfo : EIATTR_KPARAM_INFO
	.align		4
.L_9263:
        /*0038*/ 	.byte	0x04, 0x17
        /*003a*/ 	.short	(.L_9265 - .L_9264)
.L_9264:
        /*003c*/ 	.word	0x00000000
        /*0040*/ 	.short	0x0003
        /*0042*/ 	.short	0x0018
        /*0044*/ 	.byte	0x00, 0xf0, 0x05, 0x00


	//----- nvinfo : EIATTR_KPARAM_INFO
	.align		4
.L_9265:
        /*0048*/ 	.byte	0x04, 0x17
        /*004a*/ 	.short	(.L_9267 - .L_9266)
.L_9266:
        /*004c*/ 	.word	0x00000000
        /*0050*/ 	.short	0x0002
        /*0052*/ 	.short	0x0008
        /*0054*/ 	.byte	0x00, 0xf0, 0x41, 0x00


	//----- nvinfo : EIATTR_KPARAM_INFO
	.align		4
.L_9267:
        /*0058*/ 	.byte	0x04, 0x17
        /*005a*/ 	.short	(.L_9269 - .L_9268)
.L_9268:
        /*005c*/ 	.word	0x00000000
        /*0060*/ 	.short	0x0001
        /*0062*/ 	.short	0x0004
        /*0064*/ 	.byte	0x00, 0xf0, 0x05, 0x00


	//----- nvinfo : EIATTR_KPARAM_INFO
	.align		4
.L_9269:
        /*0068*/ 	.byte	0x04, 0x17
        /*006a*/ 	.short	(.L_9271 - .L_9270)
.L_9270:
        /*006c*/ 	.word	0x00000000
        /*0070*/ 	.short	0x0000
        /*0072*/ 	.short	0x0000
        /*0074*/ 	.byte	0x00, 0xf0, 0x11, 0x00


	//----- nvinfo : EIATTR_SPARSE_MMA_MASK
	.align		4
.L_9271:
        /*0078*/ 	.byte	0x03, 0x50
        /*007a*/ 	.short	0x0000


	//----- nvinfo : EIATTR_MAXREG_COUNT
	.align		4
        /*007c*/ 	.byte	0x03, 0x1b
        /*007e*/ 	.short	0x00ff


	//----- nvinfo : EIATTR_MERCURY_ISA_VERSION
	.align		4
        /*0080*/ 	.byte	0x03, 0x5f
        /*0082*/ 	.short	0x0101


	//----- nvinfo : EIATTR_VRC_CTA_INIT_COUNT
	.align		4
        /*0084*/ 	.byte	0x02, 0x4a
	.zero		1
	.zero		1


	//----- nvinfo : EIATTR_EXIT_INSTR_OFFSETS
	.align		4
        /*0088*/ 	.byte	0x04, 0x1c
        /*008a*/ 	.short	(.L_9273 - .L_9272)


	//   ....[0]....
.L_9272:
        /*008c*/ 	.word	0x00000ac0


	//   ....[1]....
        /*0090*/ 	.word	0x00000b10


	//----- nvinfo : EIATTR_MAX_THREADS
	.align		4
.L_9273:
        /*0094*/ 	.byte	0x04, 0x05
        /*0096*/ 	.short	(.L_9275 - .L_9274)
.L_9274:
        /*0098*/ 	.word	0x00000080
        /*009c*/ 	.word	0x00000001
        /*00a0*/ 	.word	0x00000001


	//----- nvinfo : EIATTR_CRS_STACK_SIZE
	.align		4
.L_9275:
        /*00a4*/ 	.byte	0x04, 0x1e
        /*00a6*/ 	.short	(.L_9277 - .L_9276)
.L_9276:
        /*00a8*/ 	.word	0x00000000


	//----- nvinfo : EIATTR_CBANK_PARAM_SIZE
	.align		4
.L_9277:
        /*00ac*/ 	.byte	0x03, 0x19
        /*00ae*/ 	.short	0x001c


	//----- nvinfo : EIATTR_PARAM_CBANK
	.align		4
        /*00b0*/ 	.byte	0x04, 0x0a
        /*00b2*/ 	.short	(.L_9279 - .L_9278)
	.align		4
.L_9278:
        /*00b4*/ 	.word	index@(.nv.constant0._ZN2at6native27unrolled_elementwise_kernelIZZZNS0_17expm1_kernel_cudaERNS_18TensorIteratorBaseEENKUlvE_clEvENKUlvE0_clEvEUlfE_St5arrayIPcLm2EELi4E23TrivialOffsetCalculatorILi1EjESB_NS0_6memory15LoadWithoutCastENSC_16StoreWithoutCastEEEviT_T0_T2_T3_T4_T5_)
        /*00b8*/ 	.short	0x0380
        /*00ba*/ 	.short	0x001c


	//----- nvinfo : EIATTR_SW_WAR
	.align		4
.L_9279:
        /*00bc*/ 	.byte	0x04, 0x36
        /*00be*/ 	.short	(.L_9281 - .L_9280)
.L_9280:
        /*00c0*/ 	.word	0x00000008
.L_9281:


//--------------------- .nv.info._ZN2at6native29vectorized_elementwise_kernelILi2EZZZNS0_17expm1_kernel_cudaERNS_18TensorIteratorBaseEENKUlvE_clEvENKUlvE0_clEvEUlfE_St5arrayIPcLm2EEEEviT0_T1_ --------------------------
	.section	.nv.info._ZN2at6native29vectorized_elementwise_kernelILi2EZZZNS0_17expm1_kernel_cudaERNS_18TensorIteratorBaseEENKUlvE_clEvENKUlvE0_clEvEUlfE_St5arrayIPcLm2EEEEviT0_T1_,"",@"SHT_CUDA_INFO"
	.sectionflags	@""
	.align	4


	//----- nvinfo : EIATTR_CUDA_API_VERSION
	.align		4
        /*0000*/ 	.byte	0x04, 0x37
        /*0002*/ 	.short	(.L_9283 - .L_9282)
.L_9282:
        /*0004*/ 	.word	0x00000082


	//----- nvinfo : EIATTR_KPARAM_INFO
	.align		4
.L_9283:
        /*0008*/ 	.byte	0x04, 0x17
        /*000a*/ 	.short	(.L_9285 - .L_9284)
.L_9284:
        /*000c*/ 	.word	0x00000000
        /*0010*/ 	.short	0x0002
        /*0012*/ 	.short	0x0008
        /*0014*/ 	.byte	0x00, 0xf0, 0x41, 0x00


	//----- nvinfo : EIATTR_KPARAM_INFO
	.align		4
.L_9285:
        /*0018*/ 	.byte	0x04, 0x17
        /*001a*/ 	.short	(.L_9287 - .L_9286)
.L_9286:
        /*001c*/ 	.word	0x00000000
        /*0020*/ 	.short	0x0001
        /*0022*/ 	.short	0x0004
        /*0024*/ 	.byte	0x00, 0xf0, 0x05, 0x00


	//----- nvinfo : EIATTR_KPARAM_INFO
	.align		4
.L_9287:
        /*0028*/ 	.byte	0x04, 0x17
        /*002a*/ 	.short	(.L_9289 - .L_9288)
.L_9288:
        /*002c*/ 	.word	0x00000000
        /*0030*/ 	.short	0x0000
        /*0032*/ 	.short	0x0000
        /*0034*/ 	.byte	0x00, 0xf0, 0x11, 0x00


	//----- nvinfo : EIATTR_SPARSE_MMA_MASK
	.align		4
.L_9289:
        /*0038*/ 	.byte	0x03, 0x50
        /*003a*/ 	.short	0x0000


	//----- nvinfo : EIATTR_MAXREG_COUNT
	.align		4
        /*003c*/ 	.byte	0x03, 0x1b
        /*003e*/ 	.short	0x00ff


	//----- nvinfo : EIATTR_MERCURY_ISA_VERSION
	.align		4
        /*0040*/ 	.byte	0x03, 0x5f
        /*0042*/ 	.short	0x0101


	//----- nvinfo : EIATTR_VRC_CTA_INIT_COUNT
	.align		4
        /*0044*/ 	.byte	0x02, 0x4a
	.zero		1
	.zero		1


	//----- nvinfo : EIATTR_EXIT_INSTR_OFFSETS
	.align		4
        /*0048*/ 	.byte	0x04, 0x1c
        /*004a*/ 	.short	(.L_9291 - .L_9290)


	//   ....[0]....
.L_9290:
        /*004c*/ 	.word	0x00001630


	//   ....[1]....
        /*0050*/ 	.word	0x00001680


	//   ....[2]....
        /*0054*/ 	.word	0x00002390


	//----- nvinfo : EIATTR_MAX_THREADS
	.align		4
.L_9291:
        /*0058*/ 	.byte	0x04, 0x05
        /*005a*/ 	.short	(.L_9293 - .L_9292)
.L_9292:
        /*005c*/ 	.word	0x00000080
        /*0060*/ 	.word	0x00000001
        /*0064*/ 	.word	0x00000001


	//----- nvinfo : EIATTR_CRS_STACK_SIZE
	.align		4
.L_9293:
        /*0068*/ 	.byte	0x04, 0x1e
        /*006a*/ 	.short	(.L_9295 - .L_9294)
.L_9294:
        /*006c*/ 	.word	0x00000000


	//----- nvinfo : EIATTR_CBANK_PARAM_SIZE
	.align		4
.L_9295:
        /*0070*/ 	.byte	0x03, 0x19
        /*0072*/ 	.short	0x0018


	//----- nvinfo : EIATTR_PARAM_CBANK
	.align		4
        /*0074*/ 	.byte	0x04, 0x0a
        /*0076*/ 	.short	(.L_9297 - .L_9296)
	.align		4
.L_9296:
        /*0078*/ 	.word	index@(.nv.constant0._ZN2at6native29vectorized_elementwise_kernelILi2EZZZNS0_17expm1_kernel_cudaERNS_18TensorIteratorBaseEENKUlvE_clEvENKUlvE0_clEvEUlfE_St5arrayIPcLm2EEEEviT0_T1_)
        /*007c*/ 	.short	0x0380
        /*007e*/ 	.short	0x0018


	//----- nvinfo : EIATTR_SW_WAR
	.align		4
.L_9297:
        /*0080*/ 	.byte	0x04, 0x36
        /*0082*/ 	.short	(.L_9299 - .L_9298)
.L_9298:
        /*0084*/ 	.word	0x00000008
.L_9299:


//--------------------- .nv.info._ZN2at6native29vectorized_elementwise_kernelILi4EZZZNS0_17expm1_kernel_cudaERNS_18TensorIteratorBaseEENKUlvE_clEvENKUlvE0_clEvEUlfE_St5arrayIPcLm2EEEEviT0_T1_ --------------------------
	.section	.nv.info._ZN2at6native29vectorized_elementwise_kernelILi4EZZZNS0_17expm1_kernel_cudaERNS_18TensorIteratorBaseEENKUlvE_clEvENKUlvE0_clEvEUlfE_St5arrayIPcLm2EEEEviT0_T1_,"",@"SHT_CUDA_INFO"
	.sectionflags	@""
	.align	4


	//----- nvinfo : EIATTR_CUDA_API_VERSION
	.align		4
        /*0000*/ 	.byte	0x04, 0x37
        /*0002*/ 	.short	(.L_9301 - .L_9300)
.L_9300:
        /*0004*/ 	.word	0x00000082


	//----- nvinfo : EIATTR_KPARAM_INFO
	.align		4
.L_9301:
        /*0008*/ 	.byte	0x04, 0x17
        /*000a*/ 	.short	(.L_9303 - .L_9302)
.L_9302:
        /*000c*/ 	.word	0x00000000
        /*0010*/ 	.short	0x0002
        /*0012*/ 	.short	0x0008
        /*0014*/ 	.byte	0x00, 0xf0, 0x41, 0x00


	//----- nvinfo : EIATTR_KPARAM_INFO
	.align		4
.L_9303:
        /*0018*/ 	.byte	0x04, 0x17
        /*001a*/ 	.short	(.L_9305 - .L_9304)
.L_9304:
        /*001c*/ 	.word	0x00000000
        /*0020*/ 	.short	0x0001
        /*0022*/ 	.short	0x0004
        /*0024*/ 	.byte	0x00, 0xf0, 0x05, 0x00


	//----- nvinfo : EIATTR_KPARAM_INFO
	.align		4
.L_9305:
        /*0028*/ 	.byte	0x04, 0x17
        /*002a*/ 	.short	(.L_9307 - .L_9306)
.L_9306:
        /*002c*/ 	.word	0x00000000
        /*0030*/ 	.short	0x0000
        /*0032*/ 	.short	0x0000
        /*0034*/ 	.byte	0x00, 0xf0, 0x11, 0x00


	//----- nvinfo : EIATTR_SPARSE_MMA_MASK
	.align		4
.L_9307:
        /*0038*/ 	.byte	0x03, 0x50
        /*003a*/ 	.short	0x0000


	//----- nvinfo : EIATTR_MAXREG_COUNT
	.align		4
        /*003c*/ 	.byte	0x03, 0x1b
        /*003e*/ 	.short	0x00ff


	//----- nvinfo : EIATTR_MERCURY_ISA_VERSION
	.align		4
        /*0040*/ 	.byte	0x03, 0x5f
        /*0042*/ 	.short	0x0101


	//----- nvinfo : EIATTR_VRC_CTA_INIT_COUNT
	.align		4
        /*0044*/ 	.byte	0x02, 0x4a
	.zero		1
	.zero		1


	//----- nvinfo : EIATTR_EXIT_INSTR_OFFSETS
	.align		4
        /*0048*/ 	.byte	0x04, 0x1c
        /*004a*/ 	.short	(.L_9309 - .L_9308)


	//   ....[0]....
.L_9308:
        /*004c*/ 	.word	0x00001630


	//   ....[1]....
        /*0050*/ 	.word	0x00001680


	//   ....[2]....
        /*0054*/ 	.word	0x00002350


	//----- nvinfo : EIATTR_MAX_THREADS
	.align		4
.L_9309:
        /*0058*/ 	.byte	0x04, 0x05
        /*005a*/ 	.short	(.L_9311 - .L_9310)
.L_9310:
        /*005c*/ 	.word	0x00000080
        /*0060*/ 	.word	0x00000001
        /*0064*/ 	.word	0x00000001


	//----- nvinfo : EIATTR_CRS_STACK_SIZE
	.align		4
.L_9311:
        /*0068*/ 	.byte	0x04, 0x1e
        /*006a*/ 	.short	(.L_9313 - .L_9312)
.L_9312:
        /*006c*/ 	.word	0x00000000


	//----- nvinfo : EIATTR_CBANK_PARAM_SIZE
	.align		4
.L_9313:
        /*0070*/ 	.byte	0x03, 0x19
        /*0072*/ 	.short	0x0018


	//----- nvinfo : EIATTR_PARAM_CBANK
	.align		4
        /*0074*/ 	.byte	0x04, 0x0a
        /*0076*/ 	.short	(.L_9315 - .L_9314)
	.align		4
.L_9314:
        /*0078*/ 	.word	index@(.nv.constant0._ZN2at6native29vectorized_elementwise_kernelILi4EZZZNS0_17expm1_kernel_cudaERNS_18TensorIteratorBaseEENKUlvE_clEvENKUlvE0_clEvEUlfE_St5arrayIPcLm2EEEEviT0_T1_)
        /*007c*/ 	.short	0x0380
        /*007e*/ 	.short	0x0018


	//----- nvinfo : EIATTR_SW_WAR
	.align		4
.L_9315:
        /*0080*/ 	.byte	0x04, 0x36
        /*0082*/ 	.short	(.L_9317 - .L_9316)
.L_9316:
        /*0084*/ 	.word	0x00000008
.L_9317:


//--------------------- .nv.info._ZN2at6native29vectorized_elementwise_kernelILi8EZZZNS0_17expm1_kernel_cudaERNS_18TensorIteratorBaseEENKUlvE_clEvENKUlvE0_clEvEUlfE_St5arrayIPcLm2EEEEviT0_T1_ --------------------------
	.section	.nv.info._ZN2at6native29vectorized_elementwise_kernelILi8EZZZNS0_17expm1_kernel_cudaERNS_18TensorIteratorBaseEENKUlvE_clEvENKUlvE0_clEvEUlfE_St5arrayIPcLm2EEEEviT0_T1_,"",@"SHT_CUDA_INFO"
	.sectionflags	@""
	.align	4


	//----- nvinfo : EIATTR_CUDA_API_VERSION
	.align		4
        /*0000*/ 	.byte	0x04, 0x37
        /*0002*/ 	.short	(.L_9319 - .L_9318)
.L_9318:
        /*0004*/ 	.word	0x00000082


	//----- nvinfo : EIATTR_KPARAM_INFO
	.align		4
.L_9319:
        /*0008*/ 	.byte	0x04, 0x17
        /*000a*/ 	.short	(.L_9321 - .L_9320)
.L_9320:
        /*000c*/ 	.word	0x00000000
        /*0010*/ 	.short	0x0002
        /*0012*/ 	.short	0x0008
        /*0014*/ 	.byte	0x00, 0xf0, 0x41, 0x00


	//----- nvinfo : EIATTR_KPARAM_INFO
	.align		4
.L_9321:
        /*0018*/ 	.byte	0x04, 0x17
        /*001a*/ 	.short	(.L_9323 - .L_9322)
.L_9322:
        /*001c*/ 	.word	0x00000000
        /*0020*/ 	.short	0x0001
        /*0022*/ 	.short	0x0004
        /*0024*/ 	.byte	0x00, 0xf0, 0x05, 0x00


	//----- nvinfo : EIATTR_KPARAM_INFO
	.align		4
.L_9323:
        /*0028*/ 	.byte	0x04, 0x17
        /*002a*/ 	.short	(.L_9325 - .L_9324)
.L_9324:
        /*002c*/ 	.word	0x00000000
        /*0030*/ 	.short	0x0000
        /*0032*/ 	.short	0x0000
        /*0034*/ 	.byte	0x00, 0xf0, 0x11, 0x00


	//----- nvinfo : EIATTR_SPARSE_MMA_MASK
	.align		4
.L_9325:
        /*0038*/ 	.byte	0x03, 0x50
        /*003a*/ 	.short	0x0000


	//----- nvinfo : EIATTR_MAXREG_COUNT
	.align		4
        /*003c*/ 	.byte	0x03, 0x1b
        /*003e*/ 	.short	0x00ff


	//----- nvinfo : EIATTR_MERCURY_ISA_VERSION
	.align		4
        /*0040*/ 	.byte	0x03, 0x5f
        /*0042*/ 	.short	0x0101


	//----- nvinfo : EIATTR_VRC_CTA_INIT_COUNT
	.align		4
        /*0044*/ 	.byte	0x02, 0x4a
	.zero		1
	.zero		1


	//----- nvinfo : EIATTR_EXIT_INSTR_OFFSETS
	.align		4
        /*0048*/ 	.byte	0x04, 0x1c
        /*004a*/ 	.short	(.L_9327 - .L_9326)


	//   ....[0]....
.L_9326:
        /*004c*/ 	.word	0x00000010


	//----- nvinfo : EIATTR_MAX_THREADS
	.align		4
.L_9327:
        /*0050*/ 	.byte	0x04, 0x05
        /*0052*/ 	.short	(.L_9329 - .L_9328)
.L_9328:
        /*0054*/ 	.word	0x00000080
        /*0058*/ 	.word	0x00000001
        /*005c*/ 	.word	0x00000001


	//----- nvinfo : EIATTR_CBANK_PARAM_SIZE
	.align		4
.L_9329:
        /*0060*/ 	.byte	0x03, 0x19
        /*0062*/ 	.short	0x0018


	//----- nvinfo : EIATTR_PARAM_CBANK
	.align		4
        /*0064*/ 	.byte	0x04, 0x0a
        /*0066*/ 	.short	(.L_9331 - .L_9330)
	.align		4
.L_9330:
        /*0068*/ 	.word	index@(.nv.constant0._ZN2at6native29vectorized_elementwise_kernelILi8EZZZNS0_17expm1_kernel_cudaERNS_18TensorIteratorBaseEENKUlvE_clEvENKUlvE0_clEvEUlfE_St5arrayIPcLm2EEEEviT0_T1_)
        /*006c*/ 	.short	0x0380
        /*006e*/ 	.short	0x0018


	//----- nvinfo : EIATTR_SW_WAR
	.align		4
.L_9331:
        /*0070*/ 	.byte	0x04, 0x36
        /*0072*/ 	.short	(.L_9333 - .L_9332)
.L_9332:
        /*0074*/ 	.word	0x00000008
.L_9333:


//--------------------- .nv.info._ZN2at6native18elementwise_kernelILi128ELi4EZNS0_15gpu_kernel_implIZZZNS0_17expm1_kernel_cudaERNS_18TensorIteratorBaseEENKUlvE_clEvENKUlvE_clEvEUldE_EEvS4_RKT_EUliE_EEviT1_ --------------------------
	.section	.nv.info._ZN2at6native18elementwise_kernelILi128ELi4EZNS0_15gpu_kernel_implIZZZNS0_17expm1_kernel_cudaERNS_18TensorIteratorBaseEENKUlvE_clEvENKUlvE_clEvEUldE_EEvS4_RKT_EUliE_EEviT1_,"",@"SHT_CUDA_INFO"
	.sectionflags	@""
	.align	4


	//----- nvinfo : EIATTR_CUDA_API_VERSION
	.align		4
        /*0000*/ 	.byte	0x04, 0x37
        /*0002*/ 	.short	(.L_9335 - .L_9334)
.L_9334:
        /*0004*/ 	.word	0x00000082


	//----- nvinfo : EIATTR_KPARAM_INFO
	.align		4
.L_9335:
        /*0008*/ 	.byte	0x04, 0x17
        /*000a*/ 	.short	(.L_9337 - .L_9336)
.L_9336:
        /*000c*/ 	.word	0x00000000
        /*0010*/ 	.short	0x0001
        /*0012*/ 	.short	0x0008
        /*0014*/ 	.byte	0x00, 0xf0, 0x61, 0x08


	//----- nvinfo : EIATTR_KPARAM_INFO
	.align		4
.L_9337:
        /*0018*/ 	.byte	0x04, 0x17
        /*001a*/ 	.short	(.L_9339 - .L_9338)
.L_9338:
        /*001c*/ 	.word	0x00000000
        /*0020*/ 	.short	0x0000
        /*0022*/ 	.short	0x0000
        /*0024*/ 	.byte	0x00, 0xf0, 0x11, 0x00


	//----- nvinfo : EIATTR_SPARSE_MMA_MASK
	.align		4
.L_9339:
        /*0028*/ 	.byte	0x03, 0x50
        /*002a*/ 	.short	0x0000


	//----- nvinfo : EIATTR_MAXREG_COUNT
	.align		4
        /*002c*/ 	.byte	0x03, 0x1b
        /*002e*/ 	.short	0x0080


	//----- nvinfo : EIATTR_EXTERNS
	.align		4
        /*0030*/ 	.byte	0x04, 0x0f
        /*0032*/ 	.short	(.L_9341 - .L_9340)


	//   ....[0]....
	.align		4
.L_9340:
        /*0034*/ 	.word	index@(__assertfail)


	//----- nvinfo : EIATTR_MERCURY_ISA_VERSION
	.align		4
.L_9341:
        /*0038*/ 	.byte	0x03, 0x5f
        /*003a*/ 	.short	0x0101


	//----- nvinfo : EIATTR_VRC_CTA_INIT_COUNT
	.align		4
        /*003c*/ 	.byte	0x02, 0x4a
	.zero		1
	.zero		1


	//----- nvinfo : EIATTR_SYSCALL_OFFSETS
	.align		4
        /*0040*/ 	.byte	0x04, 0x46
        /*0042*/ 	.short	(.L_9343 - .L_9342)


	//   ....[0]....
.L_9342:
        /*0044*/ 	.word	0x00002180


	//   ....[1]....
        /*0048*/ 	.word	0x00003d70


	//   ....[2]....
        /*004c*/ 	.word	0x00006100


	//   ....[3]....
        /*0050*/ 	.word	0x000079e0


	//   ....[4]....
        /*0054*/ 	.word	0x00009fa0


	//   ....[5]....
        /*0058*/ 	.word	0x0000b880


	//   ....[6]....
        /*005c*/ 	.word	0x0000de50


	//   ....[7]....
        /*0060*/ 	.word	0x0000f700


	//----- nvinfo : EIATTR_EXIT_INSTR_OFFSETS
	.align		4
.L_9343:
        /*0064*/ 	.byte	0x04, 0x1c
        /*0066*/ 	.short	(.L_9345 - .L_9344)


	//   ....[0]....
.L_9344:
        /*0068*/ 	.word	0x0000bce0


	//   ....[1]....
        /*006c*/ 	.word	0x0000e8d0


	//   ....[2]....
        /*0070*/ 	.word	0x0000e910


	//   ....[3]....
        /*0074*/ 	.word	0x0000e9a0


	//   ....[4]....
        /*0078*/ 	.word	0x0000e9d0


	//   ....[5]....
        /*007c*/ 	.word	0x0000ea00


	//   ....[6]....
        /*0080*/ 	.word	0x0000eb10


	//   ....[7]....
        /*0084*/ 	.word	0x0000ebd0


	//   ....[8]....
        /*0088*/ 	.word	0x0000ecf0


	//   ....[9]....
        /*008c*/ 	.word	0x0000edc0


	//   ....[10]....
        /*0090*/ 	.word	0x0000ede0


	//   ....[11]....
        /*0094*/ 	.word	0x0000eeb0


	//   ....[12]....
        /*0098*/ 	.word	0x0000f0a0


	//   ....[13]....
        /*009c*/ 	.word	0x0000f290


	//   ....[14]....
        /*00a0*/ 	.word	0x0000f470


	//   ....[15]....
        /*00a4*/ 	.word	0x0000f4a0


	//   ....[16]....
        /*00a8*/ 	.word	0x0000f4d0


	//   ....[17]....
        /*00ac*/ 	.word	0x0000f570


	//   ....[18]....
        /*00b0*/ 	.word	0x0000f5a0


	//   ....[19]....
        /*00b4*/ 	.word	0x0000f710


	//   ....[20]....
        /*00b8*/ 	.word	0x0000f8a0


	//   ....[21]....
        /*00bc*/ 	.word	0x0000fa60


	//   ....[22]....
        /*00c0*/ 	.word	0x0000fb20


	//----- nvinfo : EIATTR_MAX_THREADS
	.align		4
.L_9345:
        /*00c4*/ 	.byte	0x04, 0x05
        /*00c6*/ 	.short	(.L_9347 - .L_9346)
.L_9346:
        /*00c8*/ 	.word	0x00000080
        /*00cc*/ 	.word	0x00000001
        /*00d0*/ 	.word	0x00000001


	//----- nvinfo : EIATTR_CRS_STACK_SIZE
	.align		4
.L_9347:
        /*00d4*/ 	.byte	0x04, 0x1e
        /*00d6*/ 	.short	(.L_9349 - .L_9348)
.L_9348:
        /*00d8*/ 	.word	0x00000000


	//----- nvinfo : EIATTR_CBANK_PARAM_SIZE
	.align		4
.L_9349:
        /*00dc*/ 	.byte	0x03, 0x19
        /*00de*/ 	.short	0x0220


	//----- nvinfo : EIATTR_PARAM_CBANK
	.align		4
        /*00e0*/ 	.byte	0x04, 0x0a
        /*00e2*/ 	.short	(.L_9351 - .L_9350)
	.align		4
.L_9350:
        /*00e4*/ 	.word	index@(.nv.constant0._ZN2at6native18elementwise_kernelILi128ELi4EZNS0_15gpu_kernel_implIZZZNS0_17expm1_kernel_cudaERNS_18TensorIteratorBaseEENKUlvE_clEvENKUlvE_clEvEUldE_EEvS4_RKT_EUliE_EEviT1_)
        /*00e8*/ 	.short	0x0380
        /*00ea*/ 	.short	0x0220


	//----- nvinfo : EIATTR_SW_WAR
	.align		4
.L_9351:
        /*00ec*/ 	.byte	0x04, 0x36
        /*00ee*/ 	.short	(.L_9353 - .L_9352)
.L_9352:
        /*00f0*/ 	.word	0x00000008
.L_9353:


//--------------------- .nv.info._ZN2at6native27unrolled_elementwise_kernelIZZZNS0_17expm1_kernel_cudaERNS_18TensorIteratorBaseEENKUlvE_clEvENKUlvE_clEvEUldE_St5arrayIPcLm2EELi4E23TrivialOffsetCalculatorILi1EjESB_NS0_6memory12LoadWithCastILi1EEENSC_13StoreWithCastILi1EEEEEviT_T0_T2_T3_T4_T5_ --------------------------
	.section	.nv.info._ZN2at6native27unrolled_elementwise_kernelIZZZNS0_17expm1_kernel_cudaERNS_18TensorIteratorBaseEENKUlvE_clEvENKUlvE_clEvEUldE_St5arrayIPcLm2EELi4E23TrivialOffsetCalculatorILi1EjESB_NS0_6memory12LoadWithCastILi1EEENSC_13StoreWithCastILi1EEEEEviT_T0_T2_T3_T4_T5_,"",@"SHT_CUDA_INFO"
	.sectionflags	@""
	.align	4


	//----- nvinfo : EIATTR_CUDA_API_VERSION
	.align		4
        /*0000*/ 	.byte	0x04, 0x37
        /*0002*/ 	.short	(.L_9355 - .L_9354)
.L_9354:
        /*0004*/ 	.word	0x00000082


	//----- nvinfo : EIATTR_KPARAM_INFO
	.align		4
.L_9355:
        /*0008*/ 	.byte	0x04, 0x17
        /*000a*/ 	.short	(.L_9357 - .L_9356)
.L_9356:
        /*000c*/ 	.word	0x00000000
        /*0010*/ 	.short	0x0006
        /*0012*/ 	.short	0x0024
        /*0014*/ 	.byte	0x00, 0xf0, 0x21, 0x00


	//----- nvinfo : EIATTR_KPARAM_INFO
	.align		4
.L_9357:
        /*0018*/ 	.byte	0x04, 0x17
        /*001a*/ 	.short	(.L_9359 - .L_9358)
.L_9358:
        /*001c*/ 	.word	0x00000000
        /*0020*/ 	.short	0x0005
        /*0022*/ 	.short	0x001c
        /*0024*/ 	.byte	0x00, 0xf0, 0x21, 0x00


	//----- nvinfo : EIATTR_KPARAM_INFO
	.align		4
.L_9359:
        /*0028*/ 	.byte	0x04, 0x17
        /*002a*/ 	.short	(.L_9361 - .L_9360)
.L_9360:
        /*002c*/ 	.word	0x00000000
        /*0030*/ 	.short	0x0004
        /*0032*/ 	.short	0x0019
        /*0034*/ 	.byte	0x00, 0xf0, 0x05, 0x00


	//----- nvinfo : EIATTR_KPARAM_INFO
	.align		4
.L_9361:
        /*0038*/ 	.byte	0x04, 0x17
        /*003a*/ 	.short	(.L_9363 - .L_9362)
.L_9362:
        /*003c*/ 	.word	0x00000000
        /*0040*/ 	.short	0x0003
        /*0042*/ 	.short	0x0018
        /*0044*/ 	.byte	0x00, 0xf0, 0x05, 0x00


	//----- nvinfo : EIATTR_KPARAM_INFO
	.align		4
.L_9363:
        /*0048*/ 	.byte	0x04, 0x17
        /*004a*/ 	.short	(.L_9365 - .L_9364)
.L_9364:
        /*004c*/ 	.word	0x00000000
        /*0050*/ 	.short	0x0002
        /*0052*/ 	.short	0x0008
        /*0054*/ 	.byte	0x00, 0xf0, 0x41, 0x00


	//----- nvinfo : EIATTR_KPARAM_INFO
	.align		4
.L_9365:
        /*0058*/ 	.byte	0x04, 0x17
        /*005a*/ 	.short	(.L_9367 - .L_9366)
.L_9366:
        /*005c*/ 	.word	0x00000000
        /*0060*/ 	.short	0x0001
        /*0062*/ 	.short	0x0004
        /*0064*/ 	.byte	0x00, 0xf0, 0x05, 0x00


	//----- nvinfo : EIATTR_KPARAM_INFO
	.align		4
.L_9367:
        /*0068*/ 	.byte	0x04, 0x17
        /*006a*/ 	.short	(.L_9369 - .L_9368)
.L_9368:
        /*006c*/ 	.word	0x00000000
        /*0070*/ 	.short	0x0000
        /*0072*/ 	.short	0x0000
        /*0074*/ 	.byte	0x00, 0xf0, 0x11, 0x00


	//----- nvinfo : EIATTR_SPARSE_MMA_MASK
	.align		4
.L_9369:
        /*0078*/ 	.byte	0x03, 0x50
        /*007a*/ 	.short	0x0000


	//----- nvinfo : EIATTR_MAXREG_COUNT
	.align		4
        /*007c*/ 	.byte	0x03, 0x1b
        /*007e*/ 	.short	0x00ff


	//----- nvinfo : EIATTR_EXTERNS
	.align		4
        /*0080*/ 	.byte	0x04, 0x0f
        /*0082*/ 	.short	(.L_9371 - .L_9370)


	//   ....[0]....
	.align		4
.L_9370:
        /*0084*/ 	.word	index@(__assertfail)


	//----- nvinfo : EIATTR_MERCURY_ISA_VERSION
	.align		4
.L_9371:
        /*0088*/ 	.byte	0x03, 0x5f
        /*008a*/ 	.short	0x0101


	//----- nvinfo : EIATTR_VRC_CTA_INIT_COUNT
	.align		4
        /*008c*/ 	.byte	0x02, 0x4a
	.zero		1
	.zero		1


	//----- nvinfo : EIATTR_SYSCALL_OFFSETS
	.align		4
        /*0090*/ 	.byte	0x04, 0x46
        /*0092*/ 	.short	(.L_9373 - .L_9372)


	//   ....[0]....
.L_9372:
        /*0094*/ 	.word	0x00000e80


	//   ....[1]....
        /*0098*/ 	.word	0x00001ec0


	//   ....[2]....
        /*009c*/ 	.word	0x00002e40


	//   ....[3]....
        /*00a0*/ 	.word	0x00003d80


	//   ....[4]....
        /*00a4*/ 	.word	0x00007620


	//   ....[5]....
        /*00a8*/ 	.word	0x00008800


	//   ....[6]....
        /*00ac*/ 	.word	0x00009bc0


	//   ....[7]....
        /*00b0*/ 	.word	0x0000af80


	//----- nvinfo : EIATTR_EXIT_INSTR_OFFSETS
	.align		4
.L_9373:
        /*00b4*/ 	.byte	0x04, 0x1c
        /*00b6*/ 	.short	(.L_9375 - .L_9374)


	//   ....[0]....
.L_9374:
        /*00b8*/ 	.word	0x0000a010


	//   ....[1]....
        /*00bc*/ 	.word	0x0000a150


	//   ....[2]....
        /*00c0*/ 	.word	0x0000a190


	//   ....[3]....
        /*00c4*/ 	.word	0x0000a220


	//   ....[4]....
        /*00c8*/ 	.word	0x0000a250


	//   ....[5]....
        /*00cc*/ 	.word	0x0000a280


	//   ....[6]....
        /*00d0*/ 	.word	0x0000a390


	//   ....[7]....
        /*00d4*/ 	.word	0x0000a450


	//   ....[8]....
        /*00d8*/ 	.word	0x0000a570


	//   ....[9]....
        /*00dc*/ 	.word	0x0000a640


	//   ....[10]....
        /*00e0*/ 	.word	0x0000a660


	//   ....[11]....
        /*00e4*/ 	.word	0x0000a730


	//   ....[12]....
        /*00e8*/ 	.word	0x0000a920


	//   ....[13]....
        /*00ec*/ 	.word	0x0000ab10


	//   ....[14]....
        /*00f0*/ 	.word	0x0000acf0


	//   ....[15]....
        /*00f4*/ 	.word	0x0000ad20


	//   ....[16]....
        /*00f8*/ 	.word	0x0000ad50


	//   ....[17]....
        /*00fc*/ 	.word	0x0000adf0


	//   ....[18]....
        /*0100*/ 	.word	0x0000ae20


	//   ....[19]....
        /*0104*/ 	.word	0x0000af90


	//   ....[20]....
        /*0108*/ 	.word	0x0000b120


	//   ....[21]....
        /*010c*/ 	.word	0x0000b2e0


	//   ....[22]....
        /*0110*/ 	.word	0x0000b3a0


	//----- nvinfo : EIATTR_MAX_THREADS
	.align		4
.L_9375:
        /*0114*/ 	.byte	0x04, 0x05
        /*0116*/ 	.short	(.L_9377 - .L_9376)
.L_9376:
        /*0118*/ 	.word	0x00000080
        /*011c*/ 	.word	0x00000001
        /*0120*/ 	.word	0x00000001


	//----- nvinfo : EIATTR_CRS_STACK_SIZE
	.align		4
.L_9377:
        /*0124*/ 	.byte	0x04, 0x1e
        /*0126*/ 	.short	(.L_9379 - .L_9378)
.L_9378:
        /*0128*/ 	.word	0x00000000


	//----- nvinfo : EIATTR_CBANK_PARAM_SIZE
	.align		4
.L_9379:
        /*012c*/ 	.byte	0x03, 0x19
        /*012e*/ 	.short	0x002c


	//----- nvinfo : EIATTR_PARAM_CBANK
	.align		4
        /*0130*/ 	.byte	0x04, 0x0a
        /*0132*/ 	.short	(.L_9381 - .L_9380)
	.align		4
.L_9380:
        /*0134*/ 	.word	index@(.nv.constant0._ZN2at6native27unrolled_elementwise_kernelIZZZNS0_17expm1_kernel_cudaERNS_18TensorIteratorBaseEENKUlvE_clEvENKUlvE_clEvEUldE_St5arrayIPcLm2EELi4E23TrivialOffsetCalculatorILi1EjESB_NS0_6memory12LoadWithCastILi1EEENSC_13StoreWithCastILi1EEEEEviT_T0_T2_T3_T4_T5_)
        /*0138*/ 	.short	0x0380
        /*013a*/ 	.short	0x002c


	//----- nvinfo : EIATTR_SW_WAR
	.align		4
.L_9381:
        /*013c*/ 	.byte	0x04, 0x36
        /*013e*/ 	.short	(.L_9383 - .L_9382)
.L_9382:
        /*0140*/ 	.word	0x00000008
.L_9383:


//--------------------- .nv.info._ZN2at6native18elementwise_kernelILi128ELi2EZNS0_22gpu_kernel_impl_nocastIZZZNS0_17expm1_kernel_cudaERNS_18TensorIteratorBaseEENKUlvE_clEvENKUlvE_clEvEUldE_EEvS4_RKT_EUliE_EEviT1_ --------------------------
	.section	.nv.info._ZN2at6native18elementwise_kernelILi128ELi2EZNS0_22gpu_kernel_impl_nocastIZZZNS0_17expm1_kernel_cudaERNS_18TensorIteratorBaseEENKUlvE_clEvENKUlvE_clEvEUldE_EEvS4_RKT_EUliE_EEviT1_,"",@"SHT_CUDA_INFO"
	.sectionflags	@""
	.align	4


	//----- nvinfo : EIATTR_CUDA_API_VERSION
	.align		4
        /*0000*/ 	.byte	0x04, 0x37
        /*0002*/ 	.short	(.L_9385 - .L_9384)
.L_9384:
        /*0004*/ 	.word	0x00000082


	//----- nvinfo : EIATTR_KPARAM_INFO
	.align		4
.L_9385:
        /*0008*/ 	.byte	0x04, 0x17
        /*000a*/ 	.short	(.L_9387 - .L_9386)
.L_9386:
        /*000c*/ 	.word	0x00000000
        /*0010*/ 	.short	0x0001
        /*0012*/ 	.short	0x0008
        /*0014*/ 	.byte	0x00, 0xf0, 0x61, 0x08


	//----- nvinfo : EIATTR_KPARAM_INFO
	.align		4
.L_9387:
        /*0018*/ 	.byte	0x04, 0x17
        /*001a*/ 	.short	(.L_9389 - .L_9388)
.L_9388:
        /*001c*/ 	.word	0x00000000
        /*0020*/ 	.short	0x0000
        /*0022*/ 	.short	0x0000
        /*0024*/ 	.byte	0x00, 0xf0, 0x11, 0x00


	//----- nvinfo : EIATTR_SPARSE_MMA_MASK
	.align		4
.L_9389:
        /*0028*/ 	.byte	0x03, 0x50
        /*002a*/ 	.short	0x0000


	//----- nvinfo : EIATTR_MAXREG_COUNT
	.align		4
        /*002c*/ 	.byte	0x03, 0x1b
        /*002e*/ 	.short	0x0080


	//----- nvinfo : EIATTR_MERCURY_ISA_VERSION
	.align		4
        /*0030*/ 	.byte	0x03, 0x5f
        /*0032*/ 	.short	0x0101


	//----- nvinfo : EIATTR_VRC_CTA_INIT_COUNT
	.align		4
        /*0034*/ 	.byte	0x02, 0x4a
	.zero		1
	.zero		1


	//----- nvinfo : EIATTR_EXIT_INSTR_OFFSETS
	.align		4
        /*0038*/ 	.byte	0x04, 0x1c
        /*003a*/ 	.short	(.L_9391 - .L_9390)


	//   ....[0]....
.L_9390:
        /*003c*/ 	.word	0x00000a30


	//   ....[1]....
        /*0040*/ 	.word	0x00000b60


	//   ....[2]....
        /*0044*/ 	.word	0x000013a0


	//   ....[3]....
        /*0048*/ 	.word	0x000030a0


	//   ....[4]....
        /*004c*/ 	.word	0x00004cd0


	//----- nvinfo : EIATTR_MAX_THREADS
	.align		4
.L_9391:
        /*0050*/ 	.byte	0x04, 0x05
        /*0052*/ 	.short	(.L_9393 - .L_9392)
.L_9392:
        /*0054*/ 	.word	0x00000080
        /*0058*/ 	.word	0x00000001
        /*005c*/ 	.word	0x00000001


	//----- nvinfo : EIATTR_CRS_STACK_SIZE
	.align		4
.L_9393:
        /*0060*/ 	.byte	0x04, 0x1e
        /*0062*/ 	.short	(.L_9395 - .L_9394)
.L_9394:
        /*0064*/ 	.word	0x00000000


	//----- nvinfo : EIATTR_CBANK_PARAM_SIZE
	.align		4
.L_9395:
        /*0068*/ 	.byte	0x03, 0x19
        /*006a*/ 	.short	0x0220


	//----- nvinfo : EIATTR_PARAM_CBANK
	.align		4
        /*006c*/ 	.byte	0x04, 0x0a
        /*006e*/ 	.short	(.L_9397 - .L_9396)
	.align		4
.L_9396:
        /*0070*/ 	.word	index@(.nv.constant0._ZN2at6native18elementwise_kernelILi128ELi2EZNS0_22gpu_kernel_impl_nocastIZZZNS0_17expm1_kernel_cudaERNS_18TensorIteratorBaseEENKUlvE_clEvENKUlvE_clEvEUldE_EEvS4_RKT_EUliE_EEviT1_)
        /*0074*/ 	.short	0x0380
        /*0076*/ 	.short	0x0220


	//----- nvinfo : EIATTR_SW_WAR
	.align		4
.L_9397:
        /*0078*/ 	.byte	0x04, 0x36
        /*007a*/ 	.short	(.L_9399 - .L_9398)
.L_9398:
        /*007c*/ 	.word	0x00000008
.L_9399:


//--------------------- .nv.info._ZN2at6native27unrolled_elementwise_kernelIZZZNS0_17expm1_kernel_cudaERNS_18TensorIteratorBaseEENKUlvE_clEvENKUlvE_clEvEUldE_St5arrayIPcLm2EELi4E23TrivialOffsetCalculatorILi1EjESB_NS0_6memory15LoadWithoutCastENSC_16StoreWithoutCastEEEviT_T0_T2_T3_T4_T5_ --------------------------
	.section	.nv.info._ZN2at6native27unrolled_elementwise_kernelIZZZNS0_17expm1_kernel_cudaERNS_18TensorIteratorBaseEENKUlvE_clEvENKUlvE_clEvEUldE_St5arrayIPcLm2EELi4E23TrivialOffsetCalculatorILi1EjESB_NS0_6memory15LoadWithoutCastENSC_16StoreWithoutCastEEEviT_T0_T2_T3_T4_T5_,"",@"SHT_CUDA_INFO"
	.sectionflags	@""
	.align	4


	//----- nvinfo : EIATTR_CUDA_API_VERSION
	.align		4
        /*0000*/ 	.byte	0x04, 0x37
        /*0002*/ 	.short	(.L_9401 - .L_9400)
.L_9400:
        /*0004*/ 	.word	0x00000082


	//----- nvinfo : EIATTR_KPARAM_INFO
	.align		4
.L_9401:
        /*0008*/ 	.byte	0x04, 0x17
        /*000a*/ 	.short	(.L_9403 - .L_9402)
.L_9402:
        /*000c*/ 	.word	0x00000000
        /*0010*/ 	.short	0x0006
        /*0012*/ 	.short	0x001b
        /*0014*/ 	.byte	0x00, 0xf0, 0x05, 0x00


	//----- nvinfo : EIATTR_KPARAM_INFO
	.align		4
.L_9403:
        /*0018*/ 	.byte	0x04, 0x17
        /*001a*/ 	.short	(.L_9405 - .L_9404)
.L_9404:
        /*001c*/ 	.word	0x00000000
        /*0020*/ 	.short	0x0005
        /*0022*/ 	.short	0x001a
        /*0024*/ 	.byte	0x00, 0xf0, 0x05, 0x00


	//----- nvinfo : EIATTR_KPARAM_INFO
	.align		4
.L_9405:
        /*0028*/ 	.byte	0x04, 0x17
        /*002a*/ 	.short	(.L_9407 - .L_9406)
.L_9406:
        /*002c*/ 	.word	0x00000000
        /*0030*/ 	.short	0x0004
        /*0032*/ 	.short	0x0019
        /*0034*/ 	.byte	0x00, 0xf0, 0x05, 0x00


	//----- nvinfo : EIATTR_KPARAM_INFO
	.align		4
.L_9407:
        /*0038*/ 	.byte	0x04, 0x17
        /*003a*/ 	.short	(.L_9409 - .L_9408)
.L_9408:
        /*003c*/ 	.word	0x00000000
        /*0040*/ 	.short	0x0003
        /*0042*/ 	.short	0x0018
        /*0044*/ 	.byte	0x00, 0xf0, 0x05, 0x00


	//----- nvinfo : EIATTR_KPARAM_INFO
	.align		4
.L_9409:
        /*0048*/ 	.byte	0x04, 0x17
        /*004a*/ 	.short	(.L_9411 - .L_9410)
.L_9410:
        /*004c*/ 	.word	0x00000000
        /*0050*/ 	.short	0x0002
        /*0052*/ 	.short	0x0008
        /*0054*/ 	.byte	0x00, 0xf0, 0x41, 0x00


	//----- nvinfo : EIATTR_KPARAM_INFO
	.align		4
.L_9411:
        /*0058*/ 	.byte	0x04, 0x17
        /*005a*/ 	.short	(.L_9413 - .L_9412)
.L_9412:
        /*005c*/ 	.word	0x00000000
        /*0060*/ 	.short	0x0001
        /*0062*/ 	.short	0x0004
        /*0064*/ 	.byte	0x00, 0xf0, 0x05, 0x00


	//----- nvinfo : EIATTR_KPARAM_INFO
	.align		4
.L_9413:
        /*0068*/ 	.byte	0x04, 0x17
        /*006a*/ 	.short	(.L_9415 - .L_9414)
.L_9414:
        /*006c*/ 	.word	0x00000000
        /*0070*/ 	.short	0x0000
        /*0072*/ 	.short	0x0000
        /*0074*/ 	.byte	0x00, 0xf0, 0x11, 0x00


	//----- nvinfo : EIATTR_SPARSE_MMA_MASK
	.align		4
.L_9415:
        /*0078*/ 	.byte	0x03, 0x50
        /*007a*/ 	.short	0x0000


	//----- nvinfo : EIATTR_MAXREG_COUNT
	.align		4
        /*007c*/ 	.byte	0x03, 0x1b
        /*007e*/ 	.short	0x00ff


	//----- nvinfo : EIATTR_MERCURY_ISA_VERSION
	.align		4
        /*0080*/ 	.byte	0x03, 0x5f
        /*0082*/ 	.short	0x0101


	//----- nvinfo : EIATTR_VRC_CTA_INIT_COUNT
	.align		4
        /*0084*/ 	.byte	0x02, 0x4a
	.zero		1
	.zero		1


	//----- nvinfo : EIATTR_EXIT_INSTR_OFFSETS
	.align		4
        /*0088*/ 	.byte	0x04, 0x1c
        /*008a*/ 	.short	(.L_9417 - .L_9416)


	//   ....[0]....
.L_9416:
        /*008c*/ 	.word	0x000028a0


	//   ....[1]....
        /*0090*/ 	.word	0x000028f0


	//----- nvinfo : EIATTR_MAX_THREADS
	.align		4
.L_9417:
        /*0094*/ 	.byte	0x04, 0x05
        /*0096*/ 	.short	(.L_9419 - .L_9418)
.L_9418:
        /*0098*/ 	.word	0x00000080
        /*009c*/ 	.word	0x00000001
        /*00a0*/ 	.word	0x00000001


	//----- nvinfo : EIATTR_CRS_STACK_SIZE
	.align		4
.L_9419:
        /*00a4*/ 	.byte	0x04, 0x1e
        /*00a6*/ 	.short	(.L_9421 - .L_9420)
.L_9420:
        /*00a8*/ 	.word	0x00000000


	//----- nvinfo : EIATTR_CBANK_PARAM_SIZE
	.align		4
.L_9421:
        /*00ac*/ 	.byte	0x03, 0x19
        /*00ae*/ 	.short	0x001c


	//----- nvinfo : EIATTR_PARAM_CBANK
	.align		4
        /*00b0*/ 	.byte	0x04, 0x0a
        /*00b2*/ 	.short	(.L_9423 - .L_9422)
	.align		4
.L_9422:
        /*00b4*/ 	.word	index@(.nv.constant0._ZN2at6native27unrolled_elementwise_kernelIZZZNS0_17expm1_kernel_cudaERNS_18TensorIteratorBaseEENKUlvE_clEvENKUlvE_clEvEUldE_St5arrayIPcLm2EELi4E23TrivialOffsetCalculatorILi1EjESB_NS0_6memory15LoadWithoutCastENSC_16StoreWithoutCastEEEviT_T0_T2_T3_T4_T5_)
        /*00b8*/ 	.short	0x0380
        /*00ba*/ 	.short	0x001c


	//----- nvinfo : EIATTR_SW_WAR
	.align		4
.L_9423:
        /*00bc*/ 	.byte	0x04, 0x36
        /*00be*/ 	.short	(.L_9425 - .L_9424)
.L_9424:
        /*00c0*/ 	.word	0x00000008
.L_9425:


//--------------------- .nv.info._ZN2at6native29vectorized_elementwise_kernelILi2EZZZNS0_17expm1_kernel_cudaERNS_18TensorIteratorBaseEENKUlvE_clEvENKUlvE_clEvEUldE_St5arrayIPcLm2EEEEviT0_T1_ --------------------------
	.section	.nv.info._ZN2at6native29vectorized_elementwise_kernelILi2EZZZNS0_17expm1_kernel_cudaERNS_18TensorIteratorBaseEENKUlvE_clEvENKUlvE_clEvEUldE_St5arrayIPcLm2EEEEviT0_T1_,"",@"SHT_CUDA_INFO"
	.sectionflags	@""
	.align	4


	//----- nvinfo : EIATTR_CUDA_API_VERSION
	.align		4
        /*0000*/ 	.byte	0x04, 0x37
        /*0002*/ 	.short	(.L_9427 - .L_9426)
.L_9426:
        /*0004*/ 	.word	0x00000082


	//----- nvinfo : EIATTR_KPARAM_INFO
	.align		4
.L_9427:
        /*0008*/ 	.byte	0x04, 0x17
        /*000a*/ 	.short	(.L_9429 - .L_9428)
.L_9428:
        /*000c*/ 	.word	0x00000000
        /*0010*/ 	.short	0x0002
        /*0012*/ 	.short	0x0008
        /*0014*/ 	.byte	0x00, 0xf0, 0x41, 0x00


	//----- nvinfo : EIATTR_KPARAM_INFO
	.align		4
.L_9429:
        /*0018*/ 	.byte	0x04, 0x17
        /*001a*/ 	.short	(.L_9431 - .L_9430)
.L_9430:
        /*001c*/ 	.word	0x00000000
        /*0020*/ 	.short	0x0001
        /*0022*/ 	.short	0x0004
        /*0024*/ 	.byte	0x00, 0xf0, 0x05, 0x00


	//----- nvinfo : EIATTR_KPARAM_INFO
	.align		4
.L_9431:
        /*0028*/ 	.byte	0x04, 0x17
        /*002a*/ 	.short	(.L_9433 - .L_9432)
.L_9432:
        /*002c*/ 	.word	0x00000000
        /*0030*/ 	.short	0x0000
        /*0032*/ 	.short	0x0000
        /*0034*/ 	.byte	0x00, 0xf0, 0x11, 0x00


	//----- nvinfo : EIATTR_SPARSE_MMA_MASK
	.align		4
.L_9433:
        /*0038*/ 	.byte	0x03, 0x50
        /*003a*/ 	.short	0x0000


	//----- nvinfo : EIATTR_MAXREG_COUNT
	.align		4
        /*003c*/ 	.byte	0x03, 0x1b
        /*003e*/ 	.short	0x00ff


	//----- nvinfo : EIATTR_MERCURY_ISA_VERSION
	.align		4
        /*0040*/ 	.byte	0x03, 0x5f
        /*0042*/ 	.short	0x0101


	//----- nvinfo : EIATTR_VRC_CTA_INIT_COUNT
	.align		4
        /*0044*/ 	.byte	0x02, 0x4a
	.zero		1
	.zero		1


	//----- nvinfo : EIATTR_EXIT_INSTR_OFFSETS
	.align		4
        /*0048*/ 	.byte	0x04, 0x1c
        /*004a*/ 	.short	(.L_9435 - .L_9434)


	//   ....[0]....
.L_9434:
        /*004c*/ 	.word	0x000051e0


	//   ....[1]....
        /*0050*/ 	.word	0x00005230


	//   ....[2]....
        /*0054*/ 	.word	0x00009c70


	//----- nvinfo : EIATTR_MAX_THREADS
	.align		4
.L_9435:
        /*0058*/ 	.byte	0x04, 0x05
        /*005a*/ 	.short	(.L_9437 - .L_9436)
.L_9436:
        /*005c*/ 	.word	0x00000080
        /*0060*/ 	.word	0x00000001
        /*0064*/ 	.word	0x00000001


	//----- nvinfo : EIATTR_CRS_STACK_SIZE
	.align		4
.L_9437:
        /*0068*/ 	.byte	0x04, 0x1e
        /*006a*/ 	.short	(.L_9439 - .L_9438)
.L_9438:
        /*006c*/ 	.word	0x00000000


	//----- nvinfo : EIATTR_CBANK_PARAM_SIZE
	.align		4
.L_9439:
        /*0070*/ 	.byte	0x03, 0x19
        /*0072*/ 	.short	0x0018


	//----- nvinfo : EIATTR_PARAM_CBANK
	.align		4
        /*0074*/ 	.byte	0x04, 0x0a
        /*0076*/ 	.short	(.L_9441 - .L_9440)
	.align		4
.L_9440:
        /*0078*/ 	.word	index@(.nv.constant0._ZN2at6native29vectorized_elementwise_kernelILi2EZZZNS0_17expm1_kernel_cudaERNS_18TensorIteratorBaseEENKUlvE_clEvENKUlvE_clEvEUldE_St5arrayIPcLm2EEEEviT0_T1_)
        /*007c*/ 	.short	0x0380
        /*007e*/ 	.short	0x0018


	//----- nvinfo : EIATTR_SW_WAR
	.align		4
.L_9441:
        /*0080*/ 	.byte	0x04, 0x36
        /*0082*/ 	.short	(.L_9443 - .L_9442)
.L_9442:
        /*0084*/ 	.word	0x00000008
.L_9443:


//--------------------- .nv.info._ZN2at6native29vectorized_elementwise_kernelILi4EZZZNS0_17expm1_kernel_cudaERNS_18TensorIteratorBaseEENKUlvE_clEvENKUlvE_clEvEUldE_St5arrayIPcLm2EEEEviT0_T1_ --------------------------
	.section	.nv.info._ZN2at6native29vectorized_elementwise_kernelILi4EZZZNS0_17expm1_kernel_cudaERNS_18TensorIteratorBaseEENKUlvE_clEvENKUlvE_clEvEUldE_St5arrayIPcLm2EEEEviT0_T1_,"",@"SHT_CUDA_INFO"
	.sectionflags	@""
	.align	4


	//----- nvinfo : EIATTR_CUDA_API_VERSION
	.align		4
        /*0000*/ 	.byte	0x04, 0x37
        /*0002*/ 	.short	(.L_9445 - .L_9444)
.L_9444:
        /*0004*/ 	.word	0x00000082


	//----- nvinfo : EIATTR_KPARAM_INFO
	.align		4
.L_9445:
        /*0008*/ 	.byte	0x04, 0x17
        /*000a*/ 	.short	(.L_9447 - .L_9446)
.L_9446:
        /*000c*/ 	.word	0x00000000
        /*0010*/ 	.short	0x0002
        /*0012*/ 	.short	0x0008
        /*0014*/ 	.byte	0x00, 0xf0, 0x41, 0x00


	//----- nvinfo : EIATTR_KPARAM_INFO
	.align		4
.L_9447:
        /*0018*/ 	.byte	0x04, 0x17
        /*001a*/ 	.short	(.L_9449 - .L_9448)
.L_9448:
        /*001c*/ 	.word	0x00000000
        /*0020*/ 	.short	0x0001
        /*0022*/ 	.short	0x0004
        /*0024*/ 	.byte	0x00, 0xf0, 0x05, 0x00


	//----- nvinfo : EIATTR_KPARAM_INFO
	.align		4
.L_9449:
        /*0028*/ 	.byte	0x04, 0x17
        /*002a*/ 	.short	(.L_9451 - .L_9450)
.L_9450:
        /*002c*/ 	.word	0x00000000
        /*0030*/ 	.short	0x0000
        /*0032*/ 	.short	0x0000
        /*0034*/ 	.byte	0x00, 0xf0, 0x11, 0x00


	//----- nvinfo : EIATTR_SPARSE_MMA_MASK
	.align		4
.L_9451:
        /*0038*/ 	.byte	0x03, 0x50
        /*003a*/ 	.short	0x0000


	//----- nvinfo : EIATTR_MAXREG_COUNT
	.align		4
        /*003c*/ 	.byte	0x03, 0x1b
        /*003e*/ 	.short	0x00ff


	//----- nvinfo : EIATTR_MERCURY_ISA_VERSION
	.align		4
        /*0040*/ 	.byte	0x03, 0x5f
        /*0042*/ 	.short	0x0101


	//----- nvinfo : EIATTR_VRC_CTA_INIT_COUNT
	.align		4
        /*0044*/ 	.byte	0x02, 0x4a
	.zero		1
	.zero		1


	//----- nvinfo : EIATTR_EXIT_INSTR_OFFSETS
	.align		4
        /*0048*/ 	.byte	0x04, 0x1c
        /*004a*/ 	.short	(.L_9453 - .L_9452)


	//   ....[0]....
.L_9452:
        /*004c*/ 	.word	0x000051e0


	//   ....[1]....
        /*0050*/ 	.word	0x00005230


	//   ....[2]....
        /*0054*/ 	.word	0x00009c30


	//----- nvinfo : EIATTR_MAX_THREADS
	.align		4
.L_9453:
        /*0058*/ 	.byte	0x04, 0x05
        /*005a*/ 	.short	(.L_9455 - .L_9454)
.L_9454:
        /*005c*/ 	.word	0x00000080
        /*0060*/ 	.word	0x00000001
        /*0064*/ 	.word	0x00000001


	//----- nvinfo : EIATTR_CRS_STACK_SIZE
	.align		4
.L_9455:
        /*0068*/ 	.byte	0x04, 0x1e
        /*006a*/ 	.short	(.L_9457 - .L_9456)
.L_9456:
        /*006c*/ 	.word	0x00000000


	//----- nvinfo : EIATTR_CBANK_PARAM_SIZE
	.align		4
.L_9457:
        /*0070*/ 	.byte	0x03, 0x19
        /*0072*/ 	.short	0x0018


	//----- nvinfo : EIATTR_PARAM_CBANK
	.align		4
        /*0074*/ 	.byte	0x04, 0x0a
        /*0076*/ 	.short	(.L_9459 - .L_9458)
	.align		4
.L_9458:
        /*0078*/ 	.word	index@(.nv.constant0._ZN2at6native29vectorized_elementwise_kernelILi4EZZZNS0_17expm1_kernel_cudaERNS_18TensorIteratorBaseEENKUlvE_clEvENKUlvE_clEvEUldE_St5arrayIPcLm2EEEEviT0_T1_)
        /*007c*/ 	.short	0x0380
        /*007e*/ 	.short	0x0018


	//----- nvinfo : EIATTR_SW_WAR
	.align		4
.L_9459:
        /*0080*/ 	.byte	0x04, 0x36
        /*0082*/ 	.short	(.L_9461 - .L_9460)
.L_9460:
        /*0084*/ 	.word	0x00000008
.L_9461:


//--------------------- .nv.info._ZN2at6native29vectorized_elementwise_kernelILi8EZZZNS0_17expm1_kernel_cudaERNS_18TensorIteratorBaseEENKUlvE_clEvENKUlvE_clEvEUldE_St5arrayIPcLm2EEEEviT0_T1_ --------------------------
	.section	.nv.info._ZN2at6native29vectorized_elementwise_kernelILi8EZZZNS0_17expm1_kernel_cudaERNS_18TensorIteratorBaseEENKUlvE_clEvENKUlvE_clEvEUldE_St5arrayIPcLm2EEEEviT0_T1_,"",@"SHT_CUDA_INFO"
	.sectionflags	@""
	.align	4


	//----- nvinfo : EIATTR_CUDA_API_VERSION
	.align		4
        /*0000*/ 	.byte	0x04, 0x37
        /*0002*/ 	.short	(.L_9463 - .L_9462)
.L_9462:
        /*0004*/ 	.word	0x00000082


	//----- nvinfo : EIATTR_KPARAM_INFO
	.align		4
.L_9463:
        /*0008*/ 	.byte	0x04, 0x17
        /*000a*/ 	.short	(.L_9465 - .L_9464)
.L_9464:
        /*000c*/ 	.word	0x00000000
        /*0010*/ 	.short	0x0002
        /*0012*/ 	.short	0x0008
        /*0014*/ 	.byte	0x00, 0xf0, 0x41, 0x00


	//----- nvinfo : EIATTR_KPARAM_INFO
	.align		4
.L_9465:
        /*0018*/ 	.byte	0x04, 0x17
        /*001a*/ 	.short	(.L_9467 - .L_9466)
.L_9466:
        /*001c*/ 	.word	0x00000000
        /*0020*/ 	.short	0x0001
        /*0022*/ 	.short	0x0004
        /*0024*/ 	.byte	0x00, 0xf0, 0x05, 0x00


	//----- nvinfo : EIATTR_KPARAM_INFO
	.align		4
.L_9467:
        /*0028*/ 	.byte	0x04, 0x17
        /*002a*/ 	.short	(.L_9469 - .L_9468)
.L_9468:
        /*002c*/ 	.word	0x00000000
        /*0030*/ 	.short	0x0000
        /*0032*/ 	.short	0x0000
        /*0034*/ 	.byte	0x00, 0xf0, 0x11, 0x00


	//----- nvinfo : EIATTR_SPARSE_MMA_MASK
	.align		4
.L_9469:
        /*0038*/ 	.byte	0x03, 0x50
        /*003a*/ 	.short	0x0000


	//----- nvinfo : EIATTR_MAXREG_COUNT
	.align		4
        /*003c*/ 	.byte	0x03, 0x1b
        /*003e*/ 	.short	0x00ff


	//----- nvinfo : EIATTR_MERCURY_ISA_VERSION
	.align		4
        /*0040*/ 	.byte	0x03, 0x5f
        /*0042*/ 	.short	0x0101


	//----- nvinfo : EIATTR_VRC_CTA_INIT_COUNT
	.align		4
        /*0044*/ 	.byte	0x02, 0x4a
	.zero		1
	.zero		1


	//----- nvinfo : EIATTR_EXIT_INSTR_OFFSETS
	.align		4
        /*0048*/ 	.byte	0x04, 0x1c
        /*004a*/ 	.short	(.L_9471 - .L_9470)


	//   ....[0]....
.L_9470:
        /*004c*/ 	.word	0x00000010


	//----- nvinfo : EIATTR_MAX_THREADS
	.align		4
.L_9471:
        /*0050*/ 	.byte	0x04, 0x05
        /*0052*/ 	.short	(.L_9473 - .L_9472)
.L_9472:
        /*0054*/ 	.word	0x00000080
        /*0058*/ 	.word	0x00000001
        /*005c*/ 	.word	0x00000001


	//----- nvinfo : EIATTR_CBANK_PARAM_SIZE
	.align		4
.L_9473:
        /*0060*/ 	.byte	0x03, 0x19
        /*0062*/ 	.short	0x0018


	//----- nvinfo : EIATTR_PARAM_CBANK
	.align		4
        /*0064*/ 	.byte	0x04, 0x0a
        /*0066*/ 	.short	(.L_9475 - .L_9474)
	.align		4
.L_9474:
        /*0068*/ 	.word	index@(.nv.constant0._ZN2at6native29vectorized_elementwise_kernelILi8EZZZNS0_17expm1_kernel_cudaERNS_18TensorIteratorBaseEENKUlvE_clEvENKUlvE_clEvEUldE_St5arrayIPcLm2EEEEviT0_T1_)
        /*006c*/ 	.short	0x0380
        /*006e*/ 	.short	0x0018


	//----- nvinfo : EIATTR_SW_WAR
	.align		4
.L_9475:
        /*0070*/ 	.byte	0x04, 0x36
        /*0072*/ 	.short	(.L_9477 - .L_9476)
.L_9476:
        /*0074*/ 	.word	0x00000008
.L_9477:


//--------------------- .nv.info._ZN2at6native18elementwise_kernelILi128ELi4EZNS0_15gpu_kernel_implIZZZNS0_15exp_kernel_cudaERNS_18TensorIteratorBaseEENKUlvE0_clEvENKUlvE2_clEvEUlN3c108BFloat16EE_EEvS4_RKT_EUliE_EEviT1_ --------------------------
	.section	.nv.info._ZN2at6native18elementwise_kernelILi128ELi4EZNS0_15gpu_kernel_implIZZZNS0_15exp_kernel_cudaERNS_18TensorIteratorBaseEENKUlvE0_clEvENKUlvE2_clEvEUlN3c108BFloat16EE_EEvS4_RKT_EUliE_EEviT1_,"",@"SHT_CUDA_INFO"
	.sectionflags	@""
	.align	4


	//----- nvinfo : EIATTR_CUDA_API_VERSION
	.align		4
        /*0000*/ 	.byte	0x04, 0x37
        /*0002*/ 	.short	(.L_9479 - .L_9478)
.L_9478:
        /*0004*/ 	.word	0x00000082


	//----- nvinfo : EIATTR_KPARAM_INFO
	.align		4
.L_9479:
        /*0008*/ 	.byte	0x04, 0x17
        /*000a*/ 	.short	(.L_9481 - .L_9480)
.L_9480:
        /*000c*/ 	.word	0x00000000
        /*0010*/ 	.short	0x0001
        /*0012*/ 	.short	0x0008
        /*0014*/ 	.byte	0x00, 0xf0, 0x61, 0x08


	//----- nvinfo : EIATTR_KPARAM_INFO
	.align		4
.L_9481:
        /*0018*/ 	.byte	0x04, 0x17
        /*001a*/ 	.short	(.L_9483 - .L_9482)
.L_9482:
        /*001c*/ 	.word	0x00000000
        /*0020*/ 	.short	0x0000
        /*0022*/ 	.short	0x0000
        /*0024*/ 	.byte	0x00, 0xf0, 0x11, 0x00


	//----- nvinfo : EIATTR_SPARSE_MMA_MASK
	.align		4
.L_9483:
        /*0028*/ 	.byte	0x03, 0x50
        /*002a*/ 	.short	0x0000


	//----- nvinfo : EIATTR_MAXREG_COUNT
	.align		4
        /*002c*/ 	.byte	0x03, 0x1b
        /*002e*/ 	.short	0x0080


	//----- nvinfo : EIATTR_EXTERNS
	.align		4
        /*0030*/ 	.byte	0x04, 0x0f
        /*0032*/ 	.short	(.L_9485 - .L_9484)


	//   ....[0]....
	.align		4
.L_9484:
        /*0034*/ 	.word	index@(__assertfail)


	//----- nvinfo : EIATTR_MERCURY_ISA_VERSION
	.align		4
.L_9485:
        /*0038*/ 	.byte	0x03, 0x5f
        /*003a*/ 	.short	0x0101


	//----- nvinfo : EIATTR_VRC_CTA_INIT_COUNT
	.align		4
        /*003c*/ 	.byte	0x02, 0x4a
	.zero		1
	.zero		1


	//----- nvinfo : EIATTR_SYSCALL_OFFSETS
	.align		4
        /*0040*/ 	.byte	0x04, 0x46
        /*0042*/ 	.short	(.L_9487 - .L_9486)


	//   ....[0]....
.L_9486:
        /*0044*/ 	.word	0x00002290


	//   ....[1]....
        /*0048*/ 	.word	0x000031b0


	//   ....[2]....
        /*004c*/ 	.word	0x000055e0


	//   ....[3]....
        /*0050*/ 	.word	0x00006350


	//   ....[4]....
        /*0054*/ 	.word	0x00008870


	//   ....[5]....
        /*0058*/ 	.word	0x000095e0


	//   ....[6]....
        /*005c*/ 	.word	0x0000bb10


	//   ....[7]....
        /*0060*/ 	.word	0x0000c850


	//----- nvinfo : EIATTR_EXIT_INSTR_OFFSETS
	.align		4
.L_9487:
        /*0064*/ 	.byte	0x04, 0x1c
        /*0066*/ 	.short	(.L_9489 - .L_9488)


	//   ....[0]....
.L_9488:
        /*0068*/ 	.word	0x000098a0


	//   ....[1]....
        /*006c*/ 	.word	0x0000bcd0


	//   ....[2]....
        /*0070*/ 	.word	0x0000bd10


	//   ....[3]....
        /*0074*/ 	.word	0x0000bdb0


	//   ....[4]....
        /*0078*/ 	.word	0x0000bdf0


	//   ....[5]....
        /*007c*/ 	.word	0x0000be30


	//   ....[6]....
        /*0080*/ 	.word	0x0000bec0


	//   ....[7]....
        /*0084*/ 	.word	0x0000bf00


	//   ....[8]....
        /*0088*/ 	.word	0x0000bfa0


	//   ....[9]....
        /*008c*/ 	.word	0x0000bff0


	//   ....[10]....
        /*0090*/ 	.word	0x0000c040


	//   ....[11]....
        /*0094*/ 	.word	0x0000c120


	//   ....[12]....
        /*0098*/ 	.word	0x0000c290


	//   ....[13]....
        /*009c*/ 	.word	0x0000c400


	//   ....[14]....
        /*00a0*/ 	.word	0x0000c560


	//   ....[15]....
        /*00a4*/ 	.word	0x0000c5a0


	//   ....[16]....
        /*00a8*/ 	.word	0x0000c5e0


	//   ....[17]....
        /*00ac*/ 	.word	0x0000c690


	//   ....[18]....
        /*00b0*/ 	.word	0x0000c6f0


	//   ....[19]....
        /*00b4*/ 	.word	0x0000c860


	//   ....[20]....
        /*00b8*/ 	.word	0x0000c970


	//   ....[21]....
        /*00bc*/ 	.word	0x0000cab0


	//   ....[22]....
        /*00c0*/ 	.word	0x0000cad0


	//----- nvinfo : EIATTR_MAX_THREADS
	.align		4
.L_9489:
        /*00c4*/ 	.byte	0x04, 0x05
        /*00c6*/ 	.short	(.L_9491 - .L_9490)
.L_9490:
        /*00c8*/ 	.word	0x00000080
        /*00cc*/ 	.word	0x00000001
        /*00d0*/ 	.word	0x00000001


	//----- nvinfo : EIATTR_CRS_STACK_SIZE
	.align		4
.L_9491:
        /*00d4*/ 	.byte	0x04, 0x1e
        /*00d6*/ 	.short	(.L_9493 - .L_9492)
.L_9492:
        /*00d8*/ 	.word	0x00000000


	//----- nvinfo : EIATTR_CBANK_PARAM_SIZE
	.align		4
.L_9493:
        /*00dc*/ 	.byte	0x03, 0x19
        /*00de*/ 	.short	0x0220


	//----- nvinfo : EIATTR_PARAM_CBANK
	.align		4
        /*00e0*/ 	.byte	0x04, 0x0a
        /*00e2*/ 	.short	(.L_9495 - .L_9494)
	.align		4
.L_9494:
        /*00e4*/ 	.word	index@(.nv.constant0._ZN2at6native18elementwise_kernelILi128ELi4EZNS0_15gpu_kernel_implIZZZNS0_15exp_kernel_cudaERNS_18TensorIteratorBaseEENKUlvE0_clEvENKUlvE2_clEvEUlN3c108BFloat16EE_EEvS4_RKT_EUliE_EEviT1_)
        /*00e8*/ 	.short	0x0380
        /*00ea*/ 	.short	0x0220


	//----- nvinfo : EIATTR_SW_WAR
	.align		4
.L_9495:
        /*00ec*/ 	.byte	0x04, 0x36
        /*00ee*/ 	.short	(.L_9497 - .L_9496)
.L_9496:
        /*00f0*/ 	.word	0x00000008
.L_9497:


//--------------------- .nv.info._ZN2at6native27unrolled_elementwise_kernelIZZZNS0_15exp_kernel_cudaERNS_18TensorIteratorBaseEENKUlvE0_clEvENKUlvE2_clEvEUlN3c108BFloat16EE_St5arrayIPcLm2EELi4E23TrivialOffsetCalculatorILi1EjESD_NS0_6memory12LoadWithCastILi1EEENSE_13StoreWithCastILi1EEEEEviT_T0_T2_T3_T4_T5_ --------------------------
	.section	.nv.info._ZN2at6native27unrolled_elementwise_kernelIZZZNS0_15exp_kernel_cudaERNS_18TensorIteratorBaseEENKUlvE0_clEvENKUlvE2_clEvEUlN3c108BFloat16EE_St5arrayIPcLm2EELi4E23TrivialOffsetCalculatorILi1EjESD_NS0_6memory12LoadWithCastILi1EEENSE_13StoreWithCastILi1EEEEEviT_T0_T2_T3_T4_T5_,"",@"SHT_CUDA_INFO"
	.sectionflags	@""
	.align	4


	//----- nvinfo : EIATTR_CUDA_API_VERSION
	.align		4
        /*0000*/ 	.byte	0x04, 0x37
        /*0002*/ 	.short	(.L_9499 - .L_9498)
.L_9498:
        /*0004*/ 	.word	0x00000082


	//----- nvinfo : EIATTR_KPARAM_INFO
	.align		4
.L_9499:
        /*0008*/ 	.byte	0x04, 0x17
        /*000a*/ 	.short	(.L_9501 - .L_9500)
.L_9500:
        /*000c*/ 	.word	0x00000000
        /*0010*/ 	.short	0x0006
        /*0012*/ 	.short	0x0024
        /*0014*/ 	.byte	0x00, 0xf0, 0x21, 0x00


	//----- nvinfo : EIATTR_KPARAM_INFO
	.align		4
.L_9501:
        /*0018*/ 	.byte	0x04, 0x17
        /*001a*/ 	.short	(.L_9503 - .L_9502)
.L_9502:
        /*001c*/ 	.word	0x00000000
        /*0020*/ 	.short	0x0005
        /*0022*/ 	.short	0x001c
        /*0024*/ 	.byte	0x00, 0xf0, 0x21, 0x00


	//----- nvinfo : EIATTR_KPARAM_INFO
	.align		4
.L_9503:
        /*0028*/ 	.byte	0x04, 0x17
        /*002a*/ 	.short	(.L_9505 - .L_9504)
.L_9504:
        /*002c*/ 	.word	0x00000000
        /*0030*/ 	.short	0x0004
        /*0032*/ 	.short	0x0019
        /*0034*/ 	.byte	0x00, 0xf0, 0x05, 0x00


	//----- nvinfo : EIATTR_KPARAM_INFO
	.align		4
.L_9505:
        /*0038*/ 	.byte	0x04, 0x17
        /*003a*/ 	.short	(.L_9507 - .L_9506)
.L_9506:
        /*003c*/ 	.word	0x00000000
        /*0040*/ 	.short	0x0003
        /*0042*/ 	.short	0x0018
        /*0044*/ 	.byte	0x00, 0xf0, 0x05, 0x00


	//----- nvinfo : EIATTR_KPARAM_INFO
	.align		4
.L_9507:
        /*0048*/ 	.byte	0x04, 0x17
        /*004a*/ 	.short	(.L_9509 - .L_9508)
.L_9508:
        /*004c*/ 	.word	0x00000000
        /*0050*/ 	.short	0x0002
        /*0052*/ 	.short	0x0008
        /*0054*/ 	.byte	0x00, 0xf0, 0x41, 0x00


	//----- nvinfo : EIATTR_KPARAM_INFO
	.align		4
.L_9509:
        /*0058*/ 	.byte	0x04, 0x17
        /*005a*/ 	.short	(.L_9511 - .L_9510)
.L_9510:
        /*005c*/ 	.word	0x00000000
        /*0060*/ 	.short	0x0001
        /*0062*/ 	.short	0x0004
        /*0064*/ 	.byte	0x00, 0xf0, 0x05, 0x00


	//----- nvinfo : EIATTR_KPARAM_INFO
	.align		4
.L_9511:
        /*0068*/ 	.byte	0x04, 0x17
        /*006a*/ 	.short	(.L_9513 - .L_9512)
.L_9512:
        /*006c*/ 	.word	0x00000000
        /*0070*/ 	.short	0x0000
        /*0072*/ 	.short	0x0000
        /*0074*/ 	.byte	0x00, 0xf0, 0x11, 0x00


	//----- nvinfo : EIATTR_SPARSE_MMA_MASK
	.align		4
.L_9513:
        /*0078*/ 	.byte	0x03, 0x50
        /*007a*/ 	.short	0x0000


	//----- nvinfo : EIATTR_MAXREG_COUNT
	.align		4
        /*007c*/ 	.byte	0x03, 0x1b
        /*007e*/ 	.short	0x00ff


	//----- nvinfo : EIATTR_EXTERNS
	.align		4
        /*0080*/ 	.byte	0x04, 0x0f
        /*0082*/ 	.short	(.L_9515 - .L_9514)


	//   ....[0]....
	.align		4
.L_9514:
        /*0084*/ 	.word	index@(__assertfail)


	//----- nvinfo : EIATTR_MERCURY_ISA_VERSION
	.align		4
.L_9515:
        /*0088*/ 	.byte	0x03, 0x5f
        /*008a*/ 	.short	0x0101


	//----- nvinfo : EIATTR_VRC_CTA_INIT_COUNT
	.align		4
        /*008c*/ 	.byte	0x02, 0x4a
	.zero		1
	.zero		1


	//----- nvinfo : EIATTR_SYSCALL_OFFSETS
	.align		4
        /*0090*/ 	.byte	0x04, 0x46
        /*0092*/ 	.short	(.L_9517 - .L_9516)


	//   ....[0]....
.L_9516:
        /*0094*/ 	.word	0x00001080


	//   ....[1]....
        /*0098*/ 	.word	0x000022e0


	//   ....[2]....
        /*009c*/ 	.word	0x00003480


	//   ....[3]....
        /*00a0*/ 	.word	0x00004530


	//   ....[4]....
        /*00a4*/ 	.word	0x00005670


	//   ....[5]....
        /*00a8*/ 	.word	0x00006550


	//   ....[6]....
        /*00ac*/ 	.word	0x000074d0


	//   ....[7]....
        /*00b0*/ 	.word	0x00008450


	//----- nvinfo : EIATTR_EXIT_INSTR_OFFSETS
	.align		4
.L_9517:
        /*00b4*/ 	.byte	0x04, 0x1c
        /*00b6*/ 	.short	(.L_9519 - .L_9518)


	//   ....[0]....
.L_9518:
        /*00b8*/ 	.word	0x00007780


	//   ....[1]....
        /*00bc*/ 	.word	0x000078d0


	//   ....[2]....
        /*00c0*/ 	.word	0x00007910


	//   ....[3]....
        /*00c4*/ 	.word	0x000079b0


	//   ....[4]....
        /*00c8*/ 	.word	0x000079f0


	//   ....[5]....
        /*00cc*/ 	.word	0x00007a30


	//   ....[6]....
        /*00d0*/ 	.word	0x00007ac0


	//   ....[7]....
        /*00d4*/ 	.word	0x00007b00


	//   ....[8]....
        /*00d8*/ 	.word	0x00007ba0


	//   ....[9]....
        /*00dc*/ 	.word	0x00007bf0


	//   ....[10]....
        /*00e0*/ 	.word	0x00007c40


	//   ....[11]....
        /*00e4*/ 	.word	0x00007d20


	//   ....[12]....
        /*00e8*/ 	.word	0x00007e90


	//   ....[13]....
        /*00ec*/ 	.word	0x00008000


	//   ....[14]....
        /*00f0*/ 	.word	0x00008160


	//   ....[15]....
        /*00f4*/ 	.word	0x000081a0


	//   ....[16]....
        /*00f8*/ 	.word	0x000081e0


	//   ....[17]....
        /*00fc*/ 	.word	0x00008290


	//   ....[18]....
        /*0100*/ 	.word	0x000082f0


	//   ....[19]....
        /*0104*/ 	.word	0x00008460


	//   ....[20]....
        /*0108*/ 	.word	0x00008570


	//   ....[21]....
        /*010c*/ 	.word	0x000086b0


	//   ....[22]....
        /*0110*/ 	.word	0x000086d0


	//----- nvinfo : EIATTR_MAX_THREADS
	.align		4
.L_9519:
        /*0114*/ 	.byte	0x04, 0x05
        /*0116*/ 	.short	(.L_9521 - .L_9520)
.L_9520:
        /*0118*/ 	.word	0x00000080
        /*011c*/ 	.word	0x00000001
        /*0120*/ 	.word	0x00000001


	//----- nvinfo : EIATTR_CRS_STACK_SIZE
	.align		4
.L_9521:
        /*0124*/ 	.byte	0x04, 0x1e
        /*0126*/ 	.short	(.L_9523 - .L_9522)
.L_9522:
        /*0128*/ 	.word	0x00000000


	//----- nvinfo : EIATTR_CBANK_PARAM_SIZE
	.align		4
.L_9523:
        /*012c*/ 	.byte	0x03, 0x19
        /*012e*/ 	.short	0x002c


	//----- nvinfo : EIATTR_PARAM_CBANK
	.align		4
        /*0130*/ 	.byte	0x04, 0x0a
        /*0132*/ 	.short	(.L_9525 - .L_9524)
	.align		4
.L_9524:
        /*0134*/ 	.word	index@(.nv.constant0._ZN2at6native27unrolled_elementwise_kernelIZZZNS0_15exp_kernel_cudaERNS_18TensorIteratorBaseEENKUlvE0_clEvENKUlvE2_clEvEUlN3c108BFloat16EE_St5arrayIPcLm2EELi4E23TrivialOffsetCalculatorILi1EjESD_NS0_6memory12LoadWithCastILi1EEENSE_13StoreWithCastILi1EEEEEviT_T0_T2_T3_T4_T5_)
        /*0138*/ 	.short	0x0380
        /*013a*/ 	.short	0x002c


	//----- nvinfo : EIATTR_SW_WAR
	.align		4
.L_9525:
        /*013c*/ 	.byte	0x04, 0x36
        /*013e*/ 	.short	(.L_9527 - .L_9526)
.L_9526:
        /*0140*/ 	.word	0x00000008
.L_9527:


//--------------------- .nv.info._ZN2at6native18elementwise_kernelILi128ELi4EZNS0_22gpu_kernel_impl_nocastIZZZNS0_15exp_kernel_cudaERNS_18TensorIteratorBaseEENKUlvE0_clEvENKUlvE2_clEvEUlN3c108BFloat16EE_EEvS4_RKT_EUliE_EEviT1_ --------------------------
	.section	.nv.info._ZN2at6native18elementwise_kernelILi128ELi4EZNS0_22gpu_kernel_impl_nocastIZZZNS0_15exp_kernel_cudaERNS_18TensorIteratorBaseEENKUlvE0_clEvENKUlvE2_clEvEUlN3c108BFloat16EE_EEvS4_RKT_EUliE_EEviT1_,"",@"SHT_CUDA_INFO"
	.sectionflags	@""
	.align	4


	//----- nvinfo : EIATTR_CUDA_API_VERSION
	.align		4
        /*0000*/ 	.byte	0x04, 0x37
        /*0002*/ 	.short	(.L_9529 - .L_9528)
.L_9528:
        /*0004*/ 	.word	0x00000082


	//----- nvinfo : EIATTR_KPARAM_INFO
	.align		4
.L_9529:
        /*0008*/ 	.byte	0x04, 0x17
        /*000a*/ 	.short	(.L_9531 - .L_9530)
.L_9530:
        /*000c*/ 	.word	0x00000000
        /*0010*/ 	.short	0x0001
        /*0012*/ 	.short	0x0008
        /*0014*/ 	.byte	0x00, 0xf0, 0x61, 0x08


	//----- nvinfo : EIATTR_KPARAM_INFO
	.align		4
.L_9531:
        /*0018*/ 	.byte	0x04, 0x17
        /*001a*/ 	.short	(.L_9533 - .L_9532)
.L_9532:
        /*001c*/ 	.word	0x00000000
        /*0020*/ 	.short	0x0000
        /*0022*/ 	.short	0x0000
        /*0024*/ 	.byte	0x00, 0xf0, 0x11, 0x00


	//----- nvinfo : EIATTR_SPARSE_MMA_MASK
	.align		4
.L_9533:
        /*0028*/ 	.byte	0x03, 0x50
        /*002a*/ 	.short	0x0000


	//----- nvinfo : EIATTR_MAXREG_COUNT
	.align		4
        /*002c*/ 	.byte	0x03, 0x1b
        /*002e*/ 	.short	0x0080


	//----- nvinfo : EIATTR_MERCURY_ISA_VERSION
	.align		4
        /*0030*/ 	.byte	0x03, 0x5f
        /*0032*/ 	.short	0x0101


	//----- nvinfo : EIATTR_VRC_CTA_INIT_COUNT
	.align		4
        /*0034*/ 	.byte	0x02, 0x4a
	.zero		1
	.zero		1


	//----- nvinfo : EIATTR_EXIT_INSTR_OFFSETS
	.align		4
        /*0038*/ 	.byte	0x04, 0x1c
        /*003a*/ 	.short	(.L_9535 - .L_9534)


	//   ....[0]....
.L_9534:
        /*003c*/ 	.word	0x00000330


	//   ....[1]....
        /*0040*/ 	.word	0x000003c0


	//   ....[2]....
        /*0044*/ 	.word	0x00003f10


	//   ....[3]....
        /*0048*/ 	.word	0x00005270


	//----- nvinfo : EIATTR_MAX_THREADS
	.align		4
.L_9535:
        /*004c*/ 	.byte	0x04, 0x05
        /*004e*/ 	.short	(.L_9537 - .L_9536)
.L_9536:
        /*0050*/ 	.word	0x00000080
        /*0054*/ 	.word	0x00000001
        /*0058*/ 	.word	0x00000001


	//----- nvinfo : EIATTR_CRS_STACK_SIZE
	.align		4
.L_9537:
        /*005c*/ 	.byte	0x04, 0x1e
        /*005e*/ 	.short	(.L_9539 - .L_9538)
.L_9538:
        /*0060*/ 	.word	0x00000000


	//----- nvinfo : EIATTR_CBANK_PARAM_SIZE
	.align		4
.L_9539:
        /*0064*/ 	.byte	0x03, 0x19
        /*0066*/ 	.short	0x0220


	//----- nvinfo : EIATTR_PARAM_CBANK
	.align		4
        /*0068*/ 	.byte	0x04, 0x0a
        /*006a*/ 	.short	(.L_9541 - .L_9540)
	.align		4
.L_9540:
        /*006c*/ 	.word	index@(.nv.constant0._ZN2at6native18elementwise_kernelILi128ELi4EZNS0_22gpu_kernel_impl_nocastIZZZNS0_15exp_kernel_cudaERNS_18TensorIteratorBaseEENKUlvE0_clEvENKUlvE2_clEvEUlN3c108BFloat16EE_EEvS4_RKT_EUliE_EEviT1_)
        /*0070*/ 	.short	0x0380
        /*0072*/ 	.short	0x0220


	//----- nvinfo : EIATTR_SW_WAR
	.align		4
.L_9541:
        /*0074*/ 	.byte	0x04, 0x36
        /*0076*/ 	.short	(.L_9543 - .L_9542)
.L_9542:
        /*0078*/ 	.word	0x00000008
.L_9543:


//--------------------- .nv.info._ZN2at6native27unrolled_elementwise_kernelIZZZNS0_15exp_kernel_cudaERNS_18TensorIteratorBaseEENKUlvE0_clEvENKUlvE2_clEvEUlN3c108BFloat16EE_St5arrayIPcLm2EELi4E23TrivialOffsetCalculatorILi1EjESD_NS0_6memory15LoadWithoutCastENSE_16StoreWithoutCastEEEviT_T0_T2_T3_T4_T5_ --------------------------
	.section	.nv.info._ZN2at6native27unrolled_elementwise_kernelIZZZNS0_15exp_kernel_cudaERNS_18TensorIteratorBaseEENKUlvE0_clEvENKUlvE2_clEvEUlN3c108BFloat16EE_St5arrayIPcLm2EELi4E23TrivialOffsetCalculatorILi1EjESD_NS0_6memory15LoadWithoutCastENSE_16StoreWithoutCastEEEviT_T0_T2_T3_T4_T5_,"",@"SHT_CUDA_INFO"
	.sectionflags	@""
	.align	4


	//----- nvinfo : EIATTR_CUDA_API_VERSION
	.align		4
        /*0000*/ 	.byte	0x04, 0x37
        /*0002*/ 	.short	(.L_9545 - .L_9544)
.L_9544:
        /*0004*/ 	.word	0x00000082


	//----- nvinfo : EIATTR_KPARAM_INFO
	.align		4
.L_9545:
        /*0008*/ 	.byte	0x04, 0x17
        /*000a*/ 	.short	(.L_9547 - .L_9546)
.L_9546:
        /*000c*/ 	.word	0x00000000
        /*0010*/ 	.short	0x0006
        /*0012*/ 	.short	0x001b
        /*0014*/ 	.byte	0x00, 0xf0, 0x05, 0x00


	//----- nvinfo : EIATTR_KPARAM_INFO
	.align		4
.L_9547:
        /*0018*/ 	.byte	0x04, 0x17
        /*001a*/ 	.short	(.L_9549 - .L_9548)
.L_9548:
        /*001c*/ 	.word	0x00000000
        /*0020*/ 	.short	0x0005
        /*0022*/ 	.short	0x001a
        /*0024*/ 	.byte	0x00, 0xf0, 0x05, 0x00


	//----- nvinfo : EIATTR_KPARAM_INFO
	.align		4
.L_9549:
        /*0028*/ 	.byte	0x04, 0x17
        /*002a*/ 	.short	(.L_9551 - .L_9550)
.L_9550:
        /*002c*/ 	.word	0x00000000
        /*0030*/ 	.short	0x0004
        /*0032*/ 	.short	0x0019
        /*0034*/ 	.byte	0x00, 0xf0, 0x05, 0x00


	//----- nvinfo : EIATTR_KPARAM_INFO
	.align		4
.L_9551:
        /*0038*/ 	.byte	0x04, 0x17
        /*003a*/ 	.short	(.L_9553 - .L_9552)
.L_9552:
        /*003c*/ 	.word	0x00000000
        /*0040*/ 	.short	0x0003
        /*0042*/ 	.short	0x0018
        /*0044*/ 	.byte	0x00, 0xf0, 0x05, 0x00


	//----- nvinfo : EIATTR_KPARAM_INFO
	.align		4
.L_9553:
        /*0048*/ 	.byte	0x04, 0x17
        /*004a*/ 	.short	(.L_9555 - .L_9554)
.L_9554:
        /*004c*/ 	.word	0x00000000
        /*0050*/ 	.short	0x0002
        /*0052*/ 	.short	0x0008
        /*0054*/ 	.byte	0x00, 0xf0, 0x41, 0x00


	//----- nvinfo : EIATTR_KPARAM_INFO
	.align		4
.L_9555:
        /*0058*/ 	.byte	0x04, 0x17
        /*005a*/ 	.short	(.L_9557 - .L_9556)
.L_9556:
        /*005c*/ 	.word	0x00000000
        /*0060*/ 	.short	0x0001
        /*0062*/ 	.short	0x0004
        /*0064*/ 	.byte	0x00, 0xf0, 0x05, 0x00


	//----- nvinfo : EIATTR_KPARAM_INFO
	.align		4
.L_9557:
        /*0068*/ 	.byte	0x04, 0x17
        /*006a*/ 	.short	(.L_9559 - .L_9558)
.L_9558:
        /*006c*/ 	.word	0x00000000
        /*0070*/ 	.short	0x0000
        /*0072*/ 	.short	0x0000
        /*0074*/ 	.byte	0x00, 0xf0, 0x11, 0x00


	//----- nvinfo : EIATTR_SPARSE_MMA_MASK
	.align		4
.L_9559:
        /*0078*/ 	.byte	0x03, 0x50
        /*007a*/ 	.short	0x0000


	//----- nvinfo : EIATTR_MAXREG_COUNT
	.align		4
        /*007c*/ 	.byte	0x03, 0x1b
        /*007e*/ 	.short	0x00ff


	//----- nvinfo : EIATTR_MERCURY_ISA_VERSION
	.align		4
        /*0080*/ 	.byte	0x03, 0x5f
        /*0082*/ 	.short	0x0101


	//----- nvinfo : EIATTR_VRC_CTA_INIT_COUNT
	.align		4
        /*0084*/ 	.byte	0x02, 0x4a
	.zero		1
	.zero		1


	//----- nvinfo : EIATTR_EXIT_INSTR_OFFSETS
	.align		4
        /*0088*/ 	.byte	0x04, 0x1c
        /*008a*/ 	.short	(.L_9561 - .L_9560)


	//   ....[0]....
.L_9560:
        /*008c*/ 	.word	0x000004b0


	//   ....[1]....
        /*0090*/ 	.word	0x00000530


	//----- nvinfo : EIATTR_MAX_THREADS
	.align		4
.L_9561:
        /*0094*/ 	.byte	0x04, 0x05
        /*0096*/ 	.short	(.L_9563 - .L_9562)
.L_9562:
        /*0098*/ 	.word	0x00000080
        /*009c*/ 	.word	0x00000001
        /*00a0*/ 	.word	0x00000001


	//----- nvinfo : EIATTR_CRS_STACK_SIZE
	.align		4
.L_9563:
        /*00a4*/ 	.byte	0x04, 0x1e
        /*00a6*/ 	.short	(.L_9565 - .L_9564)
.L_9564:
        /*00a8*/ 	.word	0x00000000


	//----- nvinfo : EIATTR_CBANK_PARAM_SIZE
	.align		4
.L_9565:
        /*00ac*/ 	.byte	0x03, 0x19
        /*00ae*/ 	.short	0x001c


	//----- nvinfo : EIATTR_PARAM_CBANK
	.align		4
        /*00b0*/ 	.byte	0x04, 0x0a
        /*00b2*/ 	.short	(.L_9567 - .L_9566)
	.align		4
.L_9566:
        /*00b4*/ 	.word	index@(.nv.constant0._ZN2at6native27unrolled_elementwise_kernelIZZZNS0_15exp_kernel_cudaERNS_18TensorIteratorBaseEENKUlvE0_clEvENKUlvE2_clEvEUlN3c108BFloat16EE_St5arrayIPcLm2EELi4E23TrivialOffsetCalculatorILi1EjESD_NS0_6memory15LoadWithoutCastENSE_16StoreWithoutCastEEEviT_T0_T2_T3_T4_T5_)
        /*00b8*/ 	.short	0x0380
        /*00ba*/ 	.short	0x001c


	//----- nvinfo : EIATTR_SW_WAR
	.align		4
.L_9567:
        /*00bc*/ 	.byte	0x04, 0x36
        /*00be*/ 	.short	(.L_9569 - .L_9568)
.L_9568:
        /*00c0*/ 	.word	0x00000008
.L_9569:


//--------------------- .nv.info._ZN2at6native29vectorized_elementwise_kernelILi2EZZZNS0_15exp_kernel_cudaERNS_18TensorIteratorBaseEENKUlvE0_clEvENKUlvE2_clEvEUlN3c108BFloat16EE_St5arrayIPcLm2EEEEviT0_T1_ --------------------------
	.section	.nv.info._ZN2at6native29vectorized_elementwise_kernelILi2EZZZNS0_15exp_kernel_cudaERNS_18TensorIteratorBaseEENKUlvE0_clEvENKUlvE2_clEvEUlN3c108BFloat16EE_St5arrayIPcLm2EEEEviT0_T1_,"",@"SHT_CUDA_INFO"
	.sectionflags	@""
	.align	4


	//----- nvinfo : EIATTR_CUDA_API_VERSION
	.align		4
        /*0000*/ 	.byte	0x04, 0x37
        /*0002*/ 	.short	(.L_9571 - .L_9570)
.L_9570:
        /*0004*/ 	.word	0x00000082


	//----- nvinfo : EIATTR_KPARAM_INFO
	.align		4
.L_9571:
        /*0008*/ 	.byte	0x04, 0x17
        /*000a*/ 	.short	(.L_9573 - .L_9572)
.L_9572:
        /*000c*/ 	.word	0x00000000
        /*0010*/ 	.short	0x0002
        /*0012*/ 	.short	0x0008
        /*0014*/ 	.byte	0x00, 0xf0, 0x41, 0x00


	//----- nvinfo : EIATTR_KPARAM_INFO
	.align		4
.L_9573:
        /*0018*/ 	.byte	0x04, 0x17
        /*001a*/ 	.short	(.L_9575 - .L_9574)
.L_9574:
        /*001c*/ 	.word	0x00000000
        /*0020*/ 	.short	0x0001
        /*0022*/ 	.short	0x0004
        /*0024*/ 	.byte	0x00, 0xf0, 0x05, 0x00


	//----- nvinfo : EIATTR_KPARAM_INFO
	.align		4
.L_9575:
        /*0028*/ 	.byte	0x04, 0x17
        /*002a*/ 	.short	(.L_9577 - .L_9576)
.L_9576:
        /*002c*/ 	.word	0x00000000
        /*0030*/ 	.short	0x0000
        /*0032*/ 	.short	0x0000
        /*0034*/ 	.byte	0x00, 0xf0, 0x11, 0x00


	//----- nvinfo : EIATTR_SPARSE_MMA_MASK
	.align		4
.L_9577:
        /*0038*/ 	.byte	0x03, 0x50
        /*003a*/ 	.short	0x0000


	//----- nvinfo : EIATTR_MAXREG_COUNT
	.align		4
        /*003c*/ 	.byte	0x03, 0x1b
        /*003e*/ 	.short	0x00ff


	//----- nvinfo : EIATTR_MERCURY_ISA_VERSION
	.align		4
        /*0040*/ 	.byte	0x03, 0x5f
        /*0042*/ 	.short	0x0101


	//----- nvinfo : EIATTR_VRC_CTA_INIT_COUNT
	.align		4
        /*0044*/ 	.byte	0x02, 0x4a
	.zero		1
	.zero		1


	//----- nvinfo : EIATTR_EXIT_INSTR_OFFSETS
	.align		4
        /*0048*/ 	.byte	0x04, 0x1c
        /*004a*/ 	.short	(.L_9579 - .L_9578)


	//   ....[0]....
.L_9578:
        /*004c*/ 	.word	0x00000a50


	//   ....[1]....
        /*0050*/ 	.word	0x00000aa0


	//   ....[2]....
        /*0054*/ 	.word	0x00000da0


	//----- nvinfo : EIATTR_MAX_THREADS
	.align		4
.L_9579:
        /*0058*/ 	.byte	0x04, 0x05
        /*005a*/ 	.short	(.L_9581 - .L_9580)
.L_9580:
        /*005c*/ 	.word	0x00000080
        /*0060*/ 	.word	0x00000001
        /*0064*/ 	.word	0x00000001


	//----- nvinfo : EIATTR_CRS_STACK_SIZE
	.align		4
.L_9581:
        /*0068*/ 	.byte	0x04, 0x1e
        /*006a*/ 	.short	(.L_9583 - .L_9582)
.L_9582:
        /*006c*/ 	.word	0x00000000


	//----- nvinfo : EIATTR_CBANK_PARAM_SIZE
	.align		4
.L_9583:
        /*0070*/ 	.byte	0x03, 0x19
        /*0072*/ 	.short	0x0018


	//----- nvinfo : EIATTR_PARAM_CBANK
	.align		4
        /*0074*/ 	.byte	0x04, 0x0a
        /*0076*/ 	.short	(.L_9585 - .L_9584)
	.align		4
.L_9584:
        /*0078*/ 	.word	index@(.nv.constant0._ZN2at6native29vectorized_elementwise_kernelILi2EZZZNS0_15exp_kernel_cudaERNS_18TensorIteratorBaseEENKUlvE0_clEvENKUlvE2_clEvEUlN3c108BFloat16EE_St5arrayIPcLm2EEEEviT0_T1_)
        /*007c*/ 	.short	0x0380
        /*007e*/ 	.short	0x0018


	//----- nvinfo : EIATTR_SW_WAR
	.align		4
.L_9585:
        /*0080*/ 	.byte	0x04, 0x36
        /*0082*/ 	.short	(.L_9587 - .L_9586)
.L_9586:
        /*0084*/ 	.word	0x00000008
.L_9587:


//--------------------- .nv.info._ZN2at6native29vectorized_elementwise_kernelILi4EZZZNS0_15exp_kernel_cudaERNS_18TensorIteratorBaseEENKUlvE0_clEvENKUlvE2_clEvEUlN3c108BFloat16EE_St5arrayIPcLm2EEEEviT0_T1_ --------------------------
	.section	.nv.info._ZN2at6native29vectorized_elementwise_kernelILi4EZZZNS0_15exp_kernel_cudaERNS_18TensorIteratorBaseEENKUlvE0_clEvENKUlvE2_clEvEUlN3c108BFloat16EE_St5arrayIPcLm2EEEEviT0_T1_,"",@"SHT_CUDA_INFO"
	.sectionflags	@""
	.align	4


	//----- nvinfo : EIATTR_CUDA_API_VERSION
	.align		4
        /*0000*/ 	.byte	0x04, 0x37
        /*0002*/ 	.short	(.L_9589 - .L_9588)
.L_9588:
        /*0004*/ 	.word	0x00000082


	//----- nvinfo : EIATTR_KPARAM_INFO
	.align		4
.L_9589:
        /*0008*/ 	.byte	0x04, 0x17
        /*000a*/ 	.short	(.L_9591 - .L_9590)
.L_9590:
        /*000c*/ 	.word	0x00000000
        /*0010*/ 	.short	0x0002
        /*0012*/ 	.short	0x0008
        /*0014*/ 	.byte	0x00, 0xf0, 0x41, 0x00


	//----- nvinfo : EIATTR_KPARAM_INFO
	.align		4
.L_9591:
        /*0018*/ 	.byte	0x04, 0x17
        /*001a*/ 	.short	(.L_9593 - .L_9592)
.L_9592:
        /*001c*/ 	.word	0x00000000
        /*0020*/ 	.short	0x0001
        /*0022*/ 	.short	0x0004
        /*0024*/ 	.byte	0x00, 0xf0, 0x05, 0x00


	//----- nvinfo : EIATTR_KPARAM_INFO
	.align		4
.L_9593:
        /*0028*/ 	.byte	0x04, 0x17
        /*002a*/ 	.short	(.L_9595 - .L_9594)
.L_9594:
        /*002c*/ 	.word	0x00000000
        /*0030*/ 	.short	0x0000
        /*0032*/ 	.short	0x0000
        /*0034*/ 	.byte	0x00, 0xf0, 0x11, 0x00


	//----- nvinfo : EIATTR_SPARSE_MMA_MASK
	.align		4
.L_9595:
        /*0038*/ 	.byte	0x03, 0x50
        /*003a*/ 	.short	0x0000


	//----- nvinfo : EIATTR_MAXREG_COUNT
	.align		4
        /*003c*/ 	.byte	0x03, 0x1b
        /*003e*/ 	.short	0x00ff


	//----- nvinfo : EIATTR_MERCURY_ISA_VERSION
	.align		4
        /*0040*/ 	.byte	0x03, 0x5f
        /*0042*/ 	.short	0x0101


	//----- nvinfo : EIATTR_VRC_CTA_INIT_COUNT
	.align		4
        /*0044*/ 	.byte	0x02, 0x4a
	.zero		1
	.zero		1


	//----- nvinfo : EIATTR_EXIT_INSTR_OFFSETS
	.align		4
        /*0048*/ 	.byte	0x04, 0x1c
        /*004a*/ 	.short	(.L_9597 - .L_9596)


	//   ....[0]....
.L_9596:
        /*004c*/ 	.word	0x00000a50


	//   ....[1]....
        /*0050*/ 	.word	0x00000aa0


	//   ....[2]....
        /*0054*/ 	.word	0x00000d60


	//----- nvinfo : EIATTR_MAX_THREADS
	.align		4
.L_9597:
        /*0058*/ 	.byte	0x04, 0x05
        /*005a*/ 	.short	(.L_9599 - .L_9598)
.L_9598:
        /*005c*/ 	.word	0x00000080
        /*0060*/ 	.word	0x00000001
        /*0064*/ 	.word	0x00000001


	//----- nvinfo : EIATTR_CRS_STACK_SIZE
	.align		4
.L_9599:
        /*0068*/ 	.byte	0x04, 0x1e
        /*006a*/ 	.short	(.L_9601 - .L_9600)
.L_9600:
        /*006c*/ 	.word	0x00000000


	//----- nvinfo : EIATTR_CBANK_PARAM_SIZE
	.align		4
.L_9601:
        /*0070*/ 	.byte	0x03, 0x19
        /*0072*/ 	.short	0x0018


	//----- nvinfo : EIATTR_PARAM_CBANK
	.align		4
        /*0074*/ 	.byte	0x04, 0x0a
        /*0076*/ 	.short	(.L_9603 - .L_9602)
	.align		4
.L_9602:
        /*0078*/ 	.word	index@(.nv.constant0._ZN2at6native29vectorized_elementwise_kernelILi4EZZZNS0_15exp_kernel_cudaERNS_18TensorIteratorBaseEENKUlvE0_clEvENKUlvE2_clEvEUlN3c108BFloat16EE_St5arrayIPcLm2EEEEviT0_T1_)
        /*007c*/ 	.short	0x0380
        /*007e*/ 	.short	0x0018


	//----- nvinfo : EIATTR_SW_WAR
	.align		4
.L_9603:
        /*0080*/ 	.byte	0x04, 0x36
        /*0082*/ 	.short	(.L_9605 - .L_9604)
.L_9604:
        /*0084*/ 	.word	0x00000008
.L_9605:


//--------------------- .nv.info._ZN2at6native29vectorized_elementwise_kernelILi8EZZZNS0_15exp_kernel_cudaERNS_18TensorIteratorBaseEENKUlvE0_clEvENKUlvE2_clEvEUlN3c108BFloat16EE_St5arrayIPcLm2EEEEviT0_T1_ --------------------------
	.section	.nv.info._ZN2at6native29vectorized_elementwise_kernelILi8EZZZNS0_15exp_kernel_cudaERNS_18TensorIteratorBaseEENKUlvE0_clEvENKUlvE2_clEvEUlN3c108BFloat16EE_St5arrayIPcLm2EEEEviT0_T1_,"",@"SHT_CUDA_INFO"
	.sectionflags	@""
	.align	4


	//----- nvinfo : EIATTR_CUDA_API_VERSION
	.align		4
        /*0000*/ 	.byte	0x04, 0x37
        /*0002*/ 	.short	(.L_9607 - .L_9606)
.L_9606:
        /*0004*/ 	.word	0x00000082


	//----- nvinfo : EIATTR_KPARAM_INFO
	.align		4
.L_9607:
        /*0008*/ 	.byte	0x04, 0x17
        /*000a*/ 	.short	(.L_9609 - .L_9608)
.L_9608:
        /*000c*/ 	.word	0x00000000
        /*0010*/ 	.short	0x0002
        /*0012*/ 	.short	0x0008
        /*0014*/ 	.byte	0x00, 0xf0, 0x41, 0x00


	//----- nvinfo : EIATTR_KPARAM_INFO
	.align		4
.L_9609:
        /*0018*/ 	.byte	0x04, 0x17
        /*001a*/ 	.short	(.L_9611 - .L_9610)
.L_9610:
        /*001c*/ 	.word	0x00000000
        /*0020*/ 	.short	0x0001
        /*0022*/ 	.short	0x0004
        /*0024*/ 	.byte	0x00, 0xf0, 0x05, 0x00


	//----- nvinfo : EIATTR_KPARAM_INFO
	.align		4
.L_9611:
        /*0028*/ 	.byte	0x04, 0x17
        /*002a*/ 	.short	(.L_9613 - .L_9612)
.L_9612:
        /*002c*/ 	.word	0x00000000
        /*0030*/ 	.short	0x0000
        /*0032*/ 	.short	0x0000
        /*0034*/ 	.byte	0x00, 0xf0, 0x11, 0x00


	//----- nvinfo : EIATTR_SPARSE_MMA_MASK
	.align		4
.L_9613:
        /*0038*/ 	.byte	0x03, 0x50
        /*003a*/ 	.short	0x0000


	//----- nvinfo : EIATTR_MAXREG_COUNT
	.align		4
        /*003c*/ 	.byte	0x03, 0x1b
        /*003e*/ 	.short	0x00ff


	//----- nvinfo : EIATTR_MERCURY_ISA_VERSION
	.align		4
        /*0040*/ 	.byte	0x03, 0x5f
        /*0042*/ 	.short	0x0101


	//----- nvinfo : EIATTR_VRC_CTA_INIT_COUNT
	.align		4
        /*0044*/ 	.byte	0x02, 0x4a
	.zero		1
	.zero		1


	//----- nvinfo : EIATTR_EXIT_INSTR_OFFSETS
	.align		4
        /*0048*/ 	.byte	0x04, 0x1c
        /*004a*/ 	.short	(.L_9615 - .L_9614)


	//   ....[0]....
.L_9614:
        /*004c*/ 	.word	0x00000010


	//----- nvinfo : EIATTR_MAX_THREADS
	.align		4
.L_9615:
        /*0050*/ 	.byte	0x04, 0x05
        /*0052*/ 	.short	(.L_9617 - .L_9616)
.L_9616:
        /*0054*/ 	.word	0x00000080
        /*0058*/ 	.word	0x00000001
        /*005c*/ 	.word	0x00000001


	//----- nvinfo : EIATTR_CBANK_PARAM_SIZE
	.align		4
.L_9617:
        /*0060*/ 	.byte	0x03, 0x19
        /*0062*/ 	.short	0x0018


	//----- nvinfo : EIATTR_PARAM_CBANK
	.align		4
        /*0064*/ 	.byte	0x04, 0x0a
        /*0066*/ 	.short	(.L_9619 - .L_9618)
	.align		4
.L_9618:
        /*0068*/ 	.word	index@(.nv.constant0._ZN2at6native29vectorized_elementwise_kernelILi8EZZZNS0_15exp_kernel_cudaERNS_18TensorIteratorBaseEENKUlvE0_clEvENKUlvE2_clEvEUlN3c108BFloat16EE_St5arrayIPcLm2EEEEviT0_T1_)
        /*006c*/ 	.short	0x0380
        /*006e*/ 	.short	0x0018


	//----- nvinfo : EIATTR_SW_WAR
	.align		4
.L_9619:
        /*0070*/ 	.byte	0x04, 0x36
        /*0072*/ 	.short	(.L_9621 - .L_9620)
.L_9620:
        /*0074*/ 	.word	0x00000008
.L_9621:


//--------------------- .nv.info._ZN2at6native18elementwise_kernelILi128ELi4EZNS0_15gpu_kernel_implIZZZNS0_15exp_kernel_cudaERNS_18TensorIteratorBaseEENKUlvE0_clEvENKUlvE1_clEvEUlN3c104HalfEE_EEvS4_RKT_EUliE_EEviT1_ --------------------------
	.section	.nv.info._ZN2at6native18elementwise_kernelILi128ELi4EZNS0_15gpu_kernel_implIZZZNS0_15exp_kernel_cudaERNS_18TensorIteratorBaseEENKUlvE0_clEvENKUlvE1_clEvEUlN3c104HalfEE_EEvS4_RKT_EUliE_EEviT1_,"",@"SHT_CUDA_INFO"
	.sectionflags	@""
	.align	4


	//----- nvinfo : EIATTR_CUDA_API_VERSION
	.align		4
        /*0000*/ 	.byte	0x04, 0x37
        /*0002*/ 	.short	(.L_9623 - .L_9622)
.L_9622:
        /*0004*/ 	.word	0x00000082


	//----- nvinfo : EIATTR_KPARAM_INFO
	.align		4
.L_9623:
        /*0008*/ 	.byte	0x04, 0x17
        /*000a*/ 	.short	(.L_9625 - .L_9624)
.L_9624:
        /*000c*/ 	.word	0x00000000
        /*0010*/ 	.short	0x0001
        /*0012*/ 	.short	0x0008
        /*0014*/ 	.byte	0x00, 0xf0, 0x61, 0x08


	//----- nvinfo : EIATTR_KPARAM_INFO
	.align		4
.L_9625:
        /*0018*/ 	.byte	0x04, 0x17
        /*001a*/ 	.short	(.L_9627 - .L_9626)
.L_9626:
        /*001c*/ 	.word	0x00000000
        /*0020*/ 	.short	0x0000
        /*0022*/ 	.short	0x0000
        /*0024*/ 	.byte	0x00, 0xf0, 0x11, 0x00


	//----- nvinfo : EIATTR_SPARSE_MMA_MASK
	.align		4
.L_9627:
        /*0028*/ 	.byte	0x03, 0x50
        /*002a*/ 	.short	0x0000


	//----- nvinfo : EIATTR_MAXREG_COUNT
	.align		4
        /*002c*/ 	.byte	0x03, 0x1b
        /*002e*/ 	.short	0x0080


	//----- nvinfo : EIATTR_EXTERNS
	.align		4
        /*0030*/ 	.byte	0x04, 0x0f
        /*0032*/ 	.short	(.L_9629 - .L_9628)


	//   ....[0]....
	.align		4
.L_9628:
        /*0034*/ 	.word	index@(__assertfail)


	//----- nvinfo : EIATTR_MERCURY_ISA_VERSION
	.align		4
.L_9629:
        /*0038*/ 	.byte	0x03, 0x5f
        /*003a*/ 	.short	0x0101


	//----- nvinfo : EIATTR_VRC_CTA_INIT_COUNT
	.align		4
        /*003c*/ 	.byte	0x02, 0x4a
	.zero		1
	.zero		1


	//----- nvinfo : EIATTR_SYSCALL_OFFSETS
	.align		4
        /*0040*/ 	.byte	0x04, 0x46
        /*0042*/ 	.short	(.L_9631 - .L_9630)


	//   ....[0]....
.L_9630:
        /*0044*/ 	.word	0x00002270


	//   ....[1]....
        /*0048*/ 	.word	0x00003190


	//   ....[2]....
        /*004c*/ 	.word	0x000055a0


	//   ....[3]....
        /*0050*/ 	.word	0x000062f0


	//   ....[4]....
        /*0054*/ 	.word	0x00008810


	//   ....[5]....
        /*0058*/ 	.word	0x00009560


	//   ....[6]....
        /*005c*/ 	.word	0x0000ba90


	//   ....[7]....
        /*0060*/ 	.word	0x0000c7b0


	//----- nvinfo : EIATTR_EXIT_INSTR_OFFSETS
	.align		4
.L_9631:
        /*0064*/ 	.byte	0x04, 0x1c
        /*0066*/ 	.short	(.L_9633 - .L_9632)


	//   ....[0]....
.L_9632:
        /*0068*/ 	.word	0x00009840


	//   ....[1]....
        /*006c*/ 	.word	0x0000bc50


	//   ....[2]....
        /*0070*/ 	.word	0x0000bc90


	//   ....[3]....
        /*0074*/ 	.word	0x0000bd30


	//   ....[4]....
        /*0078*/ 	.word	0x0000bd70


	//   ....[5]....
        /*007c*/ 	.word	0x0000bdb0


	//   ....[6]....
        /*0080*/ 	.word	0x0000be40


	//   ....[7]....
        /*0084*/ 	.word	0x0000be60


	//   ....[8]....
        /*0088*/ 	.word	0x0000bf00


	//   ....[9]....
        /*008c*/ 	.word	0x0000bf50


	//   ....[10]....
        /*0090*/ 	.word	0x0000bfa0


	//   ....[11]....
        /*0094*/ 	.word	0x0000c080


	//   ....[12]....
        /*0098*/ 	.word	0x0000c1f0


	//   ....[13]....
        /*009c*/ 	.word	0x0000c360


	//   ....[14]....
        /*00a0*/ 	.word	0x0000c4c0


	//   ....[15]....
        /*00a4*/ 	.word	0x0000c500


	//   ....[16]....
        /*00a8*/ 	.word	0x0000c540


	//   ....[17]....
        /*00ac*/ 	.word	0x0000c5f0


	//   ....[18]....
        /*00b0*/ 	.word	0x0000c650


	//   ....[19]....
        /*00b4*/ 	.word	0x0000c7c0


	//   ....[20]....
        /*00b8*/ 	.word	0x0000c8d0


	//   ....[21]....
        /*00bc*/ 	.word	0x0000ca10


	//   ....[22]....
        /*00c0*/ 	.word	0x0000ca50


	//----- nvinfo : EIATTR_MAX_THREADS
	.align		4
.L_9633:
        /*00c4*/ 	.byte	0x04, 0x05
        /*00c6*/ 	.short	(.L_9635 - .L_9634)
.L_9634:
        /*00c8*/ 	.word	0x00000080
        /*00cc*/ 	.word	0x00000001
        /*00d0*/ 	.word	0x00000001


	//----- nvinfo : EIATTR_CRS_STACK_SIZE
	.align		4
.L_9635:
        /*00d4*/ 	.byte	0x04, 0x1e
        /*00d6*/ 	.short	(.L_9637 - .L_9636)
.L_9636:
        /*00d8*/ 	.word	0x00000000


	//----- nvinfo : EIATTR_CBANK_PARAM_SIZE
	.align		4
.L_9637:
        /*00dc*/ 	.byte	0x03, 0x19
        /*00de*/ 	.short	0x0220


	//----- nvinfo : EIATTR_PARAM_CBANK
	.align		4
        /*00e0*/ 	.byte	0x04, 0x0a
        /*00e2*/ 	.short	(.L_9639 - .L_9638)
	.align		4
.L_9638:
        /*00e4*/ 	.word	index@(.nv.constant0._ZN2at6native18elementwise_kernelILi128ELi4EZNS0_15gpu_kernel_implIZZZNS0_15exp_kernel_cudaERNS_18TensorIteratorBaseEENKUlvE0_clEvENKUlvE1_clEvEUlN3c104HalfEE_EEvS4_RKT_EUliE_EEviT1_)
        /*00e8*/ 	.short	0x0380
        /*00ea*/ 	.short	0x0220


	//----- nvinfo : EIATTR_SW_WAR
	.align		4
.L_9639:
        /*00ec*/ 	.byte	0x04, 0x36
        /*00ee*/ 	.short	(.L_9641 - .L_9640)
.L_9640:
        /*00f0*/ 	.word	0x00000008
.L_9641:


//--------------------- .nv.info._ZN2at6native27unrolled_elementwise_kernelIZZZNS0_15exp_kernel_cudaERNS_18TensorIteratorBaseEENKUlvE0_clEvENKUlvE1_clEvEUlN3c104HalfEE_St5arrayIPcLm2EELi4E23TrivialOffsetCalculatorILi1EjESD_NS0_6memory12LoadWithCastILi1EEENSE_13StoreWithCastILi1EEEEEviT_T0_T2_T3_T4_T5_ --------------------------
	.section	.nv.info._ZN2at6native27unrolled_elementwise_kernelIZZZNS0_15exp_kernel_cudaERNS_18TensorIteratorBaseEENKUlvE0_clEvENKUlvE1_clEvEUlN3c104HalfEE_St5arrayIPcLm2EELi4E23TrivialOffsetCalculatorILi1EjESD_NS0_6memory12LoadWithCastILi1EEENSE_13StoreWithCastILi1EEEEEviT_T0_T2_T3_T4_T5_,"",@"SHT_CUDA_INFO"
	.sectionflags	@""
	.align	4


	//----- nvinfo : EIATTR_CUDA_API_VERSION
	.align		4
        /*0000*/ 	.byte	0x04, 0x37
        /*0002*/ 	.short	(.L_9643 - .L_9642)
.L_9642:
        /*0004*/ 	.word	0x00000082


	//----- nvinfo : EIATTR_KPARAM_INFO
	.align		4
.L_9643:
        /*0008*/ 	.byte	0x04, 0x17
        /*000a*/ 	.short	(.L_9645 - .L_9644)
.L_9644:
        /*000c*/ 	.word	0x00000000
        /*0010*/ 	.short	0x0006
        /*0012*/ 	.short	0x0024
        /*0014*/ 	.byte	0x00, 0xf0, 0x21, 0x00


	//----- nvinfo : EIATTR_KPARAM_INFO
	.align		4
.L_9645:
        /*0018*/ 	.byte	0x04, 0x17
        /*001a*/ 	.short	(.L_9647 - .L_9646)
.L_9646:
        /*001c*/ 	.word	0x00000000
        /*0020*/ 	.short	0x0005
        /*0022*/ 	.short	0x001c
        /*0024*/ 	.byte	0x00, 0xf0, 0x21, 0x00


	//----- nvinfo : EIATTR_KPARAM_INFO
	.align		4
.L_9647:
        /*0028*/ 	.byte	0x04, 0x17
        /*002a*/ 	.short	(.L_9649 - .L_9648)
.L_9648:
        /*002c*/ 	.word	0x00000000
        /*0030*/ 	.short	0x0004
        /*0032*/ 	.short	0x0019
        /*0034*/ 	.byte	0x00, 0xf0, 0x05, 0x00


	//----- nvinfo : EIATTR_KPARAM_INFO
	.align		4
.L_9649:
        /*0038*/ 	.byte	0x04, 0x17
        /*003a*/ 	.short	(.L_9651 - .L_9650)
.L_9650:
        /*003c*/ 	.word	0x00000000
        /*0040*/ 	.short	0x0003
        /*0042*/ 	.short	0x0018
        /*0044*/ 	.byte	0x00, 0xf0, 0x05, 0x00


	//----- nvinfo : EIATTR_KPARAM_INFO
	.align		4
.L_9651:
        /*0048*/ 	.byte	0x04, 0x17
        /*004a*/ 	.short	(.L_9653 - .L_9652)
.L_9652:
        /*004c*/ 	.word	0x00000000
        /*0050*/ 	.short	0x0002
        /*0052*/ 	.short	0x0008
        /*0054*/ 	.byte	0x00, 0xf0, 0x41, 0x00


	//----- nvinfo : EIATTR_KPARAM_INFO
	.align		4
.L_9653:
        /*0058*/ 	.byte	0x04, 0x17
        /*005a*/ 	.short	(.L_9655 - .L_9654)
.L_9654:
        /*005c*/ 	.word	0x00000000
        /*0060*/ 	.short	0x0001
        /*0062*/ 	.short	0x0004
        /*0064*/ 	.byte	0x00, 0xf0, 0x05, 0x00


	//----- nvinfo : EIATTR_KPARAM_INFO
	.align		4
.L_9655:
        /*0068*/ 	.byte	0x04, 0x17
        /*006a*/ 	.short	(.L_9657 - .L_9656)
.L_9656:
        /*006c*/ 	.word	0x00000000
        /*0070*/ 	.short	0x0000
        /*0072*/ 	.short	0x0000
        /*0074*/ 	.byte	0x00, 0xf0, 0x11, 0x00


	//----- nvinfo : EIATTR_SPARSE_MMA_MASK
	.align		4
.L_9657:
        /*0078*/ 	.byte	0x03, 0x50
        /*007a*/ 	.short	0x0000


	//----- nvinfo : EIATTR_MAXREG_COUNT
	.align		4
        /*007c*/ 	.byte	0x03, 0x1b
        /*007e*/ 	.short	0x00ff


	//----- nvinfo : EIATTR_EXTERNS
	.align		4
        /*0080*/ 	.byte	0x04, 0x0f
        /*0082*/ 	.short	(.L_9659 - .L_9658)


	//   ....[0]....
	.align		4
.L_9658:
        /*0084*/ 	.word	index@(__assertfail)


	//----- nvinfo : EIATTR_MERCURY_ISA_VERSION
	.align		4
.L_9659:
        /*0088*/ 	.byte	0x03, 0x5f
        /*008a*/ 	.short	0x0101


	//----- nvinfo : EIATTR_VRC_CTA_INIT_COUNT
	.align		4
        /*008c*/ 	.byte	0x02, 0x4a
	.zero		1
	.zero		1


	//----- nvinfo : EIATTR_SYSCALL_OFFSETS
	.align		4
        /*0090*/ 	.byte	0x04, 0x46
        /*0092*/ 	.short	(.L_9661 - .L_9660)


	//   ....[0]....
.L_9660:
        /*0094*/ 	.word	0x00001040


	//   ....[1]....
        /*0098*/ 	.word	0x00002260


	//   ....[2]....
        /*009c*/ 	.word	0x000033c0


	//   ....[3]....
        /*00a0*/ 	.word	0x00004440


	//   ....[4]....
        /*00a4*/ 	.word	0x00005580


	//   ....[5]....
        /*00a8*/ 	.word	0x00006440


	//   ....[6]....
        /*00ac*/ 	.word	0x000073c0


	//   ....[7]....
        /*00b0*/ 	.word	0x00008340


	//----- nvinfo : EIATTR_EXIT_INSTR_OFFSETS
	.align		4
.L_9661:
        /*00b4*/ 	.byte	0x04, 0x1c
        /*00b6*/ 	.short	(.L_9663 - .L_9662)


	//   ....[0]....
.L_9662:
        /*00b8*/ 	.word	0x00007690


	//   ....[1]....
        /*00bc*/ 	.word	0x000077e0


	//   ....[2]....
        /*00c0*/ 	.word	0x00007820


	//   ....[3]....
        /*00c4*/ 	.word	0x000078c0


	//   ....[4]....
        /*00c8*/ 	.word	0x00007900


	//   ....[5]....
        /*00cc*/ 	.word	0x00007940


	//   ....[6]....
        /*00d0*/ 	.word	0x000079d0


	//   ....[7]....
        /*00d4*/ 	.word	0x000079f0


	//   ....[8]....
        /*00d8*/ 	.word	0x00007a90


	//   ....[9]....
        /*00dc*/ 	.word	0x00007ae0


	//   ....[10]....
        /*00e0*/ 	.word	0x00007b30


	//   ....[11]....
        /*00e4*/ 	.word	0x00007c10


	//   ....[12]....
        /*00e8*/ 	.word	0x00007d80


	//   ....[13]....
        /*00ec*/ 	.word	0x00007ef0


	//   ....[14]....
        /*00f0*/ 	.word	0x00008050


	//   ....[15]....
        /*00f4*/ 	.word	0x00008090


	//   ....[16]....
        /*00f8*/ 	.word	0x000080d0


	//   ....[17]....
        /*00fc*/ 	.word	0x00008180


	//   ....[18]....
        /*0100*/ 	.word	0x000081e0


	//   ....[19]....
        /*0104*/ 	.word	0x00008350


	//   ....[20]....
        /*0108*/ 	.word	0x00008460


	//   ....[21]....
        /*010c*/ 	.word	0x000085a0


	//   ....[22]....
        /*0110*/ 	.word	0x000085e0


	//----- nvinfo : EIATTR_MAX_THREADS
	.align		4
.L_9663:
        /*0114*/ 	.byte	0x04, 0x05
        /*0116*/ 	.short	(.L_9665 - .L_9664)
.L_9664:
        /*0118*/ 	.word	0x00000080
        /*011c*/ 	.word	0x00000001
        /*0120*/ 	.word	0x00000001


	//----- nvinfo : EIATTR_CRS_STACK_SIZE
	.align		4
.L_9665:
        /*0124*/ 	.byte	0x04, 0x1e
        /*0126*/ 	.short	(.L_9667 - .L_9666)
.L_9666:
        /*0128*/ 	.word	0x00000000


	//----- nvinfo : EIATTR_CBANK_PARAM_SIZE
	.align		4
.L_9667:
        /*012c*/ 	.byte	0x03, 0x19
        /*012e*/ 	.short	0x002c


	//----- nvinfo : EIATTR_PARAM_CBANK
	.align		4
        /*0130*/ 	.byte	0x04, 0x0a
        /*0132*/ 	.short	(.L_9669 - .L_9668)
	.align		4
.L_9668:
        /*0134*/ 	.word	index@(.nv.constant0._ZN2at6native27unrolled_elementwise_kernelIZZZNS0_15exp_kernel_cudaERNS_18TensorIteratorBaseEENKUlvE0_clEvENKUlvE1_clEvEUlN3c104HalfEE_St5arrayIPcLm2EELi4E23TrivialOffsetCalculatorILi1EjESD_NS0_6memory12LoadWithCastILi1EEENSE_13StoreWithCastILi1EEEEEviT_T0_T2_T3_T4_T5_)
        /*0138*/ 	.short	0x0380
        /*013a*/ 	.short	0x002c


	//----- nvinfo : EIATTR_SW_WAR
	.align		4
.L_9669:
        /*013c*/ 	.byte	0x04, 0x36
        /*013e*/ 	.short	(.L_9671 - .L_9670)
.L_9670:
        /*0140*/ 	.word	0x00000008
.L_9671:


//--------------------- .nv.info._ZN2at6native18elementwise_kernelILi128ELi4EZNS0_22gpu_kernel_impl_nocastIZZZNS0_15exp_kernel_cudaERNS_18TensorIteratorBaseEENKUlvE0_clEvENKUlvE1_clEvEUlN3c104HalfEE_EEvS4_RKT_EUliE_EEviT1_ --------------------------
	.section	.nv.info._ZN2at6native18elementwise_kernelILi128ELi4EZNS0_22gpu_kernel_impl_nocastIZZZNS0_15exp_kernel_cudaERNS_18TensorIteratorBaseEENKUlvE0_clEvENKUlvE1_clEvEUlN3c104HalfEE_EEvS4_RKT_EUliE_EEviT1_,"",@"SHT_CUDA_INFO"
	.sectionflags	@""
	.align	4


	//----- nvinfo : EIATTR_CUDA_API_VERSION
	.align		4
        /*0000*/ 	.byte	0x04, 0x37
        /*0002*/ 	.short	(.L_9673 - .L_9672)
.L_9672:
        /*0004*/ 	.word	0x00000082


	//----- nvinfo : EIATTR_KPARAM_INFO
	.align		4
.L_9673:
        /*0008*/ 	.byte	0x04, 0x17
        /*000a*/ 	.short	(.L_9675 - .L_9674)
.L_9674:
        /*000c*/ 	.word	0x00000000
        /*0010*/ 	.short	0x0001
        /*0012*/ 	.short	0x0008
        /*0014*/ 	.byte	0x00, 0xf0, 0x61, 0x08


	//----- nvinfo : EIATTR_KPARAM_INFO
	.align		4
.L_9675:
        /*0018*/ 	.byte	0x04, 0x17
        /*001a*/ 	.short	(.L_9677 - .L_9676)
.L_9676:
        /*001c*/ 	.word	0x00000000
        /*0020*/ 	.short	0x0000
        /*0022*/ 	.short	0x0000
        /*0024*/ 	.byte	0x00, 0xf0, 0x11, 0x00


	//----- nvinfo : EIATTR_SPARSE_MMA_MASK
	.align		4
.L_9677:
        /*0028*/ 	.byte	0x03, 0x50
        /*002a*/ 	.short	0x0000


	//----- nvinfo : EIATTR_MAXREG_COUNT
	.align		4
        /*002c*/ 	.byte	0x03, 0x1b
        /*002e*/ 	.short	0x0080


	//----- nvinfo : EIATTR_MERCURY_ISA_VERSION
	.align		4
        /*0030*/ 	.byte	0x03, 0x5f
        /*0032*/ 	.short	0x0101


	//----- nvinfo : EIATTR_VRC_CTA_INIT_COUNT
	.align		4
        /*0034*/ 	.byte	0x02, 0x4a
	.zero		1
	.zero		1


	//----- nvinfo : EIATTR_EXIT_INSTR_OFFSETS
	.align		4
        /*0038*/ 	.byte	0x04, 0x1c
        /*003a*/ 	.short	(.L_9679 - .L_9678)


	//   ....[0]....
.L_9678:
        /*003c*/ 	.word	0x00000330


	//   ....[1]....
        /*0040*/ 	.word	0x000003c0


	//   ....[2]....
        /*0044*/ 	.word	0x00003f10


	//   ....[3]....
        /*0048*/ 	.word	0x00005270


	//----- nvinfo : EIATTR_MAX_THREADS
	.align		4
.L_9679:
        /*004c*/ 	.byte	0x04, 0x05
        /*004e*/ 	.short	(.L_9681 - .L_9680)
.L_9680:
        /*0050*/ 	.word	0x00000080
        /*0054*/ 	.word	0x00000001
        /*0058*/ 	.word	0x00000001


	//----- nvinfo : EIATTR_CRS_STACK_SIZE
	.align		4
.L_9681:
        /*005c*/ 	.byte	0x04, 0x1e
        /*005e*/ 	.short	(.L_9683 - .L_9682)
.L_9682:
        /*0060*/ 	.word	0x00000000


	//----- nvinfo : EIATTR_CBANK_PARAM_SIZE
	.align		4
.L_9683:
        /*0064*/ 	.byte	0x03, 0x19
        /*0066*/ 	.short	0x0220


	//----- nvinfo : EIATTR_PARAM_CBANK
	.align		4
        /*0068*/ 	.byte	0x04, 0x0a
        /*006a*/ 	.short	(.L_9685 - .L_9684)
	.align		4
.L_9684:
        /*006c*/ 	.word	index@(.nv.constant0._ZN2at6native18elementwise_kernelILi128ELi4EZNS0_22gpu_kernel_impl_nocastIZZZNS0_15exp_kernel_cudaERNS_18TensorIteratorBaseEENKUlvE0_clEvENKUlvE1_clEvEUlN3c104HalfEE_EEvS4_RKT_EUliE_EEviT1_)
        /*0070*/ 	.short	0x0380
        /*0072*/ 	.short	0x0220


	//----- nvinfo : EIATTR_SW_WAR
	.align		4
.L_9685:
        /*0074*/ 	.byte	0x04, 0x36
        /*0076*/ 	.short	(.L_9687 - .L_9686)
.L_9686:
        /*0078*/ 	.word	0x00000008
.L_9687:


//--------------------- .nv.info._ZN2at6native27unrolled_elementwise_kernelIZZZNS0_15exp_kernel_cudaERNS_18TensorIteratorBaseEENKUlvE0_clEvENKUlvE1_clEvEUlN3c104HalfEE_St5arrayIPcLm2EELi4E23TrivialOffsetCalculatorILi1EjESD_NS0_6memory15LoadWithoutCastENSE_16StoreWithoutCastEEEviT_T0_T2_T3_T4_T5_ --------------------------
	.section	.nv.info._ZN2at6native27unrolled_elementwise_kernelIZZZNS0_15exp_kernel_cudaERNS_18TensorIteratorBaseEENKUlvE0_clEvENKUlvE1_clEvEUlN3c104HalfEE_St5arrayIPcLm2EELi4E23TrivialOffsetCalculatorILi1EjESD_NS0_6memory15LoadWithoutCastENSE_16StoreWithoutCastEEEviT_T0_T2_T3_T4_T5_,"",@"SHT_CUDA_INFO"
	.sectionflags	@""
	.align	4


	//----- nvinfo : EIATTR_CUDA_API_VERSION
	.align		4
        /*0000*/ 	.byte	0x04, 0x37
        /*0002*/ 	.short	(.L_9689 - .L_9688)
.L_9688:
        /*0004*/ 	.word	0x00000082


	//----- nvinfo : EIATTR_KPARAM_INFO
	.align		4
.L_9689:
        /*0008*/ 	.byte	0x04, 0x17
        /*000a*/ 	.short	(.L_9691 - .L_9690)
.L_9690:
        /*000c*/ 	.word	0x00000000
        /*0010*/ 	.short	0x0006
        /*0012*/ 	.short	0x001b
        /*0014*/ 	.byte	0x00, 0xf0, 0x05, 0x00


	//----- nvinfo : EIATTR_KPARAM_INFO
	.align		4
.L_9691:
        /*0018*/ 	.byte	0x04, 0x17
        /*001a*/ 	.short	(.L_9693 - .L_9692)
.L_9692:
        /*001c*/ 	.word	0x00000000
        /*0020*/ 	.short	0x0005
        /*0022*/ 	.short	0x001a
        /*0024*/ 	.byte	0x00, 0xf0, 0x05, 0x00


	//----- nvinfo : EIATTR_KPARAM_INFO
	.align		4
.L_9693:
        /*0028*/ 	.byte	0x04, 0x17
        /*002a*/ 	.short	(.L_9695 - .L_9694)
.L_9694:
        /*002c*/ 	.word	0x00000000
        /*0030*/ 	.short	0x0004
        /*0032*/ 	.short	0x0019
        /*0034*/ 	.byte	0x00, 0xf0, 0x05, 0x00


	//----- nvinfo : EIATTR_KPARAM_INFO
	.align		4
.L_9695:
        /*0038*/ 	.byte	0x04, 0x17
        /*003a*/ 	.short	(.L_9697 - .L_9696)
.L_9696:
        /*003c*/ 	.word	0x00000000
        /*0040*/ 	.short	0x0003
        /*0042*/ 	.short	0x0018
        /*0044*/ 	.byte	0x00, 0xf0, 0x05, 0x00


	//----- nvinfo : EIATTR_KPARAM_INFO
	.align		4
.L_9697:
        /*0048*/ 	.byte	0x04, 0x17
        /*004a*/ 	.short	(.L_9699 - .L_9698)
.L_9698:
        /*004c*/ 	.word	0x00000000
        /*0050*/ 	.short	0x0002
        /*0052*/ 	.short	0x0008
        /*0054*/ 	.byte	0x00, 0xf0, 0x41, 0x00


	//----- nvinfo : EIATTR_KPARAM_INFO
	.align		4
.L_9699:
        /*0058*/ 	.byte	0x04, 0x17
        /*005a*/ 	.short	(.L_9701 - .L_9700)
.L_9700:
        /*005c*/ 	.word	0x00000000
        /*0060*/ 	.short	0x0001
        /*0062*/ 	.short	0x0004
        /*0064*/ 	.byte	0x00, 0xf0, 0x05, 0x00


	//----- nvinfo : EIATTR_KPARAM_INFO
	.align		4
.L_9701:
        /*0068*/ 	.byte	0x04, 0x17
        /*006a*/ 	.short	(.L_9703 - .L_9702)
.L_9702:
        /*006c*/ 	.word	0x00000000
        /*0070*/ 	.short	0x0000
        /*0072*/ 	.short	0x0000
        /*0074*/ 	.byte	0x00, 0xf0, 0x11, 0x00


	//----- nvinfo : EIATTR_SPARSE_MMA_MASK
	.align		4
.L_9703:
        /*0078*/ 	.byte	0x03, 0x50
        /*007a*/ 	.short	0x0000


	//----- nvinfo : EIATTR_MAXREG_COUNT
	.align		4
        /*007c*/ 	.byte	0x03, 0x1b
        /*007e*/ 	.short	0x00ff


	//----- nvinfo : EIATTR_MERCURY_ISA_VERSION
	.align		4
        /*0080*/ 	.byte	0x03, 0x5f
        /*0082*/ 	.short	0x0101


	//----- nvinfo : EIATTR_VRC_CTA_INIT_COUNT
	.align		4
        /*0084*/ 	.byte	0x02, 0x4a
	.zero		1
	.zero		1


	//----- nvinfo : EIATTR_EXIT_INSTR_OFFSETS
	.align		4
        /*0088*/ 	.byte	0x04, 0x1c
        /*008a*/ 	.short	(.L_9705 - .L_9704)


	//   ....[0]....
.L_9704:
        /*008c*/ 	.word	0x000004b0


	//   ....[1]....
        /*0090*/ 	.word	0x00000530


	//----- nvinfo : EIATTR_MAX_THREADS
	.align		4
.L_9705:
        /*0094*/ 	.byte	0x04, 0x05
        /*0096*/ 	.short	(.L_9707 - .L_9706)
.L_9706:
        /*0098*/ 	.word	0x00000080
        /*009c*/ 	.word	0x00000001
        /*00a0*/ 	.word	0x00000001


	//----- nvinfo : EIATTR_CRS_STACK_SIZE
	.align		4
.L_9707:
        /*00a4*/ 	.byte	0x04, 0x1e
        /*00a6*/ 	.short	(.L_9709 - .L_9708)
.L_9708:
        /*00a8*/ 	.word	0x00000000


	//----- nvinfo : EIATTR_CBANK_PARAM_SIZE
	.align		4
.L_9709:
        /*00ac*/ 	.byte	0x03, 0x19
        /*00ae*/ 	.short	0x001c


	//----- nvinfo : EIATTR_PARAM_CBANK
	.align		4
        /*00b0*/ 	.byte	0x04, 0x0a
        /*00b2*/ 	.short	(.L_9711 - .L_9710)
	.align		4
.L_9710:
        /*00b4*/ 	.word	index@(.nv.constant0._ZN2at6native27unrolled_elementwise_kernelIZZZNS0_15exp_kernel_cudaERNS_18TensorIteratorBaseEENKUlvE0_clEvENKUlvE1_clEvEUlN3c104HalfEE_St5arrayIPcLm2EELi4E23TrivialOffsetCalculatorILi1EjESD_NS0_6memory15LoadWithoutCastENSE_16StoreWithoutCastEEEviT_T0_T2_T3_T4_T5_)
        /*00b8*/ 	.short	0x0380
        /*00ba*/ 	.short	0x001c


	//----- nvinfo : EIATTR_SW_WAR
	.align		4
.L_9711:
        /*00bc*/ 	.byte	0x04, 0x36
        /*00be*/ 	.short	(.L_9713 - .L_9712)
.L_9712:
        /*00c0*/ 	.word	0x00000008
.L_9713:


//--------------------- .nv.info._ZN2at6native29vectorized_elementwise_kernelILi2EZZZNS0_15exp_kernel_cudaERNS_18TensorIteratorBaseEENKUlvE0_clEvENKUlvE1_clEvEUlN3c104HalfEE_St5arrayIPcLm2EEEEviT0_T1_ --------------------------
	.section	.nv.info._ZN2at6native29vectorized_elementwise_kernelILi2EZZZNS0_15exp_kernel_cudaERNS_18TensorIteratorBaseEENKUlvE0_clEvENKUlvE1_clEvEUlN3c104HalfEE_St5arrayIPcLm2EEEEviT0_T1_,"",@"SHT_CUDA_INFO"
	.sectionflags	@""
	.align	4


	//----- nvinfo : EIATTR_CUDA_API_VERSION
	.align		4
        /*0000*/ 	.byte	0x04, 0x37
        /*0002*/ 	.short	(.L_9715 - .L_9714)
.L_9714:
        /*0004*/ 	.word	0x00000082


	//----- nvinfo : EIATTR_KPARAM_INFO
	.align		4
.L_9715:
        /*0008*/ 	.byte	0x04, 0x17
        /*000a*/ 	.short	(.L_9717 - .L_9716)
.L_9716:
        /*000c*/ 	.word	0x00000000
        /*0010*/ 	.short	0x0002
        /*0012*/ 	.short	0x0008
        /*0014*/ 	.byte	0x00, 0xf0, 0x41, 0x00


	//----- nvinfo : EIATTR_KPARAM_INFO
	.align		4
.L_9717:
        /*0018*/ 	.byte	0x04, 0x17
        /*001a*/ 	.short	(.L_9719 - .L_9718)
.L_9718:
        /*001c*/ 	.word	0x00000000
        /*0020*/ 	.short	0x0001
        /*0022*/ 	.short	0x0004
        /*0024*/ 	.byte	0x00, 0xf0, 0x05, 0x00


	//----- nvinfo : EIATTR_KPARAM_INFO
	.align		4
.L_9719:
        /*0028*/ 	.byte	0x04, 0x17
        /*002a*/ 	.short	(.L_9721 - .L_9720)
.L_9720:
        /*002c*/ 	.word	0x00000000
        /*0030*/ 	.short	0x0000
        /*0032*/ 	.short	0x0000
        /*0034*/ 	.byte	0x00, 0xf0, 0x11, 0x00


	//----- nvinfo : EIATTR_SPARSE_MMA_MASK
	.align		4
.L_9721:
        /*0038*/ 	.byte	0x03, 0x50
        /*003a*/ 	.short	0x0000


	//----- nvinfo : EIATTR_MAXREG_COUNT
	.align		4
        /*003c*/ 	.byte	0x03, 0x1b
        /*003e*/ 	.short	0x00ff


	//----- nvinfo : EIATTR_MERCURY_ISA_VERSION
	.align		4
        /*0040*/ 	.byte	0x03, 0x5f
        /*0042*/ 	.short	0x0101


	//----- nvinfo : EIATTR_VRC_CTA_INIT_COUNT
	.align		4
        /*0044*/ 	.byte	0x02, 0x4a
	.zero		1
	.zero		1


	//----- nvinfo : EIATTR_EXIT_INSTR_OFFSETS
	.align		4
        /*0048*/ 	.byte	0x04, 0x1c
        /*004a*/ 	.short	(.L_9723 - .L_9722)


	//   ....[0]....
.L_9722:
        /*004c*/ 	.word	0x00000a50


	//   ....[1]....
        /*0050*/ 	.word	0x00000aa0


	//   ....[2]....
        /*0054*/ 	.word	0x00000d60


	//----- nvinfo : EIATTR_MAX_THREADS
	.align		4
.L_9723:
        /*0058*/ 	.byte	0x04, 0x05
        /*005a*/ 	.short	(.L_9725 - .L_9724)
.L_9724:
        /*005c*/ 	.word	0x00000080
        /*0060*/ 	.word	0x00000001
        /*0064*/ 	.word	0x00000001


	//----- nvinfo : EIATTR_CRS_STACK_SIZE
	.align		4
.L_9725:
        /*0068*/ 	.byte	0x04, 0x1e
        /*006a*/ 	.short	(.L_9727 - .L_9726)
.L_9726:
        /*006c*/ 	.word	0x00000000


	//----- nvinfo : EIATTR_CBANK_PARAM_SIZE
	.align		4
.L_9727:
        /*0070*/ 	.byte	0x03, 0x19
        /*0072*/ 	.short	0x0018


	//----- nvinfo : EIATTR_PARAM_CBANK
	.align		4
        /*0074*/ 	.byte	0x04, 0x0a
        /*0076*/ 	.short	(.L_9729 - .L_9728)
	.align		4
.L_9728:
        /*0078*/ 	.word	index@(.nv.constant0._ZN2at6native29vectorized_elementwise_kernelILi2EZZZNS0_15exp_kernel_cudaERNS_18TensorIteratorBaseEENKUlvE0_clEvENKUlvE1_clEvEUlN3c104HalfEE_St5arrayIPcLm2EEEEviT0_T1_)
        /*007c*/ 	.short	0x0380
        /*007e*/ 	.short	0x0018


	//----- nvinfo : EIATTR_SW_WAR
	.align		4
.L_9729:
        /*0080*/ 	.byte	0x04, 0x36
        /*0082*/ 	.short	(.L_9731 - .L_9730)
.L_9730:
        /*0084*/ 	.word	0x00000008
.L_9731:


//--------------------- .nv.info._ZN2at6native29vectorized_elementwise_kernelILi4EZZZNS0_15exp_kernel_cudaERNS_18TensorIteratorBaseEENKUlvE0_clEvENKUlvE1_clEvEUlN3c104HalfEE_St5arrayIPcLm2EEEEviT0_T1_ --------------------------
	.section	.nv.info._ZN2at6native29vectorized_elementwise_kernelILi4EZZZNS0_15exp_kernel_cudaERNS_18TensorIteratorBaseEENKUlvE0_clEvENKUlvE1_clEvEUlN3c104HalfEE_St5arrayIPcLm2EEEEviT0_T1_,"",@"SHT_CUDA_INFO"
	.sectionflags	@""
	.align	4


	//----- nvinfo : EIATTR_CUDA_API_VERSION
	.align		4
        /*0000*/ 	.byte	0x04, 0x37
        /*0002*/ 	.short	(.L_9733 - .L_9732)
.L_9732:
        /*0004*/ 	.word	0x00000082


	//----- nvinfo : EIATTR_KPARAM_INFO
	.align		4
.L_9733:
        /*0008*/ 	.byte	0x04, 0x17
        /*000a*/ 	.short	(.L_9735 - .L_9734)
.L_9734:
        /*000c*/ 	.word	0x00000000
        /*0010*/ 	.short	0x0002
        /*0012*/ 	.short	0x0008
        /*0014*/ 	.byte	0x00, 0xf0, 0x41, 0x00


	//----- nvinfo : EIATTR_KPARAM_INFO
	.align		4
.L_9735:
        /*0018*/ 	.byte	0x04, 0x17
        /*001a*/ 	.short	(.L_9737 - .L_9736)
.L_9736:
        /*001c*/ 	.word	0x00000000
        /*0020*/ 	.short	0x0001
        /*0022*/ 	.short	0x0004
        /*0024*/ 	.byte	0x00, 0xf0, 0x05, 0x00


	//----- nvinfo : EIATTR_KPARAM_INFO
	.align		4
.L_9737:
        /*0028*/ 	.byte	0x04, 0x17
        /*002a*/ 	.short	(.L_9739 - .L_9738)
.L_9738:
        /*002c*/ 	.word	0x00000000
        /*0030*/ 	.short	0x0000
        /*0032*/ 	.short	0x0000
        /*0034*/ 	.byte	0x00, 0xf0, 0x11, 0x00


	//----- nvinfo : EIATTR_SPARSE_MMA_MASK
	.align		4
.L_9739:
        /*0038*/ 	.byte	0x03, 0x50
        /*003a*/ 	.short	0x0000


	//----- nvinfo : EIATTR_MAXREG_COUNT
	.align		4
        /*003c*/ 	.byte	0x03, 0x1b
        /*003e*/ 	.short	0x00ff


	//----- nvinfo : EIATTR_MERCURY_ISA_VERSION
	.align		4
        /*0040*/ 	.byte	0x03, 0x5f
        /*0042*/ 	.short	0x0101


	//----- nvinfo : EIATTR_VRC_CTA_INIT_COUNT
	.align		4
        /*0044*/ 	.byte	0x02, 0x4a
	.zero		1
	.zero		1


	//----- nvinfo : EIATTR_EXIT_INSTR_OFFSETS
	.align		4
        /*0048*/ 	.byte	0x04, 0x1c
        /*004a*/ 	.short	(.L_9741 - .L_9740)


	//   ....[0]....
.L_9740:
        /*004c*/ 	.word	0x00000a50


	//   ....[1]....
        /*0050*/ 	.word	0x00000aa0


	//   ....[2]....
        /*0054*/ 	.word	0x00000d20


	//----- nvinfo : EIATTR_MAX_THREADS
	.align		4
.L_9741:
        /*0058*/ 	.byte	0x04, 0x05
        /*005a*/ 	.short	(.L_9743 - .L_9742)
.L_9742:
        /*005c*/ 	.word	0x00000080
        /*0060*/ 	.word	0x00000001
        /*0064*/ 	.word	0x00000001


	//----- nvinfo : EIATTR_CRS_STACK_SIZE
	.align		4
.L_9743:
        /*0068*/ 	.byte	0x04, 0x1e
        /*006a*/ 	.short	(.L_9745 - .L_9744)
.L_9744:
        /*006c*/ 	.word	0x00000000


	//----- nvinfo : EIATTR_CBANK_PARAM_SIZE
	.align		4
.L_9745:
        /*0070*/ 	.byte	0x03, 0x19
        /*0072*/ 	.short	0x0018


	//----- nvinfo : EIATTR_PARAM_CBANK
	.align		4
        /*0074*/ 	.byte	0x04, 0x0a
        /*0076*/ 	.short	(.L_9747 - .L_9746)
	.align		4
.L_9746:
        /*0078*/ 	.word	index@(.nv.constant0._ZN2at6native29vectorized_elementwise_kernelILi4EZZZNS0_15exp_kernel_cudaERNS_18TensorIteratorBaseEENKUlvE0_clEvENKUlvE1_clEvEUlN3c104HalfEE_St5arrayIPcLm2EEEEviT0_T1_)
        /*007c*/ 	.short	0x0380
        /*007e*/ 	.short	0x0018


	//----- nvinfo : EIATTR_SW_WAR
	.align		4
.L_9747:
        /*0080*/ 	.byte	0x04, 0x36
        /*0082*/ 	.short	(.L_9749 - .L_9748)
.L_9748:
        /*0084*/ 	.word	0x00000008
.L_9749:


//--------------------- .nv.info._ZN2at6native29vectorized_elementwise_kernelILi8EZZZNS0_15exp_kernel_cudaERNS_18TensorIteratorBaseEENKUlvE0_clEvENKUlvE1_clEvEUlN3c104HalfEE_St5arrayIPcLm2EEEEviT0_T1_ --------------------------
	.section	.nv.info._ZN2at6native29vectorized_elementwise_kernelILi8EZZZNS0_15exp_kernel_cudaERNS_18TensorIteratorBaseEENKUlvE0_clEvENKUlvE1_clEvEUlN3c104HalfEE_St5arrayIPcLm2EEEEviT0_T1_,"",@"SHT_CUDA_INFO"
	.sectionflags	@""
	.align	4


	//----- nvinfo : EIATTR_CUDA_API_VERSION
	.align		4
        /*0000*/ 	.byte	0x04, 0x37
        /*0002*/ 	.short	(.L_9751 - .L_9750)
.L_9750:
        /*0004*/ 	.word	0x00000082


	//----- nvinfo : EIATTR_KPARAM_INFO
	.align		4
.L_9751:
        /*0008*/ 	.byte	0x04, 0x17
        /*000a*/ 	.short	(.L_9753 - .L_9752)
.L_9752:
        /*000c*/ 	.word	0x00000000
        /*0010*/ 	.short	0x0002
        /*0012*/ 	.short	0x0008
        /*0014*/ 	.byte	0x00, 0xf0, 0x41, 0x00


	//----- nvinfo : EIATTR_KPARAM_INFO
	.align		4
.L_9753:
        /*0018*/ 	.byte	0x04, 0x17
        /*001a*/ 	.short	(.L_9755 - .L_9754)
.L_9754:
        /*001c*/ 	.word	0x00000000
        /*0020*/ 	.short	0x0001
        /*0022*/ 	.short	0x0004
        /*0024*/ 	.byte	0x00, 0xf0, 0x05, 0x00


	//----- nvinfo : EIATTR_KPARAM_INFO
	.align		4
.L_9755:
        /*0028*/ 	.byte	0x04, 0x17
        /*002a*/ 	.short	(.L_9757 - .L_9756)
.L_9756:
        /*002c*/ 	.word	0x00000000
        /*0030*/ 	.short	0x0000
        /*0032*/ 	.short	0x0000
        /*0034*/ 	.byte	0x00, 0xf0, 0x11, 0x00


	//----- nvinfo : EIATTR_SPARSE_MMA_MASK
	.align		4
.L_9757:
        /*0038*/ 	.byte	0x03, 0x50
        /*003a*/ 	.short	0x0000


	//----- nvinfo : EIATTR_MAXREG_COUNT
	.align		4
        /*003c*/ 	.byte	0x03, 0x1b
        /*003e*/ 	.short	0x00ff


	//----- nvinfo : EIATTR_MERCURY_ISA_VERSION
	.align		4
        /*0040*/ 	.byte	0x03, 0x5f
        /*0042*/ 	.short	0x0101


	//----- nvinfo : EIATTR_VRC_CTA_INIT_COUNT
	.align		4
        /*0044*/ 	.byte	0x02, 0x4a
	.zero		1
	.zero		1


	//----- nvinfo : EIATTR_EXIT_INSTR_OFFSETS
	.align		4
        /*0048*/ 	.byte	0x04, 0x1c
        /*004a*/ 	.short	(.L_9759 - .L_9758)


	//   ....[0]....
.L_9758:
        /*004c*/ 	.word	0x00000010


	//----- nvinfo : EIATTR_MAX_THREADS
	.align		4
.L_9759:
        /*0050*/ 	.byte	0x04, 0x05
        /*0052*/ 	.short	(.L_9761 - .L_9760)
.L_9760:
        /*0054*/ 	.word	0x00000080
        /*0058*/ 	.word	0x00000001
        /*005c*/ 	.word	0x00000001


	//----- nvinfo : EIATTR_CBANK_PARAM_SIZE
	.align		4
.L_9761:
        /*0060*/ 	.byte	0x03, 0x19
        /*0062*/ 	.short	0x0018


	//----- nvinfo : EIATTR_PARAM_CBANK
	.align		4
        /*0064*/ 	.byte	0x04, 0x0a
        /*0066*/ 	.short	(.L_9763 - .L_9762)
	.align		4
.L_9762:
        /*0068*/ 	.word	index@(.nv.constant0._ZN2at6native29vectorized_elementwise_kernelILi8EZZZNS0_15exp_kernel_cudaERNS_18TensorIteratorBaseEENKUlvE0_clEvENKUlvE1_clEvEUlN3c104HalfEE_St5arrayIPcLm2EEEEviT0_T1_)
        /*006c*/ 	.short	0x0380
        /*006e*/ 	.short	0x0018


	//----- nvinfo : EIATTR_SW_WAR
	.align		4
.L_9763:
        /*0070*/ 	.byte	0x04, 0x36
        /*0072*/ 	.short	(.L_9765 - .L_9764)
.L_9764:
        /*0074*/ 	.word	0x00000008
.L_9765:


//--------------------- .nv.info._ZN2at6native18elementwise_kernelILi128ELi4EZNS0_15gpu_kernel_implIZZZNS0_15exp_kernel_cudaERNS_18TensorIteratorBaseEENKUlvE0_clEvENKUlvE0_clEvEUlfE_EEvS4_RKT_EUliE_EEviT1_ --------------------------
	.section	.nv.info._ZN2at6native18elementwise_kernelILi128ELi4EZNS0_15gpu_kernel_implIZZZNS0_15exp_kernel_cudaERNS_18TensorIteratorBaseEENKUlvE0_clEvENKUlvE0_clEvEUlfE_EEvS4_RKT_EUliE_EEviT1_,"",@"SHT_CUDA_INFO"
	.sectionflags	@""
	.align	4


	//----- nvinfo : EIATTR_CUDA_API_VERSION
	.align		4
        /*0000*/ 	.byte	0x04, 0x37
        /*0002*/ 	.short	(.L_9767 - .L_9766)
.L_9766:
        /*0004*/ 	.word	0x00000082


	//----- nvinfo : EIATTR_KPARAM_INFO
	.align		4
.L_9767:
        /*0008*/ 	.byte	0x04, 0x17
        /*000a*/ 	.short	(.L_9769 - .L_9768)
.L_9768:
        /*000c*/ 	.word	0x00000000
        /*0010*/ 	.short	0x0001
        /*0012*/ 	.short	0x0008
        /*0014*/ 	.byte	0x00, 0xf0, 0x61, 0x08


	//----- nvinfo : EIATTR_KPARAM_INFO
	.align		4
.L_9769:
        /*0018*/ 	.byte	0x04, 0x17
        /*001a*/ 	.short	(.L_9771 - .L_9770)
.L_9770:
        /*001c*/ 	.word	0x00000000
        /*0020*/ 	.short	0x0000
        /*0022*/ 	.short	0x0000
        /*0024*/ 	.byte	0x00, 0xf0, 0x11, 0x00


	//----- nvinfo : EIATTR_SPARSE_MMA_MASK
	.align		4
.L_9771:
        /*0028*/ 	.byte	0x03, 0x50
        /*002a*/ 	.short	0x0000


	//----- nvinfo : EIATTR_MAXREG_COUNT
	.align		4
        /*002c*/ 	.byte	0x03, 0x1b
        /*002e*/ 	.short	0x0080


	//----- nvinfo : EIATTR_EXTERNS
	.align		4
        /*0030*/ 	.byte	0x04, 0x0f
        /*0032*/ 	.short	(.L_9773 - .L_9772)


	//   ....[0]....
	.align		4
.L_9772:
        /*0034*/ 	.word	index@(__assertfail)


	//----- nvinfo : EIATTR_MERCURY_ISA_VERSION
	.align		4
.L_9773:
        /*0038*/ 	.byte	0x03, 0x5f
        /*003a*/ 	.short	0x0101


	//----- nvinfo : EIATTR_VRC_CTA_INIT_COUNT
	.align		4
        /*003c*/ 	.byte	0x02, 0x4a
	.zero		1
	.zero		1


	//----- nvinfo : EIATTR_SYSCALL_OFFSETS
	.align		4
        /*0040*/ 	.byte	0x04, 0x46
        /*0042*/ 	.short	(.L_9775 - .L_9774)


	//   ....[0]....
.L_9774:
        /*0044*/ 	.word	0x00002150


	//   ....[1]....
        /*0048*/ 	.word	0x00002f20


	//   ....[2]....
        /*004c*/ 	.word	0x000051b0


	//   ....[3]....
        /*0050*/ 	.word	0x00005de0


	//   ....[4]....
        /*0054*/ 	.word	0x00008180


	//   ....[5]....
        /*0058*/ 	.word	0x00008db0


	//   ....[6]....
        /*005c*/ 	.word	0x0000b160


	//   ....[7]....
        /*0060*/ 	.word	0x0000bd60


	//----- nvinfo : EIATTR_EXIT_INSTR_OFFSETS
	.align		4
.L_9775:
        /*0064*/ 	.byte	0x04, 0x1c
        /*0066*/ 	.short	(.L_9777 - .L_9776)


	//   ....[0]....
.L_9776:
        /*0068*/ 	.word	0x00009060


	//   ....[1]....
        /*006c*/ 	.word	0x0000b2e0


	//   ....[2]....
        /*0070*/ 	.word	0x0000b320


	//   ....[3]....
        /*0074*/ 	.word	0x0000b3b0


	//   ....[4]....
        /*0078*/ 	.word	0x0000b3e0


	//   ....[5]....
        /*007c*/ 	.word	0x0000b410


	//   ....[6]....
        /*0080*/ 	.word	0x0000b490


	//   ....[7]....
        /*0084*/ 	.word	0x0000b4c0


	//   ....[8]....
        /*0088*/ 	.word	0x0000b550


	//   ....[9]....
        /*008c*/ 	.word	0x0000b590


	//   ....[10]....
        /*0090*/ 	.word	0x0000b5d0


	//   ....[11]....
        /*0094*/ 	.word	0x0000b6a0


	//   ....[12]....
        /*0098*/ 	.word	0x0000b800


	//   ....[13]....
        /*009c*/ 	.word	0x0000b960


	//   ....[14]....
        /*00a0*/ 	.word	0x0000bab0


	//   ....[15]....
        /*00a4*/ 	.word	0x0000bae0


	//   ....[16]....
        /*00a8*/ 	.word	0x0000bb10


	//   ....[17]....
        /*00ac*/ 	.word	0x0000bbb0


	//   ....[18]....
        /*00b0*/ 	.word	0x0000bc00


	//   ....[19]....
        /*00b4*/ 	.word	0x0000bd70


	//   ....[20]....
        /*00b8*/ 	.word	0x0000be70


	//   ....[21]....
        /*00bc*/ 	.word	0x0000bfa0


	//   ....[22]....
        /*00c0*/ 	.word	0x0000bfd0


	//----- nvinfo : EIATTR_MAX_THREADS
	.align		4
.L_9777:
        /*00c4*/ 	.byte	0x04, 0x05
        /*00c6*/ 	.short	(.L_9779 - .L_9778)
.L_9778:
        /*00c8*/ 	.word	0x00000080
        /*00cc*/ 	.word	0x00000001
        /*00d0*/ 	.word	0x00000001


	//----- nvinfo : EIATTR_CRS_STACK_SIZE
	.align		4
.L_9779:
        /*00d4*/ 	.byte	0x04, 0x1e
        /*00d6*/ 	.short	(.L_9781 - .L_9780)
.L_9780:
        /*00d8*/ 	.word	0x00000000


	//----- nvinfo : EIATTR_CBANK_PARAM_SIZE
	.align		4
.L_9781:
        /*00dc*/ 	.byte	0x03, 0x19
        /*00de*/ 	.short	0x0220


	//----- nvinfo : EIATTR_PARAM_CBANK
	.align		4
        /*00e0*/ 	.byte	0x04, 0x0a
        /*00e2*/ 	.short	(.L_9783 - .L_9782)
	.align		4
.L_9782:
        /*00e4*/ 	.word	index@(.nv.constant0._ZN2at6native18elementwise_kernelILi128ELi4EZNS0_15gpu_kernel_implIZZZNS0_15exp_kernel_cudaERNS_18TensorIteratorBaseEENKUlvE0_clEvENKUlvE0_clEvEUlfE_EEvS4_RKT_EUliE_EEviT1_)
        /*00e8*/ 	.short	0x0380
        /*00ea*/ 	.short	0x0220


	//----- nvinfo : EIATTR_SW_WAR
	.align		4
.L_9783:
        /*00ec*/ 	.byte	0x04, 0x36
        /*00ee*/ 	.short	(.L_9785 - .L_9784)
.L_9784:
        /*00f0*/ 	.word	0x00000008
.L_9785:


//--------------------- .nv.info._ZN2at6native27unrolled_elementwise_kernelIZZZNS0_15exp_kernel_cudaERNS_18TensorIteratorBaseEENKUlvE0_clEvENKUlvE0_clEvEUlfE_St5arrayIPcLm2EELi4E23TrivialOffsetCalculatorILi1EjESB_NS0_6memory12LoadWithCastILi1EEENSC_13StoreWithCastILi1EEEEEviT_T0_T2_T3_T4_T5_ --------------------------
	.section	.nv.info._ZN2at6native27unrolled_elementwise_kernelIZZZNS0_15exp_kernel_cudaERNS_18TensorIteratorBaseEENKUlvE0_clEvENKUlvE0_clEvEUlfE_St5arrayIPcLm2EELi4E23TrivialOffsetCalculatorILi1EjESB_NS0_6memory12LoadWithCastILi1EEENSC_13StoreWithCastILi1EEEEEviT_T0_T2_T3_T4_T5_,"",@"SHT_CUDA_INFO"
	.sectionflags	@""
	.align	4


	//----- nvinfo : EIATTR_CUDA_API_VERSION
	.align		4
        /*0000*/ 	.byte	0x04, 0x37
        /*0002*/ 	.short	(.L_9787 - .L_9786)
.L_9786:
        /*0004*/ 	.word	0x00000082


	//----- nvinfo : EIATTR_KPARAM_INFO
	.align		4
.L_9787:
        /*0008*/ 	.byte	0x04, 0x17
        /*000a*/ 	.short	(.L_9789 - .L_9788)
.L_9788:
        /*000c*/ 	.word	0x00000000
        /*0010*/ 	.short	0x0006
        /*0012*/ 	.short	0x0024
        /*0014*/ 	.byte	0x00, 0xf0, 0x21, 0x00


	//----- nvinfo : EIATTR_KPARAM_INFO
	.align		4
.L_9789:
        /*0018*/ 	.byte	0x04, 0x17
        /*001a*/ 	.short	(.L_9791 - .L_9790)
.L_9790:
        /*001c*/ 	.word	0x00000000
        /*0020*/ 	.short	0x0005
        /*0022*/ 	.short	0x001c
        /*0024*/ 	.byte	0x00, 0xf0, 0x21, 0x00


	//----- nvinfo : EIATTR_KPARAM_INFO
	.align		4
.L_9791:
        /*0028*/ 	.byte	0x04, 0x17
        /*002a*/ 	.short	(.L_9793 - .L_9792)
.L_9792:
        /*002c*/ 	.word	0x00000000
        /*0030*/ 	.short	0x0004
        /*0032*/ 	.short	0x0019
        /*0034*/ 	.byte	0x00, 0xf0, 0x05, 0x00


	//----- nvinfo : EIATTR_KPARAM_INFO
	.align		4
.L_9793:
        /*0038*/ 	.byte	0x04, 0x17
        /*003a*/ 	.short	(.L_9795 - .L_9794)
.L_9794:
        /*003c*/ 	.word	0x00000000
        /*0040*/ 	.short	0x0003
        /*0042*/ 	.short	0x0018
        /*0044*/ 	.byte	0x00, 0xf0, 0x05, 0x00


	//----- nvinfo : EIATTR_KPARAM_INFO
	.align		4
.L_9795:
        /*0048*/ 	.byte	0x04, 0x17
        /*004a*/ 	.short	(.L_9797 - .L_9796)
.L_9796:
        /*004c*/ 	.word	0x00000000
        /*0050*/ 	.short	0x0002
        /*0052*/ 	.short	0x0008
        /*0054*/ 	.byte	0x00, 0xf0, 0x41, 0x00


	//----- nvinfo : EIATTR_KPARAM_INFO
	.align		4
.L_9797:
        /*0058*/ 	.byte	0x04, 0x17
        /*005a*/ 	.short	(.L_9799 - .L_9798)
.L_9798:
        /*005c*/ 	.word	0x00000000
        /*0060*/ 	.short	0x0001
        /*0062*/ 	.short	0x0004
        /*0064*/ 	.byte	0x00, 0xf0, 0x05, 0x00


	//----- nvinfo : EIATTR_KPARAM_INFO
	.align		4
.L_9799:
        /*0068*/ 	.byte	0x04, 0x17
        /*006a*/ 	.short	(.L_9801 - .L_9800)
.L_9800:
        /*006c*/ 	.word	0x00000000
        /*0070*/ 	.short	0x0000
        /*0072*/ 	.short	0x0000
        /*0074*/ 	.byte	0x00, 0xf0, 0x11, 0x00


	//----- nvinfo : EIATTR_SPARSE_MMA_MASK
	.align		4
.L_9801:
        /*0078*/ 	.byte	0x03, 0x50
        /*007a*/ 	.short	0x0000


	//----- nvinfo : EIATTR_MAXREG_COUNT
	.align		4
        /*007c*/ 	.byte	0x03, 0x1b
        /*007e*/ 	.short	0x00ff


	//----- nvinfo : EIATTR_EXTERNS
	.align		4
        /*0080*/ 	.byte	0x04, 0x0f
        /*0082*/ 	.short	(.L_9803 - .L_9802)


	//   ....[0]....
	.align		4
.L_9802:
        /*0084*/ 	.word	index@(__assertfail)


	//----- nvinfo : EIATTR_MERCURY_ISA_VERSION
	.align		4
.L_9803:
        /*0088*/ 	.byte	0x03, 0x5f
        /*008a*/ 	.short	0x0101


	//----- nvinfo : EIATTR_VRC_CTA_INIT_COUNT
	.align		4
        /*008c*/ 	.byte	0x02, 0x4a
	.zero		1
	.zero		1


	//----- nvinfo : EIATTR_SYSCALL_OFFSETS
	.align		4
        /*0090*/ 	.byte	0x04, 0x46
        /*0092*/ 	.short	(.L_9805 - .L_9804)


	//   ....[0]....
.L_9804:
        /*0094*/ 	.word	0x00000e50


	//   ....[1]....
        /*0098*/ 	.word	0x00001df0


	//   ....[2]....
        /*009c*/ 	.word	0x00002d10


	//   ....[3]....
        /*00a0*/ 	.word	0x00003c30


	//   ....[4]....
        /*00a4*/ 	.word	0x00004bc0


	//   ....[5]....
        /*00a8*/ 	.word	0x00005960


	//   ....[6]....
        /*00ac*/ 	.word	0x000067c0


	//   ....[7]....
        /*00b0*/ 	.word	0x00007620


	//----- nvinfo : EIATTR_EXIT_INSTR_OFFSETS
	.align		4
.L_9805:
        /*00b4*/ 	.byte	0x04, 0x1c
        /*00b6*/ 	.short	(.L_9807 - .L_9806)


	//   ....[0]....
.L_9806:
        /*00b8*/ 	.word	0x00006a60


	//   ....[1]....
        /*00bc*/ 	.word	0x00006ba0


	//   ....[2]....
        /*00c0*/ 	.word	0x00006be0


	//   ....[3]....
        /*00c4*/ 	.word	0x00006c70


	//   ....[4]....
        /*00c8*/ 	.word	0x00006ca0


	//   ....[5]....
        /*00cc*/ 	.word	0x00006cd0


	//   ....[6]....
        /*00d0*/ 	.word	0x00006d50


	//   ....[7]....
        /*00d4*/ 	.word	0x00006d80


	//   ....[8]....
        /*00d8*/ 	.word	0x00006e10


	//   ....[9]....
        /*00dc*/ 	.word	0x00006e50


	//   ....[10]....
        /*00e0*/ 	.word	0x00006e90


	//   ....[11]....
        /*00e4*/ 	.word	0x00006f60


	//   ....[12]....
        /*00e8*/ 	.word	0x000070c0


	//   ....[13]....
        /*00ec*/ 	.word	0x00007220


	//   ....[14]....
        /*00f0*/ 	.word	0x00007370


	//   ....[15]....
        /*00f4*/ 	.word	0x000073a0


	//   ....[16]....
        /*00f8*/ 	.word	0x000073d0


	//   ....[17]....
        /*00fc*/ 	.word	0x00007470


	//   ....[18]....
        /*0100*/ 	.word	0x000074c0


	//   ....[19]....
        /*0104*/ 	.word	0x00007630


	//   ....[20]....
        /*0108*/ 	.word	0x00007730


	//   ....[21]....
        /*010c*/ 	.word	0x00007860


	//   ....[22]....
        /*0110*/ 	.word	0x00007890


	//----- nvinfo : EIATTR_MAX_THREADS
	.align		4
.L_9807:
        /*0114*/ 	.byte	0x04, 0x05
        /*0116*/ 	.short	(.L_9809 - .L_9808)
.L_9808:
        /*0118*/ 	.word	0x00000080
        /*011c*/ 	.word	0x00000001
        /*0120*/ 	.word	0x00000001


	//----- nvinfo : EIATTR_CRS_STACK_SIZE
	.align		4
.L_9809:
        /*0124*/ 	.byte	0x04, 0x1e
        /*0126*/ 	.short	(.L_9811 - .L_9810)
.L_9810:
        /*0128*/ 	.word	0x00000000


	//----- nvinfo : EIATTR_CBANK_PARAM_SIZE
	.align		4
.L_9811:
        /*012c*/ 	.byte	0x03, 0x19
        /*012e*/ 	.short	0x002c


	//----- nvinfo : EIATTR_PARAM_CBANK
	.align		4
        /*0130*/ 	.byte	0x04, 0x0a
        /*0132*/ 	.short	(.L_9813 - .L_9812)
	.align		4
.L_9812:
        /*0134*/ 	.word	index@(.nv.constant0._ZN2at6native27unrolled_elementwise_kernelIZZZNS0_15exp_kernel_cudaERNS_18TensorIteratorBaseEENKUlvE0_clEvENKUlvE0_clEvEUlfE_St5arrayIPcLm2EELi4E23TrivialOffsetCalculatorILi1EjESB_NS0_6memory12LoadWithCastILi1EEENSC_13StoreWithCastILi1EEEEEviT_T0_T2_T3_T4_T5_)
        /*0138*/ 	.short	0x0380
        /*013a*/ 	.short	0x002c


	//----- nvinfo : EIATTR_SW_WAR
	.align		4
.L_9813:
        /*013c*/ 	.byte	0x04, 0x36
        /*013e*/ 	.short	(.L_9815 - .L_9814)
.L_9814:
        /*0140*/ 	.word	0x00000008
.L_9815:


//--------------------- .nv.info._ZN2at6native18elementwise_kernelILi128ELi2EZNS0_22gpu_kernel_impl_nocastIZZZNS0_15exp_kernel_cudaERNS_18TensorIteratorBaseEENKUlvE0_clEvENKUlvE0_clEvEUlfE_EEvS4_RKT_EUliE_EEviT1_ --------------------------
	.section	.nv.info._ZN2at6native18elementwise_kernelILi128ELi2EZNS0_22gpu_kernel_impl_nocastIZZZNS0_15exp_kernel_cudaERNS_18TensorIteratorBaseEENKUlvE0_clEvENKUlvE0_clEvEUlfE_EEvS4_RKT_EUliE_EEviT1_,"",@"SHT_CUDA_INFO"
	.sectionflags	@""
	.align	4


	//----- nvinfo : EIATTR_CUDA_API_VERSION
	.align		4
        /*0000*/ 	.byte	0x04, 0x37
        /*0002*/ 	.short	(.L_9817 - .L_9816)
.L_9816:
        /*0004*/ 	.word	0x00000082


	//----- nvinfo : EIATTR_KPARAM_INFO
	.align		4
.L_9817:
        /*0008*/ 	.byte	0x04, 0x17
        /*000a*/ 	.short	(.L_9819 - .L_9818)
.L_9818:
        /*000c*/ 	.word	0x00000000
        /*0010*/ 	.short	0x0001
        /*0012*/ 	.short	0x0008
        /*0014*/ 	.byte	0x00, 0xf0, 0x61, 0x08


	//----- nvinfo : EIATTR_KPARAM_INFO
	.align		4
.L_9819:
        /*0018*/ 	.byte	0x04, 0x17
        /*001a*/ 	.short	(.L_9821 - .L_9820)
.L_9820:
        /*001c*/ 	.word	0x00000000
        /*0020*/ 	.short	0x0000
        /*0022*/ 	.short	0x0000
        /*0024*/ 	.byte	0x00, 0xf0, 0x11, 0x00


	//----- nvinfo : EIATTR_SPARSE_MMA_MASK
	.align		4
.L_9821:
        /*0028*/ 	.byte	0x03, 0x50
        /*002a*/ 	.short	0x0000


	//----- nvinfo : EIATTR_MAXREG_COUNT
	.align		4
        /*002c*/ 	.byte	0x03, 0x1b
        /*002e*/ 	.short	0x0080


	//----- nvinfo : EIATTR_MERCURY_ISA_VERSION
	.align		4
        /*0030*/ 	.byte	0x03, 0x5f
        /*0032*/ 	.short	0x0101


	//----- nvinfo : EIATTR_VRC_CTA_INIT_COUNT
	.align		4
        /*0034*/ 	.byte	0x02, 0x4a
	.zero		1
	.zero		1


	//----- nvinfo : EIATTR_EXIT_INSTR_OFFSETS
	.align		4
        /*0038*/ 	.byte	0x04, 0x1c
        /*003a*/ 	.short	(.L_9823 - .L_9822)


	//   ....[0]....
.L_9822:
        /*003c*/ 	.word	0x00000160


	//   ....[1]....
        /*0040*/ 	.word	0x000001d0


	//   ....[2]....
        /*0044*/ 	.word	0x000015b0


	//   ....[3]....
        /*0048*/ 	.word	0x000028f0


	//----- nvinfo : EIATTR_MAX_THREADS
	.align		4
.L_9823:
        /*004c*/ 	.byte	0x04, 0x05
        /*004e*/ 	.short	(.L_9825 - .L_9824)
.L_9824:
        /*0050*/ 	.word	0x00000080
        /*0054*/ 	.word	0x00000001
        /*0058*/ 	.word	0x00000001


	//----- nvinfo : EIATTR_CRS_STACK_SIZE
	.align		4
.L_9825:
        /*005c*/ 	.byte	0x04, 0x1e
        /*005e*/ 	.short	(.L_9827 - .L_9826)
.L_9826:
        /*0060*/ 	.word	0x00000000


	//----- nvinfo : EIATTR_CBANK_PARAM_SIZE
	.align		4
.L_9827:
        /*0064*/ 	.byte	0x03, 0x19
        /*0066*/ 	.short	0x0220


	//----- nvinfo : EIATTR_PARAM_CBANK
	.align		4
        /*0068*/ 	.byte	0x04, 0x0a
        /*006a*/ 	.short	(.L_9829 - .L_9828)
	.align		4
.L_9828:
        /*006c*/ 	.word	index@(.nv.constant0._ZN2at6native18elementwise_kernelILi128ELi2EZNS0_22gpu_kernel_impl_nocastIZZZNS0_15exp_kernel_cudaERNS_18TensorIteratorBaseEENKUlvE0_clEvENKUlvE0_clEvEUlfE_EEvS4_RKT_EUliE_EEviT1_)
        /*0070*/ 	.short	0x0380
        /*0072*/ 	.short	0x0220


	//----- nvinfo : EIATTR_SW_WAR
	.align		4
.L_9829:
        /*0074*/ 	.byte	0x04, 0x36
        /*0076*/ 	.short	(.L_9831 - .L_9830)
.L_9830:
        /*0078*/ 	.word	0x00000008
.L_9831:


//--------------------- .nv.info._ZN2at6native27unrolled_elementwise_kernelIZZZNS0_15exp_kernel_cudaERNS_18TensorIteratorBaseEENKUlvE0_clEvENKUlvE0_clEvEUlfE_St5arrayIPcLm2EELi4E23TrivialOffsetCalculatorILi1EjESB_NS0_6memory15LoadWithoutCastENSC_16StoreWithoutCastEEEviT_T0_T2_T3_T4_T5_ --------------------------
	.section	.nv.info._ZN2at6native27unrolled_elementwise_kernelIZZZNS0_15exp_kernel_cudaERNS_18TensorIteratorBaseEENKUlvE0_clEvENKUlvE0_clEvEUlfE_St5arrayIPcLm2EELi4E23TrivialOffsetCalculatorILi1EjESB_NS0_6memory15LoadWithoutCastENSC_16StoreWithoutCastEEEviT_T0_T2_T3_T4_T5_,"",@"SHT_CUDA_INFO"
	.sectionflags	@""
	.align	4


	//----- nvinfo : EIATTR_CUDA_API_VERSION
	.align		4
        /*0000*/ 	.byte	0x04, 0x37
        /*0002*/ 	.short	(.L_9833 - .L_9832)
.L_9832:
        /*0004*/ 	.word	0x00000082


	//----- nvinfo : EIATTR_KPARAM_INFO
	.align		4
.L_9833:
        /*0008*/ 	.byte	0x04, 0x17
        /*000a*/ 	.short	(.L_9835 - .L_9834)
.L_9834:
        /*000c*/ 	.word	0x00000000
        /*0010*/ 	.short	0x0006
        /*0012*/ 	.short	0x001b
        /*0014*/ 	.byte	0x00, 0xf0, 0x05, 0x00


	//----- nvinfo : EIATTR_KPARAM_INFO
	.align		4
.L_9835:
        /*0018*/ 	.byte	0x04, 0x17
        /*001a*/ 	.short	(.L_9837 - .L_9836)
.L_9836:
        /*001c*/ 	.word	0x00000000
        /*0020*/ 	.short	0x0005
        /*0022*/ 	.short	0x001a
        /*0024*/ 	.byte	0x00, 0xf0, 0x05, 0x00


	//----- nvinfo : EIATTR_KPARAM_INFO
	.align		4
.L_9837:
        /*0028*/ 	.byte	0x04, 0x17
        /*002a*/ 	.short	(.L_9839 - .L_9838)
.L_9838:
        /*002c*/ 	.word	0x00000000
        /*0030*/ 	.short	0x0004
        /*0032*/ 	.short	0x0019
        /*0034*/ 	.byte	0x00, 0xf0, 0x05, 0x00


	//----- nvinfo : EIATTR_KPARAM_INFO
	.align		4
.L_9839:
        /*0038*/ 	.byte	0x04, 0x17
        /*003a*/ 	.short	(.L_9841 - .L_9840)
.L_9840:
        /*003c*/ 	.word	0x00000000
        /*0040*/ 	.short	0x0003
        /*0042*/ 	.short	0x0018
        /*0044*/ 	.byte	0x00, 0xf0, 0x05, 0x00


	//----- nvinfo : EIATTR_KPARAM_INFO
	.align		4
.L_9841:
        /*0048*/ 	.byte	0x04, 0x17
        /*004a*/ 	.short	(.L_9843 - .L_9842)
.L_9842:
        /*004c*/ 	.word	0x00000000
        /*0050*/ 	.short	0x0002
        /*0052*/ 	.short	0x0008
        /*0054*/ 	.byte	0x00, 0xf0, 0x41, 0x00


	//----- nvinfo : EIATTR_KPARAM_INFO
	.align		4
.L_9843:
        /*0058*/ 	.byte	0x04, 0x17
        /*005a*/ 	.short	(.L_9845 - .L_9844)
.L_9844:
        /*005c*/ 	.word	0x00000000
        /*0060*/ 	.short	0x0001
        /*0062*/ 	.short	0x0004
        /*0064*/ 	.byte	0x00, 0xf0, 0x05, 0x00


	//----- nvinfo : EIATTR_KPARAM_INFO
	.align		4
.L_9845:
        /*0068*/ 	.byte	0x04, 0x17
        /*006a*/ 	.short	(.L_9847 - .L_9846)
.L_9846:
        /*006c*/ 	.word	0x00000000
        /*0070*/ 	.short	0x0000
        /*0072*/ 	.short	0x0000
        /*0074*/ 	.byte	0x00, 0xf0, 0x11, 0x00


	//----- nvinfo : EIATTR_SPARSE_MMA_MASK
	.align		4
.L_9847:
        /*0078*/ 	.byte	0x03, 0x50
        /*007a*/ 	.short	0x0000


	//----- nvinfo : EIATTR_MAXREG_COUNT
	.align		4
        /*007c*/ 	.byte	0x03, 0x1b
        /*007e*/ 	.short	0x00ff


	//----- nvinfo : EIATTR_MERCURY_ISA_VERSION
	.align		4
        /*0080*/ 	.byte	0x03, 0x5f
        /*0082*/ 	.short	0x0101


	//----- nvinfo : EIATTR_VRC_CTA_INIT_COUNT
	.align		4
        /*0084*/ 	.byte	0x02, 0x4a
	.zero		1
	.zero		1


	//----- nvinfo : EIATTR_EXIT_INSTR_OFFSETS
	.align		4
        /*0088*/ 	.byte	0x04, 0x1c
        /*008a*/ 	.short	(.L_9849 - .L_9848)


	//   ....[0]....
.L_9848:
        /*008c*/ 	.word	0x00000410


	//   ....[1]....
        /*0090*/ 	.word	0x000004a0


	//----- nvinfo : EIATTR_MAX_THREADS
	.align		4
.L_9849:
        /*0094*/ 	.byte	0x04, 0x05
        /*0096*/ 	.short	(.L_9851 - .L_9850)
.L_9850:
        /*0098*/ 	.word	0x00000080
        /*009c*/ 	.word	0x00000001
        /*00a0*/ 	.word	0x00000001


	//----- nvinfo : EIATTR_CRS_STACK_SIZE
	.align		4
.L_9851:
        /*00a4*/ 	.byte	0x04, 0x1e
        /*00a6*/ 	.short	(.L_9853 - .L_9852)
.L_9852:
        /*00a8*/ 	.word	0x00000000


	//----- nvinfo : EIATTR_CBANK_PARAM_SIZE
	.align		4
.L_9853:
        /*00ac*/ 	.byte	0x03, 0x19
        /*00ae*/ 	.short	0x001c


	//----- nvinfo : EIATTR_PARAM_CBANK
	.align		4
        /*00b0*/ 	.byte	0x04, 0x0a
        /*00b2*/ 	.short	(.L_9855 - .L_9854)
	.align		4
.L_9854:
        /*00b4*/ 	.word	index@(.nv.constant0._ZN2at6native27unrolled_elementwise_kernelIZZZNS0_15exp_kernel_cudaERNS_18TensorIteratorBaseEENKUlvE0_clEvENKUlvE0_clEvEUlfE_St5arrayIPcLm2EELi4E23TrivialOffsetCalculatorILi1EjESB_NS0_6memory15LoadWithoutCastENSC_16StoreWithoutCastEEEviT_T0_T2_T3_T4_T5_)
        /*00b8*/ 	.short	0x0380
        /*00ba*/ 	.short	0x001c


	//----- nvinfo : EIATTR_SW_WAR
	.align		4
.L_9855:
        /*00bc*/ 	.byte	0x04, 0x36
        /*00be*/ 	.short	(.L_9857 - .L_9856)
.L_9856:
        /*00c0*/ 	.word	0x00000008
.L_9857:


//--------------------- .nv.info._ZN2at6native29vectorized_elementwise_kernelILi2EZZZNS0_15exp_kernel_cudaERNS_18TensorIteratorBaseEENKUlvE0_clEvENKUlvE0_clEvEUlfE_St5arrayIPcLm2EEEEviT0_T1_ --------------------------
	.section	.nv.info._ZN2at6native29vectorized_elementwise_kernelILi2EZZZNS0_15exp_kernel_cudaERNS_18TensorIteratorBaseEENKUlvE0_clEvENKUlvE0_clEvEUlfE_St5arrayIPcLm2EEEEviT0_T1_,"",@"SHT_CUDA_INFO"
	.sectionflags	@""
	.align	4


	//----- nvinfo : EIATTR_CUDA_API_VERSION
	.align		4
        /*0000*/ 	.byte	0x04, 0x37
        /*0002*/ 	.short	(.L_9859 - .L_9858)
.L_9858:
        /*0004*/ 	.word	0x00000082


	//----- nvinfo : EIATTR_KPARAM_INFO
	.align		4
.L_9859:
        /*0008*/ 	.byte	0x04, 0x17
        /*000a*/ 	.short	(.L_9861 - .L_9860)
.L_9860:
        /*000c*/ 	.word	0x00000000
        /*0010*/ 	.short	0x0002
        /*0012*/ 	.short	0x0008
        /*0014*/ 	.byte	0x00, 0xf0, 0x41, 0x00


	//----- nvinfo : EIATTR_KPARAM_INFO
	.align		4
.L_9861:
        /*0018*/ 	.byte	0x04, 0x17
        /*001a*/ 	.short	(.L_9863 - .L_9862)
.L_9862:
        /*001c*/ 	.word	0x00000000
        /*0020*/ 	.short	0x0001
        /*0022*/ 	.short	0x0004
        /*0024*/ 	.byte	0x00, 0xf0, 0x05, 0x00


	//----- nvinfo : EIATTR_KPARAM_INFO
	.align		4
.L_9863:
        /*0028*/ 	.byte	0x04, 0x17
        /*002a*/ 	.short	(.L_9865 - .L_9864)
.L_9864:
        /*002c*/ 	.word	0x00000000
        /*0030*/ 	.short	0x0000
        /*0032*/ 	.short	0x0000
        /*0034*/ 	.byte	0x00, 0xf0, 0x11, 0x00


	//----- nvinfo : EIATTR_SPARSE_MMA_MASK
	.align		4
.L_9865:
        /*0038*/ 	.byte	0x03, 0x50
        /*003a*/ 	.short	0x0000


	//----- nvinfo : EIATTR_MAXREG_COUNT
	.align		4
        /*003c*/ 	.byte	0x03, 0x1b
        /*003e*/ 	.short	0x00ff


	//----- nvinfo : EIATTR_MERCURY_ISA_VERSION
	.align		4
        /*0040*/ 	.byte	0x03, 0x5f
        /*0042*/ 	.short	0x0101


	//----- nvinfo : EIATTR_VRC_CTA_INIT_COUNT
	.align		4
        /*0044*/ 	.byte	0x02, 0x4a
	.zero		1
	.zero		1


	//----- nvinfo : EIATTR_EXIT_INSTR_OFFSETS
	.align		4
        /*0048*/ 	.byte	0x04, 0x1c
        /*004a*/ 	.short	(.L_9867 - .L_9866)


	//   ....[0]....
.L_9866:
        /*004c*/ 	.word	0x00000950


	//   ....[1]....
        /*0050*/ 	.word	0x000009a0


	//   ....[2]....
        /*0054*/ 	.word	0x00000ba0


	//----- nvinfo : EIATTR_MAX_THREADS
	.align		4
.L_9867:
        /*0058*/ 	.byte	0x04, 0x05
        /*005a*/ 	.short	(.L_9869 - .L_9868)
.L_9868:
        /*005c*/ 	.word	0x00000080
        /*0060*/ 	.word	0x00000001
        /*0064*/ 	.word	0x00000001


	//----- nvinfo : EIATTR_CRS_STACK_SIZE
	.align		4
.L_9869:
        /*0068*/ 	.byte	0x04, 0x1e
        /*006a*/ 	.short	(.L_9871 - .L_9870)
.L_9870:
        /*006c*/ 	.word	0x00000000


	//----- nvinfo : EIATTR_CBANK_PARAM_SIZE
	.align		4
.L_9871:
        /*0070*/ 	.byte	0x03, 0x19
        /*0072*/ 	.short	0x0018


	//----- nvinfo : EIATTR_PARAM_CBANK
	.align		4
        /*0074*/ 	.byte	0x04, 0x0a
        /*0076*/ 	.short	(.L_9873 - .L_9872)
	.align		4
.L_9872:
        /*0078*/ 	.word	index@(.nv.constant0._ZN2at6native29vectorized_elementwise_kernelILi2EZZZNS0_15exp_kernel_cudaERNS_18TensorIteratorBaseEENKUlvE0_clEvENKUlvE0_clEvEUlfE_St5arrayIPcLm2EEEEviT0_T1_)
        /*007c*/ 	.short	0x0380
        /*007e*/ 	.short	0x0018


	//----- nvinfo : EIATTR_SW_WAR
	.align		4
.L_9873:
        /*0080*/ 	.byte	0x04, 0x36
        /*0082*/ 	.short	(.L_9875 - .L_9874)
.L_9874:
        /*0084*/ 	.word	0x00000008
.L_9875:


//--------------------- .nv.info._ZN2at6native29vectorized_elementwise_kernelILi4EZZZNS0_15exp_kernel_cudaERNS_18TensorIteratorBaseEENKUlvE0_clEvENKUlvE0_clEvEUlfE_St5arrayIPcLm2EEEEviT0_T1_ --------------------------
	.section	.nv.info._ZN2at6native29vectorized_elementwise_kernelILi4EZZZNS0_15exp_kernel_cudaERNS_18TensorIteratorBaseEENKUlvE0_clEvENKUlvE0_clEvEUlfE_St5arrayIPcLm2EEEEviT0_T1_,"",@"SHT_CUDA_INFO"
	.sectionflags	@""
	.align	4


	//----- nvinfo : EIATTR_CUDA_API_VERSION
	.align		4
        /*0000*/ 	.byte	0x04, 0x37
        /*0002*/ 	.short	(.L_9877 - .L_9876)
.L_9876:
        /*0004*/ 	.word	0x00000082


	//----- nvinfo : EIATTR_KPARAM_INFO
	.align		4
.L_9877:
        /*0008*/ 	.byte	0x04, 0x17
        /*000a*/ 	.short	(.L_9879 - .L_9878)
.L_9878:
        /*000c*/ 	.word	0x00000000
        /*0010*/ 	.short	0x0002
        /*0012*/ 	.short	0x0008
        /*0014*/ 	.byte	0x00, 0xf0, 0x41, 0x00


	//----- nvinfo : EIATTR_KPARAM_INFO
	.align		4
.L_9879:
        /*0018*/ 	.byte	0x04, 0x17
        /*001a*/ 	.short	(.L_9881 - .L_9880)
.L_9880:
        /*001c*/ 	.word	0x00000000
        /*0020*/ 	.short	0x0001
        /*0022*/ 	.short	0x0004
        /*0024*/ 	.byte	0x00, 0xf0, 0x05, 0x00


	//----- nvinfo : EIATTR_KPARAM_INFO
	.align		4
.L_9881:
        /*0028*/ 	.byte	0x04, 0x17
        /*002a*/ 	.short	(.L_9883 - .L_9882)
.L_9882:
        /*002c*/ 	.word	0x00000000
        /*0030*/ 	.short	0x0000
        /*0032*/ 	.short	0x0000
        /*0034*/ 	.byte	0x00, 0xf0, 0x11, 0x00


	//----- nvinfo : EIATTR_SPARSE_MMA_MASK
	.align		4
.L_9883:
        /*0038*/ 	.byte	0x03, 0x50
        /*003a*/ 	.short	0x0000


	//----- nvinfo : EIATTR_MAXREG_COUNT
	.align		4
        /*003c*/ 	.byte	0x03, 0x1b
        /*003e*/ 	.short	0x00ff


	//----- nvinfo : EIATTR_MERCURY_ISA_VERSION
	.align		4
        /*0040*/ 	.byte	0x03, 0x5f
        /*0042*/ 	.short	0x0101


	//----- nvinfo : EIATTR_VRC_CTA_INIT_COUNT
	.align		4
        /*0044*/ 	.byte	0x02, 0x4a
	.zero		1
	.zero		1


	//----- nvinfo : EIATTR_EXIT_INSTR_OFFSETS
	.align		4
        /*0048*/ 	.byte	0x04, 0x1c
        /*004a*/ 	.short	(.L_9885 - .L_9884)


	//   ....[0]....
.L_9884:
        /*004c*/ 	.word	0x00000950


	//   ....[1]....
        /*0050*/ 	.word	0x000009a0


	//   ....[2]....
        /*0054*/ 	.word	0x00000b60


	//----- nvinfo : EIATTR_MAX_THREADS
	.align		4
.L_9885:
        /*0058*/ 	.byte	0x04, 0x05
        /*005a*/ 	.short	(.L_9887 - .L_9886)
.L_9886:
        /*005c*/ 	.word	0x00000080
        /*0060*/ 	.word	0x00000001
        /*0064*/ 	.word	0x00000001


	//----- nvinfo : EIATTR_CRS_STACK_SIZE
	.align		4
.L_9887:
        /*0068*/ 	.byte	0x04, 0x1e
        /*006a*/ 	.short	(.L_9889 - .L_9888)
.L_9888:
        /*006c*/ 	.word	0x00000000


	//----- nvinfo : EIATTR_CBANK_PARAM_SIZE
	.align		4
.L_9889:
        /*0070*/ 	.byte	0x03, 0x19
        /*0072*/ 	.short	0x0018


	//----- nvinfo : EIATTR_PARAM_CBANK
	.align		4
        /*0074*/ 	.byte	0x04, 0x0a
        /*0076*/ 	.short	(.L_9891 - .L_9890)
	.align		4
.L_9890:
        /*0078*/ 	.word	index@(.nv.constant0._ZN2at6native29vectorized_elementwise_kernelILi4EZZZNS0_15exp_kernel_cudaERNS_18TensorIteratorBaseEENKUlvE0_clEvENKUlvE0_clEvEUlfE_St5arrayIPcLm2EEEEviT0_T1_)
        /*007c*/ 	.short	0x0380
        /*007e*/ 	.short	0x0018


	//----- nvinfo : EIATTR_SW_WAR
	.align		4
.L_9891:
        /*0080*/ 	.byte	0x04, 0x36
        /*0082*/ 	.short	(.L_9893 - .L_9892)
.L_9892:
        /*0084*/ 	.word	0x00000008
.L_9893:


//--------------------- .nv.info._ZN2at6native29vectorized_elementwise_kernelILi8EZZZNS0_15exp_kernel_cudaERNS_18TensorIteratorBaseEENKUlvE0_clEvENKUlvE0_clEvEUlfE_St5arrayIPcLm2EEEEviT0_T1_ --------------------------
	.section	.nv.info._ZN2at6native29vectorized_elementwise_kernelILi8EZZZNS0_15exp_kernel_cudaERNS_18TensorIteratorBaseEENKUlvE0_clEvENKUlvE0_clEvEUlfE_St5arrayIPcLm2EEEEviT0_T1_,"",@"SHT_CUDA_INFO"
	.sectionflags	@""
	.align	4


	//----- nvinfo : EIATTR_CUDA_API_VERSION
	.align		4
        /*0000*/ 	.byte	0x04, 0x37
        /*0002*/ 	.short	(.L_9895 - .L_9894)
.L_9894:
        /*0004*/ 	.word	0x00000082


	//----- nvinfo : EIATTR_KPARAM_INFO
	.align		4
.L_9895:
        /*0008*/ 	.byte	0x04, 0x17
        /*000a*/ 	.short	(.L_9897 - .L_9896)
.L_9896:
        /*000c*/ 	.word	0x00000000
        /*0010*/ 	.short	0x0002
        /*0012*/ 	.short	0x0008
        /*0014*/ 	.byte	0x00, 0xf0, 0x41, 0x00


	//----- nvinfo : EIATTR_KPARAM_INFO
	.align		4
.L_9897:
        /*0018*/ 	.byte	0x04, 0x17
        /*001a*/ 	.short	(.L_9899 - .L_9898)
.L_9898:
        /*001c*/ 	.word	0x00000000
        /*0020*/ 	.short	0x0001
        /*0022*/ 	.short	0x0004
        /*0024*/ 	.byte	0x00, 0xf0, 0x05, 0x00


	//----- nvinfo : EIATTR_KPARAM_INFO
	.align		4
.L_9899:
        /*0028*/ 	.byte	0x04, 0x17
        /*002a*/ 	.short	(.L_9901 - .L_9900)
.L_9900:
        /*002c*/ 	.word	0x00000000
        /*0030*/ 	.short	0x0000
        /*0032*/ 	.short	0x0000
        /*0034*/ 	.byte	0x00, 0xf0, 0x11, 0x00


	//----- nvinfo : EIATTR_SPARSE_MMA_MASK
	.align		4
.L_9901:
        /*0038*/ 	.byte	0x03, 0x50
        /*003a*/ 	.short	0x0000


	//----- nvinfo : EIATTR_MAXREG_COUNT
	.align		4
        /*003c*/ 	.byte	0x03, 0x1b
        /*003e*/ 	.short	0x00ff


	//----- nvinfo : EIATTR_MERCURY_ISA_VERSION
	.align		4
        /*0040*/ 	.byte	0x03, 0x5f
        /*0042*/ 	.short	0x0101


	//----- nvinfo : EIATTR_VRC_CTA_INIT_COUNT
	.align		4
        /*0044*/ 	.byte	0x02, 0x4a
	.zero		1
	.zero		1


	//----- nvinfo : EIATTR_EXIT_INSTR_OFFSETS
	.align		4
        /*0048*/ 	.byte	0x04, 0x1c
        /*004a*/ 	.short	(.L_9903 - .L_9902)


	//   ....[0]....
.L_9902:
        /*004c*/ 	.word	0x00000010


	//----- nvinfo : EIATTR_MAX_THREADS
	.align		4
.L_9903:
        /*0050*/ 	.byte	0x04, 0x05
        /*0052*/ 	.short	(.L_9905 - .L_9904)
.L_9904:
        /*0054*/ 	.word	0x00000080
        /*0058*/ 	.word	0x00000001
        /*005c*/ 	.word	0x00000001


	//----- nvinfo : EIATTR_CBANK_PARAM_SIZE
	.align		4
.L_9905:
        /*0060*/ 	.byte	0x03, 0x19
        /*0062*/ 	.short	0x0018


	//----- nvinfo : EIATTR_PARAM_CBANK
	.align		4
        /*0064*/ 	.byte	0x04, 0x0a
        /*0066*/ 	.short	(.L_9907 - .L_9906)
	.align		4
.L_9906:
        /*0068*/ 	.word	index@(.nv.constant0._ZN2at6native29vectorized_elementwise_kernelILi8EZZZNS0_15exp_kernel_cudaERNS_18TensorIteratorBaseEENKUlvE0_clEvENKUlvE0_clEvEUlfE_St5arrayIPcLm2EEEEviT0_T1_)
        /*006c*/ 	.short	0x0380
        /*006e*/ 	.short	0x0018


	//----- nvinfo : EIATTR_SW_WAR
	.align		4
.L_9907:
        /*0070*/ 	.byte	0x04, 0x36
        /*0072*/ 	.short	(.L_9909 - .L_9908)
.L_9908:
        /*0074*/ 	.word	0x00000008
.L_9909:


//--------------------- .nv.info._ZN2at6native18elementwise_kernelILi128ELi4EZNS0_15gpu_kernel_implIZZZNS0_15exp_kernel_cudaERNS_18TensorIteratorBaseEENKUlvE0_clEvENKUlvE_clEvEUldE_EEvS4_RKT_EUliE_EEviT1_ --------------------------
	.section	.nv.info._ZN2at6native18elementwise_kernelILi128ELi4EZNS0_15gpu_kernel_implIZZZNS0_15exp_kernel_cudaERNS_18TensorIteratorBaseEENKUlvE0_clEvENKUlvE_clEvEUldE_EEvS4_RKT_EUliE_EEviT1_,"",@"SHT_CUDA_INFO"
	.sectionflags	@""
	.align	4


	//----- nvinfo : EIATTR_CUDA_API_VERSION
	.align		4
        /*0000*/ 	.byte	0x04, 0x37
        /*0002*/ 	.short	(.L_9911 - .L_9910)
.L_9910:
        /*0004*/ 	.word	0x00000082


	//----- nvinfo : EIATTR_KPARAM_INFO
	.align		4
.L_9911:
        /*0008*/ 	.byte	0x04, 0x17
        /*000a*/ 	.short	(.L_9913 - .L_9912)
.L_9912:
        /*000c*/ 	.word	0x00000000
        /*0010*/ 	.short	0x0001
        /*0012*/ 	.short	0x0008
        /*0014*/ 	.byte	0x00, 0xf0, 0x61, 0x08


	//----- nvinfo : EIATTR_KPARAM_INFO
	.align		4
.L_9913:
        /*0018*/ 	.byte	0x04, 0x17
        /*001a*/ 	.short	(.L_9915 - .L_9914)
.L_9914:
        /*001c*/ 	.word	0x00000000
        /*0020*/ 	.short	0x0000
        /*0022*/ 	.short	0x0000
        /*0024*/ 	.byte	0x00, 0xf0, 0x11, 0x00


	//----- nvinfo : EIATTR_SPARSE_MMA_MASK
	.align		4
.L_9915:
        /*0028*/ 	.byte	0x03, 0x50
        /*002a*/ 	.short	0x0000


	//----- nvinfo : EIATTR_MAXREG_COUNT
	.align		4
        /*002c*/ 	.byte	0x03, 0x1b
        /*002e*/ 	.short	0x0080


	//----- nvinfo : EIATTR_EXTERNS
	.align		4
        /*0030*/ 	.byte	0x04, 0x0f
        /*0032*/ 	.short	(.L_9917 - .L_9916)


	//   ....[0]....
	.align		4
.L_9916:
        /*0034*/ 	.word	index@(__assertfail)


	//----- nvinfo : EIATTR_MERCURY_ISA_VERSION
	.align		4
.L_9917:
        /*0038*/ 	.byte	0x03, 0x5f
        /*003a*/ 	.short	0x0101


	//----- nvinfo : EIATTR_VRC_CTA_INIT_COUNT
	.align		4
        /*003c*/ 	.byte	0x02, 0x4a
	.zero		1
	.zero		1


	//----- nvinfo : EIATTR_SYSCALL_OFFSETS
	.align		4
        /*0040*/ 	.byte	0x04, 0x46
        /*0042*/ 	.short	(.L_9919 - .L_9918)


	//   ....[0]....
.L_9918:
        /*0044*/ 	.word	0x00002180


	//   ....[1]....
        /*0048*/ 	.word	0x00003bd0


	//   ....[2]....
        /*004c*/ 	.word	0x00005f60


	//   ....[3]....
        /*0050*/ 	.word	0x000076b0


	//   ....[4]....
        /*0054*/ 	.word	0x00009c70


	//   ....[5]....
        /*0058*/ 	.word	0x0000b3c0


	//   ....[6]....
        /*005c*/ 	.word	0x0000d990


	//   ....[7]....
        /*0060*/ 	.word	0x0000f0b0


	//----- nvinfo : EIATTR_EXIT_INSTR_OFFSETS
	.align		4
.L_9919:
        /*0064*/ 	.byte	0x04, 0x1c
        /*0066*/ 	.short	(.L_9921 - .L_9920)


	//   ....[0]....
.L_9920:
        /*0068*/ 	.word	0x0000b820


	//   ....[1]....
        /*006c*/ 	.word	0x0000e280


	//   ....[2]....
        /*0070*/ 	.word	0x0000e2c0


	//   ....[3]....
        /*0074*/ 	.word	0x0000e350


	//   ....[4]....
        /*0078*/ 	.word	0x0000e380


	//   ....[5]....
        /*007c*/ 	.word	0x0000e3b0


	//   ....[6]....
        /*0080*/ 	.word	0x0000e4c0


	//   ....[7]....
        /*0084*/ 	.word	0x0000e580


	//   ....[8]....
        /*0088*/ 	.word	0x0000e6a0


	//   ....[9]....
        /*008c*/ 	.word	0x0000e770


	//   ....[10]....
        /*0090*/ 	.word	0x0000e790


	//   ....[11]....
        /*0094*/ 	.word	0x0000e860


	//   ....[12]....
        /*0098*/ 	.word	0x0000ea50


	//   ....[13]....
        /*009c*/ 	.word	0x0000ec40


	//   ....[14]....
        /*00a0*/ 	.word	0x0000ee20


	//   ....[15]....
        /*00a4*/ 	.word	0x0000ee50


	//   ....[16]....
        /*00a8*/ 	.word	0x0000ee80


	//   ....[17]....
        /*00ac*/ 	.word	0x0000ef20


	//   ....[18]....
        /*00b0*/ 	.word	0x0000ef50


	//   ....[19]....
        /*00b4*/ 	.word	0x0000f0c0


	//   ....[20]....
        /*00b8*/ 	.word	0x0000f250


	//   ....[21]....
        /*00bc*/ 	.word	0x0000f410


	//   ....[22]....
        /*00c0*/ 	.word	0x0000f4d0


	//----- nvinfo : EIATTR_MAX_THREADS
	.align		4
.L_9921:
        /*00c4*/ 	.byte	0x04, 0x05
        /*00c6*/ 	.short	(.L_9923 - .L_9922)
.L_9922:
        /*00c8*/ 	.word	0x00000080
        /*00cc*/ 	.word	0x00000001
        /*00d0*/ 	.word	0x00000001


	//----- nvinfo : EIATTR_CRS_STACK_SIZE
	.align		4
.L_9923:
        /*00d4*/ 	.byte	0x04, 0x1e
        /*00d6*/ 	.short	(.L_9925 - .L_9924)
.L_9924:
        /*00d8*/ 	.word	0x00000000


	//----- nvinfo : EIATTR_CBANK_PARAM_SIZE
	.align		4
.L_9925:
        /*00dc*/ 	.byte	0x03, 0x19
        /*00de*/ 	.short	0x0220


	//----- nvinfo : EIATTR_PARAM_CBANK
	.align		4
        /*00e0*/ 	.byte	0x04, 0x0a
        /*00e2*/ 	.short	(.L_9927 - .L_9926)
	.align		4
.L_9926:
        /*00e4*/ 	.word	index@(.nv.constant0._ZN2at6native18elementwise_kernelILi128ELi4EZNS0_15gpu_kernel_implIZZZNS0_15exp_kernel_cudaERNS_18TensorIteratorBaseEENKUlvE0_clEvENKUlvE_clEvEUldE_EEvS4_RKT_EUliE_EEviT1_)
        /*00e8*/ 	.short	0x0380
        /*00ea*/ 	.short	0x0220


	//----- nvinfo : EIATTR_SW_WAR
	.align		4
.L_9927:
        /*00ec*/ 	.byte	0x04, 0x36
        /*00ee*/ 	.short	(.L_9929 - .L_9928)
.L_9928:
        /*00f0*/ 	.word	0x00000008
.L_9929:


//--------------------- .nv.info._ZN2at6native27unrolled_elementwise_kernelIZZZNS0_15exp_kernel_cudaERNS_18TensorIteratorBaseEENKUlvE0_clEvENKUlvE_clEvEUldE_St5arrayIPcLm2EELi4E23TrivialOffsetCalculatorILi1EjESB_NS0_6memory12LoadWithCastILi1EEENSC_13StoreWithCastILi1EEEEEviT_T0_T2_T3_T4_T5_ --------------------------
	.section	.nv.info._ZN2at6native27unrolled_elementwise_kernelIZZZNS0_15exp_kernel_cudaERNS_18TensorIteratorBaseEENKUlvE0_clEvENKUlvE_clEvEUldE_St5arrayIPcLm2EELi4E23TrivialOffsetCalculatorILi1EjESB_NS0_6memory12LoadWithCastILi1EEENSC_13StoreWithCastILi1EEEEEviT_T0_T2_T3_T4_T5_,"",@"SHT_CUDA_INFO"
	.sectionflags	@""
	.align	4


	//----- nvinfo : EIATTR_CUDA_API_VERSION
	.align		4
        /*0000*/ 	.byte	0x04, 0x37
        /*0002*/ 	.short	(.L_9931 - .L_9930)
.L_9930:
        /*0004*/ 	.word	0x00000082


	//----- nvinfo : EIATTR_KPARAM_INFO
	.align		4
.L_9931:
        /*0008*/ 	.byte	0x04, 0x17
        /*000a*/ 	.short	(.L_9933 - .L_9932)
.L_9932:
        /*000c*/ 	.word	0x00000000
        /*0010*/ 	.short	0x0006
        /*0012*/ 	.short	0x0024
        /*0014*/ 	.byte	0x00, 0xf0, 0x21, 0x00


	//----- nvinfo : EIATTR_KPARAM_INFO
	.align		4
.L_9933:
        /*0018*/ 	.byte	0x04, 0x17
        /*001a*/ 	.short	(.L_9935 - .L_9934)
.L_9934:
        /*001c*/ 	.word	0x00000000
        /*0020*/ 	.short	0x0005
        /*0022*/ 	.short	0x001c
        /*0024*/ 	.byte	0x00, 0xf0, 0x21, 0x00


	//----- nvinfo : EIATTR_KPARAM_INFO
	.align		4
.L_9935:
        /*0028*/ 	.byte	0x04, 0x17
        /*002a*/ 	.short	(.L_9937 - .L_9936)
.L_9936:
        /*002c*/ 	.word	0x00000000
        /*0030*/ 	.short	0x0004
        /*0032*/ 	.short	0x0019
        /*0034*/ 	.byte	0x00, 0xf0, 0x05, 0x00


	//----- nvinfo : EIATTR_KPARAM_INFO
	.align		4
.L_9937:
        /*0038*/ 	.byte	0x04, 0x17
        /*003a*/ 	.short	(.L_9939 - .L_9938)
.L_9938:
        /*003c*/ 	.word	0x00000000
        /*0040*/ 	.short	0x0003
        /*0042*/ 	.short	0x0018
        /*0044*/ 	.byte	0x00, 0xf0, 0x05, 0x00


	//----- nvinfo : EIATTR_KPARAM_INFO
	.align		4
.L_9939:
        /*0048*/ 	.byte	0x04, 0x17
        /*004a*/ 	.short	(.L_9941 - .L_9940)
.L_9940:
        /*004c*/ 	.word	0x00000000
        /*0050*/ 	.short	0x0002
        /*0052*/ 	.short	0x0008
        /*0054*/ 	.byte	0x00, 0xf0, 0x41, 0x00


	//----- nvinfo : EIATTR_KPARAM_INFO
	.align		4
.L_9941:
        /*0058*/ 	.byte	0x04, 0x17
        /*005a*/ 	.short	(.L_9943 - .L_9942)
.L_9942:
        /*005c*/ 	.word	0x00000000
        /*0060*/ 	.short	0x0001
        /*0062*/ 	.short	0x0004
        /*0064*/ 	.byte	0x00, 0xf0, 0x05, 0x00


	//----- nvinfo : EIATTR_KPARAM_INFO
	.align		4
.L_9943:
        /*0068*/ 	.byte	0x04, 0x17
        /*006a*/ 	.short	(.L_9945 - .L_9944)
.L_9944:
        /*006c*/ 	.word	0x00000000
        /*0070*/ 	.short	0x0000
        /*0072*/ 	.short	0x0000
        /*0074*/ 	.byte	0x00, 0xf0, 0x11, 0x00


	//----- nvinfo : EIATTR_SPARSE_MMA_MASK
	.align		4
.L_9945:
        /*0078*/ 	.byte	0x03, 0x50
        /*007a*/ 	.short	0x0000


	//----- nvinfo : EIATTR_MAXREG_COUNT
	.align		4
        /*007c*/ 	.byte	0x03, 0x1b
        /*007e*/ 	.short	0x00ff


	//----- nvinfo : EIATTR_EXTERNS
	.align		4
        /*0080*/ 	.byte	0x04, 0x0f
        /*0082*/ 	.short	(.L_9947 - .L_9946)


	//   ....[0]....
	.align		4
.L_9946:
        /*0084*/ 	.word	index@(__assertfail)


	//----- nvinfo : EIATTR_MERCURY_ISA_VERSION
	.align		4
.L_9947:
        /*0088*/ 	.byte	0x03, 0x5f
        /*008a*/ 	.short	0x0101


	//----- nvinfo : EIATTR_VRC_CTA_INIT_COUNT
	.align		4
        /*008c*/ 	.byte	0x02, 0x4a
	.zero		1
	.zero		1


	//----- nvinfo : EIATTR_SYSCALL_OFFSETS
	.align		4
        /*0090*/ 	.byte	0x04, 0x46
        /*0092*/ 	.short	(.L_9949 - .L_9948)


	//   ....[0]....
.L_9948:
        /*0094*/ 	.word	0x00000e80


	//   ....[1]....
        /*0098*/ 	.word	0x00001ec0


	//   ....[2]....
        /*009c*/ 	.word	0x00002e40


	//   ....[3]....
        /*00a0*/ 	.word	0x00003d80


	//   ....[4]....
        /*00a4*/ 	.word	0x00006f50


	//   ....[5]....
        /*00a8*/ 	.word	0x00008130


	//   ....[6]....
        /*00ac*/ 	.word	0x000094f0


	//   ....[7]....
        /*00b0*/ 	.word	0x0000a8b0


	//----- nvinfo : EIATTR_EXIT_INSTR_OFFSETS
	.align		4
.L_9949:
        /*00b4*/ 	.byte	0x04, 0x1c
        /*00b6*/ 	.short	(.L_9951 - .L_9950)


	//   ....[0]....
.L_9950:
        /*00b8*/ 	.word	0x00009940


	//   ....[1]....
        /*00bc*/ 	.word	0x00009a80


	//   ....[2]....
        /*00c0*/ 	.word	0x00009ac0


	//   ....[3]....
        /*00c4*/ 	.word	0x00009b50


	//   ....[4]....
        /*00c8*/ 	.word	0x00009b80


	//   ....[5]....
        /*00cc*/ 	.word	0x00009bb0


	//   ....[6]....
        /*00d0*/ 	.word	0x00009cc0


	//   ....[7]....
        /*00d4*/ 	.word	0x00009d80


	//   ....[8]....
        /*00d8*/ 	.word	0x00009ea0


	//   ....[9]....
        /*00dc*/ 	.word	0x00009f70


	//   ....[10]....
        /*00e0*/ 	.word	0x00009f90


	//   ....[11]....
        /*00e4*/ 	.word	0x0000a060


	//   ....[12]....
        /*00e8*/ 	.word	0x0000a250


	//   ....[13]....
        /*00ec*/ 	.word	0x0000a440


	//   ....[14]....
        /*00f0*/ 	.word	0x0000a620


	//   ....[15]....
        /*00f4*/ 	.word	0x0000a650


	//   ....[16]....
        /*00f8*/ 	.word	0x0000a680


	//   ....[17]....
        /*00fc*/ 	.word	0x0000a720


	//   ....[18]....
        /*0100*/ 	.word	0x0000a750


	//   ....[19]....
        /*0104*/ 	.word	0x0000a8c0


	//   ....[20]....
        /*0108*/ 	.word	0x0000aa50


	//   ....[21]....
        /*010c*/ 	.word	0x0000ac10


	//   ....[22]....
        /*0110*/ 	.word	0x0000acd0


	//----- nvinfo : EIATTR_MAX_THREADS
	.align		4
.L_9951:
        /*0114*/ 	.byte	0x04, 0x05
        /*0116*/ 	.short	(.L_9953 - .L_9952)
.L_9952:
        /*0118*/ 	.word	0x00000080
        /*011c*/ 	.word	0x00000001
        /*0120*/ 	.word	0x00000001


	//----- nvinfo : EIATTR_CRS_STACK_SIZE
	.align		4
.L_9953:
        /*0124*/ 	.byte	0x04, 0x1e
        /*0126*/ 	.short	(.L_9955 - .L_9954)
.L_9954:
        /*0128*/ 	.word	0x00000000


	//----- nvinfo : EIATTR_CBANK_PARAM_SIZE
	.align		4
.L_9955:
        /*012c*/ 	.byte	0x03, 0x19
        /*012e*/ 	.short	0x002c


	//----- nvinfo : EIATTR_PARAM_CBANK
	.align		4
        /*0130*/ 	.byte	0x04, 0x0a
        /*0132*/ 	.short	(.L_9957 - .L_9956)
	.align		4
.L_9956:
        /*0134*/ 	.word	index@(.nv.constant0._ZN2at6native27unrolled_elementwise_kernelIZZZNS0_15exp_kernel_cudaERNS_18TensorIteratorBaseEENKUlvE0_clEvENKUlvE_clEvEUldE_St5arrayIPcLm2EELi4E23TrivialOffsetCalculatorILi1EjESB_NS0_6memory12LoadWithCastILi1EEENSC_13StoreWithCastILi1EEEEEviT_T0_T2_T3_T4_T5_)
        /*0138*/ 	.short	0x0380
        /*013a*/ 	.short	0x002c


	//----- nvinfo : EIATTR_SW_WAR
	.align		4
.L_9957:
        /*013c*/ 	.byte	0x04, 0x36
        /*013e*/ 	.short	(.L_9959 - .L_9958)
.L_9958:
        /*0140*/ 	.word	0x00000008
.L_9959:


//--------------------- .nv.info._ZN2at6native18elementwise_kernelILi128ELi2EZNS0_22gpu_kernel_impl_nocastIZZZNS0_15exp_kernel_cudaERNS_18TensorIteratorBaseEENKUlvE0_clEvENKUlvE_clEvEUldE_EEvS4_RKT_EUliE_EEviT1_ --------------------------
	.section	.nv.info._ZN2at6native18elementwise_kernelILi128ELi2EZNS0_22gpu_kernel_impl_nocastIZZZNS0_15exp_kernel_cudaERNS_18TensorIteratorBaseEENKUlvE0_clEvENKUlvE_clEvEUldE_EEvS4_RKT_EUliE_EEviT1_,"",@"SHT_CUDA_INFO"
	.sectionflags	@""
	.align	4


	//----- nvinfo : EIATTR_CUDA_API_VERSION
	.align		4
        /*0000*/ 	.byte	0x04, 0x37
        /*0002*/ 	.short	(.L_9961 - .L_9960)
.L_9960:
        /*0004*/ 	.word	0x00000082


	//----- nvinfo : EIATTR_KPARAM_INFO
	.align		4
.L_9961:
        /*0008*/ 	.byte	0x04, 0x17
        /*000a*/ 	.short	(.L_9963 - .L_9962)
.L_9962:
        /*000c*/ 	.word	0x00000000
        /*0010*/ 	.short	0x0001
        /*0012*/ 	.short	0x0008
        /*0014*/ 	.byte	0x00, 0xf0, 0x61, 0x08


	//----- nvinfo : EIATTR_KPARAM_INFO
	.align		4
.L_9963:
        /*0018*/ 	.byte	0x04, 0x17
        /*001a*/ 	.short	(.L_9965 - .L_9964)
.L_9964:
        /*001c*/ 	.word	0x00000000
        /*0020*/ 	.short	0x0000
        /*0022*/ 	.short	0x0000
        /*0024*/ 	.byte	0x00, 0xf0, 0x11, 0x00


	//----- nvinfo : EIATTR_SPARSE_MMA_MASK
	.align		4
.L_9965:
        /*0028*/ 	.byte	0x03, 0x50
        /*002a*/ 	.short	0x0000


	//----- nvinfo : EIATTR_MAXREG_COUNT
	.align		4
        /*002c*/ 	.byte	0x03, 0x1b
        /*002e*/ 	.short	0x0080


	//----- nvinfo : EIATTR_MERCURY_ISA_VERSION
	.align		4
        /*0030*/ 	.byte	0x03, 0x5f
        /*0032*/ 	.short	0x0101


	//----- nvinfo : EIATTR_VRC_CTA_INIT_COUNT
	.align		4
        /*0034*/ 	.byte	0x02, 0x4a
	.zero		1
	.zero		1


	//----- nvinfo : EIATTR_EXIT_INSTR_OFFSETS
	.align		4
        /*0038*/ 	.byte	0x04, 0x1c
        /*003a*/ 	.short	(.L_9967 - .L_9966)


	//   ....[0]....
.L_9966:
        /*003c*/ 	.word	0x00000890


	//   ....[1]....
        /*0040*/ 	.word	0x00001030


	//   ....[2]....
        /*0044*/ 	.word	0x00002b90


	//   ....[3]....
        /*0048*/ 	.word	0x00004640


	//----- nvinfo : EIATTR_MAX_THREADS
	.align		4
.L_9967:
        /*004c*/ 	.byte	0x04, 0x05
        /*004e*/ 	.short	(.L_9969 - .L_9968)
.L_9968:
        /*0050*/ 	.word	0x00000080
        /*0054*/ 	.word	0x00000001
        /*0058*/ 	.word	0x00000001


	//----- nvinfo : EIATTR_CRS_STACK_SIZE
	.align		4
.L_9969:
        /*005c*/ 	.byte	0x04, 0x1e
        /*005e*/ 	.short	(.L_9971 - .L_9970)
.L_9970:
        /*0060*/ 	.word	0x00000000


	//----- nvinfo : EIATTR_CBANK_PARAM_SIZE
	.align		4
.L_9971:
        /*0064*/ 	.byte	0x03, 0x19
        /*0066*/ 	.short	0x0220


	//----- nvinfo : EIATTR_PARAM_CBANK
	.align		4
        /*0068*/ 	.byte	0x04, 0x0a
        /*006a*/ 	.short	(.L_9973 - .L_9972)
	.align		4
.L_9972:
        /*006c*/ 	.word	index@(.nv.constant0._ZN2at6native18elementwise_kernelILi128ELi2EZNS0_22gpu_kernel_impl_nocastIZZZNS0_15exp_kernel_cudaERNS_18TensorIteratorBaseEENKUlvE0_clEvENKUlvE_clEvEUldE_EEvS4_RKT_EUliE_EEviT1_)
        /*0070*/ 	.short	0x0380
        /*0072*/ 	.short	0x0220


	//----- nvinfo : EIATTR_SW_WAR
	.align		4
.L_9973:
        /*0074*/ 	.byte	0x04, 0x36
        /*0076*/ 	.short	(.L_9975 - .L_9974)
.L_9974:
        /*0078*/ 	.word	0x00000008
.L_9975:


//--------------------- .nv.info._ZN2at6native27unrolled_elementwise_kernelIZZZNS0_15exp_kernel_cudaERNS_18TensorIteratorBaseEENKUlvE0_clEvENKUlvE_clEvEUldE_St5arrayIPcLm2EELi4E23TrivialOffsetCalculatorILi1EjESB_NS0_6memory15LoadWithoutCastENSC_16StoreWithoutCastEEEviT_T0_T2_T3_T4_T5_ --------------------------
	.section	.nv.info._ZN2at6native27unrolled_elementwise_kernelIZZZNS0_15exp_kernel_cudaERNS_18TensorIteratorBaseEENKUlvE0_clEvENKUlvE_clEvEUldE_St5arrayIPcLm2EELi4E23TrivialOffsetCalculatorILi1EjESB_NS0_6memory15LoadWithoutCastENSC_16StoreWithoutCastEEEviT_T0_T2_T3_T4_T5_,"",@"SHT_CUDA_INFO"
	.sectionflags	@""
	.align	4


	//----- nvinfo : EIATTR_CUDA_API_VERSION
	.align		4
        /*0000*/ 	.byte	0x04, 0x37
        /*0002*/ 	.short	(.L_9977 - .L_9976)
.L_9976:
        /*0004*/ 	.word	0x00000082


	//----- nvinfo : EIATTR_KPARAM_INFO
	.align		4
.L_9977:
        /*0008*/ 	.byte	0x04, 0x17
        /*000a*/ 	.short	(.L_9979 - .L_9978)
.L_9978:
        /*000c*/ 	.word	0x00000000
        /*0010*/ 	.short	0x0006
        /*0012*/ 	.short	0x001b
        /*0014*/ 	.byte	0x00, 0xf0, 0x05, 0x00


	//----- nvinfo : EIATTR_KPARAM_INFO
	.align		4
.L_9979:
        /*0018*/ 	.byte	0x04, 0x17
        /*001a*/ 	.short	(.L_9981 - .L_9980)
.L_9980:
        /*001c*/ 	.word	0x00000000
        /*0020*/ 	.short	0x0005
        /*0022*/ 	.short	0x001a
        /*0024*/ 	.byte	0x00, 0xf0, 0x05, 0x00


	//----- nvinfo : EIATTR_KPARAM_INFO
	.align		4
.L_9981:
        /*0028*/ 	.byte	0x04, 0x17
        /*002a*/ 	.short	(.L_9983 - .L_9982)
.L_9982:
        /*002c*/ 	.word	0x00000000
        /*0030*/ 	.short	0x0004
        /*0032*/ 	.short	0x0019
        /*0034*/ 	.byte	0x00, 0xf0, 0x05, 0x00


	//----- nvinfo : EIATTR_KPARAM_INFO
	.align		4
.L_9983:
        /*0038*/ 	.byte	0x04, 0x17
        /*003a*/ 	.short	(.L_9985 - .L_9984)
.L_9984:
        /*003c*/ 	.word	0x00000000
        /*0040*/ 	.short	0x0003
        /*0042*/ 	.short	0x0018
        /*0044*/ 	.byte	0x00, 0xf0, 0x05, 0x00


	//----- nvinfo : EIATTR_KPARAM_INFO
	.align		4
.L_9985:
        /*0048*/ 	.byte	0x04, 0x17
        /*004a*/ 	.short	(.L_9987 - .L_9986)
.L_9986:
        /*004c*/ 	.word	0x00000000
        /*0050*/ 	.short	0x0002
        /*0052*/ 	.short	0x0008
        /*0054*/ 	.byte	0x00, 0xf0, 0x41, 0x00


	//----- nvinfo : EIATTR_KPARAM_INFO
	.align		4
.L_9987:
        /*0058*/ 	.byte	0x04, 0x17
        /*005a*/ 	.short	(.L_9989 - .L_9988)
.L_9988:
        /*005c*/ 	.word	0x00000000
        /*0060*/ 	.short	0x0001
        /*0062*/ 	.short	0x0004
        /*0064*/ 	.byte	0x00, 0xf0, 0x05, 0x00


	//----- nvinfo : EIATTR_KPARAM_INFO
	.align		4
.L_9989:
        /*0068*/ 	.byte	0x04, 0x17
        /*006a*/ 	.short	(.L_9991 - .L_9990)
.L_9990:
        /*006c*/ 	.word	0x00000000
        /*0070*/ 	.short	0x0000
        /*0072*/ 	.short	0x0000
        /*0074*/ 	.byte	0x00, 0xf0, 0x11, 0x00


	//----- nvinfo : EIATTR_SPARSE_MMA_MASK
	.align		4
.L_9991:
        /*0078*/ 	.byte	0x03, 0x50
        /*007a*/ 	.short	0x0000


	//----- nvinfo : EIATTR_MAXREG_COUNT
	.align		4
        /*007c*/ 	.byte	0x03, 0x1b
        /*007e*/ 	.short	0x00ff


	//----- nvinfo : EIATTR_MERCURY_ISA_VERSION
	.align		4
        /*0080*/ 	.byte	0x03, 0x5f
        /*0082*/ 	.short	0x0101


	//----- nvinfo : EIATTR_VRC_CTA_INIT_COUNT
	.align		4
        /*0084*/ 	.byte	0x02, 0x4a
	.zero		1
	.zero		1


	//----- nvinfo : EIATTR_EXIT_INSTR_OFFSETS
	.align		4
        /*0088*/ 	.byte	0x04, 0x1c
        /*008a*/ 	.short	(.L_9993 - .L_9992)


	//   ....[0]....
.L_9992:
        /*008c*/ 	.word	0x00002210


	//   ....[1]....
        /*0090*/ 	.word	0x00002260


	//----- nvinfo : EIATTR_MAX_THREADS
	.align		4
.L_9993:
        /*0094*/ 	.byte	0x04, 0x05
        /*0096*/ 	.short	(.L_9995 - .L_9994)
.L_9994:
        /*0098*/ 	.word	0x00000080
        /*009c*/ 	.word	0x00000001
        /*00a0*/ 	.word	0x00000001


	//----- nvinfo : EIATTR_CRS_STACK_SIZE
	.align		4
.L_9995:
        /*00a4*/ 	.byte	0x04, 0x1e
        /*00a6*/ 	.short	(.L_9997 - .L_9996)
.L_9996:
        /*00a8*/ 	.word	0x00000000


	//----- nvinfo : EIATTR_CBANK_PARAM_SIZE
	.align		4
.L_9997:
        /*00ac*/ 	.byte	0x03, 0x19
        /*00ae*/ 	.short	0x001c


	//----- nvinfo : EIATTR_PARAM_CBANK
	.align		4
        /*00b0*/ 	.byte	0x04, 0x0a
        /*00b2*/ 	.short	(.L_9999 - .L_9998)
	.align		4
.L_9998:
        /*00b4*/ 	.word	index@(.nv.constant0._ZN2at6native27unrolled_elementwise_kernelIZZZNS0_15exp_kernel_cudaERNS_18TensorIteratorBaseEENKUlvE0_clEvENKUlvE_clEvEUldE_St5arrayIPcLm2EELi4E23TrivialOffsetCalculatorILi1EjESB_NS0_6memory15LoadWithoutCastENSC_16StoreWithoutCastEEEviT_T0_T2_T3_T4_T5_)
        /*00b8*/ 	.short	0x0380
        /*00ba*/ 	.short	0x001c


	//----- nvinfo : EIATTR_SW_WAR
	.align		4
.L_9999:
        /*00bc*/ 	.byte	0x04, 0x36
        /*00be*/ 	.short	(.L_10001 - .L_10000)
.L_10000:
        /*00c0*/ 	.word	0x00000008
.L_10001:


//--------------------- .nv.info._ZN2at6native29vectorized_elementwise_kernelILi2EZZZNS0_15exp_kernel_cudaERNS_18TensorIteratorBaseEENKUlvE0_clEvENKUlvE_clEvEUldE_St5arrayIPcLm2EEEEviT0_T1_ --------------------------
	.section	.nv.info._ZN2at6native29vectorized_elementwise_kernelILi2EZZZNS0_15exp_kernel_cudaERNS_18TensorIteratorBaseEENKUlvE0_clEvENKUlvE_clEvEUldE_St5arrayIPcLm2EEEEviT0_T1_,"",@"SHT_CUDA_INFO"
	.sectionflags	@""
	.align	4


	//----- nvinfo : EIATTR_CUDA_API_VERSION
	.align		4
        /*0000*/ 	.byte	0x04, 0x37
        /*0002*/ 	.short	(.L_10003 - .L_10002)
.L_10002:
        /*0004*/ 	.word	0x00000082


	//----- nvinfo : EIATTR_KPARAM_INFO
	.align		4
.L_10003:
        /*0008*/ 	.byte	0x04, 0x17
        /*000a*/ 	.short	(.L_10005 - .L_10004)
.L_10004:
        /*000c*/ 	.word	0x00000000
        /*0010*/ 	.short	0x0002
        /*0012*/ 	.short	0x0008
        /*0014*/ 	.byte	0x00, 0xf0, 0x41, 0x00


	//----- nvinfo : EIATTR_KPARAM_INFO
	.align		4
.L_10005:
        /*0018*/ 	.byte	0x04, 0x17
        /*001a*/ 	.short	(.L_10007 - .L_10006)
.L_10006:
        /*001c*/ 	.word	0x00000000
        /*0020*/ 	.short	0x0001
        /*0022*/ 	.short	0x0004
        /*0024*/ 	.byte	0x00, 0xf0, 0x05, 0x00


	//----- nvinfo : EIATTR_KPARAM_INFO
	.align		4
.L_10007:
        /*0028*/ 	.byte	0x04, 0x17
        /*002a*/ 	.short	(.L_10009 - .L_10008)
.L_10008:
        /*002c*/ 	.word	0x00000000
        /*0030*/ 	.short	0x0000
        /*0032*/ 	.short	0x0000
        /*0034*/ 	.byte	0x00, 0xf0, 0x11, 0x00


	//----- nvinfo : EIATTR_SPARSE_MMA_MASK
	.align		4
.L_10009:
        /*0038*/ 	.byte	0x03, 0x50
        /*003a*/ 	.short	0x0000


	//----- nvinfo : EIATTR_MAXREG_COUNT
	.align		4
        /*003c*/ 	.byte	0x03, 0x1b
        /*003e*/ 	.short	0x00ff


	//----- nvinfo : EIATTR_MERCURY_ISA_VERSION
	.align		4
        /*0040*/ 	.byte	0x03, 0x5f
        /*0042*/ 	.short	0x0101


	//----- nvinfo : EIATTR_VRC_CTA_INIT_COUNT
	.align		4
        /*0044*/ 	.byte	0x02, 0x4a
	.zero		1
	.zero		1


	//----- nvinfo : EIATTR_EXIT_INSTR_OFFSETS
	.align		4
        /*0048*/ 	.byte	0x04, 0x1c
        /*004a*/ 	.short	(.L_10011 - .L_10010)


	//   ....[0]....
.L_10010:
        /*004c*/ 	.word	0x00004470


	//   ....[1]....
        /*0050*/ 	.word	0x000044c0


	//   ....[2]....
        /*0054*/ 	.word	0x00007790


	//----- nvinfo : EIATTR_MAX_THREADS
	.align		4
.L_10011:
        /*0058*/ 	.byte	0x04, 0x05
        /*005a*/ 	.short	(.L_10013 - .L_10012)
.L_10012:
        /*005c*/ 	.word	0x00000080
        /*0060*/ 	.word	0x00000001
        /*0064*/ 	.word	0x00000001


	//----- nvinfo : EIATTR_CRS_STACK_SIZE
	.align		4
.L_10013:
        /*0068*/ 	.byte	0x04, 0x1e
        /*006a*/ 	.short	(.L_10015 - .L_10014)
.L_10014:
        /*006c*/ 	.word	0x00000000


	//----- nvinfo : EIATTR_CBANK_PARAM_SIZE
	.align		4
.L_10015:
        /*0070*/ 	.byte	0x03, 0x19
        /*0072*/ 	.short	0x0018


	//----- nvinfo : EIATTR_PARAM_CBANK
	.align		4
        /*0074*/ 	.byte	0x04, 0x0a
        /*0076*/ 	.short	(.L_10017 - .L_10016)
	.align		4
.L_10016:
        /*0078*/ 	.word	index@(.nv.constant0._ZN2at6native29vectorized_elementwise_kernelILi2EZZZNS0_15exp_kernel_cudaERNS_18TensorIteratorBaseEENKUlvE0_clEvENKUlvE_clEvEUldE_St5arrayIPcLm2EEEEviT0_T1_)
        /*007c*/ 	.short	0x0380
        /*007e*/ 	.short	0x0018


	//----- nvinfo : EIATTR_SW_WAR
	.align		4
.L_10017:
        /*0080*/ 	.byte	0x04, 0x36
        /*0082*/ 	.short	(.L_10019 - .L_10018)
.L_10018:
        /*0084*/ 	.word	0x00000008
.L_10019:


//--------------------- .nv.info._ZN2at6native29vectorized_elementwise_kernelILi4EZZZNS0_15exp_kernel_cudaERNS_18TensorIteratorBaseEENKUlvE0_clEvENKUlvE_clEvEUldE_St5arrayIPcLm2EEEEviT0_T1_ --------------------------
	.section	.nv.info._ZN2at6native29vectorized_elementwise_kernelILi4EZZZNS0_15exp_kernel_cudaERNS_18TensorIteratorBaseEENKUlvE0_clEvENKUlvE_clEvEUldE_St5arrayIPcLm2EEEEviT0_T1_,"",@"SHT_CUDA_INFO"
	.sectionflags	@""
	.align	4


	//----- nvinfo : EIATTR_CUDA_API_VERSION
	.align		4
        /*0000*/ 	.byte	0x04, 0x37
        /*0002*/ 	.short	(.L_10021 - .L_10020)
.L_10020:
        /*0004*/ 	.word	0x00000082


	//----- nvinfo : EIATTR_KPARAM_INFO
	.align		4
.L_10021:
        /*0008*/ 	.byte	0x04, 0x17
        /*000a*/ 	.short	(.L_10023 - .L_10022)
.L_10022:
        /*000c*/ 	.word	0x00000000
        /*0010*/ 	.short	0x0002
        /*0012*/ 	.short	0x0008
        /*0014*/ 	.byte	0x00, 0xf0, 0x41, 0x00


	//----- nvinfo : EIATTR_KPARAM_INFO
	.align		4
.L_10023:
        /*0018*/ 	.byte	0x04, 0x17
        /*001a*/ 	.short	(.L_10025 - .L_10024)
.L_10024:
        /*001c*/ 	.word	0x00000000
        /*0020*/ 	.short	0x0001
        /*0022*/ 	.short	0x0004
        /*0024*/ 	.byte	0x00, 0xf0, 0x05, 0x00


	//----- nvinfo : EIATTR_KPARAM_INFO
	.align		4
.L_10025:
        /*0028*/ 	.byte	0x04, 0x17
        /*002a*/ 	.short	(.L_10027 - .L_10026)
.L_10026:
        /*002c*/ 	.word	0x00000000
        /*0030*/ 	.short	0x0000
        /*0032*/ 	.short	0x0000
        /*0034*/ 	.byte	0x00, 0xf0, 0x11, 0x00


	//----- nvinfo : EIATTR_SPARSE_MMA_MASK
	.align		4
.L_10027:
        /*0038*/ 	.byte	0x03, 0x50
        /*003a*/ 	.short	0x0000


	//----- nvinfo : EIATTR_MAXREG_COUNT
	.align		4
        /*003c*/ 	.byte	0x03, 0x1b
        /*003e*/ 	.short	0x00ff


	//----- nvinfo : EIATTR_MERCURY_ISA_VERSION
	.align		4
        /*0040*/ 	.byte	0x03, 0x5f
        /*0042*/ 	.short	0x0101


	//----- nvinfo : EIATTR_VRC_CTA_INIT_COUNT
	.align		4
        /*0044*/ 	.byte	0x02, 0x4a
	.zero		1
	.zero		1


	//----- nvinfo : EIATTR_EXIT_INSTR_OFFSETS
	.align		4
        /*0048*/ 	.byte	0x04, 0x1c
        /*004a*/ 	.short	(.L_10029 - .L_10028)


	//   ....[0]....
.L_10028:
        /*004c*/ 	.word	0x00004500


	//   ....[1]....
        /*0050*/ 	.word	0x00004550


	//   ....[2]....
        /*0054*/ 	.word	0x00007820


	//----- nvinfo : EIATTR_MAX_THREADS
	.align		4
.L_10029:
        /*0058*/ 	.byte	0x04, 0x05
        /*005a*/ 	.short	(.L_10031 - .L_10030)
.L_10030:
        /*005c*/ 	.word	0x00000080
        /*0060*/ 	.word	0x00000001
        /*0064*/ 	.word	0x00000001


	//----- nvinfo : EIATTR_CRS_STACK_SIZE
	.align		4
.L_10031:
        /*0068*/ 	.byte	0x04, 0x1e
        /*006a*/ 	.short	(.L_10033 - .L_10032)
.L_10032:
        /*006c*/ 	.word	0x00000000


	//----- nvinfo : EIATTR_CBANK_PARAM_SIZE
	.align		4
.L_10033:
        /*0070*/ 	.byte	0x03, 0x19
        /*0072*/ 	.short	0x0018


	//----- nvinfo : EIATTR_PARAM_CBANK
	.align		4
        /*0074*/ 	.byte	0x04, 0x0a
        /*0076*/ 	.short	(.L_10035 - .L_10034)
	.align		4
.L_10034:
        /*0078*/ 	.word	index@(.nv.constant0._ZN2at6native29vectorized_elementwise_kernelILi4EZZZNS0_15exp_kernel_cudaERNS_18TensorIteratorBaseEENKUlvE0_clEvENKUlvE_clEvEUldE_St5arrayIPcLm2EEEEviT0_T1_)
        /*007c*/ 	.short	0x0380
        /*007e*/ 	.short	0x0018


	//----- nvinfo : EIATTR_SW_WAR
	.align		4
.L_10035:
        /*0080*/ 	.byte	0x04, 0x36
        /*0082*/ 	.short	(.L_10037 - .L_10036)
.L_10036:
        /*0084*/ 	.word	0x00000008
.L_10037:


//--------------------- .nv.info._ZN2at6native29vectorized_elementwise_kernelILi8EZZZNS0_15exp_kernel_cudaERNS_18TensorIteratorBaseEENKUlvE0_clEvENKUlvE_clEvEUldE_St5arrayIPcLm2EEEEviT0_T1_ --------------------------
	.section	.nv.info._ZN2at6native29vectorized_elementwise_kernelILi8EZZZNS0_15exp_kernel_cudaERNS_18TensorIteratorBaseEENKUlvE0_clEvENKUlvE_clEvEUldE_St5arrayIPcLm2EEEEviT0_T1_,"",@"SHT_CUDA_INFO"
	.sectionflags	@""
	.align	4


	//----- nvinfo : EIATTR_CUDA_API_VERSION
	.align		4
        /*0000*/ 	.byte	0x04, 0x37
        /*0002*/ 	.short	(.L_10039 - .L_10038)
.L_10038:
        /*0004*/ 	.word	0x00000082


	//----- nvinfo : EIATTR_KPARAM_INFO
	.align		4
.L_10039:
        /*0008*/ 	.byte	0x04, 0x17
        /*000a*/ 	.short	(.L_10041 - .L_10040)
.L_10040:
        /*000c*/ 	.word	0x00000000
        /*0010*/ 	.short	0x0002
        /*0012*/ 	.short	0x0008
        /*0014*/ 	.byte	0x00, 0xf0, 0x41, 0x00


	//----- nvinfo : EIATTR_KPARAM_INFO
	.align		4
.L_10041:
        /*0018*/ 	.byte	0x04, 0x17
        /*001a*/ 	.short	(.L_10043 - .L_10042)
.L_10042:
        /*001c*/ 	.word	0x00000000
        /*0020*/ 	.short	0x0001
        /*0022*/ 	.short	0x0004
        /*0024*/ 	.byte	0x00, 0xf0, 0x05, 0x00


	//----- nvinfo : EIATTR_KPARAM_INFO
	.align		4
.L_10043:
        /*0028*/ 	.byte	0x04, 0x17
        /*002a*/ 	.short	(.L_10045 - .L_10044)
.L_10044:
        /*002c*/ 	.word	0x00000000
        /*0030*/ 	.short	0x0000
        /*0032*/ 	.short	0x0000
        /*0034*/ 	.byte	0x00, 0xf0, 0x11, 0x00


	//----- nvinfo : EIATTR_SPARSE_MMA_MASK
	.align		4
.L_10045:
        /*0038*/ 	.byte	0x03, 0x50
        /*003a*/ 	.short	0x0000


	//----- nvinfo : EIATTR_MAXREG_COUNT
	.align		4
        /*003c*/ 	.byte	0x03, 0x1b
        /*003e*/ 	.short	0x00ff


	//----- nvinfo : EIATTR_MERCURY_ISA_VERSION
	.align		4
        /*0040*/ 	.byte	0x03, 0x5f
        /*0042*/ 	.short	0x0101


	//----- nvinfo : EIATTR_VRC_CTA_INIT_COUNT
	.align		4
        /*0044*/ 	.byte	0x02, 0x4a
	.zero		1
	.zero		1


	//----- nvinfo : EIATTR_EXIT_INSTR_OFFSETS
	.align		4
        /*0048*/ 	.byte	0x04, 0x1c
        /*004a*/ 	.short	(.L_10047 - .L_10046)


	//   ....[0]....
.L_10046:
        /*004c*/ 	.word	0x00000010


	//----- nvinfo : EIATTR_MAX_THREADS
	.align		4
.L_10047:
        /*0050*/ 	.byte	0x04, 0x05
        /*0052*/ 	.short	(.L_10049 - .L_10048)
.L_10048:
        /*0054*/ 	.word	0x00000080
        /*0058*/ 	.word	0x00000001
        /*005c*/ 	.word	0x00000001


	//----- nvinfo : EIATTR_CBANK_PARAM_SIZE
	.align		4
.L_10049:
        /*0060*/ 	.byte	0x03, 0x19
        /*0062*/ 	.short	0x0018


	//----- nvinfo : EIATTR_PARAM_CBANK
	.align		4
        /*0064*/ 	.byte	0x04, 0x0a
        /*0066*/ 	.short	(.L_10051 - .L_10050)
	.align		4
.L_10050:
        /*0068*/ 	.word	index@(.nv.constant0._ZN2at6native29vectorized_elementwise_kernelILi8EZZZNS0_15exp_kernel_cudaERNS_18TensorIteratorBaseEENKUlvE0_clEvENKUlvE_clEvEUldE_St5arrayIPcLm2EEEEviT0_T1_)
        /*006c*/ 	.short	0x0380
        /*006e*/ 	.short	0x0018


	//----- nvinfo : EIATTR_SW_WAR
	.align		4
.L_10051:
        /*0070*/ 	.byte	0x04, 0x36
        /*0072*/ 	.short	(.L_10053 - .L_10052)
.L_10052:
        /*0074*/ 	.word	0x00000008
.L_10053:


//--------------------- .nv.info._ZN2at6native18elementwise_kernelILi128ELi4EZNS0_15gpu_kernel_implIZZZNS0_23bitwise_not_kernel_cudaERNS_18TensorIteratorBaseEENKUlvE_clEvENKUlvE3_clEvEUlsE_EEvS4_RKT_EUliE_EEviT1_ --------------------------
	.section	.nv.info._ZN2at6native18elementwise_kernelILi128ELi4EZNS0_15gpu_kernel_implIZZZNS0_23bitwise_not_kernel_cudaERNS_18TensorIteratorBaseEENKUlvE_clEvENKUlvE3_clEvEUlsE_EEvS4_RKT_EUliE_EEviT1_,"",@"SHT_CUDA_INFO"
	.sectionflags	@""
	.align	4


	//----- nvinfo : EIATTR_CUDA_API_VERSION
	.align		4
        /*0000*/ 	.byte	0x04, 0x37
        /*0002*/ 	.short	(.L_10055 - .L_10054)
.L_10054:
        /*0004*/ 	.word	0x00000082


	//----- nvinfo : EIATTR_KPARAM_INFO
	.align		4
.L_10055:
        /*0008*/ 	.byte	0x04, 0x17
        /*000a*/ 	.short	(.L_10057 - .L_10056)
.L_10056:
        /*000c*/ 	.word	0x00000000
        /*0010*/ 	.short	0x0001
        /*0012*/ 	.short	0x0008
        /*0014*/ 	.byte	0x00, 0xf0, 0x61, 0x08


	//----- nvinfo : EIATTR_KPARAM_INFO
	.align		4
.L_10057:
        /*0018*/ 	.byte	0x04, 0x17
        /*001a*/ 	.short	(.L_10059 - .L_10058)
.L_10058:
        /*001c*/ 	.word	0x00000000
        /*0020*/ 	.short	0x0000
        /*0022*/ 	.short	0x0000
        /*0024*/ 	.byte	0x00, 0xf0, 0x11, 0x00


	//----- nvinfo : EIATTR_SPARSE_MMA_MASK
	.align		4
.L_10059:
        /*0028*/ 	.byte	0x03, 0x50
        /*002a*/ 	.short	0x0000


	//----- nvinfo : EIATTR_MAXREG_COUNT
	.align		4
        /*002c*/ 	.byte	0x03, 0x1b
        /*002e*/ 	.short	0x0080


	//----- nvinfo : EIATTR_EXTERNS
	.align		4
        /*0030*/ 	.byte	0x04, 0x0f
        /*0032*/ 	.short	(.L_10061 - .L_10060)


	//   ....[0]....
	.align		4
.L_10060:
        /*0034*/ 	.word	index@(__assertfail)


	//----- nvinfo : EIATTR_MERCURY_ISA_VERSION
	.align		4
.L_10061:
        /*0038*/ 	.byte	0x03, 0x5f
        /*003a*/ 	.short	0x0101


	//----- nvinfo : EIATTR_VRC_CTA_INIT_COUNT
	.align		4
        /*003c*/ 	.byte	0x02, 0x4a
	.zero		1
	.zero		1


	//----- nvinfo : EIATTR_SYSCALL_OFFSETS
	.align		4
        /*0040*/ 	.byte	0x04, 0x46
        /*0042*/ 	.short	(.L_10063 - .L_10062)


	//   ....[0]....
.L_10062:
        /*0044*/ 	.word	0x00002120


	//   ....[1]....
        /*0048*/ 	.word	0x00002f30


	//   ....[2]....
        /*004c*/ 	.word	0x000051f0


	//   ....[3]....
        /*0050*/ 	.word	0x00005e10


	//   ....[4]....
        /*0054*/ 	.word	0x000081f0


	//   ....[5]....
        /*0058*/ 	.word	0x00008e10


	//   ....[6]....
        /*005c*/ 	.word	0x0000b200


	//   ....[7]....
        /*0060*/ 	.word	0x0000bdf0


	//----- nvinfo : EIATTR_EXIT_INSTR_OFFSETS
	.align		4
.L_10063:
        /*0064*/ 	.byte	0x04, 0x1c
        /*0066*/ 	.short	(.L_10065 - .L_10064)


	//   ....[0]....
.L_10064:
        /*0068*/ 	.word	0x000090f0


	//   ....[1]....
        /*006c*/ 	.word	0x0000b330


	//   ....[2]....
        /*0070*/ 	.word	0x0000b350


	//   ....[3]....
        /*0074*/ 	.word	0x0000b3f0


	//   ....[4]....
        /*0078*/ 	.word	0x0000b420


	//   ....[5]....
        /*007c*/ 	.word	0x0000b440


	//   ....[6]....
        /*0080*/ 	.word	0x0000b4d0


	//   ....[7]....
        /*0084*/ 	.word	0x0000b510


	//   ....[8]....
        /*0088*/ 	.word	0x0000b5b0


	//   ....[9]....
        /*008c*/ 	.word	0x0000b600


	//   ....[10]....
        /*0090*/ 	.word	0x0000b630


	//   ....[11]....
        /*0094*/ 	.word	0x0000b6f0


	//   ....[12]....
        /*0098*/ 	.word	0x0000b860


	//   ....[13]....
        /*009c*/ 	.word	0x0000b9d0


	//   ....[14]....
        /*00a0*/ 	.word	0x0000bb30


	//   ....[15]....
        /*00a4*/ 	.word	0x0000bb70


	//   ....[16]....
        /*00a8*/ 	.word	0x0000bba0


	//   ....[17]....
        /*00ac*/ 	.word	0x0000bc50


	//   ....[18]....
        /*00b0*/ 	.word	0x0000bc90


	//   ....[19]....
        /*00b4*/ 	.word	0x0000be00


	//   ....[20]....
        /*00b8*/ 	.word	0x0000bf10


	//   ....[21]....
        /*00bc*/ 	.word	0x0000c050


	//   ....[22]....
        /*00c0*/ 	.word	0x0000c090


	//----- nvinfo : EIATTR_MAX_THREADS
	.align		4
.L_10065:
        /*00c4*/ 	.byte	0x04, 0x05
        /*00c6*/ 	.short	(.L_10067 - .L_10066)
.L_10066:
        /*00c8*/ 	.word	0x00000080
        /*00cc*/ 	.word	0x00000001
        /*00d0*/ 	.word	0x00000001


	//----- nvinfo : EIATTR_CRS_STACK_SIZE
	.align		4
.L_10067:
        /*00d4*/ 	.byte	0x04, 0x1e
        /*00d6*/ 	.short	(.L_10069 - .L_10068)
.L_10068:
        /*00d8*/ 	.word	0x00000000


	//----- nvinfo : EIATTR_CBANK_PARAM_SIZE
	.align		4
.L_10069:
        /*00dc*/ 	.byte	0x03, 0x19
        /*00de*/ 	.short	0x0220


	//----- nvinfo : EIATTR_PARAM_CBANK
	.align		4
        /*00e0*/ 	.byte	0x04, 0x0a
        /*00e2*/ 	.short	(.L_10071 - .L_10070)
	.align		4
.L_10070:
        /*00e4*/ 	.word	index@(.nv.constant0._ZN2at6native18elementwise_kernelILi128ELi4EZNS0_15gpu_kernel_implIZZZNS0_23bitwise_not_kernel_cudaERNS_18TensorIteratorBaseEENKUlvE_clEvENKUlvE3_clEvEUlsE_EEvS4_RKT_EUliE_EEviT1_)
        /*00e8*/ 	.short	0x0380
        /*00ea*/ 	.short	0x0220


	//----- nvinfo : EIATTR_SW_WAR
	.align		4
.L_10071:
        /*00ec*/ 	.byte	0x04, 0x36
        /*00ee*/ 	.short	(.L_10073 - .L_10072)
.L_10072:
        /*00f0*/ 	.word	0x00000008
.L_10073:


//--------------------- .nv.info._ZN2at6native27unrolled_elementwise_kernelIZZZNS0_23bitwise_not_kernel_cudaERNS_18TensorIteratorBaseEENKUlvE_clEvENKUlvE3_clEvEUlsE_St5arrayIPcLm2EELi4E23TrivialOffsetCalculatorILi1EjESB_NS0_6memory12LoadWithCastILi1EEENSC_13StoreWithCastILi1EEEEEviT_T0_T2_T3_T4_T5_ --------------------------
	.section	.nv.info._ZN2at6native27unrolled_elementwise_kernelIZZZNS0_23bitwise_not_kernel_cudaERNS_18TensorIteratorBaseEENKUlvE_clEvENKUlvE3_clEvEUlsE_St5arrayIPcLm2EELi4E23TrivialOffsetCalculatorILi1EjESB_NS0_6memory12LoadWithCastILi1EEENSC_13StoreWithCastILi1EEEEEviT_T0_T2_T3_T4_T5_,"",@"SHT_CUDA_INFO"
	.sectionflags	@""
	.align	4


	//----- nvinfo : EIATTR_CUDA_API_VERSION
	.align		4
        /*0000*/ 	.byte	0x04, 0x37
        /*0002*/ 	.short	(.L_10075 - .L_10074)
.L_10074:
        /*0004*/ 	.word	0x00000082


	//----- nvinfo : EIATTR_KPARAM_INFO
	.align		4
.L_10075:
        /*0008*/ 	.byte	0x04, 0x17
        /*000a*/ 	.short	(.L_10077 - .L_10076)
.L_10076:
        /*000c*/ 	.word	0x00000000
        /*0010*/ 	.short	0x0006
        /*0012*/ 	.short	0x0024
        /*0014*/ 	.byte	0x00, 0xf0, 0x21, 0x00


	//----- nvinfo : EIATTR_KPARAM_INFO
	.align		4
.L_10077:
        /*0018*/ 	.byte	0x04, 0x17
        /*001a*/ 	.short	(.L_10079 - .L_10078)
.L_10078:
        /*001c*/ 	.word	0x00000000
        /*0020*/ 	.short	0x0005
        /*0022*/ 	.short	0x001c
        /*0024*/ 	.byte	0x00, 0xf0, 0x21, 0x00


	//----- nvinfo : EIATTR_KPARAM_INFO
	.align		4
.L_10079:
        /*0028*/ 	.byte	0x04, 0x17
        /*002a*/ 	.short	(.L_10081 - .L_10080)
.L_10080:
        /*002c*/ 	.word	0x00000000
        /*0030*/ 	.short	0x0004
        /*0032*/ 	.short	0x0019
        /*0034*/ 	.byte	0x00, 0xf0, 0x05, 0x00


	//----- nvinfo : EIATTR_KPARAM_INFO
	.align		4
.L_10081:
        /*0038*/ 	.byte	0x04, 0x17
        /*003a*/ 	.short	(.L_10083 - .L_10082)
.L_10082:
        /*003c*/ 	.word	0x00000000
        /*0040*/ 	.short	0x0003
        /*0042*/ 	.short	0x0018
        /*0044*/ 	.byte	0x00, 0xf0, 0x05, 0x00


	//----- nvinfo : EIATTR_KPARAM_INFO
	.align		4
.L_10083:
        /*0048*/ 	.byte	0x04, 0x17
        /*004a*/ 	.short	(.L_10085 - .L_10084)
.L_10084:
        /*004c*/ 	.word	0x00000000
        /*0050*/ 	.short	0x0002
        /*0052*/ 	.short	0x0008
        /*0054*/ 	.byte	0x00, 0xf0, 0x41, 0x00


	//----- nvinfo : EIATTR_KPARAM_INFO
	.align		4
.L_10085:
        /*0058*/ 	.byte	0x04, 0x17
        /*005a*/ 	.short	(.L_10087 - .L_10086)
.L_10086:
        /*005c*/ 	.word	0x00000000
        /*0060*/ 	.short	0x0001
        /*0062*/ 	.short	0x0004
        /*0064*/ 	.byte	0x00, 0xf0, 0x05, 0x00


	//----- nvinfo : EIATTR_KPARAM_INFO
	.align		4
.L_10087:
        /*0068*/ 	.byte	0x04, 0x17
        /*006a*/ 	.short	(.L_10089 - .L_10088)
.L_10088:
        /*006c*/ 	.word	0x00000000
        /*0070*/ 	.short	0x0000
        /*0072*/ 	.short	0x0000
        /*0074*/ 	.byte	0x00, 0xf0, 0x11, 0x00


	//----- nvinfo : EIATTR_SPARSE_MMA_MASK
	.align		4
.L_10089:
        /*0078*/ 	.byte	0x03, 0x50
        /*007a*/ 	.short	0x0000


	//----- nvinfo : EIATTR_MAXREG_COUNT
	.align		4
        /*007c*/ 	.byte	0x03, 0x1b
        /*007e*/ 	.short	0x00ff


	//----- nvinfo : EIATTR_EXTERNS
	.align		4
        /*0080*/ 	.byte	0x04, 0x0f
        /*0082*/ 	.short	(.L_10091 - .L_10090)


	//   ....[0]....
	.align		4
.L_10090:
        /*0084*/ 	.word	index@(__assertfail)


	//----- nvinfo : EIATTR_MERCURY_ISA_VERSION
	.align		4
.L_10091:
        /*0088*/ 	.byte	0x03, 0x5f
        /*008a*/ 	.short	0x0101


	//----- nvinfo : EIATTR_VRC_CTA_INIT_COUNT
	.align		4
        /*008c*/ 	.byte	0x02, 0x4a
	.zero		1
	.zero		1


	//----- nvinfo : EIATTR_SYSCALL_OFFSETS
	.align		4
        /*0090*/ 	.byte	0x04, 0x46
        /*0092*/ 	.short	(.L_10093 - .L_10092)


	//   ....[0]....
.L_10092:
        /*0094*/ 	.word	0x00000e20


	//   ....[1]....
        /*0098*/ 	.word	0x00001de0


	//   ....[2]....
        /*009c*/ 	.word	0x00002cf0


	//   ....[3]....
        /*00a0*/ 	.word	0x00003c00


	//   ....[4]....
        /*00a4*/ 	.word	0x00004a00


	//   ....[5]....
        /*00a8*/ 	.word	0x000057b0


	//   ....[6]....
        /*00ac*/ 	.word	0x00006670


	//   ....[7]....
        /*00b0*/ 	.word	0x00007530


	//----- nvinfo : EIATTR_EXIT_INSTR_OFFSETS
	.align		4
.L_10093:
        /*00b4*/ 	.byte	0x04, 0x1c
        /*00b6*/ 	.short	(.L_10095 - .L_10094)


	//   ....[0]....
.L_10094:
        /*00b8*/ 	.word	0x00006940


	//   ....[1]....
        /*00bc*/ 	.word	0x00006a70


	//   ....[2]....
        /*00c0*/ 	.word	0x00006a90


	//   ....[3]....
        /*00c4*/ 	.word	0x00006b30


	//   ....[4]....
        /*00c8*/ 	.word	0x00006b60


	//   ....[5]....
        /*00cc*/ 	.word	0x00006b80


	//   ....[6]....
        /*00d0*/ 	.word	0x00006c10


	//   ....[7]....
        /*00d4*/ 	.word	0x00006c50


	//   ....[8]....
        /*00d8*/ 	.word	0x00006cf0


	//   ....[9]....
        /*00dc*/ 	.word	0x00006d40


	//   ....[10]....
        /*00e0*/ 	.word	0x00006d70


	//   ....[11]....
        /*00e4*/ 	.word	0x00006e30


	//   ....[12]....
        /*00e8*/ 	.word	0x00006fa0


	//   ....[13]....
        /*00ec*/ 	.word	0x00007110


	//   ....[14]....
        /*00f0*/ 	.word	0x00007270


	//   ....[15]....
        /*00f4*/ 	.word	0x000072b0


	//   ....[16]....
        /*00f8*/ 	.word	0x000072e0


	//   ....[17]....
        /*00fc*/ 	.word	0x00007390


	//   ....[18]....
        /*0100*/ 	.word	0x000073d0


	//   ....[19]....
        /*0104*/ 	.word	0x00007540


	//   ....[20]....
        /*0108*/ 	.word	0x00007650


	//   ....[21]....
        /*010c*/ 	.word	0x00007790


	//   ....[22]....
        /*0110*/ 	.word	0x000077d0


	//----- nvinfo : EIATTR_MAX_THREADS
	.align		4
.L_10095:
        /*0114*/ 	.byte	0x04, 0x05
        /*0116*/ 	.short	(.L_10097 - .L_10096)
.L_10096:
        /*0118*/ 	.word	0x00000080
        /*011c*/ 	.word	0x00000001
        /*0120*/ 	.word	0x00000001


	//----- nvinfo : EIATTR_CRS_STACK_SIZE
	.align		4
.L_10097:
        /*0124*/ 	.byte	0x04, 0x1e
        /*0126*/ 	.short	(.L_10099 - .L_10098)
.L_10098:
        /*0128*/ 	.word	0x00000000


	//----- nvinfo : EIATTR_CBANK_PARAM_SIZE
	.align		4
.L_10099:
        /*012c*/ 	.byte	0x03, 0x19
        /*012e*/ 	.short	0x002c


	//----- nvinfo : EIATTR_PARAM_CBANK
	.align		4
        /*0130*/ 	.byte	0x04, 0x0a
        /*0132*/ 	.short	(.L_10101 - .L_10100)
	.align		4
.L_10100:
        /*0134*/ 	.word	index@(.nv.constant0._ZN2at6native27unrolled_elementwise_kernelIZZZNS0_23bitwise_not_kernel_cudaERNS_18TensorIteratorBaseEENKUlvE_clEvENKUlvE3_clEvEUlsE_St5arrayIPcLm2EELi4E23TrivialOffsetCalculatorILi1EjESB_NS0_6memory12LoadWithCastILi1EEENSC_13StoreWithCastILi1EEEEEviT_T0_T2_T3_T4_T5_)
        /*0138*/ 	.short	0x0380
        /*013a*/ 	.short	0x002c


	//----- nvinfo : EIATTR_SW_WAR
	.align		4
.L_10101:
        /*013c*/ 	.byte	0x04, 0x36
        /*013e*/ 	.short	(.L_10103 - .L_10102)
.L_10102:
        /*0140*/ 	.word	0x00000008
.L_10103:


//--------------------- .nv.info._ZN2at6native18elementwise_kernelILi128ELi4EZNS0_22gpu_kernel_impl_nocastIZZZNS0_23bitwise_not_kernel_cudaERNS_18TensorIteratorBaseEENKUlvE_clEvENKUlvE3_clEvEUlsE_EEvS4_RKT_EUliE_EEviT1_ --------------------------
	.section	.nv.info._ZN2at6native18elementwise_kernelILi128ELi4EZNS0_22gpu_kernel_impl_nocastIZZZNS0_23bitwise_not_kernel_cudaERNS_18TensorIteratorBaseEENKUlvE_clEvENKUlvE3_clEvEUlsE_EEvS4_RKT_EUliE_EEviT1_,"",@"SHT_CUDA_INFO"
	.sectionflags	@""
	.align	4


	//----- nvinfo : EIATTR_CUDA_API_VERSION
	.align		4
        /*0000*/ 	.byte	0x04, 0x37
        /*0002*/ 	.short	(.L_10105 - .L_10104)
.L_10104:
        /*0004*/ 	.word	0x00000082


	//----- nvinfo : EIATTR_KPARAM_INFO
	.align		4
.L_10105:
        /*0008*/ 	.byte	0x04, 0x17
        /*000a*/ 	.short	(.L_10107 - .L_10106)
.L_10106:
        /*000c*/ 	.word	0x00000000
        /*0010*/ 	.short	0x0001
        /*0012*/ 	.short	0x0008
        /*0014*/ 	.byte	0x00, 0xf0, 0x61, 0x08


	//----- nvinfo : EIATTR_KPARAM_INFO
	.align		4
.L_10107:
        /*0018*/ 	.byte	0x04, 0x17
        /*001a*/ 	.short	(.L_10109 - .L_10108)
.L_10108:
        /*001c*/ 	.word	0x00000000
        /*0020*/ 	.short	0x0000
        /*0022*/ 	.short	0x0000
        /*0024*/ 	.byte	0x00, 0xf0, 0x11, 0x00


	//----- nvinfo : EIATTR_SPARSE_MMA_MASK
	.align		4
.L_10109:
        /*0028*/ 	.byte	0x03, 0x50
        /*002a*/ 	.short	0x0000


	//----- nvinfo : EIATTR_MAXREG_COUNT
	.align		4
        /*002c*/ 	.byte	0x03, 0x1b
        /*002e*/ 	.short	0x0080


	//----- nvinfo : EIATTR_MERCURY_ISA_VERSION
	.align		4
        /*0030*/ 	.byte	0x03, 0x5f
        /*0032*/ 	.short	0x0101


	//----- nvinfo : EIATTR_VRC_CTA_INIT_COUNT
	.align		4
        /*0034*/ 	.byte	0x02, 0x4a
	.zero		1
	.zero		1


	//----- nvinfo : EIATTR_EXIT_INSTR_OFFSETS
	.align		4
        /*0038*/ 	.byte	0x04, 0x1c
        /*003a*/ 	.short	(.L_10111 - .L_10110)


	//   ....[0]....
.L_10110:
        /*003c*/ 	.word	0x000002a0


	//   ....[1]....
        /*0040*/ 	.word	0x00000300


	//   ....[2]....
        /*0044*/ 	.word	0x00003dc0


	//   ....[3]....
        /*0048*/ 	.word	0x000050f0


	//----- nvinfo : EIATTR_MAX_THREADS
	.align		4
.L_10111:
        /*004c*/ 	.byte	0x04, 0x05
        /*004e*/ 	.short	(.L_10113 - .L_10112)
.L_10112:
        /*0050*/ 	.word	0x00000080
        /*0054*/ 	.word	0x00000001
        /*0058*/ 	.word	0x00000001


	//----- nvinfo : EIATTR_CRS_STACK_SIZE
	.align		4
.L_10113:
        /*005c*/ 	.byte	0x04, 0x1e
        /*005e*/ 	.short	(.L_10115 - .L_10114)
.L_10114:
        /*0060*/ 	.word	0x00000000


	//----- nvinfo : EIATTR_CBANK_PARAM_SIZE
	.align		4
.L_10115:
        /*0064*/ 	.byte	0x03, 0x19
        /*0066*/ 	.short	0x0220


	//----- nvinfo : EIATTR_PARAM_CBANK
	.align		4
        /*0068*/ 	.byte	0x04, 0x0a
        /*006a*/ 	.short	(.L_10117 - .L_10116)
	.align		4
.L_10116:
        /*006c*/ 	.word	index@(.nv.constant0._ZN2at6native18elementwise_kernelILi128ELi4EZNS0_22gpu_kernel_impl_nocastIZZZNS0_23bitwise_not_kernel_cudaERNS_18TensorIteratorBaseEENKUlvE_clEvENKUlvE3_clEvEUlsE_EEvS4_RKT_EUliE_EEviT1_)
        /*0070*/ 	.short	0x0380
        /*0072*/ 	.short	0x0220


	//----- nvinfo : EIATTR_SW_WAR
	.align		4
.L_10117:
        /*0074*/ 	.byte	0x04, 0x36
        /*0076*/ 	.short	(.L_10119 - .L_10118)
.L_10118:
        /*0078*/ 	.word	0x00000008
.L_10119:


//--------------------- .nv.info._ZN2at6native27unrolled_elementwise_kernelIZZZNS0_23bitwise_not_kernel_cudaERNS_18TensorIteratorBaseEENKUlvE_clEvENKUlvE3_clEvEUlsE_St5arrayIPcLm2EELi4E23TrivialOffsetCalculatorILi1EjESB_NS0_6memory15LoadWithoutCastENSC_16StoreWithoutCastEEEviT_T0_T2_T3_T4_T5_ --------------------------
	.section	.nv.info._ZN2at6native27unrolled_elementwise_kernelIZZZNS0_23bitwise_not_kernel_cudaERNS_18TensorIteratorBaseEENKUlvE_clEvENKUlvE3_clEvEUlsE_St5arrayIPcLm2EELi4E23TrivialOffsetCalculatorILi1EjESB_NS0_6memory15LoadWithoutCastENSC_16StoreWithoutCastEEEviT_T0_T2_T3_T4_T5_,"",@"SHT_CUDA_INFO"
	.sectionflags	@""
	.align	4


	//----- nvinfo : EIATTR_CUDA_API_VERSION
	.align		4
        /*0000*/ 	.byte	0x04, 0x37
        /*0002*/ 	.short	(.L_10121 - .L_10120)
.L_10120:
        /*0004*/ 	.word	0x00000082


	//----- nvinfo : EIATTR_KPARAM_INFO
	.align		4
.L_10121:
        /*0008*/ 	.byte	0x04, 0x17
        /*000a*/ 	.short	(.L_10123 - .L_10122)
.L_10122:
        /*000c*/ 	.word	0x00000000
        /*0010*/ 	.short	0x0006
        /*0012*/ 	.short	0x001b
        /*0014*/ 	.byte	0x00, 0xf0, 0x05, 0x00


	//----- nvinfo : EIATTR_KPARAM_INFO
	.align		4
.L_10123:
        /*0018*/ 	.byte	0x04, 0x17
        /*001a*/ 	.short	(.L_10125 - .L_10124)
.L_10124:
        /*001c*/ 	.word	0x00000000
        /*0020*/ 	.short	0x0005
        /*0022*/ 	.short	0x001a
        /*0024*/ 	.byte	0x00, 0xf0, 0x05, 0x00


	//----- nvinfo : EIATTR_KPARAM_INFO
	.align		4
.L_10125:
        /*0028*/ 	.byte	0x04, 0x17
        /*002a*/ 	.short	(.L_10127 - .L_10126)
.L_10126:
        /*002c*/ 	.word	0x00000000
        /*0030*/ 	.short	0x0004
        /*0032*/ 	.short	0x0019
        /*0034*/ 	.byte	0x00, 0xf0, 0x05, 0x00


	//----- nvinfo : EIATTR_KPARAM_INFO
	.align		4
.L_10127:
        /*0038*/ 	.byte	0x04, 0x17
        /*003a*/ 	.short	(.L_10129 - .L_10128)
.L_10128:
        /*003c*/ 	.word	0x00000000
        /*0040*/ 	.short	0x0003
        /*0042*/ 	.short	0x0018
        /*0044*/ 	.byte	0x00, 0xf0, 0x05, 0x00


	//----- nvinfo : EIATTR_KPARAM_INFO
	.align		4
.L_10129:
        /*0048*/ 	.byte	0x04, 0x17
        /*004a*/ 	.short	(.L_10131 - .L_10130)
.L_10130:
        /*004c*/ 	.word	0x00000000
        /*0050*/ 	.short	0x0002
        /*0052*/ 	.short	0x0008
        /*0054*/ 	.byte	0x00, 0xf0, 0x41, 0x00


	//----- nvinfo : EIATTR_KPARAM_INFO
	.align		4
.L_10131:
        /*0058*/ 	.byte	0x04, 0x17
        /*005a*/ 	.short	(.L_10133 - .L_10132)
.L_10132:
        /*005c*/ 	.word	0x00000000
        /*0060*/ 	.short	0x0001
        /*0062*/ 	.short	0x0004
        /*0064*/ 	.byte	0x00, 0xf0, 0x05, 0x00


	//----- nvinfo : EIATTR_KPARAM_INFO
	.align		4
.L_10133:
        /*0068*/ 	.byte	0x04, 0x17
        /*006a*/ 	.short	(.L_10135 - .L_10134)
.L_10134:
        /*006c*/ 	.word	0x00000000
        /*0070*/ 	.short	0x0000
        /*0072*/ 	.short	0x0000
        /*0074*/ 	.byte	0x00, 0xf0, 0x11, 0x00


	//----- nvinfo : EIATTR_SPARSE_MMA_MASK
	.align		4
.L_10135:
        /*0078*/ 	.byte	0x03, 0x50
        /*007a*/ 	.short	0x0000


	//----- nvinfo : EIATTR_MAXREG_COUNT
	.align		4
        /*007c*/ 	.byte	0x03, 0x1b
        /*007e*/ 	.short	0x00ff


	//----- nvinfo : EIATTR_MERCURY_ISA_VERSION
	.align		4
        /*0080*/ 	.byte	0x03, 0x5f
        /*0082*/ 	.short	0x0101


	//----- nvinfo : EIATTR_VRC_CTA_INIT_COUNT
	.align		4
        /*0084*/ 	.byte	0x02, 0x4a
	.zero		1
	.zero		1


	//----- nvinfo : EIATTR_EXIT_INSTR_OFFSETS
	.align		4
        /*0088*/ 	.byte	0x04, 0x1c
        /*008a*/ 	.short	(.L_10137 - .L_10136)


	//   ....[0]....
.L_10136:
        /*008c*/ 	.word	0x00000430


	//   ....[1]....
        /*0090*/ 	.word	0x00000480


	//----- nvinfo : EIATTR_MAX_THREADS
	.align		4
.L_10137:
        /*0094*/ 	.byte	0x04, 0x05
        /*0096*/ 	.short	(.L_10139 - .L_10138)
.L_10138:
        /*0098*/ 	.word	0x00000080
        /*009c*/ 	.word	0x00000001
        /*00a0*/ 	.word	0x00000001


	//----- nvinfo : EIATTR_CRS_STACK_SIZE
	.align		4
.L_10139:
        /*00a4*/ 	.byte	0x04, 0x1e
        /*00a6*/ 	.short	(.L_10141 - .L_10140)
.L_10140:
        /*00a8*/ 	.word	0x00000000


	//----- nvinfo : EIATTR_CBANK_PARAM_SIZE
	.align		4
.L_10141:
        /*00ac*/ 	.byte	0x03, 0x19
        /*00ae*/ 	.short	0x001c


	//----- nvinfo : EIATTR_PARAM_CBANK
	.align		4
        /*00b0*/ 	.byte	0x04, 0x0a
        /*00b2*/ 	.short	(.L_10143 - .L_10142)
	.align		4
.L_10142:
        /*00b4*/ 	.word	index@(.nv.constant0._ZN2at6native27unrolled_elementwise_kernelIZZZNS0_23bitwise_not_kernel_cudaERNS_18TensorIteratorBaseEENKUlvE_clEvENKUlvE3_clEvEUlsE_St5arrayIPcLm2EELi4E23TrivialOffsetCalculatorILi1EjESB_NS0_6memory15LoadWithoutCastENSC_16StoreWithoutCastEEEviT_T0_T2_T3_T4_T5_)
        /*00b8*/ 	.short	0x0380
        /*00ba*/ 	.short	0x001c


	//----- nvinfo : EIATTR_SW_WAR
	.align		4
.L_10143:
        /*00bc*/ 	.byte	0x04, 0x36
        /*00be*/ 	.short	(.L_10145 - .L_10144)
.L_10144:
        /*00c0*/ 	.word	0x00000008
.L_10145:


//--------------------- .nv.info._ZN2at6native29vectorized_elementwise_kernelILi2EZZZNS0_23bitwise_not_kernel_cudaERNS_18TensorIteratorBaseEENKUlvE_clEvENKUlvE3_clEvEUlsE_St5arrayIPcLm2EEEEviT0_T1_ --------------------------
	.section	.nv.info._ZN2at6native29vectorized_elementwise_kernelILi2EZZZNS0_23bitwise_not_kernel_cudaERNS_18TensorIteratorBaseEENKUlvE_clEvENKUlvE3_clEvEUlsE_St5arrayIPcLm2EEEEviT0_T1_,"",@"SHT_CUDA_INFO"
	.sectionflags	@""
	.align	4


	//----- nvinfo : EIATTR_CUDA_API_VERSION
	.align		4
        /*0000*/ 	.byte	0x04, 0x37
        /*0002*/ 	.short	(.L_10147 - .L_10146)
.L_10146:
        /*0004*/ 	.word	0x00000082


	//----- nvinfo : EIATTR_KPARAM_INFO
	.align		4
.L_10147:
        /*0008*/ 	.byte	0x04, 0x17
        /*000a*/ 	.short	(.L_10149 - .L_10148)
.L_10148:
        /*000c*/ 	.word	0x00000000
        /*0010*/ 	.short	0x0002
        /*0012*/ 	.short	0x0008
        /*0014*/ 	.byte	0x00, 0xf0, 0x41, 0x00


	//----- nvinfo : EIATTR_KPARAM_INFO
	.align		4
.L_10149:
        /*0018*/ 	.byte	0x04, 0x17
        /*001a*/ 	.short	(.L_10151 - .L_10150)
.L_10150:
        /*001c*/ 	.word	0x00000000
        /*0020*/ 	.short	0x0001
        /*0022*/ 	.short	0x0004
        /*0024*/ 	.byte	0x00, 0xf0, 0x05, 0x00


	//----- nvinfo : EIATTR_KPARAM_INFO
	.align		4
.L_10151:
        /*0028*/ 	.byte	0x04, 0x17
        /*002a*/ 	.short	(.L_10153 - .L_10152)
.L_10152:
        /*002c*/ 	.word	0x00000000
        /*0030*/ 	.short	0x0000
        /*0032*/ 	.short	0x0000
        /*0034*/ 	.byte	0x00, 0xf0, 0x11, 0x00


	//----- nvinfo : EIATTR_SPARSE_MMA_MASK
	.align		4
.L_10153:
        /*0038*/ 	.byte	0x03, 0x50
        /*003a*/ 	.short	0x0000


	//----- nvinfo : EIATTR_MAXREG_COUNT
	.align		4
        /*003c*/ 	.byte	0x03, 0x1b
        /*003e*/ 	.short	0x00ff


	//----- nvinfo : EIATTR_MERCURY_ISA_VERSION
	.align		4
        /*0040*/ 	.byte	0x03, 0x5f
        /*0042*/ 	.short	0x0101


	//----- nvinfo : EIATTR_VRC_CTA_INIT_COUNT
	.align		4
        /*0044*/ 	.byte	0x02, 0x4a
	.zero		1
	.zero		1


	//----- nvinfo : EIATTR_EXIT_INSTR_OFFSETS
	.align		4
        /*0048*/ 	.byte	0x04, 0x1c
        /*004a*/ 	.short	(.L_10155 - .L_10154)


	//   ....[0]....
.L_10154:
        /*004c*/ 	.word	0x00000890


	//   ....[1]....
        /*0050*/ 	.word	0x000008e0


	//   ....[2]....
        /*0054*/ 	.word	0x00000ae0


	//----- nvinfo : EIATTR_MAX_THREADS
	.align		4
.L_10155:
        /*0058*/ 	.byte	0x04, 0x05
        /*005a*/ 	.short	(.L_10157 - .L_10156)
.L_10156:
        /*005c*/ 	.word	0x00000080
        /*0060*/ 	.word	0x00000001
        /*0064*/ 	.word	0x00000001


	//----- nvinfo : EIATTR_CRS_STACK_SIZE
	.align		4
.L_10157:
        /*0068*/ 	.byte	0x04, 0x1e
        /*006a*/ 	.short	(.L_10159 - .L_10158)
.L_10158:
        /*006c*/ 	.word	0x00000000


	//----- nvinfo : EIATTR_CBANK_PARAM_SIZE
	.align		4
.L_10159:
        /*0070*/ 	.byte	0x03, 0x19
        /*0072*/ 	.short	0x0018


	//----- nvinfo : EIATTR_PARAM_CBANK
	.align		4
        /*0074*/ 	.byte	0x04, 0x0a
        /*0076*/ 	.short	(.L_10161 - .L_10160)
	.align		4
.L_10160:
        /*0078*/ 	.word	index@(.nv.constant0._ZN2at6native29vectorized_elementwise_kernelILi2EZZZNS0_23bitwise_not_kernel_cudaERNS_18TensorIteratorBaseEENKUlvE_clEvENKUlvE3_clEvEUlsE_St5arrayIPcLm2EEEEviT0_T1_)
        /*007c*/ 	.short	0x0380
        /*007e*/ 	.short	0x0018


	//----- nvinfo : EIATTR_SW_WAR
	.align		4
.L_10161:
        /*0080*/ 	.byte	0x04, 0x36
        /*0082*/ 	.short	(.L_10163 - .L_10162)
.L_10162:
        /*0084*/ 	.word	0x00000008
.L_10163:


//--------------------- .nv.info._ZN2at6native29vectorized_elementwise_kernelILi4EZZZNS0_23bitwise_not_kernel_cudaERNS_18TensorIteratorBaseEENKUlvE_clEvENKUlvE3_clEvEUlsE_St5arrayIPcLm2EEEEviT0_T1_ --------------------------
	.section	.nv.info._ZN2at6native29vectorized_elementwise_kernelILi4EZZZNS0_23bitwise_not_kernel_cudaERNS_18TensorIteratorBaseEENKUlvE_clEvENKUlvE3_clEvEUlsE_St5arrayIPcLm2EEEEviT0_T1_,"",@"SHT_CUDA_INFO"
	.sectionflags	@""
	.align	4


	//----- nvinfo : EIATTR_CUDA_API_VERSION
	.align		4
        /*0000*/ 	.byte	0x04, 0x37
        /*0002*/ 	.short	(.L_10165 - .L_10164)
.L_10164:
        /*0004*/ 	.word	0x00000082


	//----- nvinfo : EIATTR_KPARAM_INFO
	.align		4
.L_10165:
        /*0008*/ 	.byte	0x04, 0x17
        /*000a*/ 	.short	(.L_10167 - .L_10166)
.L_10166:
        /*000c*/ 	.word	0x00000000
        /*0010*/ 	.short	0x0002
        /*0012*/ 	.short	0x0008
        /*0014*/ 	.byte	0x00, 0xf0, 0x41, 0x00


	//----- nvinfo : EIATTR_KPARAM_INFO
	.align		4
.L_10167:
        /*0018*/ 	.byte	0x04, 0x17
        /*001a*/ 	.short	(.L_10169 - .L_10168)
.L_10168:
        /*001c*/ 	.word	0x00000000
        /*0020*/ 	.short	0x0001
        /*0022*/ 	.short	0x0004
        /*0024*/ 	.byte	0x00, 0xf0, 0x05, 0x00


	//----- nvinfo : EIATTR_KPARAM_INFO
	.align		4
.L_10169:
        /*0028*/ 	.byte	0x04, 0x17
        /*002a*/ 	.short	(.L_10171 - .L_10170)
.L_10170:
        /*002c*/ 	.word	0x00000000
        /*0030*/ 	.short	0x0000
        /*0032*/ 	.short	0x0000
        /*0034*/ 	.byte	0x00, 0xf0, 0x11, 0x00


	//----- nvinfo : EIATTR_SPARSE_MMA_MASK
	.align		4
.L_10171:
        /*0038*/ 	.byte	0x03, 0x50
        /*003a*/ 	.short	0x0000


	//----- nvinfo : EIATTR_MAXREG_COUNT
	.align		4
        /*003c*/ 	.byte	0x03, 0x1b
        /*003e*/ 	.short	0x00ff


	//----- nvinfo : EIATTR_MERCURY_ISA_VERSION
	.align		4
        /*0040*/ 	.byte	0x03, 0x5f
        /*0042*/ 	.short	0x0101


	//----- nvinfo : EIATTR_VRC_CTA_INIT_COUNT
	.align		4
        /*0044*/ 	.byte	0x02, 0x4a
	.zero		1
	.zero		1


	//----- nvinfo : EIATTR_EXIT_INSTR_OFFSETS
	.align		4
        /*0048*/ 	.byte	0x04, 0x1c
        /*004a*/ 	.short	(.L_10173 - .L_10172)


	//   ....[0]....
.L_10172:
        /*004c*/ 	.word	0x00000890


	//   ....[1]....
        /*0050*/ 	.word	0x000008e0


	//   ....[2]....
        /*0054*/ 	.word	0x00000aa0


	//----- nvinfo : EIATTR_MAX_THREADS
	.align		4
.L_10173:
        /*0058*/ 	.byte	0x04, 0x05
        /*005a*/ 	.short	(.L_10175 - .L_10174)
.L_10174:
        /*005c*/ 	.word	0x00000080
        /*0060*/ 	.word	0x00000001
        /*0064*/ 	.word	0x00000001


	//----- nvinfo : EIATTR_CRS_STACK_SIZE
	.align		4
.L_10175:
        /*0068*/ 	.byte	0x04, 0x1e
        /*006a*/ 	.short	(.L_10177 - .L_10176)
.L_10176:
        /*006c*/ 	.word	0x00000000


	//----- nvinfo : EIATTR_CBANK_PARAM_SIZE
	.align		4
.L_10177:
        /*0070*/ 	.byte	0x03, 0x19
        /*0072*/ 	.short	0x0018


	//----- nvinfo : EIATTR_PARAM_CBANK
	.align		4
        /*0074*/ 	.byte	0x04, 0x0a
        /*0076*/ 	.short	(.L_10179 - .L_10178)
	.align		4
.L_10178:
        /*0078*/ 	.word	index@(.nv.constant0._ZN2at6native29vectorized_elementwise_kernelILi4EZZZNS0_23bitwise_not_kernel_cudaERNS_18TensorIteratorBaseEENKUlvE_clEvENKUlvE3_clEvEUlsE_St5arrayIPcLm2EEEEviT0_T1_)
        /*007c*/ 	.short	0x0380
        /*007e*/ 	.short	0x0018


	//----- nvinfo : EIATTR_SW_WAR
	.align		4
.L_10179:
        /*0080*/ 	.byte	0x04, 0x36
        /*0082*/ 	.short	(.L_10181 - .L_10180)
.L_10180:
        /*0084*/ 	.word	0x00000008
.L_10181:


//--------------------- .nv.info._ZN2at6native29vectorized_elementwise_kernelILi8EZZZNS0_23bitwise_not_kernel_cudaERNS_18TensorIteratorBaseEENKUlvE_clEvENKUlvE3_clEvEUlsE_St5arrayIPcLm2EEEEviT0_T1_ --------------------------
	.section	.nv.info._ZN2at6native29vectorized_elementwise_kernelILi8EZZZNS0_23bitwise_not_kernel_cudaERNS_18TensorIteratorBaseEENKUlvE_clEvENKUlvE3_clEvEUlsE_St5arrayIPcLm2EEEEviT0_T1_,"",@"SHT_CUDA_INFO"
	.sectionflags	@""
	.align	4


	//----- nvinfo : EIATTR_CUDA_API_VERSION
	.align		4
        /*0000*/ 	.byte	0x04, 0x37
        /*0002*/ 	.short	(.L_10183 - .L_10182)
.L_10182:
        /*0004*/ 	.word	0x00000082


	//----- nvinfo : EIATTR_KPARAM_INFO
	.align		4
.L_10183:
        /*0008*/ 	.byte	0x04, 0x17
        /*000a*/ 	.short	(.L_10185 - .L_10184)
.L_10184:
        /*000c*/ 	.word	0x00000000
        /*0010*/ 	.short	0x0002
        /*0012*/ 	.short	0x0008
        /*0014*/ 	.byte	0x00, 0xf0, 0x41, 0x00


	//----- nvinfo : EIATTR_KPARAM_INFO
	.align		4
.L_10185:
        /*0018*/ 	.byte	0x04, 0x17
        /*001a*/ 	.short	(.L_10187 - .L_10186)
.L_10186:
        /*001c*/ 	.word	0x00000000
        /*0020*/ 	.short	0x0001
        /*0022*/ 	.short	0x0004
        /*0024*/ 	.byte	0x00, 0xf0, 0x05, 0x00


	//----- nvinfo : EIATTR_KPARAM_INFO
	.align		4
.L_10187:
        /*0028*/ 	.byte	0x04, 0x17
        /*002a*/ 	.short	(.L_10189 - .L_10188)
.L_10188:
        /*002c*/ 	.word	0x00000000
        /*0030*/ 	.short	0x0000
        /*0032*/ 	.short	0x0000
        /*0034*/ 	.byte	0x00, 0xf0, 0x11, 0x00


	//----- nvinfo : EIATTR_SPARSE_MMA_MASK
	.align		4
.L_10189:
        /*0038*/ 	.byte	0x03, 0x50
        /*003a*/ 	.short	0x0000


	//----- nvinfo : EIATTR_MAXREG_COUNT
	.align		4
        /*003c*/ 	.byte	0x03, 0x1b
        /*003e*/ 	.short	0x00ff


	//----- nvinfo : EIATTR_MERCURY_ISA_VERSION
	.align		4
        /*0040*/ 	.byte	0x03, 0x5f
        /*0042*/ 	.short	0x0101


	//----- nvinfo : EIATTR_VRC_CTA_INIT_COUNT
	.align		4
        /*0044*/ 	.byte	0x02, 0x4a
	.zero		1
	.zero		1


	//----- nvinfo : EIATTR_EXIT_INSTR_OFFSETS
	.align		4
        /*0048*/ 	.byte	0x04, 0x1c
        /*004a*/ 	.short	(.L_10191 - .L_10190)


	//   ....[0]....
.L_10190:
        /*004c*/ 	.word	0x00000010


	//----- nvinfo : EIATTR_MAX_THREADS
	.align		4
.L_10191:
        /*0050*/ 	.byte	0x04, 0x05
        /*0052*/ 	.short	(.L_10193 - .L_10192)
.L_10192:
        /*0054*/ 	.word	0x00000080
        /*0058*/ 	.word	0x00000001
        /*005c*/ 	.word	0x00000001


	//----- nvinfo : EIATTR_CBANK_PARAM_SIZE
	.align		4
.L_10193:
        /*0060*/ 	.byte	0x03, 0x19
        /*0062*/ 	.short	0x0018


	//----- nvinfo : EIATTR_PARAM_CBANK
	.align		4
        /*0064*/ 	.byte	0x04, 0x0a
        /*0066*/ 	.short	(.L_10195 - .L_10194)
	.align		4
.L_10194:
        /*0068*/ 	.word	index@(.nv.constant0._ZN2at6native29vectorized_elementwise_kernelILi8EZZZNS0_23bitwise_not_kernel_cudaERNS_18TensorIteratorBaseEENKUlvE_clEvENKUlvE3_clEvEUlsE_St5arrayIPcLm2EEEEviT0_T1_)
        /*006c*/ 	.short	0x0380
        /*006e*/ 	.short	0x0018


	//----- nvinfo : EIATTR_SW_WAR
	.align		4
.L_10195:
        /*0070*/ 	.byte	0x04, 0x36
        /*0072*/ 	.short	(.L_10197 - .L_10196)
.L_10196:
        /*0074*/ 	.word	0x00000008
.L_10197:


//--------------------- .nv.info._ZN2at6native18elementwise_kernelILi128ELi4EZNS0_15gpu_kernel_implIZZZNS0_23bitwise_not_kernel_cudaERNS_18TensorIteratorBaseEENKUlvE_clEvENKUlvE2_clEvEUllE_EEvS4_RKT_EUliE_EEviT1_ --------------------------
	.section	.nv.info._ZN2at6native18elementwise_kernelILi128ELi4EZNS0_15gpu_kernel_implIZZZNS0_23bitwise_not_kernel_cudaERNS_18TensorIteratorBaseEENKUlvE_clEvENKUlvE2_clEvEUllE_EEvS4_RKT_EUliE_EEviT1_,"",@"SHT_CUDA_INFO"
	.sectionflags	@""
	.align	4


	//----- nvinfo : EIATTR_CUDA_API_VERSION
	.align		4
        /*0000*/ 	.byte	0x04, 0x37
        /*0002*/ 	.short	(.L_10199 - .L_10198)
.L_10198:
        /*0004*/ 	.word	0x00000082


	//----- nvinfo : EIATTR_KPARAM_INFO
	.align		4
.L_10199:
        /*0008*/ 	.byte	0x04, 0x17
        /*000a*/ 	.short	(.L_10201 - .L_10200)
.L_10200:
        /*000c*/ 	.word	0x00000000
        /*0010*/ 	.short	0x0001
        /*0012*/ 	.short	0x0008
        /*0014*/ 	.byte	0x00, 0xf0, 0x61, 0x08


	//----- nvinfo : EIATTR_KPARAM_INFO
	.align		4
.L_10201:
        /*0018*/ 	.byte	0x04, 0x17
        /*001a*/ 	.short	(.L_10203 - .L_10202)
.L_10202:
        /*001c*/ 	.word	0x00000000
        /*0020*/ 	.short	0x0000
        /*0022*/ 	.short	0x0000
        /*0024*/ 	.byte	0x00, 0xf0, 0x11, 0x00


	//----- nvinfo : EIATTR_SPARSE_MMA_MASK
	.align		4
.L_10203:
        /*0028*/ 	.byte	0x03, 0x50
        /*002a*/ 	.short	0x0000


	//----- nvinfo : EIATTR_MAXREG_COUNT
	.align		4
        /*002c*/ 	.byte	0x03, 0x1b
        /*002e*/ 	.short	0x0080


	//----- nvinfo : EIATTR_EXTERNS
	.align		4
        /*0030*/ 	.byte	0x04, 0x0f
        /*0032*/ 	.short	(.L_10205 - .L_10204)


	//   ....[0]....
	.align		4
.L_10204:
        /*0034*/ 	.word	index@(__assertfail)


	//----- nvinfo : EIATTR_MERCURY_ISA_VERSION
	.align		4
.L_10205:
        /*0038*/ 	.byte	0x03, 0x5f
        /*003a*/ 	.short	0x0101


	//----- nvinfo : EIATTR_VRC_CTA_INIT_COUNT
	.align		4
        /*003c*/ 	.byte	0x02, 0x4a
	.zero		1
	.zero		1


	//----- nvinfo : EIATTR_SYSCALL_OFFSETS
	.align		4
        /*0040*/ 	.byte	0x04, 0x46
        /*0042*/ 	.short	(.L_10207 - .L_10206)


	//   ....[0]....
.L_10206:
        /*0044*/ 	.word	0x00002110


	//   ....[1]....
        /*0048*/ 	.word	0x00002f10


	//   ....[2]....
        /*004c*/ 	.word	0x00005180


	//   ....[3]....
        /*0050*/ 	.word	0x00005d70


	//   ....[4]....
        /*0054*/ 	.word	0x00008130


	//   ....[5]....
        /*0058*/ 	.word	0x00008d20


	//   ....[6]....
        /*005c*/ 	.word	0x0000b0f0


	//   ....[7]....
        /*0060*/ 	.word	0x0000bcb0


	//----- nvinfo : EIATTR_EXIT_INSTR_OFFSETS
	.align		4
.L_10207:
        /*0064*/ 	.byte	0x04, 0x1c
        /*0066*/ 	.short	(.L_10209 - .L_10208)


	//   ....[0]....
.L_10208:
        /*0068*/ 	.word	0x00009000


	//   ....[1]....
        /*006c*/ 	.word	0x0000b250


	//   ....[2]....
        /*0070*/ 	.word	0x0000b270


	//   ....[3]....
        /*0074*/ 	.word	0x0000b2f0


	//   ....[4]....
        /*0078*/ 	.word	0x0000b310


	//   ....[5]....
        /*007c*/ 	.word	0x0000b330


	//   ....[6]....
        /*0080*/ 	.word	0x0000b3c0


	//   ....[7]....
        /*0084*/ 	.word	0x0000b400


	//   ....[8]....
        /*0088*/ 	.word	0x0000b4a0


	//   ....[9]....
        /*008c*/ 	.word	0x0000b4f0


	//   ....[10]....
        /*0090*/ 	.word	0x0000b520


	//   ....[11]....
        /*0094*/ 	.word	0x0000b5e0


	//   ....[12]....
        /*0098*/ 	.word	0x0000b750


	//   ....[13]....
        /*009c*/ 	.word	0x0000b8c0


	//   ....[14]....
        /*00a0*/ 	.word	0x0000ba20


	//   ....[15]....
        /*00a4*/ 	.word	0x0000ba40


	//   ....[16]....
        /*00a8*/ 	.word	0x0000ba60


	//   ....[17]....
        /*00ac*/ 	.word	0x0000bb10


	//   ....[18]....
        /*00b0*/ 	.word	0x0000bb50


	//   ....[19]....
        /*00b4*/ 	.word	0x0000bcc0


	//   ....[20]....
        /*00b8*/ 	.word	0x0000bdd0


	//   ....[21]....
        /*00bc*/ 	.word	0x0000bf10


	//   ....[22]....
        /*00c0*/ 	.word	0x0000bf50


	//----- nvinfo : EIATTR_MAX_THREADS
	.align		4
.L_10209:
        /*00c4*/ 	.byte	0x04, 0x05
        /*00c6*/ 	.short	(.L_10211 - .L_10210)
.L_10210:
        /*00c8*/ 	.word	0x00000080
        /*00cc*/ 	.word	0x00000001
        /*00d0*/ 	.word	0x00000001


	//----- nvinfo : EIATTR_CRS_STACK_SIZE
	.align		4
.L_10211:
        /*00d4*/ 	.byte	0x04, 0x1e
        /*00d6*/ 	.short	(.L_10213 - .L_10212)
.L_10212:
        /*00d8*/ 	.word	0x00000000


	//----- nvinfo : EIATTR_CBANK_PARAM_SIZE
	.align		4
.L_10213:
        /*00dc*/ 	.byte	0x03, 0x19
        /*00de*/ 	.short	0x0220


	//----- nvinfo : EIATTR_PARAM_CBANK
	.align		4
        /*00e0*/ 	.byte	0x04, 0x0a
        /*00e2*/ 	.short	(.L_10215 - .L_10214)
	.align		4
.L_10214:
        /*00e4*/ 	.word	index@(.nv.constant0._ZN2at6native18elementwise_kernelILi128ELi4EZNS0_15gpu_kernel_implIZZZNS0_23bitwise_not_kernel_cudaERNS_18TensorIteratorBaseEENKUlvE_clEvENKUlvE2_clEvEUllE_EEvS4_RKT_EUliE_EEviT1_)
        /*00e8*/ 	.short	0x0380
        /*00ea*/ 	.short	0x0220


	//----- nvinfo : EIATTR_SW_WAR
	.align		4
.L_10215:
        /*00ec*/ 	.byte	0x04, 0x36
        /*00ee*/ 	.short	(.L_10217 - .L_10216)
.L_10216:
        /*00f0*/ 	.word	0x00000008
.L_10217:


//--------------------- .nv.info._ZN2at6native27unrolled_elementwise_kernelIZZZNS0_23bitwise_not_kernel_cudaERNS_18TensorIteratorBaseEENKUlvE_clEvENKUlvE2_clEvEUllE_St5arrayIPcLm2EELi4E23TrivialOffsetCalculatorILi1EjESB_NS0_6memory12LoadWithCastILi1EEENSC_13StoreWithCastILi1EEEEEviT_T0_T2_T3_T4_T5_ --------------------------
	.section	.nv.info._ZN2at6native27unrolled_elementwise_kernelIZZZNS0_23bitwise_not_kernel_cudaERNS_18TensorIteratorBaseEENKUlvE_clEvENKUlvE2_clEvEUllE_St5arrayIPcLm2EELi4E23TrivialOffsetCalculatorILi1EjESB_NS0_6memory12LoadWithCastILi1EEENSC_13StoreWithCastILi1EEEEEviT_T0_T2_T3_T4_T5_,"",@"SHT_CUDA_INFO"
	.sectionflags	@""
	.align	4


	//----- nvinfo : EIATTR_CUDA_API_VERSION
	.align		4
        /*0000*/ 	.byte	0x04, 0x37
        /*0002*/ 	.short	(.L_10219 - .L_10218)
.L_10218:
        /*0004*/ 	.word	0x00000082


	//----- nvinfo : EIATTR_KPARAM_INFO
	.align		4
.L_10219:
        /*0008*/ 	.byte	0x04, 0x17
        /*000a*/ 	.short	(.L_10221 - .L_10220)
.L_10220:
        /*000c*/ 	.word	0x00000000
        /*0010*/ 	.short	0x0006
        /*0012*/ 	.short	0x0024
        /*0014*/ 	.byte	0x00, 0xf0, 0x21, 0x00


	//----- nvinfo : EIATTR_KPARAM_INFO
	.align		4
.L_10221:
        /*0018*/ 	.byte	0x04, 0x17
        /*001a*/ 	.short	(.L_10223 - .L_10222)
.L_10222:
        /*001c*/ 	.word	0x00000000
        /*0020*/ 	.short	0x0005
        /*0022*/ 	.short	0x001c
        /*0024*/ 	.byte	0x00, 0xf0, 0x21, 0x00


	//----- nvinfo : EIATTR_KPARAM_INFO
	.align		4
.L_10223:
        /*0028*/ 	.byte	0x04, 0x17
        /*002a*/ 	.short	(.L_10225 - .L_10224)
.L_10224:
        /*002c*/ 	.word	0x00000000
        /*0030*/ 	.short	0x0004
        /*0032*/ 	.short	0x0019
        /*0034*/ 	.byte	0x00, 0xf0, 0x05, 0x00


	//----- nvinfo : EIATTR_KPARAM_INFO
	.align		4
.L_10225:
        /*0038*/ 	.byte	0x04, 0x17
        /*003a*/ 	.short	(.L_10227 - .L_10226)
.L_10226:
        /*003c*/ 	.word	0x00000000
        /*0040*/ 	.short	0x0003
        /*0042*/ 	.short	0x0018
        /*0044*/ 	.byte	0x00, 0xf0, 0x05, 0x00


	//----- nvinfo : EIATTR_KPARAM_INFO
	.align		4
.L_10227:
        /*0048*/ 	.byte	0x04, 0x17
        /*004a*/ 	.short	(.L_10229 - .L_10228)
.L_10228:
        /*004c*/ 	.word	0x00000000
        /*0050*/ 	.short	0x0002
        /*0052*/ 	.short	0x0008
        /*0054*/ 	.byte	0x00, 0xf0, 0x41, 0x00


	//----- nvinfo : EIATTR_KPARAM_INFO
	.align		4
.L_10229:
        /*0058*/ 	.byte	0x04, 0x17
        /*005a*/ 	.short	(.L_10231 - .L_10230)
.L_10230:
        /*005c*/ 	.word	0x00000000
        /*0060*/ 	.short	0x0001
        /*0062*/ 	.short	0x0004
        /*0064*/ 	.byte	0x00, 0xf0, 0x05, 0x00


	//----- nvinfo : EIATTR_KPARAM_INFO
	.align		4
.L_10231:
        /*0068*/ 	.byte	0x04, 0x17
        /*006a*/ 	.short	(.L_10233 - .L_10232)
.L_10232:
        /*006c*/ 	.word	0x00000000
        /*0070*/ 	.short	0x0000
        /*0072*/ 	.short	0x0000
        /*0074*/ 	.byte	0x00, 0xf0, 0x11, 0x00


	//----- nvinfo : EIATTR_SPARSE_MMA_MASK
	.align		4
.L_10233:
        /*0078*/ 	.byte	0x03, 0x50
        /*007a*/ 	.short	0x0000


	//----- nvinfo : EIATTR_MAXREG_COUNT
	.align		4
        /*007c*/ 	.byte	0x03, 0x1b
        /*007e*/ 	.short	0x00ff


	//----- nvinfo : EIATTR_EXTERNS
	.align		4
        /*0080*/ 	.byte	0x04, 0x0f
        /*0082*/ 	.short	(.L_10235 - .L_10234)


	//   ....[0]....
	.align		4
.L_10234:
        /*0084*/ 	.word	index@(__assertfail)


	//----- nvinfo : EIATTR_MERCURY_ISA_VERSION
	.align		4
.L_10235:
        /*0088*/ 	.byte	0x03, 0x5f
        /*008a*/ 	.short	0x0101


	//----- nvinfo : EIATTR_VRC_CTA_INIT_COUNT
	.align		4
        /*008c*/ 	.byte	0x02, 0x4a
	.zero		1
	.zero		1


	//----- nvinfo : EIATTR_SYSCALL_OFFSETS
	.align		4
        /*0090*/ 	.byte	0x04, 0x46
        /*0092*/ 	.short	(.L_10237 - .L_10236)


	//   ....[0]....
.L_10236:
        /*0094*/ 	.word	0x00000e00


	//   ....[1]....
        /*0098*/ 	.word	0x00001dd0


	//   ....[2]....
        /*009c*/ 	.word	0x00002ce0


	//   ....[3]....
        /*00a0*/ 	.word	0x00003bf0


	//   ....[4]....
        /*00a4*/ 	.word	0x000049f0


	//   ....[5]....
        /*00a8*/ 	.word	0x00005710


	//   ....[6]....
        /*00ac*/ 	.word	0x00006570


	//   ....[7]....
        /*00b0*/ 	.word	0x000073d0


	//----- nvinfo : EIATTR_EXIT_INSTR_OFFSETS
	.align		4
.L_10237:
        /*00b4*/ 	.byte	0x04, 0x1c
        /*00b6*/ 	.short	(.L_10239 - .L_10238)


	//   ....[0]....
.L_10238:
        /*00b8*/ 	.word	0x00006840


	//   ....[1]....
        /*00bc*/ 	.word	0x00006970


	//   ....[2]....
        /*00c0*/ 	.word	0x00006990


	//   ....[3]....
        /*00c4*/ 	.word	0x00006a10


	//   ....[4]....
        /*00c8*/ 	.word	0x00006a30


	//   ....[5]....
        /*00cc*/ 	.word	0x00006a50


	//   ....[6]....
        /*00d0*/ 	.word	0x00006ae0


	//   ....[7]....
        /*00d4*/ 	.word	0x00006b20


	//   ....[8]....
        /*00d8*/ 	.word	0x00006bc0


	//   ....[9]....
        /*00dc*/ 	.word	0x00006c10


	//   ....[10]....
        /*00e0*/ 	.word	0x00006c40


	//   ....[11]....
        /*00e4*/ 	.word	0x00006d00


	//   ....[12]....
        /*00e8*/ 	.word	0x00006e70


	//   ....[13]....
        /*00ec*/ 	.word	0x00006fe0


	//   ....[14]....
        /*00f0*/ 	.word	0x00007140


	//   ....[15]....
        /*00f4*/ 	.word	0x00007160


	//   ....[16]....
        /*00f8*/ 	.word	0x00007180


	//   ....[17]....
        /*00fc*/ 	.word	0x00007230


	//   ....[18]....
        /*0100*/ 	.word	0x00007270


	//   ....[19]....
        /*0104*/ 	.word	0x000073e0


	//   ....[20]....
        /*0108*/ 	.word	0x000074f0


	//   ....[21]....
        /*010c*/ 	.word	0x00007630


	//   ....[22]....
        /*0110*/ 	.word	0x00007670


	//----- nvinfo : EIATTR_MAX_THREADS
	.align		4
.L_10239:
        /*0114*/ 	.byte	0x04, 0x05
        /*0116*/ 	.short	(.L_10241 - .L_10240)
.L_10240:
        /*0118*/ 	.word	0x00000080
        /*011c*/ 	.word	0x00000001
        /*0120*/ 	.word	0x00000001


	//----- nvinfo : EIATTR_CRS_STACK_SIZE
	.align		4
.L_10241:
        /*0124*/ 	.byte	0x04, 0x1e
        /*0126*/ 	.short	(.L_10243 - .L_10242)
.L_10242:
        /*0128*/ 	.word	0x00000000


	//----- nvinfo : EIATTR_CBANK_PARAM_SIZE
	.align		4
.L_10243:
        /*012c*/ 	.byte	0x03, 0x19
        /*012e*/ 	.short	0x002c


	//----- nvinfo : EIATTR_PARAM_CBANK
	.align		4
        /*0130*/ 	.byte	0x04, 0x0a
        /*0132*/ 	.short	(.L_10245 - .L_10244)
	.align		4
.L_10244:
        /*0134*/ 	.word	index@(.nv.constant0._ZN2at6native27unrolled_elementwise_kernelIZZZNS0_23bitwise_not_kernel_cudaERNS_18TensorIteratorBaseEENKUlvE_clEvENKUlvE2_clEvEUllE_St5arrayIPcLm2EELi4E23TrivialOffsetCalculatorILi1EjESB_NS0_6memory12LoadWithCastILi1EEENSC_13StoreWithCastILi1EEEEEviT_T0_T2_T3_T4_T5_)
        /*0138*/ 	.short	0x0380
        /*013a*/ 	.short	0x002c


	//----- nvinfo : EIATTR_SW_WAR
	.align		4
.L_10245:
        /*013c*/ 	.byte	0x04, 0x36
        /*013e*/ 	.short	(.L_10247 - .L_10246)
.L_10246:
        /*0140*/ 	.word	0x00000008
.L_10247:


//--------------------- .nv.info._ZN2at6native18elementwise_kernelILi128ELi2EZNS0_22gpu_kernel_impl_nocastIZZZNS0_23bitwise_not_kernel_cudaERNS_18TensorIteratorBaseEENKUlvE_clEvENKUlvE2_clEvEUllE_EEvS4_RKT_EUliE_EEviT1_ --------------------------
	.section	.nv.info._ZN2at6native18elementwise_kernelILi128ELi2EZNS0_22gpu_kernel_impl_nocastIZZZNS0_23bitwise_not_kernel_cudaERNS_18TensorIteratorBaseEENKUlvE_clEvENKUlvE2_clEvEUllE_EEvS4_RKT_EUliE_EEviT1_,"",@"SHT_CUDA_INFO"
	.sectionflags	@""
	.align	4


	//----- nvinfo : EIATTR_CUDA_API_VERSION
	.align		4
        /*0000*/ 	.byte	0x04, 0x37
        /*0002*/ 	.short	(.L_10249 - .L_10248)
.L_10248:
        /*0004*/ 	.word	0x00000082


	//----- nvinfo : EIATTR_KPARAM_INFO
	.align		4
.L_10249:
        /*0008*/ 	.byte	0x04, 0x17
        /*000a*/ 	.short	(.L_10251 - .L_10250)
.L_10250:
        /*000c*/ 	.word	0x00000000
        /*0010*/ 	.short	0x0001
        /*0012*/ 	.short	0x0008
        /*0014*/ 	.byte	0x00, 0xf0, 0x61, 0x08


	//----- nvinfo : EIATTR_KPARAM_INFO
	.align		4
.L_10251:
        /*0018*/ 	.byte	0x04, 0x17
        /*001a*/ 	.short	(.L_10253 - .L_10252)
.L_10252:
        /*001c*/ 	.word	0x00000000
        /*0020*/ 	.short	0x0000
        /*0022*/ 	.short	0x0000
        /*0024*/ 	.byte	0x00, 0xf0, 0x11, 0x00


	//----- nvinfo : EIATTR_SPARSE_MMA_MASK
	.align		4
.L_10253:
        /*0028*/ 	.byte	0x03, 0x50
        /*002a*/ 	.short	0x0000


	//----- nvinfo : EIATTR_MAXREG_COUNT
	.align		4
        /*002c*/ 	.byte	0x03, 0x1b
        /*002e*/ 	.short	0x0080


	//----- nvinfo : EIATTR_MERCURY_ISA_VERSION
	.align		4
        /*0030*/ 	.byte	0x03, 0x5f
        /*0032*/ 	.short	0x0101


	//----- nvinfo : EIATTR_VRC_CTA_INIT_COUNT
	.align		4
        /*0034*/ 	.byte	0x02, 0x4a
	.zero		1
	.zero		1


	//----- nvinfo : EIATTR_EXIT_INSTR_OFFSETS
	.align		4
        /*0038*/ 	.byte	0x04, 0x1c
        /*003a*/ 	.short	(.L_10255 - .L_10254)


	//   ....[0]....
.L_10254:
        /*003c*/ 	.word	0x00000160


	//   ....[1]....
        /*0040*/ 	.word	0x000001d0


	//   ....[2]....
        /*0044*/ 	.word	0x000015b0


	//   ....[3]....
        /*0048*/ 	.word	0x000028f0


	//----- nvinfo : EIATTR_MAX_THREADS
	.align		4
.L_10255:
        /*004c*/ 	.byte	0x04, 0x05
        /*004e*/ 	.short	(.L_10257 - .L_10256)
.L_10256:
        /*0050*/ 	.word	0x00000080
        /*0054*/ 	.word	0x00000001
        /*0058*/ 	.word	0x00000001


	//----- nvinfo : EIATTR_CRS_STACK_SIZE
	.align		4
.L_10257:
        /*005c*/ 	.byte	0x04, 0x1e
        /*005e*/ 	.short	(.L_10259 - .L_10258)
.L_10258:
        /*0060*/ 	.word	0x00000000


	//----- nvinfo : EIATTR_CBANK_PARAM_SIZE
	.align		4
.L_10259:
        /*0064*/ 	.byte	0x03, 0x19
        /*0066*/ 	.short	0x0220


	//----- nvinfo : EIATTR_PARAM_CBANK
	.align		4
        /*0068*/ 	.byte	0x04, 0x0a
        /*006a*/ 	.short	(.L_10261 - .L_10260)
	.align		4
.L_10260:
        /*006c*/ 	.word	index@(.nv.constant0._ZN2at6native18elementwise_kernelILi128ELi2EZNS0_22gpu_kernel_impl_nocastIZZZNS0_23bitwise_not_kernel_cudaERNS_18TensorIteratorBaseEENKUlvE_clEvENKUlvE2_clEvEUllE_EEvS4_RKT_EUliE_EEviT1_)
        /*0070*/ 	.short	0x0380
        /*0072*/ 	.short	0x0220


	//----- nvinfo : EIATTR_SW_WAR
	.align		4
.L_10261:
        /*0074*/ 	.byte	0x04, 0x36
        /*0076*/ 	.short	(.L_10263 - .L_10262)
.L_10262:
        /*0078*/ 	.word	0x00000008
.L_10263:


//--------------------- .nv.info._ZN2at6native27unrolled_elementwise_kernelIZZZNS0_23bitwise_not_kernel_cudaERNS_18TensorIteratorBaseEENKUlvE_clEvENKUlvE2_clEvEUllE_St5arrayIPcLm2EELi4E23TrivialOffsetCalculatorILi1EjESB_NS0_6memory15LoadWithoutCastENSC_16StoreWithoutCastEEEviT_T0_T2_T3_T4_T5_ --------------------------
	.section	.nv.info._ZN2at6native27unrolled_elementwise_kernelIZZZNS0_23bitwise_not_kernel_cudaERNS_18TensorIteratorBaseEENKUlvE_clEvENKUlvE2_clEvEUllE_St5arrayIPcLm2EELi4E23TrivialOffsetCalculatorILi1EjESB_NS0_6memory15LoadWithoutCastENSC_16StoreWithoutCastEEEviT_T0_T2_T3_T4_T5_,"",@"SHT_CUDA_INFO"
	.sectionflags	@""
	.align	4


	//----- nvinfo : EIATTR_CUDA_API_VERSION
	.align		4
        /*0000*/ 	.byte	0x04, 0x37
        /*0002*/ 	.short	(.L_10265 - .L_10264)
.L_10264:
        /*0004*/ 	.word	0x00000082


	//----- nvinfo : EIATTR_KPARAM_INFO
	.align		4
.L_10265:
        /*0008*/ 	.byte	0x04, 0x17
        /*000a*/ 	.short	(.L_10267 - .L_10266)
.L_10266:
        /*000c*/ 	.word	0x00000000
        /*0010*/ 	.short	0x0006
        /*0012*/ 	.short	0x001b
        /*0014*/ 	.byte	0x00, 0xf0, 0x05, 0x00


	//----- nvinfo : EIATTR_KPARAM_INFO
	.align		4
.L_10267:
        /*0018*/ 	.byte	0x04, 0x17
        /*001a*/ 	.short	(.L_10269 - .L_10268)
.L_10268:
        /*001c*/ 	.word	0x00000000
        /*0020*/ 	.short	0x0005
        /*0022*/ 	.short	0x001a
        /*0024*/ 	.byte	0x00, 0xf0, 0x05, 0x00


	//----- nvinfo : EIATTR_KPARAM_INFO
	.align		4
.L_10269:
        /*0028*/ 	.byte	0x04, 0x17
        /*002a*/ 	.short	(.L_10271 - .L_10270)
.L_10270:
        /*002c*/ 	.word	0x00000000
        /*0030*/ 	.short	0x0004
        /*0032*/ 	.short	0x0019
        /*0034*/ 	.byte	0x00, 0xf0, 0x05, 0x00


	//----- nvinfo : EIATTR_KPARAM_INFO
	.align		4
.L_10271:
        /*0038*/ 	.byte	0x04, 0x17
        /*003a*/ 	.short	(.L_10273 - .L_10272)
.L_10272:
        /*003c*/ 	.word	0x00000000
        /*0040*/ 	.short	0x0003
        /*0042*/ 	.short	0x0018
        /*0044*/ 	.byte	0x00, 0xf0, 0x05, 0x00


	//----- nvinfo : EIATTR_KPARAM_INFO
	.align		4
.L_10273:
        /*0048*/ 	.byte	0x04, 0x17
        /*004a*/ 	.short	(.L_10275 - .L_10274)
.L_10274:
        /*004c*/ 	.word	0x00000000
        /*0050*/ 	.short	0x0002
        /*0052*/ 	.short	0x0008
        /*0054*/ 	.byte	0x00, 0xf0, 0x41, 0x00


	//----- nvinfo : EIATTR_KPARAM_INFO
	.align		4
.L_10275:
        /*0058*/ 	.byte	0x04, 0x17
        /*005a*/ 	.short	(.L_10277 - .L_10276)
.L_10276:
        /*005c*/ 	.word	0x00000000
        /*0060*/ 	.short	0x0001
        /*0062*/ 	.short	0x0004
        /*0064*/ 	.byte	0x00, 0xf0, 0x05, 0x00


	//----- nvinfo : EIATTR_KPARAM_INFO
	.align		4
.L_10277:
        /*0068*/ 	.byte	0x04, 0x17
        /*006a*/ 	.short	(.L_10279 - .L_10278)
.L_10278:
        /*006c*/ 	.word	0x00000000
        /*0070*/ 	.short	0x0000
        /*0072*/ 	.short	0x0000
        /*0074*/ 	.byte	0x00, 0xf0, 0x11, 0x00


	//----- nvinfo : EIATTR_SPARSE_MMA_MASK
	.align		4
.L_10279:
        /*0078*/ 	.byte	0x03, 0x50
        /*007a*/ 	.short	0x0000


	//----- nvinfo : EIATTR_MAXREG_COUNT
	.align		4
        /*007c*/ 	.byte	0x03, 0x1b
        /*007e*/ 	.short	0x00ff


	//----- nvinfo : EIATTR_MERCURY_ISA_VERSION
	.align		4
        /*0080*/ 	.byte	0x03, 0x5f
        /*0082*/ 	.short	0x0101


	//----- nvinfo : EIATTR_VRC_CTA_INIT_COUNT
	.align		4
        /*0084*/ 	.byte	0x02, 0x4a
	.zero		1
	.zero		1


	//----- nvinfo : EIATTR_EXIT_INSTR_OFFSETS
	.align		4
        /*0088*/ 	.byte	0x04, 0x1c
        /*008a*/ 	.short	(.L_10281 - .L_10280)


	//   ....[0]....
.L_10280:
        /*008c*/ 	.word	0x000004b0


	//   ....[1]....
        /*0090*/ 	.word	0x00000500


	//----- nvinfo : EIATTR_MAX_THREADS
	.align		4
.L_10281:
        /*0094*/ 	.byte	0x04, 0x05
        /*0096*/ 	.short	(.L_10283 - .L_10282)
.L_10282:
        /*0098*/ 	.word	0x00000080
        /*009c*/ 	.word	0x00000001
        /*00a0*/ 	.word	0x00000001


	//----- nvinfo : EIATTR_CRS_STACK_SIZE
	.align		4
.L_10283:
        /*00a4*/ 	.byte	0x04, 0x1e
        /*00a6*/ 	.short	(.L_10285 - .L_10284)
.L_10284:
        /*00a8*/ 	.word	0x00000000


	//----- nvinfo : EIATTR_CBANK_PARAM_SIZE
	.align		4
.L_10285:
        /*00ac*/ 	.byte	0x03, 0x19
        /*00ae*/ 	.short	0x001c


	//----- nvinfo : EIATTR_PARAM_CBANK
	.align		4
        /*00b0*/ 	.byte	0x04, 0x0a
        /*00b2*/ 	.short	(.L_10287 - .L_10286)
	.align		4
.L_10286:
        /*00b4*/ 	.word	index@(.nv.constant0._ZN2at6native27unrolled_elementwise_kernelIZZZNS0_23bitwise_not_kernel_cudaERNS_18TensorIteratorBaseEENKUlvE_clEvENKUlvE2_clEvEUllE_St5arrayIPcLm2EELi4E23TrivialOffsetCalculatorILi1EjESB_NS0_6memory15LoadWithoutCastENSC_16StoreWithoutCastEEEviT_T0_T2_T3_T4_T5_)
        /*00b8*/ 	.short	0x0380
        /*00ba*/ 	.short	0x001c


	//----- nvinfo : EIATTR_SW_WAR
	.align		4
.L_10287:
        /*00bc*/ 	.byte	0x04, 0x36
        /*00be*/ 	.short	(.L_10289 - .L_10288)
.L_10288:
        /*00c0*/ 	.word	0x00000008
.L_10289:


//--------------------- .nv.info._ZN2at6native29vectorized_elementwise_kernelILi2EZZZNS0_23bitwise_not_kernel_cudaERNS_18TensorIteratorBaseEENKUlvE_clEvENKUlvE2_clEvEUllE_St5arrayIPcLm2EEEEviT0_T1_ --------------------------
	.section	.nv.info._ZN2at6native29vectorized_elementwise_kernelILi2EZZZNS0_23bitwise_not_kernel_cudaERNS_18TensorIteratorBaseEENKUlvE_clEvENKUlvE2_clEvEUllE_St5arrayIPcLm2EEEEviT0_T1_,"",@"SHT_CUDA_INFO"
	.sectionflags	@""
	.align	4


	//----- nvinfo : EIATTR_CUDA_API_VERSION
	.align		4
        /*0000*/ 	.byte	0x04, 0x37
        /*0002*/ 	.short	(.L_10291 - .L_10290)
.L_10290:
        /*0004*/ 	.word	0x00000082


	//----- nvinfo : EIATTR_KPARAM_INFO
	.align		4
.L_10291:
        /*0008*/ 	.byte	0x04, 0x17
        /*000a*/ 	.short	(.L_10293 - .L_10292)
.L_10292:
        /*000c*/ 	.word	0x00000000
        /*0010*/ 	.short	0x0002
        /*0012*/ 	.short	0x0008
        /*0014*/ 	.byte	0x00, 0xf0, 0x41, 0x00


	//----- nvinfo : EIATTR_KPARAM_INFO
	.align		4
.L_10293:
        /*0018*/ 	.byte	0x04, 0x17
        /*001a*/ 	.short	(.L_10295 - .L_10294)
.L_10294:
        /*001c*/ 	.word	0x00000000
        /*0020*/ 	.short	0x0001
        /*0022*/ 	.short	0x0004
        /*0024*/ 	.byte	0x00, 0xf0, 0x05, 0x00


	//----- nvinfo : EIATTR_KPARAM_INFO
	.align		4
.L_10295:
        /*0028*/ 	.byte	0x04, 0x17
        /*002a*/ 	.short	(.L_10297 - .L_10296)
.L_10296:
        /*002c*/ 	.word	0x00000000
        /*0030*/ 	.short	0x0000
        /*0032*/ 	.short	0x0000
        /*0034*/ 	.byte	0x00, 0xf0, 0x11, 0x00


	//----- nvinfo : EIATTR_SPARSE_MMA_MASK
	.align		4
.L_10297:
        /*0038*/ 	.byte	0x03, 0x50
        /*003a*/ 	.short	0x0000


	//----- nvinfo : EIATTR_MAXREG_COUNT
	.align		4
        /*003c*/ 	.byte	0x03, 0x1b
        /*003e*/ 	.short	0x00ff


	//----- nvinfo : EIATTR_MERCURY_ISA_VERSION
	.align		4
        /*0040*/ 	.byte	0x03, 0x5f
        /*0042*/ 	.short	0x0101


	//----- nvinfo : EIATTR_VRC_CTA_INIT_COUNT
	.align		4
        /*0044*/ 	.byte	0x02, 0x4a
	.zero		1
	.zero		1


	//----- nvinfo : EIATTR_EXIT_INSTR_OFFSETS
	.align		4
        /*0048*/ 	.byte	0x04, 0x1c
        /*004a*/ 	.short	(.L_10299 - .L_10298)


	//   ....[0]....
.L_10298:
        /*004c*/ 	.word	0x00000900


	//   ....[1]....
        /*0050*/ 	.word	0x00000950


	//   ....[2]....
        /*0054*/ 	.word	0x00000bb0


	//----- nvinfo : EIATTR_MAX_THREADS
	.align		4
.L_10299:
        /*0058*/ 	.byte	0x04, 0x05
        /*005a*/ 	.short	(.L_10301 - .L_10300)
.L_10300:
        /*005c*/ 	.word	0x00000080
        /*0060*/ 	.word	0x00000001
        /*0064*/ 	.word	0x00000001


	//----- nvinfo : EIATTR_CRS_STACK_SIZE
	.align		4
.L_10301:
        /*0068*/ 	.byte	0x04, 0x1e
        /*006a*/ 	.short	(.L_10303 - .L_10302)
.L_10302:
        /*006c*/ 	.word	0x00000000


	//----- nvinfo : EIATTR_CBANK_PARAM_SIZE
	.align		4
.L_10303:
        /*0070*/ 	.byte	0x03, 0x19
        /*0072*/ 	.short	0x0018


	//----- nvinfo : EIATTR_PARAM_CBANK
	.align		4
        /*0074*/ 	.byte	0x04, 0x0a
        /*0076*/ 	.short	(.L_10305 - .L_10304)
	.align		4
.L_10304:
        /*0078*/ 	.word	index@(.nv.constant0._ZN2at6native29vectorized_elementwise_kernelILi2EZZZNS0_23bitwise_not_kernel_cudaERNS_18TensorIteratorBaseEENKUlvE_clEvENKUlvE2_clEvEUllE_St5arrayIPcLm2EEEEviT0_T1_)
        /*007c*/ 	.short	0x0380
        /*007e*/ 	.short	0x0018


	//----- nvinfo : EIATTR_SW_WAR
	.align		4
.L_10305:
        /*0080*/ 	.byte	0x04, 0x36
        /*0082*/ 	.short	(.L_10307 - .L_10306)
.L_10306:
        /*0084*/ 	.word	0x00000008
.L_10307:


//--------------------- .nv.info._ZN2at6native29vectorized_elementwise_kernelILi4EZZZNS0_23bitwise_not_kernel_cudaERNS_18TensorIteratorBaseEENKUlvE_clEvENKUlvE2_clEvEUllE_St5arrayIPcLm2EEEEviT0_T1_ --------------------------
	.section	.nv.info._ZN2at6native29vectorized_elementwise_kernelILi4EZZZNS0_23bitwise_not_kernel_cudaERNS_18TensorIteratorBaseEENKUlvE_clEvENKUlvE2_clEvEUllE_St5arrayIPcLm2EEEEviT0_T1_,"",@"SHT_CUDA_INFO"
	.sectionflags	@""
	.align	4


	//----- nvinfo : EIATTR_CUDA_API_VERSION
	.align		4
        /*0000*/ 	.byte	0x04, 0x37
        /*0002*/ 	.short	(.L_10309 - .L_10308)
.L_10308:
        /*0004*/ 	.word	0x00000082


	//----- nvinfo : EIATTR_KPARAM_INFO
	.align		4
.L_10309:
        /*0008*/ 	.byte	0x04, 0x17
        /*000a*/ 	.short	(.L_10311 - .L_10310)
.L_10310:
        /*000c*/ 	.word	0x00000000
        /*0010*/ 	.short	0x0002
        /*0012*/ 	.short	0x0008
        /*0014*/ 	.byte	0x00, 0xf0, 0x41, 0x00


	//----- nvinfo : EIATTR_KPARAM_INFO
	.align		4
.L_10311:
        /*0018*/ 	.byte	0x04, 0x17
        /*001a*/ 	.short	(.L_10313 - .L_10312)
.L_10312:
        /*001c*/ 	.word	0x00000000
        /*0020*/ 	.short	0x0001
        /*0022*/ 	.short	0x0004
        /*0024*/ 	.byte	0x00, 0xf0, 0x05, 0x00


	//----- nvinfo : EIATTR_KPARAM_INFO
	.align		4
.L_10313:
        /*0028*/ 	.byte	0x04, 0x17
        /*002a*/ 	.short	(.L_10315 - .L_10314)
.L_10314:
        /*002c*/ 	.word	0x00000000
        /*0030*/ 	.short	0x0000
        /*0032*/ 	.short	0x0000
        /*0034*/ 	.byte	0x00, 0xf0, 0x11, 0x00


	//----- nvinfo : EIATTR_SPARSE_MMA_MASK
	.align		4
.L_10315:
        /*0038*/ 	.byte	0x03, 0x50
        /*003a*/ 	.short	0x0000


	//----- nvinfo : EIATTR_MAXREG_COUNT
	.align		4
        /*003c*/ 	.byte	0x03, 0x1b
        /*003e*/ 	.short	0x00ff


	//----- nvinfo : EIATTR_MERCURY_ISA_VERSION
	.align		4
        /*0040*/ 	.byte	0x03, 0x5f
        /*0042*/ 	.short	0x0101


	//----- nvinfo : EIATTR_VRC_CTA_INIT_COUNT
	.align		4
        /*0044*/ 	.byte	0x02, 0x4a
	.zero		1
	.zero		1


	//----- nvinfo : EIATTR_EXIT_INSTR_OFFSETS
	.align		4
        /*0048*/ 	.byte	0x04, 0x1c
        /*004a*/ 	.short	(.L_10317 - .L_10316)


	//   ....[0]....
.L_10316:
        /*004c*/ 	.word	0x00000900


	//   ....[1]....
        /*0050*/ 	.word	0x00000950


	//   ....[2]....
        /*0054*/ 	.word	0x00000b70


	//----- nvinfo : EIATTR_MAX_THREADS
	.align		4
.L_10317:
        /*0058*/ 	.byte	0x04, 0x05
        /*005a*/ 	.short	(.L_10319 - .L_10318)
.L_10318:
        /*005c*/ 	.word	0x00000080
        /*0060*/ 	.word	0x00000001
        /*0064*/ 	.word	0x00000001


	//----- nvinfo : EIATTR_CRS_STACK_SIZE
	.align		4
.L_10319:
        /*0068*/ 	.byte	0x04, 0x1e
        /*006a*/ 	.short	(.L_10321 - .L_10320)
.L_10320:
        /*006c*/ 	.word	0x00000000


	//----- nvinfo : EIATTR_CBANK_PARAM_SIZE
	.align		4
.L_10321:
        /*0070*/ 	.byte	0x03, 0x19
        /*0072*/ 	.short	0x0018


	//----- nvinfo : EIATTR_PARAM_CBANK
	.align		4
        /*0074*/ 	.byte	0x04, 0x0a
        /*0076*/ 	.short	(.L_10323 - .L_10322)
	.align		4
.L_10322:
        /*0078*/ 	.word	index@(.nv.constant0._ZN2at6native29vectorized_elementwise_kernelILi4EZZZNS0_23bitwise_not_kernel_cudaERNS_18TensorIteratorBaseEENKUlvE_clEvENKUlvE2_clEvEUllE_St5arrayIPcLm2EEEEviT0_T1_)
        /*007c*/ 	.short	0x0380
        /*007e*/ 	.short	0x0018


	//----- nvinfo : EIATTR_SW_WAR
	.align		4
.L_10323:
        /*0080*/ 	.byte	0x04, 0x36
        /*0082*/ 	.short	(.L_10325 - .L_10324)
.L_10324:
        /*0084*/ 	.word	0x00000008
.L_10325:


//--------------------- .nv.info._ZN2at6native29vectorized_elementwise_kernelILi8EZZZNS0_23bitwise_not_kernel_cudaERNS_18TensorIteratorBaseEENKUlvE_clEvENKUlvE2_clEvEUllE_St5arrayIPcLm2EEEEviT0_T1_ --------------------------
	.section	.nv.info._ZN2at6native29vectorized_elementwise_kernelILi8EZZZNS0_23bitwise_not_kernel_cudaERNS_18TensorIteratorBaseEENKUlvE_clEvENKUlvE2_clEvEUllE_St5arrayIPcLm2EEEEviT0_T1_,"",@"SHT_CUDA_INFO"
	.sectionflags	@""
	.align	4


	//----- nvinfo : EIATTR_CUDA_API_VERSION
	.align		4
        /*0000*/ 	.byte	0x04, 0x37
        /*0002*/ 	.short	(.L_10327 - .L_10326)
.L_10326:
        /*0004*/ 	.word	0x00000082


	//----- nvinfo : EIATTR_KPARAM_INFO
	.align		4
.L_10327:
        /*0008*/ 	.byte	0x04, 0x17
        /*000a*/ 	.short	(.L_10329 - .L_10328)
.L_10328:
        /*000c*/ 	.word	0x00000000
        /*0010*/ 	.short	0x0002
        /*0012*/ 	.short	0x0008
        /*0014*/ 	.byte	0x00, 0xf0, 0x41, 0x00


	//----- nvinfo : EIATTR_KPARAM_INFO
	.align		4
.L_10329:
        /*0018*/ 	.byte	0x04, 0x17
        /*001a*/ 	.short	(.L_10331 - .L_10330)
.L_10330:
        /*001c*/ 	.word	0x00000000
        /*0020*/ 	.short	0x0001
        /*0022*/ 	.short	0x0004
        /*0024*/ 	.byte	0x00, 0xf0, 0x05, 0x00


	//----- nvinfo : EIATTR_KPARAM_INFO
	.align		4
.L_10331:
        /*0028*/ 	.byte	0x04, 0x17
        /*002a*/ 	.short	(.L_10333 - .L_10332)
.L_10332:
        /*002c*/ 	.word	0x00000000
        /*0030*/ 	.short	0x0000
        /*0032*/ 	.short	0x0000
        /*0034*/ 	.byte	0x00, 0xf0, 0x11, 0x00


	//----- nvinfo : EIATTR_SPARSE_MMA_MASK
	.align		4
.L_10333:
        /*0038*/ 	.byte	0x03, 0x50
        /*003a*/ 	.short	0x0000


	//----- nvinfo : EIATTR_MAXREG_COUNT
	.align		4
        /*003c*/ 	.byte	0x03, 0x1b
        /*003e*/ 	.short	0x00ff


	//----- nvinfo : EIATTR_MERCURY_ISA_VERSION
	.align		4
        /*0040*/ 	.byte	0x03, 0x5f
        /*0042*/ 	.short	0x0101


	//----- nvinfo : EIATTR_VRC_CTA_INIT_COUNT
	.align		4
        /*0044*/ 	.byte	0x02, 0x4a
	.zero		1
	.zero		1


	//----- nvinfo : EIATTR_EXIT_INSTR_OFFSETS
	.align		4
        /*0048*/ 	.byte	0x04, 0x1c
        /*004a*/ 	.short	(.L_10335 - .L_10334)


	//   ....[0]....
.L_10334:
        /*004c*/ 	.word	0x00000010


	//----- nvinfo : EIATTR_MAX_THREADS
	.align		4
.L_10335:
        /*0050*/ 	.byte	0x04, 0x05
        /*0052*/ 	.short	(.L_10337 - .L_10336)
.L_10336:
        /*0054*/ 	.word	0x00000080
        /*0058*/ 	.word	0x00000001
        /*005c*/ 	.word	0x00000001


	//----- nvinfo : EIATTR_CBANK_PARAM_SIZE
	.align		4
.L_10337:
        /*0060*/ 	.byte	0x03, 0x19
        /*0062*/ 	.short	0x0018


	//----- nvinfo : EIATTR_PARAM_CBANK
	.align		4
        /*0064*/ 	.byte	0x04, 0x0a
        /*0066*/ 	.short	(.L_10339 - .L_10338)
	.align		4
.L_10338:
        /*0068*/ 	.word	index@(.nv.constant0._ZN2at6native29vectorized_elementwise_kernelILi8EZZZNS0_23bitwise_not_kernel_cudaERNS_18TensorIteratorBaseEENKUlvE_clEvENKUlvE2_clEvEUllE_St5arrayIPcLm2EEEEviT0_T1_)
        /*006c*/ 	.short	0x0380
        /*006e*/ 	.short	0x0018


	//----- nvinfo : EIATTR_SW_WAR
	.align		4
.L_10339:
        /*0070*/ 	.byte	0x04, 0x36
        /*0072*/ 	.short	(.L_10341 - .L_10340)
.L_10340:
        /*0074*/ 	.word	0x00000008
.L_10341:


//--------------------- .nv.info._ZN2at6native18elementwise_kernelILi128ELi4EZNS0_15gpu_kernel_implIZZZNS0_23bitwise_not_kernel_cudaERNS_18TensorIteratorBaseEENKUlvE_clEvENKUlvE1_clEvEUliE_EEvS4_RKT_EUliE_EEviT1_ --------------------------
	.section	.nv.info._ZN2at6native18elementwise_kernelILi128ELi4EZNS0_15gpu_kernel_implIZZZNS0_23bitwise_not_kernel_cudaERNS_18TensorIteratorBaseEENKUlvE_clEvENKUlvE1_clEvEUliE_EEvS4_RKT_EUliE_EEviT1_,"",@"SHT_CUDA_INFO"
	.sectionflags	@""
	.align	4


	//----- nvinfo : EIATTR_CUDA_API_VERSION
	.align		4
        /*0000*/ 	.byte	0x04, 0x37
        /*0002*/ 	.short	(.L_10343 - .L_10342)
.L_10342:
        /*0004*/ 	.word	0x00000082


	//----- nvinfo : EIATTR_KPARAM_INFO
	.align		4
.L_10343:
        /*0008*/ 	.byte	0x04, 0x17
        /*000a*/ 	.short	(.L_10345 - .L_10344)
.L_10344:
        /*000c*/ 	.word	0x00000000
        /*0010*/ 	.short	0x0001
        /*0012*/ 	.short	0x0008
        /*0014*/ 	.byte	0x00, 0xf0, 0x61, 0x08


	//----- nvinfo : EIATTR_KPARAM_INFO
	.align		4
.L_10345:
        /*0018*/ 	.byte	0x04, 0x17
        /*001a*/ 	.short	(.L_10347 - .L_10346)
.L_10346:
        /*001c*/ 	.word	0x00000000
        /*0020*/ 	.short	0x0000
        /*0022*/ 	.short	0x0000
        /*0024*/ 	.byte	0x00, 0xf0, 0x11, 0x00


	//----- nvinfo : EIATTR_SPARSE_MMA_MASK
	.align		4
.L_10347:
        /*0028*/ 	.byte	0x03, 0x50
        /*002a*/ 	.short	0x0000


	//----- nvinfo : EIATTR_MAXREG_COUNT
	.align		4
        /*002c*/ 	.byte	0x03, 0x1b
        /*002e*/ 	.short	0x0080


	//----- nvinfo : EIATTR_EXTERNS
	.align		4
        /*0030*/ 	.byte	0x04, 0x0f
        /*0032*/ 	.short	(.L_10349 - .L_10348)


	//   ....[0]....
	.align		4
.L_10348:
        /*0034*/ 	.word	index@(__assertfail)


	//----- nvinfo : EIATTR_MERCURY_ISA_VERSION
	.align		4
.L_10349:
        /*0038*/ 	.byte	0x03, 0x5f
        /*003a*/ 	.short	0x0101


	//----- nvinfo : EIATTR_VRC_CTA_INIT_COUNT
	.align		4
        /*003c*/ 	.byte	0x02, 0x4a
	.zero		1
	.zero		1


	//----- nvinfo : EIATTR_SYSCALL_OFFSETS
	.align		4
        /*0040*/ 	.byte	0x04, 0x46
        /*0042*/ 	.short	(.L_10351 - .L_10350)


	//   ....[0]....
.L_10350:
        /*0044*/ 	.word	0x000020b0


	//   ....[1]....
        /*0048*/ 	.word	0x00002e80


	//   ....[2]....
        /*004c*/ 	.word	0x000050a0


	//   ....[3]....
        /*0050*/ 	.word	0x00005c70


	//   ....[4]....
        /*0054*/ 	.word	0x00007fd0


	//   ....[5]....
        /*0058*/ 	.word	0x00008ba0


	//   ....[6]....
        /*005c*/ 	.word	0x0000af10


	//   ....[7]....
        /*0060*/ 	.word	0x0000bab0


	//----- nvinfo : EIATTR_EXIT_INSTR_OFFSETS
	.align		4
.L_10351:
        /*0064*/ 	.byte	0x04, 0x1c
        /*0066*/ 	.short	(.L_10353 - .L_10352)


	//   ....[0]....
.L_10352:
        /*0068*/ 	.word	0x00008e80


	//   ....[1]....
        /*006c*/ 	.word	0x0000b040


	//   ....[2]....
        /*0070*/ 	.word	0x0000b060


	//   ....[3]....
        /*0074*/ 	.word	0x0000b0f0


	//   ....[4]....
        /*0078*/ 	.word	0x0000b110


	//   ....[5]....
        /*007c*/ 	.word	0x0000b130


	//   ....[6]....
        /*0080*/ 	.word	0x0000b1c0


	//   ....[7]....
        /*0084*/ 	.word	0x0000b200


	//   ....[8]....
        /*0088*/ 	.word	0x0000b2a0


	//   ....[9]....
        /*008c*/ 	.word	0x0000b2f0


	//   ....[10]....
        /*0090*/ 	.word	0x0000b320


	//   ....[11]....
        /*0094*/ 	.word	0x0000b3e0


	//   ....[12]....
        /*0098*/ 	.word	0x0000b550


	//   ....[13]....
        /*009c*/ 	.word	0x0000b6c0


	//   ....[14]....
        /*00a0*/ 	.word	0x0000b820


	//   ....[15]....
        /*00a4*/ 	.word	0x0000b850


	//   ....[16]....
        /*00a8*/ 	.word	0x0000b870


	//   ....[17]....
        /*00ac*/ 	.word	0x0000b910


	//   ....[18]....
        /*00b0*/ 	.word	0x0000b950


	//   ....[19]....
        /*00b4*/ 	.word	0x0000bac0


	//   ....[20]....
        /*00b8*/ 	.word	0x0000bbd0


	//   ....[21]....
        /*00bc*/ 	.word	0x0000bd10


	//   ....[22]....
        /*00c0*/ 	.word	0x0000bd50


	//----- nvinfo : EIATTR_MAX_THREADS
	.align		4
.L_10353:
        /*00c4*/ 	.byte	0x04, 0x05
        /*00c6*/ 	.short	(.L_10355 - .L_10354)
.L_10354:
        /*00c8*/ 	.word	0x00000080
        /*00cc*/ 	.word	0x00000001
        /*00d0*/ 	.word	0x00000001


	//----- nvinfo : EIATTR_CRS_STACK_SIZE
	.align		4
.L_10355:
        /*00d4*/ 	.byte	0x04, 0x1e
        /*00d6*/ 	.short	(.L_10357 - .L_10356)
.L_10356:
        /*00d8*/ 	.word	0x00000000


	//----- nvinfo : EIATTR_CBANK_PARAM_SIZE
	.align		4
.L_10357:
        /*00dc*/ 	.byte	0x03, 0x19
        /*00de*/ 	.short	0x0220


	//----- nvinfo : EIATTR_PARAM_CBANK
	.align		4
        /*00e0*/ 	.byte	0x04, 0x0a
        /*00e2*/ 	.short	(.L_10359 - .L_10358)
	.align		4
.L_10358:
        /*00e4*/ 	.word	index@(.nv.constant0._ZN2at6native18elementwise_kernelILi128ELi4EZNS0_15gpu_kernel_implIZZZNS0_23bitwise_not_kernel_cudaERNS_18TensorIteratorBaseEENKUlvE_clEvENKUlvE1_clEvEUliE_EEvS4_RKT_EUliE_EEviT1_)
        /*00e8*/ 	.short	0x0380
        /*00ea*/ 	.short	0x0220


	//----- nvinfo : EIATTR_SW_WAR
	.align		4
.L_10359:
        /*00ec*/ 	.byte	0x04, 0x36
        /*00ee*/ 	.short	(.L_10361 - .L_10360)
.L_10360:
        /*00f0*/ 	.word	0x00000008
.L_10361:


//--------------------- .nv.info._ZN2at6native27unrolled_elementwise_kernelIZZZNS0_23bitwise_not_kernel_cudaERNS_18TensorIteratorBaseEENKUlvE_clEvENKUlvE1_clEvEUliE_St5arrayIPcLm2EELi4E23TrivialOffsetCalculatorILi1EjESB_NS0_6memory12LoadWithCastILi1EEENSC_13StoreWithCastILi1EEEEEviT_T0_T2_T3_T4_T5_ --------------------------
	.section	.nv.info._ZN2at6native27unrolled_elementwise_kernelIZZZNS0_23bitwise_not_kernel_cudaERNS_18TensorIteratorBaseEENKUlvE_clEvENKUlvE1_clEvEUliE_St5arrayIPcLm2EELi4E23TrivialOffsetCalculatorILi1EjESB_NS0_6memory12LoadWithCastILi1EEENSC_13StoreWithCastILi1EEEEEviT_T0_T2_T3_T4_T5_,"",@"SHT_CUDA_INFO"
	.sectionflags	@""
	.align	4


	//----- nvinfo : EIATTR_CUDA_API_VERSION
	.align		4
        /*0000*/ 	.byte	0x04, 0x37
        /*0002*/ 	.short	(.L_10363 - .L_10362)
.L_10362:
        /*0004*/ 	.word	0x00000082


	//----- nvinfo : EIATTR_KPARAM_INFO
	.align		4
.L_10363:
        /*0008*/ 	.byte	0x04, 0x17
        /*000a*/ 	.short	(.L_10365 - .L_10364)
.L_10364:
        /*000c*/ 	.word	0x00000000
        /*0010*/ 	.short	0x0006
        /*0012*/ 	.short	0x0024
        /*0014*/ 	.byte	0x00, 0xf0, 0x21, 0x00


	//----- nvinfo : EIATTR_KPARAM_INFO
	.align		4
.L_10365:
        /*0018*/ 	.byte	0x04, 0x17
        /*001a*/ 	.short	(.L_10367 - .L_10366)
.L_10366:
        /*001c*/ 	.word	0x00000000
        /*0020*/ 	.short	0x0005
        /*0022*/ 	.short	0x001c
        /*0024*/ 	.byte	0x00, 0xf0, 0x21, 0x00


	//----- nvinfo : EIATTR_KPARAM_INFO
	.align		4
.L_10367:
        /*0028*/ 	.byte	0x04, 0x17
        /*002a*/ 	.short	(.L_10369 - .L_10368)
.L_10368:
        /*002c*/ 	.word	0x00000000
        /*0030*/ 	.short	0x0004
        /*0032*/ 	.short	0x0019
        /*0034*/ 	.byte	0x00, 0xf0, 0x05, 0x00


	//----- nvinfo : EIATTR_KPARAM_INFO
	.align		4
.L_10369:
        /*0038*/ 	.byte	0x04, 0x17
        /*003a*/ 	.short	(.L_10371 - .L_10370)
.L_10370:
        /*003c*/ 	.word	0x00000000
        /*0040*/ 	.short	0x0003
        /*0042*/ 	.short	0x0018
        /*0044*/ 	.byte	0x00, 0xf0, 0x05, 0x00


	//----- nvinfo : EIATTR_KPARAM_INFO
	.align		4
.L_10371:
        /*0048*/ 	.byte	0x04, 0x17
        /*004a*/ 	.short	(.L_10373 - .L_10372)
.L_10372:
        /*004c*/ 	.word	0x00000000
        /*0050*/ 	.short	0x0002
        /*0052*/ 	.short	0x0008
        /*0054*/ 	.byte	0x00, 0xf0, 0x41, 0x00


	//----- nvinfo : EIATTR_KPARAM_INFO
	.align		4
.L_10373:
        /*0058*/ 	.byte	0x04, 0x17
        /*005a*/ 	.short	(.L_10375 - .L_10374)
.L_10374:
        /*005c*/ 	.word	0x00000000
        /*0060*/ 	.short	0x0001
        /*0062*/ 	.short	0x0004
        /*0064*/ 	.byte	0x00, 0xf0, 0x05, 0x00


	//----- nvinfo : EIATTR_KPARAM_INFO
	.align		4
.L_10375:
        /*0068*/ 	.byte	0x04, 0x17
        /*006a*/ 	.short	(.L_10377 - .L_10376)
.L_10376:
        /*006c*/ 	.word	0x00000000
        /*0070*/ 	.short	0x0000
        /*0072*/ 	.short	0x0000
        /*0074*/ 	.byte	0x00, 0xf0, 0x11, 0x00


	//----- nvinfo : EIATTR_SPARSE_MMA_MASK
	.align		4
.L_10377:
        /*0078*/ 	.byte	0x03, 0x50
        /*007a*/ 	.short	0x0000


	//----- nvinfo : EIATTR_MAXREG_COUNT
	.align		4
        /*007c*/ 	.byte	0x03, 0x1b
        /*007e*/ 	.short	0x00ff


	//----- nvinfo : EIATTR_EXTERNS
	.align		4
        /*0080*/ 	.byte	0x04, 0x0f
        /*0082*/ 	.short	(.L_10379 - .L_10378)


	//   ....[0]....
	.align		4
.L_10378:
        /*0084*/ 	.word	index@(__assertfail)


	//----- nvinfo : EIATTR_MERCURY_ISA_VERSION
	.align		4
.L_10379:
        /*0088*/ 	.byte	0x03, 0x5f
        /*008a*/ 	.short	0x0101


	//----- nvinfo : EIATTR_VRC_CTA_INIT_COUNT
	.align		4
        /*008c*/ 	.byte	0x02, 0x4a
	.zero		1
	.zero		1


	//----- nvinfo : EIATTR_SYSCALL_OFFSETS
	.align		4
        /*0090*/ 	.byte	0x04, 0x46
        /*0092*/ 	.short	(.L_10381 - .L_10380)


	//   ....[0]....
.L_10380:
        /*0094*/ 	.word	0x00000db0


	//   ....[1]....
        /*0098*/ 	.word	0x00001ce0


	//   ....[2]....
        /*009c*/ 	.word	0x00002b60


	//   ....[3]....
        /*00a0*/ 	.word	0x000039e0


	//   ....[4]....
        /*00a4*/ 	.word	0x000047a0


	//   ....[5]....
        /*00a8*/ 	.word	0x000054e0


	//   ....[6]....
        /*00ac*/ 	.word	0x00006350


	//   ....[7]....
        /*00b0*/ 	.word	0x000071c0


	//----- nvinfo : EIATTR_EXIT_INSTR_OFFSETS
	.align		4
.L_10381:
        /*00b4*/ 	.byte	0x04, 0x1c
        /*00b6*/ 	.short	(.L_10383 - .L_10382)


	//   ....[0]....
.L_10382:
        /*00b8*/ 	.word	0x00006620


	//   ....[1]....
        /*00bc*/ 	.word	0x00006750


	//   ....[2]....
        /*00c0*/ 	.word	0x00006770


	//   ....[3]....
        /*00c4*/ 	.word	0x00006800


	//   ....[4]....
        /*00c8*/ 	.word	0x00006820


	//   ....[5]....
        /*00cc*/ 	.word	0x00006840


	//   ....[6]....
        /*00d0*/ 	.word	0x000068d0


	//   ....[7]....
        /*00d4*/ 	.word	0x00006910


	//   ....[8]....
        /*00d8*/ 	.word	0x000069b0


	//   ....[9]....
        /*00dc*/ 	.word	0x00006a00


	//   ....[10]....
        /*00e0*/ 	.word	0x00006a30


	//   ....[11]....
        /*00e4*/ 	.word	0x00006af0


	//   ....[12]....
        /*00e8*/ 	.word	0x00006c60


	//   ....[13]....
        /*00ec*/ 	.word	0x00006dd0


	//   ....[14]....
        /*00f0*/ 	.word	0x00006f30


	//   ....[15]....
        /*00f4*/ 	.word	0x00006f60


	//   ....[16]....
        /*00f8*/ 	.word	0x00006f80


	//   ....[17]....
        /*00fc*/ 	.word	0x00007020


	//   ....[18]....
        /*0100*/ 	.word	0x00007060


	//   ....[19]....
        /*0104*/ 	.word	0x000071d0


	//   ....[20]....
        /*0108*/ 	.word	0x000072e0


	//   ....[21]....
        /*010c*/ 	.word	0x00007420


	//   ....[22]....
        /*0110*/ 	.word	0x00007460


	//----- nvinfo : EIATTR_MAX_THREADS
	.align		4
.L_10383:
        /*0114*/ 	.byte	0x04, 0x05
        /*0116*/ 	.short	(.L_10385 - .L_10384)
.L_10384:
        /*0118*/ 	.word	0x00000080
        /*011c*/ 	.word	0x00000001
        /*0120*/ 	.word	0x00000001


	//----- nvinfo : EIATTR_CRS_STACK_SIZE
	.align		4
.L_10385:
        /*0124*/ 	.byte	0x04, 0x1e
        /*0126*/ 	.short	(.L_10387 - .L_10386)
.L_10386:
        /*0128*/ 	.word	0x00000000


	//----- nvinfo : EIATTR_CBANK_PARAM_SIZE
	.align		4
.L_10387:
        /*012c*/ 	.byte	0x03, 0x19
        /*012e*/ 	.short	0x002c


	//----- nvinfo : EIATTR_PARAM_CBANK
	.align		4
        /*0130*/ 	.byte	0x04, 0x0a
        /*0132*/ 	.short	(.L_10389 - .L_10388)
	.align		4
.L_10388:
        /*0134*/ 	.word	index@(.nv.constant0._ZN2at6native27unrolled_elementwise_kernelIZZZNS0_23bitwise_not_kernel_cudaERNS_18TensorIteratorBaseEENKUlvE_clEvENKUlvE1_clEvEUliE_St5arrayIPcLm2EELi4E23TrivialOffsetCalculatorILi1EjESB_NS0_6memory12LoadWithCastILi1EEENSC_13StoreWithCastILi1EEEEEviT_T0_T2_T3_T4_T5_)
        /*0138*/ 	.short	0x0380
        /*013a*/ 	.short	0x002c


	//----- nvinfo : EIATTR_SW_WAR
	.align		4
.L_10389:
        /*013c*/ 	.byte	0x04, 0x36
        /*013e*/ 	.short	(.L_10391 - .L_10390)
.L_10390:
        /*0140*/ 	.word	0x00000008
.L_10391:


//--------------------- .nv.info._ZN2at6native18elementwise_kernelILi128ELi2EZNS0_22gpu_kernel_impl_nocastIZZZNS0_23bitwise_not_kernel_cudaERNS_18TensorIteratorBaseEENKUlvE_clEvENKUlvE1_clEvEUliE_EEvS4_RKT_EUliE_EEviT1_ --------------------------
	.section	.nv.info._ZN2at6native18elementwise_kernelILi128ELi2EZNS0_22gpu_kernel_impl_nocastIZZZNS0_23bitwise_not_kernel_cudaERNS_18TensorIteratorBaseEENKUlvE_clEvENKUlvE1_clEvEUliE_EEvS4_RKT_EUliE_EEviT1_,"",@"SHT_CUDA_INFO"
	.sectionflags	@""
	.align	4


	//----- nvinfo : EIATTR_CUDA_API_VERSION
	.align		4
        /*0000*/ 	.byte	0x04, 0x37
        /*0002*/ 	.short	(.L_10393 - .L_10392)
.L_10392:
        /*0004*/ 	.word	0x00000082


	//----- nvinfo : EIATTR_KPARAM_INFO
	.align		4
.L_10393:
        /*0008*/ 	.byte	0x04, 0x17
        /*000a*/ 	.short	(.L_10395 - .L_10394)
.L_10394:
        /*000c*/ 	.word	0x00000000
        /*0010*/ 	.short	0x0001
        /*0012*/ 	.short	0x0008
        /*0014*/ 	.byte	0x00, 0xf0, 0x61, 0x08


	//----- nvinfo : EIATTR_KPARAM_INFO
	.align		4
.L_10395:
        /*0018*/ 	.byte	0x04, 0x17
        /*001a*/ 	.short	(.L_10397 - .L_10396)
.L_10396:
        /*001c*/ 	.word	0x00000000
        /*0020*/ 	.short	0x0000
        /*0022*/ 	.short	0x0000
        /*0024*/ 	.byte	0x00, 0xf0, 0x11, 0x00


	//----- nvinfo : EIATTR_SPARSE_MMA_MASK
	.align		4
.L_10397:
        /*0028*/ 	.byte	0x03, 0x50
        /*002a*/ 	.short	0x0000


	//----- nvinfo : EIATTR_MAXREG_COUNT
	.align		4
        /*002c*/ 	.byte	0x03, 0x1b
        /*002e*/ 	.short	0x0080


	//----- nvinfo : EIATTR_MERCURY_ISA_VERSION
	.align		4
        /*0030*/ 	.byte	0x03, 0x5f
        /*0032*/ 	.short	0x0101


	//----- nvinfo : EIATTR_VRC_CTA_INIT_COUNT
	.align		4
        /*0034*/ 	.byte	0x02, 0x4a
	.zero		1
	.zero		1


	//----- nvinfo : EIATTR_EXIT_INSTR_OFFSETS
	.align		4
        /*0038*/ 	.byte	0x04, 0x1c
        /*003a*/ 	.short	(.L_10399 - .L_10398)


	//   ....[0]....
.L_10398:
        /*003c*/ 	.word	0x00000150


	//   ....[1]....
        /*0040*/ 	.word	0x000001b0


	//   ....[2]....
        /*0044*/ 	.word	0x00001580


	//   ....[3]....
        /*0048*/ 	.word	0x000028b0


	//----- nvinfo : EIATTR_MAX_THREADS
	.align		4
.L_10399:
        /*004c*/ 	.byte	0x04, 0x05
        /*004e*/ 	.short	(.L_10401 - .L_10400)
.L_10400:
        /*0050*/ 	.word	0x00000080
        /*0054*/ 	.word	0x00000001
        /*0058*/ 	.word	0x00000001


	//----- nvinfo : EIATTR_CRS_STACK_SIZE
	.align		4
.L_10401:
        /*005c*/ 	.byte	0x04, 0x1e
        /*005e*/ 	.short	(.L_10403 - .L_10402)
.L_10402:
        /*0060*/ 	.word	0x00000000


	//----- nvinfo : EIATTR_CBANK_PARAM_SIZE
	.align		4
.L_10403:
        /*0064*/ 	.byte	0x03, 0x19
        /*0066*/ 	.short	0x0220


	//----- nvinfo : EIATTR_PARAM_CBANK
	.align		4
        /*0068*/ 	.byte	0x04, 0x0a
        /*006a*/ 	.short	(.L_10405 - .L_10404)
	.align		4
.L_10404:
        /*006c*/ 	.word	index@(.nv.constant0._ZN2at6native18elementwise_kernelILi128ELi2EZNS0_22gpu_kernel_impl_nocastIZZZNS0_23bitwise_not_kernel_cudaERNS_18TensorIteratorBaseEENKUlvE_clEvENKUlvE1_clEvEUliE_EEvS4_RKT_EUliE_EEviT1_)
        /*0070*/ 	.short	0x0380
        /*0072*/ 	.short	0x0220


	//----- nvinfo : EIATTR_SW_WAR
	.align		4
.L_10405:
        /*0074*/ 	.byte	0x04, 0x36
        /*0076*/ 	.short	(.L_10407 - .L_10406)
.L_10406:
        /*0078*/ 	.word	0x00000008
.L_10407:


//--------------------- .nv.info._ZN2at6native27unrolled_elementwise_kernelIZZZNS0_23bitwise_not_kernel_cudaERNS_18TensorIteratorBaseEENKUlvE_clEvENKUlvE1_clEvEUliE_St5arrayIPcLm2EELi4E23TrivialOffsetCalculatorILi1EjESB_NS0_6memory15LoadWithoutCastENSC_16StoreWithoutCastEEEviT_T0_T2_T3_T4_T5_ --------------------------
	.section	.nv.info._ZN2at6native27unrolled_elementwise_kernelIZZZNS0_23bitwise_not_kernel_cudaERNS_18TensorIteratorBaseEENKUlvE_clEvENKUlvE1_clEvEUliE_St5arrayIPcLm2EELi4E23TrivialOffsetCalculatorILi1EjESB_NS0_6memory15LoadWithoutCastENSC_16StoreWithoutCastEEEviT_T0_T2_T3_T4_T5_,"",@"SHT_CUDA_INFO"
	.sectionflags	@""
	.align	4


	//----- nvinfo : EIATTR_CUDA_API_VERSION
	.align		4
        /*0000*/ 	.byte	0x04, 0x37
        /*0002*/ 	.short	(.L_10409 - .L_10408)
.L_10408:
        /*0004*/ 	.word	0x00000082


	//----- nvinfo : EIATTR_KPARAM_INFO
	.align		4
.L_10409:
        /*0008*/ 	.byte	0x04, 0x17
        /*000a*/ 	.short	(.L_10411 - .L_10410)
.L_10410:
        /*000c*/ 	.word	0x00000000
        /*0010*/ 	.short	0x0006
        /*0012*/ 	.short	0x001b
        /*0014*/ 	.byte	0x00, 0xf0, 0x05, 0x00


	//----- nvinfo : EIATTR_KPARAM_INFO
	.align		4
.L_10411:
        /*0018*/ 	.byte	0x04, 0x17
        /*001a*/ 	.short	(.L_10413 - .L_10412)
.L_10412:
        /*001c*/ 	.word	0x00000000
        /*0020*/ 	.short	0x0005
        /*0022*/ 	.short	0x001a
        /*0024*/ 	.byte	0x00, 0xf0, 0x05, 0x00


	//----- nvinfo : EIATTR_KPARAM_INFO
	.align		4
.L_10413:
        /*0028*/ 	.byte	0x04, 0x17
        /*002a*/ 	.short	(.L_10415 - .L_10414)
.L_10414:
        /*002c*/ 	.word	0x00000000
        /*0030*/ 	.short	0x0004
        /*0032*/ 	.short	0x0019
        /*0034*/ 	.byte	0x00, 0xf0, 0x05, 0x00


	//----- nvinfo : EIATTR_KPARAM_INFO
	.align		4
.L_10415:
        /*0038*/ 	.byte	0x04, 0x17
        /*003a*/ 	.short	(.L_10417 - .L_10416)
.L_10416:
        /*003c*/ 	.word	0x00000000
        /*0040*/ 	.short	0x0003
        /*0042*/ 	.short	0x0018
        /*0044*/ 	.byte	0x00, 0xf0, 0x05, 0x00


	//----- nvinfo : EIATTR_KPARAM_INFO
	.align		4
.L_10417:
        /*0048*/ 	.byte	0x04, 0x17
        /*004a*/ 	.short	(.L_10419 - .L_10418)
.L_10418:
        /*004c*/ 	.word	0x00000000
        /*0050*/ 	.short	0x0002
        /*0052*/ 	.short	0x0008
        /*0054*/ 	.byte	0x00, 0xf0, 0x41, 0x00


	//----- nvinfo : EIATTR_KPARAM_INFO
	.align		4
.L_10419:
        /*0058*/ 	.byte	0x04, 0x17
        /*005a*/ 	.short	(.L_10421 - .L_10420)
.L_10420:
        /*005c*/ 	.word	0x00000000
        /*0060*/ 	.short	0x0001
        /*0062*/ 	.short	0x0004
        /*0064*/ 	.byte	0x00, 0xf0, 0x05, 0x00


	//----- nvinfo : EIATTR_KPARAM_INFO
	.align		4
.L_10421:
        /*0068*/ 	.byte	0x04, 0x17
        /*006a*/ 	.short	(.L_10423 - .L_10422)
.L_10422:
        /*006c*/ 	.word	0x00000000
        /*0070*/ 	.short	0x0000
        /*0072*/ 	.short	0x0000
        /*0074*/ 	.byte	0x00, 0xf0, 0x11, 0x00


	//----- nvinfo : EIATTR_SPARSE_MMA_MASK
	.align		4
.L_10423:
        /*0078*/ 	.byte	0x03, 0x50
        /*007a*/ 	.short	0x0000


	//----- nvinfo : EIATTR_MAXREG_COUNT
	.align		4
        /*007c*/ 	.byte	0x03, 0x1b
        /*007e*/ 	.short	0x00ff


	//----- nvinfo : EIATTR_MERCURY_ISA_VERSION
	.align		4
        /*0080*/ 	.byte	0x03, 0x5f
        /*0082*/ 	.short	0x0101


	//----- nvinfo : EIATTR_VRC_CTA_INIT_COUNT
	.align		4
        /*0084*/ 	.byte	0x02, 0x4a
	.zero		1
	.zero		1


	//----- nvinfo : EIATTR_EXIT_INSTR_OFFSETS
	.align		4
        /*0088*/ 	.byte	0x04, 0x1c
        /*008a*/ 	.short	(.L_10425 - .L_10424)


	//   ....[0]....
.L_10424:
        /*008c*/ 	.word	0x00000400


	//   ....[1]....
        /*0090*/ 	.word	0x00000450


	//----- nvinfo : EIATTR_MAX_THREADS
	.align		4
.L_10425:
        /*0094*/ 	.byte	0x04, 0x05
        /*0096*/ 	.short	(.L_10427 - .L_10426)
.L_10426:
        /*0098*/ 	.word	0x00000080
        /*009c*/ 	.word	0x00000001
        /*00a0*/ 	.word	0x00000001


	//----- nvinfo : EIATTR_CRS_STACK_SIZE
	.align		4
.L_10427:
        /*00a4*/ 	.byte	0x04, 0x1e
        /*00a6*/ 	.short	(.L_10429 - .L_10428)
.L_10428:
        /*00a8*/ 	.word	0x00000000


	//----- nvinfo : EIATTR_CBANK_PARAM_SIZE
	.align		4
.L_10429:
        /*00ac*/ 	.byte	0x03, 0x19
        /*00ae*/ 	.short	0x001c


	//----- nvinfo : EIATTR_PARAM_CBANK
	.align		4
        /*00b0*/ 	.byte	0x04, 0x0a
        /*00b2*/ 	.short	(.L_10431 - .L_10430)
	.align		4
.L_10430:
        /*00b4*/ 	.word	index@(.nv.constant0._ZN2at6native27unrolled_elementwise_kernelIZZZNS0_23bitwise_not_kernel_cudaERNS_18TensorIteratorBaseEENKUlvE_clEvENKUlvE1_clEvEUliE_St5arrayIPcLm2EELi4E23TrivialOffsetCalculatorILi1EjESB_NS0_6memory15LoadWithoutCastENSC_16StoreWithoutCastEEEviT_T0_T2_T3_T4_T5_)
        /*00b8*/ 	.short	0x0380
        /*00ba*/ 	.short	0x001c


	//----- nvinfo : EIATTR_SW_WAR
	.align		4
.L_10431:
        /*00bc*/ 	.byte	0x04, 0x36
        /*00be*/ 	.short	(.L_10433 - .L_10432)
.L_10432:
        /*00c0*/ 	.word	0x00000008
.L_10433:


//--------------------- .nv.info._ZN2at6native29vectorized_elementwise_kernelILi2EZZZNS0_23bitwise_not_kernel_cudaERNS_18TensorIteratorBaseEENKUlvE_clEvENKUlvE1_clEvEUliE_St5arrayIPcLm2EEEEviT0_T1_ --------------------------
	.section	.nv.info._ZN2at6native29vectorized_elementwise_kernelILi2EZZZNS0_23bitwise_not_kernel_cudaERNS_18TensorIteratorBaseEENKUlvE_clEvENKUlvE1_clEvEUliE_St5arrayIPcLm2EEEEviT0_T1_,"",@"SHT_CUDA_INFO"
	.sectionflags	@""
	.align	4


	//----- nvinfo : EIATTR_CUDA_API_VERSION
	.align		4
        /*0000*/ 	.byte	0x04, 0x37
        /*0002*/ 	.short	(.L_10435 - .L_10434)
.L_10434:
        /*0004*/ 	.word	0x00000082


	//----- nvinfo : EIATTR_KPARAM_INFO
	.align		4
.L_10435:
        /*0008*/ 	.byte	0x04, 0x17
        /*000a*/ 	.short	(.L_10437 - .L_10436)
.L_10436:
        /*000c*/ 	.word	0x00000000
        /*0010*/ 	.short	0x0002
        /*0012*/ 	.short	0x0008
        /*0014*/ 	.byte	0x00, 0xf0, 0x41, 0x00


	//----- nvinfo : EIATTR_KPARAM_INFO
	.align		4
.L_10437:
        /*0018*/ 	.byte	0x04, 0x17
        /*001a*/ 	.short	(.L_10439 - .L_10438)
.L_10438:
        /*001c*/ 	.word	0x00000000
        /*0020*/ 	.short	0x0001
        /*0022*/ 	.short	0x0004
        /*0024*/ 	.byte	0x00, 0xf0, 0x05, 0x00


	//----- nvinfo : EIATTR_KPARAM_INFO
	.align		4
.L_10439:
        /*0028*/ 	.byte	0x04, 0x17
        /*002a*/ 	.short	(.L_10441 - .L_10440)
.L_10440:
        /*002c*/ 	.word	0x00000000
        /*0030*/ 	.short	0x0000
        /*0032*/ 	.short	0x0000
        /*0034*/ 	.byte	0x00, 0xf0, 0x11, 0x00


	//----- nvinfo : EIATTR_SPARSE_MMA_MASK
	.align		4
.L_10441:
        /*0038*/ 	.byte	0x03, 0x50
        /*003a*/ 	.short	0x0000


	//----- nvinfo : EIATTR_MAXREG_COUNT
	.align		4
        /*003c*/ 	.byte	0x03, 0x1b
        /*003e*/ 	.short	0x00ff


	//----- nvinfo : EIATTR_MERCURY_ISA_VERSION
	.align		4
        /*0040*/ 	.byte	0x03, 0x5f
        /*0042*/ 	.short	0x0101


	//----- nvinfo : EIATTR_VRC_CTA_INIT_COUNT
	.align		4
        /*0044*/ 	.byte	0x02, 0x4a
	.zero		1
	.zero		1


	//----- nvinfo : EIATTR_EXIT_INSTR_OFFSETS
	.align		4
        /*0048*/ 	.byte	0x04, 0x1c
        /*004a*/ 	.short	(.L_10443 - .L_10442)


	//   ....[0]....
.L_10442:
        /*004c*/ 	.word	0x000007f0


	//   ....[1]....
        /*0050*/ 	.word	0x00000840


	//   ....[2]....
        /*0054*/ 	.word	0x000009c0


	//----- nvinfo : EIATTR_MAX_THREADS
	.align		4
.L_10443:
        /*0058*/ 	.byte	0x04, 0x05
        /*005a*/ 	.short	(.L_10445 - .L_10444)
.L_10444:
        /*005c*/ 	.word	0x00000080
        /*0060*/ 	.word	0x00000001
        /*0064*/ 	.word	0x00000001


	//----- nvinfo : EIATTR_CRS_STACK_SIZE
	.align		4
.L_10445:
        /*0068*/ 	.byte	0x04, 0x1e
        /*006a*/ 	.short	(.L_10447 - .L_10446)
.L_10446:
        /*006c*/ 	.word	0x00000000


	//----- nvinfo : EIATTR_CBANK_PARAM_SIZE
	.align		4
.L_10447:
        /*0070*/ 	.byte	0x03, 0x19
        /*0072*/ 	.short	0x0018


	//----- nvinfo : EIATTR_PARAM_CBANK
	.align		4
        /*0074*/ 	.byte	0x04, 0x0a
        /*0076*/ 	.short	(.L_10449 - .L_10448)
	.align		4
.L_10448:
        /*0078*/ 	.word	index@(.nv.constant0._ZN2at6native29vectorized_elementwise_kernelILi2EZZZNS0_23bitwise_not_kernel_cudaERNS_18TensorIteratorBaseEENKUlvE_clEvENKUlvE1_clEvEUliE_St5arrayIPcLm2EEEEviT0_T1_)
        /*007c*/ 	.short	0x0380
        /*007e*/ 	.short	0x0018


	//----- nvinfo : EIATTR_SW_WAR
	.align		4
.L_10449:
        /*0080*/ 	.byte	0x04, 0x36
        /*0082*/ 	.short	(.L_10451 - .L_10450)
.L_10450:
        /*0084*/ 	.word	0x00000008
.L_10451:


//--------------------- .nv.info._ZN2at6native29vectorized_elementwise_kernelILi4EZZZNS0_23bitwise_not_kernel_cudaERNS_18TensorIteratorBaseEENKUlvE_clEvENKUlvE1_clEvEUliE_St5arrayIPcLm2EEEEviT0_T1_ --------------------------
	.section	.nv.info._ZN2at6native29vectorized_elementwise_kernelILi4EZZZNS0_23bitwise_not_kernel_cudaERNS_18TensorIteratorBaseEENKUlvE_clEvENKUlvE1_clEvEUliE_St5arrayIPcLm2EEEEviT0_T1_,"",@"SHT_CUDA_INFO"
	.sectionflags	@""
	.align	4


	//----- nvinfo : EIATTR_CUDA_API_VERSION
	.align		4
        /*0000*/ 	.byte	0x04, 0x37
        /*0002*/ 	.short	(.L_10453 - .L_10452)
.L_10452:
        /*0004*/ 	.word	0x00000082


	//----- nvinfo : EIATTR_KPARAM_INFO
	.align		4
.L_10453:
        /*0008*/ 	.byte	0x04, 0x17
        /*000a*/ 	.short	(.L_10455 - .L_10454)
.L_10454:
        /*000c*/ 	.word	0x00000000
        /*0010*/ 	.short	0x0002
        /*0012*/ 	.short	0x0008
        /*0014*/ 	.byte	0x00, 0xf0, 0x41, 0x00


	//----- nvinfo : EIATTR_KPARAM_INFO
	.align		4
.L_10455:
        /*0018*/ 	.byte	0x04, 0x17
        /*001a*/ 	.short	(.L_10457 - .L_10456)
.L_10456:
        /*001c*/ 	.word	0x00000000
        /*0020*/ 	.short	0x0001
        /*0022*/ 	.short	0x0004
        /*0024*/ 	.byte	0x00, 0xf0, 0x05, 0x00


	//----- nvinfo : EIATTR_KPARAM_INFO
	.align		4
.L_10457:
        /*0028*/ 	.byte	0x04, 0x17
        /*002a*/ 	.short	(.L_10459 - .L_10458)
.L_10458:
        /*002c*/ 	.word	0x00000000
        /*0030*/ 	.short	0x0000
        /*0032*/ 	.short	0x0000
        /*0034*/ 	.byte	0x00, 0xf0, 0x11, 0x00


	//----- nvinfo : EIATTR_SPARSE_MMA_MASK
	.align		4
.L_10459:
        /*0038*/ 	.byte	0x03, 0x50
        /*003a*/ 	.short	0x0000


	//----- nvinfo : EIATTR_MAXREG_COUNT
	.align		4
        /*003c*/ 	.byte	0x03, 0x1b
        /*003e*/ 	.short	0x00ff


	//----- nvinfo : EIATTR_MERCURY_ISA_VERSION
	.align		4
        /*0040*/ 	.byte	0x03, 0x5f
        /*0042*/ 	.short	0x0101


	//----- nvinfo : EIATTR_VRC_CTA_INIT_COUNT
	.align		4
        /*0044*/ 	.byte	0x02, 0x4a
	.zero		1
	.zero		1


	//----- nvinfo : EIATTR_EXIT_INSTR_OFFSETS
	.align		4
        /*0048*/ 	.byte	0x04, 0x1c
        /*004a*/ 	.short	(.L_10461 - .L_10460)


	//   ....[0]....
.L_10460:
        /*004c*/ 	.word	0x000007f0


	//   ....[1]....
        /*0050*/ 	.word	0x00000840


	//   ....[2]....
        /*0054*/ 	.word	0x00000980


	//----- nvinfo : EIATTR_MAX_THREADS
	.align		4
.L_10461:
        /*0058*/ 	.byte	0x04, 0x05
        /*005a*/ 	.short	(.L_10463 - .L_10462)
.L_10462:
        /*005c*/ 	.word	0x00000080
        /*0060*/ 	.word	0x00000001
        /*0064*/ 	.word	0x00000001


	//----- nvinfo : EIATTR_CRS_STACK_SIZE
	.align		4
.L_10463:
        /*0068*/ 	.byte	0x04, 0x1e
        /*006a*/ 	.short	(.L_10465 - .L_10464)
.L_10464:
        /*006c*/ 	.word	0x00000000


	//----- nvinfo : EIATTR_CBANK_PARAM_SIZE
	.align		4
.L_10465:
        /*0070*/ 	.byte	0x03, 0x19
        /*0072*/ 	.short	0x0018


	//----- nvinfo : EIATTR_PARAM_CBANK
	.align		4
        /*0074*/ 	.byte	0x04, 0x0a
        /*0076*/ 	.short	(.L_10467 - .L_10466)
	.align		4
.L_10466:
        /*0078*/ 	.word	index@(.nv.constant0._ZN2at6native29vectorized_elementwise_kernelILi4EZZZNS0_23bitwise_not_kernel_cudaERNS_18TensorIteratorBaseEENKUlvE_clEvENKUlvE1_clEvEUliE_St5arrayIPcLm2EEEEviT0_T1_)
        /*007c*/ 	.short	0x0380
        /*007e*/ 	.short	0x0018


	//----- nvinfo : EIATTR_SW_WAR
	.align		4
.L_10467:
        /*0080*/ 	.byte	0x04, 0x36
        /*0082*/ 	.short	(.L_10469 - .L_10468)
.L_10468:
        /*0084*/ 	.word	0x00000008
.L_10469:


//--------------------- .nv.info._ZN2at6native29vectorized_elementwise_kernelILi8EZZZNS0_23bitwise_not_kernel_cudaERNS_18TensorIteratorBaseEENKUlvE_clEvENKUlvE1_clEvEUliE_St5arrayIPcLm2EEEEviT0_T1_ --------------------------
	.section	.nv.info._ZN2at6native29vectorized_elementwise_kernelILi8EZZZNS0_23bitwise_not_kernel_cudaERNS_18TensorIteratorBaseEENKUlvE_clEvENKUlvE1_clEvEUliE_St5arrayIPcLm2EEEEviT0_T1_,"",@"SHT_CUDA_INFO"
	.sectionflags	@""
	.align	4


	//----- nvinfo : EIATTR_CUDA_API_VERSION
	.align		4
        /*0000*/ 	.byte	0x04, 0x37
        /*0002*/ 	.short	(.L_10471 - .L_10470)
.L_10470:
        /*0004*/ 	.word	0x00000082


	//----- nvinfo : EIATTR_KPARAM_INFO
	.align		4
.L_10471:
        /*0008*/ 	.byte	0x04, 0x17
        /*000a*/ 	.short	(.L_10473 - .L_10472)
.L_10472:
        /*000c*/ 	.word	0x00000000
        /*0010*/ 	.short	0x0002
        /*0012*/ 	.short	0x0008
        /*0014*/ 	.byte	0x00, 0xf0, 0x41, 0x00


	//----- nvinfo : EIATTR_KPARAM_INFO
	.align		4
.L_10473:
        /*0018*/ 	.byte	0x04, 0x17
        /*001a*/ 	.short	(.L_10475 - .L_10474)
.L_10474:
        /*001c*/ 	.word	0x00000000
        /*0020*/ 	.short	0x0001
        /*0022*/ 	.short	0x0004
        /*0024*/ 	.byte	0x00, 0xf0, 0x05, 0x00


	//----- nvinfo : EIATTR_KPARAM_INFO
	.align		4
.L_10475:
        /*0028*/ 	.byte	0x04, 0x17
        /*002a*/ 	.short	(.L_10477 - .L_10476)
.L_10476:
        /*002c*/ 	.word	0x00000000
        /*0030*/ 	.short	0x0000
        /*0032*/ 	.short	0x0000
        /*0034*/ 	.byte	0x00, 0xf0, 0x11, 0x00


	//----- nvinfo : EIATTR_SPARSE_MMA_MASK
	.align		4
.L_10477:
        /*0038*/ 	.byte	0x03, 0x50
        /*003a*/ 	.short	0x0000


	//----- nvinfo : EIATTR_MAXREG_COUNT
	.align		4
        /*003c*/ 	.byte	0x03, 0x1b
        /*003e*/ 	.short	0x00ff


	//----- nvinfo : EIATTR_MERCURY_ISA_VERSION
	.align		4
        /*0040*/ 	.byte	0x03, 0x5f
        /*0042*/ 	.short	0x0101


	//----- nvinfo : EIATTR_VRC_CTA_INIT_COUNT
	.align		4
        /*0044*/ 	.byte	0x02, 0x4a
	.zero		1
	.zero		1


	//----- nvinfo : EIATTR_EXIT_INSTR_OFFSETS
	.align		4
        /*0048*/ 	.byte	0x04, 0x1c
        /*004a*/ 	.short	(.L_10479 - .L_10478)


	//   ....[0]....
.L_10478:
        /*004c*/ 	.word	0x00000010


	//----- nvinfo : EIATTR_MAX_THREADS
	.align		4
.L_10479:
        /*0050*/ 	.byte	0x04, 0x05
        /*0052*/ 	.short	(.L_10481 - .L_10480)
.L_10480:
        /*0054*/ 	.word	0x00000080
        /*0058*/ 	.word	0x00000001
        /*005c*/ 	.word	0x00000001


	//----- nvinfo : EIATTR_CBANK_PARAM_SIZE
	.align		4
.L_10481:
        /*0060*/ 	.byte	0x03, 0x19
        /*0062*/ 	.short	0x0018


	//----- nvinfo : EIATTR_PARAM_CBANK
	.align		4
        /*0064*/ 	.byte	0x04, 0x0a
        /*0066*/ 	.short	(.L_10483 - .L_10482)
	.align		4
.L_10482:
        /*0068*/ 	.word	index@(.nv.constant0._ZN2at6native29vectorized_elementwise_kernelILi8EZZZNS0_23bitwise_not_kernel_cudaERNS_18TensorIteratorBaseEENKUlvE_clEvENKUlvE1_clEvEUliE_St5arrayIPcLm2EEEEviT0_T1_)
        /*006c*/ 	.short	0x0380
        /*006e*/ 	.short	0x0018


	//----- nvinfo : EIATTR_SW_WAR
	.align		4
.L_10483:
        /*0070*/ 	.byte	0x04, 0x36
        /*0072*/ 	.short	(.L_10485 - .L_10484)
.L_10484:
        /*0074*/ 	.word	0x00000008
.L_10485:


//--------------------- .nv.info._ZN2at6native18elementwise_kernelILi128ELi4EZNS0_15gpu_kernel_implIZZZNS0_23bitwise_not_kernel_cudaERNS_18TensorIteratorBaseEENKUlvE_clEvENKUlvE0_clEvEUlaE_EEvS4_RKT_EUliE_EEviT1_ --------------------------
	.section	.nv.info._ZN2at6native18elementwise_kernelILi128ELi4EZNS0_15gpu_kernel_implIZZZNS0_23bitwise_not_kernel_cudaERNS_18TensorIteratorBaseEENKUlvE_clEvENKUlvE0_clEvEUlaE_EEvS4_RKT_EUliE_EEviT1_,"",@"SHT_CUDA_INFO"
	.sectionflags	@""
	.align	4


	//----- nvinfo : EIATTR_CUDA_API_VERSION
	.align		4
        /*0000*/ 	.byte	0x04, 0x37
        /*0002*/ 	.short	(.L_10487 - .L_10486)
.L_10486:
        /*0004*/ 	.word	0x00000082


	//----- nvinfo : EIATTR_KPARAM_INFO
	.align		4
.L_10487:
        /*0008*/ 	.byte	0x04, 0x17
        /*000a*/ 	.short	(.L_10489 - .L_10488)
.L_10488:
        /*000c*/ 	.word	0x00000000
        /*0010*/ 	.short	0x0001
        /*0012*/ 	.short	0x0008
        /*0014*/ 	.byte	0x00, 0xf0, 0x61, 0x08


	//----- nvinfo : EIATTR_KPARAM_INFO
	.align		4
.L_10489:
        /*0018*/ 	.byte	0x04, 0x17
        /*001a*/ 	.short	(.L_10491 - .L_10490)
.L_10490:
        /*001c*/ 	.word	0x00000000
        /*0020*/ 	.short	0x0000
        /*0022*/ 	.short	0x0000
        /*0024*/ 	.byte	0x00, 0xf0, 0x11, 0x00


	//----- nvinfo : EIATTR_SPARSE_MMA_MASK
	.align		4
.L_10491:
        /*0028*/ 	.byte	0x03, 0x50
        /*002a*/ 	.short	0x0000


	//----- nvinfo : EIATTR_MAXREG_COUNT
	.align		4
        /*002c*/ 	.byte	0x03, 0x1b
        /*002e*/ 	.short	0x0080


	//----- nvinfo : EIATTR_EXTERNS
	.align		4
        /*0030*/ 	.byte	0x04, 0x0f
        /*0032*/ 	.short	(.L_10493 - .L_10492)


	//   ....[0]....
	.align		4
.L_10492:
        /*0034*/ 	.word	index@(__assertfail)


	//----- nvinfo : EIATTR_MERCURY_ISA_VERSION
	.align		4
.L_10493:
        /*0038*/ 	.byte	0x03, 0x5f
        /*003a*/ 	.short	0x0101


	//----- nvinfo : EIATTR_VRC_CTA_INIT_COUNT
	.align		4
        /*003c*/ 	.byte	0x02, 0x4a
	.zero		1
	.zero		1


	//----- nvinfo : EIATTR_SYSCALL_OFFSETS
	.align		4
        /*0040*/ 	.byte	0x04, 0x46
        /*0042*/ 	.short	(.L_10495 - .L_10494)


	//   ....[0]....
.L_10494:
        /*0044*/ 	.word	0x00002120


	//   ....[1]....
        /*0048*/ 	.word	0x00002fe0


	//   ....[2]....
        /*004c*/ 	.word	0x000052d0


	//   ....[3]....
        /*0050*/ 	.word	0x00005fd0


	//   ....[4]....
        /*0054*/ 	.word	0x000083b0


	//   ....[5]....
        /*0058*/ 	.word	0x000090b0


	//   ....[6]....
        /*005c*/ 	.word	0x0000b4a0


	//   ....[7]....
        /*0060*/ 	.word	0x0000c170


	//----- nvinfo : EIATTR_EXIT_INSTR_OFFSETS
	.align		4
.L_10495:
        /*0064*/ 	.byte	0x04, 0x1c
        /*0066*/ 	.short	(.L_10497 - .L_10496)


	//   ....[0]....
.L_10496:
        /*0068*/ 	.word	0x00009390


	//   ....[1]....
        /*006c*/ 	.word	0x0000b5d0


	//   ....[2]....
        /*0070*/ 	.word	0x0000b5f0


	//   ....[3]....
        /*0074*/ 	.word	0x0000b6b0


	//   ....[4]....
        /*0078*/ 	.word	0x0000b6f0


	//   ....[5]....
        /*007c*/ 	.word	0x0000b730


	//   ....[6]....
        /*0080*/ 	.word	0x0000b7c0


	//   ....[7]....
        /*0084*/ 	.word	0x0000b800


	//   ....[8]....
        /*0088*/ 	.word	0x0000b8a0


	//   ....[9]....
        /*008c*/ 	.word	0x0000b8f0


	//   ....[10]....
        /*0090*/ 	.word	0x0000b940


	//   ....[11]....
        /*0094*/ 	.word	0x0000ba20


	//   ....[12]....
        /*0098*/ 	.word	0x0000bb90


	//   ....[13]....
        /*009c*/ 	.word	0x0000bd00


	//   ....[14]....
        /*00a0*/ 	.word	0x0000be60


	//   ....[15]....
        /*00a4*/ 	.word	0x0000bec0


	//   ....[16]....
        /*00a8*/ 	.word	0x0000bf00


	//   ....[17]....
        /*00ac*/ 	.word	0x0000bfb0


	//   ....[18]....
        /*00b0*/ 	.word	0x0000c010


	//   ....[19]....
        /*00b4*/ 	.word	0x0000c180


	//   ....[20]....
        /*00b8*/ 	.word	0x0000c290


	//   ....[21]....
        /*00bc*/ 	.word	0x0000c3d0


	//   ....[22]....
        /*00c0*/ 	.word	0x0000c410


	//----- nvinfo : EIATTR_MAX_THREADS
	.align		4
.L_10497:
        /*00c4*/ 	.byte	0x04, 0x05
        /*00c6*/ 	.short	(.L_10499 - .L_10498)
.L_10498:
        /*00c8*/ 	.word	0x00000080
        /*00cc*/ 	.word	0x00000001
        /*00d0*/ 	.word	0x00000001


	//----- nvinfo : EIATTR_CRS_STACK_SIZE
	.align		4
.L_10499:
        /*00d4*/ 	.byte	0x04, 0x1e
        /*00d6*/ 	.short	(.L_10501 - .L_10500)
.L_10500:
        /*00d8*/ 	.word	0x00000000


	//----- nvinfo : EIATTR_CBANK_PARAM_SIZE
	.align		4
.L_10501:
        /*00dc*/ 	.byte	0x03, 0x19
        /*00de*/ 	.short	0x0220


	//----- nvinfo : EIATTR_PARAM_CBANK
	.align		4
        /*00e0*/ 	.byte	0x04, 0x0a
        /*00e2*/ 	.short	(.L_10503 - .L_10502)
	.align		4
.L_10502:
        /*00e4*/ 	.word	index@(.nv.constant0._ZN2at6native18elementwise_kernelILi128ELi4EZNS0_15gpu_kernel_implIZZZNS0_23bitwise_not_kernel_cudaERNS_18TensorIteratorBaseEENKUlvE_clEvENKUlvE0_clEvEUlaE_EEvS4_RKT_EUliE_EEviT1_)
        /*00e8*/ 	.short	0x0380
        /*00ea*/ 	.short	0x0220


	//----- nvinfo : EIATTR_SW_WAR
	.align		4
.L_10503:
        /*00ec*/ 	.byte	0x04, 0x36
        /*00ee*/ 	.short	(.L_10505 - .L_10504)
.L_10504:
        /*00f0*/ 	.word	0x00000008
.L_10505:


//--------------------- .nv.info._ZN2at6native27unrolled_elementwise_kernelIZZZNS0_23bitwise_not_kernel_cudaERNS_18TensorIteratorBaseEENKUlvE_clEvENKUlvE0_clEvEUlaE_St5arrayIPcLm2EELi4E23TrivialOffsetCalculatorILi1EjESB_NS0_6memory12LoadWithCastILi1EEENSC_13StoreWithCastILi1EEEEEviT_T0_T2_T3_T4_T5_ --------------------------
	.section	.nv.info._ZN2at6native27unrolled_elementwise_kernelIZZZNS0_23bitwise_not_kernel_cudaERNS_18TensorIteratorBaseEENKUlvE_clEvENKUlvE0_clEvEUlaE_St5arrayIPcLm2EELi4E23TrivialOffsetCalculatorILi1EjESB_NS0_6memory12LoadWithCastILi1EEENSC_13StoreWithCastILi1EEEEEviT_T0_T2_T3_T4_T5_,"",@"SHT_CUDA_INFO"
	.sectionflags	@""
	.align	4


	//----- nvinfo : EIATTR_CUDA_API_VERSION
	.align		4
        /*0000*/ 	.byte	0x04, 0x37
        /*0002*/ 	.short	(.L_10507 - .L_10506)
.L_10506:
        /*0004*/ 	.word	0x00000082


	//----- nvinfo : EIATTR_KPARAM_INFO
	.align		4
.L_10507:
        /*0008*/ 	.byte	0x04, 0x17
        /*000a*/ 	.short	(.L_10509 - .L_10508)
.L_10508:
        /*000c*/ 	.word	0x00000000
        /*0010*/ 	.short	0x0006
        /*0012*/ 	.short	0x0024
        /*0014*/ 	.byte	0x00, 0xf0, 0x21, 0x00


	//----- nvinfo : EIATTR_KPARAM_INFO
	.align		4
.L_10509:
        /*0018*/ 	.byte	0x04, 0x17
        /*001a*/ 	.short	(.L_10511 - .L_10510)
.L_10510:
        /*001c*/ 	.word	0x00000000
        /*0020*/ 	.short	0x0005
        /*0022*/ 	.short	0x001c
        /*0024*/ 	.byte	0x00, 0xf0, 0x21, 0x00


	//----- nvinfo : EIATTR_KPARAM_INFO
	.align		4
.L_10511:
        /*0028*/ 	.byte	0x04, 0x17
        /*002a*/ 	.short	(.L_10513 - .L_10512)
.L_10512:
        /*002c*/ 	.word	0x00000000
        /*0030*/ 	.short	0x0004
        /*0032*/ 	.short	0x0019
        /*0034*/ 	.byte	0x00, 0xf0, 0x05, 0x00


	//----- nvinfo : EIATTR_KPARAM_INFO
	.align		4
.L_10513:
        /*0038*/ 	.byte	0x04, 0x17
        /*003a*/ 	.short	(.L_10515 - .L_10514)
.L_10514:
        /*003c*/ 	.word	0x00000000
        /*0040*/ 	.short	0x0003
        /*0042*/ 	.short	0x0018
        /*0044*/ 	.byte	0x00, 0xf0, 0x05, 0x00


	//----- nvinfo : EIATTR_KPARAM_INFO
	.align		4
.L_10515:
        /*0048*/ 	.byte	0x04, 0x17
        /*004a*/ 	.short	(.L_10517 - .L_10516)
.L_10516:
        /*004c*/ 	.word	0x00000000
        /*0050*/ 	.short	0x0002
        /*0052*/ 	.short	0x0008
        /*0054*/ 	.byte	0x00, 0xf0, 0x41, 0x00


	//----- nvinfo : EIATTR_KPARAM_INFO
	.align		4
.L_10517:
        /*0058*/ 	.byte	0x04, 0x17
        /*005a*/ 	.short	(.L_10519 - .L_10518)
.L_10518:
        /*005c*/ 	.word	0x00000000
        /*0060*/ 	.short	0x0001
        /*0062*/ 	.short	0x0004
        /*0064*/ 	.byte	0x00, 0xf0, 0x05, 0x00


	//----- nvinfo : EIATTR_KPARAM_INFO
	.align		4
.L_10519:
        /*0068*/ 	.byte	0x04, 0x17
        /*006a*/ 	.short	(.L_10521 - .L_10520)
.L_10520:
        /*006c*/ 	.word	0x00000000
        /*0070*/ 	.short	0x0000
        /*0072*/ 	.short	0x0000
        /*0074*/ 	.byte	0x00, 0xf0, 0x11, 0x00


	//----- nvinfo : EIATTR_SPARSE_MMA_MASK
	.align		4
.L_10521:
        /*0078*/ 	.byte	0x03, 0x50
        /*007a*/ 	.short	0x0000


	//----- nvinfo : EIATTR_MAXREG_COUNT
	.align		4
        /*007c*/ 	.byte	0x03, 0x1b
        /*007e*/ 	.short	0x00ff


	//----- nvinfo : EIATTR_EXTERNS
	.align		4
        /*0080*/ 	.byte	0x04, 0x0f
        /*0082*/ 	.short	(.L_10523 - .L_10522)


	//   ....[0]....
	.align		4
.L_10522:
        /*0084*/ 	.word	index@(__assertfail)


	//----- nvinfo : EIATTR_MERCURY_ISA_VERSION
	.align		4
.L_10523:
        /*0088*/ 	.byte	0x03, 0x5f
        /*008a*/ 	.short	0x0101


	//----- nvinfo : EIATTR_VRC_CTA_INIT_COUNT
	.align		4
        /*008c*/ 	.byte	0x02, 0x4a
	.zero		1
	.zero		1


	//----- nvinfo : EIATTR_SYSCALL_OFFSETS
	.align		4
        /*0090*/ 	.byte	0x04, 0x46
        /*0092*/ 	.short	(.L_10525 - .L_10524)


	//   ....[0]....
.L_10524:
        /*0094*/ 	.word	0x00000e10


	//   ....[1]....
        /*0098*/ 	.word	0x00001dd0


	//   ....[2]....
        /*009c*/ 	.word	0x00002ce0


	//   ....[3]....
        /*00a0*/ 	.word	0x00003bf0


	//   ....[4]....
        /*00a4*/ 	.word	0x00004aa0


	//   ....[5]....
        /*00a8*/ 	.word	0x00005950


	//   ....[6]....
        /*00ac*/ 	.word	0x000068e0


	//   ....[7]....
        /*00b0*/ 	.word	0x00007870


	//----- nvinfo : EIATTR_EXIT_INSTR_OFFSETS
	.align		4
.L_10525:
        /*00b4*/ 	.byte	0x04, 0x1c
        /*00b6*/ 	.short	(.L_10527 - .L_10526)


	//   ....[0]....
.L_10526:
        /*00b8*/ 	.word	0x00006bb0


	//   ....[1]....
        /*00bc*/ 	.word	0x00006ce0


	//   ....[2]....
        /*00c0*/ 	.word	0x00006d00


	//   ....[3]....
        /*00c4*/ 	.word	0x00006dc0


	//   ....[4]....
        /*00c8*/ 	.word	0x00006e00


	//   ....[5]....
        /*00cc*/ 	.word	0x00006e40


	//   ....[6]....
        /*00d0*/ 	.word	0x00006ed0


	//   ....[7]....
        /*00d4*/ 	.word	0x00006f10


	//   ....[8]....
        /*00d8*/ 	.word	0x00006fb0


	//   ....[9]....
        /*00dc*/ 	.word	0x00007000


	//   ....[10]....
        /*00e0*/ 	.word	0x00007050


	//   ....[11]....
        /*00e4*/ 	.word	0x00007130


	//   ....[12]....
        /*00e8*/ 	.word	0x000072a0


	//   ....[13]....
        /*00ec*/ 	.word	0x00007410


	//   ....[14]....
        /*00f0*/ 	.word	0x00007570


	//   ....[15]....
        /*00f4*/ 	.word	0x000075d0


	//   ....[16]....
        /*00f8*/ 	.word	0x00007610


	//   ....[17]....
        /*00fc*/ 	.word	0x000076b0


	//   ....[18]....
        /*0100*/ 	.word	0x00007710


	//   ....[19]....
        /*0104*/ 	.word	0x00007880


	//   ....[20]....
        /*0108*/ 	.word	0x00007990


	//   ....[21]....
        /*010c*/ 	.word	0x00007ad0


	//   ....[22]....
        /*0110*/ 	.word	0x00007b10


	//----- nvinfo : EIATTR_MAX_THREADS
	.align		4
.L_10527:
        /*0114*/ 	.byte	0x04, 0x05
        /*0116*/ 	.short	(.L_10529 - .L_10528)
.L_10528:
        /*0118*/ 	.word	0x00000080
        /*011c*/ 	.word	0x00000001
        /*0120*/ 	.word	0x00000001


	//----- nvinfo : EIATTR_CRS_STACK_SIZE
	.align		4
.L_10529:
        /*0124*/ 	.byte	0x04, 0x1e
        /*0126*/ 	.short	(.L_10531 - .L_10530)
.L_10530:
        /*0128*/ 	.word	0x00000000


	//----- nvinfo : EIATTR_CBANK_PARAM_SIZE
	.align		4
.L_10531:
        /*012c*/ 	.byte	0x03, 0x19
        /*012e*/ 	.short	0x002c


	//----- nvinfo : EIATTR_PARAM_CBANK
	.align		4
        /*0130*/ 	.byte	0x04, 0x0a
        /*0132*/ 	.short	(.L_10533 - .L_10532)
	.align		4
.L_10532:
        /*0134*/ 	.word	index@(.nv.constant0._ZN2at6native27unrolled_elementwise_kernelIZZZNS0_23bitwise_not_kernel_cudaERNS_18TensorIteratorBaseEENKUlvE_clEvENKUlvE0_clEvEUlaE_St5arrayIPcLm2EELi4E23TrivialOffsetCalculatorILi1EjESB_NS0_6memory12LoadWithCastILi1EEENSC_13StoreWithCastILi1EEEEEviT_T0_T2_T3_T4_T5_)
        /*0138*/ 	.short	0x0380
        /*013a*/ 	.short	0x002c


	//----- nvinfo : EIATTR_SW_WAR
	.align		4
.L_10533:
        /*013c*/ 	.byte	0x04, 0x36
        /*013e*/ 	.short	(.L_10535 - .L_10534)
.L_10534:
        /*0140*/ 	.word	0x00000008
.L_10535:


//--------------------- .nv.info._ZN2at6native18elementwise_kernelILi128ELi4EZNS0_22gpu_kernel_impl_nocastIZZZNS0_23bitwise_not_kernel_cudaERNS_18TensorIteratorBaseEENKUlvE_clEvENKUlvE0_clEvEUlaE_EEvS4_RKT_EUliE_EEviT1_ --------------------------
	.section	.nv.info._ZN2at6native18elementwise_kernelILi128ELi4EZNS0_22gpu_kernel_impl_nocastIZZZNS0_23bitwise_not_kernel_cudaERNS_18TensorIteratorBaseEENKUlvE_clEvENKUlvE0_clEvEUlaE_EEvS4_RKT_EUliE_EEviT1_,"",@"SHT_CUDA_INFO"
	.sectionflags	@""
	.align	4


	//----- nvinfo : EIATTR_CUDA_API_VERSION
	.align		4
        /*0000*/ 	.byte	0x04, 0x37
        /*0002*/ 	.short	(.L_10537 - .L_10536)
.L_10536:
        /*0004*/ 	.word	0x00000082


	//----- nvinfo : EIATTR_KPARAM_INFO
	.align		4
.L_10537:
        /*0008*/ 	.byte	0x04, 0x17
        /*000a*/ 	.short	(.L_10539 - .L_10538)
.L_10538:
        /*000c*/ 	.word	0x00000000
        /*0010*/ 	.short	0x0001
        /*0012*/ 	.short	0x0008
        /*0014*/ 	.byte	0x00, 0xf0, 0x61, 0x08


	//----- nvinfo : EIATTR_KPARAM_INFO
	.align		4
.L_10539:
        /*0018*/ 	.byte	0x04, 0x17
        /*001a*/ 	.short	(.L_10541 - .L_10540)
.L_10540:
        /*001c*/ 	.word	0x00000000
        /*0020*/ 	.short	0x0000
        /*0022*/ 	.short	0x0000
        /*0024*/ 	.byte	0x00, 0xf0, 0x11, 0x00


	//----- nvinfo : EIATTR_SPARSE_MMA_MASK
	.align		4
.L_10541:
        /*0028*/ 	.byte	0x03, 0x50
        /*002a*/ 	.short	0x0000


	//----- nvinfo : EIATTR_MAXREG_COUNT
	.align		4
        /*002c*/ 	.byte	0x03, 0x1b
        /*002e*/ 	.short	0x0080


	//----- nvinfo : EIATTR_MERCURY_ISA_VERSION
	.align		4
        /*0030*/ 	.byte	0x03, 0x5f
        /*0032*/ 	.short	0x0101


	//----- nvinfo : EIATTR_VRC_CTA_INIT_COUNT
	.align		4
        /*0034*/ 	.byte	0x02, 0x4a
	.zero		1
	.zero		1


	//----- nvinfo : EIATTR_EXIT_INSTR_OFFSETS
	.align		4
        /*0038*/ 	.byte	0x04, 0x1c
        /*003a*/ 	.short	(.L_10543 - .L_10542)


	//   ....[0]....
.L_10542:
        /*003c*/ 	.word	0x000002a0


	//   ....[1]....
        /*0040*/ 	.word	0x00000300


	//   ....[2]....
        /*0044*/ 	.word	0x00003dc0


	//   ....[3]....
        /*0048*/ 	.word	0x000050f0


	//----- nvinfo : EIATTR_MAX_THREADS
	.align		4
.L_10543:
        /*004c*/ 	.byte	0x04, 0x05
        /*004e*/ 	.short	(.L_10545 - .L_10544)
.L_10544:
        /*0050*/ 	.word	0x00000080
        /*0054*/ 	.word	0x00000001
        /*0058*/ 	.word	0x00000001


	//----- nvinfo : EIATTR_CRS_STACK_SIZE
	.align		4
.L_10545:
        /*005c*/ 	.byte	0x04, 0x1e
        /*005e*/ 	.short	(.L_10547 - .L_10546)
.L_10546:
        /*0060*/ 	.word	0x00000000


	//----- nvinfo : EIATTR_CBANK_PARAM_SIZE
	.align		4
.L_10547:
        /*0064*/ 	.byte	0x03, 0x19
        /*0066*/ 	.short	0x0220


	//----- nvinfo : EIATTR_PARAM_CBANK
	.align		4
        /*0068*/ 	.byte	0x04, 0x0a
        /*006a*/ 	.short	(.L_10549 - .L_10548)
	.align		4
.L_10548:
        /*006c*/ 	.word	index@(.nv.constant0._ZN2at6native18elementwise_kernelILi128ELi4EZNS0_22gpu_kernel_impl_nocastIZZZNS0_23bitwise_not_kernel_cudaERNS_18TensorIteratorBaseEENKUlvE_clEvENKUlvE0_clEvEUlaE_EEvS4_RKT_EUliE_EEviT1_)
        /*0070*/ 	.short	0x0380
        /*0072*/ 	.short	0x0220


	//----- nvinfo : EIATTR_SW_WAR
	.align		4
.L_10549:
        /*0074*/ 	.byte	0x04, 0x36
        /*0076*/ 	.short	(.L_10551 - .L_10550)
.L_10550:
        /*0078*/ 	.word	0x00000008
.L_10551:


//--------------------- .nv.info._ZN2at6native27unrolled_elementwise_kernelIZZZNS0_23bitwise_not_kernel_cudaERNS_18TensorIteratorBaseEENKUlvE_clEvENKUlvE0_clEvEUlaE_St5arrayIPcLm2EELi4E23TrivialOffsetCalculatorILi1EjESB_NS0_6memory15LoadWithoutCastENSC_16StoreWithoutCastEEEviT_T0_T2_T3_T4_T5_ --------------------------
	.section	.nv.info._ZN2at6native27unrolled_elementwise_kernelIZZZNS0_23bitwise_not_kernel_cudaERNS_18TensorIteratorBaseEENKUlvE_clEvENKUlvE0_clEvEUlaE_St5arrayIPcLm2EELi4E23TrivialOffsetCalculatorILi1EjESB_NS0_6memory15LoadWithoutCastENSC_16StoreWithoutCastEEEviT_T0_T2_T3_T4_T5_,"",@"SHT_CUDA_INFO"
	.sectionflags	@""
	.align	4


	//----- nvinfo : EIATTR_CUDA_API_VERSION
	.align		4
        /*0000*/ 	.byte	0x04, 0x37
        /*0002*/ 	.short	(.L_10553 - .L_10552)
.L_10552:
        /*0004*/ 	.word	0x00000082


	//----- nvinfo : EIATTR_KPARAM_INFO
	.align		4
.L_10553:
        /*0008*/ 	.byte	0x04, 0x17
        /*000a*/ 	.short	(.L_10555 - .L_10554)
.L_10554:
        /*000c*/ 	.word	0x00000000
        /*0010*/ 	.short	0x0006
        /*0012*/ 	.short	0x001b
        /*0014*/ 	.byte	0x00, 0xf0, 0x05, 0x00


	//----- nvinfo : EIATTR_KPARAM_INFO
	.align		4
.L_10555:
        /*0018*/ 	.byte	0x04, 0x17
        /*001a*/ 	.short	(.L_10557 - .L_10556)
.L_10556:
        /*001c*/ 	.word	0x00000000
        /*0020*/ 	.short	0x0005
        /*0022*/ 	.short	0x001a
        /*0024*/ 	.byte	0x00, 0xf0, 0x05, 0x00


	//----- nvinfo : EIATTR_KPARAM_INFO
	.align		4
.L_10557:
        /*0028*/ 	.byte	0x04, 0x17
        /*002a*/ 	.short	(.L_10559 - .L_10558)
.L_10558:
        /*002c*/ 	.word	0x00000000
        /*0030*/ 	.short	0x0004
        /*0032*/ 	.short	0x0019
        /*0034*/ 	.byte	0x00, 0xf0, 0x05, 0x00


	//----- nvinfo : EIATTR_KPARAM_INFO
	.align		4
.L_10559:
        /*0038*/ 	.byte	0x04, 0x17
        /*003a*/ 	.short	(.L_10561 - .L_10560)
.L_10560:
        /*003c*/ 	.word	0x00000000
        /*0040*/ 	.short	0x0003
        /*0042*/ 	.short	0x0018
        /*0044*/ 	.byte	0x00, 0xf0, 0x05, 0x00


	//----- nvinfo : EIATTR_KPARAM_INFO
	.align		4
.L_10561:
        /*0048*/ 	.byte	0x04, 0x17
        /*004a*/ 	.short	(.L_10563 - .L_10562)
.L_10562:
        /*004c*/ 	.word	0x00000000
        /*0050*/ 	.short	0x0002
        /*0052*/ 	.short	0x0008
        /*0054*/ 	.byte	0x00, 0xf0, 0x41, 0x00


	//----- nvinfo : EIATTR_KPARAM_INFO
	.align		4
.L_10563:
        /*0058*/ 	.byte	0x04, 0x17
        /*005a*/ 	.short	(.L_10565 - .L_10564)
.L_10564:
        /*005c*/ 	.word	0x00000000
        /*0060*/ 	.short	0x0001
        /*0062*/ 	.short	0x0004
        /*0064*/ 	.byte	0x00, 0xf0, 0x05, 0x00


	//----- nvinfo : EIATTR_KPARAM_INFO
	.align		4
.L_10565:
        /*0068*/ 	.byte	0x04, 0x17
        /*006a*/ 	.short	(.L_10567 - .L_10566)
.L_10566:
        /*006c*/ 	.word	0x00000000
        /*0070*/ 	.short	0x0000
        /*0072*/ 	.short	0x0000
        /*0074*/ 	.byte	0x00, 0xf0, 0x11, 0x00


	//----- nvinfo : EIATTR_SPARSE_MMA_MASK
	.align		4
.L_10567:
        /*0078*/ 	.byte	0x03, 0x50
        /*007a*/ 	.short	0x0000


	//----- nvinfo : EIATTR_MAXREG_COUNT
	.align		4
        /*007c*/ 	.byte	0x03, 0x1b
        /*007e*/ 	.short	0x00ff


	//----- nvinfo : EIATTR_MERCURY_ISA_VERSION
	.align		4
        /*0080*/ 	.byte	0x03, 0x5f
        /*0082*/ 	.short	0x0101


	//----- nvinfo : EIATTR_VRC_CTA_INIT_COUNT
	.align		4
        /*0084*/ 	.byte	0x02, 0x4a
	.zero		1
	.zero		1


	//----- nvinfo : EIATTR_EXIT_INSTR_OFFSETS
	.align		4
        /*0088*/ 	.byte	0x04, 0x1c
        /*008a*/ 	.short	(.L_10569 - .L_10568)


	//   ....[0]....
.L_10568:
        /*008c*/ 	.word	0x000004c0


	//   ....[1]....
        /*0090*/ 	.word	0x00000520


	//----- nvinfo : EIATTR_MAX_THREADS
	.align		4
.L_10569:
        /*0094*/ 	.byte	0x04, 0x05
        /*0096*/ 	.short	(.L_10571 - .L_10570)
.L_10570:
        /*0098*/ 	.word	0x00000080
        /*009c*/ 	.word	0x00000001
        /*00a0*/ 	.word	0x00000001


	//----- nvinfo : EIATTR_CRS_STACK_SIZE
	.align		4
.L_10571:
        /*00a4*/ 	.byte	0x04, 0x1e
        /*00a6*/ 	.short	(.L_10573 - .L_10572)
.L_10572:
        /*00a8*/ 	.word	0x00000000


	//----- nvinfo : EIATTR_CBANK_PARAM_SIZE
	.align		4
.L_10573:
        /*00ac*/ 	.byte	0x03, 0x19
        /*00ae*/ 	.short	0x001c


	//----- nvinfo : EIATTR_PARAM_CBANK
	.align		4
        /*00b0*/ 	.byte	0x04, 0x0a
        /*00b2*/ 	.short	(.L_10575 - .L_10574)
	.align		4
.L_10574:
        /*00b4*/ 	.word	index@(.nv.constant0._ZN2at6native27unrolled_elementwise_kernelIZZZNS0_23bitwise_not_kernel_cudaERNS_18TensorIteratorBaseEENKUlvE_clEvENKUlvE0_clEvEUlaE_St5arrayIPcLm2EELi4E23TrivialOffsetCalculatorILi1EjESB_NS0_6memory15LoadWithoutCastENSC_16StoreWithoutCastEEEviT_T0_T2_T3_T4_T5_)
        /*00b8*/ 	.short	0x0380
        /*00ba*/ 	.short	0x001c


	//----- nvinfo : EIATTR_SW_WAR
	.align		4
.L_10575:
        /*00bc*/ 	.byte	0x04, 0x36
        /*00be*/ 	.short	(.L_10577 - .L_10576)
.L_10576:
        /*00c0*/ 	.word	0x00000008
.L_10577:


//--------------------- .nv.info._ZN2at6native29vectorized_elementwise_kernelILi2EZZZNS0_23bitwise_not_kernel_cudaERNS_18TensorIteratorBaseEENKUlvE_clEvENKUlvE0_clEvEUlaE_St5arrayIPcLm2EEEEviT0_T1_ --------------------------
	.section	.nv.info._ZN2at6native29vectorized_elementwise_kernelILi2EZZZNS0_23bitwise_not_kernel_cudaERNS_18TensorIteratorBaseEENKUlvE_clEvENKUlvE0_clEvEUlaE_St5arrayIPcLm2EEEEviT0_T1_,"",@"SHT_CUDA_INFO"
	.sectionflags	@""
	.align	4


	//----- nvinfo : EIATTR_CUDA_API_VERSION
	.align		4
        /*0000*/ 	.byte	0x04, 0x37
        /*0002*/ 	.short	(.L_10579 - .L_10578)
.L_10578:
        /*0004*/ 	.word	0x00000082


	//----- nvinfo : EIATTR_KPARAM_INFO
	.align		4
.L_10579:
        /*0008*/ 	.byte	0x04, 0x17
        /*000a*/ 	.short	(.L_10581 - .L_10580)
.L_10580:
        /*000c*/ 	.word	0x00000000
        /*0010*/ 	.short	0x0002
        /*0012*/ 	.short	0x0008
        /*0014*/ 	.byte	0x00, 0xf0, 0x41, 0x00


	//----- nvinfo : EIATTR_KPARAM_INFO
	.align		4
.L_10581:
        /*0018*/ 	.byte	0x04, 0x17
        /*001a*/ 	.short	(.L_10583 - .L_10582)
.L_10582:
        /*001c*/ 	.word	0x00000000
        /*0020*/ 	.short	0x0001
        /*0022*/ 	.short	0x0004
        /*0024*/ 	.byte	0x00, 0xf0, 0x05, 0x00


	//----- nvinfo : EIATTR_KPARAM_INFO
	.align		4
.L_10583:
        /*0028*/ 	.byte	0x04, 0x17
        /*002a*/ 	.short	(.L_10585 - .L_10584)
.L_10584:
        /*002c*/ 	.word	0x00000000
        /*0030*/ 	.short	0x0000
        /*0032*/ 	.short	0x0000
        /*0034*/ 	.byte	0x00, 0xf0, 0x11, 0x00


	//----- nvinfo : EIATTR_SPARSE_MMA_MASK
	.align		4
.L_10585:
        /*0038*/ 	.byte	0x03, 0x50
        /*003a*/ 	.short	0x0000


	//----- nvinfo : EIATTR_MAXREG_COUNT
	.align		4
        /*003c*/ 	.byte	0x03, 0x1b
        /*003e*/ 	.short	0x00ff


	//----- nvinfo : EIATTR_MERCURY_ISA_VERSION
	.align		4
        /*0040*/ 	.byte	0x03, 0x5f
        /*0042*/ 	.short	0x0101


	//----- nvinfo : EIATTR_VRC_CTA_INIT_COUNT
	.align		4
        /*0044*/ 	.byte	0x02, 0x4a
	.zero		1
	.zero		1


	//----- nvinfo : EIATTR_EXIT_INSTR_OFFSETS
	.align		4
        /*0048*/ 	.byte	0x04, 0x1c
        /*004a*/ 	.short	(.L_10587 - .L_10586)


	//   ....[0]....
.L_10586:
        /*004c*/ 	.word	0x00000990


	//   ....[1]....
        /*0050*/ 	.word	0x000009f0


	//   ....[2]....
        /*0054*/ 	.word	0x00000c90


	//----- nvinfo : EIATTR_MAX_THREADS
	.align		4
.L_10587:
        /*0058*/ 	.byte	0x04, 0x05
        /*005a*/ 	.short	(.L_10589 - .L_10588)
.L_10588:
        /*005c*/ 	.word	0x00000080
        /*0060*/ 	.word	0x00000001
        /*0064*/ 	.word	0x00000001


	//----- nvinfo : EIATTR_CRS_STACK_SIZE
	.align		4
.L_10589:
        /*0068*/ 	.byte	0x04, 0x1e
        /*006a*/ 	.short	(.L_10591 - .L_10590)
.L_10590:
        /*006c*/ 	.word	0x00000000


	//----- nvinfo : EIATTR_CBANK_PARAM_SIZE
	.align		4
.L_10591:
        /*0070*/ 	.byte	0x03, 0x19
        /*0072*/ 	.short	0x0018


	//----- nvinfo : EIATTR_PARAM_CBANK
	.align		4
        /*0074*/ 	.byte	0x04, 0x0a
        /*0076*/ 	.short	(.L_10593 - .L_10592)
	.align		4
.L_10592:
        /*0078*/ 	.word	index@(.nv.constant0._ZN2at6native29vectorized_elementwise_kernelILi2EZZZNS0_23bitwise_not_kernel_cudaERNS_18TensorIteratorBaseEENKUlvE_clEvENKUlvE0_clEvEUlaE_St5arrayIPcLm2EEEEviT0_T1_)
        /*007c*/ 	.short	0x0380
        /*007e*/ 	.short	0x0018


	//----- nvinfo : EIATTR_SW_WAR
	.align		4
.L_10593:
        /*0080*/ 	.byte	0x04, 0x36
        /*0082*/ 	.short	(.L_10595 - .L_10594)
.L_10594:
        /*0084*/ 	.word	0x00000008
.L_10595:


//--------------------- .nv.info._ZN2at6native29vectorized_elementwise_kernelILi4EZZZNS0_23bitwise_not_kernel_cudaERNS_18TensorIteratorBaseEENKUlvE_clEvENKUlvE0_clEvEUlaE_St5arrayIPcLm2EEEEviT0_T1_ --------------------------
	.section	.nv.info._ZN2at6native29vectorized_elementwise_kernelILi4EZZZNS0_23bitwise_not_kernel_cudaERNS_18TensorIteratorBaseEENKUlvE_clEvENKUlvE0_clEvEUlaE_St5arrayIPcLm2EEEEviT0_T1_,"",@"SHT_CUDA_INFO"
	.sectionflags	@""
	.align	4


	//----- nvinfo : EIATTR_CUDA_API_VERSION
	.align		4
        /*0000*/ 	.byte	0x04, 0x37
        /*0002*/ 	.short	(.L_10597 - .L_10596)
.L_10596:
        /*0004*/ 	.word	0x00000082


	//----- nvinfo : EIATTR_KPARAM_INFO
	.align		4
.L_10597:
        /*0008*/ 	.byte	0x04, 0x17
        /*000a*/ 	.short	(.L_10599 - .L_10598)
.L_10598:
        /*000c*/ 	.word	0x00000000
        /*0010*/ 	.short	0x0002
        /*0012*/ 	.short	0x0008
        /*0014*/ 	.byte	0x00, 0xf0, 0x41, 0x00


	//----- nvinfo : EIATTR_KPARAM_INFO
	.align		4
.L_10599:
        /*0018*/ 	.byte	0x04, 0x17
        /*001a*/ 	.short	(.L_10601 - .L_10600)
.L_10600:
        /*001c*/ 	.word	0x00000000
        /*0020*/ 	.short	0x0001
        /*0022*/ 	.short	0x0004
        /*0024*/ 	.byte	0x00, 0xf0, 0x05, 0x00


	//----- nvinfo : EIATTR_KPARAM_INFO
	.align		4
.L_10601:
        /*0028*/ 	.byte	0x04, 0x17
        /*002a*/ 	.short	(.L_10603 - .L_10602)
.L_10602:
        /*002c*/ 	.word	0x00000000
        /*0030*/ 	.short	0x0000
        /*0032*/ 	.short	0x0000
        /*0034*/ 	.byte	0x00, 0xf0, 0x11, 0x00


	//----- nvinfo : EIATTR_SPARSE_MMA_MASK
	.align		4
.L_10603:
        /*0038*/ 	.byte	0x03, 0x50
        /*003a*/ 	.short	0x0000


	//----- nvinfo : EIATTR_MAXREG_COUNT
	.align		4
        /*003c*/ 	.byte	0x03, 0x1b
        /*003e*/ 	.short	0x00ff


	//----- nvinfo : EIATTR_MERCURY_ISA_VERSION
	.align		4
        /*0040*/ 	.byte	0x03, 0x5f
        /*0042*/ 	.short	0x0101


	//----- nvinfo : EIATTR_VRC_CTA_INIT_COUNT
	.align		4
        /*0044*/ 	.byte	0x02, 0x4a
	.zero		1
	.zero		1


	//----- nvinfo : EIATTR_EXIT_INSTR_OFFSETS
	.align		4
        /*0048*/ 	.byte	0x04, 0x1c
        /*004a*/ 	.short	(.L_10605 - .L_10604)


	//   ....[0]....
.L_10604:
        /*004c*/ 	.word	0x00000990


	//   ....[1]....
        /*0050*/ 	.word	0x000009f0


	//   ....[2]....
        /*0054*/ 	.word	0x00000cf0


	//----- nvinfo : EIATTR_MAX_THREADS
	.align		4
.L_10605:
        /*0058*/ 	.byte	0x04, 0x05
        /*005a*/ 	.short	(.L_10607 - .L_10606)
.L_10606:
        /*005c*/ 	.word	0x00000080
        /*0060*/ 	.word	0x00000001
        /*0064*/ 	.word	0x00000001


	//----- nvinfo : EIATTR_CRS_STACK_SIZE
	.align		4
.L_10607:
        /*0068*/ 	.byte	0x04, 0x1e
        /*006a*/ 	.short	(.L_10609 - .L_10608)
.L_10608:
        /*006c*/ 	.word	0x00000000


	//----- nvinfo : EIATTR_CBANK_PARAM_SIZE
	.align		4
.L_10609:
        /*0070*/ 	.byte	0x03, 0x19
        /*0072*/ 	.short	0x0018


	//----- nvinfo : EIATTR_PARAM_CBANK
	.align		4
        /*0074*/ 	.byte	0x04, 0x0a
        /*0076*/ 	.short	(.L_10611 - .L_10610)
	.align		4
.L_10610:
        /*0078*/ 	.word	index@(.nv.constant0._ZN2at6native29vectorized_elementwise_kernelILi4EZZZNS0_23bitwise_not_kernel_cudaERNS_18TensorIteratorBaseEENKUlvE_clEvENKUlvE0_clEvEUlaE_St5arrayIPcLm2EEEEviT0_T1_)
        /*007c*/ 	.short	0x0380
        /*007e*/ 	.short	0x0018


	//----- nvinfo : EIATTR_SW_WAR
	.align		4
.L_10611:
        /*0080*/ 	.byte	0x04, 0x36
        /*0082*/ 	.short	(.L_10613 - .L_10612)
.L_10612:
        /*0084*/ 	.word	0x00000008
.L_10613:


//--------------------- .nv.info._ZN2at6native29vectorized_elementwise_kernelILi8EZZZNS0_23bitwise_not_kernel_cudaERNS_18TensorIteratorBaseEENKUlvE_clEvENKUlvE0_clEvEUlaE_St5arrayIPcLm2EEEEviT0_T1_ --------------------------
	.section	.nv.info._ZN2at6native29vectorized_elementwise_kernelILi8EZZZNS0_23bitwise_not_kernel_cudaERNS_18TensorIteratorBaseEENKUlvE_clEvENKUlvE0_clEvEUlaE_St5arrayIPcLm2EEEEviT0_T1_,"",@"SHT_CUDA_INFO"
	.sectionflags	@""
	.align	4


	//----- nvinfo : EIATTR_CUDA_API_VERSION
	.align		4
        /*0000*/ 	.byte	0x04, 0x37
        /*0002*/ 	.short	(.L_10615 - .L_10614)
.L_10614:
        /*0004*/ 	.word	0x00000082


	//----- nvinfo : EIATTR_KPARAM_INFO
	.align		4
.L_10615:
        /*0008*/ 	.byte	0x04, 0x17
        /*000a*/ 	.short	(.L_10617 - .L_10616)
.L_10616:
        /*000c*/ 	.word	0x00000000
        /*0010*/ 	.short	0x0002
        /*0012*/ 	.short	0x0008
        /*0014*/ 	.byte	0x00, 0xf0, 0x41, 0x00


	//----- nvinfo : EIATTR_KPARAM_INFO
	.align		4
.L_10617:
        /*0018*/ 	.byte	0x04, 0x17
        /*001a*/ 	.short	(.L_10619 - .L_10618)
.L_10618:
        /*001c*/ 	.word	0x00000000
        /*0020*/ 	.short	0x0001
        /*0022*/ 	.short	0x0004
        /*0024*/ 	.byte	0x00, 0xf0, 0x05, 0x00


	//----- nvinfo : EIATTR_KPARAM_INFO
	.align		4
.L_10619:
        /*0028*/ 	.byte	0x04, 0x17
        /*002a*/ 	.short	(.L_10621 - .L_10620)
.L_10620:
        /*002c*/ 	.word	0x00000000
        /*0030*/ 	.short	0x0000
        /*0032*/ 	.short	0x0000
        /*0034*/ 	.byte	0x00, 0xf0, 0x11, 0x00


	//----- nvinfo : EIATTR_SPARSE_MMA_MASK
	.align		4
.L_10621:
        /*0038*/ 	.byte	0x03, 0x50
        /*003a*/ 	.short	0x0000


	//----- nvinfo : EIATTR_MAXREG_COUNT
	.align		4
        /*003c*/ 	.byte	0x03, 0x1b
        /*003e*/ 	.short	0x00ff


	//----- nvinfo : EIATTR_MERCURY_ISA_VERSION
	.align		4
        /*0040*/ 	.byte	0x03, 0x5f
        /*0042*/ 	.short	0x0101


	//----- nvinfo : EIATTR_VRC_CTA_INIT_COUNT
	.align		4
        /*0044*/ 	.byte	0x02, 0x4a
	.zero		1
	.zero		1


	//----- nvinfo : EIATTR_EXIT_INSTR_OFFSETS
	.align		4
        /*0048*/ 	.byte	0x04, 0x1c
        /*004a*/ 	.short	(.L_10623 - .L_10622)


	//   ....[0]....
.L_10622:
        /*004c*/ 	.word	0x00000010


	//----- nvinfo : EIATTR_MAX_THREADS
	.align		4
.L_10623:
        /*0050*/ 	.byte	0x04, 0x05
        /*0052*/ 	.short	(.L_10625 - .L_10624)
.L_10624:
        /*0054*/ 	.word	0x00000080
        /*0058*/ 	.word	0x00000001
        /*005c*/ 	.word	0x00000001


	//----- nvinfo : EIATTR_CBANK_PARAM_SIZE
	.align		4
.L_10625:
        /*0060*/ 	.byte	0x03, 0x19
        /*0062*/ 	.short	0x0018


	//----- nvinfo : EIATTR_PARAM_CBANK
	.align		4
        /*0064*/ 	.byte	0x04, 0x0a
        /*0066*/ 	.short	(.L_10627 - .L_10626)
	.align		4
.L_10626:
        /*0068*/ 	.word	index@(.nv.constant0._ZN2at6native29vectorized_elementwise_kernelILi8EZZZNS0_23bitwise_not_kernel_cudaERNS_18TensorIteratorBaseEENKUlvE_clEvENKUlvE0_clEvEUlaE_St5arrayIPcLm2EEEEviT0_T1_)
        /*006c*/ 	.short	0x0380
        /*006e*/ 	.short	0x0018


	//----- nvinfo : EIATTR_SW_WAR
	.align		4
.L_10627:
        /*0070*/ 	.byte	0x04, 0x36
        /*0072*/ 	.short	(.L_10629 - .L_10628)
.L_10628:
        /*0074*/ 	.word	0x00000008
.L_10629:


//--------------------- .nv.info._ZN2at6native18elementwise_kernelILi128ELi4EZNS0_15gpu_kernel_implIZZZNS0_23bitwise_not_kernel_cudaERNS_18TensorIteratorBaseEENKUlvE_clEvENKUlvE_clEvEUlhE_EEvS4_RKT_EUliE_EEviT1_ --------------------------
	.section	.nv.info._ZN2at6native18elementwise_kernelILi128ELi4EZNS0_15gpu_kernel_implIZZZNS0_23bitwise_not_kernel_cudaERNS_18TensorIteratorBaseEENKUlvE_clEvENKUlvE_clEvEUlhE_EEvS4_RKT_EUliE_EEviT1_,"",@"SHT_CUDA_INFO"
	.sectionflags	@""
	.align	4


	//----- nvinfo : EIATTR_CUDA_API_VERSION
	.align		4
        /*0000*/ 	.byte	0x04, 0x37
        /*0002*/ 	.short	(.L_10631 - .L_10630)
.L_10630:
        /*0004*/ 	.word	0x00000082


	//----- nvinfo : EIATTR_KPARAM_INFO
	.align		4
.L_10631:
        /*0008*/ 	.byte	0x04, 0x17
        /*000a*/ 	.short	(.L_10633 - .L_10632)
.L_10632:
        /*000c*/ 	.word	0x00000000
        /*0010*/ 	.short	0x0001
        /*0012*/ 	.short	0x0008
        /*0014*/ 	.byte	0x00, 0xf0, 0x61, 0x08


	//----- nvinfo : EIATTR_KPARAM_INFO
	.align		4
.L_10633:
        /*0018*/ 	.byte	0x04, 0x17
        /*001a*/ 	.short	(.L_10635 - .L_10634)
.L_10634:
        /*001c*/ 	.word	0x00000000
        /*0020*/ 	.short	0x0000
        /*0022*/ 	.short	0x0000
        /*0024*/ 	.byte	0x00, 0xf0, 0x11, 0x00


	//----- nvinfo : EIATTR_SPARSE_MMA_MASK
	.align		4
.L_10635:
        /*0028*/ 	.byte	0x03, 0x50
        /*002a*/ 	.short	0x0000


	//----- nvinfo : EIATTR_MAXREG_COUNT
	.align		4
        /*002c*/ 	.byte	0x03, 0x1b
        /*002e*/ 	.short	0x0080


	//----- nvinfo : EIATTR_EXTERNS
	.align		4
        /*0030*/ 	.byte	0x04, 0x0f
        /*0032*/ 	.short	(.L_10637 - .L_10636)


	//   ....[0]....
	.align		4
.L_10636:
        /*0034*/ 	.word	index@(__assertfail)


	//----- nvinfo : EIATTR_MERCURY_ISA_VERSION
	.align		4
.L_10637:
        /*0038*/ 	.byte	0x03, 0x5f
        /*003a*/ 	.short	0x0101


	//----- nvinfo : EIATTR_VRC_CTA_INIT_COUNT
	.align		4
        /*003c*/ 	.byte	0x02, 0x4a
	.zero		1
	.zero		1


	//----- nvinfo : EIATTR_SYSCALL_OFFSETS
	.align		4
        /*0040*/ 	.byte	0x04, 0x46
        /*0042*/ 	.short	(.L_10639 - .L_10638)


	//   ....[0]....
.L_10638:
        /*0044*/ 	.word	0x00002160


	//   ....[1]....
        /*0048*/ 	.word	0x00002f90


	//   ....[2]....
        /*004c*/ 	.word	0x000052b0


	//   ....[3]....
        /*0050*/ 	.word	0x00005f30


	//   ....[4]....
        /*0054*/ 	.word	0x00008330


	//   ....[5]....
        /*0058*/ 	.word	0x00008fb0


	//   ....[6]....
        /*005c*/ 	.word	0x0000b3c0


	//   ....[7]....
        /*0060*/ 	.word	0x0000c000


	//----- nvinfo : EIATTR_EXIT_INSTR_OFFSETS
	.align		4
.L_10639:
        /*0064*/ 	.byte	0x04, 0x1c
        /*0066*/ 	.short	(.L_10641 - .L_10640)


	//   ....[0]....
.L_10640:
        /*0068*/ 	.word	0x00009270


	//   ....[1]....
        /*006c*/ 	.word	0x0000b4f0


	//   ....[2]....
        /*0070*/ 	.word	0x0000b510


	//   ....[3]....
        /*0074*/ 	.word	0x0000b5b0


	//   ....[4]....
        /*0078*/ 	.word	0x0000b5e0


	//   ....[5]....
        /*007c*/ 	.word	0x0000b610


	//   ....[6]....
        /*0080*/ 	.word	0x0000b6b0


	//   ....[7]....
        /*0084*/ 	.word	0x0000b700


	//   ....[8]....
        /*0088*/ 	.word	0x0000b7b0


	//   ....[9]....
        /*008c*/ 	.word	0x0000b810


	//   ....[10]....
        /*0090*/ 	.word	0x0000b850


	//   ....[11]....
        /*0094*/ 	.word	0x0000b920


	//   ....[12]....
        /*0098*/ 	.word	0x0000ba70


	//   ....[13]....
        /*009c*/ 	.word	0x0000bbc0


	//   ....[14]....
        /*00a0*/ 	.word	0x0000bd30


	//   ....[15]....
        /*00a4*/ 	.word	0x0000bd70


	//   ....[16]....
        /*00a8*/ 	.word	0x0000bda0


	//   ....[17]....
        /*00ac*/ 	.word	0x0000be50


	//   ....[18]....
        /*00b0*/ 	.word	0x0000bea0


	//   ....[19]....
        /*00b4*/ 	.word	0x0000c010


	//   ....[20]....
        /*00b8*/ 	.word	0x0000c100


	//   ....[21]....
        /*00bc*/ 	.word	0x0000c1b0


	//   ....[22]....
        /*00c0*/ 	.word	0x0000c1e0


	//   ....[23]....
        /*00c4*/ 	.word	0x0000c230


	//   ....[24]....
        /*00c8*/ 	.word	0x0000c280


	//----- nvinfo : EIATTR_MAX_THREADS
	.align		4
.L_10641:
        /*00cc*/ 	.byte	0x04, 0x05
        /*00ce*/ 	.short	(.L_10643 - .L_10642)
.L_10642:
        /*00d0*/ 	.word	0x00000080
        /*00d4*/ 	.word	0x00000001
        /*00d8*/ 	.word	0x00000001


	//----- nvinfo : EIATTR_CRS_STACK_SIZE
	.align		4
.L_10643:
        /*00dc*/ 	.byte	0x04, 0x1e
        /*00de*/ 	.short	(.L_10645 - .L_10644)
.L_10644:
        /*00e0*/ 	.word	0x00000000


	//----- nvinfo : EIATTR_CBANK_PARAM_SIZE
	.align		4
.L_10645:
        /*00e4*/ 	.byte	0x03, 0x19
        /*00e6*/ 	.short	0x0220


	//----- nvinfo : EIATTR_PARAM_CBANK
	.align		4
        /*00e8*/ 	.byte	0x04, 0x0a
        /*00ea*/ 	.short	(.L_10647 - .L_10646)
	.align		4
.L_10646:
        /*00ec*/ 	.word	index@(.nv.constant0._ZN2at6native18elementwise_kernelILi128ELi4EZNS0_15gpu_kernel_implIZZZNS0_23bitwise_not_kernel_cudaERNS_18TensorIteratorBaseEENKUlvE_clEvENKUlvE_clEvEUlhE_EEvS4_RKT_EUliE_EEviT1_)
        /*00f0*/ 	.short	0x0380
        /*00f2*/ 	.short	0x0220


	//----- nvinfo : EIATTR_SW_WAR
	.align		4
.L_10647:
        /*00f4*/ 	.byte	0x04, 0x36
        /*00f6*/ 	.short	(.L_10649 - .L_10648)
.L_10648:
        /*00f8*/ 	.word	0x00000008
.L_10649:


//--------------------- .nv.info._ZN2at6native27unrolled_elementwise_kernelIZZZNS0_23bitwise_not_kernel_cudaERNS_18TensorIteratorBaseEENKUlvE_clEvENKUlvE_clEvEUlhE_St5arrayIPcLm2EELi4E23TrivialOffsetCalculatorILi1EjESB_NS0_6memory12LoadWithCastILi1EEENSC_13StoreWithCastILi1EEEEEviT_T0_T2_T3_T4_T5_ --------------------------
	.section	.nv.info._ZN2at6native27unrolled_elementwise_kernelIZZZNS0_23bitwise_not_kernel_cudaERNS_18TensorIteratorBaseEENKUlvE_clEvENKUlvE_clEvEUlhE_St5arrayIPcLm2EELi4E23TrivialOffsetCalculatorILi1EjESB_NS0_6memory12LoadWithCastILi1EEENSC_13StoreWithCastILi1EEEEEviT_T0_T2_T3_T4_T5_,"",@"SHT_CUDA_INFO"
	.sectionflags	@""
	.align	4


	//----- nvinfo : EIATTR_CUDA_API_VERSION
	.align		4
        /*0000*/ 	.byte	0x04, 0x37
        /*0002*/ 	.short	(.L_10651 - .L_10650)
.L_10650:
        /*0004*/ 	.word	0x00000082


	//----- nvinfo : EIATTR_KPARAM_INFO
	.align		4
.L_10651:
        /*0008*/ 	.byte	0x04, 0x17
        /*000a*/ 	.short	(.L_10653 - .L_10652)
.L_10652:
        /*000c*/ 	.word	0x00000000
        /*0010*/ 	.short	0x0006
        /*0012*/ 	.short	0x0024
        /*0014*/ 	.byte	0x00, 0xf0, 0x21, 0x00


	//----- nvinfo : EIATTR_KPARAM_INFO
	.align		4
.L_10653:
        /*0018*/ 	.byte	0x04, 0x17
        /*001a*/ 	.short	(.L_10655 - .L_10654)
.L_10654:
        /*001c*/ 	.word	0x00000000
        /*0020*/ 	.short	0x0005
        /*0022*/ 	.short	0x001c
        /*0024*/ 	.byte	0x00, 0xf0, 0x21, 0x00


	//----- nvinfo : EIATTR_KPARAM_INFO
	.align		4
.L_10655:
        /*0028*/ 	.byte	0x04, 0x17
        /*002a*/ 	.short	(.L_10657 - .L_10656)
.L_10656:
        /*002c*/ 	.word	0x00000000
        /*0030*/ 	.short	0x0004
        /*0032*/ 	.short	0x0019
        /*0034*/ 	.byte	0x00, 0xf0, 0x05, 0x00


	//----- nvinfo : EIATTR_KPARAM_INFO
	.align		4
.L_10657:
        /*0038*/ 	.byte	0x04, 0x17
        /*003a*/ 	.short	(.L_10659 - .L_10658)
.L_10658:
        /*003c*/ 	.word	0x00000000
        /*0040*/ 	.short	0x0003
        /*0042*/ 	.short	0x0018
        /*0044*/ 	.byte	0x00, 0xf0, 0x05, 0x00


	//----- nvinfo : EIATTR_KPARAM_INFO
	.align		4
.L_10659:
        /*0048*/ 	.byte	0x04, 0x17
        /*004a*/ 	.short	(.L_10661 - .L_10660)
.L_10660:
        /*004c*/ 	.word	0x00000000
        /*0050*/ 	.short	0x0002
        /*0052*/ 	.short	0x0008
        /*0054*/ 	.byte	0x00, 0xf0, 0x41, 0x00


	//----- nvinfo : EIATTR_KPARAM_INFO
	.align		4
.L_10661:
        /*0058*/ 	.byte	0x04, 0x17
        /*005a*/ 	.short	(.L_10663 - .L_10662)
.L_10662:
        /*005c*/ 	.word	0x00000000
        /*0060*/ 	.short	0x0001
        /*0062*/ 	.short	0x0004
        /*0064*/ 	.byte	0x00, 0xf0, 0x05, 0x00


	//----- nvinfo : EIATTR_KPARAM_INFO
	.align		4
.L_10663:
        /*0068*/ 	.byte	0x04, 0x17
        /*006a*/ 	.short	(.L_10665 - .L_10664)
.L_10664:
        /*006c*/ 	.word	0x00000000
        /*0070*/ 	.short	0x0000
        /*0072*/ 	.short	0x0000
        /*0074*/ 	.byte	0x00, 0xf0, 0x11, 0x00


	//----- nvinfo : EIATTR_SPARSE_MMA_MASK
	.align		4
.L_10665:
        /*0078*/ 	.byte	0x03, 0x50
        /*007a*/ 	.short	0x0000


	//----- nvinfo : EIATTR_MAXREG_COUNT
	.align		4
        /*007c*/ 	.byte	0x03, 0x1b
        /*007e*/ 	.short	0x00ff


	//----- nvinfo : EIATTR_EXTERNS
	.align		4
        /*0080*/ 	.byte	0x04, 0x0f
        /*0082*/ 	.short	(.L_10667 - .L_10666)


	//   ....[0]....
	.align		4
.L_10666:
        /*0084*/ 	.word	index@(__assertfail)


	//----- nvinfo : EIATTR_MERCURY_ISA_VERSION
	.align		4
.L_10667:
        /*0088*/ 	.byte	0x03, 0x5f
        /*008a*/ 	.short	0x0101


	//----- nvinfo : EIATTR_VRC_CTA_INIT_COUNT
	.align		4
        /*008c*/ 	.byte	0x02, 0x4a
	.zero		1
	.zero		1


	//----- nvinfo : EIATTR_SYSCALL_OFFSETS
	.align		4
        /*0090*/ 	.byte	0x04, 0x46
        /*0092*/ 	.short	(.L_10669 - .L_10668)


	//   ....[0]....
.L_10668:
        /*0094*/ 	.word	0x00000e50


	//   ....[1]....
        /*0098*/ 	.word	0x00001e50


	//   ....[2]....
        /*009c*/ 	.word	0x00002da0


	//   ....[3]....
        /*00a0*/ 	.word	0x00003cf0


	//   ....[4]....
        /*00a4*/ 	.word	0x00004b00


	//   ....[5]....
        /*00a8*/ 	.word	0x000058f0


	//   ....[6]....
        /*00ac*/ 	.word	0x000067d0


	//   ....[7]....
        /*00b0*/ 	.word	0x000076a0


	//----- nvinfo : EIATTR_EXIT_INSTR_OFFSETS
	.align		4
.L_10669:
        /*00b4*/ 	.byte	0x04, 0x1c
        /*00b6*/ 	.short	(.L_10671 - .L_10670)


	//   ....[0]....
.L_10670:
        /*00b8*/ 	.word	0x00006a80


	//   ....[1]....
        /*00bc*/ 	.word	0x00006bb0


	//   ....[2]....
        /*00c0*/ 	.word	0x00006bd0


	//   ....[3]....
        /*00c4*/ 	.word	0x00006c70


	//   ....[4]....
        /*00c8*/ 	.word	0x00006ca0


	//   ....[5]....
        /*00cc*/ 	.word	0x00006cd0


	//   ....[6]....
        /*00d0*/ 	.word	0x00006d70


	//   ....[7]....
        /*00d4*/ 	.word	0x00006dc0


	//   ....[8]....
        /*00d8*/ 	.word	0x00006e70


	//   ....[9]....
        /*00dc*/ 	.word	0x00006ed0


	//   ....[10]....
        /*00e0*/ 	.word	0x00006f10


	//   ....[11]....
        /*00e4*/ 	.word	0x00006fe0


	//   ....[12]....
        /*00e8*/ 	.word	0x00007130


	//   ....[13]....
        /*00ec*/ 	.word	0x00007280


	//   ....[14]....
        /*00f0*/ 	.word	0x000073e0


	//   ....[15]....
        /*00f4*/ 	.word	0x00007420


	//   ....[16]....
        /*00f8*/ 	.word	0x00007450


	//   ....[17]....
        /*00fc*/ 	.word	0x000074f0


	//   ....[18]....
        /*0100*/ 	.word	0x00007540


	//   ....[19]....
        /*0104*/ 	.word	0x000076b0


	//   ....[20]....
        /*0108*/ 	.word	0x000077a0


	//   ....[21]....
        /*010c*/ 	.word	0x00007850


	//   ....[22]....
        /*0110*/ 	.word	0x00007880


	//   ....[23]....
        /*0114*/ 	.word	0x000078d0


	//   ....[24]....
        /*0118*/ 	.word	0x00007920


	//----- nvinfo : EIATTR_MAX_THREADS
	.align		4
.L_10671:
        /*011c*/ 	.byte	0x04, 0x05
        /*011e*/ 	.short	(.L_10673 - .L_10672)
.L_10672:
        /*0120*/ 	.word	0x00000080
        /*0124*/ 	.word	0x00000001
        /*0128*/ 	.word	0x00000001


	//----- nvinfo : EIATTR_CRS_STACK_SIZE
	.align		4
.L_10673:
        /*012c*/ 	.byte	0x04, 0x1e
        /*012e*/ 	.short	(.L_10675 - .L_10674)
.L_10674:
        /*0130*/ 	.word	0x00000000


	//----- nvinfo : EIATTR_CBANK_PARAM_SIZE
	.align		4
.L_10675:
        /*0134*/ 	.byte	0x03, 0x19
        /*0136*/ 	.short	0x002c


	//----- nvinfo : EIATTR_PARAM_CBANK
	.align		4
        /*0138*/ 	.byte	0x04, 0x0a
        /*013a*/ 	.short	(.L_10677 - .L_10676)
	.align		4
.L_10676:
        /*013c*/ 	.word	index@(.nv.constant0._ZN2at6native27unrolled_elementwise_kernelIZZZNS0_23bitwise_not_kernel_cudaERNS_18TensorIteratorBaseEENKUlvE_clEvENKUlvE_clEvEUlhE_St5arrayIPcLm2EELi4E23TrivialOffsetCalculatorILi1EjESB_NS0_6memory12LoadWithCastILi1EEENSC_13StoreWithCastILi1EEEEEviT_T0_T2_T3_T4_T5_)
        /*0140*/ 	.short	0x0380
        /*0142*/ 	.short	0x002c


	//----- nvinfo : EIATTR_SW_WAR
	.align		4
.L_10677:
        /*0144*/ 	.byte	0x04, 0x36
        /*0146*/ 	.short	(.L_10679 - .L_10678)
.L_10678:
        /*0148*/ 	.word	0x00000008
.L_10679:


//--------------------- .nv.info._ZN2at6native18elementwise_kernelILi128ELi4EZNS0_22gpu_kernel_impl_nocastIZZZNS0_23bitwise_not_kernel_cudaERNS_18TensorIteratorBaseEENKUlvE_clEvENKUlvE_clEvEUlhE_EEvS4_RKT_EUliE_EEviT1_ --------------------------
	.section	.nv.info._ZN2at6native18elementwise_kernelILi128ELi4EZNS0_22gpu_kernel_impl_nocastIZZZNS0_23bitwise_not_kernel_cudaERNS_18TensorIteratorBaseEENKUlvE_clEvENKUlvE_clEvEUlhE_EEvS4_RKT_EUliE_EEviT1_,"",@"SHT_CUDA_INFO"
	.sectionflags	@""
	.align	4


	//----- nvinfo : EIATTR_CUDA_API_VERSION
	.align		4
        /*0000*/ 	.byte	0x04, 0x37
        /*0002*/ 	.short	(.L_10681 - .L_10680)
.L_10680:
        /*0004*/ 	.word	0x00000082


	//----- nvinfo : EIATTR_KPARAM_INFO
	.align		4
.L_10681:
        /*0008*/ 	.byte	0x04, 0x17
        /*000a*/ 	.short	(.L_10683 - .L_10682)
.L_10682:
        /*000c*/ 	.word	0x00000000
        /*0010*/ 	.short	0x0001
        /*0012*/ 	.short	0x0008
        /*0014*/ 	.byte	0x00, 0xf0, 0x61, 0x08


	//----- nvinfo : EIATTR_KPARAM_INFO
	.align		4
.L_10683:
        /*0018*/ 	.byte	0x04, 0x17
        /*001a*/ 	.short	(.L_10685 - .L_10684)
.L_10684:
        /*001c*/ 	.word	0x00000000
        /*0020*/ 	.short	0x0000
        /*0022*/ 	.short	0x0000
        /*0024*/ 	.byte	0x00, 0xf0, 0x11, 0x00


	//----- nvinfo : EIATTR_SPARSE_MMA_MASK
	.align		4
.L_10685:
        /*0028*/ 	.byte	0x03, 0x50
        /*002a*/ 	.short	0x0000


	//----- nvinfo : EIATTR_MAXREG_COUNT
	.align		4
        /*002c*/ 	.byte	0x03, 0x1b
        /*002e*/ 	.short	0x0080


	//----- nvinfo : EIATTR_MERCURY_ISA_VERSION
	.align		4
        /*0030*/ 	.byte	0x03, 0x5f
        /*0032*/ 	.short	0x0101


	//----- nvinfo : EIATTR_VRC_CTA_INIT_COUNT
	.align		4
        /*0034*/ 	.byte	0x02, 0x4a
	.zero		1
	.zero		1


	//----- nvinfo : EIATTR_EXIT_INSTR_OFFSETS
	.align		4
        /*0038*/ 	.byte	0x04, 0x1c
        /*003a*/ 	.short	(.L_10687 - .L_10686)


	//   ....[0]....
.L_10686:
        /*003c*/ 	.word	0x000002a0


	//   ....[1]....
        /*0040*/ 	.word	0x00000300


	//   ....[2]....
        /*0044*/ 	.word	0x00003dc0


	//   ....[3]....
        /*0048*/ 	.word	0x000050f0


	//----- nvinfo : EIATTR_MAX_THREADS
	.align		4
.L_10687:
        /*004c*/ 	.byte	0x04, 0x05
        /*004e*/ 	.short	(.L_10689 - .L_10688)
.L_10688:
        /*0050*/ 	.word	0x00000080
        /*0054*/ 	.word	0x00000001
        /*0058*/ 	.word	0x00000001


	//----- nvinfo : EIATTR_CRS_STACK_SIZE
	.align		4
.L_10689:
        /*005c*/ 	.byte	0x04, 0x1e
        /*005e*/ 	.short	(.L_10691 - .L_10690)
.L_10690:
        /*0060*/ 	.word	0x00000000


	//----- nvinfo : EIATTR_CBANK_PARAM_SIZE
	.align		4
.L_10691:
        /*0064*/ 	.byte	0x03, 0x19
        /*0066*/ 	.short	0x0220


	//----- nvinfo : EIATTR_PARAM_CBANK
	.align		4
        /*0068*/ 	.byte	0x04, 0x0a
        /*006a*/ 	.short	(.L_10693 - .L_10692)
	.align		4
.L_10692:
        /*006c*/ 	.word	index@(.nv.constant0._ZN2at6native18elementwise_kernelILi128ELi4EZNS0_22gpu_kernel_impl_nocastIZZZNS0_23bitwise_not_kernel_cudaERNS_18TensorIteratorBaseEENKUlvE_clEvENKUlvE_clEvEUlhE_EEvS4_RKT_EUliE_EEviT1_)
        /*0070*/ 	.short	0x0380
        /*0072*/ 	.short	0x0220


	//----- nvinfo : EIATTR_SW_WAR
	.align		4
.L_10693:
        /*0074*/ 	.byte	0x04, 0x36
        /*0076*/ 	.short	(.L_10695 - .L_10694)
.L_10694:
        /*0078*/ 	.word	0x00000008
.L_10695:


//--------------------- .nv.info._ZN2at6native27unrolled_elementwise_kernelIZZZNS0_23bitwise_not_kernel_cudaERNS_18TensorIteratorBaseEENKUlvE_clEvENKUlvE_clEvEUlhE_St5arrayIPcLm2EELi4E23TrivialOffsetCalculatorILi1EjESB_NS0_6memory15LoadWithoutCastENSC_16StoreWithoutCastEEEviT_T0_T2_T3_T4_T5_ --------------------------
	.section	.nv.info._ZN2at6native27unrolled_elementwise_kernelIZZZNS0_23bitwise_not_kernel_cudaERNS_18TensorIteratorBaseEENKUlvE_clEvENKUlvE_clEvEUlhE_St5arrayIPcLm2EELi4E23TrivialOffsetCalculatorILi1EjESB_NS0_6memory15LoadWithoutCastENSC_16StoreWithoutCastEEEviT_T0_T2_T3_T4_T5_,"",@"SHT_CUDA_INFO"
	.sectionflags	@""
	.align	4


	//----- nvinfo : EIATTR_CUDA_API_VERSION
	.align		4
        /*0000*/ 	.byte	0x04, 0x37
        /*0002*/ 	.short	(.L_10697 - .L_10696)
.L_10696:
        /*0004*/ 	.word	0x00000082


	//----- nvinfo : EIATTR_KPARAM_INFO
	.align		4
.L_10697:
        /*0008*/ 	.byte	0x04, 0x17
        /*000a*/ 	.short	(.L_10699 - .L_10698)
.L_10698:
        /*000c*/ 	.word	0x00000000
        /*0010*/ 	.short	0x0006
        /*0012*/ 	.short	0x001b
        /*0014*/ 	.byte	0x00, 0xf0, 0x05, 0x00


	//----- nvinfo : EIATTR_KPARAM_INFO
	.align		4
.L_10699:
        /*0018*/ 	.byte	0x04, 0x17
        /*001a*/ 	.short	(.L_10701 - .L_10700)
.L_10700:
        /*001c*/ 	.word	0x00000000
        /*0020*/ 	.short	0x0005
        /*0022*/ 	.short	0x001a
        /*0024*/ 	.byte	0x00, 0xf0, 0x05, 0x00


	//----- nvinfo : EIATTR_KPARAM_INFO
	.align		4
.L_10701:
        /*0028*/ 	.byte	0x04, 0x17
        /*002a*/ 	.short	(.L_10703 - .L_10702)
.L_10702:
        /*002c*/ 	.word	0x00000000
        /*0030*/ 	.short	0x0004
        /*0032*/ 	.short	0x0019
        /*0034*/ 	.byte	0x00, 0xf0, 0x05, 0x00


	//----- nvinfo : EIATTR_KPARAM_INFO
	.align		4
.L_10703:
        /*0038*/ 	.byte	0x04, 0x17
        /*003a*/ 	.short	(.L_10705 - .L_10704)
.L_10704:
        /*003c*/ 	.word	0x00000000
        /*0040*/ 	.short	0x0003
        /*0042*/ 	.short	0x0018
        /*0044*/ 	.byte	0x00, 0xf0, 0x05, 0x00


	//----- nvinfo : EIATTR_KPARAM_INFO
	.align		4
.L_10705:
        /*0048*/ 	.byte	0x04, 0x17
        /*004a*/ 	.short	(.L_10707 - .L_10706)
.L_10706:
        /*004c*/ 	.word	0x00000000
        /*0050*/ 	.short	0x0002
        /*0052*/ 	.short	0x0008
        /*0054*/ 	.byte	0x00, 0xf0, 0x41, 0x00


	//----- nvinfo : EIATTR_KPARAM_INFO
	.align		4
.L_10707:
        /*0058*/ 	.byte	0x04, 0x17
        /*005a*/ 	.short	(.L_10709 - .L_10708)
.L_10708:
        /*005c*/ 	.word	0x00000000
        /*0060*/ 	.short	0x0001
        /*0062*/ 	.short	0x0004
        /*0064*/ 	.byte	0x00, 0xf0, 0x05, 0x00


	//----- nvinfo : EIATTR_KPARAM_INFO
	.align		4
.L_10709:
        /*0068*/ 	.byte	0x04, 0x17
        /*006a*/ 	.short	(.L_10711 - .L_10710)
.L_10710:
        /*006c*/ 	.word	0x00000000
        /*0070*/ 	.short	0x0000
        /*0072*/ 	.short	0x0000
        /*0074*/ 	.byte	0x00, 0xf0, 0x11, 0x00


	//----- nvinfo : EIATTR_SPARSE_MMA_MASK
	.align		4
.L_10711:
        /*0078*/ 	.byte	0x03, 0x50
        /*007a*/ 	.short	0x0000


	//----- nvinfo : EIATTR_MAXREG_COUNT
	.align		4
        /*007c*/ 	.byte	0x03, 0x1b
        /*007e*/ 	.short	0x00ff


	//----- nvinfo : EIATTR_MERCURY_ISA_VERSION
	.align		4
        /*0080*/ 	.byte	0x03, 0x5f
        /*0082*/ 	.short	0x0101


	//----- nvinfo : EIATTR_VRC_CTA_INIT_COUNT
	.align		4
        /*0084*/ 	.byte	0x02, 0x4a
	.zero		1
	.zero		1


	//----- nvinfo : EIATTR_EXIT_INSTR_OFFSETS
	.align		4
        /*0088*/ 	.byte	0x04, 0x1c
        /*008a*/ 	.short	(.L_10713 - .L_10712)


	//   ....[0]....
.L_10712:
        /*008c*/ 	.word	0x000004c0


	//   ....[1]....
        /*0090*/ 	.word	0x00000520


	//----- nvinfo : EIATTR_MAX_THREADS
	.align		4
.L_10713:
        /*0094*/ 	.byte	0x04, 0x05
        /*0096*/ 	.short	(.L_10715 - .L_10714)
.L_10714:
        /*0098*/ 	.word	0x00000080
        /*009c*/ 	.word	0x00000001
        /*00a0*/ 	.word	0x00000001


	//----- nvinfo : EIATTR_CRS_STACK_SIZE
	.align		4
.L_10715:
        /*00a4*/ 	.byte	0x04, 0x1e
        /*00a6*/ 	.short	(.L_10717 - .L_10716)
.L_10716:
        /*00a8*/ 	.word	0x00000000


	//----- nvinfo : EIATTR_CBANK_PARAM_SIZE
	.align		4
.L_10717:
        /*00ac*/ 	.byte	0x03, 0x19
        /*00ae*/ 	.short	0x001c


	//----- nvinfo : EIATTR_PARAM_CBANK
	.align		4
        /*00b0*/ 	.byte	0x04, 0x0a
        /*00b2*/ 	.short	(.L_10719 - .L_10718)
	.align		4
.L_10718:
        /*00b4*/ 	.word	index@(.nv.constant0._ZN2at6native27unrolled_elementwise_kernelIZZZNS0_23bitwise_not_kernel_cudaERNS_18TensorIteratorBaseEENKUlvE_clEvENKUlvE_clEvEUlhE_St5arrayIPcLm2EELi4E23TrivialOffsetCalculatorILi1EjESB_NS0_6memory15LoadWithoutCastENSC_16StoreWithoutCastEEEviT_T0_T2_T3_T4_T5_)
        /*00b8*/ 	.short	0x0380
        /*00ba*/ 	.short	0x001c


	//----- nvinfo : EIATTR_SW_WAR
	.align		4
.L_10719:
        /*00bc*/ 	.byte	0x04, 0x36
        /*00be*/ 	.short	(.L_10721 - .L_10720)
.L_10720:
        /*00c0*/ 	.word	0x00000008
.L_10721:


//--------------------- .nv.info._ZN2at6native29vectorized_elementwise_kernelILi2EZZZNS0_23bitwise_not_kernel_cudaERNS_18TensorIteratorBaseEENKUlvE_clEvENKUlvE_clEvEUlhE_St5arrayIPcLm2EEEEviT0_T1_ --------------------------
	.section	.nv.info._ZN2at6native29vectorized_elementwise_kernelILi2EZZZNS0_23bitwise_not_kernel_cudaERNS_18TensorIteratorBaseEENKUlvE_clEvENKUlvE_clEvEUlhE_St5arrayIPcLm2EEEEviT0_T1_,"",@"SHT_CUDA_INFO"
	.sectionflags	@""
	.align	4


	//----- nvinfo : EIATTR_CUDA_API_VERSION
	.align		4
        /*0000*/ 	.byte	0x04, 0x37
        /*0002*/ 	.short	(.L_10723 - .L_10722)
.L_10722:
        /*0004*/ 	.word	0x00000082


	//----- nvinfo : EIATTR_KPARAM_INFO
	.align		4
.L_10723:
        /*0008*/ 	.byte	0x04, 0x17
        /*000a*/ 	.short	(.L_10725 - .L_10724)
.L_10724:
        /*000c*/ 	.word	0x00000000
        /*0010*/ 	.short	0x0002
        /*0012*/ 	.short	0x0008
        /*0014*/ 	.byte	0x00, 0xf0, 0x41, 0x00


	//----- nvinfo : EIATTR_KPARAM_INFO
	.align		4
.L_10725:
        /*0018*/ 	.byte	0x04, 0x17
        /*001a*/ 	.short	(.L_10727 - .L_10726)
.L_10726:
        /*001c*/ 	.word	0x00000000
        /*0020*/ 	.short	0x0001
        /*0022*/ 	.short	0x0004
        /*0024*/ 	.byte	0x00, 0xf0, 0x05, 0x00


	//----- nvinfo : EIATTR_KPARAM_INFO
	.align		4
.L_10727:
        /*0028*/ 	.byte	0x04, 0x17
        /*002a*/ 	.short	(.L_10729 - .L_10728)
.L_10728:
        /*002c*/ 	.word	0x00000000
        /*0030*/ 	.short	0x0000
        /*0032*/ 	.short	0x0000
        /*0034*/ 	.byte	0x00, 0xf0, 0x11, 0x00


	//----- nvinfo : EIATTR_SPARSE_MMA_MASK
	.align		4
.L_10729:
        /*0038*/ 	.byte	0x03, 0x50
        /*003a*/ 	.short	0x0000


	//----- nvinfo : EIATTR_MAXREG_COUNT
	.align		4
        /*003c*/ 	.byte	0x03, 0x1b
        /*003e*/ 	.short	0x00ff


	//----- nvinfo : EIATTR_MERCURY_ISA_VERSION
	.align		4
        /*0040*/ 	.byte	0x03, 0x5f
        /*0042*/ 	.short	0x0101


	//----- nvinfo : EIATTR_VRC_CTA_INIT_COUNT
	.align		4
        /*0044*/ 	.byte	0x02, 0x4a
	.zero		1
	.zero		1


	//----- nvinfo : EIATTR_EXIT_INSTR_OFFSETS
	.align		4
        /*0048*/ 	.byte	0x04, 0x1c
        /*004a*/ 	.short	(.L_10731 - .L_10730)


	//   ....[0]....
.L_10730:
        /*004c*/ 	.word	0x00000990


	//   ....[1]....
        /*0050*/ 	.word	0x000009f0


	//   ....[2]....
        /*0054*/ 	.word	0x00000c90


	//----- nvinfo : EIATTR_MAX_THREADS
	.align		4
.L_10731:
        /*0058*/ 	.byte	0x04, 0x05
        /*005a*/ 	.short	(.L_10733 - .L_10732)
.L_10732:
        /*005c*/ 	.word	0x00000080
        /*0060*/ 	.word	0x00000001
        /*0064*/ 	.word	0x00000001


	//----- nvinfo : EIATTR_CRS_STACK_SIZE
	.align		4
.L_10733:
        /*0068*/ 	.byte	0x04, 0x1e
        /*006a*/ 	.short	(.L_10735 - .L_10734)
.L_10734:
        /*006c*/ 	.word	0x00000000


	//----- nvinfo : EIATTR_CBANK_PARAM_SIZE
	.align		4
.L_10735:
        /*0070*/ 	.byte	0x03, 0x19
        /*0072*/ 	.short	0x0018


	//----- nvinfo : EIATTR_PARAM_CBANK
	.align		4
        /*0074*/ 	.byte	0x04, 0x0a
        /*0076*/ 	.short	(.L_10737 - .L_10736)
	.align		4
.L_10736:
        /*0078*/ 	.word	index@(.nv.constant0._ZN2at6native29vectorized_elementwise_kernelILi2EZZZNS0_23bitwise_not_kernel_cudaERNS_18TensorIteratorBaseEENKUlvE_clEvENKUlvE_clEvEUlhE_St5arrayIPcLm2EEEEviT0_T1_)
        /*007c*/ 	.short	0x0380
        /*007e*/ 	.short	0x0018


	//----- nvinfo : EIATTR_SW_WAR
	.align		4
.L_10737:
        /*0080*/ 	.byte	0x04, 0x36
        /*0082*/ 	.short	(.L_10739 - .L_10738)
.L_10738:
        /*0084*/ 	.word	0x00000008
.L_10739:


//--------------------- .nv.info._ZN2at6native29vectorized_elementwise_kernelILi4EZZZNS0_23bitwise_not_kernel_cudaERNS_18TensorIteratorBaseEENKUlvE_clEvENKUlvE_clEvEUlhE_St5arrayIPcLm2EEEEviT0_T1_ --------------------------
	.section	.nv.info._ZN2at6native29vectorized_elementwise_kernelILi4EZZZNS0_23bitwise_not_kernel_cudaERNS_18TensorIteratorBaseEENKUlvE_clEvENKUlvE_clEvEUlhE_St5arrayIPcLm2EEEEviT0_T1_,"",@"SHT_CUDA_INFO"
	.sectionflags	@""
	.align	4


	//----- nvinfo : EIATTR_CUDA_API_VERSION
	.align		4
        /*0000*/ 	.byte	0x04, 0x37
        /*0002*/ 	.short	(.L_10741 - .L_10740)
.L_10740:
        /*0004*/ 	.word	0x00000082


	//----- nvinfo : EIATTR_KPARAM_INFO
	.align		4
.L_10741:
        /*0008*/ 	.byte	0x04, 0x17
        /*000a*/ 	.short	(.L_10743 - .L_10742)
.L_10742:
        /*000c*/ 	.word	0x00000000
        /*0010*/ 	.short	0x0002
        /*0012*/ 	.short	0x0008
        /*0014*/ 	.byte	0x00, 0xf0, 0x41, 0x00


	//----- nvinfo : EIATTR_KPARAM_INFO
	.align		4
.L_10743:
        /*0018*/ 	.byte	0x04, 0x17
        /*001a*/ 	.short	(.L_10745 - .L_10744)
.L_10744:
        /*001c*/ 	.word	0x00000000
        /*0020*/ 	.short	0x0001
        /*0022*/ 	.short	0x0004
        /*0024*/ 	.byte	0x00, 0xf0, 0x05, 0x00


	//----- nvinfo : EIATTR_KPARAM_INFO
	.align		4
.L_10745:
        /*0028*/ 	.byte	0x04, 0x17
        /*002a*/ 	.short	(.L_10747 - .L_10746)
.L_10746:
        /*002c*/ 	.word	0x00000000
        /*0030*/ 	.short	0x0000
        /*0032*/ 	.short	0x0000
        /*0034*/ 	.byte	0x00, 0xf0, 0x11, 0x00


	//----- nvinfo : EIATTR_SPARSE_MMA_MASK
	.align		4
.L_10747:
        /*0038*/ 	.byte	0x03, 0x50
        /*003a*/ 	.short	0x0000


	//----- nvinfo : EIATTR_MAXREG_COUNT
	.align		4
        /*003c*/ 	.byte	0x03, 0x1b
        /*003e*/ 	.short	0x00ff


	//----- nvinfo : EIATTR_MERCURY_ISA_VERSION
	.align		4
        /*0040*/ 	.byte	0x03, 0x5f
        /*0042*/ 	.short	0x0101


	//----- nvinfo : EIATTR_VRC_CTA_INIT_COUNT
	.align		4
        /*0044*/ 	.byte	0x02, 0x4a
	.zero		1
	.zero		1


	//----- nvinfo : EIATTR_EXIT_INSTR_OFFSETS
	.align		4
        /*0048*/ 	.byte	0x04, 0x1c
        /*004a*/ 	.short	(.L_10749 - .L_10748)


	//   ....[0]....
.L_10748:
        /*004c*/ 	.word	0x00000990


	//   ....[1]....
        /*0050*/ 	.word	0x000009f0


	//   ....[2]....
        /*0054*/ 	.word	0x00000cf0


	//----- nvinfo : EIATTR_MAX_THREADS
	.align		4
.L_10749:
        /*0058*/ 	.byte	0x04, 0x05
        /*005a*/ 	.short	(.L_10751 - .L_10750)
.L_10750:
        /*005c*/ 	.word	0x00000080
        /*0060*/ 	.word	0x00000001
        /*0064*/ 	.word	0x00000001


	//----- nvinfo : EIATTR_CRS_STACK_SIZE
	.align		4
.L_10751:
        /*0068*/ 	.byte	0x04, 0x1e
        /*006a*/ 	.short	(.L_10753 - .L_10752)
.L_10752:
        /*006c*/ 	.word	0x00000000


	//----- nvinfo : EIATTR_CBANK_PARAM_SIZE
	.align		4
.L_10753:
        /*0070*/ 	.byte	0x03, 0x19
        /*0072*/ 	.short	0x0018


	//----- nvinfo : EIATTR_PARAM_CBANK
	.align		4
        /*0074*/ 	.byte	0x04, 0x0a
        /*0076*/ 	.short	(.L_10755 - .L_10754)
	.align		4
.L_10754:
        /*0078*/ 	.word	index@(.nv.constant0._ZN2at6native29vectorized_elementwise_kernelILi4EZZZNS0_23bitwise_not_kernel_cudaERNS_18TensorIteratorBaseEENKUlvE_clEvENKUlvE_clEvEUlhE_St5arrayIPcLm2EEEEviT0_T1_)
        /*007c*/ 	.short	0x0380
        /*007e*/ 	.short	0x0018


	//----- nvinfo : EIATTR_SW_WAR
	.align		4
.L_10755:
        /*0080*/ 	.byte	0x04, 0x36
        /*0082*/ 	.short	(.L_10757 - .L_10756)
.L_10756:
        /*0084*/ 	.word	0x00000008
.L_10757:


//--------------------- .nv.info._ZN2at6native29vectorized_elementwise_kernelILi8EZZZNS0_23bitwise_not_kernel_cudaERNS_18TensorIteratorBaseEENKUlvE_clEvENKUlvE_clEvEUlhE_St5arrayIPcLm2EEEEviT0_T1_ --------------------------
	.section	.nv.info._ZN2at6native29vectorized_elementwise_kernelILi8EZZZNS0_23bitwise_not_kernel_cudaERNS_18TensorIteratorBaseEENKUlvE_clEvENKUlvE_clEvEUlhE_St5arrayIPcLm2EEEEviT0_T1_,"",@"SHT_CUDA_INFO"
	.sectionflags	@""
	.align	4


	//----- nvinfo : EIATTR_CUDA_API_VERSION
	.align		4
        /*0000*/ 	.byte	0x04, 0x37
        /*0002*/ 	.short	(.L_10759 - .L_10758)
.L_10758:
        /*0004*/ 	.word	0x00000082


	//----- nvinfo : EIATTR_KPARAM_INFO
	.align		4
.L_10759:
        /*0008*/ 	.byte	0x04, 0x17
        /*000a*/ 	.short	(.L_10761 - .L_10760)
.L_10760:
        /*000c*/ 	.word	0x00000000
        /*0010*/ 	.short	0x0002
        /*0012*/ 	.short	0x0008
        /*0014*/ 	.byte	0x00, 0xf0, 0x41, 0x00


	//----- nvinfo : EIATTR_KPARAM_INFO
	.align		4
.L_10761:
        /*0018*/ 	.byte	0x04, 0x17
        /*001a*/ 	.short	(.L_10763 - .L_10762)
.L_10762:
        /*001c*/ 	.word	0x00000000
        /*0020*/ 	.short	0x0001
        /*0022*/ 	.short	0x0004
        /*0024*/ 	.byte	0x00, 0xf0, 0x05, 0x00


	//----- nvinfo : EIATTR_KPARAM_INFO
	.align		4
.L_10763:
        /*0028*/ 	.byte	0x04, 0x17
        /*002a*/ 	.short	(.L_10765 - .L_10764)
.L_10764:
        /*002c*/ 	.word	0x00000000
        /*0030*/ 	.short	0x0000
        /*0032*/ 	.short	0x0000
        /*0034*/ 	.byte	0x00, 0xf0, 0x11, 0x00


	//----- nvinfo : EIATTR_SPARSE_MMA_MASK
	.align		4
.L_10765:
        /*0038*/ 	.byte	0x03, 0x50
        /*003a*/ 	.short	0x0000


	//----- nvinfo : EIATTR_MAXREG_COUNT
	.align		4
        /*003c*/ 	.byte	0x03, 0x1b
        /*003e*/ 	.short	0x00ff


	//----- nvinfo : EIATTR_MERCURY_ISA_VERSION
	.align		4
        /*0040*/ 	.byte	0x03, 0x5f
        /*0042*/ 	.short	0x0101


	//----- nvinfo : EIATTR_VRC_CTA_INIT_COUNT
	.align		4
        /*0044*/ 	.byte	0x02, 0x4a
	.zero		1
	.zero		1


	//----- nvinfo : EIATTR_EXIT_INSTR_OFFSETS
	.align		4
        /*0048*/ 	.byte	0x04, 0x1c
        /*004a*/ 	.short	(.L_10767 - .L_10766)


	//   ....[0]....
.L_10766:
        /*004c*/ 	.word	0x00000010


	//----- nvinfo : EIATTR_MAX_THREADS
	.align		4
.L_10767:
        /*0050*/ 	.byte	0x04, 0x05
        /*0052*/ 	.short	(.L_10769 - .L_10768)
.L_10768:
        /*0054*/ 	.word	0x00000080
        /*0058*/ 	.word	0x00000001
        /*005c*/ 	.word	0x00000001


	//----- nvinfo : EIATTR_CBANK_PARAM_SIZE
	.align		4
.L_10769:
        /*0060*/ 	.byte	0x03, 0x19
        /*0062*/ 	.short	0x0018


	//----- nvinfo : EIATTR_PARAM_CBANK
	.align		4
        /*0064*/ 	.byte	0x04, 0x0a
        /*0066*/ 	.short	(.L_10771 - .L_10770)
	.align		4
.L_10770:
        /*0068*/ 	.word	index@(.nv.constant0._ZN2at6native29vectorized_elementwise_kernelILi8EZZZNS0_23bitwise_not_kernel_cudaERNS_18TensorIteratorBaseEENKUlvE_clEvENKUlvE_clEvEUlhE_St5arrayIPcLm2EEEEviT0_T1_)
        /*006c*/ 	.short	0x0380
        /*006e*/ 	.short	0x0018


	//----- nvinfo : EIATTR_SW_WAR
	.align		4
.L_10771:
        /*0070*/ 	.byte	0x04, 0x36
        /*0072*/ 	.short	(.L_10773 - .L_10772)
.L_10772:
        /*0074*/ 	.word	0x00000008
.L_10773:


//--------------------- .nv.info._ZN2at6native18elementwise_kernelILi128ELi4EZNS0_15gpu_kernel_implIZNS0_23bitwise_not_kernel_cudaERNS_18TensorIteratorBaseEEUlbE_EEvS4_RKT_EUliE_EEviT1_ --------------------------
	.section	.nv.info._ZN2at6native18elementwise_kernelILi128ELi4EZNS0_15gpu_kernel_implIZNS0_23bitwise_not_kernel_cudaERNS_18TensorIteratorBaseEEUlbE_EEvS4_RKT_EUliE_EEviT1_,"",@"SHT_CUDA_INFO"
	.sectionflags	@""
	.align	4


	//----- nvinfo : EIATTR_CUDA_API_VERSION
	.align		4
        /*0000*/ 	.byte	0x04, 0x37
        /*0002*/ 	.short	(.L_10775 - .L_10774)
.L_10774:
        /*0004*/ 	.word	0x00000082


	//----- nvinfo : EIATTR_KPARAM_INFO
	.align		4
.L_10775:
        /*0008*/ 	.byte	0x04, 0x17
        /*000a*/ 	.short	(.L_10777 - .L_10776)
.L_10776:
        /*000c*/ 	.word	0x00000000
        /*0010*/ 	.short	0x0001
        /*0012*/ 	.short	0x0008
        /*0014*/ 	.byte	0x00, 0xf0, 0x61, 0x08


	//----- nvinfo : EIATTR_KPARAM_INFO
	.align		4
.L_10777:
        /*0018*/ 	.byte	0x04, 0x17
        /*001a*/ 	.short	(.L_10779 - .L_10778)
.L_10778:
        /*001c*/ 	.word	0x00000000
        /*0020*/ 	.short	0x0000
        /*0022*/ 	.short	0x0000
        /*0024*/ 	.byte	0x00, 0xf0, 0x11, 0x00


	//----- nvinfo : EIATTR_SPARSE_MMA_MASK
	.align		4
.L_10779:
        /*0028*/ 	.byte	0x03, 0x50
        /*002a*/ 	.short	0x0000


	//----- nvinfo : EIATTR_MAXREG_COUNT
	.align		4
        /*002c*/ 	.byte	0x03, 0x1b
        /*002e*/ 	.short	0x0080


	//----- nvinfo : EIATTR_EXTERNS
	.align		4
        /*0030*/ 	.byte	0x04, 0x0f
        /*0032*/ 	.short	(.L_10781 - .L_10780)


	//   ....[0]....
	.align		4
.L_10780:
        /*0034*/ 	.word	index@(__assertfail)


	//----- nvinfo : EIATTR_MERCURY_ISA_VERSION
	.align		4
.L_10781:
        /*0038*/ 	.byte	0x03, 0x5f
        /*003a*/ 	.short	0x0101


	//----- nvinfo : EIATTR_VRC_CTA_INIT_COUNT
	.align		4
        /*003c*/ 	.byte	0x02, 0x4a
	.zero		1
	.zero		1


	//----- nvinfo : EIATTR_SYSCALL_OFFSETS
	.align		4
        /*0040*/ 	.byte	0x04, 0x46
        /*0042*/ 	.short	(.L_10783 - .L_10782)


	//   ....[0]....
.L_10782:
        /*0044*/ 	.word	0x00001d80


	//   ....[1]....
        /*0048*/ 	.word	0x00002a40


	//   ....[2]....
        /*004c*/ 	.word	0x000048b0


	//   ....[3]....
        /*0050*/ 	.word	0x00005440


	//   ....[4]....
        /*0054*/ 	.word	0x000073a0


	//   ....[5]....
        /*0058*/ 	.word	0x00007f30


	//   ....[6]....
        /*005c*/ 	.word	0x00009ea0


	//   ....[7]....
        /*0060*/ 	.word	0x0000a9f0


	//----- nvinfo : EIATTR_EXIT_INSTR_OFFSETS
	.align		4
.L_10783:
        /*0064*/ 	.byte	0x04, 0x1c
        /*0066*/ 	.short	(.L_10785 - .L_10784)


	//   ....[0]....
.L_10784:
        /*0068*/ 	.word	0x000081c0


	//   ....[1]....
        /*006c*/ 	.word	0x0000a010


	//   ....[2]....
        /*0070*/ 	.word	0x0000a030


	//   ....[3]....
        /*0074*/ 	.word	0x0000a0c0


	//   ....[4]....
        /*0078*/ 	.word	0x0000a0e0


	//   ....[5]....
        /*007c*/ 	.word	0x0000a100


	//   ....[6]....
        /*0080*/ 	.word	0x0000a190


	//   ....[7]....
        /*0084*/ 	.word	0x0000a1d0


	//   ....[8]....
        /*0088*/ 	.word	0x0000a270


	//   ....[9]....
        /*008c*/ 	.word	0x0000a2c0


	//   ....[10]....
        /*0090*/ 	.word	0x0000a2f0


	//   ....[11]....
        /*0094*/ 	.word	0x0000a3b0


	//   ....[12]....
        /*0098*/ 	.word	0x0000a4f0


	//   ....[13]....
        /*009c*/ 	.word	0x0000a630


	//   ....[14]....
        /*00a0*/ 	.word	0x0000a780


	//   ....[15]....
        /*00a4*/ 	.word	0x0000a7b0


	//   ....[16]....
        /*00a8*/ 	.word	0x0000a7d0


	//   ....[17]....
        /*00ac*/ 	.word	0x0000a850


	//   ....[18]....
        /*00b0*/ 	.word	0x0000a890


	//   ....[19]....
        /*00b4*/ 	.word	0x0000aa00


	//   ....[20]....
        /*00b8*/ 	.word	0x0000aae0


	//   ....[21]....
        /*00bc*/ 	.word	0x0000ab80


	//   ....[22]....
        /*00c0*/ 	.word	0x0000abb0


	//   ....[23]....
        /*00c4*/ 	.word	0x0000ac00


	//   ....[24]....
        /*00c8*/ 	.word	0x0000ac40


	//----- nvinfo : EIATTR_MAX_THREADS
	.align		4
.L_10785:
        /*00cc*/ 	.byte	0x04, 0x05
        /*00ce*/ 	.short	(.L_10787 - .L_10786)
.L_10786:
        /*00d0*/ 	.word	0x00000080
        /*00d4*/ 	.word	0x00000001
        /*00d8*/ 	.word	0x00000001


	//----- nvinfo : EIATTR_CRS_STACK_SIZE
	.align		4
.L_10787:
        /*00dc*/ 	.byte	0x04, 0x1e
        /*00de*/ 	.short	(.L_10789 - .L_10788)
.L_10788:
        /*00e0*/ 	.word	0x00000000


	//----- nvinfo : EIATTR_CBANK_PARAM_SIZE
	.align		4
.L_10789:
        /*00e4*/ 	.byte	0x03, 0x19
        /*00e6*/ 	.short	0x0220


	//----- nvinfo : EIATTR_PARAM_CBANK
	.align		4
        /*00e8*/ 	.byte	0x04, 0x0a
        /*00ea*/ 	.short	(.L_10791 - .L_10790)
	.align		4
.L_10790:
        /*00ec*/ 	.word	index@(.nv.constant0._ZN2at6native18elementwise_kernelILi128ELi4EZNS0_15gpu_kernel_implIZNS0_23bitwise_not_kernel_cudaERNS_18TensorIteratorBaseEEUlbE_EEvS4_RKT_EUliE_EEviT1_)
        /*00f0*/ 	.short	0x0380
        /*00f2*/ 	.short	0x0220


	//----- nvinfo : EIATTR_SW_WAR
	.align		4
.L_10791:
        /*00f4*/ 	.byte	0x04, 0x36
        /*00f6*/ 	.short	(.L_10793 - .L_10792)
.L_10792:
        /*00f8*/ 	.word	0x00000008
.L_10793:


//--------------------- .nv.info._ZN2at6native27unrolled_elementwise_kernelIZNS0_23bitwise_not_kernel_cudaERNS_18TensorIteratorBaseEEUlbE_St5arrayIPcLm2EELi4E23TrivialOffsetCalculatorILi1EjES9_NS0_6memory12LoadWithCastILi1EEENSA_13StoreWithCastILi1EEEEEviT_T0_T2_T3_T4_T5_ --------------------------
	.section	.nv.info._ZN2at6native27unrolled_elementwise_kernelIZNS0_23bitwise_not_kernel_cudaERNS_18TensorIteratorBaseEEUlbE_St5arrayIPcLm2EELi4E23TrivialOffsetCalculatorILi1EjES9_NS0_6memory12LoadWithCastILi1EEENSA_13StoreWithCastILi1EEEEEviT_T0_T2_T3_T4_T5_,"",@"SHT_CUDA_INFO"
	.sectionflags	@""
	.align	4


	//----- nvinfo : EIATTR_CUDA_API_VERSION
	.align		4
        /*0000*/ 	.byte	0x04, 0x37
        /*0002*/ 	.short	(.L_10795 - .L_10794)
.L_10794:
        /*0004*/ 	.word	0x00000082


	//----- nvinfo : EIATTR_KPARAM_INFO
	.align		4
.L_10795:
        /*0008*/ 	.byte	0x04, 0x17
        /*000a*/ 	.short	(.L_10797 - .L_10796)
.L_10796:
        /*000c*/ 	.word	0x00000000
        /*0010*/ 	.short	0x0006
        /*0012*/ 	.short	0x0024
        /*0014*/ 	.byte	0x00, 0xf0, 0x21, 0x00


	//----- nvinfo : EIATTR_KPARAM_INFO
	.align		4
.L_10797:
        /*0018*/ 	.byte	0x04, 0x17
        /*001a*/ 	.short	(.L_10799 - .L_10798)
.L_10798:
        /*001c*/ 	.word	0x00000000
        /*0020*/ 	.short	0x0005
        /*0022*/ 	.short	0x001c
        /*0024*/ 	.byte	0x00, 0xf0, 0x21, 0x00


	//----- nvinfo : EIATTR_KPARAM_INFO
	.align		4
.L_10799:
        /*0028*/ 	.byte	0x04, 0x17
        /*002a*/ 	.short	(.L_10801 - .L_10800)
.L_10800:
        /*002c*/ 	.word	0x00000000
        /*0030*/ 	.short	0x0004
        /*0032*/ 	.short	0x0019
        /*0034*/ 	.byte	0x00, 0xf0, 0x05, 0x00


	//----- nvinfo : EIATTR_KPARAM_INFO
	.align		4
.L_10801:
        /*0038*/ 	.byte	0x04, 0x17
        /*003a*/ 	.short	(.L_10803 - .L_10802)
.L_10802:
        /*003c*/ 	.word	0x00000000
        /*0040*/ 	.short	0x0003
        /*0042*/ 	.short	0x0018
        /*0044*/ 	.byte	0x00, 0xf0, 0x05, 0x00


	//----- nvinfo : EIATTR_KPARAM_INFO
	.align		4
.L_10803:
        /*0048*/ 	.byte	0x04, 0x17
        /*004a*/ 	.short	(.L_10805 - .L_10804)
.L_10804:
        /*004c*/ 	.word	0x00000000
        /*0050*/ 	.short	0x0002
        /*0052*/ 	.short	0x0008
        /*0054*/ 	.byte	0x00, 0xf0, 0x41, 0x00


	//----- nvinfo : EIATTR_KPARAM_INFO
	.align		4
.L_10805:
        /*0058*/ 	.byte	0x04, 0x17
        /*005a*/ 	.short	(.L_10807 - .L_10806)
.L_10806:
        /*005c*/ 	.word	0x00000000
        /*0060*/ 	.short	0x0001
        /*0062*/ 	.short	0x0004
        /*0064*/ 	.byte	0x00, 0xf0, 0x05, 0x00


	//----- nvinfo : EIATTR_KPARAM_INFO
	.align		4
.L_10807:
        /*0068*/ 	.byte	0x04, 0x17
        /*006a*/ 	.short	(.L_10809 - .L_10808)
.L_10808:
        /*006c*/ 	.word	0x00000000
        /*0070*/ 	.short	0x0000
        /*0072*/ 	.short	0x0000
        /*0074*/ 	.byte	0x00, 0xf0, 0x11, 0x00


	//----- nvinfo : EIATTR_SPARSE_MMA_MASK
	.align		4
.L_10809:
        /*0078*/ 	.byte	0x03, 0x50
        /*007a*/ 	.short	0x0000


	//----- nvinfo : EIATTR_MAXREG_COUNT
	.align		4
        /*007c*/ 	.byte	0x03, 0x1b
        /*007e*/ 	.short	0x00ff


	//----- nvinfo : EIATTR_EXTERNS
	.align		4
        /*0080*/ 	.byte	0x04, 0x0f
        /*0082*/ 	.short	(.L_10811 - .L_10810)


	//   ....[0]....
	.align		4
.L_10810:
        /*0084*/ 	.word	index@(__assertfail)


	//----- nvinfo : EIATTR_MERCURY_ISA_VERSION
	.align		4
.L_10811:
        /*0088*/ 	.byte	0x03, 0x5f
        /*008a*/ 	.short	0x0101


	//----- nvinfo : EIATTR_VRC_CTA_INIT_COUNT
	.align		4
        /*008c*/ 	.byte	0x02, 0x4a
	.zero		1
	.zero		1


	//----- nvinfo : EIATTR_SYSCALL_OFFSETS
	.align		4
        /*0090*/ 	.byte	0x04, 0x46
        /*0092*/ 	.short	(.L_10813 - .L_10812)


	//   ....[0]....
.L_10812:
        /*0094*/ 	.word	0x00000a90


	//   ....[1]....
        /*0098*/ 	.word	0x000015e0


	//   ....[2]....
        /*009c*/ 	.word	0x00002100


	//   ....[3]....
        /*00a0*/ 	.word	0x00002c10


	//   ....[4]....
        /*00a4*/ 	.word	0x000039d0


	//   ....[5]....
        /*00a8*/ 	.word	0x00004690


	//   ....[6]....
        /*00ac*/ 	.word	0x00005450


	//   ....[7]....
        /*00b0*/ 	.word	0x000061e0


	//----- nvinfo : EIATTR_EXIT_INSTR_OFFSETS
	.align		4
.L_10813:
        /*00b4*/ 	.byte	0x04, 0x1c
        /*00b6*/ 	.short	(.L_10815 - .L_10814)


	//   ....[0]....
.L_10814:
        /*00b8*/ 	.word	0x000056d0


	//   ....[1]....
        /*00bc*/ 	.word	0x00005800


	//   ....[2]....
        /*00c0*/ 	.word	0x00005820


	//   ....[3]....
        /*00c4*/ 	.word	0x000058b0


	//   ....[4]....
        /*00c8*/ 	.word	0x000058d0


	//   ....[5]....
        /*00cc*/ 	.word	0x000058f0


	//   ....[6]....
        /*00d0*/ 	.word	0x00005980


	//   ....[7]....
        /*00d4*/ 	.word	0x000059c0


	//   ....[8]....
        /*00d8*/ 	.word	0x00005a60


	//   ....[9]....
        /*00dc*/ 	.word	0x00005ab0


	//   ....[10]....
        /*00e0*/ 	.word	0x00005ae0


	//   ....[11]....
        /*00e4*/ 	.word	0x00005ba0


	//   ....[12]....
        /*00e8*/ 	.word	0x00005ce0


	//   ....[13]....
        /*00ec*/ 	.word	0x00005e20


	//   ....[14]....
        /*00f0*/ 	.word	0x00005f70


	//   ....[15]....
        /*00f4*/ 	.word	0x00005fa0


	//   ....[16]....
        /*00f8*/ 	.word	0x00005fc0


	//   ....[17]....
        /*00fc*/ 	.word	0x00006040


	//   ....[18]....
        /*0100*/ 	.word	0x00006080


	//   ....[19]....
        /*0104*/ 	.word	0x000061f0


	//   ....[20]....
        /*0108*/ 	.word	0x000062d0


	//   ....[21]....
        /*010c*/ 	.word	0x00006370


	//   ....[22]....
        /*0110*/ 	.word	0x000063a0


	//   ....[23]....
        /*0114*/ 	.word	0x000063f0


	//   ....[24]....
        /*0118*/ 	.word	0x00006430


	//----- nvinfo : EIATTR_MAX_THREADS
	.align		4
.L_10815:
        /*011c*/ 	.byte	0x04, 0x05
        /*011e*/ 	.short	(.L_10817 - .L_10816)
.L_10816:
        /*0120*/ 	.word	0x00000080
        /*0124*/ 	.word	0x00000001
        /*0128*/ 	.word	0x00000001


	//----- nvinfo : EIATTR_CRS_STACK_SIZE
	.align		4
.L_10817:
        /*012c*/ 	.byte	0x04, 0x1e
        /*012e*/ 	.short	(.L_10819 - .L_10818)
.L_10818:
        /*0130*/ 	.word	0x00000000


	//----- nvinfo : EIATTR_CBANK_PARAM_SIZE
	.align		4
.L_10819:
        /*0134*/ 	.byte	0x03, 0x19
        /*0136*/ 	.short	0x002c


	//----- nvinfo : EIATTR_PARAM_CBANK
	.align		4
        /*0138*/ 	.byte	0x04, 0x0a
        /*013a*/ 	.short	(.L_10821 - .L_10820)
	.align		4
.L_10820:
        /*013c*/ 	.word	index@(.nv.constant0._ZN2at6native27unrolled_elementwise_kernelIZNS0_23bitwise_not_kernel_cudaERNS_18TensorIteratorBaseEEUlbE_St5arrayIPcLm2EELi4E23TrivialOffsetCalculatorILi1EjES9_NS0_6memory12LoadWithCastILi1EEENSA_13StoreWithCastILi1EEEEEviT_T0_T2_T3_T4_T5_)
        /*0140*/ 	.short	0x0380
        /*0142*/ 	.short	0x002c


	//----- nvinfo : EIATTR_SW_WAR
	.align		4
.L_10821:
        /*0144*/ 	.byte	0x04, 0x36
        /*0146*/ 	.short	(.L_10823 - .L_10822)
.L_10822:
        /*0148*/ 	.word	0x00000008
.L_10823:


//--------------------- .nv.info._ZN2at6native18elementwise_kernelILi128ELi4EZNS0_22gpu_kernel_impl_nocastIZNS0_23bitwise_not_kernel_cudaERNS_18TensorIteratorBaseEEUlbE_EEvS4_RKT_EUliE_EEviT1_ --------------------------
	.section	.nv.info._ZN2at6native18elementwise_kernelILi128ELi4EZNS0_22gpu_kernel_impl_nocastIZNS0_23bitwise_not_kernel_cudaERNS_18TensorIteratorBaseEEUlbE_EEvS4_RKT_EUliE_EEviT1_,"",@"SHT_CUDA_INFO"
	.sectionflags	@""
	.align	4


	//----- nvinfo : EIATTR_CUDA_API_VERSION
	.align		4
        /*0000*/ 	.byte	0x04, 0x37
        /*0002*/ 	.short	(.L_10825 - .L_10824)
.L_10824:
        /*0004*/ 	.word	0x00000082


	//----- nvinfo : EIATTR_KPARAM_INFO
	.align		4
.L_10825:
        /*0008*/ 	.byte	0x04, 0x17
        /*000a*/ 	.short	(.L_10827 - .L_10826)
.L_10826:
        /*000c*/ 	.word	0x00000000
        /*0010*/ 	.short	0x0001
        /*0012*/ 	.short	0x0008
        /*0014*/ 	.byte	0x00, 0xf0, 0x61, 0x08


	//----- nvinfo : EIATTR_KPARAM_INFO
	.align		4
.L_10827:
        /*0018*/ 	.byte	0x04, 0x17
        /*001a*/ 	.short	(.L_10829 - .L_10828)
.L_10828:
        /*001c*/ 	.word	0x00000000
        /*0020*/ 	.short	0x0000
        /*0022*/ 	.short	0x0000
        /*0024*/ 	.byte	0x00, 0xf0, 0x11, 0x00


	//----- nvinfo : EIATTR_SPARSE_MMA_MASK
	.align		4
.L_10829:
        /*0028*/ 	.byte	0x03, 0x50
        /*002a*/ 	.short	0x0000


	//----- nvinfo : EIATTR_MAXREG_COUNT
	.align		4
        /*002c*/ 	.byte	0x03, 0x1b
        /*002e*/ 	.short	0x0080


	//----- nvinfo : EIATTR_MERCURY_ISA_VERSION
	.align		4
        /*0030*/ 	.byte	0x03, 0x5f
        /*0032*/ 	.short	0x0101


	//----- nvinfo : EIATTR_VRC_CTA_INIT_COUNT
	.align		4
        /*0034*/ 	.byte	0x02, 0x4a
	.zero		1
	.zero		1


	//----- nvinfo : EIATTR_EXIT_INSTR_OFFSETS
	.align		4
        /*0038*/ 	.byte	0x04, 0x1c
        /*003a*/ 	.short	(.L_10831 - .L_10830)


	//   ....[0]....
.L_10830:
        /*003c*/ 	.word	0x000002d0


	//   ....[1]....
        /*0040*/ 	.word	0x00000340


	//   ....[2]....
        /*0044*/ 	.word	0x00003e30


	//   ....[3]....
        /*0048*/ 	.word	0x00005170


	//----- nvinfo : EIATTR_MAX_THREADS
	.align		4
.L_10831:
        /*004c*/ 	.byte	0x04, 0x05
        /*004e*/ 	.short	(.L_10833 - .L_10832)
.L_10832:
        /*0050*/ 	.word	0x00000080
        /*0054*/ 	.word	0x00000001
        /*0058*/ 	.word	0x00000001


	//----- nvinfo : EIATTR_CRS_STACK_SIZE
	.align		4
.L_10833:
        /*005c*/ 	.byte	0x04, 0x1e
        /*005e*/ 	.short	(.L_10835 - .L_10834)
.L_10834:
        /*0060*/ 	.word	0x00000000


	//----- nvinfo : EIATTR_CBANK_PARAM_SIZE
	.align		4
.L_10835:
        /*0064*/ 	.byte	0x03, 0x19
        /*0066*/ 	.short	0x0220


	//----- nvinfo : EIATTR_PARAM_CBANK
	.align		4
        /*0068*/ 	.byte	0x04, 0x0a
        /*006a*/ 	.short	(.L_10837 - .L_10836)
	.align		4
.L_10836:
        /*006c*/ 	.word	index@(.nv.constant0._ZN2at6native18elementwise_kernelILi128ELi4EZNS0_22gpu_kernel_impl_nocastIZNS0_23bitwise_not_kernel_cudaERNS_18TensorIteratorBaseEEUlbE_EEvS4_RKT_EUliE_EEviT1_)
        /*0070*/ 	.short	0x0380
        /*0072*/ 	.short	0x0220


	//----- nvinfo : EIATTR_SW_WAR
	.align		4
.L_10837:
        /*0074*/ 	.byte	0x04, 0x36
        /*0076*/ 	.short	(.L_10839 - .L_10838)
.L_10838:
        /*0078*/ 	.word	0x00000008
.L_10839:


//--------------------- .nv.info._ZN2at6native27unrolled_elementwise_kernelIZNS0_23bitwise_not_kernel_cudaERNS_18TensorIteratorBaseEEUlbE_St5arrayIPcLm2EELi4E23TrivialOffsetCalculatorILi1EjES9_NS0_6memory15LoadWithoutCastENSA_16StoreWithoutCastEEEviT_T0_T2_T3_T4_T5_ --------------------------
	.section	.nv.info._ZN2at6native27unrolled_elementwise_kernelIZNS0_23bitwise_not_kernel_cudaERNS_18TensorIteratorBaseEEUlbE_St5arrayIPcLm2EELi4E23TrivialOffsetCalculatorILi1EjES9_NS0_6memory15LoadWithoutCastENSA_16StoreWithoutCastEEEviT_T0_T2_T3_T4_T5_,"",@"SHT_CUDA_INFO"
	.sectionflags	@""
	.align	4


	//----- nvinfo : EIATTR_CUDA_API_VERSION
	.align		4
        /*0000*/ 	.byte	0x04, 0x37
        /*0002*/ 	.short	(.L_10841 - .L_10840)
.L_10840:
        /*0004*/ 	.word	0x00000082


	//----- nvinfo : EIATTR_KPARAM_INFO
	.align		4
.L_10841:
        /*0008*/ 	.byte	0x04, 0x17
        /*000a*/ 	.short	(.L_10843 - .L_10842)
.L_10842:
        /*000c*/ 	.word	0x00000000
        /*0010*/ 	.short	0x0006
        /*0012*/ 	.short	0x001b
        /*0014*/ 	.byte	0x00, 0xf0, 0x05, 0x00


	//----- nvinfo : EIATTR_KPARAM_INFO
	.align		4
.L_10843:
        /*0018*/ 	.byte	0x04, 0x17
        /*001a*/ 	.short	(.L_10845 - .L_10844)
.L_10844:
        /*001c*/ 	.word	0x00000000
        /*0020*/ 	.short	0x0005
        /*0022*/ 	.short	0x001a
        /*0024*/ 	.byte	0x00, 0xf0, 0x05, 0x00


	//----- nvinfo : EIATTR_KPARAM_INFO
	.align		4
.L_10845:
        /*0028*/ 	.byte	0x04, 0x17
        /*002a*/ 	.short	(.L_10847 - .L_10846)
.L_10846:
        /*002c*/ 	.word	0x00000000
        /*0030*/ 	.short	0x0004
        /*0032*/ 	.short	0x0019
        /*0034*/ 	.byte	0x00, 0xf0, 0x05, 0x00


	//----- nvinfo : EIATTR_KPARAM_INFO
	.align		4
.L_10847:
        /*0038*/ 	.byte	0x04, 0x17
        /*003a*/ 	.short	(.L_10849 - .L_10848)
.L_10848:
        /*003c*/ 	.word	0x00000000
        /*0040*/ 	.short	0x0003
        /*0042*/ 	.short	0x0018
        /*0044*/ 	.byte	0x00, 0xf0, 0x05, 0x00


	//----- nvinfo : EIATTR_KPARAM_INFO
	.align		4
.L_10849:
        /*0048*/ 	.byte	0x04, 0x17
        /*004a*/ 	.short	(.L_10851 - .L_10850)
.L_10850:
        /*004c*/ 	.word	0x00000000
        /*0050*/ 	.short	0x0002
        /*0052*/ 	.short	0x0008
        /*0054*/ 	.byte	0x00, 0xf0, 0x41, 0x00


	//----- nvinfo : EIATTR_KPARAM_INFO
	.align		4
.L_10851:
        /*0058*/ 	.byte	0x04, 0x17
        /*005a*/ 	.short	(.L_10853 - .L_10852)
.L_10852:
        /*005c*/ 	.word	0x00000000
        /*0060*/ 	.short	0x0001
        /*0062*/ 	.short	0x0004
        /*0064*/ 	.byte	0x00, 0xf0, 0x05, 0x00


	//----- nvinfo : EIATTR_KPARAM_INFO
	.align		4
.L_10853:
        /*0068*/ 	.byte	0x04, 0x17
        /*006a*/ 	.short	(.L_10855 - .L_10854)
.L_10854:
        /*006c*/ 	.word	0x00000000
        /*0070*/ 	.short	0x0000
        /*0072*/ 	.short	0x0000
        /*0074*/ 	.byte	0x00, 0xf0, 0x11, 0x00


	//----- nvinfo : EIATTR_SPARSE_MMA_MASK
	.align		4
.L_10855:
        /*0078*/ 	.byte	0x03, 0x50
        /*007a*/ 	.short	0x0000


	//----- nvinfo : EIATTR_MAXREG_COUNT
	.align		4
        /*007c*/ 	.byte	0x03, 0x1b
        /*007e*/ 	.short	0x00ff


	//----- nvinfo : EIATTR_MERCURY_ISA_VERSION
	.align		4
        /*0080*/ 	.byte	0x03, 0x5f
        /*0082*/ 	.short	0x0101


	//----- nvinfo : EIATTR_VRC_CTA_INIT_COUNT
	.align		4
        /*0084*/ 	.byte	0x02, 0x4a
	.zero		1
	.zero		1


	//----- nvinfo : EIATTR_EXIT_INSTR_OFFSETS
	.align		4
        /*0088*/ 	.byte	0x04, 0x1c
        /*008a*/ 	.short	(.L_10857 - .L_10856)


	//   ....[0]....
.L_10856:
        /*008c*/ 	.word	0x00000480


	//   ....[1]....
        /*0090*/ 	.word	0x000004e0


	//----- nvinfo : EIATTR_MAX_THREADS
	.align		4
.L_10857:
        /*0094*/ 	.byte	0x04, 0x05
        /*0096*/ 	.short	(.L_10859 - .L_10858)
.L_10858:
        /*0098*/ 	.word	0x00000080
        /*009c*/ 	.word	0x00000001
        /*00a0*/ 	.word	0x00000001


	//----- nvinfo : EIATTR_CRS_STACK_SIZE
	.align		4
.L_10859:
        /*00a4*/ 	.byte	0x04, 0x1e
        /*00a6*/ 	.short	(.L_10861 - .L_10860)
.L_10860:
        /*00a8*/ 	.word	0x00000000


	//----- nvinfo : EIATTR_CBANK_PARAM_SIZE
	.align		4
.L_10861:
        /*00ac*/ 	.byte	0x03, 0x19
        /*00ae*/ 	.short	0x001c


	//----- nvinfo : EIATTR_PARAM_CBANK
	.align		4
        /*00b0*/ 	.byte	0x04, 0x0a
        /*00b2*/ 	.short	(.L_10863 - .L_10862)
	.align		4
.L_10862:
        /*00b4*/ 	.word	index@(.nv.constant0._ZN2at6native27unrolled_elementwise_kernelIZNS0_23bitwise_not_kernel_cudaERNS_18TensorIteratorBaseEEUlbE_St5arrayIPcLm2EELi4E23TrivialOffsetCalculatorILi1EjES9_NS0_6memory15LoadWithoutCastENSA_16StoreWithoutCastEEEviT_T0_T2_T3_T4_T5_)
        /*00b8*/ 	.short	0x0380
        /*00ba*/ 	.short	0x001c


	//----- nvinfo : EIATTR_SW_WAR
	.align		4
.L_10863:
        /*00bc*/ 	.byte	0x04, 0x36
        /*00be*/ 	.short	(.L_10865 - .L_10864)
.L_10864:
        /*00c0*/ 	.word	0x00000008
.L_10865:


//--------------------- .nv.info._ZN2at6native29vectorized_elementwise_kernelILi2EZNS0_23bitwise_not_kernel_cudaERNS_18TensorIteratorBaseEEUlbE_St5arrayIPcLm2EEEEviT0_T1_ --------------------------
	.section	.nv.info._ZN2at6native29vectorized_elementwise_kernelILi2EZNS0_23bitwise_not_kernel_cudaERNS_18TensorIteratorBaseEEUlbE_St5arrayIPcLm2EEEEviT0_T1_,"",@"SHT_CUDA_INFO"
	.sectionflags	@""
	.align	4


	//----- nvinfo : EIATTR_CUDA_API_VERSION
	.align		4
        /*0000*/ 	.byte	0x04, 0x37
        /*0002*/ 	.short	(.L_10867 - .L_10866)
.L_10866:
        /*0004*/ 	.word	0x00000082


	//----- nvinfo : EIATTR_KPARAM_INFO
	.align		4
.L_10867:
        /*0008*/ 	.byte	0x04, 0x17
        /*000a*/ 	.short	(.L_10869 - .L_10868)
.L_10868:
        /*000c*/ 	.word	0x00000000
        /*0010*/ 	.short	0x0002
        /*0012*/ 	.short	0x0008
        /*0014*/ 	.byte	0x00, 0xf0, 0x41, 0x00


	//----- nvinfo : EIATTR_KPARAM_INFO
	.align		4
.L_10869:
        /*0018*/ 	.byte	0x04, 0x17
        /*001a*/ 	.short	(.L_10871 - .L_10870)
.L_10870:
        /*001c*/ 	.word	0x00000000
        /*0020*/ 	.short	0x0001
        /*0022*/ 	.short	0x0004
        /*0024*/ 	.byte	0x00, 0xf0, 0x05, 0x00


	//----- nvinfo : EIATTR_KPARAM_INFO
	.align		4
.L_10871:
        /*0028*/ 	.byte	0x04, 0x17
        /*002a*/ 	.short	(.L_10873 - .L_10872)
.L_10872:
        /*002c*/ 	.word	0x00000000
        /*0030*/ 	.short	0x0000
        /*0032*/ 	.short	0x0000
        /*0034*/ 	.byte	0x00, 0xf0, 0x11, 0x00


	//----- nvinfo : EIATTR_SPARSE_MMA_MASK
	.align		4
.L_10873:
        /*0038*/ 	.byte	0x03, 0x50
        /*003a*/ 	.short	0x0000


	//----- nvinfo : EIATTR_MAXREG_COUNT
	.align		4
        /*003c*/ 	.byte	0x03, 0x1b
        /*003e*/ 	.short	0x00ff


	//----- nvinfo : EIATTR_MERCURY_ISA_VERSION
	.align		4
        /*0040*/ 	.byte	0x03, 0x5f
        /*0042*/ 	.short	0x0101


	//----- nvinfo : EIATTR_VRC_CTA_INIT_COUNT
	.align		4
        /*0044*/ 	.byte	0x02, 0x4a
	.zero		1
	.zero		1


	//----- nvinfo : EIATTR_EXIT_INSTR_OFFSETS
	.align		4
        /*0048*/ 	.byte	0x04, 0x1c
        /*004a*/ 	.short	(.L_10875 - .L_10874)


	//   ....[0]....
.L_10874:
        /*004c*/ 	.word	0x00000950


	//   ....[1]....
        /*0050*/ 	.word	0x000009b0


	//   ....[2]....
        /*0054*/ 	.word	0x00000cd0


	//----- nvinfo : EIATTR_MAX_THREADS
	.align		4
.L_10875:
        /*0058*/ 	.byte	0x04, 0x05
        /*005a*/ 	.short	(.L_10877 - .L_10876)
.L_10876:
        /*005c*/ 	.word	0x00000080
        /*0060*/ 	.word	0x00000001
        /*0064*/ 	.word	0x00000001


	//----- nvinfo : EIATTR_CRS_STACK_SIZE
	.align		4
.L_10877:
        /*0068*/ 	.byte	0x04, 0x1e
        /*006a*/ 	.short	(.L_10879 - .L_10878)
.L_10878:
        /*006c*/ 	.word	0x00000000


	//----- nvinfo : EIATTR_CBANK_PARAM_SIZE
	.align		4
.L_10879:
        /*0070*/ 	.byte	0x03, 0x19
        /*0072*/ 	.short	0x0018


	//----- nvinfo : EIATTR_PARAM_CBANK
	.align		4
        /*0074*/ 	.byte	0x04, 0x0a
        /*0076*/ 	.short	(.L_10881 - .L_10880)
	.align		4
.L_10880:
        /*0078*/ 	.word	index@(.nv.constant0._ZN2at6native29vectorized_elementwise_kernelILi2EZNS0_23bitwise_not_kernel_cudaERNS_18TensorIteratorBaseEEUlbE_St5arrayIPcLm2EEEEviT0_T1_)
        /*007c*/ 	.short	0x0380
        /*007e*/ 	.short	0x0018


	//----- nvinfo : EIATTR_SW_WAR
	.align		4
.L_10881:
        /*0080*/ 	.byte	0x04, 0x36
        /*0082*/ 	.short	(.L_10883 - .L_10882)
.L_10882:
        /*0084*/ 	.word	0x00000008
.L_10883:


//--------------------- .nv.info._ZN2at6native29vectorized_elementwise_kernelILi4EZNS0_23bitwise_not_kernel_cudaERNS_18TensorIteratorBaseEEUlbE_St5arrayIPcLm2EEEEviT0_T1_ --------------------------
	.section	.nv.info._ZN2at6native29vectorized_elementwise_kernelILi4EZNS0_23bitwise_not_kernel_cudaERNS_18TensorIteratorBaseEEUlbE_St5arrayIPcLm2EEEEviT0_T1_,"",@"SHT_CUDA_INFO"
	.sectionflags	@""
	.align	4


	//----- nvinfo : EIATTR_CUDA_API_VERSION
	.align		4
        /*0000*/ 	.byte	0x04, 0x37
        /*0002*/ 	.short	(.L_10885 - .L_10884)
.L_10884:
        /*0004*/ 	.word	0x00000082


	//----- nvinfo : EIATTR_KPARAM_INFO
	.align		4
.L_10885:
        /*0008*/ 	.byte	0x04, 0x17
        /*000a*/ 	.short	(.L_10887 - .L_10886)
.L_10886:
        /*000c*/ 	.word	0x00000000
        /*0010*/ 	.short	0x0002
        /*0012*/ 	.short	0x0008
        /*0014*/ 	.byte	0x00, 0xf0, 0x41, 0x00


	//----- nvinfo : EIATTR_KPARAM_INFO
	.align		4
.L_10887:
        /*0018*/ 	.byte	0x04, 0x17
        /*001a*/ 	.short	(.L_10889 - .L_10888)
.L_10888:
        /*001c*/ 	.word	0x00000000
        /*0020*/ 	.short	0x0001
        /*0022*/ 	.short	0x0004
        /*0024*/ 	.byte	0x00, 0xf0, 0x05, 0x00


	//----- nvinfo : EIATTR_KPARAM_INFO
	.align		4
.L_10889:
        /*0028*/ 	.byte	0x04, 0x17
        /*002a*/ 	.short	(.L_10891 - .L_10890)
.L_10890:
        /*002c*/ 	.word	0x00000000
        /*0030*/ 	.short	0x0000
        /*0032*/ 	.short	0x0000
        /*0034*/ 	.byte	0x00, 0xf0, 0x11, 0x00


	//----- nvinfo : EIATTR_SPARSE_MMA_MASK
	.align		4
.L_10891:
        /*0038*/ 	.byte	0x03, 0x50
        /*003a*/ 	.short	0x0000


	//----- nvinfo : EIATTR_MAXREG_COUNT
	.align		4
        /*003c*/ 	.byte	0x03, 0x1b
        /*003e*/ 	.short	0x00ff


	//----- nvinfo : EIATTR_MERCURY_ISA_VERSION
	.align		4
        /*0040*/ 	.byte	0x03, 0x5f
        /*0042*/ 	.short	0x0101


	//----- nvinfo : EIATTR_VRC_CTA_INIT_COUNT
	.align		4
        /*0044*/ 	.byte	0x02, 0x4a
	.zero		1
	.zero		1


	//----- nvinfo : EIATTR_EXIT_INSTR_OFFSETS
	.align		4
        /*0048*/ 	.byte	0x04, 0x1c
        /*004a*/ 	.short	(.L_10893 - .L_10892)


	//   ....[0]....
.L_10892:
        /*004c*/ 	.word	0x00000950


	//   ....[1]....
        /*0050*/ 	.word	0x000009b0


	//   ....[2]....
        /*0054*/ 	.word	0x00000cb0


	//----- nvinfo : EIATTR_MAX_THREADS
	.align		4
.L_10893:
        /*0058*/ 	.byte	0x04, 0x05
        /*005a*/ 	.short	(.L_10895 - .L_10894)
.L_10894:
        /*005c*/ 	.word	0x00000080
        /*0060*/ 	.word	0x00000001
        /*0064*/ 	.word	0x00000001


	//----- nvinfo : EIATTR_CRS_STACK_SIZE
	.align		4
.L_10895:
        /*0068*/ 	.byte	0x04, 0x1e
        /*006a*/ 	.short	(.L_10897 - .L_10896)
.L_10896:
        /*006c*/ 	.word	0x00000000


	//----- nvinfo : EIATTR_CBANK_PARAM_SIZE
	.align		4
.L_10897:
        /*0070*/ 	.byte	0x03, 0x19
        /*0072*/ 	.short	0x0018


	//----- nvinfo : EIATTR_PARAM_CBANK
	.align		4
        /*0074*/ 	.byte	0x04, 0x0a
        /*0076*/ 	.short	(.L_10899 - .L_10898)
	.align		4
.L_10898:
        /*0078*/ 	.word	index@(.nv.constant0._ZN2at6native29vectorized_elementwise_kernelILi4EZNS0_23bitwise_not_kernel_cudaERNS_18TensorIteratorBaseEEUlbE_St5arrayIPcLm2EEEEviT0_T1_)
        /*007c*/ 	.short	0x0380
        /*007e*/ 	.short	0x0018


	//----- nvinfo : EIATTR_SW_WAR
	.align		4
.L_10899:
        /*0080*/ 	.byte	0x04, 0x36
        /*0082*/ 	.short	(.L_10901 - .L_10900)
.L_10900:
        /*0084*/ 	.word	0x00000008
.L_10901:


//--------------------- .nv.info._ZN2at6native29vectorized_elementwise_kernelILi8EZNS0_23bitwise_not_kernel_cudaERNS_18TensorIteratorBaseEEUlbE_St5arrayIPcLm2EEEEviT0_T1_ --------------------------
	.section	.nv.info._ZN2at6native29vectorized_elementwise_kernelILi8EZNS0_23bitwise_not_kernel_cudaERNS_18TensorIteratorBaseEEUlbE_St5arrayIPcLm2EEEEviT0_T1_,"",@"SHT_CUDA_INFO"
	.sectionflags	@""
	.align	4


	//----- nvinfo : EIATTR_CUDA_API_VERSION
	.align		4
        /*0000*/ 	.byte	0x04, 0x37
        /*0002*/ 	.short	(.L_10903 - .L_10902)
.L_10902:
        /*0004*/ 	.word	0x00000082


	//----- nvinfo : EIATTR_KPARAM_INFO
	.align		4
.L_10903:
        /*0008*/ 	.byte	0x04, 0x17
        /*000a*/ 	.short	(.L_10905 - .L_10904)
.L_10904:
        /*000c*/ 	.word	0x00000000
        /*0010*/ 	.short	0x0002
        /*0012*/ 	.short	0x0008
        /*0014*/ 	.byte	0x00, 0xf0, 0x41, 0x00


	//----- nvinfo : EIATTR_KPARAM_INFO
	.align		4
.L_10905:
        /*0018*/ 	.byte	0x04, 0x17
        /*001a*/ 	.short	(.L_10907 - .L_10906)
.L_10906:
        /*001c*/ 	.word	0x00000000
        /*0020*/ 	.short	0x0001
        /*0022*/ 	.short	0x0004
        /*0024*/ 	.byte	0x00, 0xf0, 0x05, 0x00


	//----- nvinfo : EIATTR_KPARAM_INFO
	.align		4
.L_10907:
        /*0028*/ 	.byte	0x04, 0x17
        /*002a*/ 	.short	(.L_10909 - .L_10908)
.L_10908:
        /*002c*/ 	.word	0x00000000
        /*0030*/ 	.short	0x0000
        /*0032*/ 	.short	0x0000
        /*0034*/ 	.byte	0x00, 0xf0, 0x11, 0x00


	//----- nvinfo : EIATTR_SPARSE_MMA_MASK
	.align		4
.L_10909:
        /*0038*/ 	.byte	0x03, 0x50
        /*003a*/ 	.short	0x0000


	//----- nvinfo : EIATTR_MAXREG_COUNT
	.align		4
        /*003c*/ 	.byte	0x03, 0x1b
        /*003e*/ 	.short	0x00ff


	//----- nvinfo : EIATTR_MERCURY_ISA_VERSION
	.align		4
        /*0040*/ 	.byte	0x03, 0x5f
        /*0042*/ 	.short	0x0101


	//----- nvinfo : EIATTR_VRC_CTA_INIT_COUNT
	.align		4
        /*0044*/ 	.byte	0x02, 0x4a
	.zero		1
	.zero		1


	//----- nvinfo : EIATTR_EXIT_INSTR_OFFSETS
	.align		4
        /*0048*/ 	.byte	0x04, 0x1c
        /*004a*/ 	.short	(.L_10911 - .L_10910)


	//   ....[0]....
.L_10910:
        /*004c*/ 	.word	0x00000010


	//----- nvinfo : EIATTR_MAX_THREADS
	.align		4
.L_10911:
        /*0050*/ 	.byte	0x04, 0x05
        /*0052*/ 	.short	(.L_10913 - .L_10912)
.L_10912:
        /*0054*/ 	.word	0x00000080
        /*0058*/ 	.word	0x00000001
        /*005c*/ 	.word	0x00000001


	//----- nvinfo : EIATTR_CBANK_PARAM_SIZE
	.align		4
.L_10913:
        /*0060*/ 	.byte	0x03, 0x19
        /*0062*/ 	.short	0x0018


	//----- nvinfo : EIATTR_PARAM_CBANK
	.align		4
        /*0064*/ 	.byte	0x04, 0x0a
        /*0066*/ 	.short	(.L_10915 - .L_10914)
	.align		4
.L_10914:
        /*0068*/ 	.word	index@(.nv.constant0._ZN2at6native29vectorized_elementwise_kernelILi8EZNS0_23bitwise_not_kernel_cudaERNS_18TensorIteratorBaseEEUlbE_St5arrayIPcLm2EEEEviT0_T1_)
        /*006c*/ 	.short	0x0380
        /*006e*/ 	.short	0x0018


	//----- nvinfo : EIATTR_SW_WAR
	.align		4
.L_10915:
        /*0070*/ 	.byte	0x04, 0x36
        /*0072*/ 	.short	(.L_10917 - .L_10916)
.L_10916:
        /*0074*/ 	.word	0x00000008
.L_10917:


//--------------------- .nv.callgraph             --------------------------
	.section	.nv.callgraph,"",@"SHT_CUDA_CALLGRAPH"
	.align	4
	.sectionentsize	8
	.align		4
        /*0000*/ 	.word	0x00000000
	.align		4
        /*0004*/ 	.word	0xffffffff
	.align		4
        /*0008*/ 	.word	index@(_ZN2at6native18elementwise_kernelILi128ELi4EZNS0_15gpu_kernel_implIZZZNS0_22nan_to_num_kernel_cudaERNS_18TensorIteratorBaseESt8optionalIdES6_S6_ENKUlvE0_clEvENKUlvE2_clEvEUlN3c108BFloat16EE_EEvS4_RKT_EUliE_EEviT1_)
	.align		4
        /*000c*/ 	.word	index@(__assertfail)
	.align		4
        /*0010*/ 	.word	index@(_ZN2at6native27unrolled_elementwise_kernelIZZZNS0_22nan_to_num_kernel_cudaERNS_18TensorIteratorBaseESt8optionalIdES5_S5_ENKUlvE0_clEvENKUlvE2_clEvEUlN3c108BFloat16EE_St5arrayIPcLm2EELi4E23TrivialOffsetCalculatorILi1EjESF_NS0_6memory12LoadWithCastILi1EEENSG_13StoreWithCastILi1EEEEEviT_T0_T2_T3_T4_T5_)
	.align		4
        /*0014*/ 	.word	index@(__assertfail)
	.align		4
        /*0018*/ 	.word	index@(_ZN2at6native18elementwise_kernelILi128ELi4EZNS0_15gpu_kernel_implIZZZNS0_22nan_to_num_kernel_cudaERNS_18TensorIteratorBaseESt8optionalIdES6_S6_ENKUlvE0_clEvENKUlvE1_clEvEUlN3c104HalfEE_EEvS4_RKT_EUliE_EEviT1_)
	.align		4
        /*001c*/ 	.word	index@(__assertfail)
	.align		4
        /*0020*/ 	.word	index@(_ZN2at6native27unrolled_elementwise_kernelIZZZNS0_22nan_to_num_kernel_cudaERNS_18TensorIteratorBaseESt8optionalIdES5_S5_ENKUlvE0_clEvENKUlvE1_clEvEUlN3c104HalfEE_St5arrayIPcLm2EELi4E23TrivialOffsetCalculatorILi1EjESF_NS0_6memory12LoadWithCastILi1EEENSG_13StoreWithCastILi1EEEEEviT_T0_T2_T3_T4_T5_)
	.align		4
        /*0024*/ 	.word	index@(__assertfail)
	.align		4
        /*0028*/ 	.word	index@(_ZN2at6native18elementwise_kernelILi128ELi4EZNS0_15gpu_kernel_implIZZZNS0_22nan_to_num_kernel_cudaERNS_18TensorIteratorBaseESt8optionalIdES6_S6_ENKUlvE0_clEvENKUlvE0_clEvEUlfE_EEvS4_RKT_EUliE_EEviT1_)
	.align		4
        /*002c*/ 	.word	index@(__assertfail)
	.align		4
        /*0030*/ 	.word	index@(_ZN2at6native27unrolled_elementwise_kernelIZZZNS0_22nan_to_num_kernel_cudaERNS_18TensorIteratorBaseESt8optionalIdES5_S5_ENKUlvE0_clEvENKUlvE0_clEvEUlfE_St5arrayIPcLm2EELi4E23TrivialOffsetCalculatorILi1EjESD_NS0_6memory12LoadWithCastILi1EEENSE_13StoreWithCastILi1EEEEEviT_T0_T2_T3_T4_T5_)
	.align		4
        /*0034*/ 	.word	index@(__assertfail)
	.align		4
        /*0038*/ 	.word	index@(_ZN2at6native18elementwise_kernelILi128ELi4EZNS0_15gpu_kernel_implIZZZNS0_22nan_to_num_kernel_cudaERNS_18TensorIteratorBaseESt8optionalIdES6_S6_ENKUlvE0_clEvENKUlvE_clEvEUldE_EEvS4_RKT_EUliE_EEviT1_)
	.align		4
        /*003c*/ 	.word	index@(__assertfail)
	.align		4
        /*0040*/ 	.word	index@(_ZN2at6native27unrolled_elementwise_kernelIZZZNS0_22nan_to_num_kernel_cudaERNS_18TensorIteratorBaseESt8optionalIdES5_S5_ENKUlvE0_clEvENKUlvE_clEvEUldE_St5arrayIPcLm2EELi4E23TrivialOffsetCalculatorILi1EjESD_NS0_6memory12LoadWithCastILi1EEENSE_13StoreWithCastILi1EEEEEviT_T0_T2_T3_T4_T5_)
	.align		4
        /*0044*/ 	.word	index@(__assertfail)
	.align		4
        /*0048*/ 	.word	index@(_ZN2at6native18elementwise_kernelILi128ELi4EZNS0_15gpu_kernel_implIZZZNS0_22nan_to_num_kernel_cudaERNS_18TensorIteratorBaseESt8optionalIdES6_S6_ENKUlvE_clEvENKUlvE0_clEvEUlN3c107complexIfEEE_EEvS4_RKT_EUliE_EEviT1_)
	.align		4
        /*004c*/ 	.word	index@(__assertfail)
	.align		4
        /*0050*/ 	.word	index@(_ZN2at6native27unrolled_elementwise_kernelIZZZNS0_22nan_to_num_kernel_cudaERNS_18TensorIteratorBaseESt8optionalIdES5_S5_ENKUlvE_clEvENKUlvE0_clEvEUlN3c107complexIfEEE_St5arrayIPcLm2EELi4E23TrivialOffsetCalculatorILi1EjESG_NS0_6memory12LoadWithCastILi1EEENSH_13StoreWithCastILi1EEEEEviT_T0_T2_T3_T4_T5_)
	.align		4
        /*0054*/ 	.word	index@(__assertfail)
	.align		4
        /*0058*/ 	.word	index@(_ZN2at6native18elementwise_kernelILi128ELi4EZNS0_15gpu_kernel_implIZZZNS0_22nan_to_num_kernel_cudaERNS_18TensorIteratorBaseESt8optionalIdES6_S6_ENKUlvE_clEvENKUlvE_clEvEUlN3c107complexIdEEE_EEvS4_RKT_EUliE_EEviT1_)
	.align		4
        /*005c*/ 	.word	index@(__assertfail)
	.align		4
        /*0060*/ 	.word	index@(_ZN2at6native27unrolled_elementwise_kernelIZZZNS0_22nan_to_num_kernel_cudaERNS_18TensorIteratorBaseESt8optionalIdES5_S5_ENKUlvE_clEvENKUlvE_clEvEUlN3c107complexIdEEE_St5arrayIPcLm2EELi4E23TrivialOffsetCalculatorILi1EjESG_NS0_6memory12LoadWithCastILi1EEENSH_13StoreWithCastILi1EEEEEviT_T0_T2_T3_T4_T5_)
	.align		4
        /*0064*/ 	.word	index@(__assertfail)
	.align		4
        /*0068*/ 	.word	index@(_ZN2at6native18elementwise_kernelILi128ELi4EZNS0_15gpu_kernel_implIZZZNS0_21clamp_max_kernel_cudaERNS_18TensorIteratorBaseERKN3c106ScalarEENKUlvE_clEvENKUlvE7_clEvEUlNS5_8BFloat16EE_EEvS4_RKT_EUliE_EEviT1_)
	.align		4
        /*006c*/ 	.word	index@(__assertfail)
	.align		4
        /*0070*/ 	.word	index@(_ZN2at6native27unrolled_elementwise_kernelIZZZNS0_21clamp_max_kernel_cudaERNS_18TensorIteratorBaseERKN3c106ScalarEENKUlvE_clEvENKUlvE7_clEvEUlNS4_8BFloat16EE_St5arrayIPcLm2EELi4E23TrivialOffsetCalculatorILi1EjESG_NS0_6memory12LoadWithCastILi1EEENSH_13StoreWithCastILi1EEEEEviT_T0_T2_T3_T4_T5_)
	.align		4
        /*0074*/ 	.word	index@(__assertfail)
	.align		4
        /*0078*/ 	.word	index@(_ZN2at6native18elementwise_kernelILi128ELi4EZNS0_15gpu_kernel_implIZZZNS0_21clamp_max_kernel_cudaERNS_18TensorIteratorBaseERKN3c106ScalarEENKUlvE_clEvENKUlvE6_clEvEUlNS5_4HalfEE_EEvS4_RKT_EUliE_EEviT1_)
	.align		4
        /*007c*/ 	.word	index@(__assertfail)
	.align		4
        /*0080*/ 	.word	index@(_ZN2at6native27unrolled_elementwise_kernelIZZZNS0_21clamp_max_kernel_cudaERNS_18TensorIteratorBaseERKN3c106ScalarEENKUlvE_clEvENKUlvE6_clEvEUlNS4_4HalfEE_St5arrayIPcLm2EELi4E23TrivialOffsetCalculatorILi1EjESG_NS0_6memory12LoadWithCastILi1EEENSH_13StoreWithCastILi1EEEEEviT_T0_T2_T3_T4_T5_)
	.align		4
        /*0084*/ 	.word	index@(__assertfail)
	.align		4
        /*0088*/ 	.word	index@(_ZN2at6native18elementwise_kernelILi128ELi4EZNS0_15gpu_kernel_implIZZZNS0_21clamp_max_kernel_cudaERNS_18TensorIteratorBaseERKN3c106ScalarEENKUlvE_clEvENKUlvE5_clEvEUlfE_EEvS4_RKT_EUliE_EEviT1_)
	.align		4
        /*008c*/ 	.word	index@(__assertfail)
	.align		4
        /*0090*/ 	.word	index@(_ZN2at6native27unrolled_elementwise_kernelIZZZNS0_21clamp_max_kernel_cudaERNS_18TensorIteratorBaseERKN3c106ScalarEENKUlvE_clEvENKUlvE5_clEvEUlfE_St5arrayIPcLm2EELi4E23TrivialOffsetCalculatorILi1EjESF_NS0_6memory12LoadWithCastILi1EEENSG_13StoreWithCastILi1EEEEEviT_T0_T2_T3_T4_T5_)
	.align		4
        /*0094*/ 	.word	index@(__assertfail)
	.align		4
        /*0098*/ 	.word	index@(_ZN2at6native18elementwise_kernelILi128ELi4EZNS0_15gpu_kernel_implIZZZNS0_21clamp_max_kernel_cudaERNS_18TensorIteratorBaseERKN3c106ScalarEENKUlvE_clEvENKUlvE4_clEvEUldE_EEvS4_RKT_EUliE_EEviT1_)
	.align		4
        /*009c*/ 	.word	index@(__assertfail)
	.align		4
        /*00a0*/ 	.word	index@(_ZN2at6native27unrolled_elementwise_kernelIZZZNS0_21clamp_max_kernel_cudaERNS_18TensorIteratorBaseERKN3c106ScalarEENKUlvE_clEvENKUlvE4_clEvEUldE_St5arrayIPcLm2EELi4E23TrivialOffsetCalculatorILi1EjESF_NS0_6memory12LoadWithCastILi1EEENSG_13StoreWithCastILi1EEEEEviT_T0_T2_T3_T4_T5_)
	.align		4
        /*00a4*/ 	.word	index@(__assertfail)
	.align		4
        /*00a8*/ 	.word	index@(_ZN2at6native18elementwise_kernelILi128ELi4EZNS0_15gpu_kernel_implIZZZNS0_21clamp_max_kernel_cudaERNS_18TensorIteratorBaseERKN3c106ScalarEENKUlvE_clEvENKUlvE3_clEvEUlsE_EEvS4_RKT_EUliE_EEviT1_)
	.align		4
        /*00ac*/ 	.word	index@(__assertfail)
	.align		4
        /*00b0*/ 	.word	index@(_ZN2at6native27unrolled_elementwise_kernelIZZZNS0_21clamp_max_kernel_cudaERNS_18TensorIteratorBaseERKN3c106ScalarEENKUlvE_clEvENKUlvE3_clEvEUlsE_St5arrayIPcLm2EELi4E23TrivialOffsetCalculatorILi1EjESF_NS0_6memory12LoadWithCastILi1EEENSG_13StoreWithCastILi1EEEEEviT_T0_T2_T3_T4_T5_)
	.align		4
        /*00b4*/ 	.word	index@(__assertfail)
	.align		4
        /*00b8*/ 	.word	index@(_ZN2at6native18elementwise_kernelILi128ELi4EZNS0_15gpu_kernel_implIZZZNS0_21clamp_max_kernel_cudaERNS_18TensorIteratorBaseERKN3c106ScalarEENKUlvE_clEvENKUlvE2_clEvEUllE_EEvS4_RKT_EUliE_EEviT1_)
	.align		4
        /*00bc*/ 	.word	index@(__assertfail)
	.align		4
        /*00c0*/ 	.word	index@(_ZN2at6native27unrolled_elementwise_kernelIZZZNS0_21clamp_max_kernel_cudaERNS_18TensorIteratorBaseERKN3c106ScalarEENKUlvE_clEvENKUlvE2_clEvEUllE_St5arrayIPcLm2EELi4E23TrivialOffsetCalculatorILi1EjESF_NS0_6memory12LoadWithCastILi1EEENSG_13StoreWithCastILi1EEEEEviT_T0_T2_T3_T4_T5_)
	.align		4
        /*00c4*/ 	.word	index@(__assertfail)
	.align		4
        /*00c8*/ 	.word	index@(_ZN2at6native18elementwise_kernelILi128ELi4EZNS0_15gpu_kernel_implIZZZNS0_21clamp_max_kernel_cudaERNS_18TensorIteratorBaseERKN3c106ScalarEENKUlvE_clEvENKUlvE1_clEvEUliE_EEvS4_RKT_EUliE_EEviT1_)
	.align		4
        /*00cc*/ 	.word	index@(__assertfail)
	.align		4
        /*00d0*/ 	.word	index@(_ZN2at6native27unrolled_elementwise_kernelIZZZNS0_21clamp_max_kernel_cudaERNS_18TensorIteratorBaseERKN3c106ScalarEENKUlvE_clEvENKUlvE1_clEvEUliE_St5arrayIPcLm2EELi4E23TrivialOffsetCalculatorILi1EjESF_NS0_6memory12LoadWithCastILi1EEENSG_13StoreWithCastILi1EEEEEviT_T0_T2_T3_T4_T5_)
	.align		4
        /*00d4*/ 	.word	index@(__assertfail)
	.align		4
        /*00d8*/ 	.word	index@(_ZN2at6native18elementwise_kernelILi128ELi4EZNS0_15gpu_kernel_implIZZZNS0_21clamp_max_kernel_cudaERNS_18TensorIteratorBaseERKN3c106ScalarEENKUlvE_clEvENKUlvE0_clEvEUlaE_EEvS4_RKT_EUliE_EEviT1_)
	.align		4
        /*00dc*/ 	.word	index@(__assertfail)
	.align		4
        /*00e0*/ 	.word	index@(_ZN2at6native27unrolled_elementwise_kernelIZZZNS0_21clamp_max_kernel_cudaERNS_18TensorIteratorBaseERKN3c106ScalarEENKUlvE_clEvENKUlvE0_clEvEUlaE_St5arrayIPcLm2EELi4E23TrivialOffsetCalculatorILi1EjESF_NS0_6memory12LoadWithCastILi1EEENSG_13StoreWithCastILi1EEEEEviT_T0_T2_T3_T4_T5_)
	.align		4
        /*00e4*/ 	.word	index@(__assertfail)
	.align		4
        /*00e8*/ 	.word	index@(_ZN2at6native18elementwise_kernelILi128ELi4EZNS0_15gpu_kernel_implIZZZNS0_21clamp_max_kernel_cudaERNS_18TensorIteratorBaseERKN3c106ScalarEENKUlvE_clEvENKUlvE_clEvEUlhE_EEvS4_RKT_EUliE_EEviT1_)
	.align		4
        /*00ec*/ 	.word	index@(__assertfail)
	.align		4
        /*00f0*/ 	.word	index@(_ZN2at6native27unrolled_elementwise_kernelIZZZNS0_21clamp_max_kernel_cudaERNS_18TensorIteratorBaseERKN3c106ScalarEENKUlvE_clEvENKUlvE_clEvEUlhE_St5arrayIPcLm2EELi4E23TrivialOffsetCalculatorILi1EjESF_NS0_6memory12LoadWithCastILi1EEENSG_13StoreWithCastILi1EEEEEviT_T0_T2_T3_T4_T5_)
	.align		4
        /*00f4*/ 	.word	index@(__assertfail)
	.align		4
        /*00f8*/ 	.word	index@(_ZN2at6native18elementwise_kernelILi128ELi4EZNS0_15gpu_kernel_implIZZZNS0_21clamp_min_kernel_cudaERNS_18TensorIteratorBaseERKN3c106ScalarEENKUlvE_clEvENKUlvE7_clEvEUlNS5_8BFloat16EE_EEvS4_RKT_EUliE_EEviT1_)
	.align		4
        /*00fc*/ 	.word	index@(__assertfail)
	.align		4
        /*0100*/ 	.word	index@(_ZN2at6native27unrolled_elementwise_kernelIZZZNS0_21clamp_min_kernel_cudaERNS_18TensorIteratorBaseERKN3c106ScalarEENKUlvE_clEvENKUlvE7_clEvEUlNS4_8BFloat16EE_St5arrayIPcLm2EELi4E23TrivialOffsetCalculatorILi1EjESG_NS0_6memory12LoadWithCastILi1EEENSH_13StoreWithCastILi1EEEEEviT_T0_T2_T3_T4_T5_)
	.align		4
        /*0104*/ 	.word	index@(__assertfail)
	.align		4
        /*0108*/ 	.word	index@(_ZN2at6native18elementwise_kernelILi128ELi4EZNS0_15gpu_kernel_implIZZZNS0_21clamp_min_kernel_cudaERNS_18TensorIteratorBaseERKN3c106ScalarEENKUlvE_clEvENKUlvE6_clEvEUlNS5_4HalfEE_EEvS4_RKT_EUliE_EEviT1_)
	.align		4
        /*010c*/ 	.word	index@(__assertfail)
	.align		4
        /*0110*/ 	.word	index@(_ZN2at6native27unrolled_elementwise_kernelIZZZNS0_21clamp_min_kernel_cudaERNS_18TensorIteratorBaseERKN3c106ScalarEENKUlvE_clEvENKUlvE6_clEvEUlNS4_4HalfEE_St5arrayIPcLm2EELi4E23TrivialOffsetCalculatorILi1EjESG_NS0_6memory12LoadWithCastILi1EEENSH_13StoreWithCastILi1EEEEEviT_T0_T2_T3_T4_T5_)
	.align		4
        /*0114*/ 	.word	index@(__assertfail)
	.align		4
        /*0118*/ 	.word	index@(_ZN2at6native18elementwise_kernelILi128ELi4EZNS0_15gpu_kernel_implIZZZNS0_21clamp_min_kernel_cudaERNS_18TensorIteratorBaseERKN3c106ScalarEENKUlvE_clEvENKUlvE5_clEvEUlfE_EEvS4_RKT_EUliE_EEviT1_)
	.align		4
        /*011c*/ 	.word	index@(__assertfail)
	.align		4
        /*0120*/ 	.word	index@(_ZN2at6native27unrolled_elementwise_kernelIZZZNS0_21clamp_min_kernel_cudaERNS_18TensorIteratorBaseERKN3c106ScalarEENKUlvE_clEvENKUlvE5_clEvEUlfE_St5arrayIPcLm2EELi4E23TrivialOffsetCalculatorILi1EjESF_NS0_6memory12LoadWithCastILi1EEENSG_13StoreWithCastILi1EEEEEviT_T0_T2_T3_T4_T5_)
	.align		4
        /*0124*/ 	.word	index@(__assertfail)
	.align		4
        /*0128*/ 	.word	index@(_ZN2at6native18elementwise_kernelILi128ELi4EZNS0_15gpu_kernel_implIZZZNS0_21clamp_min_kernel_cudaERNS_18TensorIteratorBaseERKN3c106ScalarEENKUlvE_clEvENKUlvE4_clEvEUldE_EEvS4_RKT_EUliE_EEviT1_)
	.align		4
        /*012c*/ 	.word	index@(__assertfail)
	.align		4
        /*0130*/ 	.word	index@(_ZN2at6native27unrolled_elementwise_kernelIZZZNS0_21clamp_min_kernel_cudaERNS_18TensorIteratorBaseERKN3c106ScalarEENKUlvE_clEvENKUlvE4_clEvEUldE_St5arrayIPcLm2EELi4E23TrivialOffsetCalculatorILi1EjESF_NS0_6memory12LoadWithCastILi1EEENSG_13StoreWithCastILi1EEEEEviT_T0_T2_T3_T4_T5_)
	.align		4
        /*0134*/ 	.word	index@(__assertfail)
	.align		4
        /*0138*/ 	.word	index@(_ZN2at6native18elementwise_kernelILi128ELi4EZNS0_15gpu_kernel_implIZZZNS0_21clamp_min_kernel_cudaERNS_18TensorIteratorBaseERKN3c106ScalarEENKUlvE_clEvENKUlvE3_clEvEUlsE_EEvS4_RKT_EUliE_EEviT1_)
	.align		4
        /*013c*/ 	.word	index@(__assertfail)
	.align		4
        /*0140*/ 	.word	index@(_ZN2at6native27unrolled_elementwise_kernelIZZZNS0_21clamp_min_kernel_cudaERNS_18TensorIteratorBaseERKN3c106ScalarEENKUlvE_clEvENKUlvE3_clEvEUlsE_St5arrayIPcLm2EELi4E23TrivialOffsetCalculatorILi1EjESF_NS0_6memory12LoadWithCastILi1EEENSG_13StoreWithCastILi1EEEEEviT_T0_T2_T3_T4_T5_)
	.align		4
        /*0144*/ 	.word	index@(__assertfail)
	.align		4
        /*0148*/ 	.word	index@(_ZN2at6native18elementwise_kernelILi128ELi4EZNS0_15gpu_kernel_implIZZZNS0_21clamp_min_kernel_cudaERNS_18TensorIteratorBaseERKN3c106ScalarEENKUlvE_clEvENKUlvE2_clEvEUllE_EEvS4_RKT_EUliE_EEviT1_)
	.align		4
        /*014c*/ 	.word	index@(__assertfail)
	.align		4
        /*0150*/ 	.word	index@(_ZN2at6native27unrolled_elementwise_kernelIZZZNS0_21clamp_min_kernel_cudaERNS_18TensorIteratorBaseERKN3c106ScalarEENKUlvE_clEvENKUlvE2_clEvEUllE_St5arrayIPcLm2EELi4E23TrivialOffsetCalculatorILi1EjESF_NS0_6memory12LoadWithCastILi1EEENSG_13StoreWithCastILi1EEEEEviT_T0_T2_T3_T4_T5_)
	.align		4
        /*0154*/ 	.word	index@(__assertfail)
	.align		4
        /*0158*/ 	.word	index@(_ZN2at6native18elementwise_kernelILi128ELi4EZNS0_15gpu_kernel_implIZZZNS0_21clamp_min_kernel_cudaERNS_18TensorIteratorBaseERKN3c106ScalarEENKUlvE_clEvENKUlvE1_clEvEUliE_EEvS4_RKT_EUliE_EEviT1_)
	.align		4
        /*015c*/ 	.word	index@(__assertfail)
	.align		4
        /*0160*/ 	.word	index@(_ZN2at6native27unrolled_elementwise_kernelIZZZNS0_21clamp_min_kernel_cudaERNS_18TensorIteratorBaseERKN3c106ScalarEENKUlvE_clEvENKUlvE1_clEvEUliE_St5arrayIPcLm2EELi4E23TrivialOffsetCalculatorILi1EjESF_NS0_6memory12LoadWithCastILi1EEENSG_13StoreWithCastILi1EEEEEviT_T0_T2_T3_T4_T5_)
	.align		4
        /*0164*/ 	.word	index@(__assertfail)
	.align		4
        /*0168*/ 	.word	index@(_ZN2at6native18elementwise_kernelILi128ELi4EZNS0_15gpu_kernel_implIZZZNS0_21clamp_min_kernel_cudaERNS_18TensorIteratorBaseERKN3c106ScalarEENKUlvE_clEvENKUlvE0_clEvEUlaE_EEvS4_RKT_EUliE_EEviT1_)
	.align		4
        /*016c*/ 	.word	index@(__assertfail)
	.align		4
        /*0170*/ 	.word	index@(_ZN2at6native27unrolled_elementwise_kernelIZZZNS0_21clamp_min_kernel_cudaERNS_18TensorIteratorBaseERKN3c106ScalarEENKUlvE_clEvENKUlvE0_clEvEUlaE_St5arrayIPcLm2EELi4E23TrivialOffsetCalculatorILi1EjESF_NS0_6memory12LoadWithCastILi1EEENSG_13StoreWithCastILi1EEEEEviT_T0_T2_T3_T4_T5_)
	.align		4
        /*0174*/ 	.word	index@(__assertfail)
	.align		4
        /*0178*/ 	.word	index@(_ZN2at6native18elementwise_kernelILi128ELi4EZNS0_15gpu_kernel_implIZZZNS0_21clamp_min_kernel_cudaERNS_18TensorIteratorBaseERKN3c106ScalarEENKUlvE_clEvENKUlvE_clEvEUlhE_EEvS4_RKT_EUliE_EEviT1_)
	.align		4
        /*017c*/ 	.word	index@(__assertfail)
	.align		4
        /*0180*/ 	.word	index@(_ZN2at6native27unrolled_elementwise_kernelIZZZNS0_21clamp_min_kernel_cudaERNS_18TensorIteratorBaseERKN3c106ScalarEENKUlvE_clEvENKUlvE_clEvEUlhE_St5arrayIPcLm2EELi4E23TrivialOffsetCalculatorILi1EjESF_NS0_6memory12LoadWithCastILi1EEENSG_13StoreWithCastILi1EEEEEviT_T0_T2_T3_T4_T5_)
	.align		4
        /*0184*/ 	.word	index@(__assertfail)
	.align		4
        /*0188*/ 	.word	index@(_ZN2at6native18elementwise_kernelILi128ELi4EZNS0_15gpu_kernel_implIZZZNS0_17clamp_kernel_cudaERNS_18TensorIteratorBaseERKN3c106ScalarES8_ENKUlvE_clEvENKUlvE7_clEvEUlNS5_8BFloat16EE_EEvS4_RKT_EUliE_EEviT1_)
	.align		4
        /*018c*/ 	.word	index@(__assertfail)
	.align		4
        /*0190*/ 	.word	index@(_ZN2at6native27unrolled_elementwise_kernelIZZZNS0_17clamp_kernel_cudaERNS_18TensorIteratorBaseERKN3c106ScalarES7_ENKUlvE_clEvENKUlvE7_clEvEUlNS4_8BFloat16EE_St5arrayIPcLm2EELi4E23TrivialOffsetCalculatorILi1EjESG_NS0_6memory12LoadWithCastILi1EEENSH_13StoreWithCastILi1EEEEEviT_T0_T2_T3_T4_T5_)
	.align		4
        /*0194*/ 	.word	index@(__assertfail)
	.align		4
        /*0198*/ 	.word	index@(_ZN2at6native18elementwise_kernelILi128ELi4EZNS0_15gpu_kernel_implIZZZNS0_17clamp_kernel_cudaERNS_18TensorIteratorBaseERKN3c106ScalarES8_ENKUlvE_clEvENKUlvE6_clEvEUlNS5_4HalfEE_EEvS4_RKT_EUliE_EEviT1_)
	.align		4
        /*019c*/ 	.word	index@(__assertfail)
	.align		4
        /*01a0*/ 	.word	index@(_ZN2at6native27unrolled_elementwise_kernelIZZZNS0_17clamp_kernel_cudaERNS_18TensorIteratorBaseERKN3c106ScalarES7_ENKUlvE_clEvENKUlvE6_clEvEUlNS4_4HalfEE_St5arrayIPcLm2EELi4E23TrivialOffsetCalculatorILi1EjESG_NS0_6memory12LoadWithCastILi1EEENSH_13StoreWithCastILi1EEEEEviT_T0_T2_T3_T4_T5_)
	.align		4
        /*01a4*/ 	.word	index@(__assertfail)
	.align		4
        /*01a8*/ 	.word	index@(_ZN2at6native18elementwise_kernelILi128ELi4EZNS0_15gpu_kernel_implIZZZNS0_17clamp_kernel_cudaERNS_18TensorIteratorBaseERKN3c106ScalarES8_ENKUlvE_clEvENKUlvE5_clEvEUlfE_EEvS4_RKT_EUliE_EEviT1_)
	.align		4
        /*01ac*/ 	.word	index@(__assertfail)
	.align		4
        /*01b0*/ 	.word	index@(_ZN2at6native27unrolled_elementwise_kernelIZZZNS0_17clamp_kernel_cudaERNS_18TensorIteratorBaseERKN3c106ScalarES7_ENKUlvE_clEvENKUlvE5_clEvEUlfE_St5arrayIPcLm2EELi4E23TrivialOffsetCalculatorILi1EjESF_NS0_6memory12LoadWithCastILi1EEENSG_13StoreWithCastILi1EEEEEviT_T0_T2_T3_T4_T5_)
	.align		4
        /*01b4*/ 	.word	index@(__assertfail)
	.align		4
        /*01b8*/ 	.word	index@(_ZN2at6native18elementwise_kernelILi128ELi4EZNS0_15gpu_kernel_implIZZZNS0_17clamp_kernel_cudaERNS_18TensorIteratorBaseERKN3c106ScalarES8_ENKUlvE_clEvENKUlvE4_clEvEUldE_EEvS4_RKT_EUliE_EEviT1_)
	.align		4
        /*01bc*/ 	.word	index@(__assertfail)
	.align		4
        /*01c0*/ 	.word	index@(_ZN2at6native27unrolled_elementwise_kernelIZZZNS0_17clamp_kernel_cudaERNS_18TensorIteratorBaseERKN3c106ScalarES7_ENKUlvE_clEvENKUlvE4_clEvEUldE_St5arrayIPcLm2EELi4E23TrivialOffsetCalculatorILi1EjESF_NS0_6memory12LoadWithCastILi1EEENSG_13StoreWithCastILi1EEEEEviT_T0_T2_T3_T4_T5_)
	.align		4
        /*01c4*/ 	.word	index@(__assertfail)
	.align		4
        /*01c8*/ 	.word	index@(_ZN2at6native18elementwise_kernelILi128ELi4EZNS0_15gpu_kernel_implIZZZNS0_17clamp_kernel_cudaERNS_18TensorIteratorBaseERKN3c106ScalarES8_ENKUlvE_clEvENKUlvE3_clEvEUlsE_EEvS4_RKT_EUliE_EEviT1_)
	.align		4
        /*01cc*/ 	.word	index@(__assertfail)
	.align		4
        /*01d0*/ 	.word	index@(_ZN2at6native27unrolled_elementwise_kernelIZZZNS0_17clamp_kernel_cudaERNS_18TensorIteratorBaseERKN3c106ScalarES7_ENKUlvE_clEvENKUlvE3_clEvEUlsE_St5arrayIPcLm2EELi4E23TrivialOffsetCalculatorILi1EjESF_NS0_6memory12LoadWithCastILi1EEENSG_13StoreWithCastILi1EEEEEviT_T0_T2_T3_T4_T5_)
	.align		4
        /*01d4*/ 	.word	index@(__assertfail)
	.align		4
        /*01d8*/ 	.word	index@(_ZN2at6native18elementwise_kernelILi128ELi4EZNS0_15gpu_kernel_implIZZZNS0_17clamp_kernel_cudaERNS_18TensorIteratorBaseERKN3c106ScalarES8_ENKUlvE_clEvENKUlvE2_clEvEUllE_EEvS4_RKT_EUliE_EEviT1_)
	.align		4
        /*01dc*/ 	.word	index@(__assertfail)
	.align		4
        /*01e0*/ 	.word	index@(_ZN2at6native27unrolled_elementwise_kernelIZZZNS0_17clamp_kernel_cudaERNS_18TensorIteratorBaseERKN3c106ScalarES7_ENKUlvE_clEvENKUlvE2_clEvEUllE_St5arrayIPcLm2EELi4E23TrivialOffsetCalculatorILi1EjESF_NS0_6memory12LoadWithCastILi1EEENSG_13StoreWithCastILi1EEEEEviT_T0_T2_T3_T4_T5_)
	.align		4
        /*01e4*/ 	.word	index@(__assertfail)
	.align		4
        /*01e8*/ 	.word	index@(_ZN2at6native18elementwise_kernelILi128ELi4EZNS0_15gpu_kernel_implIZZZNS0_17clamp_kernel_cudaERNS_18TensorIteratorBaseERKN3c106ScalarES8_ENKUlvE_clEvENKUlvE1_clEvEUliE_EEvS4_RKT_EUliE_EEviT1_)
	.align		4
        /*01ec*/ 	.word	index@(__assertfail)
	.align		4
        /*01f0*/ 	.word	index@(_ZN2at6native27unrolled_elementwise_kernelIZZZNS0_17clamp_kernel_cudaERNS_18TensorIteratorBaseERKN3c106ScalarES7_ENKUlvE_clEvENKUlvE1_clEvEUliE_St5arrayIPcLm2EELi4E23TrivialOffsetCalculatorILi1EjESF_NS0_6memory12LoadWithCastILi1EEENSG_13StoreWithCastILi1EEEEEviT_T0_T2_T3_T4_T5_)
	.align		4
        /*01f4*/ 	.word	index@(__assertfail)
	.align		4
        /*01f8*/ 	.word	index@(_ZN2at6native18elementwise_kernelILi128ELi4EZNS0_15gpu_kernel_implIZZZNS0_17clamp_kernel_cudaERNS_18TensorIteratorBaseERKN3c106ScalarES8_ENKUlvE_clEvENKUlvE0_clEvEUlaE_EEvS4_RKT_EUliE_EEviT1_)
	.align		4
        /*01fc*/ 	.word	index@(__assertfail)
	.align		4
        /*0200*/ 	.word	index@(_ZN2at6native27unrolled_elementwise_kernelIZZZNS0_17clamp_kernel_cudaERNS_18TensorIteratorBaseERKN3c106ScalarES7_ENKUlvE_clEvENKUlvE0_clEvEUlaE_St5arrayIPcLm2EELi4E23TrivialOffsetCalculatorILi1EjESF_NS0_6memory12LoadWithCastILi1EEENSG_13StoreWithCastILi1EEEEEviT_T0_T2_T3_T4_T5_)
	.align		4
        /*0204*/ 	.word	index@(__assertfail)
	.align		4
        /*0208*/ 	.word	index@(_ZN2at6native18elementwise_kernelILi128ELi4EZNS0_15gpu_kernel_implIZZZNS0_17clamp_kernel_cudaERNS_18TensorIteratorBaseERKN3c106ScalarES8_ENKUlvE_clEvENKUlvE_clEvEUlhE_EEvS4_RKT_EUliE_EEviT1_)
	.align		4
        /*020c*/ 	.word	index@(__assertfail)
	.align		4
        /*0210*/ 	.word	index@(_ZN2at6native27unrolled_elementwise_kernelIZZZNS0_17clamp_kernel_cudaERNS_18TensorIteratorBaseERKN3c106ScalarES7_ENKUlvE_clEvENKUlvE_clEvEUlhE_St5arrayIPcLm2EELi4E23TrivialOffsetCalculatorILi1EjESF_NS0_6memory12LoadWithCastILi1EEENSG_13StoreWithCastILi1EEEEEviT_T0_T2_T3_T4_T5_)
	.align		4
        /*0214*/ 	.word	index@(__assertfail)
	.align		4
        /*0218*/ 	.word	index@(_ZN2at6native18elementwise_kernelILi128ELi4EZNS0_15gpu_kernel_implIZZZNS0_16sqrt_kernel_cudaERNS_18TensorIteratorBaseEENKUlvE0_clEvENKUlvE2_clEvEUlN3c108BFloat16EE_EEvS4_RKT_EUliE_EEviT1_)
	.align		4
        /*021c*/ 	.word	index@(__assertfail)
	.align		4
        /*0220*/ 	.word	index@(_ZN2at6native27unrolled_elementwise_kernelIZZZNS0_16sqrt_kernel_cudaERNS_18TensorIteratorBaseEENKUlvE0_clEvENKUlvE2_clEvEUlN3c108BFloat16EE_St5arrayIPcLm2EELi4E23TrivialOffsetCalculatorILi1EjESD_NS0_6memory12LoadWithCastILi1EEENSE_13StoreWithCastILi1EEEEEviT_T0_T2_T3_T4_T5_)
	.align		4
        /*0224*/ 	.word	index@(__assertfail)
	.align		4
        /*0228*/ 	.word	index@(_ZN2at6native18elementwise_kernelILi128ELi4EZNS0_15gpu_kernel_implIZZZNS0_16sqrt_kernel_cudaERNS_18TensorIteratorBaseEENKUlvE0_clEvENKUlvE1_clEvEUlN3c104HalfEE_EEvS4_RKT_EUliE_EEviT1_)
	.align		4
        /*022c*/ 	.word	index@(__assertfail)
	.align		4
        /*0230*/ 	.word	index@(_ZN2at6native27unrolled_elementwise_kernelIZZZNS0_16sqrt_kernel_cudaERNS_18TensorIteratorBaseEENKUlvE0_clEvENKUlvE1_clEvEUlN3c104HalfEE_St5arrayIPcLm2EELi4E23TrivialOffsetCalculatorILi1EjESD_NS0_6memory12LoadWithCastILi1EEENSE_13StoreWithCastILi1EEEEEviT_T0_T2_T3_T4_T5_)
	.align		4
        /*0234*/ 	.word	index@(__assertfail)
	.align		4
        /*0238*/ 	.word	index@(_ZN2at6native18elementwise_kernelILi128ELi4EZNS0_15gpu_kernel_implIZZZNS0_16sqrt_kernel_cudaERNS_18TensorIteratorBaseEENKUlvE0_clEvENKUlvE0_clEvEUlfE_EEvS4_RKT_EUliE_EEviT1_)
	.align		4
        /*023c*/ 	.word	index@(__assertfail)
	.align		4
        /*0240*/ 	.word	index@(_ZN2at6native27unrolled_elementwise_kernelIZZZNS0_16sqrt_kernel_cudaERNS_18TensorIteratorBaseEENKUlvE0_clEvENKUlvE0_clEvEUlfE_St5arrayIPcLm2EELi4E23TrivialOffsetCalculatorILi1EjESB_NS0_6memory12LoadWithCastILi1EEENSC_13StoreWithCastILi1EEEEEviT_T0_T2_T3_T4_T5_)
	.align		4
        /*0244*/ 	.word	index@(__assertfail)
	.align		4
        /*0248*/ 	.word	index@(_ZN2at6native18elementwise_kernelILi128ELi4EZNS0_15gpu_kernel_implIZZZNS0_16sqrt_kernel_cudaERNS_18TensorIteratorBaseEENKUlvE0_clEvENKUlvE_clEvEUldE_EEvS4_RKT_EUliE_EEviT1_)
	.align		4
        /*024c*/ 	.word	index@(__assertfail)
	.align		4
        /*0250*/ 	.word	index@(_ZN2at6native27unrolled_elementwise_kernelIZZZNS0_16sqrt_kernel_cudaERNS_18TensorIteratorBaseEENKUlvE0_clEvENKUlvE_clEvEUldE_St5arrayIPcLm2EELi4E23TrivialOffsetCalculatorILi1EjESB_NS0_6memory12LoadWithCastILi1EEENSC_13StoreWithCastILi1EEEEEviT_T0_T2_T3_T4_T5_)
	.align		4
        /*0254*/ 	.word	index@(__assertfail)
	.align		4
        /*0258*/ 	.word	index@(_ZN2at6native18elementwise_kernelILi128ELi4EZNS0_15gpu_kernel_implIZZZNS0_17rsqrt_kernel_cudaERNS_18TensorIteratorBaseEENKUlvE0_clEvENKUlvE2_clEvEUlN3c104HalfEE_EEvS4_RKT_EUliE_EEviT1_)
	.align		4
        /*025c*/ 	.word	index@(__assertfail)
	.align		4
        /*0260*/ 	.word	index@(_ZN2at6native27unrolled_elementwise_kernelIZZZNS0_17rsqrt_kernel_cudaERNS_18TensorIteratorBaseEENKUlvE0_clEvENKUlvE2_clEvEUlN3c104HalfEE_St5arrayIPcLm2EELi4E23TrivialOffsetCalculatorILi1EjESD_NS0_6memory12LoadWithCastILi1EEENSE_13StoreWithCastILi1EEEEEviT_T0_T2_T3_T4_T5_)
	.align		4
        /*0264*/ 	.word	index@(__assertfail)
	.align		4
        /*0268*/ 	.word	index@(_ZN2at6native18elementwise_kernelILi128ELi4EZNS0_15gpu_kernel_implIZZZNS0_17rsqrt_kernel_cudaERNS_18TensorIteratorBaseEENKUlvE0_clEvENKUlvE1_clEvEUlN3c108BFloat16EE_EEvS4_RKT_EUliE_EEviT1_)
	.align		4
        /*026c*/ 	.word	index@(__assertfail)
	.align		4
        /*0270*/ 	.word	index@(_ZN2at6native27unrolled_elementwise_kernelIZZZNS0_17rsqrt_kernel_cudaERNS_18TensorIteratorBaseEENKUlvE0_clEvENKUlvE1_clEvEUlN3c108BFloat16EE_St5arrayIPcLm2EELi4E23TrivialOffsetCalculatorILi1EjESD_NS0_6memory12LoadWithCastILi1EEENSE_13StoreWithCastILi1EEEEEviT_T0_T2_T3_T4_T5_)
	.align		4
        /*0274*/ 	.word	index@(__assertfail)
	.align		4
        /*0278*/ 	.word	index@(_ZN2at6native18elementwise_kernelILi128ELi4EZNS0_15gpu_kernel_implIZZZNS0_17rsqrt_kernel_cudaERNS_18TensorIteratorBaseEENKUlvE0_clEvENKUlvE0_clEvEUlfE_EEvS4_RKT_EUliE_EEviT1_)
	.align		4
        /*027c*/ 	.word	index@(__assertfail)
	.align		4
        /*0280*/ 	.word	index@(_ZN2at6native27unrolled_elementwise_kernelIZZZNS0_17rsqrt_kernel_cudaERNS_18TensorIteratorBaseEENKUlvE0_clEvENKUlvE0_clEvEUlfE_St5arrayIPcLm2EELi4E23TrivialOffsetCalculatorILi1EjESB_NS0_6memory12LoadWithCastILi1EEENSC_13StoreWithCastILi1EEEEEviT_T0_T2_T3_T4_T5_)
	.align		4
        /*0284*/ 	.word	index@(__assertfail)
	.align		4
        /*0288*/ 	.word	index@(_ZN2at6native18elementwise_kernelILi128ELi4EZNS0_15gpu_kernel_implIZZZNS0_17rsqrt_kernel_cudaERNS_18TensorIteratorBaseEENKUlvE0_clEvENKUlvE_clEvEUldE_EEvS4_RKT_EUliE_EEviT1_)
	.align		4
        /*028c*/ 	.word	index@(__assertfail)
	.align		4
        /*0290*/ 	.word	index@(_ZN2at6native27unrolled_elementwise_kernelIZZZNS0_17rsqrt_kernel_cudaERNS_18TensorIteratorBaseEENKUlvE0_clEvENKUlvE_clEvEUldE_St5arrayIPcLm2EELi4E23TrivialOffsetCalculatorILi1EjESB_NS0_6memory12LoadWithCastILi1EEENSC_13StoreWithCastILi1EEEEEviT_T0_T2_T3_T4_T5_)
	.align		4
        /*0294*/ 	.word	index@(__assertfail)
	.align		4
        /*0298*/ 	.word	index@(_ZN2at6native18elementwise_kernelILi128ELi4EZNS0_15gpu_kernel_implIZZZNS0_17expm1_kernel_cudaERNS_18TensorIteratorBaseEENKUlvE_clEvENKUlvE4_clEvEUlN3c104HalfEE_EEvS4_RKT_EUliE_EEviT1_)
	.align		4
        /*029c*/ 	.word	index@(__assertfail)
	.align		4
        /*02a0*/ 	.word	index@(_ZN2at6native27unrolled_elementwise_kernelIZZZNS0_17expm1_kernel_cudaERNS_18TensorIteratorBaseEENKUlvE_clEvENKUlvE4_clEvEUlN3c104HalfEE_St5arrayIPcLm2EELi4E23TrivialOffsetCalculatorILi1EjESD_NS0_6memory12LoadWithCastILi1EEENSE_13StoreWithCastILi1EEEEEviT_T0_T2_T3_T4_T5_)
	.align		4
        /*02a4*/ 	.word	index@(__assertfail)
	.align		4
        /*02a8*/ 	.word	index@(_ZN2at6native18elementwise_kernelILi128ELi4EZNS0_15gpu_kernel_implIZZZNS0_17expm1_kernel_cudaERNS_18TensorIteratorBaseEENKUlvE_clEvENKUlvE3_clEvEUlN3c108BFloat16EE_EEvS4_RKT_EUliE_EEviT1_)
	.align		4
        /*02ac*/ 	.word	index@(__assertfail)
	.align		4
        /*02b0*/ 	.word	index@(_ZN2at6native27unrolled_elementwise_kernelIZZZNS0_17expm1_kernel_cudaERNS_18TensorIteratorBaseEENKUlvE_clEvENKUlvE3_clEvEUlN3c108BFloat16EE_St5arrayIPcLm2EELi4E23TrivialOffsetCalculatorILi1EjESD_NS0_6memory12LoadWithCastILi1EEENSE_13StoreWithCastILi1EEEEEviT_T0_T2_T3_T4_T5_)
	.align		4
        /*02b4*/ 	.word	index@(__assertfail)
	.align		4
        /*02b8*/ 	.word	index@(_ZN2at6native18elementwise_kernelILi128ELi4EZNS0_15gpu_kernel_implIZZZNS0_17expm1_kernel_cudaERNS_18TensorIteratorBaseEENKUlvE_clEvENKUlvE2_clEvEUlN3c107complexIfEEE_EEvS4_RKT_EUliE_EEviT1_)
	.align		4
        /*02bc*/ 	.word	index@(__assertfail)
	.align		4
        /*02c0*/ 	.word	index@(_ZN2at6native27unrolled_elementwise_kernelIZZZNS0_17expm1_kernel_cudaERNS_18TensorIteratorBaseEENKUlvE_clEvENKUlvE2_clEvEUlN3c107complexIfEEE_St5arrayIPcLm2EELi4E23TrivialOffsetCalculatorILi1EjESE_NS0_6memory12LoadWithCastILi1EEENSF_13StoreWithCastILi1EEEEEviT_T0_T2_T3_T4_T5_)
	.align		4
        /*02c4*/ 	.word	index@(__assertfail)
	.align		4
        /*02c8*/ 	.word	index@(_ZN2at6native18elementwise_kernelILi128ELi4EZNS0_15gpu_kernel_implIZZZNS0_17expm1_kernel_cudaERNS_18TensorIteratorBaseEENKUlvE_clEvENKUlvE1_clEvEUlN3c107complexIdEEE_EEvS4_RKT_EUliE_EEviT1_)
	.align		4
        /*02cc*/ 	.word	index@(__assertfail)
	.align		4
        /*02d0*/ 	.word	index@(_ZN2at6native27unrolled_elementwise_kernelIZZZNS0_17expm1_kernel_cudaERNS_18TensorIteratorBaseEENKUlvE_clEvENKUlvE1_clEvEUlN3c107complexIdEEE_St5arrayIPcLm2EELi4E23TrivialOffsetCalculatorILi1EjESE_NS0_6memory12LoadWithCastILi1EEENSF_13StoreWithCastILi1EEEEEviT_T0_T2_T3_T4_T5_)
	.align		4
        /*02d4*/ 	.word	index@(__assertfail)
	.align		4
        /*02d8*/ 	.word	index@(_ZN2at6native18elementwise_kernelILi128ELi4EZNS0_15gpu_kernel_implIZZZNS0_17expm1_kernel_cudaERNS_18TensorIteratorBaseEENKUlvE_clEvENKUlvE0_clEvEUlfE_EEvS4_RKT_EUliE_EEviT1_)
	.align		4
        /*02dc*/ 	.word	index@(__assertfail)
	.align		4
        /*02e0*/ 	.word	index@(_ZN2at6native27unrolled_elementwise_kernelIZZZNS0_17expm1_kernel_cudaERNS_18TensorIteratorBaseEENKUlvE_clEvENKUlvE0_clEvEUlfE_St5arrayIPcLm2EELi4E23TrivialOffsetCalculatorILi1EjESB_NS0_6memory12LoadWithCastILi1EEENSC_13StoreWithCastILi1EEEEEviT_T0_T2_T3_T4_T5_)
	.align		4
        /*02e4*/ 	.word	index@(__assertfail)
	.align		4
        /*02e8*/ 	.word	index@(_ZN2at6native18elementwise_kernelILi128ELi4EZNS0_15gpu_kernel_implIZZZNS0_17expm1_kernel_cudaERNS_18TensorIteratorBaseEENKUlvE_clEvENKUlvE_clEvEUldE_EEvS4_RKT_EUliE_EEviT1_)
	.align		4
        /*02ec*/ 	.word	index@(__assertfail)
	.align		4
        /*02f0*/ 	.word	index@(_ZN2at6native27unrolled_elementwise_kernelIZZZNS0_17expm1_kernel_cudaERNS_18TensorIteratorBaseEENKUlvE_clEvENKUlvE_clEvEUldE_St5arrayIPcLm2EELi4E23TrivialOffsetCalculatorILi1EjESB_NS0_6memory12LoadWithCastILi1EEENSC_13StoreWithCastILi1EEEEEviT_T0_T2_T3_T4_T5_)
	.align		4
        /*02f4*/ 	.word	index@(__assertfail)
	.align		4
        /*02f8*/ 	.word	index@(_ZN2at6native18elementwise_kernelILi128ELi4EZNS0_15gpu_kernel_implIZZZNS0_15exp_kernel_cudaERNS_18TensorIteratorBaseEENKUlvE0_clEvENKUlvE2_clEvEUlN3c108BFloat16EE_EEvS4_RKT_EUliE_EEviT1_)
	.align		4
        /*02fc*/ 	.word	index@(__assertfail)
	.align		4
        /*0300*/ 	.word	index@(_ZN2at6native27unrolled_elementwise_kernelIZZZNS0_15exp_kernel_cudaERNS_18TensorIteratorBaseEENKUlvE0_clEvENKUlvE2_clEvEUlN3c108BFloat16EE_St5arrayIPcLm2EELi4E23TrivialOffsetCalculatorILi1EjESD_NS0_6memory12LoadWithCastILi1EEENSE_13StoreWithCastILi1EEEEEviT_T0_T2_T3_T4_T5_)
	.align		4
        /*0304*/ 	.word	index@(__assertfail)
	.align		4
        /*0308*/ 	.word	index@(_ZN2at6native18elementwise_kernelILi128ELi4EZNS0_15gpu_kernel_implIZZZNS0_15exp_kernel_cudaERNS_18TensorIteratorBaseEENKUlvE0_clEvENKUlvE1_clEvEUlN3c104HalfEE_EEvS4_RKT_EUliE_EEviT1_)
	.align		4
        /*030c*/ 	.word	index@(__assertfail)
	.align		4
        /*0310*/ 	.word	index@(_ZN2at6native27unrolled_elementwise_kernelIZZZNS0_15exp_kernel_cudaERNS_18TensorIteratorBaseEENKUlvE0_clEvENKUlvE1_clEvEUlN3c104HalfEE_St5arrayIPcLm2EELi4E23TrivialOffsetCalculatorILi1EjESD_NS0_6memory12LoadWithCastILi1EEENSE_13StoreWithCastILi1EEEEEviT_T0_T2_T3_T4_T5_)
	.align		4
        /*0314*/ 	.word	index@(__assertfail)
	.align		4
        /*0318*/ 	.word	index@(_ZN2at6native18elementwise_kernelILi128ELi4EZNS0_15gpu_kernel_implIZZZNS0_15exp_kernel_cudaERNS_18TensorIteratorBaseEENKUlvE0_clEvENKUlvE0_clEvEUlfE_EEvS4_RKT_EUliE_EEviT1_)
	.align		4
        /*031c*/ 	.word	index@(__assertfail)
	.align		4
        /*0320*/ 	.word	index@(_ZN2at6native27unrolled_elementwise_kernelIZZZNS0_15exp_kernel_cudaERNS_18TensorIteratorBaseEENKUlvE0_clEvENKUlvE0_clEvEUlfE_St5arrayIPcLm2EELi4E23TrivialOffsetCalculatorILi1EjESB_NS0_6memory12LoadWithCastILi1EEENSC_13StoreWithCastILi1EEEEEviT_T0_T2_T3_T4_T5_)
	.align		4
        /*0324*/ 	.word	index@(__assertfail)
	.align		4
        /*0328*/ 	.word	index@(_ZN2at6native18elementwise_kernelILi128ELi4EZNS0_15gpu_kernel_implIZZZNS0_15exp_kernel_cudaERNS_18TensorIteratorBaseEENKUlvE0_clEvENKUlvE_clEvEUldE_EEvS4_RKT_EUliE_EEviT1_)
	.align		4
        /*032c*/ 	.word	index@(__assertfail)
	.align		4
        /*0330*/ 	.word	index@(_ZN2at6native27unrolled_elementwise_kernelIZZZNS0_15exp_kernel_cudaERNS_18TensorIteratorBaseEENKUlvE0_clEvENKUlvE_clEvEUldE_St5arrayIPcLm2EELi4E23TrivialOffsetCalculatorILi1EjESB_NS0_6memory12LoadWithCastILi1EEENSC_13StoreWithCastILi1EEEEEviT_T0_T2_T3_T4_T5_)
	.align		4
        /*0334*/ 	.word	index@(__assertfail)
	.align		4
        /*0338*/ 	.word	index@(_ZN2at6native18elementwise_kernelILi128ELi4EZNS0_15gpu_kernel_implIZZZNS0_23bitwise_not_kernel_cudaERNS_18TensorIteratorBaseEENKUlvE_clEvENKUlvE3_clEvEUlsE_EEvS4_RKT_EUliE_EEviT1_)
	.align		4
        /*033c*/ 	.word	index@(__assertfail)
	.align		4
        /*0340*/ 	.word	index@(_ZN2at6native27unrolled_elementwise_kernelIZZZNS0_23bitwise_not_kernel_cudaERNS_18TensorIteratorBaseEENKUlvE_clEvENKUlvE3_clEvEUlsE_St5arrayIPcLm2EELi4E23TrivialOffsetCalculatorILi1EjESB_NS0_6memory12LoadWithCastILi1EEENSC_13StoreWithCastILi1EEEEEviT_T0_T2_T3_T4_T5_)
	.align		4
        /*0344*/ 	.word	index@(__assertfail)
	.align		4
        /*0348*/ 	.word	index@(_ZN2at6native18elementwise_kernelILi128ELi4EZNS0_15gpu_kernel_implIZZZNS0_23bitwise_not_kernel_cudaERNS_18TensorIteratorBaseEENKUlvE_clEvENKUlvE2_clEvEUllE_EEvS4_RKT_EUliE_EEviT1_)
	.align		4
        /*034c*/ 	.word	index@(__assertfail)
	.align		4
        /*0350*/ 	.word	index@(_ZN2at6native27unrolled_elementwise_kernelIZZZNS0_23bitwise_not_kernel_cudaERNS_18TensorIteratorBaseEENKUlvE_clEvENKUlvE2_clEvEUllE_St5arrayIPcLm2EELi4E23TrivialOffsetCalculatorILi1EjESB_NS0_6memory12LoadWithCastILi1EEENSC_13StoreWithCastILi1EEEEEviT_T0_T2_T3_T4_T5_)
	.align		4
        /*0354*/ 	.word	index@(__assertfail)
	.align		4
        /*0358*/ 	.word	index@(_ZN2at6native18elementwise_kernelILi128ELi4EZNS0_15gpu_kernel_implIZZZNS0_23bitwise_not_kernel_cudaERNS_18TensorIteratorBaseEENKUlvE_clEvENKUlvE1_clEvEUliE_EEvS4_RKT_EUliE_EEviT1_)
	.align		4
        /*035c*/ 	.word	index@(__assertfail)
	.align		4
        /*0360*/ 	.word	index@(_ZN2at6native27unrolled_elementwise_kernelIZZZNS0_23bitwise_not_kernel_cudaERNS_18TensorIteratorBaseEENKUlvE_clEvENKUlvE1_clEvEUliE_St5arrayIPcLm2EELi4E23TrivialOffsetCalculatorILi1EjESB_NS0_6memory12LoadWithCastILi1EEENSC_13StoreWithCastILi1EEEEEviT_T0_T2_T3_T4_T5_)
	.align		4
        /*0364*/ 	.word	index@(__assertfail)
	.align		4
        /*0368*/ 	.word	index@(_ZN2at6native18elementwise_kernelILi128ELi4EZNS0_15gpu_kernel_implIZZZNS0_23bitwise_not_kernel_cudaERNS_18TensorIteratorBaseEENKUlvE_clEvENKUlvE0_clEvEUlaE_EEvS4_RKT_EUliE_EEviT1_)
	.align		4
        /*036c*/ 	.word	index@(__assertfail)
	.align		4
        /*0370*/ 	.word	index@(_ZN2at6native27unrolled_elementwise_kernelIZZZNS0_23bitwise_not_kernel_cudaERNS_18TensorIteratorBaseEENKUlvE_clEvENKUlvE0_clEvEUlaE_St5arrayIPcLm2EELi4E23TrivialOffsetCalculatorILi1EjESB_NS0_6memory12LoadWithCastILi1EEENSC_13StoreWithCastILi1EEEEEviT_T0_T2_T3_T4_T5_)
	.align		4
        /*0374*/ 	.word	index@(__assertfail)
	.align		4
        /*0378*/ 	.word	index@(_ZN2at6native18elementwise_kernelILi128ELi4EZNS0_15gpu_kernel_implIZZZNS0_23bitwise_not_kernel_cudaERNS_18TensorIteratorBaseEENKUlvE_clEvENKUlvE_clEvEUlhE_EEvS4_RKT_EUliE_EEviT1_)
	.align		4
        /*037c*/ 	.word	index@(__assertfail)
	.align		4
        /*0380*/ 	.word	index@(_ZN2at6native27unrolled_elementwise_kernelIZZZNS0_23bitwise_not_kernel_cudaERNS_18TensorIteratorBaseEENKUlvE_clEvENKUlvE_clEvEUlhE_St5arrayIPcLm2EELi4E23TrivialOffsetCalculatorILi1EjESB_NS0_6memory12LoadWithCastILi1EEENSC_13StoreWithCastILi1EEEEEviT_T0_T2_T3_T4_T5_)
	.align		4
        /*0384*/ 	.word	index@(__assertfail)
	.align		4
        /*0388*/ 	.word	index@(_ZN2at6native18elementwise_kernelILi128ELi4EZNS0_15gpu_kernel_implIZNS0_23bitwise_not_kernel_cudaERNS_18TensorIteratorBaseEEUlbE_EEvS4_RKT_EUliE_EEviT1_)
	.align		4
        /*038c*/ 	.word	index@(__assertfail)
	.align		4
        /*0390*/ 	.word	index@(_ZN2at6native27unrolled_elementwise_kernelIZNS0_23bitwise_not_kernel_cudaERNS_18TensorIteratorBaseEEUlbE_St5arrayIPcLm2EELi4E23TrivialOffsetCalculatorILi1EjES9_NS0_6memory12LoadWithCastILi1EEENSA_13StoreWithCastILi1EEEEEviT_T0_T2_T3_T4_T5_)
	.align		4
        /*0394*/ 	.word	index@(__assertfail)
	.align		4
        /*0398*/ 	.word	0x00000000
	.align		4
        /*039c*/ 	.word	0xfffffffe
	.align		4
        /*03a0*/ 	.word	0x00000000
	.align		4
        /*03a4*/ 	.word	0xfffffffd
	.align		4
        /*03a8*/ 	.word	0x00000000
	.align		4
        /*03ac*/ 	.word	0xfffffffc


//--------------------- .nv.constant4             --------------------------
	.section	.nv.constant4,"a",@progbits
	.align	8
	.align		8
.nv.constant4:
        /*0000*/ 	.dword	__unnamed_1
	.align		8
        /*0008*/ 	.dword	__unnamed_2
	.align		8
        /*0010*/ 	.dword	__unnamed_3
	.align		8
        /*0018*/ 	.dword	__unnamed_4
	.align		8
        /*0020*/ 	.dword	__unnamed_5
	.align		8
        /*0028*/ 	.dword	__unnamed_6
	.align		8
        /*0030*/ 	.dword	__unnamed_7
	.align		8
        /*0038*/ 	.dword	__unnamed_8
	.align		8
        /*0040*/ 	.dword	__unnamed_9
	.align		8
        /*0048*/ 	.dword	__unnamed_10
	.align		8
        /*0050*/ 	.dword	__unnamed_11
	.align		8
        /*0058*/ 	.dword	__unnamed_12
	.align		8
        /*0060*/ 	.dword	__unnamed_13
	.align		8
        /*0068*/ 	.dword	__unnamed_14
	.align		8
        /*0070*/ 	.dword	__unnamed_15
	.align		8
        /*0078*/ 	.dword	__unnamed_16
	.align		8
        /*0080*/ 	.dword	__unnamed_17
	.align		8
        /*0088*/ 	.dword	__unnamed_18
	.align		8
        /*0090*/ 	.dword	__unnamed_19
	.align		8
        /*0098*/ 	.dword	__unnamed_20
	.align		8
        /*00a0*/ 	.dword	__unnamed_21
	.align		8
        /*00a8*/ 	.dword	__unnamed_22
	.align		8
        /*00b0*/ 	.dword	__unnamed_23
	.align		8
        /*00b8*/ 	.dword	__unnamed_24
	.align		8
        /*00c0*/ 	.dword	_ZN48_INTERNAL_650009b6_17_UnaryOpsKernel_cu_bd823bfe4cuda3std3__45__cpo5beginE
	.align		8
        /*00c8*/ 	.dword	_ZN48_INTERNAL_650009b6_17_UnaryOpsKernel_cu_bd823bfe4cuda3std3__45__cpo3endE
	.align		8
        /*00d0*/ 	.dword	_ZN48_INTERNAL_650009b6_17_UnaryOpsKernel_cu_bd823bfe4cuda3std3__45__cpo6cbeginE
	.align		8
        /*00d8*/ 	.dword	_ZN48_INTERNAL_650009b6_17_UnaryOpsKernel_cu_bd823bfe4cuda3std3__45__cpo4cendE
	.align		8
        /*00e0*/ 	.dword	_ZN48_INTERNAL_650009b6_17_UnaryOpsKernel_cu_bd823bfe4cuda3std3__45__cpo6rbeginE
	.align		8
        /*00e8*/ 	.dword	_ZN48_INTERNAL_650009b6_17_UnaryOpsKernel_cu_bd823bfe4cuda3std3__45__cpo4rendE
	.align		8
        /*00f0*/ 	.dword	_ZN48_INTERNAL_650009b6_17_UnaryOpsKernel_cu_bd823bfe4cuda3std3__45__cpo7crbeginE
	.align		8
        /*00f8*/ 	.dword	_ZN48_INTERNAL_650009b6_17_UnaryOpsKernel_cu_bd823bfe4cuda3std3__45__cpo5crendE
	.align		8
        /*0100*/ 	.dword	_ZN48_INTERNAL_650009b6_17_UnaryOpsKernel_cu_bd823bfe4cuda3std3__450_GLOBAL__N__650009b6_17_UnaryOpsKernel_cu_bd823bfe6ignoreE
	.align		8
        /*0108*/ 	.dword	_ZN48_INTERNAL_650009b6_17_UnaryOpsKernel_cu_bd823bfe4cuda3std3__419piecewise_constructE
	.align		8
        /*0110*/ 	.dword	_ZN48_INTERNAL_650009b6_17_UnaryOpsKernel_cu_bd823bfe4cuda3std3__48in_placeE
	.align		8
        /*0118*/ 	.dword	_ZN48_INTERNAL_650009b6_17_UnaryOpsKernel_cu_bd823bfe4cuda3std3__420unreachable_sentinelE
	.align		8
        /*0120*/ 	.dword	_ZN48_INTERNAL_650009b6_17_UnaryOpsKernel_cu_bd823bfe4cuda3std6ranges3__45__cpo4swapE
	.align		8
        /*0128*/ 	.dword	_ZN48_INTERNAL_650009b6_17_UnaryOpsKernel_cu_bd823bfe4cuda3std6ranges3__45__cpo9iter_moveE
	.align		8
        /*0130*/ 	.dword	_ZN48_INTERNAL_650009b6_17_UnaryOpsKernel_cu_bd823bfe4cuda3std6ranges3__45__cpo5beginE
	.align		8
        /*0138*/ 	.dword	_ZN48_INTERNAL_650009b6_17_UnaryOpsKernel_cu_bd823bfe4cuda3std6ranges3__45__cpo3endE
	.align		8
        /*0140*/ 	.dword	_ZN48_INTERNAL_650009b6_17_UnaryOpsKernel_cu_bd823bfe4cuda3std6ranges3__45__cpo6cbeginE
	.align		8
        /*0148*/ 	.dword	_ZN48_INTERNAL_650009b6_17_UnaryOpsKernel_cu_bd823bfe4cuda3std6ranges3__45__cpo4cendE
	.align		8
        /*0150*/ 	.dword	_ZN48_INTERNAL_650009b6_17_UnaryOpsKernel_cu_bd823bfe4cuda3std6ranges3__45__cpo7advanceE
	.align		8
        /*0158*/ 	.dword	_ZN48_INTERNAL_650009b6_17_UnaryOpsKernel_cu_bd823bfe4cuda3std6ranges3__45__cpo9iter_swapE
	.align		8
        /*0160*/ 	.dword	_ZN48_INTERNAL_650009b6_17_UnaryOpsKernel_cu_bd823bfe4cuda3std6ranges3__45__cpo4nextE
	.align		8
        /*0168*/ 	.dword	_ZN48_INTERNAL_650009b6_17_UnaryOpsKernel_cu_bd823bfe4cuda3std6ranges3__45__cpo4prevE
	.align		8
        /*0170*/ 	.dword	_ZN48_INTERNAL_650009b6_17_UnaryOpsKernel_cu_bd823bfe4cuda3std6ranges3__45__cpo4dataE
	.align		8
        /*0178*/ 	.dword	_ZN48_INTERNAL_650009b6_17_UnaryOpsKernel_cu_bd823bfe4cuda3std6ranges3__45__cpo5cdataE
	.align		8
        /*0180*/ 	.dword	_ZN48_INTERNAL_650009b6_17_UnaryOpsKernel_cu_bd823bfe4cuda3std6ranges3__45__cpo4sizeE
	.align		8
        /*0188*/ 	.dword	_ZN48_INTERNAL_650009b6_17_UnaryOpsKernel_cu_bd823bfe4cuda3std6ranges3__45__cpo5ssizeE
	.align		8
        /*0190*/ 	.dword	_ZN48_INTERNAL_650009b6_17_UnaryOpsKernel_cu_bd823bfe4cuda3std6ranges3__45__cpo8distanceE
	.align		8
        /*0198*/ 	.dword	_ZN48_INTERNAL_650009b6_17_UnaryOpsKernel_cu_bd823bfe6thrust24THRUST_300001_SM_1030_NS6system6detail10sequential3seqE
	.align		8
        /*01a0*/ 	.dword	$str$15
	.align		8
        /*01a8*/ 	.dword	$str$16
	.align		8
        /*01b0*/ 	.dword	__cudart_i2opi_d
	.align		8
        /*01b8*/ 	.dword	__cudart_sin_cos_coeffs
	.align		8
        /*01c0*/ 	.dword	__assertfail


//--------------------- .text._ZN2at6native50_GLOBAL__N__650009b6_17_UnaryOpsKernel_cu_bd823bfe45unrolled_elementwise_kernel_for_multi_outputsILi2EZZZNS0_17frexp_kernel_cudaERNS_18TensorIteratorBaseEENKUlvE_clEvENKUlvE2_clEvEUlN3c108BFloat16EE_St5arrayIPcLm3EE16OffsetCalculatorILi1EjLb0EESD_ILi2EjLb0EEEEviT0_T1_T2_T3_ --------------------------
	.section	.text._ZN2at6native50_GLOBAL__N__650009b6_17_UnaryOpsKernel_cu_bd823bfe45unrolled_elementwise_kernel_for_multi_outputsILi2EZZZNS0_17frexp_kernel_cudaERNS_18TensorIteratorBaseEENKUlvE_clEvENKUlvE2_clEvEUlN3c108BFloat16EE_St5arrayIPcLm3EE16OffsetCalculatorILi1EjLb0EESD_ILi2EjLb0EEEEviT0_T1_T2_T3_,"ax",@progbits
	.align	128
.text._ZN2at6native50_GLOBAL__N__650009b6_17_UnaryOpsKernel_cu_bd823bfe45unrolled_elementwise_kernel_for_multi_outputsILi2EZZZNS0_17frexp_kernel_cudaERNS_18TensorIteratorBaseEENKUlvE_clEvENKUlvE2_clEvEUlN3c108BFloat16EE_St5arrayIPcLm3EE16OffsetCalculatorILi1EjLb0EESD_ILi2EjLb0EEEEviT0_T1_T2_T3_:
        .type           _ZN2at6native50_GLOBAL__N__650009b6_17_UnaryOpsKernel_cu_bd823bfe45unrolled_elementwise_kernel_for_multi_outputsILi2EZZZNS0_17frexp_kernel_cudaERNS_18TensorIteratorBaseEENKUlvE_clEvENKUlvE2_clEvEUlN3c108BFloat16EE_St5arrayIPcLm3EE16OffsetCalculatorILi1EjLb0EESD_ILi2EjLb0EEEEviT0_T1_T2_T3_,@function
        .size           _ZN2at6native50_GLOBAL__N__650009b6_17_UnaryOpsKernel_cu_bd823bfe45unrolled_elementwise_kernel_for_multi_outputsILi2EZZZNS0_17frexp_kernel_cudaERNS_18TensorIteratorBaseEENKUlvE_clEvENKUlvE2_clEvEUlN3c108BFloat16EE_St5arrayIPcLm3EE16OffsetCalculatorILi1EjLb0EESD_ILi2EjLb0EEEEviT0_T1_T2_T3_,(.L_x_35759 - _ZN2at6native50_GLOBAL__N__650009b6_17_UnaryOpsKernel_cu_bd823bfe45unrolled_elementwise_kernel_for_multi_outputsILi2EZZZNS0_17frexp_kernel_cudaERNS_18TensorIteratorBaseEENKUlvE_clEvENKUlvE2_clEvEUlN3c108BFloat16EE_St5arrayIPcLm3EE16OffsetCalculatorILi1EjLb0EESD_ILi2EjLb0EEEEviT0_T1_T2_T3_)
        .other          _ZN2at6native50_GLOBAL__N__650009b6_17_UnaryOpsKernel_cu_bd823bfe45unrolled_elementwise_kernel_for_multi_outputsILi2EZZZNS0_17frexp_kernel_cudaERNS_18TensorIteratorBaseEENKUlvE_clEvENKUlvE2_clEvEUlN3c108BFloat16EE_St5arrayIPcLm3EE16OffsetCalculatorILi1EjLb0EESD_ILi2EjLb0EEEEviT0_T1_T2_T3_,@"STO_CUDA_ENTRY STV_DEFAULT"
_ZN2at6native50_GLOBAL__N__650009b6_17_UnaryOpsKernel_cu_bd823bfe45unrolled_elementwise_kernel_for_multi_outputsILi2EZZZNS0_17frexp_kernel_cudaERNS_18TensorIteratorBaseEENKUlvE_clEvENKUlvE2_clEvEUlN3c108BFloat16EE_St5arrayIPcLm3EE16OffsetCalculatorILi1EjLb0EESD_ILi2EjLb0EEEEviT0_T1_T2_T3_:
[----:B------:R-:W-:Y:S01]  /*0000*/  LDC R1, c[0x0][0x37c] ;  /* 0x0000df00ff017b82 */ /* 0x000fe20000000800 */
[----:B------:R-:W0:Y:S07]  /*0010*/  S2R R12, SR_TID.X ;  /* 0x00000000000c7919 */ /* 0x000e2e0000002100 */
[----:B------:R-:W1:Y:S01]  /*0020*/  S2UR UR4, SR_CTAID.X ;  /* 0x00000000000479c3 */ /* 0x000e620000002500 */
[----:B------:R-:W1:Y:S01]  /*0030*/  LDCU UR5, c[0x0][0x380] ;  /* 0x00007000ff0577ac */ /* 0x000e620008000800 */
[----:B------:R-:W-:Y:S01]  /*0040*/  BSSY.RECONVERGENT B0, `(.L_x_0) ;  /* 0x00008fc000007945 */ /* 0x000fe20003800200 */
[----:B------:R-:W-:Y:S01]  /*0050*/  PRMT R0, RZ, 0x7610, R0 ;  /* 0x00007610ff007816 */ /* 0x000fe20000000000 */
[----:B------:R-:W2:Y:S01]  /*0060*/  LDCU.64 UR8, c[0x0][0x358] ;  /* 0x00006b00ff0877ac */ /* 0x000ea20008000a00 */
[----:B------:R-:W-:-:S02]  /*0070*/  PRMT R9, RZ, 0x7610, R9 ;  /* 0x00007610ff097816 */ /* 0x000fc40000000009 */
[----:B------:R-:W-:Y:S02]  /*0080*/  PRMT R13, RZ, 0x7610, R13 ;  /* 0x00007610ff0d7816 */ /* 0x000fe4000000000d */
[----:B------:R-:W-:Y:S02]  /*0090*/  PRMT R8, RZ, 0x7610, R8 ;  /* 0x00007610ff087816 */ /* 0x000fe40000000008 */
[----:B------:R-:W-:Y:S02]  /*00a0*/  PRMT R7, RZ, 0x7610, R7 ;  /* 0x00007610ff077816 */ /* 0x000fe40000000007 */
[----:B------:R-:W-:Y:S02]  /*00b0*/  PRMT R6, RZ, 0x7610, R6 ;  /* 0x00007610ff067816 */ /* 0x000fe40000000006 */
[----:B------:R-:W-:Y:S02]  /*00c0*/  PRMT R3, RZ, 0x7610, R3 ;  /* 0x00007610ff037816 */ /* 0x000fe40000000003 */
[----:B------:R-:W-:Y:S01]  /*00d0*/  PRMT R2, RZ, 0x7610, R2 ;  /* 0x00007610ff027816 */ /* 0x000fe20000000002 */
[----:B-1----:R-:W-:-:S06]  /*00e0*/  UIMAD UR5, UR4, -0x400, UR5 ;  /* 0xfffffc00040578a4 */ /* 0x002fcc000f8e0205 */
[----:B0-----:R-:W-:-:S13]  /*00f0*/  ISETP.GE.AND P0, PT, R12, UR5, PT ;  /* 0x000000050c007c0c */ /* 0x001fda000bf06270 */
[----:B--2---:R-:W-:Y:S05]  /*0100*/  @P0 BRA `(.L_x_1) ;  /* 0x0000008c00bc0947 */ /* 0x004fea0003800000 */
[----:B------:R-:W0:Y:S01]  /*0110*/  LDC R11, c[0x0][0x3a8] ;  /* 0x0000ea00ff0b7b82 */ /* 0x000e220000000800 */
[----:B------:R-:W-:Y:S02]  /*0120*/  MOV R10, 0xffffffff ;  /* 0xffffffff000a7802 */ /* 0x000fe40000000f00 */
[----:B------:R-:W-:Y:S02]  /*0130*/  CS2R R14, SRZ ;  /* 0x00000000000e7805 */ /* 0x000fe4000001ff00 */
[C---:B0-----:R-:W-:Y:S02]  /*0140*/  ISETP.NE.AND P0, PT, R11.reuse, RZ, PT ;  /* 0x000000ff0b00720c */ /* 0x041fe40003f05270 */
[----:B------:R-:W-:-:S04]  /*0150*/  VIADDMNMX.U32 R10, R11, R10, 0x18, PT ;  /* 0x000000180b0a7446 */ /* 0x000fc8000380000a */
[----:B------:R-:W-:-:S07]  /*0160*/  IADD3 R10, PT, PT, R10, 0x1, RZ ;  /* 0x000000010a0a7810 */ /* 0x000fce0007ffe0ff */
[----:B------:R-:W-:Y:S05]  /*0170*/  @!P0 BRA `(.L_x_2) ;  /* 0x0000001000548947 */ /* 0x000fea0003800000 */
[----:B------:R-:W0:Y:S01]  /*0180*/  LDCU.64 UR10, c[0x0][0x3b0] ;  /* 0x00007600ff0a77ac */ /* 0x000e220008000a00 */
[----:B------:R-:W-:Y:S01]  /*0190*/  HFMA2 R4, -RZ, RZ, 0, 0 ;  /* 0x00000000ff047431 */ /* 0x000fe200000001ff */
[----:B------:R-:W-:Y:S01]  /*01a0*/  ISETP.NE.AND P1, PT, R11, 0x1, PT ;  /* 0x000000010b00780c */ /* 0x000fe20003f25270 */
[----:B------:R-:W-:Y:S01]  /*01b0*/  USHF.L.U32 UR6, UR4, 0xa, URZ ;  /* 0x0000000a04067899 */ /* 0x000fe200080006ff */
[----:B------:R-:W1:Y:S05]  /*01c0*/  LDCU UR7, c[0x0][0x3ac] ;  /* 0x00007580ff0777ac */ /* 0x000e6a0008000800 */
[----:B------:R-:W-:-:S05]  /*01d0*/  LOP3.LUT R5, R12, UR6, RZ, 0xfc, !PT ;  /* 0x000000060c057c12 */ /* 0x000fca000f8efcff */
[----:B------:R-:W2:Y:S01]  /*01e0*/  LDCU UR6, c[0x0][0x4d8] ;  /* 0x00009b00ff0677ac */ /* 0x000ea20008000800 */
[----:B0-----:R-:W-:-:S05]  /*01f0*/  IMAD.HI.U32 R14, R5, UR10, R4 ;  /* 0x0000000a050e7c27 */ /* 0x001fca000f8e0004 */
[----:B------:R-:W-:-:S04]  /*0200*/  SHF.R.U32.HI R15, RZ, UR11, R14 ;  /* 0x0000000bff0f7c19 */ /* 0x000fc8000801160e */
[----:B------:R-:W-:-:S05]  /*0210*/  IADD3 R4, PT, PT, -R15, RZ, RZ ;  /* 0x000000ff0f047210 */ /* 0x000fca0007ffe1ff */
[----:B-1----:R-:W-:-:S04]  /*0220*/  IMAD R4, R4, UR7, R5 ;  /* 0x0000000704047c24 */ /* 0x002fc8000f8e0205 */
[----:B--2---:R-:W-:Y:S01]  /*0230*/  IMAD R4, R4, UR6, RZ ;  /* 0x0000000604047c24 */ /* 0x004fe2000f8e02ff */
[----:B------:R-:W-:Y:S06]  /*0240*/  @!P1 BRA `(.L_x_3) ;  /* 0x0000001000189947 */ /* 0x000fec0003800000 */
[----:B------:R-:W0:Y:S01]  /*0250*/  LDCU.64 UR10, c[0x0][0x3b8] ;  /* 0x00007700ff0a77ac */ /* 0x000e220008000a00 */
[----:B------:R-:W-:Y:S02]  /*0260*/  MOV R14, RZ ;  /* 0x000000ff000e7202 */ /* 0x000fe40000000f00 */
[----:B------:R-:W-:Y:S01]  /*0270*/  ISETP.NE.AND P1, PT, R10, 0x2, PT ;  /* 0x000000020a00780c */ /* 0x000fe20003f25270 */
[----:B------:R-:W1:Y:S01]  /*0280*/  LDCU UR6, c[0x0][0x3c0] ;  /* 0x00007800ff0677ac */ /* 0x000e620008000800 */
[----:B------:R-:W2:Y:S01]  /*0290*/  LDCU UR7, c[0x0][0x4dc] ;  /* 0x00009b80ff0777ac */ /* 0x000ea20008000800 */
[----:B0-----:R-:W-:-:S05]  /*02a0*/  IMAD.HI.U32 R16, R15, UR11, R14 ;  /* 0x0000000b0f107c27 */ /* 0x001fca000f8e000e */
[----:B-1----:R-:W-:-:S04]  /*02b0*/  SHF.R.U32.HI R17, RZ, UR6, R16 ;  /* 0x00000006ff117c19 */ /* 0x002fc80008011610 */
[----:B------:R-:W-:-:S05]  /*02c0*/  IADD3 R5, PT, PT, -R17, RZ, RZ ;  /* 0x000000ff11057210 */ /* 0x000fca0007ffe1ff */
[----:B------:R-:W-:-:S04]  /*02d0*/  IMAD R15, R5, UR10, R15 ;  /* 0x0000000a050f7c24 */ /* 0x000fc8000f8e020f */
[----:B--2---:R-:W-:Y:S01]  /*02e0*/  IMAD R4, R15, UR7, R4 ;  /* 0x000000070f047c24 */ /* 0x004fe2000f8e0204 */
[----:B------:R-:W-:Y:S06]  /*02f0*/  @!P1 BRA `(.L_x_3) ;  /* 0x0000000c00ec9947 */ /* 0x000fec0003800000 */
[----:B------:R-:W0:Y:S01]  /*0300*/  LDCU.64 UR6, c[0x0][0x3c8] ;  /* 0x00007900ff0677ac */ /* 0x000e220008000a00 */
[----:B------:R-:W-:Y:S02]  /*0310*/  MOV R16, RZ ;  /* 0x000000ff00107202 */ /* 0x000fe40000000f00 */
[----:B------:R-:W-:Y:S01]  /*0320*/  ISETP.NE.AND P1, PT, R10, 0x3, PT ;  /* 0x000000030a00780c */ /* 0x000fe20003f25270 */
[----:B------:R-:W1:Y:S01]  /*0330*/  LDCU UR10, c[0x0][0x3c4] ;  /* 0x00007880ff0a77ac */ /* 0x000e620008000800 */
[----:B------:R-:W2:Y:S01]  /*0340*/  LDCU UR11, c[0x0][0x4e0] ;  /* 0x00009c00ff0b77ac */ /* 0x000ea20008000800 */
[----:B0-----:R-:W-:-:S05]  /*0350*/  IMAD.HI.U32 R14, R17, UR6, R16 ;  /* 0x00000006110e7c27 */ /* 0x001fca000f8e0010 */
[----:B------:R-:W-:-:S05]  /*0360*/  SHF.R.U32.HI R15, RZ, UR7, R14 ;  /* 0x00000007ff0f7c19 */ /* 0x000fca000801160e */
[----:B------:R-:W-:-:S04]  /*0370*/  IMAD.MOV R5, RZ, RZ, -R15 ;  /* 0x000000ffff057224 */ /* 0x000fc800078e0a0f */
[----:B-1----:R-:W-:-:S04]  /*0380*/  IMAD R17, R5, UR10, R17 ;  /* 0x0000000a05117c24 */ /* 0x002fc8000f8e0211 */
[----:B--2---:R-:W-:Y:S01]  /*0390*/  IMAD R4, R17, UR11, R4 ;  /* 0x0000000b11047c24 */ /* 0x004fe2000f8e0204 */
[----:B------:R-:W-:Y:S06]  /*03a0*/  @!P1 BRA `(.L_x_3) ;  /* 0x0000000c00c09947 */ /* 0x000fec0003800000 */
[----:B------:R-:W0:Y:S01]  /*03b0*/  LDCU.64 UR10, c[0x0][0x3d0] ;  /* 0x00007a00ff0a77ac */ /* 0x000e220008000a00 */
[----:B------:R-:W-:Y:S01]  /*03c0*/  HFMA2 R14, -RZ, RZ, 0, 0 ;  /* 0x00000000ff0e7431 */ /* 0x000fe200000001ff */
[----:B------:R-:W-:Y:S01]  /*03d0*/  ISETP.NE.AND P1, PT, R10, 0x4, PT ;  /* 0x000000040a00780c */ /* 0x000fe20003f25270 */
[----:B------:R-:W1:Y:S01]  /*03e0*/  LDCU UR6, c[0x0][0x3d8] ;  /* 0x00007b00ff0677ac */ /* 0x000e620008000800 */
[----:B------:R-:W2:Y:S02]  /*03f0*/  LDCU UR7, c[0x0][0x4e4] ;  /* 0x00009c80ff0777ac */ /* 0x000ea40008000800 */
        /* <DEDUP_REMOVED lines=12> */
[----:B------:R-:W-:-:S04]  /*04c0*/  SHF.R.U32.HI R15, RZ, UR7, R14 ;  /* 0x00000007ff0f7c19 */ /* 0x000fc8000801160e */
[----:B------:R-:W-:-:S05]  /*04d0*/  IADD3 R5, PT, PT, -R15, RZ, RZ ;  /* 0x000000ff0f057210 */ /* 0x000fca0007ffe1ff */
[----:B-1----:R-:W-:-:S04]  /*04e0*/  IMAD R17, R5, UR10, R17 ;  /* 0x0000000a05117c24 */ /* 0x002fc8000f8e0211 */
        /* <DEDUP_REMOVED lines=19> */
[----:B------:R-:W-:-:S05]  /*0620*/  SHF.R.U32.HI R15, RZ, UR7, R14 ;  /* 0x00000007ff0f7c19 */ /* 0x000fca000801160e */
[----:B------:R-:W-:-:S04]  /*0630*/  IMAD.MOV R5, RZ, RZ, -R15 ;  /* 0x000000ffff057224 */ /* 0x000fc800078e0a0f */
        /* <DEDUP_REMOVED lines=192> */
[----:B------:R-:W1:Y:S01]  /*1240*/  LDCU UR10, c[0x0][0x4cc] ;  /* 0x00009980ff0a77ac */ /* 0x000e620008000800 */
[----:B------:R-:W2:Y:S03]  /*1250*/  LDCU UR11, c[0x0][0x538] ;  /* 0x0000a700ff0b77ac */ /* 0x000ea60008000800 */
[----:B0-----:R-:W-:-:S05]  /*1260*/  IMAD.HI.U32 R5, R17, UR6, R16 ;  /* 0x0000000611057c27 */ /* 0x001fca000f8e0010 */
[----:B------:R-:W-:-:S04]  /*1270*/  SHF.R.U32.HI R5, RZ, UR7, R5 ;  /* 0x00000007ff057c19 */ /* 0x000fc80008011605 */
[----:B------:R-:W-:-:S05]  /*1280*/  IADD3 R5, PT, PT, -R5, RZ, RZ ;  /* 0x000000ff05057210 */ /* 0x000fca0007ffe1ff */
[----:B-1----:R-:W-:-:S04]  /*1290*/  IMAD R17, R5, UR10, R17 ;  /* 0x0000000a05117c24 */ /* 0x002fc8000f8e0211 */
[----:B--2---:R-:W-:-:S07]  /*12a0*/  IMAD R4, R17, UR11, R4 ;  /* 0x0000000b11047c24 */ /* 0x004fce000f8e0204 */
.L_x_3:
[----:B------:R-:W-:Y:S02]  /*12b0*/  MOV R14, R4 ;  /* 0x00000004000e7202 */ /* 0x000fe40000000f00 */
[----:B------:R-:W-:-:S07]  /*12c0*/  MOV R15, RZ ;  /* 0x000000ff000f7202 */ /* 0x000fce0000000f00 */
.L_x_2:
[----:B------:R-:W0:Y:S02]  /*12d0*/  LDC.64 R4, c[0x0][0x3a0] ;  /* 0x0000e800ff047b82 */ /* 0x000e240000000a00 */
[----:B0-----:R-:W-:-:S04]  /*12e0*/  LEA R16, P1, R14, R4, 0x1 ;  /* 0x000000040e107211 */ /* 0x001fc800078208ff */
[----:B------:R-:W-:-:S05]  /*12f0*/  LEA.HI.X R17, R14, R5, R15, 0x1, P1 ;  /* 0x000000050e117211 */ /* 0x000fca00008f0c0f */
[----:B------:R0:W5:Y:S01]  /*1300*/  LDG.E.U16 R9, desc[UR8][R16.64] ;  /* 0x0000000810097981 */ /* 0x000162000c1e1500 */
[----:B------:R-:W-:-:S04]  /*1310*/  IADD3 R14, PT, PT, R12, 0x80, RZ ;  /* 0x000000800c0e7810 */ /* 0x000fc80007ffe0ff */
[----:B------:R-:W-:-:S13]  /*1320*/  ISETP.GE.U32.AND P1, PT, R14, UR5, PT ;  /* 0x000000050e007c0c */ /* 0x000fda000bf26070 */
[----:B0-----:R-:W-:Y:S05]  /*1330*/  @P1 BRA `(.L_x_1) ;  /* 0x0000007c00301947 */ /* 0x001fea0003800000 */
[----:B------:R-:W-:Y:S01]  /*1340*/  CS2R R18, SRZ ;  /* 0x0000000000127805 */ /* 0x000fe2000001ff00 */
[----:B------:R-:W-:Y:S06]  /*1350*/  @!P0 BRA `(.L_x_4) ;  /* 0x0000001000548947 */ /* 0x000fec0003800000 */
[----:B------:R-:W0:Y:S01]  /*1360*/  LDCU.64 UR10, c[0x0][0x3b0] ;  /* 0x00007600ff0a77ac */ /* 0x000e220008000a00 */
[----:B------:R-:W-:Y:S01]  /*1370*/  ISETP.NE.AND P1, PT, R11, 0x1, PT ;  /* 0x000000010b00780c */ /* 0x000fe20003f25270 */
[----:B------:R-:W-:Y:S01]  /*1380*/  USHF.L.U32 UR6, UR4, 0xa, URZ ;  /* 0x0000000a04067899 */ /* 0x000fe200080006ff */
[----:B------:R-:W1:Y:S05]  /*1390*/  LDCU UR7, c[0x0][0x4d8] ;  /* 0x00009b00ff0777ac */ /* 0x000e6a0008000800 */
[----:B------:R-:W-:-:S05]  /*13a0*/  LOP3.LUT R16, R12, UR6, RZ, 0xfc, !PT ;  /* 0x000000060c107c12 */ /* 0x000fca000f8efcff */
[----:B------:R-:W-:Y:S01]  /*13b0*/  VIADD R17, R16, 0x80 ;  /* 0x0000008010117836 */ /* 0x000fe20000000000 */
[----:B------:R-:W-:Y:S01]  /*13c0*/  MOV R16, RZ ;  /* 0x000000ff00107202 */ /* 0x000fe20000000f00 */
[----:B------:R-:W2:Y:S04]  /*13d0*/  LDCU UR6, c[0x0][0x3ac] ;  /* 0x00007580ff0677ac */ /* 0x000ea80008000800 */
[----:B0-----:R-:W-:-:S05]  /*13e0*/  IMAD.HI.U32 R14, R17, UR10, R16 ;  /* 0x0000000a110e7c27 */ /* 0x001fca000f8e0010 */
[----:B------:R-:W-:-:S04]  /*13f0*/  SHF.R.U32.HI R15, RZ, UR11, R14 ;  /* 0x0000000bff0f7c19 */ /* 0x000fc8000801160e */
[----:B------:R-:W-:-:S05]  /*1400*/  IADD3 R16, PT, PT, -R15, RZ, RZ ;  /* 0x000000ff0f107210 */ /* 0x000fca0007ffe1ff */
[----:B--2---:R-:W-:-:S04]  /*1410*/  IMAD R16, R16, UR6, R17 ;  /* 0x0000000610107c24 */ /* 0x004fc8000f8e0211 */
[----:B-1----:R-:W-:Y:S01]  /*1420*/  IMAD R18, R16, UR7, RZ ;  /* 0x0000000710127c24 */ /* 0x002fe2000f8e02ff */
        /* <DEDUP_REMOVED lines=29> */
[----:B-1----:R-:W-:-:S05]  /*1600*/  SHF.R.U32.HI R17, RZ, UR6, R16 ;  /* 0x00000006ff117c19 */ /* 0x002fca0008011610 */
[----:B------:R-:W-:-:S04]  /*1610*/  IMAD.MOV R13, RZ, RZ, -R17 ;  /* 0x000000ffff0d7224 */ /* 0x000fc800078e0a11 */
        /* <DEDUP_REMOVED lines=42> */
[----:B-1----:R-:W-:-:S05]  /*18c0*/  SHF.R.U32.HI R17, RZ, UR6, R16 ;  /* 0x00000006ff117c19 */ /* 0x002fca0008011610 */
[----:B------:R-:W-:-:S04]  /*18d0*/  IMAD.MOV R13, RZ, RZ, -R17 ;  /* 0x000000ffff0d7224 */ /* 0x000fc800078e0a11 */
        /* <DEDUP_REMOVED lines=180> */
[----:B------:R-:W-:Y:S01]  /*2420*/  MOV R16, RZ ;  /* 0x000000ff00107202 */ /* 0x000fe20000000f00 */
[----:B------:R-:W1:Y:S01]  /*2430*/  LDCU UR10, c[0x0][0x4cc] ;  /* 0x00009980ff0a77ac */ /* 0x000e620008000800 */
[----:B------:R-:W2:Y:S03]  /*2440*/  LDCU UR11, c[0x0][0x538] ;  /* 0x0000a700ff0b77ac */ /* 0x000ea60008000800 */
[----:B0-----:R-:W-:-:S05]  /*2450*/  IMAD.HI.U32 R13, R17, UR6, R16 ;  /* 0x00000006110d7c27 */ /* 0x001fca000f8e0010 */
[----:B------:R-:W-:-:S04]  /*2460*/  SHF.R.U32.HI R13, RZ, UR7, R13 ;  /* 0x00000007ff0d7c19 */ /* 0x000fc8000801160d */
[----:B------:R-:W-:-:S05]  /*2470*/  IADD3 R13, PT, PT, -R13, RZ, RZ ;  /* 0x000000ff0d0d7210 */ /* 0x000fca0007ffe1ff */
[----:B-1----:R-:W-:-:S04]  /*2480*/  IMAD R17, R13, UR10, R17 ;  /* 0x0000000a0d117c24 */ /* 0x002fc8000f8e0211 */
[----:B--2---:R-:W-:-:S07]  /*2490*/  IMAD R18, R17, UR11, R18 ;  /* 0x0000000b11127c24 */ /* 0x004fce000f8e0212 */
.L_x_5:
[----:B------:R-:W-:-:S07]  /*24a0*/  MOV R19, RZ ;  /* 0x000000ff00137202 */ /* 0x000fce0000000f00 */
.L_x_4:
[----:B------:R-:W-:-:S04]  /*24b0*/  LEA R14, P1, R18, R4, 0x1 ;  /* 0x00000004120e7211 */ /* 0x000fc800078208ff */
        /* <DEDUP_REMOVED lines=11> */
[----:B------:R-:W-:-:S04]  /*2570*/  LOP3.LUT R16, R12, UR6, RZ, 0xfc, !PT ;  /* 0x000000060c107c12 */ /* 0x000fc8000f8efcff */
[----:B------:R-:W-:Y:S01]  /*2580*/  IADD3 R17, PT, PT, R16, 0x100, RZ ;  /* 0x0000010010117810 */ /* 0x000fe20007ffe0ff */
[----:B------:R-:W-:Y:S01]  /*2590*/  HFMA2 R16, -RZ, RZ, 0, 0 ;  /* 0x00000000ff107431 */ /* 0x000fe200000001ff */
        /* <DEDUP_REMOVED lines=8> */
[----:B------:R-:W-:Y:S01]  /*2620*/  IMAD.MOV.U32 R14, RZ, RZ, RZ ;  /* 0x000000ffff0e7224 */ /* 0x000fe200078e00ff */
        /* <DEDUP_REMOVED lines=260> */
.L_x_7:
[----:B------:R-:W-:Y:S01]  /*3670*/  IMAD.MOV.U32 R14, RZ, RZ, R8 ;  /* 0x000000ffff0e7224 */ /* 0x000fe200078e0008 */
[----:B------:R-:W-:-:S07]  /*3680*/  MOV R15, RZ ;  /* 0x000000ff000f7202 */ /* 0x000fce0000000f00 */
.L_x_6:
        /* <DEDUP_REMOVED lines=14> */
[----:B------:R-:W2:Y:S01]  /*3770*/  LDCU UR6, c[0x0][0x3ac] ;  /* 0x00007580ff0677ac */ /* 0x000ea20008000800 */
[----:B------:R-:W-:-:S05]  /*3780*/  MOV R16, RZ ;  /* 0x000000ff00107202 */ /* 0x000fca0000000f00 */
        /* <DEDUP_REMOVED lines=268> */
.L_x_9:
[----:B------:R-:W-:-:S07]  /*4850*/  MOV R19, RZ ;  /* 0x000000ff00137202 */ /* 0x000fce0000000f00 */
.L_x_8:
        /* <DEDUP_REMOVED lines=284> */
.L_x_11:
[----:B------:R-:W-:Y:S02]  /*5a20*/  MOV R14, R6 ;  /* 0x00000006000e7202 */ /* 0x000fe40000000f00 */
[----:B------:R-:W-:-:S07]  /*5a30*/  MOV R15, RZ ;  /* 0x000000ff000f7202 */ /* 0x000fce0000000f00 */
.L_x_10:
        /* <DEDUP_REMOVED lines=17> */
[----:B------:R-:W-:-:S05]  /*5b50*/  SHF.R.U32.HI R15, RZ, UR11, R14 ;  /* 0x0000000bff0f7c19 */ /* 0x000fca000801160e */
[----:B------:R-:W-:-:S04]  /*5b60*/  IMAD.MOV R16, RZ, RZ, -R15 ;  /* 0x000000ffff107224 */ /* 0x000fc800078e0a0f */
[----:B--2---:R-:W-:-:S04]  /*5b70*/  IMAD R16, R16, UR6, R17 ;  /* 0x0000000610107c24 */ /* 0x004fc8000f8e0211 */
[----:B-1----:R-:W-:Y:S01]  /*5b80*/  IMAD R18, R16, UR7, RZ ;  /* 0x0000000710127c24 */ /* 0x002fe2000f8e02ff */
        /* <DEDUP_REMOVED lines=259> */
[----:B------:R-:W-:-:S05]  /*6bc0*/  SHF.R.U32.HI R3, RZ, UR7, R3 ;  /* 0x00000007ff037c19 */ /* 0x000fca0008011603 */
[----:B------:R-:W-:-:S04]  /*6bd0*/  IMAD.MOV R3, RZ, RZ, -R3 ;  /* 0x000000ffff037224 */ /* 0x000fc800078e0a03 */
[----:B-1----:R-:W-:-:S04]  /*6be0*/  IMAD R17, R3, UR10, R17 ;  /* 0x0000000a03117c24 */ /* 0x002fc8000f8e0211 */
[----:B--2---:R-:W-:-:S07]  /*6bf0*/  IMAD R18, R17, UR11, R18 ;  /* 0x0000000b11127c24 */ /* 0x004fce000f8e0212 */
.L_x_13:
[----:B------:R-:W-:-:S07]  /*6c00*/  MOV R19, RZ ;  /* 0x000000ff00137202 */ /* 0x000fce0000000f00 */
.L_x_12:
        /* <DEDUP_REMOVED lines=284> */
.L_x_15:
[----:B------:R-:W-:Y:S02]  /*7dd0*/  MOV R14, R2 ;  /* 0x00000002000e7202 */ /* 0x000fe40000000f00 */
[----:B------:R-:W-:-:S07]  /*7de0*/  MOV R15, RZ ;  /* 0x000000ff000f7202 */ /* 0x000fce0000000f00 */
.L_x_14:
[----:B------:R-:W-:-:S04]  /*7df0*/  LEA R16, P1, R14, R4, 0x1 ;  /* 0x000000040e107211 */ /* 0x000fc800078208ff */
[----:B------:R-:W-:-:S05]  /*7e00*/  LEA.HI.X R17, R14, R5, R15, 0x1, P1 ;  /* 0x000000050e117211 */ /* 0x000fca00008f0c0f */
[----:B------:R0:W5:Y:S01]  /*7e10*/  LDG.E.U16 R2, desc[UR8][R16.64] ;  /* 0x0000000810027981 */ /* 0x000162000c1e1500 */
[----:B------:R-:W-:-:S05]  /*7e20*/  VIADD R14, R12, 0x380 ;  /* 0x000003800c0e7836 */ /* 0x000fca0000000000 */
        /* <DEDUP_REMOVED lines=280> */
.L_x_17:
[----:B------:R-:W-:Y:S02]  /*8fb0*/  MOV R14, R0 ;  /* 0x00000000000e7202 */ /* 0x000fe40000000f00 */
[----:B------:R-:W-:-:S07]  /*8fc0*/  MOV R15, RZ ;  /* 0x000000ff000f7202 */ /* 0x000fce0000000f00 */
.L_x_16:
[----:B------:R-:W-:-:S04]  /*8fd0*/  LEA R4, P0, R14, R4, 0x1 ;  /* 0x000000040e047211 */ /* 0x000fc800078008ff */
[----:B------:R-:W-:-:S05]  /*8fe0*/  LEA.HI.X R5, R14, R5, R15, 0x1, P0 ;  /* 0x000000050e057211 */ /* 0x000fca00000f0c0f */
[----:B------:R0:W5:Y:S04]  /*8ff0*/  LDG.E.U16 R0, desc[UR8][R4.64] ;  /* 0x0000000804007981 */ /* 0x000168000c1e1500 */
.L_x_1:
[----:B------:R-:W-:Y:S05]  /*9000*/  BSYNC.RECONVERGENT B0 ;  /* 0x0000000000007941 */ /* 0x000fea0003800200 */
.L_x_0:
[C---:B------:R-:W-:Y:S01]  /*9010*/  ISETP.GE.AND P3, PT, R12.reuse, UR5, PT ;  /* 0x000000050c007c0c */ /* 0x040fe2000bf66270 */
[C---:B------:R-:W-:Y:S01]  /*9020*/  VIADD R10, R12.reuse, 0x180 ;  /* 0x000001800c0a7836 */ /* 0x040fe20000000000 */
[C---:B0-----:R-:W-:Y:S01]  /*9030*/  IADD3 R4, PT, PT, R12.reuse, 0x80, RZ ;  /* 0x000000800c047810 */ /* 0x041fe20007ffe0ff */
[----:B------:R-:W-:Y:S01]  /*9040*/  BSSY.RECONVERGENT B0, `(.L_x_18) ;  /* 0x000001c000007945 */ /* 0x000fe20003800200 */
[----:B------:R-:W-:Y:S01]  /*9050*/  IADD3 R5, PT, PT, R12, 0x100, RZ ;  /* 0x000001000c057810 */ /* 0x000fe20007ffe0ff */
[----:B------:R-:W-:Y:S01]  /*9060*/  HFMA2 R24, -RZ, RZ, 0, 0 ;  /* 0x00000000ff187431 */ /* 0x000fe200000001ff */
[----:B------:R-:W-:Y:S02]  /*9070*/  ISETP.GE.AND P5, PT, R4, UR5, PT ;  /* 0x0000000504007c0c */ /* 0x000fe4000bfa6270 */
[----:B------:R-:W-:Y:S02]  /*9080*/  IADD3 R4, PT, PT, R12, 0x200, RZ ;  /* 0x000002000c047810 */ /* 0x000fe40007ffe0ff */
[----:B------:R-:W-:-:S02]  /*9090*/  ISETP.GE.AND P0, PT, R5, UR5, PT ;  /* 0x0000000505007c0c */ /* 0x000fc4000bf06270 */
[----:B------:R-:W-:Y:S02]  /*90a0*/  ISETP.GE.AND P1, PT, R10, UR5, PT ;  /* 0x000000050a007c0c */ /* 0x000fe4000bf26270 */
[----:B------:R-:W-:Y:S02]  /*90b0*/  P2R R25, PR, RZ, 0x20 ;  /* 0x00000020ff197803 */ /* 0x000fe40000000000 */
[----:B------:R-:W-:Y:S02]  /*90c0*/  ISETP.GE.AND P2, PT, R4, UR5, PT ;  /* 0x0000000504007c0c */ /* 0x000fe4000bf46270 */
[----:B------:R-:W-:Y:S02]  /*90d0*/  PRMT R23, RZ, 0x7610, R23 ;  /* 0x00007610ff177816 */ /* 0x000fe40000000017 */
[----:B------:R-:W-:Y:S01]  /*90e0*/  P2R R14, PR, RZ, 0x8 ;  /* 0x00000008ff0e7803 */ /* 0x000fe20000000000 */
[----:B------:R-:W-:Y:S08]  /*90f0*/  @P3 BRA `(.L_x_19) ;  /* 0x0000000000403947 */ /* 0x000ff00003800000 */
[----:B-----5:R-:W-:-:S04]  /*9100*/  SHF.L.U32 R9, R9, 0x10, RZ ;  /* 0x0000001009097819 */ /* 0x020fc800000006ff */
[C---:B------:R-:W-:Y:S01]  /*9110*/  FSETP.GEU.FTZ.AND P3, PT, |R9|.reuse, 1.175494350822287508e-38, PT ;  /* 0x008000000900780b */ /* 0x040fe20003f7e200 */
[----:B------:R-:W-:-:S05]  /*9120*/  FMUL.FTZ R4, R9, 16777216 ;  /* 0x4b80000009047820 */ /* 0x000fca0000410000 */
[----:B------:R-:W-:Y:S02]  /*9130*/  FSEL R5, R4, R9, !P3 ;  /* 0x0000000904057208 */ /* 0x000fe40005800000 */
[----:B------:R-:W-:Y:S02]  /*9140*/  FSETP.NEU.FTZ.AND P3, PT, |R9|, RZ, PT ;  /* 0x000000ff0900720b */ /* 0x000fe40003f7d200 */
[----:B------:R-:W-:-:S04]  /*9150*/  SHF.R.U32.HI R4, RZ, 0x17, R5 ;  /* 0x00000017ff047819 */ /* 0x000fc80000011605 */
[----:B------:R-:W-:-:S04]  /*9160*/  LOP3.LUT R10, R4, 0xff, RZ, 0xc0, !PT ;  /* 0x000000ff040a7812 */ /* 0x000fc800078ec0ff */
[----:B------:R-:W-:-:S04]  /*9170*/  ISETP.NE.AND P3, PT, R10, 0xff, P3 ;  /* 0x000000ff0a00780c */ /* 0x000fc80001f65270 */
[----:B------:R-:W-:-:S09]  /*9180*/  FSETP.GEU.AND P4, PT, |R9|, 1.175494350822287508e-38, P3 ;  /* 0x008000000900780b */ /* 0x000fd20001f8e200 */
[C---:B------:R-:W-:Y:S01]  /*9190*/  @P3 LOP3.LUT R4, R5.reuse, 0x807fffff, RZ, 0xc0, !PT ;  /* 0x807fffff05043812 */ /* 0x040fe200078ec0ff */
[----:B------:R-:W-:Y:S01]  /*91a0*/  @!P3 FADD.FTZ R23, R5, R5 ;  /* 0x000000050517b221 */ /* 0x000fe20000010000 */
[C---:B------:R-:W-:Y:S02]  /*91b0*/  @P3 IADD3 R9, PT, PT, R10.reuse, -0x96, RZ ;  /* 0xffffff6a0a093810 */ /* 0x040fe40007ffe0ff */
[----:B------:R-:W-:Y:S02]  /*91c0*/  @P4 IADD3 R9, PT, PT, R10, -0x7e, RZ ;  /* 0xffffff820a094810 */ /* 0x000fe40007ffe0ff */
[----:B------:R-:W-:Y:S02]  /*91d0*/  @P3 LOP3.LUT R23, R4, 0x3f000000, RZ, 0xfc, !PT ;  /* 0x3f00000004173812 */ /* 0x000fe400078efcff */
[----:B------:R-:W-:Y:S02]  /*91e0*/  @P3 MOV R24, R9 ;  /* 0x0000000900183202 */ /* 0x000fe40000000f00 */
[----:B------:R-:W-:-:S07]  /*91f0*/  F2FP.BF16.F32.PACK_AB R23, RZ, R23 ;  /* 0x00000017ff17723e */ /* 0x000fce00000010ff */
.L_x_19:
[----:B------:R-:W-:Y:S05]  /*9200*/  BSYNC.RECONVERGENT B0 ;  /* 0x0000000000007941 */ /* 0x000fea0003800200 */
.L_x_18:
[----:B------:R-:W-:Y:S01]  /*9210*/  BSSY.RECONVERGENT B0, `(.L_x_20) ;  /* 0x0000014000007945 */ /* 0x000fe20003800200 */
[----:B------:R-:W-:Y:S02]  /*9220*/  MOV R22, RZ ;  /* 0x000000ff00167202 */ /* 0x000fe40000000f00 */
[----:B------:R-:W-:Y:S01]  /*9230*/  PRMT R21, RZ, 0x7610, R21 ;  /* 0x00007610ff157816 */ /* 0x000fe20000000015 */
[----:B------:R-:W-:Y:S06]  /*9240*/  @P5 BRA `(.L_x_21) ;  /* 0x0000000000405947 */ /* 0x000fec0003800000 */
[----:B-----5:R-:W-:-:S04]  /*9250*/  IMAD.U32 R13, R13, 0x10000, RZ ;  /* 0x000100000d0d7824 */ /* 0x020fc800078e00ff */
[C---:B------:R-:W-:Y:S01]  /*9260*/  FMUL.FTZ R4, R13.reuse, 16777216 ;  /* 0x4b8000000d047820 */ /* 0x040fe20000410000 */
[----:B------:R-:W-:-:S04]  /*9270*/  FSETP.GEU.FTZ.AND P3, PT, |R13|, 1.175494350822287508e-38, PT ;  /* 0x008000000d00780b */ /* 0x000fc80003f7e200 */
[----:B------:R-:W-:Y:S02]  /*9280*/  FSEL R5, R4, R13, !P3 ;  /* 0x0000000d04057208 */ /* 0x000fe40005800000 */
[----:B------:R-:W-:Y:S02]  /*9290*/  FSETP.NEU.FTZ.AND P3, PT, |R13|, RZ, PT ;  /* 0x000000ff0d00720b */ /* 0x000fe40003f7d200 */
[----:B------:R-:W-:-:S04]  /*92a0*/  SHF.R.U32.HI R4, RZ, 0x17, R5 ;  /* 0x00000017ff047819 */ /* 0x000fc80000011605 */
[----:B------:R-:W-:-:S04]  /*92b0*/  LOP3.LUT R9, R4, 0xff, RZ, 0xc0, !PT ;  /* 0x000000ff04097812 */ /* 0x000fc800078ec0ff */
[----:B------:R-:W-:-:S04]  /*92c0*/  ISETP.EQ.OR P3, PT, R9, 0xff, !P3 ;  /* 0x000000ff0900780c */ /* 0x000fc80005f62670 */
[----:B------:R-:W-:-:S09]  /*92d0*/  FSETP.GEU.AND P4, PT, |R13|, 1.175494350822287508e-38, !P3 ;  /* 0x008000000d00780b */ /* 0x000fd20005f8e200 */
[----:B------:R-:W-:Y:S02]  /*92e0*/  @!P3 LOP3.LUT R4, R5, 0x807fffff, RZ, 0xc0, !PT ;  /* 0x807fffff0504b812 */ /* 0x000fe400078ec0ff */
[----:B------:R-:W-:Y:S02]  /*92f0*/  @!P3 IADD3 R22, PT, PT, R9, -0x96, RZ ;  /* 0xffffff6a0916b810 */ /* 0x000fe40007ffe0ff */
[----:B------:R-:W-:Y:S01]  /*9300*/  @!P3 LOP3.LUT R21, R4, 0x3f000000, RZ, 0xfc, !PT ;  /* 0x3f0000000415b812 */ /* 0x000fe200078efcff */
[----:B------:R-:W-:Y:S01]  /*9310*/  @P3 FADD.FTZ R21, R5, R5 ;  /* 0x0000000505153221 */ /* 0x000fe20000010000 */
[----:B------:R-:W-:Y:S02]  /*9320*/  @P4 IADD3 R22, PT, PT, R9, -0x7e, RZ ;  /* 0xffffff8209164810 */ /* 0x000fe40007ffe0ff */
[----:B------:R-:W-:Y:S02]  /*9330*/  @P3 MOV R22, RZ ;  /* 0x000000ff00163202 */ /* 0x000fe40000000f00 */
[----:B------:R-:W-:-:S07]  /*9340*/  F2FP.BF16.F32.PACK_AB R21, RZ, R21 ;  /* 0x00000015ff15723e */ /* 0x000fce00000010ff */
.L_x_21:
[----:B------:R-:W-:Y:S05]  /*9350*/  BSYNC.RECONVERGENT B0 ;  /* 0x0000000000007941 */ /* 0x000fea0003800200 */
.L_x_20:
[----:B------:R-:W-:Y:S01]  /*9360*/  BSSY.RECONVERGENT B0, `(.L_x_22) ;  /* 0x0000014000007945 */ /* 0x000fe20003800200 */
[----:B------:R-:W-:Y:S01]  /*9370*/  HFMA2 R20, -RZ, RZ, 0, 0 ;  /* 0x00000000ff147431 */ /* 0x000fe200000001ff */
[----:B------:R-:W-:Y:S02]  /*9380*/  PRMT R19, RZ, 0x7610, R19 ;  /* 0x00007610ff137816 */ /* 0x000fe40000000013 */
[----:B------:R-:W-:Y:S05]  /*9390*/  @P0 BRA `(.L_x_23) ;  /* 0x0000000000400947 */ /* 0x000fea0003800000 */
[----:B-----5:R-:W-:-:S04]  /*93a0*/  SHF.L.U32 R5, R8, 0x10, RZ ;  /* 0x0000001008057819 */ /* 0x020fc800000006ff */
[C---:B------:R-:W-:Y:S01]  /*93b0*/  FSETP.GEU.FTZ.AND P3, PT, |R5|.reuse, 1.175494350822287508e-38, PT ;  /* 0x008000000500780b */ /* 0x040fe20003f7e200 */
[----:B------:R-:W-:-:S05]  /*93c0*/  FMUL.FTZ R4, R5, 16777216 ;  /* 0x4b80000005047820 */ /* 0x000fca0000410000 */
[----:B------:R-:W-:Y:S02]  /*93d0*/  FSEL R8, R4, R5, !P3 ;  /* 0x0000000504087208 */ /* 0x000fe40005800000 */
[----:B------:R-:W-:Y:S02]  /*93e0*/  FSETP.NEU.FTZ.AND P3, PT, |R5|, RZ, PT ;  /* 0x000000ff0500720b */ /* 0x000fe40003f7d200 */
[----:B------:R-:W-:-:S04]  /*93f0*/  SHF.R.U32.HI R4, RZ, 0x17, R8 ;  /* 0x00000017ff047819 */ /* 0x000fc80000011608 */
[----:B------:R-:W-:-:S04]  /*9400*/  LOP3.LUT R9, R4, 0xff, RZ, 0xc0, !PT ;  /* 0x000000ff04097812 */ /* 0x000fc800078ec0ff */
[----:B------:R-:W-:-:S04]  /*9410*/  ISETP.EQ.OR P3, PT, R9, 0xff, !P3 ;  /* 0x000000ff0900780c */ /* 0x000fc80005f62670 */
[----:B------:R-:W-:-:S09]  /*9420*/  FSETP.GEU.AND P4, PT, |R5|, 1.175494350822287508e-38, !P3 ;  /* 0x008000000500780b */ /* 0x000fd20005f8e200 */
[----:B------:R-:W-:Y:S02]  /*9430*/  @!P3 LOP3.LUT R4, R8, 0x807fffff, RZ, 0xc0, !PT ;  /* 0x807fffff0804b812 */ /* 0x000fe400078ec0ff */
[C---:B------:R-:W-:Y:S02]  /*9440*/  @!P3 IADD3 R20, PT, PT, R9.reuse, -0x96, RZ ;  /* 0xffffff6a0914b810 */ /* 0x040fe40007ffe0ff */
[----:B------:R-:W-:Y:S01]  /*9450*/  @!P3 LOP3.LUT R19, R4, 0x3f000000, RZ, 0xfc, !PT ;  /* 0x3f0000000413b812 */ /* 0x000fe200078efcff */
[----:B------:R-:W-:Y:S01]  /*9460*/  @P3 FADD.FTZ R19, R8, R8 ;  /* 0x0000000808133221 */ /* 0x000fe20000010000 */
[----:B------:R-:W-:Y:S01]  /*9470*/  @P4 IADD3 R20, PT, PT, R9, -0x7e, RZ ;  /* 0xffffff8209144810 */ /* 0x000fe20007ffe0ff */
[----:B------:R-:W-:-:S03]  /*9480*/  @P3 IMAD.MOV.U32 R20, RZ, RZ, RZ ;  /* 0x000000ffff143224 */ /* 0x000fc600078e00ff */
[----:B------:R-:W-:-:S07]  /*9490*/  F2FP.BF16.F32.PACK_AB R19, RZ, R19 ;  /* 0x00000013ff13723e */ /* 0x000fce00000010ff */
.L_x_23:
[----:B------:R-:W-:Y:S05]  /*94a0*/  BSYNC.RECONVERGENT B0 ;  /* 0x0000000000007941 */ /* 0x000fea0003800200 */
.L_x_22:
[----:B------:R-:W-:Y:S01]  /*94b0*/  BSSY.RECONVERGENT B0, `(.L_x_24) ;  /* 0x0000015000007945 */ /* 0x000fe20003800200 */
[----:B------:R-:W-:Y:S01]  /*94c0*/  HFMA2 R11, -RZ, RZ, 0, 0 ;  /* 0x00000000ff0b7431 */ /* 0x000fe200000001ff */
[----:B------:R-:W-:Y:S02]  /*94d0*/  MOV R18, RZ ;  /* 0x000000ff00127202 */ /* 0x000fe40000000f00 */
[----:B------:R-:W-:Y:S01]  /*94e0*/  PRMT R10, RZ, 0x7610, R10 ;  /* 0x00007610ff0a7816 */ /* 0x000fe2000000000a */
[----:B------:R-:W-:Y:S06]  /*94f0*/  @P1 BRA `(.L_x_25) ;  /* 0x0000000000401947 */ /* 0x000fec0003800000 */
        /* <DEDUP_REMOVED lines=9> */
[C---:B------:R-:W-:Y:S02]  /*9590*/  @!P3 LOP3.LUT R4, R5.reuse, 0x807fffff, RZ, 0xc0, !PT ;  /* 0x807fffff0504b812 */ /* 0x040fe400078ec0ff */
[----:B------:R-:W-:Y:S02]  /*95a0*/  @!P3 IADD3 R18, PT, PT, R8, -0x96, RZ ;  /* 0xffffff6a0812b810 */ /* 0x000fe40007ffe0ff */
[----:B------:R-:W-:Y:S01]  /*95b0*/  @!P3 LOP3.LUT R10, R4, 0x3f000000, RZ, 0xfc, !PT ;  /* 0x3f000000040ab812 */ /* 0x000fe200078efcff */
[----:B------:R-:W-:Y:S01]  /*95c0*/  @P3 FADD.FTZ R10, R5, R5 ;  /* 0x00000005050a3221 */ /* 0x000fe20000010000 */
[----:B------:R-:W-:Y:S02]  /*95d0*/  @P4 IADD3 R18, PT, PT, R8, -0x7e, RZ ;  /* 0xffffff8208124810 */ /* 0x000fe40007ffe0ff */
[----:B------:R-:W-:Y:S02]  /*95e0*/  @P3 MOV R18, RZ ;  /* 0x000000ff00123202 */ /* 0x000fe40000000f00 */
[----:B------:R-:W-:-:S07]  /*95f0*/  F2FP.BF16.F32.PACK_AB R10, RZ, R10 ;  /* 0x0000000aff0a723e */ /* 0x000fce00000010ff */
.L_x_25:
[----:B------:R-:W-:Y:S05]  /*9600*/  BSYNC.RECONVERGENT B0 ;  /* 0x0000000000007941 */ /* 0x000fea0003800200 */
.L_x_24:
[----:B------:R-:W-:Y:S01]  /*9610*/  BSSY.RECONVERGENT B0, `(.L_x_26) ;  /* 0x0000014000007945 */ /* 0x000fe20003800200 */
[----:B-----5:R-:W-:Y:S02]  /*9620*/  IADD3 R8, PT, PT, R12, 0x280, RZ ;  /* 0x000002800c087810 */ /* 0x020fe40007ffe0ff */
[----:B------:R-:W-:Y:S01]  /*9630*/  PRMT R9, RZ, 0x7610, R9 ;  /* 0x00007610ff097816 */ /* 0x000fe20000000009 */
[----:B------:R-:W-:Y:S06]  /*9640*/  @P2 BRA `(.L_x_27) ;  /* 0x0000000000402947 */ /* 0x000fec0003800000 */
[----:B------:R-:W-:-:S04]  /*9650*/  IMAD.U32 R5, R6, 0x10000, RZ ;  /* 0x0001000006057824 */ /* 0x000fc800078e00ff */
        /* <DEDUP_REMOVED lines=12> */
[----:B------:R-:W-:Y:S02]  /*9720*/  @P4 IADD3 R11, PT, PT, R7, -0x7e, RZ ;  /* 0xffffff82070b4810 */ /* 0x000fe40007ffe0ff */
[----:B------:R-:W-:Y:S02]  /*9730*/  @P3 MOV R11, RZ ;  /* 0x000000ff000b3202 */ /* 0x000fe40000000f00 */
[----:B------:R-:W-:-:S07]  /*9740*/  F2FP.BF16.F32.PACK_AB R9, RZ, R9 ;  /* 0x00000009ff09723e */ /* 0x000fce00000010ff */
.L_x_27:
[----:B------:R-:W-:Y:S05]  /*9750*/  BSYNC.RECONVERGENT B0 ;  /* 0x0000000000007941 */ /* 0x000fea0003800200 */
.L_x_26:
[----:B------:R-:W-:Y:S01]  /*9760*/  ISETP.GE.AND P3, PT, R8, UR5, PT ;  /* 0x0000000508007c0c */ /* 0x000fe2000bf66270 */
[----:B------:R-:W-:Y:S01]  /*9770*/  BSSY.RECONVERGENT B0, `(.L_x_28) ;  /* 0x0000015000007945 */ /* 0x000fe20003800200 */
[----:B------:R-:W-:Y:S01]  /*9780*/  HFMA2 R8, -RZ, RZ, 0, 0 ;  /* 0x00000000ff087431 */ /* 0x000fe200000001ff */
[----:B------:R-:W-:Y:S02]  /*9790*/  IADD3 R6, PT, PT, R12, 0x300, RZ ;  /* 0x000003000c067810 */ /* 0x000fe40007ffe0ff */
[----:B------:R-:W-:-:S08]  /*97a0*/  PRMT R7, RZ, 0x7610, R7 ;  /* 0x00007610ff077816 */ /* 0x000fd00000000007 */
[----:B------:R-:W-:Y:S05]  /*97b0*/  @P3 BRA `(.L_x_29) ;  /* 0x0000000000403947 */ /* 0x000fea0003800000 */
[----:B------:R-:W-:-:S04]  /*97c0*/  SHF.L.U32 R4, R3, 0x10, RZ ;  /* 0x0000001003047819 */ /* 0x000fc800000006ff */
        /* <DEDUP_REMOVED lines=8> */
[----:B------:R-:W-:-:S04]  /*9850*/  @!P4 IADD3 R8, PT, PT, R3, -0x96, RZ ;  /* 0xffffff6a0308c810 */ /* 0x000fc80007ffe0ff */
[----:B------:R-:W-:Y:S01]  /*9860*/  @P5 VIADD R8, R3, 0xffffff82 ;  /* 0xffffff8203085836 */ /* 0x000fe20000000000 */
[----:B------:R-:W-:Y:S02]  /*9870*/  @!P4 LOP3.LUT R3, R5, 0x807fffff, RZ, 0xc0, !PT ;  /* 0x807fffff0503c812 */ /* 0x000fe400078ec0ff */
[----:B------:R-:W-:Y:S02]  /*9880*/  @P4 MOV R8, RZ ;  /* 0x000000ff00084202 */ /* 0x000fe40000000f00 */
[----:B------:R-:W-:Y:S01]  /*9890*/  @!P4 LOP3.LUT R7, R3, 0x3f000000, RZ, 0xfc, !PT ;  /* 0x3f0000000307c812 */ /* 0x000fe200078efcff */
[----:B------:R-:W-:-:S05]  /*98a0*/  @P4 FADD.FTZ R7, R5, R5 ;  /* 0x0000000505074221 */ /* 0x000fca0000010000 */
[----:B------:R-:W-:-:S07]  /*98b0*/  F2FP.BF16.F32.PACK_AB R7, RZ, R7 ;  /* 0x00000007ff07723e */ /* 0x000fce00000010ff */
.L_x_29:
[----:B------:R-:W-:Y:S05]  /*98c0*/  BSYNC.RECONVERGENT B0 ;  /* 0x0000000000007941 */ /* 0x000fea0003800200 */
.L_x_28:
[----:B------:R-:W-:Y:S01]  /*98d0*/  ISETP.GE.AND P4, PT, R6, UR5, PT ;  /* 0x0000000506007c0c */ /* 0x000fe2000bf86270 */
[----:B------:R-:W-:Y:S01]  /*98e0*/  BSSY.RECONVERGENT B0, `(.L_x_30) ;  /* 0x0000016000007945 */ /* 0x000fe20003800200 */
[----:B------:R-:W-:Y:S01]  /*98f0*/  HFMA2 R5, -RZ, RZ, 0, 0 ;  /* 0x00000000ff057431 */ /* 0x000fe200000001ff */
[----:B------:R-:W-:Y:S02]  /*9900*/  MOV R6, RZ ;  /* 0x000000ff00067202 */ /* 0x000fe40000000f00 */
[----:B------:R-:W-:Y:S02]  /*9910*/  IADD3 R15, PT, PT, R12, 0x380, RZ ;  /* 0x000003800c0f7810 */ /* 0x000fe40007ffe0ff */
[----:B------:R-:W-:-:S06]  /*9920*/  PRMT R4, RZ, 0x7610, R4 ;  /* 0x00007610ff047816 */ /* 0x000fcc0000000004 */
        /* <DEDUP_REMOVED lines=11> */
[----:B------:R-:W-:Y:S01]  /*99e0*/  @P6 IADD3 R6, PT, PT, R2, -0x7e, RZ ;  /* 0xffffff8202066810 */ /* 0x000fe20007ffe0ff */
[----:B------:R-:W-:Y:S01]  /*99f0*/  @P5 IMAD.MOV.U32 R6, RZ, RZ, RZ ;  /* 0x000000ffff065224 */ /* 0x000fe200078e00ff */
[----:B------:R-:W-:-:S04]  /*9a00*/  @!P5 LOP3.LUT R2, R13, 0x807fffff, RZ, 0xc0, !PT ;  /* 0x807fffff0d02d812 */ /* 0x000fc800078ec0ff */
[----:B------:R-:W-:Y:S01]  /*9a10*/  @!P5 LOP3.LUT R4, R2, 0x3f000000, RZ, 0xfc, !PT ;  /* 0x3f0000000204d812 */ /* 0x000fe200078efcff */
[----:B------:R-:W-:-:S05]  /*9a20*/  @P5 FADD.FTZ R4, R13, R13 ;  /* 0x0000000d0d045221 */ /* 0x000fca0000010000 */
[----:B------:R-:W-:-:S07]  /*9a30*/  F2FP.BF16.F32.PACK_AB R4, RZ, R4 ;  /* 0x00000004ff04723e */ /* 0x000fce00000010ff */
.L_x_31:
[----:B------:R-:W-:Y:S05]  /*9a40*/  BSYNC.RECONVERGENT B0 ;  /* 0x0000000000007941 */ /* 0x000fea0003800200 */
.L_x_30:
[----:B------:R-:W-:Y:S01]  /*9a50*/  ISETP.GE.AND P5, PT, R15, UR5, PT ;  /* 0x000000050f007c0c */ /* 0x000fe2000bfa6270 */
[----:B------:R-:W-:Y:S01]  /*9a60*/  BSSY.RECONVERGENT B0, `(.L_x_32) ;  /* 0x0000015000007945 */ /* 0x000fe20003800200 */
[----:B------:R-:W-:-:S11]  /*9a70*/  PRMT R3, RZ, 0x7610, R3 ;  /* 0x00007610ff037816 */ /* 0x000fd60000000003 */
[----:B------:R-:W-:Y:S05]  /*9a80*/  @P5 BRA `(.L_x_33) ;  /* 0x0000000000485947 */ /* 0x000fea0003800000 */
[----:B------:R-:W-:Y:S02]  /*9a90*/  SHF.L.U32 R3, R0, 0x10, RZ ;  /* 0x0000001000037819 */ /* 0x000fe400000006ff */
[----:B------:R-:W-:Y:S02]  /*9aa0*/  P2R R13, PR, RZ, 0x1 ;  /* 0x00000001ff0d7803 */ /* 0x000fe40000000000 */
        /* <DEDUP_REMOVED lines=9> */
[----:B------:R-:W-:Y:S02]  /*9b40*/  @P0 IADD3 R5, PT, PT, R0, -0x7e, RZ ;  /* 0xffffff8200050810 */ /* 0x000fe40007ffe0ff */
[----:B------:R-:W-:Y:S02]  /*9b50*/  @!P6 LOP3.LUT R0, R2, 0x807fffff, RZ, 0xc0, !PT ;  /* 0x807fffff0200e812 */ /* 0x000fe400078ec0ff */
[----:B------:R-:W-:Y:S02]  /*9b60*/  ISETP.NE.AND P0, PT, R13, RZ, PT ;  /* 0x000000ff0d00720c */ /* 0x000fe40003f05270 */
[----:B------:R-:W-:Y:S01]  /*9b70*/  @!P6 LOP3.LUT R3, R0, 0x3f000000, RZ, 0xfc, !PT ;  /* 0x3f0000000003e812 */ /* 0x000fe200078efcff */
[----:B------:R-:W-:Y:S01]  /*9b80*/  @P6 FADD.FTZ R3, R2, R2 ;  /* 0x0000000202036221 */ /* 0x000fe20000010000 */
[----:B------:R-:W-:-:S04]  /*9b90*/  @P6 MOV R5, RZ ;  /* 0x000000ff00056202 */ /* 0x000fc80000000f00 */
[----:B------:R-:W-:-:S07]  /*9ba0*/  F2FP.BF16.F32.PACK_AB R3, RZ, R3 ;  /* 0x00000003ff03723e */ /* 0x000fce00000010ff */
.L_x_33:
[----:B------:R-:W-:Y:S05]  /*9bb0*/  BSYNC.RECONVERGENT B0 ;  /* 0x0000000000007941 */ /* 0x000fea0003800200 */
.L_x_32:
[----:B------:R-:W-:-:S13]  /*9bc0*/  ISETP.NE.AND P6, PT, R14, RZ, PT ;  /* 0x000000ff0e00720c */ /* 0x000fda0003fc5270 */
[----:B------:R-:W-:Y:S05]  /*9bd0*/  @P6 EXIT ;  /* 0x000000000000694d */ /* 0x000fea0003800000 */
[----:B------:R-:W0:Y:S01]  /*9be0*/  LDCU UR10, c[0x0][0x53c] ;  /* 0x0000a780ff0a77ac */ /* 0x000e220008000800 */
[----:B------:R-:W-:Y:S01]  /*9bf0*/  HFMA2 R2, -RZ, RZ, 0, 0 ;  /* 0x00000000ff027431 */ /* 0x000fe200000001ff */
[----:B------:R-:W-:Y:S01]  /*9c00*/  MOV R0, RZ ;  /* 0x000000ff00007202 */ /* 0x000fe20000000f00 */
[----:B------:R-:W-:-:S06]  /*9c10*/  USHF.L.U32 UR6, UR4, 0xa, URZ ;  /* 0x0000000a04067899 */ /* 0x000fcc00080006ff */
[----:B------:R-:W-:Y:S01]  /*9c20*/  LOP3.LUT R13, R12, UR6, RZ, 0xfc, !PT ;  /* 0x000000060c0d7c12 */ /* 0x000fe2000f8efcff */
[----:B0-----:R-:W-:-:S04]  /*9c30*/  UIADD3 UR7, UPT, UPT, UR10, -0x1, URZ ;  /* 0xffffffff0a077890 */ /* 0x001fc8000fffe0ff */
[----:B------:R-:W-:-:S04]  /*9c40*/  UISETP.LT.U32.AND UP0, UPT, UR7, 0x18, UPT ;  /* 0x000000180700788c */ /* 0x000fc8000bf01070 */
[----:B------:R-:W-:Y:S02]  /*9c50*/  USEL UR5, UR7, 0x18, UP0 ;  /* 0x0000001807057887 */ /* 0x000fe40008000000 */
[----:B------:R-:W-:Y:S02]  /*9c60*/  UISETP.NE.AND UP0, UPT, UR10, URZ, UPT ;  /* 0x000000ff0a00728c */ /* 0x000fe4000bf05270 */
[----:B------:R-:W-:-:S07]  /*9c70*/  UIADD3 UR4, UPT, UPT, UR5, 0x1, URZ ;  /* 0x0000000105047890 */ /* 0x000fce000fffe0ff */
[----:B------:R-:W-:Y:S05]  /*9c80*/  BRA.U !UP0, `(.L_x_34) ;  /* 0x00000015080c7547 */ /* 0x000fea000b800000 */
[----:B------:R-:W0:Y:S01]  /*9c90*/  LDCU.64 UR10, c[0x0][0x540] ;  /* 0x0000a800ff0a77ac */ /* 0x000e220008000a00 */
[----:B------:R-:W-:Y:S01]  /*9ca0*/  MOV R12, RZ ;  /* 0x000000ff000c7202 */ /* 0x000fe20000000f00 */
[----:B------:R-:W1:Y:S01]  /*9cb0*/  LDCU UR5, c[0x0][0x548] ;  /* 0x0000a900ff0577ac */ /* 0x000e620008000800 */
[----:B------:R-:W2:Y:S01]  /*9cc0*/  LDCU UR6, c[0x0][0x66c] ;  /* 0x0000cd80ff0677ac */ /* 0x000ea20008000800 */
[----:B------:R-:W-:Y:S02]  /*9cd0*/  UISETP.NE.AND UP1, UPT, UR7, URZ, UPT ;  /* 0x000000ff0700728c */ /* 0x000fe4000bf25270 */
[----:B0-----:R-:W-:Y:S01]  /*9ce0*/  IMAD.HI.U32 R16, R13, UR11, R12 ;  /* 0x0000000b0d107c27 */ /* 0x001fe2000f8e000c */
[----:B------:R-:W0:Y:S04]  /*9cf0*/  LDCU UR11, c[0x0][0x670] ;  /* 0x0000ce00ff0b77ac */ /* 0x000e280008000800 */
[----:B-1----:R-:W-:-:S05]  /*9d00*/  SHF.R.U32.HI R17, RZ, UR5, R16 ;  /* 0x00000005ff117c19 */ /* 0x002fca0008011610 */
[----:B------:R-:W-:-:S04]  /*9d10*/  IMAD.MOV R15, RZ, RZ, -R17 ;  /* 0x000000ffff0f7224 */ /* 0x000fc800078e0a11 */
[----:B------:R-:W-:-:S04]  /*9d20*/  IMAD R0, R15, UR10, R13 ;  /* 0x0000000a0f007c24 */ /* 0x000fc8000f8e020d */
[C---:B--2---:R-:W-:Y:S02]  /*9d30*/  IMAD R2, R0.reuse, UR6, RZ ;  /* 0x0000000600027c24 */ /* 0x044fe4000f8e02ff */
[----:B0-----:R-:W-:Y:S01]  /*9d40*/  IMAD R0, R0, UR11, RZ ;  /* 0x0000000b00007c24 */ /* 0x001fe2000f8e02ff */
[----:B------:R-:W-:Y:S06]  /*9d50*/  BRA.U !UP1, `(.L_x_34) ;  /* 0x0000001109d87547 */ /* 0x000fec000b800000 */
[----:B------:R-:W0:Y:S01]  /*9d60*/  LDCU.64 UR10, c[0x0][0x550] ;  /* 0x0000aa00ff0a77ac */ /* 0x000e220008000a00 */
[----:B------:R-:W-:Y:S01]  /*9d70*/  HFMA2 R16, -RZ, RZ, 0, 0 ;  /* 0x00000000ff107431 */ /* 0x000fe200000001ff */
[----:B------:R-:W1:Y:S01]  /*9d80*/  LDCU UR5, c[0x0][0x54c] ;  /* 0x0000a980ff0577ac */ /* 0x000e620008000800 */
[----:B------:R-:W2:Y:S01]  /*9d90*/  LDCU UR6, c[0x0][0x674] ;  /* 0x0000ce80ff0677ac */ /* 0x000ea20008000800 */
[----:B------:R-:W-:Y:S02]  /*9da0*/  UISETP.NE.AND UP1, UPT, UR4, 0x2, UPT ;  /* 0x000000020400788c */ /* 0x000fe4000bf25270 */
[----:B0-----:R-:W-:Y:S01]  /*9db0*/  IMAD.HI.U32 R14, R17, UR10, R16 ;  /* 0x0000000a110e7c27 */ /* 0x001fe2000f8e0010 */
[----:B------:R-:W0:Y:S04]  /*9dc0*/  LDCU UR10, c[0x0][0x678] ;  /* 0x0000cf00ff0a77ac */ /* 0x000e280008000800 */
[----:B------:R-:W-:-:S04]  /*9dd0*/  SHF.R.U32.HI R15, RZ, UR11, R14 ;  /* 0x0000000bff0f7c19 */ /* 0x000fc8000801160e */
[----:B------:R-:W-:-:S05]  /*9de0*/  IADD3 R16, PT, PT, -R15, RZ, RZ ;  /* 0x000000ff0f107210 */ /* 0x000fca0007ffe1ff */
[----:B-1----:R-:W-:-:S04]  /*9df0*/  IMAD R17, R16, UR5, R17 ;  /* 0x0000000510117c24 */ /* 0x002fc8000f8e0211 */
[C---:B--2---:R-:W-:Y:S02]  /*9e00*/  IMAD R2, R17.reuse, UR6, R2 ;  /* 0x0000000611027c24 */ /* 0x044fe4000f8e0202 */
[----:B0-----:R-:W-:Y:S01]  /*9e10*/  IMAD R0, R17, UR10, R0 ;  /* 0x0000000a11007c24 */ /* 0x001fe2000f8e0200 */
[----:B------:R-:W-:Y:S06]  /*9e20*/  BRA.U !UP1, `(.L_x_34) ;  /* 0x0000001109a47547 */ /* 0x000fec000b800000 */
[----:B------:R-:W0:Y:S01]  /*9e30*/  LDCU.64 UR10, c[0x0][0x558] ;  /* 0x0000ab00ff0a77ac */ /* 0x000e220008000a00 */
[----:B------:R-:W-:Y:S01]  /*9e40*/  MOV R14, RZ ;  /* 0x000000ff000e7202 */ /* 0x000fe20000000f00 */
[----:B------:R-:W1:Y:S01]  /*9e50*/  LDCU UR5, c[0x0][0x560] ;  /* 0x0000ac00ff0577ac */ /* 0x000e620008000800 */
[----:B------:R-:W2:Y:S01]  /*9e60*/  LDCU UR6, c[0x0][0x67c] ;  /* 0x0000cf80ff0677ac */ /* 0x000ea20008000800 */
[----:B------:R-:W-:Y:S02]  /*9e70*/  UISETP.NE.AND UP1, UPT, UR4, 0x3, UPT ;  /* 0x000000030400788c */ /* 0x000fe4000bf25270 */
[----:B0-----:R-:W-:Y:S01]  /*9e80*/  IMAD.HI.U32 R16, R15, UR11, R14 ;  /* 0x0000000b0f107c27 */ /* 0x001fe2000f8e000e */
[----:B------:R-:W0:Y:S04]  /*9e90*/  LDCU UR11, c[0x0][0x680] ;  /* 0x0000d000ff0b77ac */ /* 0x000e280008000800 */
[----:B-1----:R-:W-:-:S04]  /*9ea0*/  SHF.R.U32.HI R17, RZ, UR5, R16 ;  /* 0x00000005ff117c19 */ /* 0x002fc80008011610 */
[----:B------:R-:W-:-:S05]  /*9eb0*/  IADD3 R14, PT, PT, -R17, RZ, RZ ;  /* 0x000000ff110e7210 */ /* 0x000fca0007ffe1ff */
[----:B------:R-:W-:-:S04]  /*9ec0*/  IMAD R15, R14, UR10, R15 ;  /* 0x0000000a0e0f7c24 */ /* 0x000fc8000f8e020f */
        /* <DEDUP_REMOVED lines=23> */
[----:B-1----:R-:W-:-:S05]  /*a040*/  SHF.R.U32.HI R17, RZ, UR5, R16 ;  /* 0x00000005ff117c19 */ /* 0x002fca0008011610 */
[----:B------:R-:W-:-:S04]  /*a050*/  IMAD.MOV R14, RZ, RZ, -R17 ;  /* 0x000000ffff0e7224 */ /* 0x000fc800078e0a11 */
        /* <DEDUP_REMOVED lines=161> */
[----:B------:R-:W-:Y:S01]  /*aa70*/  IMAD.MOV.U32 R16, RZ, RZ, RZ ;  /* 0x000000ffff107224 */ /* 0x000fe200078e00ff */
[----:B------:R-:W1:Y:S01]  /*aa80*/  LDCU UR5, c[0x0][0x60c] ;  /* 0x0000c180ff0577ac */ /* 0x000e620008000800 */
[----:B------:R-:W2:Y:S01]  /*aa90*/  LDCU UR6, c[0x0][0x6f4] ;  /* 0x0000de80ff0677ac */ /* 0x000ea20008000800 */
[----:B------:R-:W-:Y:S01]  /*aaa0*/  UISETP.NE.AND UP1, UPT, UR4, 0x12, UPT ;  /* 0x000000120400788c */ /* 0x000fe2000bf25270 */
        /* <DEDUP_REMOVED lines=54> */
[----:B------:R-:W-:-:S05]  /*ae10*/  SHF.R.U32.HI R15, RZ, UR11, R14 ;  /* 0x0000000bff0f7c19 */ /* 0x000fca000801160e */
[----:B------:R-:W-:-:S04]  /*ae20*/  IMAD.MOV R16, RZ, RZ, -R15 ;  /* 0x000000ffff107224 */ /* 0x000fc800078e0a0f */
        /* <DEDUP_REMOVED lines=33> */
[----:B------:R-:W2:Y:S03]  /*b040*/  LDCU UR6, c[0x0][0x72c] ;  /* 0x0000e580ff0677ac */ /* 0x000ea60008000800 */
[----:B0-----:R-:W-:Y:S01]  /*b050*/  IMAD.HI.U32 R14, R15, UR11, R14 ;  /* 0x0000000b0f0e7c27 */ /* 0x001fe2000f8e000e */
[----:B------:R-:W0:Y:S04]  /*b060*/  LDCU UR11, c[0x0][0x730] ;  /* 0x0000e600ff0b77ac */ /* 0x000e280008000800 */
[----:B-1----:R-:W-:-:S04]  /*b070*/  SHF.R.U32.HI R14, RZ, UR5, R14 ;  /* 0x00000005ff0e7c19 */ /* 0x002fc8000801160e */
[----:B------:R-:W-:-:S05]  /*b080*/  IADD3 R14, PT, PT, -R14, RZ, RZ ;  /* 0x000000ff0e0e7210 */ /* 0x000fca0007ffe1ff */
[----:B------:R-:W-:-:S04]  /*b090*/  IMAD R15, R14, UR10, R15 ;  /* 0x0000000a0e0f7c24 */ /* 0x000fc8000f8e020f */
[C---:B--2---:R-:W-:Y:S02]  /*b0a0*/  IMAD R2, R15.reuse, UR6, R2 ;  /* 0x000000060f027c24 */ /* 0x044fe4000f8e0202 */
[----:B0-----:R-:W-:-:S07]  /*b0b0*/  IMAD R0, R15, UR11, R0 ;  /* 0x0000000b0f007c24 */ /* 0x001fce000f8e0200 */
.L_x_34:
[----:B------:R-:W0:Y:S01]  /*b0c0*/  LDC.64 R16, c[0x0][0x390] ;  /* 0x0000e400ff107b82 */ /* 0x000e220000000a00 */
[----:B------:R-:W-:-:S07]  /*b0d0*/  ISETP.NE.AND P6, PT, R25, RZ, PT ;  /* 0x000000ff1900720c */ /* 0x000fce0003fc5270 */
[----:B------:R-:W1:Y:S01]  /*b0e0*/  LDC.64 R14, c[0x0][0x398] ;  /* 0x0000e600ff0e7b82 */ /* 0x000e620000000a00 */
[----:B0-----:R-:W-:-:S05]  /*b0f0*/  IMAD.WIDE.U32 R26, R2, 0x2, R16 ;  /* 0x00000002021a7825 */ /* 0x001fca00078e0010 */
[----:B------:R0:W-:Y:S01]  /*b100*/  STG.E.U16 desc[UR8][R26.64], R23 ;  /* 0x000000171a007986 */ /* 0x0001e2000c101508 */
[----:B-1----:R-:W-:-:S05]  /*b110*/  IMAD.WIDE.U32 R28, R0, 0x4, R14 ;  /* 0x00000004001c7825 */ /* 0x002fca00078e000e */
[----:B------:R0:W-:Y:S01]  /*b120*/  STG.E desc[UR8][R28.64], R24 ;  /* 0x000000181c007986 */ /* 0x0001e2000c101908 */
[----:B------:R-:W-:Y:S05]  /*b130*/  @P6 EXIT ;  /* 0x000000000000694d */ /* 0x000fea0003800000 */
[----:B0-----:R-:W-:Y:S01]  /*b140*/  HFMA2 R29, -RZ, RZ, 0, 0 ;  /* 0x00000000ff1d7431 */ /* 0x001fe200000001ff */
[----:B------:R-:W-:Y:S01]  /*b150*/  MOV R23, RZ ;  /* 0x000000ff00177202 */ /* 0x000fe20000000f00 */
[----:B------:R-:W-:Y:S06]  /*b160*/  BRA.U !UP0, `(.L_x_35) ;  /* 0x0000001508107547 */ /* 0x000fec000b800000 */
[----:B------:R-:W0:Y:S01]  /*b170*/  LDCU.64 UR10, c[0x0][0x540] ;  /* 0x0000a800ff0a77ac */ /* 0x000e220008000a00 */
[----:B------:R-:W-:Y:S01]  /*b180*/  MOV R24, RZ ;  /* 0x000000ff00187202 */ /* 0x000fe20000000f00 */
[----:B------:R-:W-:Y:S01]  /*b190*/  VIADD R25, R13, 0x80 ;  /* 0x000000800d197836 */ /* 0x000fe20000000000 */
[----:B------:R-:W1:Y:S01]  /*b1a0*/  LDCU UR5, c[0x0][0x548] ;  /* 0x0000a900ff0577ac */ /* 0x000e620008000800 */
[----:B------:R-:W2:Y:S01]  /*b1b0*/  LDCU UR6, c[0x0][0x66c] ;  /* 0x0000cd80ff0677ac */ /* 0x000ea20008000800 */
[----:B------:R-:W-:Y:S01]  /*b1c0*/  UISETP.NE.AND UP1, UPT, UR7, URZ, UPT ;  /* 0x000000ff0700728c */ /* 0x000fe2000bf25270 */
[----:B0-----:R-:W-:Y:S01]  /*b1d0*/  IMAD.HI.U32 R26, R25, UR11, R24 ;  /* 0x0000000b191a7c27 */ /* 0x001fe2000f8e0018 */
[----:B------:R-:W0:Y:S04]  /*b1e0*/  LDCU UR11, c[0x0][0x670] ;  /* 0x0000ce00ff0b77ac */ /* 0x000e280008000800 */
[----:B-1----:R-:W-:-:S04]  /*b1f0*/  SHF.R.U32.HI R27, RZ, UR5, R26 ;  /* 0x00000005ff1b7c19 */ /* 0x002fc8000801161a */
[----:B------:R-:W-:-:S05]  /*b200*/  IADD3 R23, PT, PT, -R27, RZ, RZ ;  /* 0x000000ff1b177210 */ /* 0x000fca0007ffe1ff */
        /* <DEDUP_REMOVED lines=314> */
.L_x_35:
[----:B------:R-:W-:-:S04]  /*c5b0*/  IMAD.WIDE.U32 R24, R29, 0x2, R16 ;  /* 0x000000021d187825 */ /* 0x000fc800078e0010 */
[----:B------:R-:W-:Y:S01]  /*c5c0*/  IMAD.WIDE.U32 R26, R23, 0x4, R14 ;  /* 0x00000004171a7825 */ /* 0x000fe200078e000e */
[----:B------:R0:W-:Y:S04]  /*c5d0*/  STG.E.U16 desc[UR8][R24.64], R21 ;  /* 0x0000001518007986 */ /* 0x0001e8000c101508 */
[----:B------:R0:W-:Y:S01]  /*c5e0*/  STG.E desc[UR8][R26.64], R22 ;  /* 0x000000161a007986 */ /* 0x0001e2000c101908 */
[----:B------:R-:W-:Y:S05]  /*c5f0*/  @P0 EXIT ;  /* 0x000000000000094d */ /* 0x000fea0003800000 */
[----:B0-----:R-:W-:Y:S01]  /*c600*/  HFMA2 R21, -RZ, RZ, 0, 0 ;  /* 0x00000000ff157431 */ /* 0x001fe200000001ff */
[----:B------:R-:W-:Y:S01]  /*c610*/  MOV R27, RZ ;  /* 0x000000ff001b7202 */ /* 0x000fe20000000f00 */
[----:B------:R-:W-:Y:S06]  /*c620*/  BRA.U !UP0, `(.L_x_36) ;  /* 0x0000001508107547 */ /* 0x000fec000b800000 */
[----:B------:R-:W0:Y:S01]  /*c630*/  LDCU.64 UR10, c[0x0][0x540] ;  /* 0x0000a800ff0a77ac */ /* 0x000e220008000a00 */
[----:B------:R-:W-:Y:S01]  /*c640*/  IADD3 R23, PT, PT, R13, 0x100, RZ ;  /* 0x000001000d177810 */ /* 0x000fe20007ffe0ff */
[----:B------:R-:W-:Y:S01]  /*c650*/  IMAD.MOV.U32 R22, RZ, RZ, RZ ;  /* 0x000000ffff167224 */ /* 0x000fe200078e00ff */
        /* <DEDUP_REMOVED lines=321> */
.L_x_36:
        /* <DEDUP_REMOVED lines=9> */
[----:B------:R-:W-:Y:S02]  /*db00*/  IADD3 R21, PT, PT, R13, 0x180, RZ ;  /* 0x000001800d157810 */ /* 0x000fe40007ffe0ff */
        /* <DEDUP_REMOVED lines=322> */
.L_x_37:
[----:B------:R-:W-:-:S04]  /*ef30*/  IMAD.WIDE.U32 R20, R25, 0x2, R16 ;  /* 0x0000000219147825 */ /* 0x000fc800078e0010 */
[----:B------:R-:W-:Y:S01]  /*ef40*/  IMAD.WIDE.U32 R22, R19, 0x4, R14 ;  /* 0x0000000413167825 */ /* 0x000fe200078e000e */
[----:B------:R0:W-:Y:S04]  /*ef50*/  STG.E.U16 desc[UR8][R20.64], R10 ;  /* 0x0000000a14007986 */ /* 0x0001e8000c101508 */
[----:B------:R0:W-:Y:S01]  /*ef60*/  STG.E desc[UR8][R22.64], R18 ;  /* 0x0000001216007986 */ /* 0x0001e2000c101908 */
[----:B------:R-:W-:Y:S05]  /*ef70*/  @P2 EXIT ;  /* 0x000000000000294d */ /* 0x000fea0003800000 */
[----:B------:R-:W-:Y:S01]  /*ef80*/  HFMA2 R25, -RZ, RZ, 0, 0 ;  /* 0x00000000ff197431 */ /* 0x000fe200000001ff */
[----:B------:R-:W-:Y:S01]  /*ef90*/  MOV R19, RZ ;  /* 0x000000ff00137202 */ /* 0x000fe20000000f00 */
[----:B------:R-:W-:Y:S06]  /*efa0*/  BRA.U !UP0, `(.L_x_38) ;  /* 0x0000001508107547 */ /* 0x000fec000b800000 */
[----:B------:R-:W1:Y:S01]  /*efb0*/  LDCU.64 UR10, c[0x0][0x540] ;  /* 0x0000a800ff0a77ac */ /* 0x000e620008000a00 */
[----:B------:R-:W-:Y:S02]  /*efc0*/  IADD3 R19, PT, PT, R13, 0x200, RZ ;  /* 0x000002000d137810 */ /* 0x000fe40007ffe0ff */
[----:B0-----:R-:W-:Y:S01]  /*efd0*/  MOV R18, RZ ;  /* 0x000000ff00127202 */ /* 0x001fe20000000f00 */
[----:B------:R-:W0:Y:S01]  /*efe0*/  LDCU UR5, c[0x0][0x548] ;  /* 0x0000a900ff0577ac */ /* 0x000e220008000800 */
[----:B------:R-:W2:Y:S01]  /*eff0*/  LDCU UR6, c[0x0][0x66c] ;  /* 0x0000cd80ff0677ac */ /* 0x000ea20008000800 */
[----:B------:R-:W-:Y:S02]  /*f000*/  UISETP.NE.AND UP1, UPT, UR7, URZ, UPT ;  /* 0x000000ff0700728c */ /* 0x000fe4000bf25270 */
[----:B-1----:R-:W-:Y:S01]  /*f010*/  IMAD.HI.U32 R20, R19, UR11, R18 ;  /* 0x0000000b13147c27 */ /* 0x002fe2000f8e0012 */
[----:B------:R-:W1:Y:S04]  /*f020*/  LDCU UR11, c[0x0][0x670] ;  /* 0x0000ce00ff0b77ac */ /* 0x000e680008000800 */
[----:B0-----:R-:W-:-:S04]  /*f030*/  SHF.R.U32.HI R21, RZ, UR5, R20 ;  /* 0x00000005ff157c19 */ /* 0x001fc80008011614 */
[----:B------:R-:W-:-:S05]  /*f040*/  IADD3 R18, PT, PT, -R21, RZ, RZ ;  /* 0x000000ff15127210 */ /* 0x000fca0007ffe1ff */
[----:B------:R-:W-:-:S04]  /*f050*/  IMAD R19, R18, UR10, R19 ;  /* 0x0000000a12137c24 */ /* 0x000fc8000f8e0213 */
[C---:B--2---:R-:W-:Y:S02]  /*f060*/  IMAD R25, R19.reuse, UR6, RZ ;  /* 0x0000000613197c24 */ /* 0x044fe4000f8e02ff */
[----:B-1----:R-:W-:Y:S01]  /*f070*/  IMAD R19, R19, UR11, RZ ;  /* 0x0000000b13137c24 */ /* 0x002fe2000f8e02ff */
        /* <DEDUP_REMOVED lines=311> */
.L_x_38:
[----:B0-----:R-:W-:-:S04]  /*103f0*/  IMAD.WIDE.U32 R20, R25, 0x2, R16 ;  /* 0x0000000219147825 */ /* 0x001fc800078e0010 */
        /* <DEDUP_REMOVED lines=323> */
[----:B------:R-:W2:Y:S02]  /*11830*/  LDCU UR6, c[0x0][0x72c] ;  /* 0x0000e580ff0677ac */ /* 0x000ea40008000800 */
[----:B0-----:R-:W-:Y:S01]  /*11840*/  IMAD.HI.U32 R0, R21, UR11, R20 ;  /* 0x0000000b15007c27 */ /* 0x001fe2000f8e0014 */
[----:B------:R-:W0:Y:S04]  /*11850*/  LDCU UR11, c[0x0][0x730] ;  /* 0x0000e600ff0b77ac */ /* 0x000e280008000800 */
[----:B-1----:R-:W-:-:S04]  /*11860*/  SHF.R.U32.HI R0, RZ, UR5, R0 ;  /* 0x00000005ff007c19 */ /* 0x002fc80008011600 */
[----:B------:R-:W-:-:S05]  /*11870*/  IADD3 R20, PT, PT, -R0, RZ, RZ ;  /* 0x000000ff00147210 */ /* 0x000fca0007ffe1ff */
[----:B------:R-:W-:-:S04]  /*11880*/  IMAD R20, R20, UR10, R21 ;  /* 0x0000000a14147c24 */ /* 0x000fc8000f8e0215 */
[C---:B--2---:R-:W-:Y:S02]  /*11890*/  IMAD R11, R20.reuse, UR6, R11 ;  /* 0x00000006140b7c24 */ /* 0x044fe4000f8e020b */
[----:B0-----:R-:W-:-:S07]  /*118a0*/  IMAD R9, R20, UR11, R9 ;  /* 0x0000000b14097c24 */ /* 0x001fce000f8e0209 */
.L_x_39:
        /* <DEDUP_REMOVED lines=327> */
[----:B-1----:R-:W-:-:S05]  /*12d20*/  SHF.R.U32.HI R0, RZ, UR5, R0 ;  /* 0x00000005ff007c19 */ /* 0x002fca0008011600 */
[----:B------:R-:W-:-:S04]  /*12d30*/  IMAD.MOV R18, RZ, RZ, -R0 ;  /* 0x000000ffff127224 */ /* 0x000fc800078e0a00 */
[----:B------:R-:W-:-:S04]  /*12d40*/  IMAD R18, R18, UR10, R19 ;  /* 0x0000000a12127c24 */ /* 0x000fc8000f8e0213 */
[C---:B--2---:R-:W-:Y:S02]  /*12d50*/  IMAD R9, R18.reuse, UR6, R9 ;  /* 0x0000000612097c24 */ /* 0x044fe4000f8e0209 */
[----:B0-----:R-:W-:-:S07]  /*12d60*/  IMAD R7, R18, UR11, R7 ;  /* 0x0000000b12077c24 */ /* 0x001fce000f8e0207 */
.L_x_40:
        /* <DEDUP_REMOVED lines=332> */
.L_x_41:
[----:B------:R-:W-:-:S04]  /*14230*/  IMAD.WIDE.U32 R16, R9, 0x2, R16 ;  /* 0x0000000209107825 */ /* 0x000fc800078e0010 */
[----:B------:R-:W-:Y:S01]  /*14240*/  IMAD.WIDE.U32 R14, R7, 0x4, R14 ;  /* 0x00000004070e7825 */ /* 0x000fe200078e000e */
[----:B------:R-:W-:Y:S04]  /*14250*/  STG.E.U16 desc[UR8][R16.64], R3 ;  /* 0x0000000310007986 */ /* 0x000fe8000c101508 */
[----:B------:R-:W-:Y:S01]  /*14260*/  STG.E desc[UR8][R14.64], R5 ;  /* 0x000000050e007986 */ /* 0x000fe2000c101908 */
[----:B------:R-:W-:Y:S05]  /*14270*/  EXIT ;  /* 0x000000000000794d */ /* 0x000fea0003800000 */
.L_x_42:
[----:B------:R-:W-:-:S00]  /*14280*/  BRA `(.L_x_42) ;  /* 0xfffffffc00fc7947 */ /* 0x000fc0000383ffff */
[----:B------:R-:W-:-:S00]  /*14290*/  NOP ;  /* 0x0000000000007918 */ /* 0x000fc00000000000 */
        /* <DEDUP_REMOVED lines=14> */
.L_x_35759:


//--------------------- .text._ZN2at6native50_GLOBAL__N__650009b6_17_UnaryOpsKernel_cu_bd823bfe45unrolled_elementwise_kernel_for_multi_outputsILi2EZZZNS0_17frexp_kernel_cudaERNS_18TensorIteratorBaseEENKUlvE_clEvENKUlvE2_clEvEUlN3c108BFloat16EE_St5arrayIPcLm3EE23TrivialOffsetCalculatorILi1EjESD_ILi2EjEEEviT0_T1_T2_T3_ --------------------------
	.section	.text._ZN2at6native50_GLOBAL__N__650009b6_17_UnaryOpsKernel_cu_bd823bfe45unrolled_elementwise_kernel_for_multi_outputsILi2EZZZNS0_17frexp_kernel_cudaERNS_18TensorIteratorBaseEENKUlvE_clEvENKUlvE2_clEvEUlN3c108BFloat16EE_St5arrayIPcLm3EE23TrivialOffsetCalculatorILi1EjESD_ILi2EjEEEviT0_T1_T2_T3_,"ax",@progbits
	.align	128
.text._ZN2at6native50_GLOBAL__N__650009b6_17_UnaryOpsKernel_cu_bd823bfe45unrolled_elementwise_kernel_for_multi_outputsILi2EZZZNS0_17frexp_kernel_cudaERNS_18TensorIteratorBaseEENKUlvE_clEvENKUlvE2_clEvEUlN3c108BFloat16EE_St5arrayIPcLm3EE23TrivialOffsetCalculatorILi1EjESD_ILi2EjEEEviT0_T1_T2_T3_:
        .type           _ZN2at6native50_GLOBAL__N__650009b6_17_UnaryOpsKernel_cu_bd823bfe45unrolled_elementwise_kernel_for_multi_outputsILi2EZZZNS0_17frexp_kernel_cudaERNS_18TensorIteratorBaseEENKUlvE_clEvENKUlvE2_clEvEUlN3c108BFloat16EE_St5arrayIPcLm3EE23TrivialOffsetCalculatorILi1EjESD_ILi2EjEEEviT0_T1_T2_T3_,@function
        .size           _ZN2at6native50_GLOBAL__N__650009b6_17_UnaryOpsKernel_cu_bd823bfe45unrolled_elementwise_kernel_for_multi_outputsILi2EZZZNS0_17frexp_kernel_cudaERNS_18TensorIteratorBaseEENKUlvE_clEvENKUlvE2_clEvEUlN3c108BFloat16EE_St5arrayIPcLm3EE23TrivialOffsetCalculatorILi1EjESD_ILi2EjEEEviT0_T1_T2_T3_,(.L_x_35760 - _ZN2at6native50_GLOBAL__N__650009b6_17_UnaryOpsKernel_cu_bd823bfe45unrolled_elementwise_kernel_for_multi_outputsILi2EZZZNS0_17frexp_kernel_cudaERNS_18TensorIteratorBaseEENKUlvE_clEvENKUlvE2_clEvEUlN3c108BFloat16EE_St5arrayIPcLm3EE23TrivialOffsetCalculatorILi1EjESD_ILi2EjEEEviT0_T1_T2_T3_)
        .other          _ZN2at6native50_GLOBAL__N__650009b6_17_UnaryOpsKernel_cu_bd823bfe45unrolled_elementwise_kernel_for_multi_outputsILi2EZZZNS0_17frexp_kernel_cudaERNS_18TensorIteratorBaseEENKUlvE_clEvENKUlvE2_clEvEUlN3c108BFloat16EE_St5arrayIPcLm3EE23TrivialOffsetCalculatorILi1EjESD_ILi2EjEEEviT0_T1_T2_T3_,@"STO_CUDA_ENTRY STV_DEFAULT"
_ZN2at6native50_GLOBAL__N__650009b6_17_UnaryOpsKernel_cu_bd823bfe45unrolled_elementwise_kernel_for_multi_outputsILi2EZZZNS0_17frexp_kernel_cudaERNS_18TensorIteratorBaseEENKUlvE_clEvENKUlvE2_clEvEUlN3c108BFloat16EE_St5arrayIPcLm3EE23TrivialOffsetCalculatorILi1EjESD_ILi2EjEEEviT0_T1_T2_T3_:
[----:B------:R-:W-:Y:S01]  /*0000*/  LDC R1, c[0x0][0x37c] ;  /* 0x0000df00ff017b82 */ /* 0x000fe20000000800 */
[----:B------:R-:W0:Y:S07]  /*0010*/  S2R R8, SR_CTAID.X ;  /* 0x0000000000087919 */ /* 0x000e2e0000002500 */
[----:B------:R-:W0:Y:S01]  /*0020*/  LDC R3, c[0x0][0x380] ;  /* 0x0000e000ff037b82 */ /* 0x000e220000000800 */
[----:B------:R-:W1:Y:S01]  /*0030*/  LDCU.64 UR4, c[0x0][0x358] ;  /* 0x00006b00ff0477ac */ /* 0x000e620008000a00 */
[----:B------:R-:W-:Y:S01]  /*0040*/  BSSY.RECONVERGENT B0, `(.L_x_43) ;  /* 0x000003a000007945 */ /* 0x000fe20003800200 */
[----:B------:R-:W2:Y:S01]  /*0050*/  S2R R21, SR_TID.X ;  /* 0x0000000000157919 */ /* 0x000ea20000002100 */
[----:B------:R-:W-:-:S02]  /*0060*/  PRMT R2, RZ, 0x7610, R2 ;  /* 0x00007610ff027816 */ /* 0x000fc40000000002 */
[----:B------:R-:W-:Y:S02]  /*0070*/  PRMT R4, RZ, 0x7610, R4 ;  /* 0x00007610ff047816 */ /* 0x000fe40000000004 */
[----:B------:R-:W-:Y:S02]  /*0080*/  PRMT R5, RZ, 0x7610, R5 ;  /* 0x00007610ff057816 */ /* 0x000fe40000000005 */
[----:B------:R-:W-:Y:S02]  /*0090*/  PRMT R12, RZ, 0x7610, R12 ;  /* 0x00007610ff0c7816 */ /* 0x000fe4000000000c */
[----:B------:R-:W-:Y:S02]  /*00a0*/  PRMT R0, RZ, 0x7610, R0 ;  /* 0x00007610ff007816 */ /* 0x000fe40000000000 */
[----:B------:R-:W-:Y:S02]  /*00b0*/  PRMT R13, RZ, 0x7610, R13 ;  /* 0x00007610ff0d7816 */ /* 0x000fe4000000000d */
[----:B------:R-:W-:Y:S01]  /*00c0*/  PRMT R14, RZ, 0x7610, R14 ;  /* 0x00007610ff0e7816 */ /* 0x000fe2000000000e */
[--C-:B0-----:R-:W-:Y:S01]  /*00d0*/  IMAD R6, R8, -0x400, R3.reuse ;  /* 0xfffffc0008067824 */ /* 0x101fe200078e0203 */
[----:B------:R-:W-:-:S04]  /*00e0*/  PRMT R3, RZ, 0x7610, R3 ;  /* 0x00007610ff037816 */ /* 0x000fc80000000003 */
[----:B--2---:R-:W-:-:S13]  /*00f0*/  ISETP.GE.AND P0, PT, R21, R6, PT ;  /* 0x000000061500720c */ /* 0x004fda0003f06270 */
[----:B-1----:R-:W-:Y:S05]  /*0100*/  @P0 BRA `(.L_x_44) ;  /* 0x0000000000b40947 */ /* 0x002fea0003800000 */
[----:B------:R-:W0:Y:S01]  /*0110*/  LDC.64 R10, c[0x0][0x3a0] ;  /* 0x0000e800ff0a7b82 */ /* 0x000e220000000a00 */
[----:B------:R-:W-:-:S04]  /*0120*/  IMAD R7, R8, 0x400, R21 ;  /* 0x0000040008077824 */ /* 0x000fc800078e0215 */
[----:B0-----:R-:W-:-:S06]  /*0130*/  IMAD.WIDE.U32 R14, R7, 0x2, R10 ;  /* 0x00000002070e7825 */ /* 0x001fcc00078e000a */
[----:B------:R0:W5:Y:S01]  /*0140*/  LDG.E.U16 R14, desc[UR4][R14.64] ;  /* 0x000000040e0e7981 */ /* 0x000162000c1e1500 */
[----:B------:R-:W-:-:S05]  /*0150*/  VIADD R9, R21, 0x80 ;  /* 0x0000008015097836 */ /* 0x000fca0000000000 */
[----:B------:R-:W-:-:S13]  /*0160*/  ISETP.GE.U32.AND P1, PT, R9, R6, PT ;  /* 0x000000060900720c */ /* 0x000fda0003f26070 */
[----:B0-----:R-:W-:Y:S05]  /*0170*/  @P1 BRA `(.L_x_44) ;  /* 0x0000000000981947 */ /* 0x001fea0003800000 */
[----:B------:R-:W-:-:S04]  /*0180*/  VIADD R17, R7, 0x80 ;  /* 0x0000008007117836 */ /* 0x000fc80000000000 */
[----:B------:R-:W-:-:S05]  /*0190*/  IMAD.WIDE.U32 R16, R17, 0x2, R10 ;  /* 0x0000000211107825 */ /* 0x000fca00078e000a */
        /* <DEDUP_REMOVED lines=28> */
[----:B------:R-:W-:Y:S02]  /*0360*/  VIADD R3, R21, 0x380 ;  /* 0x0000038015037836 */ /* 0x000fe40000000000 */
[----:B------:R-:W-:-:S03]  /*0370*/  VIADD R17, R7, 0x300 ;  /* 0x0000030007117836 */ /* 0x000fc60000000000 */
[----:B------:R-:W-:Y:S01]  /*0380*/  ISETP.GE.U32.AND P1, PT, R3, R6, PT ;  /* 0x000000060300720c */ /* 0x000fe20003f26070 */
[----:B------:R-:W-:-:S05]  /*0390*/  IMAD.WIDE.U32 R16, R17, 0x2, R10 ;  /* 0x0000000211107825 */ /* 0x000fca00078e000a */
[----:B------:R0:W5:Y:S07]  /*03a0*/  LDG.E.U16 R3, desc[UR4][R16.64] ;  /* 0x0000000410037981 */ /* 0x00016e000c1e1500 */
[----:B------:R-:W-:-:S04]  /*03b0*/  @!P1 VIADD R7, R7, 0x380 ;  /* 0x0000038007079836 */ /* 0x000fc80000000000 */
[----:B------:R-:W-:-:S05]  /*03c0*/  @!P1 IMAD.WIDE.U32 R10, R7, 0x2, R10 ;  /* 0x00000002070a9825 */ /* 0x000fca00078e000a */
[----:B------:R0:W5:Y:S02]  /*03d0*/  @!P1 LDG.E.U16 R2, desc[UR4][R10.64] ;  /* 0x000000040a029981 */ /* 0x000164000c1e1500 */
.L_x_44:
[----:B------:R-:W-:Y:S05]  /*03e0*/  BSYNC.RECONVERGENT B0 ;  /* 0x0000000000007941 */ /* 0x000fea0003800200 */
.L_x_43:
[C---:B------:R-:W-:Y:S01]  /*03f0*/  VIADD R7, R21.reuse, 0x100 ;  /* 0x0000010015077836 */ /* 0x040fe20000000000 */
[----:B------:R-:W-:Y:S01]  /*0400*/  BSSY.RECONVERGENT B0, `(.L_x_45) ;  /* 0x000001d000007945 */ /* 0x000fe20003800200 */
[C---:B------:R-:W-:Y:S02]  /*0410*/  VIADD R9, R21.reuse, 0x180 ;  /* 0x0000018015097836 */ /* 0x040fe40000000000 */
[----:B------:R-:W-:Y:S01]  /*0420*/  VIADD R15, R21, 0x280 ;  /* 0x00000280150f7836 */ /* 0x000fe20000000000 */
[-C--:B------:R-:W-:Y:S01]  /*0430*/  ISETP.GE.AND P1, PT, R7, R6.reuse, PT ;  /* 0x000000060700720c */ /* 0x080fe20003f26270 */
[----:B0-----:R-:W-:Y:S01]  /*0440*/  VIADD R11, R21, 0x200 ;  /* 0x00000200150b7836 */ /* 0x001fe20000000000 */
[-C--:B------:R-:W-:Y:S01]  /*0450*/  ISETP.GE.AND P2, PT, R9, R6.reuse, PT ;  /* 0x000000060900720c */ /* 0x080fe20003f46270 */
[----:B------:R-:W-:Y:S01]  /*0460*/  IMAD.MOV.U32 R25, RZ, RZ, RZ ;  /* 0x000000ffff197224 */ /* 0x000fe200078e00ff */
[-C--:B------:R-:W-:Y:S01]  /*0470*/  ISETP.GE.AND P4, PT, R15, R6.reuse, PT ;  /* 0x000000060f00720c */ /* 0x080fe20003f86270 */
[----:B------:R-:W-:Y:S01]  /*0480*/  VIADD R7, R21, 0x80 ;  /* 0x0000008015077836 */ /* 0x000fe20000000000 */
[----:B------:R-:W-:Y:S01]  /*0490*/  ISETP.GE.AND P3, PT, R11, R6, PT ;  /* 0x000000060b00720c */ /* 0x000fe20003f66270 */
[----:B------:R-:W-:Y:S01]  /*04a0*/  VIADD R15, R21, 0x300 ;  /* 0x00000300150f7836 */ /* 0x000fe20000000000 */
[----:B------:R-:W-:Y:S01]  /*04b0*/  PRMT R9, RZ, 0x7610, R9 ;  /* 0x00007610ff097816 */ /* 0x000fe20000000009 */
[----:B------:R-:W-:Y:S10]  /*04c0*/  @P0 BRA `(.L_x_46) ;  /* 0x0000000000400947 */ /* 0x000ff40003800000 */
[----:B-----5:R-:W-:-:S04]  /*04d0*/  IMAD.U32 R14, R14, 0x10000, RZ ;  /* 0x000100000e0e7824 */ /* 0x020fc800078e00ff */
[C---:B------:R-:W-:Y:S01]  /*04e0*/  FMUL.FTZ R9, R14.reuse, 16777216 ;  /* 0x4b8000000e097820 */ /* 0x040fe20000410000 */
[----:B------:R-:W-:-:S04]  /*04f0*/  FSETP.GEU.FTZ.AND P0, PT, |R14|, 1.175494350822287508e-38, PT ;  /* 0x008000000e00780b */ /* 0x000fc80003f1e200 */
[----:B------:R-:W-:Y:S02]  /*0500*/  FSEL R10, R9, R14, !P0 ;  /* 0x0000000e090a7208 */ /* 0x000fe40004000000 */
[----:B------:R-:W-:Y:S02]  /*0510*/  FSETP.NEU.FTZ.AND P0, PT, |R14|, RZ, PT ;  /* 0x000000ff0e00720b */ /* 0x000fe40003f1d200 */
[----:B------:R-:W-:-:S04]  /*0520*/  SHF.R.U32.HI R9, RZ, 0x17, R10 ;  /* 0x00000017ff097819 */ /* 0x000fc8000001160a */
[----:B------:R-:W-:-:S04]  /*0530*/  LOP3.LUT R11, R9, 0xff, RZ, 0xc0, !PT ;  /* 0x000000ff090b7812 */ /* 0x000fc800078ec0ff */
[----:B------:R-:W-:-:S04]  /*0540*/  ISETP.NE.AND P0, PT, R11, 0xff, P0 ;  /* 0x000000ff0b00780c */ /* 0x000fc80000705270 */
[----:B------:R-:W-:-:S09]  /*0550*/  FSETP.GEU.AND P5, PT, |R14|, 1.175494350822287508e-38, P0 ;  /* 0x008000000e00780b */ /* 0x000fd200007ae200 */
[C---:B------:R-:W-:Y:S01]  /*0560*/  @!P0 FADD.FTZ R9, R10.reuse, R10 ;  /* 0x0000000a0a098221 */ /* 0x040fe20000010000 */
[----:B------:R-:W-:Y:S01]  /*0570*/  @P0 LOP3.LUT R10, R10, 0x807fffff, RZ, 0xc0, !PT ;  /* 0x807fffff0a0a0812 */ /* 0x000fe200078ec0ff */
[C---:B------:R-:W-:Y:S02]  /*0580*/  @P0 VIADD R14, R11.reuse, 0xffffff6a ;  /* 0xffffff6a0b0e0836 */ /* 0x040fe40000000000 */
[----:B------:R-:W-:Y:S01]  /*0590*/  @P5 VIADD R14, R11, 0xffffff82 ;  /* 0xffffff820b0e5836 */ /* 0x000fe20000000000 */
[----:B------:R-:W-:-:S03]  /*05a0*/  @P0 LOP3.LUT R9, R10, 0x3f000000, RZ, 0xfc, !PT ;  /* 0x3f0000000a090812 */ /* 0x000fc600078efcff */
[----:B------:R-:W-:Y:S01]  /*05b0*/  @P0 IMAD.MOV.U32 R25, RZ, RZ, R14 ;  /* 0x000000ffff190224 */ /* 0x000fe200078e000e */
[----:B------:R-:W-:-:S07]  /*05c0*/  F2FP.BF16.F32.PACK_AB R9, RZ, R9 ;  /* 0x00000009ff09723e */ /* 0x000fce00000010ff */
.L_x_46:
[----:B------:R-:W-:Y:S05]  /*05d0*/  BSYNC.RECONVERGENT B0 ;  /* 0x0000000000007941 */ /* 0x000fea0003800200 */
.L_x_45:
[-C--:B------:R-:W-:Y:S01]  /*05e0*/  ISETP.GE.AND P0, PT, R7, R6.reuse, PT ;  /* 0x000000060700720c */ /* 0x080fe20003f06270 */
[----:B------:R-:W-:Y:S01]  /*05f0*/  BSSY.RECONVERGENT B0, `(.L_x_47) ;  /* 0x0000015000007945 */ /* 0x000fe20003800200 */
[----:B------:R-:W-:Y:S01]  /*0600*/  ISETP.GE.AND P5, PT, R15, R6, PT ;  /* 0x000000060f00720c */ /* 0x000fe20003fa6270 */
[----:B------:R-:W-:Y:S01]  /*0610*/  IMAD.MOV.U32 R23, RZ, RZ, RZ ;  /* 0x000000ffff177224 */ /* 0x000fe200078e00ff */
[----:B------:R-:W-:-:S09]  /*0620*/  PRMT R22, RZ, 0x7610, R22 ;  /* 0x00007610ff167816 */ /* 0x000fd20000000016 */
[----:B------:R-:W-:Y:S05]  /*0630*/  @P0 BRA `(.L_x_48) ;  /* 0x0000000000400947 */ /* 0x000fea0003800000 */
        /* <DEDUP_REMOVED lines=9> */
[----:B------:R-:W-:Y:S01]  /*06d0*/  @!P0 LOP3.LUT R10, R11, 0x807fffff, RZ, 0xc0, !PT ;  /* 0x807fffff0b0a8812 */ /* 0x000fe200078ec0ff */
[----:B------:R-:W-:-:S03]  /*06e0*/  @!P0 VIADD R23, R14, 0xffffff6a ;  /* 0xffffff6a0e178836 */ /* 0x000fc60000000000 */
[----:B------:R-:W-:Y:S01]  /*06f0*/  @!P0 LOP3.LUT R22, R10, 0x3f000000, RZ, 0xfc, !PT ;  /* 0x3f0000000a168812 */ /* 0x000fe200078efcff */
[----:B------:R-:W-:Y:S01]  /*0700*/  @P0 FADD.FTZ R22, R11, R11 ;  /* 0x0000000b0b160221 */ /* 0x000fe20000010000 */
[----:B------:R-:W-:Y:S02]  /*0710*/  @P6 VIADD R23, R14, 0xffffff82 ;  /* 0xffffff820e176836 */ /* 0x000fe40000000000 */
[----:B------:R-:W-:Y:S02]  /*0720*/  @P0 IMAD.MOV.U32 R23, RZ, RZ, RZ ;  /* 0x000000ffff170224 */ /* 0x000fe400078e00ff */
[----:B------:R-:W-:-:S07]  /*0730*/  F2FP.BF16.F32.PACK_AB R22, RZ, R22 ;  /* 0x00000016ff16723e */ /* 0x000fce00000010ff */
.L_x_48:
[----:B------:R-:W-:Y:S05]  /*0740*/  BSYNC.RECONVERGENT B0 ;  /* 0x0000000000007941 */ /* 0x000fea0003800200 */
.L_x_47:
[----:B------:R-:W-:Y:S01]  /*0750*/  BSSY.RECONVERGENT B0, `(.L_x_49) ;  /* 0x0000014000007945 */ /* 0x000fe20003800200 */
[----:B------:R-:W-:Y:S01]  /*0760*/  IMAD.MOV.U32 R11, RZ, RZ, RZ ;  /* 0x000000ffff0b7224 */ /* 0x000fe200078e00ff */
[----:B------:R-:W-:Y:S02]  /*0770*/  PRMT R20, RZ, 0x7610, R20 ;  /* 0x00007610ff147816 */ /* 0x000fe40000000014 */
        /* <DEDUP_REMOVED lines=17> */
.L_x_50:
[----:B------:R-:W-:Y:S05]  /*0890*/  BSYNC.RECONVERGENT B0 ;  /* 0x0000000000007941 */ /* 0x000fea0003800200 */
.L_x_49:
[----:B------:R-:W-:Y:S01]  /*08a0*/  BSSY.RECONVERGENT B0, `(.L_x_51) ;  /* 0x0000014000007945 */ /* 0x000fe20003800200 */
[----:B-----5:R-:W-:Y:S01]  /*08b0*/  IMAD.MOV.U32 R0, RZ, RZ, RZ ;  /* 0x000000ffff007224 */ /* 0x020fe200078e00ff */
[----:B------:R-:W-:Y:S02]  /*08c0*/  PRMT R10, RZ, 0x7610, R10 ;  /* 0x00007610ff0a7816 */ /* 0x000fe4000000000a */
[----:B------:R-:W-:Y:S05]  /*08d0*/  @P2 BRA `(.L_x_52) ;  /* 0x0000000000402947 */ /* 0x000fea0003800000 */
        /* <DEDUP_REMOVED lines=16> */
.L_x_52:
[----:B------:R-:W-:Y:S05]  /*09e0*/  BSYNC.RECONVERGENT B0 ;  /* 0x0000000000007941 */ /* 0x000fea0003800200 */
.L_x_51:
[----:B------:R-:W-:Y:S01]  /*09f0*/  BSSY.RECONVERGENT B0, `(.L_x_53) ;  /* 0x0000014000007945 */ /* 0x000fe20003800200 */
[----:B------:R-:W-:Y:S01]  /*0a00*/  IMAD.MOV.U32 R12, RZ, RZ, RZ ;  /* 0x000000ffff0c7224 */ /* 0x000fe200078e00ff */
        /* <DEDUP_REMOVED lines=18> */
.L_x_54:
[----:B------:R-:W-:Y:S05]  /*0b30*/  BSYNC.RECONVERGENT B0 ;  /* 0x0000000000007941 */ /* 0x000fea0003800200 */
.L_x_53:
[----:B------:R-:W-:Y:S01]  /*0b40*/  BSSY.RECONVERGENT B0, `(.L_x_55) ;  /* 0x0000014000007945 */ /* 0x000fe20003800200 */
[----:B------:R-:W-:Y:S02]  /*0b50*/  CS2R R14, SRZ ;  /* 0x00000000000e7805 */ /* 0x000fe4000001ff00 */
        /* <DEDUP_REMOVED lines=18> */
.L_x_56:
[----:B------:R-:W-:Y:S05]  /*0c80*/  BSYNC.RECONVERGENT B0 ;  /* 0x0000000000007941 */ /* 0x000fea0003800200 */
.L_x_55:
[----:B------:R-:W-:Y:S01]  /*0c90*/  BSSY.RECONVERGENT B0, `(.L_x_57) ;  /* 0x0000014000007945 */ /* 0x000fe20003800200 */
[----:B------:R-:W-:Y:S01]  /*0ca0*/  VIADD R19, R21, 0x380 ;  /* 0x0000038015137836 */ /* 0x000fe20000000000 */
        /* <DEDUP_REMOVED lines=18> */
.L_x_58:
[----:B------:R-:W-:Y:S05]  /*0dd0*/  BSYNC.RECONVERGENT B0 ;  /* 0x0000000000007941 */ /* 0x000fea0003800200 */
.L_x_57:
[----:B------:R-:W-:Y:S01]  /*0de0*/  ISETP.GE.AND P6, PT, R19, R6, PT ;  /* 0x000000061300720c */ /* 0x000fe20003fc6270 */
[----:B------:R-:W-:Y:S01]  /*0df0*/  BSSY.RECONVERGENT B0, `(.L_x_59) ;  /* 0x0000016000007945 */ /* 0x000fe20003800200 */
[----:B------:R-:W-:Y:S01]  /*0e00*/  IMAD.MOV.U32 R18, RZ, RZ, RZ ;  /* 0x000000ffff127224 */ /* 0x000fe200078e00ff */
[----:B------:R-:W-:-:S10]  /*0e10*/  PRMT R19, RZ, 0x7610, R19 ;  /* 0x00007610ff137816 */ /* 0x000fd40000000013 */
[----:B------:R-:W-:Y:S05]  /*0e20*/  @P6 BRA `(.L_x_60) ;  /* 0x0000000000486947 */ /* 0x000fea0003800000 */
[----:B------:R-:W-:Y:S01]  /*0e30*/  IMAD.U32 R2, R2, 0x10000, RZ ;  /* 0x0001000002027824 */ /* 0x000fe200078e00ff */
[----:B------:R-:W-:-:S03]  /*0e40*/  P2R R5, PR, RZ, 0x2 ;  /* 0x00000002ff057803 */ /* 0x000fc60000000000 */
        /* <DEDUP_REMOVED lines=12> */
[----:B------:R-:W-:Y:S01]  /*0f10*/  @P1 VIADD R18, R3, 0xffffff82 ;  /* 0xffffff8203121836 */ /* 0x000fe20000000000 */
[----:B------:R-:W-:Y:S01]  /*0f20*/  ISETP.NE.AND P1, PT, R5, RZ, PT ;  /* 0x000000ff0500720c */ /* 0x000fe20003f25270 */
[----:B------:R-:W-:Y:S02]  /*0f30*/  @P0 IMAD.MOV.U32 R18, RZ, RZ, RZ ;  /* 0x000000ffff120224 */ /* 0x000fe400078e00ff */
[----:B------:R-:W-:-:S10]  /*0f40*/  F2FP.BF16.F32.PACK_AB R19, RZ, R19 ;  /* 0x00000013ff13723e */ /* 0x000fd400000010ff */
.L_x_60:
[----:B------:R-:W-:Y:S05]  /*0f50*/  BSYNC.RECONVERGENT B0 ;  /* 0x0000000000007941 */ /* 0x000fea0003800200 */
.L_x_59:
[----:B------:R-:W-:-:S13]  /*0f60*/  ISETP.GE.AND P0, PT, R21, R6, PT ;  /* 0x000000061500720c */ /* 0x000fda0003f06270 */
[----:B------:R-:W-:Y:S05]  /*0f70*/  @P0 EXIT ;  /* 0x000000000000094d */ /* 0x000fea0003800000 */
[----:B------:R-:W0:Y:S01]  /*0f80*/  LDC.64 R2, c[0x0][0x390] ;  /* 0x0000e400ff027b82 */ /* 0x000e220000000a00 */
[----:B------:R-:W-:Y:S01]  /*0f90*/  ISETP.GE.AND P0, PT, R7, R6, PT ;  /* 0x000000060700720c */ /* 0x000fe20003f06270 */
[----:B------:R-:W-:Y:S01]  /*0fa0*/  IMAD R21, R8, 0x400, R21 ;  /* 0x0000040008157824 */ /* 0x000fe200078e0215 */
[----:B------:R-:W-:-:S05]  /*0fb0*/  PRMT R24, R9, 0x7610, R24 ;  /* 0x0000761009187816 */ /* 0x000fca0000000018 */
[----:B------:R-:W1:Y:S01]  /*0fc0*/  LDC.64 R4, c[0x0][0x398] ;  /* 0x0000e600ff047b82 */ /* 0x000e620000000a00 */
[----:B0-----:R-:W-:-:S05]  /*0fd0*/  IMAD.WIDE.U32 R6, R21, 0x2, R2 ;  /* 0x0000000215067825 */ /* 0x001fca00078e0002 */
[----:B------:R0:W-:Y:S01]  /*0fe0*/  STG.E.U16 desc[UR4][R6.64], R24 ;  /* 0x0000001806007986 */ /* 0x0001e2000c101504 */
[----:B-1----:R-:W-:-:S05]  /*0ff0*/  IMAD.WIDE.U32 R8, R21, 0x4, R4 ;  /* 0x0000000415087825 */ /* 0x002fca00078e0004 */
[----:B------:R0:W-:Y:S01]  /*1000*/  STG.E desc[UR4][R8.64], R25 ;  /* 0x0000001908007986 */ /* 0x0001e2000c101904 */
[----:B------:R-:W-:Y:S05]  /*1010*/  @P0 EXIT ;  /* 0x000000000000094d */ /* 0x000fea0003800000 */
[----:B0-----:R-:W-:-:S04]  /*1020*/  VIADD R9, R21, 0x80 ;  /* 0x0000008015097836 */ /* 0x001fc80000000000 */
[----:B------:R-:W-:-:S04]  /*1030*/  IMAD.WIDE.U32 R6, R9, 0x2, R2 ;  /* 0x0000000209067825 */ /* 0x000fc800078e0002 */
[----:B------:R-:W-:Y:S01]  /*1040*/  IMAD.WIDE.U32 R8, R9, 0x4, R4 ;  /* 0x0000000409087825 */ /* 0x000fe200078e0004 */
[----:B------:R0:W-:Y:S04]  /*1050*/  STG.E.U16 desc[UR4][R6.64], R22 ;  /* 0x0000001606007986 */ /* 0x0001e8000c101504 */
        /* <DEDUP_REMOVED lines=32> */
[----:B------:R-:W-:-:S04]  /*1260*/  VIADD R21, R21, 0x380 ;  /* 0x0000038015157836 */ /* 0x000fc80000000000 */
[----:B------:R-:W-:-:S04]  /*1270*/  IMAD.WIDE.U32 R2, R21, 0x2, R2 ;  /* 0x0000000215027825 */ /* 0x000fc800078e0002 */
[----:B------:R-:W-:Y:S01]  /*1280*/  IMAD.WIDE.U32 R4, R21, 0x4, R4 ;  /* 0x0000000415047825 */ /* 0x000fe200078e0004 */
[----:B------:R-:W-:Y:S04]  /*1290*/  STG.E.U16 desc[UR4][R2.64], R19 ;  /* 0x0000001302007986 */ /* 0x000fe8000c101504 */
[----:B------:R-:W-:Y:S01]  /*12a0*/  STG.E desc[UR4][R4.64], R18 ;  /* 0x0000001204007986 */ /* 0x000fe2000c101904 */
[----:B------:R-:W-:Y:S05]  /*12b0*/  EXIT ;  /* 0x000000000000794d */ /* 0x000fea0003800000 */
.L_x_61:
        /* <DEDUP_REMOVED lines=12> */
.L_x_35760:


//--------------------- .text._ZN2at6native50_GLOBAL__N__650009b6_17_UnaryOpsKernel_cu_bd823bfe45unrolled_elementwise_kernel_for_multi_outputsILi2EZZZNS0_17frexp_kernel_cudaERNS_18TensorIteratorBaseEENKUlvE_clEvENKUlvE1_clEvEUlN3c104HalfEE_St5arrayIPcLm3EE16OffsetCalculatorILi1EjLb0EESD_ILi2EjLb0EEEEviT0_T1_T2_T3_ --------------------------
	.section	.text._ZN2at6native50_GLOBAL__N__650009b6_17_UnaryOpsKernel_cu_bd823bfe45unrolled_elementwise_kernel_for_multi_outputsILi2EZZZNS0_17frexp_kernel_cudaERNS_18TensorIteratorBaseEENKUlvE_clEvENKUlvE1_clEvEUlN3c104HalfEE_St5arrayIPcLm3EE16OffsetCalculatorILi1EjLb0EESD_ILi2EjLb0EEEEviT0_T1_T2_T3_,"ax",@progbits
	.align	128
.text._ZN2at6native50_GLOBAL__N__650009b6_17_UnaryOpsKernel_cu_bd823bfe45unrolled_elementwise_kernel_for_multi_outputsILi2EZZZNS0_17frexp_kernel_cudaERNS_18TensorIteratorBaseEENKUlvE_clEvENKUlvE1_clEvEUlN3c104HalfEE_St5arrayIPcLm3EE16OffsetCalculatorILi1EjLb0EESD_ILi2EjLb0EEEEviT0_T1_T2_T3_:
        .type           _ZN2at6native50_GLOBAL__N__650009b6_17_UnaryOpsKernel_cu_bd823bfe45unrolled_elementwise_kernel_for_multi_outputsILi2EZZZNS0_17frexp_kernel_cudaERNS_18TensorIteratorBaseEENKUlvE_clEvENKUlvE1_clEvEUlN3c104HalfEE_St5arrayIPcLm3EE16OffsetCalculatorILi1EjLb0EESD_ILi2EjLb0EEEEviT0_T1_T2_T3_,@function
        .size           _ZN2at6native50_GLOBAL__N__650009b6_17_UnaryOpsKernel_cu_bd823bfe45unrolled_elementwise_kernel_for_multi_outputsILi2EZZZNS0_17frexp_kernel_cudaERNS_18TensorIteratorBaseEENKUlvE_clEvENKUlvE1_clEvEUlN3c104HalfEE_St5arrayIPcLm3EE16OffsetCalculatorILi1EjLb0EESD_ILi2EjLb0EEEEviT0_T1_T2_T3_,(.L_x_35761 - _ZN2at6native50_GLOBAL__N__650009b6_17_UnaryOpsKernel_cu_bd823bfe45unrolled_elementwise_kernel_for_multi_outputsILi2EZZZNS0_17frexp_kernel_cudaERNS_18TensorIteratorBaseEENKUlvE_clEvENKUlvE1_clEvEUlN3c104HalfEE_St5arrayIPcLm3EE16OffsetCalculatorILi1EjLb0EESD_ILi2EjLb0EEEEviT0_T1_T2_T3_)
        .other          _ZN2at6native50_GLOBAL__N__650009b6_17_UnaryOpsKernel_cu_bd823bfe45unrolled_elementwise_kernel_for_multi_outputsILi2EZZZNS0_17frexp_kernel_cudaERNS_18TensorIteratorBaseEENKUlvE_clEvENKUlvE1_clEvEUlN3c104HalfEE_St5arrayIPcLm3EE16OffsetCalculatorILi1EjLb0EESD_ILi2EjLb0EEEEviT0_T1_T2_T3_,@"STO_CUDA_ENTRY STV_DEFAULT"
_ZN2at6native50_GLOBAL__N__650009b6_17_UnaryOpsKernel_cu_bd823bfe45unrolled_elementwise_kernel_for_multi_outputsILi2EZZZNS0_17frexp_kernel_cudaERNS_18TensorIteratorBaseEENKUlvE_clEvENKUlvE1_clEvEUlN3c104HalfEE_St5arrayIPcLm3EE16OffsetCalculatorILi1EjLb0EESD_ILi2EjLb0EEEEviT0_T1_T2_T3_:
        /* <DEDUP_REMOVED lines=299> */
.L_x_65:
[----:B------:R-:W-:Y:S01]  /*12b0*/  MOV R14, R4 ;  /* 0x00000004000e7202 */ /* 0x000fe20000000f00 */
[----:B------:R-:W-:-:S07]  /*12c0*/  IMAD.MOV.U32 R15, RZ, RZ, RZ ;  /* 0x000000ffff0f7224 */ /* 0x000fce00078e00ff */
.L_x_64:
        /* <DEDUP_REMOVED lines=285> */
.L_x_67:
[----:B------:R-:W-:-:S07]  /*24a0*/  MOV R19, RZ ;  /* 0x000000ff00137202 */ /* 0x000fce0000000f00 */
.L_x_66:
        /* <DEDUP_REMOVED lines=284> */
.L_x_69:
[----:B------:R-:W-:Y:S02]  /*3670*/  MOV R14, R8 ;  /* 0x00000008000e7202 */ /* 0x000fe40000000f00 */
[----:B------:R-:W-:-:S07]  /*3680*/  MOV R15, RZ ;  /* 0x000000ff000f7202 */ /* 0x000fce0000000f00 */
.L_x_68:
        /* <DEDUP_REMOVED lines=284> */
.L_x_71:
[----:B------:R-:W-:-:S07]  /*4850*/  MOV R19, RZ ;  /* 0x000000ff00137202 */ /* 0x000fce0000000f00 */
.L_x_70:
        /* <DEDUP_REMOVED lines=13> */
[----:B------:R-:W-:Y:S02]  /*4930*/  VIADD R17, R16, 0x200 ;  /* 0x0000020010117836 */ /* 0x000fe40000000000 */
        /* <DEDUP_REMOVED lines=270> */
.L_x_73:
[----:B------:R-:W-:Y:S02]  /*5a20*/  MOV R14, R6 ;  /* 0x00000006000e7202 */ /* 0x000fe40000000f00 */
[----:B------:R-:W-:-:S07]  /*5a30*/  MOV R15, RZ ;  /* 0x000000ff000f7202 */ /* 0x000fce0000000f00 */
.L_x_72:
        /* <DEDUP_REMOVED lines=284> */
.L_x_75:
[----:B------:R-:W-:-:S07]  /*6c00*/  MOV R19, RZ ;  /* 0x000000ff00137202 */ /* 0x000fce0000000f00 */
.L_x_74:
        /* <DEDUP_REMOVED lines=15> */
[----:B------:R-:W-:-:S04]  /*6d00*/  IMAD.MOV.U32 R16, RZ, RZ, RZ ;  /* 0x000000ffff107224 */ /* 0x000fc800078e00ff */
        /* <DEDUP_REMOVED lines=268> */
.L_x_77:
[----:B------:R-:W-:Y:S02]  /*7dd0*/  MOV R14, R2 ;  /* 0x00000002000e7202 */ /* 0x000fe40000000f00 */
[----:B------:R-:W-:-:S07]  /*7de0*/  MOV R15, RZ ;  /* 0x000000ff000f7202 */ /* 0x000fce0000000f00 */
.L_x_76:
        /* <DEDUP_REMOVED lines=284> */
.L_x_79:
[----:B------:R-:W-:Y:S02]  /*8fb0*/  MOV R14, R0 ;  /* 0x00000000000e7202 */ /* 0x000fe40000000f00 */
[----:B------:R-:W-:-:S07]  /*8fc0*/  MOV R15, RZ ;  /* 0x000000ff000f7202 */ /* 0x000fce0000000f00 */
.L_x_78:
[----:B------:R-:W-:-:S04]  /*8fd0*/  LEA R4, P0, R14, R4, 0x1 ;  /* 0x000000040e047211 */ /* 0x000fc800078008ff */
[----:B------:R-:W-:-:S05]  /*8fe0*/  LEA.HI.X R5, R14, R5, R15, 0x1, P0 ;  /* 0x000000050e057211 */ /* 0x000fca00000f0c0f */
[----:B------:R0:W5:Y:S04]  /*8ff0*/  LDG.E.U16 R0, desc[UR8][R4.64] ;  /* 0x0000000804007981 */ /* 0x000168000c1e1500 */
.L_x_63:
[----:B------:R-:W-:Y:S05]  /*9000*/  BSYNC.RECONVERGENT B0 ;  /* 0x0000000000007941 */ /* 0x000fea0003800200 */
.L_x_62:
[C---:B------:R-:W-:Y:S01]  /*9010*/  ISETP.GE.AND P3, PT, R12.reuse, UR5, PT ;  /* 0x000000050c007c0c */ /* 0x040fe2000bf66270 */
[C---:B------:R-:W-:Y:S01]  /*9020*/  VIADD R10, R12.reuse, 0x180 ;  /* 0x000001800c0a7836 */ /* 0x040fe20000000000 */
[C---:B0-----:R-:W-:Y:S01]  /*9030*/  IADD3 R4, PT, PT, R12.reuse, 0x80, RZ ;  /* 0x000000800c047810 */ /* 0x041fe20007ffe0ff */
[----:B------:R-:W-:Y:S01]  /*9040*/  BSSY.RECONVERGENT B0, `(.L_x_80) ;  /* 0x000001c000007945 */ /* 0x000fe20003800200 */
[----:B------:R-:W-:Y:S02]  /*9050*/  IADD3 R5, PT, PT, R12, 0x100, RZ ;  /* 0x000001000c057810 */ /* 0x000fe40007ffe0ff */
[----:B------:R-:W-:Y:S02]  /*9060*/  ISETP.GE.AND P5, PT, R4, UR5, PT ;  /* 0x0000000504007c0c */ /* 0x000fe4000bfa6270 */
[----:B------:R-:W-:Y:S02]  /*9070*/  IADD3 R4, PT, PT, R12, 0x200, RZ ;  /* 0x000002000c047810 */ /* 0x000fe40007ffe0ff */
[----:B------:R-:W-:-:S02]  /*9080*/  ISETP.GE.AND P0, PT, R5, UR5, PT ;  /* 0x0000000505007c0c */ /* 0x000fc4000bf06270 */
[----:B------:R-:W-:Y:S02]  /*9090*/  ISETP.GE.AND P1, PT, R10, UR5, PT ;  /* 0x000000050a007c0c */ /* 0x000fe4000bf26270 */
[----:B------:R-:W-:Y:S02]  /*90a0*/  P2R R25, PR, RZ, 0x20 ;  /* 0x00000020ff197803 */ /* 0x000fe40000000000 */
[----:B------:R-:W-:Y:S02]  /*90b0*/  ISETP.GE.AND P2, PT, R4, UR5, PT ;  /* 0x0000000504007c0c */ /* 0x000fe4000bf46270 */
[----:B------:R-:W-:Y:S02]  /*90c0*/  MOV R24, RZ ;  /* 0x000000ff00187202 */ /* 0x000fe40000000f00 */
[----:B------:R-:W-:Y:S02]  /*90d0*/  PRMT R23, RZ, 0x7610, R23 ;  /* 0x00007610ff177816 */ /* 0x000fe40000000017 */
[----:B------:R-:W-:Y:S01]  /*90e0*/  P2R R14, PR, RZ, 0x8 ;  /* 0x00000008ff0e7803 */ /* 0x000fe20000000000 */
[----:B------:R-:W-:Y:S06]  /*90f0*/  @P3 BRA `(.L_x_81) ;  /* 0x0000000000403947 */ /* 0x000fec0003800000 */
[----:B-----5:R-:W-:-:S05]  /*9100*/  HADD2.F32 R9, -RZ, R9.H0_H0 ;  /* 0x20000009ff097230 */ /* 0x020fca0000004100 */
        /* <DEDUP_REMOVED lines=14> */
[----:B------:R-:W-:-:S07]  /*91f0*/  F2FP.F16.F32.PACK_AB R23, RZ, R23 ;  /* 0x00000017ff17723e */ /* 0x000fce00000000ff */
.L_x_81:
[----:B------:R-:W-:Y:S05]  /*9200*/  BSYNC.RECONVERGENT B0 ;  /* 0x0000000000007941 */ /* 0x000fea0003800200 */
.L_x_80:
[----:B------:R-:W-:Y:S01]  /*9210*/  BSSY.RECONVERGENT B0, `(.L_x_82) ;  /* 0x0000014000007945 */ /* 0x000fe20003800200 */
[----:B------:R-:W-:Y:S01]  /*9220*/  HFMA2 R22, -RZ, RZ, 0, 0 ;  /* 0x00000000ff167431 */ /* 0x000fe200000001ff */
[----:B------:R-:W-:Y:S02]  /*9230*/  PRMT R21, RZ, 0x7610, R21 ;  /* 0x00007610ff157816 */ /* 0x000fe40000000015 */
[----:B------:R-:W-:Y:S05]  /*9240*/  @P5 BRA `(.L_x_83) ;  /* 0x0000000000405947 */ /* 0x000fea0003800000 */
[----:B-----5:R-:W-:-:S05]  /*9250*/  HADD2.F32 R13, -RZ, R13.H0_H0 ;  /* 0x2000000dff0d7230 */ /* 0x020fca0000004100 */
        /* <DEDUP_REMOVED lines=12> */
[----:B------:R-:W-:Y:S01]  /*9320*/  @P4 IADD3 R22, PT, PT, R9, -0x7e, RZ ;  /* 0xffffff8209164810 */ /* 0x000fe20007ffe0ff */
[----:B------:R-:W-:-:S03]  /*9330*/  @P3 IMAD.MOV.U32 R22, RZ, RZ, RZ ;  /* 0x000000ffff163224 */ /* 0x000fc600078e00ff */
[----:B------:R-:W-:-:S07]  /*9340*/  F2FP.F16.F32.PACK_AB R21, RZ, R21 ;  /* 0x00000015ff15723e */ /* 0x000fce00000000ff */
.L_x_83:
[----:B------:R-:W-:Y:S05]  /*9350*/  BSYNC.RECONVERGENT B0 ;  /* 0x0000000000007941 */ /* 0x000fea0003800200 */
.L_x_82:
[----:B------:R-:W-:Y:S01]  /*9360*/  BSSY.RECONVERGENT B0, `(.L_x_84) ;  /* 0x0000014000007945 */ /* 0x000fe20003800200 */
[----:B------:R-:W-:Y:S02]  /*9370*/  MOV R20, RZ ;  /* 0x000000ff00147202 */ /* 0x000fe40000000f00 */
[----:B------:R-:W-:Y:S01]  /*9380*/  PRMT R19, RZ, 0x7610, R19 ;  /* 0x00007610ff137816 */ /* 0x000fe20000000013 */
        /* <DEDUP_REMOVED lines=16> */
[----:B------:R-:W-:-:S07]  /*9490*/  F2FP.F16.F32.PACK_AB R19, RZ, R19 ;  /* 0x00000013ff13723e */ /* 0x000fce00000000ff */
.L_x_85:
[----:B------:R-:W-:Y:S05]  /*94a0*/  BSYNC.RECONVERGENT B0 ;  /* 0x0000000000007941 */ /* 0x000fea0003800200 */
.L_x_84:
[----:B------:R-:W-:Y:S01]  /*94b0*/  BSSY.RECONVERGENT B0, `(.L_x_86) ;  /* 0x0000015000007945 */ /* 0x000fe20003800200 */
[----:B------:R-:W-:Y:S01]  /*94c0*/  HFMA2 R18, -RZ, RZ, 0, 0 ;  /* 0x00000000ff127431 */ /* 0x000fe200000001ff */
        /* <DEDUP_REMOVED lines=16> */
[----:B------:R-:W-:Y:S01]  /*95d0*/  @P4 IADD3 R18, PT, PT, R8, -0x7e, RZ ;  /* 0xffffff8208124810 */ /* 0x000fe20007ffe0ff */
[----:B------:R-:W-:-:S03]  /*95e0*/  @P3 IMAD.MOV.U32 R18, RZ, RZ, RZ ;  /* 0x000000ffff123224 */ /* 0x000fc600078e00ff */
[----:B------:R-:W-:-:S07]  /*95f0*/  F2FP.F16.F32.PACK_AB R10, RZ, R10 ;  /* 0x0000000aff0a723e */ /* 0x000fce00000000ff */
.L_x_87:
[----:B------:R-:W-:Y:S05]  /*9600*/  BSYNC.RECONVERGENT B0 ;  /* 0x0000000000007941 */ /* 0x000fea0003800200 */
.L_x_86:
[----:B------:R-:W-:Y:S01]  /*9610*/  BSSY.RECONVERGENT B0, `(.L_x_88) ;  /* 0x0000014000007945 */ /* 0x000fe20003800200 */
[----:B-----5:R-:W-:Y:S02]  /*9620*/  IADD3 R8, PT, PT, R12, 0x280, RZ ;  /* 0x000002800c087810 */ /* 0x020fe40007ffe0ff */
[----:B------:R-:W-:Y:S01]  /*9630*/  PRMT R9, RZ, 0x7610, R9 ;  /* 0x00007610ff097816 */ /* 0x000fe20000000009 */
[----:B------:R-:W-:Y:S06]  /*9640*/  @P2 BRA `(.L_x_89) ;  /* 0x0000000000402947 */ /* 0x000fec0003800000 */
[----:B------:R-:W-:-:S05]  /*9650*/  HADD2.F32 R5, -RZ, R6.H0_H0 ;  /* 0x20000006ff057230 */ /* 0x000fca0000004100 */
        /* <DEDUP_REMOVED lines=15> */
.L_x_89:
[----:B------:R-:W-:Y:S05]  /*9750*/  BSYNC.RECONVERGENT B0 ;  /* 0x0000000000007941 */ /* 0x000fea0003800200 */
.L_x_88:
[----:B------:R-:W-:Y:S01]  /*9760*/  ISETP.GE.AND P3, PT, R8, UR5, PT ;  /* 0x0000000508007c0c */ /* 0x000fe2000bf66270 */
[----:B------:R-:W-:Y:S01]  /*9770*/  BSSY.RECONVERGENT B0, `(.L_x_90) ;  /* 0x0000015000007945 */ /* 0x000fe20003800200 */
[----:B------:R-:W-:Y:S01]  /*9780*/  HFMA2 R8, -RZ, RZ, 0, 0 ;  /* 0x00000000ff087431 */ /* 0x000fe200000001ff */
[----:B------:R-:W-:Y:S02]  /*9790*/  IADD3 R6, PT, PT, R12, 0x300, RZ ;  /* 0x000003000c067810 */ /* 0x000fe40007ffe0ff */
[----:B------:R-:W-:-:S08]  /*97a0*/  PRMT R7, RZ, 0x7610, R7 ;  /* 0x00007610ff077816 */ /* 0x000fd00000000007 */
[----:B------:R-:W-:Y:S05]  /*97b0*/  @P3 BRA `(.L_x_91) ;  /* 0x0000000000403947 */ /* 0x000fea0003800000 */
        /* <DEDUP_REMOVED lines=15> */
[----:B------:R-:W-:-:S07]  /*98b0*/  F2FP.F16.F32.PACK_AB R7, RZ, R7 ;  /* 0x00000007ff07723e */ /* 0x000fce00000000ff */
.L_x_91:
[----:B------:R-:W-:Y:S05]  /*98c0*/  BSYNC.RECONVERGENT B0 ;  /* 0x0000000000007941 */ /* 0x000fea0003800200 */
.L_x_90:
[----:B------:R-:W-:Y:S01]  /*98d0*/  ISETP.GE.AND P4, PT, R6, UR5, PT ;  /* 0x0000000506007c0c */ /* 0x000fe2000bf86270 */
[----:B------:R-:W-:Y:S01]  /*98e0*/  BSSY.RECONVERGENT B0, `(.L_x_92) ;  /* 0x0000016000007945 */ /* 0x000fe20003800200 */
[----:B------:R-:W-:Y:S01]  /*98f0*/  HFMA2 R5, -RZ, RZ, 0, 0 ;  /* 0x00000000ff057431 */ /* 0x000fe200000001ff */
[----:B------:R-:W-:Y:S02]  /*9900*/  MOV R6, RZ ;  /* 0x000000ff00067202 */ /* 0x000fe40000000f00 */
[----:B------:R-:W-:Y:S02]  /*9910*/  IADD3 R15, PT, PT, R12, 0x380, RZ ;  /* 0x000003800c0f7810 */ /* 0x000fe40007ffe0ff */
[----:B------:R-:W-:-:S06]  /*9920*/  PRMT R4, RZ, 0x7610, R4 ;  /* 0x00007610ff047816 */ /* 0x000fcc0000000004 */
        /* <DEDUP_REMOVED lines=12> */
[C---:B------:R-:W-:Y:S02]  /*99f0*/  @!P5 LOP3.LUT R2, R13.reuse, 0x807fffff, RZ, 0xc0, !PT ;  /* 0x807fffff0d02d812 */ /* 0x040fe400078ec0ff */
[----:B------:R-:W-:Y:S02]  /*9a00*/  @P5 MOV R6, RZ ;  /* 0x000000ff00065202 */ /* 0x000fe40000000f00 */
[----:B------:R-:W-:Y:S01]  /*9a10*/  @!P5 LOP3.LUT R4, R2, 0x3f000000, RZ, 0xfc, !PT ;  /* 0x3f0000000204d812 */ /* 0x000fe200078efcff */
[----:B------:R-:W-:-:S05]  /*9a20*/  @P5 FADD.FTZ R4, R13, R13 ;  /* 0x0000000d0d045221 */ /* 0x000fca0000010000 */
[----:B------:R-:W-:-:S07]  /*9a30*/  F2FP.F16.F32.PACK_AB R4, RZ, R4 ;  /* 0x00000004ff04723e */ /* 0x000fce00000000ff */
.L_x_93:
[----:B------:R-:W-:Y:S05]  /*9a40*/  BSYNC.RECONVERGENT B0 ;  /* 0x0000000000007941 */ /* 0x000fea0003800200 */
.L_x_92:
[----:B------:R-:W-:Y:S01]  /*9a50*/  ISETP.GE.AND P5, PT, R15, UR5, PT ;  /* 0x000000050f007c0c */ /* 0x000fe2000bfa6270 */
[----:B------:R-:W-:Y:S01]  /*9a60*/  BSSY.RECONVERGENT B0, `(.L_x_94) ;  /* 0x0000015000007945 */ /* 0x000fe20003800200 */
[----:B------:R-:W-:-:S11]  /*9a70*/  PRMT R3, RZ, 0x7610, R3 ;  /* 0x00007610ff037816 */ /* 0x000fd60000000003 */
[----:B------:R-:W-:Y:S05]  /*9a80*/  @P5 BRA `(.L_x_95) ;  /* 0x0000000000485947 */ /* 0x000fea0003800000 */
[----:B------:R-:W-:Y:S01]  /*9a90*/  HADD2.F32 R3, -RZ, R0.H0_H0 ;  /* 0x20000000ff037230 */ /* 0x000fe20000004100 */
[----:B------:R-:W-:-:S04]  /*9aa0*/  P2R R13, PR, RZ, 0x1 ;  /* 0x00000001ff0d7803 */ /* 0x000fc80000000000 */
        /* <DEDUP_REMOVED lines=11> */
[----:B------:R-:W-:Y:S02]  /*9b60*/  @!P6 LOP3.LUT R0, R2, 0x807fffff, RZ, 0xc0, !PT ;  /* 0x807fffff0200e812 */ /* 0x000fe400078ec0ff */
[----:B------:R-:W-:Y:S02]  /*9b70*/  ISETP.NE.AND P0, PT, R13, RZ, PT ;  /* 0x000000ff0d00720c */ /* 0x000fe40003f05270 */
[----:B------:R-:W-:Y:S01]  /*9b80*/  @!P6 LOP3.LUT R3, R0, 0x3f000000, RZ, 0xfc, !PT ;  /* 0x3f0000000003e812 */ /* 0x000fe200078efcff */
[----:B------:R-:W-:-:S05]  /*9b90*/  @P6 FADD.FTZ R3, R2, R2 ;  /* 0x0000000202036221 */ /* 0x000fca0000010000 */
[----:B------:R-:W-:-:S07]  /*9ba0*/  F2FP.F16.F32.PACK_AB R3, RZ, R3 ;  /* 0x00000003ff03723e */ /* 0x000fce00000000ff */
.L_x_95:
[----:B------:R-:W-:Y:S05]  /*9bb0*/  BSYNC.RECONVERGENT B0 ;  /* 0x0000000000007941 */ /* 0x000fea0003800200 */
.L_x_94:
        /* <DEDUP_REMOVED lines=336> */
.L_x_96:
        /* <DEDUP_REMOVED lines=8> */
[----:B0-----:R-:W-:Y:S01]  /*b140*/  MOV R29, RZ ;  /* 0x000000ff001d7202 */ /* 0x001fe20000000f00 */
[----:B------:R-:W-:Y:S01]  /*b150*/  IMAD.MOV.U32 R23, RZ, RZ, RZ ;  /* 0x000000ffff177224 */ /* 0x000fe200078e00ff */
[----:B------:R-:W-:Y:S06]  /*b160*/  BRA.U !UP0, `(.L_x_97) ;  /* 0x0000001508107547 */ /* 0x000fec000b800000 */
[----:B------:R-:W0:Y:S01]  /*b170*/  LDCU.64 UR10, c[0x0][0x540] ;  /* 0x0000a800ff0a77ac */ /* 0x000e220008000a00 */
[----:B------:R-:W-:Y:S01]  /*b180*/  IADD3 R25, PT, PT, R13, 0x80, RZ ;  /* 0x000000800d197810 */ /* 0x000fe20007ffe0ff */
[----:B------:R-:W-:Y:S01]  /*b190*/  HFMA2 R24, -RZ, RZ, 0, 0 ;  /* 0x00000000ff187431 */ /* 0x000fe200000001ff */
        /* <DEDUP_REMOVED lines=321> */
.L_x_97:
        /* <DEDUP_REMOVED lines=332> */
.L_x_98:
        /* <DEDUP_REMOVED lines=332> */
.L_x_99:
        /* <DEDUP_REMOVED lines=16> */
[----:B0-----:R-:W-:-:S05]  /*f030*/  SHF.R.U32.HI R21, RZ, UR5, R20 ;  /* 0x00000005ff157c19 */ /* 0x001fca0008011614 */
[----:B------:R-:W-:-:S04]  /*f040*/  IMAD.MOV R18, RZ, RZ, -R21 ;  /* 0x000000ffff127224 */ /* 0x000fc800078e0a15 */
[----:B------:R-:W-:-:S04]  /*f050*/  IMAD R19, R18, UR10, R19 ;  /* 0x0000000a12137c24 */ /* 0x000fc8000f8e0213 */
[C---:B--2---:R-:W-:Y:S02]  /*f060*/  IMAD R25, R19.reuse, UR6, RZ ;  /* 0x0000000613197c24 */ /* 0x044fe4000f8e02ff */
[----:B-1----:R-:W-:Y:S01]  /*f070*/  IMAD R19, R19, UR11, RZ ;  /* 0x0000000b13137c24 */ /* 0x002fe2000f8e02ff */
        /* <DEDUP_REMOVED lines=311> */
.L_x_100:
        /* <DEDUP_REMOVED lines=332> */
.L_x_101:
        /* <DEDUP_REMOVED lines=332> */
.L_x_102:
[----:B------:R-:W-:-:S04]  /*12d70*/  IMAD.WIDE.U32 R8, R9, 0x2, R16 ;  /* 0x0000000209087825 */ /* 0x000fc800078e0010 */
[----:B------:R-:W-:Y:S01]  /*12d80*/  IMAD.WIDE.U32 R10, R7, 0x4, R14 ;  /* 0x00000004070a7825 */ /* 0x000fe200078e000e */
[----:B------:R0:W-:Y:S04]  /*12d90*/  STG.E.U16 desc[UR8][R8.64], R4 ;  /* 0x0000000408007986 */ /* 0x0001e8000c101508 */
[----:B------:R0:W-:Y:S01]  /*12da0*/  STG.E desc[UR8][R10.64], R6 ;  /* 0x000000060a007986 */ /* 0x0001e2000c101908 */
[----:B------:R-:W-:Y:S05]  /*12db0*/  @P5 EXIT ;  /* 0x000000000000594d */ /* 0x000fea0003800000 */
[----:B------:R-:W-:Y:S01]  /*12dc0*/  HFMA2 R7, -RZ, RZ, 0, 0 ;  /* 0x00000000ff077431 */ /* 0x000fe200000001ff */
[----:B0-----:R-:W-:Y:S01]  /*12dd0*/  MOV R9, RZ ;  /* 0x000000ff00097202 */ /* 0x001fe20000000f00 */
        /* <DEDUP_REMOVED lines=325> */
.L_x_103:
[----:B------:R-:W-:-:S04]  /*14230*/  IMAD.WIDE.U32 R16, R9, 0x2, R16 ;  /* 0x0000000209107825 */ /* 0x000fc800078e0010 */
[----:B------:R-:W-:Y:S01]  /*14240*/  IMAD.WIDE.U32 R14, R7, 0x4, R14 ;  /* 0x00000004070e7825 */ /* 0x000fe200078e000e */
[----:B------:R-:W-:Y:S04]  /*14250*/  STG.E.U16 desc[UR8][R16.64], R3 ;  /* 0x0000000310007986 */ /* 0x000fe8000c101508 */
[----:B------:R-:W-:Y:S01]  /*14260*/  STG.E desc[UR8][R14.64], R5 ;  /* 0x000000050e007986 */ /* 0x000fe2000c101908 */
[----:B------:R-:W-:Y:S05]  /*14270*/  EXIT ;  /* 0x000000000000794d */ /* 0x000fea0003800000 */
.L_x_104:
        /* <DEDUP_REMOVED lines=16> */
.L_x_35761:


//--------------------- .text._ZN2at6native50_GLOBAL__N__650009b6_17_UnaryOpsKernel_cu_bd823bfe45unrolled_elementwise_kernel_for_multi_outputsILi2EZZZNS0_17frexp_kernel_cudaERNS_18TensorIteratorBaseEENKUlvE_clEvENKUlvE1_clEvEUlN3c104HalfEE_St5arrayIPcLm3EE23TrivialOffsetCalculatorILi1EjESD_ILi2EjEEEviT0_T1_T2_T3_ --------------------------
	.section	.text._ZN2at6native50_GLOBAL__N__650009b6_17_UnaryOpsKernel_cu_bd823bfe45unrolled_elementwise_kernel_for_multi_outputsILi2EZZZNS0_17frexp_kernel_cudaERNS_18TensorIteratorBaseEENKUlvE_clEvENKUlvE1_clEvEUlN3c104HalfEE_St5arrayIPcLm3EE23TrivialOffsetCalculatorILi1EjESD_ILi2EjEEEviT0_T1_T2_T3_,"ax",@progbits
	.align	128
.text._ZN2at6native50_GLOBAL__N__650009b6_17_UnaryOpsKernel_cu_bd823bfe45unrolled_elementwise_kernel_for_multi_outputsILi2EZZZNS0_17frexp_kernel_cudaERNS_18TensorIteratorBaseEENKUlvE_clEvENKUlvE1_clEvEUlN3c104HalfEE_St5arrayIPcLm3EE23TrivialOffsetCalculatorILi1EjESD_ILi2EjEEEviT0_T1_T2_T3_:
        .type           _ZN2at6native50_GLOBAL__N__650009b6_17_UnaryOpsKernel_cu_bd823bfe45unrolled_elementwise_kernel_for_multi_outputsILi2EZZZNS0_17frexp_kernel_cudaERNS_18TensorIteratorBaseEENKUlvE_clEvENKUlvE1_clEvEUlN3c104HalfEE_St5arrayIPcLm3EE23TrivialOffsetCalculatorILi1EjESD_ILi2EjEEEviT0_T1_T2_T3_,@function
        .size           _ZN2at6native50_GLOBAL__N__650009b6_17_UnaryOpsKernel_cu_bd823bfe45unrolled_elementwise_kernel_for_multi_outputsILi2EZZZNS0_17frexp_kernel_cudaERNS_18TensorIteratorBaseEENKUlvE_clEvENKUlvE1_clEvEUlN3c104HalfEE_St5arrayIPcLm3EE23TrivialOffsetCalculatorILi1EjESD_ILi2EjEEEviT0_T1_T2_T3_,(.L_x_35762 - _ZN2at6native50_GLOBAL__N__650009b6_17_UnaryOpsKernel_cu_bd823bfe45unrolled_elementwise_kernel_for_multi_outputsILi2EZZZNS0_17frexp_kernel_cudaERNS_18TensorIteratorBaseEENKUlvE_clEvENKUlvE1_clEvEUlN3c104HalfEE_St5arrayIPcLm3EE23TrivialOffsetCalculatorILi1EjESD_ILi2EjEEEviT0_T1_T2_T3_)
        .other          _ZN2at6native50_GLOBAL__N__650009b6_17_UnaryOpsKernel_cu_bd823bfe45unrolled_elementwise_kernel_for_multi_outputsILi2EZZZNS0_17frexp_kernel_cudaERNS_18TensorIteratorBaseEENKUlvE_clEvENKUlvE1_clEvEUlN3c104HalfEE_St5arrayIPcLm3EE23TrivialOffsetCalculatorILi1EjESD_ILi2EjEEEviT0_T1_T2_T3_,@"STO_CUDA_ENTRY STV_DEFAULT"
_ZN2at6native50_GLOBAL__N__650009b6_17_UnaryOpsKernel_cu_bd823bfe45unrolled_elementwise_kernel_for_multi_outputsILi2EZZZNS0_17frexp_kernel_cudaERNS_18TensorIteratorBaseEENKUlvE_clEvENKUlvE1_clEvEUlN3c104HalfEE_St5arrayIPcLm3EE23TrivialOffsetCalculatorILi1EjESD_ILi2EjEEEviT0_T1_T2_T3_:
        /* <DEDUP_REMOVED lines=62> */
.L_x_106:
[----:B------:R-:W-:Y:S05]  /*03e0*/  BSYNC.RECONVERGENT B0 ;  /* 0x0000000000007941 */ /* 0x000fea0003800200 */
.L_x_105:
        /* <DEDUP_REMOVED lines=29> */
[----:B------:R-:W-:-:S07]  /*05c0*/  F2FP.F16.F32.PACK_AB R9, RZ, R9 ;  /* 0x00000009ff09723e */ /* 0x000fce00000000ff */
.L_x_108:
[----:B------:R-:W-:Y:S05]  /*05d0*/  BSYNC.RECONVERGENT B0 ;  /* 0x0000000000007941 */ /* 0x000fea0003800200 */
.L_x_107:
[-C--:B------:R-:W-:Y:S01]  /*05e0*/  ISETP.GE.AND P0, PT, R7, R6.reuse, PT ;  /* 0x000000060700720c */ /* 0x080fe20003f06270 */
[----:B------:R-:W-:Y:S01]  /*05f0*/  BSSY.RECONVERGENT B0, `(.L_x_109) ;  /* 0x0000015000007945 */ /* 0x000fe20003800200 */
[----:B------:R-:W-:Y:S01]  /*0600*/  ISETP.GE.AND P5, PT, R15, R6, PT ;  /* 0x000000060f00720c */ /* 0x000fe20003fa6270 */
[----:B------:R-:W-:Y:S01]  /*0610*/  IMAD.MOV.U32 R23, RZ, RZ, RZ ;  /* 0x000000ffff177224 */ /* 0x000fe200078e00ff */
[----:B------:R-:W-:-:S09]  /*0620*/  PRMT R22, RZ, 0x7610, R22 ;  /* 0x00007610ff167816 */ /* 0x000fd20000000016 */
        /* <DEDUP_REMOVED lines=16> */
[----:B------:R-:W-:-:S07]  /*0730*/  F2FP.F16.F32.PACK_AB R22, RZ, R22 ;  /* 0x00000016ff16723e */ /* 0x000fce00000000ff */
.L_x_110:
[----:B------:R-:W-:Y:S05]  /*0740*/  BSYNC.RECONVERGENT B0 ;  /* 0x0000000000007941 */ /* 0x000fea0003800200 */
.L_x_109:
[----:B------:R-:W-:Y:S01]  /*0750*/  BSSY.RECONVERGENT B0, `(.L_x_111) ;  /* 0x0000014000007945 */ /* 0x000fe20003800200 */
[----:B------:R-:W-:Y:S01]  /*0760*/  IMAD.MOV.U32 R11, RZ, RZ, RZ ;  /* 0x000000ffff0b7224 */ /* 0x000fe200078e00ff */
        /* <DEDUP_REMOVED lines=18> */
.L_x_112:
[----:B------:R-:W-:Y:S05]  /*0890*/  BSYNC.RECONVERGENT B0 ;  /* 0x0000000000007941 */ /* 0x000fea0003800200 */
.L_x_111:
[----:B------:R-:W-:Y:S01]  /*08a0*/  BSSY.RECONVERGENT B0, `(.L_x_113) ;  /* 0x0000014000007945 */ /* 0x000fe20003800200 */
[----:B-----5:R-:W-:Y:S01]  /*08b0*/  IMAD.MOV.U32 R0, RZ, RZ, RZ ;  /* 0x000000ffff007224 */ /* 0x020fe200078e00ff */
[----:B------:R-:W-:Y:S02]  /*08c0*/  PRMT R10, RZ, 0x7610, R10 ;  /* 0x00007610ff0a7816 */ /* 0x000fe4000000000a */
        /* <DEDUP_REMOVED lines=17> */
.L_x_114:
[----:B------:R-:W-:Y:S05]  /*09e0*/  BSYNC.RECONVERGENT B0 ;  /* 0x0000000000007941 */ /* 0x000fea0003800200 */
.L_x_113:
[----:B------:R-:W-:Y:S01]  /*09f0*/  BSSY.RECONVERGENT B0, `(.L_x_115) ;  /* 0x0000014000007945 */ /* 0x000fe20003800200 */
[----:B------:R-:W-:Y:S01]  /*0a00*/  IMAD.MOV.U32 R12, RZ, RZ, RZ ;  /* 0x000000ffff0c7224 */ /* 0x000fe200078e00ff */
        /* <DEDUP_REMOVED lines=18> */
.L_x_116:
[----:B------:R-:W-:Y:S05]  /*0b30*/  BSYNC.RECONVERGENT B0 ;  /* 0x0000000000007941 */ /* 0x000fea0003800200 */
.L_x_115:
[----:B------:R-:W-:Y:S01]  /*0b40*/  BSSY.RECONVERGENT B0, `(.L_x_117) ;  /* 0x0000014000007945 */ /* 0x000fe20003800200 */
[----:B------:R-:W-:Y:S02]  /*0b50*/  CS2R R14, SRZ ;  /* 0x00000000000e7805 */ /* 0x000fe4000001ff00 */
        /* <DEDUP_REMOVED lines=18> */
.L_x_118:
[----:B------:R-:W-:Y:S05]  /*0c80*/  BSYNC.RECONVERGENT B0 ;  /* 0x0000000000007941 */ /* 0x000fea0003800200 */
.L_x_117:
[----:B------:R-:W-:Y:S01]  /*0c90*/  BSSY.RECONVERGENT B0, `(.L_x_119) ;  /* 0x0000014000007945 */ /* 0x000fe20003800200 */
[----:B------:R-:W-:Y:S01]  /*0ca0*/  VIADD R19, R21, 0x380 ;  /* 0x0000038015137836 */ /* 0x000fe20000000000 */
        /* <DEDUP_REMOVED lines=18> */
.L_x_120:
[----:B------:R-:W-:Y:S05]  /*0dd0*/  BSYNC.RECONVERGENT B0 ;  /* 0x0000000000007941 */ /* 0x000fea0003800200 */
.L_x_119:
[----:B------:R-:W-:Y:S01]  /*0de0*/  ISETP.GE.AND P6, PT, R19, R6, PT ;  /* 0x000000061300720c */ /* 0x000fe20003fc6270 */
[----:B------:R-:W-:Y:S01]  /*0df0*/  BSSY.RECONVERGENT B0, `(.L_x_121) ;  /* 0x0000016000007945 */ /* 0x000fe20003800200 */
[----:B------:R-:W-:Y:S01]  /*0e00*/  IMAD.MOV.U32 R18, RZ, RZ, RZ ;  /* 0x000000ffff127224 */ /* 0x000fe200078e00ff */
[----:B------:R-:W-:-:S10]  /*0e10*/  PRMT R19, RZ, 0x7610, R19 ;  /* 0x00007610ff137816 */ /* 0x000fd40000000013 */
        /* <DEDUP_REMOVED lines=18> */
[----:B------:R-:W-:-:S10]  /*0f40*/  F2FP.F16.F32.PACK_AB R19, RZ, R19 ;  /* 0x00000013ff13723e */ /* 0x000fd400000000ff */
.L_x_122:
[----:B------:R-:W-:Y:S05]  /*0f50*/  BSYNC.RECONVERGENT B0 ;  /* 0x0000000000007941 */ /* 0x000fea0003800200 */
.L_x_121:
        /* <DEDUP_REMOVED lines=54> */
.L_x_123:
        /* <DEDUP_REMOVED lines=12> */
.L_x_35762:


//--------------------- .text._ZN2at6native50_GLOBAL__N__650009b6_17_UnaryOpsKernel_cu_bd823bfe45unrolled_elementwise_kernel_for_multi_outputsILi2EZZZNS0_17frexp_kernel_cudaERNS_18TensorIteratorBaseEENKUlvE_clEvENKUlvE0_clEvEUlfE_St5arrayIPcLm3EE16OffsetCalculatorILi1EjLb0EESB_ILi2EjLb0EEEEviT0_T1_T2_T3_ --------------------------
	.section	.text._ZN2at6native50_GLOBAL__N__650009b6_17_UnaryOpsKernel_cu_bd823bfe45unrolled_elementwise_kernel_for_multi_outputsILi2EZZZNS0_17frexp_kernel_cudaERNS_18TensorIteratorBaseEENKUlvE_clEvENKUlvE0_clEvEUlfE_St5arrayIPcLm3EE16OffsetCalculatorILi1EjLb0EESB_ILi2EjLb0EEEEviT0_T1_T2_T3_,"ax",@progbits
	.align	128
.text._ZN2at6native50_GLOBAL__N__650009b6_17_UnaryOpsKernel_cu_bd823bfe45unrolled_elementwise_kernel_for_multi_outputsILi2EZZZNS0_17frexp_kernel_cudaERNS_18TensorIteratorBaseEENKUlvE_clEvENKUlvE0_clEvEUlfE_St5arrayIPcLm3EE16OffsetCalculatorILi1EjLb0EESB_ILi2EjLb0EEEEviT0_T1_T2_T3_:
        .type           _ZN2at6native50_GLOBAL__N__650009b6_17_UnaryOpsKernel_cu_bd823bfe45unrolled_elementwise_kernel_for_multi_outputsILi2EZZZNS0_17frexp_kernel_cudaERNS_18TensorIteratorBaseEENKUlvE_clEvENKUlvE0_clEvEUlfE_St5arrayIPcLm3EE16OffsetCalculatorILi1EjLb0EESB_ILi2EjLb0EEEEviT0_T1_T2_T3_,@function
        .size           _ZN2at6native50_GLOBAL__N__650009b6_17_UnaryOpsKernel_cu_bd823bfe45unrolled_elementwise_kernel_for_multi_outputsILi2EZZZNS0_17frexp_kernel_cudaERNS_18TensorIteratorBaseEENKUlvE_clEvENKUlvE0_clEvEUlfE_St5arrayIPcLm3EE16OffsetCalculatorILi1EjLb0EESB_ILi2EjLb0EEEEviT0_T1_T2_T3_,(.L_x_35763 - _ZN2at6native50_GLOBAL__N__650009b6_17_UnaryOpsKernel_cu_bd823bfe45unrolled_elementwise_kernel_for_multi_outputsILi2EZZZNS0_17frexp_kernel_cudaERNS_18TensorIteratorBaseEENKUlvE_clEvENKUlvE0_clEvEUlfE_St5arrayIPcLm3EE16OffsetCalculatorILi1EjLb0EESB_ILi2EjLb0EEEEviT0_T1_T2_T3_)
        .other          _ZN2at6native50_GLOBAL__N__650009b6_17_UnaryOpsKernel_cu_bd823bfe45unrolled_elementwise_kernel_for_multi_outputsILi2EZZZNS0_17frexp_kernel_cudaERNS_18TensorIteratorBaseEENKUlvE_clEvENKUlvE0_clEvEUlfE_St5arrayIPcLm3EE16OffsetCalculatorILi1EjLb0EESB_ILi2EjLb0EEEEviT0_T1_T2_T3_,@"STO_CUDA_ENTRY STV_DEFAULT"
_ZN2at6native50_GLOBAL__N__650009b6_17_UnaryOpsKernel_cu_bd823bfe45unrolled_elementwise_kernel_for_multi_outputsILi2EZZZNS0_17frexp_kernel_cudaERNS_18TensorIteratorBaseEENKUlvE_clEvENKUlvE0_clEvEUlfE_St5arrayIPcLm3EE16OffsetCalculatorILi1EjLb0EESB_ILi2EjLb0EEEEviT0_T1_T2_T3_:
[----:B------:R-:W-:Y:S01]  /*0000*/  LDC R1, c[0x0][0x37c] ;  /* 0x0000df00ff017b82 */ /* 0x000fe20000000800 */
[----:B------:R-:W0:Y:S07]  /*0010*/  S2R R12, SR_TID.X ;  /* 0x00000000000c7919 */ /* 0x000e2e0000002100 */
[----:B------:R-:W1:Y:S01]  /*0020*/  S2UR UR4, SR_CTAID.X ;  /* 0x00000000000479c3 */ /* 0x000e620000002500 */
[----:B------:R-:W1:Y:S01]  /*0030*/  LDCU UR5, c[0x0][0x380] ;  /* 0x00007000ff0577ac */ /* 0x000e620008000800 */
[----:B------:R-:W-:Y:S01]  /*0040*/  BSSY.RECONVERGENT B0, `(.L_x_124) ;  /* 0x00008f9000007945 */ /* 0x000fe20003800200 */
[----:B------:R-:W-:Y:S01]  /*0050*/  HFMA2 R0, -RZ, RZ, 0, 0 ;  /* 0x00000000ff007431 */ /* 0x000fe200000001ff */
[----:B------:R-:W-:Y:S01]  /*0060*/  CS2R R8, SRZ ;  /* 0x0000000000087805 */ /* 0x000fe2000001ff00 */
[----:B------:R-:W2:Y:S01]  /*0070*/  LDCU.64 UR8, c[0x0][0x358] ;  /* 0x00006b00ff0877ac */ /* 0x000ea20008000a00 */
[----:B------:R-:W-:-:S02]  /*0080*/  MOV R13, RZ ;  /* 0x000000ff000d7202 */ /* 0x000fc40000000f00 */
[----:B------:R-:W-:Y:S02]  /*0090*/  CS2R R6, SRZ ;  /* 0x0000000000067805 */ /* 0x000fe4000001ff00 */
[----:B------:R-:W-:Y:S01]  /*00a0*/  CS2R R2, SRZ ;  /* 0x0000000000027805 */ /* 0x000fe2000001ff00 */
        /* <DEDUP_REMOVED lines=281> */
[----:B------:R-:W-:-:S05]  /*1240*/  SHF.R.U32.HI R5, RZ, UR7, R5 ;  /* 0x00000007ff057c19 */ /* 0x000fca0008011605 */
[----:B------:R-:W-:-:S04]  /*1250*/  IMAD.MOV R5, RZ, RZ, -R5 ;  /* 0x000000ffff057224 */ /* 0x000fc800078e0a05 */
[----:B-1----:R-:W-:-:S04]  /*1260*/  IMAD R17, R5, UR10, R17 ;  /* 0x0000000a05117c24 */ /* 0x002fc8000f8e0211 */
[----:B--2---:R-:W-:-:S07]  /*1270*/  IMAD R4, R17, UR11, R4 ;  /* 0x0000000b11047c24 */ /* 0x004fce000f8e0204 */
.L_x_127:
[----:B------:R-:W-:Y:S02]  /*1280*/  MOV R14, R4 ;  /* 0x00000004000e7202 */ /* 0x000fe40000000f00 */
[----:B------:R-:W-:-:S07]  /*1290*/  MOV R15, RZ ;  /* 0x000000ff000f7202 */ /* 0x000fce0000000f00 */
.L_x_126:
[----:B------:R-:W0:Y:S02]  /*12a0*/  LDC.64 R4, c[0x0][0x3a0] ;  /* 0x0000e800ff047b82 */ /* 0x000e240000000a00 */
[----:B0-----:R-:W-:-:S04]  /*12b0*/  LEA R16, P1, R14, R4, 0x2 ;  /* 0x000000040e107211 */ /* 0x001fc800078210ff */
[----:B------:R-:W-:-:S05]  /*12c0*/  LEA.HI.X R17, R14, R5, R15, 0x2, P1 ;  /* 0x000000050e117211 */ /* 0x000fca00008f140f */
[----:B------:R0:W5:Y:S01]  /*12d0*/  LDG.E R9, desc[UR8][R16.64] ;  /* 0x0000000810097981 */ /* 0x000162000c1e1900 */
        /* <DEDUP_REMOVED lines=281> */
.L_x_129:
[----:B------:R-:W-:-:S07]  /*2470*/  MOV R19, RZ ;  /* 0x000000ff00137202 */ /* 0x000fce0000000f00 */
.L_x_128:
[----:B------:R-:W-:-:S04]  /*2480*/  LEA R14, P1, R18, R4, 0x2 ;  /* 0x00000004120e7211 */ /* 0x000fc800078210ff */
        /* <DEDUP_REMOVED lines=283> */
.L_x_131:
[----:B------:R-:W-:Y:S01]  /*3640*/  IMAD.MOV.U32 R14, RZ, RZ, R8 ;  /* 0x000000ffff0e7224 */ /* 0x000fe200078e0008 */
[----:B------:R-:W-:-:S07]  /*3650*/  MOV R15, RZ ;  /* 0x000000ff000f7202 */ /* 0x000fce0000000f00 */
.L_x_130:
        /* <DEDUP_REMOVED lines=284> */
.L_x_133:
[----:B------:R-:W-:-:S07]  /*4820*/  IMAD.MOV.U32 R19, RZ, RZ, RZ ;  /* 0x000000ffff137224 */ /* 0x000fce00078e00ff */
.L_x_132:
        /* <DEDUP_REMOVED lines=284> */
.L_x_135:
[----:B------:R-:W-:Y:S01]  /*59f0*/  MOV R14, R6 ;  /* 0x00000006000e7202 */ /* 0x000fe20000000f00 */
[----:B------:R-:W-:-:S07]  /*5a00*/  IMAD.MOV.U32 R15, RZ, RZ, RZ ;  /* 0x000000ffff0f7224 */ /* 0x000fce00078e00ff */
.L_x_134:
        /* <DEDUP_REMOVED lines=284> */
.L_x_137:
[----:B------:R-:W-:-:S07]  /*6bd0*/  MOV R19, RZ ;  /* 0x000000ff00137202 */ /* 0x000fce0000000f00 */
.L_x_136:
[----:B------:R-:W-:-:S04]  /*6be0*/  LEA R14, P1, R18, R4, 0x2 ;  /* 0x00000004120e7211 */ /* 0x000fc800078210ff */
[----:B------:R-:W-:-:S05]  /*6bf0*/  LEA.HI.X R15, R18, R5, R19, 0x2, P1 ;  /* 0x00000005120f7211 */ /* 0x000fca00008f1413 */
[----:B------:R0:W5:Y:S01]  /*6c00*/  LDG.E R3, desc[UR8][R14.64] ;  /* 0x000000080e037981 */ /* 0x000162000c1e1900 */
        /* <DEDUP_REMOVED lines=281> */
.L_x_139:
[----:B------:R-:W-:Y:S02]  /*7da0*/  MOV R14, R2 ;  /* 0x00000002000e7202 */ /* 0x000fe40000000f00 */
[----:B------:R-:W-:-:S07]  /*7db0*/  MOV R15, RZ ;  /* 0x000000ff000f7202 */ /* 0x000fce0000000f00 */
.L_x_138:
        /* <DEDUP_REMOVED lines=284> */
.L_x_141:
[----:B------:R-:W-:Y:S02]  /*8f80*/  MOV R14, R0 ;  /* 0x00000000000e7202 */ /* 0x000fe40000000f00 */
[----:B------:R-:W-:-:S07]  /*8f90*/  MOV R15, RZ ;  /* 0x000000ff000f7202 */ /* 0x000fce0000000f00 */
.L_x_140:
[----:B------:R-:W-:-:S04]  /*8fa0*/  LEA R4, P0, R14, R4, 0x2 ;  /* 0x000000040e047211 */ /* 0x000fc800078010ff */
[----:B------:R-:W-:-:S05]  /*8fb0*/  LEA.HI.X R5, R14, R5, R15, 0x2, P0 ;  /* 0x000000050e057211 */ /* 0x000fca00000f140f */
[----:B------:R0:W5:Y:S04]  /*8fc0*/  LDG.E R0, desc[UR8][R4.64] ;  /* 0x0000000804007981 */ /* 0x000168000c1e1900 */
.L_x_125:
[----:B------:R-:W-:Y:S05]  /*8fd0*/  BSYNC.RECONVERGENT B0 ;  /* 0x0000000000007941 */ /* 0x000fea0003800200 */
.L_x_124:
[C---:B------:R-:W-:Y:S01]  /*8fe0*/  ISETP.GE.AND P3, PT, R12.reuse, UR5, PT ;  /* 0x000000050c007c0c */ /* 0x040fe2000bf66270 */
[C---:B0-----:R-:W-:Y:S01]  /*8ff0*/  VIADD R4, R12.reuse, 0x80 ;  /* 0x000000800c047836 */ /* 0x041fe20000000000 */
[C---:B------:R-:W-:Y:S01]  /*9000*/  IADD3 R5, PT, PT, R12.reuse, 0x100, RZ ;  /* 0x000001000c057810 */ /* 0x040fe20007ffe0ff */
        /* <DEDUP_REMOVED lines=9> */
[----:B------:R-:W-:Y:S02]  /*90a0*/  MOV R23, RZ ;  /* 0x000000ff00177202 */ /* 0x000fe40000000f00 */
[----:B------:R-:W-:Y:S01]  /*90b0*/  P2R R14, PR, RZ, 0x8 ;  /* 0x00000008ff0e7803 */ /* 0x000fe20000000000 */
[----:B------:R-:W-:Y:S08]  /*90c0*/  @P3 BRA `(.L_x_143) ;  /* 0x0000000000383947 */ /* 0x000ff00003800000 */
[C---:B-----5:R-:W-:Y:S01]  /*90d0*/  FMUL.FTZ R4, R9.reuse, 16777216 ;  /* 0x4b80000009047820 */ /* 0x060fe20000410000 */
[----:B------:R-:W-:-:S04]  /*90e0*/  FSETP.GEU.FTZ.AND P3, PT, |R9|, 1.175494350822287508e-38, PT ;  /* 0x008000000900780b */ /* 0x000fc80003f7e200 */
[----:B------:R-:W-:Y:S02]  /*90f0*/  FSEL R5, R4, R9, !P3 ;  /* 0x0000000904057208 */ /* 0x000fe40005800000 */
[----:B------:R-:W-:Y:S02]  /*9100*/  FSETP.NEU.FTZ.AND P3, PT, |R9|, RZ, PT ;  /* 0x000000ff0900720b */ /* 0x000fe40003f7d200 */
[----:B------:R-:W-:-:S04]  /*9110*/  SHF.R.U32.HI R4, RZ, 0x17, R5 ;  /* 0x00000017ff047819 */ /* 0x000fc80000011605 */
[----:B------:R-:W-:-:S04]  /*9120*/  LOP3.LUT R10, R4, 0xff, RZ, 0xc0, !PT ;  /* 0x000000ff040a7812 */ /* 0x000fc800078ec0ff */
[----:B------:R-:W-:-:S04]  /*9130*/  ISETP.NE.AND P3, PT, R10, 0xff, P3 ;  /* 0x000000ff0a00780c */ /* 0x000fc80001f65270 */
[----:B------:R-:W-:-:S09]  /*9140*/  FSETP.GEU.AND P4, PT, |R9|, 1.175494350822287508e-38, P3 ;  /* 0x008000000900780b */ /* 0x000fd20001f8e200 */
[C---:B------:R-:W-:Y:S01]  /*9150*/  @P3 IADD3 R9, PT, PT, R10.reuse, -0x96, RZ ;  /* 0xffffff6a0a093810 */ /* 0x040fe20007ffe0ff */
[C---:B------:R-:W-:Y:S01]  /*9160*/  @!P3 FADD.FTZ R23, R5.reuse, R5 ;  /* 0x000000050517b221 */ /* 0x040fe20000010000 */
[----:B------:R-:W-:Y:S02]  /*9170*/  @P3 LOP3.LUT R4, R5, 0x807fffff, RZ, 0xc0, !PT ;  /* 0x807fffff05043812 */ /* 0x000fe400078ec0ff */
[----:B------:R-:W-:Y:S02]  /*9180*/  @P4 IADD3 R9, PT, PT, R10, -0x7e, RZ ;  /* 0xffffff820a094810 */ /* 0x000fe40007ffe0ff */
[----:B------:R-:W-:Y:S02]  /*9190*/  @P3 LOP3.LUT R23, R4, 0x3f000000, RZ, 0xfc, !PT ;  /* 0x3f00000004173812 */ /* 0x000fe400078efcff */
[----:B------:R-:W-:-:S07]  /*91a0*/  @P3 MOV R24, R9 ;  /* 0x0000000900183202 */ /* 0x000fce0000000f00 */
.L_x_143:
[----:B------:R-:W-:Y:S05]  /*91b0*/  BSYNC.RECONVERGENT B0 ;  /* 0x0000000000007941 */ /* 0x000fea0003800200 */
.L_x_142:
[----:B------:R-:W-:Y:S01]  /*91c0*/  BSSY.RECONVERGENT B0, `(.L_x_144) ;  /* 0x0000012000007945 */ /* 0x000fe20003800200 */
[----:B------:R-:W-:Y:S02]  /*91d0*/  HFMA2 R21, -RZ, RZ, 0, 0 ;  /* 0x00000000ff157431 */ /* 0x000fe400000001ff */
[----:B------:R-:W-:Y:S01]  /*91e0*/  IMAD.MOV.U32 R22, RZ, RZ, RZ ;  /* 0x000000ffff167224 */ /* 0x000fe200078e00ff */
[----:B------:R-:W-:Y:S06]  /*91f0*/  @P5 BRA `(.L_x_145) ;  /* 0x0000000000385947 */ /* 0x000fec0003800000 */
[C---:B-----5:R-:W-:Y:S01]  /*9200*/  FMUL.FTZ R4, R13.reuse, 16777216 ;  /* 0x4b8000000d047820 */ /* 0x060fe20000410000 */
[----:B------:R-:W-:-:S04]  /*9210*/  FSETP.GEU.FTZ.AND P3, PT, |R13|, 1.175494350822287508e-38, PT ;  /* 0x008000000d00780b */ /* 0x000fc80003f7e200 */
[----:B------:R-:W-:Y:S02]  /*9220*/  FSEL R5, R4, R13, !P3 ;  /* 0x0000000d04057208 */ /* 0x000fe40005800000 */
[----:B------:R-:W-:Y:S02]  /*9230*/  FSETP.NEU.FTZ.AND P3, PT, |R13|, RZ, PT ;  /* 0x000000ff0d00720b */ /* 0x000fe40003f7d200 */
[----:B------:R-:W-:-:S04]  /*9240*/  SHF.R.U32.HI R4, RZ, 0x17, R5 ;  /* 0x00000017ff047819 */ /* 0x000fc80000011605 */
[----:B------:R-:W-:-:S04]  /*9250*/  LOP3.LUT R4, R4, 0xff, RZ, 0xc0, !PT ;  /* 0x000000ff04047812 */ /* 0x000fc800078ec0ff */
[----:B------:R-:W-:-:S04]  /*9260*/  ISETP.EQ.OR P3, PT, R4, 0xff, !P3 ;  /* 0x000000ff0400780c */ /* 0x000fc80005f62670 */
[----:B------:R-:W-:-:S09]  /*9270*/  FSETP.GEU.AND P4, PT, |R13|, 1.175494350822287508e-38, !P3 ;  /* 0x008000000d00780b */ /* 0x000fd20005f8e200 */
[C---:B------:R-:W-:Y:S02]  /*9280*/  @!P3 IADD3 R9, PT, PT, R4.reuse, -0x96, RZ ;  /* 0xffffff6a0409b810 */ /* 0x040fe40007ffe0ff */
[----:B------:R-:W-:Y:S02]  /*9290*/  @!P3 LOP3.LUT R21, R5, 0x807fffff, RZ, 0xc0, !PT ;  /* 0x807fffff0515b812 */ /* 0x000fe400078ec0ff */
[----:B------:R-:W-:Y:S02]  /*92a0*/  @P4 IADD3 R9, PT, PT, R4, -0x7e, RZ ;  /* 0xffffff8204094810 */ /* 0x000fe40007ffe0ff */
[----:B------:R-:W-:Y:S01]  /*92b0*/  @!P3 LOP3.LUT R21, R21, 0x3f000000, RZ, 0xfc, !PT ;  /* 0x3f0000001515b812 */ /* 0x000fe200078efcff */
[----:B------:R-:W-:Y:S01]  /*92c0*/  @P3 FADD.FTZ R21, R5, R5 ;  /* 0x0000000505153221 */ /* 0x000fe20000010000 */
[----:B------:R-:W-:-:S07]  /*92d0*/  @!P3 MOV R22, R9 ;  /* 0x000000090016b202 */ /* 0x000fce0000000f00 */
.L_x_145:
[----:B------:R-:W-:Y:S05]  /*92e0*/  BSYNC.RECONVERGENT B0 ;  /* 0x0000000000007941 */ /* 0x000fea0003800200 */
.L_x_144:
[----:B------:R-:W-:Y:S01]  /*92f0*/  BSSY.RECONVERGENT B0, `(.L_x_146) ;  /* 0x0000012000007945 */ /* 0x000fe20003800200 */
[----:B------:R-:W-:Y:S01]  /*9300*/  HFMA2 R19, -RZ, RZ, 0, 0 ;  /* 0x00000000ff137431 */ /* 0x000fe200000001ff */
[----:B------:R-:W-:Y:S02]  /*9310*/  MOV R20, RZ ;  /* 0x000000ff00147202 */ /* 0x000fe40000000f00 */
[----:B------:R-:W-:Y:S05]  /*9320*/  @P0 BRA `(.L_x_147) ;  /* 0x0000000000380947 */ /* 0x000fea0003800000 */
        /* <DEDUP_REMOVED lines=12> */
[----:B------:R-:W-:Y:S02]  /*93f0*/  @P3 FADD.FTZ R19, R5, R5 ;  /* 0x0000000505133221 */ /* 0x000fe40000010000 */
[----:B------:R-:W-:-:S07]  /*9400*/  @!P3 IMAD.MOV.U32 R20, RZ, RZ, R8 ;  /* 0x000000ffff14b224 */ /* 0x000fce00078e0008 */
.L_x_147:
[----:B------:R-:W-:Y:S05]  /*9410*/  BSYNC.RECONVERGENT B0 ;  /* 0x0000000000007941 */ /* 0x000fea0003800200 */
.L_x_146:
[----:B------:R-:W-:Y:S01]  /*9420*/  BSSY.RECONVERGENT B0, `(.L_x_148) ;  /* 0x0000012000007945 */ /* 0x000fe20003800200 */
[----:B------:R-:W-:Y:S02]  /*9430*/  MOV R18, RZ ;  /* 0x000000ff00127202 */ /* 0x000fe40000000f00 */
[----:B------:R-:W-:Y:S01]  /*9440*/  CS2R R10, SRZ ;  /* 0x00000000000a7805 */ /* 0x000fe2000001ff00 */
        /* <DEDUP_REMOVED lines=10> */
[C---:B------:R-:W-:Y:S02]  /*94f0*/  @!P3 LOP3.LUT R10, R5.reuse, 0x807fffff, RZ, 0xc0, !PT ;  /* 0x807fffff050ab812 */ /* 0x040fe400078ec0ff */
[----:B------:R-:W-:Y:S02]  /*9500*/  @P4 IADD3 R7, PT, PT, R4, -0x7e, RZ ;  /* 0xffffff8204074810 */ /* 0x000fe40007ffe0ff */
[----:B------:R-:W-:Y:S01]  /*9510*/  @!P3 LOP3.LUT R10, R10, 0x3f000000, RZ, 0xfc, !PT ;  /* 0x3f0000000a0ab812 */ /* 0x000fe200078efcff */
[----:B------:R-:W-:Y:S01]  /*9520*/  @P3 FADD.FTZ R10, R5, R5 ;  /* 0x00000005050a3221 */ /* 0x000fe20000010000 */
[----:B------:R-:W-:-:S07]  /*9530*/  @!P3 MOV R18, R7 ;  /* 0x000000070012b202 */ /* 0x000fce0000000f00 */
.L_x_149:
[----:B------:R-:W-:Y:S05]  /*9540*/  BSYNC.RECONVERGENT B0 ;  /* 0x0000000000007941 */ /* 0x000fea0003800200 */
.L_x_148:
[----:B------:R-:W-:Y:S01]  /*9550*/  BSSY.RECONVERGENT B0, `(.L_x_150) ;  /* 0x0000012000007945 */ /* 0x000fe20003800200 */
[----:B-----5:R-:W-:Y:S01]  /*9560*/  HFMA2 R9, -RZ, RZ, 0, 0 ;  /* 0x00000000ff097431 */ /* 0x020fe200000001ff */
[----:B------:R-:W-:Y:S02]  /*9570*/  IADD3 R7, PT, PT, R12, 0x280, RZ ;  /* 0x000002800c077810 */ /* 0x000fe40007ffe0ff */
[----:B------:R-:W-:Y:S05]  /*9580*/  @P2 BRA `(.L_x_151) ;  /* 0x0000000000382947 */ /* 0x000fea0003800000 */
        /* <DEDUP_REMOVED lines=14> */
.L_x_151:
[----:B------:R-:W-:Y:S05]  /*9670*/  BSYNC.RECONVERGENT B0 ;  /* 0x0000000000007941 */ /* 0x000fea0003800200 */
.L_x_150:
[----:B------:R-:W-:Y:S01]  /*9680*/  ISETP.GE.AND P3, PT, R7, UR5, PT ;  /* 0x0000000507007c0c */ /* 0x000fe2000bf66270 */
[----:B------:R-:W-:Y:S01]  /*9690*/  BSSY.RECONVERGENT B0, `(.L_x_152) ;  /* 0x0000013000007945 */ /* 0x000fe20003800200 */
[----:B------:R-:W-:Y:S01]  /*96a0*/  HFMA2 R7, -RZ, RZ, 0, 0 ;  /* 0x00000000ff077431 */ /* 0x000fe200000001ff */
[----:B------:R-:W-:Y:S02]  /*96b0*/  MOV R8, RZ ;  /* 0x000000ff00087202 */ /* 0x000fe40000000f00 */
[----:B------:R-:W-:-:S08]  /*96c0*/  IADD3 R13, PT, PT, R12, 0x300, RZ ;  /* 0x000003000c0d7810 */ /* 0x000fd00007ffe0ff */
        /* <DEDUP_REMOVED lines=15> */
.L_x_153:
[----:B------:R-:W-:Y:S05]  /*97c0*/  BSYNC.RECONVERGENT B0 ;  /* 0x0000000000007941 */ /* 0x000fea0003800200 */
.L_x_152:
[----:B------:R-:W-:Y:S01]  /*97d0*/  ISETP.GE.AND P4, PT, R13, UR5, PT ;  /* 0x000000050d007c0c */ /* 0x000fe2000bf86270 */
[----:B------:R-:W-:Y:S01]  /*97e0*/  BSSY.RECONVERGENT B0, `(.L_x_154) ;  /* 0x0000013000007945 */ /* 0x000fe20003800200 */
[----:B------:R-:W-:Y:S02]  /*97f0*/  MOV R6, RZ ;  /* 0x000000ff00067202 */ /* 0x000fe40000000f00 */
[----:B------:R-:W-:Y:S02]  /*9800*/  CS2R R4, SRZ ;  /* 0x0000000000047805 */ /* 0x000fe4000001ff00 */
[----:B------:R-:W-:-:S07]  /*9810*/  IADD3 R16, PT, PT, R12, 0x380, RZ ;  /* 0x000003800c107810 */ /* 0x000fce0007ffe0ff */
        /* <DEDUP_REMOVED lines=9> */
[----:B------:R-:W-:Y:S01]  /*98b0*/  @!P5 VIADD R15, R3, 0xffffff6a ;  /* 0xffffff6a030fd836 */ /* 0x000fe20000000000 */
[----:B------:R-:W-:-:S03]  /*98c0*/  @!P5 LOP3.LUT R4, R13, 0x807fffff, RZ, 0xc0, !PT ;  /* 0x807fffff0d04d812 */ /* 0x000fc600078ec0ff */
[----:B------:R-:W-:Y:S02]  /*98d0*/  @P6 IADD3 R15, PT, PT, R3, -0x7e, RZ ;  /* 0xffffff82030f6810 */ /* 0x000fe40007ffe0ff */
[----:B------:R-:W-:Y:S01]  /*98e0*/  @!P5 LOP3.LUT R4, R4, 0x3f000000, RZ, 0xfc, !PT ;  /* 0x3f0000000404d812 */ /* 0x000fe200078efcff */
[----:B------:R-:W-:Y:S01]  /*98f0*/  @P5 FADD.FTZ R4, R13, R13 ;  /* 0x0000000d0d045221 */ /* 0x000fe20000010000 */
[----:B------:R-:W-:-:S07]  /*9900*/  @!P5 MOV R6, R15 ;  /* 0x0000000f0006d202 */ /* 0x000fce0000000f00 */
.L_x_155:
[----:B------:R-:W-:Y:S05]  /*9910*/  BSYNC.RECONVERGENT B0 ;  /* 0x0000000000007941 */ /* 0x000fea0003800200 */
.L_x_154:
[----:B------:R-:W-:Y:S01]  /*9920*/  ISETP.GE.AND P5, PT, R16, UR5, PT ;  /* 0x0000000510007c0c */ /* 0x000fe2000bfa6270 */
[----:B------:R-:W-:Y:S01]  /*9930*/  BSSY.RECONVERGENT B0, `(.L_x_156) ;  /* 0x0000013000007945 */ /* 0x000fe20003800200 */
[----:B------:R-:W-:-:S11]  /*9940*/  HFMA2 R3, -RZ, RZ, 0, 0 ;  /* 0x00000000ff037431 */ /* 0x000fd600000001ff */
[----:B------:R-:W-:Y:S05]  /*9950*/  @P5 BRA `(.L_x_157) ;  /* 0x0000000000405947 */ /* 0x000fea0003800000 */
[C---:B------:R-:W-:Y:S01]  /*9960*/  FMUL.FTZ R3, R0.reuse, 16777216 ;  /* 0x4b80000000037820 */ /* 0x040fe20000410000 */
[C---:B------:R-:W-:Y:S02]  /*9970*/  FSETP.GEU.FTZ.AND P6, PT, |R0|.reuse, 1.175494350822287508e-38, PT ;  /* 0x008000000000780b */ /* 0x040fe40003fde200 */
[----:B------:R-:W-:Y:S02]  /*9980*/  P2R R15, PR, RZ, 0x1 ;  /* 0x00000001ff0f7803 */ /* 0x000fe40000000000 */
        /* <DEDUP_REMOVED lines=11> */
[----:B------:R-:W-:Y:S02]  /*9a40*/  ISETP.NE.AND P0, PT, R15, RZ, PT ;  /* 0x000000ff0f00720c */ /* 0x000fe40003f05270 */
[----:B------:R-:W-:-:S11]  /*9a50*/  @!P6 MOV R5, R16 ;  /* 0x000000100005e202 */ /* 0x000fd60000000f00 */
.L_x_157:
[----:B------:R-:W-:Y:S05]  /*9a60*/  BSYNC.RECONVERGENT B0 ;  /* 0x0000000000007941 */ /* 0x000fea0003800200 */
.L_x_156:
        /* <DEDUP_REMOVED lines=336> */
.L_x_158:
[----:B------:R-:W0:Y:S01]  /*af70*/  LDC.64 R16, c[0x0][0x390] ;  /* 0x0000e400ff107b82 */ /* 0x000e220000000a00 */
[----:B------:R-:W-:-:S07]  /*af80*/  ISETP.NE.AND P6, PT, R25, RZ, PT ;  /* 0x000000ff1900720c */ /* 0x000fce0003fc5270 */
[----:B------:R-:W1:Y:S01]  /*af90*/  LDC.64 R14, c[0x0][0x398] ;  /* 0x0000e600ff0e7b82 */ /* 0x000e620000000a00 */
[----:B0-----:R-:W-:-:S05]  /*afa0*/  IMAD.WIDE.U32 R26, R2, 0x4, R16 ;  /* 0x00000004021a7825 */ /* 0x001fca00078e0010 */
[----:B------:R0:W-:Y:S01]  /*afb0*/  STG.E desc[UR8][R26.64], R23 ;  /* 0x000000171a007986 */ /* 0x0001e2000c101908 */
[----:B-1----:R-:W-:-:S05]  /*afc0*/  IMAD.WIDE.U32 R28, R0, 0x4, R14 ;  /* 0x00000004001c7825 */ /* 0x002fca00078e000e */
        /* <DEDUP_REMOVED lines=329> */
.L_x_159:
[----:B------:R-:W-:-:S04]  /*c460*/  IMAD.WIDE.U32 R24, R29, 0x4, R16 ;  /* 0x000000041d187825 */ /* 0x000fc800078e0010 */
[----:B------:R-:W-:Y:S01]  /*c470*/  IMAD.WIDE.U32 R26, R23, 0x4, R14 ;  /* 0x00000004171a7825 */ /* 0x000fe200078e000e */
[----:B------:R0:W-:Y:S04]  /*c480*/  STG.E desc[UR8][R24.64], R21 ;  /* 0x0000001518007986 */ /* 0x0001e8000c101908 */
        /* <DEDUP_REMOVED lines=329> */
.L_x_160:
        /* <DEDUP_REMOVED lines=332> */
.L_x_161:
[----:B------:R-:W-:-:S04]  /*ede0*/  IMAD.WIDE.U32 R20, R25, 0x4, R16 ;  /* 0x0000000419147825 */ /* 0x000fc800078e0010 */
[----:B------:R-:W-:Y:S01]  /*edf0*/  IMAD.WIDE.U32 R22, R19, 0x4, R14 ;  /* 0x0000000413167825 */ /* 0x000fe200078e000e */
[----:B------:R0:W-:Y:S04]  /*ee00*/  STG.E desc[UR8][R20.64], R10 ;  /* 0x0000000a14007986 */ /* 0x0001e8000c101908 */
[----:B------:R0:W-:Y:S01]  /*ee10*/  STG.E desc[UR8][R22.64], R18 ;  /* 0x0000001216007986 */ /* 0x0001e2000c101908 */
[----:B------:R-:W-:Y:S05]  /*ee20*/  @P2 EXIT ;  /* 0x000000000000294d */ /* 0x000fea0003800000 */
[----:B------:R-:W-:Y:S01]  /*ee30*/  HFMA2 R19, -RZ, RZ, 0, 0 ;  /* 0x00000000ff137431 */ /* 0x000fe200000001ff */
[----:B------:R-:W-:Y:S01]  /*ee40*/  MOV R25, RZ ;  /* 0x000000ff00197202 */ /* 0x000fe20000000f00 */
[----:B------:R-:W-:Y:S06]  /*ee50*/  BRA.U !UP0, `(.L_x_162) ;  /* 0x0000001508107547 */ /* 0x000fec000b800000 */
[----:B------:R-:W1:Y:S01]  /*ee60*/  LDCU.64 UR10, c[0x0][0x540] ;  /* 0x0000a800ff0a77ac */ /* 0x000e620008000a00 */
[----:B0-----:R-:W-:Y:S01]  /*ee70*/  MOV R18, RZ ;  /* 0x000000ff00127202 */ /* 0x001fe20000000f00 */
[----:B------:R-:W-:Y:S01]  /*ee80*/  VIADD R19, R13, 0x200 ;  /* 0x000002000d137836 */ /* 0x000fe20000000000 */
[----:B------:R-:W0:Y:S01]  /*ee90*/  LDCU UR5, c[0x0][0x548] ;  /* 0x0000a900ff0577ac */ /* 0x000e220008000800 */
[----:B------:R-:W2:Y:S01]  /*eea0*/  LDCU UR6, c[0x0][0x66c] ;  /* 0x0000cd80ff0677ac */ /* 0x000ea20008000800 */
[----:B------:R-:W-:Y:S01]  /*eeb0*/  UISETP.NE.AND UP1, UPT, UR7, URZ, UPT ;  /* 0x000000ff0700728c */ /* 0x000fe2000bf25270 */
        /* <DEDUP_REMOVED lines=318> */
.L_x_162:
[----:B0-----:R-:W-:-:S04]  /*102a0*/  IMAD.WIDE.U32 R20, R25, 0x4, R16 ;  /* 0x0000000419147825 */ /* 0x001fc800078e0010 */
        /* <DEDUP_REMOVED lines=331> */
.L_x_163:
[----:B------:R-:W-:-:S04]  /*11760*/  IMAD.WIDE.U32 R10, R11, 0x4, R16 ;  /* 0x000000040b0a7825 */ /* 0x000fc800078e0010 */
[----:B------:R-:W-:Y:S01]  /*11770*/  IMAD.WIDE.U32 R18, R9, 0x4, R14 ;  /* 0x0000000409127825 */ /* 0x000fe200078e000e */
[----:B------:R0:W-:Y:S04]  /*11780*/  STG.E desc[UR8][R10.64], R7 ;  /* 0x000000070a007986 */ /* 0x0001e8000c101908 */
        /* <DEDUP_REMOVED lines=329> */
.L_x_164:
        /* <DEDUP_REMOVED lines=332> */
.L_x_165:
[----:B------:R-:W-:-:S04]  /*140e0*/  IMAD.WIDE.U32 R16, R9, 0x4, R16 ;  /* 0x0000000409107825 */ /* 0x000fc800078e0010 */
[----:B------:R-:W-:Y:S01]  /*140f0*/  IMAD.WIDE.U32 R14, R7, 0x4, R14 ;  /* 0x00000004070e7825 */ /* 0x000fe200078e000e */
[----:B------:R-:W-:Y:S04]  /*14100*/  STG.E desc[UR8][R16.64], R3 ;  /* 0x0000000310007986 */ /* 0x000fe8000c101908 */
[----:B------:R-:W-:Y:S01]  /*14110*/  STG.E desc[UR8][R14.64], R5 ;  /* 0x000000050e007986 */ /* 0x000fe2000c101908 */
[----:B------:R-:W-:Y:S05]  /*14120*/  EXIT ;  /* 0x000000000000794d */ /* 0x000fea0003800000 */
.L_x_166:
        /* <DEDUP_REMOVED lines=13> */
.L_x_35763:


//--------------------- .text._ZN2at6native50_GLOBAL__N__650009b6_17_UnaryOpsKernel_cu_bd823bfe45unrolled_elementwise_kernel_for_multi_outputsILi2EZZZNS0_17frexp_kernel_cudaERNS_18TensorIteratorBaseEENKUlvE_clEvENKUlvE0_clEvEUlfE_St5arrayIPcLm3EE23TrivialOffsetCalculatorILi1EjESB_ILi2EjEEEviT0_T1_T2_T3_ --------------------------
	.section	.text._ZN2at6native50_GLOBAL__N__650009b6_17_UnaryOpsKernel_cu_bd823bfe45unrolled_elementwise_kernel_for_multi_outputsILi2EZZZNS0_17frexp_kernel_cudaERNS_18TensorIteratorBaseEENKUlvE_clEvENKUlvE0_clEvEUlfE_St5arrayIPcLm3EE23TrivialOffsetCalculatorILi1EjESB_ILi2EjEEEviT0_T1_T2_T3_,"ax",@progbits
	.align	128
.text._ZN2at6native50_GLOBAL__N__650009b6_17_UnaryOpsKernel_cu_bd823bfe45unrolled_elementwise_kernel_for_multi_outputsILi2EZZZNS0_17frexp_kernel_cudaERNS_18TensorIteratorBaseEENKUlvE_clEvENKUlvE0_clEvEUlfE_St5arrayIPcLm3EE23TrivialOffsetCalculatorILi1EjESB_ILi2EjEEEviT0_T1_T2_T3_:
        .type           _ZN2at6native50_GLOBAL__N__650009b6_17_UnaryOpsKernel_cu_bd823bfe45unrolled_elementwise_kernel_for_multi_outputsILi2EZZZNS0_17frexp_kernel_cudaERNS_18TensorIteratorBaseEENKUlvE_clEvENKUlvE0_clEvEUlfE_St5arrayIPcLm3EE23TrivialOffsetCalculatorILi1EjESB_ILi2EjEEEviT0_T1_T2_T3_,@function
        .size           _ZN2at6native50_GLOBAL__N__650009b6_17_UnaryOpsKernel_cu_bd823bfe45unrolled_elementwise_kernel_for_multi_outputsILi2EZZZNS0_17frexp_kernel_cudaERNS_18TensorIteratorBaseEENKUlvE_clEvENKUlvE0_clEvEUlfE_St5arrayIPcLm3EE23TrivialOffsetCalculatorILi1EjESB_ILi2EjEEEviT0_T1_T2_T3_,(.L_x_35764 - _ZN2at6native50_GLOBAL__N__650009b6_17_UnaryOpsKernel_cu_bd823bfe45unrolled_elementwise_kernel_for_multi_outputsILi2EZZZNS0_17frexp_kernel_cudaERNS_18TensorIteratorBaseEENKUlvE_clEvENKUlvE0_clEvEUlfE_St5arrayIPcLm3EE23TrivialOffsetCalculatorILi1EjESB_ILi2EjEEEviT0_T1_T2_T3_)
        .other          _ZN2at6native50_GLOBAL__N__650009b6_17_UnaryOpsKernel_cu_bd823bfe45unrolled_elementwise_kernel_for_multi_outputsILi2EZZZNS0_17frexp_kernel_cudaERNS_18TensorIteratorBaseEENKUlvE_clEvENKUlvE0_clEvEUlfE_St5arrayIPcLm3EE23TrivialOffsetCalculatorILi1EjESB_ILi2EjEEEviT0_T1_T2_T3_,@"STO_CUDA_ENTRY STV_DEFAULT"
_ZN2at6native50_GLOBAL__N__650009b6_17_UnaryOpsKernel_cu_bd823bfe45unrolled_elementwise_kernel_for_multi_outputsILi2EZZZNS0_17frexp_kernel_cudaERNS_18TensorIteratorBaseEENKUlvE_clEvENKUlvE0_clEvEUlfE_St5arrayIPcLm3EE23TrivialOffsetCalculatorILi1EjESB_ILi2EjEEEviT0_T1_T2_T3_:
[----:B------:R-:W-:Y:S01]  /*0000*/  LDC R1, c[0x0][0x37c] ;  /* 0x0000df00ff017b82 */ /* 0x000fe20000000800 */
[----:B------:R-:W0:Y:S07]  /*0010*/  S2R R18, SR_CTAID.X ;  /* 0x0000000000127919 */ /* 0x000e2e0000002500 */
[----:B------:R-:W0:Y:S01]  /*0020*/  LDC R3, c[0x0][0x380] ;  /* 0x0000e000ff037b82 */ /* 0x000e220000000800 */
[----:B------:R-:W1:Y:S01]  /*0030*/  LDCU.64 UR4, c[0x0][0x358] ;  /* 0x00006b00ff0477ac */ /* 0x000e620008000a00 */
[----:B------:R-:W-:Y:S01]  /*0040*/  BSSY.RECONVERGENT B0, `(.L_x_167) ;  /* 0x0000037000007945 */ /* 0x000fe20003800200 */
[----:B------:R-:W2:Y:S01]  /*0050*/  S2R R17, SR_TID.X ;  /* 0x0000000000117919 */ /* 0x000ea20000002100 */
[----:B------:R-:W-:Y:S01]  /*0060*/  CS2R R6, SRZ ;  /* 0x0000000000067805 */ /* 0x000fe2000001ff00 */
[----:B------:R-:W-:Y:S01]  /*0070*/  IMAD.MOV.U32 R11, RZ, RZ, RZ ;  /* 0x000000ffff0b7224 */ /* 0x000fe200078e00ff */
[----:B------:R-:W-:-:S02]  /*0080*/  CS2R R8, SRZ ;  /* 0x0000000000087805 */ /* 0x000fc4000001ff00 */
[----:B------:R-:W-:Y:S01]  /*0090*/  CS2R R4, SRZ ;  /* 0x0000000000047805 */ /* 0x000fe2000001ff00 */
[----:B------:R-:W-:Y:S02]  /*00a0*/  IMAD.MOV.U32 R0, RZ, RZ, RZ ;  /* 0x000000ffff007224 */ /* 0x000fe400078e00ff */
[----:B0-----:R-:W-:-:S05]  /*00b0*/  IMAD R16, R18, -0x400, R3 ;  /* 0xfffffc0012107824 */ /* 0x001fca00078e0203 */
[----:B--2---:R-:W-:-:S13]  /*00c0*/  ISETP.GE.AND P0, PT, R17, R16, PT ;  /* 0x000000101100720c */ /* 0x004fda0003f06270 */
[----:B-1----:R-:W-:Y:S05]  /*00d0*/  @P0 BRA `(.L_x_168) ;  /* 0x0000000000b40947 */ /* 0x002fea0003800000 */
[----:B------:R-:W0:Y:S01]  /*00e0*/  LDC.64 R2, c[0x0][0x3a0] ;  /* 0x0000e800ff027b82 */ /* 0x000e220000000a00 */
[----:B------:R-:W-:-:S04]  /*00f0*/  IMAD R13, R18, 0x400, R17 ;  /* 0x00000400120d7824 */ /* 0x000fc800078e0211 */
[----:B0-----:R-:W-:-:S05]  /*0100*/  IMAD.WIDE.U32 R14, R13, 0x4, R2 ;  /* 0x000000040d0e7825 */ /* 0x001fca00078e0002 */
[----:B------:R0:W5:Y:S01]  /*0110*/  LDG.E R7, desc[UR4][R14.64] ;  /* 0x000000040e077981 */ /* 0x000162000c1e1900 */
[----:B------:R-:W-:-:S05]  /*0120*/  VIADD R19, R17, 0x80 ;  /* 0x0000008011137836 */ /* 0x000fca0000000000 */
[----:B------:R-:W-:-:S13]  /*0130*/  ISETP.GE.U32.AND P1, PT, R19, R16, PT ;  /* 0x000000101300720c */ /* 0x000fda0003f26070 */
[----:B0-----:R-:W-:Y:S05]  /*0140*/  @P1 BRA `(.L_x_168) ;  /* 0x0000000000981947 */ /* 0x001fea0003800000 */
[----:B------:R-:W-:-:S04]  /*0150*/  VIADD R15, R13, 0x80 ;  /* 0x000000800d0f7836 */ /* 0x000fc80000000000 */
[----:B------:R-:W-:-:S05]  /*0160*/  IMAD.WIDE.U32 R14, R15, 0x4, R2 ;  /* 0x000000040f0e7825 */ /* 0x000fca00078e0002 */
[----:B------:R0:W5:Y:S01]  /*0170*/  LDG.E R6, desc[UR4][R14.64] ;  /* 0x000000040e067981 */ /* 0x000162000c1e1900 */
[----:B------:R-:W-:-:S05]  /*0180*/  VIADD R19, R17, 0x100 ;  /* 0x0000010011137836 */ /* 0x000fca0000000000 */
[----:B------:R-:W-:-:S13]  /*0190*/  ISETP.GE.U32.AND P1, PT, R19, R16, PT ;  /* 0x000000101300720c */ /* 0x000fda0003f26070 */
[----:B0-----:R-:W-:Y:S05]  /*01a0*/  @P1 BRA `(.L_x_168) ;  /* 0x0000000000801947 */ /* 0x001fea0003800000 */
[----:B------:R-:W-:-:S04]  /*01b0*/  VIADD R15, R13, 0x100 ;  /* 0x000001000d0f7836 */ /* 0x000fc80000000000 */
[----:B------:R-:W-:-:S05]  /*01c0*/  IMAD.WIDE.U32 R14, R15, 0x4, R2 ;  /* 0x000000040f0e7825 */ /* 0x000fca00078e0002 */
[----:B------:R0:W5:Y:S01]  /*01d0*/  LDG.E R0, desc[UR4][R14.64] ;  /* 0x000000040e007981 */ /* 0x000162000c1e1900 */
[----:B------:R-:W-:-:S04]  /*01e0*/  IADD3 R19, PT, PT, R17, 0x180, RZ ;  /* 0x0000018011137810 */ /* 0x000fc80007ffe0ff */
        /* <DEDUP_REMOVED lines=20> */
[----:B------:R-:W-:-:S04]  /*0330*/  IADD3 R9, PT, PT, R17, 0x380, RZ ;  /* 0x0000038011097810 */ /* 0x000fc80007ffe0ff */
[----:B------:R-:W-:Y:S01]  /*0340*/  ISETP.GE.U32.AND P1, PT, R9, R16, PT ;  /* 0x000000100900720c */ /* 0x000fe20003f26070 */
[----:B------:R-:W-:-:S12]  /*0350*/  VIADD R9, R13, 0x300 ;  /* 0x000003000d097836 */ /* 0x000fd80000000000 */
[----:B------:R-:W-:Y:S02]  /*0360*/  @!P1 VIADD R15, R13, 0x380 ;  /* 0x000003800d0f9836 */ /* 0x000fe40000000000 */
[----:B------:R-:W-:-:S04]  /*0370*/  IMAD.WIDE.U32 R12, R9, 0x4, R2 ;  /* 0x00000004090c7825 */ /* 0x000fc800078e0002 */
[----:B------:R-:W-:Y:S01]  /*0380*/  @!P1 IMAD.WIDE.U32 R2, R15, 0x4, R2 ;  /* 0x000000040f029825 */ /* 0x000fe200078e0002 */
[----:B------:R0:W5:Y:S04]  /*0390*/  LDG.E R9, desc[UR4][R12.64] ;  /* 0x000000040c097981 */ /* 0x000168000c1e1900 */
[----:B------:R0:W5:Y:S02]  /*03a0*/  @!P1 LDG.E R11, desc[UR4][R2.64] ;  /* 0x00000004020b9981 */ /* 0x000164000c1e1900 */
.L_x_168:
[----:B------:R-:W-:Y:S05]  /*03b0*/  BSYNC.RECONVERGENT B0 ;  /* 0x0000000000007941 */ /* 0x000fea0003800200 */
.L_x_167:
[C---:B0-----:R-:W-:Y:S01]  /*03c0*/  VIADD R3, R17.reuse, 0x80 ;  /* 0x0000008011037836 */ /* 0x041fe20000000000 */
[C---:B------:R-:W-:Y:S01]  /*03d0*/  IADD3 R19, PT, PT, R17.reuse, 0x280, RZ ;  /* 0x0000028011137810 */ /* 0x040fe20007ffe0ff */
[C---:B------:R-:W-:Y:S01]  /*03e0*/  VIADD R13, R17.reuse, 0x100 ;  /* 0x00000100110d7836 */ /* 0x040fe20000000000 */
[----:B------:R-:W-:Y:S01]  /*03f0*/  BSSY.RECONVERGENT B0, `(.L_x_169) ;  /* 0x000001a000007945 */ /* 0x000fe20003800200 */
[----:B------:R-:W-:Y:S01]  /*0400*/  VIADD R15, R17, 0x180 ;  /* 0x00000180110f7836 */ /* 0x000fe20000000000 */
[-C--:B------:R-:W-:Y:S01]  /*0410*/  ISETP.GE.AND P6, PT, R3, R16.reuse, PT ;  /* 0x000000100300720c */ /* 0x080fe20003fc6270 */
[----:B------:R-:W-:Y:S01]  /*0420*/  VIADD R3, R17, 0x200 ;  /* 0x0000020011037836 */ /* 0x000fe20000000000 */
[-C--:B------:R-:W-:Y:S01]  /*0430*/  ISETP.GE.AND P1, PT, R13, R16.reuse, PT ;  /* 0x000000100d00720c */ /* 0x080fe20003f26270 */
[----:B------:R-:W-:Y:S01]  /*0440*/  IMAD.MOV.U32 R29, RZ, RZ, RZ ;  /* 0x000000ffff1d7224 */ /* 0x000fe200078e00ff */
[-C--:B------:R-:W-:Y:S01]  /*0450*/  ISETP.GE.AND P2, PT, R15, R16.reuse, PT ;  /* 0x000000100f00720c */ /* 0x080fe20003f46270 */
[----:B------:R-:W-:Y:S01]  /*0460*/  VIADD R13, R17, 0x300 ;  /* 0x00000300110d7836 */ /* 0x000fe20000000000 */
[-C--:B------:R-:W-:Y:S01]  /*0470*/  ISETP.GE.AND P3, PT, R3, R16.reuse, PT ;  /* 0x000000100300720c */ /* 0x080fe20003f66270 */
[----:B------:R-:W-:Y:S01]  /*0480*/  IMAD.MOV.U32 R20, RZ, RZ, RZ ;  /* 0x000000ffff147224 */ /* 0x000fe200078e00ff */
[----:B------:R-:W-:Y:S01]  /*0490*/  ISETP.GE.AND P4, PT, R19, R16, PT ;  /* 0x000000101300720c */ /* 0x000fe20003f86270 */
[----:B------:R-:W-:-:S12]  /*04a0*/  @P0 BRA `(.L_x_170) ;  /* 0x0000000000380947 */ /* 0x000fd80003800000 */
        /* <DEDUP_REMOVED lines=8> */
[C---:B------:R-:W-:Y:S01]  /*0530*/  @P0 VIADD R7, R10.reuse, 0xffffff6a ;  /* 0xffffff6a0a070836 */ /* 0x040fe20000000000 */
[C---:B------:R-:W-:Y:S01]  /*0540*/  @P0 LOP3.LUT R2, R3.reuse, 0x807fffff, RZ, 0xc0, !PT ;  /* 0x807fffff03020812 */ /* 0x040fe200078ec0ff */
[----:B------:R-:W-:Y:S02]  /*0550*/  @!P0 FADD.FTZ R29, R3, R3 ;  /* 0x00000003031d8221 */ /* 0x000fe40000010000 */
[----:B------:R-:W-:Y:S01]  /*0560*/  @P5 VIADD R7, R10, 0xffffff82 ;  /* 0xffffff820a075836 */ /* 0x000fe20000000000 */
[----:B------:R-:W-:-:S03]  /*0570*/  @P0 LOP3.LUT R29, R2, 0x3f000000, RZ, 0xfc, !PT ;  /* 0x3f000000021d0812 */ /* 0x000fc600078efcff */
[----:B------:R-:W-:-:S07]  /*0580*/  @P0 IMAD.MOV.U32 R20, RZ, RZ, R7 ;  /* 0x000000ffff140224 */ /* 0x000fce00078e0007 */
.L_x_170:
[----:B------:R-:W-:Y:S05]  /*0590*/  BSYNC.RECONVERGENT B0 ;  /* 0x0000000000007941 */ /* 0x000fea0003800200 */
.L_x_169:
[----:B------:R-:W-:Y:S01]  /*05a0*/  BSSY.RECONVERGENT B0, `(.L_x_171) ;  /* 0x0000013000007945 */ /* 0x000fe20003800200 */
[----:B------:R-:W-:Y:S01]  /*05b0*/  HFMA2 R25, -RZ, RZ, 0, 0 ;  /* 0x00000000ff197431 */ /* 0x000fe200000001ff */
[----:B------:R-:W-:Y:S01]  /*05c0*/  ISETP.GE.AND P5, PT, R13, R16, PT ;  /* 0x000000100d00720c */ /* 0x000fe20003fa6270 */
[----:B------:R-:W-:Y:S01]  /*05d0*/  IMAD.MOV.U32 R27, RZ, RZ, RZ ;  /* 0x000000ffff1b7224 */ /* 0x000fe200078e00ff */
[----:B------:R-:W-:Y:S11]  /*05e0*/  @P6 BRA `(.L_x_172) ;  /* 0x0000000000386947 */ /* 0x000ff60003800000 */
        /* <DEDUP_REMOVED lines=10> */
[----:B------:R-:W-:Y:S01]  /*0690*/  @P6 VIADD R6, R2, 0xffffff82 ;  /* 0xffffff8202066836 */ /* 0x000fe20000000000 */
[----:B------:R-:W-:Y:S01]  /*06a0*/  @!P0 LOP3.LUT R25, R25, 0x3f000000, RZ, 0xfc, !PT ;  /* 0x3f00000019198812 */ /* 0x000fe200078efcff */
[----:B------:R-:W-:Y:S02]  /*06b0*/  @P0 FADD.FTZ R25, R3, R3 ;  /* 0x0000000303190221 */ /* 0x000fe40000010000 */
[----:B------:R-:W-:-:S07]  /*06c0*/  @!P0 IMAD.MOV.U32 R27, RZ, RZ, R6 ;  /* 0x000000ffff1b8224 */ /* 0x000fce00078e0006 */
.L_x_172:
[----:B------:R-:W-:Y:S05]  /*06d0*/  BSYNC.RECONVERGENT B0 ;  /* 0x0000000000007941 */ /* 0x000fea0003800200 */
.L_x_171:
[----:B------:R-:W-:Y:S01]  /*06e0*/  BSSY.RECONVERGENT B0, `(.L_x_173) ;  /* 0x0000012000007945 */ /* 0x000fe20003800200 */
[----:B------:R-:W-:Y:S02]  /*06f0*/  IMAD.MOV.U32 R21, RZ, RZ, RZ ;  /* 0x000000ffff157224 */ /* 0x000fe400078e00ff */
        /* <DEDUP_REMOVED lines=12> */
[----:B------:R-:W-:Y:S02]  /*07c0*/  @P6 VIADD R0, R2, 0xffffff82 ;  /* 0xffffff8202006836 */ /* 0x000fe40000000000 */
[----:B------:R-:W-:Y:S01]  /*07d0*/  @!P0 LOP3.LUT R21, R21, 0x3f000000, RZ, 0xfc, !PT ;  /* 0x3f00000015158812 */ /* 0x000fe200078efcff */
[----:B------:R-:W-:Y:S01]  /*07e0*/  @P0 FADD.FTZ R21, R3, R3 ;  /* 0x0000000303150221 */ /* 0x000fe20000010000 */
[----:B------:R-:W-:-:S07]  /*07f0*/  @!P0 IMAD.MOV.U32 R23, RZ, RZ, R0 ;  /* 0x000000ffff178224 */ /* 0x000fce00078e0000 */
.L_x_174:
[----:B------:R-:W-:Y:S05]  /*0800*/  BSYNC.RECONVERGENT B0 ;  /* 0x0000000000007941 */ /* 0x000fea0003800200 */
.L_x_173:
[----:B------:R-:W-:Y:S01]  /*0810*/  BSSY.RECONVERGENT B0, `(.L_x_175) ;  /* 0x0000012000007945 */ /* 0x000fe20003800200 */
[----:B-----5:R-:W-:Y:S02]  /*0820*/  IMAD.MOV.U32 R0, RZ, RZ, RZ ;  /* 0x000000ffff007224 */ /* 0x020fe400078e00ff */
[----:B------:R-:W-:Y:S01]  /*0830*/  IMAD.MOV.U32 R2, RZ, RZ, RZ ;  /* 0x000000ffff027224 */ /* 0x000fe200078e00ff */
[----:B------:R-:W-:Y:S06]  /*0840*/  @P2 BRA `(.L_x_176) ;  /* 0x0000000000382947 */ /* 0x000fec0003800000 */
        /* <DEDUP_REMOVED lines=12> */
[----:B------:R-:W-:-:S03]  /*0910*/  @P0 FADD.FTZ R0, R3, R3 ;  /* 0x0000000303000221 */ /* 0x000fc60000010000 */
[----:B------:R-:W-:-:S07]  /*0920*/  @!P0 MOV R2, R4 ;  /* 0x0000000400028202 */ /* 0x000fce0000000f00 */
.L_x_176:
[----:B------:R-:W-:Y:S05]  /*0930*/  BSYNC.RECONVERGENT B0 ;  /* 0x0000000000007941 */ /* 0x000fea0003800200 */
.L_x_175:
[----:B------:R-:W-:Y:S01]  /*0940*/  BSSY.RECONVERGENT B0, `(.L_x_177) ;  /* 0x0000012000007945 */ /* 0x000fe20003800200 */
[----:B------:R-:W-:Y:S02]  /*0950*/  IMAD.MOV.U32 R3, RZ, RZ, RZ ;  /* 0x000000ffff037224 */ /* 0x000fe400078e00ff */
        /* <DEDUP_REMOVED lines=16> */
.L_x_178:
[----:B------:R-:W-:Y:S05]  /*0a60*/  BSYNC.RECONVERGENT B0 ;  /* 0x0000000000007941 */ /* 0x000fea0003800200 */
.L_x_177:
[----:B------:R-:W-:Y:S01]  /*0a70*/  BSSY.RECONVERGENT B0, `(.L_x_179) ;  /* 0x0000012000007945 */ /* 0x000fe20003800200 */
[----:B------:R-:W-:Y:S01]  /*0a80*/  HFMA2 R5, -RZ, RZ, 0, 0 ;  /* 0x00000000ff057431 */ /* 0x000fe200000001ff */
[----:B------:R-:W-:Y:S02]  /*0a90*/  CS2R R6, SRZ ;  /* 0x0000000000067805 */ /* 0x000fe4000001ff00 */
        /* <DEDUP_REMOVED lines=15> */
.L_x_180:
[----:B------:R-:W-:Y:S05]  /*0b90*/  BSYNC.RECONVERGENT B0 ;  /* 0x0000000000007941 */ /* 0x000fea0003800200 */
.L_x_179:
[----:B------:R-:W-:Y:S01]  /*0ba0*/  BSSY.RECONVERGENT B0, `(.L_x_181) ;  /* 0x0000012000007945 */ /* 0x000fe20003800200 */
[----:B------:R-:W-:Y:S02]  /*0bb0*/  VIADD R13, R17, 0x380 ;  /* 0x00000380110d7836 */ /* 0x000fe40000000000 */
        /* <DEDUP_REMOVED lines=10> */
[----:B------:R-:W-:Y:S02]  /*0c60*/  @!P0 IADD3 R9, PT, PT, R12, -0x96, RZ ;  /* 0xffffff6a0c098810 */ /* 0x000fe40007ffe0ff */
[----:B------:R-:W-:Y:S02]  /*0c70*/  @!P0 LOP3.LUT R6, R10, 0x807fffff, RZ, 0xc0, !PT ;  /* 0x807fffff0a068812 */ /* 0x000fe400078ec0ff */
[----:B------:R-:W-:Y:S02]  /*0c80*/  @P6 VIADD R9, R12, 0xffffff82 ;  /* 0xffffff820c096836 */ /* 0x000fe40000000000 */
[----:B------:R-:W-:Y:S01]  /*0c90*/  @!P0 LOP3.LUT R6, R6, 0x3f000000, RZ, 0xfc, !PT ;  /* 0x3f00000006068812 */ /* 0x000fe200078efcff */
[----:B------:R-:W-:Y:S01]  /*0ca0*/  @P0 FADD.FTZ R6, R10, R10 ;  /* 0x0000000a0a060221 */ /* 0x000fe20000010000 */
[----:B------:R-:W-:-:S07]  /*0cb0*/  @!P0 IMAD.MOV.U32 R8, RZ, RZ, R9 ;  /* 0x000000ffff088224 */ /* 0x000fce00078e0009 */
.L_x_182:
[----:B------:R-:W-:Y:S05]  /*0cc0*/  BSYNC.RECONVERGENT B0 ;  /* 0x0000000000007941 */ /* 0x000fea0003800200 */
.L_x_181:
[----:B------:R-:W-:Y:S01]  /*0cd0*/  ISETP.GE.AND P6, PT, R13, R16, PT ;  /* 0x000000100d00720c */ /* 0x000fe20003fc6270 */
[----:B------:R-:W-:Y:S01]  /*0ce0*/  BSSY.RECONVERGENT B0, `(.L_x_183) ;  /* 0x0000014000007945 */ /* 0x000fe20003800200 */
[----:B------:R-:W-:Y:S02]  /*0cf0*/  IMAD.MOV.U32 R9, RZ, RZ, RZ ;  /* 0x000000ffff097224 */ /* 0x000fe400078e00ff */
[----:B------:R-:W-:-:S09]  /*0d00*/  IMAD.MOV.U32 R10, RZ, RZ, RZ ;  /* 0x000000ffff0a7224 */ /* 0x000fd200078e00ff */
        /* <DEDUP_REMOVED lines=10> */
[----:B------:R-:W-:-:S04]  /*0db0*/  @!P0 VIADD R14, R9, 0xffffff6a ;  /* 0xffffff6a090e8836 */ /* 0x000fc80000000000 */
[----:B------:R-:W-:Y:S02]  /*0dc0*/  @P1 IADD3 R14, PT, PT, R9, -0x7e, RZ ;  /* 0xffffff82090e1810 */ /* 0x000fe40007ffe0ff */
[C---:B------:R-:W-:Y:S02]  /*0dd0*/  @!P0 LOP3.LUT R9, R12.reuse, 0x807fffff, RZ, 0xc0, !PT ;  /* 0x807fffff0c098812 */ /* 0x040fe400078ec0ff */
[----:B------:R-:W-:Y:S01]  /*0de0*/  ISETP.NE.AND P1, PT, R13, RZ, PT ;  /* 0x000000ff0d00720c */ /* 0x000fe20003f25270 */
[----:B------:R-:W-:Y:S01]  /*0df0*/  @!P0 IMAD.MOV.U32 R10, RZ, RZ, R14 ;  /* 0x000000ffff0a8224 */ /* 0x000fe200078e000e */
[----:B------:R-:W-:Y:S01]  /*0e00*/  @!P0 LOP3.LUT R9, R9, 0x3f000000, RZ, 0xfc, !PT ;  /* 0x3f00000009098812 */ /* 0x000fe200078efcff */
[----:B------:R-:W-:-:S10]  /*0e10*/  @P0 FADD.FTZ R9, R12, R12 ;  /* 0x0000000c0c090221 */ /* 0x000fd40000010000 */
.L_x_184:
[----:B------:R-:W-:Y:S05]  /*0e20*/  BSYNC.RECONVERGENT B0 ;  /* 0x0000000000007941 */ /* 0x000fea0003800200 */
.L_x_183:
[----:B------:R-:W-:-:S13]  /*0e30*/  ISETP.GE.AND P0, PT, R17, R16, PT ;  /* 0x000000101100720c */ /* 0x000fda0003f06270 */
[----:B------:R-:W-:Y:S05]  /*0e40*/  @P0 EXIT ;  /* 0x000000000000094d */ /* 0x000fea0003800000 */
[----:B------:R-:W0:Y:S01]  /*0e50*/  LDC.64 R12, c[0x0][0x390] ;  /* 0x0000e400ff0c7b82 */ /* 0x000e220000000a00 */
[----:B------:R-:W-:Y:S02]  /*0e60*/  IMAD R11, R18, 0x400, R17 ;  /* 0x00000400120b7824 */ /* 0x000fe400078e0211 */
[----:B------:R-:W-:-:S05]  /*0e70*/  VIADD R17, R17, 0x80 ;  /* 0x0000008011117836 */ /* 0x000fca0000000000 */
[----:B------:R-:W1:Y:S01]  /*0e80*/  LDC.64 R14, c[0x0][0x398] ;  /* 0x0000e600ff0e7b82 */ /* 0x000e620000000a00 */
[----:B------:R-:W-:Y:S01]  /*0e90*/  ISETP.GE.AND P0, PT, R17, R16, PT ;  /* 0x000000101100720c */ /* 0x000fe20003f06270 */
[----:B0-----:R-:W-:-:S05]  /*0ea0*/  IMAD.WIDE.U32 R18, R11, 0x4, R12 ;  /* 0x000000040b127825 */ /* 0x001fca00078e000c */
[----:B------:R0:W-:Y:S01]  /*0eb0*/  STG.E desc[UR4][R18.64], R29 ;  /* 0x0000001d12007986 */ /* 0x0001e2000c101904 */
[----:B-1----:R-:W-:-:S05]  /*0ec0*/  IMAD.WIDE.U32 R16, R11, 0x4, R14 ;  /* 0x000000040b107825 */ /* 0x002fca00078e000e */
[----:B------:R0:W-:Y:S01]  /*0ed0*/  STG.E desc[UR4][R16.64], R20 ;  /* 0x0000001410007986 */ /* 0x0001e2000c101904 */
[----:B------:R-:W-:Y:S05]  /*0ee0*/  @P0 EXIT ;  /* 0x000000000000094d */ /* 0x000fea0003800000 */
[----:B0-----:R-:W-:-:S04]  /*0ef0*/  VIADD R19, R11, 0x80 ;  /* 0x000000800b137836 */ /* 0x001fc80000000000 */
[----:B------:R-:W-:-:S04]  /*0f00*/  IMAD.WIDE.U32 R16, R19, 0x4, R12 ;  /* 0x0000000413107825 */ /* 0x000fc800078e000c */
[----:B------:R-:W-:Y:S01]  /*0f10*/  IMAD.WIDE.U32 R18, R19, 0x4, R14 ;  /* 0x0000000413127825 */ /* 0x000fe200078e000e */
[----:B------:R0:W-:Y:S04]  /*0f20*/  STG.E desc[UR4][R16.64], R25 ;  /* 0x0000001910007986 */ /* 0x0001e8000c101904 */
        /* <DEDUP_REMOVED lines=8> */
[----:B0-----:R-:W-:-:S05]  /*0fb0*/  IADD3 R19, PT, PT, R11, 0x180, RZ ;  /* 0x000001800b137810 */ /* 0x001fca0007ffe0ff */
        /* <DEDUP_REMOVED lines=23> */
[----:B------:R-:W-:-:S04]  /*1130*/  VIADD R11, R11, 0x380 ;  /* 0x000003800b0b7836 */ /* 0x000fc80000000000 */
[----:B------:R-:W-:-:S04]  /*1140*/  IMAD.WIDE.U32 R12, R11, 0x4, R12 ;  /* 0x000000040b0c7825 */ /* 0x000fc800078e000c */
[----:B------:R-:W-:Y:S01]  /*1150*/  IMAD.WIDE.U32 R14, R11, 0x4, R14 ;  /* 0x000000040b0e7825 */ /* 0x000fe200078e000e */
[----:B------:R-:W-:Y:S04]  /*1160*/  STG.E desc[UR4][R12.64], R9 ;  /* 0x000000090c007986 */ /* 0x000fe8000c101904 */
[----:B------:R-:W-:Y:S01]  /*1170*/  STG.E desc[UR4][R14.64], R10 ;  /* 0x0000000a0e007986 */ /* 0x000fe2000c101904 */
[----:B------:R-:W-:Y:S05]  /*1180*/  EXIT ;  /* 0x000000000000794d */ /* 0x000fea0003800000 */
.L_x_185:
        /* <DEDUP_REMOVED lines=15> */
.L_x_35764:


//--------------------- .text._ZN2at6native50_GLOBAL__N__650009b6_17_UnaryOpsKernel_cu_bd823bfe45unrolled_elementwise_kernel_for_multi_outputsILi2EZZZNS0_17frexp_kernel_cudaERNS_18TensorIteratorBaseEENKUlvE_clEvENKUlvE_clEvEUldE_St5arrayIPcLm3EE16OffsetCalculatorILi1EjLb0EESB_ILi2EjLb0EEEEviT0_T1_T2_T3_ --------------------------
	.section	.text._ZN2at6native50_GLOBAL__N__650009b6_17_UnaryOpsKernel_cu_bd823bfe45unrolled_elementwise_kernel_for_multi_outputsILi2EZZZNS0_17frexp_kernel_cudaERNS_18TensorIteratorBaseEENKUlvE_clEvENKUlvE_clEvEUldE_St5arrayIPcLm3EE16OffsetCalculatorILi1EjLb0EESB_ILi2EjLb0EEEEviT0_T1_T2_T3_,"ax",@progbits
	.align	128
.text._ZN2at6native50_GLOBAL__N__650009b6_17_UnaryOpsKernel_cu_bd823bfe45unrolled_elementwise_kernel_for_multi_outputsILi2EZZZNS0_17frexp_kernel_cudaERNS_18TensorIteratorBaseEENKUlvE_clEvENKUlvE_clEvEUldE_St5arrayIPcLm3EE16OffsetCalculatorILi1EjLb0EESB_ILi2EjLb0EEEEviT0_T1_T2_T3_:
        .type           _ZN2at6native50_GLOBAL__N__650009b6_17_UnaryOpsKernel_cu_bd823bfe45unrolled_elementwise_kernel_for_multi_outputsILi2EZZZNS0_17frexp_kernel_cudaERNS_18TensorIteratorBaseEENKUlvE_clEvENKUlvE_clEvEUldE_St5arrayIPcLm3EE16OffsetCalculatorILi1EjLb0EESB_ILi2EjLb0EEEEviT0_T1_T2_T3_,@function
        .size           _ZN2at6native50_GLOBAL__N__650009b6_17_UnaryOpsKernel_cu_bd823bfe45unrolled_elementwise_kernel_for_multi_outputsILi2EZZZNS0_17frexp_kernel_cudaERNS_18TensorIteratorBaseEENKUlvE_clEvENKUlvE_clEvEUldE_St5arrayIPcLm3EE16OffsetCalculatorILi1EjLb0EESB_ILi2EjLb0EEEEviT0_T1_T2_T3_,(.L_x_35765 - _ZN2at6native50_GLOBAL__N__650009b6_17_UnaryOpsKernel_cu_bd823bfe45unrolled_elementwise_kernel_for_multi_outputsILi2EZZZNS0_17frexp_kernel_cudaERNS_18TensorIteratorBaseEENKUlvE_clEvENKUlvE_clEvEUldE_St5arrayIPcLm3EE16OffsetCalculatorILi1EjLb0EESB_ILi2EjLb0EEEEviT0_T1_T2_T3_)
        .other          _ZN2at6native50_GLOBAL__N__650009b6_17_UnaryOpsKernel_cu_bd823bfe45unrolled_elementwise_kernel_for_multi_outputsILi2EZZZNS0_17frexp_kernel_cudaERNS_18TensorIteratorBaseEENKUlvE_clEvENKUlvE_clEvEUldE_St5arrayIPcLm3EE16OffsetCalculatorILi1EjLb0EESB_ILi2EjLb0EEEEviT0_T1_T2_T3_,@"STO_CUDA_ENTRY STV_DEFAULT"
_ZN2at6native50_GLOBAL__N__650009b6_17_UnaryOpsKernel_cu_bd823bfe45unrolled_elementwise_kernel_for_multi_outputsILi2EZZZNS0_17frexp_kernel_cudaERNS_18TensorIteratorBaseEENKUlvE_clEvENKUlvE_clEvEUldE_St5arrayIPcLm3EE16OffsetCalculatorILi1EjLb0EESB_ILi2EjLb0EEEEviT0_T1_T2_T3_:
[----:B------:R-:W-:Y:S01]  /*0000*/  LDC R1, c[0x0][0x37c] ;  /* 0x0000df00ff017b82 */ /* 0x000fe20000000800 */
[----:B------:R-:W0:Y:S07]  /*0010*/  S2R R26, SR_TID.X ;  /* 0x00000000001a7919 */ /* 0x000e2e0000002100 */
[----:B------:R-:W1:Y:S01]  /*0020*/  S2UR UR4, SR_CTAID.X ;  /* 0x00000000000479c3 */ /* 0x000e620000002500 */
[----:B------:R-:W1:Y:S01]  /*0030*/  LDCU UR5, c[0x0][0x380] ;  /* 0x00007000ff0577ac */ /* 0x000e620008000800 */
[----:B------:R-:W-:Y:S01]  /*0040*/  BSSY.RECONVERGENT B0, `(.L_x_186) ;  /* 0x00008f7000007945 */ /* 0x000fe20003800200 */
[----:B------:R-:W-:-:S02]  /*0050*/  CS2R R8, SRZ ;  /* 0x0000000000087805 */ /* 0x000fc4000001ff00 */
[----:B------:R-:W-:Y:S01]  /*0060*/  CS2R R16, SRZ ;  /* 0x0000000000107805 */ /* 0x000fe2000001ff00 */
[----:B------:R-:W2:Y:S01]  /*0070*/  LDCU.64 UR8, c[0x0][0x358] ;  /* 0x00006b00ff0877ac */ /* 0x000ea20008000a00 */
[----:B------:R-:W-:Y:S02]  /*0080*/  CS2R R14, SRZ ;  /* 0x00000000000e7805 */ /* 0x000fe4000001ff00 */
[----:B------:R-:W-:Y:S02]  /*0090*/  CS2R R6, SRZ ;  /* 0x0000000000067805 */ /* 0x000fe4000001ff00 */
[----:B------:R-:W-:Y:S02]  /*00a0*/  CS2R R4, SRZ ;  /* 0x0000000000047805 */ /* 0x000fe4000001ff00 */
[----:B------:R-:W-:Y:S02]  /*00b0*/  CS2R R12, SRZ ;  /* 0x00000000000c7805 */ /* 0x000fe4000001ff00 */
[----:B------:R-:W-:-:S02]  /*00c0*/  CS2R R2, SRZ ;  /* 0x0000000000027805 */ /* 0x000fc4000001ff00 */
[----:B------:R-:W-:Y:S01]  /*00d0*/  CS2R R10, SRZ ;  /* 0x00000000000a7805 */ /* 0x000fe2000001ff00 */
[----:B-1----:R-:W-:-:S06]  /*00e0*/  UIMAD UR5, UR4, -0x400, UR5 ;  /* 0xfffffc00040578a4 */ /* 0x002fcc000f8e0205 */
[----:B0-----:R-:W-:-:S13]  /*00f0*/  ISETP.GE.AND P0, PT, R26, UR5, PT ;  /* 0x000000051a007c0c */ /* 0x001fda000bf06270 */
[----:B--2---:R-:W-:Y:S05]  /*0100*/  @P0 BRA `(.L_x_187) ;  /* 0x0000008c00a80947 */ /* 0x004fea0003800000 */
[----:B------:R-:W0:Y:S01]  /*0110*/  LDC R20, c[0x0][0x3a8] ;  /* 0x0000ea00ff147b82 */ /* 0x000e220000000800 */
[----:B------:R-:W-:Y:S02]  /*0120*/  MOV R17, 0xffffffff ;  /* 0xffffffff00117802 */ /* 0x000fe40000000f00 */
[C---:B0-----:R-:W-:Y:S02]  /*0130*/  ISETP.NE.AND P0, PT, R20.reuse, RZ, PT ;  /* 0x000000ff1400720c */ /* 0x041fe40003f05270 */
[----:B------:R-:W-:Y:S02]  /*0140*/  VIADDMNMX.U32 R0, R20, R17, 0x18, PT ;  /* 0x0000001814007446 */ /* 0x000fe40003800011 */
[----:B------:R-:W-:Y:S02]  /*0150*/  CS2R R16, SRZ ;  /* 0x0000000000107805 */ /* 0x000fe4000001ff00 */
        /* <DEDUP_REMOVED lines=277> */
.L_x_189:
[----:B------:R-:W-:-:S07]  /*12b0*/  MOV R17, RZ ;  /* 0x000000ff00117202 */ /* 0x000fce0000000f00 */
.L_x_188:
[----:B------:R-:W0:Y:S02]  /*12c0*/  LDC.64 R18, c[0x0][0x3a0] ;  /* 0x0000e800ff127b82 */ /* 0x000e240000000a00 */
[----:B0-----:R-:W-:-:S04]  /*12d0*/  LEA R22, P1, R16, R18, 0x3 ;  /* 0x0000001210167211 */ /* 0x001fc800078218ff */
[----:B------:R-:W-:-:S05]  /*12e0*/  LEA.HI.X R23, R16, R19, R17, 0x3, P1 ;  /* 0x0000001310177211 */ /* 0x000fca00008f1c11 */
[----:B------:R0:W5:Y:S01]  /*12f0*/  LDG.E.64 R16, desc[UR8][R22.64] ;  /* 0x0000000816107981 */ /* 0x000162000c1e1b00 */
        /* <DEDUP_REMOVED lines=274> */
[----:B------:R-:W1:Y:S01]  /*2420*/  LDCU UR10, c[0x0][0x4cc] ;  /* 0x00009980ff0a77ac */ /* 0x000e620008000800 */
[----:B------:R-:W2:Y:S02]  /*2430*/  LDCU UR11, c[0x0][0x538] ;  /* 0x0000a700ff0b77ac */ /* 0x000ea40008000800 */
[----:B0-----:R-:W-:-:S05]  /*2440*/  IMAD.HI.U32 R15, R25, UR6, R24 ;  /* 0x00000006190f7c27 */ /* 0x001fca000f8e0018 */
[----:B------:R-:W-:-:S04]  /*2450*/  SHF.R.U32.HI R15, RZ, UR7, R15 ;  /* 0x00000007ff0f7c19 */ /* 0x000fc8000801160f */
[----:B------:R-:W-:-:S05]  /*2460*/  IADD3 R15, PT, PT, -R15, RZ, RZ ;  /* 0x000000ff0f0f7210 */ /* 0x000fca0007ffe1ff */
[----:B-1----:R-:W-:-:S04]  /*2470*/  IMAD R25, R15, UR10, R25 ;  /* 0x0000000a0f197c24 */ /* 0x002fc8000f8e0219 */
[----:B--2---:R-:W-:-:S07]  /*2480*/  IMAD R14, R25, UR11, R14 ;  /* 0x0000000b190e7c24 */ /* 0x004fce000f8e020e */
.L_x_191:
[----:B------:R-:W-:-:S07]  /*2490*/  MOV R15, RZ ;  /* 0x000000ff000f7202 */ /* 0x000fce0000000f00 */
.L_x_190:
[----:B------:R-:W-:-:S04]  /*24a0*/  LEA R22, P1, R14, R18, 0x3 ;  /* 0x000000120e167211 */ /* 0x000fc800078218ff */
        /* <DEDUP_REMOVED lines=283> */
.L_x_193:
[----:B------:R-:W-:-:S07]  /*3660*/  MOV R7, RZ ;  /* 0x000000ff00077202 */ /* 0x000fce0000000f00 */
.L_x_192:
        /* <DEDUP_REMOVED lines=284> */
.L_x_195:
[----:B------:R-:W-:-:S07]  /*4830*/  IMAD.MOV.U32 R5, RZ, RZ, RZ ;  /* 0x000000ffff057224 */ /* 0x000fce00078e00ff */
.L_x_194:
        /* <DEDUP_REMOVED lines=284> */
.L_x_197:
[----:B------:R-:W-:-:S07]  /*5a00*/  MOV R13, RZ ;  /* 0x000000ff000d7202 */ /* 0x000fce0000000f00 */
.L_x_196:
[----:B------:R-:W-:-:S04]  /*5a10*/  LEA R22, P1, R12, R18, 0x3 ;  /* 0x000000120c167211 */ /* 0x000fc800078218ff */
[----:B------:R-:W-:-:S05]  /*5a20*/  LEA.HI.X R23, R12, R19, R13, 0x3, P1 ;  /* 0x000000130c177211 */ /* 0x000fca00008f1c0d */
[----:B------:R0:W5:Y:S01]  /*5a30*/  LDG.E.64 R12, desc[UR8][R22.64] ;  /* 0x00000008160c7981 */ /* 0x000162000c1e1b00 */
        /* <DEDUP_REMOVED lines=281> */
.L_x_199:
[----:B------:R-:W-:-:S07]  /*6bd0*/  MOV R3, RZ ;  /* 0x000000ff00037202 */ /* 0x000fce0000000f00 */
.L_x_198:
        /* <DEDUP_REMOVED lines=284> */
.L_x_201:
[----:B------:R-:W-:-:S07]  /*7da0*/  MOV R11, RZ ;  /* 0x000000ff000b7202 */ /* 0x000fce0000000f00 */
.L_x_200:
        /* <DEDUP_REMOVED lines=284> */
.L_x_203:
[----:B------:R-:W-:-:S07]  /*8f70*/  MOV R9, RZ ;  /* 0x000000ff00097202 */ /* 0x000fce0000000f00 */
.L_x_202:
[----:B------:R-:W-:-:S04]  /*8f80*/  LEA R18, P0, R8, R18, 0x3 ;  /* 0x0000001208127211 */ /* 0x000fc800078018ff */
[----:B------:R-:W-:-:S05]  /*8f90*/  LEA.HI.X R19, R8, R19, R9, 0x3, P0 ;  /* 0x0000001308137211 */ /* 0x000fca00000f1c09 */
[----:B------:R0:W5:Y:S04]  /*8fa0*/  LDG.E.64 R8, desc[UR8][R18.64] ;  /* 0x0000000812087981 */ /* 0x000168000c1e1b00 */
.L_x_187:
[----:B------:R-:W-:Y:S05]  /*8fb0*/  BSYNC.RECONVERGENT B0 ;  /* 0x0000000000007941 */ /* 0x000fea0003800200 */
.L_x_186:
[C---:B------:R-:W-:Y:S01]  /*8fc0*/  ISETP.GE.AND P4, PT, R26.reuse, UR5, PT ;  /* 0x000000051a007c0c */ /* 0x040fe2000bf86270 */
[----:B------:R-:W-:Y:S01]  /*8fd0*/  BSSY.RECONVERGENT B0, `(.L_x_204) ;  /* 0x0000024000007945 */ /* 0x000fe20003800200 */
[C---:B------:R-:W-:Y:S02]  /*8fe0*/  IADD3 R0, PT, PT, R26.reuse, 0x80, RZ ;  /* 0x000000801a007810 */ /* 0x040fe40007ffe0ff */
[----:B------:R-:W-:Y:S02]  /*8ff0*/  CS2R R24, SRZ ;  /* 0x0000000000187805 */ /* 0x000fe4000001ff00 */
[----:B0-----:R-:W-:Y:S02]  /*9000*/  IADD3 R18, PT, PT, R26, 0x100, RZ ;  /* 0x000001001a127810 */ /* 0x001fe40007ffe0ff */
[----:B------:R-:W-:Y:S01]  /*9010*/  ISETP.GE.AND P5, PT, R0, UR5, PT ;  /* 0x0000000500007c0c */ /* 0x000fe2000bfa6270 */
[----:B------:R-:W-:Y:S01]  /*9020*/  VIADD R0, R26, 0x200 ;  /* 0x000002001a007836 */ /* 0x000fe20000000000 */
[----:B------:R-:W-:-:S02]  /*9030*/  ISETP.GE.AND P0, PT, R18, UR5, PT ;  /* 0x0000000512007c0c */ /* 0x000fc4000bf06270 */
[C---:B------:R-:W-:Y:S02]  /*9040*/  IADD3 R19, PT, PT, R26.reuse, 0x180, RZ ;  /* 0x000001801a137810 */ /* 0x040fe40007ffe0ff */
[----:B------:R-:W-:Y:S02]  /*9050*/  IADD3 R18, PT, PT, R26, 0x280, RZ ;  /* 0x000002801a127810 */ /* 0x000fe40007ffe0ff */
[----:B------:R-:W-:Y:S02]  /*9060*/  ISETP.GE.AND P2, PT, R0, UR5, PT ;  /* 0x0000000500007c0c */ /* 0x000fe4000bf46270 */
[----:B------:R-:W-:Y:S02]  /*9070*/  P2R R33, PR, RZ, 0x20 ;  /* 0x00000020ff217803 */ /* 0x000fe40000000000 */
[----:B------:R-:W-:Y:S02]  /*9080*/  ISETP.GE.AND P1, PT, R19, UR5, PT ;  /* 0x0000000513007c0c */ /* 0x000fe4000bf26270 */
[----:B------:R-:W-:-:S02]  /*9090*/  ISETP.GE.AND P3, PT, R18, UR5, PT ;  /* 0x0000000512007c0c */ /* 0x000fc4000bf66270 */
[----:B------:R-:W-:Y:S02]  /*90a0*/  MOV R32, RZ ;  /* 0x000000ff00207202 */ /* 0x000fe40000000f00 */
[----:B------:R-:W-:Y:S01]  /*90b0*/  P2R R0, PR, RZ, 0x10 ;  /* 0x00000010ff007803 */ /* 0x000fe20000000000 */
[----:B------:R-:W-:Y:S08]  /*90c0*/  @P4 BRA `(.L_x_205) ;  /* 0x0000000000504947 */ /* 0x000ff00003800000 */
[----:B-----5:R-:W-:Y:S01]  /*90d0*/  LOP3.LUT P4, R20, R17, 0x7ff00000, RZ, 0xc0, !PT ;  /* 0x7ff0000011147812 */ /* 0x020fe2000788c0ff */
[----:B------:R-:W0:Y:S02]  /*90e0*/  DMUL R18, R16, 1.80143985094819840000e+16 ;  /* 0x4350000010127828 */ /* 0x000e240000000000 */
[C---:B0-----:R-:W-:Y:S02]  /*90f0*/  LOP3.LUT R21, R19.reuse, 0x7ff00000, RZ, 0xc0, !PT ;  /* 0x7ff0000013157812 */ /* 0x041fe400078ec0ff */
[----:B------:R-:W-:Y:S02]  /*9100*/  FSEL R16, R18, R16, !P4 ;  /* 0x0000001012107208 */ /* 0x000fe40006000000 */
[----:B------:R-:W-:-:S06]  /*9110*/  FSEL R17, R19, R17, !P4 ;  /* 0x0000001113117208 */ /* 0x000fcc0006000000 */
[----:B------:R-:W-:-:S04]  /*9120*/  @!P4 IADD3 R20, PT, PT, R21, -0x3600000, RZ ;  /* 0xfca000001514c810 */ /* 0x000fc80007ffe0ff */
[----:B------:R-:W-:-:S15]  /*9130*/  ISETP.NE.AND P4, PT, R20, 0x7ff00000, PT ;  /* 0x7ff000001400780c */ /* 0x000fde0003f85270 */
[----:B------:R-:W-:-:S15]  /*9140*/  NOP ;  /* 0x0000000000007918 */ /* 0x000fde0000000000 */
[----:B------:R-:W-:-:S15]  /*9150*/  NOP ;  /* 0x0000000000007918 */ /* 0x000fde0000000000 */
[----:B------:R-:W-:-:S03]  /*9160*/  NOP ;  /* 0x0000000000007918 */ /* 0x000fc60000000000 */
[----:B------:R-:W0:Y:S02]  /*9170*/  DSETP.NEU.AND P4, PT, R16, RZ, P4 ;  /* 0x000000ff1000722a */ /* 0x000e24000278d000 */
[----:B0-----:R-:W-:Y:S02]  /*9180*/  @P4 IADD3 R20, PT, PT, R20, -0x3fe00000, RZ ;  /* 0xc020000014144810 */ /* 0x001fe40007ffe0ff */
[----:B------:R-:W-:Y:S02]  /*9190*/  @P4 LOP3.LUT R18, R17, 0x800fffff, RZ, 0xc0, !PT ;  /* 0x800fffff11124812 */ /* 0x000fe400078ec0ff */
[----:B------:R-:W-:-:S15]  /*91a0*/  @P4 SHF.R.S32.HI R32, RZ, 0x14, R20 ;  /* 0x00000014ff204819 */ /* 0x000fde0000011414 */
[----:B------:R-:W-:-:S15]  /*91b0*/  NOP ;  /* 0x0000000000007918 */ /* 0x000fde0000000000 */
[----:B------:R-:W-:-:S15]  /*91c0*/  NOP ;  /* 0x0000000000007918 */ /* 0x000fde0000000000 */
[----:B------:R-:W-:-:S13]  /*91d0*/  NOP ;  /* 0x0000000000007918 */ /* 0x000fda0000000000 */
[----:B------:R0:W1:Y:S01]  /*91e0*/  @!P4 DADD R24, R16, R16 ;  /* 0x000000001018c229 */ /* 0x0000620000000010 */
[----:B------:R-:W-:Y:S02]  /*91f0*/  @P4 LOP3.LUT R25, R18, 0x3fe00000, RZ, 0xfc, !PT ;  /* 0x3fe0000012194812 */ /* 0x000fe400078efcff */
[----:B01----:R-:W-:-:S07]  /*9200*/  @P4 MOV R24, R16 ;  /* 0x0000001000184202 */ /* 0x003fce0000000f00 */
.L_x_205:
[----:B------:R-:W-:Y:S05]  /*9210*/  BSYNC.RECONVERGENT B0 ;  /* 0x0000000000007941 */ /* 0x000fea0003800200 */
.L_x_204:
[----:B------:R-:W-:Y:S01]  /*9220*/  BSSY.RECONVERGENT B0, `(.L_x_206) ;  /* 0x0000018000007945 */ /* 0x000fe20003800200 */
[----:B------:R-:W-:Y:S01]  /*9230*/  HFMA2 R31, -RZ, RZ, 0, 0 ;  /* 0x00000000ff1f7431 */ /* 0x000fe200000001ff */
[----:B------:R-:W-:Y:S02]  /*9240*/  CS2R R22, SRZ ;  /* 0x0000000000167805 */ /* 0x000fe4000001ff00 */
[----:B------:R-:W-:Y:S05]  /*9250*/  @P5 BRA `(.L_x_207) ;  /* 0x0000000000505947 */ /* 0x000fea0003800000 */
        /* <DEDUP_REMOVED lines=10> */
[----:B------:R-:W0:Y:S02]  /*9300*/  DSETP.EQ.OR P4, PT, R14, RZ, !P4 ;  /* 0x000000ff0e00722a */ /* 0x000e240006782400 */
[----:B0-----:R-:W-:Y:S02]  /*9310*/  @!P4 LOP3.LUT R22, R15, 0x800fffff, RZ, 0xc0, !PT ;  /* 0x800fffff0f16c812 */ /* 0x001fe400078ec0ff */
[----:B------:R-:W-:Y:S02]  /*9320*/  @!P4 IADD3 R18, PT, PT, R18, -0x3fe00000, RZ ;  /* 0xc02000001212c810 */ /* 0x000fe40007ffe0ff */
[----:B------:R-:W-:Y:S01]  /*9330*/  @!P4 LOP3.LUT R23, R22, 0x3fe00000, RZ, 0xfc, !PT ;  /* 0x3fe000001617c812 */ /* 0x000fe200078efcff */
[----:B------:R-:W-:Y:S01]  /*9340*/  @!P4 IMAD.MOV.U32 R22, RZ, RZ, R14 ;  /* 0x000000ffff16c224 */ /* 0x000fe200078e000e */
[----:B------:R-:W-:-:S15]  /*9350*/  @!P4 SHF.R.S32.HI R31, RZ, 0x14, R18 ;  /* 0x00000014ff1fc819 */ /* 0x000fde0000011412 */
[----:B------:R-:W-:-:S15]  /*9360*/  NOP ;  /* 0x0000000000007918 */ /* 0x000fde0000000000 */
[----:B------:R-:W-:-:S15]  /*9370*/  NOP ;  /* 0x0000000000007918 */ /* 0x000fde0000000000 */
[----:B------:R-:W-:-:S11]  /*9380*/  NOP ;  /* 0x0000000000007918 */ /* 0x000fd60000000000 */
[----:B------:R0:W1:Y:S02]  /*9390*/  @P4 DADD R22, R14, R14 ;  /* 0x000000000e164229 */ /* 0x000064000000000e */
.L_x_207:
[----:B------:R-:W-:Y:S05]  /*93a0*/  BSYNC.RECONVERGENT B0 ;  /* 0x0000000000007941 */ /* 0x000fea0003800200 */
.L_x_206:
[----:B------:R-:W-:Y:S01]  /*93b0*/  BSSY.RECONVERGENT B0, `(.L_x_208) ;  /* 0x0000018000007945 */ /* 0x000fe20003800200 */
[----:B------:R-:W-:Y:S02]  /*93c0*/  MOV R30, RZ ;  /* 0x000000ff001e7202 */ /* 0x000fe40000000f00 */
[----:B------:R-:W-:Y:S01]  /*93d0*/  CS2R R20, SRZ ;  /* 0x0000000000147805 */ /* 0x000fe2000001ff00 */
[----:B------:R-:W-:Y:S06]  /*93e0*/  @P0 BRA `(.L_x_209) ;  /* 0x0000000000500947 */ /* 0x000fec0003800000 */
[----:B-----5:R-:W-:Y:S01]  /*93f0*/  LOP3.LUT P4, R16, R7, 0x7ff00000, RZ, 0xc0, !PT ;  /* 0x7ff0000007107812 */ /* 0x020fe2000788c0ff */
[----:B0-----:R-:W0:Y:S02]  /*9400*/  DMUL R14, R6, 1.80143985094819840000e+16 ;  /* 0x43500000060e7828 */ /* 0x001e240000000000 */
        /* <DEDUP_REMOVED lines=11> */
[----:B------:R-:W-:Y:S02]  /*94c0*/  @!P4 LOP3.LUT R21, R20, 0x3fe00000, RZ, 0xfc, !PT ;  /* 0x3fe000001415c812 */ /* 0x000fe400078efcff */
[----:B------:R-:W-:Y:S02]  /*94d0*/  @!P4 MOV R20, R6 ;  /* 0x000000060014c202 */ /* 0x000fe40000000f00 */
[----:B------:R-:W-:-:S15]  /*94e0*/  @!P4 SHF.R.S32.HI R30, RZ, 0x14, R16 ;  /* 0x00000014ff1ec819 */ /* 0x000fde0000011410 */
[----:B------:R-:W-:-:S15]  /*94f0*/  NOP ;  /* 0x0000000000007918 */ /* 0x000fde0000000000 */
[----:B------:R-:W-:-:S15]  /*9500*/  NOP ;  /* 0x0000000000007918 */ /* 0x000fde0000000000 */
[----:B------:R-:W-:-:S09]  /*9510*/  NOP ;  /* 0x0000000000007918 */ /* 0x000fd20000000000 */
[----:B------:R2:W3:Y:S02]  /*9520*/  @P4 DADD R20, R6, R6 ;  /* 0x0000000006144229 */ /* 0x0004e40000000006 */
.L_x_209:
[----:B------:R-:W-:Y:S05]  /*9530*/  BSYNC.RECONVERGENT B0 ;  /* 0x0000000000007941 */ /* 0x000fea0003800200 */
.L_x_208:
[----:B------:R-:W-:Y:S01]  /*9540*/  BSSY.RECONVERGENT B0, `(.L_x_210) ;  /* 0x0000018000007945 */ /* 0x000fe20003800200 */
[----:B--2--5:R-:W-:Y:S02]  /*9550*/  MOV R7, RZ ;  /* 0x000000ff00077202 */ /* 0x024fe40000000f00 */
[----:B------:R-:W-:Y:S01]  /*9560*/  CS2R R18, SRZ ;  /* 0x0000000000127805 */ /* 0x000fe2000001ff00 */
[----:B------:R-:W-:Y:S06]  /*9570*/  @P1 BRA `(.L_x_211) ;  /* 0x0000000000501947 */ /* 0x000fec0003800000 */
[----:B------:R-:W-:Y:S01]  /*9580*/  LOP3.LUT P4, R6, R5, 0x7ff00000, RZ, 0xc0, !PT ;  /* 0x7ff0000005067812 */ /* 0x000fe2000788c0ff */
        /* <DEDUP_REMOVED lines=18> */
[----:B------:R2:W4:Y:S02]  /*96b0*/  @P4 DADD R18, R4, R4 ;  /* 0x0000000004124229 */ /* 0x0005240000000004 */
.L_x_211:
[----:B------:R-:W-:Y:S05]  /*96c0*/  BSYNC.RECONVERGENT B0 ;  /* 0x0000000000007941 */ /* 0x000fea0003800200 */
.L_x_210:
[----:B------:R-:W-:Y:S01]  /*96d0*/  BSSY.RECONVERGENT B0, `(.L_x_212) ;  /* 0x0000019000007945 */ /* 0x000fe20003800200 */
[----:B------:R-:W-:Y:S01]  /*96e0*/  IMAD.MOV.U32 R6, RZ, RZ, RZ ;  /* 0x000000ffff067224 */ /* 0x000fe200078e00ff */
[----:B--2---:R-:W-:Y:S02]  /*96f0*/  MOV R5, RZ ;  /* 0x000000ff00057202 */ /* 0x004fe40000000f00 */
        /* <DEDUP_REMOVED lines=21> */
[----:B------:R2:W0:Y:S02]  /*9850*/  @P4 DADD R16, R12, R12 ;  /* 0x000000000c104229 */ /* 0x000424000000000c */
.L_x_213:
[----:B------:R-:W-:Y:S05]  /*9860*/  BSYNC.RECONVERGENT B0 ;  /* 0x0000000000007941 */ /* 0x000fea0003800200 */
.L_x_212:
[----:B------:R-:W-:Y:S01]  /*9870*/  BSSY.RECONVERGENT B0, `(.L_x_214) ;  /* 0x0000018000007945 */ /* 0x000fe20003800200 */
[----:B------:R-:W-:Y:S02]  /*9880*/  IADD3 R27, PT, PT, R26, 0x300, RZ ;  /* 0x000003001a1b7810 */ /* 0x000fe40007ffe0ff */
[----:B0-----:R-:W-:Y:S01]  /*9890*/  CS2R R14, SRZ ;  /* 0x00000000000e7805 */ /* 0x001fe2000001ff00 */
[----:B------:R-:W-:Y:S06]  /*98a0*/  @P3 BRA `(.L_x_215) ;  /* 0x0000000000503947 */ /* 0x000fec0003800000 */
[----:B------:R-:W-:Y:S01]  /*98b0*/  LOP3.LUT P4, R4, R3, 0x7ff00000, RZ, 0xc0, !PT ;  /* 0x7ff0000003047812 */ /* 0x000fe2000788c0ff */
[----:B--2---:R-:W0:Y:S02]  /*98c0*/  DMUL R12, R2, 1.80143985094819840000e+16 ;  /* 0x43500000020c7828 */ /* 0x004e240000000000 */
        /* <DEDUP_REMOVED lines=17> */
[----:B------:R0:W2:Y:S02]  /*99e0*/  @P4 DADD R14, R2, R2 ;  /* 0x00000000020e4229 */ /* 0x0000a40000000002 */
.L_x_215:
[----:B------:R-:W-:Y:S05]  /*99f0*/  BSYNC.RECONVERGENT B0 ;  /* 0x0000000000007941 */ /* 0x000fea0003800200 */
.L_x_214:
[----:B------:R-:W-:Y:S01]  /*9a00*/  ISETP.GE.AND P4, PT, R27, UR5, PT ;  /* 0x000000051b007c0c */ /* 0x000fe2000bf86270 */
[----:B------:R-:W-:Y:S01]  /*9a10*/  BSSY.RECONVERGENT B0, `(.L_x_216) ;  /* 0x000001a000007945 */ /* 0x000fe20003800200 */
[----:B------:R-:W-:Y:S01]  /*9a20*/  IMAD.MOV.U32 R4, RZ, RZ, RZ ;  /* 0x000000ffff047224 */ /* 0x000fe200078e00ff */
[----:B------:R-:W-:Y:S02]  /*9a30*/  IADD3 R27, PT, PT, R26, 0x380, RZ ;  /* 0x000003801a1b7810 */ /* 0x000fe40007ffe0ff */
[----:B--2---:R-:W-:Y:S02]  /*9a40*/  CS2R R12, SRZ ;  /* 0x00000000000c7805 */ /* 0x004fe4000001ff00 */
[----:B0-----:R-:W-:-:S06]  /*9a50*/  MOV R3, RZ ;  /* 0x000000ff00037202 */ /* 0x001fcc0000000f00 */
[----:B------:R-:W-:Y:S05]  /*9a60*/  @P4 BRA `(.L_x_217) ;  /* 0x0000000000504947 */ /* 0x000fea0003800000 */
[----:B------:R-:W-:Y:S01]  /*9a70*/  LOP3.LUT P5, R2, R11, 0x7ff00000, RZ, 0xc0, !PT ;  /* 0x7ff000000b027812 */ /* 0x000fe200078ac0ff */
        /* <DEDUP_REMOVED lines=19> */
.L_x_217:
[----:B------:R-:W-:Y:S05]  /*9bb0*/  BSYNC.RECONVERGENT B0 ;  /* 0x0000000000007941 */ /* 0x000fea0003800200 */
.L_x_216:
[----:B------:R-:W-:Y:S01]  /*9bc0*/  ISETP.GE.AND P5, PT, R27, UR5, PT ;  /* 0x000000051b007c0c */ /* 0x000fe2000bfa6270 */
[----:B------:R-:W-:Y:S01]  /*9bd0*/  BSSY.RECONVERGENT B0, `(.L_x_218) ;  /* 0x0000017000007945 */ /* 0x000fe20003800200 */
[----:B0-----:R-:W-:-:S11]  /*9be0*/  CS2R R10, SRZ ;  /* 0x00000000000a7805 */ /* 0x001fd6000001ff00 */
        /* <DEDUP_REMOVED lines=21> */
.L_x_219:
[----:B------:R-:W-:Y:S05]  /*9d40*/  BSYNC.RECONVERGENT B0 ;  /* 0x0000000000007941 */ /* 0x000fea0003800200 */
.L_x_218:
[----:B------:R-:W-:-:S13]  /*9d50*/  ISETP.NE.AND P6, PT, R0, RZ, PT ;  /* 0x000000ff0000720c */ /* 0x000fda0003fc5270 */
[----:B------:R-:W-:Y:S05]  /*9d60*/  @P6 EXIT ;  /* 0x000000000000694d */ /* 0x000fea0003800000 */
[----:B------:R-:W5:Y:S01]  /*9d70*/  LDCU UR10, c[0x0][0x53c] ;  /* 0x0000a780ff0a77ac */ /* 0x000f620008000800 */
[----:B------:R-:W-:Y:S01]  /*9d80*/  IMAD.MOV.U32 R2, RZ, RZ, RZ ;  /* 0x000000ffff027224 */ /* 0x000fe200078e00ff */
[----:B------:R-:W-:Y:S01]  /*9d90*/  MOV R0, RZ ;  /* 0x000000ff00007202 */ /* 0x000fe20000000f00 */
[----:B------:R-:W-:-:S06]  /*9da0*/  USHF.L.U32 UR6, UR4, 0xa, URZ ;  /* 0x0000000a04067899 */ /* 0x000fcc00080006ff */
[----:B0-----:R-:W-:Y:S01]  /*9db0*/  LOP3.LUT R9, R26, UR6, RZ, 0xfc, !PT ;  /* 0x000000061a097c12 */ /* 0x001fe2000f8efcff */
[----:B-----5:R-:W-:-:S04]  /*9dc0*/  UIADD3 UR7, UPT, UPT, UR10, -0x1, URZ ;  /* 0xffffffff0a077890 */ /* 0x020fc8000fffe0ff */
[----:B------:R-:W-:-:S04]  /*9dd0*/  UISETP.LT.U32.AND UP0, UPT, UR7, 0x18, UPT ;  /* 0x000000180700788c */ /* 0x000fc8000bf01070 */
[----:B------:R-:W-:Y:S02]  /*9de0*/  USEL UR5, UR7, 0x18, UP0 ;  /* 0x0000001807057887 */ /* 0x000fe40008000000 */
[----:B------:R-:W-:Y:S02]  /*9df0*/  UISETP.NE.AND UP0, UPT, UR10, URZ, UPT ;  /* 0x000000ff0a00728c */ /* 0x000fe4000bf05270 */
[----:B------:R-:W-:-:S07]  /*9e00*/  UIADD3 UR4, UPT, UPT, UR5, 0x1, URZ ;  /* 0x0000000105047890 */ /* 0x000fce000fffe0ff */
[----:B------:R-:W-:Y:S05]  /*9e10*/  BRA.U !UP0, `(.L_x_220) ;  /* 0x00000015080c7547 */ /* 0x000fea000b800000 */
[----:B------:R-:W0:Y:S01]  /*9e20*/  LDCU.64 UR10, c[0x0][0x540] ;  /* 0x0000a800ff0a77ac */ /* 0x000e220008000a00 */
[----:B------:R-:W-:Y:S01]  /*9e30*/  HFMA2 R8, -RZ, RZ, 0, 0 ;  /* 0x00000000ff087431 */ /* 0x000fe200000001ff */
[----:B------:R-:W5:Y:S01]  /*9e40*/  LDCU UR5, c[0x0][0x548] ;  /* 0x0000a900ff0577ac */ /* 0x000f620008000800 */
[----:B------:R-:W1:Y:S01]  /*9e50*/  LDCU UR6, c[0x0][0x66c] ;  /* 0x0000cd80ff0677ac */ /* 0x000e620008000800 */
[----:B------:R-:W-:Y:S02]  /*9e60*/  UISETP.NE.AND UP1, UPT, UR7, URZ, UPT ;  /* 0x000000ff0700728c */ /* 0x000fe4000bf25270 */
[----:B0-----:R-:W-:Y:S01]  /*9e70*/  IMAD.HI.U32 R28, R9, UR11, R8 ;  /* 0x0000000b091c7c27 */ /* 0x001fe2000f8e0008 */
[----:B------:R-:W0:Y:S04]  /*9e80*/  LDCU UR11, c[0x0][0x670] ;  /* 0x0000ce00ff0b77ac */ /* 0x000e280008000800 */
[----:B-----5:R-:W-:-:S04]  /*9e90*/  SHF.R.U32.HI R29, RZ, UR5, R28 ;  /* 0x00000005ff1d7c19 */ /* 0x020fc8000801161c */
[----:B------:R-:W-:-:S05]  /*9ea0*/  IADD3 R27, PT, PT, -R29, RZ, RZ ;  /* 0x000000ff1d1b7210 */ /* 0x000fca0007ffe1ff */
[----:B------:R-:W-:-:S04]  /*9eb0*/  IMAD R0, R27, UR10, R9 ;  /* 0x0000000a1b007c24 */ /* 0x000fc8000f8e0209 */
[C---:B-1----:R-:W-:Y:S02]  /*9ec0*/  IMAD R2, R0.reuse, UR6, RZ ;  /* 0x0000000600027c24 */ /* 0x042fe4000f8e02ff */
[----:B0-----:R-:W-:Y:S01]  /*9ed0*/  IMAD R0, R0, UR11, RZ ;  /* 0x0000000b00007c24 */ /* 0x001fe2000f8e02ff */
[----:B------:R-:W-:Y:S06]  /*9ee0*/  BRA.U !UP1, `(.L_x_220) ;  /* 0x0000001109d87547 */ /* 0x000fec000b800000 */
[----:B------:R-:W0:Y:S01]  /*9ef0*/  LDCU.64 UR10, c[0x0][0x550] ;  /* 0x0000aa00ff0a77ac */ /* 0x000e220008000a00 */
[----:B------:R-:W-:Y:S01]  /*9f00*/  MOV R28, RZ ;  /* 0x000000ff001c7202 */ /* 0x000fe20000000f00 */
[----:B------:R-:W1:Y:S01]  /*9f10*/  LDCU UR5, c[0x0][0x54c] ;  /* 0x0000a980ff0577ac */ /* 0x000e620008000800 */
[----:B------:R-:W5:Y:S01]  /*9f20*/  LDCU UR6, c[0x0][0x674] ;  /* 0x0000ce80ff0677ac */ /* 0x000f620008000800 */
[----:B------:R-:W-:Y:S02]  /*9f30*/  UISETP.NE.AND UP1, UPT, UR4, 0x2, UPT ;  /* 0x000000020400788c */ /* 0x000fe4000bf25270 */
[----:B0-----:R-:W-:Y:S01]  /*9f40*/  IMAD.HI.U32 R26, R29, UR10, R28 ;  /* 0x0000000a1d1a7c27 */ /* 0x001fe2000f8e001c */
[----:B------:R-:W0:Y:S04]  /*9f50*/  LDCU UR10, c[0x0][0x678] ;  /* 0x0000cf00ff0a77ac */ /* 0x000e280008000800 */
[----:B------:R-:W-:-:S04]  /*9f60*/  SHF.R.U32.HI R27, RZ, UR11, R26 ;  /* 0x0000000bff1b7c19 */ /* 0x000fc8000801161a */
[----:B------:R-:W-:-:S05]  /*9f70*/  IADD3 R28, PT, PT, -R27, RZ, RZ ;  /* 0x000000ff1b1c7210 */ /* 0x000fca0007ffe1ff */
[----:B-1----:R-:W-:-:S04]  /*9f80*/  IMAD R29, R28, UR5, R29 ;  /* 0x000000051c1d7c24 */ /* 0x002fc8000f8e021d */
[C---:B-----5:R-:W-:Y:S02]  /*9f90*/  IMAD R2, R29.reuse, UR6, R2 ;  /* 0x000000061d027c24 */ /* 0x060fe4000f8e0202 */
[----:B0-----:R-:W-:Y:S01]  /*9fa0*/  IMAD R0, R29, UR10, R0 ;  /* 0x0000000a1d007c24 */ /* 0x001fe2000f8e0200 */
        /* <DEDUP_REMOVED lines=8> */
[----:B-1----:R-:W-:-:S04]  /*a030*/  SHF.R.U32.HI R29, RZ, UR5, R28 ;  /* 0x00000005ff1d7c19 */ /* 0x002fc8000801161c */
[----:B------:R-:W-:-:S05]  /*a040*/  IADD3 R26, PT, PT, -R29, RZ, RZ ;  /* 0x000000ff1d1a7210 */ /* 0x000fca0007ffe1ff */
[----:B------:R-:W-:-:S04]  /*a050*/  IMAD R27, R26, UR10, R27 ;  /* 0x0000000a1a1b7c24 */ /* 0x000fc8000f8e021b */
[C---:B-----5:R-:W-:Y:S02]  /*a060*/  IMAD R2, R27.reuse, UR6, R2 ;  /* 0x000000061b027c24 */ /* 0x060fe4000f8e0202 */
[----:B0-----:R-:W-:Y:S01]  /*a070*/  IMAD R0, R27, UR11, R0 ;  /* 0x0000000b1b007c24 */ /* 0x001fe2000f8e0200 */
[----:B------:R-:W-:Y:S06]  /*a080*/  BRA.U !UP1, `(.L_x_220) ;  /* 0x0000001109707547 */ /* 0x000fec000b800000 */
[----:B------:R-:W0:Y:S01]  /*a090*/  LDCU.64 UR10, c[0x0][0x568] ;  /* 0x0000ad00ff0a77ac */ /* 0x000e220008000a00 */
[----:B------:R-:W-:Y:S01]  /*a0a0*/  HFMA2 R28, -RZ, RZ, 0, 0 ;  /* 0x00000000ff1c7431 */ /* 0x000fe200000001ff */
[----:B------:R-:W1:Y:S01]  /*a0b0*/  LDCU UR5, c[0x0][0x564] ;  /* 0x0000ac80ff0577ac */ /* 0x000e620008000800 */
[----:B------:R-:W5:Y:S01]  /*a0c0*/  LDCU UR6, c[0x0][0x684] ;  /* 0x0000d080ff0677ac */ /* 0x000f620008000800 */
[----:B------:R-:W-:Y:S02]  /*a0d0*/  UISETP.NE.AND UP1, UPT, UR4, 0x4, UPT ;  /* 0x000000040400788c */ /* 0x000fe4000bf25270 */
[----:B0-----:R-:W-:Y:S01]  /*a0e0*/  IMAD.HI.U32 R26, R29, UR10, R28 ;  /* 0x0000000a1d1a7c27 */ /* 0x001fe2000f8e001c */
[----:B------:R-:W0:Y:S04]  /*a0f0*/  LDCU UR10, c[0x0][0x688] ;  /* 0x0000d100ff0a77ac */ /* 0x000e280008000800 */
[----:B------:R-:W-:-:S05]  /*a100*/  SHF.R.U32.HI R27, RZ, UR11, R26 ;  /* 0x0000000bff1b7c19 */ /* 0x000fca000801161a */
[----:B------:R-:W-:-:S04]  /*a110*/  IMAD.MOV R28, RZ, RZ, -R27 ;  /* 0x000000ffff1c7224 */ /* 0x000fc800078e0a1b */
        /* <DEDUP_REMOVED lines=57> */
[----:B------:R-:W-:Y:S01]  /*a4b0*/  IMAD.MOV.U32 R26, RZ, RZ, RZ ;  /* 0x000000ffff1a7224 */ /* 0x000fe200078e00ff */
[----:B------:R-:W1:Y:S01]  /*a4c0*/  LDCU UR5, c[0x0][0x5a8] ;  /* 0x0000b500ff0577ac */ /* 0x000e620008000800 */
[----:B------:R-:W5:Y:S01]  /*a4d0*/  LDCU UR6, c[0x0][0x6ac] ;  /* 0x0000d580ff0677ac */ /* 0x000f620008000800 */
[----:B------:R-:W-:Y:S01]  /*a4e0*/  UISETP.NE.AND UP1, UPT, UR4, 0x9, UPT ;  /* 0x000000090400788c */ /* 0x000fe2000bf25270 */
        /* <DEDUP_REMOVED lines=54> */
[----:B-1----:R-:W-:-:S05]  /*a850*/  SHF.R.U32.HI R29, RZ, UR5, R28 ;  /* 0x00000005ff1d7c19 */ /* 0x002fca000801161c */
[----:B------:R-:W-:-:S04]  /*a860*/  IMAD.MOV R26, RZ, RZ, -R29 ;  /* 0x000000ffff1a7224 */ /* 0x000fc800078e0a1d */
        /* <DEDUP_REMOVED lines=150> */
[----:B------:R-:W5:Y:S03]  /*b1d0*/  LDCU UR6, c[0x0][0x72c] ;  /* 0x0000e580ff0677ac */ /* 0x000f660008000800 */
[----:B0-----:R-:W-:Y:S01]  /*b1e0*/  IMAD.HI.U32 R26, R27, UR11, R26 ;  /* 0x0000000b1b1a7c27 */ /* 0x001fe2000f8e001a */
[----:B------:R-:W0:Y:S04]  /*b1f0*/  LDCU UR11, c[0x0][0x730] ;  /* 0x0000e600ff0b77ac */ /* 0x000e280008000800 */
[----:B-1----:R-:W-:-:S04]  /*b200*/  SHF.R.U32.HI R26, RZ, UR5, R26 ;  /* 0x00000005ff1a7c19 */ /* 0x002fc8000801161a */
[----:B------:R-:W-:-:S05]  /*b210*/  IADD3 R26, PT, PT, -R26, RZ, RZ ;  /* 0x000000ff1a1a7210 */ /* 0x000fca0007ffe1ff */
[----:B------:R-:W-:-:S04]  /*b220*/  IMAD R27, R26, UR10, R27 ;  /* 0x0000000a1a1b7c24 */ /* 0x000fc8000f8e021b */
[C---:B-----5:R-:W-:Y:S02]  /*b230*/  IMAD R2, R27.reuse, UR6, R2 ;  /* 0x000000061b027c24 */ /* 0x060fe4000f8e0202 */
[----:B0-----:R-:W-:-:S07]  /*b240*/  IMAD R0, R27, UR11, R0 ;  /* 0x0000000b1b007c24 */ /* 0x001fce000f8e0200 */
.L_x_220:
[----:B------:R-:W0:Y:S01]  /*b250*/  LDC.64 R28, c[0x0][0x390] ;  /* 0x0000e400ff1c7b82 */ /* 0x000e220000000a00 */
[----:B------:R-:W-:-:S07]  /*b260*/  ISETP.NE.AND P6, PT, R33, RZ, PT ;  /* 0x000000ff2100720c */ /* 0x000fce0003fc5270 */
[----:B------:R-:W5:Y:S01]  /*b270*/  LDC.64 R26, c[0x0][0x398] ;  /* 0x0000e600ff1a7b82 */ /* 0x000f620000000a00 */
[----:B0-----:R-:W-:-:S05]  /*b280*/  IMAD.WIDE.U32 R34, R2, 0x8, R28 ;  /* 0x0000000802227825 */ /* 0x001fca00078e001c */
[----:B------:R0:W-:Y:S01]  /*b290*/  STG.E.64 desc[UR8][R34.64], R24 ;  /* 0x0000001822007986 */ /* 0x0001e2000c101b08 */
[----:B-----5:R-:W-:-:S05]  /*b2a0*/  IMAD.WIDE.U32 R36, R0, 0x4, R26 ;  /* 0x0000000400247825 */ /* 0x020fca00078e001a */
        /* <DEDUP_REMOVED lines=8> */
[----:B------:R-:W5:Y:S01]  /*b330*/  LDCU UR5, c[0x0][0x548] ;  /* 0x0000a900ff0577ac */ /* 0x000f620008000800 */
[----:B------:R-:W1:Y:S01]  /*b340*/  LDCU UR6, c[0x0][0x66c] ;  /* 0x0000cd80ff0677ac */ /* 0x000e620008000800 */
[----:B------:R-:W-:Y:S01]  /*b350*/  UISETP.NE.AND UP1, UPT, UR7, URZ, UPT ;  /* 0x000000ff0700728c */ /* 0x000fe2000bf25270 */
        /* <DEDUP_REMOVED lines=318> */
.L_x_221:
[----:B------:R-:W-:-:S04]  /*c740*/  IMAD.WIDE.U32 R24, R37, 0x8, R28 ;  /* 0x0000000825187825 */ /* 0x000fc800078e001c */
[----:B------:R-:W-:Y:S01]  /*c750*/  IMAD.WIDE.U32 R32, R35, 0x4, R26 ;  /* 0x0000000423207825 */ /* 0x000fe200078e001a */
[----:B-1----:R0:W-:Y:S04]  /*c760*/  STG.E.64 desc[UR8][R24.64], R22 ;  /* 0x0000001618007986 */ /* 0x0021e8000c101b08 */
        /* <DEDUP_REMOVED lines=9> */
[----:B------:R-:W5:Y:S01]  /*c800*/  LDCU UR6, c[0x0][0x66c] ;  /* 0x0000cd80ff0677ac */ /* 0x000f620008000800 */
[----:B------:R-:W-:Y:S01]  /*c810*/  UISETP.NE.AND UP1, UPT, UR7, URZ, UPT ;  /* 0x000000ff0700728c */ /* 0x000fe2000bf25270 */
[----:B0-----:R-:W-:Y:S01]  /*c820*/  IMAD.HI.U32 R32, R23, UR11, R22 ;  /* 0x0000000b17207c27 */ /* 0x001fe2000f8e0016 */
[----:B------:R-:W0:Y:S04]  /*c830*/  LDCU UR11, c[0x0][0x670] ;  /* 0x0000ce00ff0b77ac */ /* 0x000e280008000800 */
[----:B-1----:R-:W-:-:S04]  /*c840*/  SHF.R.U32.HI R33, RZ, UR5, R32 ;  /* 0x00000005ff217c19 */ /* 0x002fc80008011620 */
[----:B------:R-:W-:-:S05]  /*c850*/  IADD3 R22, PT, PT, -R33, RZ, RZ ;  /* 0x000000ff21167210 */ /* 0x000fca0007ffe1ff */
[----:B------:R-:W-:-:S04]  /*c860*/  IMAD R23, R22, UR10, R23 ;  /* 0x0000000a16177c24 */ /* 0x000fc8000f8e0217 */
[C---:B-----5:R-:W-:Y:S02]  /*c870*/  IMAD R31, R23.reuse, UR6, RZ ;  /* 0x00000006171f7c24 */ /* 0x060fe4000f8e02ff */
        /* <DEDUP_REMOVED lines=312> */
.L_x_222:
[----:B------:R-:W-:-:S04]  /*dc00*/  IMAD.WIDE.U32 R24, R31, 0x8, R28 ;  /* 0x000000081f187825 */ /* 0x000fc800078e001c */
[----:B------:R-:W-:Y:S01]  /*dc10*/  IMAD.WIDE.U32 R22, R23, 0x4, R26 ;  /* 0x0000000417167825 */ /* 0x000fe200078e001a */
[----:B---3--:R0:W-:Y:S04]  /*dc20*/  STG.E.64 desc[UR8][R24.64], R20 ;  /* 0x0000001418007986 */ /* 0x0081e8000c101b08 */
        /* <DEDUP_REMOVED lines=9> */
[----:B------:R-:W3:Y:S01]  /*dcc0*/  LDCU UR6, c[0x0][0x66c] ;  /* 0x0000cd80ff0677ac */ /* 0x000ee20008000800 */
[----:B------:R-:W-:Y:S02]  /*dcd0*/  UISETP.NE.AND UP1, UPT, UR7, URZ, UPT ;  /* 0x000000ff0700728c */ /* 0x000fe4000bf25270 */
[----:B0-----:R-:W-:Y:S01]  /*dce0*/  IMAD.HI.U32 R24, R21, UR11, R20 ;  /* 0x0000000b15187c27 */ /* 0x001fe2000f8e0014 */
[----:B------:R-:W0:Y:S04]  /*dcf0*/  LDCU UR11, c[0x0][0x670] ;  /* 0x0000ce00ff0b77ac */ /* 0x000e280008000800 */
[----:B-1----:R-:W-:-:S05]  /*dd00*/  SHF.R.U32.HI R25, RZ, UR5, R24 ;  /* 0x00000005ff197c19 */ /* 0x002fca0008011618 */
[----:B------:R-:W-:-:S04]  /*dd10*/  IMAD.MOV R20, RZ, RZ, -R25 ;  /* 0x000000ffff147224 */ /* 0x000fc800078e0a19 */
[----:B------:R-:W-:-:S04]  /*dd20*/  IMAD R21, R20, UR10, R21 ;  /* 0x0000000a14157c24 */ /* 0x000fc8000f8e0215 */
[C---:B---3--:R-:W-:Y:S02]  /*dd30*/  IMAD R23, R21.reuse, UR6, RZ ;  /* 0x0000000615177c24 */ /* 0x048fe4000f8e02ff */
[----:B0-----:R-:W-:Y:S01]  /*dd40*/  IMAD R21, R21, UR11, RZ ;  /* 0x0000000b15157c24 */ /* 0x001fe2000f8e02ff */
[----:B------:R-:W-:Y:S06]  /*dd50*/  BRA.U !UP1, `(.L_x_223) ;  /* 0x0000001109d87547 */ /* 0x000fec000b800000 */
[----:B------:R-:W0:Y:S01]  /*dd60*/  LDCU.64 UR10, c[0x0][0x550] ;  /* 0x0000aa00ff0a77ac */ /* 0x000e220008000a00 */
[----:B------:R-:W-:Y:S01]  /*dd70*/  MOV R24, RZ ;  /* 0x000000ff00187202 */ /* 0x000fe20000000f00 */
[----:B------:R-:W1:Y:S01]  /*dd80*/  LDCU UR5, c[0x0][0x54c] ;  /* 0x0000a980ff0577ac */ /* 0x000e620008000800 */
[----:B------:R-:W3:Y:S01]  /*dd90*/  LDCU UR6, c[0x0][0x674] ;  /* 0x0000ce80ff0677ac */ /* 0x000ee20008000800 */
[----:B------:R-:W-:Y:S02]  /*dda0*/  UISETP.NE.AND UP1, UPT, UR4, 0x2, UPT ;  /* 0x000000020400788c */ /* 0x000fe4000bf25270 */
[----:B0-----:R-:W-:Y:S01]  /*ddb0*/  IMAD.HI.U32 R30, R25, UR10, R24 ;  /* 0x0000000a191e7c27 */ /* 0x001fe2000f8e0018 */
[----:B------:R-:W0:Y:S04]  /*ddc0*/  LDCU UR10, c[0x0][0x678] ;  /* 0x0000cf00ff0a77ac */ /* 0x000e280008000800 */
[----:B------:R-:W-:-:S04]  /*ddd0*/  SHF.R.U32.HI R31, RZ, UR11, R30 ;  /* 0x0000000bff1f7c19 */ /* 0x000fc8000801161e */
[----:B------:R-:W-:-:S05]  /*dde0*/  IADD3 R24, PT, PT, -R31, RZ, RZ ;  /* 0x000000ff1f187210 */ /* 0x000fca0007ffe1ff */
[----:B-1----:R-:W-:-:S04]  /*ddf0*/  IMAD R24, R24, UR5, R25 ;  /* 0x0000000518187c24 */ /* 0x002fc8000f8e0219 */
[C---:B---3--:R-:W-:Y:S02]  /*de00*/  IMAD R23, R24.reuse, UR6, R23 ;  /* 0x0000000618177c24 */ /* 0x048fe4000f8e0217 */
[----:B0-----:R-:W-:Y:S01]  /*de10*/  IMAD R21, R24, UR10, R21 ;  /* 0x0000000a18157c24 */ /* 0x001fe2000f8e0215 */
[----:B------:R-:W-:Y:S06]  /*de20*/  BRA.U !UP1, `(.L_x_223) ;  /* 0x0000001109a47547 */ /* 0x000fec000b800000 */
[----:B------:R-:W0:Y:S01]  /*de30*/  LDCU.64 UR10, c[0x0][0x558] ;  /* 0x0000ab00ff0a77ac */ /* 0x000e220008000a00 */
[----:B------:R-:W-:Y:S01]  /*de40*/  HFMA2 R30, -RZ, RZ, 0, 0 ;  /* 0x00000000ff1e7431 */ /* 0x000fe200000001ff */
[----:B------:R-:W1:Y:S01]  /*de50*/  LDCU UR5, c[0x0][0x560] ;  /* 0x0000ac00ff0577ac */ /* 0x000e620008000800 */
[----:B------:R-:W3:Y:S01]  /*de60*/  LDCU UR6, c[0x0][0x67c] ;  /* 0x0000cf80ff0677ac */ /* 0x000ee20008000800 */
[----:B------:R-:W-:Y:S02]  /*de70*/  UISETP.NE.AND UP1, UPT, UR4, 0x3, UPT ;  /* 0x000000030400788c */ /* 0x000fe4000bf25270 */
[----:B0-----:R-:W-:Y:S01]  /*de80*/  IMAD.HI.U32 R24, R31, UR11, R30 ;  /* 0x0000000b1f187c27 */ /* 0x001fe2000f8e001e */
[----:B------:R-:W0:Y:S04]  /*de90*/  LDCU UR11, c[0x0][0x680] ;  /* 0x0000d000ff0b77ac */ /* 0x000e280008000800 */
[----:B-1----:R-:W-:-:S04]  /*dea0*/  SHF.R.U32.HI R25, RZ, UR5, R24 ;  /* 0x00000005ff197c19 */ /* 0x002fc80008011618 */
[----:B------:R-:W-:-:S05]  /*deb0*/  IADD3 R30, PT, PT, -R25, RZ, RZ ;  /* 0x000000ff191e7210 */ /* 0x000fca0007ffe1ff */
[----:B------:R-:W-:-:S04]  /*dec0*/  IMAD R30, R30, UR10, R31 ;  /* 0x0000000a1e1e7c24 */ /* 0x000fc8000f8e021f */
[C---:B---3--:R-:W-:Y:S02]  /*ded0*/  IMAD R23, R30.reuse, UR6, R23 ;  /* 0x000000061e177c24 */ /* 0x048fe4000f8e0217 */
[----:B0-----:R-:W-:Y:S01]  /*dee0*/  IMAD R21, R30, UR11, R21 ;  /* 0x0000000b1e157c24 */ /* 0x001fe2000f8e0215 */
        /* <DEDUP_REMOVED lines=28> */
[----:B------:R-:W-:Y:S01]  /*e0b0*/  IMAD.MOV.U32 R24, RZ, RZ, RZ ;  /* 0x000000ffff187224 */ /* 0x000fe200078e00ff */
[----:B------:R-:W1:Y:S01]  /*e0c0*/  LDCU UR5, c[0x0][0x57c] ;  /* 0x0000af80ff0577ac */ /* 0x000e620008000800 */
[----:B------:R-:W3:Y:S01]  /*e0d0*/  LDCU UR6, c[0x0][0x694] ;  /* 0x0000d280ff0677ac */ /* 0x000ee20008000800 */
[----:B------:R-:W-:Y:S01]  /*e0e0*/  UISETP.NE.AND UP1, UPT, UR4, 0x6, UPT ;  /* 0x000000060400788c */ /* 0x000fe2000bf25270 */
        /* <DEDUP_REMOVED lines=54> */
[----:B------:R-:W-:-:S05]  /*e450*/  SHF.R.U32.HI R31, RZ, UR11, R30 ;  /* 0x0000000bff1f7c19 */ /* 0x000fca000801161e */
[----:B------:R-:W-:-:S04]  /*e460*/  IMAD.MOV R24, RZ, RZ, -R31 ;  /* 0x000000ffff187224 */ /* 0x000fc800078e0a1f */
        /* <DEDUP_REMOVED lines=115> */
[----:B-1----:R-:W-:-:S05]  /*eba0*/  SHF.R.U32.HI R25, RZ, UR5, R24 ;  /* 0x00000005ff197c19 */ /* 0x002fca0008011618 */
[----:B------:R-:W-:-:S04]  /*ebb0*/  IMAD.MOV R30, RZ, RZ, -R25 ;  /* 0x000000ffff1e7224 */ /* 0x000fc800078e0a19 */
        /* <DEDUP_REMOVED lines=72> */
[----:B------:R-:W3:Y:S03]  /*f040*/  LDCU UR6, c[0x0][0x72c] ;  /* 0x0000e580ff0677ac */ /* 0x000ee60008000800 */
[----:B0-----:R-:W-:Y:S01]  /*f050*/  IMAD.HI.U32 R0, R31, UR11, R30 ;  /* 0x0000000b1f007c27 */ /* 0x001fe2000f8e001e */
[----:B------:R-:W0:Y:S04]  /*f060*/  LDCU UR11, c[0x0][0x730] ;  /* 0x0000e600ff0b77ac */ /* 0x000e280008000800 */
[----:B-1----:R-:W-:-:S04]  /*f070*/  SHF.R.U32.HI R0, RZ, UR5, R0 ;  /* 0x00000005ff007c19 */ /* 0x002fc80008011600 */
[----:B------:R-:W-:-:S05]  /*f080*/  IADD3 R30, PT, PT, -R0, RZ, RZ ;  /* 0x000000ff001e7210 */ /* 0x000fca0007ffe1ff */
[----:B------:R-:W-:-:S04]  /*f090*/  IMAD R30, R30, UR10, R31 ;  /* 0x0000000a1e1e7c24 */ /* 0x000fc8000f8e021f */
[C---:B---3--:R-:W-:Y:S02]  /*f0a0*/  IMAD R23, R30.reuse, UR6, R23 ;  /* 0x000000061e177c24 */ /* 0x048fe4000f8e0217 */
[----:B0-----:R-:W-:-:S07]  /*f0b0*/  IMAD R21, R30, UR11, R21 ;  /* 0x0000000b1e157c24 */ /* 0x001fce000f8e0215 */
.L_x_223:
[----:B------:R-:W-:-:S04]  /*f0c0*/  IMAD.WIDE.U32 R22, R23, 0x8, R28 ;  /* 0x0000000817167825 */ /* 0x000fc800078e001c */
[----:B------:R-:W-:Y:S01]  /*f0d0*/  IMAD.WIDE.U32 R20, R21, 0x4, R26 ;  /* 0x0000000415147825 */ /* 0x000fe200078e001a */
[----:B----4-:R0:W-:Y:S04]  /*f0e0*/  STG.E.64 desc[UR8][R22.64], R18 ;  /* 0x0000001216007986 */ /* 0x0101e8000c101b08 */
        /* <DEDUP_REMOVED lines=13> */
[----:B-1----:R-:W-:-:S04]  /*f1c0*/  SHF.R.U32.HI R21, RZ, UR5, R20 ;  /* 0x00000005ff157c19 */ /* 0x002fc80008011614 */
[----:B------:R-:W-:-:S05]  /*f1d0*/  IADD3 R7, PT, PT, -R21, RZ, RZ ;  /* 0x000000ff15077210 */ /* 0x000fca0007ffe1ff */
[----:B------:R-:W-:-:S04]  /*f1e0*/  IMAD R7, R7, UR10, R19 ;  /* 0x0000000a07077c24 */ /* 0x000fc8000f8e0213 */
[C---:B---3--:R-:W-:Y:S02]  /*f1f0*/  IMAD R19, R7.reuse, UR6, RZ ;  /* 0x0000000607137c24 */ /* 0x048fe4000f8e02ff */
[----:B0-----:R-:W-:Y:S01]  /*f200*/  IMAD R7, R7, UR11, RZ ;  /* 0x0000000b07077c24 */ /* 0x001fe2000f8e02ff */
        /* <DEDUP_REMOVED lines=301> */
[----:B------:R-:W-:Y:S01]  /*104e0*/  HFMA2 R22, -RZ, RZ, 0, 0 ;  /* 0x00000000ff167431 */ /* 0x000fe200000001ff */
        /* <DEDUP_REMOVED lines=9> */
.L_x_224:
[----:B------:R-:W-:-:S04]  /*10580*/  IMAD.WIDE.U32 R18, R19, 0x8, R28 ;  /* 0x0000000813127825 */ /* 0x000fc800078e001c */
[----:B------:R-:W-:Y:S01]  /*10590*/  IMAD.WIDE.U32 R20, R7, 0x4, R26 ;  /* 0x0000000407147825 */ /* 0x000fe200078e001a */
[----:B------:R0:W-:Y:S04]  /*105a0*/  STG.E.64 desc[UR8][R18.64], R16 ;  /* 0x0000001012007986 */ /* 0x0001e8000c101b08 */
        /* <DEDUP_REMOVED lines=321> */
[----:B------:R-:W3:Y:S02]  /*119c0*/  LDCU UR6, c[0x0][0x72c] ;  /* 0x0000e580ff0677ac */ /* 0x000ee40008000800 */
[----:B0-----:R-:W-:Y:S01]  /*119d0*/  IMAD.HI.U32 R0, R21, UR11, R20 ;  /* 0x0000000b15007c27 */ /* 0x001fe2000f8e0014 */
[----:B------:R-:W0:Y:S04]  /*119e0*/  LDCU UR11, c[0x0][0x730] ;  /* 0x0000e600ff0b77ac */ /* 0x000e280008000800 */
[----:B-1----:R-:W-:-:S04]  /*119f0*/  SHF.R.U32.HI R0, RZ, UR5, R0 ;  /* 0x00000005ff007c19 */ /* 0x002fc80008011600 */
[----:B------:R-:W-:-:S05]  /*11a00*/  IADD3 R20, PT, PT, -R0, RZ, RZ ;  /* 0x000000ff00147210 */ /* 0x000fca0007ffe1ff */
[----:B------:R-:W-:-:S04]  /*11a10*/  IMAD R20, R20, UR10, R21 ;  /* 0x0000000a14147c24 */ /* 0x000fc8000f8e0215 */
[C---:B---3--:R-:W-:Y:S02]  /*11a20*/  IMAD R17, R20.reuse, UR6, R17 ;  /* 0x0000000614117c24 */ /* 0x048fe4000f8e0211 */
[----:B0-----:R-:W-:-:S07]  /*11a30*/  IMAD R7, R20, UR11, R7 ;  /* 0x0000000b14077c24 */ /* 0x001fce000f8e0207 */
.L_x_225:
[----:B------:R-:W-:-:S04]  /*11a40*/  IMAD.WIDE.U32 R16, R17, 0x8, R28 ;  /* 0x0000000811107825 */ /* 0x000fc800078e001c */
[----:B------:R-:W-:Y:S01]  /*11a50*/  IMAD.WIDE.U32 R6, R7, 0x4, R26 ;  /* 0x0000000407067825 */ /* 0x000fe200078e001a */
[----:B------:R0:W-:Y:S04]  /*11a60*/  STG.E.64 desc[UR8][R16.64], R14 ;  /* 0x0000000e10007986 */ /* 0x0001e8000c101b08 */
        /* <DEDUP_REMOVED lines=324> */
[----:B-1----:R-:W-:-:S05]  /*12eb0*/  SHF.R.U32.HI R0, RZ, UR5, R0 ;  /* 0x00000005ff007c19 */ /* 0x002fca0008011600 */
[----:B------:R-:W-:-:S04]  /*12ec0*/  IMAD.MOV R16, RZ, RZ, -R0 ;  /* 0x000000ffff107224 */ /* 0x000fc800078e0a00 */
[----:B------:R-:W-:-:S04]  /*12ed0*/  IMAD R16, R16, UR10, R17 ;  /* 0x0000000a10107c24 */ /* 0x000fc8000f8e0211 */
[C---:B---3--:R-:W-:Y:S02]  /*12ee0*/  IMAD R7, R16.reuse, UR6, R7 ;  /* 0x0000000610077c24 */ /* 0x048fe4000f8e0207 */
[----:B0-----:R-:W-:-:S07]  /*12ef0*/  IMAD R5, R16, UR11, R5 ;  /* 0x0000000b10057c24 */ /* 0x001fce000f8e0205 */
.L_x_226:
[----:B------:R-:W-:-:S04]  /*12f00*/  IMAD.WIDE.U32 R6, R7, 0x8, R28 ;  /* 0x0000000807067825 */ /* 0x000fc800078e001c */
[----:B------:R-:W-:Y:S01]  /*12f10*/  IMAD.WIDE.U32 R14, R5, 0x4, R26 ;  /* 0x00000004050e7825 */ /* 0x000fe200078e001a */
[----:B--2---:R0:W-:Y:S04]  /*12f20*/  STG.E.64 desc[UR8][R6.64], R12 ;  /* 0x0000000c06007986 */ /* 0x0041e8000c101b08 */
        /* <DEDUP_REMOVED lines=329> */
.L_x_227:
[----:B------:R-:W-:-:S04]  /*143c0*/  IMAD.WIDE.U32 R28, R7, 0x8, R28 ;  /* 0x00000008071c7825 */ /* 0x000fc800078e001c */
[----:B------:R-:W-:Y:S01]  /*143d0*/  IMAD.WIDE.U32 R26, R5, 0x4, R26 ;  /* 0x00000004051a7825 */ /* 0x000fe200078e001a */
[----:B------:R-:W-:Y:S04]  /*143e0*/  STG.E.64 desc[UR8][R28.64], R10 ;  /* 0x0000000a1c007986 */ /* 0x000fe8000c101b08 */
[----:B------:R-:W-:Y:S01]  /*143f0*/  STG.E desc[UR8][R26.64], R3 ;  /* 0x000000031a007986 */ /* 0x000fe2000c101908 */
[----:B------:R-:W-:Y:S05]  /*14400*/  EXIT ;  /* 0x000000000000794d */ /* 0x000fea0003800000 */
.L_x_228:
        /* <DEDUP_REMOVED lines=15> */
.L_x_35765:


//--------------------- .text._ZN2at6native50_GLOBAL__N__650009b6_17_UnaryOpsKernel_cu_bd823bfe45unrolled_elementwise_kernel_for_multi_outputsILi2EZZZNS0_17frexp_kernel_cudaERNS_18TensorIteratorBaseEENKUlvE_clEvENKUlvE_clEvEUldE_St5arrayIPcLm3EE23TrivialOffsetCalculatorILi1EjESB_ILi2EjEEEviT0_T1_T2_T3_ --------------------------
	.section	.text._ZN2at6native50_GLOBAL__N__650009b6_17_UnaryOpsKernel_cu_bd823bfe45unrolled_elementwise_kernel_for_multi_outputsILi2EZZZNS0_17frexp_kernel_cudaERNS_18TensorIteratorBaseEENKUlvE_clEvENKUlvE_clEvEUldE_St5arrayIPcLm3EE23TrivialOffsetCalculatorILi1EjESB_ILi2EjEEEviT0_T1_T2_T3_,"ax",@progbits
	.align	128
.text._ZN2at6native50_GLOBAL__N__650009b6_17_UnaryOpsKernel_cu_bd823bfe45unrolled_elementwise_kernel_for_multi_outputsILi2EZZZNS0_17frexp_kernel_cudaERNS_18TensorIteratorBaseEENKUlvE_clEvENKUlvE_clEvEUldE_St5arrayIPcLm3EE23TrivialOffsetCalculatorILi1EjESB_ILi2EjEEEviT0_T1_T2_T3_:
        .type           _ZN2at6native50_GLOBAL__N__650009b6_17_UnaryOpsKernel_cu_bd823bfe45unrolled_elementwise_kernel_for_multi_outputsILi2EZZZNS0_17frexp_kernel_cudaERNS_18TensorIteratorBaseEENKUlvE_clEvENKUlvE_clEvEUldE_St5arrayIPcLm3EE23TrivialOffsetCalculatorILi1EjESB_ILi2EjEEEviT0_T1_T2_T3_,@function
        .size           _ZN2at6native50_GLOBAL__N__650009b6_17_UnaryOpsKernel_cu_bd823bfe45unrolled_elementwise_kernel_for_multi_outputsILi2EZZZNS0_17frexp_kernel_cudaERNS_18TensorIteratorBaseEENKUlvE_clEvENKUlvE_clEvEUldE_St5arrayIPcLm3EE23TrivialOffsetCalculatorILi1EjESB_ILi2EjEEEviT0_T1_T2_T3_,(.L_x_35766 - _ZN2at6native50_GLOBAL__N__650009b6_17_UnaryOpsKernel_cu_bd823bfe45unrolled_elementwise_kernel_for_multi_outputsILi2EZZZNS0_17frexp_kernel_cudaERNS_18TensorIteratorBaseEENKUlvE_clEvENKUlvE_clEvEUldE_St5arrayIPcLm3EE23TrivialOffsetCalculatorILi1EjESB_ILi2EjEEEviT0_T1_T2_T3_)
        .other          _ZN2at6native50_GLOBAL__N__650009b6_17_UnaryOpsKernel_cu_bd823bfe45unrolled_elementwise_kernel_for_multi_outputsILi2EZZZNS0_17frexp_kernel_cudaERNS_18TensorIteratorBaseEENKUlvE_clEvENKUlvE_clEvEUldE_St5arrayIPcLm3EE23TrivialOffsetCalculatorILi1EjESB_ILi2EjEEEviT0_T1_T2_T3_,@"STO_CUDA_ENTRY STV_DEFAULT"
_ZN2at6native50_GLOBAL__N__650009b6_17_UnaryOpsKernel_cu_bd823bfe45unrolled_elementwise_kernel_for_multi_outputsILi2EZZZNS0_17frexp_kernel_cudaERNS_18TensorIteratorBaseEENKUlvE_clEvENKUlvE_clEvEUldE_St5arrayIPcLm3EE23TrivialOffsetCalculatorILi1EjESB_ILi2EjEEEviT0_T1_T2_T3_:
[----:B------:R-:W-:Y:S01]  /*0000*/  LDC R1, c[0x0][0x37c] ;  /* 0x0000df00ff017b82 */ /* 0x000fe20000000800 */
[----:B------:R-:W0:Y:S07]  /*0010*/  S2R R28, SR_CTAID.X ;  /* 0x00000000001c7919 */ /* 0x000e2e0000002500 */
[----:B------:R-:W0:Y:S01]  /*0020*/  LDC R3, c[0x0][0x380] ;  /* 0x0000e000ff037b82 */ /* 0x000e220000000800 */
[----:B------:R-:W1:Y:S01]  /*0030*/  LDCU.64 UR4, c[0x0][0x358] ;  /* 0x00006b00ff0477ac */ /* 0x000e620008000a00 */
[----:B------:R-:W-:Y:S01]  /*0040*/  BSSY.RECONVERGENT B0, `(.L_x_229) ;  /* 0x000003a000007945 */ /* 0x000fe20003800200 */
[----:B------:R-:W2:Y:S01]  /*0050*/  S2R R29, SR_TID.X ;  /* 0x00000000001d7919 */ /* 0x000ea20000002100 */
[----:B------:R-:W-:-:S02]  /*0060*/  CS2R R10, SRZ ;  /* 0x00000000000a7805 */ /* 0x000fc4000001ff00 */
[----:B------:R-:W-:Y:S02]  /*0070*/  CS2R R24, SRZ ;  /* 0x0000000000187805 */ /* 0x000fe4000001ff00 */
[----:B------:R-:W-:Y:S02]  /*0080*/  CS2R R22, SRZ ;  /* 0x0000000000167805 */ /* 0x000fe4000001ff00 */
[----:B------:R-:W-:Y:S02]  /*0090*/  CS2R R20, SRZ ;  /* 0x0000000000147805 */ /* 0x000fe4000001ff00 */
[----:B------:R-:W-:Y:S02]  /*00a0*/  CS2R R18, SRZ ;  /* 0x0000000000127805 */ /* 0x000fe4000001ff00 */
[----:B------:R-:W-:Y:S02]  /*00b0*/  CS2R R6, SRZ ;  /* 0x0000000000067805 */ /* 0x000fe4000001ff00 */
[----:B------:R-:W-:-:S02]  /*00c0*/  CS2R R8, SRZ ;  /* 0x0000000000087805 */ /* 0x000fc4000001ff00 */
[----:B------:R-:W-:Y:S01]  /*00d0*/  CS2R R4, SRZ ;  /* 0x0000000000047805 */ /* 0x000fe2000001ff00 */
[----:B0-----:R-:W-:-:S05]  /*00e0*/  IMAD R30, R28, -0x400, R3 ;  /* 0xfffffc001c1e7824 */ /* 0x001fca00078e0203 */
[----:B--2---:R-:W-:-:S13]  /*00f0*/  ISETP.GE.AND P0, PT, R29, R30, PT ;  /* 0x0000001e1d00720c */ /* 0x004fda0003f06270 */
[----:B-1----:R-:W-:Y:S05]  /*0100*/  @P0 BRA `(.L_x_230) ;  /* 0x0000000000b40947 */ /* 0x002fea0003800000 */
[----:B------:R-:W0:Y:S01]  /*0110*/  LDC.64 R2, c[0x0][0x3a0] ;  /* 0x0000e800ff027b82 */ /* 0x000e220000000a00 */
[----:B------:R-:W-:-:S04]  /*0120*/  IMAD R13, R28, 0x400, R29 ;  /* 0x000004001c0d7824 */ /* 0x000fc800078e021d */
[----:B0-----:R-:W-:-:S06]  /*0130*/  IMAD.WIDE.U32 R10, R13, 0x8, R2 ;  /* 0x000000080d0a7825 */ /* 0x001fcc00078e0002 */
[----:B------:R-:W5:Y:S01]  /*0140*/  LDG.E.64 R10, desc[UR4][R10.64] ;  /* 0x000000040a0a7981 */ /* 0x000f62000c1e1b00 */
[----:B------:R-:W-:-:S05]  /*0150*/  VIADD R15, R29, 0x80 ;  /* 0x000000801d0f7836 */ /* 0x000fca0000000000 */
[----:B------:R-:W-:-:S13]  /*0160*/  ISETP.GE.U32.AND P1, PT, R15, R30, PT ;  /* 0x0000001e0f00720c */ /* 0x000fda0003f26070 */
[----:B------:R-:W-:Y:S05]  /*0170*/  @P1 BRA `(.L_x_230) ;  /* 0x0000000000981947 */ /* 0x000fea0003800000 */
[----:B------:R-:W-:-:S04]  /*0180*/  VIADD R5, R13, 0x80 ;  /* 0x000000800d057836 */ /* 0x000fc80000000000 */
[----:B------:R-:W-:-:S06]  /*0190*/  IMAD.WIDE.U32 R4, R5, 0x8, R2 ;  /* 0x0000000805047825 */ /* 0x000fcc00078e0002 */
        /* <DEDUP_REMOVED lines=28> */
[----:B------:R-:W-:Y:S02]  /*0360*/  VIADD R15, R29, 0x380 ;  /* 0x000003801d0f7836 */ /* 0x000fe40000000000 */
[----:B------:R-:W-:-:S03]  /*0370*/  VIADD R23, R13, 0x300 ;  /* 0x000003000d177836 */ /* 0x000fc60000000000 */
[----:B------:R-:W-:Y:S01]  /*0380*/  ISETP.GE.U32.AND P1, PT, R15, R30, PT ;  /* 0x0000001e0f00720c */ /* 0x000fe20003f26070 */
[----:B------:R-:W-:-:S06]  /*0390*/  IMAD.WIDE.U32 R22, R23, 0x8, R2 ;  /* 0x0000000817167825 */ /* 0x000fcc00078e0002 */
[----:B------:R-:W5:Y:S06]  /*03a0*/  LDG.E.64 R22, desc[UR4][R22.64] ;  /* 0x0000000416167981 */ /* 0x000f6c000c1e1b00 */
[----:B------:R-:W-:-:S04]  /*03b0*/  @!P1 VIADD R13, R13, 0x380 ;  /* 0x000003800d0d9836 */ /* 0x000fc80000000000 */
[----:B------:R-:W-:-:S05]  /*03c0*/  @!P1 IMAD.WIDE.U32 R2, R13, 0x8, R2 ;  /* 0x000000080d029825 */ /* 0x000fca00078e0002 */
[----:B------:R0:W5:Y:S02]  /*03d0*/  @!P1 LDG.E.64 R24, desc[UR4][R2.64] ;  /* 0x0000000402189981 */ /* 0x000164000c1e1b00 */
.L_x_230:
[----:B------:R-:W-:Y:S05]  /*03e0*/  BSYNC.RECONVERGENT B0 ;  /* 0x0000000000007941 */ /* 0x000fea0003800200 */
.L_x_229:
[C---:B0-----:R-:W-:Y:S01]  /*03f0*/  VIADD R3, R29.reuse, 0x80 ;  /* 0x000000801d037836 */ /* 0x041fe20000000000 */
[----:B------:R-:W-:Y:S01]  /*0400*/  BSSY.RECONVERGENT B0, `(.L_x_231) ;  /* 0x0000024000007945 */ /* 0x000fe20003800200 */
[C---:B------:R-:W-:Y:S02]  /*0410*/  VIADD R13, R29.reuse, 0x100 ;  /* 0x000001001d0d7836 */ /* 0x040fe40000000000 */
[----:B------:R-:W-:Y:S01]  /*0420*/  VIADD R17, R29, 0x300 ;  /* 0x000003001d117836 */ /* 0x000fe20000000000 */
[-C--:B------:R-:W-:Y:S01]  /*0430*/  ISETP.GE.AND P1, PT, R3, R30.reuse, PT ;  /* 0x0000001e0300720c */ /* 0x080fe20003f26270 */
[----:B------:R-:W-:Y:S01]  /*0440*/  VIADD R3, R29, 0x200 ;  /* 0x000002001d037836 */ /* 0x000fe20000000000 */
[-C--:B------:R-:W-:Y:S01]  /*0450*/  ISETP.GE.AND P2, PT, R13, R30.reuse, PT ;  /* 0x0000001e0d00720c */ /* 0x080fe20003f46270 */
[----:B------:R-:W-:Y:S01]  /*0460*/  VIADD R15, R29, 0x180 ;  /* 0x000001801d0f7836 */ /* 0x000fe20000000000 */
[-C--:B------:R-:W-:Y:S01]  /*0470*/  ISETP.GE.AND P6, PT, R17, R30.reuse, PT ;  /* 0x0000001e1100720c */ /* 0x080fe20003fc6270 */
[----:B------:R-:W-:Y:S01]  /*0480*/  VIADD R13, R29, 0x280 ;  /* 0x000002801d0d7836 */ /* 0x000fe20000000000 */
[-C--:B------:R-:W-:Y:S01]  /*0490*/  ISETP.GE.AND P4, PT, R3, R30.reuse, PT ;  /* 0x0000001e0300720c */ /* 0x080fe20003f86270 */
[----:B------:R-:W-:Y:S01]  /*04a0*/  IMAD.MOV.U32 R2, RZ, RZ, RZ ;  /* 0x000000ffff027224 */ /* 0x000fe200078e00ff */
[-C--:B------:R-:W-:Y:S01]  /*04b0*/  ISETP.GE.AND P3, PT, R15, R30.reuse, PT ;  /* 0x0000001e0f00720c */ /* 0x080fe20003f66270 */
[----:B------:R-:W-:Y:S01]  /*04c0*/  VIADD R3, R29, 0x380 ;  /* 0x000003801d037836 */ /* 0x000fe20000000000 */
[----:B------:R-:W-:-:S02]  /*04d0*/  ISETP.GE.AND P5, PT, R13, R30, PT ;  /* 0x0000001e0d00720c */ /* 0x000fc40003fa6270 */
[----:B------:R-:W-:Y:S01]  /*04e0*/  CS2R R16, SRZ ;  /* 0x0000000000107805 */ /* 0x000fe2000001ff00 */
[----:B------:R-:W-:Y:S10]  /*04f0*/  @P0 BRA `(.L_x_232) ;  /* 0x0000000000500947 */ /* 0x000ff40003800000 */
[----:B-----5:R-:W-:Y:S01]  /*0500*/  LOP3.LUT P0, R0, R11, 0x7ff00000, RZ, 0xc0, !PT ;  /* 0x7ff000000b007812 */ /* 0x020fe2000780c0ff */
[----:B------:R-:W0:Y:S02]  /*0510*/  DMUL R12, R10, 1.80143985094819840000e+16 ;  /* 0x435000000a0c7828 */ /* 0x000e240000000000 */
[C---:B0-----:R-:W-:Y:S02]  /*0520*/  LOP3.LUT R14, R13.reuse, 0x7ff00000, RZ, 0xc0, !PT ;  /* 0x7ff000000d0e7812 */ /* 0x041fe400078ec0ff */
[----:B------:R-:W-:Y:S02]  /*0530*/  FSEL R10, R12, R10, !P0 ;  /* 0x0000000a0c0a7208 */ /* 0x000fe40004000000 */
[----:B------:R-:W-:-:S06]  /*0540*/  FSEL R11, R13, R11, !P0 ;  /* 0x0000000b0d0b7208 */ /* 0x000fcc0004000000 */
[----:B------:R-:W-:-:S05]  /*0550*/  @!P0 VIADD R0, R14, 0xfca00000 ;  /* 0xfca000000e008836 */ /* 0x000fca0000000000 */
[----:B------:R-:W-:-:S15]  /*0560*/  ISETP.NE.AND P0, PT, R0, 0x7ff00000, PT ;  /* 0x7ff000000000780c */ /* 0x000fde0003f05270 */
[----:B------:R-:W-:-:S15]  /*0570*/  NOP ;  /* 0x0000000000007918 */ /* 0x000fde0000000000 */
[----:B------:R-:W-:-:S15]  /*0580*/  NOP ;  /* 0x0000000000007918 */ /* 0x000fde0000000000 */
[----:B------:R-:W-:-:S02]  /*0590*/  NOP ;  /* 0x0000000000007918 */ /* 0x000fc40000000000 */
[----:B------:R-:W0:Y:S02]  /*05a0*/  DSETP.NEU.AND P0, PT, R10, RZ, P0 ;  /* 0x000000ff0a00722a */ /* 0x000e24000070d000 */
[----:B0-----:R-:W-:Y:S01]  /*05b0*/  @P0 VIADD R0, R0, 0xc0200000 ;  /* 0xc020000000000836 */ /* 0x001fe20000000000 */
[----:B------:R-:W-:-:S04]  /*05c0*/  @P0 LOP3.LUT R12, R11, 0x800fffff, RZ, 0xc0, !PT ;  /* 0x800fffff0b0c0812 */ /* 0x000fc800078ec0ff */
[----:B------:R-:W-:-:S15]  /*05d0*/  @P0 SHF.R.S32.HI R2, RZ, 0x14, R0 ;  /* 0x00000014ff020819 */ /* 0x000fde0000011400 */
[----:B------:R-:W-:-:S15]  /*05e0*/  NOP ;  /* 0x0000000000007918 */ /* 0x000fde0000000000 */
[----:B------:R-:W-:-:S15]  /*05f0*/  NOP ;  /* 0x0000000000007918 */ /* 0x000fde0000000000 */
[----:B------:R-:W-:-:S12]  /*0600*/  NOP ;  /* 0x0000000000007918 */ /* 0x000fd80000000000 */
[----:B------:R0:W1:Y:S01]  /*0610*/  @!P0 DADD R16, R10, R10 ;  /* 0x000000000a108229 */ /* 0x000062000000000a */
[----:B------:R-:W-:Y:S01]  /*0620*/  @P0 LOP3.LUT R17, R12, 0x3fe00000, RZ, 0xfc, !PT ;  /* 0x3fe000000c110812 */ /* 0x000fe200078efcff */
[----:B01----:R-:W-:-:S07]  /*0630*/  @P0 IMAD.MOV.U32 R16, RZ, RZ, R10 ;  /* 0x000000ffff100224 */ /* 0x003fce00078e000a */
.L_x_232:
[----:B------:R-:W-:Y:S05]  /*0640*/  BSYNC.RECONVERGENT B0 ;  /* 0x0000000000007941 */ /* 0x000fea0003800200 */
.L_x_231:
[----:B------:R-:W-:Y:S01]  /*0650*/  BSSY.RECONVERGENT B0, `(.L_x_233) ;  /* 0x0000019000007945 */ /* 0x000fe20003800200 */
[----:B------:R-:W-:Y:S01]  /*0660*/  ISETP.GE.AND P0, PT, R3, R30, PT ;  /* 0x0000001e0300720c */ /* 0x000fe20003f06270 */
[----:B------:R-:W-:Y:S01]  /*0670*/  IMAD.MOV.U32 R3, RZ, RZ, RZ ;  /* 0x000000ffff037224 */ /* 0x000fe200078e00ff */
        /* <DEDUP_REMOVED lines=12> */
[----:B------:R-:W0:Y:S02]  /*0740*/  DSETP.EQ.OR P1, PT, R4, RZ, !P1 ;  /* 0x000000ff0400722a */ /* 0x000e240004f22400 */
[----:B0-----:R-:W-:Y:S01]  /*0750*/  @!P1 LOP3.LUT R14, R5, 0x800fffff, RZ, 0xc0, !PT ;  /* 0x800fffff050e9812 */ /* 0x001fe200078ec0ff */
[----:B------:R-:W-:-:S03]  /*0760*/  @!P1 VIADD R0, R0, 0xc0200000 ;  /* 0xc020000000009836 */ /* 0x000fc60000000000 */
[----:B------:R-:W-:Y:S01]  /*0770*/  @!P1 LOP3.LUT R15, R14, 0x3fe00000, RZ, 0xfc, !PT ;  /* 0x3fe000000e0f9812 */ /* 0x000fe200078efcff */
[----:B------:R-:W-:Y:S01]  /*0780*/  @!P1 IMAD.MOV.U32 R14, RZ, RZ, R4 ;  /* 0x000000ffff0e9224 */ /* 0x000fe200078e0004 */
[----:B------:R-:W-:-:S15]  /*0790*/  @!P1 SHF.R.S32.HI R3, RZ, 0x14, R0 ;  /* 0x00000014ff039819 */ /* 0x000fde0000011400 */
[----:B------:R-:W-:-:S15]  /*07a0*/  NOP ;  /* 0x0000000000007918 */ /* 0x000fde0000000000 */
[----:B------:R-:W-:-:S15]  /*07b0*/  NOP ;  /* 0x0000000000007918 */ /* 0x000fde0000000000 */
[----:B------:R-:W-:-:S11]  /*07c0*/  NOP ;  /* 0x0000000000007918 */ /* 0x000fd60000000000 */
[----:B------:R0:W1:Y:S02]  /*07d0*/  @P1 DADD R14, R4, R4 ;  /* 0x00000000040e1229 */ /* 0x0000640000000004 */
.L_x_234:
[----:B------:R-:W-:Y:S05]  /*07e0*/  BSYNC.RECONVERGENT B0 ;  /* 0x0000000000007941 */ /* 0x000fea0003800200 */
.L_x_233:
[----:B------:R-:W-:Y:S01]  /*07f0*/  BSSY.RECONVERGENT B0, `(.L_x_235) ;  /* 0x0000018000007945 */ /* 0x000fe20003800200 */
[----:B0----5:R-:W-:Y:S01]  /*0800*/  IMAD.MOV.U32 R4, RZ, RZ, RZ ;  /* 0x000000ffff047224 */ /* 0x021fe200078e00ff */
[----:B------:R-:W-:Y:S02]  /*0810*/  CS2R R12, SRZ ;  /* 0x00000000000c7805 */ /* 0x000fe4000001ff00 */
[----:B------:R-:W-:Y:S05]  /*0820*/  @P2 BRA `(.L_x_236) ;  /* 0x0000000000502947 */ /* 0x000fea0003800000 */
[----:B------:R-:W-:Y:S01]  /*0830*/  LOP3.LUT P1, R0, R9, 0x7ff00000, RZ, 0xc0, !PT ;  /* 0x7ff0000009007812 */ /* 0x000fe2000782c0ff */
        /* <DEDUP_REMOVED lines=18> */
[----:B------:R0:W2:Y:S02]  /*0960*/  @P1 DADD R12, R8, R8 ;  /* 0x00000000080c1229 */ /* 0x0000a40000000008 */
.L_x_236:
[----:B------:R-:W-:Y:S05]  /*0970*/  BSYNC.RECONVERGENT B0 ;  /* 0x0000000000007941 */ /* 0x000fea0003800200 */
.L_x_235:
[----:B------:R-:W-:Y:S01]  /*0980*/  BSSY.RECONVERGENT B0, `(.L_x_237) ;  /* 0x0000018000007945 */ /* 0x000fe20003800200 */
[----:B------:R-:W-:Y:S01]  /*0990*/  IMAD.MOV.U32 R5, RZ, RZ, RZ ;  /* 0x000000ffff057224 */ /* 0x000fe200078e00ff */
[----:B------:R-:W-:Y:S02]  /*09a0*/  CS2R R10, SRZ ;  /* 0x00000000000a7805 */ /* 0x000fe4000001ff00 */
[----:B------:R-:W-:Y:S05]  /*09b0*/  @P3 BRA `(.L_x_238) ;  /* 0x0000000000503947 */ /* 0x000fea0003800000 */
[----:B------:R-:W-:Y:S01]  /*09c0*/  LOP3.LUT P1, R0, R7, 0x7ff00000, RZ, 0xc0, !PT ;  /* 0x7ff0000007007812 */ /* 0x000fe2000782c0ff */
[----:B0-----:R-:W0:Y:S02]  /*09d0*/  DMUL R8, R6, 1.80143985094819840000e+16 ;  /* 0x4350000006087828 */ /* 0x001e240000000000 */
        /* <DEDUP_REMOVED lines=17> */
[----:B------:R3:W4:Y:S02]  /*0af0*/  @P1 DADD R10, R6, R6 ;  /* 0x00000000060a1229 */ /* 0x0007240000000006 */
.L_x_238:
[----:B------:R-:W-:Y:S05]  /*0b00*/  BSYNC.RECONVERGENT B0 ;  /* 0x0000000000007941 */ /* 0x000fea0003800200 */
.L_x_237:
[----:B------:R-:W-:Y:S01]  /*0b10*/  BSSY.RECONVERGENT B0, `(.L_x_239) ;  /* 0x0000018000007945 */ /* 0x000fe20003800200 */
[----:B---3--:R-:W-:Y:S01]  /*0b20*/  IMAD.MOV.U32 R6, RZ, RZ, RZ ;  /* 0x000000ffff067224 */ /* 0x008fe200078e00ff */
[----:B0-----:R-:W-:Y:S02]  /*0b30*/  CS2R R8, SRZ ;  /* 0x0000000000087805 */ /* 0x001fe4000001ff00 */
        /* <DEDUP_REMOVED lines=20> */
[----:B------:R0:W3:Y:S02]  /*0c80*/  @P1 DADD R8, R18, R18 ;  /* 0x0000000012081229 */ /* 0x0000e40000000012 */
.L_x_240:
[----:B------:R-:W-:Y:S05]  /*0c90*/  BSYNC.RECONVERGENT B0 ;  /* 0x0000000000007941 */ /* 0x000fea0003800200 */
.L_x_239:
[----:B------:R-:W-:Y:S01]  /*0ca0*/  BSSY.RECONVERGENT B0, `(.L_x_241) ;  /* 0x0000018000007945 */ /* 0x000fe20003800200 */
[----:B------:R-:W-:Y:S01]  /*0cb0*/  IMAD.MOV.U32 R7, RZ, RZ, RZ ;  /* 0x000000ffff077224 */ /* 0x000fe200078e00ff */
        /* <DEDUP_REMOVED lines=21> */
[----:B------:R0:W0:Y:S02]  /*0e10*/  @P1 DADD R18, R20, R20 ;  /* 0x0000000014121229 */ /* 0x0000240000000014 */
.L_x_242:
[----:B------:R-:W-:Y:S05]  /*0e20*/  BSYNC.RECONVERGENT B0 ;  /* 0x0000000000007941 */ /* 0x000fea0003800200 */
.L_x_241:
[----:B------:R-:W-:Y:S01]  /*0e30*/  BSSY.RECONVERGENT B0, `(.L_x_243) ;  /* 0x0000019000007945 */ /* 0x000fe20003800200 */
[----:B------:R-:W-:Y:S01]  /*0e40*/  IMAD.MOV.U32 R32, RZ, RZ, RZ ;  /* 0x000000ffff207224 */ /* 0x000fe200078e00ff */
[----:B0-----:R-:W-:Y:S01]  /*0e50*/  CS2R R20, SRZ ;  /* 0x0000000000147805 */ /* 0x001fe2000001ff00 */
[----:B------:R-:W-:Y:S01]  /*0e60*/  IMAD.MOV.U32 R0, RZ, RZ, RZ ;  /* 0x000000ffff007224 */ /* 0x000fe200078e00ff */
[----:B------:R-:W-:Y:S06]  /*0e70*/  @P6 BRA `(.L_x_244) ;  /* 0x0000000000506947 */ /* 0x000fec0003800000 */
        /* <DEDUP_REMOVED lines=20> */
.L_x_244:
[----:B------:R-:W-:Y:S05]  /*0fc0*/  BSYNC.RECONVERGENT B0 ;  /* 0x0000000000007941 */ /* 0x000fea0003800200 */
.L_x_243:
[----:B------:R-:W-:Y:S01]  /*0fd0*/  BSSY.RECONVERGENT B0, `(.L_x_245) ;  /* 0x0000017000007945 */ /* 0x000fe20003800200 */
[----:B0-----:R-:W-:-:S03]  /*0fe0*/  CS2R R22, SRZ ;  /* 0x0000000000167805 */ /* 0x001fc6000001ff00 */
        /* <DEDUP_REMOVED lines=21> */
.L_x_246:
[----:B------:R-:W-:Y:S05]  /*1140*/  BSYNC.RECONVERGENT B0 ;  /* 0x0000000000007941 */ /* 0x000fea0003800200 */
.L_x_245:
[----:B------:R-:W-:-:S13]  /*1150*/  ISETP.GE.AND P1, PT, R29, R30, PT ;  /* 0x0000001e1d00720c */ /* 0x000fda0003f26270 */
[----:B------:R-:W-:Y:S05]  /*1160*/  @P1 EXIT ;  /* 0x000000000000194d */ /* 0x000fea0003800000 */
[----:B0-----:R-:W0:Y:S01]  /*1170*/  LDC.64 R24, c[0x0][0x390] ;  /* 0x0000e400ff187b82 */ /* 0x001e220000000a00 */
[----:B------:R-:W-:Y:S02]  /*1180*/  IMAD R33, R28, 0x400, R29 ;  /* 0x000004001c217824 */ /* 0x000fe400078e021d */
[----:B------:R-:W-:-:S05]  /*1190*/  VIADD R29, R29, 0x80 ;  /* 0x000000801d1d7836 */ /* 0x000fca0000000000 */
[----:B------:R-:W5:Y:S01]  /*11a0*/  LDC.64 R26, c[0x0][0x398] ;  /* 0x0000e600ff1a7b82 */ /* 0x000f620000000a00 */
[----:B------:R-:W-:Y:S01]  /*11b0*/  ISETP.GE.AND P1, PT, R29, R30, PT ;  /* 0x0000001e1d00720c */ /* 0x000fe20003f26270 */
[----:B0-----:R-:W-:-:S05]  /*11c0*/  IMAD.WIDE.U32 R28, R33, 0x8, R24 ;  /* 0x00000008211c7825 */ /* 0x001fca00078e0018 */
[----:B------:R0:W-:Y:S01]  /*11d0*/  STG.E.64 desc[UR4][R28.64], R16 ;  /* 0x000000101c007986 */ /* 0x0001e2000c101b04 */
[----:B-----5:R-:W-:-:S05]  /*11e0*/  IMAD.WIDE.U32 R30, R33, 0x4, R26 ;  /* 0x00000004211e7825 */ /* 0x020fca00078e001a */
[----:B------:R0:W-:Y:S01]  /*11f0*/  STG.E desc[UR4][R30.64], R2 ;  /* 0x000000021e007986 */ /* 0x0001e2000c101904 */
[----:B------:R-:W-:Y:S05]  /*1200*/  @P1 EXIT ;  /* 0x000000000000194d */ /* 0x000fea0003800000 */
[----:B0-----:R-:W-:-:S04]  /*1210*/  VIADD R17, R33, 0x80 ;  /* 0x0000008021117836 */ /* 0x001fc80000000000 */
[----:B------:R-:W-:-:S04]  /*1220*/  IMAD.WIDE.U32 R28, R17, 0x8, R24 ;  /* 0x00000008111c7825 */ /* 0x000fc800078e0018 */
[----:B------:R-:W-:Y:S01]  /*1230*/  IMAD.WIDE.U32 R16, R17, 0x4, R26 ;  /* 0x0000000411107825 */ /* 0x000fe200078e001a */
[----:B-1----:R0:W-:Y:S04]  /*1240*/  STG.E.64 desc[UR4][R28.64], R14 ;  /* 0x0000000e1c007986 */ /* 0x0021e8000c101b04 */
[----:B------:R0:W-:Y:S01]  /*1250*/  STG.E desc[UR4][R16.64], R3 ;  /* 0x0000000310007986 */ /* 0x0001e2000c101904 */
[----:B------:R-:W-:Y:S05]  /*1260*/  @P2 EXIT ;  /* 0x000000000000294d */ /* 0x000fea0003800000 */
[----:B0-----:R-:W-:-:S04]  /*1270*/  VIADD R15, R33, 0x100 ;  /* 0x00000100210f7836 */ /* 0x001fc80000000000 */
[----:B------:R-:W-:-:S04]  /*1280*/  IMAD.WIDE.U32 R2, R15, 0x8, R24 ;  /* 0x000000080f027825 */ /* 0x000fc800078e0018 */
[----:B------:R-:W-:Y:S01]  /*1290*/  IMAD.WIDE.U32 R14, R15, 0x4, R26 ;  /* 0x000000040f0e7825 */ /* 0x000fe200078e001a */
[----:B--2---:R0:W-:Y:S04]  /*12a0*/  STG.E.64 desc[UR4][R2.64], R12 ;  /* 0x0000000c02007986 */ /* 0x0041e8000c101b04 */
[----:B------:R0:W-:Y:S01]  /*12b0*/  STG.E desc[UR4][R14.64], R4 ;  /* 0x000000040e007986 */ /* 0x0001e2000c101904 */
[----:B------:R-:W-:Y:S05]  /*12c0*/  @P3 EXIT ;  /* 0x000000000000394d */ /* 0x000fea0003800000 */
[----:B0-----:R-:W-:-:S04]  /*12d0*/  VIADD R13, R33, 0x180 ;  /* 0x00000180210d7836 */ /* 0x001fc80000000000 */
[----:B------:R-:W-:-:S04]  /*12e0*/  IMAD.WIDE.U32 R2, R13, 0x8, R24 ;  /* 0x000000080d027825 */ /* 0x000fc800078e0018 */
[----:B------:R-:W-:Y:S01]  /*12f0*/  IMAD.WIDE.U32 R12, R13, 0x4, R26 ;  /* 0x000000040d0c7825 */ /* 0x000fe200078e001a */
[----:B----4-:R0:W-:Y:S04]  /*1300*/  STG.E.64 desc[UR4][R2.64], R10 ;  /* 0x0000000a02007986 */ /* 0x0101e8000c101b04 */
[----:B------:R0:W-:Y:S01]  /*1310*/  STG.E desc[UR4][R12.64], R5 ;  /* 0x000000050c007986 */ /* 0x0001e2000c101904 */
[----:B------:R-:W-:Y:S05]  /*1320*/  @P4 EXIT ;  /* 0x000000000000494d */ /* 0x000fea0003800000 */
[----:B0-----:R-:W-:-:S04]  /*1330*/  VIADD R5, R33, 0x200 ;  /* 0x0000020021057836 */ /* 0x001fc80000000000 */
[----:B------:R-:W-:-:S04]  /*1340*/  IMAD.WIDE.U32 R2, R5, 0x8, R24 ;  /* 0x0000000805027825 */ /* 0x000fc800078e0018 */
[----:B------:R-:W-:Y:S01]  /*1350*/  IMAD.WIDE.U32 R4, R5, 0x4, R26 ;  /* 0x0000000405047825 */ /* 0x000fe200078e001a */
[----:B---3--:R0:W-:Y:S04]  /*1360*/  STG.E.64 desc[UR4][R2.64], R8 ;  /* 0x0000000802007986 */ /* 0x0081e8000c101b04 */
[----:B------:R0:W-:Y:S01]  /*1370*/  STG.E desc[UR4][R4.64], R6 ;  /* 0x0000000604007986 */ /* 0x0001e2000c101904 */
[----:B------:R-:W-:Y:S05]  /*1380*/  @P5 EXIT ;  /* 0x000000000000594d */ /* 0x000fea0003800000 */
[----:B0-----:R-:W-:-:S04]  /*1390*/  VIADD R5, R33, 0x280 ;  /* 0x0000028021057836 */ /* 0x001fc80000000000 */
[----:B------:R-:W-:-:S04]  /*13a0*/  IMAD.WIDE.U32 R2, R5, 0x8, R24 ;  /* 0x0000000805027825 */ /* 0x000fc800078e0018 */
[----:B------:R-:W-:Y:S01]  /*13b0*/  IMAD.WIDE.U32 R4, R5, 0x4, R26 ;  /* 0x0000000405047825 */ /* 0x000fe200078e001a */
[----:B------:R0:W-:Y:S04]  /*13c0*/  STG.E.64 desc[UR4][R2.64], R18 ;  /* 0x0000001202007986 */ /* 0x0001e8000c101b04 */
        /* <DEDUP_REMOVED lines=8> */
[----:B------:R-:W-:-:S04]  /*1450*/  VIADD R33, R33, 0x380 ;  /* 0x0000038021217836 */ /* 0x000fc80000000000 */
[----:B------:R-:W-:-:S04]  /*1460*/  IMAD.WIDE.U32 R24, R33, 0x8, R24 ;  /* 0x0000000821187825 */ /* 0x000fc800078e0018 */
[----:B------:R-:W-:Y:S01]  /*1470*/  IMAD.WIDE.U32 R26, R33, 0x4, R26 ;  /* 0x00000004211a7825 */ /* 0x000fe200078e001a */
[----:B------:R-:W-:Y:S04]  /*1480*/  STG.E.64 desc[UR4][R24.64], R22 ;  /* 0x0000001618007986 */ /* 0x000fe8000c101b04 */
[----:B------:R-:W-:Y:S01]  /*1490*/  STG.E desc[UR4][R26.64], R0 ;  /* 0x000000001a007986 */ /* 0x000fe2000c101904 */
[----:B------:R-:W-:Y:S05]  /*14a0*/  EXIT ;  /* 0x000000000000794d */ /* 0x000fea0003800000 */
.L_x_247:
        /* <DEDUP_REMOVED lines=13> */
.L_x_35766:


//--------------------- .text._ZN2at6native18elementwise_kernelILi128ELi4EZNS0_15gpu_kernel_implIZZZNS0_22nan_to_num_kernel_cudaERNS_18TensorIteratorBaseESt8optionalIdES6_S6_ENKUlvE0_clEvENKUlvE2_clEvEUlN3c108BFloat16EE_EEvS4_RKT_EUliE_EEviT1_ --------------------------
	.section	.text._ZN2at6native18elementwise_kernelILi128ELi4EZNS0_15gpu_kernel_implIZZZNS0_22nan_to_num_kernel_cudaERNS_18TensorIteratorBaseESt8optionalIdES6_S6_ENKUlvE0_clEvENKUlvE2_clEvEUlN3c108BFloat16EE_EEvS4_RKT_EUliE_EEviT1_,"ax",@progbits
	.align	128
        .global         _ZN2at6native18elementwise_kernelILi128ELi4EZNS0_15gpu_kernel_implIZZZNS0_22nan_to_num_kernel_cudaERNS_18TensorIteratorBaseESt8optionalIdES6_S6_ENKUlvE0_clEvENKUlvE2_clEvEUlN3c108BFloat16EE_EEvS4_RKT_EUliE_EEviT1_
        .type           _ZN2at6native18elementwise_kernelILi128ELi4EZNS0_15gpu_kernel_implIZZZNS0_22nan_to_num_kernel_cudaERNS_18TensorIteratorBaseESt8optionalIdES6_S6_ENKUlvE0_clEvENKUlvE2_clEvEUlN3c108BFloat16EE_EEvS4_RKT_EUliE_EEviT1_,@function
        .size           _ZN2at6native18elementwise_kernelILi128ELi4EZNS0_15gpu_kernel_implIZZZNS0_22nan_to_num_kernel_cudaERNS_18TensorIteratorBaseESt8optionalIdES6_S6_ENKUlvE0_clEvENKUlvE2_clEvEUlN3c108BFloat16EE_EEvS4_RKT_EUliE_EEviT1_,(.L_x_35785 - _ZN2at6native18elementwise_kernelILi128ELi4EZNS0_15gpu_kernel_implIZZZNS0_22nan_to_num_kernel_cudaERNS_18TensorIteratorBaseESt8optionalIdES6_S6_ENKUlvE0_clEvENKUlvE2_clEvEUlN3c108BFloat16EE_EEvS4_RKT_EUliE_EEviT1_)
        .other          _ZN2at6native18elementwise_kernelILi128ELi4EZNS0_15gpu_kernel_implIZZZNS0_22nan_to_num_kernel_cudaERNS_18TensorIteratorBaseESt8optionalIdES6_S6_ENKUlvE0_clEvENKUlvE2_clEvEUlN3c108BFloat16EE_EEvS4_RKT_EUliE_EEviT1_,@"STO_CUDA_ENTRY STV_DEFAULT"
_ZN2at6native18elementwise_kernelILi128ELi4EZNS0_15gpu_kernel_implIZZZNS0_22nan_to_num_kernel_cudaERNS_18TensorIteratorBaseESt8optionalIdES6_S6_ENKUlvE0_clEvENKUlvE2_clEvEUlN3c108BFloat16EE_EEvS4_RKT_EUliE_EEviT1_:
.text._ZN2at6native18elementwise_kernelILi128ELi4EZNS0_15gpu_kernel_implIZZZNS0_22nan_to_num_kernel_cudaERNS_18TensorIteratorBaseESt8optionalIdES6_S6_ENKUlvE0_clEvENKUlvE2_clEvEUlN3c108BFloat16EE_EEvS4_RKT_EUliE_EEviT1_:
[----:B------:R-:W0:Y:S01]  /*0000*/  LDC R1, c[0x0][0x37c] ;  /* 0x0000df00ff017b82 */ /* 0x000e220000000800 */
[----:B------:R-:W1:Y:S07]  /*0010*/  S2R R17, SR_TID.X ;  /* 0x0000000000117919 */ /* 0x000e6e0000002100 */
[----:B------:R-:W2:Y:S01]  /*0020*/  S2UR UR4, SR_CTAID.X ;  /* 0x00000000000479c3 */ /* 0x000ea20000002500 */
[----:B------:R-:W3:Y:S01]  /*0030*/  LDCU UR39, c[0x0][0x388] ;  /* 0x00007100ff2777ac */ /* 0x000ee20008000800 */
[----:B------:R-:W-:Y:S01]  /*0040*/  BSSY.RECONVERGENT B6, `(.L_x_248) ;  /* 0x0000350000067945 */ /* 0x000fe20003800200 */
[----:B------:R-:W4:Y:S05]  /*0050*/  LDCU UR5, c[0x0][0x380] ;  /* 0x00007000ff0577ac */ /* 0x000f2a0008000800 */
[----:B------:R-:W0:Y:S01]  /*0060*/  LDC.U16 R18, c[0x0][0x594] ;  /* 0x00016500ff127b82 */ /* 0x000e220000000400 */
[----:B------:R-:W5:Y:S01]  /*0070*/  LDCU.U16 UR6, c[0x0][0x590] ;  /* 0x0000b200ff0677ac */ /* 0x000f620008000400 */
[----:B------:R-:W0:Y:S01]  /*0080*/  LDCU.64 UR36, c[0x0][0x358] ;  /* 0x00006b00ff2477ac */ /* 0x000e220008000a00 */
[----:B------:R-:W0:Y:S01]  /*0090*/  LDCU.U8 UR41, c[0x0][0x5a0] ;  /* 0x0000b400ff2977ac */ /* 0x000e220008000000 */
[----:B---3--:R-:W-:Y:S01]  /*00a0*/  UIADD3 UR40, UPT, UPT, UR39, -0x1, URZ ;  /* 0xffffffff27287890 */ /* 0x008fe2000fffe0ff */
[----:B------:R-:W3:Y:S01]  /*00b0*/  LDCU.U8 UR42, c[0x0][0x5a1] ;  /* 0x0000b420ff2a77ac */ /* 0x000ee20008000000 */
[----:B--2---:R-:W-:Y:S01]  /*00c0*/  USHF.L.U32 UR4, UR4, 0x9, URZ ;  /* 0x0000000904047899 */ /* 0x004fe200080006ff */
[----:B-----5:R-:W-:Y:S01]  /*00d0*/  IMAD.U32 R19, RZ, RZ, UR6 ;  /* 0x00000006ff137e24 */ /* 0x020fe2000f8e00ff */
[----:B------:R-:W-:-:S04]  /*00e0*/  UISETP.LT.U32.AND UP0, UPT, UR40, 0x18, UPT ;  /* 0x000000182800788c */ /* 0x000fc8000bf01070 */
[----:B-1----:R-:W-:Y:S01]  /*00f0*/  LOP3.LUT R17, R17, UR4, RZ, 0xfc, !PT ;  /* 0x0000000411117c12 */ /* 0x002fe2000f8efcff */
[----:B------:R-:W-:-:S03]  /*0100*/  USEL UR38, UR40, 0x18, UP0 ;  /* 0x0000001828267887 */ /* 0x000fc60008000000 */
[----:B----4-:R-:W-:Y:S01]  /*0110*/  ISETP.GE.AND P0, PT, R17, UR5, PT ;  /* 0x0000000511007c0c */ /* 0x010fe2000bf06270 */
[----:B------:R-:W-:-:S12]  /*0120*/  UIADD3 UR38, UPT, UPT, UR38, 0x1, URZ ;  /* 0x0000000126267890 */ /* 0x000fd8000fffe0ff */
[----:B---3--:R-:W-:Y:S05]  /*0130*/  @P0 BRA `(.L_x_249) ;  /* 0x0000003400000947 */ /* 0x008fea0003800000 */
[----:B------:R-:W-:Y:S01]  /*0140*/  UISETP.NE.AND UP0, UPT, UR39, URZ, UPT ;  /* 0x000000ff2700728c */ /* 0x000fe2000bf05270 */
[----:B------:R-:W-:Y:S02]  /*0150*/  IMAD.MOV.U32 R0, RZ, RZ, RZ ;  /* 0x000000ffff007224 */ /* 0x000fe400078e00ff */
[----:B------:R-:W-:-:S06]  /*0160*/  IMAD.MOV.U32 R16, RZ, RZ, RZ ;  /* 0x000000ffff107224 */ /* 0x000fcc00078e00ff */
[----:B------:R-:W-:Y:S05]  /*0170*/  BRA.U !UP0, `(.L_x_250) ;  /* 0x0000001108a87547 */ /* 0x000fea000b800000 */
[----:B------:R-:W1:Y:S01]  /*0180*/  LDCU.64 UR4, c[0x0][0x390] ;  /* 0x00007200ff0477ac */ /* 0x000e620008000a00 */
[----:B------:R-:W-:Y:S01]  /*0190*/  IMAD.MOV.U32 R16, RZ, RZ, RZ ;  /* 0x000000ffff107224 */ /* 0x000fe200078e00ff */
[----:B------:R-:W2:Y:S01]  /*01a0*/  LDCU UR6, c[0x0][0x38c] ;  /* 0x00007180ff0677ac */ /* 0x000ea20008000800 */
[----:B------:R-:W3:Y:S01]  /*01b0*/  LDCU.64 UR8, c[0x0][0x4b8] ;  /* 0x00009700ff0877ac */ /* 0x000ee20008000a00 */
[----:B------:R-:W-:Y:S01]  /*01c0*/  UISETP.NE.AND UP0, UPT, UR40, URZ, UPT ;  /* 0x000000ff2800728c */ /* 0x000fe2000bf05270 */
[----:B-1----:R-:W-:-:S05]  /*01d0*/  IMAD.HI.U32 R2, R17, UR4, R16 ;  /* 0x0000000411027c27 */ /* 0x002fca000f8e0010 */
[----:B------:R-:W-:-:S04]  /*01e0*/  SHF.R.U32.HI R3, RZ, UR5, R2 ;  /* 0x00000005ff037c19 */ /* 0x000fc80008011602 */
[----:B------:R-:W-:-:S05]  /*01f0*/  IADD3 R0, PT, PT, -R3, RZ, RZ ;  /* 0x000000ff03007210 */ /* 0x000fca0007ffe1ff */
[----:B--2---:R-:W-:-:S04]  /*0200*/  IMAD R0, R0, UR6, R17 ;  /* 0x0000000600007c24 */ /* 0x004fc8000f8e0211 */
[C---:B---3--:R-:W-:Y:S02]  /*0210*/  IMAD R16, R0.reuse, UR8, RZ ;  /* 0x0000000800107c24 */ /* 0x048fe4000f8e02ff */
[----:B------:R-:W-:Y:S01]  /*0220*/  IMAD R0, R0, UR9, RZ ;  /* 0x0000000900007c24 */ /* 0x000fe2000f8e02ff */
[----:B------:R-:W-:Y:S06]  /*0230*/  BRA.U !UP0, `(.L_x_250) ;  /* 0x0000001108787547 */ /* 0x000fec000b800000 */
[----:B------:R-:W1:Y:S01]  /*0240*/  LDCU.64 UR6, c[0x0][0x398] ;  /* 0x00007300ff0677ac */ /* 0x000e620008000a00 */
[----:B------:R-:W-:Y:S01]  /*0250*/  IMAD.MOV.U32 R2, RZ, RZ, RZ ;  /* 0x000000ffff027224 */ /* 0x000fe200078e00ff */
[----:B------:R-:W2:Y:S01]  /*0260*/  LDCU UR4, c[0x0][0x3a0] ;  /* 0x00007400ff0477ac */ /* 0x000ea20008000800 */
[----:B------:R-:W3:Y:S01]  /*0270*/  LDCU.64 UR8, c[0x0][0x4c0] ;  /* 0x00009800ff0877ac */ /* 0x000ee20008000a00 */
[----:B------:R-:W-:Y:S01]  /*0280*/  UISETP.NE.AND UP0, UPT, UR38, 0x2, UPT ;  /* 0x000000022600788c */ /* 0x000fe2000bf05270 */
[----:B-1----:R-:W-:-:S05]  /*0290*/  IMAD.HI.U32 R4, R3, UR7, R2 ;  /* 0x0000000703047c27 */ /* 0x002fca000f8e0002 */
[----:B--2---:R-:W-:-:S05]  /*02a0*/  SHF.R.U32.HI R5, RZ, UR4, R4 ;  /* 0x00000004ff057c19 */ /* 0x004fca0008011604 */
[----:B------:R-:W-:-:S04]  /*02b0*/  IMAD.MOV R2, RZ, RZ, -R5 ;  /* 0x000000ffff027224 */ /* 0x000fc800078e0a05 */
[----:B------:R-:W-:-:S04]  /*02c0*/  IMAD R3, R2, UR6, R3 ;  /* 0x0000000602037c24 */ /* 0x000fc8000f8e0203 */
[C---:B---3--:R-:W-:Y:S02]  /*02d0*/  IMAD R16, R3.reuse, UR8, R16 ;  /* 0x0000000803107c24 */ /* 0x048fe4000f8e0210 */
[----:B------:R-:W-:Y:S01]  /*02e0*/  IMAD R0, R3, UR9, R0 ;  /* 0x0000000903007c24 */ /* 0x000fe2000f8e0200 */
[----:B------:R-:W-:Y:S06]  /*02f0*/  BRA.U !UP0, `(.L_x_250) ;  /* 0x0000001108487547 */ /* 0x000fec000b800000 */
[----:B------:R-:W1:Y:S01]  /*0300*/  LDCU.64 UR4, c[0x0][0x3a8] ;  /* 0x00007500ff0477ac */ /* 0x000e620008000a00 */
[----:B------:R-:W-:Y:S01]  /*0310*/  IMAD.MOV.U32 R4, RZ, RZ, RZ ;  /* 0x000000ffff047224 */ /* 0x000fe200078e00ff */
[----:B------:R-:W2:Y:S01]  /*0320*/  LDCU UR6, c[0x0][0x3a4] ;  /* 0x00007480ff0677ac */ /* 0x000ea20008000800 */
[----:B------:R-:W3:Y:S01]  /*0330*/  LDCU.64 UR8, c[0x0][0x4c8] ;  /* 0x00009900ff0877ac */ /* 0x000ee20008000a00 */
[----:B------:R-:W-:Y:S01]  /*0340*/  UISETP.NE.AND UP0, UPT, UR38, 0x3, UPT ;  /* 0x000000032600788c */ /* 0x000fe2000bf05270 */
[----:B-1----:R-:W-:-:S05]  /*0350*/  IMAD.HI.U32 R2, R5, UR4, R4 ;  /* 0x0000000405027c27 */ /* 0x002fca000f8e0004 */
[----:B------:R-:W-:-:S05]  /*0360*/  SHF.R.U32.HI R3, RZ, UR5, R2 ;  /* 0x00000005ff037c19 */ /* 0x000fca0008011602 */
[----:B------:R-:W-:-:S04]  /*0370*/  IMAD.MOV R4, RZ, RZ, -R3 ;  /* 0x000000ffff047224 */ /* 0x000fc800078e0a03 */
[----:B--2---:R-:W-:-:S04]  /*0380*/  IMAD R5, R4, UR6, R5 ;  /* 0x0000000604057c24 */ /* 0x004fc8000f8e0205 */
[C---:B---3--:R-:W-:Y:S02]  /*0390*/  IMAD R16, R5.reuse, UR8, R16 ;  /* 0x0000000805107c24 */ /* 0x048fe4000f8e0210 */
[----:B------:R-:W-:Y:S01]  /*03a0*/  IMAD R0, R5, UR9, R0 ;  /* 0x0000000905007c24 */ /* 0x000fe2000f8e0200 */
[----:B------:R-:W-:Y:S06]  /*03b0*/  BRA.U !UP0, `(.L_x_250) ;  /* 0x0000001108187547 */ /* 0x000fec000b800000 */
[----:B------:R-:W1:Y:S01]  /*03c0*/  LDCU.64 UR6, c[0x0][0x3b0] ;  /* 0x00007600ff0677ac */ /* 0x000e620008000a00 */
[----:B------:R-:W-:Y:S01]  /*03d0*/  HFMA2 R2, -RZ, RZ, 0, 0 ;  /* 0x00000000ff027431 */ /* 0x000fe200000001ff */
[----:B------:R-:W2:Y:S01]  /*03e0*/  LDCU UR4, c[0x0][0x3b8] ;  /* 0x00007700ff0477ac */ /* 0x000ea20008000800 */
[----:B------:R-:W3:Y:S01]  /*03f0*/  LDCU.64 UR8, c[0x0][0x4d0] ;  /* 0x00009a00ff0877ac */ /* 0x000ee20008000a00 */
[----:B------:R-:W-:Y:S02]  /*0400*/  UISETP.NE.AND UP0, UPT, UR38, 0x4, UPT ;  /* 0x000000042600788c */ /* 0x000fe4000bf05270 */
        /* <DEDUP_REMOVED lines=25> */
[----:B--2---:R-:W-:-:S04]  /*05a0*/  SHF.R.U32.HI R5, RZ, UR4, R4 ;  /* 0x00000004ff057c19 */ /* 0x004fc80008011604 */
[----:B------:R-:W-:-:S05]  /*05b0*/  IADD3 R2, PT, PT, -R5, RZ, RZ ;  /* 0x000000ff05027210 */ /* 0x000fca0007ffe1ff */
        /* <DEDUP_REMOVED lines=29> */
[----:B------:R-:W-:Y:S01]  /*0790*/  MOV R4, RZ ;  /* 0x000000ff00047202 */ /* 0x000fe20000000f00 */
[----:B------:R-:W2:Y:S01]  /*07a0*/  LDCU UR6, c[0x0][0x3ec] ;  /* 0x00007d80ff0677ac */ /* 0x000ea20008000800 */
[----:B------:R-:W3:Y:S01]  /*07b0*/  LDCU.64 UR8, c[0x0][0x4f8] ;  /* 0x00009f00ff0877ac */ /* 0x000ee20008000a00 */
[----:B------:R-:W-:Y:S02]  /*07c0*/  UISETP.NE.AND UP0, UPT, UR38, 0x9, UPT ;  /* 0x000000092600788c */ /* 0x000fe4000bf05270 */
        /* <DEDUP_REMOVED lines=25> */
[----:B------:R-:W-:-:S04]  /*0960*/  SHF.R.U32.HI R3, RZ, UR5, R2 ;  /* 0x00000005ff037c19 */ /* 0x000fc80008011602 */
[----:B------:R-:W-:-:S05]  /*0970*/  IADD3 R4, PT, PT, -R3, RZ, RZ ;  /* 0x000000ff03047210 */ /* 0x000fca0007ffe1ff */
        /* <DEDUP_REMOVED lines=163> */
[----:B------:R-:W3:Y:S02]  /*13b0*/  LDCU.64 UR8, c[0x0][0x578] ;  /* 0x0000af00ff0877ac */ /* 0x000ee40008000a00 */
[----:B-1----:R-:W-:-:S05]  /*13c0*/  IMAD.HI.U32 R2, R5, UR4, R4 ;  /* 0x0000000405027c27 */ /* 0x002fca000f8e0004 */
[----:B------:R-:W-:-:S05]  /*13d0*/  SHF.R.U32.HI R2, RZ, UR5, R2 ;  /* 0x00000005ff027c19 */ /* 0x000fca0008011602 */
[----:B------:R-:W-:-:S04]  /*13e0*/  IMAD.MOV R3, RZ, RZ, -R2 ;  /* 0x000000ffff037224 */ /* 0x000fc800078e0a02 */
[----:B--2---:R-:W-:-:S04]  /*13f0*/  IMAD R5, R3, UR6, R5 ;  /* 0x0000000603057c24 */ /* 0x004fc8000f8e0205 */
[C---:B---3--:R-:W-:Y:S02]  /*1400*/  IMAD R16, R5.reuse, UR8, R16 ;  /* 0x0000000805107c24 */ /* 0x048fe4000f8e0210 */
[----:B------:R-:W-:-:S07]  /*1410*/  IMAD R0, R5, UR9, R0 ;  /* 0x0000000905007c24 */ /* 0x000fce000f8e0200 */
.L_x_250:
[----:B------:R-:W1:Y:S01]  /*1420*/  LDCU.64 UR6, c[0x0][0x588] ;  /* 0x0000b100ff0677ac */ /* 0x000e620008000a00 */
[----:B------:R-:W-:-:S04]  /*1430*/  UPRMT UR4, UR42, 0x9910, URZ ;  /* 0x000099102a047896 */ /* 0x000fc800080000ff */
[----:B------:R-:W-:Y:S01]  /*1440*/  UISETP.GT.AND UP0, UPT, UR4, 0x9, UPT ;  /* 0x000000090400788c */ /* 0x000fe2000bf04270 */
[----:B-1----:R-:W-:-:S05]  /*1450*/  IADD3 R2, P0, PT, R0, UR6, RZ ;  /* 0x0000000600027c10 */ /* 0x002fca000ff1e0ff */
[----:B------:R-:W-:-:S03]  /*1460*/  IMAD.X R3, RZ, RZ, UR7, P0 ;  /* 0x00000007ff037e24 */ /* 0x000fc600080e06ff */
[----:B------:R-:W-:Y:S05]  /*1470*/  BRA.U UP0, `(.L_x_251) ;  /* 0x0000000500407547 */ /* 0x000fea000b800000 */
[----:B------:R-:W-:-:S09]  /*1480*/  UISETP.GT.AND UP0, UPT, UR4, 0x4, UPT ;  /* 0x000000040400788c */ /* 0x000fd2000bf04270 */
[----:B------:R-:W-:Y:S05]  /*1490*/  BRA.U UP0, `(.L_x_252) ;  /* 0x0000000100947547 */ /* 0x000fea000b800000 */
[----:B------:R-:W-:-:S09]  /*14a0*/  UISETP.GT.AND UP0, UPT, UR4, 0x1, UPT ;  /* 0x000000010400788c */ /* 0x000fd2000bf04270 */
[----:B------:R-:W-:Y:S05]  /*14b0*/  BRA.U UP0, `(.L_x_253) ;  /* 0x0000000100387547 */ /* 0x000fea000b800000 */
[----:B------:R-:W-:-:S09]  /*14c0*/  UISETP.NE.AND UP0, UPT, UR42, URZ, UPT ;  /* 0x000000ff2a00728c */ /* 0x000fd2000bf05270 */
[----:B------:R-:W-:Y:S05]  /*14d0*/  BRA.U !UP0, `(.L_x_254) ;  /* 0x00000001081c7547 */ /* 0x000fea000b800000 */
[----:B------:R-:W-:-:S09]  /*14e0*/  UISETP.NE.AND UP0, UPT, UR4, 0x1, UPT ;  /* 0x000000010400788c */ /* 0x000fd2000bf05270 */
[----:B------:R-:W-:Y:S05]  /*14f0*/  BRA.U UP0, `(.L_x_255) ;  /* 0x0000000d00687547 */ /* 0x000fea000b800000 */
[----:B0-----:R-:W2:Y:S02]  /*1500*/  LDG.E.S8 R2, desc[UR36][R2.64] ;  /* 0x0000002402027981 */ /* 0x001ea4000c1e1300 */
[----:B--2---:R-:W0:Y:S02]  /*1510*/  I2F.S16 R0, R2 ;  /* 0x0000000200007306 */ /* 0x004e240000101400 */
[----:B0-----:R-:W-:-:S04]  /*1520*/  F2FP.BF16.F32.PACK_AB R0, RZ, R0 ;  /* 0x00000000ff00723e */ /* 0x001fc800000010ff */
[----:B------:R-:W-:Y:S01]  /*1530*/  PRMT R5, R0, 0x7610, R5 ;  /* 0x0000761000057816 */ /* 0x000fe20000000005 */
[----:B------:R-:W-:Y:S06]  /*1540*/  BRA `(.L_x_256) ;  /* 0x0000000c00f07947 */ /* 0x000fec0003800000 */
.L_x_254:
[----:B0-----:R-:W2:Y:S02]  /*1550*/  LDG.E.U8 R2, desc[UR36][R2.64] ;  /* 0x0000002402027981 */ /* 0x001ea4000c1e1100 */
[----:B--2---:R-:W-:-:S04]  /*1560*/  I2FP.F32.U32 R0, R2 ;  /* 0x0000000200007245 */ /* 0x004fc80000201000 */
[----:B------:R-:W-:-:S04]  /*1570*/  F2FP.BF16.F32.PACK_AB R0, RZ, R0 ;  /* 0x00000000ff00723e */ /* 0x000fc800000010ff */
[----:B------:R-:W-:Y:S01]  /*1580*/  PRMT R5, R0, 0x7610, R5 ;  /* 0x0000761000057816 */ /* 0x000fe20000000005 */
[----:B------:R-:W-:Y:S06]  /*1590*/  BRA `(.L_x_256) ;  /* 0x0000000c00dc7947 */ /* 0x000fec0003800000 */
.L_x_253:
[----:B------:R-:W-:-:S09]  /*15a0*/  UISETP.NE.AND UP0, UPT, UR4, 0x2, UPT ;  /* 0x000000020400788c */ /* 0x000fd2000bf05270 */
[----:B------:R-:W-:Y:S05]  /*15b0*/  BRA.U !UP0, `(.L_x_257) ;  /* 0x0000000108387547 */ /* 0x000fea000b800000 */
[----:B------:R-:W-:-:S09]  /*15c0*/  UISETP.NE.AND UP0, UPT, UR4, 0x3, UPT ;  /* 0x000000030400788c */ /* 0x000fd2000bf05270 */
[----:B------:R-:W-:Y:S05]  /*15d0*/  BRA.U !UP0, `(.L_x_258) ;  /* 0x00000001081c7547 */ /* 0x000fea000b800000 */
[----:B------:R-:W-:-:S09]  /*15e0*/  UISETP.NE.AND UP0, UPT, UR4, 0x4, UPT ;  /* 0x000000040400788c */ /* 0x000fd2000bf05270 */
[----:B------:R-:W-:Y:S05]  /*15f0*/  BRA.U UP0, `(.L_x_255) ;  /* 0x0000000d00287547 */ /* 0x000fea000b800000 */
[----:B0-----:R-:W2:Y:S02]  /*1600*/  LDG.E.64 R2, desc[UR36][R2.64] ;  /* 0x0000002402027981 */ /* 0x001ea4000c1e1b00 */
[----:B--2---:R-:W0:Y:S02]  /*1610*/  I2F.S64 R0, R2 ;  /* 0x0000000200007312 */ /* 0x004e240000301400 */
[----:B0-----:R-:W-:-:S04]  /*1620*/  F2FP.BF16.F32.PACK_AB R0, RZ, R0 ;  /* 0x00000000ff00723e */ /* 0x001fc800000010ff */
[----:B------:R-:W-:Y:S01]  /*1630*/  PRMT R5, R0, 0x7610, R5 ;  /* 0x0000761000057816 */ /* 0x000fe20000000005 */
[----:B------:R-:W-:Y:S06]  /*1640*/  BRA `(.L_x_256) ;  /* 0x0000000c00b07947 */ /* 0x000fec0003800000 */
.L_x_258:
[----:B0-----:R-:W2:Y:S02]  /*1650*/  LDG.E R2, desc[UR36][R2.64] ;  /* 0x0000002402027981 */ /* 0x001ea4000c1e1900 */
[----:B--2---:R-:W-:-:S04]  /*1660*/  I2FP.F32.S32 R0, R2 ;  /* 0x0000000200007245 */ /* 0x004fc80000201400 */
[----:B------:R-:W-:-:S04]  /*1670*/  F2FP.BF16.F32.PACK_AB R0, RZ, R0 ;  /* 0x00000000ff00723e */ /* 0x000fc800000010ff */
[----:B------:R-:W-:Y:S01]  /*1680*/  PRMT R5, R0, 0x7610, R5 ;  /* 0x0000761000057816 */ /* 0x000fe20000000005 */
[----:B------:R-:W-:Y:S06]  /*1690*/  BRA `(.L_x_256) ;  /* 0x0000000c009c7947 */ /* 0x000fec0003800000 */
.L_x_257:
[----:B0-----:R-:W2:Y:S02]  /*16a0*/  LDG.E.U16 R2, desc[UR36][R2.64] ;  /* 0x0000002402027981 */ /* 0x001ea4000c1e1500 */
[----:B--2---:R-:W0:Y:S02]  /*16b0*/  I2F.S16 R0, R2 ;  /* 0x0000000200007306 */ /* 0x004e240000101400 */
[----:B0-----:R-:W-:-:S04]  /*16c0*/  F2FP.BF16.F32.PACK_AB R0, RZ, R0 ;  /* 0x00000000ff00723e */ /* 0x001fc800000010ff */
[----:B------:R-:W-:Y:S01]  /*16d0*/  PRMT R5, R0, 0x7610, R5 ;  /* 0x0000761000057816 */ /* 0x000fe20000000005 */
[----:B------:R-:W-:Y:S06]  /*16e0*/  BRA `(.L_x_256) ;  /* 0x0000000c00887947 */ /* 0x000fec0003800000 */
.L_x_252:
[----:B------:R-:W-:-:S09]  /*16f0*/  UISETP.GT.AND UP0, UPT, UR4, 0x6, UPT ;  /* 0x000000060400788c */ /* 0x000fd2000bf04270 */
[----:B------:R-:W-:Y:S05]  /*1700*/  BRA.U UP0, `(.L_x_259) ;  /* 0x0000000100307547 */ /* 0x000fea000b800000 */
[----:B------:R-:W-:-:S09]  /*1710*/  UISETP.NE.AND UP0, UPT, UR4, 0x5, UPT ;  /* 0x000000050400788c */ /* 0x000fd2000bf05270 */
[----:B------:R-:W-:Y:S05]  /*1720*/  BRA.U !UP0, `(.L_x_260) ;  /* 0x0000000108147547 */ /* 0x000fea000b800000 */
[----:B------:R-:W-:-:S09]  /*1730*/  UISETP.NE.AND UP0, UPT, UR4, 0x6, UPT ;  /* 0x000000060400788c */ /* 0x000fd2000bf05270 */
[----:B------:R-:W-:Y:S05]  /*1740*/  BRA.U UP0, `(.L_x_255) ;  /* 0x0000000900d47547 */ /* 0x000fea000b800000 */
[----:B0-----:R-:W2:Y:S02]  /*1750*/  LDG.E R2, desc[UR36][R2.64] ;  /* 0x0000002402027981 */ /* 0x001ea4000c1e1900 */
[----:B--2---:R-:W-:Y:S01]  /*1760*/  F2FP.BF16.F32.PACK_AB R5, RZ, R2 ;  /* 0x00000002ff05723e */ /* 0x004fe200000010ff */
[----:B------:R-:W-:Y:S06]  /*1770*/  BRA `(.L_x_256) ;  /* 0x0000000c00647947 */ /* 0x000fec0003800000 */
.L_x_260:
[----:B0-----:R-:W2:Y:S02]  /*1780*/  LDG.E.U16 R0, desc[UR36][R2.64] ;  /* 0x0000002402007981 */ /* 0x001ea4000c1e1500 */
[----:B--2---:R-:W-:-:S05]  /*1790*/  HADD2.F32 R0, -RZ, R0.H0_H0 ;  /* 0x20000000ff007230 */ /* 0x004fca0000004100 */
[----:B------:R-:W-:-:S04]  /*17a0*/  F2FP.BF16.F32.PACK_AB R0, RZ, R0 ;  /* 0x00000000ff00723e */ /* 0x000fc800000010ff */
[----:B------:R-:W-:Y:S01]  /*17b0*/  PRMT R5, R0, 0x7610, R5 ;  /* 0x0000761000057816 */ /* 0x000fe20000000005 */
[----:B------:R-:W-:Y:S06]  /*17c0*/  BRA `(.L_x_256) ;  /* 0x0000000c00507947 */ /* 0x000fec0003800000 */
.L_x_259:
[----:B------:R-:W-:-:S09]  /*17d0*/  UISETP.NE.AND UP0, UPT, UR4, 0x7, UPT ;  /* 0x000000070400788c */ /* 0x000fd2000bf05270 */
[----:B------:R-:W-:Y:S05]  /*17e0*/  BRA.U !UP0, `(.L_x_261) ;  /* 0x0000000108307547 */ /* 0x000fea000b800000 */
[----:B------:R-:W-:-:S09]  /*17f0*/  UISETP.NE.AND UP0, UPT, UR4, 0x8, UPT ;  /* 0x000000080400788c */ /* 0x000fd2000bf05270 */
[----:B------:R-:W-:Y:S05]  /*1800*/  BRA.U !UP0, `(.L_x_262) ;  /* 0x0000000108147547 */ /* 0x000fea000b800000 */
[----:B------:R-:W-:-:S09]  /*1810*/  UISETP.NE.AND UP0, UPT, UR4, 0x9, UPT ;  /* 0x000000090400788c */ /* 0x000fd2000bf05270 */
[----:B------:R-:W-:Y:S05]  /*1820*/  BRA.U UP0, `(.L_x_255) ;  /* 0x00000009009c7547 */ /* 0x000fea000b800000 */
[----:B0-----:R-:W2:Y:S02]  /*1830*/  LDG.E R2, desc[UR36][R2.64] ;  /* 0x0000002402027981 */ /* 0x001ea4000c1e1900 */
[----:B--2---:R-:W-:Y:S01]  /*1840*/  F2FP.BF16.F32.PACK_AB R5, RZ, R2 ;  /* 0x00000002ff05723e */ /* 0x004fe200000010ff */
[----:B------:R-:W-:Y:S06]  /*1850*/  BRA `(.L_x_256) ;  /* 0x0000000c002c7947 */ /* 0x000fec0003800000 */
.L_x_262:
[----:B0-----:R-:W2:Y:S02]  /*1860*/  LDG.E.U16 R2, desc[UR36][R2.64] ;  /* 0x0000002402027981 */ /* 0x001ea4000c1e1500 */
[----:B--2---:R-:W-:-:S05]  /*1870*/  HADD2.F32 R0, -RZ, R2.H0_H0 ;  /* 0x20000002ff007230 */ /* 0x004fca0000004100 */
[----:B------:R-:W-:-:S04]  /*1880*/  F2FP.BF16.F32.PACK_AB R0, RZ, R0 ;  /* 0x00000000ff00723e */ /* 0x000fc800000010ff */
[----:B------:R-:W-:Y:S01]  /*1890*/  PRMT R5, R0, 0x7610, R5 ;  /* 0x0000761000057816 */ /* 0x000fe20000000005 */
[----:B------:R-:W-:Y:S06]  /*18a0*/  BRA `(.L_x_256) ;  /* 0x0000000c00187947 */ /* 0x000fec0003800000 */
.L_x_261:
[----:B0-----:R-:W2:Y:S01]  /*18b0*/  LDG.E.64 R2, desc[UR36][R2.64] ;  /* 0x0000002402027981 */ /* 0x001ea2000c1e1b00 */
[----:B------:R-:W-:Y:S01]  /*18c0*/  UMOV UR4, 0xf0000000 ;  /* 0xf000000000047882 */ /* 0x000fe20000000000 */
[----:B------:R-:W-:Y:S02]  /*18d0*/  UMOV UR5, 0x380fffff ;  /* 0x380fffff00057882 */ /* 0x000fe40000000000 */
[----:B--2---:R-:W0:-:S15]  /*18e0*/  DSETP.GEU.AND P0, PT, |R2|, UR4, PT ;  /* 0x0000000402007e2a */ /* 0x004e1e000bf0e200 */
[----:B------:R-:W-:-:S15]  /*18f0*/  NOP ;  /* 0x0000000000007918 */ /* 0x000fde0000000000 */
[----:B------:R-:W-:-:S15]  /*1900*/  NOP ;  /* 0x0000000000007918 */ /* 0x000fde0000000000 */
[----:B------:R-:W-:-:S15]  /*1910*/  NOP ;  /* 0x0000000000007918 */ /* 0x000fde0000000000 */
[----:B------:R-:W-:-:S04]  /*1920*/  NOP ;  /* 0x0000000000007918 */ /* 0x000fc80000000000 */
[----:B------:R-:W0:Y:S02]  /*1930*/  F2F.F32.F64 R0, R2 ;  /* 0x0000000200007310 */ /* 0x000e240000301000 */
[----:B0-----:R-:W-:-:S05]  /*1940*/  @!P0 FMUL R0, R0, 1.175494350822287508e-38 ;  /* 0x0080000000008820 */ /* 0x001fca0000400000 */
[----:B------:R-:W-:-:S04]  /*1950*/  F2FP.BF16.F32.PACK_AB R0, RZ, R0 ;  /* 0x00000000ff00723e */ /* 0x000fc800000010ff */
[----:B------:R-:W-:Y:S01]  /*1960*/  PRMT R5, R0, 0x7610, R5 ;  /* 0x0000761000057816 */ /* 0x000fe20000000005 */
[----:B------:R-:W-:Y:S06]  /*1970*/  BRA `(.L_x_256) ;  /* 0x0000000800e47947 */ /* 0x000fec0003800000 */
.L_x_251:
[----:B------:R-:W-:-:S09]  /*1980*/  UISETP.GT.AND UP0, UPT, UR4, 0x18, UPT ;  /* 0x000000180400788c */ /* 0x000fd2000bf04270 */
[----:B------:R-:W-:Y:S05]  /*1990*/  BRA.U UP0, `(.L_x_263) ;  /* 0x00000005000c7547 */ /* 0x000fea000b800000 */
[----:B------:R-:W-:-:S09]  /*19a0*/  UISETP.GT.AND UP0, UPT, UR4, 0xe, UPT ;  /* 0x0000000e0400788c */ /* 0x000fd2000bf04270 */
[----:B------:R-:W-:Y:S05]  /*19b0*/  BRA.U UP0, `(.L_x_264) ;  /* 0x00000001005c7547 */ /* 0x000fea000b800000 */
[----:B------:R-:W-:-:S09]  /*19c0*/  UISETP.NE.AND UP0, UPT, UR4, 0xa, UPT ;  /* 0x0000000a0400788c */ /* 0x000fd2000bf05270 */
[----:B------:R-:W-:Y:S05]  /*19d0*/  BRA.U !UP0, `(.L_x_265) ;  /* 0x0000000108207547 */ /* 0x000fea000b800000 */
[----:B------:R-:W-:-:S09]  /*19e0*/  UISETP.NE.AND UP0, UPT, UR4, 0xb, UPT ;  /* 0x0000000b0400788c */ /* 0x000fd2000bf05270 */
[----:B------:R-:W-:Y:S05]  /*19f0*/  BRA.U UP0, `(.L_x_255) ;  /* 0x0000000900287547 */ /* 0x000fea000b800000 */
[----:B0-----:R-:W2:Y:S02]  /*1a00*/  LDG.E.U8 R2, desc[UR36][R2.64] ;  /* 0x0000002402027981 */ /* 0x001ea4000c1e1100 */
[----:B--2---:R-:W-:-:S04]  /*1a10*/  ISETP.NE.AND P0, PT, R2, RZ, PT ;  /* 0x000000ff0200720c */ /* 0x004fc80003f05270 */
[----:B------:R-:W-:-:S04]  /*1a20*/  FSEL R0, RZ, 1, !P0 ;  /* 0x3f800000ff007808 */ /* 0x000fc80004000000 */
[----:B------:R-:W-:-:S04]  /*1a30*/  F2FP.BF16.F32.PACK_AB R0, RZ, R0 ;  /* 0x00000000ff00723e */ /* 0x000fc800000010ff */
[----:B------:R-:W-:Y:S01]  /*1a40*/  PRMT R5, R0, 0x7610, R5 ;  /* 0x0000761000057816 */ /* 0x000fe20000000005 */
[----:B------:R-:W-:Y:S06]  /*1a50*/  BRA `(.L_x_256) ;  /* 0x0000000800ac7947 */ /* 0x000fec0003800000 */
.L_x_265:
        /* <DEDUP_REMOVED lines=13> */
.L_x_264:
[----:B------:R-:W-:-:S09]  /*1b30*/  UISETP.NE.AND UP0, UPT, UR4, 0xf, UPT ;  /* 0x0000000f0400788c */ /* 0x000fd2000bf05270 */
[----:B------:R-:W-:Y:S05]  /*1b40*/  BRA.U !UP0, `(.L_x_266) ;  /* 0x0000000108987547 */ /* 0x000fea000b800000 */
[----:B------:R-:W-:-:S09]  /*1b50*/  UISETP.NE.AND UP0, UPT, UR4, 0x17, UPT ;  /* 0x000000170400788c */ /* 0x000fd2000bf05270 */
[----:B------:R-:W-:Y:S05]  /*1b60*/  BRA.U !UP0, `(.L_x_267) ;  /* 0x0000000108587547 */ /* 0x000fea000b800000 */
[----:B------:R-:W-:-:S09]  /*1b70*/  UISETP.NE.AND UP0, UPT, UR4, 0x18, UPT ;  /* 0x000000180400788c */ /* 0x000fd2000bf05270 */
[----:B------:R-:W-:Y:S05]  /*1b80*/  BRA.U UP0, `(.L_x_255) ;  /* 0x0000000500c47547 */ /* 0x000fea000b800000 */
[----:B0-----:R-:W2:Y:S01]  /*1b90*/  LDG.E.U8 R0, desc[UR36][R2.64] ;  /* 0x0000002402007981 */ /* 0x001ea2000c1e1100 */
[----:B------:R-:W-:Y:S01]  /*1ba0*/  IMAD.MOV.U32 R6, RZ, RZ, 0x1f ;  /* 0x0000001fff067424 */ /* 0x000fe200078e00ff */
[----:B--2---:R-:W-:-:S04]  /*1bb0*/  SHF.L.U32 R0, R0, 0x18, RZ ;  /* 0x0000001800007819 */ /* 0x004fc800000006ff */
[C---:B------:R-:W-:Y:S02]  /*1bc0*/  LOP3.LUT R4, R0.reuse, 0x7f000000, RZ, 0xc0, !PT ;  /* 0x7f00000000047812 */ /* 0x040fe400078ec0ff */
[----:B------:R-:W-:Y:S02]  /*1bd0*/  LOP3.LUT P0, RZ, R0, 0x7f000000, RZ, 0xc0, !PT ;  /* 0x7f00000000ff7812 */ /* 0x000fe4000780c0ff */
[----:B------:R-:W0:Y:S02]  /*1be0*/  FLO.U32 R5, R4 ;  /* 0x0000000400057300 */ /* 0x000e2400000e0000 */
[----:B0-----:R-:W-:-:S05]  /*1bf0*/  IMAD.MOV R5, RZ, RZ, -R5 ;  /* 0x000000ffff057224 */ /* 0x001fca00078e0a05 */
[----:B------:R-:W-:-:S05]  /*1c00*/  VIADDMNMX.U32 R5, R5, R6, 0x4, !PT ;  /* 0x0000000405057446 */ /* 0x000fca0007800006 */
[----:B------:R-:W-:-:S04]  /*1c10*/  VIADD R5, R5, 0xfffffffc ;  /* 0xfffffffc05057836 */ /* 0x000fc80000000000 */
[----:B------:R-:W-:Y:S01]  /*1c20*/  IMAD.SHL.U32 R7, R5, 0x800000, RZ ;  /* 0x0080000005077824 */ /* 0x000fe200078e00ff */
[C---:B------:R-:W-:Y:S02]  /*1c30*/  SHF.L.U32 R6, R4.reuse, R5, RZ ;  /* 0x0000000504067219 */ /* 0x040fe400000006ff */
[----:B------:R-:W-:Y:S02]  /*1c40*/  IADD3 R5, PT, PT, R4, 0x1000000, RZ ;  /* 0x0100000004057810 */ /* 0x000fe40007ffe0ff */
[----:B------:R-:W-:Y:S02]  /*1c50*/  LEA.HI R6, R6, -R7, RZ, 0x1c ;  /* 0x8000000706067211 */ /* 0x000fe400078fe0ff */
[----:B------:R-:W-:-:S03]  /*1c60*/  SHF.R.S32.HI R5, RZ, 0x8, R5 ;  /* 0x00000008ff057819 */ /* 0x000fc60000011405 */
[----:B------:R-:W-:-:S05]  /*1c70*/  VIADD R6, R6, 0x3c000000 ;  /* 0x3c00000006067836 */ /* 0x000fca0000000000 */
[----:B------:R-:W-:-:S04]  /*1c80*/  LOP3.LUT R5, R6, 0x7f800000, R5, 0xf8, !PT ;  /* 0x7f80000006057812 */ /* 0x000fc800078ef805 */
[----:B------:R-:W-:-:S04]  /*1c90*/  SEL R5, R5, RZ, P0 ;  /* 0x000000ff05057207 */ /* 0x000fc80000000000 */
[----:B------:R-:W-:-:S04]  /*1ca0*/  LOP3.LUT R5, R5, 0x80000000, R0, 0xf8, !PT ;  /* 0x8000000005057812 */ /* 0x000fc800078ef800 */
[----:B------:R-:W-:Y:S01]  /*1cb0*/  F2FP.BF16.F32.PACK_AB R5, RZ, R5 ;  /* 0x00000005ff05723e */ /* 0x000fe200000010ff */
[----:B------:R-:W-:Y:S06]  /*1cc0*/  BRA `(.L_x_256) ;  /* 0x0000000800107947 */ /* 0x000fec0003800000 */
.L_x_267:
[----:B0-----:R-:W2:Y:S02]  /*1cd0*/  LDG.E.U8 R2, desc[UR36][R2.64] ;  /* 0x0000002402027981 */ /* 0x001ea4000c1e1100 */
[C---:B--2---:R-:W-:Y:S02]  /*1ce0*/  IMAD.SHL.U32 R4, R2.reuse, 0x2000000, RZ ;  /* 0x0200000002047824 */ /* 0x044fe400078e00ff */
[----:B------:R-:W-:-:S03]  /*1cf0*/  IMAD.SHL.U32 R5, R2, 0x100, RZ ;  /* 0x0000010002057824 */ /* 0x000fc600078e00ff */
[----:B------:R-:W-:-:S13]  /*1d00*/  ISETP.GT.U32.AND P0, PT, R4, 0x7ffffff, PT ;  /* 0x07ffffff0400780c */ /* 0x000fda0003f04070 */
[C---:B------:R-:W-:Y:S02]  /*1d10*/  @!P0 LOP3.LUT R0, R5.reuse, 0x7f00, RZ, 0xc0, !PT ;  /* 0x00007f0005008812 */ /* 0x040fe400078ec0ff */
[----:B------:R-:W-:Y:S02]  /*1d20*/  @P0 LEA.HI R4, R4, 0x70000000, RZ, 0x1c ;  /* 0x7000000004040811 */ /* 0x000fe400078fe0ff */
[----:B------:R-:W-:Y:S02]  /*1d30*/  @!P0 LOP3.LUT R0, R0, 0x3f000000, RZ, 0xfc, !PT ;  /* 0x3f00000000008812 */ /* 0x000fe400078efcff */
[----:B------:R-:W-:-:S03]  /*1d40*/  PRMT R5, R5, 0x9910, RZ ;  /* 0x0000991005057816 */ /* 0x000fc600000000ff */
[----:B------:R-:W-:Y:S01]  /*1d50*/  @!P0 FADD.FTZ R0, R0, -0.5 ;  /* 0xbf00000000008421 */ /* 0x000fe20000010000 */
[----:B------:R-:W-:-:S05]  /*1d60*/  @P0 FMUL.FTZ R0, R4, 1.9259299443872358531e-34 ;  /* 0x0780000004000820 */ /* 0x000fca0000410000 */
[----:B------:R-:W-:-:S04]  /*1d70*/  LOP3.LUT R0, R0, 0x80000000, R5, 0xf8, !PT ;  /* 0x8000000000007812 */ /* 0x000fc800078ef805 */
[----:B------:R-:W-:-:S04]  /*1d80*/  F2FP.BF16.F32.PACK_AB R0, RZ, R0 ;  /* 0x00000000ff00723e */ /* 0x000fc800000010ff */
[----:B------:R-:W-:Y:S01]  /*1d90*/  PRMT R5, R0, 0x7610, R5 ;  /* 0x0000761000057816 */ /* 0x000fe20000000005 */
[----:B------:R-:W-:Y:S06]  /*1da0*/  BRA `(.L_x_256) ;  /* 0x0000000400d87947 */ /* 0x000fec0003800000 */
.L_x_266:
[----:B0-----:R0:W5:Y:S01]  /*1db0*/  LDG.E.U16 R5, desc[UR36][R2.64] ;  /* 0x0000002402057981 */ /* 0x001162000c1e1500 */
[----:B------:R-:W-:Y:S05]  /*1dc0*/  BRA `(.L_x_256) ;  /* 0x0000000400d07947 */ /* 0x000fea0003800000 */
.L_x_263:
[----:B------:R-:W-:-:S09]  /*1dd0*/  UISETP.GT.AND UP0, UPT, UR4, 0x1b, UPT ;  /* 0x0000001b0400788c */ /* 0x000fd2000bf04270 */
[----:B------:R-:W-:Y:S05]  /*1de0*/  BRA.U UP0, `(.L_x_268) ;  /* 0x0000000500147547 */ /* 0x000fea000b800000 */
[----:B------:R-:W-:-:S09]  /*1df0*/  UISETP.NE.AND UP0, UPT, UR4, 0x19, UPT ;  /* 0x000000190400788c */ /* 0x000fd2000bf05270 */
[----:B------:R-:W-:Y:S05]  /*1e00*/  BRA.U !UP0, `(.L_x_269) ;  /* 0x0000000108987547 */ /* 0x000fea000b800000 */
[----:B------:R-:W-:-:S09]  /*1e10*/  UISETP.NE.AND UP0, UPT, UR4, 0x1a, UPT ;  /* 0x0000001a0400788c */ /* 0x000fd2000bf05270 */
[----:B------:R-:W-:Y:S05]  /*1e20*/  BRA.U !UP0, `(.L_x_270) ;  /* 0x00000001081c7547 */ /* 0x000fea000b800000 */
[----:B------:R-:W-:-:S09]  /*1e30*/  UISETP.NE.AND UP0, UPT, UR4, 0x1b, UPT ;  /* 0x0000001b0400788c */ /* 0x000fd2000bf05270 */
[----:B------:R-:W-:Y:S05]  /*1e40*/  BRA.U UP0, `(.L_x_255) ;  /* 0x0000000500147547 */ /* 0x000fea000b800000 */
[----:B0-----:R-:W2:Y:S02]  /*1e50*/  LDG.E.U16 R0, desc[UR36][R2.64] ;  /* 0x0000002402007981 */ /* 0x001ea4000c1e1500 */
[----:B--2---:R-:W-:-:S04]  /*1e60*/  I2FP.F32.U32 R0, R0 ;  /* 0x0000000000007245 */ /* 0x004fc80000201000 */
[----:B------:R-:W-:-:S04]  /*1e70*/  F2FP.BF16.F32.PACK_AB R0, RZ, R0 ;  /* 0x00000000ff00723e */ /* 0x000fc800000010ff */
[----:B------:R-:W-:Y:S01]  /*1e80*/  PRMT R5, R0, 0x7610, R5 ;  /* 0x0000761000057816 */ /* 0x000fe20000000005 */
[----:B------:R-:W-:Y:S06]  /*1e90*/  BRA `(.L_x_256) ;  /* 0x00000004009c7947 */ /* 0x000fec0003800000 */
.L_x_270:
[----:B0-----:R-:W2:Y:S01]  /*1ea0*/  LDG.E.U8 R3, desc[UR36][R2.64] ;  /* 0x0000002402037981 */ /* 0x001ea2000c1e1100 */
[----:B------:R-:W-:Y:S01]  /*1eb0*/  BSSY.RECONVERGENT B0, `(.L_x_271) ;  /* 0x0000018000007945 */ /* 0x000fe20003800200 */
[----:B------:R-:W-:Y:S01]  /*1ec0*/  IMAD.MOV.U32 R0, RZ, RZ, RZ ;  /* 0x000000ffff007224 */ /* 0x000fe200078e00ff */
[----:B--2---:R-:W-:-:S13]  /*1ed0*/  ISETP.NE.AND P0, PT, R3, RZ, PT ;  /* 0x000000ff0300720c */ /* 0x004fda0003f05270 */
[----:B------:R-:W-:Y:S05]  /*1ee0*/  @!P0 BRA `(.L_x_272) ;  /* 0x0000000000508947 */ /* 0x000fea0003800000 */
[----:B------:R-:W-:-:S13]  /*1ef0*/  ISETP.NE.AND P0, PT, R3, 0x80, PT ;  /* 0x000000800300780c */ /* 0x000fda0003f05270 */
[----:B------:R-:W-:Y:S01]  /*1f00*/  @!P0 MOV R0, 0x7f800001 ;  /* 0x7f80000100008802 */ /* 0x000fe20000000f00 */
[----:B------:R-:W-:Y:S06]  /*1f10*/  @!P0 BRA `(.L_x_272) ;  /* 0x0000000000448947 */ /* 0x000fec0003800000 */
[--C-:B------:R-:W-:Y:S01]  /*1f20*/  SHF.R.U32.HI R0, RZ, 0x3, R3.reuse ;  /* 0x00000003ff007819 */ /* 0x100fe20000011603 */
[----:B------:R-:W-:Y:S03]  /*1f30*/  BSSY.RECONVERGENT B1, `(.L_x_273) ;  /* 0x000000c000017945 */ /* 0x000fe60003800200 */
[----:B------:R-:W-:Y:S02]  /*1f40*/  LOP3.LUT P0, R2, R0, 0xf, RZ, 0xc0, !PT ;  /* 0x0000000f00027812 */ /* 0x000fe4000780c0ff */
[----:B------:R-:W-:-:S05]  /*1f50*/  SHF.R.U32.HI R0, RZ, 0x7, R3 ;  /* 0x00000007ff007819 */ /* 0x000fca0000011603 */
[----:B------:R-:W-:Y:S01]  /*1f60*/  IMAD.U32 R7, R0, -0x80000000, RZ ;  /* 0x8000000000077824 */ /* 0x000fe200078e00ff */
[----:B------:R-:W-:-:S05]  /*1f70*/  LOP3.LUT R0, R3, 0x7, RZ, 0xc0, !PT ;  /* 0x0000000703007812 */ /* 0x000fca00078ec0ff */
[----:B------:R-:W-:Y:S05]  /*1f80*/  @P0 BRA `(.L_x_274) ;  /* 0x0000000000180947 */ /* 0x000fea0003800000 */
[----:B------:R-:W0:Y:S02]  /*1f90*/  FLO.U32 R3, R0 ;  /* 0x0000000000037300 */ /* 0x000e2400000e0000 */
[----:B0-----:R-:W-:-:S04]  /*1fa0*/  IADD3 R3, PT, PT, -R3, 0x1f, RZ ;  /* 0x0000001f03037810 */ /* 0x001fc80007ffe1ff */
[----:B------:R-:W-:Y:S01]  /*1fb0*/  IADD3 R2, PT, PT, R2, 0x1d, -R3 ;  /* 0x0000001d02027810 */ /* 0x000fe20007ffe803 */
[----:B------:R-:W-:-:S05]  /*1fc0*/  VIADD R5, R3, 0xffffffe4 ;  /* 0xffffffe403057836 */ /* 0x000fca0000000000 */
[----:B------:R-:W-:-:S04]  /*1fd0*/  SHF.L.U32 R5, R0, R5, RZ ;  /* 0x0000000500057219 */ /* 0x000fc800000006ff */
[----:B------:R-:W-:-:S07]  /*1fe0*/  LOP3.LUT R0, R5, 0x7, RZ, 0xc0, !PT ;  /* 0x0000000705007812 */ /* 0x000fce00078ec0ff */
.L_x_274:
[----:B------:R-:W-:Y:S05]  /*1ff0*/  BSYNC.RECONVERGENT B1 ;  /* 0x0000000000017941 */ /* 0x000fea0003800200 */
.L_x_273:
[----:B------:R-:W-:Y:S01]  /*2000*/  IMAD.SHL.U32 R0, R0, 0x100000, RZ ;  /* 0x0010000000007824 */ /* 0x000fe200078e00ff */
[----:B------:R-:W-:-:S04]  /*2010*/  LEA R2, R2, 0x3b800000, 0x17 ;  /* 0x3b80000002027811 */ /* 0x000fc800078eb8ff */
[----:B------:R-:W-:-:S07]  /*2020*/  LOP3.LUT R0, R2, R0, R7, 0xfe, !PT ;  /* 0x0000000002007212 */ /* 0x000fce00078efe07 */
.L_x_272:
[----:B------:R-:W-:Y:S05]  /*2030*/  BSYNC.RECONVERGENT B0 ;  /* 0x0000000000007941 */ /* 0x000fea0003800200 */
.L_x_271:
[----:B------:R-:W-:-:S04]  /*2040*/  F2FP.BF16.F32.PACK_AB R0, RZ, R0 ;  /* 0x00000000ff00723e */ /* 0x000fc800000010ff */
[----:B------:R-:W-:Y:S01]  /*2050*/  PRMT R5, R0, 0x7610, R5 ;  /* 0x0000761000057816 */ /* 0x000fe20000000005 */
[----:B------:R-:W-:Y:S06]  /*2060*/  BRA `(.L_x_256) ;  /* 0x0000000400287947 */ /* 0x000fec0003800000 */
.L_x_269:
        /* <DEDUP_REMOVED lines=21> */
.L_x_278:
[----:B------:R-:W-:Y:S05]  /*21c0*/  BSYNC.RECONVERGENT B1 ;  /* 0x0000000000017941 */ /* 0x000fea0003800200 */
.L_x_277:
[----:B------:R-:W-:Y:S01]  /*21d0*/  IMAD.SHL.U32 R0, R0, 0x200000, RZ ;  /* 0x0020000000007824 */ /* 0x000fe200078e00ff */
[----:B------:R-:W-:-:S04]  /*21e0*/  LEA R2, R2, 0x37800000, 0x17 ;  /* 0x3780000002027811 */ /* 0x000fc800078eb8ff */
[----:B------:R-:W-:-:S07]  /*21f0*/  LOP3.LUT R0, R2, R0, R7, 0xfe, !PT ;  /* 0x0000000002007212 */ /* 0x000fce00078efe07 */
.L_x_276:
[----:B------:R-:W-:Y:S05]  /*2200*/  BSYNC.RECONVERGENT B0 ;  /* 0x0000000000007941 */ /* 0x000fea0003800200 */
.L_x_275:
[----:B------:R-:W-:-:S04]  /*2210*/  F2FP.BF16.F32.PACK_AB R0, RZ, R0 ;  /* 0x00000000ff00723e */ /* 0x000fc800000010ff */
[----:B------:R-:W-:Y:S01]  /*2220*/  PRMT R5, R0, 0x7610, R5 ;  /* 0x0000761000057816 */ /* 0x000fe20000000005 */
[----:B------:R-:W-:Y:S06]  /*2230*/  BRA `(.L_x_256) ;  /* 0x0000000000b47947 */ /* 0x000fec0003800000 */
.L_x_268:
[----:B------:R-:W-:-:S09]  /*2240*/  UISETP.NE.AND UP0, UPT, UR4, 0x1c, UPT ;  /* 0x0000001c0400788c */ /* 0x000fd2000bf05270 */
[----:B------:R-:W-:Y:S05]  /*2250*/  BRA.U !UP0, `(.L_x_279) ;  /* 0x00000001089c7547 */ /* 0x000fea000b800000 */
[----:B------:R-:W-:-:S09]  /*2260*/  UISETP.NE.AND UP0, UPT, UR4, 0x1d, UPT ;  /* 0x0000001d0400788c */ /* 0x000fd2000bf05270 */
[----:B------:R-:W-:Y:S05]  /*2270*/  BRA.U !UP0, `(.L_x_280) ;  /* 0x0000000108807547 */ /* 0x000fea000b800000 */
[----:B------:R-:W-:-:S09]  /*2280*/  UISETP.NE.AND UP0, UPT, UR4, 0x2c, UPT ;  /* 0x0000002c0400788c */ /* 0x000fd2000bf05270 */
[----:B------:R-:W-:Y:S05]  /*2290*/  BRA.U !UP0, `(.L_x_281) ;  /* 0x0000000108487547 */ /* 0x000fea000b800000 */
.L_x_255:
[----:B------:R-:W-:Y:S01]  /*22a0*/  MOV R2, 0x1c0 ;  /* 0x000001c000027802 */ /* 0x000fe20000000f00 */
[----:B------:R-:W1:Y:S01]  /*22b0*/  LDCU.64 UR4, c[0x4][0x1a0] ;  /* 0x01003400ff0477ac */ /* 0x000e620008000a00 */
[----:B------:R-:W-:Y:S02]  /*22c0*/  HFMA2 R8, -RZ, RZ, 0, 4.64916229248046875e-06 ;  /* 0x0000004eff087431 */ /* 0x000fe400000001ff */
[----:B------:R-:W-:Y:S01]  /*22d0*/  IMAD.MOV.U32 R12, RZ, RZ, 0x1 ;  /* 0x00000001ff0c7424 */ /* 0x000fe200078e00ff */
[----:B------:R-:W2:Y:S01]  /*22e0*/  LDCU.64 UR6, c[0x4][0x1a8] ;  /* 0x01003500ff0677ac */ /* 0x000ea20008000a00 */
[----:B------:R-:W3:Y:S01]  /*22f0*/  LDC.64 R2, c[0x4][R2] ;  /* 0x0100000002027b82 */ /* 0x000ee20000000a00 */
[----:B------:R-:W-:Y:S01]  /*2300*/  IMAD.MOV.U32 R13, RZ, RZ, RZ ;  /* 0x000000ffff0d7224 */ /* 0x000fe200078e00ff */
[----:B------:R-:W4:Y:S01]  /*2310*/  LDCU.64 UR8, c[0x4][0x90] ;  /* 0x01001200ff0877ac */ /* 0x000f220008000a00 */
[----:B-1----:R-:W-:Y:S01]  /*2320*/  IMAD.U32 R4, RZ, RZ, UR4 ;  /* 0x00000004ff047e24 */ /* 0x002fe2000f8e00ff */
[----:B------:R-:W-:Y:S01]  /*2330*/  MOV R5, UR5 ;  /* 0x0000000500057c02 */ /* 0x000fe20008000f00 */
[----:B--2---:R-:W-:-:S02]  /*2340*/  IMAD.U32 R6, RZ, RZ, UR6 ;  /* 0x00000006ff067e24 */ /* 0x004fc4000f8e00ff */
[----:B------:R-:W-:Y:S02]  /*2350*/  IMAD.U32 R7, RZ, RZ, UR7 ;  /* 0x00000007ff077e24 */ /* 0x000fe4000f8e00ff */
[----:B----4-:R-:W-:Y:S02]  /*2360*/  IMAD.U32 R10, RZ, RZ, UR8 ;  /* 0x00000008ff0a7e24 */ /* 0x010fe4000f8e00ff */
[----:B------:R-:W-:-:S07]  /*2370*/  IMAD.U32 R11, RZ, RZ, UR9 ;  /* 0x00000009ff0b7e24 */ /* 0x000fce000f8e00ff */
[----:B------:R-:W-:-:S07]  /*2380*/  LEPC R20, `(.L_x_282) ;  /* 0x000000001014794e */ /* 0x000fce0000000000 */
[----:B0--3--:R-:W-:Y:S05]  /*2390*/  CALL.ABS.NOINC R2 ;  /* 0x0000000002007343 */ /* 0x009fea0003c00000 */
.L_x_282:
[----:B------:R-:W-:Y:S01]  /*23a0*/  PRMT R5, RZ, 0x7610, R5 ;  /* 0x00007610ff057816 */ /* 0x000fe20000000005 */
[----:B------:R-:W-:Y:S06]  /*23b0*/  BRA `(.L_x_256) ;  /* 0x0000000000547947 */ /* 0x000fec0003800000 */
.L_x_281:
[----:B0-----:R-:W2:Y:S01]  /*23c0*/  LDG.E.U8 R2, desc[UR36][R2.64] ;  /* 0x0000002402027981 */ /* 0x001ea2000c1e1100 */
[----:B------:R-:W-:Y:S01]  /*23d0*/  BSSY.RECONVERGENT B0, `(.L_x_283) ;  /* 0x0000007000007945 */ /* 0x000fe20003800200 */
[----:B------:R-:W-:Y:S01]  /*23e0*/  IMAD.MOV.U32 R0, RZ, RZ, 0x400000 ;  /* 0x00400000ff007424 */ /* 0x000fe200078e00ff */
[----:B--2---:R-:W-:-:S13]  /*23f0*/  ISETP.NE.AND P0, PT, R2, RZ, PT ;  /* 0x000000ff0200720c */ /* 0x004fda0003f05270 */
[----:B------:R-:W-:Y:S05]  /*2400*/  @!P0 BRA `(.L_x_284) ;  /* 0x00000000000c8947 */ /* 0x000fea0003800000 */
[----:B------:R-:W-:-:S13]  /*2410*/  ISETP.NE.AND P0, PT, R2, 0xff, PT ;  /* 0x000000ff0200780c */ /* 0x000fda0003f05270 */
[----:B------:R-:W-:Y:S01]  /*2420*/  @!P0 IMAD.MOV.U32 R0, RZ, RZ, 0x7f800001 ;  /* 0x7f800001ff008424 */ /* 0x000fe200078e00ff */
[----:B------:R-:W-:-:S07]  /*2430*/  @P0 SHF.L.U32 R0, R2, 0x17, RZ ;  /* 0x0000001702000819 */ /* 0x000fce00000006ff */
.L_x_284:
[----:B------:R-:W-:Y:S05]  /*2440*/  BSYNC.RECONVERGENT B0 ;  /* 0x0000000000007941 */ /* 0x000fea0003800200 */
.L_x_283:
[----:B------:R-:W-:-:S04]  /*2450*/  F2FP.BF16.F32.PACK_AB R0, RZ, R0 ;  /* 0x00000000ff00723e */ /* 0x000fc800000010ff */
[----:B------:R-:W-:Y:S01]  /*2460*/  PRMT R5, R0, 0x7610, R5 ;  /* 0x0000761000057816 */ /* 0x000fe20000000005 */
[----:B------:R-:W-:Y:S06]  /*2470*/  BRA `(.L_x_256) ;  /* 0x0000000000247947 */ /* 0x000fec0003800000 */
.L_x_280:
[----:B0-----:R-:W2:Y:S02]  /*2480*/  LDG.E.64 R2, desc[UR36][R2.64] ;  /* 0x0000002402027981 */ /* 0x001ea4000c1e1b00 */
[----:B--2---:R-:W0:Y:S02]  /*2490*/  I2F.U64 R0, R2 ;  /* 0x0000000200007312 */ /* 0x004e240000301000 */
[----:B0-----:R-:W-:-:S04]  /*24a0*/  F2FP.BF16.F32.PACK_AB R0, RZ, R0 ;  /* 0x00000000ff00723e */ /* 0x001fc800000010ff */
[----:B------:R-:W-:Y:S01]  /*24b0*/  PRMT R5, R0, 0x7610, R5 ;  /* 0x0000761000057816 */ /* 0x000fe20000000005 */
[----:B------:R-:W-:Y:S06]  /*24c0*/  BRA `(.L_x_256) ;  /* 0x0000000000107947 */ /* 0x000fec0003800000 */
.L_x_279:
[----:B0-----:R-:W2:Y:S02]  /*24d0*/  LDG.E R2, desc[UR36][R2.64] ;  /* 0x0000002402027981 */ /* 0x001ea4000c1e1900 */
[----:B--2---:R-:W-:-:S04]  /*24e0*/  I2FP.F32.U32 R0, R2 ;  /* 0x0000000200007245 */ /* 0x004fc80000201000 */
[----:B------:R-:W-:-:S04]  /*24f0*/  F2FP.BF16.F32.PACK_AB R0, RZ, R0 ;  /* 0x00000000ff00723e */ /* 0x000fc800000010ff */
[----:B------:R-:W-:-:S07]  /*2500*/  PRMT R5, R0, 0x7610, R5 ;  /* 0x0000761000057816 */ /* 0x000fce0000000005 */
.L_x_256:
[----:B------:R-:W1:Y:S01]  /*2510*/  LDCU.U16 UR4, c[0x0][0x590] ;  /* 0x0000b200ff0477ac */ /* 0x000e620008000400 */
[----:B0----5:R-:W-:Y:S01]  /*2520*/  IMAD.U32 R3, R5, 0x10000, RZ ;  /* 0x0001000005037824 */ /* 0x021fe200078e00ff */
[----:B------:R-:W-:Y:S04]  /*2530*/  BSSY.RECONVERGENT B0, `(.L_x_285) ;  /* 0x000000d000007945 */ /* 0x000fe80003800200 */
[----:B------:R-:W-:Y:S01]  /*2540*/  FSETP.NAN.FTZ.AND P0, PT, |R3|, |R3|, PT ;  /* 0x400000030300720b */ /* 0x000fe20003f18200 */
[----:B-1----:R-:W-:-:S12]  /*2550*/  IMAD.U32 R7, RZ, RZ, UR4 ;  /* 0x00000004ff077e24 */ /* 0x002fd8000f8e00ff */
[----:B------:R-:W-:Y:S05]  /*2560*/  @P0 BRA `(.L_x_286) ;  /* 0x0000000000240947 */ /* 0x000fea0003800000 */
[----:B------:R-:W-:Y:S01]  /*2570*/  FSETP.NEU.FTZ.AND P0, PT, R3, +INF , PT ;  /* 0x7f8000000300780b */ /* 0x000fe20003f1d000 */
[----:B------:R-:W0:-:S12]  /*2580*/  LDCU.U16 UR4, c[0x0][0x592] ;  /* 0x0000b240ff0477ac */ /* 0x000e180008000400 */
[----:B------:R-:W-:-:S06]  /*2590*/  @P0 FADD.FTZ R0, -RZ, -INF ;  /* 0xff800000ff000421 */ /* 0x000fcc0000010100 */
[----:B------:R-:W1:Y:S01]  /*25a0*/  @P0 F2F.BF16.F32 R0, R0 ;  /* 0x0000000000000304 */ /* 0x000e620000202000 */
[----:B0-----:R-:W-:Y:S02]  /*25b0*/  IMAD.U32 R7, RZ, RZ, UR4 ;  /* 0x00000004ff077e24 */ /* 0x001fe4000f8e00ff */
[----:B-1----:R-:W-:-:S05]  /*25c0*/  @P0 IMAD.U32 R2, R0, 0x10000, RZ ;  /* 0x0001000000020824 */ /* 0x002fca00078e00ff */
[----:B------:R-:W-:-:S04]  /*25d0*/  @P0 FSETP.NEU.FTZ.AND P1, PT, R3, R2, PT ;  /* 0x000000020300020b */ /* 0x000fc80003f3d000 */
[----:B------:R-:W-:-:S04]  /*25e0*/  @P0 SEL R5, R18, R5, !P1 ;  /* 0x0000000512050207 */ /* 0x000fc80004800000 */
[----:B------:R-:W-:-:S07]  /*25f0*/  @P0 PRMT R7, R5, 0x7610, R7 ;  /* 0x0000761005070816 */ /* 0x000fce0000000007 */
.L_x_286:
[----:B------:R-:W-:Y:S05]  /*2600*/  BSYNC.RECONVERGENT B0 ;  /* 0x0000000000007941 */ /* 0x000fea0003800200 */
.L_x_285:
[----:B------:R-:W0:Y:S01]  /*2610*/  LDCU.64 UR6, c[0x0][0x580] ;  /* 0x0000b000ff0677ac */ /* 0x000e220008000a00 */
[----:B------:R-:W-:-:S04]  /*2620*/  UPRMT UR4, UR41, 0x9910, URZ ;  /* 0x0000991029047896 */ /* 0x000fc800080000ff */
[----:B------:R-:W-:Y:S01]  /*2630*/  UISETP.GT.AND UP0, UPT, UR4, 0x9, UPT ;  /* 0x000000090400788c */ /* 0x000fe2000bf04270 */
[----:B0-----:R-:W-:-:S04]  /*2640*/  IADD3 R2, P0, PT, R16, UR6, RZ ;  /* 0x0000000610027c10 */ /* 0x001fc8000ff1e0ff */
[----:B------:R-:W-:-:S04]  /*2650*/  IADD3.X R3, PT, PT, RZ, UR7, RZ, P0, !PT ;  /* 0x00000007ff037c10 */ /* 0x000fc800087fe4ff */
        /* <DEDUP_REMOVED lines=9> */
[----:B------:R-:W-:-:S06]  /*26f0*/  IMAD.U32 R7, R7, 0x10000, RZ ;  /* 0x0001000007077824 */ /* 0x000fcc00078e00ff */
[----:B------:R-:W0:Y:S02]  /*2700*/  F2I.FTZ.TRUNC.NTZ R7, R7 ;  /* 0x0000000700077305 */ /* 0x000e24000021f100 */
[----:B0-----:R0:W-:Y:S01]  /*2710*/  STG.E.U8 desc[UR36][R2.64], R7 ;  /* 0x0000000702007986 */ /* 0x0011e2000c101124 */
[----:B------:R-:W-:Y:S05]  /*2720*/  BRA `(.L_x_292) ;  /* 0x0000000c00807947 */ /* 0x000fea0003800000 */
.L_x_290:
[----:B------:R-:W-:-:S06]  /*2730*/  IMAD.U32 R5, R7, 0x10000, RZ ;  /* 0x0001000007057824 */ /* 0x000fcc00078e00ff */
[----:B------:R-:W0:Y:S02]  /*2740*/  F2I.S64.TRUNC R4, R5 ;  /* 0x0000000500047311 */ /* 0x000e24000020d900 */
[----:B0-----:R0:W-:Y:S01]  /*2750*/  STG.E.U8 desc[UR36][R2.64], R4 ;  /* 0x0000000402007986 */ /* 0x0011e2000c101124 */
[----:B------:R-:W-:Y:S05]  /*2760*/  BRA `(.L_x_292) ;  /* 0x0000000c00707947 */ /* 0x000fea0003800000 */
.L_x_289:
[----:B------:R-:W-:-:S09]  /*2770*/  UISETP.NE.AND UP0, UPT, UR4, 0x2, UPT ;  /* 0x000000020400788c */ /* 0x000fd2000bf05270 */
[----:B------:R-:W-:Y:S05]  /*2780*/  BRA.U !UP0, `(.L_x_293) ;  /* 0x0000000108307547 */ /* 0x000fea000b800000 */
[----:B------:R-:W-:-:S09]  /*2790*/  UISETP.NE.AND UP0, UPT, UR4, 0x3, UPT ;  /* 0x000000030400788c */ /* 0x000fd2000bf05270 */
[----:B------:R-:W-:Y:S05]  /*27a0*/  BRA.U !UP0, `(.L_x_294) ;  /* 0x0000000108187547 */ /* 0x000fea000b800000 */
[----:B------:R-:W-:-:S09]  /*27b0*/  UISETP.NE.AND UP0, UPT, UR4, 0x4, UPT ;  /* 0x000000040400788c */ /* 0x000fd2000bf05270 */
[----:B------:R-:W-:Y:S05]  /*27c0*/  BRA.U UP0, `(.L_x_291) ;  /* 0x0000000900b87547 */ /* 0x000fea000b800000 */
[----:B------:R-:W-:-:S06]  /*27d0*/  IMAD.U32 R4, R7, 0x10000, RZ ;  /* 0x0001000007047824 */ /* 0x000fcc00078e00ff */
[----:B------:R-:W0:Y:S02]  /*27e0*/  F2I.S64.TRUNC R4, R4 ;  /* 0x0000000400047311 */ /* 0x000e24000020d900 */
[----:B0-----:R0:W-:Y:S01]  /*27f0*/  STG.E.64 desc[UR36][R2.64], R4 ;  /* 0x0000000402007986 */ /* 0x0011e2000c101b24 */
[----:B------:R-:W-:Y:S05]  /*2800*/  BRA `(.L_x_292) ;  /* 0x0000000c00487947 */ /* 0x000fea0003800000 */
.L_x_294:
[----:B------:R-:W-:-:S06]  /*2810*/  IMAD.U32 R7, R7, 0x10000, RZ ;  /* 0x0001000007077824 */ /* 0x000fcc00078e00ff */
[----:B------:R-:W0:Y:S02]  /*2820*/  F2I.FTZ.TRUNC.NTZ R7, R7 ;  /* 0x0000000700077305 */ /* 0x000e24000021f100 */
[----:B0-----:R0:W-:Y:S01]  /*2830*/  STG.E desc[UR36][R2.64], R7 ;  /* 0x0000000702007986 */ /* 0x0011e2000c101924 */
[----:B------:R-:W-:Y:S05]  /*2840*/  BRA `(.L_x_292) ;  /* 0x0000000c00387947 */ /* 0x000fea0003800000 */
.L_x_293:
[----:B------:R-:W-:-:S06]  /*2850*/  SHF.L.U32 R7, R7, 0x10, RZ ;  /* 0x0000001007077819 */ /* 0x000fcc00000006ff */
[----:B------:R-:W0:Y:S02]  /*2860*/  F2I.FTZ.TRUNC.NTZ R7, R7 ;  /* 0x0000000700077305 */ /* 0x000e24000021f100 */
[----:B0-----:R0:W-:Y:S01]  /*2870*/  STG.E.U16 desc[UR36][R2.64], R7 ;  /* 0x0000000702007986 */ /* 0x0011e2000c101524 */
[----:B------:R-:W-:Y:S05]  /*2880*/  BRA `(.L_x_292) ;  /* 0x0000000c00287947 */ /* 0x000fea0003800000 */
.L_x_288:
[----:B------:R-:W-:-:S09]  /*2890*/  UISETP.GT.AND UP0, UPT, UR4, 0x6, UPT ;  /* 0x000000060400788c */ /* 0x000fd2000bf04270 */
[----:B------:R-:W-:Y:S05]  /*28a0*/  BRA.U UP0, `(.L_x_295) ;  /* 0x00000001002c7547 */ /* 0x000fea000b800000 */
[----:B------:R-:W-:-:S09]  /*28b0*/  UISETP.NE.AND UP0, UPT, UR4, 0x5, UPT ;  /* 0x000000050400788c */ /* 0x000fd2000bf05270 */
[----:B------:R-:W-:Y:S05]  /*28c0*/  BRA.U !UP0, `(.L_x_296) ;  /* 0x0000000108147547 */ /* 0x000fea000b800000 */
[----:B------:R-:W-:-:S09]  /*28d0*/  UISETP.NE.AND UP0, UPT, UR4, 0x6, UPT ;  /* 0x000000060400788c */ /* 0x000fd2000bf05270 */
[----:B------:R-:W-:Y:S05]  /*28e0*/  BRA.U UP0, `(.L_x_291) ;  /* 0x0000000900707547 */ /* 0x000fea000b800000 */
[----:B------:R-:W-:-:S05]  /*28f0*/  IMAD.U32 R7, R7, 0x10000, RZ ;  /* 0x0001000007077824 */ /* 0x000fca00078e00ff */
[----:B------:R0:W-:Y:S01]  /*2900*/  STG.E desc[UR36][R2.64], R7 ;  /* 0x0000000702007986 */ /* 0x0001e2000c101924 */
[----:B------:R-:W-:Y:S05]  /*2910*/  BRA `(.L_x_292) ;  /* 0x0000000c00047947 */ /* 0x000fea0003800000 */
.L_x_296:
[----:B------:R-:W-:-:S05]  /*2920*/  IMAD.U32 R0, R7, 0x10000, RZ ;  /* 0x0001000007007824 */ /* 0x000fca00078e00ff */
[----:B------:R-:W-:-:S05]  /*2930*/  F2FP.F16.F32.PACK_AB R0, RZ, R0 ;  /* 0x00000000ff00723e */ /* 0x000fca00000000ff */
[----:B------:R0:W-:Y:S01]  /*2940*/  STG.E.U16 desc[UR36][R2.64], R0 ;  /* 0x0000000002007986 */ /* 0x0001e2000c101524 */
[----:B------:R-:W-:Y:S05]  /*2950*/  BRA `(.L_x_292) ;  /* 0x0000000800f47947 */ /* 0x000fea0003800000 */
.L_x_295:
[----:B------:R-:W-:-:S09]  /*2960*/  UISETP.NE.AND UP0, UPT, UR4, 0x7, UPT ;  /* 0x000000070400788c */ /* 0x000fd2000bf05270 */
[----:B------:R-:W-:Y:S05]  /*2970*/  BRA.U !UP0, `(.L_x_297) ;  /* 0x0000000108347547 */ /* 0x000fea000b800000 */
[----:B------:R-:W-:-:S09]  /*2980*/  UISETP.NE.AND UP0, UPT, UR4, 0x8, UPT ;  /* 0x000000080400788c */ /* 0x000fd2000bf05270 */
[----:B------:R-:W-:Y:S05]  /*2990*/  BRA.U !UP0, `(.L_x_298) ;  /* 0x0000000108187547 */ /* 0x000fea000b800000 */
[----:B------:R-:W-:-:S09]  /*29a0*/  UISETP.NE.AND UP0, UPT, UR4, 0x9, UPT ;  /* 0x000000090400788c */ /* 0x000fd2000bf05270 */
[----:B------:R-:W-:Y:S05]  /*29b0*/  BRA.U UP0, `(.L_x_291) ;  /* 0x00000009003c7547 */ /* 0x000fea000b800000 */
[----:B------:R-:W-:Y:S02]  /*29c0*/  IMAD.U32 R4, R7, 0x10000, RZ ;  /* 0x0001000007047824 */ /* 0x000fe400078e00ff */
[----:B------:R-:W-:-:S05]  /*29d0*/  IMAD.MOV.U32 R5, RZ, RZ, RZ ;  /* 0x000000ffff057224 */ /* 0x000fca00078e00ff */
[----:B------:R0:W-:Y:S01]  /*29e0*/  STG.E.64 desc[UR36][R2.64], R4 ;  /* 0x0000000402007986 */ /* 0x0001e2000c101b24 */
[----:B------:R-:W-:Y:S05]  /*29f0*/  BRA `(.L_x_292) ;  /* 0x0000000800cc7947 */ /* 0x000fea0003800000 */
.L_x_298:
[----:B------:R-:W-:-:S04]  /*2a00*/  SHF.L.U32 R7, R7, 0x10, RZ ;  /* 0x0000001007077819 */ /* 0x000fc800000006ff */
[----:B------:R-:W-:-:S04]  /*2a10*/  F2FP.F16.F32.PACK_AB R5, RZ, R7 ;  /* 0x00000007ff05723e */ /* 0x000fc800000000ff */
[----:B------:R-:W-:-:S05]  /*2a20*/  PRMT R5, R5, 0x5410, RZ ;  /* 0x0000541005057816 */ /* 0x000fca00000000ff */
[----:B------:R0:W-:Y:S01]  /*2a30*/  STG.E desc[UR36][R2.64], R5 ;  /* 0x0000000502007986 */ /* 0x0001e2000c101924 */
[----:B------:R-:W-:Y:S05]  /*2a40*/  BRA `(.L_x_292) ;  /* 0x0000000800b87947 */ /* 0x000fea0003800000 */
.L_x_297:
[----:B------:R-:W-:-:S04]  /*2a50*/  IMAD.U32 R4, R7, 0x10000, RZ ;  /* 0x0001000007047824 */ /* 0x000fc800078e00ff */
[----:B------:R-:W-:-:S06]  /*2a60*/  FMUL.FTZ R4, R4, 1 ;  /* 0x3f80000004047820 */ /* 0x000fcc0000410000 */
[----:B------:R-:W0:Y:S02]  /*2a70*/  F2F.F64.F32 R4, R4 ;  /* 0x0000000400047310 */ /* 0x000e240000201800 */
[----:B0-----:R0:W-:Y:S01]  /*2a80*/  STG.E.64 desc[UR36][R2.64], R4 ;  /* 0x0000000402007986 */ /* 0x0011e2000c101b24 */
[----:B------:R-:W-:Y:S05]  /*2a90*/  BRA `(.L_x_292) ;  /* 0x0000000800a47947 */ /* 0x000fea0003800000 */
.L_x_287:
        /* <DEDUP_REMOVED lines=8> */
[----:B------:R-:W-:-:S05]  /*2b20*/  IMAD.U32 R7, R7, 0x10000, RZ ;  /* 0x0001000007077824 */ /* 0x000fca00078e00ff */
[----:B------:R-:W-:-:S04]  /*2b30*/  FSETP.NEU.FTZ.AND P0, PT, R7, RZ, PT ;  /* 0x000000ff0700720b */ /* 0x000fc80003f1d000 */
[----:B------:R-:W-:-:S05]  /*2b40*/  SEL R5, RZ, 0x1, !P0 ;  /* 0x00000001ff057807 */ /* 0x000fca0004000000 */
[----:B------:R0:W-:Y:S01]  /*2b50*/  STG.E.U8 desc[UR36][R2.64], R5 ;  /* 0x0000000502007986 */ /* 0x0001e2000c101124 */
[----:B------:R-:W-:Y:S05]  /*2b60*/  BRA `(.L_x_292) ;  /* 0x0000000800707947 */ /* 0x000fea0003800000 */
.L_x_301:
[----:B------:R-:W-:-:S04]  /*2b70*/  IMAD.U32 R7, R7, 0x10000, RZ ;  /* 0x0001000007077824 */ /* 0x000fc800078e00ff */
[----:B------:R-:W-:Y:S01]  /*2b80*/  FMUL.FTZ R4, R7, 1 ;  /* 0x3f80000007047820 */ /* 0x000fe20000410000 */
[----:B------:R-:W-:-:S05]  /*2b90*/  CS2R R6, SRZ ;  /* 0x0000000000067805 */ /* 0x000fca000001ff00 */
[----:B------:R-:W0:Y:S02]  /*2ba0*/  F2F.F64.F32 R4, R4 ;  /* 0x0000000400047310 */ /* 0x000e240000201800 */
[----:B0-----:R0:W-:Y:S01]  /*2bb0*/  STG.E.128 desc[UR36][R2.64], R4 ;  /* 0x0000000402007986 */ /* 0x0011e2000c101d24 */
[----:B------:R-:W-:Y:S05]  /*2bc0*/  BRA `(.L_x_292) ;  /* 0x0000000800587947 */ /* 0x000fea0003800000 */
.L_x_300:
[----:B------:R-:W-:-:S09]  /*2bd0*/  UISETP.NE.AND UP0, UPT, UR4, 0xf, UPT ;  /* 0x0000000f0400788c */ /* 0x000fd2000bf05270 */
[----:B------:R-:W-:Y:S05]  /*2be0*/  BRA.U !UP0, `(.L_x_302) ;  /* 0x0000000108a07547 */ /* 0x000fea000b800000 */
[----:B------:R-:W-:-:S09]  /*2bf0*/  UISETP.NE.AND UP0, UPT, UR4, 0x17, UPT ;  /* 0x000000170400788c */ /* 0x000fd2000bf05270 */
[----:B------:R-:W-:Y:S05]  /*2c00*/  BRA.U !UP0, `(.L_x_303) ;  /* 0x00000001084c7547 */ /* 0x000fea000b800000 */
[----:B------:R-:W-:-:S09]  /*2c10*/  UISETP.NE.AND UP0, UPT, UR4, 0x18, UPT ;  /* 0x000000180400788c */ /* 0x000fd2000bf05270 */
[----:B------:R-:W-:Y:S05]  /*2c20*/  BRA.U UP0, `(.L_x_291) ;  /* 0x0000000500a07547 */ /* 0x000fea000b800000 */
[----:B------:R-:W-:Y:S01]  /*2c30*/  IMAD.U32 R7, R7, 0x10000, RZ ;  /* 0x0001000007077824 */ /* 0x000fe200078e00ff */
[----:B------:R-:W-:Y:S01]  /*2c40*/  BSSY.RECONVERGENT B0, `(.L_x_304) ;  /* 0x000000c000007945 */ /* 0x000fe20003800200 */
[----:B------:R-:W-:-:S03]  /*2c50*/  HFMA2 R0, -RZ, RZ, 0, 7.569789886474609375e-06 ;  /* 0x0000007fff007431 */ /* 0x000fc600000001ff */
[----:B------:R-:W-:Y:S02]  /*2c60*/  LOP3.LUT R6, R7, 0x7fffffff, RZ, 0xc0, !PT ;  /* 0x7fffffff07067812 */ /* 0x000fe400078ec0ff */
[----:B------:R-:W-:Y:S02]  /*2c70*/  SHF.R.U32.HI R5, RZ, 0x18, R7 ;  /* 0x00000018ff057819 */ /* 0x000fe40000011607 */
[----:B------:R-:W-:-:S13]  /*2c80*/  ISETP.GT.U32.AND P0, PT, R6, 0x43efffff, PT ;  /* 0x43efffff0600780c */ /* 0x000fda0003f04070 */
[----:B------:R-:W-:Y:S05]  /*2c90*/  @P0 BRA `(.L_x_305) ;  /* 0x0000000000180947 */ /* 0x000fea0003800000 */
[----:B------:R-:W-:-:S13]  /*2ca0*/  ISETP.GT.U32.AND P0, PT, R6, 0x3c7fffff, PT ;  /* 0x3c7fffff0600780c */ /* 0x000fda0003f04070 */
[----:B------:R-:W-:-:S04]  /*2cb0*/  @P0 SHF.R.U32.HI R0, RZ, 0x14, R7 ;  /* 0x00000014ff000819 */ /* 0x000fc80000011607 */
[----:B------:R-:W-:Y:S01]  /*2cc0*/  @P0 LOP3.LUT R4, R0, 0x1, RZ, 0xc0, !PT ;  /* 0x0000000100040812 */ /* 0x000fe200078ec0ff */
[----:B------:R-:W-:-:S03]  /*2cd0*/  @!P0 FADD.FTZ R0, R6, 16384 ;  /* 0x4680000006008421 */ /* 0x000fc60000010000 */
[----:B------:R-:W-:-:S04]  /*2ce0*/  @P0 IADD3 R4, PT, PT, R7, 0x407ffff, R4 ;  /* 0x0407ffff07040810 */ /* 0x000fc80007ffe004 */
[----:B------:R-:W-:-:S07]  /*2cf0*/  @P0 SHF.R.U32.HI R0, RZ, 0x14, R4 ;  /* 0x00000014ff000819 */ /* 0x000fce0000011604 */
.L_x_305:
[----:B------:R-:W-:Y:S05]  /*2d00*/  BSYNC.RECONVERGENT B0 ;  /* 0x0000000000007941 */ /* 0x000fea0003800200 */
.L_x_304:
[----:B------:R-:W-:-:S05]  /*2d10*/  LOP3.LUT R5, R0, 0x80, R5, 0xf8, !PT ;  /* 0x0000008000057812 */ /* 0x000fca00078ef805 */
[----:B------:R0:W-:Y:S01]  /*2d20*/  STG.E.U8 desc[UR36][R2.64], R5 ;  /* 0x0000000502007986 */ /* 0x0001e2000c101124 */
[----:B------:R-:W-:Y:S05]  /*2d30*/  BRA `(.L_x_292) ;  /* 0x0000000400fc7947 */ /* 0x000fea0003800000 */
.L_x_303:
[----:B------:R-:W-:Y:S01]  /*2d40*/  IMAD.U32 R7, R7, 0x10000, RZ ;  /* 0x0001000007077824 */ /* 0x000fe200078e00ff */
[----:B------:R-:W-:Y:S04]  /*2d50*/  BSSY.RECONVERGENT B0, `(.L_x_306) ;  /* 0x000000e000007945 */ /* 0x000fe80003800200 */
[----:B------:R-:W-:Y:S02]  /*2d60*/  LOP3.LUT R6, R7, 0x7fffffff, RZ, 0xc0, !PT ;  /* 0x7fffffff07067812 */ /* 0x000fe400078ec0ff */
[----:B------:R-:W-:Y:S02]  /*2d70*/  SHF.R.U32.HI R5, RZ, 0x18, R7 ;  /* 0x00000018ff057819 */ /* 0x000fe40000011607 */
[----:B------:R-:W-:-:S13]  /*2d80*/  ISETP.GE.U32.AND P1, PT, R6, 0x47800000, PT ;  /* 0x478000000600780c */ /* 0x000fda0003f26070 */
[----:B------:R-:W-:Y:S01]  /*2d90*/  @P1 IMAD.MOV.U32 R0, RZ, RZ, 0x7f ;  /* 0x0000007fff001424 */ /* 0x000fe200078e00ff */
[----:B------:R-:W-:-:S04]  /*2da0*/  @P1 ISETP.GT.U32.AND P0, PT, R6, 0x7f800000, PT ;  /* 0x7f8000000600180c */ /* 0x000fc80003f04070 */
[----:B------:R-:W-:Y:S01]  /*2db0*/  @P1 SEL R0, R0, 0x7c, P0 ;  /* 0x0000007c00001807 */ /* 0x000fe20000000000 */
[----:B------:R-:W-:Y:S08]  /*2dc0*/  @P1 BRA `(.L_x_307) ;  /* 0x0000000000181947 */ /* 0x000ff00003800000 */
[----:B------:R-:W-:-:S13]  /*2dd0*/  ISETP.GT.U32.AND P0, PT, R6, 0x387fffff, PT ;  /* 0x387fffff0600780c */ /* 0x000fda0003f04070 */
[----:B------:R-:W-:-:S04]  /*2de0*/  @P0 SHF.R.U32.HI R0, RZ, 0x15, R7 ;  /* 0x00000015ff000819 */ /* 0x000fc80000011607 */
[----:B------:R-:W-:Y:S01]  /*2df0*/  @P0 LOP3.LUT R4, R0, 0x1, RZ, 0xc0, !PT ;  /* 0x0000000100040812 */ /* 0x000fe200078ec0ff */
[----:B------:R-:W-:-:S03]  /*2e00*/  @!P0 FADD.FTZ R0, R6, 128 ;  /* 0x4300000006008421 */ /* 0x000fc60000010000 */
[----:B------:R-:W-:-:S04]  /*2e10*/  @P0 IADD3 R4, PT, PT, R7, 0x80fffff, R4 ;  /* 0x080fffff07040810 */ /* 0x000fc80007ffe004 */
[----:B------:R-:W-:-:S07]  /*2e20*/  @P0 SHF.R.U32.HI R0, RZ, 0x15, R4 ;  /* 0x00000015ff000819 */ /* 0x000fce0000011604 */
.L_x_307:
[----:B------:R-:W-:Y:S05]  /*2e30*/  BSYNC.RECONVERGENT B0 ;  /* 0x0000000000007941 */ /* 0x000fea0003800200 */
.L_x_306:
[----:B------:R-:W-:-:S05]  /*2e40*/  LOP3.LUT R5, R0, 0x80, R5, 0xf8, !PT ;  /* 0x0000008000057812 */ /* 0x000fca00078ef805 */
[----:B------:R0:W-:Y:S01]  /*2e50*/  STG.E.U8 desc[UR36][R2.64], R5 ;  /* 0x0000000502007986 */ /* 0x0001e2000c101124 */
[----:B------:R-:W-:Y:S05]  /*2e60*/  BRA `(.L_x_292) ;  /* 0x0000000400b07947 */ /* 0x000fea0003800000 */
.L_x_302:
[----:B------:R0:W-:Y:S01]  /*2e70*/  STG.E.U16 desc[UR36][R2.64], R7 ;  /* 0x0000000702007986 */ /* 0x0001e2000c101524 */
[----:B------:R-:W-:Y:S05]  /*2e80*/  BRA `(.L_x_292) ;  /* 0x0000000400a87947 */ /* 0x000fea0003800000 */
.L_x_299:
        /* <DEDUP_REMOVED lines=8> */
[----:B------:R-:W-:-:S06]  /*2f10*/  IMAD.U32 R5, R7, 0x10000, RZ ;  /* 0x0001000007057824 */ /* 0x000fcc00078e00ff */
[----:B------:R-:W0:Y:S02]  /*2f20*/  F2I.FTZ.U32.TRUNC.NTZ R5, R5 ;  /* 0x0000000500057305 */ /* 0x000e24000021f000 */
[----:B0-----:R0:W-:Y:S01]  /*2f30*/  STG.E.U16 desc[UR36][R2.64], R5 ;  /* 0x0000000502007986 */ /* 0x0011e2000c101524 */
[----:B------:R-:W-:Y:S05]  /*2f40*/  BRA `(.L_x_292) ;  /* 0x0000000400787947 */ /* 0x000fea0003800000 */
.L_x_310:
[----:B------:R-:W-:Y:S01]  /*2f50*/  IMAD.U32 R5, R7, 0x10000, RZ ;  /* 0x0001000007057824 */ /* 0x000fe200078e00ff */
[----:B------:R-:W-:Y:S01]  /*2f60*/  BSSY.RECONVERGENT B0, `(.L_x_311) ;  /* 0x0000014000007945 */ /* 0x000fe20003800200 */
[----:B------:R-:W-:-:S03]  /*2f70*/  MOV R0, 0x80 ;  /* 0x0000008000007802 */ /* 0x000fc60000000f00 */
[----:B------:R-:W-:-:S04]  /*2f80*/  LOP3.LUT R4, R5, 0x7fffffff, RZ, 0xc0, !PT ;  /* 0x7fffffff05047812 */ /* 0x000fc800078ec0ff */
[----:B------:R-:W-:-:S13]  /*2f90*/  ISETP.GT.U32.AND P0, PT, R4, 0x437fffff, PT ;  /* 0x437fffff0400780c */ /* 0x000fda0003f04070 */
[----:B------:R-:W-:Y:S05]  /*2fa0*/  @P0 BRA `(.L_x_312) ;  /* 0x00000000003c0947 */ /* 0x000fea0003800000 */
[----:B------:R-:W-:-:S13]  /*2fb0*/  ISETP.GT.U32.AND P0, PT, R4, 0x3bffffff, PT ;  /* 0x3bffffff0400780c */ /* 0x000fda0003f04070 */
[----:B------:R-:W-:Y:S05]  /*2fc0*/  @P0 BRA `(.L_x_313) ;  /* 0x0000000000140947 */ /* 0x000fea0003800000 */
[----:B------:R-:W-:-:S05]  /*2fd0*/  FADD.FTZ R0, R4, 8192 ;  /* 0x4600000004007421 */ /* 0x000fca0000010000 */
[----:B------:R-:W-:Y:S02]  /*2fe0*/  LOP3.LUT P0, R4, R0, 0xff, RZ, 0xc0, !PT ;  /* 0x000000ff00047812 */ /* 0x000fe4000780c0ff */
[----:B------:R-:W-:-:S11]  /*2ff0*/  PRMT R0, RZ, 0x7610, R0 ;  /* 0x00007610ff007816 */ /* 0x000fd60000000000 */
[----:B------:R-:W-:Y:S05]  /*3000*/  @!P0 BRA `(.L_x_312) ;  /* 0x0000000000248947 */ /* 0x000fea0003800000 */
[----:B------:R-:W-:Y:S05]  /*3010*/  BRA `(.L_x_314) ;  /* 0x0000000000147947 */ /* 0x000fea0003800000 */
.L_x_313:
[----:B------:R-:W-:-:S04]  /*3020*/  SHF.R.U32.HI R0, RZ, 0x14, R5 ;  /* 0x00000014ff007819 */ /* 0x000fc80000011605 */
[----:B------:R-:W-:-:S04]  /*3030*/  LOP3.LUT R0, R0, 0x1, RZ, 0xc0, !PT ;  /* 0x0000000100007812 */ /* 0x000fc800078ec0ff */
[----:B------:R-:W-:-:S04]  /*3040*/  IADD3 R0, PT, PT, R5, 0x487ffff, R0 ;  /* 0x0487ffff05007810 */ /* 0x000fc80007ffe000 */
[----:B------:R-:W-:-:S04]  /*3050*/  SHF.R.U32.HI R0, RZ, 0x14, R0 ;  /* 0x00000014ff007819 */ /* 0x000fc80000011600 */
[----:B------:R-:W-:-:S07]  /*3060*/  LOP3.LUT R4, R0, 0xff, RZ, 0xc0, !PT ;  /* 0x000000ff00047812 */ /* 0x000fce00078ec0ff */
.L_x_314:
[----:B------:R-:W-:-:S04]  /*3070*/  SHF.R.U32.HI R5, RZ, 0x18, R5 ;  /* 0x00000018ff057819 */ /* 0x000fc80000011605 */
[----:B------:R-:W-:-:S04]  /*3080*/  LOP3.LUT R4, R4, 0x80, R5, 0xf8, !PT ;  /* 0x0000008004047812 */ /* 0x000fc800078ef805 */
[----:B------:R-:W-:-:S07]  /*3090*/  PRMT R0, R4, 0x7610, R0 ;  /* 0x0000761004007816 */ /* 0x000fce0000000000 */
.L_x_312:
[----:B------:R-:W-:Y:S05]  /*30a0*/  BSYNC.RECONVERGENT B0 ;  /* 0x0000000000007941 */ /* 0x000fea0003800200 */
.L_x_311:
[----:B------:R4:W-:Y:S01]  /*30b0*/  STG.E.U8 desc[UR36][R2.64], R0 ;  /* 0x0000000002007986 */ /* 0x0009e2000c101124 */
[----:B------:R-:W-:Y:S05]  /*30c0*/  BRA `(.L_x_292) ;  /* 0x0000000400187947 */ /* 0x000fea0003800000 */
.L_x_309:
[----:B------:R-:W-:Y:S01]  /*30d0*/  IMAD.U32 R5, R7, 0x10000, RZ ;  /* 0x0001000007057824 */ /* 0x000fe200078e00ff */
[----:B------:R-:W-:Y:S01]  /*30e0*/  BSSY.RECONVERGENT B0, `(.L_x_315) ;  /* 0x0000014000007945 */ /* 0x000fe20003800200 */
[----:B------:R-:W-:-:S03]  /*30f0*/  IMAD.MOV.U32 R0, RZ, RZ, 0x80 ;  /* 0x00000080ff007424 */ /* 0x000fc600078e00ff */
        /* <DEDUP_REMOVED lines=10> */
.L_x_317:
[----:B------:R-:W-:-:S04]  /*31a0*/  SHF.R.U32.HI R0, RZ, 0x15, R5 ;  /* 0x00000015ff007819 */ /* 0x000fc80000011605 */
[----:B------:R-:W-:-:S04]  /*31b0*/  LOP3.LUT R0, R0, 0x1, RZ, 0xc0, !PT ;  /* 0x0000000100007812 */ /* 0x000fc800078ec0ff */
[----:B------:R-:W-:-:S04]  /*31c0*/  IADD3 R0, PT, PT, R5, 0x88fffff, R0 ;  /* 0x088fffff05007810 */ /* 0x000fc80007ffe000 */
[----:B------:R-:W-:-:S04]  /*31d0*/  SHF.R.U32.HI R0, RZ, 0x15, R0 ;  /* 0x00000015ff007819 */ /* 0x000fc80000011600 */
[----:B------:R-:W-:-:S07]  /*31e0*/  LOP3.LUT R4, R0, 0xff, RZ, 0xc0, !PT ;  /* 0x000000ff00047812 */ /* 0x000fce00078ec0ff */
.L_x_318:
[----:B------:R-:W-:-:S04]  /*31f0*/  SHF.R.U32.HI R5, RZ, 0x18, R5 ;  /* 0x00000018ff057819 */ /* 0x000fc80000011605 */
[----:B------:R-:W-:-:S04]  /*3200*/  LOP3.LUT R4, R4, 0x80, R5, 0xf8, !PT ;  /* 0x0000008004047812 */ /* 0x000fc800078ef805 */
[----:B------:R-:W-:-:S07]  /*3210*/  PRMT R0, R4, 0x7610, R0 ;  /* 0x0000761004007816 */ /* 0x000fce0000000000 */
.L_x_316:
[----:B------:R-:W-:Y:S05]  /*3220*/  BSYNC.RECONVERGENT B0 ;  /* 0x0000000000007941 */ /* 0x000fea0003800200 */
.L_x_315:
[----:B------:R3:W-:Y:S01]  /*3230*/  STG.E.U8 desc[UR36][R2.64], R0 ;  /* 0x0000000002007986 */ /* 0x0007e2000c101124 */
[----:B------:R-:W-:Y:S05]  /*3240*/  BRA `(.L_x_292) ;  /* 0x0000000000b87947 */ /* 0x000fea0003800000 */
.L_x_308:
[----:B------:R-:W-:-:S09]  /*3250*/  UISETP.NE.AND UP0, UPT, UR4, 0x1c, UPT ;  /* 0x0000001c0400788c */ /* 0x000fd2000bf05270 */
[----:B------:R-:W-:Y:S05]  /*3260*/  BRA.U !UP0, `(.L_x_319) ;  /* 0x0000000108a47547 */ /* 0x000fea000b800000 */
[----:B------:R-:W-:-:S09]  /*3270*/  UISETP.NE.AND UP0, UPT, UR4, 0x1d, UPT ;  /* 0x0000001d0400788c */ /* 0x000fd2000bf05270 */
[----:B------:R-:W-:Y:S05]  /*3280*/  BRA.U !UP0, `(.L_x_320) ;  /* 0x00000001088c7547 */ /* 0x000fea000b800000 */
[----:B------:R-:W-:-:S09]  /*3290*/  UISETP.NE.AND UP0, UPT, UR4, 0x2c, UPT ;  /* 0x0000002c0400788c */ /* 0x000fd2000bf05270 */
[----:B------:R-:W-:Y:S05]  /*32a0*/  BRA.U !UP0, `(.L_x_321) ;  /* 0x0000000108447547 */ /* 0x000fea000b800000 */
.L_x_291:
[----:B------:R-:W-:Y:S01]  /*32b0*/  MOV R2, 0x1c0 ;  /* 0x000001c000027802 */ /* 0x000fe20000000f00 */
[----:B------:R-:W0:Y:S01]  /*32c0*/  LDCU.64 UR6, c[0x4][0x1a0] ;  /* 0x01003400ff0677ac */ /* 0x000e220008000a00 */
[----:B------:R-:W-:Y:S02]  /*32d0*/  HFMA2 R12, -RZ, RZ, 0, 5.9604644775390625e-08 ;  /* 0x00000001ff0c7431 */ /* 0x000fe400000001ff */
[----:B------:R-:W-:Y:S01]  /*32e0*/  IMAD.MOV.U32 R8, RZ, RZ, 0x65 ;  /* 0x00000065ff087424 */ /* 0x000fe200078e00ff */
[----:B------:R-:W1:Y:S01]  /*32f0*/  LDCU.64 UR8, c[0x4][0x1a8] ;  /* 0x01003500ff0877ac */ /* 0x000e620008000a00 */
[----:B------:R-:W2:Y:S01]  /*3300*/  LDC.64 R2, c[0x4][R2] ;  /* 0x0100000002027b82 */ /* 0x000ea20000000a00 */
[----:B------:R-:W-:Y:S01]  /*3310*/  IMAD.MOV.U32 R13, RZ, RZ, RZ ;  /* 0x000000ffff0d7224 */ /* 0x000fe200078e00ff */
[----:B------:R-:W3:Y:S01]  /*3320*/  LDCU.64 UR4, c[0x4][0x98] ;  /* 0x01001300ff0477ac */ /* 0x000ee20008000a00 */
[----:B0-----:R-:W-:Y:S02]  /*3330*/  IMAD.U32 R4, RZ, RZ, UR6 ;  /* 0x00000006ff047e24 */ /* 0x001fe4000f8e00ff */
[----:B------:R-:W-:Y:S01]  /*3340*/  IMAD.U32 R5, RZ, RZ, UR7 ;  /* 0x00000007ff057e24 */ /* 0x000fe2000f8e00ff */
[----:B-1----:R-:W-:Y:S01]  /*3350*/  MOV R6, UR8 ;  /* 0x0000000800067c02 */ /* 0x002fe20008000f00 */
[----:B------:R-:W-:-:S02]  /*3360*/  IMAD.U32 R7, RZ, RZ, UR9 ;  /* 0x00000009ff077e24 */ /* 0x000fc4000f8e00ff */
[----:B---3--:R-:W-:Y:S02]  /*3370*/  IMAD.U32 R10, RZ, RZ, UR4 ;  /* 0x00000004ff0a7e24 */ /* 0x008fe4000f8e00ff */
[----:B------:R-:W-:-:S07]  /*3380*/  IMAD.U32 R11, RZ, RZ, UR5 ;  /* 0x00000005ff0b7e24 */ /* 0x000fce000f8e00ff */
[----:B------:R-:W-:-:S07]  /*3390*/  LEPC R20, `(.L_x_322) ;  /* 0x000000001014794e */ /* 0x000fce0000000000 */
[----:B--2---:R-:W-:Y:S05]  /*33a0*/  CALL.ABS.NOINC R2 ;  /* 0x0000000002007343 */ /* 0x004fea0003c00000 */
.L_x_322:
[----:B------:R-:W-:Y:S05]  /*33b0*/  BRA `(.L_x_292) ;  /* 0x00000000005c7947 */ /* 0x000fea0003800000 */
.L_x_321:
[----:B------:R-:W-:Y:S02]  /*33c0*/  IMAD.U32 R7, R7, 0x10000, RZ ;  /* 0x0001000007077824 */ /* 0x000fe400078e00ff */
[----:B------:R-:W-:-:S03]  /*33d0*/  IMAD.MOV.U32 R5, RZ, RZ, 0xff ;  /* 0x000000ffff057424 */ /* 0x000fc600078e00ff */
[----:B------:R-:W-:-:S04]  /*33e0*/  SHF.R.U32.HI R6, RZ, 0x17, R7 ;  /* 0x00000017ff067819 */ /* 0x000fc80000011607 */
[----:B------:R-:W-:-:S04]  /*33f0*/  LOP3.LUT R4, R6, 0xff, RZ, 0xc0, !PT ;  /* 0x000000ff06047812 */ /* 0x000fc800078ec0ff */
[----:B------:R-:W-:-:S13]  /*3400*/  ISETP.NE.AND P1, PT, R4, 0xff, PT ;  /* 0x000000ff0400780c */ /* 0x000fda0003f25270 */
[--C-:B------:R-:W-:Y:S02]  /*3410*/  @P1 SHF.R.U32.HI R0, RZ, 0x16, R7.reuse ;  /* 0x00000016ff001819 */ /* 0x100fe40000011607 */
[----:B------:R-:W-:Y:S02]  /*3420*/  @P1 LOP3.LUT P0, RZ, R4, 0x3fffff, R7, 0xf8, !PT ;  /* 0x003fffff04ff1812 */ /* 0x000fe4000780f807 */
[----:B------:R-:W-:-:S04]  /*3430*/  @P1 LOP3.LUT R0, R0, 0x1, RZ, 0xc0, !PT ;  /* 0x0000000100001812 */ /* 0x000fc800078ec0ff */
[----:B------:R-:W-:Y:S01]  /*3440*/  @P1 ISETP.EQ.U32.AND P2, PT, R0, 0x1, P0 ;  /* 0x000000010000180c */ /* 0x000fe20000742070 */
[----:B------:R-:W-:Y:S01]  /*3450*/  @P1 VIADD R0, R6, 0x1 ;  /* 0x0000000106001836 */ /* 0x000fe20000000000 */
[----:B------:R-:W-:Y:S02]  /*3460*/  PLOP3.LUT P0, PT, PT, PT, PT, 0x80, 0x8 ;  /* 0x000000000008781c */ /* 0x000fe40003f0f070 */
[----:B------:R-:W-:-:S13]  /*3470*/  @P1 PLOP3.LUT P0, PT, P2, PT, PT, 0x80, 0x8 ;  /* 0x000000000008181c */ /* 0x000fda000170f070 */
[----:B------:R-:W-:-:S05]  /*3480*/  @!P0 IADD3 R0, PT, PT, R6, RZ, RZ ;  /* 0x000000ff06008210 */ /* 0x000fca0007ffe0ff */
[----:B------:R-:W-:-:S05]  /*3490*/  @P1 IMAD.MOV.U32 R5, RZ, RZ, R0 ;  /* 0x000000ffff051224 */ /* 0x000fca00078e0000 */
[----:B------:R2:W-:Y:S01]  /*34a0*/  STG.E.U8 desc[UR36][R2.64], R5 ;  /* 0x0000000502007986 */ /* 0x0005e2000c101124 */
[----:B------:R-:W-:Y:S05]  /*34b0*/  BRA `(.L_x_292) ;  /* 0x00000000001c7947 */ /* 0x000fea0003800000 */
.L_x_320:
[----:B------:R-:W-:-:S06]  /*34c0*/  IMAD.U32 R4, R7, 0x10000, RZ ;  /* 0x0001000007047824 */ /* 0x000fcc00078e00ff */
[----:B------:R-:W0:Y:S02]  /*34d0*/  F2I.U64.TRUNC R4, R4 ;  /* 0x0000000400047311 */ /* 0x000e24000020d800 */
[----:B0-----:R1:W-:Y:S01]  /*34e0*/  STG.E.64 desc[UR36][R2.64], R4 ;  /* 0x0000000402007986 */ /* 0x0013e2000c101b24 */
[----:B------:R-:W-:Y:S05]  /*34f0*/  BRA `(.L_x_292) ;  /* 0x00000000000c7947 */ /* 0x000fea0003800000 */
.L_x_319:
[----:B------:R-:W-:-:S06]  /*3500*/  IMAD.U32 R7, R7, 0x10000, RZ ;  /* 0x0001000007077824 */ /* 0x000fcc00078e00ff */
[----:B------:R-:W0:Y:S02]  /*3510*/  F2I.FTZ.U32.TRUNC.NTZ R7, R7 ;  /* 0x0000000700077305 */ /* 0x000e24000021f000 */
[----:B0-----:R0:W-:Y:S02]  /*3520*/  STG.E desc[UR36][R2.64], R7 ;  /* 0x0000000702007986 */ /* 0x0011e4000c101924 */
.L_x_292:
[----:B------:R-:W-:-:S07]  /*3530*/  VIADD R17, R17, 0x80 ;  /* 0x0000008011117836 */ /* 0x000fce0000000000 */
.L_x_249:
[----:B0-----:R-:W-:Y:S05]  /*3540*/  BSYNC.RECONVERGENT B6 ;  /* 0x0000000000067941 */ /* 0x001fea0003800200 */
.L_x_248:
[----:B------:R-:W0:Y:S01]  /*3550*/  LDCU UR4, c[0x0][0x380] ;  /* 0x00007000ff0477ac */ /* 0x000e220008000800 */
[----:B------:R-:W-:Y:S01]  /*3560*/  BSSY.RECONVERGENT B6, `(.L_x_323) ;  /* 0x0000343000067945 */ /* 0x000fe20003800200 */
[----:B0-----:R-:W-:-:S13]  /*3570*/  ISETP.GE.AND P0, PT, R17, UR4, PT ;  /* 0x0000000411007c0c */ /* 0x001fda000bf06270 */
[----:B------:R-:W-:Y:S05]  /*3580*/  @P0 BRA `(.L_x_324) ;  /* 0x0000003400000947 */ /* 0x000fea0003800000 */
[----:B------:R-:W0:Y:S01]  /*3590*/  LDCU UR4, c[0x0][0x388] ;  /* 0x00007100ff0477ac */ /* 0x000e220008000800 */
[----:B---34-:R-:W-:Y:S02]  /*35a0*/  HFMA2 R0, -RZ, RZ, 0, 0 ;  /* 0x00000000ff007431 */ /* 0x018fe400000001ff */
[----:B------:R-:W-:Y:S01]  /*35b0*/  IMAD.MOV.U32 R16, RZ, RZ, RZ ;  /* 0x000000ffff107224 */ /* 0x000fe200078e00ff */
[----:B0-----:R-:W-:-:S09]  /*35c0*/  UISETP.NE.AND UP0, UPT, UR4, URZ, UPT ;  /* 0x000000ff0400728c */ /* 0x001fd2000bf05270 */
[----:B------:R-:W-:Y:S05]  /*35d0*/  BRA.U !UP0, `(.L_x_325) ;  /* 0x0000001108a87547 */ /* 0x000fea000b800000 */
[----:B------:R-:W1:Y:S01]  /*35e0*/  LDCU.64 UR4, c[0x0][0x390] ;  /* 0x00007200ff0477ac */ /* 0x000e620008000a00 */
[----:B------:R-:W-:Y:S01]  /*35f0*/  IMAD.MOV.U32 R16, RZ, RZ, RZ ;  /* 0x000000ffff107224 */ /* 0x000fe200078e00ff */
[----:B------:R-:W0:Y:S01]  /*3600*/  LDCU UR6, c[0x0][0x38c] ;  /* 0x00007180ff0677ac */ /* 0x000e220008000800 */
[----:B------:R-:W3:Y:S01]  /*3610*/  LDCU.64 UR8, c[0x0][0x4b8] ;  /* 0x00009700ff0877ac */ /* 0x000ee20008000a00 */
[----:B------:R-:W-:Y:S01]  /*3620*/  UISETP.NE.AND UP0, UPT, UR40, URZ, UPT ;  /* 0x000000ff2800728c */ /* 0x000fe2000bf05270 */
[----:B-12---:R-:W-:-:S05]  /*3630*/  IMAD.HI.U32 R2, R17, UR4, R16 ;  /* 0x0000000411027c27 */ /* 0x006fca000f8e0010 */
[----:B------:R-:W-:-:S05]  /*3640*/  SHF.R.U32.HI R3, RZ, UR5, R2 ;  /* 0x00000005ff037c19 */ /* 0x000fca0008011602 */
[----:B------:R-:W-:-:S04]  /*3650*/  IMAD.MOV R0, RZ, RZ, -R3 ;  /* 0x000000ffff007224 */ /* 0x000fc800078e0a03 */
[----:B0-----:R-:W-:-:S04]  /*3660*/  IMAD R0, R0, UR6, R17 ;  /* 0x0000000600007c24 */ /* 0x001fc8000f8e0211 */
[C---:B---3--:R-:W-:Y:S02]  /*3670*/  IMAD R16, R0.reuse, UR8, RZ ;  /* 0x0000000800107c24 */ /* 0x048fe4000f8e02ff */
[----:B------:R-:W-:Y:S01]  /*3680*/  IMAD R0, R0, UR9, RZ ;  /* 0x0000000900007c24 */ /* 0x000fe2000f8e02ff */
[----:B------:R-:W-:Y:S06]  /*3690*/  BRA.U !UP0, `(.L_x_325) ;  /* 0x0000001108787547 */ /* 0x000fec000b800000 */
[----:B------:R-:W0:Y:S01]  /*36a0*/  LDCU.64 UR6, c[0x0][0x398] ;  /* 0x00007300ff0677ac */ /* 0x000e220008000a00 */
[----:B------:R-:W-:Y:S01]  /*36b0*/  IMAD.MOV.U32 R2, RZ, RZ, RZ ;  /* 0x000000ffff027224 */ /* 0x000fe200078e00ff */
[----:B------:R-:W1:Y:S01]  /*36c0*/  LDCU UR4, c[0x0][0x3a0] ;  /* 0x00007400ff0477ac */ /* 0x000e620008000800 */
[----:B------:R-:W2:Y:S01]  /*36d0*/  LDCU.64 UR8, c[0x0][0x4c0] ;  /* 0x00009800ff0877ac */ /* 0x000ea20008000a00 */
[----:B------:R-:W-:Y:S01]  /*36e0*/  UISETP.NE.AND UP0, UPT, UR38, 0x2, UPT ;  /* 0x000000022600788c */ /* 0x000fe2000bf05270 */
[----:B0-----:R-:W-:-:S05]  /*36f0*/  IMAD.HI.U32 R4, R3, UR7, R2 ;  /* 0x0000000703047c27 */ /* 0x001fca000f8e0002 */
[----:B-1----:R-:W-:-:S04]  /*3700*/  SHF.R.U32.HI R5, RZ, UR4, R4 ;  /* 0x00000004ff057c19 */ /* 0x002fc80008011604 */
[----:B------:R-:W-:-:S05]  /*3710*/  IADD3 R2, PT, PT, -R5, RZ, RZ ;  /* 0x000000ff05027210 */ /* 0x000fca0007ffe1ff */
[----:B------:R-:W-:-:S04]  /*3720*/  IMAD R3, R2, UR6, R3 ;  /* 0x0000000602037c24 */ /* 0x000fc8000f8e0203 */
[C---:B--2---:R-:W-:Y:S02]  /*3730*/  IMAD R16, R3.reuse, UR8, R16 ;  /* 0x0000000803107c24 */ /* 0x044fe4000f8e0210 */
[----:B------:R-:W-:Y:S01]  /*3740*/  IMAD R0, R3, UR9, R0 ;  /* 0x0000000903007c24 */ /* 0x000fe2000f8e0200 */
[----:B------:R-:W-:Y:S06]  /*3750*/  BRA.U !UP0, `(.L_x_325) ;  /* 0x0000001108487547 */ /* 0x000fec000b800000 */
[----:B------:R-:W0:Y:S01]  /*3760*/  LDCU.64 UR4, c[0x0][0x3a8] ;  /* 0x00007500ff0477ac */ /* 0x000e220008000a00 */
[----:B------:R-:W-:Y:S01]  /*3770*/  IMAD.MOV.U32 R4, RZ, RZ, RZ ;  /* 0x000000ffff047224 */ /* 0x000fe200078e00ff */
[----:B------:R-:W1:Y:S01]  /*3780*/  LDCU UR6, c[0x0][0x3a4] ;  /* 0x00007480ff0677ac */ /* 0x000e620008000800 */
[----:B------:R-:W2:Y:S01]  /*3790*/  LDCU.64 UR8, c[0x0][0x4c8] ;  /* 0x00009900ff0877ac */ /* 0x000ea20008000a00 */
[----:B------:R-:W-:Y:S01]  /*37a0*/  UISETP.NE.AND UP0, UPT, UR38, 0x3, UPT ;  /* 0x000000032600788c */ /* 0x000fe2000bf05270 */
[----:B0-----:R-:W-:-:S05]  /*37b0*/  IMAD.HI.U32 R2, R5, UR4, R4 ;  /* 0x0000000405027c27 */ /* 0x001fca000f8e0004 */
[----:B------:R-:W-:-:S05]  /*37c0*/  SHF.R.U32.HI R3, RZ, UR5, R2 ;  /* 0x00000005ff037c19 */ /* 0x000fca0008011602 */
[----:B------:R-:W-:-:S04]  /*37d0*/  IMAD.MOV R4, RZ, RZ, -R3 ;  /* 0x000000ffff047224 */ /* 0x000fc800078e0a03 */
[----:B-1----:R-:W-:-:S04]  /*37e0*/  IMAD R5, R4, UR6, R5 ;  /* 0x0000000604057c24 */ /* 0x002fc8000f8e0205 */
        /* <DEDUP_REMOVED lines=9> */
[----:B-1----:R-:W-:-:S05]  /*3880*/  SHF.R.U32.HI R5, RZ, UR4, R4 ;  /* 0x00000004ff057c19 */ /* 0x002fca0008011604 */
[----:B------:R-:W-:-:S04]  /*3890*/  IMAD.MOV R2, RZ, RZ, -R5 ;  /* 0x000000ffff027224 */ /* 0x000fc800078e0a05 */
[----:B------:R-:W-:-:S04]  /*38a0*/  IMAD R3, R2, UR6, R3 ;  /* 0x0000000602037c24 */ /* 0x000fc8000f8e0203 */
[C---:B--2---:R-:W-:Y:S02]  /*38b0*/  IMAD R16, R3.reuse, UR8, R16 ;  /* 0x0000000803107c24 */ /* 0x044fe4000f8e0210 */
[----:B------:R-:W-:Y:S01]  /*38c0*/  IMAD R0, R3, UR9, R0 ;  /* 0x0000000903007c24 */ /* 0x000fe2000f8e0200 */
[----:B------:R-:W-:Y:S06]  /*38d0*/  BRA.U !UP0, `(.L_x_325) ;  /* 0x0000000d08e87547 */ /* 0x000fec000b800000 */
[----:B------:R-:W0:Y:S01]  /*38e0*/  LDCU.64 UR4, c[0x0][0x3c0] ;  /* 0x00007800ff0477ac */ /* 0x000e220008000a00 */
[----:B------:R-:W-:Y:S01]  /*38f0*/  MOV R4, RZ ;  /* 0x000000ff00047202 */ /* 0x000fe20000000f00 */
[----:B------:R-:W1:Y:S01]  /*3900*/  LDCU UR6, c[0x0][0x3bc] ;  /* 0x00007780ff0677ac */ /* 0x000e620008000800 */
[----:B------:R-:W2:Y:S01]  /*3910*/  LDCU.64 UR8, c[0x0][0x4d8] ;  /* 0x00009b00ff0877ac */ /* 0x000ea20008000a00 */
[----:B------:R-:W-:Y:S02]  /*3920*/  UISETP.NE.AND UP0, UPT, UR38, 0x5, UPT ;  /* 0x000000052600788c */ /* 0x000fe4000bf05270 */
        /* <DEDUP_REMOVED lines=25> */
[----:B------:R-:W-:-:S04]  /*3ac0*/  SHF.R.U32.HI R3, RZ, UR5, R2 ;  /* 0x00000005ff037c19 */ /* 0x000fc80008011602 */
[----:B------:R-:W-:-:S05]  /*3ad0*/  IADD3 R4, PT, PT, -R3, RZ, RZ ;  /* 0x000000ff03047210 */ /* 0x000fca0007ffe1ff */
        /* <DEDUP_REMOVED lines=29> */
[----:B------:R-:W-:Y:S01]  /*3cb0*/  HFMA2 R2, -RZ, RZ, 0, 0 ;  /* 0x00000000ff027431 */ /* 0x000fe200000001ff */
[----:B------:R-:W1:Y:S01]  /*3cc0*/  LDCU UR4, c[0x0][0x400] ;  /* 0x00008000ff0477ac */ /* 0x000e620008000800 */
[----:B------:R-:W2:Y:S01]  /*3cd0*/  LDCU.64 UR8, c[0x0][0x500] ;  /* 0x0000a000ff0877ac */ /* 0x000ea20008000a00 */
[----:B------:R-:W-:Y:S02]  /*3ce0*/  UISETP.NE.AND UP0, UPT, UR38, 0xa, UPT ;  /* 0x0000000a2600788c */ /* 0x000fe4000bf05270 */
        /* <DEDUP_REMOVED lines=178> */
[----:B------:R-:W2:Y:S02]  /*4810*/  LDCU.64 UR8, c[0x0][0x578] ;  /* 0x0000af00ff0877ac */ /* 0x000ea40008000a00 */
[----:B0-----:R-:W-:-:S05]  /*4820*/  IMAD.HI.U32 R2, R5, UR4, R4 ;  /* 0x0000000405027c27 */ /* 0x001fca000f8e0004 */
[----:B------:R-:W-:-:S04]  /*4830*/  SHF.R.U32.HI R2, RZ, UR5, R2 ;  /* 0x00000005ff027c19 */ /* 0x000fc80008011602 */
[----:B------:R-:W-:-:S05]  /*4840*/  IADD3 R3, PT, PT, -R2, RZ, RZ ;  /* 0x000000ff02037210 */ /* 0x000fca0007ffe1ff */
[----:B-1----:R-:W-:-:S04]  /*4850*/  IMAD R5, R3, UR6, R5 ;  /* 0x0000000603057c24 */ /* 0x002fc8000f8e0205 */
[C---:B--2---:R-:W-:Y:S02]  /*4860*/  IMAD R16, R5.reuse, UR8, R16 ;  /* 0x0000000805107c24 */ /* 0x044fe4000f8e0210 */
[----:B------:R-:W-:-:S07]  /*4870*/  IMAD R0, R5, UR9, R0 ;  /* 0x0000000905007c24 */ /* 0x000fce000f8e0200 */
.L_x_325:
[----:B------:R-:W1:Y:S01]  /*4880*/  LDCU.64 UR6, c[0x0][0x588] ;  /* 0x0000b100ff0677ac */ /* 0x000e620008000a00 */
[----:B------:R-:W-:-:S04]  /*4890*/  UPRMT UR4, UR42, 0x9910, URZ ;  /* 0x000099102a047896 */ /* 0x000fc800080000ff */
[----:B------:R-:W-:Y:S01]  /*48a0*/  UISETP.GT.AND UP0, UPT, UR4, 0x9, UPT ;  /* 0x000000090400788c */ /* 0x000fe2000bf04270 */
[----:B-12---:R-:W-:-:S05]  /*48b0*/  IADD3 R2, P0, PT, R0, UR6, RZ ;  /* 0x0000000600027c10 */ /* 0x006fca000ff1e0ff */
        /* <DEDUP_REMOVED lines=10> */
[----:B------:R-:W2:Y:S02]  /*4960*/  LDG.E.S8 R2, desc[UR36][R2.64] ;  /* 0x0000002402027981 */ /* 0x000ea4000c1e1300 */
[----:B--2---:R-:W0:Y:S02]  /*4970*/  I2F.S16 R0, R2 ;  /* 0x0000000200007306 */ /* 0x004e240000101400 */
[----:B0-----:R-:W-:-:S04]  /*4980*/  F2FP.BF16.F32.PACK_AB R0, RZ, R0 ;  /* 0x00000000ff00723e */ /* 0x001fc800000010ff */
[----:B------:R-:W-:Y:S01]  /*4990*/  PRMT R5, R0, 0x7610, R5 ;  /* 0x0000761000057816 */ /* 0x000fe20000000005 */
[----:B------:R-:W-:Y:S06]  /*49a0*/  BRA `(.L_x_331) ;  /* 0x0000000c00f07947 */ /* 0x000fec0003800000 */
.L_x_329:
[----:B------:R-:W2:Y:S02]  /*49b0*/  LDG.E.U8 R2, desc[UR36][R2.64] ;  /* 0x0000002402027981 */ /* 0x000ea4000c1e1100 */
[----:B--2---:R-:W-:-:S04]  /*49c0*/  I2FP.F32.U32 R0, R2 ;  /* 0x0000000200007245 */ /* 0x004fc80000201000 */
[----:B------:R-:W-:-:S04]  /*49d0*/  F2FP.BF16.F32.PACK_AB R0, RZ, R0 ;  /* 0x00000000ff00723e */ /* 0x000fc800000010ff */
[----:B------:R-:W-:Y:S01]  /*49e0*/  PRMT R5, R0, 0x7610, R5 ;  /* 0x0000761000057816 */ /* 0x000fe20000000005 */
[----:B------:R-:W-:Y:S06]  /*49f0*/  BRA `(.L_x_331) ;  /* 0x0000000c00dc7947 */ /* 0x000fec0003800000 */
.L_x_328:
[----:B------:R-:W-:-:S09]  /*4a00*/  UISETP.NE.AND UP0, UPT, UR4, 0x2, UPT ;  /* 0x000000020400788c */ /* 0x000fd2000bf05270 */
[----:B------:R-:W-:Y:S05]  /*4a10*/  BRA.U !UP0, `(.L_x_332) ;  /* 0x0000000108387547 */ /* 0x000fea000b800000 */
[----:B------:R-:W-:-:S09]  /*4a20*/  UISETP.NE.AND UP0, UPT, UR4, 0x3, UPT ;  /* 0x000000030400788c */ /* 0x000fd2000bf05270 */
[----:B------:R-:W-:Y:S05]  /*4a30*/  BRA.U !UP0, `(.L_x_333) ;  /* 0x00000001081c7547 */ /* 0x000fea000b800000 */
[----:B------:R-:W-:-:S09]  /*4a40*/  UISETP.NE.AND UP0, UPT, UR4, 0x4, UPT ;  /* 0x000000040400788c */ /* 0x000fd2000bf05270 */
[----:B------:R-:W-:Y:S05]  /*4a50*/  BRA.U UP0, `(.L_x_330) ;  /* 0x0000000d00587547 */ /* 0x000fea000b800000 */
[----:B------:R-:W2:Y:S02]  /*4a60*/  LDG.E.64 R2, desc[UR36][R2.64] ;  /* 0x0000002402027981 */ /* 0x000ea4000c1e1b00 */
[----:B--2---:R-:W0:Y:S02]  /*4a70*/  I2F.S64 R0, R2 ;  /* 0x0000000200007312 */ /* 0x004e240000301400 */
[----:B0-----:R-:W-:-:S04]  /*4a80*/  F2FP.BF16.F32.PACK_AB R0, RZ, R0 ;  /* 0x00000000ff00723e */ /* 0x001fc800000010ff */
[----:B------:R-:W-:Y:S01]  /*4a90*/  PRMT R5, R0, 0x7610, R5 ;  /* 0x0000761000057816 */ /* 0x000fe20000000005 */
[----:B------:R-:W-:Y:S06]  /*4aa0*/  BRA `(.L_x_331) ;  /* 0x0000000c00b07947 */ /* 0x000fec0003800000 */
.L_x_333:
[----:B------:R-:W2:Y:S02]  /*4ab0*/  LDG.E R2, desc[UR36][R2.64] ;  /* 0x0000002402027981 */ /* 0x000ea4000c1e1900 */
[----:B--2---:R-:W-:-:S04]  /*4ac0*/  I2FP.F32.S32 R0, R2 ;  /* 0x0000000200007245 */ /* 0x004fc80000201400 */
[----:B------:R-:W-:-:S04]  /*4ad0*/  F2FP.BF16.F32.PACK_AB R0, RZ, R0 ;  /* 0x00000000ff00723e */ /* 0x000fc800000010ff */
[----:B------:R-:W-:Y:S01]  /*4ae0*/  PRMT R5, R0, 0x7610, R5 ;  /* 0x0000761000057816 */ /* 0x000fe20000000005 */
[----:B------:R-:W-:Y:S06]  /*4af0*/  BRA `(.L_x_331) ;  /* 0x0000000c009c7947 */ /* 0x000fec0003800000 */
.L_x_332:
[----:B------:R-:W2:Y:S02]  /*4b00*/  LDG.E.U16 R2, desc[UR36][R2.64] ;  /* 0x0000002402027981 */ /* 0x000ea4000c1e1500 */
[----:B--2---:R-:W0:Y:S02]  /*4b10*/  I2F.S16 R0, R2 ;  /* 0x0000000200007306 */ /* 0x004e240000101400 */
[----:B0-----:R-:W-:-:S04]  /*4b20*/  F2FP.BF16.F32.PACK_AB R0, RZ, R0 ;  /* 0x00000000ff00723e */ /* 0x001fc800000010ff */
[----:B------:R-:W-:Y:S01]  /*4b30*/  PRMT R5, R0, 0x7610, R5 ;  /* 0x0000761000057816 */ /* 0x000fe20000000005 */
[----:B------:R-:W-:Y:S06]  /*4b40*/  BRA `(.L_x_331) ;  /* 0x0000000c00887947 */ /* 0x000fec0003800000 */
.L_x_327:
[----:B------:R-:W-:-:S09]  /*4b50*/  UISETP.GT.AND UP0, UPT, UR4, 0x6, UPT ;  /* 0x000000060400788c */ /* 0x000fd2000bf04270 */
[----:B------:R-:W-:Y:S05]  /*4b60*/  BRA.U UP0, `(.L_x_334) ;  /* 0x0000000100307547 */ /* 0x000fea000b800000 */
[----:B------:R-:W-:-:S09]  /*4b70*/  UISETP.NE.AND UP0, UPT, UR4, 0x5, UPT ;  /* 0x000000050400788c */ /* 0x000fd2000bf05270 */
[----:B------:R-:W-:Y:S05]  /*4b80*/  BRA.U !UP0, `(.L_x_335) ;  /* 0x0000000108147547 */ /* 0x000fea000b800000 */
[----:B------:R-:W-:-:S09]  /*4b90*/  UISETP.NE.AND UP0, UPT, UR4, 0x6, UPT ;  /* 0x000000060400788c */ /* 0x000fd2000bf05270 */
[----:B------:R-:W-:Y:S05]  /*4ba0*/  BRA.U UP0, `(.L_x_330) ;  /* 0x0000000d00047547 */ /* 0x000fea000b800000 */
[----:B------:R-:W2:Y:S02]  /*4bb0*/  LDG.E R2, desc[UR36][R2.64] ;  /* 0x0000002402027981 */ /* 0x000ea4000c1e1900 */
[----:B--2---:R-:W-:Y:S01]  /*4bc0*/  F2FP.BF16.F32.PACK_AB R5, RZ, R2 ;  /* 0x00000002ff05723e */ /* 0x004fe200000010ff */
[----:B------:R-:W-:Y:S06]  /*4bd0*/  BRA `(.L_x_331) ;  /* 0x0000000c00647947 */ /* 0x000fec0003800000 */
.L_x_335:
[----:B------:R-:W2:Y:S02]  /*4be0*/  LDG.E.U16 R0, desc[UR36][R2.64] ;  /* 0x0000002402007981 */ /* 0x000ea4000c1e1500 */
[----:B--2---:R-:W-:-:S05]  /*4bf0*/  HADD2.F32 R0, -RZ, R0.H0_H0 ;  /* 0x20000000ff007230 */ /* 0x004fca0000004100 */
[----:B------:R-:W-:-:S04]  /*4c00*/  F2FP.BF16.F32.PACK_AB R0, RZ, R0 ;  /* 0x00000000ff00723e */ /* 0x000fc800000010ff */
[----:B------:R-:W-:Y:S01]  /*4c10*/  PRMT R5, R0, 0x7610, R5 ;  /* 0x0000761000057816 */ /* 0x000fe20000000005 */
[----:B------:R-:W-:Y:S06]  /*4c20*/  BRA `(.L_x_331) ;  /* 0x0000000c00507947 */ /* 0x000fec0003800000 */
.L_x_334:
[----:B------:R-:W-:-:S09]  /*4c30*/  UISETP.NE.AND UP0, UPT, UR4, 0x7, UPT ;  /* 0x000000070400788c */ /* 0x000fd2000bf05270 */
[----:B------:R-:W-:Y:S05]  /*4c40*/  BRA.U !UP0, `(.L_x_336) ;  /* 0x0000000108307547 */ /* 0x000fea000b800000 */
[----:B------:R-:W-:-:S09]  /*4c50*/  UISETP.NE.AND UP0, UPT, UR4, 0x8, UPT ;  /* 0x000000080400788c */ /* 0x000fd2000bf05270 */
[----:B------:R-:W-:Y:S05]  /*4c60*/  BRA.U !UP0, `(.L_x_337) ;  /* 0x0000000108147547 */ /* 0x000fea000b800000 */
[----:B------:R-:W-:-:S09]  /*4c70*/  UISETP.NE.AND UP0, UPT, UR4, 0x9, UPT ;  /* 0x000000090400788c */ /* 0x000fd2000bf05270 */
[----:B------:R-:W-:Y:S05]  /*4c80*/  BRA.U UP0, `(.L_x_330) ;  /* 0x0000000900cc7547 */ /* 0x000fea000b800000 */
[----:B------:R-:W2:Y:S02]  /*4c90*/  LDG.E R2, desc[UR36][R2.64] ;  /* 0x0000002402027981 */ /* 0x000ea4000c1e1900 */
[----:B--2---:R-:W-:Y:S01]  /*4ca0*/  F2FP.BF16.F32.PACK_AB R5, RZ, R2 ;  /* 0x00000002ff05723e */ /* 0x004fe200000010ff */
[----:B------:R-:W-:Y:S06]  /*4cb0*/  BRA `(.L_x_331) ;  /* 0x0000000c002c7947 */ /* 0x000fec0003800000 */
.L_x_337:
[----:B------:R-:W2:Y:S02]  /*4cc0*/  LDG.E.U16 R2, desc[UR36][R2.64] ;  /* 0x0000002402027981 */ /* 0x000ea4000c1e1500 */
[----:B--2---:R-:W-:-:S05]  /*4cd0*/  HADD2.F32 R0, -RZ, R2.H0_H0 ;  /* 0x20000002ff007230 */ /* 0x004fca0000004100 */
[----:B------:R-:W-:-:S04]  /*4ce0*/  F2FP.BF16.F32.PACK_AB R0, RZ, R0 ;  /* 0x00000000ff00723e */ /* 0x000fc800000010ff */
[----:B------:R-:W-:Y:S01]  /*4cf0*/  PRMT R5, R0, 0x7610, R5 ;  /* 0x0000761000057816 */ /* 0x000fe20000000005 */
[----:B------:R-:W-:Y:S06]  /*4d00*/  BRA `(.L_x_331) ;  /* 0x0000000c00187947 */ /* 0x000fec0003800000 */
.L_x_336:
[----:B------:R-:W2:Y:S01]  /*4d10*/  LDG.E.64 R2, desc[UR36][R2.64] ;  /* 0x0000002402027981 */ /* 0x000ea2000c1e1b00 */
        /* <DEDUP_REMOVED lines=12> */
.L_x_326:
        /* <DEDUP_REMOVED lines=8> */
[----:B------:R-:W2:Y:S02]  /*4e60*/  LDG.E.U8 R2, desc[UR36][R2.64] ;  /* 0x0000002402027981 */ /* 0x000ea4000c1e1100 */
[----:B--2---:R-:W-:-:S04]  /*4e70*/  ISETP.NE.AND P0, PT, R2, RZ, PT ;  /* 0x000000ff0200720c */ /* 0x004fc80003f05270 */
[----:B------:R-:W-:-:S04]  /*4e80*/  FSEL R0, RZ, 1, !P0 ;  /* 0x3f800000ff007808 */ /* 0x000fc80004000000 */
[----:B------:R-:W-:-:S04]  /*4e90*/  F2FP.BF16.F32.PACK_AB R0, RZ, R0 ;  /* 0x00000000ff00723e */ /* 0x000fc800000010ff */
[----:B------:R-:W-:Y:S01]  /*4ea0*/  PRMT R5, R0, 0x7610, R5 ;  /* 0x0000761000057816 */ /* 0x000fe20000000005 */
[----:B------:R-:W-:Y:S06]  /*4eb0*/  BRA `(.L_x_331) ;  /* 0x0000000800ac7947 */ /* 0x000fec0003800000 */
.L_x_340:
        /* <DEDUP_REMOVED lines=13> */
.L_x_339:
[----:B------:R-:W-:-:S09]  /*4f90*/  UISETP.NE.AND UP0, UPT, UR4, 0xf, UPT ;  /* 0x0000000f0400788c */ /* 0x000fd2000bf05270 */
[----:B------:R-:W-:Y:S05]  /*4fa0*/  BRA.U !UP0, `(.L_x_341) ;  /* 0x0000000108987547 */ /* 0x000fea000b800000 */
[----:B------:R-:W-:-:S09]  /*4fb0*/  UISETP.NE.AND UP0, UPT, UR4, 0x17, UPT ;  /* 0x000000170400788c */ /* 0x000fd2000bf05270 */
[----:B------:R-:W-:Y:S05]  /*4fc0*/  BRA.U !UP0, `(.L_x_342) ;  /* 0x0000000108587547 */ /* 0x000fea000b800000 */
[----:B------:R-:W-:-:S09]  /*4fd0*/  UISETP.NE.AND UP0, UPT, UR4, 0x18, UPT ;  /* 0x000000180400788c */ /* 0x000fd2000bf05270 */
[----:B------:R-:W-:Y:S05]  /*4fe0*/  BRA.U UP0, `(.L_x_330) ;  /* 0x0000000500f47547 */ /* 0x000fea000b800000 */
[----:B------:R-:W2:Y:S01]  /*4ff0*/  LDG.E.U8 R0, desc[UR36][R2.64] ;  /* 0x0000002402007981 */ /* 0x000ea2000c1e1100 */
[----:B------:R-:W-:Y:S02]  /*5000*/  IMAD.MOV.U32 R6, RZ, RZ, 0x1f ;  /* 0x0000001fff067424 */ /* 0x000fe400078e00ff */
[----:B--2---:R-:W-:-:S05]  /*5010*/  IMAD.SHL.U32 R0, R0, 0x1000000, RZ ;  /* 0x0100000000007824 */ /* 0x004fca00078e00ff */
[C---:B------:R-:W-:Y:S02]  /*5020*/  LOP3.LUT R4, R0.reuse, 0x7f000000, RZ, 0xc0, !PT ;  /* 0x7f00000000047812 */ /* 0x040fe400078ec0ff */
[----:B------:R-:W-:Y:S02]  /*5030*/  LOP3.LUT P0, RZ, R0, 0x7f000000, RZ, 0xc0, !PT ;  /* 0x7f00000000ff7812 */ /* 0x000fe4000780c0ff */
[----:B------:R-:W0:Y:S02]  /*5040*/  FLO.U32 R5, R4 ;  /* 0x0000000400057300 */ /* 0x000e2400000e0000 */
[----:B0-----:R-:W-:-:S04]  /*5050*/  IADD3 R5, PT, PT, -R5, RZ, RZ ;  /* 0x000000ff05057210 */ /* 0x001fc80007ffe1ff */
[----:B------:R-:W-:-:S05]  /*5060*/  VIADDMNMX.U32 R5, R5, R6, 0x4, !PT ;  /* 0x0000000405057446 */ /* 0x000fca0007800006 */
[----:B------:R-:W-:-:S04]  /*5070*/  VIADD R5, R5, 0xfffffffc ;  /* 0xfffffffc05057836 */ /* 0x000fc80000000000 */
[----:B------:R-:W-:Y:S01]  /*5080*/  IMAD.SHL.U32 R7, R5, 0x800000, RZ ;  /* 0x0080000005077824 */ /* 0x000fe200078e00ff */
[C---:B------:R-:W-:Y:S01]  /*5090*/  SHF.L.U32 R6, R4.reuse, R5, RZ ;  /* 0x0000000504067219 */ /* 0x040fe200000006ff */
[----:B------:R-:W-:-:S03]  /*50a0*/  VIADD R5, R4, 0x1000000 ;  /* 0x0100000004057836 */ /* 0x000fc60000000000 */
[----:B------:R-:W-:Y:S02]  /*50b0*/  LEA.HI R6, R6, -R7, RZ, 0x1c ;  /* 0x8000000706067211 */ /* 0x000fe400078fe0ff */
[----:B------:R-:W-:Y:S02]  /*50c0*/  SHF.R.S32.HI R5, RZ, 0x8, R5 ;  /* 0x00000008ff057819 */ /* 0x000fe40000011405 */
[----:B------:R-:W-:-:S04]  /*50d0*/  IADD3 R6, PT, PT, R6, 0x3c000000, RZ ;  /* 0x3c00000006067810 */ /* 0x000fc80007ffe0ff */
[----:B------:R-:W-:-:S04]  /*50e0*/  LOP3.LUT R5, R6, 0x7f800000, R5, 0xf8, !PT ;  /* 0x7f80000006057812 */ /* 0x000fc800078ef805 */
[----:B------:R-:W-:-:S04]  /*50f0*/  SEL R5, R5, RZ, P0 ;  /* 0x000000ff05057207 */ /* 0x000fc80000000000 */
[----:B------:R-:W-:-:S04]  /*5100*/  LOP3.LUT R5, R5, 0x80000000, R0, 0xf8, !PT ;  /* 0x8000000005057812 */ /* 0x000fc800078ef800 */
[----:B------:R-:W-:Y:S01]  /*5110*/  F2FP.BF16.F32.PACK_AB R5, RZ, R5 ;  /* 0x00000005ff05723e */ /* 0x000fe200000010ff */
[----:B------:R-:W-:Y:S06]  /*5120*/  BRA `(.L_x_331) ;  /* 0x0000000800107947 */ /* 0x000fec0003800000 */
.L_x_342:
[----:B------:R-:W2:Y:S02]  /*5130*/  LDG.E.U8 R2, desc[UR36][R2.64] ;  /* 0x0000002402027981 */ /* 0x000ea4000c1e1100 */
[C---:B--2---:R-:W-:Y:S02]  /*5140*/  IMAD.SHL.U32 R0, R2.reuse, 0x2000000, RZ ;  /* 0x0200000002007824 */ /* 0x044fe400078e00ff */
[----:B------:R-:W-:-:S03]  /*5150*/  IMAD.SHL.U32 R5, R2, 0x100, RZ ;  /* 0x0000010002057824 */ /* 0x000fc600078e00ff */
[----:B------:R-:W-:-:S13]  /*5160*/  ISETP.GE.U32.AND P0, PT, R0, 0x8000000, PT ;  /* 0x080000000000780c */ /* 0x000fda0003f06070 */
[C---:B------:R-:W-:Y:S02]  /*5170*/  @!P0 LOP3.LUT R4, R5.reuse, 0x7f00, RZ, 0xc0, !PT ;  /* 0x00007f0005048812 */ /* 0x040fe400078ec0ff */
[----:B------:R-:W-:Y:S02]  /*5180*/  @P0 LEA.HI R0, R0, 0x70000000, RZ, 0x1c ;  /* 0x7000000000000811 */ /* 0x000fe400078fe0ff */
[----:B------:R-:W-:Y:S02]  /*5190*/  @!P0 LOP3.LUT R4, R4, 0x3f000000, RZ, 0xfc, !PT ;  /* 0x3f00000004048812 */ /* 0x000fe400078efcff */
[----:B------:R-:W-:Y:S01]  /*51a0*/  PRMT R5, R5, 0x9910, RZ ;  /* 0x0000991005057816 */ /* 0x000fe200000000ff */
[----:B------:R-:W-:Y:S02]  /*51b0*/  @P0 FMUL.FTZ R0, R0, 1.9259299443872358531e-34 ;  /* 0x0780000000000820 */ /* 0x000fe40000410000 */
[----:B------:R-:W-:-:S05]  /*51c0*/  @!P0 FADD.FTZ R0, R4, -0.5 ;  /* 0xbf00000004008421 */ /* 0x000fca0000010000 */
[----:B------:R-:W-:-:S04]  /*51d0*/  LOP3.LUT R0, R0, 0x80000000, R5, 0xf8, !PT ;  /* 0x8000000000007812 */ /* 0x000fc800078ef805 */
[----:B------:R-:W-:-:S04]  /*51e0*/  F2FP.BF16.F32.PACK_AB R0, RZ, R0 ;  /* 0x00000000ff00723e */ /* 0x000fc800000010ff */
[----:B------:R-:W-:Y:S01]  /*51f0*/  PRMT R5, R0, 0x7610, R5 ;  /* 0x0000761000057816 */ /* 0x000fe20000000005 */
[----:B------:R-:W-:Y:S06]  /*5200*/  BRA `(.L_x_331) ;  /* 0x0000000400d87947 */ /* 0x000fec0003800000 */
.L_x_341:
[----:B------:R0:W5:Y:S01]  /*5210*/  LDG.E.U16 R5, desc[UR36][R2.64] ;  /* 0x0000002402057981 */ /* 0x000162000c1e1500 */
[----:B------:R-:W-:Y:S05]  /*5220*/  BRA `(.L_x_331) ;  /* 0x0000000400d07947 */ /* 0x000fea0003800000 */
.L_x_338:
        /* <DEDUP_REMOVED lines=8> */
[----:B------:R-:W2:Y:S02]  /*52b0*/  LDG.E.U16 R0, desc[UR36][R2.64] ;  /* 0x0000002402007981 */ /* 0x000ea4000c1e1500 */
[----:B--2---:R-:W-:-:S04]  /*52c0*/  I2FP.F32.U32 R0, R0 ;  /* 0x0000000000007245 */ /* 0x004fc80000201000 */
[----:B------:R-:W-:-:S04]  /*52d0*/  F2FP.BF16.F32.PACK_AB R0, RZ, R0 ;  /* 0x00000000ff00723e */ /* 0x000fc800000010ff */
[----:B------:R-:W-:Y:S01]  /*52e0*/  PRMT R5, R0, 0x7610, R5 ;  /* 0x0000761000057816 */ /* 0x000fe20000000005 */
[----:B------:R-:W-:Y:S06]  /*52f0*/  BRA `(.L_x_331) ;  /* 0x00000004009c7947 */ /* 0x000fec0003800000 */
.L_x_345:
[----:B------:R-:W2:Y:S01]  /*5300*/  LDG.E.U8 R3, desc[UR36][R2.64] ;  /* 0x0000002402037981 */ /* 0x000ea2000c1e1100 */
        /* <DEDUP_REMOVED lines=20> */
.L_x_349:
[----:B------:R-:W-:Y:S05]  /*5450*/  BSYNC.RECONVERGENT B1 ;  /* 0x0000000000017941 */ /* 0x000fea0003800200 */
.L_x_348:
[----:B------:R-:W-:Y:S01]  /*5460*/  IMAD.SHL.U32 R0, R0, 0x100000, RZ ;  /* 0x0010000000007824 */ /* 0x000fe200078e00ff */
[----:B------:R-:W-:-:S04]  /*5470*/  LEA R2, R2, 0x3b800000, 0x17 ;  /* 0x3b80000002027811 */ /* 0x000fc800078eb8ff */
[----:B------:R-:W-:-:S07]  /*5480*/  LOP3.LUT R0, R2, R0, R7, 0xfe, !PT ;  /* 0x0000000002007212 */ /* 0x000fce00078efe07 */
.L_x_347:
[----:B------:R-:W-:Y:S05]  /*5490*/  BSYNC.RECONVERGENT B0 ;  /* 0x0000000000007941 */ /* 0x000fea0003800200 */
.L_x_346:
[----:B------:R-:W-:-:S04]  /*54a0*/  F2FP.BF16.F32.PACK_AB R0, RZ, R0 ;  /* 0x00000000ff00723e */ /* 0x000fc800000010ff */
[----:B------:R-:W-:Y:S01]  /*54b0*/  PRMT R5, R0, 0x7610, R5 ;  /* 0x0000761000057816 */ /* 0x000fe20000000005 */
[----:B------:R-:W-:Y:S06]  /*54c0*/  BRA `(.L_x_331) ;  /* 0x0000000400287947 */ /* 0x000fec0003800000 */
.L_x_344:
[----:B------:R-:W2:Y:S01]  /*54d0*/  LDG.E.U8 R3, desc[UR36][R2.64] ;  /* 0x0000002402037981 */ /* 0x000ea2000c1e1100 */
[----:B------:R-:W-:Y:S01]  /*54e0*/  BSSY.RECONVERGENT B0, `(.L_x_350) ;  /* 0x0000018000007945 */ /* 0x000fe20003800200 */
[----:B------:R-:W-:Y:S01]  /*54f0*/  HFMA2 R0, -RZ, RZ, 0, 0 ;  /* 0x00000000ff007431 */ /* 0x000fe200000001ff */
[----:B--2---:R-:W-:-:S13]  /*5500*/  ISETP.NE.AND P0, PT, R3, RZ, PT ;  /* 0x000000ff0300720c */ /* 0x004fda0003f05270 */
[----:B------:R-:W-:Y:S05]  /*5510*/  @!P0 BRA `(.L_x_351) ;  /* 0x0000000000508947 */ /* 0x000fea0003800000 */
[----:B------:R-:W-:-:S13]  /*5520*/  ISETP.NE.AND P0, PT, R3, 0x80, PT ;  /* 0x000000800300780c */ /* 0x000fda0003f05270 */
[----:B------:R-:W-:Y:S01]  /*5530*/  @!P0 IMAD.MOV.U32 R0, RZ, RZ, 0x7f800001 ;  /* 0x7f800001ff008424 */ /* 0x000fe200078e00ff */
        /* <DEDUP_REMOVED lines=14> */
.L_x_353:
[----:B------:R-:W-:Y:S05]  /*5620*/  BSYNC.RECONVERGENT B1 ;  /* 0x0000000000017941 */ /* 0x000fea0003800200 */
.L_x_352:
[----:B------:R-:W-:Y:S02]  /*5630*/  SHF.L.U32 R0, R0, 0x15, RZ ;  /* 0x0000001500007819 */ /* 0x000fe400000006ff */
[----:B------:R-:W-:-:S04]  /*5640*/  LEA R2, R2, 0x37800000, 0x17 ;  /* 0x3780000002027811 */ /* 0x000fc800078eb8ff */
[----:B------:R-:W-:-:S07]  /*5650*/  LOP3.LUT R0, R2, R0, R7, 0xfe, !PT ;  /* 0x0000000002007212 */ /* 0x000fce00078efe07 */
.L_x_351:
[----:B------:R-:W-:Y:S05]  /*5660*/  BSYNC.RECONVERGENT B0 ;  /* 0x0000000000007941 */ /* 0x000fea0003800200 */
.L_x_350:
[----:B------:R-:W-:-:S04]  /*5670*/  F2FP.BF16.F32.PACK_AB R0, RZ, R0 ;  /* 0x00000000ff00723e */ /* 0x000fc800000010ff */
[----:B------:R-:W-:Y:S01]  /*5680*/  PRMT R5, R0, 0x7610, R5 ;  /* 0x0000761000057816 */ /* 0x000fe20000000005 */
[----:B------:R-:W-:Y:S06]  /*5690*/  BRA `(.L_x_331) ;  /* 0x0000000000b47947 */ /* 0x000fec0003800000 */
.L_x_343:
[----:B------:R-:W-:-:S09]  /*56a0*/  UISETP.NE.AND UP0, UPT, UR4, 0x1c, UPT ;  /* 0x0000001c0400788c */ /* 0x000fd2000bf05270 */
[----:B------:R-:W-:Y:S05]  /*56b0*/  BRA.U !UP0, `(.L_x_354) ;  /* 0x00000001089c7547 */ /* 0x000fea000b800000 */
[----:B------:R-:W-:-:S09]  /*56c0*/  UISETP.NE.AND UP0, UPT, UR4, 0x1d, UPT ;  /* 0x0000001d0400788c */ /* 0x000fd2000bf05270 */
[----:B------:R-:W-:Y:S05]  /*56d0*/  BRA.U !UP0, `(.L_x_355) ;  /* 0x0000000108807547 */ /* 0x000fea000b800000 */
[----:B------:R-:W-:-:S09]  /*56e0*/  UISETP.NE.AND UP0, UPT, UR4, 0x2c, UPT ;  /* 0x0000002c0400788c */ /* 0x000fd2000bf05270 */
[----:B------:R-:W-:Y:S05]  /*56f0*/  BRA.U UP0, `(.L_x_330) ;  /* 0x0000000100307547 */ /* 0x000fea000b800000 */
[----:B------:R-:W2:Y:S01]  /*5700*/  LDG.E.U8 R2, desc[UR36][R2.64] ;  /* 0x0000002402027981 */ /* 0x000ea2000c1e1100 */
[----:B------:R-:W-:Y:S01]  /*5710*/  BSSY.RECONVERGENT B0, `(.L_x_356) ;  /* 0x0000007000007945 */ /* 0x000fe20003800200 */
[----:B------:R-:W-:Y:S01]  /*5720*/  IMAD.MOV.U32 R0, RZ, RZ, 0x400000 ;  /* 0x00400000ff007424 */ /* 0x000fe200078e00ff */
[----:B--2---:R-:W-:-:S13]  /*5730*/  ISETP.NE.AND P0, PT, R2, RZ, PT ;  /* 0x000000ff0200720c */ /* 0x004fda0003f05270 */
[----:B------:R-:W-:Y:S05]  /*5740*/  @!P0 BRA `(.L_x_357) ;  /* 0x00000000000c8947 */ /* 0x000fea0003800000 */
[----:B------:R-:W-:-:S13]  /*5750*/  ISETP.NE.AND P0, PT, R2, 0xff, PT ;  /* 0x000000ff0200780c */ /* 0x000fda0003f05270 */
[----:B------:R-:W-:Y:S02]  /*5760*/  @!P0 IMAD.MOV.U32 R0, RZ, RZ, 0x7f800001 ;  /* 0x7f800001ff008424 */ /* 0x000fe400078e00ff */
[----:B------:R-:W-:-:S07]  /*5770*/  @P0 IMAD.SHL.U32 R0, R2, 0x800000, RZ ;  /* 0x0080000002000824 */ /* 0x000fce00078e00ff */
.L_x_357:
[----:B------:R-:W-:Y:S05]  /*5780*/  BSYNC.RECONVERGENT B0 ;  /* 0x0000000000007941 */ /* 0x000fea0003800200 */
.L_x_356:
[----:B------:R-:W-:-:S04]  /*5790*/  F2FP.BF16.F32.PACK_AB R0, RZ, R0 ;  /* 0x00000000ff00723e */ /* 0x000fc800000010ff */
[----:B------:R-:W-:Y:S01]  /*57a0*/  PRMT R5, R0, 0x7610, R5 ;  /* 0x0000761000057816 */ /* 0x000fe20000000005 */
[----:B------:R-:W-:Y:S06]  /*57b0*/  BRA `(.L_x_331) ;  /* 0x00000000006c7947 */ /* 0x000fec0003800000 */
.L_x_330:
[----:B------:R-:W-:Y:S01]  /*57c0*/  MOV R2, 0x1c0 ;  /* 0x000001c000027802 */ /* 0x000fe20000000f00 */
[----:B------:R-:W0:Y:S01]  /*57d0*/  LDCU.64 UR4, c[0x4][0x1a0] ;  /* 0x01003400ff0477ac */ /* 0x000e220008000a00 */
[----:B------:R-:W-:Y:S02]  /*57e0*/  HFMA2 R13, -RZ, RZ, 0, 0 ;  /* 0x00000000ff0d7431 */ /* 0x000fe400000001ff */
[----:B------:R-:W-:Y:S01]  /*57f0*/  IMAD.MOV.U32 R8, RZ, RZ, 0x4e ;  /* 0x0000004eff087424 */ /* 0x000fe200078e00ff */
[----:B------:R-:W1:Y:S01]  /*5800*/  LDCU.64 UR6, c[0x4][0x1a8] ;  /* 0x01003500ff0677ac */ /* 0x000e620008000a00 */
[----:B------:R-:W2:Y:S01]  /*5810*/  LDC.64 R2, c[0x4][R2] ;  /* 0x0100000002027b82 */ /* 0x000ea20000000a00 */
[----:B------:R-:W-:Y:S01]  /*5820*/  IMAD.MOV.U32 R12, RZ, RZ, 0x1 ;  /* 0x00000001ff0c7424 */ /* 0x000fe200078e00ff */
[----:B------:R-:W3:Y:S01]  /*5830*/  LDCU.64 UR8, c[0x4][0x90] ;  /* 0x01001200ff0877ac */ /* 0x000ee20008000a00 */
[----:B0-----:R-:W-:Y:S01]  /*5840*/  MOV R4, UR4 ;  /* 0x0000000400047c02 */ /* 0x001fe20008000f00 */
[----:B------:R-:W-:-:S02]  /*5850*/  IMAD.U32 R5, RZ, RZ, UR5 ;  /* 0x00000005ff057e24 */ /* 0x000fc4000f8e00ff */
[----:B-1----:R-:W-:Y:S02]  /*5860*/  IMAD.U32 R6, RZ, RZ, UR6 ;  /* 0x00000006ff067e24 */ /* 0x002fe4000f8e00ff */
[----:B------:R-:W-:Y:S01]  /*5870*/  IMAD.U32 R7, RZ, RZ, UR7 ;  /* 0x00000007ff077e24 */ /* 0x000fe2000f8e00ff */
[----:B---3--:R-:W-:Y:S01]  /*5880*/  MOV R10, UR8 ;  /* 0x00000008000a7c02 */ /* 0x008fe20008000f00 */
[----:B------:R-:W-:-:S07]  /*5890*/  IMAD.U32 R11, RZ, RZ, UR9 ;  /* 0x00000009ff0b7e24 */ /* 0x000fce000f8e00ff */
[----:B------:R-:W-:-:S07]  /*58a0*/  LEPC R20, `(.L_x_358) ;  /* 0x000000001014794e */ /* 0x000fce0000000000 */
[----:B--2---:R-:W-:Y:S05]  /*58b0*/  CALL.ABS.NOINC R2 ;  /* 0x0000000002007343 */ /* 0x004fea0003c00000 */
.L_x_358:
[----:B------:R-:W-:Y:S01]  /*58c0*/  PRMT R5, RZ, 0x7610, R5 ;  /* 0x00007610ff057816 */ /* 0x000fe20000000005 */
[----:B------:R-:W-:Y:S06]  /*58d0*/  BRA `(.L_x_331) ;  /* 0x0000000000247947 */ /* 0x000fec0003800000 */
.L_x_355:
[----:B------:R-:W2:Y:S02]  /*58e0*/  LDG.E.64 R2, desc[UR36][R2.64] ;  /* 0x0000002402027981 */ /* 0x000ea4000c1e1b00 */
[----:B--2---:R-:W0:Y:S02]  /*58f0*/  I2F.U64 R0, R2 ;  /* 0x0000000200007312 */ /* 0x004e240000301000 */
[----:B0-----:R-:W-:-:S04]  /*5900*/  F2FP.BF16.F32.PACK_AB R0, RZ, R0 ;  /* 0x00000000ff00723e */ /* 0x001fc800000010ff */
[----:B------:R-:W-:Y:S01]  /*5910*/  PRMT R5, R0, 0x7610, R5 ;  /* 0x0000761000057816 */ /* 0x000fe20000000005 */
[----:B------:R-:W-:Y:S06]  /*5920*/  BRA `(.L_x_331) ;  /* 0x0000000000107947 */ /* 0x000fec0003800000 */
.L_x_354:
[----:B------:R-:W2:Y:S02]  /*5930*/  LDG.E R2, desc[UR36][R2.64] ;  /* 0x0000002402027981 */ /* 0x000ea4000c1e1900 */
[----:B--2---:R-:W-:-:S04]  /*5940*/  I2FP.F32.U32 R0, R2 ;  /* 0x0000000200007245 */ /* 0x004fc80000201000 */
[----:B------:R-:W-:-:S04]  /*5950*/  F2FP.BF16.F32.PACK_AB R0, RZ, R0 ;  /* 0x00000000ff00723e */ /* 0x000fc800000010ff */
[----:B------:R-:W-:-:S07]  /*5960*/  PRMT R5, R0, 0x7610, R5 ;  /* 0x0000761000057816 */ /* 0x000fce0000000005 */
.L_x_331:
[----:B------:R-:W1:Y:S01]  /*5970*/  LDCU.U16 UR4, c[0x0][0x590] ;  /* 0x0000b200ff0477ac */ /* 0x000e620008000400 */
[----:B-----5:R-:W-:Y:S01]  /*5980*/  IMAD.U32 R0, R5, 0x10000, RZ ;  /* 0x0001000005007824 */ /* 0x020fe200078e00ff */
[----:B------:R-:W-:Y:S04]  /*5990*/  BSSY.RECONVERGENT B0, `(.L_x_359) ;  /* 0x000000d000007945 */ /* 0x000fe80003800200 */
[----:B------:R-:W-:Y:S01]  /*59a0*/  FSETP.NAN.FTZ.AND P0, PT, |R0|, |R0|, PT ;  /* 0x400000000000720b */ /* 0x000fe20003f18200 */
[----:B-1----:R-:W-:-:S12]  /*59b0*/  IMAD.U32 R7, RZ, RZ, UR4 ;  /* 0x00000004ff077e24 */ /* 0x002fd8000f8e00ff */
[----:B------:R-:W-:Y:S05]  /*59c0*/  @P0 BRA `(.L_x_360) ;  /* 0x0000000000240947 */ /* 0x000fea0003800000 */
[----:B------:R-:W-:Y:S01]  /*59d0*/  FSETP.NEU.FTZ.AND P0, PT, R0, +INF , PT ;  /* 0x7f8000000000780b */ /* 0x000fe20003f1d000 */
[----:B------:R-:W1:-:S12]  /*59e0*/  LDCU.U16 UR4, c[0x0][0x592] ;  /* 0x0000b240ff0477ac */ /* 0x000e580008000400 */
[----:B0-----:R-:W-:-:S06]  /*59f0*/  @P0 FADD.FTZ R2, -RZ, -INF ;  /* 0xff800000ff020421 */ /* 0x001fcc0000010100 */
[----:B------:R-:W0:Y:S01]  /*5a00*/  @P0 F2F.BF16.F32 R2, R2 ;  /* 0x0000000200020304 */ /* 0x000e220000202000 */
[----:B-1----:R-:W-:Y:S01]  /*5a10*/  MOV R7, UR4 ;  /* 0x0000000400077c02 */ /* 0x002fe20008000f00 */
[----:B0-----:R-:W-:-:S05]  /*5a20*/  @P0 IMAD.U32 R3, R2, 0x10000, RZ ;  /* 0x0001000002030824 */ /* 0x001fca00078e00ff */
[----:B------:R-:W-:-:S04]  /*5a30*/  @P0 FSETP.NEU.FTZ.AND P1, PT, R0, R3, PT ;  /* 0x000000030000020b */ /* 0x000fc80003f3d000 */
[----:B------:R-:W-:-:S04]  /*5a40*/  @P0 SEL R5, R18, R5, !P1 ;  /* 0x0000000512050207 */ /* 0x000fc80004800000 */
[----:B------:R-:W-:-:S07]  /*5a50*/  @P0 PRMT R7, R5, 0x7610, R7 ;  /* 0x0000761005070816 */ /* 0x000fce0000000007 */
.L_x_360:
[----:B------:R-:W-:Y:S05]  /*5a60*/  BSYNC.RECONVERGENT B0 ;  /* 0x0000000000007941 */ /* 0x000fea0003800200 */
.L_x_359:
[----:B------:R-:W0:Y:S01]  /*5a70*/  LDCU.64 UR6, c[0x0][0x580] ;  /* 0x0000b000ff0677ac */ /* 0x000e220008000a00 */
[----:B------:R-:W-:-:S04]  /*5a80*/  UPRMT UR4, UR41, 0x9910, URZ ;  /* 0x0000991029047896 */ /* 0x000fc800080000ff */
[----:B------:R-:W-:Y:S01]  /*5a90*/  UISETP.GT.AND UP0, UPT, UR4, 0x9, UPT ;  /* 0x000000090400788c */ /* 0x000fe2000bf04270 */
[----:B0-----:R-:W-:-:S05]  /*5aa0*/  IADD3 R2, P0, PT, R16, UR6, RZ ;  /* 0x0000000610027c10 */ /* 0x001fca000ff1e0ff */
        /* <DEDUP_REMOVED lines=14> */
.L_x_364:
[----:B------:R-:W-:-:S06]  /*5b90*/  IMAD.U32 R5, R7, 0x10000, RZ ;  /* 0x0001000007057824 */ /* 0x000fcc00078e00ff */
[----:B------:R-:W0:Y:S02]  /*5ba0*/  F2I.S64.TRUNC R4, R5 ;  /* 0x0000000500047311 */ /* 0x000e24000020d900 */
[----:B0-----:R3:W-:Y:S01]  /*5bb0*/  STG.E.U8 desc[UR36][R2.64], R4 ;  /* 0x0000000402007986 */ /* 0x0017e2000c101124 */
[----:B------:R-:W-:Y:S05]  /*5bc0*/  BRA `(.L_x_366) ;  /* 0x0000000c006c7947 */ /* 0x000fea0003800000 */
.L_x_363:
[----:B------:R-:W-:-:S09]  /*5bd0*/  UISETP.NE.AND UP0, UPT, UR4, 0x2, UPT ;  /* 0x000000020400788c */ /* 0x000fd2000bf05270 */
[----:B------:R-:W-:Y:S05]  /*5be0*/  BRA.U !UP0, `(.L_x_367) ;  /* 0x0000000108307547 */ /* 0x000fea000b800000 */
[----:B------:R-:W-:-:S09]  /*5bf0*/  UISETP.NE.AND UP0, UPT, UR4, 0x3, UPT ;  /* 0x000000030400788c */ /* 0x000fd2000bf05270 */
[----:B------:R-:W-:Y:S05]  /*5c00*/  BRA.U !UP0, `(.L_x_368) ;  /* 0x0000000108187547 */ /* 0x000fea000b800000 */
[----:B------:R-:W-:-:S09]  /*5c10*/  UISETP.NE.AND UP0, UPT, UR4, 0x4, UPT ;  /* 0x000000040400788c */ /* 0x000fd2000bf05270 */
[----:B------:R-:W-:Y:S05]  /*5c20*/  BRA.U UP0, `(.L_x_365) ;  /* 0x0000000900787547 */ /* 0x000fea000b800000 */
[----:B------:R-:W-:-:S06]  /*5c30*/  SHF.L.U32 R4, R7, 0x10, RZ ;  /* 0x0000001007047819 */ /* 0x000fcc00000006ff */
[----:B------:R-:W0:Y:S02]  /*5c40*/  F2I.S64.TRUNC R4, R4 ;  /* 0x0000000400047311 */ /* 0x000e24000020d900 */
[----:B0-----:R1:W-:Y:S01]  /*5c50*/  STG.E.64 desc[UR36][R2.64], R4 ;  /* 0x0000000402007986 */ /* 0x0013e2000c101b24 */
[----:B------:R-:W-:Y:S05]  /*5c60*/  BRA `(.L_x_366) ;  /* 0x0000000c00447947 */ /* 0x000fea0003800000 */
.L_x_368:
[----:B------:R-:W-:-:S06]  /*5c70*/  IMAD.U32 R7, R7, 0x10000, RZ ;  /* 0x0001000007077824 */ /* 0x000fcc00078e00ff */
[----:B------:R-:W0:Y:S02]  /*5c80*/  F2I.FTZ.TRUNC.NTZ R7, R7 ;  /* 0x0000000700077305 */ /* 0x000e24000021f100 */
[----:B0-----:R2:W-:Y:S01]  /*5c90*/  STG.E desc[UR36][R2.64], R7 ;  /* 0x0000000702007986 */ /* 0x0015e2000c101924 */
[----:B------:R-:W-:Y:S05]  /*5ca0*/  BRA `(.L_x_366) ;  /* 0x0000000c00347947 */ /* 0x000fea0003800000 */
.L_x_367:
[----:B------:R-:W-:-:S06]  /*5cb0*/  IMAD.U32 R7, R7, 0x10000, RZ ;  /* 0x0001000007077824 */ /* 0x000fcc00078e00ff */
[----:B------:R-:W0:Y:S02]  /*5cc0*/  F2I.FTZ.TRUNC.NTZ R7, R7 ;  /* 0x0000000700077305 */ /* 0x000e24000021f100 */
[----:B0-----:R0:W-:Y:S01]  /*5cd0*/  STG.E.U16 desc[UR36][R2.64], R7 ;  /* 0x0000000702007986 */ /* 0x0011e2000c101524 */
[----:B------:R-:W-:Y:S05]  /*5ce0*/  BRA `(.L_x_366) ;  /* 0x0000000c00247947 */ /* 0x000fea0003800000 */
.L_x_362:
        /* <DEDUP_REMOVED lines=9> */
.L_x_370:
[----:B------:R-:W-:-:S04]  /*5d80*/  SHF.L.U32 R0, R7, 0x10, RZ ;  /* 0x0000001007007819 */ /* 0x000fc800000006ff */
[----:B------:R-:W-:-:S05]  /*5d90*/  F2FP.F16.F32.PACK_AB R0, RZ, R0 ;  /* 0x00000000ff00723e */ /* 0x000fca00000000ff */
[----:B------:R0:W-:Y:S01]  /*5da0*/  STG.E.U16 desc[UR36][R2.64], R0 ;  /* 0x0000000002007986 */ /* 0x0001e2000c101524 */
[----:B------:R-:W-:Y:S05]  /*5db0*/  BRA `(.L_x_366) ;  /* 0x0000000800f07947 */ /* 0x000fea0003800000 */
.L_x_369:
        /* <DEDUP_REMOVED lines=10> */
.L_x_372:
[----:B------:R-:W-:-:S05]  /*5e60*/  IMAD.U32 R7, R7, 0x10000, RZ ;  /* 0x0001000007077824 */ /* 0x000fca00078e00ff */
[----:B------:R-:W-:-:S04]  /*5e70*/  F2FP.F16.F32.PACK_AB R5, RZ, R7 ;  /* 0x00000007ff05723e */ /* 0x000fc800000000ff */
[----:B------:R-:W-:-:S05]  /*5e80*/  PRMT R5, R5, 0x5410, RZ ;  /* 0x0000541005057816 */ /* 0x000fca00000000ff */
[----:B------:R0:W-:Y:S01]  /*5e90*/  STG.E desc[UR36][R2.64], R5 ;  /* 0x0000000502007986 */ /* 0x0001e2000c101924 */
[----:B------:R-:W-:Y:S05]  /*5ea0*/  BRA `(.L_x_366) ;  /* 0x0000000800b47947 */ /* 0x000fea0003800000 */
.L_x_371:
[----:B------:R-:W-:-:S05]  /*5eb0*/  SHF.L.U32 R4, R7, 0x10, RZ ;  /* 0x0000001007047819 */ /* 0x000fca00000006ff */
[----:B------:R-:W-:-:S06]  /*5ec0*/  FMUL.FTZ R4, R4, 1 ;  /* 0x3f80000004047820 */ /* 0x000fcc0000410000 */
[----:B------:R-:W0:Y:S02]  /*5ed0*/  F2F.F64.F32 R4, R4 ;  /* 0x0000000400047310 */ /* 0x000e240000201800 */
[----:B0-----:R0:W-:Y:S01]  /*5ee0*/  STG.E.64 desc[UR36][R2.64], R4 ;  /* 0x0000000402007986 */ /* 0x0011e2000c101b24 */
[----:B------:R-:W-:Y:S05]  /*5ef0*/  BRA `(.L_x_366) ;  /* 0x0000000800a07947 */ /* 0x000fea0003800000 */
.L_x_361:
[----:B------:R-:W-:-:S09]  /*5f00*/  UISETP.GT.AND UP0, UPT, UR4, 0x18, UPT ;  /* 0x000000180400788c */ /* 0x000fd2000bf04270 */
[----:B------:R-:W-:Y:S05]  /*5f10*/  BRA.U !UP0, `(.L_x_373) ;  /* 0x0000000508607547 */ /* 0x000fea000b800000 */
        /* <DEDUP_REMOVED lines=12> */
.L_x_376:
[----:B------:R-:W-:Y:S01]  /*5fe0*/  IMAD.U32 R5, R7, 0x10000, RZ ;  /* 0x0001000007057824 */ /* 0x000fe200078e00ff */
[----:B------:R-:W-:Y:S01]  /*5ff0*/  BSSY.RECONVERGENT B0, `(.L_x_377) ;  /* 0x0000013000007945 */ /* 0x000fe20003800200 */
[----:B------:R-:W-:-:S03]  /*6000*/  IMAD.MOV.U32 R0, RZ, RZ, 0x80 ;  /* 0x00000080ff007424 */ /* 0x000fc600078e00ff */
[----:B------:R-:W-:-:S04]  /*6010*/  LOP3.LUT R4, R5, 0x7fffffff, RZ, 0xc0, !PT ;  /* 0x7fffffff05047812 */ /* 0x000fc800078ec0ff */
[----:B------:R-:W-:-:S13]  /*6020*/  ISETP.GT.U32.AND P0, PT, R4, 0x437fffff, PT ;  /* 0x437fffff0400780c */ /* 0x000fda0003f04070 */
[----:B------:R-:W-:Y:S05]  /*6030*/  @P0 BRA `(.L_x_378) ;  /* 0x0000000000380947 */ /* 0x000fea0003800000 */
[----:B------:R-:W-:-:S13]  /*6040*/  ISETP.GE.U32.AND P0, PT, R4, 0x3c000000, PT ;  /* 0x3c0000000400780c */ /* 0x000fda0003f06070 */
[----:B------:R-:W-:-:S04]  /*6050*/  @P0 SHF.R.U32.HI R0, RZ, 0x14, R5 ;  /* 0x00000014ff000819 */ /* 0x000fc80000011605 */
[----:B------:R-:W-:-:S04]  /*6060*/  @P0 LOP3.LUT R0, R0, 0x1, RZ, 0xc0, !PT ;  /* 0x0000000100000812 */ /* 0x000fc800078ec0ff */
[----:B------:R-:W-:-:S04]  /*6070*/  @P0 IADD3 R0, PT, PT, R5, 0x487ffff, R0 ;  /* 0x0487ffff05000810 */ /* 0x000fc80007ffe000 */
[----:B------:R-:W-:-:S04]  /*6080*/  @P0 SHF.R.U32.HI R0, RZ, 0x14, R0 ;  /* 0x00000014ff000819 */ /* 0x000fc80000011600 */
[----:B------:R-:W-:Y:S01]  /*6090*/  @P0 LOP3.LUT R0, R0, 0xff, RZ, 0xc0, !PT ;  /* 0x000000ff00000812 */ /* 0x000fe200078ec0ff */
[----:B------:R-:W-:Y:S06]  /*60a0*/  @P0 BRA `(.L_x_379) ;  /* 0x0000000000140947 */ /* 0x000fec0003800000 */
[----:B------:R-:W-:-:S05]  /*60b0*/  FADD.FTZ R0, R4, 8192 ;  /* 0x4600000004007421 */ /* 0x000fca0000010000 */
[----:B------:R-:W-:Y:S02]  /*60c0*/  LOP3.LUT P0, R4, R0, 0xff, RZ, 0xc0, !PT ;  /* 0x000000ff00047812 */ /* 0x000fe4000780c0ff */
[----:B------:R-:W-:-:S11]  /*60d0*/  PRMT R0, RZ, 0x7610, R0 ;  /* 0x00007610ff007816 */ /* 0x000fd60000000000 */
[----:B------:R-:W-:Y:S05]  /*60e0*/  @!P0 BRA `(.L_x_378) ;  /* 0x00000000000c8947 */ /* 0x000fea0003800000 */
[----:B------:R-:W-:-:S07]  /*60f0*/  MOV R0, R4 ;  /* 0x0000000400007202 */ /* 0x000fce0000000f00 */
.L_x_379:
[----:B------:R-:W-:-:S04]  /*6100*/  SHF.R.U32.HI R5, RZ, 0x18, R5 ;  /* 0x00000018ff057819 */ /* 0x000fc80000011605 */
[----:B------:R-:W-:-:S07]  /*6110*/  LOP3.LUT R0, R0, 0x80, R5, 0xf8, !PT ;  /* 0x0000008000007812 */ /* 0x000fce00078ef805 */
.L_x_378:
[----:B------:R-:W-:Y:S05]  /*6120*/  BSYNC.RECONVERGENT B0 ;  /* 0x0000000000007941 */ /* 0x000fea0003800200 */
.L_x_377:
[----:B------:R0:W-:Y:S01]  /*6130*/  STG.E.U8 desc[UR36][R2.64], R0 ;  /* 0x0000000002007986 */ /* 0x0001e2000c101124 */
[----:B------:R-:W-:Y:S05]  /*6140*/  BRA `(.L_x_366) ;  /* 0x00000008000c7947 */ /* 0x000fea0003800000 */
.L_x_375:
        /* <DEDUP_REMOVED lines=17> */
[----:B------:R-:W-:-:S07]  /*6260*/  IMAD.MOV.U32 R0, RZ, RZ, R4 ;  /* 0x000000ffff007224 */ /* 0x000fce00078e0004 */
.L_x_382:
[----:B------:R-:W-:-:S04]  /*6270*/  SHF.R.U32.HI R5, RZ, 0x18, R5 ;  /* 0x00000018ff057819 */ /* 0x000fc80000011605 */
[----:B------:R-:W-:-:S07]  /*6280*/  LOP3.LUT R0, R0, 0x80, R5, 0xf8, !PT ;  /* 0x0000008000007812 */ /* 0x000fce00078ef805 */
.L_x_381:
[----:B------:R-:W-:Y:S05]  /*6290*/  BSYNC.RECONVERGENT B0 ;  /* 0x0000000000007941 */ /* 0x000fea0003800200 */
.L_x_380:
[----:B------:R0:W-:Y:S01]  /*62a0*/  STG.E.U8 desc[UR36][R2.64], R0 ;  /* 0x0000000002007986 */ /* 0x0001e2000c101124 */
[----:B------:R-:W-:Y:S05]  /*62b0*/  BRA `(.L_x_366) ;  /* 0x0000000400b07947 */ /* 0x000fea0003800000 */
.L_x_374:
[----:B------:R-:W-:-:S09]  /*62c0*/  UISETP.NE.AND UP0, UPT, UR4, 0x1c, UPT ;  /* 0x0000001c0400788c */ /* 0x000fd2000bf05270 */
[----:B------:R-:W-:Y:S05]  /*62d0*/  BRA.U !UP0, `(.L_x_383) ;  /* 0x0000000108607547 */ /* 0x000fea000b800000 */
[----:B------:R-:W-:-:S09]  /*62e0*/  UISETP.NE.AND UP0, UPT, UR4, 0x1d, UPT ;  /* 0x0000001d0400788c */ /* 0x000fd2000bf05270 */
[----:B------:R-:W-:Y:S05]  /*62f0*/  BRA.U !UP0, `(.L_x_384) ;  /* 0x0000000108487547 */ /* 0x000fea000b800000 */
[----:B------:R-:W-:-:S09]  /*6300*/  UISETP.NE.AND UP0, UPT, UR4, 0x2c, UPT ;  /* 0x0000002c0400788c */ /* 0x000fd2000bf05270 */
[----:B------:R-:W-:Y:S05]  /*6310*/  BRA.U UP0, `(.L_x_365) ;  /* 0x0000000100bc7547 */ /* 0x000fea000b800000 */
[----:B------:R-:W-:Y:S01]  /*6320*/  SHF.L.U32 R7, R7, 0x10, RZ ;  /* 0x0000001007077819 */ /* 0x000fe200000006ff */
        /* <DEDUP_REMOVED lines=11> */
[----:B------:R-:W-:-:S05]  /*63e0*/  @!P0 IMAD.MOV R0, RZ, RZ, R6 ;  /* 0x000000ffff008224 */ /* 0x000fca00078e0206 */
[----:B------:R-:W-:-:S05]  /*63f0*/  @P1 MOV R5, R0 ;  /* 0x0000000000051202 */ /* 0x000fca0000000f00 */
[----:B------:R0:W-:Y:S01]  /*6400*/  STG.E.U8 desc[UR36][R2.64], R5 ;  /* 0x0000000502007986 */ /* 0x0001e2000c101124 */
[----:B------:R-:W-:Y:S05]  /*6410*/  BRA `(.L_x_366) ;  /* 0x0000000400587947 */ /* 0x000fea0003800000 */
.L_x_384:
[----:B------:R-:W-:-:S06]  /*6420*/  IMAD.U32 R4, R7, 0x10000, RZ ;  /* 0x0001000007047824 */ /* 0x000fcc00078e00ff */
[----:B------:R-:W0:Y:S02]  /*6430*/  F2I.U64.TRUNC R4, R4 ;  /* 0x0000000400047311 */ /* 0x000e24000020d800 */
[----:B0-----:R0:W-:Y:S01]  /*6440*/  STG.E.64 desc[UR36][R2.64], R4 ;  /* 0x0000000402007986 */ /* 0x0011e2000c101b24 */
[----:B------:R-:W-:Y:S05]  /*6450*/  BRA `(.L_x_366) ;  /* 0x0000000400487947 */ /* 0x000fea0003800000 */
.L_x_383:
[----:B------:R-:W-:-:S06]  /*6460*/  IMAD.U32 R7, R7, 0x10000, RZ ;  /* 0x0001000007077824 */ /* 0x000fcc00078e00ff */
[----:B------:R-:W0:Y:S02]  /*6470*/  F2I.FTZ.U32.TRUNC.NTZ R7, R7 ;  /* 0x0000000700077305 */ /* 0x000e24000021f000 */
[----:B0-----:R0:W-:Y:S01]  /*6480*/  STG.E desc[UR36][R2.64], R7 ;  /* 0x0000000702007986 */ /* 0x0011e2000c101924 */
[----:B------:R-:W-:Y:S05]  /*6490*/  BRA `(.L_x_366) ;  /* 0x0000000400387947 */ /* 0x000fea0003800000 */
.L_x_373:
        /* <DEDUP_REMOVED lines=11> */
.L_x_386:
[----:B------:R-:W-:-:S05]  /*6550*/  SHF.L.U32 R7, R7, 0x10, RZ ;  /* 0x0000001007077819 */ /* 0x000fca00000006ff */
[----:B------:R-:W-:Y:S01]  /*6560*/  FMUL.FTZ R4, R7, 1 ;  /* 0x3f80000007047820 */ /* 0x000fe20000410000 */
[----:B------:R-:W-:-:S05]  /*6570*/  CS2R R6, SRZ ;  /* 0x0000000000067805 */ /* 0x000fca000001ff00 */
[----:B------:R-:W0:Y:S02]  /*6580*/  F2F.F64.F32 R4, R4 ;  /* 0x0000000400047310 */ /* 0x000e240000201800 */
[----:B0-----:R0:W-:Y:S01]  /*6590*/  STG.E.128 desc[UR36][R2.64], R4 ;  /* 0x0000000402007986 */ /* 0x0011e2000c101d24 */
[----:B------:R-:W-:Y:S05]  /*65a0*/  BRA `(.L_x_366) ;  /* 0x0000000000f47947 */ /* 0x000fea0003800000 */
.L_x_385:
[----:B------:R-:W-:-:S09]  /*65b0*/  UISETP.NE.AND UP0, UPT, UR4, 0xf, UPT ;  /* 0x0000000f0400788c */ /* 0x000fd2000bf05270 */
[----:B------:R-:W-:Y:S05]  /*65c0*/  BRA.U !UP0, `(.L_x_387) ;  /* 0x0000000108e87547 */ /* 0x000fea000b800000 */
[----:B------:R-:W-:-:S09]  /*65d0*/  UISETP.NE.AND UP0, UPT, UR4, 0x17, UPT ;  /* 0x000000170400788c */ /* 0x000fd2000bf05270 */
[----:B------:R-:W-:Y:S05]  /*65e0*/  BRA.U !UP0, `(.L_x_388) ;  /* 0x0000000108907547 */ /* 0x000fea000b800000 */
[----:B------:R-:W-:-:S09]  /*65f0*/  UISETP.NE.AND UP0, UPT, UR4, 0x18, UPT ;  /* 0x000000180400788c */ /* 0x000fd2000bf05270 */
[----:B------:R-:W-:Y:S05]  /*6600*/  BRA.U !UP0, `(.L_x_389) ;  /* 0x0000000108447547 */ /* 0x000fea000b800000 */
.L_x_365:
        /* <DEDUP_REMOVED lines=9> */
[----:B------:R-:W-:-:S02]  /*66a0*/  IMAD.U32 R5, RZ, RZ, UR5 ;  /* 0x00000005ff057e24 */ /* 0x000fc4000f8e00ff */
[----:B-1----:R-:W-:Y:S01]  /*66b0*/  IMAD.U32 R6, RZ, RZ, UR6 ;  /* 0x00000006ff067e24 */ /* 0x002fe2000f8e00ff */
[----:B------:R-:W-:Y:S01]  /*66c0*/  MOV R7, UR7 ;  /* 0x0000000700077c02 */ /* 0x000fe20008000f00 */
[----:B---3--:R-:W-:Y:S02]  /*66d0*/  IMAD.U32 R10, RZ, RZ, UR8 ;  /* 0x00000008ff0a7e24 */ /* 0x008fe4000f8e00ff */
[----:B------:R-:W-:-:S07]  /*66e0*/  IMAD.U32 R11, RZ, RZ, UR9 ;  /* 0x00000009ff0b7e24 */ /* 0x000fce000f8e00ff */
[----:B------:R-:W-:-:S07]  /*66f0*/  LEPC R20, `(.L_x_390) ;  /* 0x000000001014794e */ /* 0x000fce0000000000 */
[----:B--2---:R-:W-:Y:S05]  /*6700*/  CALL.ABS.NOINC R2 ;  /* 0x0000000002007343 */ /* 0x004fea0003c00000 */
.L_x_390:
[----:B------:R-:W-:Y:S05]  /*6710*/  BRA `(.L_x_366) ;  /* 0x0000000000987947 */ /* 0x000fea0003800000 */
.L_x_389:
[----:B------:R-:W-:Y:S01]  /*6720*/  IMAD.U32 R7, R7, 0x10000, RZ ;  /* 0x0001000007077824 */ /* 0x000fe200078e00ff */
[----:B------:R-:W-:Y:S01]  /*6730*/  BSSY.RECONVERGENT B0, `(.L_x_391) ;  /* 0x000000c000007945 */ /* 0x000fe20003800200 */
[----:B------:R-:W-:-:S03]  /*6740*/  IMAD.MOV.U32 R0, RZ, RZ, 0x7f ;  /* 0x0000007fff007424 */ /* 0x000fc600078e00ff */
[----:B------:R-:W-:Y:S02]  /*6750*/  LOP3.LUT R4, R7, 0x7fffffff, RZ, 0xc0, !PT ;  /* 0x7fffffff07047812 */ /* 0x000fe400078ec0ff */
[----:B------:R-:W-:Y:S02]  /*6760*/  SHF.R.U32.HI R5, RZ, 0x18, R7 ;  /* 0x00000018ff057819 */ /* 0x000fe40000011607 */
[----:B------:R-:W-:-:S13]  /*6770*/  ISETP.GT.U32.AND P0, PT, R4, 0x43efffff, PT ;  /* 0x43efffff0400780c */ /* 0x000fda0003f04070 */
[----:B------:R-:W-:Y:S05]  /*6780*/  @P0 BRA `(.L_x_392) ;  /* 0x0000000000180947 */ /* 0x000fea0003800000 */
[----:B------:R-:W-:-:S13]  /*6790*/  ISETP.GE.U32.AND P0, PT, R4, 0x3c800000, PT ;  /* 0x3c8000000400780c */ /* 0x000fda0003f06070 */
[----:B------:R-:W-:-:S04]  /*67a0*/  @P0 SHF.R.U32.HI R0, RZ, 0x14, R7 ;  /* 0x00000014ff000819 */ /* 0x000fc80000011607 */
[----:B------:R-:W-:-:S04]  /*67b0*/  @P0 LOP3.LUT R0, R0, 0x1, RZ, 0xc0, !PT ;  /* 0x0000000100000812 */ /* 0x000fc800078ec0ff */
[----:B------:R-:W-:-:S04]  /*67c0*/  @P0 IADD3 R0, PT, PT, R7, 0x407ffff, R0 ;  /* 0x0407ffff07000810 */ /* 0x000fc80007ffe000 */
[----:B------:R-:W-:Y:S01]  /*67d0*/  @P0 SHF.R.U32.HI R0, RZ, 0x14, R0 ;  /* 0x00000014ff000819 */ /* 0x000fe20000011600 */
[----:B------:R-:W-:-:S07]  /*67e0*/  @!P0 FADD.FTZ R0, R4, 16384 ;  /* 0x4680000004008421 */ /* 0x000fce0000010000 */
.L_x_392:
[----:B------:R-:W-:Y:S05]  /*67f0*/  BSYNC.RECONVERGENT B0 ;  /* 0x0000000000007941 */ /* 0x000fea0003800200 */
.L_x_391:
[----:B------:R-:W-:-:S05]  /*6800*/  LOP3.LUT R5, R0, 0x80, R5, 0xf8, !PT ;  /* 0x0000008000057812 */ /* 0x000fca00078ef805 */
[----:B------:R0:W-:Y:S01]  /*6810*/  STG.E.U8 desc[UR36][R2.64], R5 ;  /* 0x0000000502007986 */ /* 0x0001e2000c101124 */
[----:B------:R-:W-:Y:S05]  /*6820*/  BRA `(.L_x_366) ;  /* 0x0000000000547947 */ /* 0x000fea0003800000 */
.L_x_388:
[----:B------:R-:W-:Y:S01]  /*6830*/  SHF.L.U32 R5, R7, 0x10, RZ ;  /* 0x0000001007057819 */ /* 0x000fe200000006ff */
[----:B------:R-:W-:Y:S03]  /*6840*/  BSSY.RECONVERGENT B0, `(.L_x_393) ;  /* 0x000000e000007945 */ /* 0x000fe60003800200 */
[----:B------:R-:W-:-:S04]  /*6850*/  LOP3.LUT R4, R5, 0x7fffffff, RZ, 0xc0, !PT ;  /* 0x7fffffff05047812 */ /* 0x000fc800078ec0ff */
[----:B------:R-:W-:-:S13]  /*6860*/  ISETP.GT.U32.AND P0, PT, R4, 0x477fffff, PT ;  /* 0x477fffff0400780c */ /* 0x000fda0003f04070 */
[----:B------:R-:W-:Y:S05]  /*6870*/  @P0 BRA `(.L_x_394) ;  /* 0x00000000001c0947 */ /* 0x000fea0003800000 */
[----:B------:R-:W-:-:S13]  /*6880*/  ISETP.GE.U32.AND P0, PT, R4, 0x38800000, PT ;  /* 0x388000000400780c */ /* 0x000fda0003f06070 */
[----:B------:R-:W-:-:S04]  /*6890*/  @P0 SHF.R.U32.HI R0, RZ, 0x15, R5 ;  /* 0x00000015ff000819 */ /* 0x000fc80000011605 */
[----:B------:R-:W-:-:S04]  /*68a0*/  @P0 LOP3.LUT R0, R0, 0x1, RZ, 0xc0, !PT ;  /* 0x0000000100000812 */ /* 0x000fc800078ec0ff */
[----:B------:R-:W-:-:S04]  /*68b0*/  @P0 IADD3 R0, PT, PT, R5, 0x80fffff, R0 ;  /* 0x080fffff05000810 */ /* 0x000fc80007ffe000 */
[----:B------:R-:W-:Y:S01]  /*68c0*/  @P0 SHF.R.U32.HI R0, RZ, 0x15, R0 ;  /* 0x00000015ff000819 */ /* 0x000fe20000011600 */
[----:B------:R-:W-:Y:S01]  /*68d0*/  @!P0 FADD.FTZ R0, R4, 128 ;  /* 0x4300000004008421 */ /* 0x000fe20000010000 */
[----:B------:R-:W-:Y:S06]  /*68e0*/  BRA `(.L_x_395) ;  /* 0x00000000000c7947 */ /* 0x000fec0003800000 */
.L_x_394:
[----:B------:R-:W-:Y:S01]  /*68f0*/  IMAD.MOV.U32 R0, RZ, RZ, 0x7f ;  /* 0x0000007fff007424 */ /* 0x000fe200078e00ff */
[----:B------:R-:W-:-:S04]  /*6900*/  ISETP.GT.U32.AND P0, PT, R4, 0x7f800000, PT ;  /* 0x7f8000000400780c */ /* 0x000fc80003f04070 */
[----:B------:R-:W-:-:S09]  /*6910*/  SEL R0, R0, 0x7c, P0 ;  /* 0x0000007c00007807 */ /* 0x000fd20000000000 */
.L_x_395:
[----:B------:R-:W-:Y:S05]  /*6920*/  BSYNC.RECONVERGENT B0 ;  /* 0x0000000000007941 */ /* 0x000fea0003800200 */
.L_x_393:
[----:B------:R-:W-:-:S04]  /*6930*/  SHF.R.U32.HI R5, RZ, 0x18, R5 ;  /* 0x00000018ff057819 */ /* 0x000fc80000011605 */
[----:B------:R-:W-:-:S05]  /*6940*/  LOP3.LUT R5, R0, 0x80, R5, 0xf8, !PT ;  /* 0x0000008000057812 */ /* 0x000fca00078ef805 */
[----:B------:R0:W-:Y:S01]  /*6950*/  STG.E.U8 desc[UR36][R2.64], R5 ;  /* 0x0000000502007986 */ /* 0x0001e2000c101124 */
[----:B------:R-:W-:Y:S05]  /*6960*/  BRA `(.L_x_366) ;  /* 0x0000000000047947 */ /* 0x000fea0003800000 */
.L_x_387:
[----:B------:R0:W-:Y:S02]  /*6970*/  STG.E.U16 desc[UR36][R2.64], R7 ;  /* 0x0000000702007986 */ /* 0x0001e4000c101524 */
.L_x_366:
[----:B------:R-:W-:-:S07]  /*6980*/  VIADD R17, R17, 0x80 ;  /* 0x0000008011117836 */ /* 0x000fce0000000000 */
.L_x_324:
[----:B------:R-:W-:Y:S05]  /*6990*/  BSYNC.RECONVERGENT B6 ;  /* 0x0000000000067941 */ /* 0x000fea0003800200 */
.L_x_323:
[----:B------:R-:W5:Y:S01]  /*69a0*/  LDCU UR4, c[0x0][0x380] ;  /* 0x00007000ff0477ac */ /* 0x000f620008000800 */
[----:B------:R-:W-:Y:S01]  /*69b0*/  BSSY.RECONVERGENT B6, `(.L_x_396) ;  /* 0x0000343000067945 */ /* 0x000fe20003800200 */
[----:B-----5:R-:W-:-:S13]  /*69c0*/  ISETP.GE.AND P0, PT, R17, UR4, PT ;  /* 0x0000000411007c0c */ /* 0x020fda000bf06270 */
[----:B------:R-:W-:Y:S05]  /*69d0*/  @P0 BRA `(.L_x_397) ;  /* 0x0000003400000947 */ /* 0x000fea0003800000 */
[----:B------:R-:W5:Y:S01]  /*69e0*/  LDCU UR4, c[0x0][0x388] ;  /* 0x00007100ff0477ac */ /* 0x000f620008000800 */
[----:B0--34-:R-:W-:Y:S01]  /*69f0*/  IMAD.MOV.U32 R0, RZ, RZ, RZ ;  /* 0x000000ffff007224 */ /* 0x019fe200078e00ff */
[----:B------:R-:W-:Y:S01]  /*6a00*/  MOV R16, RZ ;  /* 0x000000ff00107202 */ /* 0x000fe20000000f00 */
[----:B-----5:R-:W-:-:S09]  /*6a10*/  UISETP.NE.AND UP0, UPT, UR4, URZ, UPT ;  /* 0x000000ff0400728c */ /* 0x020fd2000bf05270 */
        /* <DEDUP_REMOVED lines=294> */
[----:B------:R-:W-:-:S05]  /*7c80*/  SHF.R.U32.HI R2, RZ, UR5, R2 ;  /* 0x00000005ff027c19 */ /* 0x000fca0008011602 */
[----:B------:R-:W-:-:S04]  /*7c90*/  IMAD.MOV R3, RZ, RZ, -R2 ;  /* 0x000000ffff037224 */ /* 0x000fc800078e0a02 */
[----:B-1----:R-:W-:-:S04]  /*7ca0*/  IMAD R5, R3, UR6, R5 ;  /* 0x0000000603057c24 */ /* 0x002fc8000f8e0205 */
[C---:B--2---:R-:W-:Y:S02]  /*7cb0*/  IMAD R16, R5.reuse, UR8, R16 ;  /* 0x0000000805107c24 */ /* 0x044fe4000f8e0210 */
[----:B------:R-:W-:-:S07]  /*7cc0*/  IMAD R0, R5, UR9, R0 ;  /* 0x0000000905007c24 */ /* 0x000fce000f8e0200 */
.L_x_398:
        /* <DEDUP_REMOVED lines=19> */
.L_x_402:
[----:B------:R-:W2:Y:S02]  /*7e00*/  LDG.E.U8 R2, desc[UR36][R2.64] ;  /* 0x0000002402027981 */ /* 0x000ea4000c1e1100 */
[----:B--2---:R-:W-:-:S04]  /*7e10*/  I2FP.F32.U32 R0, R2 ;  /* 0x0000000200007245 */ /* 0x004fc80000201000 */
[----:B------:R-:W-:-:S04]  /*7e20*/  F2FP.BF16.F32.PACK_AB R0, RZ, R0 ;  /* 0x00000000ff00723e */ /* 0x000fc800000010ff */
[----:B------:R-:W-:Y:S01]  /*7e30*/  PRMT R5, R0, 0x7610, R5 ;  /* 0x0000761000057816 */ /* 0x000fe20000000005 */
[----:B------:R-:W-:Y:S06]  /*7e40*/  BRA `(.L_x_404) ;  /* 0x0000000c00dc7947 */ /* 0x000fec0003800000 */
.L_x_401:
        /* <DEDUP_REMOVED lines=11> */
.L_x_406:
[----:B------:R-:W2:Y:S02]  /*7f00*/  LDG.E R2, desc[UR36][R2.64] ;  /* 0x0000002402027981 */ /* 0x000ea4000c1e1900 */
[----:B--2---:R-:W-:-:S04]  /*7f10*/  I2FP.F32.S32 R0, R2 ;  /* 0x0000000200007245 */ /* 0x004fc80000201400 */
[----:B------:R-:W-:-:S04]  /*7f20*/  F2FP.BF16.F32.PACK_AB R0, RZ, R0 ;  /* 0x00000000ff00723e */ /* 0x000fc800000010ff */
[----:B------:R-:W-:Y:S01]  /*7f30*/  PRMT R5, R0, 0x7610, R5 ;  /* 0x0000761000057816 */ /* 0x000fe20000000005 */
[----:B------:R-:W-:Y:S06]  /*7f40*/  BRA `(.L_x_404) ;  /* 0x0000000c009c7947 */ /* 0x000fec0003800000 */
.L_x_405:
[----:B------:R-:W2:Y:S02]  /*7f50*/  LDG.E.U16 R2, desc[UR36][R2.64] ;  /* 0x0000002402027981 */ /* 0x000ea4000c1e1500 */
[----:B--2---:R-:W0:Y:S02]  /*7f60*/  I2F.S16 R0, R2 ;  /* 0x0000000200007306 */ /* 0x004e240000101400 */
[----:B0-----:R-:W-:-:S04]  /*7f70*/  F2FP.BF16.F32.PACK_AB R0, RZ, R0 ;  /* 0x00000000ff00723e */ /* 0x001fc800000010ff */
[----:B------:R-:W-:Y:S01]  /*7f80*/  PRMT R5, R0, 0x7610, R5 ;  /* 0x0000761000057816 */ /* 0x000fe20000000005 */
[----:B------:R-:W-:Y:S06]  /*7f90*/  BRA `(.L_x_404) ;  /* 0x0000000c00887947 */ /* 0x000fec0003800000 */
.L_x_400:
        /* <DEDUP_REMOVED lines=9> */
.L_x_408:
[----:B------:R-:W2:Y:S02]  /*8030*/  LDG.E.U16 R0, desc[UR36][R2.64] ;  /* 0x0000002402007981 */ /* 0x000ea4000c1e1500 */
[----:B--2---:R-:W-:-:S05]  /*8040*/  HADD2.F32 R0, -RZ, R0.H0_H0 ;  /* 0x20000000ff007230 */ /* 0x004fca0000004100 */
[----:B------:R-:W-:-:S04]  /*8050*/  F2FP.BF16.F32.PACK_AB R0, RZ, R0 ;  /* 0x00000000ff00723e */ /* 0x000fc800000010ff */
[----:B------:R-:W-:Y:S01]  /*8060*/  PRMT R5, R0, 0x7610, R5 ;  /* 0x0000761000057816 */ /* 0x000fe20000000005 */
[----:B------:R-:W-:Y:S06]  /*8070*/  BRA `(.L_x_404) ;  /* 0x0000000c00507947 */ /* 0x000fec0003800000 */
.L_x_407:
        /* <DEDUP_REMOVED lines=9> */
.L_x_410:
[----:B------:R-:W2:Y:S02]  /*8110*/  LDG.E.U16 R2, desc[UR36][R2.64] ;  /* 0x0000002402027981 */ /* 0x000ea4000c1e1500 */
[----:B--2---:R-:W-:-:S05]  /*8120*/  HADD2.F32 R0, -RZ, R2.H0_H0 ;  /* 0x20000002ff007230 */ /* 0x004fca0000004100 */
[----:B------:R-:W-:-:S04]  /*8130*/  F2FP.BF16.F32.PACK_AB R0, RZ, R0 ;  /* 0x00000000ff00723e */ /* 0x000fc800000010ff */
[----:B------:R-:W-:Y:S01]  /*8140*/  PRMT R5, R0, 0x7610, R5 ;  /* 0x0000761000057816 */ /* 0x000fe20000000005 */
[----:B------:R-:W-:Y:S06]  /*8150*/  BRA `(.L_x_404) ;  /* 0x0000000c00187947 */ /* 0x000fec0003800000 */
.L_x_409:
        /* <DEDUP_REMOVED lines=13> */
.L_x_399:
        /* <DEDUP_REMOVED lines=14> */
.L_x_413:
        /* <DEDUP_REMOVED lines=13> */
.L_x_412:
[----:B------:R-:W-:-:S09]  /*83e0*/  UISETP.NE.AND UP0, UPT, UR4, 0xf, UPT ;  /* 0x0000000f0400788c */ /* 0x000fd2000bf05270 */
[----:B------:R-:W-:Y:S05]  /*83f0*/  BRA.U !UP0, `(.L_x_414) ;  /* 0x0000000108987547 */ /* 0x000fea000b800000 */
[----:B------:R-:W-:-:S09]  /*8400*/  UISETP.NE.AND UP0, UPT, UR4, 0x17, UPT ;  /* 0x000000170400788c */ /* 0x000fd2000bf05270 */
[----:B------:R-:W-:Y:S05]  /*8410*/  BRA.U !UP0, `(.L_x_415) ;  /* 0x0000000108587547 */ /* 0x000fea000b800000 */
[----:B------:R-:W-:-:S09]  /*8420*/  UISETP.NE.AND UP0, UPT, UR4, 0x18, UPT ;  /* 0x000000180400788c */ /* 0x000fd2000bf05270 */
[----:B------:R-:W-:Y:S05]  /*8430*/  BRA.U UP0, `(.L_x_403) ;  /* 0x0000000500f47547 */ /* 0x000fea000b800000 */
[----:B------:R-:W2:Y:S01]  /*8440*/  LDG.E.U8 R0, desc[UR36][R2.64] ;  /* 0x0000002402007981 */ /* 0x000ea2000c1e1100 */
[----:B------:R-:W-:Y:S01]  /*8450*/  IMAD.MOV.U32 R6, RZ, RZ, 0x1f ;  /* 0x0000001fff067424 */ /* 0x000fe200078e00ff */
[----:B--2---:R-:W-:-:S04]  /*8460*/  SHF.L.U32 R0, R0, 0x18, RZ ;  /* 0x0000001800007819 */ /* 0x004fc800000006ff */
[C---:B------:R-:W-:Y:S02]  /*8470*/  LOP3.LUT R4, R0.reuse, 0x7f000000, RZ, 0xc0, !PT ;  /* 0x7f00000000047812 */ /* 0x040fe400078ec0ff */
[----:B------:R-:W-:Y:S02]  /*8480*/  LOP3.LUT P0, RZ, R0, 0x7f000000, RZ, 0xc0, !PT ;  /* 0x7f00000000ff7812 */ /* 0x000fe4000780c0ff */
[----:B------:R-:W0:Y:S02]  /*8490*/  FLO.U32 R5, R4 ;  /* 0x0000000400057300 */ /* 0x000e2400000e0000 */
[----:B0-----:R-:W-:-:S05]  /*84a0*/  IMAD.MOV R5, RZ, RZ, -R5 ;  /* 0x000000ffff057224 */ /* 0x001fca00078e0a05 */
[----:B------:R-:W-:-:S05]  /*84b0*/  VIADDMNMX.U32 R5, R5, R6, 0x4, !PT ;  /* 0x0000000405057446 */ /* 0x000fca0007800006 */
[----:B------:R-:W-:-:S05]  /*84c0*/  VIADD R5, R5, 0xfffffffc ;  /* 0xfffffffc05057836 */ /* 0x000fca0000000000 */
[C---:B------:R-:W-:Y:S02]  /*84d0*/  SHF.L.U32 R6, R4.reuse, R5, RZ ;  /* 0x0000000504067219 */ /* 0x040fe400000006ff */
[----:B------:R-:W-:Y:S01]  /*84e0*/  SHF.L.U32 R7, R5, 0x17, RZ ;  /* 0x0000001705077819 */ /* 0x000fe200000006ff */
[----:B------:R-:W-:-:S03]  /*84f0*/  VIADD R5, R4, 0x1000000 ;  /* 0x0100000004057836 */ /* 0x000fc60000000000 */
        /* <DEDUP_REMOVED lines=8> */
.L_x_415:
[----:B------:R-:W2:Y:S02]  /*8580*/  LDG.E.U8 R2, desc[UR36][R2.64] ;  /* 0x0000002402027981 */ /* 0x000ea4000c1e1100 */
[C---:B--2---:R-:W-:Y:S01]  /*8590*/  IMAD.SHL.U32 R0, R2.reuse, 0x2000000, RZ ;  /* 0x0200000002007824 */ /* 0x044fe200078e00ff */
[----:B------:R-:W-:-:S04]  /*85a0*/  SHF.L.U32 R5, R2, 0x8, RZ ;  /* 0x0000000802057819 */ /* 0x000fc800000006ff */
        /* <DEDUP_REMOVED lines=11> */
.L_x_414:
[----:B------:R0:W5:Y:S01]  /*8660*/  LDG.E.U16 R5, desc[UR36][R2.64] ;  /* 0x0000002402057981 */ /* 0x000162000c1e1500 */
[----:B------:R-:W-:Y:S05]  /*8670*/  BRA `(.L_x_404) ;  /* 0x0000000400d07947 */ /* 0x000fea0003800000 */
.L_x_411:
        /* <DEDUP_REMOVED lines=13> */
.L_x_418:
[----:B------:R-:W2:Y:S01]  /*8750*/  LDG.E.U8 R3, desc[UR36][R2.64] ;  /* 0x0000002402037981 */ /* 0x000ea2000c1e1100 */
[----:B------:R-:W-:Y:S01]  /*8760*/  BSSY.RECONVERGENT B0, `(.L_x_419) ;  /* 0x0000018000007945 */ /* 0x000fe20003800200 */
[----:B------:R-:W-:Y:S01]  /*8770*/  IMAD.MOV.U32 R0, RZ, RZ, RZ ;  /* 0x000000ffff007224 */ /* 0x000fe200078e00ff */
        /* <DEDUP_REMOVED lines=14> */
[----:B------:R-:W-:Y:S02]  /*8860*/  IADD3 R5, PT, PT, R3, -0x1c, RZ ;  /* 0xffffffe403057810 */ /* 0x000fe40007ffe0ff */
[----:B------:R-:W-:Y:S02]  /*8870*/  IADD3 R2, PT, PT, R2, 0x1d, -R3 ;  /* 0x0000001d02027810 */ /* 0x000fe40007ffe803 */
[----:B------:R-:W-:-:S04]  /*8880*/  SHF.L.U32 R5, R0, R5, RZ ;  /* 0x0000000500057219 */ /* 0x000fc800000006ff */
[----:B------:R-:W-:-:S07]  /*8890*/  LOP3.LUT R0, R5, 0x7, RZ, 0xc0, !PT ;  /* 0x0000000705007812 */ /* 0x000fce00078ec0ff */
.L_x_422:
[----:B------:R-:W-:Y:S05]  /*88a0*/  BSYNC.RECONVERGENT B1 ;  /* 0x0000000000017941 */ /* 0x000fea0003800200 */
.L_x_421:
[----:B------:R-:W-:Y:S01]  /*88b0*/  IMAD.SHL.U32 R0, R0, 0x100000, RZ ;  /* 0x0010000000007824 */ /* 0x000fe200078e00ff */
[----:B------:R-:W-:-:S04]  /*88c0*/  LEA R2, R2, 0x3b800000, 0x17 ;  /* 0x3b80000002027811 */ /* 0x000fc800078eb8ff */
[----:B------:R-:W-:-:S07]  /*88d0*/  LOP3.LUT R0, R2, R0, R7, 0xfe, !PT ;  /* 0x0000000002007212 */ /* 0x000fce00078efe07 */
.L_x_420:
[----:B------:R-:W-:Y:S05]  /*88e0*/  BSYNC.RECONVERGENT B0 ;  /* 0x0000000000007941 */ /* 0x000fea0003800200 */
.L_x_419:
[----:B------:R-:W-:-:S04]  /*88f0*/  F2FP.BF16.F32.PACK_AB R0, RZ, R0 ;  /* 0x00000000ff00723e */ /* 0x000fc800000010ff */
[----:B------:R-:W-:Y:S01]  /*8900*/  PRMT R5, R0, 0x7610, R5 ;  /* 0x0000761000057816 */ /* 0x000fe20000000005 */
[----:B------:R-:W-:Y:S06]  /*8910*/  BRA `(.L_x_404) ;  /* 0x0000000400287947 */ /* 0x000fec0003800000 */
.L_x_417:
        /* <DEDUP_REMOVED lines=11> */
[----:B------:R-:W-:-:S04]  /*89d0*/  SHF.R.U32.HI R0, RZ, 0x7, R3 ;  /* 0x00000007ff007819 */ /* 0x000fc80000011603 */
[----:B------:R-:W-:Y:S02]  /*89e0*/  SHF.L.U32 R7, R0, 0x1f, RZ ;  /* 0x0000001f00077819 */ /* 0x000fe400000006ff */
        /* <DEDUP_REMOVED lines=8> */
.L_x_426:
[----:B------:R-:W-:Y:S05]  /*8a70*/  BSYNC.RECONVERGENT B1 ;  /* 0x0000000000017941 */ /* 0x000fea0003800200 */
.L_x_425:
[----:B------:R-:W-:Y:S01]  /*8a80*/  IMAD.SHL.U32 R0, R0, 0x200000, RZ ;  /* 0x0020000000007824 */ /* 0x000fe200078e00ff */
[----:B------:R-:W-:-:S04]  /*8a90*/  LEA R2, R2, 0x37800000, 0x17 ;  /* 0x3780000002027811 */ /* 0x000fc800078eb8ff */
[----:B------:R-:W-:-:S07]  /*8aa0*/  LOP3.LUT R0, R2, R0, R7, 0xfe, !PT ;  /* 0x0000000002007212 */ /* 0x000fce00078efe07 */
.L_x_424:
[----:B------:R-:W-:Y:S05]  /*8ab0*/  BSYNC.RECONVERGENT B0 ;  /* 0x0000000000007941 */ /* 0x000fea0003800200 */
.L_x_423:
[----:B------:R-:W-:-:S04]  /*8ac0*/  F2FP.BF16.F32.PACK_AB R0, RZ, R0 ;  /* 0x00000000ff00723e */ /* 0x000fc800000010ff */
[----:B------:R-:W-:Y:S01]  /*8ad0*/  PRMT R5, R0, 0x7610, R5 ;  /* 0x0000761000057816 */ /* 0x000fe20000000005 */
[----:B------:R-:W-:Y:S06]  /*8ae0*/  BRA `(.L_x_404) ;  /* 0x0000000000b47947 */ /* 0x000fec0003800000 */
.L_x_416:
        /* <DEDUP_REMOVED lines=12> */
[----:B------:R-:W-:Y:S01]  /*8bb0*/  @!P0 MOV R0, 0x7f800001 ;  /* 0x7f80000100008802 */ /* 0x000fe20000000f00 */
[----:B------:R-:W-:-:S07]  /*8bc0*/  @P0 IMAD.SHL.U32 R0, R2, 0x800000, RZ ;  /* 0x0080000002000824 */ /* 0x000fce00078e00ff */
.L_x_430:
[----:B------:R-:W-:Y:S05]  /*8bd0*/  BSYNC.RECONVERGENT B0 ;  /* 0x0000000000007941 */ /* 0x000fea0003800200 */
.L_x_429:
[----:B------:R-:W-:-:S04]  /*8be0*/  F2FP.BF16.F32.PACK_AB R0, RZ, R0 ;  /* 0x00000000ff00723e */ /* 0x000fc800000010ff */
[----:B------:R-:W-:Y:S01]  /*8bf0*/  PRMT R5, R0, 0x7610, R5 ;  /* 0x0000761000057816 */ /* 0x000fe20000000005 */
[----:B------:R-:W-:Y:S06]  /*8c00*/  BRA `(.L_x_404) ;  /* 0x00000000006c7947 */ /* 0x000fec0003800000 */
.L_x_403:
[----:B------:R-:W-:Y:S01]  /*8c10*/  MOV R2, 0x1c0 ;  /* 0x000001c000027802 */ /* 0x000fe20000000f00 */
[----:B------:R-:W0:Y:S01]  /*8c20*/  LDCU.64 UR4, c[0x4][0x1a0] ;  /* 0x01003400ff0477ac */ /* 0x000e220008000a00 */
[----:B------:R-:W-:Y:S02]  /*8c30*/  HFMA2 R8, -RZ, RZ, 0, 4.64916229248046875e-06 ;  /* 0x0000004eff087431 */ /* 0x000fe400000001ff */
        /* <DEDUP_REMOVED lines=13> */
.L_x_431:
[----:B------:R-:W-:Y:S01]  /*8d10*/  PRMT R5, RZ, 0x7610, R5 ;  /* 0x00007610ff057816 */ /* 0x000fe20000000005 */
[----:B------:R-:W-:Y:S06]  /*8d20*/  BRA `(.L_x_404) ;  /* 0x0000000000247947 */ /* 0x000fec0003800000 */
.L_x_428:
[----:B------:R-:W2:Y:S02]  /*8d30*/  LDG.E.64 R2, desc[UR36][R2.64] ;  /* 0x0000002402027981 */ /* 0x000ea4000c1e1b00 */
[----:B--2---:R-:W0:Y:S02]  /*8d40*/  I2F.U64 R0, R2 ;  /* 0x0000000200007312 */ /* 0x004e240000301000 */
[----:B0-----:R-:W-:-:S04]  /*8d50*/  F2FP.BF16.F32.PACK_AB R0, RZ, R0 ;  /* 0x00000000ff00723e */ /* 0x001fc800000010ff */
[----:B------:R-:W-:Y:S01]  /*8d60*/  PRMT R5, R0, 0x7610, R5 ;  /* 0x0000761000057816 */ /* 0x000fe20000000005 */
[----:B------:R-:W-:Y:S06]  /*8d70*/  BRA `(.L_x_404) ;  /* 0x0000000000107947 */ /* 0x000fec0003800000 */
.L_x_427:
[----:B------:R-:W2:Y:S02]  /*8d80*/  LDG.E R2, desc[UR36][R2.64] ;  /* 0x0000002402027981 */ /* 0x000ea4000c1e1900 */
[----:B--2---:R-:W-:-:S04]  /*8d90*/  I2FP.F32.U32 R0, R2 ;  /* 0x0000000200007245 */ /* 0x004fc80000201000 */
[----:B------:R-:W-:-:S04]  /*8da0*/  F2FP.BF16.F32.PACK_AB R0, RZ, R0 ;  /* 0x00000000ff00723e */ /* 0x000fc800000010ff */
[----:B------:R-:W-:-:S07]  /*8db0*/  PRMT R5, R0, 0x7610, R5 ;  /* 0x0000761000057816 */ /* 0x000fce0000000005 */
.L_x_404:
[----:B------:R-:W1:Y:S01]  /*8dc0*/  LDCU.U16 UR4, c[0x0][0x590] ;  /* 0x0000b200ff0477ac */ /* 0x000e620008000400 */
[----:B-----5:R-:W-:Y:S01]  /*8dd0*/  IMAD.U32 R0, R5, 0x10000, RZ ;  /* 0x0001000005007824 */ /* 0x020fe200078e00ff */
[----:B------:R-:W-:Y:S04]  /*8de0*/  BSSY.RECONVERGENT B0, `(.L_x_432) ;  /* 0x000000d000007945 */ /* 0x000fe80003800200 */
[----:B------:R-:W-:Y:S02]  /*8df0*/  FSETP.NAN.FTZ.AND P0, PT, |R0|, |R0|, PT ;  /* 0x400000000000720b */ /* 0x000fe40003f18200 */
[----:B-1----:R-:W-:-:S11]  /*8e00*/  MOV R7, UR4 ;  /* 0x0000000400077c02 */ /* 0x002fd60008000f00 */
[----:B------:R-:W-:Y:S05]  /*8e10*/  @P0 BRA `(.L_x_433) ;  /* 0x0000000000240947 */ /* 0x000fea0003800000 */
[----:B------:R-:W-:Y:S01]  /*8e20*/  FSETP.NEU.FTZ.AND P0, PT, R0, +INF , PT ;  /* 0x7f8000000000780b */ /* 0x000fe20003f1d000 */
[----:B------:R-:W1:-:S12]  /*8e30*/  LDCU.U16 UR4, c[0x0][0x592] ;  /* 0x0000b240ff0477ac */ /* 0x000e580008000400 */
[----:B0-----:R-:W-:-:S06]  /*8e40*/  @P0 FADD.FTZ R2, -RZ, -INF ;  /* 0xff800000ff020421 */ /* 0x001fcc0000010100 */
[----:B------:R-:W0:Y:S01]  /*8e50*/  @P0 F2F.BF16.F32 R2, R2 ;  /* 0x0000000200020304 */ /* 0x000e220000202000 */
[----:B-1----:R-:W-:Y:S02]  /*8e60*/  IMAD.U32 R7, RZ, RZ, UR4 ;  /* 0x00000004ff077e24 */ /* 0x002fe4000f8e00ff */
[----:B0-----:R-:W-:-:S05]  /*8e70*/  @P0 IMAD.U32 R3, R2, 0x10000, RZ ;  /* 0x0001000002030824 */ /* 0x001fca00078e00ff */
[----:B------:R-:W-:-:S04]  /*8e80*/  @P0 FSETP.NEU.FTZ.AND P1, PT, R0, R3, PT ;  /* 0x000000030000020b */ /* 0x000fc80003f3d000 */
[----:B------:R-:W-:-:S04]  /*8e90*/  @P0 SEL R5, R18, R5, !P1 ;  /* 0x0000000512050207 */ /* 0x000fc80004800000 */
[----:B------:R-:W-:-:S07]  /*8ea0*/  @P0 PRMT R7, R5, 0x7610, R7 ;  /* 0x0000761005070816 */ /* 0x000fce0000000007 */
.L_x_433:
[----:B------:R-:W-:Y:S05]  /*8eb0*/  BSYNC.RECONVERGENT B0 ;  /* 0x0000000000007941 */ /* 0x000fea0003800200 */
.L_x_432:
        /* <DEDUP_REMOVED lines=14> */
[----:B------:R-:W-:-:S06]  /*8fa0*/  SHF.L.U32 R7, R7, 0x10, RZ ;  /* 0x0000001007077819 */ /* 0x000fcc00000006ff */
[----:B------:R-:W0:Y:S02]  /*8fb0*/  F2I.FTZ.TRUNC.NTZ R7, R7 ;  /* 0x0000000700077305 */ /* 0x000e24000021f100 */
[----:B0-----:R0:W-:Y:S01]  /*8fc0*/  STG.E.U8 desc[UR36][R2.64], R7 ;  /* 0x0000000702007986 */ /* 0x0011e2000c101124 */
[----:B------:R-:W-:Y:S05]  /*8fd0*/  BRA `(.L_x_439) ;  /* 0x0000000c007c7947 */ /* 0x000fea0003800000 */
.L_x_437:
[----:B------:R-:W-:-:S06]  /*8fe0*/  IMAD.U32 R5, R7, 0x10000, RZ ;  /* 0x0001000007057824 */ /* 0x000fcc00078e00ff */
[----:B------:R-:W0:Y:S02]  /*8ff0*/  F2I.S64.TRUNC R4, R5 ;  /* 0x0000000500047311 */ /* 0x000e24000020d900 */
[----:B0-----:R0:W-:Y:S01]  /*9000*/  STG.E.U8 desc[UR36][R2.64], R4 ;  /* 0x0000000402007986 */ /* 0x0011e2000c101124 */
[----:B------:R-:W-:Y:S05]  /*9010*/  BRA `(.L_x_439) ;  /* 0x0000000c006c7947 */ /* 0x000fea0003800000 */
.L_x_436:
        /* <DEDUP_REMOVED lines=10> */
.L_x_441:
[----:B------:R-:W-:-:S06]  /*90c0*/  IMAD.U32 R7, R7, 0x10000, RZ ;  /* 0x0001000007077824 */ /* 0x000fcc00078e00ff */
[----:B------:R-:W0:Y:S02]  /*90d0*/  F2I.FTZ.TRUNC.NTZ R7, R7 ;  /* 0x0000000700077305 */ /* 0x000e24000021f100 */
[----:B0-----:R0:W-:Y:S01]  /*90e0*/  STG.E desc[UR36][R2.64], R7 ;  /* 0x0000000702007986 */ /* 0x0011e2000c101924 */
[----:B------:R-:W-:Y:S05]  /*90f0*/  BRA `(.L_x_439) ;  /* 0x0000000c00347947 */ /* 0x000fea0003800000 */
.L_x_440:
[----:B------:R-:W-:-:S06]  /*9100*/  SHF.L.U32 R7, R7, 0x10, RZ ;  /* 0x0000001007077819 */ /* 0x000fcc00000006ff */
[----:B------:R-:W0:Y:S02]  /*9110*/  F2I.FTZ.TRUNC.NTZ R7, R7 ;  /* 0x0000000700077305 */ /* 0x000e24000021f100 */
[----:B0-----:R0:W-:Y:S01]  /*9120*/  STG.E.U16 desc[UR36][R2.64], R7 ;  /* 0x0000000702007986 */ /* 0x0011e2000c101524 */
[----:B------:R-:W-:Y:S05]  /*9130*/  BRA `(.L_x_439) ;  /* 0x0000000c00247947 */ /* 0x000fea0003800000 */
.L_x_435:
        /* <DEDUP_REMOVED lines=9> */
.L_x_443:
[----:B------:R-:W-:-:S05]  /*91d0*/  IMAD.U32 R0, R7, 0x10000, RZ ;  /* 0x0001000007007824 */ /* 0x000fca00078e00ff */
[----:B------:R-:W-:-:S05]  /*91e0*/  F2FP.F16.F32.PACK_AB R0, RZ, R0 ;  /* 0x00000000ff00723e */ /* 0x000fca00000000ff */
[----:B------:R0:W-:Y:S01]  /*91f0*/  STG.E.U16 desc[UR36][R2.64], R0 ;  /* 0x0000000002007986 */ /* 0x0001e2000c101524 */
[----:B------:R-:W-:Y:S05]  /*9200*/  BRA `(.L_x_439) ;  /* 0x0000000800f07947 */ /* 0x000fea0003800000 */
.L_x_442:
[----:B------:R-:W-:-:S09]  /*9210*/  UISETP.NE.AND UP0, UPT, UR4, 0x7, UPT ;  /* 0x000000070400788c */ /* 0x000fd2000bf05270 */
[----:B------:R-:W-:Y:S05]  /*9220*/  BRA.U !UP0, `(.L_x_444) ;  /* 0x0000000108347547 */ /* 0x000fea000b800000 */
[----:B------:R-:W-:-:S09]  /*9230*/  UISETP.NE.AND UP0, UPT, UR4, 0x8, UPT ;  /* 0x000000080400788c */ /* 0x000fd2000bf05270 */
[----:B------:R-:W-:Y:S05]  /*9240*/  BRA.U !UP0, `(.L_x_445) ;  /* 0x0000000108187547 */ /* 0x000fea000b800000 */
[----:B------:R-:W-:-:S09]  /*9250*/  UISETP.NE.AND UP0, UPT, UR4, 0x9, UPT ;  /* 0x000000090400788c */ /* 0x000fd2000bf05270 */
[----:B------:R-:W-:Y:S05]  /*9260*/  BRA.U UP0, `(.L_x_438) ;  /* 0x0000000500fc7547 */ /* 0x000fea000b800000 */
[----:B------:R-:W-:Y:S02]  /*9270*/  IMAD.U32 R4, R7, 0x10000, RZ ;  /* 0x0001000007047824 */ /* 0x000fe400078e00ff */
[----:B------:R-:W-:-:S05]  /*9280*/  HFMA2 R5, -RZ, RZ, 0, 0 ;  /* 0x00000000ff057431 */ /* 0x000fca00000001ff */
[----:B------:R0:W-:Y:S01]  /*9290*/  STG.E.64 desc[UR36][R2.64], R4 ;  /* 0x0000000402007986 */ /* 0x0001e2000c101b24 */
[----:B------:R-:W-:Y:S05]  /*92a0*/  BRA `(.L_x_439) ;  /* 0x0000000800c87947 */ /* 0x000fea0003800000 */
.L_x_445:
[----:B------:R-:W-:-:S05]  /*92b0*/  IMAD.U32 R7, R7, 0x10000, RZ ;  /* 0x0001000007077824 */ /* 0x000fca00078e00ff */
[----:B------:R-:W-:-:S04]  /*92c0*/  F2FP.F16.F32.PACK_AB R5, RZ, R7 ;  /* 0x00000007ff05723e */ /* 0x000fc800000000ff */
[----:B------:R-:W-:-:S05]  /*92d0*/  PRMT R5, R5, 0x5410, RZ ;  /* 0x0000541005057816 */ /* 0x000fca00000000ff */
[----:B------:R0:W-:Y:S01]  /*92e0*/  STG.E desc[UR36][R2.64], R5 ;  /* 0x0000000502007986 */ /* 0x0001e2000c101924 */
[----:B------:R-:W-:Y:S05]  /*92f0*/  BRA `(.L_x_439) ;  /* 0x0000000800b47947 */ /* 0x000fea0003800000 */
.L_x_444:
[----:B------:R-:W-:-:S04]  /*9300*/  IMAD.U32 R4, R7, 0x10000, RZ ;  /* 0x0001000007047824 */ /* 0x000fc800078e00ff */
[----:B------:R-:W-:-:S06]  /*9310*/  FMUL.FTZ R4, R4, 1 ;  /* 0x3f80000004047820 */ /* 0x000fcc0000410000 */
[----:B------:R-:W0:Y:S02]  /*9320*/  F2F.F64.F32 R4, R4 ;  /* 0x0000000400047310 */ /* 0x000e240000201800 */
[----:B0-----:R0:W-:Y:S01]  /*9330*/  STG.E.64 desc[UR36][R2.64], R4 ;  /* 0x0000000402007986 */ /* 0x0011e2000c101b24 */
[----:B------:R-:W-:Y:S05]  /*9340*/  BRA `(.L_x_439) ;  /* 0x0000000800a07947 */ /* 0x000fea0003800000 */
.L_x_434:
        /* <DEDUP_REMOVED lines=14> */
.L_x_449:
[----:B------:R-:W-:Y:S01]  /*9430*/  SHF.L.U32 R5, R7, 0x10, RZ ;  /* 0x0000001007057819 */ /* 0x000fe200000006ff */
[----:B------:R-:W-:Y:S01]  /*9440*/  BSSY.RECONVERGENT B0, `(.L_x_450) ;  /* 0x0000013000007945 */ /* 0x000fe20003800200 */
[----:B------:R-:W-:Y:S02]  /*9450*/  IMAD.MOV.U32 R0, RZ, RZ, 0x80 ;  /* 0x00000080ff007424 */ /* 0x000fe400078e00ff */
        /* <DEDUP_REMOVED lines=15> */
.L_x_452:
[----:B------:R-:W-:-:S04]  /*9550*/  SHF.R.U32.HI R5, RZ, 0x18, R5 ;  /* 0x00000018ff057819 */ /* 0x000fc80000011605 */
[----:B------:R-:W-:-:S07]  /*9560*/  LOP3.LUT R0, R0, 0x80, R5, 0xf8, !PT ;  /* 0x0000008000007812 */ /* 0x000fce00078ef805 */
.L_x_451:
[----:B------:R-:W-:Y:S05]  /*9570*/  BSYNC.RECONVERGENT B0 ;  /* 0x0000000000007941 */ /* 0x000fea0003800200 */
.L_x_450:
[----:B------:R3:W-:Y:S01]  /*9580*/  STG.E.U8 desc[UR36][R2.64], R0 ;  /* 0x0000000002007986 */ /* 0x0007e2000c101124 */
[----:B------:R-:W-:Y:S05]  /*9590*/  BRA `(.L_x_439) ;  /* 0x00000008000c7947 */ /* 0x000fea0003800000 */
.L_x_448:
[----:B------:R-:W-:Y:S01]  /*95a0*/  IMAD.U32 R5, R7, 0x10000, RZ ;  /* 0x0001000007057824 */ /* 0x000fe200078e00ff */
[----:B------:R-:W-:Y:S01]  /*95b0*/  BSSY.RECONVERGENT B0, `(.L_x_453) ;  /* 0x0000013000007945 */ /* 0x000fe20003800200 */
[----:B------:R-:W-:-:S03]  /*95c0*/  MOV R0, 0x80 ;  /* 0x0000008000007802 */ /* 0x000fc60000000f00 */
        /* <DEDUP_REMOVED lines=15> */
.L_x_455:
[----:B------:R-:W-:-:S04]  /*96c0*/  SHF.R.U32.HI R5, RZ, 0x18, R5 ;  /* 0x00000018ff057819 */ /* 0x000fc80000011605 */
[----:B------:R-:W-:-:S07]  /*96d0*/  LOP3.LUT R0, R0, 0x80, R5, 0xf8, !PT ;  /* 0x0000008000007812 */ /* 0x000fce00078ef805 */
.L_x_454:
[----:B------:R-:W-:Y:S05]  /*96e0*/  BSYNC.RECONVERGENT B0 ;  /* 0x0000000000007941 */ /* 0x000fea0003800200 */
.L_x_453:
[----:B------:R0:W-:Y:S01]  /*96f0*/  STG.E.U8 desc[UR36][R2.64], R0 ;  /* 0x0000000002007986 */ /* 0x0001e2000c101124 */
[----:B------:R-:W-:Y:S05]  /*9700*/  BRA `(.L_x_439) ;  /* 0x0000000400b07947 */ /* 0x000fea0003800000 */
.L_x_447:
[----:B------:R-:W-:-:S09]  /*9710*/  UISETP.NE.AND UP0, UPT, UR4, 0x1c, UPT ;  /* 0x0000001c0400788c */ /* 0x000fd2000bf05270 */
[----:B------:R-:W-:Y:S05]  /*9720*/  BRA.U !UP0, `(.L_x_456) ;  /* 0x0000000108607547 */ /* 0x000fea000b800000 */
[----:B------:R-:W-:-:S09]  /*9730*/  UISETP.NE.AND UP0, UPT, UR4, 0x1d, UPT ;  /* 0x0000001d0400788c */ /* 0x000fd2000bf05270 */
[----:B------:R-:W-:Y:S05]  /*9740*/  BRA.U !UP0, `(.L_x_457) ;  /* 0x0000000108487547 */ /* 0x000fea000b800000 */
[----:B------:R-:W-:-:S09]  /*9750*/  UISETP.NE.AND UP0, UPT, UR4, 0x2c, UPT ;  /* 0x0000002c0400788c */ /* 0x000fd2000bf05270 */
[----:B------:R-:W-:Y:S05]  /*9760*/  BRA.U UP0, `(.L_x_438) ;  /* 0x0000000100bc7547 */ /* 0x000fea000b800000 */
        /* <DEDUP_REMOVED lines=8> */
[----:B------:R-:W-:Y:S02]  /*97f0*/  @P1 ISETP.EQ.U32.AND P2, PT, R0, 0x1, P0 ;  /* 0x000000010000180c */ /* 0x000fe40000742070 */
[----:B------:R-:W-:Y:S02]  /*9800*/  PLOP3.LUT P0, PT, PT, PT, PT, 0x80, 0x8 ;  /* 0x000000000008781c */ /* 0x000fe40003f0f070 */
[----:B------:R-:W-:Y:S02]  /*9810*/  @P1 PLOP3.LUT P0, PT, P2, PT, PT, 0x80, 0x8 ;  /* 0x000000000008181c */ /* 0x000fe4000170f070 */
[----:B------:R-:W-:-:S11]  /*9820*/  @P1 IADD3 R0, PT, PT, R6, 0x1, RZ ;  /* 0x0000000106001810 */ /* 0x000fd60007ffe0ff */
[----:B------:R-:W-:-:S04]  /*9830*/  @!P0 IMAD.MOV R0, RZ, RZ, R6 ;  /* 0x000000ffff008224 */ /* 0x000fc800078e0206 */
[----:B------:R-:W-:-:S05]  /*9840*/  @P1 IMAD.MOV.U32 R5, RZ, RZ, R0 ;  /* 0x000000ffff051224 */ /* 0x000fca00078e0000 */
[----:B------:R2:W-:Y:S01]  /*9850*/  STG.E.U8 desc[UR36][R2.64], R5 ;  /* 0x0000000502007986 */ /* 0x0005e2000c101124 */
[----:B------:R-:W-:Y:S05]  /*9860*/  BRA `(.L_x_439) ;  /* 0x0000000400587947 */ /* 0x000fea0003800000 */
.L_x_457:
[----:B------:R-:W-:-:S06]  /*9870*/  IMAD.U32 R4, R7, 0x10000, RZ ;  /* 0x0001000007047824 */ /* 0x000fcc00078e00ff */
[----:B------:R-:W0:Y:S02]  /*9880*/  F2I.U64.TRUNC R4, R4 ;  /* 0x0000000400047311 */ /* 0x000e24000020d800 */
[----:B0-----:R1:W-:Y:S01]  /*9890*/  STG.E.64 desc[UR36][R2.64], R4 ;  /* 0x0000000402007986 */ /* 0x0013e2000c101b24 */
[----:B------:R-:W-:Y:S05]  /*98a0*/  BRA `(.L_x_439) ;  /* 0x0000000400487947 */ /* 0x000fea0003800000 */
.L_x_456:
[----:B------:R-:W-:-:S06]  /*98b0*/  SHF.L.U32 R7, R7, 0x10, RZ ;  /* 0x0000001007077819 */ /* 0x000fcc00000006ff */
[----:B------:R-:W0:Y:S02]  /*98c0*/  F2I.FTZ.U32.TRUNC.NTZ R7, R7 ;  /* 0x0000000700077305 */ /* 0x000e24000021f000 */
[----:B0-----:R0:W-:Y:S01]  /*98d0*/  STG.E desc[UR36][R2.64], R7 ;  /* 0x0000000702007986 */ /* 0x0011e2000c101924 */
[----:B------:R-:W-:Y:S05]  /*98e0*/  BRA `(.L_x_439) ;  /* 0x0000000400387947 */ /* 0x000fea0003800000 */
.L_x_446:
        /* <DEDUP_REMOVED lines=11> */
.L_x_459:
[----:B------:R-:W-:-:S04]  /*99a0*/  IMAD.U32 R7, R7, 0x10000, RZ ;  /* 0x0001000007077824 */ /* 0x000fc800078e00ff */
[----:B------:R-:W-:Y:S01]  /*99b0*/  FMUL.FTZ R4, R7, 1 ;  /* 0x3f80000007047820 */ /* 0x000fe20000410000 */
[----:B------:R-:W-:-:S05]  /*99c0*/  CS2R R6, SRZ ;  /* 0x0000000000067805 */ /* 0x000fca000001ff00 */
[----:B------:R-:W0:Y:S02]  /*99d0*/  F2F.F64.F32 R4, R4 ;  /* 0x0000000400047310 */ /* 0x000e240000201800 */
[----:B0-----:R0:W-:Y:S01]  /*99e0*/  STG.E.128 desc[UR36][R2.64], R4 ;  /* 0x0000000402007986 */ /* 0x0011e2000c101d24 */
[----:B------:R-:W-:Y:S05]  /*99f0*/  BRA `(.L_x_439) ;  /* 0x0000000000f47947 */ /* 0x000fea0003800000 */
.L_x_458:
[----:B------:R-:W-:-:S09]  /*9a00*/  UISETP.NE.AND UP0, UPT, UR4, 0xf, UPT ;  /* 0x0000000f0400788c */ /* 0x000fd2000bf05270 */
[----:B------:R-:W-:Y:S05]  /*9a10*/  BRA.U !UP0, `(.L_x_460) ;  /* 0x0000000108e87547 */ /* 0x000fea000b800000 */
[----:B------:R-:W-:-:S09]  /*9a20*/  UISETP.NE.AND UP0, UPT, UR4, 0x17, UPT ;  /* 0x000000170400788c */ /* 0x000fd2000bf05270 */
[----:B------:R-:W-:Y:S05]  /*9a30*/  BRA.U !UP0, `(.L_x_461) ;  /* 0x0000000108907547 */ /* 0x000fea000b800000 */
[----:B------:R-:W-:-:S09]  /*9a40*/  UISETP.NE.AND UP0, UPT, UR4, 0x18, UPT ;  /* 0x000000180400788c */ /* 0x000fd2000bf05270 */
[----:B------:R-:W-:Y:S05]  /*9a50*/  BRA.U !UP0, `(.L_x_462) ;  /* 0x0000000108447547 */ /* 0x000fea000b800000 */
.L_x_438:
[----:B------:R-:W-:Y:S01]  /*9a60*/  MOV R2, 0x1c0 ;  /* 0x000001c000027802 */ /* 0x000fe20000000f00 */
[----:B------:R-:W0:Y:S01]  /*9a70*/  LDCU.64 UR4, c[0x4][0x1a0] ;  /* 0x01003400ff0477ac */ /* 0x000e220008000a00 */
[----:B------:R-:W-:Y:S02]  /*9a80*/  IMAD.MOV.U32 R8, RZ, RZ, 0x65 ;  /* 0x00000065ff087424 */ /* 0x000fe400078e00ff */
[----:B------:R-:W-:Y:S01]  /*9a90*/  IMAD.MOV.U32 R12, RZ, RZ, 0x1 ;  /* 0x00000001ff0c7424 */ /* 0x000fe200078e00ff */
[----:B------:R-:W1:Y:S01]  /*9aa0*/  LDCU.64 UR6, c[0x4][0x1a8] ;  /* 0x01003500ff0677ac */ /* 0x000e620008000a00 */
[----:B------:R-:W2:Y:S01]  /*9ab0*/  LDC.64 R2, c[0x4][R2] ;  /* 0x0100000002027b82 */ /* 0x000ea20000000a00 */
[----:B------:R-:W-:Y:S01]  /*9ac0*/  IMAD.MOV.U32 R13, RZ, RZ, RZ ;  /* 0x000000ffff0d7224 */ /* 0x000fe200078e00ff */
[----:B------:R-:W3:Y:S01]  /*9ad0*/  LDCU.64 UR8, c[0x4][0x98] ;  /* 0x01001300ff0877ac */ /* 0x000ee20008000a00 */
[----:B0-----:R-:W-:Y:S01]  /*9ae0*/  IMAD.U32 R4, RZ, RZ, UR4 ;  /* 0x00000004ff047e24 */ /* 0x001fe2000f8e00ff */
[----:B------:R-:W-:Y:S01]  /*9af0*/  MOV R5, UR5 ;  /* 0x0000000500057c02 */ /* 0x000fe20008000f00 */
[----:B-1----:R-:W-:-:S02]  /*9b00*/  IMAD.U32 R6, RZ, RZ, UR6 ;  /* 0x00000006ff067e24 */ /* 0x002fc4000f8e00ff */
[----:B------:R-:W-:Y:S02]  /*9b10*/  IMAD.U32 R7, RZ, RZ, UR7 ;  /* 0x00000007ff077e24 */ /* 0x000fe4000f8e00ff */
[----:B---3--:R-:W-:Y:S01]  /*9b20*/  IMAD.U32 R10, RZ, RZ, UR8 ;  /* 0x00000008ff0a7e24 */ /* 0x008fe2000f8e00ff */
[----:B------:R-:W-:-:S07]  /*9b30*/  MOV R11, UR9 ;  /* 0x00000009000b7c02 */ /* 0x000fce0008000f00 */
[----:B------:R-:W-:-:S07]  /*9b40*/  LEPC R20, `(.L_x_463) ;  /* 0x000000001014794e */ /* 0x000fce0000000000 */
[----:B--2---:R-:W-:Y:S05]  /*9b50*/  CALL.ABS.NOINC R2 ;  /* 0x0000000002007343 */ /* 0x004fea0003c00000 */
.L_x_463:
[----:B------:R-:W-:Y:S05]  /*9b60*/  BRA `(.L_x_439) ;  /* 0x0000000000987947 */ /* 0x000fea0003800000 */
.L_x_462:
[----:B------:R-:W-:Y:S01]  /*9b70*/  SHF.L.U32 R7, R7, 0x10, RZ ;  /* 0x0000001007077819 */ /* 0x000fe200000006ff */
[----:B------:R-:W-:Y:S01]  /*9b80*/  BSSY.RECONVERGENT B0, `(.L_x_464) ;  /* 0x000000c000007945 */ /* 0x000fe20003800200 */
[----:B------:R-:W-:Y:S02]  /*9b90*/  IMAD.MOV.U32 R0, RZ, RZ, 0x7f ;  /* 0x0000007fff007424 */ /* 0x000fe400078e00ff */
        /* <DEDUP_REMOVED lines=10> */
.L_x_465:
[----:B------:R-:W-:Y:S05]  /*9c40*/  BSYNC.RECONVERGENT B0 ;  /* 0x0000000000007941 */ /* 0x000fea0003800200 */
.L_x_464:
[----:B------:R-:W-:-:S05]  /*9c50*/  LOP3.LUT R5, R0, 0x80, R5, 0xf8, !PT ;  /* 0x0000008000057812 */ /* 0x000fca00078ef805 */
[----:B------:R0:W-:Y:S01]  /*9c60*/  STG.E.U8 desc[UR36][R2.64], R5 ;  /* 0x0000000502007986 */ /* 0x0001e2000c101124 */
[----:B------:R-:W-:Y:S05]  /*9c70*/  BRA `(.L_x_439) ;  /* 0x0000000000547947 */ /* 0x000fea0003800000 */
.L_x_461:
[----:B------:R-:W-:Y:S01]  /*9c80*/  IMAD.U32 R5, R7, 0x10000, RZ ;  /* 0x0001000007057824 */ /* 0x000fe200078e00ff */
[----:B------:R-:W-:Y:S04]  /*9c90*/  BSSY.RECONVERGENT B0, `(.L_x_466) ;  /* 0x000000e000007945 */ /* 0x000fe80003800200 */
        /* <DEDUP_REMOVED lines=10> */
.L_x_467:
[----:B------:R-:W-:Y:S01]  /*9d40*/  IMAD.MOV.U32 R0, RZ, RZ, 0x7f ;  /* 0x0000007fff007424 */ /* 0x000fe200078e00ff */
[----:B------:R-:W-:-:S04]  /*9d50*/  ISETP.GT.U32.AND P0, PT, R4, 0x7f800000, PT ;  /* 0x7f8000000400780c */ /* 0x000fc80003f04070 */
[----:B------:R-:W-:-:S09]  /*9d60*/  SEL R0, R0, 0x7c, P0 ;  /* 0x0000007c00007807 */ /* 0x000fd20000000000 */
.L_x_468:
[----:B------:R-:W-:Y:S05]  /*9d70*/  BSYNC.RECONVERGENT B0 ;  /* 0x0000000000007941 */ /* 0x000fea0003800200 */
.L_x_466:
[----:B------:R-:W-:-:S04]  /*9d80*/  SHF.R.U32.HI R5, RZ, 0x18, R5 ;  /* 0x00000018ff057819 */ /* 0x000fc80000011605 */
[----:B------:R-:W-:-:S05]  /*9d90*/  LOP3.LUT R5, R0, 0x80, R5, 0xf8, !PT ;  /* 0x0000008000057812 */ /* 0x000fca00078ef805 */
[----:B------:R0:W-:Y:S01]  /*9da0*/  STG.E.U8 desc[UR36][R2.64], R5 ;  /* 0x0000000502007986 */ /* 0x0001e2000c101124 */
[----:B------:R-:W-:Y:S05]  /*9db0*/  BRA `(.L_x_439) ;  /* 0x0000000000047947 */ /* 0x000fea0003800000 */
.L_x_460:
[----:B------:R0:W-:Y:S02]  /*9dc0*/  STG.E.U16 desc[UR36][R2.64], R7 ;  /* 0x0000000702007986 */ /* 0x0001e4000c101524 */
.L_x_439:
[----:B------:R-:W-:-:S07]  /*9dd0*/  IADD3 R17, PT, PT, R17, 0x80, RZ ;  /* 0x0000008011117810 */ /* 0x000fce0007ffe0ff */
.L_x_397:
[----:B------:R-:W-:Y:S05]  /*9de0*/  BSYNC.RECONVERGENT B6 ;  /* 0x0000000000067941 */ /* 0x000fea0003800200 */
.L_x_396:
[----:B------:R-:W5:Y:S02]  /*9df0*/  LDCU UR4, c[0x0][0x380] ;  /* 0x00007000ff0477ac */ /* 0x000f640008000800 */
[----:B-----5:R-:W-:-:S13]  /*9e00*/  ISETP.GE.AND P0, PT, R17, UR4, PT ;  /* 0x0000000411007c0c */ /* 0x020fda000bf06270 */
[----:B------:R-:W-:Y:S05]  /*9e10*/  @P0 EXIT ;  /* 0x000000000000094d */ /* 0x000fea0003800000 */
[----:B------:R-:W5:Y:S01]  /*9e20*/  LDCU UR4, c[0x0][0x388] ;  /* 0x00007100ff0477ac */ /* 0x000f620008000800 */
[----:B0--34-:R-:W-:Y:S02]  /*9e30*/  IMAD.MOV.U32 R0, RZ, RZ, RZ ;  /* 0x000000ffff007224 */ /* 0x019fe400078e00ff */
[----:B------:R-:W-:Y:S01]  /*9e40*/  IMAD.MOV.U32 R16, RZ, RZ, RZ ;  /* 0x000000ffff107224 */ /* 0x000fe200078e00ff */
        /* <DEDUP_REMOVED lines=8> */
[----:B------:R-:W-:-:S04]  /*9ed0*/  SHF.R.U32.HI R3, RZ, UR5, R2 ;  /* 0x00000005ff037c19 */ /* 0x000fc80008011602 */
[----:B------:R-:W-:-:S05]  /*9ee0*/  IADD3 R0, PT, PT, -R3, RZ, RZ ;  /* 0x000000ff03007210 */ /* 0x000fca0007ffe1ff */
        /* <DEDUP_REMOVED lines=290> */
.L_x_469:
[----:B------:R-:W0:Y:S01]  /*b110*/  LDCU.128 UR8, c[0x0][0x580] ;  /* 0x0000b000ff0877ac */ /* 0x000e220008000c00 */
[----:B------:R-:W-:-:S04]  /*b120*/  UPRMT UR4, UR42, 0x9910, URZ ;  /* 0x000099102a047896 */ /* 0x000fc800080000ff */
[----:B------:R-:W-:Y:S01]  /*b130*/  UISETP.GT.AND UP0, UPT, UR4, 0x9, UPT ;  /* 0x000000090400788c */ /* 0x000fe2000bf04270 */
[----:B0-----:R-:W-:Y:S02]  /*b140*/  IADD3 R16, P0, PT, R16, UR8, RZ ;  /* 0x0000000810107c10 */ /* 0x001fe4000ff1e0ff */
[----:B-12---:R-:W-:-:S03]  /*b150*/  IADD3 R2, P1, PT, R0, UR10, RZ ;  /* 0x0000000a00027c10 */ /* 0x006fc6000ff3e0ff */
[----:B------:R-:W-:Y:S02]  /*b160*/  IMAD.X R17, RZ, RZ, UR9, P0 ;  /* 0x00000009ff117e24 */ /* 0x000fe400080e06ff */
[----:B------:R-:W-:Y:S01]  /*b170*/  IMAD.X R3, RZ, RZ, UR11, P1 ;  /* 0x0000000bff037e24 */ /* 0x000fe200088e06ff */
[----:B------:R-:W-:Y:S07]  /*b180*/  BRA.U UP0, `(.L_x_470) ;  /* 0x0000000500407547 */ /* 0x000fee000b800000 */
        /* <DEDUP_REMOVED lines=13> */
.L_x_473:
[----:B------:R-:W2:Y:S02]  /*b260*/  LDG.E.U8 R2, desc[UR36][R2.64] ;  /* 0x0000002402027981 */ /* 0x000ea4000c1e1100 */
[----:B--2---:R-:W-:-:S04]  /*b270*/  I2FP.F32.U32 R0, R2 ;  /* 0x0000000200007245 */ /* 0x004fc80000201000 */
[----:B------:R-:W-:-:S04]  /*b280*/  F2FP.BF16.F32.PACK_AB R0, RZ, R0 ;  /* 0x00000000ff00723e */ /* 0x000fc800000010ff */
[----:B------:R-:W-:Y:S01]  /*b290*/  PRMT R5, R0, 0x7610, R5 ;  /* 0x0000761000057816 */ /* 0x000fe20000000005 */
[----:B------:R-:W-:Y:S06]  /*b2a0*/  BRA `(.L_x_475) ;  /* 0x0000000c00dc7947 */ /* 0x000fec0003800000 */
.L_x_472:
        /* <DEDUP_REMOVED lines=11> */
.L_x_477:
[----:B------:R-:W2:Y:S02]  /*b360*/  LDG.E R2, desc[UR36][R2.64] ;  /* 0x0000002402027981 */ /* 0x000ea4000c1e1900 */
[----:B--2---:R-:W-:-:S04]  /*b370*/  I2FP.F32.S32 R0, R2 ;  /* 0x0000000200007245 */ /* 0x004fc80000201400 */
[----:B------:R-:W-:-:S04]  /*b380*/  F2FP.BF16.F32.PACK_AB R0, RZ, R0 ;  /* 0x00000000ff00723e */ /* 0x000fc800000010ff */
[----:B------:R-:W-:Y:S01]  /*b390*/  PRMT R5, R0, 0x7610, R5 ;  /* 0x0000761000057816 */ /* 0x000fe20000000005 */
[----:B------:R-:W-:Y:S06]  /*b3a0*/  BRA `(.L_x_475) ;  /* 0x0000000c009c7947 */ /* 0x000fec0003800000 */
.L_x_476:
[----:B------:R-:W2:Y:S02]  /*b3b0*/  LDG.E.U16 R2, desc[UR36][R2.64] ;  /* 0x0000002402027981 */ /* 0x000ea4000c1e1500 */
[----:B--2---:R-:W0:Y:S02]  /*b3c0*/  I2F.S16 R0, R2 ;  /* 0x0000000200007306 */ /* 0x004e240000101400 */
[----:B0-----:R-:W-:-:S04]  /*b3d0*/  F2FP.BF16.F32.PACK_AB R0, RZ, R0 ;  /* 0x00000000ff00723e */ /* 0x001fc800000010ff */
[----:B------:R-:W-:Y:S01]  /*b3e0*/  PRMT R5, R0, 0x7610, R5 ;  /* 0x0000761000057816 */ /* 0x000fe20000000005 */
[----:B------:R-:W-:Y:S06]  /*b3f0*/  BRA `(.L_x_475) ;  /* 0x0000000c00887947 */ /* 0x000fec0003800000 */
.L_x_471:
        /* <DEDUP_REMOVED lines=9> */
.L_x_479:
[----:B------:R-:W2:Y:S02]  /*b490*/  LDG.E.U16 R0, desc[UR36][R2.64] ;  /* 0x0000002402007981 */ /* 0x000ea4000c1e1500 */
[----:B--2---:R-:W-:-:S05]  /*b4a0*/  HADD2.F32 R0, -RZ, R0.H0_H0 ;  /* 0x20000000ff007230 */ /* 0x004fca0000004100 */
[----:B------:R-:W-:-:S04]  /*b4b0*/  F2FP.BF16.F32.PACK_AB R0, RZ, R0 ;  /* 0x00000000ff00723e */ /* 0x000fc800000010ff */
[----:B------:R-:W-:Y:S01]  /*b4c0*/  PRMT R5, R0, 0x7610, R5 ;  /* 0x0000761000057816 */ /* 0x000fe20000000005 */
[----:B------:R-:W-:Y:S06]  /*b4d0*/  BRA `(.L_x_475) ;  /* 0x0000000c00507947 */ /* 0x000fec0003800000 */
.L_x_478:
        /* <DEDUP_REMOVED lines=9> */
.L_x_481:
[----:B------:R-:W2:Y:S02]  /*b570*/  LDG.E.U16 R2, desc[UR36][R2.64] ;  /* 0x0000002402027981 */ /* 0x000ea4000c1e1500 */
[----:B--2---:R-:W-:-:S05]  /*b580*/  HADD2.F32 R0, -RZ, R2.H0_H0 ;  /* 0x20000002ff007230 */ /* 0x004fca0000004100 */
[----:B------:R-:W-:-:S04]  /*b590*/  F2FP.BF16.F32.PACK_AB R0, RZ, R0 ;  /* 0x00000000ff00723e */ /* 0x000fc800000010ff */
[----:B------:R-:W-:Y:S01]  /*b5a0*/  PRMT R5, R0, 0x7610, R5 ;  /* 0x0000761000057816 */ /* 0x000fe20000000005 */
[----:B------:R-:W-:Y:S06]  /*b5b0*/  BRA `(.L_x_475) ;  /* 0x0000000c00187947 */ /* 0x000fec0003800000 */
.L_x_480:
        /* <DEDUP_REMOVED lines=13> */
.L_x_470:
        /* <DEDUP_REMOVED lines=14> */
.L_x_484:
        /* <DEDUP_REMOVED lines=13> */
.L_x_483:
[----:B------:R-:W-:-:S09]  /*b840*/  UISETP.NE.AND UP0, UPT, UR4, 0xf, UPT ;  /* 0x0000000f0400788c */ /* 0x000fd2000bf05270 */
[----:B------:R-:W-:Y:S05]  /*b850*/  BRA.U !UP0, `(.L_x_485) ;  /* 0x0000000108987547 */ /* 0x000fea000b800000 */
[----:B------:R-:W-:-:S09]  /*b860*/  UISETP.NE.AND UP0, UPT, UR4, 0x17, UPT ;  /* 0x000000170400788c */ /* 0x000fd2000bf05270 */
[----:B------:R-:W-:Y:S05]  /*b870*/  BRA.U !UP0, `(.L_x_486) ;  /* 0x0000000108587547 */ /* 0x000fea000b800000 */
[----:B------:R-:W-:-:S09]  /*b880*/  UISETP.NE.AND UP0, UPT, UR4, 0x18, UPT ;  /* 0x000000180400788c */ /* 0x000fd2000bf05270 */
[----:B------:R-:W-:Y:S05]  /*b890*/  BRA.U UP0, `(.L_x_474) ;  /* 0x0000000500f47547 */ /* 0x000fea000b800000 */
[----:B------:R-:W2:Y:S01]  /*b8a0*/  LDG.E.U8 R0, desc[UR36][R2.64] ;  /* 0x0000002402007981 */ /* 0x000ea2000c1e1100 */
[----:B------:R-:W-:Y:S01]  /*b8b0*/  MOV R6, 0x1f ;  /* 0x0000001f00067802 */ /* 0x000fe20000000f00 */
[----:B--2---:R-:W-:-:S05]  /*b8c0*/  IMAD.SHL.U32 R0, R0, 0x1000000, RZ ;  /* 0x0100000000007824 */ /* 0x004fca00078e00ff */
        /* <DEDUP_REMOVED lines=17> */
.L_x_486:
        /* <DEDUP_REMOVED lines=14> */
.L_x_485:
[----:B------:R0:W5:Y:S01]  /*bac0*/  LDG.E.U16 R5, desc[UR36][R2.64] ;  /* 0x0000002402057981 */ /* 0x000162000c1e1500 */
[----:B------:R-:W-:Y:S05]  /*bad0*/  BRA `(.L_x_475) ;  /* 0x0000000400d07947 */ /* 0x000fea0003800000 */
.L_x_482:
        /* <DEDUP_REMOVED lines=13> */
.L_x_489:
        /* <DEDUP_REMOVED lines=21> */
.L_x_493:
[----:B------:R-:W-:Y:S05]  /*bd00*/  BSYNC.RECONVERGENT B1 ;  /* 0x0000000000017941 */ /* 0x000fea0003800200 */
.L_x_492:
[----:B------:R-:W-:Y:S02]  /*bd10*/  SHF.L.U32 R0, R0, 0x14, RZ ;  /* 0x0000001400007819 */ /* 0x000fe400000006ff */
[----:B------:R-:W-:-:S04]  /*bd20*/  LEA R2, R2, 0x3b800000, 0x17 ;  /* 0x3b80000002027811 */ /* 0x000fc800078eb8ff */
[----:B------:R-:W-:-:S07]  /*bd30*/  LOP3.LUT R0, R2, R0, R7, 0xfe, !PT ;  /* 0x0000000002007212 */ /* 0x000fce00078efe07 */
.L_x_491:
[----:B------:R-:W-:Y:S05]  /*bd40*/  BSYNC.RECONVERGENT B0 ;  /* 0x0000000000007941 */ /* 0x000fea0003800200 */
.L_x_490:
[----:B------:R-:W-:-:S04]  /*bd50*/  F2FP.BF16.F32.PACK_AB R0, RZ, R0 ;  /* 0x00000000ff00723e */ /* 0x000fc800000010ff */
[----:B------:R-:W-:Y:S01]  /*bd60*/  PRMT R5, R0, 0x7610, R5 ;  /* 0x0000761000057816 */ /* 0x000fe20000000005 */
[----:B------:R-:W-:Y:S06]  /*bd70*/  BRA `(.L_x_475) ;  /* 0x0000000400287947 */ /* 0x000fec0003800000 */
.L_x_488:
        /* <DEDUP_REMOVED lines=21> */
.L_x_497:
[----:B------:R-:W-:Y:S05]  /*bed0*/  BSYNC.RECONVERGENT B1 ;  /* 0x0000000000017941 */ /* 0x000fea0003800200 */
.L_x_496:
[----:B------:R-:W-:Y:S01]  /*bee0*/  IMAD.SHL.U32 R0, R0, 0x200000, RZ ;  /* 0x0020000000007824 */ /* 0x000fe200078e00ff */
[----:B------:R-:W-:-:S04]  /*bef0*/  LEA R2, R2, 0x37800000, 0x17 ;  /* 0x3780000002027811 */ /* 0x000fc800078eb8ff */
[----:B------:R-:W-:-:S07]  /*bf00*/  LOP3.LUT R0, R2, R0, R7, 0xfe, !PT ;  /* 0x0000000002007212 */ /* 0x000fce00078efe07 */
.L_x_495:
[----:B------:R-:W-:Y:S05]  /*bf10*/  BSYNC.RECONVERGENT B0 ;  /* 0x0000000000007941 */ /* 0x000fea0003800200 */
.L_x_494:
[----:B------:R-:W-:-:S04]  /*bf20*/  F2FP.BF16.F32.PACK_AB R0, RZ, R0 ;  /* 0x00000000ff00723e */ /* 0x000fc800000010ff */
[----:B------:R-:W-:Y:S01]  /*bf30*/  PRMT R5, R0, 0x7610, R5 ;  /* 0x0000761000057816 */ /* 0x000fe20000000005 */
[----:B------:R-:W-:Y:S06]  /*bf40*/  BRA `(.L_x_475) ;  /* 0x0000000000b47947 */ /* 0x000fec0003800000 */
.L_x_487:
        /* <DEDUP_REMOVED lines=12> */
[----:B------:R-:W-:Y:S01]  /*c010*/  @!P0 IMAD.MOV.U32 R0, RZ, RZ, 0x7f800001 ;  /* 0x7f800001ff008424 */ /* 0x000fe200078e00ff */
[----:B------:R-:W-:-:S07]  /*c020*/  @P0 SHF.L.U32 R0, R2, 0x17, RZ ;  /* 0x0000001702000819 */ /* 0x000fce00000006ff */
.L_x_501:
[----:B------:R-:W-:Y:S05]  /*c030*/  BSYNC.RECONVERGENT B0 ;  /* 0x0000000000007941 */ /* 0x000fea0003800200 */
.L_x_500:
[----:B------:R-:W-:-:S04]  /*c040*/  F2FP.BF16.F32.PACK_AB R0, RZ, R0 ;  /* 0x00000000ff00723e */ /* 0x000fc800000010ff */
[----:B------:R-:W-:Y:S01]  /*c050*/  PRMT R5, R0, 0x7610, R5 ;  /* 0x0000761000057816 */ /* 0x000fe20000000005 */
[----:B------:R-:W-:Y:S06]  /*c060*/  BRA `(.L_x_475) ;  /* 0x00000000006c7947 */ /* 0x000fec0003800000 */
.L_x_474:
        /* <DEDUP_REMOVED lines=16> */
.L_x_502:
[----:B------:R-:W-:Y:S01]  /*c170*/  PRMT R5, RZ, 0x7610, R5 ;  /* 0x00007610ff057816 */ /* 0x000fe20000000005 */
[----:B------:R-:W-:Y:S06]  /*c180*/  BRA `(.L_x_475) ;  /* 0x0000000000247947 */ /* 0x000fec0003800000 */
.L_x_499:
[----:B------:R-:W2:Y:S02]  /*c190*/  LDG.E.64 R2, desc[UR36][R2.64] ;  /* 0x0000002402027981 */ /* 0x000ea4000c1e1b00 */
[----:B--2---:R-:W0:Y:S02]  /*c1a0*/  I2F.U64 R0, R2 ;  /* 0x0000000200007312 */ /* 0x004e240000301000 */
[----:B0-----:R-:W-:-:S04]  /*c1b0*/  F2FP.BF16.F32.PACK_AB R0, RZ, R0 ;  /* 0x00000000ff00723e */ /* 0x001fc800000010ff */
[----:B------:R-:W-:Y:S01]  /*c1c0*/  PRMT R5, R0, 0x7610, R5 ;  /* 0x0000761000057816 */ /* 0x000fe20000000005 */
[----:B------:R-:W-:Y:S06]  /*c1d0*/  BRA `(.L_x_475) ;  /* 0x0000000000107947 */ /* 0x000fec0003800000 */
.L_x_498:
[----:B------:R-:W2:Y:S02]  /*c1e0*/  LDG.E R2, desc[UR36][R2.64] ;  /* 0x0000002402027981 */ /* 0x000ea4000c1e1900 */
[----:B--2---:R-:W-:-:S04]  /*c1f0*/  I2FP.F32.U32 R0, R2 ;  /* 0x0000000200007245 */ /* 0x004fc80000201000 */
[----:B------:R-:W-:-:S04]  /*c200*/  F2FP.BF16.F32.PACK_AB R0, RZ, R0 ;  /* 0x00000000ff00723e */ /* 0x000fc800000010ff */
[----:B------:R-:W-:-:S07]  /*c210*/  PRMT R5, R0, 0x7610, R5 ;  /* 0x0000761000057816 */ /* 0x000fce0000000005 */
.L_x_475:
[----:B-----5:R-:W-:Y:S01]  /*c220*/  IMAD.U32 R0, R5, 0x10000, RZ ;  /* 0x0001000005007824 */ /* 0x020fe200078e00ff */
[----:B------:R-:W-:Y:S04]  /*c230*/  BSSY.RECONVERGENT B0, `(.L_x_503) ;  /* 0x000000c000007945 */ /* 0x000fe80003800200 */
[----:B------:R-:W-:-:S13]  /*c240*/  FSETP.NAN.FTZ.AND P0, PT, |R0|, |R0|, PT ;  /* 0x400000000000720b */ /* 0x000fda0003f18200 */
        /* <DEDUP_REMOVED lines=10> */
.L_x_504:
[----:B------:R-:W-:Y:S05]  /*c2f0*/  BSYNC.RECONVERGENT B0 ;  /* 0x0000000000007941 */ /* 0x000fea0003800200 */
.L_x_503:
[----:B------:R-:W-:-:S04]  /*c300*/  UPRMT UR4, UR41, 0x9910, URZ ;  /* 0x0000991029047896 */ /* 0x000fc800080000ff */
[----:B------:R-:W-:-:S09]  /*c310*/  UISETP.GT.AND UP0, UPT, UR4, 0x9, UPT ;  /* 0x000000090400788c */ /* 0x000fd2000bf04270 */
        /* <DEDUP_REMOVED lines=10> */
[----:B------:R-:W1:Y:S02]  /*c3c0*/  F2I.FTZ.TRUNC.NTZ R19, R19 ;  /* 0x0000001300137305 */ /* 0x000e64000021f100 */
[----:B-1----:R-:W-:Y:S01]  /*c3d0*/  STG.E.U8 desc[UR36][R16.64], R19 ;  /* 0x0000001310007986 */ /* 0x002fe2000c101124 */
[----:B------:R-:W-:Y:S05]  /*c3e0*/  EXIT ;  /* 0x000000000000794d */ /* 0x000fea0003800000 */
.L_x_508:
[----:B0-----:R-:W-:-:S06]  /*c3f0*/  IMAD.U32 R3, R19, 0x10000, RZ ;  /* 0x0001000013037824 */ /* 0x001fcc00078e00ff */
[----:B------:R-:W0:Y:S02]  /*c400*/  F2I.S64.TRUNC R2, R3 ;  /* 0x0000000300027311 */ /* 0x000e24000020d900 */
[----:B0-----:R-:W-:Y:S01]  /*c410*/  STG.E.U8 desc[UR36][R16.64], R2 ;  /* 0x0000000210007986 */ /* 0x001fe2000c101124 */
[----:B------:R-:W-:Y:S05]  /*c420*/  EXIT ;  /* 0x000000000000794d */ /* 0x000fea0003800000 */
.L_x_507:
[----:B------:R-:W-:-:S09]  /*c430*/  UISETP.NE.AND UP0, UPT, UR4, 0x2, UPT ;  /* 0x000000020400788c */ /* 0x000fd2000bf05270 */
[----:B------:R-:W-:Y:S05]  /*c440*/  BRA.U !UP0, `(.L_x_510) ;  /* 0x0000000108307547 */ /* 0x000fea000b800000 */
[----:B------:R-:W-:-:S09]  /*c450*/  UISETP.NE.AND UP0, UPT, UR4, 0x3, UPT ;  /* 0x000000030400788c */ /* 0x000fd2000bf05270 */
[----:B------:R-:W-:Y:S05]  /*c460*/  BRA.U !UP0, `(.L_x_511) ;  /* 0x0000000108187547 */ /* 0x000fea000b800000 */
[----:B------:R-:W-:-:S09]  /*c470*/  UISETP.NE.AND UP0, UPT, UR4, 0x4, UPT ;  /* 0x000000040400788c */ /* 0x000fd2000bf05270 */
[----:B------:R-:W-:Y:S05]  /*c480*/  BRA.U UP0, `(.L_x_509) ;  /* 0x0000000900787547 */ /* 0x000fea000b800000 */
[----:B0-----:R-:W-:-:S06]  /*c490*/  IMAD.U32 R2, R19, 0x10000, RZ ;  /* 0x0001000013027824 */ /* 0x001fcc00078e00ff */
[----:B------:R-:W0:Y:S02]  /*c4a0*/  F2I.S64.TRUNC R2, R2 ;  /* 0x0000000200027311 */ /* 0x000e24000020d900 */
[----:B0-----:R-:W-:Y:S01]  /*c4b0*/  STG.E.64 desc[UR36][R16.64], R2 ;  /* 0x0000000210007986 */ /* 0x001fe2000c101b24 */
[----:B------:R-:W-:Y:S05]  /*c4c0*/  EXIT ;  /* 0x000000000000794d */ /* 0x000fea0003800000 */
.L_x_511:
[----:B------:R-:W-:-:S06]  /*c4d0*/  SHF.L.U32 R19, R19, 0x10, RZ ;  /* 0x0000001013137819 */ /* 0x000fcc00000006ff */
[----:B------:R-:W1:Y:S02]  /*c4e0*/  F2I.FTZ.TRUNC.NTZ R19, R19 ;  /* 0x0000001300137305 */ /* 0x000e64000021f100 */
[----:B-1----:R-:W-:Y:S01]  /*c4f0*/  STG.E desc[UR36][R16.64], R19 ;  /* 0x0000001310007986 */ /* 0x002fe2000c101924 */
[----:B------:R-:W-:Y:S05]  /*c500*/  EXIT ;  /* 0x000000000000794d */ /* 0x000fea0003800000 */
.L_x_510:
[----:B------:R-:W-:-:S06]  /*c510*/  IMAD.U32 R19, R19, 0x10000, RZ ;  /* 0x0001000013137824 */ /* 0x000fcc00078e00ff */
[----:B------:R-:W1:Y:S02]  /*c520*/  F2I.FTZ.TRUNC.NTZ R19, R19 ;  /* 0x0000001300137305 */ /* 0x000e64000021f100 */
[----:B-1----:R-:W-:Y:S01]  /*c530*/  STG.E.U16 desc[UR36][R16.64], R19 ;  /* 0x0000001310007986 */ /* 0x002fe2000c101524 */
[----:B------:R-:W-:Y:S05]  /*c540*/  EXIT ;  /* 0x000000000000794d */ /* 0x000fea0003800000 */
.L_x_506:
[----:B------:R-:W-:-:S09]  /*c550*/  UISETP.GT.AND UP0, UPT, UR4, 0x6, UPT ;  /* 0x000000060400788c */ /* 0x000fd2000bf04270 */
[----:B------:R-:W-:Y:S05]  /*c560*/  BRA.U UP0, `(.L_x_512) ;  /* 0x00000001002c7547 */ /* 0x000fea000b800000 */
[----:B------:R-:W-:-:S09]  /*c570*/  UISETP.NE.AND UP0, UPT, UR4, 0x5, UPT ;  /* 0x000000050400788c */ /* 0x000fd2000bf05270 */
[----:B------:R-:W-:Y:S05]  /*c580*/  BRA.U !UP0, `(.L_x_513) ;  /* 0x0000000108147547 */ /* 0x000fea000b800000 */
[----:B------:R-:W-:-:S09]  /*c590*/  UISETP.NE.AND UP0, UPT, UR4, 0x6, UPT ;  /* 0x000000060400788c */ /* 0x000fd2000bf05270 */
[----:B------:R-:W-:Y:S05]  /*c5a0*/  BRA.U UP0, `(.L_x_509) ;  /* 0x0000000900307547 */ /* 0x000fea000b800000 */
[----:B------:R-:W-:-:S05]  /*c5b0*/  IMAD.U32 R19, R19, 0x10000, RZ ;  /* 0x0001000013137824 */ /* 0x000fca00078e00ff */
[----:B------:R-:W-:Y:S01]  /*c5c0*/  STG.E desc[UR36][R16.64], R19 ;  /* 0x0000001310007986 */ /* 0x000fe2000c101924 */
[----:B------:R-:W-:Y:S05]  /*c5d0*/  EXIT ;  /* 0x000000000000794d */ /* 0x000fea0003800000 */
.L_x_513:
[----:B------:R-:W-:-:S05]  /*c5e0*/  IMAD.U32 R0, R19, 0x10000, RZ ;  /* 0x0001000013007824 */ /* 0x000fca00078e00ff */
[----:B------:R-:W-:-:S05]  /*c5f0*/  F2FP.F16.F32.PACK_AB R0, RZ, R0 ;  /* 0x00000000ff00723e */ /* 0x000fca00000000ff */
[----:B------:R-:W-:Y:S01]  /*c600*/  STG.E.U16 desc[UR36][R16.64], R0 ;  /* 0x0000000010007986 */ /* 0x000fe2000c101524 */
[----:B------:R-:W-:Y:S05]  /*c610*/  EXIT ;  /* 0x000000000000794d */ /* 0x000fea0003800000 */
.L_x_512:
[----:B------:R-:W-:-:S09]  /*c620*/  UISETP.NE.AND UP0, UPT, UR4, 0x7, UPT ;  /* 0x000000070400788c */ /* 0x000fd2000bf05270 */
[----:B------:R-:W-:Y:S05]  /*c630*/  BRA.U !UP0, `(.L_x_514) ;  /* 0x0000000108347547 */ /* 0x000fea000b800000 */
[----:B------:R-:W-:-:S09]  /*c640*/  UISETP.NE.AND UP0, UPT, UR4, 0x8, UPT ;  /* 0x000000080400788c */ /* 0x000fd2000bf05270 */
[----:B------:R-:W-:Y:S05]  /*c650*/  BRA.U !UP0, `(.L_x_515) ;  /* 0x0000000108187547 */ /* 0x000fea000b800000 */
[----:B------:R-:W-:-:S09]  /*c660*/  UISETP.NE.AND UP0, UPT, UR4, 0x9, UPT ;  /* 0x000000090400788c */ /* 0x000fd2000bf05270 */
[----:B------:R-:W-:Y:S05]  /*c670*/  BRA.U UP0, `(.L_x_509) ;  /* 0x0000000500fc7547 */ /* 0x000fea000b800000 */
[----:B0-----:R-:W-:Y:S01]  /*c680*/  SHF.L.U32 R2, R19, 0x10, RZ ;  /* 0x0000001013027819 */ /* 0x001fe200000006ff */
[----:B------:R-:W-:-:S05]  /*c690*/  IMAD.MOV.U32 R3, RZ, RZ, RZ ;  /* 0x000000ffff037224 */ /* 0x000fca00078e00ff */
[----:B------:R-:W-:Y:S01]  /*c6a0*/  STG.E.64 desc[UR36][R16.64], R2 ;  /* 0x0000000210007986 */ /* 0x000fe2000c101b24 */
[----:B------:R-:W-:Y:S05]  /*c6b0*/  EXIT ;  /* 0x000000000000794d */ /* 0x000fea0003800000 */
.L_x_515:
[----:B------:R-:W-:-:S05]  /*c6c0*/  IMAD.U32 R19, R19, 0x10000, RZ ;  /* 0x0001000013137824 */ /* 0x000fca00078e00ff */
[----:B0-----:R-:W-:-:S04]  /*c6d0*/  F2FP.F16.F32.PACK_AB R3, RZ, R19 ;  /* 0x00000013ff03723e */ /* 0x001fc800000000ff */
[----:B------:R-:W-:-:S05]  /*c6e0*/  PRMT R3, R3, 0x5410, RZ ;  /* 0x0000541003037816 */ /* 0x000fca00000000ff */
[----:B------:R-:W-:Y:S01]  /*c6f0*/  STG.E desc[UR36][R16.64], R3 ;  /* 0x0000000310007986 */ /* 0x000fe2000c101924 */
[----:B------:R-:W-:Y:S05]  /*c700*/  EXIT ;  /* 0x000000000000794d */ /* 0x000fea0003800000 */
.L_x_514:
[----:B0-----:R-:W-:-:S04]  /*c710*/  IMAD.U32 R2, R19, 0x10000, RZ ;  /* 0x0001000013027824 */ /* 0x001fc800078e00ff */
[----:B------:R-:W-:-:S06]  /*c720*/  FMUL.FTZ R2, R2, 1 ;  /* 0x3f80000002027820 */ /* 0x000fcc0000410000 */
[----:B------:R-:W0:Y:S02]  /*c730*/  F2F.F64.F32 R2, R2 ;  /* 0x0000000200027310 */ /* 0x000e240000201800 */
[----:B0-----:R-:W-:Y:S01]  /*c740*/  STG.E.64 desc[UR36][R16.64], R2 ;  /* 0x0000000210007986 */ /* 0x001fe2000c101b24 */
[----:B------:R-:W-:Y:S05]  /*c750*/  EXIT ;  /* 0x000000000000794d */ /* 0x000fea0003800000 */
.L_x_505:
        /* <DEDUP_REMOVED lines=10> */
[----:B0-----:R-:W-:-:S06]  /*c800*/  SHF.L.U32 R3, R19, 0x10, RZ ;  /* 0x0000001013037819 */ /* 0x001fcc00000006ff */
[----:B------:R-:W0:Y:S02]  /*c810*/  F2I.FTZ.U32.TRUNC.NTZ R3, R3 ;  /* 0x0000000300037305 */ /* 0x000e24000021f000 */
[----:B0-----:R-:W-:Y:S01]  /*c820*/  STG.E.U16 desc[UR36][R16.64], R3 ;  /* 0x0000000310007986 */ /* 0x001fe2000c101524 */
[----:B------:R-:W-:Y:S05]  /*c830*/  EXIT ;  /* 0x000000000000794d */ /* 0x000fea0003800000 */
.L_x_519:
[----:B0-----:R-:W-:Y:S01]  /*c840*/  IMAD.U32 R3, R19, 0x10000, RZ ;  /* 0x0001000013037824 */ /* 0x001fe200078e00ff */
        /* <DEDUP_REMOVED lines=12> */
[----:B------:R-:W-:Y:S01]  /*c910*/  FADD.FTZ R0, R2, 8192 ;  /* 0x4600000002007421 */ /* 0x000fe20000010000 */
[----:B------:R-:W-:-:S04]  /*c920*/  PRMT R8, RZ, 0x7610, R8 ;  /* 0x00007610ff087816 */ /* 0x000fc80000000008 */
[----:B------:R-:W-:-:S13]  /*c930*/  LOP3.LUT P0, R0, R0, 0xff, RZ, 0xc0, !PT ;  /* 0x000000ff00007812 */ /* 0x000fda000780c0ff */
[----:B------:R-:W-:Y:S05]  /*c940*/  @!P0 BRA `(.L_x_521) ;  /* 0x00000000000c8947 */ /* 0x000fea0003800000 */
.L_x_522:
[----:B------:R-:W-:-:S04]  /*c950*/  SHF.R.U32.HI R3, RZ, 0x18, R3 ;  /* 0x00000018ff037819 */ /* 0x000fc80000011603 */
[----:B------:R-:W-:-:S04]  /*c960*/  LOP3.LUT R0, R0, 0x80, R3, 0xf8, !PT ;  /* 0x0000008000007812 */ /* 0x000fc800078ef803 */
[----:B------:R-:W-:-:S07]  /*c970*/  PRMT R8, R0, 0x7610, R8 ;  /* 0x0000761000087816 */ /* 0x000fce0000000008 */
.L_x_521:
[----:B------:R-:W-:Y:S05]  /*c980*/  BSYNC.RECONVERGENT B0 ;  /* 0x0000000000007941 */ /* 0x000fea0003800200 */
.L_x_520:
[----:B------:R-:W-:Y:S01]  /*c990*/  STG.E.U8 desc[UR36][R16.64], R8 ;  /* 0x0000000810007986 */ /* 0x000fe2000c101124 */
[----:B------:R-:W-:Y:S05]  /*c9a0*/  EXIT ;  /* 0x000000000000794d */ /* 0x000fea0003800000 */
.L_x_518:
[----:B0-----:R-:W-:Y:S01]  /*c9b0*/  IMAD.U32 R3, R19, 0x10000, RZ ;  /* 0x0001000013037824 */ /* 0x001fe200078e00ff */
[----:B------:R-:W-:Y:S01]  /*c9c0*/  BSSY.RECONVERGENT B0, `(.L_x_523) ;  /* 0x0000013000007945 */ /* 0x000fe20003800200 */
[----:B------:R-:W-:-:S03]  /*c9d0*/  HFMA2 R8, -RZ, RZ, 0, 7.62939453125e-06 ;  /* 0x00000080ff087431 */ /* 0x000fc600000001ff */
        /* <DEDUP_REMOVED lines=14> */
.L_x_525:
[----:B------:R-:W-:-:S04]  /*cac0*/  SHF.R.U32.HI R3, RZ, 0x18, R3 ;  /* 0x00000018ff037819 */ /* 0x000fc80000011603 */
[----:B------:R-:W-:-:S04]  /*cad0*/  LOP3.LUT R0, R0, 0x80, R3, 0xf8, !PT ;  /* 0x0000008000007812 */ /* 0x000fc800078ef803 */
[----:B------:R-:W-:-:S07]  /*cae0*/  PRMT R8, R0, 0x7610, R8 ;  /* 0x0000761000087816 */ /* 0x000fce0000000008 */
.L_x_524:
[----:B------:R-:W-:Y:S05]  /*caf0*/  BSYNC.RECONVERGENT B0 ;  /* 0x0000000000007941 */ /* 0x000fea0003800200 */
.L_x_523:
[----:B------:R-:W-:Y:S01]  /*cb00*/  STG.E.U8 desc[UR36][R16.64], R8 ;  /* 0x0000000810007986 */ /* 0x000fe2000c101124 */
[----:B------:R-:W-:Y:S05]  /*cb10*/  EXIT ;  /* 0x000000000000794d */ /* 0x000fea0003800000 */
.L_x_517:
[----:B------:R-:W-:-:S09]  /*cb20*/  UISETP.NE.AND UP0, UPT, UR4, 0x1c, UPT ;  /* 0x0000001c0400788c */ /* 0x000fd2000bf05270 */
[----:B------:R-:W-:Y:S05]  /*cb30*/  BRA.U !UP0, `(.L_x_526) ;  /* 0x0000000108607547 */ /* 0x000fea000b800000 */
[----:B------:R-:W-:-:S09]  /*cb40*/  UISETP.NE.AND UP0, UPT, UR4, 0x1d, UPT ;  /* 0x0000001d0400788c */ /* 0x000fd2000bf05270 */
[----:B------:R-:W-:Y:S05]  /*cb50*/  BRA.U !UP0, `(.L_x_527) ;  /* 0x0000000108487547 */ /* 0x000fea000b800000 */
[----:B------:R-:W-:-:S09]  /*cb60*/  UISETP.NE.AND UP0, UPT, UR4, 0x2c, UPT ;  /* 0x0000002c0400788c */ /* 0x000fd2000bf05270 */
[----:B------:R-:W-:Y:S05]  /*cb70*/  BRA.U UP0, `(.L_x_509) ;  /* 0x0000000100bc7547 */ /* 0x000fea000b800000 */
[----:B------:R-:W-:Y:S02]  /*cb80*/  IMAD.U32 R19, R19, 0x10000, RZ ;  /* 0x0001000013137824 */ /* 0x000fe400078e00ff */
[----:B0-----:R-:W-:-:S03]  /*cb90*/  IMAD.MOV.U32 R3, RZ, RZ, 0xff ;  /* 0x000000ffff037424 */ /* 0x001fc600078e00ff */
        /* <DEDUP_REMOVED lines=12> */
[----:B------:R-:W-:Y:S01]  /*cc60*/  STG.E.U8 desc[UR36][R16.64], R3 ;  /* 0x0000000310007986 */ /* 0x000fe2000c101124 */
[----:B------:R-:W-:Y:S05]  /*cc70*/  EXIT ;  /* 0x000000000000794d */ /* 0x000fea0003800000 */
.L_x_527:
[----:B0-----:R-:W-:-:S06]  /*cc80*/  IMAD.U32 R2, R19, 0x10000, RZ ;  /* 0x0001000013027824 */ /* 0x001fcc00078e00ff */
[----:B------:R-:W0:Y:S02]  /*cc90*/  F2I.U64.TRUNC R2, R2 ;  /* 0x0000000200027311 */ /* 0x000e24000020d800 */
[----:B0-----:R-:W-:Y:S01]  /*cca0*/  STG.E.64 desc[UR36][R16.64], R2 ;  /* 0x0000000210007986 */ /* 0x001fe2000c101b24 */
[----:B------:R-:W-:Y:S05]  /*ccb0*/  EXIT ;  /* 0x000000000000794d */ /* 0x000fea0003800000 */
.L_x_526:
[----:B------:R-:W-:-:S06]  /*ccc0*/  IMAD.U32 R19, R19, 0x10000, RZ ;  /* 0x0001000013137824 */ /* 0x000fcc00078e00ff */
[----:B------:R-:W1:Y:S02]  /*ccd0*/  F2I.FTZ.U32.TRUNC.NTZ R19, R19 ;  /* 0x0000001300137305 */ /* 0x000e64000021f000 */
[----:B-1----:R-:W-:Y:S01]  /*cce0*/  STG.E desc[UR36][R16.64], R19 ;  /* 0x0000001310007986 */ /* 0x002fe2000c101924 */
[----:B------:R-:W-:Y:S05]  /*ccf0*/  EXIT ;  /* 0x000000000000794d */ /* 0x000fea0003800000 */
.L_x_516:
[----:B------:R-:W-:-:S09]  /*cd00*/  UISETP.GT.AND UP0, UPT, UR4, 0xe, UPT ;  /* 0x0000000e0400788c */ /* 0x000fd2000bf04270 */
[----:B------:R-:W-:Y:S05]  /*cd10*/  BRA.U UP0, `(.L_x_528) ;  /* 0x00000001003c7547 */ /* 0x000fea000b800000 */
[----:B------:R-:W-:-:S09]  /*cd20*/  UISETP.NE.AND UP0, UPT, UR4, 0xa, UPT ;  /* 0x0000000a0400788c */ /* 0x000fd2000bf05270 */
[----:B------:R-:W-:Y:S05]  /*cd30*/  BRA.U !UP0, `(.L_x_529) ;  /* 0x00000001081c7547 */ /* 0x000fea000b800000 */
[----:B------:R-:W-:-:S09]  /*cd40*/  UISETP.NE.AND UP0, UPT, UR4, 0xb, UPT ;  /* 0x0000000b0400788c */ /* 0x000fd2000bf05270 */
[----:B------:R-:W-:Y:S05]  /*cd50*/  BRA.U UP0, `(.L_x_509) ;  /* 0x0000000100447547 */ /* 0x000fea000b800000 */
[----:B------:R-:W-:-:S04]  /*cd60*/  SHF.L.U32 R19, R19, 0x10, RZ ;  /* 0x0000001013137819 */ /* 0x000fc800000006ff */
[----:B------:R-:W-:-:S04]  /*cd70*/  FSETP.NEU.FTZ.AND P0, PT, R19, RZ, PT ;  /* 0x000000ff1300720b */ /* 0x000fc80003f1d000 */
[----:B0-----:R-:W-:-:S05]  /*cd80*/  SEL R3, RZ, 0x1, !P0 ;  /* 0x00000001ff037807 */ /* 0x001fca0004000000 */
[----:B------:R-:W-:Y:S01]  /*cd90*/  STG.E.U8 desc[UR36][R16.64], R3 ;  /* 0x0000000310007986 */ /* 0x000fe2000c101124 */
[----:B------:R-:W-:Y:S05]  /*cda0*/  EXIT ;  /* 0x000000000000794d */ /* 0x000fea0003800000 */
.L_x_529:
[----:B------:R-:W-:Y:S01]  /*cdb0*/  IMAD.U32 R19, R19, 0x10000, RZ ;  /* 0x0001000013137824 */ /* 0x000fe200078e00ff */
[----:B------:R-:W-:-:S03]  /*cdc0*/  CS2R R6, SRZ ;  /* 0x0000000000067805 */ /* 0x000fc6000001ff00 */
[----:B------:R-:W-:-:S06]  /*cdd0*/  FMUL.FTZ R4, R19, 1 ;  /* 0x3f80000013047820 */ /* 0x000fcc0000410000 */
[----:B------:R-:W1:Y:S02]  /*cde0*/  F2F.F64.F32 R4, R4 ;  /* 0x0000000400047310 */ /* 0x000e640000201800 */
[----:B-1----:R-:W-:Y:S01]  /*cdf0*/  STG.E.128 desc[UR36][R16.64], R4 ;  /* 0x0000000410007986 */ /* 0x002fe2000c101d24 */
[----:B------:R-:W-:Y:S05]  /*ce00*/  EXIT ;  /* 0x000000000000794d */ /* 0x000fea0003800000 */
.L_x_528:
[----:B------:R-:W-:-:S09]  /*ce10*/  UISETP.NE.AND UP0, UPT, UR4, 0xf, UPT ;  /* 0x0000000f0400788c */ /* 0x000fd2000bf05270 */
[----:B------:R-:W-:Y:S05]  /*ce20*/  BRA.U !UP0, `(.L_x_530) ;  /* 0x0000000108e87547 */ /* 0x000fea000b800000 */
[----:B------:R-:W-:-:S09]  /*ce30*/  UISETP.NE.AND UP0, UPT, UR4, 0x17, UPT ;  /* 0x000000170400788c */ /* 0x000fd2000bf05270 */
[----:B------:R-:W-:Y:S05]  /*ce40*/  BRA.U !UP0, `(.L_x_531) ;  /* 0x0000000108907547 */ /* 0x000fea000b800000 */
[----:B------:R-:W-:-:S09]  /*ce50*/  UISETP.NE.AND UP0, UPT, UR4, 0x18, UPT ;  /* 0x000000180400788c */ /* 0x000fd2000bf05270 */
[----:B------:R-:W-:Y:S05]  /*ce60*/  BRA.U !UP0, `(.L_x_532) ;  /* 0x0000000108447547 */ /* 0x000fea000b800000 */
.L_x_509:
[----:B------:R-:W-:Y:S01]  /*ce70*/  MOV R0, 0x1c0 ;  /* 0x000001c000007802 */ /* 0x000fe20000000f00 */
[----:B------:R-:W1:Y:S01]  /*ce80*/  LDCU.64 UR4, c[0x4][0x1a0] ;  /* 0x01003400ff0477ac */ /* 0x000e620008000a00 */
[----:B------:R-:W-:Y:S02]  /*ce90*/  HFMA2 R8, -RZ, RZ, 0, 6.020069122314453125e-06 ;  /* 0x00000065ff087431 */ /* 0x000fe400000001ff */
[----:B------:R-:W-:Y:S01]  /*cea0*/  IMAD.MOV.U32 R12, RZ, RZ, 0x1 ;  /* 0x00000001ff0c7424 */ /* 0x000fe200078e00ff */
[----:B0-----:R0:W2:Y:S01]  /*ceb0*/  LDC.64 R2, c[0x4][R0] ;  /* 0x0100000000027b82 */ /* 0x0010a20000000a00 */
[----:B------:R-:W3:Y:S01]  /*cec0*/  LDCU.64 UR6, c[0x4][0x1a8] ;  /* 0x01003500ff0677ac */ /* 0x000ee20008000a00 */
[----:B------:R-:W-:Y:S01]  /*ced0*/  IMAD.MOV.U32 R13, RZ, RZ, RZ ;  /* 0x000000ffff0d7224 */ /* 0x000fe200078e00ff */
[----:B------:R-:W4:Y:S01]  /*cee0*/  LDCU.64 UR8, c[0x4][0x98] ;  /* 0x01001300ff0877ac */ /* 0x000f220008000a00 */
[----:B-1----:R-:W-:Y:S02]  /*cef0*/  IMAD.U32 R4, RZ, RZ, UR4 ;  /* 0x00000004ff047e24 */ /* 0x002fe4000f8e00ff */
[----:B------:R-:W-:Y:S01]  /*cf00*/  IMAD.U32 R5, RZ, RZ, UR5 ;  /* 0x00000005ff057e24 */ /* 0x000fe2000f8e00ff */
[----:B---3--:R-:W-:Y:S01]  /*cf10*/  MOV R6, UR6 ;  /* 0x0000000600067c02 */ /* 0x008fe20008000f00 */
[----:B------:R-:W-:-:S02]  /*cf20*/  IMAD.U32 R7, RZ, RZ, UR7 ;  /* 0x00000007ff077e24 */ /* 0x000fc4000f8e00ff */
[----:B----4-:R-:W-:Y:S02]  /*cf30*/  IMAD.U32 R10, RZ, RZ, UR8 ;  /* 0x00000008ff0a7e24 */ /* 0x010fe4000f8e00ff */
[----:B0-----:R-:W-:-:S07]  /*cf40*/  IMAD.U32 R11, RZ, RZ, UR9 ;  /* 0x00000009ff0b7e24 */ /* 0x001fce000f8e00ff */
[----:B------:R-:W-:-:S07]  /*cf50*/  LEPC R20, `(.L_x_533) ;  /* 0x000000001014794e */ /* 0x000fce0000000000 */
[----:B--2---:R-:W-:Y:S05]  /*cf60*/  CALL.ABS.NOINC R2 ;  /* 0x0000000002007343 */ /* 0x004fea0003c00000 */
.L_x_533:
[----:B------:R-:W-:Y:S05]  /*cf70*/  EXIT ;  /* 0x000000000000794d */ /* 0x000fea0003800000 */
.L_x_532:
[----:B------:R-:W-:Y:S01]  /*cf80*/  IMAD.U32 R19, R19, 0x10000, RZ ;  /* 0x0001000013137824 */ /* 0x000fe200078e00ff */
[----:B------:R-:W-:Y:S01]  /*cf90*/  BSSY.RECONVERGENT B0, `(.L_x_534) ;  /* 0x000000c000007945 */ /* 0x000fe20003800200 */
[----:B------:R-:W-:-:S03]  /*cfa0*/  MOV R0, 0x7f ;  /* 0x0000007f00007802 */ /* 0x000fc60000000f00 */
[----:B0-----:R-:W-:Y:S02]  /*cfb0*/  LOP3.LUT R2, R19, 0x7fffffff, RZ, 0xc0, !PT ;  /* 0x7fffffff13027812 */ /* 0x001fe400078ec0ff */
        /* <DEDUP_REMOVED lines=9> */
.L_x_535:
[----:B------:R-:W-:Y:S05]  /*d050*/  BSYNC.RECONVERGENT B0 ;  /* 0x0000000000007941 */ /* 0x000fea0003800200 */
.L_x_534:
[----:B------:R-:W-:-:S05]  /*d060*/  LOP3.LUT R3, R0, 0x80, R3, 0xf8, !PT ;  /* 0x0000008000037812 */ /* 0x000fca00078ef803 */
[----:B------:R-:W-:Y:S01]  /*d070*/  STG.E.U8 desc[UR36][R16.64], R3 ;  /* 0x0000000310007986 */ /* 0x000fe2000c101124 */
[----:B------:R-:W-:Y:S05]  /*d080*/  EXIT ;  /* 0x000000000000794d */ /* 0x000fea0003800000 */
.L_x_531:
[----:B0-----:R-:W-:Y:S01]  /*d090*/  IMAD.U32 R3, R19, 0x10000, RZ ;  /* 0x0001000013037824 */ /* 0x001fe200078e00ff */
        /* <DEDUP_REMOVED lines=11> */
.L_x_537:
[----:B------:R-:W-:Y:S01]  /*d150*/  IMAD.MOV.U32 R0, RZ, RZ, 0x7f ;  /* 0x0000007fff007424 */ /* 0x000fe200078e00ff */
[----:B------:R-:W-:-:S04]  /*d160*/  ISETP.GT.U32.AND P0, PT, R2, 0x7f800000, PT ;  /* 0x7f8000000200780c */ /* 0x000fc80003f04070 */
[----:B------:R-:W-:-:S09]  /*d170*/  SEL R0, R0, 0x7c, P0 ;  /* 0x0000007c00007807 */ /* 0x000fd20000000000 */
.L_x_538:
[----:B------:R-:W-:Y:S05]  /*d180*/  BSYNC.RECONVERGENT B0 ;  /* 0x0000000000007941 */ /* 0x000fea0003800200 */
.L_x_536:
[----:B------:R-:W-:-:S04]  /*d190*/  SHF.R.U32.HI R3, RZ, 0x18, R3 ;  /* 0x00000018ff037819 */ /* 0x000fc80000011603 */
[----:B------:R-:W-:-:S05]  /*d1a0*/  LOP3.LUT R3, R0, 0x80, R3, 0xf8, !PT ;  /* 0x0000008000037812 */ /* 0x000fca00078ef803 */
[----:B------:R-:W-:Y:S01]  /*d1b0*/  STG.E.U8 desc[UR36][R16.64], R3 ;  /* 0x0000000310007986 */ /* 0x000fe2000c101124 */
[----:B------:R-:W-:Y:S05]  /*d1c0*/  EXIT ;  /* 0x000000000000794d */ /* 0x000fea0003800000 */
.L_x_530:
[----:B------:R-:W-:Y:S01]  /*d1d0*/  STG.E.U16 desc[UR36][R16.64], R19 ;  /* 0x0000001310007986 */ /* 0x000fe2000c101524 */
[----:B------:R-:W-:Y:S05]  /*d1e0*/  EXIT ;  /* 0x000000000000794d */ /* 0x000fea0003800000 */
.L_x_539:
        /* <DEDUP_REMOVED lines=9> */
.L_x_35785:


//--------------------- .text._ZN2at6native27unrolled_elementwise_kernelIZZZNS0_22nan_to_num_kernel_cudaERNS_18TensorIteratorBaseESt8optionalIdES5_S5_ENKUlvE0_clEvENKUlvE2_clEvEUlN3c108BFloat16EE_St5arrayIPcLm2EELi4E23TrivialOffsetCalculatorILi1EjESF_NS0_6memory12LoadWithCastILi1EEENSG_13StoreWithCastILi1EEEEEviT_T0_T2_T3_T4_T5_ --------------------------
	.section	.text._ZN2at6native27unrolled_elementwise_kernelIZZZNS0_22nan_to_num_kernel_cudaERNS_18TensorIteratorBaseESt8optionalIdES5_S5_ENKUlvE0_clEvENKUlvE2_clEvEUlN3c108BFloat16EE_St5arrayIPcLm2EELi4E23TrivialOffsetCalculatorILi1EjESF_NS0_6memory12LoadWithCastILi1EEENSG_13StoreWithCastILi1EEEEEviT_T0_T2_T3_T4_T5_,"ax",@progbits
	.align	128
        .global         _ZN2at6native27unrolled_elementwise_kernelIZZZNS0_22nan_to_num_kernel_cudaERNS_18TensorIteratorBaseESt8optionalIdES5_S5_ENKUlvE0_clEvENKUlvE2_clEvEUlN3c108BFloat16EE_St5arrayIPcLm2EELi4E23TrivialOffsetCalculatorILi1EjESF_NS0_6memory12LoadWithCastILi1EEENSG_13StoreWithCastILi1EEEEEviT_T0_T2_T3_T4_T5_
        .type           _ZN2at6native27unrolled_elementwise_kernelIZZZNS0_22nan_to_num_kernel_cudaERNS_18TensorIteratorBaseESt8optionalIdES5_S5_ENKUlvE0_clEvENKUlvE2_clEvEUlN3c108BFloat16EE_St5arrayIPcLm2EELi4E23TrivialOffsetCalculatorILi1EjESF_NS0_6memory12LoadWithCastILi1EEENSG_13StoreWithCastILi1EEEEEviT_T0_T2_T3_T4_T5_,@function
        .size           _ZN2at6native27unrolled_elementwise_kernelIZZZNS0_22nan_to_num_kernel_cudaERNS_18TensorIteratorBaseESt8optionalIdES5_S5_ENKUlvE0_clEvENKUlvE2_clEvEUlN3c108BFloat16EE_St5arrayIPcLm2EELi4E23TrivialOffsetCalculatorILi1EjESF_NS0_6memory12LoadWithCastILi1EEENSG_13StoreWithCastILi1EEEEEviT_T0_T2_T3_T4_T5_,(.L_x_35786 - _ZN2at6native27unrolled_elementwise_kernelIZZZNS0_22nan_to_num_kernel_cudaERNS_18TensorIteratorBaseESt8optionalIdES5_S5_ENKUlvE0_clEvENKUlvE2_clEvEUlN3c108BFloat16EE_St5arrayIPcLm2EELi4E23TrivialOffsetCalculatorILi1EjESF_NS0_6memory12LoadWithCastILi1EEENSG_13StoreWithCastILi1EEEEEviT_T0_T2_T3_T4_T5_)
        .other          _ZN2at6native27unrolled_elementwise_kernelIZZZNS0_22nan_to_num_kernel_cudaERNS_18TensorIteratorBaseESt8optionalIdES5_S5_ENKUlvE0_clEvENKUlvE2_clEvEUlN3c108BFloat16EE_St5arrayIPcLm2EELi4E23TrivialOffsetCalculatorILi1EjESF_NS0_6memory12LoadWithCastILi1EEENSG_13StoreWithCastILi1EEEEEviT_T0_T2_T3_T4_T5_,@"STO_CUDA_ENTRY STV_DEFAULT"
_ZN2at6native27unrolled_elementwise_kernelIZZZNS0_22nan_to_num_kernel_cudaERNS_18TensorIteratorBaseESt8optionalIdES5_S5_ENKUlvE0_clEvENKUlvE2_clEvEUlN3c108BFloat16EE_St5arrayIPcLm2EELi4E23TrivialOffsetCalculatorILi1EjESF_NS0_6memory12LoadWithCastILi1EEENSG_13StoreWithCastILi1EEEEEviT_T0_T2_T3_T4_T5_:
.text._ZN2at6native27unrolled_elementwise_kernelIZZZNS0_22nan_to_num_kernel_cudaERNS_18TensorIteratorBaseESt8optionalIdES5_S5_ENKUlvE0_clEvENKUlvE2_clEvEUlN3c108BFloat16EE_St5arrayIPcLm2EELi4E23TrivialOffsetCalculatorILi1EjESF_NS0_6memory12LoadWithCastILi1EEENSG_13StoreWithCastILi1EEEEEviT_T0_T2_T3_T4_T5_:
[----:B------:R-:W0:Y:S01]  /*0000*/  LDC R1, c[0x0][0x37c] ;  /* 0x0000df00ff017b82 */ /* 0x000e220000000800 */
[----:B------:R-:W1:Y:S07]  /*0010*/  S2R R2, SR_CTAID.X ;  /* 0x0000000000027919 */ /* 0x000e6e0000002500 */
[----:B------:R-:W1:Y:S01]  /*0020*/  LDC R3, c[0x0][0x380] ;  /* 0x0000e000ff037b82 */ /* 0x000e620000000800 */
[----:B------:R-:W2:Y:S01]  /*0030*/  LDCU.U16 UR4, c[0x0][0x388] ;  /* 0x00007100ff0477ac */ /* 0x000ea20008000400 */
[----:B------:R-:W-:Y:S01]  /*0040*/  BSSY.RECONVERGENT B6, `(.L_x_540) ;  /* 0x000011f000067945 */ /* 0x000fe20003800200 */
[----:B------:R-:W3:Y:S01]  /*0050*/  S2R R23, SR_TID.X ;  /* 0x0000000000177919 */ /* 0x000ee20000002100 */
[----:B------:R-:W-:Y:S01]  /*0060*/  PRMT R22, RZ, 0x7610, R22 ;  /* 0x00007610ff167816 */ /* 0x000fe20000000016 */
[----:B------:R-:W4:Y:S01]  /*0070*/  LDCU.64 UR36, c[0x0][0x358] ;  /* 0x00006b00ff2477ac */ /* 0x000f220008000a00 */
[----:B------:R-:W0:Y:S01]  /*0080*/  LDCU.U8 UR38, c[0x0][0x3ac] ;  /* 0x00007580ff2677ac */ /* 0x000e220008000000 */
[----:B--2---:R-:W-:-:S02]  /*0090*/  IMAD.U32 R17, RZ, RZ, UR4 ;  /* 0x00000004ff117e24 */ /* 0x004fc4000f8e00ff */
[----:B-1----:R-:W-:Y:S02]  /*00a0*/  IMAD R16, R2, -0x200, R3 ;  /* 0xfffffe0002107824 */ /* 0x002fe400078e0203 */
[----:B---3--:R-:W-:-:S03]  /*00b0*/  IMAD.MOV.U32 R25, RZ, RZ, R23 ;  /* 0x000000ffff197224 */ /* 0x008fc600078e0017 */
[----:B------:R-:W-:-:S13]  /*00c0*/  ISETP.GE.AND P0, PT, R23, R16, PT ;  /* 0x000000101700720c */ /* 0x000fda0003f06270 */
[----:B0---4-:R-:W-:Y:S05]  /*00d0*/  @P0 BRA `(.L_x_541) ;  /* 0x0000001000540947 */ /* 0x011fea0003800000 */
[----:B------:R-:W0:Y:S01]  /*00e0*/  LDC.64 R4, c[0x0][0x3a0] ;  /* 0x0000e800ff047b82 */ /* 0x000e220000000a00 */
[----:B------:R-:W1:Y:S01]  /*00f0*/  LDCU UR5, c[0x0][0x3b0] ;  /* 0x00007600ff0577ac */ /* 0x000e620008000800 */
[----:B------:R-:W-:Y:S01]  /*0100*/  IMAD R0, R2, 0x200, R25 ;  /* 0x0000020002007824 */ /* 0x000fe200078e0219 */
[----:B------:R-:W-:-:S04]  /*0110*/  UPRMT UR4, UR38, 0x9910, URZ ;  /* 0x0000991026047896 */ /* 0x000fc800080000ff */
[----:B------:R-:W-:Y:S01]  /*0120*/  UISETP.GT.AND UP0, UPT, UR4, 0x9, UPT ;  /* 0x000000090400788c */ /* 0x000fe2000bf04270 */
[----:B-1----:R-:W-:-:S05]  /*0130*/  IMAD R3, R0, UR5, RZ ;  /* 0x0000000500037c24 */ /* 0x002fca000f8e02ff */
[----:B0-----:R-:W-:-:S05]  /*0140*/  IADD3 R4, P0, PT, R3, R4, RZ ;  /* 0x0000000403047210 */ /* 0x001fca0007f1e0ff */
[----:B------:R-:W-:Y:S01]  /*0150*/  IMAD.X R5, RZ, RZ, R5, P0 ;  /* 0x000000ffff057224 */ /* 0x000fe200000e0605 */
        /* <DEDUP_REMOVED lines=14> */
.L_x_545:
[----:B------:R-:W2:Y:S02]  /*0240*/  LDG.E.U8 R4, desc[UR36][R4.64] ;  /* 0x0000002404047981 */ /* 0x000ea4000c1e1100 */
[----:B--2---:R-:W-:-:S04]  /*0250*/  I2FP.F32.U32 R0, R4 ;  /* 0x0000000400007245 */ /* 0x004fc80000201000 */
[----:B------:R-:W-:-:S04]  /*0260*/  F2FP.BF16.F32.PACK_AB R0, RZ, R0 ;  /* 0x00000000ff00723e */ /* 0x000fc800000010ff */
[----:B------:R-:W-:Y:S01]  /*0270*/  PRMT R22, R0, 0x7610, R22 ;  /* 0x0000761000167816 */ /* 0x000fe20000000016 */
[----:B------:R-:W-:Y:S06]  /*0280*/  BRA `(.L_x_547) ;  /* 0x0000000c00e47947 */ /* 0x000fec0003800000 */
.L_x_544:
        /* <DEDUP_REMOVED lines=11> */
.L_x_549:
[----:B------:R-:W2:Y:S02]  /*0340*/  LDG.E R4, desc[UR36][R4.64] ;  /* 0x0000002404047981 */ /* 0x000ea4000c1e1900 */
[----:B--2---:R-:W-:-:S04]  /*0350*/  I2FP.F32.S32 R0, R4 ;  /* 0x0000000400007245 */ /* 0x004fc80000201400 */
[----:B------:R-:W-:-:S04]  /*0360*/  F2FP.BF16.F32.PACK_AB R0, RZ, R0 ;  /* 0x00000000ff00723e */ /* 0x000fc800000010ff */
[----:B------:R-:W-:Y:S01]  /*0370*/  PRMT R22, R0, 0x7610, R22 ;  /* 0x0000761000167816 */ /* 0x000fe20000000016 */
[----:B------:R-:W-:Y:S06]  /*0380*/  BRA `(.L_x_547) ;  /* 0x0000000c00a47947 */ /* 0x000fec0003800000 */
.L_x_548:
[----:B------:R-:W2:Y:S02]  /*0390*/  LDG.E.U16 R4, desc[UR36][R4.64] ;  /* 0x0000002404047981 */ /* 0x000ea4000c1e1500 */
[----:B--2---:R-:W0:Y:S02]  /*03a0*/  I2F.S16 R0, R4 ;  /* 0x0000000400007306 */ /* 0x004e240000101400 */
[----:B0-----:R-:W-:-:S04]  /*03b0*/  F2FP.BF16.F32.PACK_AB R0, RZ, R0 ;  /* 0x00000000ff00723e */ /* 0x001fc800000010ff */
[----:B------:R-:W-:Y:S01]  /*03c0*/  PRMT R22, R0, 0x7610, R22 ;  /* 0x0000761000167816 */ /* 0x000fe20000000016 */
[----:B------:R-:W-:Y:S06]  /*03d0*/  BRA `(.L_x_547) ;  /* 0x0000000c00907947 */ /* 0x000fec0003800000 */
.L_x_543:
        /* <DEDUP_REMOVED lines=9> */
.L_x_551:
[----:B------:R-:W2:Y:S02]  /*0470*/  LDG.E.U16 R0, desc[UR36][R4.64] ;  /* 0x0000002404007981 */ /* 0x000ea4000c1e1500 */
[----:B--2---:R-:W-:-:S05]  /*0480*/  HADD2.F32 R0, -RZ, R0.H0_H0 ;  /* 0x20000000ff007230 */ /* 0x004fca0000004100 */
[----:B------:R-:W-:-:S04]  /*0490*/  F2FP.BF16.F32.PACK_AB R0, RZ, R0 ;  /* 0x00000000ff00723e */ /* 0x000fc800000010ff */
[----:B------:R-:W-:Y:S01]  /*04a0*/  PRMT R22, R0, 0x7610, R22 ;  /* 0x0000761000167816 */ /* 0x000fe20000000016 */
[----:B------:R-:W-:Y:S06]  /*04b0*/  BRA `(.L_x_547) ;  /* 0x0000000c00587947 */ /* 0x000fec0003800000 */
.L_x_550:
        /* <DEDUP_REMOVED lines=9> */
.L_x_553:
[----:B------:R-:W2:Y:S02]  /*0550*/  LDG.E.U16 R4, desc[UR36][R4.64] ;  /* 0x0000002404047981 */ /* 0x000ea4000c1e1500 */
[----:B--2---:R-:W-:-:S05]  /*0560*/  HADD2.F32 R0, -RZ, R4.H0_H0 ;  /* 0x20000004ff007230 */ /* 0x004fca0000004100 */
[----:B------:R-:W-:-:S04]  /*0570*/  F2FP.BF16.F32.PACK_AB R0, RZ, R0 ;  /* 0x00000000ff00723e */ /* 0x000fc800000010ff */
[----:B------:R-:W-:Y:S01]  /*0580*/  PRMT R22, R0, 0x7610, R22 ;  /* 0x0000761000167816 */ /* 0x000fe20000000016 */
[----:B------:R-:W-:Y:S06]  /*0590*/  BRA `(.L_x_547) ;  /* 0x0000000c00207947 */ /* 0x000fec0003800000 */
.L_x_552:
        /* <DEDUP_REMOVED lines=13> */
.L_x_542:
        /* <DEDUP_REMOVED lines=14> */
.L_x_556:
        /* <DEDUP_REMOVED lines=13> */
.L_x_555:
        /* <DEDUP_REMOVED lines=16> */
[C---:B------:R-:W-:Y:S01]  /*0920*/  SHF.L.U32 R7, R3.reuse, R6, RZ ;  /* 0x0000000603077219 */ /* 0x040fe200000006ff */
[----:B------:R-:W-:-:S03]  /*0930*/  VIADD R6, R3, 0x1000000 ;  /* 0x0100000003067836 */ /* 0x000fc60000000000 */
[----:B------:R-:W-:Y:S02]  /*0940*/  LEA.HI R7, R7, -R8, RZ, 0x1c ;  /* 0x8000000807077211 */ /* 0x000fe400078fe0ff */
[----:B------:R-:W-:-:S03]  /*0950*/  SHF.R.S32.HI R6, RZ, 0x8, R6 ;  /* 0x00000008ff067819 */ /* 0x000fc60000011406 */
[----:B------:R-:W-:-:S05]  /*0960*/  VIADD R7, R7, 0x3c000000 ;  /* 0x3c00000007077836 */ /* 0x000fca0000000000 */
[----:B------:R-:W-:-:S04]  /*0970*/  LOP3.LUT R6, R7, 0x7f800000, R6, 0xf8, !PT ;  /* 0x7f80000007067812 */ /* 0x000fc800078ef806 */
[----:B------:R-:W-:-:S04]  /*0980*/  SEL R3, R6, RZ, P0 ;  /* 0x000000ff06037207 */ /* 0x000fc80000000000 */
[----:B------:R-:W-:-:S04]  /*0990*/  LOP3.LUT R3, R3, 0x80000000, R0, 0xf8, !PT ;  /* 0x8000000003037812 */ /* 0x000fc800078ef800 */
[----:B------:R-:W-:-:S04]  /*09a0*/  F2FP.BF16.F32.PACK_AB R3, RZ, R3 ;  /* 0x00000003ff03723e */ /* 0x000fc800000010ff */
[----:B------:R-:W-:Y:S01]  /*09b0*/  PRMT R22, R3, 0x7610, R22 ;  /* 0x0000761003167816 */ /* 0x000fe20000000016 */
[----:B------:R-:W-:Y:S06]  /*09c0*/  BRA `(.L_x_547) ;  /* 0x0000000800147947 */ /* 0x000fec0003800000 */
.L_x_558:
[----:B------:R-:W2:Y:S02]  /*09d0*/  LDG.E.U8 R4, desc[UR36][R4.64] ;  /* 0x0000002404047981 */ /* 0x000ea4000c1e1100 */
[C---:B--2---:R-:W-:Y:S02]  /*09e0*/  IMAD.SHL.U32 R3, R4.reuse, 0x2000000, RZ ;  /* 0x0200000004037824 */ /* 0x044fe400078e00ff */
[----:B------:R-:W-:-:S03]  /*09f0*/  IMAD.SHL.U32 R6, R4, 0x100, RZ ;  /* 0x0000010004067824 */ /* 0x000fc600078e00ff */
[----:B------:R-:W-:-:S13]  /*0a00*/  ISETP.GT.U32.AND P0, PT, R3, 0x7ffffff, PT ;  /* 0x07ffffff0300780c */ /* 0x000fda0003f04070 */
[----:B------:R-:W-:Y:S02]  /*0a10*/  @!P0 LOP3.LUT R0, R6, 0x7f00, RZ, 0xc0, !PT ;  /* 0x00007f0006008812 */ /* 0x000fe400078ec0ff */
[----:B------:R-:W-:Y:S02]  /*0a20*/  @P0 LEA.HI R3, R3, 0x70000000, RZ, 0x1c ;  /* 0x7000000003030811 */ /* 0x000fe400078fe0ff */
[----:B------:R-:W-:Y:S02]  /*0a30*/  @!P0 LOP3.LUT R0, R0, 0x3f000000, RZ, 0xfc, !PT ;  /* 0x3f00000000008812 */ /* 0x000fe400078efcff */
[----:B------:R-:W-:-:S03]  /*0a40*/  PRMT R6, R6, 0x9910, RZ ;  /* 0x0000991006067816 */ /* 0x000fc600000000ff */
[----:B------:R-:W-:Y:S01]  /*0a50*/  @!P0 FADD.FTZ R0, R0, -0.5 ;  /* 0xbf00000000008421 */ /* 0x000fe20000010000 */
[----:B------:R-:W-:Y:S01]  /*0a60*/  @P0 FMUL.FTZ R0, R3, 1.9259299443872358531e-34 ;  /* 0x0780000003000820 */ /* 0x000fe20000410000 */
[----:B------:R-:W-:-:S05]  /*0a70*/  IMAD.MOV.U32 R3, RZ, RZ, R6 ;  /* 0x000000ffff037224 */ /* 0x000fca00078e0006 */
[----:B------:R-:W-:-:S04]  /*0a80*/  LOP3.LUT R0, R0, 0x80000000, R3, 0xf8, !PT ;  /* 0x8000000000007812 */ /* 0x000fc800078ef803 */
[----:B------:R-:W-:-:S04]  /*0a90*/  F2FP.BF16.F32.PACK_AB R0, RZ, R0 ;  /* 0x00000000ff00723e */ /* 0x000fc800000010ff */
[----:B------:R-:W-:Y:S01]  /*0aa0*/  PRMT R22, R0, 0x7610, R22 ;  /* 0x0000761000167816 */ /* 0x000fe20000000016 */
[----:B------:R-:W-:Y:S06]  /*0ab0*/  BRA `(.L_x_547) ;  /* 0x0000000400d87947 */ /* 0x000fec0003800000 */
.L_x_557:
[----:B------:R0:W5:Y:S01]  /*0ac0*/  LDG.E.U16 R22, desc[UR36][R4.64] ;  /* 0x0000002404167981 */ /* 0x000162000c1e1500 */
[----:B------:R-:W-:Y:S05]  /*0ad0*/  BRA `(.L_x_547) ;  /* 0x0000000400d07947 */ /* 0x000fea0003800000 */
.L_x_554:
        /* <DEDUP_REMOVED lines=13> */
.L_x_561:
        /* <DEDUP_REMOVED lines=21> */
.L_x_565:
[----:B------:R-:W-:Y:S05]  /*0d00*/  BSYNC.RECONVERGENT B1 ;  /* 0x0000000000017941 */ /* 0x000fea0003800200 */
.L_x_564:
[----:B------:R-:W-:Y:S01]  /*0d10*/  IMAD.SHL.U32 R0, R0, 0x100000, RZ ;  /* 0x0010000000007824 */ /* 0x000fe200078e00ff */
[----:B------:R-:W-:-:S04]  /*0d20*/  LEA R3, R3, 0x3b800000, 0x17 ;  /* 0x3b80000003037811 */ /* 0x000fc800078eb8ff */
[----:B------:R-:W-:-:S07]  /*0d30*/  LOP3.LUT R0, R3, R0, R7, 0xfe, !PT ;  /* 0x0000000003007212 */ /* 0x000fce00078efe07 */
.L_x_563:
[----:B------:R-:W-:Y:S05]  /*0d40*/  BSYNC.RECONVERGENT B0 ;  /* 0x0000000000007941 */ /* 0x000fea0003800200 */
.L_x_562:
[----:B------:R-:W-:-:S04]  /*0d50*/  F2FP.BF16.F32.PACK_AB R0, RZ, R0 ;  /* 0x00000000ff00723e */ /* 0x000fc800000010ff */
[----:B------:R-:W-:Y:S01]  /*0d60*/  PRMT R22, R0, 0x7610, R22 ;  /* 0x0000761000167816 */ /* 0x000fe20000000016 */
[----:B------:R-:W-:Y:S06]  /*0d70*/  BRA `(.L_x_547) ;  /* 0x0000000400287947 */ /* 0x000fec0003800000 */
.L_x_560:
        /* <DEDUP_REMOVED lines=21> */
.L_x_569:
[----:B------:R-:W-:Y:S05]  /*0ed0*/  BSYNC.RECONVERGENT B1 ;  /* 0x0000000000017941 */ /* 0x000fea0003800200 */
.L_x_568:
[----:B------:R-:W-:Y:S01]  /*0ee0*/  IMAD.SHL.U32 R0, R0, 0x200000, RZ ;  /* 0x0020000000007824 */ /* 0x000fe200078e00ff */
[----:B------:R-:W-:-:S04]  /*0ef0*/  LEA R3, R3, 0x37800000, 0x17 ;  /* 0x3780000003037811 */ /* 0x000fc800078eb8ff */
[----:B------:R-:W-:-:S07]  /*0f00*/  LOP3.LUT R0, R3, R0, R7, 0xfe, !PT ;  /* 0x0000000003007212 */ /* 0x000fce00078efe07 */
.L_x_567:
[----:B------:R-:W-:Y:S05]  /*0f10*/  BSYNC.RECONVERGENT B0 ;  /* 0x0000000000007941 */ /* 0x000fea0003800200 */
.L_x_566:
[----:B------:R-:W-:-:S04]  /*0f20*/  F2FP.BF16.F32.PACK_AB R0, RZ, R0 ;  /* 0x00000000ff00723e */ /* 0x000fc800000010ff */
[----:B------:R-:W-:Y:S01]  /*0f30*/  PRMT R22, R0, 0x7610, R22 ;  /* 0x0000761000167816 */ /* 0x000fe20000000016 */
[----:B------:R-:W-:Y:S06]  /*0f40*/  BRA `(.L_x_547) ;  /* 0x0000000000b47947 */ /* 0x000fec0003800000 */
.L_x_559:
[----:B------:R-:W-:-:S09]  /*0f50*/  UISETP.NE.AND UP0, UPT, UR4, 0x1c, UPT ;  /* 0x0000001c0400788c */ /* 0x000fd2000bf05270 */
[----:B------:R-:W-:Y:S05]  /*0f60*/  BRA.U !UP0, `(.L_x_570) ;  /* 0x00000001089c7547 */ /* 0x000fea000b800000 */
[----:B------:R-:W-:-:S09]  /*0f70*/  UISETP.NE.AND UP0, UPT, UR4, 0x1d, UPT ;  /* 0x0000001d0400788c */ /* 0x000fd2000bf05270 */
[----:B------:R-:W-:Y:S05]  /*0f80*/  BRA.U !UP0, `(.L_x_571) ;  /* 0x0000000108807547 */ /* 0x000fea000b800000 */
[----:B------:R-:W-:-:S09]  /*0f90*/  UISETP.NE.AND UP0, UPT, UR4, 0x2c, UPT ;  /* 0x0000002c0400788c */ /* 0x000fd2000bf05270 */
[----:B------:R-:W-:Y:S05]  /*0fa0*/  BRA.U !UP0, `(.L_x_572) ;  /* 0x0000000108487547 */ /* 0x000fea000b800000 */
.L_x_546:
        /* <DEDUP_REMOVED lines=8> */
[----:B0-----:R-:W-:Y:S02]  /*1030*/  IMAD.U32 R4, RZ, RZ, UR4 ;  /* 0x00000004ff047e24 */ /* 0x001fe4000f8e00ff */
[----:B------:R-:W-:-:S02]  /*1040*/  IMAD.U32 R5, RZ, RZ, UR5 ;  /* 0x00000005ff057e24 */ /* 0x000fc4000f8e00ff */
[----:B-1----:R-:W-:Y:S02]  /*1050*/  IMAD.U32 R6, RZ, RZ, UR6 ;  /* 0x00000006ff067e24 */ /* 0x002fe4000f8e00ff */
[----:B------:R-:W-:Y:S02]  /*1060*/  IMAD.U32 R7, RZ, RZ, UR7 ;  /* 0x00000007ff077e24 */ /* 0x000fe4000f8e00ff */
[----:B---3--:R-:W-:Y:S02]  /*1070*/  IMAD.U32 R10, RZ, RZ, UR8 ;  /* 0x00000008ff0a7e24 */ /* 0x008fe4000f8e00ff */
[----:B------:R-:W-:-:S07]  /*1080*/  IMAD.U32 R11, RZ, RZ, UR9 ;  /* 0x00000009ff0b7e24 */ /* 0x000fce000f8e00ff */
[----:B------:R-:W-:-:S07]  /*1090*/  LEPC R20, `(.L_x_573) ;  /* 0x000000001014794e */ /* 0x000fce0000000000 */
[----:B--2---:R-:W-:Y:S05]  /*10a0*/  CALL.ABS.NOINC R14 ;  /* 0x000000000e007343 */ /* 0x004fea0003c00000 */
.L_x_573:
[----:B------:R-:W-:Y:S01]  /*10b0*/  PRMT R22, RZ, 0x7610, R22 ;  /* 0x00007610ff167816 */ /* 0x000fe20000000016 */
[----:B------:R-:W-:Y:S06]  /*10c0*/  BRA `(.L_x_547) ;  /* 0x0000000000547947 */ /* 0x000fec0003800000 */
.L_x_572:
        /* <DEDUP_REMOVED lines=8> */
.L_x_575:
[----:B------:R-:W-:Y:S05]  /*1150*/  BSYNC.RECONVERGENT B0 ;  /* 0x0000000000007941 */ /* 0x000fea0003800200 */
.L_x_574:
[----:B------:R-:W-:-:S04]  /*1160*/  F2FP.BF16.F32.PACK_AB R0, RZ, R0 ;  /* 0x00000000ff00723e */ /* 0x000fc800000010ff */
[----:B------:R-:W-:Y:S01]  /*1170*/  PRMT R22, R0, 0x7610, R22 ;  /* 0x0000761000167816 */ /* 0x000fe20000000016 */
[----:B------:R-:W-:Y:S06]  /*1180*/  BRA `(.L_x_547) ;  /* 0x0000000000247947 */ /* 0x000fec0003800000 */
.L_x_571:
[----:B------:R-:W2:Y:S02]  /*1190*/  LDG.E.64 R4, desc[UR36][R4.64] ;  /* 0x0000002404047981 */ /* 0x000ea4000c1e1b00 */
[----:B--2---:R-:W0:Y:S02]  /*11a0*/  I2F.U64 R0, R4 ;  /* 0x0000000400007312 */ /* 0x004e240000301000 */
[----:B0-----:R-:W-:-:S04]  /*11b0*/  F2FP.BF16.F32.PACK_AB R0, RZ, R0 ;  /* 0x00000000ff00723e */ /* 0x001fc800000010ff */
[----:B------:R-:W-:Y:S01]  /*11c0*/  PRMT R22, R0, 0x7610, R22 ;  /* 0x0000761000167816 */ /* 0x000fe20000000016 */
[----:B------:R-:W-:Y:S06]  /*11d0*/  BRA `(.L_x_547) ;  /* 0x0000000000107947 */ /* 0x000fec0003800000 */
.L_x_570:
[----:B------:R-:W2:Y:S02]  /*11e0*/  LDG.E R4, desc[UR36][R4.64] ;  /* 0x0000002404047981 */ /* 0x000ea4000c1e1900 */
[----:B--2---:R-:W-:-:S04]  /*11f0*/  I2FP.F32.U32 R0, R4 ;  /* 0x0000000400007245 */ /* 0x004fc80000201000 */
[----:B------:R-:W-:-:S04]  /*1200*/  F2FP.BF16.F32.PACK_AB R0, RZ, R0 ;  /* 0x00000000ff00723e */ /* 0x000fc800000010ff */
[----:B------:R-:W-:-:S07]  /*1210*/  PRMT R22, R0, 0x7610, R22 ;  /* 0x0000761000167816 */ /* 0x000fce0000000016 */
.L_x_547:
[----:B------:R-:W-:-:S07]  /*1220*/  VIADD R23, R25, 0x80 ;  /* 0x0000008019177836 */ /* 0x000fce0000000000 */
.L_x_541:
[----:B------:R-:W-:Y:S05]  /*1230*/  BSYNC.RECONVERGENT B6 ;  /* 0x0000000000067941 */ /* 0x000fea0003800200 */
.L_x_540:
[----:B------:R-:W-:Y:S01]  /*1240*/  ISETP.GE.AND P0, PT, R23, R16, PT ;  /* 0x000000101700720c */ /* 0x000fe20003f06270 */
[----:B------:R-:W-:Y:S01]  /*1250*/  BSSY.RECONVERGENT B6, `(.L_x_576) ;  /* 0x0000118000067945 */ /* 0x000fe20003800200 */
[----:B------:R-:W-:-:S11]  /*1260*/  PRMT R19, RZ, 0x7610, R19 ;  /* 0x00007610ff137816 */ /* 0x000fd60000000013 */
[----:B------:R-:W-:Y:S05]  /*1270*/  @P0 BRA `(.L_x_577) ;  /* 0x0000001000540947 */ /* 0x000fea0003800000 */
[----:B0-----:R-:W0:Y:S01]  /*1280*/  LDC.64 R4, c[0x0][0x3a0] ;  /* 0x0000e800ff047b82 */ /* 0x001e220000000a00 */
        /* <DEDUP_REMOVED lines=21> */
.L_x_581:
[----:B------:R-:W2:Y:S02]  /*13e0*/  LDG.E.U8 R4, desc[UR36][R4.64] ;  /* 0x0000002404047981 */ /* 0x000ea4000c1e1100 */
[----:B--2---:R-:W-:-:S04]  /*13f0*/  I2FP.F32.U32 R0, R4 ;  /* 0x0000000400007245 */ /* 0x004fc80000201000 */
[----:B------:R-:W-:-:S04]  /*1400*/  F2FP.BF16.F32.PACK_AB R0, RZ, R0 ;  /* 0x00000000ff00723e */ /* 0x000fc800000010ff */
[----:B------:R-:W-:Y:S01]  /*1410*/  PRMT R19, R0, 0x7610, R19 ;  /* 0x0000761000137816 */ /* 0x000fe20000000013 */
[----:B------:R-:W-:Y:S06]  /*1420*/  BRA `(.L_x_583) ;  /* 0x0000000c00e47947 */ /* 0x000fec0003800000 */
.L_x_580:
        /* <DEDUP_REMOVED lines=11> */
.L_x_585:
[----:B------:R-:W2:Y:S02]  /*14e0*/  LDG.E R4, desc[UR36][R4.64] ;  /* 0x0000002404047981 */ /* 0x000ea4000c1e1900 */
[----:B--2---:R-:W-:-:S04]  /*14f0*/  I2FP.F32.S32 R0, R4 ;  /* 0x0000000400007245 */ /* 0x004fc80000201400 */
[----:B------:R-:W-:-:S04]  /*1500*/  F2FP.BF16.F32.PACK_AB R0, RZ, R0 ;  /* 0x00000000ff00723e */ /* 0x000fc800000010ff */
[----:B------:R-:W-:Y:S01]  /*1510*/  PRMT R19, R0, 0x7610, R19 ;  /* 0x0000761000137816 */ /* 0x000fe20000000013 */
[----:B------:R-:W-:Y:S06]  /*1520*/  BRA `(.L_x_583) ;  /* 0x0000000c00a47947 */ /* 0x000fec0003800000 */
.L_x_584:
[----:B------:R-:W2:Y:S02]  /*1530*/  LDG.E.U16 R4, desc[UR36][R4.64] ;  /* 0x0000002404047981 */ /* 0x000ea4000c1e1500 */
[----:B--2---:R-:W0:Y:S02]  /*1540*/  I2F.S16 R0, R4 ;  /* 0x0000000400007306 */ /* 0x004e240000101400 */
[----:B0-----:R-:W-:-:S04]  /*1550*/  F2FP.BF16.F32.PACK_AB R0, RZ, R0 ;  /* 0x00000000ff00723e */ /* 0x001fc800000010ff */
[----:B------:R-:W-:Y:S01]  /*1560*/  PRMT R19, R0, 0x7610, R19 ;  /* 0x0000761000137816 */ /* 0x000fe20000000013 */
[----:B------:R-:W-:Y:S06]  /*1570*/  BRA `(.L_x_583) ;  /* 0x0000000c00907947 */ /* 0x000fec0003800000 */
.L_x_579:
        /* <DEDUP_REMOVED lines=9> */
.L_x_587:
[----:B------:R-:W2:Y:S02]  /*1610*/  LDG.E.U16 R0, desc[UR36][R4.64] ;  /* 0x0000002404007981 */ /* 0x000ea4000c1e1500 */
[----:B--2---:R-:W-:-:S05]  /*1620*/  HADD2.F32 R0, -RZ, R0.H0_H0 ;  /* 0x20000000ff007230 */ /* 0x004fca0000004100 */
[----:B------:R-:W-:-:S04]  /*1630*/  F2FP.BF16.F32.PACK_AB R0, RZ, R0 ;  /* 0x00000000ff00723e */ /* 0x000fc800000010ff */
[----:B------:R-:W-:Y:S01]  /*1640*/  PRMT R19, R0, 0x7610, R19 ;  /* 0x0000761000137816 */ /* 0x000fe20000000013 */
[----:B------:R-:W-:Y:S06]  /*1650*/  BRA `(.L_x_583) ;  /* 0x0000000c00587947 */ /* 0x000fec0003800000 */
.L_x_586:
        /* <DEDUP_REMOVED lines=9> */
.L_x_589:
[----:B------:R-:W2:Y:S02]  /*16f0*/  LDG.E.U16 R4, desc[UR36][R4.64] ;  /* 0x0000002404047981 */ /* 0x000ea4000c1e1500 */
[----:B--2---:R-:W-:-:S05]  /*1700*/  HADD2.F32 R0, -RZ, R4.H0_H0 ;  /* 0x20000004ff007230 */ /* 0x004fca0000004100 */
[----:B------:R-:W-:-:S04]  /*1710*/  F2FP.BF16.F32.PACK_AB R0, RZ, R0 ;  /* 0x00000000ff00723e */ /* 0x000fc800000010ff */
[----:B------:R-:W-:Y:S01]  /*1720*/  PRMT R19, R0, 0x7610, R19 ;  /* 0x0000761000137816 */ /* 0x000fe20000000013 */
[----:B------:R-:W-:Y:S06]  /*1730*/  BRA `(.L_x_583) ;  /* 0x0000000c00207947 */ /* 0x000fec0003800000 */
.L_x_588:
        /* <DEDUP_REMOVED lines=13> */
.L_x_578:
        /* <DEDUP_REMOVED lines=14> */
.L_x_592:
        /* <DEDUP_REMOVED lines=13> */
.L_x_591:
        /* <DEDUP_REMOVED lines=27> */
.L_x_594:
[----:B------:R-:W2:Y:S02]  /*1b70*/  LDG.E.U8 R4, desc[UR36][R4.64] ;  /* 0x0000002404047981 */ /* 0x000ea4000c1e1100 */
[C---:B--2---:R-:W-:Y:S02]  /*1b80*/  IMAD.SHL.U32 R0, R4.reuse, 0x2000000, RZ ;  /* 0x0200000004007824 */ /* 0x044fe400078e00ff */
[----:B------:R-:W-:-:S03]  /*1b90*/  IMAD.SHL.U32 R6, R4, 0x100, RZ ;  /* 0x0000010004067824 */ /* 0x000fc600078e00ff */
[----:B------:R-:W-:-:S13]  /*1ba0*/  ISETP.GE.U32.AND P0, PT, R0, 0x8000000, PT ;  /* 0x080000000000780c */ /* 0x000fda0003f06070 */
[----:B------:R-:W-:Y:S02]  /*1bb0*/  @!P0 LOP3.LUT R3, R6, 0x7f00, RZ, 0xc0, !PT ;  /* 0x00007f0006038812 */ /* 0x000fe400078ec0ff */
[----:B------:R-:W-:Y:S02]  /*1bc0*/  @P0 LEA.HI R0, R0, 0x70000000, RZ, 0x1c ;  /* 0x7000000000000811 */ /* 0x000fe400078fe0ff */
[----:B------:R-:W-:Y:S02]  /*1bd0*/  @!P0 LOP3.LUT R3, R3, 0x3f000000, RZ, 0xfc, !PT ;  /* 0x3f00000003038812 */ /* 0x000fe400078efcff */
[----:B------:R-:W-:Y:S01]  /*1be0*/  PRMT R6, R6, 0x9910, RZ ;  /* 0x0000991006067816 */ /* 0x000fe200000000ff */
[----:B------:R-:W-:Y:S02]  /*1bf0*/  @P0 FMUL.FTZ R0, R0, 1.9259299443872358531e-34 ;  /* 0x0780000000000820 */ /* 0x000fe40000410000 */
[----:B------:R-:W-:Y:S02]  /*1c00*/  @!P0 FADD.FTZ R0, R3, -0.5 ;  /* 0xbf00000003008421 */ /* 0x000fe40000010000 */
[----:B------:R-:W-:-:S05]  /*1c10*/  IMAD.MOV.U32 R3, RZ, RZ, R6 ;  /* 0x000000ffff037224 */ /* 0x000fca00078e0006 */
[----:B------:R-:W-:-:S04]  /*1c20*/  LOP3.LUT R0, R0, 0x80000000, R3, 0xf8, !PT ;  /* 0x8000000000007812 */ /* 0x000fc800078ef803 */
[----:B------:R-:W-:-:S04]  /*1c30*/  F2FP.BF16.F32.PACK_AB R0, RZ, R0 ;  /* 0x00000000ff00723e */ /* 0x000fc800000010ff */
[----:B------:R-:W-:Y:S01]  /*1c40*/  PRMT R19, R0, 0x7610, R19 ;  /* 0x0000761000137816 */ /* 0x000fe20000000013 */
[----:B------:R-:W-:Y:S06]  /*1c50*/  BRA `(.L_x_583) ;  /* 0x0000000400d87947 */ /* 0x000fec0003800000 */
.L_x_593:
[----:B------:R0:W5:Y:S01]  /*1c60*/  LDG.E.U16 R19, desc[UR36][R4.64] ;  /* 0x0000002404137981 */ /* 0x000162000c1e1500 */
[----:B------:R-:W-:Y:S05]  /*1c70*/  BRA `(.L_x_583) ;  /* 0x0000000400d07947 */ /* 0x000fea0003800000 */
.L_x_590:
        /* <DEDUP_REMOVED lines=13> */
.L_x_597:
        /* <DEDUP_REMOVED lines=21> */
.L_x_601:
[----:B------:R-:W-:Y:S05]  /*1ea0*/  BSYNC.RECONVERGENT B1 ;  /* 0x0000000000017941 */ /* 0x000fea0003800200 */
.L_x_600:
[----:B------:R-:W-:Y:S01]  /*1eb0*/  IMAD.SHL.U32 R0, R0, 0x100000, RZ ;  /* 0x0010000000007824 */ /* 0x000fe200078e00ff */
[----:B------:R-:W-:-:S04]  /*1ec0*/  LEA R3, R3, 0x3b800000, 0x17 ;  /* 0x3b80000003037811 */ /* 0x000fc800078eb8ff */
[----:B------:R-:W-:-:S07]  /*1ed0*/  LOP3.LUT R0, R3, R0, R7, 0xfe, !PT ;  /* 0x0000000003007212 */ /* 0x000fce00078efe07 */
.L_x_599:
[----:B------:R-:W-:Y:S05]  /*1ee0*/  BSYNC.RECONVERGENT B0 ;  /* 0x0000000000007941 */ /* 0x000fea0003800200 */
.L_x_598:
[----:B------:R-:W-:-:S04]  /*1ef0*/  F2FP.BF16.F32.PACK_AB R0, RZ, R0 ;  /* 0x00000000ff00723e */ /* 0x000fc800000010ff */
[----:B------:R-:W-:Y:S01]  /*1f00*/  PRMT R19, R0, 0x7610, R19 ;  /* 0x0000761000137816 */ /* 0x000fe20000000013 */
[----:B------:R-:W-:Y:S06]  /*1f10*/  BRA `(.L_x_583) ;  /* 0x0000000400287947 */ /* 0x000fec0003800000 */
.L_x_596:
        /* <DEDUP_REMOVED lines=21> */
.L_x_605:
[----:B------:R-:W-:Y:S05]  /*2070*/  BSYNC.RECONVERGENT B1 ;  /* 0x0000000000017941 */ /* 0x000fea0003800200 */
.L_x_604:
[----:B------:R-:W-:Y:S01]  /*2080*/  IMAD.SHL.U32 R0, R0, 0x200000, RZ ;  /* 0x0020000000007824 */ /* 0x000fe200078e00ff */
[----:B------:R-:W-:-:S04]  /*2090*/  LEA R3, R3, 0x37800000, 0x17 ;  /* 0x3780000003037811 */ /* 0x000fc800078eb8ff */
[----:B------:R-:W-:-:S07]  /*20a0*/  LOP3.LUT R0, R3, R0, R7, 0xfe, !PT ;  /* 0x0000000003007212 */ /* 0x000fce00078efe07 */
.L_x_603:
[----:B------:R-:W-:Y:S05]  /*20b0*/  BSYNC.RECONVERGENT B0 ;  /* 0x0000000000007941 */ /* 0x000fea0003800200 */
.L_x_602:
[----:B------:R-:W-:-:S04]  /*20c0*/  F2FP.BF16.F32.PACK_AB R0, RZ, R0 ;  /* 0x00000000ff00723e */ /* 0x000fc800000010ff */
[----:B------:R-:W-:Y:S01]  /*20d0*/  PRMT R19, R0, 0x7610, R19 ;  /* 0x0000761000137816 */ /* 0x000fe20000000013 */
[----:B------:R-:W-:Y:S06]  /*20e0*/  BRA `(.L_x_583) ;  /* 0x0000000000b47947 */ /* 0x000fec0003800000 */
.L_x_595:
        /* <DEDUP_REMOVED lines=14> */
.L_x_609:
[----:B------:R-:W-:Y:S05]  /*21d0*/  BSYNC.RECONVERGENT B0 ;  /* 0x0000000000007941 */ /* 0x000fea0003800200 */
.L_x_608:
[----:B------:R-:W-:-:S04]  /*21e0*/  F2FP.BF16.F32.PACK_AB R0, RZ, R0 ;  /* 0x00000000ff00723e */ /* 0x000fc800000010ff */
[----:B------:R-:W-:Y:S01]  /*21f0*/  PRMT R19, R0, 0x7610, R19 ;  /* 0x0000761000137816 */ /* 0x000fe20000000013 */
[----:B------:R-:W-:Y:S06]  /*2200*/  BRA `(.L_x_583) ;  /* 0x00000000006c7947 */ /* 0x000fec0003800000 */
.L_x_582:
        /* <DEDUP_REMOVED lines=15> */
[----:B--2--5:R-:W-:Y:S05]  /*2300*/  CALL.ABS.NOINC R14 ;  /* 0x000000000e007343 */ /* 0x024fea0003c00000 */
.L_x_610:
[----:B------:R-:W-:Y:S01]  /*2310*/  PRMT R19, RZ, 0x7610, R19 ;  /* 0x00007610ff137816 */ /* 0x000fe20000000013 */
[----:B------:R-:W-:Y:S06]  /*2320*/  BRA `(.L_x_583) ;  /* 0x0000000000247947 */ /* 0x000fec0003800000 */
.L_x_607:
[----:B------:R-:W2:Y:S02]  /*2330*/  LDG.E.64 R4, desc[UR36][R4.64] ;  /* 0x0000002404047981 */ /* 0x000ea4000c1e1b00 */
[----:B--2---:R-:W0:Y:S02]  /*2340*/  I2F.U64 R0, R4 ;  /* 0x0000000400007312 */ /* 0x004e240000301000 */
[----:B0-----:R-:W-:-:S04]  /*2350*/  F2FP.BF16.F32.PACK_AB R0, RZ, R0 ;  /* 0x00000000ff00723e */ /* 0x001fc800000010ff */
[----:B------:R-:W-:Y:S01]  /*2360*/  PRMT R19, R0, 0x7610, R19 ;  /* 0x0000761000137816 */ /* 0x000fe20000000013 */
[----:B------:R-:W-:Y:S06]  /*2370*/  BRA `(.L_x_583) ;  /* 0x0000000000107947 */ /* 0x000fec0003800000 */
.L_x_606:
[----:B------:R-:W2:Y:S02]  /*2380*/  LDG.E R4, desc[UR36][R4.64] ;  /* 0x0000002404047981 */ /* 0x000ea4000c1e1900 */
[----:B--2---:R-:W-:-:S04]  /*2390*/  I2FP.F32.U32 R0, R4 ;  /* 0x0000000400007245 */ /* 0x004fc80000201000 */
[----:B------:R-:W-:-:S04]  /*23a0*/  F2FP.BF16.F32.PACK_AB R0, RZ, R0 ;  /* 0x00000000ff00723e */ /* 0x000fc800000010ff */
[----:B------:R-:W-:-:S07]  /*23b0*/  PRMT R19, R0, 0x7610, R19 ;  /* 0x0000761000137816 */ /* 0x000fce0000000013 */
.L_x_583:
[----:B------:R-:W-:-:S07]  /*23c0*/  VIADD R23, R23, 0x80 ;  /* 0x0000008017177836 */ /* 0x000fce0000000000 */
.L_x_577:
[----:B------:R-:W-:Y:S05]  /*23d0*/  BSYNC.RECONVERGENT B6 ;  /* 0x0000000000067941 */ /* 0x000fea0003800200 */
.L_x_576:
        /* <DEDUP_REMOVED lines=26> */
.L_x_616:
[----:B------:R-:W2:Y:S02]  /*2580*/  LDG.E.U8 R4, desc[UR36][R4.64] ;  /* 0x0000002404047981 */ /* 0x000ea4000c1e1100 */
[----:B--2---:R-:W-:-:S04]  /*2590*/  I2FP.F32.U32 R0, R4 ;  /* 0x0000000400007245 */ /* 0x004fc80000201000 */
[----:B------:R-:W-:-:S04]  /*25a0*/  F2FP.BF16.F32.PACK_AB R0, RZ, R0 ;  /* 0x00000000ff00723e */ /* 0x000fc800000010ff */
[----:B------:R-:W-:Y:S01]  /*25b0*/  PRMT R24, R0, 0x7610, R24 ;  /* 0x0000761000187816 */ /* 0x000fe20000000018 */
[----:B------:R-:W-:Y:S06]  /*25c0*/  BRA `(.L_x_618) ;  /* 0x0000000c00e47947 */ /* 0x000fec0003800000 */
.L_x_615:
        /* <DEDUP_REMOVED lines=11> */
.L_x_620:
[----:B------:R-:W2:Y:S02]  /*2680*/  LDG.E R4, desc[UR36][R4.64] ;  /* 0x0000002404047981 */ /* 0x000ea4000c1e1900 */
[----:B--2---:R-:W-:-:S04]  /*2690*/  I2FP.F32.S32 R0, R4 ;  /* 0x0000000400007245 */ /* 0x004fc80000201400 */
[----:B------:R-:W-:-:S04]  /*26a0*/  F2FP.BF16.F32.PACK_AB R0, RZ, R0 ;  /* 0x00000000ff00723e */ /* 0x000fc800000010ff */
[----:B------:R-:W-:Y:S01]  /*26b0*/  PRMT R24, R0, 0x7610, R24 ;  /* 0x0000761000187816 */ /* 0x000fe20000000018 */
[----:B------:R-:W-:Y:S06]  /*26c0*/  BRA `(.L_x_618) ;  /* 0x0000000c00a47947 */ /* 0x000fec0003800000 */
.L_x_619:
[----:B------:R-:W2:Y:S02]  /*26d0*/  LDG.E.U16 R4, desc[UR36][R4.64] ;  /* 0x0000002404047981 */ /* 0x000ea4000c1e1500 */
[----:B--2---:R-:W0:Y:S02]  /*26e0*/  I2F.S16 R0, R4 ;  /* 0x0000000400007306 */ /* 0x004e240000101400 */
[----:B0-----:R-:W-:-:S04]  /*26f0*/  F2FP.BF16.F32.PACK_AB R0, RZ, R0 ;  /* 0x00000000ff00723e */ /* 0x001fc800000010ff */
[----:B------:R-:W-:Y:S01]  /*2700*/  PRMT R24, R0, 0x7610, R24 ;  /* 0x0000761000187816 */ /* 0x000fe20000000018 */
[----:B------:R-:W-:Y:S06]  /*2710*/  BRA `(.L_x_618) ;  /* 0x0000000c00907947 */ /* 0x000fec0003800000 */
.L_x_614:
        /* <DEDUP_REMOVED lines=9> */
.L_x_622:
[----:B------:R-:W2:Y:S02]  /*27b0*/  LDG.E.U16 R0, desc[UR36][R4.64] ;  /* 0x0000002404007981 */ /* 0x000ea4000c1e1500 */
[----:B--2---:R-:W-:-:S05]  /*27c0*/  HADD2.F32 R0, -RZ, R0.H0_H0 ;  /* 0x20000000ff007230 */ /* 0x004fca0000004100 */
[----:B------:R-:W-:-:S04]  /*27d0*/  F2FP.BF16.F32.PACK_AB R0, RZ, R0 ;  /* 0x00000000ff00723e */ /* 0x000fc800000010ff */
[----:B------:R-:W-:Y:S01]  /*27e0*/  PRMT R24, R0, 0x7610, R24 ;  /* 0x0000761000187816 */ /* 0x000fe20000000018 */
[----:B------:R-:W-:Y:S06]  /*27f0*/  BRA `(.L_x_618) ;  /* 0x0000000c00587947 */ /* 0x000fec0003800000 */
.L_x_621:
        /* <DEDUP_REMOVED lines=9> */
.L_x_624:
[----:B------:R-:W2:Y:S02]  /*2890*/  LDG.E.U16 R4, desc[UR36][R4.64] ;  /* 0x0000002404047981 */ /* 0x000ea4000c1e1500 */
[----:B--2---:R-:W-:-:S05]  /*28a0*/  HADD2.F32 R0, -RZ, R4.H0_H0 ;  /* 0x20000004ff007230 */ /* 0x004fca0000004100 */
[----:B------:R-:W-:-:S04]  /*28b0*/  F2FP.BF16.F32.PACK_AB R0, RZ, R0 ;  /* 0x00000000ff00723e */ /* 0x000fc800000010ff */
[----:B------:R-:W-:Y:S01]  /*28c0*/  PRMT R24, R0, 0x7610, R24 ;  /* 0x0000761000187816 */ /* 0x000fe20000000018 */
[----:B------:R-:W-:Y:S06]  /*28d0*/  BRA `(.L_x_618) ;  /* 0x0000000c00207947 */ /* 0x000fec0003800000 */
.L_x_623:
        /* <DEDUP_REMOVED lines=13> */
.L_x_613:
        /* <DEDUP_REMOVED lines=14> */
.L_x_627:
        /* <DEDUP_REMOVED lines=13> */
.L_x_626:
        /* <DEDUP_REMOVED lines=27> */
.L_x_629:
        /* <DEDUP_REMOVED lines=15> */
.L_x_628:
[----:B------:R0:W5:Y:S01]  /*2e00*/  LDG.E.U16 R24, desc[UR36][R4.64] ;  /* 0x0000002404187981 */ /* 0x000162000c1e1500 */
[----:B------:R-:W-:Y:S05]  /*2e10*/  BRA `(.L_x_618) ;  /* 0x0000000400d07947 */ /* 0x000fea0003800000 */
.L_x_625:
        /* <DEDUP_REMOVED lines=13> */
.L_x_632:
        /* <DEDUP_REMOVED lines=21> */
.L_x_636:
[----:B------:R-:W-:Y:S05]  /*3040*/  BSYNC.RECONVERGENT B1 ;  /* 0x0000000000017941 */ /* 0x000fea0003800200 */
.L_x_635:
[----:B------:R-:W-:Y:S01]  /*3050*/  IMAD.SHL.U32 R0, R0, 0x100000, RZ ;  /* 0x0010000000007824 */ /* 0x000fe200078e00ff */
[----:B------:R-:W-:-:S04]  /*3060*/  LEA R3, R3, 0x3b800000, 0x17 ;  /* 0x3b80000003037811 */ /* 0x000fc800078eb8ff */
[----:B------:R-:W-:-:S07]  /*3070*/  LOP3.LUT R0, R3, R0, R7, 0xfe, !PT ;  /* 0x0000000003007212 */ /* 0x000fce00078efe07 */
.L_x_634:
[----:B------:R-:W-:Y:S05]  /*3080*/  BSYNC.RECONVERGENT B0 ;  /* 0x0000000000007941 */ /* 0x000fea0003800200 */
.L_x_633:
[----:B------:R-:W-:-:S04]  /*3090*/  F2FP.BF16.F32.PACK_AB R0, RZ, R0 ;  /* 0x00000000ff00723e */ /* 0x000fc800000010ff */
[----:B------:R-:W-:Y:S01]  /*30a0*/  PRMT R24, R0, 0x7610, R24 ;  /* 0x0000761000187816 */ /* 0x000fe20000000018 */
[----:B------:R-:W-:Y:S06]  /*30b0*/  BRA `(.L_x_618) ;  /* 0x0000000400287947 */ /* 0x000fec0003800000 */
.L_x_631:
        /* <DEDUP_REMOVED lines=21> */
.L_x_640:
[----:B------:R-:W-:Y:S05]  /*3210*/  BSYNC.RECONVERGENT B1 ;  /* 0x0000000000017941 */ /* 0x000fea0003800200 */
.L_x_639:
[----:B------:R-:W-:Y:S01]  /*3220*/  IMAD.SHL.U32 R0, R0, 0x200000, RZ ;  /* 0x0020000000007824 */ /* 0x000fe200078e00ff */
[----:B------:R-:W-:-:S04]  /*3230*/  LEA R3, R3, 0x37800000, 0x17 ;  /* 0x3780000003037811 */ /* 0x000fc800078eb8ff */
[----:B------:R-:W-:-:S07]  /*3240*/  LOP3.LUT R0, R3, R0, R7, 0xfe, !PT ;  /* 0x0000000003007212 */ /* 0x000fce00078efe07 */
.L_x_638:
[----:B------:R-:W-:Y:S05]  /*3250*/  BSYNC.RECONVERGENT B0 ;  /* 0x0000000000007941 */ /* 0x000fea0003800200 */
.L_x_637:
[----:B------:R-:W-:-:S04]  /*3260*/  F2FP.BF16.F32.PACK_AB R0, RZ, R0 ;  /* 0x00000000ff00723e */ /* 0x000fc800000010ff */
[----:B------:R-:W-:Y:S01]  /*3270*/  PRMT R24, R0, 0x7610, R24 ;  /* 0x0000761000187816 */ /* 0x000fe20000000018 */
[----:B------:R-:W-:Y:S06]  /*3280*/  BRA `(.L_x_618) ;  /* 0x0000000000b47947 */ /* 0x000fec0003800000 */
.L_x_630:
        /* <DEDUP_REMOVED lines=14> */
.L_x_644:
[----:B------:R-:W-:Y:S05]  /*3370*/  BSYNC.RECONVERGENT B0 ;  /* 0x0000000000007941 */ /* 0x000fea0003800200 */
.L_x_643:
[----:B------:R-:W-:-:S04]  /*3380*/  F2FP.BF16.F32.PACK_AB R0, RZ, R0 ;  /* 0x00000000ff00723e */ /* 0x000fc800000010ff */
[----:B------:R-:W-:Y:S01]  /*3390*/  PRMT R24, R0, 0x7610, R24 ;  /* 0x0000761000187816 */ /* 0x000fe20000000018 */
[----:B------:R-:W-:Y:S06]  /*33a0*/  BRA `(.L_x_618) ;  /* 0x00000000006c7947 */ /* 0x000fec0003800000 */
.L_x_617:
        /* <DEDUP_REMOVED lines=16> */
.L_x_645:
[----:B------:R-:W-:Y:S01]  /*34b0*/  PRMT R24, RZ, 0x7610, R24 ;  /* 0x00007610ff187816 */ /* 0x000fe20000000018 */
[----:B------:R-:W-:Y:S06]  /*34c0*/  BRA `(.L_x_618) ;  /* 0x0000000000247947 */ /* 0x000fec0003800000 */
.L_x_642:
[----:B------:R-:W2:Y:S02]  /*34d0*/  LDG.E.64 R4, desc[UR36][R4.64] ;  /* 0x0000002404047981 */ /* 0x000ea4000c1e1b00 */
[----:B--2---:R-:W0:Y:S02]  /*34e0*/  I2F.U64 R0, R4 ;  /* 0x0000000400007312 */ /* 0x004e240000301000 */
[----:B0-----:R-:W-:-:S04]  /*34f0*/  F2FP.BF16.F32.PACK_AB R0, RZ, R0 ;  /* 0x00000000ff00723e */ /* 0x001fc800000010ff */
[----:B------:R-:W-:Y:S01]  /*3500*/  PRMT R24, R0, 0x7610, R24 ;  /* 0x0000761000187816 */ /* 0x000fe20000000018 */
[----:B------:R-:W-:Y:S06]  /*3510*/  BRA `(.L_x_618) ;  /* 0x0000000000107947 */ /* 0x000fec0003800000 */
.L_x_641:
[----:B------:R-:W2:Y:S02]  /*3520*/  LDG.E R4, desc[UR36][R4.64] ;  /* 0x0000002404047981 */ /* 0x000ea4000c1e1900 */
[----:B--2---:R-:W-:-:S04]  /*3530*/  I2FP.F32.U32 R0, R4 ;  /* 0x0000000400007245 */ /* 0x004fc80000201000 */
[----:B------:R-:W-:-:S04]  /*3540*/  F2FP.BF16.F32.PACK_AB R0, RZ, R0 ;  /* 0x00000000ff00723e */ /* 0x000fc800000010ff */
[----:B------:R-:W-:-:S07]  /*3550*/  PRMT R24, R0, 0x7610, R24 ;  /* 0x0000761000187816 */ /* 0x000fce0000000018 */
.L_x_618:
[----:B------:R-:W-:-:S07]  /*3560*/  VIADD R23, R23, 0x80 ;  /* 0x0000008017177836 */ /* 0x000fce0000000000 */
.L_x_612:
[----:B------:R-:W-:Y:S05]  /*3570*/  BSYNC.RECONVERGENT B6 ;  /* 0x0000000000067941 */ /* 0x000fea0003800200 */
.L_x_611:
        /* <DEDUP_REMOVED lines=23> */
[----:B0-----:R-:W-:Y:S01]  /*36f0*/  F2FP.BF16.F32.PACK_AB R0, RZ, R0 ;  /* 0x00000000ff00723e */ /* 0x001fe200000010ff */
[----:B------:R-:W-:Y:S06]  /*3700*/  BRA `(.L_x_647) ;  /* 0x0000000c00b87947 */ /* 0x000fec0003800000 */
.L_x_651:
[----:B------:R-:W2:Y:S02]  /*3710*/  LDG.E.U8 R4, desc[UR36][R4.64] ;  /* 0x0000002404047981 */ /* 0x000ea4000c1e1100 */
[----:B--2---:R-:W-:-:S04]  /*3720*/  I2FP.F32.U32 R0, R4 ;  /* 0x0000000400007245 */ /* 0x004fc80000201000 */
[----:B------:R-:W-:Y:S01]  /*3730*/  F2FP.BF16.F32.PACK_AB R0, RZ, R0 ;  /* 0x00000000ff00723e */ /* 0x000fe200000010ff */
[----:B------:R-:W-:Y:S06]  /*3740*/  BRA `(.L_x_647) ;  /* 0x0000000c00a87947 */ /* 0x000fec0003800000 */
.L_x_650:
        /* <DEDUP_REMOVED lines=8> */
[----:B0-----:R-:W-:Y:S01]  /*37d0*/  F2FP.BF16.F32.PACK_AB R0, RZ, R0 ;  /* 0x00000000ff00723e */ /* 0x001fe200000010ff */
[----:B------:R-:W-:Y:S06]  /*37e0*/  BRA `(.L_x_647) ;  /* 0x0000000c00807947 */ /* 0x000fec0003800000 */
.L_x_654:
[----:B------:R-:W2:Y:S02]  /*37f0*/  LDG.E R4, desc[UR36][R4.64] ;  /* 0x0000002404047981 */ /* 0x000ea4000c1e1900 */
[----:B--2---:R-:W-:-:S04]  /*3800*/  I2FP.F32.S32 R0, R4 ;  /* 0x0000000400007245 */ /* 0x004fc80000201400 */
[----:B------:R-:W-:Y:S01]  /*3810*/  F2FP.BF16.F32.PACK_AB R0, RZ, R0 ;  /* 0x00000000ff00723e */ /* 0x000fe200000010ff */
[----:B------:R-:W-:Y:S06]  /*3820*/  BRA `(.L_x_647) ;  /* 0x0000000c00707947 */ /* 0x000fec0003800000 */
.L_x_653:
[----:B------:R-:W2:Y:S02]  /*3830*/  LDG.E.U16 R4, desc[UR36][R4.64] ;  /* 0x0000002404047981 */ /* 0x000ea4000c1e1500 */
[----:B--2---:R-:W0:Y:S02]  /*3840*/  I2F.S16 R0, R4 ;  /* 0x0000000400007306 */ /* 0x004e240000101400 */
[----:B0-----:R-:W-:Y:S01]  /*3850*/  F2FP.BF16.F32.PACK_AB R0, RZ, R0 ;  /* 0x00000000ff00723e */ /* 0x001fe200000010ff */
[----:B------:R-:W-:Y:S06]  /*3860*/  BRA `(.L_x_647) ;  /* 0x0000000c00607947 */ /* 0x000fec0003800000 */
.L_x_649:
        /* <DEDUP_REMOVED lines=9> */
.L_x_656:
[----:B------:R-:W2:Y:S02]  /*3900*/  LDG.E.U16 R0, desc[UR36][R4.64] ;  /* 0x0000002404007981 */ /* 0x000ea4000c1e1500 */
[----:B--2---:R-:W-:-:S05]  /*3910*/  HADD2.F32 R0, -RZ, R0.H0_H0 ;  /* 0x20000000ff007230 */ /* 0x004fca0000004100 */
[----:B------:R-:W-:Y:S01]  /*3920*/  F2FP.BF16.F32.PACK_AB R0, RZ, R0 ;  /* 0x00000000ff00723e */ /* 0x000fe200000010ff */
[----:B------:R-:W-:Y:S06]  /*3930*/  BRA `(.L_x_647) ;  /* 0x0000000c002c7947 */ /* 0x000fec0003800000 */
.L_x_655:
        /* <DEDUP_REMOVED lines=9> */
.L_x_658:
[----:B------:R-:W2:Y:S02]  /*39d0*/  LDG.E.U16 R4, desc[UR36][R4.64] ;  /* 0x0000002404047981 */ /* 0x000ea4000c1e1500 */
[----:B--2---:R-:W-:-:S05]  /*39e0*/  HADD2.F32 R0, -RZ, R4.H0_H0 ;  /* 0x20000004ff007230 */ /* 0x004fca0000004100 */
[----:B------:R-:W-:Y:S01]  /*39f0*/  F2FP.BF16.F32.PACK_AB R0, RZ, R0 ;  /* 0x00000000ff00723e */ /* 0x000fe200000010ff */
[----:B------:R-:W-:Y:S06]  /*3a00*/  BRA `(.L_x_647) ;  /* 0x0000000800f87947 */ /* 0x000fec0003800000 */
.L_x_657:
        /* <DEDUP_REMOVED lines=10> */
[----:B------:R-:W-:Y:S01]  /*3ab0*/  F2FP.BF16.F32.PACK_AB R0, RZ, R0 ;  /* 0x00000000ff00723e */ /* 0x000fe200000010ff */
[----:B------:R-:W-:Y:S06]  /*3ac0*/  BRA `(.L_x_647) ;  /* 0x0000000800c87947 */ /* 0x000fec0003800000 */
.L_x_648:
        /* <DEDUP_REMOVED lines=11> */
[----:B------:R-:W-:Y:S01]  /*3b80*/  F2FP.BF16.F32.PACK_AB R0, RZ, R0 ;  /* 0x00000000ff00723e */ /* 0x000fe200000010ff */
[----:B------:R-:W-:Y:S06]  /*3b90*/  BRA `(.L_x_647) ;  /* 0x0000000800947947 */ /* 0x000fec0003800000 */
.L_x_661:
        /* <DEDUP_REMOVED lines=12> */
.L_x_660:
        /* <DEDUP_REMOVED lines=27> */
.L_x_663:
        /* <DEDUP_REMOVED lines=12> */
[----:B------:R-:W-:Y:S01]  /*3ed0*/  F2FP.BF16.F32.PACK_AB R0, RZ, R0 ;  /* 0x00000000ff00723e */ /* 0x000fe200000010ff */
[----:B------:R-:W-:Y:S06]  /*3ee0*/  BRA `(.L_x_647) ;  /* 0x0000000400c07947 */ /* 0x000fec0003800000 */
.L_x_662:
[----:B------:R1:W5:Y:S01]  /*3ef0*/  LDG.E.U16 R0, desc[UR36][R4.64] ;  /* 0x0000002404007981 */ /* 0x000362000c1e1500 */
[----:B------:R-:W-:Y:S05]  /*3f00*/  BRA `(.L_x_647) ;  /* 0x0000000400b87947 */ /* 0x000fea0003800000 */
.L_x_659:
        /* <DEDUP_REMOVED lines=10> */
[----:B------:R-:W-:Y:S01]  /*3fb0*/  F2FP.BF16.F32.PACK_AB R0, RZ, R0 ;  /* 0x00000000ff00723e */ /* 0x000fe200000010ff */
[----:B------:R-:W-:Y:S06]  /*3fc0*/  BRA `(.L_x_647) ;  /* 0x0000000400887947 */ /* 0x000fec0003800000 */
.L_x_666:
        /* <DEDUP_REMOVED lines=21> */
.L_x_670:
[----:B------:R-:W-:Y:S05]  /*4120*/  BSYNC.RECONVERGENT B1 ;  /* 0x0000000000017941 */ /* 0x000fea0003800200 */
.L_x_669:
[----:B------:R-:W-:Y:S01]  /*4130*/  IMAD.SHL.U32 R0, R0, 0x100000, RZ ;  /* 0x0010000000007824 */ /* 0x000fe200078e00ff */
[----:B------:R-:W-:-:S04]  /*4140*/  LEA R3, R3, 0x3b800000, 0x17 ;  /* 0x3b80000003037811 */ /* 0x000fc800078eb8ff */
[----:B------:R-:W-:-:S07]  /*4150*/  LOP3.LUT R0, R3, R0, R7, 0xfe, !PT ;  /* 0x0000000003007212 */ /* 0x000fce00078efe07 */
.L_x_668:
[----:B------:R-:W-:Y:S05]  /*4160*/  BSYNC.RECONVERGENT B0 ;  /* 0x0000000000007941 */ /* 0x000fea0003800200 */
.L_x_667:
[----:B------:R-:W-:Y:S01]  /*4170*/  F2FP.BF16.F32.PACK_AB R0, RZ, R0 ;  /* 0x00000000ff00723e */ /* 0x000fe200000010ff */
[----:B------:R-:W-:Y:S06]  /*4180*/  BRA `(.L_x_647) ;  /* 0x0000000400187947 */ /* 0x000fec0003800000 */
.L_x_665:
        /* <DEDUP_REMOVED lines=21> */
.L_x_674:
[----:B------:R-:W-:Y:S05]  /*42e0*/  BSYNC.RECONVERGENT B1 ;  /* 0x0000000000017941 */ /* 0x000fea0003800200 */
.L_x_673:
[----:B------:R-:W-:Y:S01]  /*42f0*/  IMAD.SHL.U32 R0, R0, 0x200000, RZ ;  /* 0x0020000000007824 */ /* 0x000fe200078e00ff */
[----:B------:R-:W-:-:S04]  /*4300*/  LEA R3, R3, 0x37800000, 0x17 ;  /* 0x3780000003037811 */ /* 0x000fc800078eb8ff */
[----:B------:R-:W-:-:S07]  /*4310*/  LOP3.LUT R0, R3, R0, R7, 0xfe, !PT ;  /* 0x0000000003007212 */ /* 0x000fce00078efe07 */
.L_x_672:
[----:B------:R-:W-:Y:S05]  /*4320*/  BSYNC.RECONVERGENT B0 ;  /* 0x0000000000007941 */ /* 0x000fea0003800200 */
.L_x_671:
[----:B------:R-:W-:Y:S01]  /*4330*/  F2FP.BF16.F32.PACK_AB R0, RZ, R0 ;  /* 0x00000000ff00723e */ /* 0x000fe200000010ff */
[----:B------:R-:W-:Y:S06]  /*4340*/  BRA `(.L_x_647) ;  /* 0x0000000000a87947 */ /* 0x000fec0003800000 */
.L_x_664:
        /* <DEDUP_REMOVED lines=14> */
.L_x_678:
[----:B------:R-:W-:Y:S05]  /*4430*/  BSYNC.RECONVERGENT B0 ;  /* 0x0000000000007941 */ /* 0x000fea0003800200 */
.L_x_677:
[----:B------:R-:W-:Y:S01]  /*4440*/  F2FP.BF16.F32.PACK_AB R0, RZ, R0 ;  /* 0x00000000ff00723e */ /* 0x000fe200000010ff */
[----:B------:R-:W-:Y:S06]  /*4450*/  BRA `(.L_x_647) ;  /* 0x0000000000647947 */ /* 0x000fec0003800000 */
.L_x_652:
        /* <DEDUP_REMOVED lines=16> */
.L_x_679:
[----:B------:R-:W-:Y:S01]  /*4560*/  PRMT R0, RZ, 0x7610, R0 ;  /* 0x00007610ff007816 */ /* 0x000fe20000000000 */
[----:B------:R-:W-:Y:S06]  /*4570*/  BRA `(.L_x_647) ;  /* 0x00000000001c7947 */ /* 0x000fec0003800000 */
.L_x_676:
[----:B------:R-:W2:Y:S02]  /*4580*/  LDG.E.64 R4, desc[UR36][R4.64] ;  /* 0x0000002404047981 */ /* 0x000ea4000c1e1b00 */
[----:B--2---:R-:W0:Y:S02]  /*4590*/  I2F.U64 R0, R4 ;  /* 0x0000000400007312 */ /* 0x004e240000301000 */
[----:B0-----:R-:W-:Y:S01]  /*45a0*/  F2FP.BF16.F32.PACK_AB R0, RZ, R0 ;  /* 0x00000000ff00723e */ /* 0x001fe200000010ff */
[----:B------:R-:W-:Y:S06]  /*45b0*/  BRA `(.L_x_647) ;  /* 0x00000000000c7947 */ /* 0x000fec0003800000 */
.L_x_675:
[----:B------:R-:W2:Y:S02]  /*45c0*/  LDG.E R4, desc[UR36][R4.64] ;  /* 0x0000002404047981 */ /* 0x000ea4000c1e1900 */
[----:B--2---:R-:W-:-:S04]  /*45d0*/  I2FP.F32.U32 R0, R4 ;  /* 0x0000000400007245 */ /* 0x004fc80000201000 */
[----:B------:R-:W-:-:S07]  /*45e0*/  F2FP.BF16.F32.PACK_AB R0, RZ, R0 ;  /* 0x00000000ff00723e */ /* 0x000fce00000010ff */
.L_x_647:
[----:B------:R-:W-:Y:S05]  /*45f0*/  BSYNC.RECONVERGENT B6 ;  /* 0x0000000000067941 */ /* 0x000fea0003800200 */
.L_x_646:
[C---:B01----:R-:W-:Y:S01]  /*4600*/  VIADD R5, R25.reuse, 0x180 ;  /* 0x0000018019057836 */ /* 0x043fe20000000000 */
[----:B------:R-:W0:Y:S01]  /*4610*/  LDC.U8 R18, c[0x0][0x3b4] ;  /* 0x0000ed00ff127b82 */ /* 0x000e220000000000 */
[CC--:B------:R-:W-:Y:S01]  /*4620*/  ISETP.GE.AND P1, PT, R25.reuse, R16.reuse, PT ;  /* 0x000000101900720c */ /* 0x0c0fe20003f26270 */
[----:B------:R-:W-:Y:S01]  /*4630*/  VIADD R3, R25, 0x100 ;  /* 0x0000010019037836 */ /* 0x000fe20000000000 */
[----:B------:R-:W-:Y:S01]  /*4640*/  BSSY.RECONVERGENT B0, `(.L_x_680) ;  /* 0x0000015000007945 */ /* 0x000fe20003800200 */
[-C--:B------:R-:W-:Y:S01]  /*4650*/  ISETP.GE.AND P0, PT, R5, R16.reuse, PT ;  /* 0x000000100500720c */ /* 0x080fe20003f06270 */
[----:B------:R-:W-:Y:S02]  /*4660*/  VIADD R23, R25, 0x80 ;  /* 0x0000008019177836 */ /* 0x000fe40000000000 */
[-C--:B------:R-:W-:Y:S01]  /*4670*/  ISETP.GE.AND P2, PT, R3, R16.reuse, PT ;  /* 0x000000100300720c */ /* 0x080fe20003f46270 */
[----:B------:R-:W1:Y:S02]  /*4680*/  LDC.U16 R5, c[0x0][0x38c] ;  /* 0x0000e300ff057b82 */ /* 0x000e640000000400 */
[----:B------:R-:W-:-:S04]  /*4690*/  ISETP.GE.AND P3, PT, R23, R16, PT ;  /* 0x000000101700720c */ /* 0x000fc80003f66270 */
[----:B------:R-:W-:Y:S09]  /*46a0*/  @P1 BRA `(.L_x_681) ;  /* 0x0000000000381947 */ /* 0x000ff20003800000 */
[----:B------:R-:W2:Y:S01]  /*46b0*/  LDCU.U16 UR4, c[0x0][0x388] ;  /* 0x00007100ff0477ac */ /* 0x000ea20008000400 */
[----:B-----5:R-:W-:-:S05]  /*46c0*/  IMAD.U32 R6, R22, 0x10000, RZ ;  /* 0x0001000016067824 */ /* 0x020fca00078e00ff */
[----:B------:R-:W-:Y:S01]  /*46d0*/  FSETP.NAN.FTZ.AND P4, PT, |R6|, |R6|, PT ;  /* 0x400000060600720b */ /* 0x000fe20003f98200 */
[----:B--2---:R-:W-:-:S12]  /*46e0*/  IMAD.U32 R3, RZ, RZ, UR4 ;  /* 0x00000004ff037e24 */ /* 0x004fd8000f8e00ff */
[----:B------:R-:W-:Y:S05]  /*46f0*/  @P4 BRA `(.L_x_681) ;  /* 0x0000000000244947 */ /* 0x000fea0003800000 */
[----:B------:R-:W-:Y:S01]  /*4700*/  FSETP.NEU.FTZ.AND P4, PT, R6, +INF , PT ;  /* 0x7f8000000600780b */ /* 0x000fe20003f9d000 */
[----:B------:R-:W2:-:S12]  /*4710*/  LDCU.U16 UR4, c[0x0][0x38a] ;  /* 0x00007140ff0477ac */ /* 0x000e980008000400 */
[----:B------:R-:W-:-:S06]  /*4720*/  @P4 FADD.FTZ R4, -RZ, -INF ;  /* 0xff800000ff044421 */ /* 0x000fcc0000010100 */
[----:B------:R-:W3:Y:S02]  /*4730*/  @P4 F2F.BF16.F32 R4, R4 ;  /* 0x0000000400044304 */ /* 0x000ee40000202000 */
[----:B---3--:R-:W-:-:S05]  /*4740*/  @P4 IMAD.U32 R3, R4, 0x10000, RZ ;  /* 0x0001000004034824 */ /* 0x008fca00078e00ff */
[----:B------:R-:W-:Y:S01]  /*4750*/  @P4 FSETP.NEU.FTZ.AND P5, PT, R6, R3, PT ;  /* 0x000000030600420b */ /* 0x000fe20003fbd000 */
[----:B--2---:R-:W-:-:S03]  /*4760*/  IMAD.U32 R3, RZ, RZ, UR4 ;  /* 0x00000004ff037e24 */ /* 0x004fc6000f8e00ff */
[----:B-1----:R-:W-:-:S04]  /*4770*/  @P4 SEL R22, R5, R22, !P5 ;  /* 0x0000001605164207 */ /* 0x002fc80006800000 */
[----:B------:R-:W-:-:S07]  /*4780*/  @P4 PRMT R3, R22, 0x7610, R3 ;  /* 0x0000761016034816 */ /* 0x000fce0000000003 */
.L_x_681:
[----:B------:R-:W-:Y:S05]  /*4790*/  BSYNC.RECONVERGENT B0 ;  /* 0x0000000000007941 */ /* 0x000fea0003800200 */
.L_x_680:
[----:B------:R-:W-:Y:S04]  /*47a0*/  BSSY.RECONVERGENT B0, `(.L_x_682) ;  /* 0x0000010000007945 */ /* 0x000fe80003800200 */
[----:B------:R-:W-:Y:S05]  /*47b0*/  @P3 BRA `(.L_x_683) ;  /* 0x0000000000383947 */ /* 0x000fea0003800000 */
        /* <DEDUP_REMOVED lines=8> */
[----:B------:R-:W3:Y:S01]  /*4840*/  @P3 F2F.BF16.F32 R6, R6 ;  /* 0x0000000600063304 */ /* 0x000ee20000202000 */
[----:B--2---:R-:W-:Y:S02]  /*4850*/  IMAD.U32 R22, RZ, RZ, UR4 ;  /* 0x00000004ff167e24 */ /* 0x004fe4000f8e00ff */
[----:B---3--:R-:W-:-:S05]  /*4860*/  @P3 IMAD.U32 R7, R6, 0x10000, RZ ;  /* 0x0001000006073824 */ /* 0x008fca00078e00ff */
[----:B------:R-:W-:-:S04]  /*4870*/  @P3 FSETP.NEU.FTZ.AND P4, PT, R4, R7, PT ;  /* 0x000000070400320b */ /* 0x000fc80003f9d000 */
[----:B-1----:R-:W-:-:S04]  /*4880*/  @P3 SEL R19, R5, R19, !P4 ;  /* 0x0000001305133207 */ /* 0x002fc80006000000 */
[----:B------:R-:W-:-:S07]  /*4890*/  @P3 PRMT R22, R19, 0x7610, R22 ;  /* 0x0000761013163816 */ /* 0x000fce0000000016 */
.L_x_683:
[----:B------:R-:W-:Y:S05]  /*48a0*/  BSYNC.RECONVERGENT B0 ;  /* 0x0000000000007941 */ /* 0x000fea0003800200 */
.L_x_682:
        /* <DEDUP_REMOVED lines=16> */
.L_x_685:
[----:B------:R-:W-:Y:S05]  /*49b0*/  BSYNC.RECONVERGENT B0 ;  /* 0x0000000000007941 */ /* 0x000fea0003800200 */
.L_x_684:
[----:B------:R-:W-:Y:S04]  /*49c0*/  BSSY.RECONVERGENT B0, `(.L_x_686) ;  /* 0x000000e000007945 */ /* 0x000fe80003800200 */
[----:B------:R-:W-:Y:S05]  /*49d0*/  @P0 BRA `(.L_x_687) ;  /* 0x0000000000300947 */ /* 0x000fea0003800000 */
[----:B-----5:R-:W-:-:S05]  /*49e0*/  IMAD.U32 R4, R0, 0x10000, RZ ;  /* 0x0001000000047824 */ /* 0x020fca00078e00ff */
[----:B------:R-:W-:-:S13]  /*49f0*/  FSETP.NAN.FTZ.AND P0, PT, |R4|, |R4|, PT ;  /* 0x400000040400720b */ /* 0x000fda0003f18200 */
        /* <DEDUP_REMOVED lines=10> */
.L_x_687:
[----:B------:R-:W-:Y:S05]  /*4aa0*/  BSYNC.RECONVERGENT B0 ;  /* 0x0000000000007941 */ /* 0x000fea0003800200 */
.L_x_686:
[----:B------:R-:W-:Y:S04]  /*4ab0*/  BSSY.RECONVERGENT B6, `(.L_x_688) ;  /* 0x000010e000067945 */ /* 0x000fe80003800200 */
[----:B------:R-:W-:Y:S05]  /*4ac0*/  @P1 BRA `(.L_x_689) ;  /* 0x0000001000301947 */ /* 0x000fea0003800000 */
[----:B------:R-:W1:Y:S01]  /*4ad0*/  LDCU UR4, c[0x0][0x3b8] ;  /* 0x00007700ff0477ac */ /* 0x000e620008000800 */
[----:B------:R-:W2:Y:S01]  /*4ae0*/  LDC.64 R8, c[0x0][0x398] ;  /* 0x0000e600ff087b82 */ /* 0x000ea20000000a00 */
[----:B-----5:R-:W-:Y:S01]  /*4af0*/  IMAD R0, R2, 0x200, R25 ;  /* 0x0000020002007824 */ /* 0x020fe200078e0219 */
[----:B0-----:R-:W-:-:S03]  /*4b00*/  PRMT R4, R18, 0x9910, RZ ;  /* 0x0000991012047816 */ /* 0x001fc600000000ff */
[----:B-1----:R-:W-:Y:S02]  /*4b10*/  IMAD R5, R0, UR4, RZ ;  /* 0x0000000400057c24 */ /* 0x002fe4000f8e02ff */
[----:B------:R-:W-:-:S05]  /*4b20*/  IMAD.MOV.U32 R0, RZ, RZ, R4 ;  /* 0x000000ffff007224 */ /* 0x000fca00078e0004 */
[----:B------:R-:W-:Y:S02]  /*4b30*/  ISETP.GT.AND P0, PT, R0, 0x9, PT ;  /* 0x000000090000780c */ /* 0x000fe40003f04270 */
[----:B--2---:R-:W-:-:S05]  /*4b40*/  IADD3 R8, P1, PT, R5, R8, RZ ;  /* 0x0000000805087210 */ /* 0x004fca0007f3e0ff */
[----:B------:R-:W-:-:S06]  /*4b50*/  IMAD.X R9, RZ, RZ, R9, P1 ;  /* 0x000000ffff097224 */ /* 0x000fcc00008e0609 */
[----:B------:R-:W-:Y:S05]  /*4b60*/  @P0 BRA `(.L_x_690) ;  /* 0x0000000400340947 */ /* 0x000fea0003800000 */
[----:B------:R-:W-:-:S13]  /*4b70*/  ISETP.GT.AND P0, PT, R0, 0x4, PT ;  /* 0x000000040000780c */ /* 0x000fda0003f04270 */
[----:B------:R-:W-:Y:S05]  /*4b80*/  @P0 BRA `(.L_x_691) ;  /* 0x0000000000940947 */ /* 0x000fea0003800000 */
[----:B------:R-:W-:-:S13]  /*4b90*/  ISETP.GT.AND P0, PT, R0, 0x1, PT ;  /* 0x000000010000780c */ /* 0x000fda0003f04270 */
[----:B------:R-:W-:Y:S05]  /*4ba0*/  @P0 BRA `(.L_x_692) ;  /* 0x0000000000380947 */ /* 0x000fea0003800000 */
[----:B------:R-:W-:-:S13]  /*4bb0*/  ISETP.NE.AND P0, PT, R18, RZ, PT ;  /* 0x000000ff1200720c */ /* 0x000fda0003f05270 */
[----:B------:R-:W-:Y:S05]  /*4bc0*/  @!P0 BRA `(.L_x_693) ;  /* 0x00000000001c8947 */ /* 0x000fea0003800000 */
[----:B------:R-:W-:-:S13]  /*4bd0*/  ISETP.NE.AND P0, PT, R0, 0x1, PT ;  /* 0x000000010000780c */ /* 0x000fda0003f05270 */
[----:B------:R-:W-:Y:S05]  /*4be0*/  @P0 BRA `(.L_x_694) ;  /* 0x0000000c00380947 */ /* 0x000fea0003800000 */
[----:B------:R-:W-:Y:S02]  /*4bf0*/  IMAD.U32 R3, R3, 0x10000, RZ ;  /* 0x0001000003037824 */ /* 0x000fe400078e00ff */
[----:B------:R-:W-:-:S04]  /*4c00*/  IMAD.MOV.U32 R25, RZ, RZ, R23 ;  /* 0x000000ffff197224 */ /* 0x000fc800078e0017 */
[----:B------:R-:W0:Y:S02]  /*4c10*/  F2I.FTZ.TRUNC.NTZ R3, R3 ;  /* 0x0000000300037305 */ /* 0x000e24000021f100 */
[----:B0-----:R0:W-:Y:S01]  /*4c20*/  STG.E.U8 desc[UR36][R8.64], R3 ;  /* 0x0000000308007986 */ /* 0x0011e2000c101124 */
[----:B------:R-:W-:Y:S05]  /*4c30*/  BRA `(.L_x_689) ;  /* 0x0000000c00d47947 */ /* 0x000fea0003800000 */
.L_x_693:
[----:B------:R-:W-:Y:S02]  /*4c40*/  IMAD.U32 R5, R3, 0x10000, RZ ;  /* 0x0001000003057824 */ /* 0x000fe400078e00ff */
[----:B------:R-:W-:-:S04]  /*4c50*/  IMAD.MOV.U32 R25, RZ, RZ, R23 ;  /* 0x000000ffff197224 */ /* 0x000fc800078e0017 */
[----:B------:R-:W0:Y:S02]  /*4c60*/  F2I.S64.TRUNC R4, R5 ;  /* 0x0000000500047311 */ /* 0x000e24000020d900 */
[----:B0-----:R0:W-:Y:S01]  /*4c70*/  STG.E.U8 desc[UR36][R8.64], R4 ;  /* 0x0000000408007986 */ /* 0x0011e2000c101124 */
[----:B------:R-:W-:Y:S05]  /*4c80*/  BRA `(.L_x_689) ;  /* 0x0000000c00c07947 */ /* 0x000fea0003800000 */
.L_x_692:
[----:B------:R-:W-:-:S13]  /*4c90*/  ISETP.NE.AND P0, PT, R0, 0x2, PT ;  /* 0x000000020000780c */ /* 0x000fda0003f05270 */
[----:B------:R-:W-:Y:S05]  /*4ca0*/  @!P0 BRA `(.L_x_695) ;  /* 0x0000000000388947 */ /* 0x000fea0003800000 */
[----:B------:R-:W-:-:S13]  /*4cb0*/  ISETP.NE.AND P0, PT, R0, 0x3, PT ;  /* 0x000000030000780c */ /* 0x000fda0003f05270 */
[----:B------:R-:W-:Y:S05]  /*4cc0*/  @!P0 BRA `(.L_x_696) ;  /* 0x00000000001c8947 */ /* 0x000fea0003800000 */
[----:B------:R-:W-:-:S13]  /*4cd0*/  ISETP.NE.AND P0, PT, R0, 0x4, PT ;  /* 0x000000040000780c */ /* 0x000fda0003f05270 */
[----:B------:R-:W-:Y:S05]  /*4ce0*/  @P0 BRA `(.L_x_694) ;  /* 0x0000000800f80947 */ /* 0x000fea0003800000 */
[----:B------:R-:W-:Y:S02]  /*4cf0*/  IMAD.U32 R4, R3, 0x10000, RZ ;  /* 0x0001000003047824 */ /* 0x000fe400078e00ff */
[----:B------:R-:W-:-:S04]  /*4d00*/  IMAD.MOV.U32 R25, RZ, RZ, R23 ;  /* 0x000000ffff197224 */ /* 0x000fc800078e0017 */
[----:B------:R-:W0:Y:S02]  /*4d10*/  F2I.S64.TRUNC R4, R4 ;  /* 0x0000000400047311 */ /* 0x000e24000020d900 */
[----:B0-----:R0:W-:Y:S01]  /*4d20*/  STG.E.64 desc[UR36][R8.64], R4 ;  /* 0x0000000408007986 */ /* 0x0011e2000c101b24 */
[----:B------:R-:W-:Y:S05]  /*4d30*/  BRA `(.L_x_689) ;  /* 0x0000000c00947947 */ /* 0x000fea0003800000 */
.L_x_696:
[----:B------:R-:W-:Y:S02]  /*4d40*/  IMAD.U32 R3, R3, 0x10000, RZ ;  /* 0x0001000003037824 */ /* 0x000fe400078e00ff */
[----:B------:R-:W-:-:S04]  /*4d50*/  IMAD.MOV.U32 R25, RZ, RZ, R23 ;  /* 0x000000ffff197224 */ /* 0x000fc800078e0017 */
[----:B------:R-:W0:Y:S02]  /*4d60*/  F2I.FTZ.TRUNC.NTZ R3, R3 ;  /* 0x0000000300037305 */ /* 0x000e24000021f100 */
[----:B0-----:R0:W-:Y:S01]  /*4d70*/  STG.E desc[UR36][R8.64], R3 ;  /* 0x0000000308007986 */ /* 0x0011e2000c101924 */
[----:B------:R-:W-:Y:S05]  /*4d80*/  BRA `(.L_x_689) ;  /* 0x0000000c00807947 */ /* 0x000fea0003800000 */
.L_x_695:
[----:B------:R-:W-:Y:S02]  /*4d90*/  IMAD.U32 R3, R3, 0x10000, RZ ;  /* 0x0001000003037824 */ /* 0x000fe400078e00ff */
[----:B------:R-:W-:-:S04]  /*4da0*/  IMAD.MOV.U32 R25, RZ, RZ, R23 ;  /* 0x000000ffff197224 */ /* 0x000fc800078e0017 */
[----:B------:R-:W0:Y:S02]  /*4db0*/  F2I.FTZ.TRUNC.NTZ R3, R3 ;  /* 0x0000000300037305 */ /* 0x000e24000021f100 */
[----:B0-----:R0:W-:Y:S01]  /*4dc0*/  STG.E.U16 desc[UR36][R8.64], R3 ;  /* 0x0000000308007986 */ /* 0x0011e2000c101524 */
[----:B------:R-:W-:Y:S05]  /*4dd0*/  BRA `(.L_x_689) ;  /* 0x0000000c006c7947 */ /* 0x000fea0003800000 */
.L_x_691:
[----:B------:R-:W-:-:S13]  /*4de0*/  ISETP.GT.AND P0, PT, R0, 0x6, PT ;  /* 0x000000060000780c */ /* 0x000fda0003f04270 */
[----:B------:R-:W-:Y:S05]  /*4df0*/  @P0 BRA `(.L_x_697) ;  /* 0x0000000000340947 */ /* 0x000fea0003800000 */
[----:B------:R-:W-:-:S13]  /*4e00*/  ISETP.NE.AND P0, PT, R0, 0x5, PT ;  /* 0x000000050000780c */ /* 0x000fda0003f05270 */
[----:B------:R-:W-:Y:S05]  /*4e10*/  @!P0 BRA `(.L_x_698) ;  /* 0x0000000000188947 */ /* 0x000fea0003800000 */
[----:B------:R-:W-:-:S13]  /*4e20*/  ISETP.NE.AND P0, PT, R0, 0x6, PT ;  /* 0x000000060000780c */ /* 0x000fda0003f05270 */
[----:B------:R-:W-:Y:S05]  /*4e30*/  @P0 BRA `(.L_x_694) ;  /* 0x0000000800a40947 */ /* 0x000fea0003800000 */
[----:B------:R-:W-:Y:S02]  /*4e40*/  IMAD.U32 R3, R3, 0x10000, RZ ;  /* 0x0001000003037824 */ /* 0x000fe400078e00ff */
[----:B------:R-:W-:-:S03]  /*4e50*/  IMAD.MOV.U32 R25, RZ, RZ, R23 ;  /* 0x000000ffff197224 */ /* 0x000fc600078e0017 */
[----:B------:R0:W-:Y:S01]  /*4e60*/  STG.E desc[UR36][R8.64], R3 ;  /* 0x0000000308007986 */ /* 0x0001e2000c101924 */
[----:B------:R-:W-:Y:S05]  /*4e70*/  BRA `(.L_x_689) ;  /* 0x0000000c00447947 */ /* 0x000fea0003800000 */
.L_x_698:
[----:B------:R-:W-:Y:S02]  /*4e80*/  IMAD.U32 R0, R3, 0x10000, RZ ;  /* 0x0001000003007824 */ /* 0x000fe400078e00ff */
[----:B------:R-:W-:-:S03]  /*4e90*/  IMAD.MOV.U32 R25, RZ, RZ, R23 ;  /* 0x000000ffff197224 */ /* 0x000fc600078e0017 */
[----:B------:R-:W-:-:S05]  /*4ea0*/  F2FP.F16.F32.PACK_AB R0, RZ, R0 ;  /* 0x00000000ff00723e */ /* 0x000fca00000000ff */
[----:B------:R0:W-:Y:S01]  /*4eb0*/  STG.E.U16 desc[UR36][R8.64], R0 ;  /* 0x0000000008007986 */ /* 0x0001e2000c101524 */
[----:B------:R-:W-:Y:S05]  /*4ec0*/  BRA `(.L_x_689) ;  /* 0x0000000c00307947 */ /* 0x000fea0003800000 */
.L_x_697:
[----:B------:R-:W-:-:S13]  /*4ed0*/  ISETP.NE.AND P0, PT, R0, 0x7, PT ;  /* 0x000000070000780c */ /* 0x000fda0003f05270 */
[----:B------:R-:W-:Y:S05]  /*4ee0*/  @!P0 BRA `(.L_x_699) ;  /* 0x00000000003c8947 */ /* 0x000fea0003800000 */
[----:B------:R-:W-:-:S13]  /*4ef0*/  ISETP.NE.AND P0, PT, R0, 0x8, PT ;  /* 0x000000080000780c */ /* 0x000fda0003f05270 */
[----:B------:R-:W-:Y:S05]  /*4f00*/  @!P0 BRA `(.L_x_700) ;  /* 0x00000000001c8947 */ /* 0x000fea0003800000 */
[----:B------:R-:W-:-:S13]  /*4f10*/  ISETP.NE.AND P0, PT, R0, 0x9, PT ;  /* 0x000000090000780c */ /* 0x000fda0003f05270 */
[----:B------:R-:W-:Y:S05]  /*4f20*/  @P0 BRA `(.L_x_694) ;  /* 0x0000000800680947 */ /* 0x000fea0003800000 */
[----:B------:R-:W-:Y:S02]  /*4f30*/  IMAD.U32 R4, R3, 0x10000, RZ ;  /* 0x0001000003047824 */ /* 0x000fe400078e00ff */
[----:B------:R-:W-:Y:S02]  /*4f40*/  IMAD.MOV.U32 R5, RZ, RZ, RZ ;  /* 0x000000ffff057224 */ /* 0x000fe400078e00ff */
[----:B------:R-:W-:-:S03]  /*4f50*/  IMAD.MOV.U32 R25, RZ, RZ, R23 ;  /* 0x000000ffff197224 */ /* 0x000fc600078e0017 */
[----:B------:R0:W-:Y:S01]  /*4f60*/  STG.E.64 desc[UR36][R8.64], R4 ;  /* 0x0000000408007986 */ /* 0x0001e2000c101b24 */
[----:B------:R-:W-:Y:S05]  /*4f70*/  BRA `(.L_x_689) ;  /* 0x0000000c00047947 */ /* 0x000fea0003800000 */
.L_x_700:
[----:B------:R-:W-:Y:S02]  /*4f80*/  IMAD.U32 R3, R3, 0x10000, RZ ;  /* 0x0001000003037824 */ /* 0x000fe400078e00ff */
[----:B------:R-:W-:-:S03]  /*4f90*/  IMAD.MOV.U32 R25, RZ, RZ, R23 ;  /* 0x000000ffff197224 */ /* 0x000fc600078e0017 */
[----:B------:R-:W-:-:S04]  /*4fa0*/  F2FP.F16.F32.PACK_AB R3, RZ, R3 ;  /* 0x00000003ff03723e */ /* 0x000fc800000000ff */
[----:B------:R-:W-:-:S05]  /*4fb0*/  PRMT R3, R3, 0x5410, RZ ;  /* 0x0000541003037816 */ /* 0x000fca00000000ff */
[----:B------:R0:W-:Y:S01]  /*4fc0*/  STG.E desc[UR36][R8.64], R3 ;  /* 0x0000000308007986 */ /* 0x0001e2000c101924 */
[----:B------:R-:W-:Y:S05]  /*4fd0*/  BRA `(.L_x_689) ;  /* 0x0000000800ec7947 */ /* 0x000fea0003800000 */
.L_x_699:
[----:B------:R-:W-:Y:S02]  /*4fe0*/  IMAD.U32 R4, R3, 0x10000, RZ ;  /* 0x0001000003047824 */ /* 0x000fe400078e00ff */
[----:B------:R-:W-:Y:S02]  /*4ff0*/  IMAD.MOV.U32 R25, RZ, RZ, R23 ;  /* 0x000000ffff197224 */ /* 0x000fe400078e0017 */
[----:B------:R-:W-:-:S06]  /*5000*/  FMUL.FTZ R4, R4, 1 ;  /* 0x3f80000004047820 */ /* 0x000fcc0000410000 */
[----:B------:R-:W0:Y:S02]  /*5010*/  F2F.F64.F32 R4, R4 ;  /* 0x0000000400047310 */ /* 0x000e240000201800 */
[----:B0-----:R0:W-:Y:S01]  /*5020*/  STG.E.64 desc[UR36][R8.64], R4 ;  /* 0x0000000408007986 */ /* 0x0011e2000c101b24 */
[----:B------:R-:W-:Y:S05]  /*5030*/  BRA `(.L_x_689) ;  /* 0x0000000800d47947 */ /* 0x000fea0003800000 */
.L_x_690:
[----:B------:R-:W-:-:S13]  /*5040*/  ISETP.GT.AND P0, PT, R0, 0x18, PT ;  /* 0x000000180000780c */ /* 0x000fda0003f04270 */
[----:B------:R-:W-:Y:S05]  /*5050*/  @P0 BRA `(.L_x_701) ;  /* 0x0000000400080947 */ /* 0x000fea0003800000 */
        /* <DEDUP_REMOVED lines=8> */
[----:B------:R-:W-:-:S04]  /*50e0*/  FSETP.NEU.FTZ.AND P0, PT, R3, RZ, PT ;  /* 0x000000ff0300720b */ /* 0x000fc80003f1d000 */
[----:B------:R-:W-:-:S05]  /*50f0*/  SEL R3, RZ, 0x1, !P0 ;  /* 0x00000001ff037807 */ /* 0x000fca0004000000 */
[----:B------:R0:W-:Y:S01]  /*5100*/  STG.E.U8 desc[UR36][R8.64], R3 ;  /* 0x0000000308007986 */ /* 0x0001e2000c101124 */
[----:B------:R-:W-:Y:S05]  /*5110*/  BRA `(.L_x_689) ;  /* 0x00000008009c7947 */ /* 0x000fea0003800000 */
.L_x_703:
[----:B------:R-:W-:Y:S01]  /*5120*/  IMAD.U32 R3, R3, 0x10000, RZ ;  /* 0x0001000003037824 */ /* 0x000fe200078e00ff */
[----:B------:R-:W-:Y:S01]  /*5130*/  CS2R R6, SRZ ;  /* 0x0000000000067805 */ /* 0x000fe2000001ff00 */
[----:B------:R-:W-:Y:S02]  /*5140*/  IMAD.MOV.U32 R25, RZ, RZ, R23 ;  /* 0x000000ffff197224 */ /* 0x000fe400078e0017 */
[----:B------:R-:W-:-:S04]  /*5150*/  FMUL.FTZ R3, R3, 1 ;  /* 0x3f80000003037820 */ /* 0x000fc80000410000 */
[----:B------:R-:W0:Y:S02]  /*5160*/  F2F.F64.F32 R4, R3 ;  /* 0x0000000300047310 */ /* 0x000e240000201800 */
[----:B0-----:R0:W-:Y:S01]  /*5170*/  STG.E.128 desc[UR36][R8.64], R4 ;  /* 0x0000000408007986 */ /* 0x0011e2000c101d24 */
[----:B------:R-:W-:Y:S05]  /*5180*/  BRA `(.L_x_689) ;  /* 0x0000000800807947 */ /* 0x000fea0003800000 */
.L_x_702:
[----:B------:R-:W-:-:S13]  /*5190*/  ISETP.NE.AND P0, PT, R0, 0xf, PT ;  /* 0x0000000f0000780c */ /* 0x000fda0003f05270 */
[----:B------:R-:W-:Y:S05]  /*51a0*/  @!P0 BRA `(.L_x_704) ;  /* 0x0000000000a88947 */ /* 0x000fea0003800000 */
[----:B------:R-:W-:-:S13]  /*51b0*/  ISETP.NE.AND P0, PT, R0, 0x17, PT ;  /* 0x000000170000780c */ /* 0x000fda0003f05270 */
[----:B------:R-:W-:Y:S05]  /*51c0*/  @!P0 BRA `(.L_x_705) ;  /* 0x0000000000508947 */ /* 0x000fea0003800000 */
[----:B------:R-:W-:-:S13]  /*51d0*/  ISETP.NE.AND P0, PT, R0, 0x18, PT ;  /* 0x000000180000780c */ /* 0x000fda0003f05270 */
[----:B------:R-:W-:Y:S05]  /*51e0*/  @P0 BRA `(.L_x_694) ;  /* 0x0000000400b80947 */ /* 0x000fea0003800000 */
[----:B------:R-:W-:Y:S01]  /*51f0*/  IMAD.U32 R6, R3, 0x10000, RZ ;  /* 0x0001000003067824 */ /* 0x000fe200078e00ff */
[----:B------:R-:W-:Y:S01]  /*5200*/  BSSY.RECONVERGENT B0, `(.L_x_706) ;  /* 0x000000c000007945 */ /* 0x000fe20003800200 */
[----:B------:R-:W-:-:S03]  /*5210*/  IMAD.MOV.U32 R0, RZ, RZ, 0x7f ;  /* 0x0000007fff007424 */ /* 0x000fc600078e00ff */
        /* <DEDUP_REMOVED lines=10> */
.L_x_707:
[----:B------:R-:W-:Y:S05]  /*52c0*/  BSYNC.RECONVERGENT B0 ;  /* 0x0000000000007941 */ /* 0x000fea0003800200 */
.L_x_706:
[----:B------:R-:W-:Y:S01]  /*52d0*/  LOP3.LUT R5, R0, 0x80, R5, 0xf8, !PT ;  /* 0x0000008000057812 */ /* 0x000fe200078ef805 */
[----:B------:R-:W-:-:S04]  /*52e0*/  IMAD.MOV.U32 R25, RZ, RZ, R23 ;  /* 0x000000ffff197224 */ /* 0x000fc800078e0017 */
[----:B------:R4:W-:Y:S01]  /*52f0*/  STG.E.U8 desc[UR36][R8.64], R5 ;  /* 0x0000000508007986 */ /* 0x0009e2000c101124 */
[----:B------:R-:W-:Y:S05]  /*5300*/  BRA `(.L_x_689) ;  /* 0x0000000800207947 */ /* 0x000fea0003800000 */
.L_x_705:
        /* <DEDUP_REMOVED lines=15> */
.L_x_709:
[----:B------:R-:W-:Y:S05]  /*5400*/  BSYNC.RECONVERGENT B0 ;  /* 0x0000000000007941 */ /* 0x000fea0003800200 */
.L_x_708:
[----:B------:R-:W-:Y:S01]  /*5410*/  LOP3.LUT R5, R0, 0x80, R5, 0xf8, !PT ;  /* 0x0000008000057812 */ /* 0x000fe200078ef805 */
[----:B------:R-:W-:-:S04]  /*5420*/  IMAD.MOV.U32 R25, RZ, RZ, R23 ;  /* 0x000000ffff197224 */ /* 0x000fc800078e0017 */
[----:B------:R3:W-:Y:S01]  /*5430*/  STG.E.U8 desc[UR36][R8.64], R5 ;  /* 0x0000000508007986 */ /* 0x0007e2000c101124 */
[----:B------:R-:W-:Y:S05]  /*5440*/  BRA `(.L_x_689) ;  /* 0x0000000400d07947 */ /* 0x000fea0003800000 */
.L_x_704:
[----:B------:R2:W-:Y:S01]  /*5450*/  STG.E.U16 desc[UR36][R8.64], R3 ;  /* 0x0000000308007986 */ /* 0x0005e2000c101524 */
[----:B------:R-:W-:Y:S01]  /*5460*/  IMAD.MOV.U32 R25, RZ, RZ, R23 ;  /* 0x000000ffff197224 */ /* 0x000fe200078e0017 */
[----:B------:R-:W-:Y:S06]  /*5470*/  BRA `(.L_x_689) ;  /* 0x0000000400c47947 */ /* 0x000fec0003800000 */
.L_x_701:
[----:B------:R-:W-:-:S13]  /*5480*/  ISETP.GT.AND P0, PT, R0, 0x1b, PT ;  /* 0x0000001b0000780c */ /* 0x000fda0003f04270 */
[----:B------:R-:W-:Y:S05]  /*5490*/  @P0 BRA `(.L_x_710) ;  /* 0x0000000000f40947 */ /* 0x000fea0003800000 */
        /* <DEDUP_REMOVED lines=8> */
[----:B------:R-:W0:Y:S02]  /*5520*/  F2I.FTZ.U32.TRUNC.NTZ R3, R3 ;  /* 0x0000000300037305 */ /* 0x000e24000021f000 */
[----:B0-----:R0:W-:Y:S01]  /*5530*/  STG.E.U16 desc[UR36][R8.64], R3 ;  /* 0x0000000308007986 */ /* 0x0011e2000c101524 */
[----:B------:R-:W-:Y:S05]  /*5540*/  BRA `(.L_x_689) ;  /* 0x0000000400907947 */ /* 0x000fea0003800000 */
.L_x_712:
        /* <DEDUP_REMOVED lines=8> */
[----:B------:R-:W-:Y:S01]  /*55d0*/  FADD.FTZ R0, R0, 8192 ;  /* 0x4600000000007421 */ /* 0x000fe20000010000 */
[----:B------:R-:W-:-:S04]  /*55e0*/  PRMT R4, RZ, 0x7610, R4 ;  /* 0x00007610ff047816 */ /* 0x000fc80000000004 */
[----:B------:R-:W-:-:S13]  /*55f0*/  LOP3.LUT P0, R0, R0, 0xff, RZ, 0xc0, !PT ;  /* 0x000000ff00007812 */ /* 0x000fda000780c0ff */
[----:B------:R-:W-:Y:S05]  /*5600*/  @!P0 BRA `(.L_x_714) ;  /* 0x0000000000248947 */ /* 0x000fea0003800000 */
[----:B------:R-:W-:Y:S05]  /*5610*/  BRA `(.L_x_716) ;  /* 0x0000000000147947 */ /* 0x000fea0003800000 */
.L_x_715:
[----:B------:R-:W-:-:S04]  /*5620*/  SHF.R.U32.HI R0, RZ, 0x14, R3 ;  /* 0x00000014ff007819 */ /* 0x000fc80000011603 */
[----:B------:R-:W-:-:S04]  /*5630*/  LOP3.LUT R0, R0, 0x1, RZ, 0xc0, !PT ;  /* 0x0000000100007812 */ /* 0x000fc800078ec0ff */
[----:B------:R-:W-:-:S04]  /*5640*/  IADD3 R0, PT, PT, R3, 0x487ffff, R0 ;  /* 0x0487ffff03007810 */ /* 0x000fc80007ffe000 */
[----:B------:R-:W-:-:S04]  /*5650*/  SHF.R.U32.HI R0, RZ, 0x14, R0 ;  /* 0x00000014ff007819 */ /* 0x000fc80000011600 */
[----:B------:R-:W-:-:S07]  /*5660*/  LOP3.LUT R0, R0, 0xff, RZ, 0xc0, !PT ;  /* 0x000000ff00007812 */ /* 0x000fce00078ec0ff */
.L_x_716:
[----:B------:R-:W-:-:S04]  /*5670*/  SHF.R.U32.HI R3, RZ, 0x18, R3 ;  /* 0x00000018ff037819 */ /* 0x000fc80000011603 */
[----:B------:R-:W-:-:S04]  /*5680*/  LOP3.LUT R0, R0, 0x80, R3, 0xf8, !PT ;  /* 0x0000008000007812 */ /* 0x000fc800078ef803 */
[----:B------:R-:W-:-:S07]  /*5690*/  PRMT R4, R0, 0x7610, R4 ;  /* 0x0000761000047816 */ /* 0x000fce0000000004 */
.L_x_714:
[----:B------:R-:W-:Y:S05]  /*56a0*/  BSYNC.RECONVERGENT B0 ;  /* 0x0000000000007941 */ /* 0x000fea0003800200 */
.L_x_713:
[----:B------:R0:W-:Y:S01]  /*56b0*/  STG.E.U8 desc[UR36][R8.64], R4 ;  /* 0x0000000408007986 */ /* 0x0001e2000c101124 */
[----:B------:R-:W-:Y:S01]  /*56c0*/  IMAD.MOV.U32 R25, RZ, RZ, R23 ;  /* 0x000000ffff197224 */ /* 0x000fe200078e0017 */
[----:B------:R-:W-:Y:S06]  /*56d0*/  BRA `(.L_x_689) ;  /* 0x00000004002c7947 */ /* 0x000fec0003800000 */
.L_x_711:
        /* <DEDUP_REMOVED lines=13> */
.L_x_719:
[----:B------:R-:W-:-:S04]  /*57b0*/  SHF.R.U32.HI R0, RZ, 0x15, R3 ;  /* 0x00000015ff007819 */ /* 0x000fc80000011603 */
[----:B------:R-:W-:-:S04]  /*57c0*/  LOP3.LUT R0, R0, 0x1, RZ, 0xc0, !PT ;  /* 0x0000000100007812 */ /* 0x000fc800078ec0ff */
[----:B------:R-:W-:-:S04]  /*57d0*/  IADD3 R0, PT, PT, R3, 0x88fffff, R0 ;  /* 0x088fffff03007810 */ /* 0x000fc80007ffe000 */
[----:B------:R-:W-:-:S04]  /*57e0*/  SHF.R.U32.HI R0, RZ, 0x15, R0 ;  /* 0x00000015ff007819 */ /* 0x000fc80000011600 */
[----:B------:R-:W-:-:S07]  /*57f0*/  LOP3.LUT R0, R0, 0xff, RZ, 0xc0, !PT ;  /* 0x000000ff00007812 */ /* 0x000fce00078ec0ff */
.L_x_720:
[----:B------:R-:W-:-:S04]  /*5800*/  SHF.R.U32.HI R3, RZ, 0x18, R3 ;  /* 0x00000018ff037819 */ /* 0x000fc80000011603 */
[----:B------:R-:W-:-:S04]  /*5810*/  LOP3.LUT R0, R0, 0x80, R3, 0xf8, !PT ;  /* 0x0000008000007812 */ /* 0x000fc800078ef803 */
[----:B------:R-:W-:-:S07]  /*5820*/  PRMT R4, R0, 0x7610, R4 ;  /* 0x0000761000047816 */ /* 0x000fce0000000004 */
.L_x_718:
[----:B------:R-:W-:Y:S05]  /*5830*/  BSYNC.RECONVERGENT B0 ;  /* 0x0000000000007941 */ /* 0x000fea0003800200 */
.L_x_717:
[----:B------:R0:W-:Y:S01]  /*5840*/  STG.E.U8 desc[UR36][R8.64], R4 ;  /* 0x0000000408007986 */ /* 0x0001e2000c101124 */
[----:B------:R-:W-:Y:S01]  /*5850*/  IMAD.MOV.U32 R25, RZ, RZ, R23 ;  /* 0x000000ffff197224 */ /* 0x000fe200078e0017 */
[----:B------:R-:W-:Y:S06]  /*5860*/  BRA `(.L_x_689) ;  /* 0x0000000000c87947 */ /* 0x000fec0003800000 */
.L_x_710:
[----:B------:R-:W-:-:S13]  /*5870*/  ISETP.NE.AND P0, PT, R0, 0x1c, PT ;  /* 0x0000001c0000780c */ /* 0x000fda0003f05270 */
[----:B------:R-:W-:Y:S05]  /*5880*/  @!P0 BRA `(.L_x_721) ;  /* 0x0000000000b08947 */ /* 0x000fea0003800000 */
[----:B------:R-:W-:-:S13]  /*5890*/  ISETP.NE.AND P0, PT, R0, 0x1d, PT ;  /* 0x0000001d0000780c */ /* 0x000fda0003f05270 */
[----:B------:R-:W-:Y:S05]  /*58a0*/  @!P0 BRA `(.L_x_722) ;  /* 0x0000000000948947 */ /* 0x000fea0003800000 */
[----:B------:R-:W-:-:S13]  /*58b0*/  ISETP.NE.AND P0, PT, R0, 0x2c, PT ;  /* 0x0000002c0000780c */ /* 0x000fda0003f05270 */
[----:B------:R-:W-:Y:S05]  /*58c0*/  @!P0 BRA `(.L_x_723) ;  /* 0x0000000000488947 */ /* 0x000fea0003800000 */
.L_x_694:
        /* <DEDUP_REMOVED lines=16> */
.L_x_724:
[----:B------:R-:W-:Y:S01]  /*59d0*/  IMAD.MOV.U32 R25, RZ, RZ, R23 ;  /* 0x000000ffff197224 */ /* 0x000fe200078e0017 */
[----:B------:R-:W-:Y:S06]  /*59e0*/  BRA `(.L_x_689) ;  /* 0x0000000000687947 */ /* 0x000fec0003800000 */
.L_x_723:
[----:B------:R-:W-:Y:S02]  /*59f0*/  IMAD.U32 R4, R3, 0x10000, RZ ;  /* 0x0001000003047824 */ /* 0x000fe400078e00ff */
[----:B------:R-:W-:-:S03]  /*5a00*/  IMAD.MOV.U32 R25, RZ, RZ, R23 ;  /* 0x000000ffff197224 */ /* 0x000fc600078e0017 */
[----:B------:R-:W-:-:S04]  /*5a10*/  SHF.R.U32.HI R5, RZ, 0x17, R4 ;  /* 0x00000017ff057819 */ /* 0x000fc80000011604 */
[----:B------:R-:W-:-:S04]  /*5a20*/  LOP3.LUT R3, R5, 0xff, RZ, 0xc0, !PT ;  /* 0x000000ff05037812 */ /* 0x000fc800078ec0ff */
[----:B------:R-:W-:-:S13]  /*5a30*/  ISETP.NE.AND P2, PT, R3, 0xff, PT ;  /* 0x000000ff0300780c */ /* 0x000fda0003f45270 */
[--C-:B------:R-:W-:Y:S02]  /*5a40*/  @P2 SHF.R.U32.HI R0, RZ, 0x16, R4.reuse ;  /* 0x00000016ff002819 */ /* 0x100fe40000011604 */
[----:B------:R-:W-:Y:S01]  /*5a50*/  @P2 LOP3.LUT P0, RZ, R3, 0x3fffff, R4, 0xf8, !PT ;  /* 0x003fffff03ff2812 */ /* 0x000fe2000780f804 */
[----:B------:R-:W-:Y:S01]  /*5a60*/  IMAD.MOV.U32 R3, RZ, RZ, 0xff ;  /* 0x000000ffff037424 */ /* 0x000fe200078e00ff */
[----:B------:R-:W-:-:S04]  /*5a70*/  @P2 LOP3.LUT R0, R0, 0x1, RZ, 0xc0, !PT ;  /* 0x0000000100002812 */ /* 0x000fc800078ec0ff */
[----:B------:R-:W-:Y:S01]  /*5a80*/  @P2 ISETP.EQ.U32.AND P1, PT, R0, 0x1, P0 ;  /* 0x000000010000280c */ /* 0x000fe20000722070 */
[----:B------:R-:W-:Y:S01]  /*5a90*/  @P2 VIADD R0, R5, 0x1 ;  /* 0x0000000105002836 */ /* 0x000fe20000000000 */
[----:B------:R-:W-:Y:S02]  /*5aa0*/  PLOP3.LUT P0, PT, PT, PT, PT, 0x80, 0x8 ;  /* 0x000000000008781c */ /* 0x000fe40003f0f070 */
[----:B------:R-:W-:-:S13]  /*5ab0*/  @P2 PLOP3.LUT P0, PT, P1, PT, PT, 0x80, 0x8 ;  /* 0x000000000008281c */ /* 0x000fda0000f0f070 */
[----:B------:R-:W-:-:S04]  /*5ac0*/  @!P0 IMAD.MOV R0, RZ, RZ, R5 ;  /* 0x000000ffff008224 */ /* 0x000fc800078e0205 */
[----:B------:R-:W-:-:S05]  /*5ad0*/  @P2 IMAD.MOV.U32 R3, RZ, RZ, R0 ;  /* 0x000000ffff032224 */ /* 0x000fca00078e0000 */
[----:B------:R0:W-:Y:S01]  /*5ae0*/  STG.E.U8 desc[UR36][R8.64], R3 ;  /* 0x0000000308007986 */ /* 0x0001e2000c101124 */
[----:B------:R-:W-:Y:S05]  /*5af0*/  BRA `(.L_x_689) ;  /* 0x0000000000247947 */ /* 0x000fea0003800000 */
.L_x_722:
[----:B------:R-:W-:Y:S02]  /*5b00*/  IMAD.U32 R4, R3, 0x10000, RZ ;  /* 0x0001000003047824 */ /* 0x000fe400078e00ff */
[----:B------:R-:W-:-:S04]  /*5b10*/  IMAD.MOV.U32 R25, RZ, RZ, R23 ;  /* 0x000000ffff197224 */ /* 0x000fc800078e0017 */
[----:B------:R-:W0:Y:S02]  /*5b20*/  F2I.U64.TRUNC R4, R4 ;  /* 0x0000000400047311 */ /* 0x000e24000020d800 */
[----:B0-----:R0:W-:Y:S01]  /*5b30*/  STG.E.64 desc[UR36][R8.64], R4 ;  /* 0x0000000408007986 */ /* 0x0011e2000c101b24 */
[----:B------:R-:W-:Y:S05]  /*5b40*/  BRA `(.L_x_689) ;  /* 0x0000000000107947 */ /* 0x000fea0003800000 */
.L_x_721:
[----:B------:R-:W-:Y:S02]  /*5b50*/  IMAD.U32 R3, R3, 0x10000, RZ ;  /* 0x0001000003037824 */ /* 0x000fe400078e00ff */
[----:B------:R-:W-:-:S04]  /*5b60*/  IMAD.MOV.U32 R25, RZ, RZ, R23 ;  /* 0x000000ffff197224 */ /* 0x000fc800078e0017 */
[----:B------:R-:W0:Y:S02]  /*5b70*/  F2I.FTZ.U32.TRUNC.NTZ R3, R3 ;  /* 0x0000000300037305 */ /* 0x000e24000021f000 */
[----:B0-----:R0:W-:Y:S02]  /*5b80*/  STG.E desc[UR36][R8.64], R3 ;  /* 0x0000000308007986 */ /* 0x0011e4000c101924 */
.L_x_689:
[----:B------:R-:W-:Y:S05]  /*5b90*/  BSYNC.RECONVERGENT B6 ;  /* 0x0000000000067941 */ /* 0x000fea0003800200 */
.L_x_688:
[----:B------:R-:W-:Y:S01]  /*5ba0*/  ISETP.GE.AND P0, PT, R25, R16, PT ;  /* 0x000000101900720c */ /* 0x000fe20003f06270 */
[----:B------:R-:W-:-:S12]  /*5bb0*/  BSSY.RECONVERGENT B6, `(.L_x_725) ;  /* 0x00001f0000067945 */ /* 0x000fd80003800200 */
[----:B------:R-:W-:Y:S05]  /*5bc0*/  @P0 BRA `(.L_x_726) ;  /* 0x0000001c00b80947 */ /* 0x000fea0003800000 */
[----:B------:R-:W1:Y:S01]  /*5bd0*/  LDCU UR4, c[0x0][0x3b8] ;  /* 0x00007700ff0477ac */ /* 0x000e620008000800 */
[----:B0-234-:R-:W0:Y:S01]  /*5be0*/  LDC.64 R8, c[0x0][0x398] ;  /* 0x0000e600ff087b82 */ /* 0x01de220000000a00 */
[----:B-----5:R-:W-:Y:S01]  /*5bf0*/  IMAD R0, R2, 0x200, R25 ;  /* 0x0000020002007824 */ /* 0x020fe200078e0219 */
[----:B------:R-:W-:-:S03]  /*5c00*/  PRMT R4, R18, 0x9910, RZ ;  /* 0x0000991012047816 */ /* 0x000fc600000000ff */
[----:B-1----:R-:W-:Y:S02]  /*5c10*/  IMAD R3, R0, UR4, RZ ;  /* 0x0000000400037c24 */ /* 0x002fe4000f8e02ff */
[----:B------:R-:W-:-:S05]  /*5c20*/  IMAD.MOV.U32 R0, RZ, RZ, R4 ;  /* 0x000000ffff007224 */ /* 0x000fca00078e0004 */
[----:B------:R-:W-:Y:S02]  /*5c30*/  ISETP.GT.AND P1, PT, R0, 0x9, PT ;  /* 0x000000090000780c */ /* 0x000fe40003f24270 */
[----:B0-----:R-:W-:-:S05]  /*5c40*/  IADD3 R8, P0, PT, R3, R8, RZ ;  /* 0x0000000803087210 */ /* 0x001fca0007f1e0ff */
        /* <DEDUP_REMOVED lines=10> */
[----:B------:R-:W-:-:S04]  /*5cf0*/  IMAD.U32 R22, R22, 0x10000, RZ ;  /* 0x0001000016167824 */ /* 0x000fc800078e00ff */
[----:B------:R-:W0:Y:S02]  /*5d00*/  F2I.FTZ.TRUNC.NTZ R3, R22 ;  /* 0x0000001600037305 */ /* 0x000e24000021f100 */
[----:B0-----:R0:W-:Y:S01]  /*5d10*/  STG.E.U8 desc[UR36][R8.64], R3 ;  /* 0x0000000308007986 */ /* 0x0011e2000c101124 */
[----:B------:R-:W-:Y:S05]  /*5d20*/  BRA `(.L_x_732) ;  /* 0x0000000c007c7947 */ /* 0x000fea0003800000 */
.L_x_730:
[----:B------:R-:W-:-:S06]  /*5d30*/  IMAD.U32 R5, R22, 0x10000, RZ ;  /* 0x0001000016057824 */ /* 0x000fcc00078e00ff */
[----:B------:R-:W0:Y:S02]  /*5d40*/  F2I.S64.TRUNC R4, R5 ;  /* 0x0000000500047311 */ /* 0x000e24000020d900 */
[----:B0-----:R0:W-:Y:S01]  /*5d50*/  STG.E.U8 desc[UR36][R8.64], R4 ;  /* 0x0000000408007986 */ /* 0x0011e2000c101124 */
[----:B------:R-:W-:Y:S05]  /*5d60*/  BRA `(.L_x_732) ;  /* 0x0000000c006c7947 */ /* 0x000fea0003800000 */
.L_x_729:
[----:B------:R-:W-:-:S13]  /*5d70*/  ISETP.NE.AND P0, PT, R0, 0x2, PT ;  /* 0x000000020000780c */ /* 0x000fda0003f05270 */
[----:B------:R-:W-:Y:S05]  /*5d80*/  @!P0 BRA `(.L_x_733) ;  /* 0x0000000000308947 */ /* 0x000fea0003800000 */
[----:B------:R-:W-:-:S13]  /*5d90*/  ISETP.NE.AND P0, PT, R0, 0x3, PT ;  /* 0x000000030000780c */ /* 0x000fda0003f05270 */
[----:B------:R-:W-:Y:S05]  /*5da0*/  @!P0 BRA `(.L_x_734) ;  /* 0x0000000000188947 */ /* 0x000fea0003800000 */
[----:B------:R-:W-:-:S13]  /*5db0*/  ISETP.NE.AND P0, PT, R0, 0x4, PT ;  /* 0x000000040000780c */ /* 0x000fda0003f05270 */
[----:B------:R-:W-:Y:S05]  /*5dc0*/  @P0 BRA `(.L_x_731) ;  /* 0x0000000800780947 */ /* 0x000fea0003800000 */
[----:B------:R-:W-:-:S06]  /*5dd0*/  IMAD.U32 R4, R22, 0x10000, RZ ;  /* 0x0001000016047824 */ /* 0x000fcc00078e00ff */
[----:B------:R-:W0:Y:S02]  /*5de0*/  F2I.S64.TRUNC R4, R4 ;  /* 0x0000000400047311 */ /* 0x000e24000020d900 */
[----:B0-----:R0:W-:Y:S01]  /*5df0*/  STG.E.64 desc[UR36][R8.64], R4 ;  /* 0x0000000408007986 */ /* 0x0011e2000c101b24 */
[----:B------:R-:W-:Y:S05]  /*5e00*/  BRA `(.L_x_732) ;  /* 0x0000000c00447947 */ /* 0x000fea0003800000 */
.L_x_734:
[----:B------:R-:W-:-:S04]  /*5e10*/  IMAD.U32 R22, R22, 0x10000, RZ ;  /* 0x0001000016167824 */ /* 0x000fc800078e00ff */
[----:B------:R-:W0:Y:S02]  /*5e20*/  F2I.FTZ.TRUNC.NTZ R3, R22 ;  /* 0x0000001600037305 */ /* 0x000e24000021f100 */
[----:B0-----:R0:W-:Y:S01]  /*5e30*/  STG.E desc[UR36][R8.64], R3 ;  /* 0x0000000308007986 */ /* 0x0011e2000c101924 */
[----:B------:R-:W-:Y:S05]  /*5e40*/  BRA `(.L_x_732) ;  /* 0x0000000c00347947 */ /* 0x000fea0003800000 */
.L_x_733:
[----:B------:R-:W-:-:S04]  /*5e50*/  IMAD.U32 R22, R22, 0x10000, RZ ;  /* 0x0001000016167824 */ /* 0x000fc800078e00ff */
[----:B------:R-:W0:Y:S02]  /*5e60*/  F2I.FTZ.TRUNC.NTZ R3, R22 ;  /* 0x0000001600037305 */ /* 0x000e24000021f100 */
[----:B0-----:R0:W-:Y:S01]  /*5e70*/  STG.E.U16 desc[UR36][R8.64], R3 ;  /* 0x0000000308007986 */ /* 0x0011e2000c101524 */
[----:B------:R-:W-:Y:S05]  /*5e80*/  BRA `(.L_x_732) ;  /* 0x0000000c00247947 */ /* 0x000fea0003800000 */
.L_x_728:
[----:B------:R-:W-:-:S13]  /*5e90*/  ISETP.GT.AND P0, PT, R0, 0x6, PT ;  /* 0x000000060000780c */ /* 0x000fda0003f04270 */
[----:B------:R-:W-:Y:S05]  /*5ea0*/  @P0 BRA `(.L_x_735) ;  /* 0x00000000002c0947 */ /* 0x000fea0003800000 */
[----:B------:R-:W-:-:S13]  /*5eb0*/  ISETP.NE.AND P0, PT, R0, 0x5, PT ;  /* 0x000000050000780c */ /* 0x000fda0003f05270 */
[----:B------:R-:W-:Y:S05]  /*5ec0*/  @!P0 BRA `(.L_x_736) ;  /* 0x0000000000148947 */ /* 0x000fea0003800000 */
[----:B------:R-:W-:-:S13]  /*5ed0*/  ISETP.NE.AND P0, PT, R0, 0x6, PT ;  /* 0x000000060000780c */ /* 0x000fda0003f05270 */
[----:B------:R-:W-:Y:S05]  /*5ee0*/  @P0 BRA `(.L_x_731) ;  /* 0x0000000800300947 */ /* 0x000fea0003800000 */
[----:B------:R-:W-:-:S05]  /*5ef0*/  IMAD.U32 R3, R22, 0x10000, RZ ;  /* 0x0001000016037824 */ /* 0x000fca00078e00ff */
[----:B------:R0:W-:Y:S01]  /*5f00*/  STG.E desc[UR36][R8.64], R3 ;  /* 0x0000000308007986 */ /* 0x0001e2000c101924 */
[----:B------:R-:W-:Y:S05]  /*5f10*/  BRA `(.L_x_732) ;  /* 0x0000000c00007947 */ /* 0x000fea0003800000 */
.L_x_736:
[----:B------:R-:W-:-:S05]  /*5f20*/  IMAD.U32 R0, R22, 0x10000, RZ ;  /* 0x0001000016007824 */ /* 0x000fca00078e00ff */
[----:B------:R-:W-:-:S05]  /*5f30*/  F2FP.F16.F32.PACK_AB R0, RZ, R0 ;  /* 0x00000000ff00723e */ /* 0x000fca00000000ff */
[----:B------:R0:W-:Y:S01]  /*5f40*/  STG.E.U16 desc[UR36][R8.64], R0 ;  /* 0x0000000008007986 */ /* 0x0001e2000c101524 */
[----:B------:R-:W-:Y:S05]  /*5f50*/  BRA `(.L_x_732) ;  /* 0x0000000800f07947 */ /* 0x000fea0003800000 */
.L_x_735:
[----:B------:R-:W-:-:S13]  /*5f60*/  ISETP.NE.AND P0, PT, R0, 0x7, PT ;  /* 0x000000070000780c */ /* 0x000fda0003f05270 */
[----:B------:R-:W-:Y:S05]  /*5f70*/  @!P0 BRA `(.L_x_737) ;  /* 0x0000000000348947 */ /* 0x000fea0003800000 */
[----:B------:R-:W-:-:S13]  /*5f80*/  ISETP.NE.AND P0, PT, R0, 0x8, PT ;  /* 0x000000080000780c */ /* 0x000fda0003f05270 */
[----:B------:R-:W-:Y:S05]  /*5f90*/  @!P0 BRA `(.L_x_738) ;  /* 0x0000000000188947 */ /* 0x000fea0003800000 */
[----:B------:R-:W-:-:S13]  /*5fa0*/  ISETP.NE.AND P0, PT, R0, 0x9, PT ;  /* 0x000000090000780c */ /* 0x000fda0003f05270 */
[----:B------:R-:W-:Y:S05]  /*5fb0*/  @P0 BRA `(.L_x_731) ;  /* 0x0000000400fc0947 */ /* 0x000fea0003800000 */
[----:B------:R-:W-:Y:S02]  /*5fc0*/  IMAD.U32 R22, R22, 0x10000, RZ ;  /* 0x0001000016167824 */ /* 0x000fe400078e00ff */
[----:B------:R-:W-:-:S05]  /*5fd0*/  IMAD.MOV.U32 R23, RZ, RZ, RZ ;  /* 0x000000ffff177224 */ /* 0x000fca00078e00ff */
[----:B------:R0:W-:Y:S01]  /*5fe0*/  STG.E.64 desc[UR36][R8.64], R22 ;  /* 0x0000001608007986 */ /* 0x0001e2000c101b24 */
[----:B------:R-:W-:Y:S05]  /*5ff0*/  BRA `(.L_x_732) ;  /* 0x0000000800c87947 */ /* 0x000fea0003800000 */
.L_x_738:
[----:B------:R-:W-:-:S05]  /*6000*/  IMAD.U32 R22, R22, 0x10000, RZ ;  /* 0x0001000016167824 */ /* 0x000fca00078e00ff */
[----:B------:R-:W-:-:S04]  /*6010*/  F2FP.F16.F32.PACK_AB R3, RZ, R22 ;  /* 0x00000016ff03723e */ /* 0x000fc800000000ff */
[----:B------:R-:W-:-:S05]  /*6020*/  PRMT R3, R3, 0x5410, RZ ;  /* 0x0000541003037816 */ /* 0x000fca00000000ff */
[----:B------:R0:W-:Y:S01]  /*6030*/  STG.E desc[UR36][R8.64], R3 ;  /* 0x0000000308007986 */ /* 0x0001e2000c101924 */
[----:B------:R-:W-:Y:S05]  /*6040*/  BRA `(.L_x_732) ;  /* 0x0000000800b47947 */ /* 0x000fea0003800000 */
.L_x_737:
[----:B------:R-:W-:-:S04]  /*6050*/  IMAD.U32 R4, R22, 0x10000, RZ ;  /* 0x0001000016047824 */ /* 0x000fc800078e00ff */
[----:B------:R-:W-:-:S06]  /*6060*/  FMUL.FTZ R4, R4, 1 ;  /* 0x3f80000004047820 */ /* 0x000fcc0000410000 */
[----:B------:R-:W0:Y:S02]  /*6070*/  F2F.F64.F32 R4, R4 ;  /* 0x0000000400047310 */ /* 0x000e240000201800 */
[----:B0-----:R0:W-:Y:S01]  /*6080*/  STG.E.64 desc[UR36][R8.64], R4 ;  /* 0x0000000408007986 */ /* 0x0011e2000c101b24 */
[----:B------:R-:W-:Y:S05]  /*6090*/  BRA `(.L_x_732) ;  /* 0x0000000800a07947 */ /* 0x000fea0003800000 */
.L_x_727:
[----:B------:R-:W-:-:S13]  /*60a0*/  ISETP.GT.AND P0, PT, R0, 0x18, PT ;  /* 0x000000180000780c */ /* 0x000fda0003f04270 */
[----:B------:R-:W-:Y:S05]  /*60b0*/  @!P0 BRA `(.L_x_739) ;  /* 0x0000000400608947 */ /* 0x000fea0003800000 */
        /* <DEDUP_REMOVED lines=8> */
[----:B------:R-:W-:-:S06]  /*6140*/  IMAD.U32 R3, R22, 0x10000, RZ ;  /* 0x0001000016037824 */ /* 0x000fcc00078e00ff */
[----:B------:R-:W0:Y:S02]  /*6150*/  F2I.FTZ.U32.TRUNC.NTZ R3, R3 ;  /* 0x0000000300037305 */ /* 0x000e24000021f000 */
[----:B0-----:R0:W-:Y:S01]  /*6160*/  STG.E.U16 desc[UR36][R8.64], R3 ;  /* 0x0000000308007986 */ /* 0x0011e2000c101524 */
[----:B------:R-:W-:Y:S05]  /*6170*/  BRA `(.L_x_732) ;  /* 0x0000000800687947 */ /* 0x000fea0003800000 */
.L_x_742:
        /* <DEDUP_REMOVED lines=17> */
.L_x_745:
[----:B------:R-:W-:-:S04]  /*6290*/  SHF.R.U32.HI R3, RZ, 0x18, R5 ;  /* 0x00000018ff037819 */ /* 0x000fc80000011605 */
[----:B------:R-:W-:-:S04]  /*62a0*/  LOP3.LUT R0, R0, 0x80, R3, 0xf8, !PT ;  /* 0x0000008000007812 */ /* 0x000fc800078ef803 */
[----:B------:R-:W-:-:S07]  /*62b0*/  PRMT R4, R0, 0x7610, R4 ;  /* 0x0000761000047816 */ /* 0x000fce0000000004 */
.L_x_744:
[----:B------:R-:W-:Y:S05]  /*62c0*/  BSYNC.RECONVERGENT B0 ;  /* 0x0000000000007941 */ /* 0x000fea0003800200 */
.L_x_743:
[----:B------:R0:W-:Y:S01]  /*62d0*/  STG.E.U8 desc[UR36][R8.64], R4 ;  /* 0x0000000408007986 */ /* 0x0001e2000c101124 */
[----:B------:R-:W-:Y:S05]  /*62e0*/  BRA `(.L_x_732) ;  /* 0x00000008000c7947 */ /* 0x000fea0003800000 */
.L_x_741:
        /* <DEDUP_REMOVED lines=17> */
.L_x_748:
[----:B------:R-:W-:-:S04]  /*6400*/  SHF.R.U32.HI R3, RZ, 0x18, R5 ;  /* 0x00000018ff037819 */ /* 0x000fc80000011605 */
[----:B------:R-:W-:-:S04]  /*6410*/  LOP3.LUT R0, R0, 0x80, R3, 0xf8, !PT ;  /* 0x0000008000007812 */ /* 0x000fc800078ef803 */
[----:B------:R-:W-:-:S07]  /*6420*/  PRMT R4, R0, 0x7610, R4 ;  /* 0x0000761000047816 */ /* 0x000fce0000000004 */
.L_x_747:
[----:B------:R-:W-:Y:S05]  /*6430*/  BSYNC.RECONVERGENT B0 ;  /* 0x0000000000007941 */ /* 0x000fea0003800200 */
.L_x_746:
[----:B------:R0:W-:Y:S01]  /*6440*/  STG.E.U8 desc[UR36][R8.64], R4 ;  /* 0x0000000408007986 */ /* 0x0001e2000c101124 */
[----:B------:R-:W-:Y:S05]  /*6450*/  BRA `(.L_x_732) ;  /* 0x0000000400b07947 */ /* 0x000fea0003800000 */
.L_x_740:
[----:B------:R-:W-:-:S13]  /*6460*/  ISETP.NE.AND P0, PT, R0, 0x1c, PT ;  /* 0x0000001c0000780c */ /* 0x000fda0003f05270 */
[----:B------:R-:W-:Y:S05]  /*6470*/  @!P0 BRA `(.L_x_749) ;  /* 0x0000000000608947 */ /* 0x000fea0003800000 */
[----:B------:R-:W-:-:S13]  /*6480*/  ISETP.NE.AND P0, PT, R0, 0x1d, PT ;  /* 0x0000001d0000780c */ /* 0x000fda0003f05270 */
[----:B------:R-:W-:Y:S05]  /*6490*/  @!P0 BRA `(.L_x_750) ;  /* 0x0000000000488947 */ /* 0x000fea0003800000 */
[----:B------:R-:W-:-:S13]  /*64a0*/  ISETP.NE.AND P0, PT, R0, 0x2c, PT ;  /* 0x0000002c0000780c */ /* 0x000fda0003f05270 */
[----:B------:R-:W-:Y:S05]  /*64b0*/  @P0 BRA `(.L_x_731) ;  /* 0x0000000000bc0947 */ /* 0x000fea0003800000 */
[----:B------:R-:W-:-:S05]  /*64c0*/  IMAD.U32 R22, R22, 0x10000, RZ ;  /* 0x0001000016167824 */ /* 0x000fca00078e00ff */
        /* <DEDUP_REMOVED lines=15> */
.L_x_750:
[----:B------:R-:W-:-:S06]  /*65c0*/  IMAD.U32 R4, R22, 0x10000, RZ ;  /* 0x0001000016047824 */ /* 0x000fcc00078e00ff */
[----:B------:R-:W0:Y:S02]  /*65d0*/  F2I.U64.TRUNC R4, R4 ;  /* 0x0000000400047311 */ /* 0x000e24000020d800 */
[----:B0-----:R0:W-:Y:S01]  /*65e0*/  STG.E.64 desc[UR36][R8.64], R4 ;  /* 0x0000000408007986 */ /* 0x0011e2000c101b24 */
[----:B------:R-:W-:Y:S05]  /*65f0*/  BRA `(.L_x_732) ;  /* 0x0000000400487947 */ /* 0x000fea0003800000 */
.L_x_749:
[----:B------:R-:W-:-:S04]  /*6600*/  IMAD.U32 R22, R22, 0x10000, RZ ;  /* 0x0001000016167824 */ /* 0x000fc800078e00ff */
[----:B------:R-:W0:Y:S02]  /*6610*/  F2I.FTZ.U32.TRUNC.NTZ R3, R22 ;  /* 0x0000001600037305 */ /* 0x000e24000021f000 */
[----:B0-----:R0:W-:Y:S01]  /*6620*/  STG.E desc[UR36][R8.64], R3 ;  /* 0x0000000308007986 */ /* 0x0011e2000c101924 */
[----:B------:R-:W-:Y:S05]  /*6630*/  BRA `(.L_x_732) ;  /* 0x0000000400387947 */ /* 0x000fea0003800000 */
.L_x_739:
[----:B------:R-:W-:-:S13]  /*6640*/  ISETP.GT.AND P0, PT, R0, 0xe, PT ;  /* 0x0000000e0000780c */ /* 0x000fda0003f04270 */
[----:B------:R-:W-:Y:S05]  /*6650*/  @P0 BRA `(.L_x_751) ;  /* 0x00000000003c0947 */ /* 0x000fea0003800000 */
[----:B------:R-:W-:-:S13]  /*6660*/  ISETP.NE.AND P0, PT, R0, 0xa, PT ;  /* 0x0000000a0000780c */ /* 0x000fda0003f05270 */
[----:B------:R-:W-:Y:S05]  /*6670*/  @!P0 BRA `(.L_x_752) ;  /* 0x00000000001c8947 */ /* 0x000fea0003800000 */
[----:B------:R-:W-:-:S13]  /*6680*/  ISETP.NE.AND P0, PT, R0, 0xb, PT ;  /* 0x0000000b0000780c */ /* 0x000fda0003f05270 */
[----:B------:R-:W-:Y:S05]  /*6690*/  @P0 BRA `(.L_x_731) ;  /* 0x0000000000440947 */ /* 0x000fea0003800000 */
[----:B------:R-:W-:-:S05]  /*66a0*/  IMAD.U32 R22, R22, 0x10000, RZ ;  /* 0x0001000016167824 */ /* 0x000fca00078e00ff */
[----:B------:R-:W-:-:S04]  /*66b0*/  FSETP.NEU.FTZ.AND P0, PT, R22, RZ, PT ;  /* 0x000000ff1600720b */ /* 0x000fc80003f1d000 */
[----:B------:R-:W-:-:S05]  /*66c0*/  SEL R3, RZ, 0x1, !P0 ;  /* 0x00000001ff037807 */ /* 0x000fca0004000000 */
[----:B------:R3:W-:Y:S01]  /*66d0*/  STG.E.U8 desc[UR36][R8.64], R3 ;  /* 0x0000000308007986 */ /* 0x0007e2000c101124 */
[----:B------:R-:W-:Y:S05]  /*66e0*/  BRA `(.L_x_732) ;  /* 0x00000004000c7947 */ /* 0x000fea0003800000 */
.L_x_752:
[----:B------:R-:W-:Y:S01]  /*66f0*/  IMAD.U32 R22, R22, 0x10000, RZ ;  /* 0x0001000016167824 */ /* 0x000fe200078e00ff */
[----:B------:R-:W-:-:S03]  /*6700*/  CS2R R6, SRZ ;  /* 0x0000000000067805 */ /* 0x000fc6000001ff00 */
[----:B------:R-:W-:-:S06]  /*6710*/  FMUL.FTZ R4, R22, 1 ;  /* 0x3f80000016047820 */ /* 0x000fcc0000410000 */
[----:B------:R-:W0:Y:S02]  /*6720*/  F2F.F64.F32 R4, R4 ;  /* 0x0000000400047310 */ /* 0x000e240000201800 */
[----:B0-----:R4:W-:Y:S01]  /*6730*/  STG.E.128 desc[UR36][R8.64], R4 ;  /* 0x0000000408007986 */ /* 0x0019e2000c101d24 */
[----:B------:R-:W-:Y:S05]  /*6740*/  BRA `(.L_x_732) ;  /* 0x0000000000f47947 */ /* 0x000fea0003800000 */
.L_x_751:
[----:B------:R-:W-:-:S13]  /*6750*/  ISETP.NE.AND P0, PT, R0, 0xf, PT ;  /* 0x0000000f0000780c */ /* 0x000fda0003f05270 */
[----:B------:R-:W-:Y:S05]  /*6760*/  @!P0 BRA `(.L_x_753) ;  /* 0x0000000000e88947 */ /* 0x000fea0003800000 */
[----:B------:R-:W-:-:S13]  /*6770*/  ISETP.NE.AND P0, PT, R0, 0x17, PT ;  /* 0x000000170000780c */ /* 0x000fda0003f05270 */
[----:B------:R-:W-:Y:S05]  /*6780*/  @!P0 BRA `(.L_x_754) ;  /* 0x0000000000908947 */ /* 0x000fea0003800000 */
[----:B------:R-:W-:-:S13]  /*6790*/  ISETP.NE.AND P0, PT, R0, 0x18, PT ;  /* 0x000000180000780c */ /* 0x000fda0003f05270 */
[----:B------:R-:W-:Y:S05]  /*67a0*/  @!P0 BRA `(.L_x_755) ;  /* 0x0000000000448947 */ /* 0x000fea0003800000 */
.L_x_731:
        /* <DEDUP_REMOVED lines=16> */
.L_x_756:
[----:B------:R-:W-:Y:S05]  /*68b0*/  BRA `(.L_x_732) ;  /* 0x0000000000987947 */ /* 0x000fea0003800000 */
.L_x_755:
        /* <DEDUP_REMOVED lines=13> */
.L_x_758:
[----:B------:R-:W-:Y:S05]  /*6990*/  BSYNC.RECONVERGENT B0 ;  /* 0x0000000000007941 */ /* 0x000fea0003800200 */
.L_x_757:
[----:B------:R-:W-:-:S05]  /*69a0*/  LOP3.LUT R3, R0, 0x80, R3, 0xf8, !PT ;  /* 0x0000008000037812 */ /* 0x000fca00078ef803 */
[----:B------:R2:W-:Y:S01]  /*69b0*/  STG.E.U8 desc[UR36][R8.64], R3 ;  /* 0x0000000308007986 */ /* 0x0005e2000c101124 */
[----:B------:R-:W-:Y:S05]  /*69c0*/  BRA `(.L_x_732) ;  /* 0x0000000000547947 */ /* 0x000fea0003800000 */
.L_x_754:
        /* <DEDUP_REMOVED lines=12> */
.L_x_760:
[----:B------:R-:W-:Y:S01]  /*6a90*/  IMAD.MOV.U32 R0, RZ, RZ, 0x7f ;  /* 0x0000007fff007424 */ /* 0x000fe200078e00ff */
[----:B------:R-:W-:-:S04]  /*6aa0*/  ISETP.GT.U32.AND P0, PT, R4, 0x7f800000, PT ;  /* 0x7f8000000400780c */ /* 0x000fc80003f04070 */
[----:B------:R-:W-:-:S09]  /*6ab0*/  SEL R0, R0, 0x7c, P0 ;  /* 0x0000007c00007807 */ /* 0x000fd20000000000 */
.L_x_761:
[----:B------:R-:W-:Y:S05]  /*6ac0*/  BSYNC.RECONVERGENT B0 ;  /* 0x0000000000007941 */ /* 0x000fea0003800200 */
.L_x_759:
[----:B------:R-:W-:-:S04]  /*6ad0*/  SHF.R.U32.HI R3, RZ, 0x18, R3 ;  /* 0x00000018ff037819 */ /* 0x000fc80000011603 */
[----:B------:R-:W-:-:S05]  /*6ae0*/  LOP3.LUT R3, R0, 0x80, R3, 0xf8, !PT ;  /* 0x0000008000037812 */ /* 0x000fca00078ef803 */
[----:B------:R1:W-:Y:S01]  /*6af0*/  STG.E.U8 desc[UR36][R8.64], R3 ;  /* 0x0000000308007986 */ /* 0x0003e2000c101124 */
[----:B------:R-:W-:Y:S05]  /*6b00*/  BRA `(.L_x_732) ;  /* 0x0000000000047947 */ /* 0x000fea0003800000 */
.L_x_753:
[----:B------:R0:W-:Y:S02]  /*6b10*/  STG.E.U16 desc[UR36][R8.64], R22 ;  /* 0x0000001608007986 */ /* 0x0001e4000c101524 */
.L_x_732:
[----:B------:R-:W-:-:S05]  /*6b20*/  VIADD R25, R25, 0x80 ;  /* 0x0000008019197836 */ /* 0x000fca0000000000 */
[----:B------:R-:W-:-:S13]  /*6b30*/  ISETP.GE.AND P0, PT, R25, R16, PT ;  /* 0x000000101900720c */ /* 0x000fda0003f06270 */
[----:B------:R-:W-:Y:S05]  /*6b40*/  @P0 BRA `(.L_x_726) ;  /* 0x0000000c00d80947 */ /* 0x000fea0003800000 */
[----:B------:R-:W5:Y:S01]  /*6b50*/  LDCU UR4, c[0x0][0x3b8] ;  /* 0x00007700ff0477ac */ /* 0x000f620008000800 */
[----:B01234-:R-:W0:Y:S01]  /*6b60*/  LDC.64 R8, c[0x0][0x398] ;  /* 0x0000e600ff087b82 */ /* 0x01fe220000000a00 */
[----:B------:R-:W-:Y:S01]  /*6b70*/  IMAD R0, R2, 0x200, R25 ;  /* 0x0000020002007824 */ /* 0x000fe200078e0219 */
[----:B------:R-:W-:-:S03]  /*6b80*/  PRMT R4, R18, 0x9910, RZ ;  /* 0x0000991012047816 */ /* 0x000fc600000000ff */
[----:B-----5:R-:W-:Y:S02]  /*6b90*/  IMAD R3, R0, UR4, RZ ;  /* 0x0000000400037c24 */ /* 0x020fe4000f8e02ff */
        /* <DEDUP_REMOVED lines=13> */
[----:B------:R-:W-:-:S06]  /*6c70*/  IMAD.U32 R19, R19, 0x10000, RZ ;  /* 0x0001000013137824 */ /* 0x000fcc00078e00ff */
[----:B------:R-:W0:Y:S02]  /*6c80*/  F2I.FTZ.TRUNC.NTZ R19, R19 ;  /* 0x0000001300137305 */ /* 0x000e24000021f100 */
[----:B0-----:R1:W-:Y:S01]  /*6c90*/  STG.E.U8 desc[UR36][R8.64], R19 ;  /* 0x0000001308007986 */ /* 0x0013e2000c101124 */
[----:B------:R-:W-:Y:S05]  /*6ca0*/  BRA `(.L_x_767) ;  /* 0x0000000c007c7947 */ /* 0x000fea0003800000 */
.L_x_765:
[----:B------:R-:W-:-:S06]  /*6cb0*/  IMAD.U32 R5, R19, 0x10000, RZ ;  /* 0x0001000013057824 */ /* 0x000fcc00078e00ff */
[----:B------:R-:W0:Y:S02]  /*6cc0*/  F2I.S64.TRUNC R4, R5 ;  /* 0x0000000500047311 */ /* 0x000e24000020d900 */
[----:B0-----:R0:W-:Y:S01]  /*6cd0*/  STG.E.U8 desc[UR36][R8.64], R4 ;  /* 0x0000000408007986 */ /* 0x0011e2000c101124 */
[----:B------:R-:W-:Y:S05]  /*6ce0*/  BRA `(.L_x_767) ;  /* 0x0000000c006c7947 */ /* 0x000fea0003800000 */
.L_x_764:
        /* <DEDUP_REMOVED lines=10> */
.L_x_769:
[----:B------:R-:W-:-:S06]  /*6d90*/  IMAD.U32 R19, R19, 0x10000, RZ ;  /* 0x0001000013137824 */ /* 0x000fcc00078e00ff */
[----:B------:R-:W0:Y:S02]  /*6da0*/  F2I.FTZ.TRUNC.NTZ R19, R19 ;  /* 0x0000001300137305 */ /* 0x000e24000021f100 */
[----:B0-----:R3:W-:Y:S01]  /*6db0*/  STG.E desc[UR36][R8.64], R19 ;  /* 0x0000001308007986 */ /* 0x0017e2000c101924 */
[----:B------:R-:W-:Y:S05]  /*6dc0*/  BRA `(.L_x_767) ;  /* 0x0000000c00347947 */ /* 0x000fea0003800000 */
.L_x_768:
[----:B------:R-:W-:-:S06]  /*6dd0*/  IMAD.U32 R19, R19, 0x10000, RZ ;  /* 0x0001000013137824 */ /* 0x000fcc00078e00ff */
[----:B------:R-:W0:Y:S02]  /*6de0*/  F2I.FTZ.TRUNC.NTZ R19, R19 ;  /* 0x0000001300137305 */ /* 0x000e24000021f100 */
[----:B0-----:R2:W-:Y:S01]  /*6df0*/  STG.E.U16 desc[UR36][R8.64], R19 ;  /* 0x0000001308007986 */ /* 0x0015e2000c101524 */
[----:B------:R-:W-:Y:S05]  /*6e00*/  BRA `(.L_x_767) ;  /* 0x0000000c00247947 */ /* 0x000fea0003800000 */
.L_x_763:
        /* <DEDUP_REMOVED lines=9> */
.L_x_771:
[----:B------:R-:W-:-:S05]  /*6ea0*/  IMAD.U32 R0, R19, 0x10000, RZ ;  /* 0x0001000013007824 */ /* 0x000fca00078e00ff */
[----:B------:R-:W-:-:S05]  /*6eb0*/  F2FP.F16.F32.PACK_AB R0, RZ, R0 ;  /* 0x00000000ff00723e */ /* 0x000fca00000000ff */
[----:B------:R0:W-:Y:S01]  /*6ec0*/  STG.E.U16 desc[UR36][R8.64], R0 ;  /* 0x0000000008007986 */ /* 0x0001e2000c101524 */
[----:B------:R-:W-:Y:S05]  /*6ed0*/  BRA `(.L_x_767) ;  /* 0x0000000800f07947 */ /* 0x000fea0003800000 */
.L_x_770:
        /* <DEDUP_REMOVED lines=10> */
.L_x_773:
[----:B------:R-:W-:-:S05]  /*6f80*/  IMAD.U32 R19, R19, 0x10000, RZ ;  /* 0x0001000013137824 */ /* 0x000fca00078e00ff */
[----:B------:R-:W-:-:S04]  /*6f90*/  F2FP.F16.F32.PACK_AB R3, RZ, R19 ;  /* 0x00000013ff03723e */ /* 0x000fc800000000ff */
[----:B------:R-:W-:-:S05]  /*6fa0*/  PRMT R3, R3, 0x5410, RZ ;  /* 0x0000541003037816 */ /* 0x000fca00000000ff */
[----:B------:R0:W-:Y:S01]  /*6fb0*/  STG.E desc[UR36][R8.64], R3 ;  /* 0x0000000308007986 */ /* 0x0001e2000c101924 */
[----:B------:R-:W-:Y:S05]  /*6fc0*/  BRA `(.L_x_767) ;  /* 0x0000000800b47947 */ /* 0x000fea0003800000 */
.L_x_772:
[----:B------:R-:W-:-:S04]  /*6fd0*/  IMAD.U32 R4, R19, 0x10000, RZ ;  /* 0x0001000013047824 */ /* 0x000fc800078e00ff */
[----:B------:R-:W-:-:S06]  /*6fe0*/  FMUL.FTZ R4, R4, 1 ;  /* 0x3f80000004047820 */ /* 0x000fcc0000410000 */
[----:B------:R-:W0:Y:S02]  /*6ff0*/  F2F.F64.F32 R4, R4 ;  /* 0x0000000400047310 */ /* 0x000e240000201800 */
[----:B0-----:R0:W-:Y:S01]  /*7000*/  STG.E.64 desc[UR36][R8.64], R4 ;  /* 0x0000000408007986 */ /* 0x0011e2000c101b24 */
[----:B------:R-:W-:Y:S05]  /*7010*/  BRA `(.L_x_767) ;  /* 0x0000000800a07947 */ /* 0x000fea0003800000 */
.L_x_762:
        /* <DEDUP_REMOVED lines=14> */
.L_x_777:
        /* <DEDUP_REMOVED lines=17> */
.L_x_780:
[----:B------:R-:W-:-:S04]  /*7210*/  SHF.R.U32.HI R3, RZ, 0x18, R19 ;  /* 0x00000018ff037819 */ /* 0x000fc80000011613 */
[----:B------:R-:W-:-:S04]  /*7220*/  LOP3.LUT R0, R0, 0x80, R3, 0xf8, !PT ;  /* 0x0000008000007812 */ /* 0x000fc800078ef803 */
[----:B------:R-:W-:-:S07]  /*7230*/  PRMT R4, R0, 0x7610, R4 ;  /* 0x0000761000047816 */ /* 0x000fce0000000004 */
.L_x_779:
[----:B------:R-:W-:Y:S05]  /*7240*/  BSYNC.RECONVERGENT B0 ;  /* 0x0000000000007941 */ /* 0x000fea0003800200 */
.L_x_778:
[----:B------:R0:W-:Y:S01]  /*7250*/  STG.E.U8 desc[UR36][R8.64], R4 ;  /* 0x0000000408007986 */ /* 0x0001e2000c101124 */
[----:B------:R-:W-:Y:S05]  /*7260*/  BRA `(.L_x_767) ;  /* 0x00000008000c7947 */ /* 0x000fea0003800000 */
.L_x_776:
        /* <DEDUP_REMOVED lines=17> */
.L_x_783:
[----:B------:R-:W-:-:S04]  /*7380*/  SHF.R.U32.HI R3, RZ, 0x18, R19 ;  /* 0x00000018ff037819 */ /* 0x000fc80000011613 */
[----:B------:R-:W-:-:S04]  /*7390*/  LOP3.LUT R0, R0, 0x80, R3, 0xf8, !PT ;  /* 0x0000008000007812 */ /* 0x000fc800078ef803 */
[----:B------:R-:W-:-:S07]  /*73a0*/  PRMT R4, R0, 0x7610, R4 ;  /* 0x0000761000047816 */ /* 0x000fce0000000004 */
.L_x_782:
[----:B------:R-:W-:Y:S05]  /*73b0*/  BSYNC.RECONVERGENT B0 ;  /* 0x0000000000007941 */ /* 0x000fea0003800200 */
.L_x_781:
[----:B------:R0:W-:Y:S01]  /*73c0*/  STG.E.U8 desc[UR36][R8.64], R4 ;  /* 0x0000000408007986 */ /* 0x0001e2000c101124 */
[----:B------:R-:W-:Y:S05]  /*73d0*/  BRA `(.L_x_767) ;  /* 0x0000000400b07947 */ /* 0x000fea0003800000 */
.L_x_775:
        /* <DEDUP_REMOVED lines=22> */
.L_x_785:
[----:B------:R-:W-:-:S06]  /*7540*/  IMAD.U32 R4, R19, 0x10000, RZ ;  /* 0x0001000013047824 */ /* 0x000fcc00078e00ff */
[----:B------:R-:W0:Y:S02]  /*7550*/  F2I.U64.TRUNC R4, R4 ;  /* 0x0000000400047311 */ /* 0x000e24000020d800 */
[----:B0-----:R0:W-:Y:S01]  /*7560*/  STG.E.64 desc[UR36][R8.64], R4 ;  /* 0x0000000408007986 */ /* 0x0011e2000c101b24 */
[----:B------:R-:W-:Y:S05]  /*7570*/  BRA `(.L_x_767) ;  /* 0x0000000400487947 */ /* 0x000fea0003800000 */
.L_x_784:
[----:B------:R-:W-:-:S06]  /*7580*/  IMAD.U32 R19, R19, 0x10000, RZ ;  /* 0x0001000013137824 */ /* 0x000fcc00078e00ff */
[----:B------:R-:W0:Y:S02]  /*7590*/  F2I.FTZ.U32.TRUNC.NTZ R19, R19 ;  /* 0x0000001300137305 */ /* 0x000e24000021f000 */
[----:B0-----:R0:W-:Y:S01]  /*75a0*/  STG.E desc[UR36][R8.64], R19 ;  /* 0x0000001308007986 */ /* 0x0011e2000c101924 */
[----:B------:R-:W-:Y:S05]  /*75b0*/  BRA `(.L_x_767) ;  /* 0x0000000400387947 */ /* 0x000fea0003800000 */
.L_x_774:
        /* <DEDUP_REMOVED lines=11> */
.L_x_787:
[----:B------:R-:W-:Y:S01]  /*7670*/  IMAD.U32 R19, R19, 0x10000, RZ ;  /* 0x0001000013137824 */ /* 0x000fe200078e00ff */
[----:B------:R-:W-:-:S03]  /*7680*/  CS2R R6, SRZ ;  /* 0x0000000000067805 */ /* 0x000fc6000001ff00 */
[----:B------:R-:W-:-:S06]  /*7690*/  FMUL.FTZ R4, R19, 1 ;  /* 0x3f80000013047820 */ /* 0x000fcc0000410000 */
[----:B------:R-:W0:Y:S02]  /*76a0*/  F2F.F64.F32 R4, R4 ;  /* 0x0000000400047310 */ /* 0x000e240000201800 */
[----:B0-----:R0:W-:Y:S01]  /*76b0*/  STG.E.128 desc[UR36][R8.64], R4 ;  /* 0x0000000408007986 */ /* 0x0011e2000c101d24 */
[----:B------:R-:W-:Y:S05]  /*76c0*/  BRA `(.L_x_767) ;  /* 0x0000000000f47947 */ /* 0x000fea0003800000 */
.L_x_786:
[----:B------:R-:W-:-:S13]  /*76d0*/  ISETP.NE.AND P0, PT, R0, 0xf, PT ;  /* 0x0000000f0000780c */ /* 0x000fda0003f05270 */
[----:B------:R-:W-:Y:S05]  /*76e0*/  @!P0 BRA `(.L_x_788) ;  /* 0x0000000000e88947 */ /* 0x000fea0003800000 */
[----:B------:R-:W-:-:S13]  /*76f0*/  ISETP.NE.AND P0, PT, R0, 0x17, PT ;  /* 0x000000170000780c */ /* 0x000fda0003f05270 */
[----:B------:R-:W-:Y:S05]  /*7700*/  @!P0 BRA `(.L_x_789) ;  /* 0x0000000000908947 */ /* 0x000fea0003800000 */
[----:B------:R-:W-:-:S13]  /*7710*/  ISETP.NE.AND P0, PT, R0, 0x18, PT ;  /* 0x000000180000780c */ /* 0x000fda0003f05270 */
[----:B------:R-:W-:Y:S05]  /*7720*/  @!P0 BRA `(.L_x_790) ;  /* 0x0000000000448947 */ /* 0x000fea0003800000 */
.L_x_766:
        /* <DEDUP_REMOVED lines=16> */
.L_x_791:
[----:B------:R-:W-:Y:S05]  /*7830*/  BRA `(.L_x_767) ;  /* 0x0000000000987947 */ /* 0x000fea0003800000 */
.L_x_790:
        /* <DEDUP_REMOVED lines=13> */
.L_x_793:
[----:B------:R-:W-:Y:S05]  /*7910*/  BSYNC.RECONVERGENT B0 ;  /* 0x0000000000007941 */ /* 0x000fea0003800200 */
.L_x_792:
[----:B------:R-:W-:-:S05]  /*7920*/  LOP3.LUT R3, R0, 0x80, R3, 0xf8, !PT ;  /* 0x0000008000037812 */ /* 0x000fca00078ef803 */
[----:B------:R0:W-:Y:S01]  /*7930*/  STG.E.U8 desc[UR36][R8.64], R3 ;  /* 0x0000000308007986 */ /* 0x0001e2000c101124 */
[----:B------:R-:W-:Y:S05]  /*7940*/  BRA `(.L_x_767) ;  /* 0x0000000000547947 */ /* 0x000fea0003800000 */
.L_x_789:
        /* <DEDUP_REMOVED lines=12> */
.L_x_795:
[----:B------:R-:W-:Y:S01]  /*7a10*/  IMAD.MOV.U32 R0, RZ, RZ, 0x7f ;  /* 0x0000007fff007424 */ /* 0x000fe200078e00ff */
[----:B------:R-:W-:-:S04]  /*7a20*/  ISETP.GT.U32.AND P0, PT, R4, 0x7f800000, PT ;  /* 0x7f8000000400780c */ /* 0x000fc80003f04070 */
[----:B------:R-:W-:-:S09]  /*7a30*/  SEL R0, R0, 0x7c, P0 ;  /* 0x0000007c00007807 */ /* 0x000fd20000000000 */
.L_x_796:
[----:B------:R-:W-:Y:S05]  /*7a40*/  BSYNC.RECONVERGENT B0 ;  /* 0x0000000000007941 */ /* 0x000fea0003800200 */
.L_x_794:
[----:B------:R-:W-:-:S04]  /*7a50*/  SHF.R.U32.HI R3, RZ, 0x18, R3 ;  /* 0x00000018ff037819 */ /* 0x000fc80000011603 */
[----:B------:R-:W-:-:S05]  /*7a60*/  LOP3.LUT R3, R0, 0x80, R3, 0xf8, !PT ;  /* 0x0000008000037812 */ /* 0x000fca00078ef803 */
[----:B------:R0:W-:Y:S01]  /*7a70*/  STG.E.U8 desc[UR36][R8.64], R3 ;  /* 0x0000000308007986 */ /* 0x0001e2000c101124 */
[----:B------:R-:W-:Y:S05]  /*7a80*/  BRA `(.L_x_767) ;  /* 0x0000000000047947 */ /* 0x000fea0003800000 */
.L_x_788:
[----:B------:R0:W-:Y:S02]  /*7a90*/  STG.E.U16 desc[UR36][R8.64], R19 ;  /* 0x0000001308007986 */ /* 0x0001e4000c101524 */
.L_x_767:
[----:B------:R-:W-:-:S07]  /*7aa0*/  VIADD R25, R25, 0x80 ;  /* 0x0000008019197836 */ /* 0x000fce0000000000 */
.L_x_726:
[----:B------:R-:W-:Y:S05]  /*7ab0*/  BSYNC.RECONVERGENT B6 ;  /* 0x0000000000067941 */ /* 0x000fea0003800200 */
.L_x_725:
[----:B------:R-:W-:-:S13]  /*7ac0*/  ISETP.GE.AND P0, PT, R25, R16, PT ;  /* 0x000000101900720c */ /* 0x000fda0003f06270 */
[----:B------:R-:W-:Y:S05]  /*7ad0*/  @P0 EXIT ;  /* 0x000000000000094d */ /* 0x000fea0003800000 */
[----:B01-34-:R-:W0:Y:S01]  /*7ae0*/  LDC.64 R4, c[0x0][0x398] ;  /* 0x0000e600ff047b82 */ /* 0x01be220000000a00 */
[----:B------:R-:W2:Y:S01]  /*7af0*/  LDCU UR4, c[0x0][0x3b8] ;  /* 0x00007700ff0477ac */ /* 0x000ea20008000800 */
[----:B-----5:R-:W-:Y:S01]  /*7b00*/  PRMT R0, R18, 0x9910, RZ ;  /* 0x0000991012007816 */ /* 0x020fe200000000ff */
[----:B------:R-:W-:-:S03]  /*7b10*/  IMAD R2, R2, 0x200, R25 ;  /* 0x0000020002027824 */ /* 0x000fc600078e0219 */
[----:B------:R-:W-:Y:S01]  /*7b20*/  ISETP.GT.AND P1, PT, R0, 0x9, PT ;  /* 0x000000090000780c */ /* 0x000fe20003f24270 */
[----:B--2---:R-:W-:-:S05]  /*7b30*/  IMAD R3, R2, UR4, RZ ;  /* 0x0000000402037c24 */ /* 0x004fca000f8e02ff */
[----:B0-----:R-:W-:-:S05]  /*7b40*/  IADD3 R2, P0, PT, R3, R4, RZ ;  /* 0x0000000403027210 */ /* 0x001fca0007f1e0ff */
[----:B------:R-:W-:Y:S02]  /*7b50*/  IMAD.X R3, RZ, RZ, R5, P0 ;  /* 0x000000ffff037224 */ /* 0x000fe400000e0605 */
[----:B------:R-:W-:Y:S06]  /*7b60*/  @P1 BRA `(.L_x_797) ;  /* 0x00000004000c1947 */ /* 0x000fec0003800000 */
        /* <DEDUP_REMOVED lines=10> */
[----:B0-----:R-:W-:Y:S01]  /*7c10*/  STG.E.U8 desc[UR36][R2.64], R17 ;  /* 0x0000001102007986 */ /* 0x001fe2000c101124 */
[----:B------:R-:W-:Y:S05]  /*7c20*/  EXIT ;  /* 0x000000000000794d */ /* 0x000fea0003800000 */
.L_x_800:
[----:B------:R-:W-:-:S06]  /*7c30*/  IMAD.U32 R5, R17, 0x10000, RZ ;  /* 0x0001000011057824 */ /* 0x000fcc00078e00ff */
[----:B------:R-:W0:Y:S02]  /*7c40*/  F2I.S64.TRUNC R4, R5 ;  /* 0x0000000500047311 */ /* 0x000e24000020d900 */
[----:B0-----:R-:W-:Y:S01]  /*7c50*/  STG.E.U8 desc[UR36][R2.64], R4 ;  /* 0x0000000402007986 */ /* 0x001fe2000c101124 */
[----:B------:R-:W-:Y:S05]  /*7c60*/  EXIT ;  /* 0x000000000000794d */ /* 0x000fea0003800000 */
.L_x_799:
        /* <DEDUP_REMOVED lines=8> */
[----:B0-----:R-:W-:Y:S01]  /*7cf0*/  STG.E.64 desc[UR36][R2.64], R4 ;  /* 0x0000000402007986 */ /* 0x001fe2000c101b24 */
[----:B------:R-:W-:Y:S05]  /*7d00*/  EXIT ;  /* 0x000000000000794d */ /* 0x000fea0003800000 */
.L_x_803:
[----:B------:R-:W-:-:S06]  /*7d10*/  IMAD.U32 R17, R17, 0x10000, RZ ;  /* 0x0001000011117824 */ /* 0x000fcc00078e00ff */
[----:B------:R-:W0:Y:S02]  /*7d20*/  F2I.FTZ.TRUNC.NTZ R17, R17 ;  /* 0x0000001100117305 */ /* 0x000e24000021f100 */
[----:B0-----:R-:W-:Y:S01]  /*7d30*/  STG.E desc[UR36][R2.64], R17 ;  /* 0x0000001102007986 */ /* 0x001fe2000c101924 */
[----:B------:R-:W-:Y:S05]  /*7d40*/  EXIT ;  /* 0x000000000000794d */ /* 0x000fea0003800000 */
.L_x_802:
[----:B------:R-:W-:-:S06]  /*7d50*/  IMAD.U32 R17, R17, 0x10000, RZ ;  /* 0x0001000011117824 */ /* 0x000fcc00078e00ff */
[----:B------:R-:W0:Y:S02]  /*7d60*/  F2I.FTZ.TRUNC.NTZ R17, R17 ;  /* 0x0000001100117305 */ /* 0x000e24000021f100 */
[----:B0-----:R-:W-:Y:S01]  /*7d70*/  STG.E.U16 desc[UR36][R2.64], R17 ;  /* 0x0000001102007986 */ /* 0x001fe2000c101524 */
[----:B------:R-:W-:Y:S05]  /*7d80*/  EXIT ;  /* 0x000000000000794d */ /* 0x000fea0003800000 */
.L_x_798:
[----:B------:R-:W-:-:S13]  /*7d90*/  ISETP.GT.AND P0, PT, R0, 0x6, PT ;  /* 0x000000060000780c */ /* 0x000fda0003f04270 */
[----:B------:R-:W-:Y:S05]  /*7da0*/  @P0 BRA `(.L_x_804) ;  /* 0x00000000002c0947 */ /* 0x000fea0003800000 */
[----:B------:R-:W-:-:S13]  /*7db0*/  ISETP.NE.AND P0, PT, R0, 0x5, PT ;  /* 0x000000050000780c */ /* 0x000fda0003f05270 */
[----:B------:R-:W-:Y:S05]  /*7dc0*/  @!P0 BRA `(.L_x_805) ;  /* 0x0000000000148947 */ /* 0x000fea0003800000 */
[----:B------:R-:W-:-:S13]  /*7dd0*/  ISETP.NE.AND P0, PT, R0, 0x6, PT ;  /* 0x000000060000780c */ /* 0x000fda0003f05270 */
[----:B------:R-:W-:Y:S05]  /*7de0*/  @P0 BRA `(.L_x_801) ;  /* 0x0000000800300947 */ /* 0x000fea0003800000 */
[----:B------:R-:W-:-:S05]  /*7df0*/  IMAD.U32 R17, R17, 0x10000, RZ ;  /* 0x0001000011117824 */ /* 0x000fca00078e00ff */
[----:B------:R-:W-:Y:S01]  /*7e00*/  STG.E desc[UR36][R2.64], R17 ;  /* 0x0000001102007986 */ /* 0x000fe2000c101924 */
[----:B------:R-:W-:Y:S05]  /*7e10*/  EXIT ;  /* 0x000000000000794d */ /* 0x000fea0003800000 */
.L_x_805:
[----:B------:R-:W-:-:S05]  /*7e20*/  IMAD.U32 R0, R17, 0x10000, RZ ;  /* 0x0001000011007824 */ /* 0x000fca00078e00ff */
[----:B------:R-:W-:-:S05]  /*7e30*/  F2FP.F16.F32.PACK_AB R0, RZ, R0 ;  /* 0x00000000ff00723e */ /* 0x000fca00000000ff */
[----:B------:R-:W-:Y:S01]  /*7e40*/  STG.E.U16 desc[UR36][R2.64], R0 ;  /* 0x0000000002007986 */ /* 0x000fe2000c101524 */
[----:B------:R-:W-:Y:S05]  /*7e50*/  EXIT ;  /* 0x000000000000794d */ /* 0x000fea0003800000 */
.L_x_804:
        /* <DEDUP_REMOVED lines=8> */
[----:B------:R-:W-:Y:S01]  /*7ee0*/  STG.E.64 desc[UR36][R2.64], R4 ;  /* 0x0000000402007986 */ /* 0x000fe2000c101b24 */
[----:B------:R-:W-:Y:S05]  /*7ef0*/  EXIT ;  /* 0x000000000000794d */ /* 0x000fea0003800000 */
.L_x_807:
[----:B------:R-:W-:-:S05]  /*7f00*/  IMAD.U32 R17, R17, 0x10000, RZ ;  /* 0x0001000011117824 */ /* 0x000fca00078e00ff */
[----:B------:R-:W-:-:S04]  /*7f10*/  F2FP.F16.F32.PACK_AB R5, RZ, R17 ;  /* 0x00000011ff05723e */ /* 0x000fc800000000ff */
[----:B------:R-:W-:-:S05]  /*7f20*/  PRMT R5, R5, 0x5410, RZ ;  /* 0x0000541005057816 */ /* 0x000fca00000000ff */
[----:B------:R-:W-:Y:S01]  /*7f30*/  STG.E desc[UR36][R2.64], R5 ;  /* 0x0000000502007986 */ /* 0x000fe2000c101924 */
[----:B------:R-:W-:Y:S05]  /*7f40*/  EXIT ;  /* 0x000000000000794d */ /* 0x000fea0003800000 */
.L_x_806:
[----:B------:R-:W-:-:S04]  /*7f50*/  IMAD.U32 R4, R17, 0x10000, RZ ;  /* 0x0001000011047824 */ /* 0x000fc800078e00ff */
[----:B------:R-:W-:-:S06]  /*7f60*/  FMUL.FTZ R4, R4, 1 ;  /* 0x3f80000004047820 */ /* 0x000fcc0000410000 */
[----:B------:R-:W0:Y:S02]  /*7f70*/  F2F.F64.F32 R4, R4 ;  /* 0x0000000400047310 */ /* 0x000e240000201800 */
[----:B0-----:R-:W-:Y:S01]  /*7f80*/  STG.E.64 desc[UR36][R2.64], R4 ;  /* 0x0000000402007986 */ /* 0x001fe2000c101b24 */
[----:B------:R-:W-:Y:S05]  /*7f90*/  EXIT ;  /* 0x000000000000794d */ /* 0x000fea0003800000 */
.L_x_797:
        /* <DEDUP_REMOVED lines=12> */
[----:B0-----:R-:W-:Y:S01]  /*8060*/  STG.E.U16 desc[UR36][R2.64], R5 ;  /* 0x0000000502007986 */ /* 0x001fe2000c101524 */
[----:B------:R-:W-:Y:S05]  /*8070*/  EXIT ;  /* 0x000000000000794d */ /* 0x000fea0003800000 */
.L_x_811:
        /* <DEDUP_REMOVED lines=18> */
.L_x_814:
[----:B------:R-:W-:-:S04]  /*81a0*/  SHF.R.U32.HI R5, RZ, 0x18, R5 ;  /* 0x00000018ff057819 */ /* 0x000fc80000011605 */
[----:B------:R-:W-:-:S07]  /*81b0*/  LOP3.LUT R0, R0, 0x80, R5, 0xf8, !PT ;  /* 0x0000008000007812 */ /* 0x000fce00078ef805 */
.L_x_813:
[----:B------:R-:W-:Y:S05]  /*81c0*/  BSYNC.RECONVERGENT B0 ;  /* 0x0000000000007941 */ /* 0x000fea0003800200 */
.L_x_812:
[----:B------:R-:W-:Y:S01]  /*81d0*/  STG.E.U8 desc[UR36][R2.64], R0 ;  /* 0x0000000002007986 */ /* 0x000fe2000c101124 */
[----:B------:R-:W-:Y:S05]  /*81e0*/  EXIT ;  /* 0x000000000000794d */ /* 0x000fea0003800000 */
.L_x_810:
        /* <DEDUP_REMOVED lines=18> */
.L_x_817:
[----:B------:R-:W-:-:S04]  /*8310*/  SHF.R.U32.HI R5, RZ, 0x18, R5 ;  /* 0x00000018ff057819 */ /* 0x000fc80000011605 */
[----:B------:R-:W-:-:S07]  /*8320*/  LOP3.LUT R0, R0, 0x80, R5, 0xf8, !PT ;  /* 0x0000008000007812 */ /* 0x000fce00078ef805 */
.L_x_816:
[----:B------:R-:W-:Y:S05]  /*8330*/  BSYNC.RECONVERGENT B0 ;  /* 0x0000000000007941 */ /* 0x000fea0003800200 */
.L_x_815:
[----:B------:R-:W-:Y:S01]  /*8340*/  STG.E.U8 desc[UR36][R2.64], R0 ;  /* 0x0000000002007986 */ /* 0x000fe2000c101124 */
[----:B------:R-:W-:Y:S05]  /*8350*/  EXIT ;  /* 0x000000000000794d */ /* 0x000fea0003800000 */
.L_x_809:
[----:B------:R-:W-:-:S13]  /*8360*/  ISETP.NE.AND P0, PT, R0, 0x1c, PT ;  /* 0x0000001c0000780c */ /* 0x000fda0003f05270 */
[----:B------:R-:W-:Y:S05]  /*8370*/  @!P0 BRA `(.L_x_818) ;  /* 0x0000000000608947 */ /* 0x000fea0003800000 */
[----:B------:R-:W-:-:S13]  /*8380*/  ISETP.NE.AND P0, PT, R0, 0x1d, PT ;  /* 0x0000001d0000780c */ /* 0x000fda0003f05270 */
[----:B------:R-:W-:Y:S05]  /*8390*/  @!P0 BRA `(.L_x_819) ;  /* 0x0000000000488947 */ /* 0x000fea0003800000 */
[----:B------:R-:W-:-:S13]  /*83a0*/  ISETP.NE.AND P0, PT, R0, 0x2c, PT ;  /* 0x0000002c0000780c */ /* 0x000fda0003f05270 */
[----:B------:R-:W-:Y:S05]  /*83b0*/  @P0 BRA `(.L_x_801) ;  /* 0x0000000000bc0947 */ /* 0x000fea0003800000 */
        /* <DEDUP_REMOVED lines=12> */
[----:B------:R-:W-:-:S04]  /*8480*/  @!P0 IMAD.MOV R0, RZ, RZ, R6 ;  /* 0x000000ffff008224 */ /* 0x000fc800078e0206 */
[----:B------:R-:W-:-:S05]  /*8490*/  @P2 IMAD.MOV.U32 R5, RZ, RZ, R0 ;  /* 0x000000ffff052224 */ /* 0x000fca00078e0000 */
[----:B------:R-:W-:Y:S01]  /*84a0*/  STG.E.U8 desc[UR36][R2.64], R5 ;  /* 0x0000000502007986 */ /* 0x000fe2000c101124 */
[----:B------:R-:W-:Y:S05]  /*84b0*/  EXIT ;  /* 0x000000000000794d */ /* 0x000fea0003800000 */
.L_x_819:
[----:B------:R-:W-:-:S06]  /*84c0*/  IMAD.U32 R4, R17, 0x10000, RZ ;  /* 0x0001000011047824 */ /* 0x000fcc00078e00ff */
[----:B------:R-:W0:Y:S02]  /*84d0*/  F2I.U64.TRUNC R4, R4 ;  /* 0x0000000400047311 */ /* 0x000e24000020d800 */
[----:B0-----:R-:W-:Y:S01]  /*84e0*/  STG.E.64 desc[UR36][R2.64], R4 ;  /* 0x0000000402007986 */ /* 0x001fe2000c101b24 */
[----:B------:R-:W-:Y:S05]  /*84f0*/  EXIT ;  /* 0x000000000000794d */ /* 0x000fea0003800000 */
.L_x_818:
[----:B------:R-:W-:-:S06]  /*8500*/  IMAD.U32 R17, R17, 0x10000, RZ ;  /* 0x0001000011117824 */ /* 0x000fcc00078e00ff */
[----:B------:R-:W0:Y:S02]  /*8510*/  F2I.FTZ.U32.TRUNC.NTZ R17, R17 ;  /* 0x0000001100117305 */ /* 0x000e24000021f000 */
[----:B0-----:R-:W-:Y:S01]  /*8520*/  STG.E desc[UR36][R2.64], R17 ;  /* 0x0000001102007986 */ /* 0x001fe2000c101924 */
[----:B------:R-:W-:Y:S05]  /*8530*/  EXIT ;  /* 0x000000000000794d */ /* 0x000fea0003800000 */
.L_x_808:
        /* <DEDUP_REMOVED lines=9> */
[----:B------:R-:W-:Y:S01]  /*85d0*/  STG.E.U8 desc[UR36][R2.64], R5 ;  /* 0x0000000502007986 */ /* 0x000fe2000c101124 */
[----:B------:R-:W-:Y:S05]  /*85e0*/  EXIT ;  /* 0x000000000000794d */ /* 0x000fea0003800000 */
.L_x_821:
[----:B------:R-:W-:Y:S01]  /*85f0*/  IMAD.U32 R17, R17, 0x10000, RZ ;  /* 0x0001000011117824 */ /* 0x000fe200078e00ff */
[----:B------:R-:W-:-:S03]  /*8600*/  CS2R R6, SRZ ;  /* 0x0000000000067805 */ /* 0x000fc6000001ff00 */
[----:B------:R-:W-:-:S06]  /*8610*/  FMUL.FTZ R4, R17, 1 ;  /* 0x3f80000011047820 */ /* 0x000fcc0000410000 */
[----:B------:R-:W0:Y:S02]  /*8620*/  F2F.F64.F32 R4, R4 ;  /* 0x0000000400047310 */ /* 0x000e240000201800 */
[----:B0-----:R-:W-:Y:S01]  /*8630*/  STG.E.128 desc[UR36][R2.64], R4 ;  /* 0x0000000402007986 */ /* 0x001fe2000c101d24 */
[----:B------:R-:W-:Y:S05]  /*8640*/  EXIT ;  /* 0x000000000000794d */ /* 0x000fea0003800000 */
.L_x_820:
[----:B------:R-:W-:-:S13]  /*8650*/  ISETP.NE.AND P0, PT, R0, 0xf, PT ;  /* 0x0000000f0000780c */ /* 0x000fda0003f05270 */
[----:B------:R-:W-:Y:S05]  /*8660*/  @!P0 BRA `(.L_x_822) ;  /* 0x0000000000e88947 */ /* 0x000fea0003800000 */
[----:B------:R-:W-:-:S13]  /*8670*/  ISETP.NE.AND P0, PT, R0, 0x17, PT ;  /* 0x000000170000780c */ /* 0x000fda0003f05270 */
[----:B------:R-:W-:Y:S05]  /*8680*/  @!P0 BRA `(.L_x_823) ;  /* 0x0000000000908947 */ /* 0x000fea0003800000 */
[----:B------:R-:W-:-:S13]  /*8690*/  ISETP.NE.AND P0, PT, R0, 0x18, PT ;  /* 0x000000180000780c */ /* 0x000fda0003f05270 */
[----:B------:R-:W-:Y:S05]  /*86a0*/  @!P0 BRA `(.L_x_824) ;  /* 0x0000000000448947 */ /* 0x000fea0003800000 */
.L_x_801:
[----:B------:R-:W-:Y:S01]  /*86b0*/  MOV R0, 0x1c0 ;  /* 0x000001c000007802 */ /* 0x000fe20000000f00 */
[----:B------:R-:W0:Y:S01]  /*86c0*/  LDCU.64 UR4, c[0x4][0x1a0] ;  /* 0x01003400ff0477ac */ /* 0x000e220008000a00 */
[----:B------:R-:W-:Y:S02]  /*86d0*/  IMAD.MOV.U32 R8, RZ, RZ, 0x65 ;  /* 0x00000065ff087424 */ /* 0x000fe400078e00ff */
[----:B------:R1:W2:Y:S01]  /*86e0*/  LDC.64 R2, c[0x4][R0] ;  /* 0x0100000000027b82 */ /* 0x0002a20000000a00 */
[----:B------:R-:W3:Y:S01]  /*86f0*/  LDCU.64 UR6, c[0x4][0x1a8] ;  /* 0x01003500ff0677ac */ /* 0x000ee20008000a00 */
[----:B------:R-:W-:Y:S02]  /*8700*/  IMAD.MOV.U32 R12, RZ, RZ, 0x1 ;  /* 0x00000001ff0c7424 */ /* 0x000fe400078e00ff */
[----:B------:R-:W-:Y:S01]  /*8710*/  IMAD.MOV.U32 R13, RZ, RZ, RZ ;  /* 0x000000ffff0d7224 */ /* 0x000fe200078e00ff */
[----:B------:R-:W4:Y:S01]  /*8720*/  LDCU.64 UR8, c[0x4][0x98] ;  /* 0x01001300ff0877ac */ /* 0x000f220008000a00 */
[----:B0-----:R-:W-:-:S02]  /*8730*/  IMAD.U32 R4, RZ, RZ, UR4 ;  /* 0x00000004ff047e24 */ /* 0x001fc4000f8e00ff */
[----:B------:R-:W-:Y:S02]  /*8740*/  IMAD.U32 R5, RZ, RZ, UR5 ;  /* 0x00000005ff057e24 */ /* 0x000fe4000f8e00ff */
[----:B---3--:R-:W-:Y:S02]  /*8750*/  IMAD.U32 R6, RZ, RZ, UR6 ;  /* 0x00000006ff067e24 */ /* 0x008fe4000f8e00ff */
[----:B------:R-:W-:Y:S02]  /*8760*/  IMAD.U32 R7, RZ, RZ, UR7 ;  /* 0x00000007ff077e24 */ /* 0x000fe4000f8e00ff */
[----:B----4-:R-:W-:Y:S02]  /*8770*/  IMAD.U32 R10, RZ, RZ, UR8 ;  /* 0x00000008ff0a7e24 */ /* 0x010fe4000f8e00ff */
[----:B-1----:R-:W-:-:S07]  /*8780*/  IMAD.U32 R11, RZ, RZ, UR9 ;  /* 0x00000009ff0b7e24 */ /* 0x002fce000f8e00ff */
[----:B------:R-:W-:-:S07]  /*8790*/  LEPC R20, `(.L_x_825) ;  /* 0x000000001014794e */ /* 0x000fce0000000000 */
[----:B--2---:R-:W-:Y:S05]  /*87a0*/  CALL.ABS.NOINC R2 ;  /* 0x0000000002007343 */ /* 0x004fea0003c00000 */
.L_x_825:
[----:B------:R-:W-:Y:S05]  /*87b0*/  EXIT ;  /* 0x000000000000794d */ /* 0x000fea0003800000 */
.L_x_824:
        /* <DEDUP_REMOVED lines=13> */
.L_x_827:
[----:B------:R-:W-:Y:S05]  /*8890*/  BSYNC.RECONVERGENT B0 ;  /* 0x0000000000007941 */ /* 0x000fea0003800200 */
.L_x_826:
[----:B------:R-:W-:-:S05]  /*88a0*/  LOP3.LUT R5, R0, 0x80, R5, 0xf8, !PT ;  /* 0x0000008000057812 */ /* 0x000fca00078ef805 */
[----:B------:R-:W-:Y:S01]  /*88b0*/  STG.E.U8 desc[UR36][R2.64], R5 ;  /* 0x0000000502007986 */ /* 0x000fe2000c101124 */
[----:B------:R-:W-:Y:S05]  /*88c0*/  EXIT ;  /* 0x000000000000794d */ /* 0x000fea0003800000 */
.L_x_823:
        /* <DEDUP_REMOVED lines=12> */
.L_x_829:
[----:B------:R-:W-:Y:S01]  /*8990*/  IMAD.MOV.U32 R0, RZ, RZ, 0x7f ;  /* 0x0000007fff007424 */ /* 0x000fe200078e00ff */
[----:B------:R-:W-:-:S04]  /*89a0*/  ISETP.GT.U32.AND P0, PT, R4, 0x7f800000, PT ;  /* 0x7f8000000400780c */ /* 0x000fc80003f04070 */
[----:B------:R-:W-:-:S09]  /*89b0*/  SEL R0, R0, 0x7c, P0 ;  /* 0x0000007c00007807 */ /* 0x000fd20000000000 */
.L_x_830:
[----:B------:R-:W-:Y:S05]  /*89c0*/  BSYNC.RECONVERGENT B0 ;  /* 0x0000000000007941 */ /* 0x000fea0003800200 */
.L_x_828:
[----:B------:R-:W-:-:S04]  /*89d0*/  SHF.R.U32.HI R5, RZ, 0x18, R5 ;  /* 0x00000018ff057819 */ /* 0x000fc80000011605 */
[----:B------:R-:W-:-:S05]  /*89e0*/  LOP3.LUT R5, R0, 0x80, R5, 0xf8, !PT ;  /* 0x0000008000057812 */ /* 0x000fca00078ef805 */
[----:B------:R-:W-:Y:S01]  /*89f0*/  STG.E.U8 desc[UR36][R2.64], R5 ;  /* 0x0000000502007986 */ /* 0x000fe2000c101124 */
[----:B------:R-:W-:Y:S05]  /*8a00*/  EXIT ;  /* 0x000000000000794d */ /* 0x000fea0003800000 */
.L_x_822:
[----:B------:R-:W-:Y:S01]  /*8a10*/  STG.E.U16 desc[UR36][R2.64], R17 ;  /* 0x0000001102007986 */ /* 0x000fe2000c101524 */
[----:B------:R-:W-:Y:S05]  /*8a20*/  EXIT ;  /* 0x000000000000794d */ /* 0x000fea0003800000 */
.L_x_831:
        /* <DEDUP_REMOVED lines=13> */
.L_x_35786:


//--------------------- .text._ZN2at6native18elementwise_kernelILi128ELi4EZNS0_22gpu_kernel_impl_nocastIZZZNS0_22nan_to_num_kernel_cudaERNS_18TensorIteratorBaseESt8optionalIdES6_S6_ENKUlvE0_clEvENKUlvE2_clEvEUlN3c108BFloat16EE_EEvS4_RKT_EUliE_EEviT1_ --------------------------
	.section	.text._ZN2at6native18elementwise_kernelILi128ELi4EZNS0_22gpu_kernel_impl_nocastIZZZNS0_22nan_to_num_kernel_cudaERNS_18TensorIteratorBaseESt8optionalIdES6_S6_ENKUlvE0_clEvENKUlvE2_clEvEUlN3c108BFloat16EE_EEvS4_RKT_EUliE_EEviT1_,"ax",@progbits
	.align	128
        .global         _ZN2at6native18elementwise_kernelILi128ELi4EZNS0_22gpu_kernel_impl_nocastIZZZNS0_22nan_to_num_kernel_cudaERNS_18TensorIteratorBaseESt8optionalIdES6_S6_ENKUlvE0_clEvENKUlvE2_clEvEUlN3c108BFloat16EE_EEvS4_RKT_EUliE_EEviT1_
        .type           _ZN2at6native18elementwise_kernelILi128ELi4EZNS0_22gpu_kernel_impl_nocastIZZZNS0_22nan_to_num_kernel_cudaERNS_18TensorIteratorBaseESt8optionalIdES6_S6_ENKUlvE0_clEvENKUlvE2_clEvEUlN3c108BFloat16EE_EEvS4_RKT_EUliE_EEviT1_,@function
        .size           _ZN2at6native18elementwise_kernelILi128ELi4EZNS0_22gpu_kernel_impl_nocastIZZZNS0_22nan_to_num_kernel_cudaERNS_18TensorIteratorBaseESt8optionalIdES6_S6_ENKUlvE0_clEvENKUlvE2_clEvEUlN3c108BFloat16EE_EEvS4_RKT_EUliE_EEviT1_,(.L_x_35787 - _ZN2at6native18elementwise_kernelILi128ELi4EZNS0_22gpu_kernel_impl_nocastIZZZNS0_22nan_to_num_kernel_cudaERNS_18TensorIteratorBaseESt8optionalIdES6_S6_ENKUlvE0_clEvENKUlvE2_clEvEUlN3c108BFloat16EE_EEvS4_RKT_EUliE_EEviT1_)
        .other          _ZN2at6native18elementwise_kernelILi128ELi4EZNS0_22gpu_kernel_impl_nocastIZZZNS0_22nan_to_num_kernel_cudaERNS_18TensorIteratorBaseESt8optionalIdES6_S6_ENKUlvE0_clEvENKUlvE2_clEvEUlN3c108BFloat16EE_EEvS4_RKT_EUliE_EEviT1_,@"STO_CUDA_ENTRY STV_DEFAULT"
_ZN2at6native18elementwise_kernelILi128ELi4EZNS0_22gpu_kernel_impl_nocastIZZZNS0_22nan_to_num_kernel_cudaERNS_18TensorIteratorBaseESt8optionalIdES6_S6_ENKUlvE0_clEvENKUlvE2_clEvEUlN3c108BFloat16EE_EEvS4_RKT_EUliE_EEviT1_:
.text._ZN2at6native18elementwise_kernelILi128ELi4EZNS0_22gpu_kernel_impl_nocastIZZZNS0_22nan_to_num_kernel_cudaERNS_18TensorIteratorBaseESt8optionalIdES6_S6_ENKUlvE0_clEvENKUlvE2_clEvEUlN3c108BFloat16EE_EEvS4_RKT_EUliE_EEviT1_:
[----:B------:R-:W-:Y:S08]  /*0000*/  LDC R1, c[0x0][0x37c] ;  /* 0x0000df00ff017b82 */ /* 0x000ff00000000800 */
[----:B------:R-:W0:Y:S01]  /*0010*/  LDC R4, c[0x0][0x388] ;  /* 0x0000e200ff047b82 */ /* 0x000e220000000800 */
[----:B------:R-:W1:Y:S01]  /*0020*/  S2R R5, SR_TID.X ;  /* 0x0000000000057919 */ /* 0x000e620000002100 */
[----:B------:R-:W2:Y:S01]  /*0030*/  LDCU.U16 UR5, c[0x0][0x590] ;  /* 0x0000b200ff0577ac */ /* 0x000ea20008000400 */
[----:B------:R-:W3:Y:S05]  /*0040*/  LDCU.64 UR6, c[0x0][0x358] ;  /* 0x00006b00ff0677ac */ /* 0x000eea0008000a00 */
[----:B------:R-:W4:Y:S08]  /*0050*/  S2UR UR4, SR_CTAID.X ;  /* 0x00000000000479c3 */ /* 0x000f300000002500 */
[----:B------:R-:W3:Y:S01]  /*0060*/  LDC.U16 R0, c[0x0][0x594] ;  /* 0x00016500ff007b82 */ /* 0x000ee20000000400 */
[----:B--2---:R-:W-:-:S02]  /*0070*/  MOV R2, UR5 ;  /* 0x0000000500027c02 */ /* 0x004fc40008000f00 */
[----:B0-----:R-:W-:Y:S01]  /*0080*/  ISETP.NE.AND P0, PT, R4, RZ, PT ;  /* 0x000000ff0400720c */ /* 0x001fe20003f05270 */
[----:B----4-:R-:W-:-:S06]  /*0090*/  USHF.L.U32 UR4, UR4, 0x9, URZ ;  /* 0x0000000904047899 */ /* 0x010fcc00080006ff */
[----:B-1----:R-:W-:-:S06]  /*00a0*/  LOP3.LUT R5, R5, UR4, RZ, 0xfc, !PT ;  /* 0x0000000405057c12 */ /* 0x002fcc000f8efcff */
[----:B------:R-:W-:Y:S05]  /*00b0*/  @P0 BRA `(.L_x_832) ;  /* 0x00000004005c0947 */ /* 0x000fea0003800000 */
[----:B------:R-:W0:Y:S01]  /*00c0*/  LDCU UR4, c[0x0][0x380] ;  /* 0x00007000ff0477ac */ /* 0x000e220008000800 */
[----:B------:R-:W-:Y:S04]  /*00d0*/  BSSY.RECONVERGENT B0, `(.L_x_833) ;  /* 0x0000041000007945 */ /* 0x000fe80003800200 */
[----:B------:R-:W-:Y:S01]  /*00e0*/  BSSY.RELIABLE B1, `(.L_x_834) ;  /* 0x000002d000017945 */ /* 0x000fe20003800100 */
[----:B0-----:R-:W-:-:S13]  /*00f0*/  ISETP.GE.AND P0, PT, R5, UR4, PT ;  /* 0x0000000405007c0c */ /* 0x001fda000bf06270 */
[----:B------:R-:W-:Y:S05]  /*0100*/  @P0 BRA `(.L_x_835) ;  /* 0x00000000009c0947 */ /* 0x000fea0003800000 */
[----:B------:R-:W3:Y:S02]  /*0110*/  LDC.64 R6, c[0x0][0x588] ;  /* 0x00016200ff067b82 */ /* 0x000ee40000000a00 */
[----:B---3--:R-:W2:Y:S06]  /*0120*/  LDG.E.U16 R7, desc[UR6][R6.64] ;  /* 0x0000000606077981 */ /* 0x008eac000c1e1500 */
[----:B------:R-:W0:Y:S01]  /*0130*/  LDC.64 R8, c[0x0][0x580] ;  /* 0x00016000ff087b82 */ /* 0x000e220000000a00 */
[----:B------:R-:W-:Y:S02]  /*0140*/  MOV R11, UR5 ;  /* 0x00000005000b7c02 */ /* 0x000fe40008000f00 */
[----:B--2---:R-:W-:-:S04]  /*0150*/  SHF.L.U32 R3, R7, 0x10, RZ ;  /* 0x0000001007037819 */ /* 0x004fc800000006ff */
[----:B------:R-:W-:-:S13]  /*0160*/  FSETP.NAN.FTZ.AND P0, PT, |R3|, |R3|, PT ;  /* 0x400000030300720b */ /* 0x000fda0003f18200 */
[----:B0-----:R-:W-:Y:S05]  /*0170*/  @P0 BRA `(.L_x_836) ;  /* 0x0000000000240947 */ /* 0x001fea0003800000 */
[----:B------:R-:W-:Y:S01]  /*0180*/  FSETP.NEU.FTZ.AND P0, PT, R3, +INF , PT ;  /* 0x7f8000000300780b */ /* 0x000fe20003f1d000 */
[----:B------:R-:W0:-:S12]  /*0190*/  LDCU.U16 UR8, c[0x0][0x592] ;  /* 0x0000b240ff0877ac */ /* 0x000e180008000400 */
[----:B------:R-:W-:-:S06]  /*01a0*/  @P0 FADD.FTZ R4, -RZ, -INF ;  /* 0xff800000ff040421 */ /* 0x000fcc0000010100 */
[----:B------:R-:W1:Y:S01]  /*01b0*/  @P0 F2F.BF16.F32 R4, R4 ;  /* 0x0000000400040304 */ /* 0x000e620000202000 */
[----:B0-----:R-:W-:Y:S01]  /*01c0*/  IMAD.U32 R11, RZ, RZ, UR8 ;  /* 0x00000008ff0b7e24 */ /* 0x001fe2000f8e00ff */
[----:B-1----:R-:W-:-:S04]  /*01d0*/  @P0 SHF.L.U32 R6, R4, 0x10, RZ ;  /* 0x0000001004060819 */ /* 0x002fc800000006ff */
[----:B------:R-:W-:-:S04]  /*01e0*/  @P0 FSETP.NEU.FTZ.AND P1, PT, R3, R6, PT ;  /* 0x000000060300020b */ /* 0x000fc80003f3d000 */
[----:B------:R-:W-:-:S04]  /*01f0*/  @P0 SEL R7, R0, R7, !P1 ;  /* 0x0000000700070207 */ /* 0x000fc80004800000 */
[----:B------:R-:W-:-:S07]  /*0200*/  @P0 PRMT R11, R7, 0x7610, R11 ;  /* 0x00007610070b0816 */ /* 0x000fce000000000b */
.L_x_836:
[----:B------:R0:W-:Y:S01]  /*0210*/  STG.E.U16 desc[UR6][R8.64], R11 ;  /* 0x0000000b08007986 */ /* 0x0001e2000c101506 */
[----:B------:R-:W-:-:S04]  /*0220*/  IADD3 R5, PT, PT, R5, 0x80, RZ ;  /* 0x0000008005057810 */ /* 0x000fc80007ffe0ff */
[----:B------:R-:W-:-:S13]  /*0230*/  ISETP.GE.AND P0, PT, R5, UR4, PT ;  /* 0x0000000405007c0c */ /* 0x000fda000bf06270 */
[----:B------:R-:W-:Y:S05]  /*0240*/  @P0 BREAK.RELIABLE B1 ;  /* 0x0000000000010942 */ /* 0x000fea0003800100 */
[----:B0-----:R-:W-:Y:S05]  /*0250*/  @P0 BRA `(.L_x_837) ;  /* 0x0000000000a00947 */ /* 0x001fea0003800000 */
[----:B------:R-:W0:Y:S02]  /*0260*/  LDC.64 R6, c[0x0][0x588] ;  /* 0x00016200ff067b82 */ /* 0x000e240000000a00 */
[----:B0-----:R-:W2:Y:S06]  /*0270*/  LDG.E.U16 R7, desc[UR6][R6.64] ;  /* 0x0000000606077981 */ /* 0x001eac000c1e1500 */
        /* <DEDUP_REMOVED lines=14> */
.L_x_838:
[----:B------:R0:W-:Y:S01]  /*0360*/  STG.E.U16 desc[UR6][R8.64], R11 ;  /* 0x0000000b08007986 */ /* 0x0001e2000c101506 */
[----:B------:R-:W-:-:S07]  /*0370*/  IADD3 R5, PT, PT, R5, 0x80, RZ ;  /* 0x0000008005057810 */ /* 0x000fce0007ffe0ff */
.L_x_835:
[----:B------:R-:W-:-:S13]  /*0380*/  ISETP.GE.AND P0, PT, R5, UR4, PT ;  /* 0x0000000405007c0c */ /* 0x000fda000bf06270 */
[----:B------:R-:W-:Y:S05]  /*0390*/  @P0 BREAK.RELIABLE B1 ;  /* 0x0000000000010942 */ /* 0x000fea0003800100 */
[----:B------:R-:W-:Y:S05]  /*03a0*/  @P0 BRA `(.L_x_837) ;  /* 0x00000000004c0947 */ /* 0x000fea0003800000 */
[----:B---3--:R-:W-:Y:S05]  /*03b0*/  BSYNC.RELIABLE B1 ;  /* 0x0000000000017941 */ /* 0x008fea0003800100 */
.L_x_834:
[----:B------:R-:W1:Y:S02]  /*03c0*/  LDC.64 R6, c[0x0][0x588] ;  /* 0x00016200ff067b82 */ /* 0x000e640000000a00 */
[----:B-1----:R-:W2:Y:S06]  /*03d0*/  LDG.E.U16 R7, desc[UR6][R6.64] ;  /* 0x0000000606077981 */ /* 0x002eac000c1e1500 */
[----:B0-----:R-:W0:Y:S01]  /*03e0*/  LDC.64 R8, c[0x0][0x580] ;  /* 0x00016000ff087b82 */ /* 0x001e220000000a00 */
        /* <DEDUP_REMOVED lines=13> */
.L_x_839:
[----:B------:R1:W-:Y:S01]  /*04c0*/  STG.E.U16 desc[UR6][R8.64], R11 ;  /* 0x0000000b08007986 */ /* 0x0003e2000c101506 */
[----:B------:R-:W-:-:S07]  /*04d0*/  IADD3 R5, PT, PT, R5, 0x80, RZ ;  /* 0x0000008005057810 */ /* 0x000fce0007ffe0ff */
.L_x_837:
[----:B---3--:R-:W-:Y:S05]  /*04e0*/  BSYNC.RECONVERGENT B0 ;  /* 0x0000000000007941 */ /* 0x008fea0003800200 */
.L_x_833:
[----:B------:R-:W-:Y:S05]  /*04f0*/  WARPSYNC.ALL ;  /* 0x0000000000007948 */ /* 0x000fea0003800000 */
[----:B------:R-:W-:-:S13]  /*0500*/  ISETP.GE.AND P0, PT, R5, UR4, PT ;  /* 0x0000000405007c0c */ /* 0x000fda000bf06270 */
[----:B------:R-:W-:Y:S05]  /*0510*/  @P0 EXIT ;  /* 0x000000000000094d */ /* 0x000fea0003800000 */
[----:B------:R-:W2:Y:S02]  /*0520*/  LDC.64 R4, c[0x0][0x588] ;  /* 0x00016200ff047b82 */ /* 0x000ea40000000a00 */
[----:B--2---:R-:W2:Y:S06]  /*0530*/  LDG.E.U16 R5, desc[UR6][R4.64] ;  /* 0x0000000604057981 */ /* 0x004eac000c1e1500 */
[----:B------:R-:W3:Y:S01]  /*0540*/  LDC.64 R6, c[0x0][0x580] ;  /* 0x00016000ff067b82 */ /* 0x000ee20000000a00 */
[----:B--2---:R-:W-:-:S04]  /*0550*/  SHF.L.U32 R3, R5, 0x10, RZ ;  /* 0x0000001005037819 */ /* 0x004fc800000006ff */
[----:B------:R-:W-:-:S13]  /*0560*/  FSETP.NAN.FTZ.AND P0, PT, |R3|, |R3|, PT ;  /* 0x400000030300720b */ /* 0x000fda0003f18200 */
[----:B---3--:R-:W-:Y:S05]  /*0570*/  @P0 BRA `(.L_x_840) ;  /* 0x0000000000240947 */ /* 0x008fea0003800000 */
[----:B------:R-:W-:Y:S01]  /*0580*/  FSETP.NEU.FTZ.AND P0, PT, R3, +INF , PT ;  /* 0x7f8000000300780b */ /* 0x000fe20003f1d000 */
[----:B------:R-:W2:-:S12]  /*0590*/  LDCU.U16 UR4, c[0x0][0x592] ;  /* 0x0000b240ff0477ac */ /* 0x000e980008000400 */
[----:B------:R-:W-:-:S06]  /*05a0*/  @P0 FADD.FTZ R4, -RZ, -INF ;  /* 0xff800000ff040421 */ /* 0x000fcc0000010100 */
[----:B------:R-:W3:Y:S02]  /*05b0*/  @P0 F2F.BF16.F32 R4, R4 ;  /* 0x0000000400040304 */ /* 0x000ee40000202000 */
[----:B---3--:R-:W-:-:S04]  /*05c0*/  @P0 SHF.L.U32 R2, R4, 0x10, RZ ;  /* 0x0000001004020819 */ /* 0x008fc800000006ff */
[----:B------:R-:W-:Y:S02]  /*05d0*/  @P0 FSETP.NEU.FTZ.AND P1, PT, R3, R2, PT ;  /* 0x000000020300020b */ /* 0x000fe40003f3d000 */
[----:B--2---:R-:W-:Y:S02]  /*05e0*/  MOV R2, UR4 ;  /* 0x0000000400027c02 */ /* 0x004fe40008000f00 */
[----:B------:R-:W-:-:S04]  /*05f0*/  @P0 SEL R0, R0, R5, !P1 ;  /* 0x0000000500000207 */ /* 0x000fc80004800000 */
[----:B------:R-:W-:-:S07]  /*0600*/  @P0 PRMT R2, R0, 0x7610, R2 ;  /* 0x0000761000020816 */ /* 0x000fce0000000002 */
.L_x_840:
[----:B------:R-:W-:Y:S01]  /*0610*/  STG.E.U16 desc[UR6][R6.64], R2 ;  /* 0x0000000206007986 */ /* 0x000fe2000c101506 */
[----:B------:R-:W-:Y:S05]  /*0620*/  EXIT ;  /* 0x000000000000794d */ /* 0x000fea0003800000 */
.L_x_832:
[----:B------:R-:W0:Y:S01]  /*0630*/  LDCU UR4, c[0x0][0x380] ;  /* 0x00007000ff0477ac */ /* 0x000e220008000800 */
[----:B------:R-:W-:Y:S01]  /*0640*/  VIADD R4, R4, 0xffffffff ;  /* 0xffffffff04047836 */ /* 0x000fe20000000000 */
[----:B------:R-:W-:Y:S04]  /*0650*/  BSSY.RECONVERGENT B1, `(.L_x_841) ;  /* 0x00003d3000017945 */ /* 0x000fe80003800200 */
[----:B------:R-:W-:Y:S01]  /*0660*/  BSSY.RELIABLE B0, `(.L_x_842) ;  /* 0x000028f000007945 */ /* 0x000fe20003800100 */
[----:B------:R-:W-:-:S04]  /*0670*/  VIMNMX.U32 R3, PT, PT, R4, 0x18, PT ;  /* 0x0000001804037848 */ /* 0x000fc80003fe0000 */
[----:B------:R-:W-:Y:S02]  /*0680*/  IADD3 R3, PT, PT, R3, 0x1, RZ ;  /* 0x0000000103037810 */ /* 0x000fe40007ffe0ff */
[----:B0-----:R-:W-:-:S13]  /*0690*/  ISETP.GE.AND P0, PT, R5, UR4, PT ;  /* 0x0000000405007c0c */ /* 0x001fda000bf06270 */
[----:B------:R-:W-:Y:S05]  /*06a0*/  @P0 BRA `(.L_x_843) ;  /* 0x00000028001c0947 */ /* 0x000fea0003800000 */
[----:B------:R-:W0:Y:S01]  /*06b0*/  LDCU.64 UR8, c[0x0][0x390] ;  /* 0x00007200ff0877ac */ /* 0x000e220008000a00 */
[----:B------:R-:W-:Y:S01]  /*06c0*/  HFMA2 R6, -RZ, RZ, 0, 0 ;  /* 0x00000000ff067431 */ /* 0x000fe200000001ff */
[----:B------:R-:W-:Y:S01]  /*06d0*/  MOV R7, R5 ;  /* 0x0000000500077202 */ /* 0x000fe20000000f00 */
[----:B------:R-:W1:Y:S01]  /*06e0*/  LDCU UR10, c[0x0][0x38c] ;  /* 0x00007180ff0a77ac */ /* 0x000e620008000800 */
[----:B------:R-:W-:Y:S01]  /*06f0*/  ISETP.NE.AND P0, PT, R4, RZ, PT ;  /* 0x000000ff0400720c */ /* 0x000fe20003f05270 */
[----:B------:R-:W2:Y:S01]  /*0700*/  LDCU.64 UR12, c[0x0][0x4b8] ;  /* 0x00009700ff0c77ac */ /* 0x000ea20008000a00 */
[----:B0-----:R-:W-:-:S05]  /*0710*/  IMAD.HI.U32 R8, R5, UR8, R6 ;  /* 0x0000000805087c27 */ /* 0x001fca000f8e0006 */
[----:B------:R-:W-:-:S04]  /*0720*/  SHF.R.U32.HI R9, RZ, UR9, R8 ;  /* 0x00000009ff097c19 */ /* 0x000fc80008011608 */
[----:B------:R-:W-:-:S05]  /*0730*/  IADD3 R6, PT, PT, -R9, RZ, RZ ;  /* 0x000000ff09067210 */ /* 0x000fca0007ffe1ff */
[----:B-1----:R-:W-:-:S04]  /*0740*/  IMAD R6, R6, UR10, R5 ;  /* 0x0000000a06067c24 */ /* 0x002fc8000f8e0205 */
[C---:B--2---:R-:W-:Y:S02]  /*0750*/  IMAD R7, R6.reuse, UR12, RZ ;  /* 0x0000000c06077c24 */ /* 0x044fe4000f8e02ff */
[----:B------:R-:W-:Y:S01]  /*0760*/  IMAD R6, R6, UR13, RZ ;  /* 0x0000000d06067c24 */ /* 0x000fe2000f8e02ff */
[----:B------:R-:W-:Y:S06]  /*0770*/  @!P0 BRA `(.L_x_844) ;  /* 0x0000001000748947 */ /* 0x000fec0003800000 */
[----:B------:R-:W0:Y:S01]  /*0780*/  LDCU.64 UR10, c[0x0][0x398] ;  /* 0x00007300ff0a77ac */ /* 0x000e220008000a00 */
[----:B------:R-:W-:Y:S01]  /*0790*/  IMAD.MOV.U32 R8, RZ, RZ, RZ ;  /* 0x000000ffff087224 */ /* 0x000fe200078e00ff */
[----:B------:R-:W-:Y:S01]  /*07a0*/  ISETP.NE.AND P0, PT, R3, 0x2, PT ;  /* 0x000000020300780c */ /* 0x000fe20003f05270 */
[----:B------:R-:W1:Y:S01]  /*07b0*/  LDCU UR8, c[0x0][0x3a0] ;  /* 0x00007400ff0877ac */ /* 0x000e620008000800 */
[----:B------:R-:W2:Y:S01]  /*07c0*/  LDCU.64 UR12, c[0x0][0x4c0] ;  /* 0x00009800ff0c77ac */ /* 0x000ea20008000a00 */
[----:B0-----:R-:W-:-:S05]  /*07d0*/  IMAD.HI.U32 R10, R9, UR11, R8 ;  /* 0x0000000b090a7c27 */ /* 0x001fca000f8e0008 */
[----:B-1----:R-:W-:-:S04]  /*07e0*/  SHF.R.U32.HI R11, RZ, UR8, R10 ;  /* 0x00000008ff0b7c19 */ /* 0x002fc8000801160a */
[----:B------:R-:W-:-:S05]  /*07f0*/  IADD3 R8, PT, PT, -R11, RZ, RZ ;  /* 0x000000ff0b087210 */ /* 0x000fca0007ffe1ff */
[----:B------:R-:W-:-:S04]  /*0800*/  IMAD R8, R8, UR10, R9 ;  /* 0x0000000a08087c24 */ /* 0x000fc8000f8e0209 */
[C---:B--2---:R-:W-:Y:S02]  /*0810*/  IMAD R7, R8.reuse, UR12, R7 ;  /* 0x0000000c08077c24 */ /* 0x044fe4000f8e0207 */
[----:B------:R-:W-:Y:S01]  /*0820*/  IMAD R6, R8, UR13, R6 ;  /* 0x0000000d08067c24 */ /* 0x000fe2000f8e0206 */
[----:B------:R-:W-:Y:S06]  /*0830*/  @!P0 BRA `(.L_x_844) ;  /* 0x0000001000448947 */ /* 0x000fec0003800000 */
[----:B------:R-:W0:Y:S01]  /*0840*/  LDCU.64 UR8, c[0x0][0x3a8] ;  /* 0x00007500ff0877ac */ /* 0x000e220008000a00 */
[----:B------:R-:W-:Y:S01]  /*0850*/  HFMA2 R10, -RZ, RZ, 0, 0 ;  /* 0x00000000ff0a7431 */ /* 0x000fe200000001ff */
[----:B------:R-:W-:Y:S01]  /*0860*/  ISETP.NE.AND P0, PT, R3, 0x3, PT ;  /* 0x000000030300780c */ /* 0x000fe20003f05270 */
[----:B------:R-:W1:Y:S01]  /*0870*/  LDCU UR10, c[0x0][0x3a4] ;  /* 0x00007480ff0a77ac */ /* 0x000e620008000800 */
[----:B------:R-:W2:Y:S02]  /*0880*/  LDCU.64 UR12, c[0x0][0x4c8] ;  /* 0x00009900ff0c77ac */ /* 0x000ea40008000a00 */
[----:B0-----:R-:W-:-:S05]  /*0890*/  IMAD.HI.U32 R8, R11, UR8, R10 ;  /* 0x000000080b087c27 */ /* 0x001fca000f8e000a */
[----:B------:R-:W-:-:S04]  /*08a0*/  SHF.R.U32.HI R9, RZ, UR9, R8 ;  /* 0x00000009ff097c19 */ /* 0x000fc80008011608 */
[----:B------:R-:W-:-:S05]  /*08b0*/  IADD3 R10, PT, PT, -R9, RZ, RZ ;  /* 0x000000ff090a7210 */ /* 0x000fca0007ffe1ff */
[----:B-1----:R-:W-:-:S04]  /*08c0*/  IMAD R10, R10, UR10, R11 ;  /* 0x0000000a0a0a7c24 */ /* 0x002fc8000f8e020b */
[C---:B--2---:R-:W-:Y:S02]  /*08d0*/  IMAD R7, R10.reuse, UR12, R7 ;  /* 0x0000000c0a077c24 */ /* 0x044fe4000f8e0207 */
[----:B------:R-:W-:Y:S01]  /*08e0*/  IMAD R6, R10, UR13, R6 ;  /* 0x0000000d0a067c24 */ /* 0x000fe2000f8e0206 */
[----:B------:R-:W-:Y:S06]  /*08f0*/  @!P0 BRA `(.L_x_844) ;  /* 0x0000001000148947 */ /* 0x000fec0003800000 */
[----:B------:R-:W0:Y:S01]  /*0900*/  LDCU.64 UR10, c[0x0][0x3b0] ;  /* 0x00007600ff0a77ac */ /* 0x000e220008000a00 */
[----:B------:R-:W-:Y:S02]  /*0910*/  MOV R8, RZ ;  /* 0x000000ff00087202 */ /* 0x000fe40000000f00 */
[----:B------:R-:W-:Y:S01]  /*0920*/  ISETP.NE.AND P0, PT, R3, 0x4, PT ;  /* 0x000000040300780c */ /* 0x000fe20003f05270 */
[----:B------:R-:W1:Y:S01]  /*0930*/  LDCU UR8, c[0x0][0x3b8] ;  /* 0x00007700ff0877ac */ /* 0x000e620008000800 */
[----:B------:R-:W2:Y:S01]  /*0940*/  LDCU.64 UR12, c[0x0][0x4d0] ;  /* 0x00009a00ff0c77ac */ /* 0x000ea20008000a00 */
[----:B0-----:R-:W-:-:S05]  /*0950*/  IMAD.HI.U32 R10, R9, UR11, R8 ;  /* 0x0000000b090a7c27 */ /* 0x001fca000f8e0008 */
[----:B-1----:R-:W-:-:S05]  /*0960*/  SHF.R.U32.HI R11, RZ, UR8, R10 ;  /* 0x00000008ff0b7c19 */ /* 0x002fca000801160a */
[----:B------:R-:W-:-:S04]  /*0970*/  IMAD.MOV R8, RZ, RZ, -R11 ;  /* 0x000000ffff087224 */ /* 0x000fc800078e0a0b */
[----:B------:R-:W-:-:S04]  /*0980*/  IMAD R8, R8, UR10, R9 ;  /* 0x0000000a08087c24 */ /* 0x000fc8000f8e0209 */
        /* <DEDUP_REMOVED lines=28> */
[----:B------:R-:W-:Y:S01]  /*0b50*/  IMAD.MOV.U32 R10, RZ, RZ, RZ ;  /* 0x000000ffff0a7224 */ /* 0x000fe200078e00ff */
        /* <DEDUP_REMOVED lines=28> */
[----:B------:R-:W-:-:S05]  /*0d20*/  SHF.R.U32.HI R9, RZ, UR9, R8 ;  /* 0x00000009ff097c19 */ /* 0x000fca0008011608 */
[----:B------:R-:W-:-:S04]  /*0d30*/  IMAD.MOV R10, RZ, RZ, -R9 ;  /* 0x000000ffff0a7224 */ /* 0x000fc800078e0a09 */
        /* <DEDUP_REMOVED lines=172> */
[----:B------:R-:W-:Y:S01]  /*1800*/  ISETP.NE.AND P0, PT, R3, 0x18, PT ;  /* 0x000000180300780c */ /* 0x000fe20003f05270 */
[----:B------:R-:W0:Y:S01]  /*1810*/  LDCU.64 UR10, c[0x0][0x4a0] ;  /* 0x00009400ff0a77ac */ /* 0x000e220008000a00 */
[----:B------:R-:W-:Y:S01]  /*1820*/  MOV R8, RZ ;  /* 0x000000ff00087202 */ /* 0x000fe20000000f00 */
[----:B------:R-:W1:Y:S10]  /*1830*/  LDCU UR8, c[0x0][0x4a8] ;  /* 0x00009500ff0877ac */ /* 0x000e740008000800 */
[----:B------:R-:W2:Y:S01]  /*1840*/  @P0 LDC.64 R14, c[0x0][0x4b0] ;  /* 0x00012c00ff0e0b82 */ /* 0x000ea20000000a00 */
[----:B0-----:R-:W-:-:S07]  /*1850*/  IMAD.HI.U32 R12, R9, UR11, R8 ;  /* 0x0000000b090c7c27 */ /* 0x001fce000f8e0008 */
[----:B------:R-:W0:Y:S01]  /*1860*/  @P0 LDC R17, c[0x0][0x4ac] ;  /* 0x00012b00ff110b82 */ /* 0x000e220000000800 */
[----:B-1----:R-:W-:Y:S01]  /*1870*/  SHF.R.U32.HI R13, RZ, UR8, R12 ;  /* 0x00000008ff0d7c19 */ /* 0x002fe2000801160c */
[----:B------:R-:W1:Y:S01]  /*1880*/  LDCU.64 UR8, c[0x0][0x570] ;  /* 0x0000ae00ff0877ac */ /* 0x000e620008000a00 */
[----:B------:R-:W-:Y:S02]  /*1890*/  @P0 IMAD.MOV.U32 R12, RZ, RZ, RZ ;  /* 0x000000ffff0c0224 */ /* 0x000fe400078e00ff */
[----:B------:R-:W-:-:S03]  /*18a0*/  IADD3 R8, PT, PT, -R13, RZ, RZ ;  /* 0x000000ff0d087210 */ /* 0x000fc60007ffe1ff */
[----:B------:R-:W4:Y:S02]  /*18b0*/  @P0 LDC.64 R10, c[0x0][0x578] ;  /* 0x00015e00ff0a0b82 */ /* 0x000f240000000a00 */
[----:B------:R-:W-:Y:S02]  /*18c0*/  IMAD R8, R8, UR10, R9 ;  /* 0x0000000a08087c24 */ /* 0x000fe4000f8e0209 */
[----:B--2---:R-:W-:-:S05]  /*18d0*/  @P0 IMAD.HI.U32 R14, R13, R14, R12 ;  /* 0x0000000e0d0e0227 */ /* 0x004fca00078e000c */
[----:B------:R-:W-:Y:S01]  /*18e0*/  @P0 SHF.R.U32.HI R14, RZ, R15, R14 ;  /* 0x0000000fff0e0219 */ /* 0x000fe2000001160e */
[C---:B-1----:R-:W-:Y:S02]  /*18f0*/  IMAD R7, R8.reuse, UR8, R7 ;  /* 0x0000000808077c24 */ /* 0x042fe4000f8e0207 */
[----:B------:R-:W-:Y:S01]  /*1900*/  IMAD R6, R8, UR9, R6 ;  /* 0x0000000908067c24 */ /* 0x000fe2000f8e0206 */
[----:B------:R-:W-:-:S05]  /*1910*/  @P0 IADD3 R12, PT, PT, -R14, RZ, RZ ;  /* 0x000000ff0e0c0210 */ /* 0x000fca0007ffe1ff */
[----:B0-----:R-:W-:-:S04]  /*1920*/  @P0 IMAD R12, R12, R17, R13 ;  /* 0x000000110c0c0224 */ /* 0x001fc800078e020d */
[C---:B----4-:R-:W-:Y:S02]  /*1930*/  @P0 IMAD R7, R12.reuse, R10, R7 ;  /* 0x0000000a0c070224 */ /* 0x050fe400078e0207 */
[----:B------:R-:W-:-:S07]  /*1940*/  @P0 IMAD R6, R12, R11, R6 ;  /* 0x0000000b0c060224 */ /* 0x000fce00078e0206 */
.L_x_844:
[----:B------:R-:W0:Y:S02]  /*1950*/  LDCU.64 UR8, c[0x0][0x588] ;  /* 0x0000b100ff0877ac */ /* 0x000e240008000a00 */
[----:B0-----:R-:W-:-:S04]  /*1960*/  IADD3 R8, P0, PT, R6, UR8, RZ ;  /* 0x0000000806087c10 */ /* 0x001fc8000ff1e0ff */
[----:B------:R-:W-:-:S06]  /*1970*/  IADD3.X R9, PT, PT, RZ, UR9, RZ, P0, !PT ;  /* 0x00000009ff097c10 */ /* 0x000fcc00087fe4ff */
[----:B---3--:R-:W2:Y:S01]  /*1980*/  LDG.E.U16 R9, desc[UR6][R8.64] ;  /* 0x0000000608097981 */ /* 0x008ea2000c1e1500 */
[----:B------:R-:W-:Y:S01]  /*1990*/  BSSY.RECONVERGENT B2, `(.L_x_845) ;  /* 0x000000e000027945 */ /* 0x000fe20003800200 */
[----:B------:R-:W-:Y:S01]  /*19a0*/  IMAD.U32 R11, RZ, RZ, UR5 ;  /* 0x00000005ff0b7e24 */ /* 0x000fe2000f8e00ff */
[----:B--2---:R-:W-:-:S04]  /*19b0*/  SHF.L.U32 R6, R9, 0x10, RZ ;  /* 0x0000001009067819 */ /* 0x004fc800000006ff */
[----:B------:R-:W-:-:S13]  /*19c0*/  FSETP.NAN.FTZ.AND P0, PT, |R6|, |R6|, PT ;  /* 0x400000060600720b */ /* 0x000fda0003f18200 */
[----:B------:R-:W-:Y:S05]  /*19d0*/  @P0 BRA `(.L_x_846) ;  /* 0x0000000000240947 */ /* 0x000fea0003800000 */
[----:B------:R-:W-:Y:S01]  /*19e0*/  FSETP.NEU.FTZ.AND P0, PT, R6, +INF , PT ;  /* 0x7f8000000600780b */ /* 0x000fe20003f1d000 */
[----:B------:R-:W0:-:S12]  /*19f0*/  LDCU.U16 UR8, c[0x0][0x592] ;  /* 0x0000b240ff0877ac */ /* 0x000e180008000400 */
[----:B------:R-:W-:-:S06]  /*1a00*/  @P0 FADD.FTZ R8, -RZ, -INF ;  /* 0xff800000ff080421 */ /* 0x000fcc0000010100 */
[----:B------:R-:W1:Y:S02]  /*1a10*/  @P0 F2F.BF16.F32 R8, R8 ;  /* 0x0000000800080304 */ /* 0x000e640000202000 */
[----:B-1----:R-:W-:-:S04]  /*1a20*/  @P0 SHF.L.U32 R11, R8, 0x10, RZ ;  /* 0x00000010080b0819 */ /* 0x002fc800000006ff */
[----:B------:R-:W-:Y:S02]  /*1a30*/  @P0 FSETP.NEU.FTZ.AND P1, PT, R6, R11, PT ;  /* 0x0000000b0600020b */ /* 0x000fe40003f3d000 */
[----:B0-----:R-:W-:Y:S02]  /*1a40*/  MOV R11, UR8 ;  /* 0x00000008000b7c02 */ /* 0x001fe40008000f00 */
[----:B------:R-:W-:-:S04]  /*1a50*/  @P0 SEL R6, R0, R9, !P1 ;  /* 0x0000000900060207 */ /* 0x000fc80004800000 */
[----:B------:R-:W-:-:S07]  /*1a60*/  @P0 PRMT R11, R6, 0x7610, R11 ;  /* 0x00007610060b0816 */ /* 0x000fce000000000b */
.L_x_846:
[----:B------:R-:W-:Y:S05]  /*1a70*/  BSYNC.RECONVERGENT B2 ;  /* 0x0000000000027941 */ /* 0x000fea0003800200 */
.L_x_845:
[----:B------:R-:W0:Y:S01]  /*1a80*/  LDCU.64 UR8, c[0x0][0x580] ;  /* 0x0000b000ff0877ac */ /* 0x000e220008000a00 */
[----:B------:R-:W-:Y:S02]  /*1a90*/  IADD3 R5, PT, PT, R5, 0x80, RZ ;  /* 0x0000008005057810 */ /* 0x000fe40007ffe0ff */
[----:B0-----:R-:W-:-:S04]  /*1aa0*/  IADD3 R6, P0, PT, R7, UR8, RZ ;  /* 0x0000000807067c10 */ /* 0x001fc8000ff1e0ff */
[----:B------:R-:W-:Y:S02]  /*1ab0*/  IADD3.X R7, PT, PT, RZ, UR9, RZ, P0, !PT ;  /* 0x00000009ff077c10 */ /* 0x000fe400087fe4ff */
[----:B------:R-:W-:-:S03]  /*1ac0*/  ISETP.GE.AND P0, PT, R5, UR4, PT ;  /* 0x0000000405007c0c */ /* 0x000fc6000bf06270 */
[----:B------:R0:W-:Y:S10]  /*1ad0*/  STG.E.U16 desc[UR6][R6.64], R11 ;  /* 0x0000000b06007986 */ /* 0x0001f4000c101506 */
[----:B------:R-:W-:Y:S05]  /*1ae0*/  @P0 BREAK.RELIABLE B0 ;  /* 0x0000000000000942 */ /* 0x000fea0003800100 */
[----:B------:R-:W-:Y:S05]  /*1af0*/  @P0 BRA `(.L_x_847) ;  /* 0x0000002800200947 */ /* 0x000fea0003800000 */
[----:B------:R-:W1:Y:S01]  /*1b00*/  LDCU.64 UR8, c[0x0][0x390] ;  /* 0x00007200ff0877ac */ /* 0x000e620008000a00 */
[----:B0-----:R-:W-:Y:S01]  /*1b10*/  MOV R7, R5 ;  /* 0x0000000500077202 */ /* 0x001fe20000000f00 */
[----:B------:R-:W-:Y:S01]  /*1b20*/  IMAD.MOV.U32 R6, RZ, RZ, RZ ;  /* 0x000000ffff067224 */ /* 0x000fe200078e00ff */
[----:B------:R-:W-:Y:S01]  /*1b30*/  ISETP.NE.AND P0, PT, R4, RZ, PT ;  /* 0x000000ff0400720c */ /* 0x000fe20003f05270 */
[----:B------:R-:W0:Y:S01]  /*1b40*/  LDCU UR10, c[0x0][0x38c] ;  /* 0x00007180ff0a77ac */ /* 0x000e220008000800 */
[----:B------:R-:W2:Y:S01]  /*1b50*/  LDCU.64 UR12, c[0x0][0x4b8] ;  /* 0x00009700ff0c77ac */ /* 0x000ea20008000a00 */
[----:B-1----:R-:W-:-:S05]  /*1b60*/  IMAD.HI.U32 R8, R5, UR8, R6 ;  /* 0x0000000805087c27 */ /* 0x002fca000f8e0006 */
[----:B------:R-:W-:-:S04]  /*1b70*/  SHF.R.U32.HI R9, RZ, UR9, R8 ;  /* 0x00000009ff097c19 */ /* 0x000fc80008011608 */
[----:B------:R-:W-:-:S05]  /*1b80*/  IADD3 R6, PT, PT, -R9, RZ, RZ ;  /* 0x000000ff09067210 */ /* 0x000fca0007ffe1ff */
[----:B0-----:R-:W-:-:S04]  /*1b90*/  IMAD R6, R6, UR10, R5 ;  /* 0x0000000a06067c24 */ /* 0x001fc8000f8e0205 */
[C---:B--2---:R-:W-:Y:S02]  /*1ba0*/  IMAD R7, R6.reuse, UR12, RZ ;  /* 0x0000000c06077c24 */ /* 0x044fe4000f8e02ff */
[----:B------:R-:W-:Y:S01]  /*1bb0*/  IMAD R6, R6, UR13, RZ ;  /* 0x0000000d06067c24 */ /* 0x000fe2000f8e02ff */
        /* <DEDUP_REMOVED lines=274> */
[----:B------:R-:W-:Y:S02]  /*2ce0*/  @P0 MOV R12, RZ ;  /* 0x000000ff000c0202 */ /* 0x000fe40000000f00 */
[----:B------:R-:W-:-:S03]  /*2cf0*/  IADD3 R8, PT, PT, -R13, RZ, RZ ;  /* 0x000000ff0d087210 */ /* 0x000fc60007ffe1ff */
[----:B------:R-:W3:Y:S02]  /*2d00*/  @P0 LDC.64 R10, c[0x0][0x578] ;  /* 0x00015e00ff0a0b82 */ /* 0x000ee40000000a00 */
[----:B------:R-:W-:Y:S02]  /*2d10*/  IMAD R8, R8, UR10, R9 ;  /* 0x0000000a08087c24 */ /* 0x000fe4000f8e0209 */
[----:B--2---:R-:W-:-:S05]  /*2d20*/  @P0 IMAD.HI.U32 R14, R13, R14, R12 ;  /* 0x0000000e0d0e0227 */ /* 0x004fca00078e000c */
[----:B------:R-:W-:Y:S01]  /*2d30*/  @P0 SHF.R.U32.HI R14, RZ, R15, R14 ;  /* 0x0000000fff0e0219 */ /* 0x000fe2000001160e */
[C---:B-1----:R-:W-:Y:S02]  /*2d40*/  IMAD R7, R8.reuse, UR8, R7 ;  /* 0x0000000808077c24 */ /* 0x042fe4000f8e0207 */
[----:B------:R-:W-:Y:S02]  /*2d50*/  IMAD R6, R8, UR9, R6 ;  /* 0x0000000908067c24 */ /* 0x000fe4000f8e0206 */
[----:B------:R-:W-:-:S04]  /*2d60*/  @P0 IMAD.MOV R12, RZ, RZ, -R14 ;  /* 0x000000ffff0c0224 */ /* 0x000fc800078e0a0e */
[----:B0-----:R-:W-:-:S04]  /*2d70*/  @P0 IMAD R12, R17, R12, R13 ;  /* 0x0000000c110c0224 */ /* 0x001fc800078e020d */
[C---:B---3--:R-:W-:Y:S02]  /*2d80*/  @P0 IMAD R7, R12.reuse, R10, R7 ;  /* 0x0000000a0c070224 */ /* 0x048fe400078e0207 */
[----:B------:R-:W-:-:S07]  /*2d90*/  @P0 IMAD R6, R12, R11, R6 ;  /* 0x0000000b0c060224 */ /* 0x000fce00078e0206 */
.L_x_848:
[----:B------:R-:W0:Y:S02]  /*2da0*/  LDCU.64 UR8, c[0x0][0x588] ;  /* 0x0000b100ff0877ac */ /* 0x000e240008000a00 */
[----:B0-----:R-:W-:-:S04]  /*2db0*/  IADD3 R8, P0, PT, R6, UR8, RZ ;  /* 0x0000000806087c10 */ /* 0x001fc8000ff1e0ff */
[----:B------:R-:W-:-:S06]  /*2dc0*/  IADD3.X R9, PT, PT, RZ, UR9, RZ, P0, !PT ;  /* 0x00000009ff097c10 */ /* 0x000fcc00087fe4ff */
[----:B------:R-:W2:Y:S01]  /*2dd0*/  LDG.E.U16 R9, desc[UR6][R8.64] ;  /* 0x0000000608097981 */ /* 0x000ea2000c1e1500 */
[----:B------:R-:W-:Y:S01]  /*2de0*/  BSSY.RECONVERGENT B2, `(.L_x_849) ;  /* 0x000000e000027945 */ /* 0x000fe20003800200 */
[----:B------:R-:W-:Y:S02]  /*2df0*/  MOV R11, UR5 ;  /* 0x00000005000b7c02 */ /* 0x000fe40008000f00 */
        /* <DEDUP_REMOVED lines=8> */
[----:B------:R-:W-:Y:S01]  /*2e80*/  @P0 FSETP.NEU.FTZ.AND P1, PT, R6, R11, PT ;  /* 0x0000000b0600020b */ /* 0x000fe20003f3d000 */
[----:B0-----:R-:W-:-:S03]  /*2e90*/  IMAD.U32 R11, RZ, RZ, UR8 ;  /* 0x00000008ff0b7e24 */ /* 0x001fc6000f8e00ff */
[----:B------:R-:W-:-:S04]  /*2ea0*/  @P0 SEL R6, R0, R9, !P1 ;  /* 0x0000000900060207 */ /* 0x000fc80004800000 */
[----:B------:R-:W-:-:S07]  /*2eb0*/  @P0 PRMT R11, R6, 0x7610, R11 ;  /* 0x00007610060b0816 */ /* 0x000fce000000000b */
.L_x_850:
[----:B------:R-:W-:Y:S05]  /*2ec0*/  BSYNC.RECONVERGENT B2 ;  /* 0x0000000000027941 */ /* 0x000fea0003800200 */
.L_x_849:
[----:B------:R-:W0:Y:S01]  /*2ed0*/  LDCU.64 UR8, c[0x0][0x580] ;  /* 0x0000b000ff0877ac */ /* 0x000e220008000a00 */
[----:B------:R-:W-:Y:S02]  /*2ee0*/  IADD3 R5, PT, PT, R5, 0x80, RZ ;  /* 0x0000008005057810 */ /* 0x000fe40007ffe0ff */
[----:B0-----:R-:W-:-:S04]  /*2ef0*/  IADD3 R6, P0, PT, R7, UR8, RZ ;  /* 0x0000000807067c10 */ /* 0x001fc8000ff1e0ff */
[----:B------:R-:W-:-:S05]  /*2f00*/  IADD3.X R7, PT, PT, RZ, UR9, RZ, P0, !PT ;  /* 0x00000009ff077c10 */ /* 0x000fca00087fe4ff */
[----:B------:R0:W-:Y:S04]  /*2f10*/  STG.E.U16 desc[UR6][R6.64], R11 ;  /* 0x0000000b06007986 */ /* 0x0001e8000c101506 */
.L_x_843:
[----:B------:R-:W-:-:S13]  /*2f20*/  ISETP.GE.AND P0, PT, R5, UR4, PT ;  /* 0x0000000405007c0c */ /* 0x000fda000bf06270 */
[----:B------:R-:W-:Y:S05]  /*2f30*/  @P0 BREAK.RELIABLE B0 ;  /* 0x0000000000000942 */ /* 0x000fea0003800100 */
[----:B------:R-:W-:Y:S05]  /*2f40*/  @P0 BRA `(.L_x_847) ;  /* 0x00000014000c0947 */ /* 0x000fea0003800000 */
[----:B---3--:R-:W-:Y:S05]  /*2f50*/  BSYNC.RELIABLE B0 ;  /* 0x0000000000007941 */ /* 0x008fea0003800100 */
.L_x_842:
[----:B------:R-:W1:Y:S01]  /*2f60*/  LDCU.64 UR8, c[0x0][0x390] ;  /* 0x00007200ff0877ac */ /* 0x000e620008000a00 */
[----:B0-----:R-:W-:Y:S01]  /*2f70*/  HFMA2 R6, -RZ, RZ, 0, 0 ;  /* 0x00000000ff067431 */ /* 0x001fe200000001ff */
[----:B------:R-:W-:Y:S01]  /*2f80*/  MOV R7, R5 ;  /* 0x0000000500077202 */ /* 0x000fe20000000f00 */
[----:B------:R-:W0:Y:S01]  /*2f90*/  LDCU UR10, c[0x0][0x38c] ;  /* 0x00007180ff0a77ac */ /* 0x000e220008000800 */
[----:B------:R-:W-:Y:S01]  /*2fa0*/  ISETP.NE.AND P0, PT, R4, RZ, PT ;  /* 0x000000ff0400720c */ /* 0x000fe20003f05270 */
[----:B------:R-:W2:Y:S01]  /*2fb0*/  LDCU.64 UR12, c[0x0][0x4b8] ;  /* 0x00009700ff0c77ac */ /* 0x000ea20008000a00 */
[----:B-1----:R-:W-:-:S05]  /*2fc0*/  IMAD.HI.U32 R8, R5, UR8, R6 ;  /* 0x0000000805087c27 */ /* 0x002fca000f8e0006 */
[----:B------:R-:W-:-:S05]  /*2fd0*/  SHF.R.U32.HI R9, RZ, UR9, R8 ;  /* 0x00000009ff097c19 */ /* 0x000fca0008011608 */
[----:B------:R-:W-:-:S04]  /*2fe0*/  IMAD.MOV R6, RZ, RZ, -R9 ;  /* 0x000000ffff067224 */ /* 0x000fc800078e0a09 */
[----:B0-----:R-:W-:-:S04]  /*2ff0*/  IMAD R6, R6, UR10, R5 ;  /* 0x0000000a06067c24 */ /* 0x001fc8000f8e0205 */
[C---:B--2---:R-:W-:Y:S02]  /*3000*/  IMAD R7, R6.reuse, UR12, RZ ;  /* 0x0000000c06077c24 */ /* 0x044fe4000f8e02ff */
[----:B------:R-:W-:Y:S01]  /*3010*/  IMAD R6, R6, UR13, RZ ;  /* 0x0000000d06067c24 */ /* 0x000fe2000f8e02ff */
        /* <DEDUP_REMOVED lines=267> */
[----:B------:R-:W-:Y:S01]  /*40d0*/  IMAD.MOV.U32 R8, RZ, RZ, RZ ;  /* 0x000000ffff087224 */ /* 0x000fe200078e00ff */
        /* <DEDUP_REMOVED lines=13> */
[----:B------:R-:W-:Y:S01]  /*41b0*/  IMAD R6, R8, UR9, R6 ;  /* 0x0000000908067c24 */ /* 0x000fe2000f8e0206 */
[----:B------:R-:W-:-:S05]  /*41c0*/  @P0 IADD3 R12, PT, PT, -R14, RZ, RZ ;  /* 0x000000ff0e0c0210 */ /* 0x000fca0007ffe1ff */
[----:B0-----:R-:W-:-:S04]  /*41d0*/  @P0 IMAD R12, R17, R12, R13 ;  /* 0x0000000c110c0224 */ /* 0x001fc800078e020d */
[C---:B---3--:R-:W-:Y:S02]  /*41e0*/  @P0 IMAD R7, R12.reuse, R10, R7 ;  /* 0x0000000a0c070224 */ /* 0x048fe400078e0207 */
[----:B------:R-:W-:-:S07]  /*41f0*/  @P0 IMAD R6, R12, R11, R6 ;  /* 0x0000000b0c060224 */ /* 0x000fce00078e0206 */
.L_x_851:
[----:B------:R-:W0:Y:S02]  /*4200*/  LDCU.64 UR8, c[0x0][0x588] ;  /* 0x0000b100ff0877ac */ /* 0x000e240008000a00 */
[----:B0-----:R-:W-:-:S04]  /*4210*/  IADD3 R8, P0, PT, R6, UR8, RZ ;  /* 0x0000000806087c10 */ /* 0x001fc8000ff1e0ff */
[----:B------:R-:W-:-:S06]  /*4220*/  IADD3.X R9, PT, PT, RZ, UR9, RZ, P0, !PT ;  /* 0x00000009ff097c10 */ /* 0x000fcc00087fe4ff */
[----:B------:R-:W2:Y:S01]  /*4230*/  LDG.E.U16 R9, desc[UR6][R8.64] ;  /* 0x0000000608097981 */ /* 0x000ea2000c1e1500 */
[----:B------:R-:W-:Y:S01]  /*4240*/  BSSY.RECONVERGENT B2, `(.L_x_852) ;  /* 0x000000e000027945 */ /* 0x000fe20003800200 */
[----:B------:R-:W-:Y:S01]  /*4250*/  MOV R11, UR5 ;  /* 0x00000005000b7c02 */ /* 0x000fe20008000f00 */
[----:B--2---:R-:W-:-:S05]  /*4260*/  IMAD.U32 R6, R9, 0x10000, RZ ;  /* 0x0001000009067824 */ /* 0x004fca00078e00ff */
        /* <DEDUP_REMOVED lines=11> */
.L_x_853:
[----:B------:R-:W-:Y:S05]  /*4320*/  BSYNC.RECONVERGENT B2 ;  /* 0x0000000000027941 */ /* 0x000fea0003800200 */
.L_x_852:
[----:B------:R-:W0:Y:S01]  /*4330*/  LDCU.64 UR8, c[0x0][0x580] ;  /* 0x0000b000ff0877ac */ /* 0x000e220008000a00 */
[----:B------:R-:W-:Y:S01]  /*4340*/  VIADD R5, R5, 0x80 ;  /* 0x0000008005057836 */ /* 0x000fe20000000000 */
[----:B0-----:R-:W-:-:S04]  /*4350*/  IADD3 R6, P0, PT, R7, UR8, RZ ;  /* 0x0000000807067c10 */ /* 0x001fc8000ff1e0ff */
[----:B------:R-:W-:-:S05]  /*4360*/  IADD3.X R7, PT, PT, RZ, UR9, RZ, P0, !PT ;  /* 0x00000009ff077c10 */ /* 0x000fca00087fe4ff */
[----:B------:R1:W-:Y:S04]  /*4370*/  STG.E.U16 desc[UR6][R6.64], R11 ;  /* 0x0000000b06007986 */ /* 0x0003e8000c101506 */
.L_x_847:
[----:B---3--:R-:W-:Y:S05]  /*4380*/  BSYNC.RECONVERGENT B1 ;  /* 0x0000000000017941 */ /* 0x008fea0003800200 */
.L_x_841:
[----:B------:R-:W-:Y:S05]  /*4390*/  WARPSYNC.ALL ;  /* 0x0000000000007948 */ /* 0x000fea0003800000 */
[----:B------:R-:W-:-:S13]  /*43a0*/  ISETP.GE.AND P0, PT, R5, UR4, PT ;  /* 0x0000000405007c0c */ /* 0x000fda000bf06270 */
[----:B------:R-:W-:Y:S05]  /*43b0*/  @P0 EXIT ;  /* 0x000000000000094d */ /* 0x000fea0003800000 */
[----:B------:R-:W2:Y:S01]  /*43c0*/  LDCU.64 UR4, c[0x0][0x390] ;  /* 0x00007200ff0477ac */ /* 0x000ea20008000a00 */
[----:B01----:R-:W-:Y:S01]  /*43d0*/  HFMA2 R6, -RZ, RZ, 0, 0 ;  /* 0x00000000ff067431 */ /* 0x003fe200000001ff */
[----:B------:R-:W-:Y:S01]  /*43e0*/  MOV R7, R5 ;  /* 0x0000000500077202 */ /* 0x000fe20000000f00 */
[----:B------:R-:W0:Y:S01]  /*43f0*/  LDCU UR8, c[0x0][0x38c] ;  /* 0x00007180ff0877ac */ /* 0x000e220008000800 */
[----:B------:R-:W-:Y:S01]  /*4400*/  ISETP.NE.AND P0, PT, R4, RZ, PT ;  /* 0x000000ff0400720c */ /* 0x000fe20003f05270 */
[----:B------:R-:W1:Y:S01]  /*4410*/  LDCU.64 UR10, c[0x0][0x4b8] ;  /* 0x00009700ff0a77ac */ /* 0x000e620008000a00 */
[----:B--2---:R-:W-:-:S05]  /*4420*/  IMAD.HI.U32 R6, R5, UR4, R6 ;  /* 0x0000000405067c27 */ /* 0x004fca000f8e0006 */
[----:B------:R-:W-:-:S04]  /*4430*/  SHF.R.U32.HI R7, RZ, UR5, R6 ;  /* 0x00000005ff077c19 */ /* 0x000fc80008011606 */
[----:B------:R-:W-:-:S05]  /*4440*/  IADD3 R8, PT, PT, -R7, RZ, RZ ;  /* 0x000000ff07087210 */ /* 0x000fca0007ffe1ff */
[----:B0-----:R-:W-:-:S04]  /*4450*/  IMAD R4, R8, UR8, R5 ;  /* 0x0000000808047c24 */ /* 0x001fc8000f8e0205 */
[C---:B-1----:R-:W-:Y:S02]  /*4460*/  IMAD R5, R4.reuse, UR10, RZ ;  /* 0x0000000a04057c24 */ /* 0x042fe4000f8e02ff */
        /* <DEDUP_REMOVED lines=268> */
[----:B------:R-:W-:Y:S01]  /*5530*/  HFMA2 R6, -RZ, RZ, 0, 0 ;  /* 0x00000000ff067431 */ /* 0x000fe200000001ff */
        /* <DEDUP_REMOVED lines=8> */
[----:B------:R-:W3:Y:S01]  /*55c0*/  @P0 LDC.64 R8, c[0x0][0x578] ;  /* 0x00015e00ff080b82 */ /* 0x000ee20000000a00 */
[----:B--2---:R-:W-:-:S05]  /*55d0*/  @P0 IMAD.HI.U32 R6, R11, R14, R10 ;  /* 0x0000000e0b060227 */ /* 0x004fca00078e000a */
[----:B------:R-:W-:Y:S01]  /*55e0*/  @P0 SHF.R.U32.HI R3, RZ, R15, R6 ;  /* 0x0000000fff030219 */ /* 0x000fe20000011606 */
[----:B------:R-:W-:-:S04]  /*55f0*/  IMAD R6, R13, UR8, R7 ;  /* 0x000000080d067c24 */ /* 0x000fc8000f8e0207 */
[----:B------:R-:W-:Y:S02]  /*5600*/  @P0 IMAD.MOV R3, RZ, RZ, -R3 ;  /* 0x000000ffff030224 */ /* 0x000fe400078e0a03 */
[----:B-1----:R-:W-:Y:S02]  /*5610*/  IMAD R5, R6, UR4, R5 ;  /* 0x0000000406057c24 */ /* 0x002fe4000f8e0205 */
[----:B0-----:R-:W-:Y:S02]  /*5620*/  @P0 IMAD R10, R12, R3, R11 ;  /* 0x000000030c0a0224 */ /* 0x001fe400078e020b */
[----:B------:R-:W-:Y:S02]  /*5630*/  IMAD R4, R6, UR5, R4 ;  /* 0x0000000506047c24 */ /* 0x000fe4000f8e0204 */
[C---:B---3--:R-:W-:Y:S02]  /*5640*/  @P0 IMAD R5, R10.reuse, R8, R5 ;  /* 0x000000080a050224 */ /* 0x048fe400078e0205 */
[----:B------:R-:W-:-:S07]  /*5650*/  @P0 IMAD R4, R10, R9, R4 ;  /* 0x000000090a040224 */ /* 0x000fce00078e0204 */
.L_x_854:
[----:B------:R-:W0:Y:S02]  /*5660*/  LDCU.128 UR8, c[0x0][0x580] ;  /* 0x0000b000ff0877ac */ /* 0x000e240008000c00 */
[----:B0-----:R-:W-:-:S04]  /*5670*/  IADD3 R6, P0, PT, R4, UR10, RZ ;  /* 0x0000000a04067c10 */ /* 0x001fc8000ff1e0ff */
[----:B------:R-:W-:-:S06]  /*5680*/  IADD3.X R7, PT, PT, RZ, UR11, RZ, P0, !PT ;  /* 0x0000000bff077c10 */ /* 0x000fcc00087fe4ff */
[----:B------:R-:W2:Y:S01]  /*5690*/  LDG.E.U16 R7, desc[UR6][R6.64] ;  /* 0x0000000606077981 */ /* 0x000ea2000c1e1500 */
[----:B------:R-:W-:Y:S01]  /*56a0*/  IADD3 R4, P1, PT, R5, UR8, RZ ;  /* 0x0000000805047c10 */ /* 0x000fe2000ff3e0ff */
[----:B------:R-:W-:Y:S03]  /*56b0*/  BSSY.RECONVERGENT B1, `(.L_x_855) ;  /* 0x000000e000017945 */ /* 0x000fe60003800200 */
[----:B------:R-:W-:Y:S02]  /*56c0*/  IADD3.X R5, PT, PT, RZ, UR9, RZ, P1, !PT ;  /* 0x00000009ff057c10 */ /* 0x000fe40008ffe4ff */
        /* <DEDUP_REMOVED lines=12> */
.L_x_856:
[----:B------:R-:W-:Y:S05]  /*5790*/  BSYNC.RECONVERGENT B1 ;  /* 0x0000000000017941 */ /* 0x000fea0003800200 */
.L_x_855:
[----:B------:R-:W-:Y:S01]  /*57a0*/  STG.E.U16 desc[UR6][R4.64], R2 ;  /* 0x0000000204007986 */ /* 0x000fe2000c101506 */
[----:B------:R-:W-:Y:S05]  /*57b0*/  EXIT ;  /* 0x000000000000794d */ /* 0x000fea0003800000 */
.L_x_857:
        /* <DEDUP_REMOVED lines=12> */
.L_x_35787:


//--------------------- .text._ZN2at6native27unrolled_elementwise_kernelIZZZNS0_22nan_to_num_kernel_cudaERNS_18TensorIteratorBaseESt8optionalIdES5_S5_ENKUlvE0_clEvENKUlvE2_clEvEUlN3c108BFloat16EE_St5arrayIPcLm2EELi4E23TrivialOffsetCalculatorILi1EjESF_NS0_6memory15LoadWithoutCastENSG_16StoreWithoutCastEEEviT_T0_T2_T3_T4_T5_ --------------------------
	.section	.text._ZN2at6native27unrolled_elementwise_kernelIZZZNS0_22nan_to_num_kernel_cudaERNS_18TensorIteratorBaseESt8optionalIdES5_S5_ENKUlvE0_clEvENKUlvE2_clEvEUlN3c108BFloat16EE_St5arrayIPcLm2EELi4E23TrivialOffsetCalculatorILi1EjESF_NS0_6memory15LoadWithoutCastENSG_16StoreWithoutCastEEEviT_T0_T2_T3_T4_T5_,"ax",@progbits
	.align	128
        .global         _ZN2at6native27unrolled_elementwise_kernelIZZZNS0_22nan_to_num_kernel_cudaERNS_18TensorIteratorBaseESt8optionalIdES5_S5_ENKUlvE0_clEvENKUlvE2_clEvEUlN3c108BFloat16EE_St5arrayIPcLm2EELi4E23TrivialOffsetCalculatorILi1EjESF_NS0_6memory15LoadWithoutCastENSG_16StoreWithoutCastEEEviT_T0_T2_T3_T4_T5_
        .type           _ZN2at6native27unrolled_elementwise_kernelIZZZNS0_22nan_to_num_kernel_cudaERNS_18TensorIteratorBaseESt8optionalIdES5_S5_ENKUlvE0_clEvENKUlvE2_clEvEUlN3c108BFloat16EE_St5arrayIPcLm2EELi4E23TrivialOffsetCalculatorILi1EjESF_NS0_6memory15LoadWithoutCastENSG_16StoreWithoutCastEEEviT_T0_T2_T3_T4_T5_,@function
        .size           _ZN2at6native27unrolled_elementwise_kernelIZZZNS0_22nan_to_num_kernel_cudaERNS_18TensorIteratorBaseESt8optionalIdES5_S5_ENKUlvE0_clEvENKUlvE2_clEvEUlN3c108BFloat16EE_St5arrayIPcLm2EELi4E23TrivialOffsetCalculatorILi1EjESF_NS0_6memory15LoadWithoutCastENSG_16StoreWithoutCastEEEviT_T0_T2_T3_T4_T5_,(.L_x_35788 - _ZN2at6native27unrolled_elementwise_kernelIZZZNS0_22nan_to_num_kernel_cudaERNS_18TensorIteratorBaseESt8optionalIdES5_S5_ENKUlvE0_clEvENKUlvE2_clEvEUlN3c108BFloat16EE_St5arrayIPcLm2EELi4E23TrivialOffsetCalculatorILi1EjESF_NS0_6memory15LoadWithoutCastENSG_16StoreWithoutCastEEEviT_T0_T2_T3_T4_T5_)
        .other          _ZN2at6native27unrolled_elementwise_kernelIZZZNS0_22nan_to_num_kernel_cudaERNS_18TensorIteratorBaseESt8optionalIdES5_S5_ENKUlvE0_clEvENKUlvE2_clEvEUlN3c108BFloat16EE_St5arrayIPcLm2EELi4E23TrivialOffsetCalculatorILi1EjESF_NS0_6memory15LoadWithoutCastENSG_16StoreWithoutCastEEEviT_T0_T2_T3_T4_T5_,@"STO_CUDA_ENTRY STV_DEFAULT"
_ZN2at6native27unrolled_elementwise_kernelIZZZNS0_22nan_to_num_kernel_cudaERNS_18TensorIteratorBaseESt8optionalIdES5_S5_ENKUlvE0_clEvENKUlvE2_clEvEUlN3c108BFloat16EE_St5arrayIPcLm2EELi4E23TrivialOffsetCalculatorILi1EjESF_NS0_6memory15LoadWithoutCastENSG_16StoreWithoutCastEEEviT_T0_T2_T3_T4_T5_:
.text._ZN2at6native27unrolled_elementwise_kernelIZZZNS0_22nan_to_num_kernel_cudaERNS_18TensorIteratorBaseESt8optionalIdES5_S5_ENKUlvE0_clEvENKUlvE2_clEvEUlN3c108BFloat16EE_St5arrayIPcLm2EELi4E23TrivialOffsetCalculatorILi1EjESF_NS0_6memory15LoadWithoutCastENSG_16StoreWithoutCastEEEviT_T0_T2_T3_T4_T5_:
[----:B------:R-:W-:Y:S01]  /*0000*/  LDC R1, c[0x0][0x37c] ;  /* 0x0000df00ff017b82 */ /* 0x000fe20000000800 */
[----:B------:R-:W0:Y:S07]  /*0010*/  S2R R0, SR_CTAID.X ;  /* 0x0000000000007919 */ /* 0x000e2e0000002500 */
[----:B------:R-:W0:Y:S01]  /*0020*/  LDC R3, c[0x0][0x380] ;  /* 0x0000e000ff037b82 */ /* 0x000e220000000800 */
[----:B------:R-:W1:Y:S01]  /*0030*/  LDCU.64 UR4, c[0x0][0x358] ;  /* 0x00006b00ff0477ac */ /* 0x000e620008000a00 */
[----:B------:R-:W-:Y:S01]  /*0040*/  PRMT R6, RZ, 0x7610, R6 ;  /* 0x00007610ff067816 */ /* 0x000fe20000000006 */
[----:B------:R-:W2:Y:S01]  /*0050*/  S2R R7, SR_TID.X ;  /* 0x0000000000077919 */ /* 0x000ea20000002100 */
[----:B------:R-:W-:Y:S01]  /*0060*/  PRMT R8, RZ, 0x7610, R8 ;  /* 0x00007610ff087816 */ /* 0x000fe20000000008 */
[----:B0-----:R-:W-:-:S02]  /*0070*/  IMAD R2, R0, -0x200, R3 ;  /* 0xfffffe0000027824 */ /* 0x001fc400078e0203 */
[----:B--2---:R-:W-:-:S03]  /*0080*/  IMAD.MOV.U32 R3, RZ, RZ, R7 ;  /* 0x000000ffff037224 */ /* 0x004fc600078e0007 */
[----:B------:R-:W-:-:S13]  /*0090*/  ISETP.GE.AND P0, PT, R7, R2, PT ;  /* 0x000000020700720c */ /* 0x000fda0003f06270 */
[----:B------:R-:W-:-:S05]  /*00a0*/  @!P0 VIADD R7, R3, 0x80 ;  /* 0x0000008003078836 */ /* 0x000fca0000000000 */
[----:B------:R-:W-:-:S13]  /*00b0*/  ISETP.GE.AND P1, PT, R7, R2, PT ;  /* 0x000000020700720c */ /* 0x000fda0003f26270 */
[----:B------:R-:W-:Y:S01]  /*00c0*/  @!P1 IMAD R9, R0, 0x200, R7 ;  /* 0x0000020000099824 */ /* 0x000fe200078e0207 */
[----:B------:R-:W0:Y:S01]  /*00d0*/  @!P1 LDC.64 R10, c[0x0][0x3a0] ;  /* 0x0000e800ff0a9b82 */ /* 0x000e220000000a00 */
[----:B------:R-:W-:-:S05]  /*00e0*/  @!P1 VIADD R7, R7, 0x80 ;  /* 0x0000008007079836 */ /* 0x000fca0000000000 */
[----:B------:R-:W-:-:S13]  /*00f0*/  ISETP.GE.AND P3, PT, R7, R2, PT ;  /* 0x000000020700720c */ /* 0x000fda0003f66270 */
[----:B------:R-:W2:Y:S01]  /*0100*/  @!P3 LDC.64 R4, c[0x0][0x3a0] ;  /* 0x0000e800ff04bb82 */ /* 0x000ea20000000a00 */
[----:B------:R-:W-:Y:S01]  /*0110*/  @!P3 LEA R17, R0, R7, 0x9 ;  /* 0x000000070011b211 */ /* 0x000fe200078e48ff */
[----:B------:R-:W-:Y:S02]  /*0120*/  @!P3 VIADD R7, R7, 0x80 ;  /* 0x000000800707b836 */ /* 0x000fe40000000000 */
[----:B0-----:R-:W-:-:S03]  /*0130*/  @!P1 IMAD.WIDE.U32 R10, R9, 0x2, R10 ;  /* 0x00000002090a9825 */ /* 0x001fc600078e000a */
[----:B------:R-:W-:Y:S01]  /*0140*/  ISETP.GE.AND P2, PT, R7, R2, PT ;  /* 0x000000020700720c */ /* 0x000fe20003f46270 */
[----:B--2---:R-:W-:Y:S01]  /*0150*/  @!P3 IMAD.WIDE.U32 R16, R17, 0x2, R4 ;  /* 0x000000021110b825 */ /* 0x004fe200078e0004 */
[----:B------:R-:W-:Y:S01]  /*0160*/  PRMT R18, RZ, 0x7610, R18 ;  /* 0x00007610ff127816 */ /* 0x000fe20000000012 */
[----:B------:R-:W0:Y:S01]  /*0170*/  @!P0 LDC.64 R4, c[0x0][0x3a0] ;  /* 0x0000e800ff048b82 */ /* 0x000e220000000a00 */
[----:B-1----:R1:W5:Y:S01]  /*0180*/  @!P1 LDG.E.U16 R6, desc[UR4][R10.64] ;  /* 0x000000040a069981 */ /* 0x002362000c1e1500 */
[C---:B------:R-:W-:Y:S01]  /*0190*/  @!P0 IMAD R9, R0.reuse, 0x200, R3 ;  /* 0x0000020000098824 */ /* 0x040fe200078e0203 */
[----:B------:R-:W2:Y:S07]  /*01a0*/  LDCU.U16 UR6, c[0x0][0x388] ;  /* 0x00007100ff0677ac */ /* 0x000eae0008000400 */
[----:B------:R-:W-:Y:S01]  /*01b0*/  @!P2 IMAD R7, R0, 0x200, R7 ;  /* 0x000002000007a824 */ /* 0x000fe200078e0207 */
[----:B------:R-:W3:Y:S01]  /*01c0*/  @!P2 LDC.64 R12, c[0x0][0x3a0] ;  /* 0x0000e800ff0cab82 */ /* 0x000ee20000000a00 */
[----:B0-----:R-:W-:-:S05]  /*01d0*/  @!P0 IMAD.WIDE.U32 R4, R9, 0x2, R4 ;  /* 0x0000000209048825 */ /* 0x001fca00078e0004 */
[----:B------:R-:W5:Y:S01]  /*01e0*/  @!P0 LDG.E.U16 R18, desc[UR4][R4.64] ;  /* 0x0000000404128981 */ /* 0x000f62000c1e1500 */
[CC--:B------:R-:W-:Y:S01]  /*01f0*/  ISETP.GE.AND P0, PT, R3.reuse, R2.reuse, PT ;  /* 0x000000020300720c */ /* 0x0c0fe20003f06270 */
[----:B-1----:R-:W-:Y:S02]  /*0200*/  VIADD R11, R3, 0x180 ;  /* 0x00000180030b7836 */ /* 0x002fe40000000000 */
[----:B---3--:R-:W-:Y:S01]  /*0210*/  @!P2 IMAD.WIDE.U32 R12, R7, 0x2, R12 ;  /* 0x00000002070ca825 */ /* 0x008fe200078e000c */
[----:B------:R-:W-:Y:S02]  /*0220*/  PRMT R7, RZ, 0x7610, R7 ;  /* 0x00007610ff077816 */ /* 0x000fe40000000007 */
[----:B------:R-:W-:Y:S02]  /*0230*/  ISETP.GE.AND P1, PT, R11, R2, PT ;  /* 0x000000020b00720c */ /* 0x000fe40003f26270 */
[----:B------:R-:W0:Y:S01]  /*0240*/  LDC.U16 R11, c[0x0][0x38c] ;  /* 0x0000e300ff0b7b82 */ /* 0x000e220000000400 */
[C---:B------:R-:W-:Y:S01]  /*0250*/  VIADD R19, R3.reuse, 0x80 ;  /* 0x0000008003137836 */ /* 0x040fe20000000000 */
[----:B------:R1:W5:Y:S01]  /*0260*/  @!P2 LDG.E.U16 R8, desc[UR4][R12.64] ;  /* 0x000000040c08a981 */ /* 0x000362000c1e1500 */
[----:B------:R-:W-:Y:S01]  /*0270*/  IADD3 R9, PT, PT, R3, 0x100, RZ ;  /* 0x0000010003097810 */ /* 0x000fe20007ffe0ff */
[----:B------:R-:W-:Y:S02]  /*0280*/  BSSY.RECONVERGENT B0, `(.L_x_858) ;  /* 0x0000018000007945 */ /* 0x000fe40003800200 */
[----:B------:R3:W5:Y:S02]  /*0290*/  @!P3 LDG.E.U16 R7, desc[UR4][R16.64] ;  /* 0x000000041007b981 */ /* 0x000764000c1e1500 */
[----:B------:R-:W4:Y:S01]  /*02a0*/  @!P0 LDC.64 R14, c[0x0][0x398] ;  /* 0x0000e600ff0e8b82 */ /* 0x000f220000000a00 */
[----:B-1----:R-:W-:-:S02]  /*02b0*/  @!P0 IMAD R13, R0, 0x200, R3 ;  /* 0x00000200000d8824 */ /* 0x002fc400078e0203 */
[----:B------:R-:W-:Y:S01]  /*02c0*/  @!P0 IMAD.MOV.U32 R3, RZ, RZ, R19 ;  /* 0x000000ffff038224 */ /* 0x000fe200078e0013 */
[-C--:B------:R-:W-:Y:S01]  /*02d0*/  ISETP.GE.AND P3, PT, R9, R2.reuse, PT ;  /* 0x000000020900720c */ /* 0x080fe20003f66270 */
[----:B--2---:R-:W-:Y:S01]  /*02e0*/  IMAD.U32 R9, RZ, RZ, UR6 ;  /* 0x00000006ff097e24 */ /* 0x004fe2000f8e00ff */
[-C--:B------:R-:W-:Y:S02]  /*02f0*/  ISETP.GE.AND P4, PT, R19, R2.reuse, PT ;  /* 0x000000021300720c */ /* 0x080fe40003f86270 */
[----:B------:R-:W-:Y:S01]  /*0300*/  ISETP.GE.AND P2, PT, R3, R2, PT ;  /* 0x000000020300720c */ /* 0x000fe20003f46270 */
[----:B----4-:R-:W-:Y:S01]  /*0310*/  @!P0 IMAD.WIDE.U32 R4, R13, 0x2, R14 ;  /* 0x000000020d048825 */ /* 0x010fe200078e000e */
[----:B0--3--:R-:W-:Y:S11]  /*0320*/  @P0 BRA `(.L_x_859) ;  /* 0x0000000000340947 */ /* 0x009ff60003800000 */
[----:B-----5:R-:W-:Y:S01]  /*0330*/  SHF.L.U32 R15, R18, 0x10, RZ ;  /* 0x00000010120f7819 */ /* 0x020fe200000006ff */
[----:B------:R-:W-:-:S03]  /*0340*/  IMAD.U32 R13, RZ, RZ, UR6 ;  /* 0x00000006ff0d7e24 */ /* 0x000fc6000f8e00ff */
[----:B------:R-:W-:-:S13]  /*0350*/  FSETP.NAN.FTZ.AND P5, PT, |R15|, |R15|, PT ;  /* 0x4000000f0f00720b */ /* 0x000fda0003fb8200 */
        /* <DEDUP_REMOVED lines=10> */
.L_x_859:
[----:B------:R-:W-:Y:S05]  /*0400*/  BSYNC.RECONVERGENT B0 ;  /* 0x0000000000007941 */ /* 0x000fea0003800200 */
.L_x_858:
[----:B------:R-:W-:Y:S04]  /*0410*/  BSSY.RECONVERGENT B0, `(.L_x_860) ;  /* 0x000000f000007945 */ /* 0x000fe80003800200 */
[----:B------:R-:W-:Y:S05]  /*0420*/  @P4 BRA `(.L_x_861) ;  /* 0x0000000000344947 */ /* 0x000fea0003800000 */
[----:B-----5:R-:W-:Y:S01]  /*0430*/  IMAD.U32 R12, R6, 0x10000, RZ ;  /* 0x00010000060c7824 */ /* 0x020fe200078e00ff */
[----:B------:R-:W-:-:S04]  /*0440*/  MOV R10, UR6 ;  /* 0x00000006000a7c02 */ /* 0x000fc80008000f00 */
        /* <DEDUP_REMOVED lines=11> */
.L_x_861:
[----:B------:R-:W-:Y:S05]  /*0500*/  BSYNC.RECONVERGENT B0 ;  /* 0x0000000000007941 */ /* 0x000fea0003800200 */
.L_x_860:
        /* <DEDUP_REMOVED lines=9> */
[----:B------:R-:W1:Y:S02]  /*05a0*/  @P3 F2F.BF16.F32 R12, R12 ;  /* 0x0000000c000c3304 */ /* 0x000e640000202000 */
[----:B-1----:R-:W-:-:S05]  /*05b0*/  @P3 IMAD.U32 R15, R12, 0x10000, RZ ;  /* 0x000100000c0f3824 */ /* 0x002fca00078e00ff */
[----:B------:R-:W-:Y:S01]  /*05c0*/  @P3 FSETP.NEU.FTZ.AND P4, PT, R6, R15, PT ;  /* 0x0000000f0600320b */ /* 0x000fe20003f9d000 */
[----:B0-----:R-:W-:-:S03]  /*05d0*/  IMAD.U32 R15, RZ, RZ, UR7 ;  /* 0x00000007ff0f7e24 */ /* 0x001fc6000f8e00ff */
[----:B------:R-:W-:-:S04]  /*05e0*/  @P3 SEL R7, R11, R7, !P4 ;  /* 0x000000070b073207 */ /* 0x000fc80006000000 */
[----:B------:R-:W-:-:S07]  /*05f0*/  @P3 PRMT R15, R7, 0x7610, R15 ;  /* 0x00007610070f3816 */ /* 0x000fce000000000f */
.L_x_863:
[----:B------:R-:W-:Y:S05]  /*0600*/  BSYNC.RECONVERGENT B0 ;  /* 0x0000000000007941 */ /* 0x000fea0003800200 */
.L_x_862:
[----:B------:R-:W-:Y:S04]  /*0610*/  BSSY.RECONVERGENT B0, `(.L_x_864) ;  /* 0x000000e000007945 */ /* 0x000fe80003800200 */
[----:B------:R-:W-:Y:S05]  /*0620*/  @P1 BRA `(.L_x_865) ;  /* 0x0000000000301947 */ /* 0x000fea0003800000 */
[----:B-----5:R-:W-:-:S05]  /*0630*/  IMAD.U32 R6, R8, 0x10000, RZ ;  /* 0x0001000008067824 */ /* 0x020fca00078e00ff */
        /* <DEDUP_REMOVED lines=11> */
.L_x_865:
[----:B------:R-:W-:Y:S05]  /*06f0*/  BSYNC.RECONVERGENT B0 ;  /* 0x0000000000007941 */ /* 0x000fea0003800200 */
.L_x_864:
[----:B------:R0:W-:Y:S01]  /*0700*/  @!P0 STG.E.U16 desc[UR4][R4.64], R13 ;  /* 0x0000000d04008986 */ /* 0x0001e2000c101504 */
[----:B------:R-:W-:Y:S04]  /*0710*/  BSSY.RECONVERGENT B0, `(.L_x_866) ;  /* 0x000000c000007945 */ /* 0x000fe80003800200 */
[----:B------:R-:W-:Y:S05]  /*0720*/  @P2 BRA `(.L_x_867) ;  /* 0x0000000000282947 */ /* 0x000fea0003800000 */
[----:B0-----:R-:W0:Y:S01]  /*0730*/  LDC.64 R4, c[0x0][0x398] ;  /* 0x0000e600ff047b82 */ /* 0x001e220000000a00 */
[----:B-----5:R-:W-:Y:S02]  /*0740*/  IMAD R7, R0, 0x200, R3 ;  /* 0x0000020000077824 */ /* 0x020fe400078e0203 */
[----:B------:R-:W-:-:S05]  /*0750*/  VIADD R3, R3, 0x80 ;  /* 0x0000008003037836 */ /* 0x000fca0000000000 */
[----:B------:R-:W-:-:S13]  /*0760*/  ISETP.GE.AND P0, PT, R3, R2, PT ;  /* 0x000000020300720c */ /* 0x000fda0003f06270 */
[----:B------:R-:W-:Y:S01]  /*0770*/  @!P0 LEA R11, R0, R3, 0x9 ;  /* 0x00000003000b8211 */ /* 0x000fe200078e48ff */
[----:B------:R-:W-:Y:S02]  /*0780*/  @!P0 VIADD R3, R3, 0x80 ;  /* 0x0000008003038836 */ /* 0x000fe40000000000 */
[----:B0-----:R-:W-:-:S04]  /*0790*/  IMAD.WIDE.U32 R6, R7, 0x2, R4 ;  /* 0x0000000207067825 */ /* 0x001fc800078e0004 */
[----:B------:R-:W-:Y:S01]  /*07a0*/  @!P0 IMAD.WIDE.U32 R4, R11, 0x2, R4 ;  /* 0x000000020b048825 */ /* 0x000fe200078e0004 */
[----:B------:R1:W-:Y:S04]  /*07b0*/  STG.E.U16 desc[UR4][R6.64], R10 ;  /* 0x0000000a06007986 */ /* 0x0003e8000c101504 */
[----:B------:R1:W-:Y:S02]  /*07c0*/  @!P0 STG.E.U16 desc[UR4][R4.64], R15 ;  /* 0x0000000f04008986 */ /* 0x0003e4000c101504 */
.L_x_867:
[----:B------:R-:W-:Y:S05]  /*07d0*/  BSYNC.RECONVERGENT B0 ;  /* 0x0000000000007941 */ /* 0x000fea0003800200 */
.L_x_866:
[----:B------:R-:W-:-:S13]  /*07e0*/  ISETP.GE.AND P0, PT, R3, R2, PT ;  /* 0x000000020300720c */ /* 0x000fda0003f06270 */
[----:B------:R-:W-:Y:S05]  /*07f0*/  @P0 EXIT ;  /* 0x000000000000094d */ /* 0x000fea0003800000 */
[----:B01----:R-:W0:Y:S01]  /*0800*/  LDC.64 R4, c[0x0][0x398] ;  /* 0x0000e600ff047b82 */ /* 0x003e220000000a00 */
[----:B------:R-:W-:-:S04]  /*0810*/  IMAD R3, R0, 0x200, R3 ;  /* 0x0000020000037824 */ /* 0x000fc800078e0203 */
[----:B0-----:R-:W-:-:S05]  /*0820*/  IMAD.WIDE.U32 R2, R3, 0x2, R4 ;  /* 0x0000000203027825 */ /* 0x001fca00078e0004 */
[----:B------:R-:W-:Y:S01]  /*0830*/  STG.E.U16 desc[UR4][R2.64], R9 ;  /* 0x0000000902007986 */ /* 0x000fe2000c101504 */
[----:B------:R-:W-:Y:S05]  /*0840*/  EXIT ;  /* 0x000000000000794d */ /* 0x000fea0003800000 */
.L_x_868:
        /* <DEDUP_REMOVED lines=11> */
.L_x_35788:


//--------------------- .text._ZN2at6native29vectorized_elementwise_kernelILi2EZZZNS0_22nan_to_num_kernel_cudaERNS_18TensorIteratorBaseESt8optionalIdES5_S5_ENKUlvE0_clEvENKUlvE2_clEvEUlN3c108BFloat16EE_St5arrayIPcLm2EEEEviT0_T1_ --------------------------
	.section	.text._ZN2at6native29vectorized_elementwise_kernelILi2EZZZNS0_22nan_to_num_kernel_cudaERNS_18TensorIteratorBaseESt8optionalIdES5_S5_ENKUlvE0_clEvENKUlvE2_clEvEUlN3c108BFloat16EE_St5arrayIPcLm2EEEEviT0_T1_,"ax",@progbits
	.align	128
        .global         _ZN2at6native29vectorized_elementwise_kernelILi2EZZZNS0_22nan_to_num_kernel_cudaERNS_18TensorIteratorBaseESt8optionalIdES5_S5_ENKUlvE0_clEvENKUlvE2_clEvEUlN3c108BFloat16EE_St5arrayIPcLm2EEEEviT0_T1_
        .type           _ZN2at6native29vectorized_elementwise_kernelILi2EZZZNS0_22nan_to_num_kernel_cudaERNS_18TensorIteratorBaseESt8optionalIdES5_S5_ENKUlvE0_clEvENKUlvE2_clEvEUlN3c108BFloat16EE_St5arrayIPcLm2EEEEviT0_T1_,@function
        .size           _ZN2at6native29vectorized_elementwise_kernelILi2EZZZNS0_22nan_to_num_kernel_cudaERNS_18TensorIteratorBaseESt8optionalIdES5_S5_ENKUlvE0_clEvENKUlvE2_clEvEUlN3c108BFloat16EE_St5arrayIPcLm2EEEEviT0_T1_,(.L_x_35789 - _ZN2at6native29vectorized_elementwise_kernelILi2EZZZNS0_22nan_to_num_kernel_cudaERNS_18TensorIteratorBaseESt8optionalIdES5_S5_ENKUlvE0_clEvENKUlvE2_clEvEUlN3c108BFloat16EE_St5arrayIPcLm2EEEEviT0_T1_)
        .other          _ZN2at6native29vectorized_elementwise_kernelILi2EZZZNS0_22nan_to_num_kernel_cudaERNS_18TensorIteratorBaseESt8optionalIdES5_S5_ENKUlvE0_clEvENKUlvE2_clEvEUlN3c108BFloat16EE_St5arrayIPcLm2EEEEviT0_T1_,@"STO_CUDA_ENTRY STV_DEFAULT"
_ZN2at6native29vectorized_elementwise_kernelILi2EZZZNS0_22nan_to_num_kernel_cudaERNS_18TensorIteratorBaseESt8optionalIdES5_S5_ENKUlvE0_clEvENKUlvE2_clEvEUlN3c108BFloat16EE_St5arrayIPcLm2EEEEviT0_T1_:
.text._ZN2at6native29vectorized_elementwise_kernelILi2EZZZNS0_22nan_to_num_kernel_cudaERNS_18TensorIteratorBaseESt8optionalIdES5_S5_ENKUlvE0_clEvENKUlvE2_clEvEUlN3c108BFloat16EE_St5arrayIPcLm2EEEEviT0_T1_:
[----:B------:R-:W-:Y:S01]  /*0000*/  LDC R1, c[0x0][0x37c] ;  /* 0x0000df00ff017b82 */ /* 0x000fe20000000800 */
[----:B------:R-:W0:Y:S01]  /*0010*/  S2R R12, SR_CTAID.X ;  /* 0x00000000000c7919 */ /* 0x000e220000002500 */
[----:B------:R-:W1:Y:S06]  /*0020*/  LDCU UR6, c[0x0][0x380] ;  /* 0x00007000ff0677ac */ /* 0x000e6c0008000800 */
[----:B------:R-:W2:Y:S01]  /*0030*/  LDC.U16 R9, c[0x0][0x38c] ;  /* 0x0000e300ff097b82 */ /* 0x000ea20000000400 */
[----:B------:R-:W3:Y:S01]  /*0040*/  LDCU.U16 UR7, c[0x0][0x388] ;  /* 0x00007100ff0777ac */ /* 0x000ee20008000400 */
[----:B------:R-:W4:Y:S01]  /*0050*/  LDCU.64 UR4, c[0x0][0x358] ;  /* 0x00006b00ff0477ac */ /* 0x000f220008000a00 */
[----:B---3--:R-:W-:-:S02]  /*0060*/  IMAD.U32 R8, RZ, RZ, UR7 ;  /* 0x00000007ff087e24 */ /* 0x008fc4000f8e00ff */
[----:B0-----:R-:W-:-:S05]  /*0070*/  IMAD.SHL.U32 R12, R12, 0x400, RZ ;  /* 0x000004000c0c7824 */ /* 0x001fca00078e00ff */
[----:B-1----:R-:W-:-:S04]  /*0080*/  IADD3 R10, PT, PT, -R12, UR6, RZ ;  /* 0x000000060c0a7c10 */ /* 0x002fc8000fffe1ff */
[----:B------:R-:W-:-:S13]  /*0090*/  ISETP.GT.U32.AND P0, PT, R10, 0x3ff, PT ;  /* 0x000003ff0a00780c */ /* 0x000fda0003f04070 */
[----:B----4-:R-:W-:Y:S05]  /*00a0*/  @P0 BRA `(.L_x_869) ;  /* 0x0000001000080947 */ /* 0x010fea0003800000 */
[----:B------:R-:W0:Y:S01]  /*00b0*/  S2R R13, SR_TID.X ;  /* 0x00000000000d7919 */ /* 0x000e220000002100 */
[----:B------:R-:W-:Y:S02]  /*00c0*/  PRMT R18, RZ, 0x7610, R18 ;  /* 0x00007610ff127816 */ /* 0x000fe40000000012 */
[----:B0-----:R-:W-:Y:S01]  /*00d0*/  ISETP.GE.U32.AND P0, PT, R13, R10, PT ;  /* 0x0000000a0d00720c */ /* 0x001fe20003f06070 */
[----:B------:R-:W-:-:S12]  /*00e0*/  IMAD.MOV.U32 R7, RZ, RZ, R13 ;  /* 0x000000ffff077224 */ /* 0x000fd800078e000d */
[----:B------:R-:W-:-:S05]  /*00f0*/  @!P0 VIADD R13, R7, 0x80 ;  /* 0x00000080070d8836 */ /* 0x000fca0000000000 */
[----:B------:R-:W-:-:S13]  /*0100*/  ISETP.GE.U32.AND P6, PT, R13, R10, PT ;  /* 0x0000000a0d00720c */ /* 0x000fda0003fc6070 */
[----:B------:R-:W-:Y:S01]  /*0110*/  @!P6 IMAD.IADD R5, R12, 0x1, R13 ;  /* 0x000000010c05e824 */ /* 0x000fe200078e020d */
[----:B------:R-:W0:Y:S01]  /*0120*/  @!P6 LDC.64 R2, c[0x0][0x3a0] ;  /* 0x0000e800ff02eb82 */ /* 0x000e220000000a00 */
[----:B------:R-:W-:-:S05]  /*0130*/  @!P6 VIADD R13, R13, 0x80 ;  /* 0x000000800d0de836 */ /* 0x000fca0000000000 */
[----:B------:R-:W-:-:S13]  /*0140*/  ISETP.GE.U32.AND P5, PT, R13, R10, PT ;  /* 0x0000000a0d00720c */ /* 0x000fda0003fa6070 */
[----:B------:R-:W-:Y:S01]  /*0150*/  @!P5 IMAD.IADD R15, R12, 0x1, R13 ;  /* 0x000000010c0fd824 */ /* 0x000fe200078e020d */
[----:B------:R-:W-:Y:S01]  /*0160*/  PRMT R6, RZ, 0x7610, R6 ;  /* 0x00007610ff067816 */ /* 0x000fe20000000006 */
[----:B------:R-:W-:Y:S01]  /*0170*/  @!P5 VIADD R13, R13, 0x80 ;  /* 0x000000800d0dd836 */ /* 0x000fe20000000000 */
[----:B------:R-:W1:Y:S01]  /*0180*/  @!P5 LDC.64 R20, c[0x0][0x3a0] ;  /* 0x0000e800ff14db82 */ /* 0x000e620000000a00 */
[----:B0-----:R-:W-:-:S03]  /*0190*/  @!P6 IMAD.WIDE.U32 R2, R5, 0x2, R2 ;  /* 0x000000020502e825 */ /* 0x001fc600078e0002 */
[C---:B------:R-:W-:Y:S02]  /*01a0*/  ISETP.GE.U32.AND P4, PT, R13.reuse, R10, PT ;  /* 0x0000000a0d00720c */ /* 0x040fe40003f86070 */
[----:B------:R0:W5:Y:S11]  /*01b0*/  @!P6 LDG.E.U16 R18, desc[UR4][R2.64] ;  /* 0x000000040212e981 */ /* 0x000176000c1e1500 */
[----:B------:R-:W-:Y:S01]  /*01c0*/  @!P4 IMAD.IADD R19, R12, 0x1, R13 ;  /* 0x000000010c13c824 */ /* 0x000fe200078e020d */
[----:B------:R-:W3:Y:S01]  /*01d0*/  @!P4 LDC.64 R22, c[0x0][0x3a0] ;  /* 0x0000e800ff16cb82 */ /* 0x000ee20000000a00 */
[----:B------:R-:W-:-:S05]  /*01e0*/  @!P4 VIADD R13, R13, 0x80 ;  /* 0x000000800d0dc836 */ /* 0x000fca0000000000 */
[----:B------:R-:W-:-:S13]  /*01f0*/  ISETP.GE.U32.AND P3, PT, R13, R10, PT ;  /* 0x0000000a0d00720c */ /* 0x000fda0003f66070 */
[----:B------:R-:W-:Y:S01]  /*0200*/  @!P3 IADD3 R27, PT, PT, R12, R13, RZ ;  /* 0x0000000d0c1bb210 */ /* 0x000fe20007ffe0ff */
[----:B------:R-:W-:Y:S01]  /*0210*/  @!P3 VIADD R13, R13, 0x80 ;  /* 0x000000800d0db836 */ /* 0x000fe20000000000 */
[----:B------:R-:W4:Y:S04]  /*0220*/  @!P3 LDC.64 R24, c[0x0][0x3a0] ;  /* 0x0000e800ff18bb82 */ /* 0x000f280000000a00 */
[----:B------:R-:W-:-:S13]  /*0230*/  ISETP.GE.U32.AND P2, PT, R13, R10, PT ;  /* 0x0000000a0d00720c */ /* 0x000fda0003f46070 */
[----:B------:R-:W-:Y:S01]  /*0240*/  @!P2 IMAD.IADD R17, R12, 0x1, R13 ;  /* 0x000000010c11a824 */ /* 0x000fe200078e020d */
[----:B------:R-:W-:Y:S01]  /*0250*/  PRMT R0, RZ, 0x7610, R0 ;  /* 0x00007610ff007816 */ /* 0x000fe20000000000 */
[----:B------:R-:W-:Y:S01]  /*0260*/  @!P2 VIADD R13, R13, 0x80 ;  /* 0x000000800d0da836 */ /* 0x000fe20000000000 */
[----:B------:R-:W2:Y:S04]  /*0270*/  @!P2 LDC.64 R4, c[0x0][0x3a0] ;  /* 0x0000e800ff04ab82 */ /* 0x000ea80000000a00 */
[----:B------:R-:W-:-:S13]  /*0280*/  ISETP.GE.U32.AND P1, PT, R13, R10, PT ;  /* 0x0000000a0d00720c */ /* 0x000fda0003f26070 */
[----:B------:R-:W-:Y:S02]  /*0290*/  @!P1 IMAD.IADD R11, R12, 0x1, R13 ;  /* 0x000000010c0b9824 */ /* 0x000fe400078e020d */
[----:B------:R-:W-:-:S05]  /*02a0*/  @!P1 VIADD R13, R13, 0x80 ;  /* 0x000000800d0d9836 */ /* 0x000fca0000000000 */
[----:B------:R-:W-:-:S13]  /*02b0*/  ISETP.GE.U32.AND P6, PT, R13, R10, PT ;  /* 0x0000000a0d00720c */ /* 0x000fda0003fc6070 */
[----:B0-----:R-:W0:Y:S01]  /*02c0*/  @!P6 LDC.64 R2, c[0x0][0x3a0] ;  /* 0x0000e800ff02eb82 */ /* 0x001e220000000a00 */
[----:B---3--:R-:W-:-:S04]  /*02d0*/  @!P4 IMAD.WIDE.U32 R22, R19, 0x2, R22 ;  /* 0x000000021316c825 */ /* 0x008fc800078e0016 */
[----:B------:R-:W-:Y:S01]  /*02e0*/  @!P6 IMAD.IADD R13, R12, 0x1, R13 ;  /* 0x000000010c0de824 */ /* 0x000fe200078e020d */
[----:B------:R3:W5:Y:S02]  /*02f0*/  @!P4 LDG.E.U16 R6, desc[UR4][R22.64] ;  /* 0x000000041606c981 */ /* 0x000764000c1e1500 */
[----:B---3--:R-:W-:Y:S01]  /*0300*/  PRMT R22, RZ, 0x7610, R22 ;  /* 0x00007610ff167816 */ /* 0x008fe20000000016 */
[----:B0-----:R-:W-:-:S05]  /*0310*/  @!P6 IMAD.WIDE.U32 R2, R13, 0x2, R2 ;  /* 0x000000020d02e825 */ /* 0x001fca00078e0002 */
[----:B------:R-:W5:Y:S01]  /*0320*/  @!P6 LDG.E.U16 R22, desc[UR4][R2.64] ;  /* 0x000000040216e981 */ /* 0x000f62000c1e1500 */
[----:B-1----:R-:W-:Y:S02]  /*0330*/  @!P5 IMAD.WIDE.U32 R20, R15, 0x2, R20 ;  /* 0x000000020f14d825 */ /* 0x002fe400078e0014 */
[----:B------:R-:W0:Y:S02]  /*0340*/  @!P1 LDC.64 R14, c[0x0][0x3a0] ;  /* 0x0000e800ff0e9b82 */ /* 0x000e240000000a00 */
[----:B----4-:R-:W-:-:S05]  /*0350*/  @!P3 IMAD.WIDE.U32 R24, R27, 0x2, R24 ;  /* 0x000000021b18b825 */ /* 0x010fca00078e0018 */
[----:B------:R1:W5:Y:S02]  /*0360*/  @!P3 LDG.E.U16 R0, desc[UR4][R24.64] ;  /* 0x000000041800b981 */ /* 0x000364000c1e1500 */
[----:B-1----:R-:W1:Y:S01]  /*0370*/  @!P0 LDC.64 R24, c[0x0][0x3a0] ;  /* 0x0000e800ff188b82 */ /* 0x002e620000000a00 */
[----:B0-----:R-:W-:-:S04]  /*0380*/  @!P1 IMAD.WIDE.U32 R14, R11, 0x2, R14 ;  /* 0x000000020b0e9825 */ /* 0x001fc800078e000e */
[----:B------:R-:W-:-:S04]  /*0390*/  @!P0 IMAD.IADD R11, R12, 0x1, R7 ;  /* 0x000000010c0b8824 */ /* 0x000fc800078e0207 */
[----:B-1----:R-:W-:Y:S01]  /*03a0*/  @!P0 IMAD.WIDE.U32 R24, R11, 0x2, R24 ;  /* 0x000000020b188825 */ /* 0x002fe200078e0018 */
[----:B------:R-:W-:-:S06]  /*03b0*/  PRMT R11, RZ, 0x7610, R11 ;  /* 0x00007610ff0b7816 */ /* 0x000fcc000000000b */
[----:B------:R-:W5:Y:S01]  /*03c0*/  @!P0 LDG.E.U16 R11, desc[UR4][R24.64] ;  /* 0x00000004180b8981 */ /* 0x000f62000c1e1500 */
[----:B------:R-:W-:Y:S02]  /*03d0*/  ISETP.GE.U32.AND P0, PT, R7, R10, PT ;  /* 0x0000000a0700720c */ /* 0x000fe40003f06070 */
[----:B------:R-:W-:-:S06]  /*03e0*/  PRMT R16, RZ, 0x7610, R16 ;  /* 0x00007610ff107816 */ /* 0x000fcc0000000010 */
[----:B------:R0:W5:Y:S01]  /*03f0*/  @!P5 LDG.E.U16 R16, desc[UR4][R20.64] ;  /* 0x000000041410d981 */ /* 0x000162000c1e1500 */
[----:B------:R-:W-:Y:S01]  /*0400*/  PRMT R28, RZ, 0x7610, R28 ;  /* 0x00007610ff1c7816 */ /* 0x000fe2000000001c */
[----:B--2---:R-:W-:Y:S01]  /*0410*/  @!P2 IMAD.WIDE.U32 R4, R17, 0x2, R4 ;  /* 0x000000021104a825 */ /* 0x004fe200078e0004 */
[----:B------:R-:W-:-:S03]  /*0420*/  PRMT R26, RZ, 0x7610, R26 ;  /* 0x00007610ff1a7816 */ /* 0x000fc6000000001a */
[C---:B------:R-:W-:Y:S01]  /*0430*/  VIADD R13, R7.reuse, 0x100 ;  /* 0x00000100070d7836 */ /* 0x040fe20000000000 */
[----:B------:R1:W5:Y:S01]  /*0440*/  @!P2 LDG.E.U16 R28, desc[UR4][R4.64] ;  /* 0x00000004041ca981 */ /* 0x000362000c1e1500 */
[----:B0-----:R-:W0:Y:S03]  /*0450*/  @!P0 LDC.64 R20, c[0x0][0x398] ;  /* 0x0000e600ff148b82 */ /* 0x001e260000000a00 */
[----:B------:R2:W5:Y:S01]  /*0460*/  @!P1 LDG.E.U16 R26, desc[UR4][R14.64] ;  /* 0x000000040e1a9981 */ /* 0x000562000c1e1500 */
[----:B------:R-:W-:Y:S01]  /*0470*/  BSSY.RECONVERGENT B0, `(.L_x_870) ;  /* 0x0000016000007945 */ /* 0x000fe20003800200 */
[----:B-1----:R-:W-:Y:S01]  /*0480*/  VIADD R5, R7, 0x180 ;  /* 0x0000018007057836 */ /* 0x002fe20000000000 */
[-C--:B------:R-:W-:Y:S02]  /*0490*/  ISETP.GE.U32.AND P3, PT, R13, R10.reuse, PT ;  /* 0x0000000a0d00720c */ /* 0x080fe40003f66070 */
[C---:B--2---:R-:W-:Y:S01]  /*04a0*/  IADD3 R15, PT, PT, R7.reuse, 0x200, RZ ;  /* 0x00000200070f7810 */ /* 0x044fe20007ffe0ff */
[----:B------:R-:W-:Y:S01]  /*04b0*/  VIADD R13, R7, 0x80 ;  /* 0x00000080070d7836 */ /* 0x000fe20000000000 */
[-C--:B------:R-:W-:Y:S01]  /*04c0*/  ISETP.GE.U32.AND P1, PT, R5, R10.reuse, PT ;  /* 0x0000000a0500720c */ /* 0x080fe20003f26070 */
[----:B------:R-:W-:Y:S01]  /*04d0*/  VIADD R5, R7, 0x280 ;  /* 0x0000028007057836 */ /* 0x000fe20000000000 */
[----:B------:R-:W-:Y:S01]  /*04e0*/  ISETP.GE.U32.AND P2, PT, R15, R10, PT ;  /* 0x0000000a0f00720c */ /* 0x000fe20003f46070 */
[----:B------:R-:W-:-:S12]  /*04f0*/  @P0 BRA `(.L_x_871) ;  /* 0x0000000000340947 */ /* 0x000fd80003800000 */
[----:B-----5:R-:W-:Y:S02]  /*0500*/  IMAD.U32 R4, R11, 0x10000, RZ ;  /* 0x000100000b047824 */ /* 0x020fe400078e00ff */
[----:B------:R-:W-:-:S03]  /*0510*/  IMAD.U32 R15, RZ, RZ, UR7 ;  /* 0x00000007ff0f7e24 */ /* 0x000fc6000f8e00ff */
[----:B------:R-:W-:-:S13]  /*0520*/  FSETP.NAN.FTZ.AND P4, PT, |R4|, |R4|, PT ;  /* 0x400000040400720b */ /* 0x000fda0003f98200 */
[----:B------:R-:W-:Y:S05]  /*0530*/  @P4 BRA `(.L_x_871) ;  /* 0x0000000000244947 */ /* 0x000fea0003800000 */
[----:B------:R-:W-:Y:S01]  /*0540*/  FSETP.NEU.FTZ.AND P4, PT, R4, +INF , PT ;  /* 0x7f8000000400780b */ /* 0x000fe20003f9d000 */
[----:B------:R-:W1:-:S12]  /*0550*/  LDCU.U16 UR6, c[0x0][0x38a] ;  /* 0x00007140ff0677ac */ /* 0x000e580008000400 */
[----:B------:R-:W-:-:S06]  /*0560*/  @P4 FADD.FTZ R2, -RZ, -INF ;  /* 0xff800000ff024421 */ /* 0x000fcc0000010100 */
[----:B------:R-:W2:Y:S01]  /*0570*/  @P4 F2F.BF16.F32 R2, R2 ;  /* 0x0000000200024304 */ /* 0x000ea20000202000 */
[----:B-1----:R-:W-:Y:S02]  /*0580*/  IMAD.U32 R15, RZ, RZ, UR6 ;  /* 0x00000006ff0f7e24 */ /* 0x002fe4000f8e00ff */
[----:B--2---:R-:W-:-:S05]  /*0590*/  @P4 IMAD.U32 R3, R2, 0x10000, RZ ;  /* 0x0001000002034824 */ /* 0x004fca00078e00ff */
[----:B------:R-:W-:-:S04]  /*05a0*/  @P4 FSETP.NEU.FTZ.AND P5, PT, R4, R3, PT ;  /* 0x000000030400420b */ /* 0x000fc80003fbd000 */
[----:B------:R-:W-:-:S04]  /*05b0*/  @P4 SEL R11, R9, R11, !P5 ;  /* 0x0000000b090b4207 */ /* 0x000fc80006800000 */
[----:B------:R-:W-:-:S07]  /*05c0*/  @P4 PRMT R15, R11, 0x7610, R15 ;  /* 0x000076100b0f4816 */ /* 0x000fce000000000f */
.L_x_871:
[----:B------:R-:W-:Y:S05]  /*05d0*/  BSYNC.RECONVERGENT B0 ;  /* 0x0000000000007941 */ /* 0x000fea0003800200 */
.L_x_870:
[-C--:B------:R-:W-:Y:S01]  /*05e0*/  ISETP.GE.U32.AND P5, PT, R13, R10.reuse, PT ;  /* 0x0000000a0d00720c */ /* 0x080fe20003fa6070 */
[----:B------:R-:W-:Y:S01]  /*05f0*/  BSSY.RECONVERGENT B0, `(.L_x_872) ;  /* 0x0000011000007945 */ /* 0x000fe20003800200 */
[----:B------:R-:W-:Y:S01]  /*0600*/  ISETP.GE.U32.AND P4, PT, R5, R10, PT ;  /* 0x0000000a0500720c */ /* 0x000fe20003f86070 */
[----:B------:R-:W-:-:S10]  /*0610*/  VIADD R3, R7, 0x300 ;  /* 0x0000030007037836 */ /* 0x000fd40000000000 */
[----:B------:R-:W-:Y:S05]  /*0620*/  @P5 BRA `(.L_x_873) ;  /* 0x0000000000345947 */ /* 0x000fea0003800000 */
        /* <DEDUP_REMOVED lines=8> */
[----:B-1----:R-:W-:Y:S01]  /*06b0*/  IMAD.U32 R14, RZ, RZ, UR6 ;  /* 0x00000006ff0e7e24 */ /* 0x002fe2000f8e00ff */
[----:B--2---:R-:W-:-:S04]  /*06c0*/  @P5 SHF.L.U32 R5, R4, 0x10, RZ ;  /* 0x0000001004055819 */ /* 0x004fc800000006ff */
[----:B------:R-:W-:-:S04]  /*06d0*/  @P5 FSETP.NEU.FTZ.AND P6, PT, R2, R5, PT ;  /* 0x000000050200520b */ /* 0x000fc80003fdd000 */
[----:B------:R-:W-:-:S04]  /*06e0*/  @P5 SEL R18, R9, R18, !P6 ;  /* 0x0000001209125207 */ /* 0x000fc80007000000 */
[----:B------:R-:W-:-:S07]  /*06f0*/  @P5 PRMT R14, R18, 0x7610, R14 ;  /* 0x00007610120e5816 */ /* 0x000fce000000000e */
.L_x_873:
[----:B------:R-:W-:Y:S05]  /*0700*/  BSYNC.RECONVERGENT B0 ;  /* 0x0000000000007941 */ /* 0x000fea0003800200 */
.L_x_872:
[----:B------:R-:W-:Y:S01]  /*0710*/  BSSY.RECONVERGENT B0, `(.L_x_874) ;  /* 0x0000011000007945 */ /* 0x000fe20003800200 */
[----:B------:R-:W-:Y:S01]  /*0720*/  ISETP.GE.U32.AND P5, PT, R3, R10, PT ;  /* 0x0000000a0300720c */ /* 0x000fe20003fa6070 */
[----:B------:R-:W-:Y:S02]  /*0730*/  VIADD R3, R7, 0x380 ;  /* 0x0000038007037836 */ /* 0x000fe40000000000 */
[----:B------:R-:W-:Y:S10]  /*0740*/  @P3 BRA `(.L_x_875) ;  /* 0x0000000000343947 */ /* 0x000ff40003800000 */
        /* <DEDUP_REMOVED lines=13> */
.L_x_875:
[----:B------:R-:W-:Y:S05]  /*0820*/  BSYNC.RECONVERGENT B0 ;  /* 0x0000000000007941 */ /* 0x000fea0003800200 */
.L_x_874:
[----:B------:R-:W-:Y:S01]  /*0830*/  ISETP.GE.U32.AND P3, PT, R3, R10, PT ;  /* 0x0000000a0300720c */ /* 0x000fe20003f66070 */
[----:B------:R-:W-:Y:S01]  /*0840*/  @!P0 IMAD.IADD R3, R12, 0x1, R7 ;  /* 0x000000010c038824 */ /* 0x000fe200078e0207 */
[----:B------:R-:W-:Y:S03]  /*0850*/  BSSY.RECONVERGENT B0, `(.L_x_876) ;  /* 0x0000010000007945 */ /* 0x000fe60003800200 */
[----:B0-----:R-:W-:Y:S01]  /*0860*/  @!P0 IMAD.WIDE.U32 R2, R3, 0x2, R20 ;  /* 0x0000000203028825 */ /* 0x001fe200078e0014 */
[----:B------:R-:W-:Y:S07]  /*0870*/  @P1 BRA `(.L_x_877) ;  /* 0x0000000000341947 */ /* 0x000fee0003800000 */
[----:B-----5:R-:W-:Y:S02]  /*0880*/  IMAD.U32 R11, R6, 0x10000, RZ ;  /* 0x00010000060b7824 */ /* 0x020fe400078e00ff */
[----:B------:R-:W-:-:S03]  /*0890*/  IMAD.U32 R5, RZ, RZ, UR7 ;  /* 0x00000007ff057e24 */ /* 0x000fc6000f8e00ff */
[----:B------:R-:W-:-:S13]  /*08a0*/  FSETP.NAN.FTZ.AND P1, PT, |R11|, |R11|, PT ;  /* 0x4000000b0b00720b */ /* 0x000fda0003f38200 */
[----:B------:R-:W-:Y:S05]  /*08b0*/  @P1 BRA `(.L_x_877) ;  /* 0x0000000000241947 */ /* 0x000fea0003800000 */
        /* <DEDUP_REMOVED lines=9> */
.L_x_877:
[----:B------:R-:W-:Y:S05]  /*0950*/  BSYNC.RECONVERGENT B0 ;  /* 0x0000000000007941 */ /* 0x000fea0003800200 */
.L_x_876:
[----:B------:R-:W-:Y:S04]  /*0960*/  BSSY.RECONVERGENT B0, `(.L_x_878) ;  /* 0x000000f000007945 */ /* 0x000fe80003800200 */
[----:B------:R-:W-:Y:S05]  /*0970*/  @P2 BRA `(.L_x_879) ;  /* 0x0000000000342947 */ /* 0x000fea0003800000 */
[----:B-----5:R-:W-:Y:S02]  /*0980*/  IMAD.U32 R11, R0, 0x10000, RZ ;  /* 0x00010000000b7824 */ /* 0x020fe400078e00ff */
[----:B------:R-:W-:-:S03]  /*0990*/  IMAD.U32 R6, RZ, RZ, UR7 ;  /* 0x00000007ff067e24 */ /* 0x000fc6000f8e00ff */
        /* <DEDUP_REMOVED lines=11> */
.L_x_879:
[----:B------:R-:W-:Y:S05]  /*0a50*/  BSYNC.RECONVERGENT B0 ;  /* 0x0000000000007941 */ /* 0x000fea0003800200 */
.L_x_878:
        /* <DEDUP_REMOVED lines=11> */
[----:B------:R-:W-:Y:S02]  /*0b10*/  @P1 FSETP.NEU.FTZ.AND P2, PT, R11, R0, PT ;  /* 0x000000000b00120b */ /* 0x000fe40003f5d000 */
[----:B0-----:R-:W-:Y:S02]  /*0b20*/  MOV R0, UR6 ;  /* 0x0000000600007c02 */ /* 0x001fe40008000f00 */
[----:B------:R-:W-:-:S04]  /*0b30*/  @P1 SEL R28, R9, R28, !P2 ;  /* 0x0000001c091c1207 */ /* 0x000fc80005000000 */
[----:B------:R-:W-:-:S07]  /*0b40*/  @P1 PRMT R0, R28, 0x7610, R0 ;  /* 0x000076101c001816 */ /* 0x000fce0000000000 */
.L_x_881:
[----:B------:R-:W-:Y:S05]  /*0b50*/  BSYNC.RECONVERGENT B0 ;  /* 0x0000000000007941 */ /* 0x000fea0003800200 */
.L_x_880:
        /* <DEDUP_REMOVED lines=15> */
.L_x_883:
[----:B------:R-:W-:Y:S05]  /*0c50*/  BSYNC.RECONVERGENT B0 ;  /* 0x0000000000007941 */ /* 0x000fea0003800200 */
.L_x_882:
        /* <DEDUP_REMOVED lines=14> */
.L_x_885:
[----:B------:R-:W-:Y:S05]  /*0d40*/  BSYNC.RECONVERGENT B0 ;  /* 0x0000000000007941 */ /* 0x000fea0003800200 */
.L_x_884:
[----:B------:R-:W-:Y:S01]  /*0d50*/  @!P0 IMAD.MOV.U32 R7, RZ, RZ, R13 ;  /* 0x000000ffff078224 */ /* 0x000fe200078e000d */
[----:B------:R0:W-:Y:S01]  /*0d60*/  @!P0 STG.E.U16 desc[UR4][R2.64], R15 ;  /* 0x0000000f02008986 */ /* 0x0001e2000c101504 */
[----:B------:R-:W-:Y:S04]  /*0d70*/  BSSY.RECONVERGENT B0, `(.L_x_886) ;  /* 0x000002d000007945 */ /* 0x000fe80003800200 */
[----:B------:R-:W-:Y:S01]  /*0d80*/  BSSY.RELIABLE B1, `(.L_x_887) ;  /* 0x0000025000017945 */ /* 0x000fe20003800100 */
[----:B------:R-:W-:-:S13]  /*0d90*/  ISETP.GE.U32.AND P0, PT, R7, R10, PT ;  /* 0x0000000a0700720c */ /* 0x000fda0003f06070 */
[----:B0-----:R-:W-:Y:S05]  /*0da0*/  @P0 BRA `(.L_x_888) ;  /* 0x0000000000300947 */ /* 0x001fea0003800000 */
[----:B------:R-:W0:Y:S01]  /*0db0*/  LDC.64 R2, c[0x0][0x398] ;  /* 0x0000e600ff027b82 */ /* 0x000e220000000a00 */
[----:B------:R-:W-:Y:S01]  /*0dc0*/  IADD3 R9, PT, PT, R12, R7, RZ ;  /* 0x000000070c097210 */ /* 0x000fe20007ffe0ff */
[----:B------:R-:W-:-:S05]  /*0dd0*/  VIADD R7, R7, 0x80 ;  /* 0x0000008007077836 */ /* 0x000fca0000000000 */
[----:B------:R-:W-:Y:S01]  /*0de0*/  ISETP.GE.U32.AND P0, PT, R7, R10, PT ;  /* 0x0000000a0700720c */ /* 0x000fe20003f06070 */
[----:B0-----:R-:W-:-:S05]  /*0df0*/  IMAD.WIDE.U32 R2, R9, 0x2, R2 ;  /* 0x0000000209027825 */ /* 0x001fca00078e0002 */
[----:B------:R0:W-:Y:S07]  /*0e00*/  STG.E.U16 desc[UR4][R2.64], R14 ;  /* 0x0000000e02007986 */ /* 0x0001ee000c101504 */
[----:B------:R-:W-:Y:S05]  /*0e10*/  @P0 BRA `(.L_x_889) ;  /* 0x0000000000300947 */ /* 0x000fea0003800000 */
[----:B0-----:R-:W0:Y:S01]  /*0e20*/  LDC.64 R2, c[0x0][0x398] ;  /* 0x0000e600ff027b82 */ /* 0x001e220000000a00 */
[----:B------:R-:W-:Y:S02]  /*0e30*/  IMAD.IADD R9, R12, 0x1, R7 ;  /* 0x000000010c097824 */ /* 0x000fe400078e0207 */
[----:B------:R-:W-:Y:S02]  /*0e40*/  VIADD R7, R7, 0x80 ;  /* 0x0000008007077836 */ /* 0x000fe40000000000 */
[----:B0-----:R-:W-:-:S05]  /*0e50*/  IMAD.WIDE.U32 R2, R9, 0x2, R2 ;  /* 0x0000000209027825 */ /* 0x001fca00078e0002 */
[----:B------:R0:W-:Y:S02]  /*0e60*/  STG.E.U16 desc[UR4][R2.64], R4 ;  /* 0x0000000402007986 */ /* 0x0001e4000c101504 */
.L_x_888:
[----:B------:R-:W-:-:S13]  /*0e70*/  ISETP.GE.U32.AND P0, PT, R7, R10, PT ;  /* 0x0000000a0700720c */ /* 0x000fda0003f06070 */
[----:B------:R-:W-:Y:S05]  /*0e80*/  @P0 BRA `(.L_x_890) ;  /* 0x0000000000300947 */ /* 0x000fea0003800000 */
[----:B0-----:R-:W0:Y:S01]  /*0e90*/  LDC.64 R2, c[0x0][0x398] ;  /* 0x0000e600ff027b82 */ /* 0x001e220000000a00 */
[----:B------:R-:W-:Y:S02]  /*0ea0*/  IMAD.IADD R9, R12, 0x1, R7 ;  /* 0x000000010c097824 */ /* 0x000fe400078e0207 */
[----:B------:R-:W-:Y:S02]  /*0eb0*/  VIADD R7, R7, 0x80 ;  /* 0x0000008007077836 */ /* 0x000fe40000000000 */
[----:B0-----:R-:W-:-:S05]  /*0ec0*/  IMAD.WIDE.U32 R2, R9, 0x2, R2 ;  /* 0x0000000209027825 */ /* 0x001fca00078e0002 */
[----:B------:R1:W-:Y:S02]  /*0ed0*/  STG.E.U16 desc[UR4][R2.64], R5 ;  /* 0x0000000502007986 */ /* 0x0003e4000c101504 */
.L_x_889:
[----:B------:R-:W-:-:S13]  /*0ee0*/  ISETP.GE.U32.AND P0, PT, R7, R10, PT ;  /* 0x0000000a0700720c */ /* 0x000fda0003f06070 */
[----:B------:R-:W-:Y:S05]  /*0ef0*/  @P0 BRA `(.L_x_891) ;  /* 0x0000000000340947 */ /* 0x000fea0003800000 */
[----:B01----:R-:W0:Y:S01]  /*0f00*/  LDC.64 R2, c[0x0][0x398] ;  /* 0x0000e600ff027b82 */ /* 0x003e220000000a00 */
[----:B------:R-:W-:Y:S02]  /*0f10*/  IMAD.IADD R5, R12, 0x1, R7 ;  /* 0x000000010c057824 */ /* 0x000fe400078e0207 */
[----:B------:R-:W-:Y:S02]  /*0f20*/  VIADD R7, R7, 0x80 ;  /* 0x0000008007077836 */ /* 0x000fe40000000000 */
[----:B0-----:R-:W-:-:S05]  /*0f30*/  IMAD.WIDE.U32 R2, R5, 0x2, R2 ;  /* 0x0000000205027825 */ /* 0x001fca00078e0002 */
[----:B-----5:R1:W-:Y:S02]  /*0f40*/  STG.E.U16 desc[UR4][R2.64], R6 ;  /* 0x0000000602007986 */ /* 0x0203e4000c101504 */
.L_x_890:
[----:B------:R-:W-:-:S13]  /*0f50*/  ISETP.GE.U32.AND P0, PT, R7, R10, PT ;  /* 0x0000000a0700720c */ /* 0x000fda0003f06070 */
[----:B------:R-:W-:Y:S05]  /*0f60*/  @P0 BREAK.RELIABLE B1 ;  /* 0x0000000000010942 */ /* 0x000fea0003800100 */
[----:B------:R-:W-:Y:S05]  /*0f70*/  @P0 BRA `(.L_x_892) ;  /* 0x0000000000300947 */ /* 0x000fea0003800000 */
[----:B01----:R-:W0:Y:S01]  /*0f80*/  LDC.64 R2, c[0x0][0x398] ;  /* 0x0000e600ff027b82 */ /* 0x003e220000000a00 */
[----:B------:R-:W-:Y:S01]  /*0f90*/  IMAD.IADD R5, R12, 0x1, R7 ;  /* 0x000000010c057824 */ /* 0x000fe200078e0207 */
[----:B------:R-:W-:-:S03]  /*0fa0*/  IADD3 R7, PT, PT, R7, 0x80, RZ ;  /* 0x0000008007077810 */ /* 0x000fc60007ffe0ff */
[----:B0-----:R-:W-:-:S05]  /*0fb0*/  IMAD.WIDE.U32 R2, R5, 0x2, R2 ;  /* 0x0000000205027825 */ /* 0x001fca00078e0002 */
[----:B-----5:R2:W-:Y:S02]  /*0fc0*/  STG.E.U16 desc[UR4][R2.64], R0 ;  /* 0x0000000002007986 */ /* 0x0205e4000c101504 */
.L_x_891:
[----:B------:R-:W-:Y:S05]  /*0fd0*/  BSYNC.RELIABLE B1 ;  /* 0x0000000000017941 */ /* 0x000fea0003800100 */
.L_x_887:
[----:B------:R-:W-:-:S13]  /*0fe0*/  ISETP.GE.U32.AND P0, PT, R7, R10, PT ;  /* 0x0000000a0700720c */ /* 0x000fda0003f06070 */
[----:B012---:R-:W0:Y:S01]  /*0ff0*/  @!P0 LDC.64 R2, c[0x0][0x398] ;  /* 0x0000e600ff028b82 */ /* 0x007e220000000a00 */
[----:B------:R-:W-:Y:S02]  /*1000*/  @!P0 IMAD.IADD R5, R12, 0x1, R7 ;  /* 0x000000010c058824 */ /* 0x000fe400078e0207 */
[----:B------:R-:W-:Y:S02]  /*1010*/  @!P0 VIADD R7, R7, 0x80 ;  /* 0x0000008007078836 */ /* 0x000fe40000000000 */
[----:B0-----:R-:W-:-:S05]  /*1020*/  @!P0 IMAD.WIDE.U32 R2, R5, 0x2, R2 ;  /* 0x0000000205028825 */ /* 0x001fca00078e0002 */
[----:B-----5:R2:W-:Y:S02]  /*1030*/  @!P0 STG.E.U16 desc[UR4][R2.64], R11 ;  /* 0x0000000b02008986 */ /* 0x0205e4000c101504 */
.L_x_892:
[----:B------:R-:W-:Y:S05]  /*1040*/  BSYNC.RECONVERGENT B0 ;  /* 0x0000000000007941 */ /* 0x000fea0003800200 */
.L_x_886:
[----:B------:R-:W-:Y:S05]  /*1050*/  WARPSYNC.ALL ;  /* 0x0000000000007948 */ /* 0x000fea0003800000 */
[----:B------:R-:W-:-:S13]  /*1060*/  ISETP.GE.U32.AND P0, PT, R7, R10, PT ;  /* 0x0000000a0700720c */ /* 0x000fda0003f06070 */
[----:B------:R-:W-:Y:S05]  /*1070*/  @P0 EXIT ;  /* 0x000000000000094d */ /* 0x000fea0003800000 */
[----:B012---:R-:W0:Y:S01]  /*1080*/  LDC.64 R2, c[0x0][0x398] ;  /* 0x0000e600ff027b82 */ /* 0x007e220000000a00 */
[----:B------:R-:W-:-:S04]  /*1090*/  IMAD.IADD R7, R12, 0x1, R7 ;  /* 0x000000010c077824 */ /* 0x000fc800078e0207 */
[----:B0-----:R-:W-:-:S05]  /*10a0*/  IMAD.WIDE.U32 R2, R7, 0x2, R2 ;  /* 0x0000000207027825 */ /* 0x001fca00078e0002 */
[----:B------:R-:W-:Y:S01]  /*10b0*/  STG.E.U16 desc[UR4][R2.64], R8 ;  /* 0x0000000802007986 */ /* 0x000fe2000c101504 */
[----:B------:R-:W-:Y:S05]  /*10c0*/  EXIT ;  /* 0x000000000000794d */ /* 0x000fea0003800000 */
.L_x_869:
[----:B------:R-:W0:Y:S01]  /*10d0*/  S2R R5, SR_TID.X ;  /* 0x0000000000057919 */ /* 0x000e220000002100 */
[----:B------:R-:W1:Y:S02]  /*10e0*/  LDC.64 R2, c[0x0][0x3a0] ;  /* 0x0000e800ff027b82 */ /* 0x000e640000000a00 */
[----:B-1----:R-:W-:-:S04]  /*10f0*/  IMAD.WIDE.U32 R2, R12, 0x2, R2 ;  /* 0x000000020c027825 */ /* 0x002fc800078e0002 */
[----:B0-----:R-:W-:-:S05]  /*1100*/  IMAD.WIDE.U32 R2, R5, 0x4, R2 ;  /* 0x0000000405027825 */ /* 0x001fca00078e0002 */
[----:B------:R-:W3:Y:S04]  /*1110*/  LDG.E R10, desc[UR4][R2.64] ;  /* 0x00000004020a7981 */ /* 0x000ee8000c1e1900 */
[----:B------:R0:W5:Y:S04]  /*1120*/  LDG.E R16, desc[UR4][R2.64+0x200] ;  /* 0x0002000402107981 */ /* 0x000168000c1e1900 */
[----:B------:R0:W5:Y:S04]  /*1130*/  LDG.E R6, desc[UR4][R2.64+0x400] ;  /* 0x0004000402067981 */ /* 0x000168000c1e1900 */
[----:B------:R0:W5:Y:S01]  /*1140*/  LDG.E R0, desc[UR4][R2.64+0x600] ;  /* 0x0006000402007981 */ /* 0x000162000c1e1900 */
[----:B------:R-:W-:Y:S01]  /*1150*/  BSSY.RECONVERGENT B0, `(.L_x_893) ;  /* 0x0000011000007945 */ /* 0x000fe20003800200 */
[----:B------:R-:W-:-:S02]  /*1160*/  IMAD.U32 R4, RZ, RZ, UR7 ;  /* 0x00000007ff047e24 */ /* 0x000fc4000f8e00ff */
[C---:B---3--:R-:W-:Y:S01]  /*1170*/  IMAD.U32 R7, R10.reuse, 0x10000, RZ ;  /* 0x000100000a077824 */ /* 0x048fe200078e00ff */
[----:B------:R-:W-:-:S04]  /*1180*/  PRMT R14, R10, 0x7632, R14 ;  /* 0x000076320a0e7816 */ /* 0x000fc8000000000e */
[----:B------:R-:W-:Y:S01]  /*1190*/  FSETP.NAN.FTZ.AND P0, PT, |R7|, |R7|, PT ;  /* 0x400000070700720b */ /* 0x000fe20003f18200 */
[----:B------:R-:W-:-:S05]  /*11a0*/  IMAD.U32 R11, R14, 0x10000, RZ ;  /* 0x000100000e0b7824 */ /* 0x000fca00078e00ff */
[----:B------:R-:W-:-:S07]  /*11b0*/  FSETP.NAN.FTZ.AND P1, PT, |R11|, |R11|, PT ;  /* 0x4000000b0b00720b */ /* 0x000fce0003f38200 */
[----:B0-----:R-:W-:Y:S06]  /*11c0*/  @P0 BRA `(.L_x_894) ;  /* 0x0000000000240947 */ /* 0x001fec0003800000 */
[----:B------:R-:W-:Y:S01]  /*11d0*/  FSETP.NEU.FTZ.AND P0, PT, R7, +INF , PT ;  /* 0x7f8000000700780b */ /* 0x000fe20003f1d000 */
[----:B------:R-:W0:-:S12]  /*11e0*/  LDCU.U16 UR6, c[0x0][0x38a] ;  /* 0x00007140ff0677ac */ /* 0x000e180008000400 */
[----:B------:R-:W-:-:S06]  /*11f0*/  @P0 FADD.FTZ R2, -RZ, -INF ;  /* 0xff800000ff020421 */ /* 0x000fcc0000010100 */
[----:B------:R-:W1:Y:S02]  /*1200*/  @P0 F2F.BF16.F32 R2, R2 ;  /* 0x0000000200020304 */ /* 0x000e640000202000 */
[----:B-1----:R-:W-:-:S05]  /*1210*/  @P0 IMAD.U32 R4, R2, 0x10000, RZ ;  /* 0x0001000002040824 */ /* 0x002fca00078e00ff */
[----:B------:R-:W-:Y:S01]  /*1220*/  @P0 FSETP.NEU.FTZ.AND P2, PT, R7, R4, PT ;  /* 0x000000040700020b */ /* 0x000fe20003f5d000 */
[----:B0-----:R-:W-:-:S03]  /*1230*/  IMAD.U32 R4, RZ, RZ, UR6 ;  /* 0x00000006ff047e24 */ /* 0x001fc6000f8e00ff */
[----:B--2---:R-:W-:-:S04]  /*1240*/  @P0 SEL R10, R9, R10, !P2 ;  /* 0x0000000a090a0207 */ /* 0x004fc80005000000 */
[----:B------:R-:W-:-:S07]  /*1250*/  @P0 PRMT R4, R10, 0x7610, R4 ;  /* 0x000076100a040816 */ /* 0x000fce0000000004 */
.L_x_894:
[----:B------:R-:W-:Y:S05]  /*1260*/  BSYNC.RECONVERGENT B0 ;  /* 0x0000000000007941 */ /* 0x000fea0003800200 */
.L_x_893:
[----:B------:R-:W-:Y:S01]  /*1270*/  BSSY.RECONVERGENT B0, `(.L_x_895) ;  /* 0x000000c000007945 */ /* 0x000fe20003800200 */
[----:B------:R-:W-:-:S03]  /*1280*/  MOV R7, UR7 ;  /* 0x0000000700077c02 */ /* 0x000fc60008000f00 */
        /* <DEDUP_REMOVED lines=8> */
[----:B--2---:R-:W-:-:S04]  /*1310*/  @P0 SEL R14, R9, R14, !P1 ;  /* 0x0000000e090e0207 */ /* 0x004fc80004800000 */
[----:B------:R-:W-:-:S07]  /*1320*/  @P0 PRMT R7, R14, 0x7610, R7 ;  /* 0x000076100e070816 */ /* 0x000fce0000000007 */
.L_x_896:
[----:B------:R-:W-:Y:S05]  /*1330*/  BSYNC.RECONVERGENT B0 ;  /* 0x0000000000007941 */ /* 0x000fea0003800200 */
.L_x_895:
[----:B------:R-:W0:Y:S01]  /*1340*/  LDC.64 R2, c[0x0][0x398] ;  /* 0x0000e600ff027b82 */ /* 0x000e220000000a00 */
[C---:B-----5:R-:W-:Y:S01]  /*1350*/  IMAD.U32 R15, R16.reuse, 0x10000, RZ ;  /* 0x00010000100f7824 */ /* 0x060fe200078e00ff */
[----:B------:R-:W-:Y:S01]  /*1360*/  PRMT R22, R16, 0x7632, R22 ;  /* 0x0000763210167816 */ /* 0x000fe20000000016 */
[C---:B------:R-:W-:Y:S01]  /*1370*/  IMAD.U32 R19, R6.reuse, 0x10000, RZ ;  /* 0x0001000006137824 */ /* 0x040fe200078e00ff */
[----:B------:R-:W-:Y:S01]  /*1380*/  PRMT R18, R6, 0x7632, R18 ;  /* 0x0000763206127816 */ /* 0x000fe20000000012 */
[----:B------:R-:W-:Y:S01]  /*1390*/  IMAD.U32 R10, R0, 0x10000, RZ ;  /* 0x00010000000a7824 */ /* 0x000fe200078e00ff */
[----:B------:R-:W-:Y:S01]  /*13a0*/  FSETP.NAN.FTZ.AND P5, PT, |R15|, |R15|, PT ;  /* 0x4000000f0f00720b */ /* 0x000fe20003fb8200 */
[----:B------:R-:W-:Y:S01]  /*13b0*/  IMAD.U32 R20, R22, 0x10000, RZ ;  /* 0x0001000016147824 */ /* 0x000fe200078e00ff */
[----:B------:R-:W-:Y:S01]  /*13c0*/  PRMT R14, R0, 0x7632, R14 ;  /* 0x00007632000e7816 */ /* 0x000fe2000000000e */
[----:B------:R-:W-:Y:S01]  /*13d0*/  IMAD.U32 R17, R18, 0x10000, RZ ;  /* 0x0001000012117824 */ /* 0x000fe200078e00ff */
[----:B------:R-:W-:Y:S01]  /*13e0*/  BSSY.RECONVERGENT B0, `(.L_x_897) ;  /* 0x0000012000007945 */ /* 0x000fe20003800200 */
[----:B------:R-:W-:-:S02]  /*13f0*/  FSETP.NAN.FTZ.AND P0, PT, |R19|, |R19|, PT ;  /* 0x400000131300720b */ /* 0x000fc40003f18200 */
[----:B------:R-:W-:Y:S01]  /*1400*/  IMAD.U32 R11, R14, 0x10000, RZ ;  /* 0x000100000e0b7824 */ /* 0x000fe200078e00ff */
[----:B------:R-:W-:Y:S02]  /*1410*/  FSETP.NAN.FTZ.AND P1, PT, |R10|, |R10|, PT ;  /* 0x4000000a0a00720b */ /* 0x000fe40003f38200 */
[----:B------:R-:W-:Y:S02]  /*1420*/  FSETP.NAN.FTZ.AND P2, PT, |R20|, |R20|, PT ;  /* 0x400000141400720b */ /* 0x000fe40003f58200 */
[----:B------:R-:W-:Y:S02]  /*1430*/  FSETP.NAN.FTZ.AND P3, PT, |R17|, |R17|, PT ;  /* 0x400000111100720b */ /* 0x000fe40003f78200 */
[----:B------:R-:W-:Y:S02]  /*1440*/  FSETP.NAN.FTZ.AND P4, PT, |R11|, |R11|, PT ;  /* 0x4000000b0b00720b */ /* 0x000fe40003f98200 */
[----:B------:R-:W-:Y:S01]  /*1450*/  MOV R13, UR7 ;  /* 0x00000007000d7c02 */ /* 0x000fe20008000f00 */
[----:B------:R-:W-:Y:S10]  /*1460*/  @P5 BRA `(.L_x_898) ;  /* 0x0000000000245947 */ /* 0x000ff40003800000 */
[----:B------:R-:W-:Y:S01]  /*1470*/  FSETP.NEU.FTZ.AND P5, PT, R15, +INF , PT ;  /* 0x7f8000000f00780b */ /* 0x000fe20003fbd000 */
[----:B------:R-:W1:-:S12]  /*1480*/  LDCU.U16 UR6, c[0x0][0x38a] ;  /* 0x00007140ff0677ac */ /* 0x000e580008000400 */
[----:B------:R-:W-:-:S06]  /*1490*/  @P5 FADD.FTZ R21, -RZ, -INF ;  /* 0xff800000ff155421 */ /* 0x000fcc0000010100 */
[----:B------:R-:W3:Y:S01]  /*14a0*/  @P5 F2F.BF16.F32 R21, R21 ;  /* 0x0000001500155304 */ /* 0x000ee20000202000 */
[----:B-1----:R-:W-:Y:S02]  /*14b0*/  IMAD.U32 R13, RZ, RZ, UR6 ;  /* 0x00000006ff0d7e24 */ /* 0x002fe4000f8e00ff */
[----:B---3--:R-:W-:-:S05]  /*14c0*/  @P5 IMAD.U32 R24, R21, 0x10000, RZ ;  /* 0x0001000015185824 */ /* 0x008fca00078e00ff */
[----:B------:R-:W-:-:S04]  /*14d0*/  @P5 FSETP.NEU.FTZ.AND P6, PT, R15, R24, PT ;  /* 0x000000180f00520b */ /* 0x000fc80003fdd000 */
[----:B--2---:R-:W-:-:S04]  /*14e0*/  @P5 SEL R16, R9, R16, !P6 ;  /* 0x0000001009105207 */ /* 0x004fc80007000000 */
[----:B------:R-:W-:-:S07]  /*14f0*/  @P5 PRMT R13, R16, 0x7610, R13 ;  /* 0x00007610100d5816 */ /* 0x000fce000000000d */
.L_x_898:
[----:B------:R-:W-:Y:S05]  /*1500*/  BSYNC.RECONVERGENT B0 ;  /* 0x0000000000007941 */ /* 0x000fea0003800200 */
.L_x_897:
[----:B------:R-:W-:Y:S01]  /*1510*/  BSSY.RECONVERGENT B0, `(.L_x_899) ;  /* 0x000000c000007945 */ /* 0x000fe20003800200 */
[----:B------:R-:W-:-:S03]  /*1520*/  IMAD.U32 R16, RZ, RZ, UR7 ;  /* 0x00000007ff107e24 */ /* 0x000fc6000f8e00ff */
[----:B------:R-:W-:Y:S05]  /*1530*/  @P2 BRA `(.L_x_900) ;  /* 0x0000000000242947 */ /* 0x000fea0003800000 */
        /* <DEDUP_REMOVED lines=9> */
.L_x_900:
[----:B------:R-:W-:Y:S05]  /*15d0*/  BSYNC.RECONVERGENT B0 ;  /* 0x0000000000007941 */ /* 0x000fea0003800200 */
.L_x_899:
        /* <DEDUP_REMOVED lines=12> */
.L_x_902:
[----:B------:R-:W-:Y:S05]  /*16a0*/  BSYNC.RECONVERGENT B0 ;  /* 0x0000000000007941 */ /* 0x000fea0003800200 */
.L_x_901:
[----:B------:R-:W-:Y:S01]  /*16b0*/  BSSY.RECONVERGENT B0, `(.L_x_903) ;  /* 0x000000d000007945 */ /* 0x000fe20003800200 */
[----:B0-----:R-:W-:Y:S01]  /*16c0*/  IMAD.WIDE.U32 R2, R12, 0x2, R2 ;  /* 0x000000020c027825 */ /* 0x001fe200078e0002 */
[----:B------:R-:W-:Y:S02]  /*16d0*/  MOV R6, UR7 ;  /* 0x0000000700067c02 */ /* 0x000fe40008000f00 */
        /* <DEDUP_REMOVED lines=10> */
.L_x_904:
[----:B------:R-:W-:Y:S05]  /*1780*/  BSYNC.RECONVERGENT B0 ;  /* 0x0000000000007941 */ /* 0x000fea0003800200 */
.L_x_903:
[----:B------:R-:W-:Y:S01]  /*1790*/  BSSY.RECONVERGENT B0, `(.L_x_905) ;  /* 0x000000d000007945 */ /* 0x000fe20003800200 */
[----:B------:R-:W-:-:S04]  /*17a0*/  IMAD.WIDE.U32 R2, R5, 0x4, R2 ;  /* 0x0000000405027825 */ /* 0x000fc800078e0002 */
[----:B------:R-:W-:Y:S01]  /*17b0*/  IMAD.U32 R5, RZ, RZ, UR7 ;  /* 0x00000007ff057e24 */ /* 0x000fe2000f8e00ff */
[----:B------:R-:W-:Y:S06]  /*17c0*/  @P1 BRA `(.L_x_906) ;  /* 0x0000000000241947 */ /* 0x000fec0003800000 */
        /* <DEDUP_REMOVED lines=9> */
.L_x_906:
[----:B------:R-:W-:Y:S05]  /*1860*/  BSYNC.RECONVERGENT B0 ;  /* 0x0000000000007941 */ /* 0x000fea0003800200 */
.L_x_905:
[----:B------:R-:W-:Y:S04]  /*1870*/  BSSY.RECONVERGENT B0, `(.L_x_907) ;  /* 0x000000b000007945 */ /* 0x000fe80003800200 */
        /* <DEDUP_REMOVED lines=10> */
.L_x_908:
[----:B------:R-:W-:Y:S05]  /*1920*/  BSYNC.RECONVERGENT B0 ;  /* 0x0000000000007941 */ /* 0x000fea0003800200 */
.L_x_907:
[----:B------:R-:W-:Y:S02]  /*1930*/  PRMT R7, R4, 0x5410, R7 ;  /* 0x0000541004077816 */ /* 0x000fe40000000007 */
[----:B------:R-:W-:Y:S02]  /*1940*/  PRMT R13, R13, 0x5410, R16 ;  /* 0x000054100d0d7816 */ /* 0x000fe40000000010 */
[----:B------:R-:W-:Y:S01]  /*1950*/  PRMT R15, R15, 0x5410, R6 ;  /* 0x000054100f0f7816 */ /* 0x000fe20000000006 */
[----:B------:R-:W-:Y:S01]  /*1960*/  STG.E desc[UR4][R2.64], R7 ;  /* 0x0000000702007986 */ /* 0x000fe2000c101904 */
[----:B------:R-:W-:-:S03]  /*1970*/  PRMT R5, R5, 0x5410, R8 ;  /* 0x0000541005057816 */ /* 0x000fc60000000008 */
[----:B------:R-:W-:Y:S04]  /*1980*/  STG.E desc[UR4][R2.64+0x200], R13 ;  /* 0x0002000d02007986 */ /* 0x000fe8000c101904 */
[----:B------:R-:W-:Y:S04]  /*1990*/  STG.E desc[UR4][R2.64+0x400], R15 ;  /* 0x0004000f02007986 */ /* 0x000fe8000c101904 */
[----:B------:R-:W-:Y:S01]  /*19a0*/  STG.E desc[UR4][R2.64+0x600], R5 ;  /* 0x0006000502007986 */ /* 0x000fe2000c101904 */
[----:B------:R-:W-:Y:S05]  /*19b0*/  EXIT ;  /* 0x000000000000794d */ /* 0x000fea0003800000 */
.L_x_909:
        /* <DEDUP_REMOVED lines=12> */
.L_x_35789:


//--------------------- .text._ZN2at6native29vectorized_elementwise_kernelILi4EZZZNS0_22nan_to_num_kernel_cudaERNS_18TensorIteratorBaseESt8optionalIdES5_S5_ENKUlvE0_clEvENKUlvE2_clEvEUlN3c108BFloat16EE_St5arrayIPcLm2EEEEviT0_T1_ --------------------------
	.section	.text._ZN2at6native29vectorized_elementwise_kernelILi4EZZZNS0_22nan_to_num_kernel_cudaERNS_18TensorIteratorBaseESt8optionalIdES5_S5_ENKUlvE0_clEvENKUlvE2_clEvEUlN3c108BFloat16EE_St5arrayIPcLm2EEEEviT0_T1_,"ax",@progbits
	.align	128
        .global         _ZN2at6native29vectorized_elementwise_kernelILi4EZZZNS0_22nan_to_num_kernel_cudaERNS_18TensorIteratorBaseESt8optionalIdES5_S5_ENKUlvE0_clEvENKUlvE2_clEvEUlN3c108BFloat16EE_St5arrayIPcLm2EEEEviT0_T1_
        .type           _ZN2at6native29vectorized_elementwise_kernelILi4EZZZNS0_22nan_to_num_kernel_cudaERNS_18TensorIteratorBaseESt8optionalIdES5_S5_ENKUlvE0_clEvENKUlvE2_clEvEUlN3c108BFloat16EE_St5arrayIPcLm2EEEEviT0_T1_,@function
        .size           _ZN2at6native29vectorized_elementwise_kernelILi4EZZZNS0_22nan_to_num_kernel_cudaERNS_18TensorIteratorBaseESt8optionalIdES5_S5_ENKUlvE0_clEvENKUlvE2_clEvEUlN3c108BFloat16EE_St5arrayIPcLm2EEEEviT0_T1_,(.L_x_35790 - _ZN2at6native29vectorized_elementwise_kernelILi4EZZZNS0_22nan_to_num_kernel_cudaERNS_18TensorIteratorBaseESt8optionalIdES5_S5_ENKUlvE0_clEvENKUlvE2_clEvEUlN3c108BFloat16EE_St5arrayIPcLm2EEEEviT0_T1_)
        .other          _ZN2at6native29vectorized_elementwise_kernelILi4EZZZNS0_22nan_to_num_kernel_cudaERNS_18TensorIteratorBaseESt8optionalIdES5_S5_ENKUlvE0_clEvENKUlvE2_clEvEUlN3c108BFloat16EE_St5arrayIPcLm2EEEEviT0_T1_,@"STO_CUDA_ENTRY STV_DEFAULT"
_ZN2at6native29vectorized_elementwise_kernelILi4EZZZNS0_22nan_to_num_kernel_cudaERNS_18TensorIteratorBaseESt8optionalIdES5_S5_ENKUlvE0_clEvENKUlvE2_clEvEUlN3c108BFloat16EE_St5arrayIPcLm2EEEEviT0_T1_:
.text._ZN2at6native29vectorized_elementwise_kernelILi4EZZZNS0_22nan_to_num_kernel_cudaERNS_18TensorIteratorBaseESt8optionalIdES5_S5_ENKUlvE0_clEvENKUlvE2_clEvEUlN3c108BFloat16EE_St5arrayIPcLm2EEEEviT0_T1_:
        /* <DEDUP_REMOVED lines=93> */
.L_x_912:
[----:B------:R-:W-:Y:S05]  /*05d0*/  BSYNC.RECONVERGENT B0 ;  /* 0x0000000000007941 */ /* 0x000fea0003800200 */
.L_x_911:
        /* <DEDUP_REMOVED lines=18> */
.L_x_914:
[----:B------:R-:W-:Y:S05]  /*0700*/  BSYNC.RECONVERGENT B0 ;  /* 0x0000000000007941 */ /* 0x000fea0003800200 */
.L_x_913:
        /* <DEDUP_REMOVED lines=17> */
.L_x_916:
[----:B------:R-:W-:Y:S05]  /*0820*/  BSYNC.RECONVERGENT B0 ;  /* 0x0000000000007941 */ /* 0x000fea0003800200 */
.L_x_915:
        /* <DEDUP_REMOVED lines=18> */
.L_x_918:
[----:B------:R-:W-:Y:S05]  /*0950*/  BSYNC.RECONVERGENT B0 ;  /* 0x0000000000007941 */ /* 0x000fea0003800200 */
.L_x_917:
        /* <DEDUP_REMOVED lines=15> */
.L_x_920:
[----:B------:R-:W-:Y:S05]  /*0a50*/  BSYNC.RECONVERGENT B0 ;  /* 0x0000000000007941 */ /* 0x000fea0003800200 */
.L_x_919:
        /* <DEDUP_REMOVED lines=15> */
.L_x_922:
[----:B------:R-:W-:Y:S05]  /*0b50*/  BSYNC.RECONVERGENT B0 ;  /* 0x0000000000007941 */ /* 0x000fea0003800200 */
.L_x_921:
        /* <DEDUP_REMOVED lines=15> */
.L_x_924:
[----:B------:R-:W-:Y:S05]  /*0c50*/  BSYNC.RECONVERGENT B0 ;  /* 0x0000000000007941 */ /* 0x000fea0003800200 */
.L_x_923:
        /* <DEDUP_REMOVED lines=14> */
.L_x_926:
[----:B------:R-:W-:Y:S05]  /*0d40*/  BSYNC.RECONVERGENT B0 ;  /* 0x0000000000007941 */ /* 0x000fea0003800200 */
.L_x_925:
        /* <DEDUP_REMOVED lines=18> */
.L_x_929:
[----:B------:R-:W-:-:S13]  /*0e70*/  ISETP.GE.U32.AND P0, PT, R7, R10, PT ;  /* 0x0000000a0700720c */ /* 0x000fda0003f06070 */
[----:B------:R-:W-:Y:S05]  /*0e80*/  @P0 BRA `(.L_x_931) ;  /* 0x0000000000300947 */ /* 0x000fea0003800000 */
[----:B0-----:R-:W0:Y:S01]  /*0e90*/  LDC.64 R2, c[0x0][0x398] ;  /* 0x0000e600ff027b82 */ /* 0x001e220000000a00 */
[----:B------:R-:W-:Y:S02]  /*0ea0*/  IMAD.IADD R9, R12, 0x1, R7 ;  /* 0x000000010c097824 */ /* 0x000fe400078e0207 */
[----:B------:R-:W-:Y:S02]  /*0eb0*/  VIADD R7, R7, 0x80 ;  /* 0x0000008007077836 */ /* 0x000fe40000000000 */
[----:B0-----:R-:W-:-:S05]  /*0ec0*/  IMAD.WIDE.U32 R2, R9, 0x2, R2 ;  /* 0x0000000209027825 */ /* 0x001fca00078e0002 */
[----:B------:R1:W-:Y:S02]  /*0ed0*/  STG.E.U16 desc[UR4][R2.64], R5 ;  /* 0x0000000502007986 */ /* 0x0003e4000c101504 */
.L_x_930:
[----:B------:R-:W-:-:S13]  /*0ee0*/  ISETP.GE.U32.AND P0, PT, R7, R10, PT ;  /* 0x0000000a0700720c */ /* 0x000fda0003f06070 */
[----:B------:R-:W-:Y:S05]  /*0ef0*/  @P0 BRA `(.L_x_932) ;  /* 0x0000000000340947 */ /* 0x000fea0003800000 */
[----:B01----:R-:W0:Y:S01]  /*0f00*/  LDC.64 R2, c[0x0][0x398] ;  /* 0x0000e600ff027b82 */ /* 0x003e220000000a00 */
[----:B------:R-:W-:Y:S02]  /*0f10*/  IMAD.IADD R5, R12, 0x1, R7 ;  /* 0x000000010c057824 */ /* 0x000fe400078e0207 */
[----:B------:R-:W-:Y:S02]  /*0f20*/  VIADD R7, R7, 0x80 ;  /* 0x0000008007077836 */ /* 0x000fe40000000000 */
[----:B0-----:R-:W-:-:S05]  /*0f30*/  IMAD.WIDE.U32 R2, R5, 0x2, R2 ;  /* 0x0000000205027825 */ /* 0x001fca00078e0002 */
[----:B-----5:R1:W-:Y:S02]  /*0f40*/  STG.E.U16 desc[UR4][R2.64], R6 ;  /* 0x0000000602007986 */ /* 0x0203e4000c101504 */
.L_x_931:
        /* <DEDUP_REMOVED lines=8> */
.L_x_932:
[----:B------:R-:W-:Y:S05]  /*0fd0*/  BSYNC.RELIABLE B1 ;  /* 0x0000000000017941 */ /* 0x000fea0003800100 */
.L_x_928:
[----:B------:R-:W-:-:S13]  /*0fe0*/  ISETP.GE.U32.AND P0, PT, R7, R10, PT ;  /* 0x0000000a0700720c */ /* 0x000fda0003f06070 */
[----:B012---:R-:W0:Y:S01]  /*0ff0*/  @!P0 LDC.64 R2, c[0x0][0x398] ;  /* 0x0000e600ff028b82 */ /* 0x007e220000000a00 */
[----:B------:R-:W-:Y:S02]  /*1000*/  @!P0 IMAD.IADD R5, R12, 0x1, R7 ;  /* 0x000000010c058824 */ /* 0x000fe400078e0207 */
[----:B------:R-:W-:Y:S02]  /*1010*/  @!P0 VIADD R7, R7, 0x80 ;  /* 0x0000008007078836 */ /* 0x000fe40000000000 */
[----:B0-----:R-:W-:-:S05]  /*1020*/  @!P0 IMAD.WIDE.U32 R2, R5, 0x2, R2 ;  /* 0x0000000205028825 */ /* 0x001fca00078e0002 */
[----:B-----5:R2:W-:Y:S02]  /*1030*/  @!P0 STG.E.U16 desc[UR4][R2.64], R11 ;  /* 0x0000000b02008986 */ /* 0x0205e4000c101504 */
.L_x_933:
[----:B------:R-:W-:Y:S05]  /*1040*/  BSYNC.RECONVERGENT B0 ;  /* 0x0000000000007941 */ /* 0x000fea0003800200 */
.L_x_927:
        /* <DEDUP_REMOVED lines=8> */
.L_x_910:
[----:B------:R-:W0:Y:S01]  /*10d0*/  S2R R11, SR_TID.X ;  /* 0x00000000000b7919 */ /* 0x000e220000002100 */
[----:B------:R-:W1:Y:S08]  /*10e0*/  LDC.64 R2, c[0x0][0x3a0] ;  /* 0x0000e800ff027b82 */ /* 0x000e700000000a00 */
[----:B------:R-:W3:Y:S01]  /*10f0*/  LDC.64 R4, c[0x0][0x398] ;  /* 0x0000e600ff047b82 */ /* 0x000ee20000000a00 */
[----:B-1----:R-:W-:-:S04]  /*1100*/  IMAD.WIDE.U32 R2, R12, 0x2, R2 ;  /* 0x000000020c027825 */ /* 0x002fc800078e0002 */
[----:B0-----:R-:W-:-:S05]  /*1110*/  IMAD.WIDE.U32 R14, R11, 0x8, R2 ;  /* 0x000000080b0e7825 */ /* 0x001fca00078e0002 */
[----:B------:R-:W4:Y:S04]  /*1120*/  LDG.E.64 R6, desc[UR4][R14.64] ;  /* 0x000000040e067981 */ /* 0x000f28000c1e1b00 */
[----:B------:R0:W5:Y:S01]  /*1130*/  LDG.E.64 R2, desc[UR4][R14.64+0x400] ;  /* 0x000400040e027981 */ /* 0x000162000c1e1b00 */
[----:B------:R-:W-:Y:S01]  /*1140*/  BSSY.RECONVERGENT B0, `(.L_x_934) ;  /* 0x0000011000007945 */ /* 0x000fe20003800200 */
[----:B------:R-:W-:Y:S02]  /*1150*/  IMAD.U32 R0, RZ, RZ, UR7 ;  /* 0x00000007ff007e24 */ /* 0x000fe4000f8e00ff */
[C---:B----4-:R-:W-:Y:S01]  /*1160*/  IMAD.U32 R10, R6.reuse, 0x10000, RZ ;  /* 0x00010000060a7824 */ /* 0x050fe200078e00ff */
[----:B------:R-:W-:-:S04]  /*1170*/  PRMT R16, R6, 0x7632, R16 ;  /* 0x0000763206107816 */ /* 0x000fc80000000010 */
[----:B------:R-:W-:Y:S01]  /*1180*/  FSETP.NAN.FTZ.AND P0, PT, |R10|, |R10|, PT ;  /* 0x4000000a0a00720b */ /* 0x000fe20003f18200 */
[----:B------:R-:W-:-:S05]  /*1190*/  IMAD.U32 R17, R16, 0x10000, RZ ;  /* 0x0001000010117824 */ /* 0x000fca00078e00ff */
[----:B------:R-:W-:-:S07]  /*11a0*/  FSETP.NAN.FTZ.AND P1, PT, |R17|, |R17|, PT ;  /* 0x400000111100720b */ /* 0x000fce0003f38200 */
[----:B0--3--:R-:W-:Y:S06]  /*11b0*/  @P0 BRA `(.L_x_935) ;  /* 0x0000000000240947 */ /* 0x009fec0003800000 */
        /* <DEDUP_REMOVED lines=9> */
.L_x_935:
[----:B------:R-:W-:Y:S05]  /*1250*/  BSYNC.RECONVERGENT B0 ;  /* 0x0000000000007941 */ /* 0x000fea0003800200 */
.L_x_934:
        /* <DEDUP_REMOVED lines=12> */
.L_x_937:
[----:B------:R-:W-:Y:S05]  /*1320*/  BSYNC.RECONVERGENT B0 ;  /* 0x0000000000007941 */ /* 0x000fea0003800200 */
.L_x_936:
[C---:B------:R-:W-:Y:S01]  /*1330*/  IMAD.U32 R16, R7.reuse, 0x10000, RZ ;  /* 0x0001000007107824 */ /* 0x040fe200078e00ff */
[----:B------:R-:W-:Y:S01]  /*1340*/  PRMT R22, R7, 0x7632, R22 ;  /* 0x0000763207167816 */ /* 0x000fe20000000016 */
[C---:B-----5:R-:W-:Y:S01]  /*1350*/  IMAD.U32 R19, R2.reuse, 0x10000, RZ ;  /* 0x0001000002137824 */ /* 0x060fe200078e00ff */
[----:B------:R-:W-:Y:S01]  /*1360*/  PRMT R18, R2, 0x7632, R18 ;  /* 0x0000763202127816 */ /* 0x000fe20000000012 */
[C---:B------:R-:W-:Y:S01]  /*1370*/  IMAD.U32 R6, R3.reuse, 0x10000, RZ ;  /* 0x0001000003067824 */ /* 0x040fe200078e00ff */
        /* <DEDUP_REMOVED lines=22> */
.L_x_939:
[----:B------:R-:W-:Y:S05]  /*14e0*/  BSYNC.RECONVERGENT B0 ;  /* 0x0000000000007941 */ /* 0x000fea0003800200 */
.L_x_938:
[----:B------:R-:W-:Y:S01]  /*14f0*/  BSSY.RECONVERGENT B0, `(.L_x_940) ;  /* 0x000000c000007945 */ /* 0x000fe20003800200 */
[----:B------:R-:W-:-:S03]  /*1500*/  IMAD.U32 R16, RZ, RZ, UR7 ;  /* 0x00000007ff107e24 */ /* 0x000fc6000f8e00ff */
        /* <DEDUP_REMOVED lines=10> */
.L_x_941:
[----:B------:R-:W-:Y:S05]  /*15b0*/  BSYNC.RECONVERGENT B0 ;  /* 0x0000000000007941 */ /* 0x000fea0003800200 */
.L_x_940:
        /* <DEDUP_REMOVED lines=12> */
.L_x_943:
[----:B------:R-:W-:Y:S05]  /*1680*/  BSYNC.RECONVERGENT B0 ;  /* 0x0000000000007941 */ /* 0x000fea0003800200 */
.L_x_942:
[----:B------:R-:W-:Y:S01]  /*1690*/  BSSY.RECONVERGENT B0, `(.L_x_944) ;  /* 0x000000d000007945 */ /* 0x000fe20003800200 */
[----:B------:R-:W-:Y:S01]  /*16a0*/  IMAD.WIDE.U32 R4, R12, 0x2, R4 ;  /* 0x000000020c047825 */ /* 0x000fe200078e0004 */
        /* <DEDUP_REMOVED lines=11> */
.L_x_945:
[----:B------:R-:W-:Y:S05]  /*1760*/  BSYNC.RECONVERGENT B0 ;  /* 0x0000000000007941 */ /* 0x000fea0003800200 */
.L_x_944:
        /* <DEDUP_REMOVED lines=13> */
.L_x_947:
[----:B------:R-:W-:Y:S05]  /*1840*/  BSYNC.RECONVERGENT B0 ;  /* 0x0000000000007941 */ /* 0x000fea0003800200 */
.L_x_946:
[----:B------:R-:W-:Y:S04]  /*1850*/  BSSY.RECONVERGENT B0, `(.L_x_948) ;  /* 0x000000b000007945 */ /* 0x000fe80003800200 */
        /* <DEDUP_REMOVED lines=10> */
.L_x_949:
[----:B------:R-:W-:Y:S05]  /*1900*/  BSYNC.RECONVERGENT B0 ;  /* 0x0000000000007941 */ /* 0x000fea0003800200 */
.L_x_948:
[----:B------:R-:W-:Y:S02]  /*1910*/  PRMT R14, R0, 0x5410, R13 ;  /* 0x00005410000e7816 */ /* 0x000fe4000000000d */
[----:B------:R-:W-:Y:S02]  /*1920*/  PRMT R15, R15, 0x5410, R16 ;  /* 0x000054100f0f7816 */ /* 0x000fe40000000010 */
[----:B------:R-:W-:Y:S02]  /*1930*/  PRMT R2, R7, 0x5410, R2 ;  /* 0x0000541007027816 */ /* 0x000fe40000000002 */
[----:B------:R-:W-:Y:S01]  /*1940*/  PRMT R3, R11, 0x5410, R8 ;  /* 0x000054100b037816 */ /* 0x000fe20000000008 */
[----:B------:R-:W-:Y:S04]  /*1950*/  STG.E.64 desc[UR4][R4.64], R14 ;  /* 0x0000000e04007986 */ /* 0x000fe8000c101b04 */
[----:B------:R-:W-:Y:S01]  /*1960*/  STG.E.64 desc[UR4][R4.64+0x400], R2 ;  /* 0x0004000204007986 */ /* 0x000fe2000c101b04 */
[----:B------:R-:W-:Y:S05]  /*1970*/  EXIT ;  /* 0x000000000000794d */ /* 0x000fea0003800000 */
.L_x_950:
        /* <DEDUP_REMOVED lines=16> */
.L_x_35790:


//--------------------- .text._ZN2at6native29vectorized_elementwise_kernelILi8EZZZNS0_22nan_to_num_kernel_cudaERNS_18TensorIteratorBaseESt8optionalIdES5_S5_ENKUlvE0_clEvENKUlvE2_clEvEUlN3c108BFloat16EE_St5arrayIPcLm2EEEEviT0_T1_ --------------------------
	.section	.text._ZN2at6native29vectorized_elementwise_kernelILi8EZZZNS0_22nan_to_num_kernel_cudaERNS_18TensorIteratorBaseESt8optionalIdES5_S5_ENKUlvE0_clEvENKUlvE2_clEvEUlN3c108BFloat16EE_St5arrayIPcLm2EEEEviT0_T1_,"ax",@progbits
	.align	128
        .global         _ZN2at6native29vectorized_elementwise_kernelILi8EZZZNS0_22nan_to_num_kernel_cudaERNS_18TensorIteratorBaseESt8optionalIdES5_S5_ENKUlvE0_clEvENKUlvE2_clEvEUlN3c108BFloat16EE_St5arrayIPcLm2EEEEviT0_T1_
        .type           _ZN2at6native29vectorized_elementwise_kernelILi8EZZZNS0_22nan_to_num_kernel_cudaERNS_18TensorIteratorBaseESt8optionalIdES5_S5_ENKUlvE0_clEvENKUlvE2_clEvEUlN3c108BFloat16EE_St5arrayIPcLm2EEEEviT0_T1_,@function
        .size           _ZN2at6native29vectorized_elementwise_kernelILi8EZZZNS0_22nan_to_num_kernel_cudaERNS_18TensorIteratorBaseESt8optionalIdES5_S5_ENKUlvE0_clEvENKUlvE2_clEvEUlN3c108BFloat16EE_St5arrayIPcLm2EEEEviT0_T1_,(.L_x_35791 - _ZN2at6native29vectorized_elementwise_kernelILi8EZZZNS0_22nan_to_num_kernel_cudaERNS_18TensorIteratorBaseESt8optionalIdES5_S5_ENKUlvE0_clEvENKUlvE2_clEvEUlN3c108BFloat16EE_St5arrayIPcLm2EEEEviT0_T1_)
        .other          _ZN2at6native29vectorized_elementwise_kernelILi8EZZZNS0_22nan_to_num_kernel_cudaERNS_18TensorIteratorBaseESt8optionalIdES5_S5_ENKUlvE0_clEvENKUlvE2_clEvEUlN3c108BFloat16EE_St5arrayIPcLm2EEEEviT0_T1_,@"STO_CUDA_ENTRY STV_DEFAULT"
_ZN2at6native29vectorized_elementwise_kernelILi8EZZZNS0_22nan_to_num_kernel_cudaERNS_18TensorIteratorBaseESt8optionalIdES5_S5_ENKUlvE0_clEvENKUlvE2_clEvEUlN3c108BFloat16EE_St5arrayIPcLm2EEEEviT0_T1_:
.text._ZN2at6native29vectorized_elementwise_kernelILi8EZZZNS0_22nan_to_num_kernel_cudaERNS_18TensorIteratorBaseESt8optionalIdES5_S5_ENKUlvE0_clEvENKUlvE2_clEvEUlN3c108BFloat16EE_St5arrayIPcLm2EEEEviT0_T1_:
[----:B------:R-:W-:Y:S01]  /*0000*/  LDC R1, c[0x0][0x37c] ;  /* 0x0000df00ff017b82 */ /* 0x000fe20000000800 */
[----:B------:R-:W-:Y:S05]  /*0010*/  EXIT ;  /* 0x000000000000794d */ /* 0x000fea0003800000 */
.L_x_951:
        /* <DEDUP_REMOVED lines=14> */
.L_x_35791:


//--------------------- .text._ZN2at6native18elementwise_kernelILi128ELi4EZNS0_15gpu_kernel_implIZZZNS0_22nan_to_num_kernel_cudaERNS_18TensorIteratorBaseESt8optionalIdES6_S6_ENKUlvE0_clEvENKUlvE1_clEvEUlN3c104HalfEE_EEvS4_RKT_EUliE_EEviT1_ --------------------------
	.section	.text._ZN2at6native18elementwise_kernelILi128ELi4EZNS0_15gpu_kernel_implIZZZNS0_22nan_to_num_kernel_cudaERNS_18TensorIteratorBaseESt8optionalIdES6_S6_ENKUlvE0_clEvENKUlvE1_clEvEUlN3c104HalfEE_EEvS4_RKT_EUliE_EEviT1_,"ax",@progbits
	.align	128
        .global         _ZN2at6native18elementwise_kernelILi128ELi4EZNS0_15gpu_kernel_implIZZZNS0_22nan_to_num_kernel_cudaERNS_18TensorIteratorBaseESt8optionalIdES6_S6_ENKUlvE0_clEvENKUlvE1_clEvEUlN3c104HalfEE_EEvS4_RKT_EUliE_EEviT1_
        .type           _ZN2at6native18elementwise_kernelILi128ELi4EZNS0_15gpu_kernel_implIZZZNS0_22nan_to_num_kernel_cudaERNS_18TensorIteratorBaseESt8optionalIdES6_S6_ENKUlvE0_clEvENKUlvE1_clEvEUlN3c104HalfEE_EEvS4_RKT_EUliE_EEviT1_,@function
        .size           _ZN2at6native18elementwise_kernelILi128ELi4EZNS0_15gpu_kernel_implIZZZNS0_22nan_to_num_kernel_cudaERNS_18TensorIteratorBaseESt8optionalIdES6_S6_ENKUlvE0_clEvENKUlvE1_clEvEUlN3c104HalfEE_EEvS4_RKT_EUliE_EEviT1_,(.L_x_35792 - _ZN2at6native18elementwise_kernelILi128ELi4EZNS0_15gpu_kernel_implIZZZNS0_22nan_to_num_kernel_cudaERNS_18TensorIteratorBaseESt8optionalIdES6_S6_ENKUlvE0_clEvENKUlvE1_clEvEUlN3c104HalfEE_EEvS4_RKT_EUliE_EEviT1_)
        .other          _ZN2at6native18elementwise_kernelILi128ELi4EZNS0_15gpu_kernel_implIZZZNS0_22nan_to_num_kernel_cudaERNS_18TensorIteratorBaseESt8optionalIdES6_S6_ENKUlvE0_clEvENKUlvE1_clEvEUlN3c104HalfEE_EEvS4_RKT_EUliE_EEviT1_,@"STO_CUDA_ENTRY STV_DEFAULT"
_ZN2at6native18elementwise_kernelILi128ELi4EZNS0_15gpu_kernel_implIZZZNS0_22nan_to_num_kernel_cudaERNS_18TensorIteratorBaseESt8optionalIdES6_S6_ENKUlvE0_clEvENKUlvE1_clEvEUlN3c104HalfEE_EEvS4_RKT_EUliE_EEviT1_:
.text._ZN2at6native18elementwise_kernelILi128ELi4EZNS0_15gpu_kernel_implIZZZNS0_22nan_to_num_kernel_cudaERNS_18TensorIteratorBaseESt8optionalIdES6_S6_ENKUlvE0_clEvENKUlvE1_clEvEUlN3c104HalfEE_EEvS4_RKT_EUliE_EEviT1_:
        /* <DEDUP_REMOVED lines=25> */
[----:B------:R-:W-:Y:S01]  /*0190*/  HFMA2 R16, -RZ, RZ, 0, 0 ;  /* 0x00000000ff107431 */ /* 0x000fe200000001ff */
[----:B------:R-:W2:Y:S01]  /*01a0*/  LDCU UR6, c[0x0][0x38c] ;  /* 0x00007180ff0677ac */ /* 0x000ea20008000800 */
[----:B------:R-:W3:Y:S01]  /*01b0*/  LDCU.64 UR8, c[0x0][0x4b8] ;  /* 0x00009700ff0877ac */ /* 0x000ee20008000a00 */
[----:B------:R-:W-:Y:S02]  /*01c0*/  UISETP.NE.AND UP0, UPT, UR40, URZ, UPT ;  /* 0x000000ff2800728c */ /* 0x000fe4000bf05270 */
[----:B-1----:R-:W-:-:S05]  /*01d0*/  IMAD.HI.U32 R2, R17, UR4, R16 ;  /* 0x0000000411027c27 */ /* 0x002fca000f8e0010 */
[----:B------:R-:W-:-:S05]  /*01e0*/  SHF.R.U32.HI R3, RZ, UR5, R2 ;  /* 0x00000005ff037c19 */ /* 0x000fca0008011602 */
[----:B------:R-:W-:-:S04]  /*01f0*/  IMAD.MOV R0, RZ, RZ, -R3 ;  /* 0x000000ffff007224 */ /* 0x000fc800078e0a03 */
        /* <DEDUP_REMOVED lines=283> */
[----:B------:R-:W3:Y:S03]  /*13b0*/  LDCU.64 UR8, c[0x0][0x578] ;  /* 0x0000af00ff0877ac */ /* 0x000ee60008000a00 */
[----:B-1----:R-:W-:-:S05]  /*13c0*/  IMAD.HI.U32 R2, R5, UR4, R4 ;  /* 0x0000000405027c27 */ /* 0x002fca000f8e0004 */
[----:B------:R-:W-:-:S05]  /*13d0*/  SHF.R.U32.HI R2, RZ, UR5, R2 ;  /* 0x00000005ff027c19 */ /* 0x000fca0008011602 */
[----:B------:R-:W-:-:S04]  /*13e0*/  IMAD.MOV R3, RZ, RZ, -R2 ;  /* 0x000000ffff037224 */ /* 0x000fc800078e0a02 */
[----:B--2---:R-:W-:-:S04]  /*13f0*/  IMAD R5, R3, UR6, R5 ;  /* 0x0000000603057c24 */ /* 0x004fc8000f8e0205 */
[C---:B---3--:R-:W-:Y:S02]  /*1400*/  IMAD R16, R5.reuse, UR8, R16 ;  /* 0x0000000805107c24 */ /* 0x048fe4000f8e0210 */
[----:B------:R-:W-:-:S07]  /*1410*/  IMAD R0, R5, UR9, R0 ;  /* 0x0000000905007c24 */ /* 0x000fce000f8e0200 */
.L_x_954:
        /* <DEDUP_REMOVED lines=16> */
[----:B0-----:R-:W-:-:S04]  /*1520*/  F2FP.F16.F32.PACK_AB R0, RZ, R0 ;  /* 0x00000000ff00723e */ /* 0x001fc800000000ff */
[----:B------:R-:W-:Y:S01]  /*1530*/  PRMT R5, R0, 0x7610, R5 ;  /* 0x0000761000057816 */ /* 0x000fe20000000005 */
[----:B------:R-:W-:Y:S06]  /*1540*/  BRA `(.L_x_960) ;  /* 0x0000000c00e47947 */ /* 0x000fec0003800000 */
.L_x_958:
[----:B0-----:R-:W2:Y:S02]  /*1550*/  LDG.E.U8 R2, desc[UR36][R2.64] ;  /* 0x0000002402027981 */ /* 0x001ea4000c1e1100 */
[----:B--2---:R-:W-:-:S04]  /*1560*/  I2FP.F32.U32 R0, R2 ;  /* 0x0000000200007245 */ /* 0x004fc80000201000 */
[----:B------:R-:W-:-:S04]  /*1570*/  F2FP.F16.F32.PACK_AB R0, RZ, R0 ;  /* 0x00000000ff00723e */ /* 0x000fc800000000ff */
[----:B------:R-:W-:Y:S01]  /*1580*/  PRMT R5, R0, 0x7610, R5 ;  /* 0x0000761000057816 */ /* 0x000fe20000000005 */
[----:B------:R-:W-:Y:S06]  /*1590*/  BRA `(.L_x_960) ;  /* 0x0000000c00d07947 */ /* 0x000fec0003800000 */
.L_x_957:
        /* <DEDUP_REMOVED lines=8> */
[----:B0-----:R-:W-:-:S04]  /*1620*/  F2FP.F16.F32.PACK_AB R0, RZ, R0 ;  /* 0x00000000ff00723e */ /* 0x001fc800000000ff */
[----:B------:R-:W-:Y:S01]  /*1630*/  PRMT R5, R0, 0x7610, R5 ;  /* 0x0000761000057816 */ /* 0x000fe20000000005 */
[----:B------:R-:W-:Y:S06]  /*1640*/  BRA `(.L_x_960) ;  /* 0x0000000c00a47947 */ /* 0x000fec0003800000 */
.L_x_962:
[----:B0-----:R-:W2:Y:S02]  /*1650*/  LDG.E R2, desc[UR36][R2.64] ;  /* 0x0000002402027981 */ /* 0x001ea4000c1e1900 */
[----:B--2---:R-:W-:-:S04]  /*1660*/  I2FP.F32.S32 R0, R2 ;  /* 0x0000000200007245 */ /* 0x004fc80000201400 */
[----:B------:R-:W-:-:S04]  /*1670*/  F2FP.F16.F32.PACK_AB R0, RZ, R0 ;  /* 0x00000000ff00723e */ /* 0x000fc800000000ff */
[----:B------:R-:W-:Y:S01]  /*1680*/  PRMT R5, R0, 0x7610, R5 ;  /* 0x0000761000057816 */ /* 0x000fe20000000005 */
[----:B------:R-:W-:Y:S06]  /*1690*/  BRA `(.L_x_960) ;  /* 0x0000000c00907947 */ /* 0x000fec0003800000 */
.L_x_961:
[----:B0-----:R-:W2:Y:S02]  /*16a0*/  LDG.E.U16 R2, desc[UR36][R2.64] ;  /* 0x0000002402027981 */ /* 0x001ea4000c1e1500 */
[----:B--2---:R-:W0:Y:S02]  /*16b0*/  I2F.S16 R0, R2 ;  /* 0x0000000200007306 */ /* 0x004e240000101400 */
[----:B0-----:R-:W-:-:S04]  /*16c0*/  F2FP.F16.F32.PACK_AB R0, RZ, R0 ;  /* 0x00000000ff00723e */ /* 0x001fc800000000ff */
[----:B------:R-:W-:Y:S01]  /*16d0*/  PRMT R5, R0, 0x7610, R5 ;  /* 0x0000761000057816 */ /* 0x000fe20000000005 */
[----:B------:R-:W-:Y:S06]  /*16e0*/  BRA `(.L_x_960) ;  /* 0x0000000c007c7947 */ /* 0x000fec0003800000 */
.L_x_956:
[----:B------:R-:W-:-:S09]  /*16f0*/  UISETP.GT.AND UP0, UPT, UR4, 0x6, UPT ;  /* 0x000000060400788c */ /* 0x000fd2000bf04270 */
[----:B------:R-:W-:Y:S05]  /*1700*/  BRA.U UP0, `(.L_x_963) ;  /* 0x0000000100247547 */ /* 0x000fea000b800000 */
[----:B------:R-:W-:-:S09]  /*1710*/  UISETP.NE.AND UP0, UPT, UR4, 0x5, UPT ;  /* 0x000000050400788c */ /* 0x000fd2000bf05270 */
[----:B------:R-:W-:Y:S05]  /*1720*/  BRA.U !UP0, `(.L_x_964) ;  /* 0x0000000108147547 */ /* 0x000fea000b800000 */
[----:B------:R-:W-:-:S09]  /*1730*/  UISETP.NE.AND UP0, UPT, UR4, 0x6, UPT ;  /* 0x000000060400788c */ /* 0x000fd2000bf05270 */
[----:B------:R-:W-:Y:S05]  /*1740*/  BRA.U UP0, `(.L_x_959) ;  /* 0x0000000900c87547 */ /* 0x000fea000b800000 */
[----:B0-----:R-:W2:Y:S02]  /*1750*/  LDG.E R2, desc[UR36][R2.64] ;  /* 0x0000002402027981 */ /* 0x001ea4000c1e1900 */
[----:B--2---:R-:W-:Y:S01]  /*1760*/  F2FP.F16.F32.PACK_AB R5, RZ, R2 ;  /* 0x00000002ff05723e */ /* 0x004fe200000000ff */
[----:B------:R-:W-:Y:S06]  /*1770*/  BRA `(.L_x_960) ;  /* 0x0000000c00587947 */ /* 0x000fec0003800000 */
.L_x_964:
[----:B0-----:R0:W5:Y:S01]  /*1780*/  LDG.E.U16 R5, desc[UR36][R2.64] ;  /* 0x0000002402057981 */ /* 0x001162000c1e1500 */
[----:B------:R-:W-:Y:S05]  /*1790*/  BRA `(.L_x_960) ;  /* 0x0000000c00507947 */ /* 0x000fea0003800000 */
.L_x_963:
[----:B------:R-:W-:-:S09]  /*17a0*/  UISETP.NE.AND UP0, UPT, UR4, 0x7, UPT ;  /* 0x000000070400788c */ /* 0x000fd2000bf05270 */
[----:B------:R-:W-:Y:S05]  /*17b0*/  BRA.U !UP0, `(.L_x_965) ;  /* 0x0000000108247547 */ /* 0x000fea000b800000 */
[----:B------:R-:W-:-:S09]  /*17c0*/  UISETP.NE.AND UP0, UPT, UR4, 0x8, UPT ;  /* 0x000000080400788c */ /* 0x000fd2000bf05270 */
[----:B------:R-:W-:Y:S05]  /*17d0*/  BRA.U !UP0, `(.L_x_966) ;  /* 0x0000000108147547 */ /* 0x000fea000b800000 */
[----:B------:R-:W-:-:S09]  /*17e0*/  UISETP.NE.AND UP0, UPT, UR4, 0x9, UPT ;  /* 0x000000090400788c */ /* 0x000fd2000bf05270 */
[----:B------:R-:W-:Y:S05]  /*17f0*/  BRA.U UP0, `(.L_x_959) ;  /* 0x00000009009c7547 */ /* 0x000fea000b800000 */
[----:B0-----:R-:W2:Y:S02]  /*1800*/  LDG.E R2, desc[UR36][R2.64] ;  /* 0x0000002402027981 */ /* 0x001ea4000c1e1900 */
[----:B--2---:R-:W-:Y:S01]  /*1810*/  F2FP.F16.F32.PACK_AB R5, RZ, R2 ;  /* 0x00000002ff05723e */ /* 0x004fe200000000ff */
[----:B------:R-:W-:Y:S06]  /*1820*/  BRA `(.L_x_960) ;  /* 0x0000000c002c7947 */ /* 0x000fec0003800000 */
.L_x_966:
[----:B0-----:R1:W5:Y:S01]  /*1830*/  LDG.E.U16 R5, desc[UR36][R2.64] ;  /* 0x0000002402057981 */ /* 0x001362000c1e1500 */
[----:B------:R-:W-:Y:S05]  /*1840*/  BRA `(.L_x_960) ;  /* 0x0000000c00247947 */ /* 0x000fea0003800000 */
.L_x_965:
        /* <DEDUP_REMOVED lines=10> */
[----:B------:R-:W-:-:S04]  /*18f0*/  F2FP.F16.F32.PACK_AB R0, RZ, R0 ;  /* 0x00000000ff00723e */ /* 0x000fc800000000ff */
[----:B------:R-:W-:Y:S01]  /*1900*/  PRMT R5, R0, 0x7610, R5 ;  /* 0x0000761000057816 */ /* 0x000fe20000000005 */
[----:B------:R-:W-:Y:S06]  /*1910*/  BRA `(.L_x_960) ;  /* 0x0000000800f07947 */ /* 0x000fec0003800000 */
.L_x_955:
        /* <DEDUP_REMOVED lines=11> */
[----:B------:R-:W-:-:S04]  /*19d0*/  F2FP.F16.F32.PACK_AB R0, RZ, R0 ;  /* 0x00000000ff00723e */ /* 0x000fc800000000ff */
[----:B------:R-:W-:Y:S01]  /*19e0*/  PRMT R5, R0, 0x7610, R5 ;  /* 0x0000761000057816 */ /* 0x000fe20000000005 */
[----:B------:R-:W-:Y:S06]  /*19f0*/  BRA `(.L_x_960) ;  /* 0x0000000800b87947 */ /* 0x000fec0003800000 */
.L_x_969:
        /* <DEDUP_REMOVED lines=13> */
.L_x_968:
[----:B------:R-:W-:-:S09]  /*1ad0*/  UISETP.NE.AND UP0, UPT, UR4, 0xf, UPT ;  /* 0x0000000f0400788c */ /* 0x000fd2000bf05270 */
[----:B------:R-:W-:Y:S05]  /*1ae0*/  BRA.U !UP0, `(.L_x_970) ;  /* 0x0000000108987547 */ /* 0x000fea000b800000 */
[----:B------:R-:W-:-:S09]  /*1af0*/  UISETP.NE.AND UP0, UPT, UR4, 0x17, UPT ;  /* 0x000000170400788c */ /* 0x000fd2000bf05270 */
[----:B------:R-:W-:Y:S05]  /*1b00*/  BRA.U !UP0, `(.L_x_971) ;  /* 0x0000000108587547 */ /* 0x000fea000b800000 */
[----:B------:R-:W-:-:S09]  /*1b10*/  UISETP.NE.AND UP0, UPT, UR4, 0x18, UPT ;  /* 0x000000180400788c */ /* 0x000fd2000bf05270 */
[----:B------:R-:W-:Y:S05]  /*1b20*/  BRA.U UP0, `(.L_x_959) ;  /* 0x0000000500d07547 */ /* 0x000fea000b800000 */
[----:B0-----:R-:W2:Y:S01]  /*1b30*/  LDG.E.U8 R0, desc[UR36][R2.64] ;  /* 0x0000002402007981 */ /* 0x001ea2000c1e1100 */
        /* <DEDUP_REMOVED lines=17> */
[----:B------:R-:W-:Y:S01]  /*1c50*/  F2FP.F16.F32.PACK_AB R5, RZ, R5 ;  /* 0x00000005ff05723e */ /* 0x000fe200000000ff */
[----:B------:R-:W-:Y:S06]  /*1c60*/  BRA `(.L_x_960) ;  /* 0x00000008001c7947 */ /* 0x000fec0003800000 */
.L_x_971:
        /* <DEDUP_REMOVED lines=11> */
[----:B------:R-:W-:-:S04]  /*1d20*/  F2FP.F16.F32.PACK_AB R0, RZ, R0 ;  /* 0x00000000ff00723e */ /* 0x000fc800000000ff */
[----:B------:R-:W-:Y:S01]  /*1d30*/  PRMT R5, R0, 0x7610, R5 ;  /* 0x0000761000057816 */ /* 0x000fe20000000005 */
[----:B------:R-:W-:Y:S06]  /*1d40*/  BRA `(.L_x_960) ;  /* 0x0000000400e47947 */ /* 0x000fec0003800000 */
.L_x_970:
[----:B0-----:R-:W2:Y:S02]  /*1d50*/  LDG.E.U16 R0, desc[UR36][R2.64] ;  /* 0x0000002402007981 */ /* 0x001ea4000c1e1500 */
[----:B--2---:R-:W-:-:S04]  /*1d60*/  SHF.L.U32 R0, R0, 0x10, RZ ;  /* 0x0000001000007819 */ /* 0x004fc800000006ff */
[----:B------:R-:W-:-:S04]  /*1d70*/  F2FP.F16.F32.PACK_AB R0, RZ, R0 ;  /* 0x00000000ff00723e */ /* 0x000fc800000000ff */
[----:B------:R-:W-:Y:S01]  /*1d80*/  PRMT R5, R0, 0x7610, R5 ;  /* 0x0000761000057816 */ /* 0x000fe20000000005 */
[----:B------:R-:W-:Y:S06]  /*1d90*/  BRA `(.L_x_960) ;  /* 0x0000000400d07947 */ /* 0x000fec0003800000 */
.L_x_967:
        /* <DEDUP_REMOVED lines=10> */
[----:B------:R-:W-:-:S04]  /*1e40*/  F2FP.F16.F32.PACK_AB R0, RZ, R0 ;  /* 0x00000000ff00723e */ /* 0x000fc800000000ff */
[----:B------:R-:W-:Y:S01]  /*1e50*/  PRMT R5, R0, 0x7610, R5 ;  /* 0x0000761000057816 */ /* 0x000fe20000000005 */
[----:B------:R-:W-:Y:S06]  /*1e60*/  BRA `(.L_x_960) ;  /* 0x00000004009c7947 */ /* 0x000fec0003800000 */
.L_x_974:
[----:B0-----:R-:W2:Y:S01]  /*1e70*/  LDG.E.U8 R3, desc[UR36][R2.64] ;  /* 0x0000002402037981 */ /* 0x001ea2000c1e1100 */
        /* <DEDUP_REMOVED lines=20> */
.L_x_978:
[----:B------:R-:W-:Y:S05]  /*1fc0*/  BSYNC.RECONVERGENT B1 ;  /* 0x0000000000017941 */ /* 0x000fea0003800200 */
.L_x_977:
[----:B------:R-:W-:Y:S01]  /*1fd0*/  IMAD.SHL.U32 R0, R0, 0x100000, RZ ;  /* 0x0010000000007824 */ /* 0x000fe200078e00ff */
[----:B------:R-:W-:-:S04]  /*1fe0*/  LEA R2, R2, 0x3b800000, 0x17 ;  /* 0x3b80000002027811 */ /* 0x000fc800078eb8ff */
[----:B------:R-:W-:-:S07]  /*1ff0*/  LOP3.LUT R0, R2, R0, R7, 0xfe, !PT ;  /* 0x0000000002007212 */ /* 0x000fce00078efe07 */
.L_x_976:
[----:B------:R-:W-:Y:S05]  /*2000*/  BSYNC.RECONVERGENT B0 ;  /* 0x0000000000007941 */ /* 0x000fea0003800200 */
.L_x_975:
[----:B------:R-:W-:-:S04]  /*2010*/  F2FP.F16.F32.PACK_AB R0, RZ, R0 ;  /* 0x00000000ff00723e */ /* 0x000fc800000000ff */
[----:B------:R-:W-:Y:S01]  /*2020*/  PRMT R5, R0, 0x7610, R5 ;  /* 0x0000761000057816 */ /* 0x000fe20000000005 */
[----:B------:R-:W-:Y:S06]  /*2030*/  BRA `(.L_x_960) ;  /* 0x0000000400287947 */ /* 0x000fec0003800000 */
.L_x_973:
        /* <DEDUP_REMOVED lines=21> */
.L_x_982:
[----:B------:R-:W-:Y:S05]  /*2190*/  BSYNC.RECONVERGENT B1 ;  /* 0x0000000000017941 */ /* 0x000fea0003800200 */
.L_x_981:
[----:B------:R-:W-:Y:S01]  /*21a0*/  IMAD.SHL.U32 R0, R0, 0x200000, RZ ;  /* 0x0020000000007824 */ /* 0x000fe200078e00ff */
[----:B------:R-:W-:-:S04]  /*21b0*/  LEA R2, R2, 0x37800000, 0x17 ;  /* 0x3780000002027811 */ /* 0x000fc800078eb8ff */
[----:B------:R-:W-:-:S07]  /*21c0*/  LOP3.LUT R0, R2, R0, R7, 0xfe, !PT ;  /* 0x0000000002007212 */ /* 0x000fce00078efe07 */
.L_x_980:
[----:B------:R-:W-:Y:S05]  /*21d0*/  BSYNC.RECONVERGENT B0 ;  /* 0x0000000000007941 */ /* 0x000fea0003800200 */
.L_x_979:
[----:B------:R-:W-:-:S04]  /*21e0*/  F2FP.F16.F32.PACK_AB R0, RZ, R0 ;  /* 0x00000000ff00723e */ /* 0x000fc800000000ff */
[----:B------:R-:W-:Y:S01]  /*21f0*/  PRMT R5, R0, 0x7610, R5 ;  /* 0x0000761000057816 */ /* 0x000fe20000000005 */
[----:B------:R-:W-:Y:S06]  /*2200*/  BRA `(.L_x_960) ;  /* 0x0000000000b47947 */ /* 0x000fec0003800000 */
.L_x_972:
[----:B------:R-:W-:-:S09]  /*2210*/  UISETP.NE.AND UP0, UPT, UR4, 0x1c, UPT ;  /* 0x0000001c0400788c */ /* 0x000fd2000bf05270 */
[----:B------:R-:W-:Y:S05]  /*2220*/  BRA.U !UP0, `(.L_x_983) ;  /* 0x00000001089c7547 */ /* 0x000fea000b800000 */
[----:B------:R-:W-:-:S09]  /*2230*/  UISETP.NE.AND UP0, UPT, UR4, 0x1d, UPT ;  /* 0x0000001d0400788c */ /* 0x000fd2000bf05270 */
[----:B------:R-:W-:Y:S05]  /*2240*/  BRA.U !UP0, `(.L_x_984) ;  /* 0x0000000108807547 */ /* 0x000fea000b800000 */
[----:B------:R-:W-:-:S09]  /*2250*/  UISETP.NE.AND UP0, UPT, UR4, 0x2c, UPT ;  /* 0x0000002c0400788c */ /* 0x000fd2000bf05270 */
[----:B------:R-:W-:Y:S05]  /*2260*/  BRA.U !UP0, `(.L_x_985) ;  /* 0x0000000108487547 */ /* 0x000fea000b800000 */
.L_x_959:
[----:B------:R-:W-:Y:S01]  /*2270*/  MOV R2, 0x1c0 ;  /* 0x000001c000027802 */ /* 0x000fe20000000f00 */
[----:B------:R-:W1:Y:S01]  /*2280*/  LDCU.64 UR4, c[0x4][0x1a0] ;  /* 0x01003400ff0477ac */ /* 0x000e620008000a00 */
[----:B------:R-:W-:Y:S02]  /*2290*/  IMAD.MOV.U32 R8, RZ, RZ, 0x4e ;  /* 0x0000004eff087424 */ /* 0x000fe400078e00ff */
        /* <DEDUP_REMOVED lines=9> */
[----:B----4-:R-:W-:Y:S01]  /*2330*/  IMAD.U32 R10, RZ, RZ, UR8 ;  /* 0x00000008ff0a7e24 */ /* 0x010fe2000f8e00ff */
[----:B------:R-:W-:-:S07]  /*2340*/  MOV R11, UR9 ;  /* 0x00000009000b7c02 */ /* 0x000fce0008000f00 */
[----:B------:R-:W-:-:S07]  /*2350*/  LEPC R20, `(.L_x_986) ;  /* 0x000000001014794e */ /* 0x000fce0000000000 */
[----:B0--3--:R-:W-:Y:S05]  /*2360*/  CALL.ABS.NOINC R2 ;  /* 0x0000000002007343 */ /* 0x009fea0003c00000 */
.L_x_986:
[----:B------:R-:W-:Y:S01]  /*2370*/  PRMT R5, RZ, 0x7610, R5 ;  /* 0x00007610ff057816 */ /* 0x000fe20000000005 */
[----:B------:R-:W-:Y:S06]  /*2380*/  BRA `(.L_x_960) ;  /* 0x0000000000547947 */ /* 0x000fec0003800000 */
.L_x_985:
[----:B0-----:R-:W2:Y:S01]  /*2390*/  LDG.E.U8 R2, desc[UR36][R2.64] ;  /* 0x0000002402027981 */ /* 0x001ea2000c1e1100 */
[----:B------:R-:W-:Y:S01]  /*23a0*/  BSSY.RECONVERGENT B0, `(.L_x_987) ;  /* 0x0000007000007945 */ /* 0x000fe20003800200 */
[----:B------:R-:W-:Y:S01]  /*23b0*/  HFMA2 R0, -RZ, RZ, 3.814697265625e-06, 0 ;  /* 0x00400000ff007431 */ /* 0x000fe200000001ff */
[----:B--2---:R-:W-:-:S13]  /*23c0*/  ISETP.NE.AND P0, PT, R2, RZ, PT ;  /* 0x000000ff0200720c */ /* 0x004fda0003f05270 */
[----:B------:R-:W-:Y:S05]  /*23d0*/  @!P0 BRA `(.L_x_988) ;  /* 0x00000000000c8947 */ /* 0x000fea0003800000 */
[----:B------:R-:W-:-:S13]  /*23e0*/  ISETP.NE.AND P0, PT, R2, 0xff, PT ;  /* 0x000000ff0200780c */ /* 0x000fda0003f05270 */
[----:B------:R-:W-:Y:S02]  /*23f0*/  @!P0 IMAD.MOV.U32 R0, RZ, RZ, 0x7f800001 ;  /* 0x7f800001ff008424 */ /* 0x000fe400078e00ff */
[----:B------:R-:W-:-:S07]  /*2400*/  @P0 IMAD.SHL.U32 R0, R2, 0x800000, RZ ;  /* 0x0080000002000824 */ /* 0x000fce00078e00ff */
.L_x_988:
[----:B------:R-:W-:Y:S05]  /*2410*/  BSYNC.RECONVERGENT B0 ;  /* 0x0000000000007941 */ /* 0x000fea0003800200 */
.L_x_987:
[----:B------:R-:W-:-:S04]  /*2420*/  F2FP.F16.F32.PACK_AB R0, RZ, R0 ;  /* 0x00000000ff00723e */ /* 0x000fc800000000ff */
[----:B------:R-:W-:Y:S01]  /*2430*/  PRMT R5, R0, 0x7610, R5 ;  /* 0x0000761000057816 */ /* 0x000fe20000000005 */
[----:B------:R-:W-:Y:S06]  /*2440*/  BRA `(.L_x_960) ;  /* 0x0000000000247947 */ /* 0x000fec0003800000 */
.L_x_984:
[----:B0-----:R-:W2:Y:S02]  /*2450*/  LDG.E.64 R2, desc[UR36][R2.64] ;  /* 0x0000002402027981 */ /* 0x001ea4000c1e1b00 */
[----:B--2---:R-:W0:Y:S02]  /*2460*/  I2F.U64 R0, R2 ;  /* 0x0000000200007312 */ /* 0x004e240000301000 */
[----:B0-----:R-:W-:-:S04]  /*2470*/  F2FP.F16.F32.PACK_AB R0, RZ, R0 ;  /* 0x00000000ff00723e */ /* 0x001fc800000000ff */
[----:B------:R-:W-:Y:S01]  /*2480*/  PRMT R5, R0, 0x7610, R5 ;  /* 0x0000761000057816 */ /* 0x000fe20000000005 */
[----:B------:R-:W-:Y:S06]  /*2490*/  BRA `(.L_x_960) ;  /* 0x0000000000107947 */ /* 0x000fec0003800000 */
.L_x_983:
[----:B0-----:R-:W2:Y:S02]  /*24a0*/  LDG.E R2, desc[UR36][R2.64] ;  /* 0x0000002402027981 */ /* 0x001ea4000c1e1900 */
[----:B--2---:R-:W-:-:S04]  /*24b0*/  I2FP.F32.U32 R0, R2 ;  /* 0x0000000200007245 */ /* 0x004fc80000201000 */
[----:B------:R-:W-:-:S04]  /*24c0*/  F2FP.F16.F32.PACK_AB R0, RZ, R0 ;  /* 0x00000000ff00723e */ /* 0x000fc800000000ff */
[----:B------:R-:W-:-:S07]  /*24d0*/  PRMT R5, R0, 0x7610, R5 ;  /* 0x0000761000057816 */ /* 0x000fce0000000005 */
.L_x_960:
[----:B------:R-:W2:Y:S01]  /*24e0*/  LDCU.U16 UR4, c[0x0][0x590] ;  /* 0x0000b200ff0477ac */ /* 0x000ea20008000400 */
[----:B-----5:R-:W-:Y:S01]  /*24f0*/  HADD2.F32 R0, -RZ, R5.H0_H0 ;  /* 0x20000005ff007230 */ /* 0x020fe20000004100 */
[----:B------:R-:W-:Y:S04]  /*2500*/  BSSY.RECONVERGENT B0, `(.L_x_989) ;  /* 0x000000a000007945 */ /* 0x000fe80003800200 */
[----:B------:R-:W-:Y:S01]  /*2510*/  FSETP.NAN.FTZ.AND P0, PT, |R0|, |R0|, PT ;  /* 0x400000000000720b */ /* 0x000fe20003f18200 */
[----:B--2---:R-:W-:-:S12]  /*2520*/  IMAD.U32 R7, RZ, RZ, UR4 ;  /* 0x00000004ff077e24 */ /* 0x004fd8000f8e00ff */
[----:B------:R-:W-:Y:S05]  /*2530*/  @P0 BRA `(.L_x_990) ;  /* 0x0000000000180947 */ /* 0x000fea0003800000 */
[----:B------:R-:W2:Y:S01]  /*2540*/  LDCU.U16 UR4, c[0x0][0x592] ;  /* 0x0000b240ff0477ac */ /* 0x000ea20008000400 */
[----:B------:R-:W-:-:S13]  /*2550*/  FSETP.NEU.FTZ.AND P0, PT, R0, +INF , PT ;  /* 0x7f8000000000780b */ /* 0x000fda0003f1d000 */
[----:B------:R-:W-:Y:S02]  /*2560*/  @P0 FSETP.NEU.FTZ.AND P1, PT, R0, -INF , PT ;  /* 0xff8000000000080b */ /* 0x000fe40003f3d000 */
[----:B--2---:R-:W-:Y:S02]  /*2570*/  MOV R7, UR4 ;  /* 0x0000000400077c02 */ /* 0x004fe40008000f00 */
[----:B------:R-:W-:-:S04]  /*2580*/  @P0 SEL R5, R18, R5, !P1 ;  /* 0x0000000512050207 */ /* 0x000fc80004800000 */
[----:B------:R-:W-:-:S07]  /*2590*/  @P0 PRMT R7, R5, 0x7610, R7 ;  /* 0x0000761005070816 */ /* 0x000fce0000000007 */
.L_x_990:
[----:B------:R-:W-:Y:S05]  /*25a0*/  BSYNC.RECONVERGENT B0 ;  /* 0x0000000000007941 */ /* 0x000fea0003800200 */
.L_x_989:
[----:B------:R-:W0:Y:S01]  /*25b0*/  LDCU.64 UR6, c[0x0][0x580] ;  /* 0x0000b000ff0677ac */ /* 0x000e220008000a00 */
[----:B------:R-:W-:-:S04]  /*25c0*/  UPRMT UR4, UR41, 0x9910, URZ ;  /* 0x0000991029047896 */ /* 0x000fc800080000ff */
[----:B------:R-:W-:Y:S01]  /*25d0*/  UISETP.GT.AND UP0, UPT, UR4, 0x9, UPT ;  /* 0x000000090400788c */ /* 0x000fe2000bf04270 */
[----:B01----:R-:W-:-:S05]  /*25e0*/  IADD3 R2, P0, PT, R16, UR6, RZ ;  /* 0x0000000610027c10 */ /* 0x003fca000ff1e0ff */
        /* <DEDUP_REMOVED lines=10> */
[----:B------:R-:W-:-:S06]  /*2690*/  HADD2.F32 R7, -RZ, R7.H0_H0 ;  /* 0x20000007ff077230 */ /* 0x000fcc0000004100 */
[----:B------:R-:W0:Y:S02]  /*26a0*/  F2I.FTZ.TRUNC.NTZ R7, R7 ;  /* 0x0000000700077305 */ /* 0x000e24000021f100 */
[----:B0-----:R0:W-:Y:S01]  /*26b0*/  STG.E.U8 desc[UR36][R2.64], R7 ;  /* 0x0000000702007986 */ /* 0x0011e2000c101124 */
[----:B------:R-:W-:Y:S05]  /*26c0*/  BRA `(.L_x_996) ;  /* 0x0000000c00807947 */ /* 0x000fea0003800000 */
.L_x_994:
[----:B------:R-:W-:-:S06]  /*26d0*/  HADD2.F32 R5, -RZ, R7.H0_H0 ;  /* 0x20000007ff057230 */ /* 0x000fcc0000004100 */
[----:B------:R-:W0:Y:S02]  /*26e0*/  F2I.S64.TRUNC R4, R5 ;  /* 0x0000000500047311 */ /* 0x000e24000020d900 */
[----:B0-----:R0:W-:Y:S01]  /*26f0*/  STG.E.U8 desc[UR36][R2.64], R4 ;  /* 0x0000000402007986 */ /* 0x0011e2000c101124 */
[----:B------:R-:W-:Y:S05]  /*2700*/  BRA `(.L_x_996) ;  /* 0x0000000c00707947 */ /* 0x000fea0003800000 */
.L_x_993:
[----:B------:R-:W-:-:S09]  /*2710*/  UISETP.NE.AND UP0, UPT, UR4, 0x2, UPT ;  /* 0x000000020400788c */ /* 0x000fd2000bf05270 */
[----:B------:R-:W-:Y:S05]  /*2720*/  BRA.U !UP0, `(.L_x_997) ;  /* 0x0000000108307547 */ /* 0x000fea000b800000 */
[----:B------:R-:W-:-:S09]  /*2730*/  UISETP.NE.AND UP0, UPT, UR4, 0x3, UPT ;  /* 0x000000030400788c */ /* 0x000fd2000bf05270 */
[----:B------:R-:W-:Y:S05]  /*2740*/  BRA.U !UP0, `(.L_x_998) ;  /* 0x0000000108187547 */ /* 0x000fea000b800000 */
[----:B------:R-:W-:-:S09]  /*2750*/  UISETP.NE.AND UP0, UPT, UR4, 0x4, UPT ;  /* 0x000000040400788c */ /* 0x000fd2000bf05270 */
[----:B------:R-:W-:Y:S05]  /*2760*/  BRA.U UP0, `(.L_x_995) ;  /* 0x0000000900b87547 */ /* 0x000fea000b800000 */
[----:B------:R-:W-:-:S06]  /*2770*/  HADD2.F32 R4, -RZ, R7.H0_H0 ;  /* 0x20000007ff047230 */ /* 0x000fcc0000004100 */
[----:B------:R-:W0:Y:S02]  /*2780*/  F2I.S64.TRUNC R4, R4 ;  /* 0x0000000400047311 */ /* 0x000e24000020d900 */
[----:B0-----:R0:W-:Y:S01]  /*2790*/  STG.E.64 desc[UR36][R2.64], R4 ;  /* 0x0000000402007986 */ /* 0x0011e2000c101b24 */
[----:B------:R-:W-:Y:S05]  /*27a0*/  BRA `(.L_x_996) ;  /* 0x0000000c00487947 */ /* 0x000fea0003800000 */
.L_x_998:
[----:B------:R-:W-:-:S06]  /*27b0*/  HADD2.F32 R7, -RZ, R7.H0_H0 ;  /* 0x20000007ff077230 */ /* 0x000fcc0000004100 */
[----:B------:R-:W0:Y:S02]  /*27c0*/  F2I.FTZ.TRUNC.NTZ R7, R7 ;  /* 0x0000000700077305 */ /* 0x000e24000021f100 */
[----:B0-----:R0:W-:Y:S01]  /*27d0*/  STG.E desc[UR36][R2.64], R7 ;  /* 0x0000000702007986 */ /* 0x0011e2000c101924 */
[----:B------:R-:W-:Y:S05]  /*27e0*/  BRA `(.L_x_996) ;  /* 0x0000000c00387947 */ /* 0x000fea0003800000 */
.L_x_997:
[----:B------:R-:W-:-:S06]  /*27f0*/  HADD2.F32 R7, -RZ, R7.H0_H0 ;  /* 0x20000007ff077230 */ /* 0x000fcc0000004100 */
[----:B------:R-:W0:Y:S02]  /*2800*/  F2I.FTZ.TRUNC.NTZ R7, R7 ;  /* 0x0000000700077305 */ /* 0x000e24000021f100 */
[----:B0-----:R0:W-:Y:S01]  /*2810*/  STG.E.U16 desc[UR36][R2.64], R7 ;  /* 0x0000000702007986 */ /* 0x0011e2000c101524 */
[----:B------:R-:W-:Y:S05]  /*2820*/  BRA `(.L_x_996) ;  /* 0x0000000c00287947 */ /* 0x000fea0003800000 */
.L_x_992:
[----:B------:R-:W-:-:S09]  /*2830*/  UISETP.GT.AND UP0, UPT, UR4, 0x6, UPT ;  /* 0x000000060400788c */ /* 0x000fd2000bf04270 */
[----:B------:R-:W-:Y:S05]  /*2840*/  BRA.U UP0, `(.L_x_999) ;  /* 0x0000000100247547 */ /* 0x000fea000b800000 */
[----:B------:R-:W-:-:S09]  /*2850*/  UISETP.NE.AND UP0, UPT, UR4, 0x5, UPT ;  /* 0x000000050400788c */ /* 0x000fd2000bf05270 */
[----:B------:R-:W-:Y:S05]  /*2860*/  BRA.U !UP0, `(.L_x_1000) ;  /* 0x0000000108147547 */ /* 0x000fea000b800000 */
[----:B------:R-:W-:-:S09]  /*2870*/  UISETP.NE.AND UP0, UPT, UR4, 0x6, UPT ;  /* 0x000000060400788c */ /* 0x000fd2000bf05270 */
[----:B------:R-:W-:Y:S05]  /*2880*/  BRA.U UP0, `(.L_x_995) ;  /* 0x0000000900707547 */ /* 0x000fea000b800000 */
[----:B------:R-:W-:-:S05]  /*2890*/  HADD2.F32 R7, -RZ, R7.H0_H0 ;  /* 0x20000007ff077230 */ /* 0x000fca0000004100 */
[----:B------:R0:W-:Y:S01]  /*28a0*/  STG.E desc[UR36][R2.64], R7 ;  /* 0x0000000702007986 */ /* 0x0001e2000c101924 */
[----:B------:R-:W-:Y:S05]  /*28b0*/  BRA `(.L_x_996) ;  /* 0x0000000c00047947 */ /* 0x000fea0003800000 */
.L_x_1000:
[----:B------:R0:W-:Y:S01]  /*28c0*/  STG.E.U16 desc[UR36][R2.64], R7 ;  /* 0x0000000702007986 */ /* 0x0001e2000c101524 */
[----:B------:R-:W-:Y:S05]  /*28d0*/  BRA `(.L_x_996) ;  /* 0x0000000800fc7947 */ /* 0x000fea0003800000 */
.L_x_999:
[----:B------:R-:W-:-:S09]  /*28e0*/  UISETP.NE.AND UP0, UPT, UR4, 0x7, UPT ;  /* 0x000000070400788c */ /* 0x000fd2000bf05270 */
[----:B------:R-:W-:Y:S05]  /*28f0*/  BRA.U !UP0, `(.L_x_1001) ;  /* 0x0000000108347547 */ /* 0x000fea000b800000 */
[----:B------:R-:W-:-:S09]  /*2900*/  UISETP.NE.AND UP0, UPT, UR4, 0x8, UPT ;  /* 0x000000080400788c */ /* 0x000fd2000bf05270 */
[----:B------:R-:W-:Y:S05]  /*2910*/  BRA.U !UP0, `(.L_x_1002) ;  /* 0x0000000108187547 */ /* 0x000fea000b800000 */
[----:B------:R-:W-:-:S09]  /*2920*/  UISETP.NE.AND UP0, UPT, UR4, 0x9, UPT ;  /* 0x000000090400788c */ /* 0x000fd2000bf05270 */
[----:B------:R-:W-:Y:S05]  /*2930*/  BRA.U UP0, `(.L_x_995) ;  /* 0x0000000900447547 */ /* 0x000fea000b800000 */
[----:B------:R-:W-:Y:S02]  /*2940*/  HADD2.F32 R4, -RZ, R7.H0_H0 ;  /* 0x20000007ff047230 */ /* 0x000fe40000004100 */
[----:B------:R-:W-:-:S05]  /*2950*/  IMAD.MOV.U32 R5, RZ, RZ, RZ ;  /* 0x000000ffff057224 */ /* 0x000fca00078e00ff */
[----:B------:R0:W-:Y:S01]  /*2960*/  STG.E.64 desc[UR36][R2.64], R4 ;  /* 0x0000000402007986 */ /* 0x0001e2000c101b24 */
[----:B------:R-:W-:Y:S05]  /*2970*/  BRA `(.L_x_996) ;  /* 0x0000000800d47947 */ /* 0x000fea0003800000 */
.L_x_1002:
[----:B------:R-:W-:-:S05]  /*2980*/  HADD2.F32 R0, -RZ, R7.H0_H0 ;  /* 0x20000007ff007230 */ /* 0x000fca0000004100 */
[----:B------:R-:W-:-:S04]  /*2990*/  F2FP.F16.F32.PACK_AB R0, RZ, R0 ;  /* 0x00000000ff00723e */ /* 0x000fc800000000ff */
[----:B------:R-:W-:-:S05]  /*29a0*/  PRMT R0, R0, 0x5410, RZ ;  /* 0x0000541000007816 */ /* 0x000fca00000000ff */
[----:B------:R0:W-:Y:S01]  /*29b0*/  STG.E desc[UR36][R2.64], R0 ;  /* 0x0000000002007986 */ /* 0x0001e2000c101924 */
[----:B------:R-:W-:Y:S05]  /*29c0*/  BRA `(.L_x_996) ;  /* 0x0000000800c07947 */ /* 0x000fea0003800000 */
.L_x_1001:
[----:B------:R-:W-:-:S05]  /*29d0*/  HADD2.F32 R4, -RZ, R7.H0_H0 ;  /* 0x20000007ff047230 */ /* 0x000fca0000004100 */
[----:B------:R-:W-:-:S06]  /*29e0*/  FMUL.FTZ R4, R4, 1 ;  /* 0x3f80000004047820 */ /* 0x000fcc0000410000 */
[----:B------:R-:W0:Y:S02]  /*29f0*/  F2F.F64.F32 R4, R4 ;  /* 0x0000000400047310 */ /* 0x000e240000201800 */
[----:B0-----:R0:W-:Y:S01]  /*2a00*/  STG.E.64 desc[UR36][R2.64], R4 ;  /* 0x0000000402007986 */ /* 0x0011e2000c101b24 */
[----:B------:R-:W-:Y:S05]  /*2a10*/  BRA `(.L_x_996) ;  /* 0x0000000800ac7947 */ /* 0x000fea0003800000 */
.L_x_991:
        /* <DEDUP_REMOVED lines=8> */
[----:B------:R-:W-:-:S05]  /*2aa0*/  HADD2.F32 R7, -RZ, R7.H0_H0 ;  /* 0x20000007ff077230 */ /* 0x000fca0000004100 */
[----:B------:R-:W-:-:S04]  /*2ab0*/  FSETP.NEU.FTZ.AND P0, PT, R7, RZ, PT ;  /* 0x000000ff0700720b */ /* 0x000fc80003f1d000 */
[----:B------:R-:W-:-:S05]  /*2ac0*/  SEL R5, RZ, 0x1, !P0 ;  /* 0x00000001ff057807 */ /* 0x000fca0004000000 */
[----:B------:R0:W-:Y:S01]  /*2ad0*/  STG.E.U8 desc[UR36][R2.64], R5 ;  /* 0x0000000502007986 */ /* 0x0001e2000c101124 */
[----:B------:R-:W-:Y:S05]  /*2ae0*/  BRA `(.L_x_996) ;  /* 0x0000000800787947 */ /* 0x000fea0003800000 */
.L_x_1005:
[----:B------:R-:W-:-:S05]  /*2af0*/  HADD2.F32 R7, -RZ, R7.H0_H0 ;  /* 0x20000007ff077230 */ /* 0x000fca0000004100 */
[----:B------:R-:W-:Y:S01]  /*2b00*/  FMUL.FTZ R4, R7, 1 ;  /* 0x3f80000007047820 */ /* 0x000fe20000410000 */
[----:B------:R-:W-:-:S05]  /*2b10*/  CS2R R6, SRZ ;  /* 0x0000000000067805 */ /* 0x000fca000001ff00 */
[----:B------:R-:W0:Y:S02]  /*2b20*/  F2F.F64.F32 R4, R4 ;  /* 0x0000000400047310 */ /* 0x000e240000201800 */
[----:B0-----:R0:W-:Y:S01]  /*2b30*/  STG.E.128 desc[UR36][R2.64], R4 ;  /* 0x0000000402007986 */ /* 0x0011e2000c101d24 */
[----:B------:R-:W-:Y:S05]  /*2b40*/  BRA `(.L_x_996) ;  /* 0x0000000800607947 */ /* 0x000fea0003800000 */
.L_x_1004:
[----:B------:R-:W-:-:S09]  /*2b50*/  UISETP.NE.AND UP0, UPT, UR4, 0xf, UPT ;  /* 0x0000000f0400788c */ /* 0x000fd2000bf05270 */
[----:B------:R-:W-:Y:S05]  /*2b60*/  BRA.U !UP0, `(.L_x_1006) ;  /* 0x0000000108a07547 */ /* 0x000fea000b800000 */
[----:B------:R-:W-:-:S09]  /*2b70*/  UISETP.NE.AND UP0, UPT, UR4, 0x17, UPT ;  /* 0x000000170400788c */ /* 0x000fd2000bf05270 */
[----:B------:R-:W-:Y:S05]  /*2b80*/  BRA.U !UP0, `(.L_x_1007) ;  /* 0x00000001084c7547 */ /* 0x000fea000b800000 */
[----:B------:R-:W-:-:S09]  /*2b90*/  UISETP.NE.AND UP0, UPT, UR4, 0x18, UPT ;  /* 0x000000180400788c */ /* 0x000fd2000bf05270 */
[----:B------:R-:W-:Y:S05]  /*2ba0*/  BRA.U UP0, `(.L_x_995) ;  /* 0x0000000500a87547 */ /* 0x000fea000b800000 */
[----:B------:R-:W-:Y:S01]  /*2bb0*/  HADD2.F32 R7, -RZ, R7.H0_H0 ;  /* 0x20000007ff077230 */ /* 0x000fe20000004100 */
        /* <DEDUP_REMOVED lines=12> */
.L_x_1009:
[----:B------:R-:W-:Y:S05]  /*2c80*/  BSYNC.RECONVERGENT B0 ;  /* 0x0000000000007941 */ /* 0x000fea0003800200 */
.L_x_1008:
[----:B------:R-:W-:-:S05]  /*2c90*/  LOP3.LUT R5, R0, 0x80, R5, 0xf8, !PT ;  /* 0x0000008000057812 */ /* 0x000fca00078ef805 */
[----:B------:R0:W-:Y:S01]  /*2ca0*/  STG.E.U8 desc[UR36][R2.64], R5 ;  /* 0x0000000502007986 */ /* 0x0001e2000c101124 */
[----:B------:R-:W-:Y:S05]  /*2cb0*/  BRA `(.L_x_996) ;  /* 0x0000000800047947 */ /* 0x000fea0003800000 */
.L_x_1007:
[----:B------:R-:W-:Y:S01]  /*2cc0*/  HADD2.F32 R7, -RZ, R7.H0_H0 ;  /* 0x20000007ff077230 */ /* 0x000fe20000004100 */
[----:B------:R-:W-:Y:S04]  /*2cd0*/  BSSY.RECONVERGENT B0, `(.L_x_1010) ;  /* 0x000000e000007945 */ /* 0x000fe80003800200 */
[----:B------:R-:W-:Y:S02]  /*2ce0*/  LOP3.LUT R6, R7, 0x7fffffff, RZ, 0xc0, !PT ;  /* 0x7fffffff07067812 */ /* 0x000fe400078ec0ff */
[----:B------:R-:W-:Y:S02]  /*2cf0*/  SHF.R.U32.HI R5, RZ, 0x18, R7 ;  /* 0x00000018ff057819 */ /* 0x000fe40000011607 */
[----:B------:R-:W-:-:S13]  /*2d00*/  ISETP.GE.U32.AND P1, PT, R6, 0x47800000, PT ;  /* 0x478000000600780c */ /* 0x000fda0003f26070 */
[----:B------:R-:W-:Y:S02]  /*2d10*/  @P1 ISETP.GT.U32.AND P0, PT, R6, 0x7f800000, PT ;  /* 0x7f8000000600180c */ /* 0x000fe40003f04070 */
[----:B------:R-:W-:-:S04]  /*2d20*/  @P1 MOV R0, 0x7f ;  /* 0x0000007f00001802 */ /* 0x000fc80000000f00 */
[----:B------:R-:W-:Y:S01]  /*2d30*/  @P1 SEL R0, R0, 0x7c, P0 ;  /* 0x0000007c00001807 */ /* 0x000fe20000000000 */
[----:B------:R-:W-:Y:S06]  /*2d40*/  @P1 BRA `(.L_x_1011) ;  /* 0x0000000000181947 */ /* 0x000fec0003800000 */
[----:B------:R-:W-:-:S13]  /*2d50*/  ISETP.GT.U32.AND P0, PT, R6, 0x387fffff, PT ;  /* 0x387fffff0600780c */ /* 0x000fda0003f04070 */
[----:B------:R-:W-:-:S04]  /*2d60*/  @P0 SHF.R.U32.HI R0, RZ, 0x15, R7 ;  /* 0x00000015ff000819 */ /* 0x000fc80000011607 */
[----:B------:R-:W-:Y:S01]  /*2d70*/  @P0 LOP3.LUT R4, R0, 0x1, RZ, 0xc0, !PT ;  /* 0x0000000100040812 */ /* 0x000fe200078ec0ff */
[----:B------:R-:W-:-:S03]  /*2d80*/  @!P0 FADD.FTZ R0, R6, 128 ;  /* 0x4300000006008421 */ /* 0x000fc60000010000 */
[----:B------:R-:W-:-:S04]  /*2d90*/  @P0 IADD3 R4, PT, PT, R7, 0x80fffff, R4 ;  /* 0x080fffff07040810 */ /* 0x000fc80007ffe004 */
[----:B------:R-:W-:-:S07]  /*2da0*/  @P0 SHF.R.U32.HI R0, RZ, 0x15, R4 ;  /* 0x00000015ff000819 */ /* 0x000fce0000011604 */
.L_x_1011:
[----:B------:R-:W-:Y:S05]  /*2db0*/  BSYNC.RECONVERGENT B0 ;  /* 0x0000000000007941 */ /* 0x000fea0003800200 */
.L_x_1010:
[----:B------:R-:W-:-:S05]  /*2dc0*/  LOP3.LUT R5, R0, 0x80, R5, 0xf8, !PT ;  /* 0x0000008000057812 */ /* 0x000fca00078ef805 */
[----:B------:R0:W-:Y:S01]  /*2dd0*/  STG.E.U8 desc[UR36][R2.64], R5 ;  /* 0x0000000502007986 */ /* 0x0001e2000c101124 */
[----:B------:R-:W-:Y:S05]  /*2de0*/  BRA `(.L_x_996) ;  /* 0x0000000400b87947 */ /* 0x000fea0003800000 */
.L_x_1006:
[----:B------:R-:W-:-:S05]  /*2df0*/  HADD2.F32 R0, -RZ, R7.H0_H0 ;  /* 0x20000007ff007230 */ /* 0x000fca0000004100 */
[----:B------:R-:W-:-:S05]  /*2e00*/  F2FP.BF16.F32.PACK_AB R0, RZ, R0 ;  /* 0x00000000ff00723e */ /* 0x000fca00000010ff */
[----:B------:R0:W-:Y:S01]  /*2e10*/  STG.E.U16 desc[UR36][R2.64], R0 ;  /* 0x0000000002007986 */ /* 0x0001e2000c101524 */
[----:B------:R-:W-:Y:S05]  /*2e20*/  BRA `(.L_x_996) ;  /* 0x0000000400a87947 */ /* 0x000fea0003800000 */
.L_x_1003:
        /* <DEDUP_REMOVED lines=8> */
[----:B------:R-:W-:-:S06]  /*2eb0*/  HADD2.F32 R5, -RZ, R7.H0_H0 ;  /* 0x20000007ff057230 */ /* 0x000fcc0000004100 */
[----:B------:R-:W0:Y:S02]  /*2ec0*/  F2I.FTZ.U32.TRUNC.NTZ R5, R5 ;  /* 0x0000000500057305 */ /* 0x000e24000021f000 */
[----:B0-----:R0:W-:Y:S01]  /*2ed0*/  STG.E.U16 desc[UR36][R2.64], R5 ;  /* 0x0000000502007986 */ /* 0x0011e2000c101524 */
[----:B------:R-:W-:Y:S05]  /*2ee0*/  BRA `(.L_x_996) ;  /* 0x0000000400787947 */ /* 0x000fea0003800000 */
.L_x_1014:
[----:B------:R-:W-:Y:S01]  /*2ef0*/  HADD2.F32 R5, -RZ, R7.H0_H0 ;  /* 0x20000007ff057230 */ /* 0x000fe20000004100 */
        /* <DEDUP_REMOVED lines=12> */
.L_x_1017:
[----:B------:R-:W-:-:S04]  /*2fc0*/  SHF.R.U32.HI R0, RZ, 0x14, R5 ;  /* 0x00000014ff007819 */ /* 0x000fc80000011605 */
[----:B------:R-:W-:-:S04]  /*2fd0*/  LOP3.LUT R0, R0, 0x1, RZ, 0xc0, !PT ;  /* 0x0000000100007812 */ /* 0x000fc800078ec0ff */
[----:B------:R-:W-:-:S04]  /*2fe0*/  IADD3 R0, PT, PT, R5, 0x487ffff, R0 ;  /* 0x0487ffff05007810 */ /* 0x000fc80007ffe000 */
[----:B------:R-:W-:-:S04]  /*2ff0*/  SHF.R.U32.HI R0, RZ, 0x14, R0 ;  /* 0x00000014ff007819 */ /* 0x000fc80000011600 */
[----:B------:R-:W-:-:S07]  /*3000*/  LOP3.LUT R4, R0, 0xff, RZ, 0xc0, !PT ;  /* 0x000000ff00047812 */ /* 0x000fce00078ec0ff */
.L_x_1018:
[----:B------:R-:W-:-:S04]  /*3010*/  SHF.R.U32.HI R5, RZ, 0x18, R5 ;  /* 0x00000018ff057819 */ /* 0x000fc80000011605 */
[----:B------:R-:W-:-:S04]  /*3020*/  LOP3.LUT R4, R4, 0x80, R5, 0xf8, !PT ;  /* 0x0000008004047812 */ /* 0x000fc800078ef805 */
[----:B------:R-:W-:-:S07]  /*3030*/  PRMT R0, R4, 0x7610, R0 ;  /* 0x0000761004007816 */ /* 0x000fce0000000000 */
.L_x_1016:
[----:B------:R-:W-:Y:S05]  /*3040*/  BSYNC.RECONVERGENT B0 ;  /* 0x0000000000007941 */ /* 0x000fea0003800200 */
.L_x_1015:
[----:B------:R4:W-:Y:S01]  /*3050*/  STG.E.U8 desc[UR36][R2.64], R0 ;  /* 0x0000000002007986 */ /* 0x0009e2000c101124 */
[----:B------:R-:W-:Y:S05]  /*3060*/  BRA `(.L_x_996) ;  /* 0x0000000400187947 */ /* 0x000fea0003800000 */
.L_x_1013:
        /* <DEDUP_REMOVED lines=13> */
.L_x_1021:
[----:B------:R-:W-:-:S04]  /*3140*/  SHF.R.U32.HI R0, RZ, 0x15, R5 ;  /* 0x00000015ff007819 */ /* 0x000fc80000011605 */
[----:B------:R-:W-:-:S04]  /*3150*/  LOP3.LUT R0, R0, 0x1, RZ, 0xc0, !PT ;  /* 0x0000000100007812 */ /* 0x000fc800078ec0ff */
[----:B------:R-:W-:-:S04]  /*3160*/  IADD3 R0, PT, PT, R5, 0x88fffff, R0 ;  /* 0x088fffff05007810 */ /* 0x000fc80007ffe000 */
[----:B------:R-:W-:-:S04]  /*3170*/  SHF.R.U32.HI R0, RZ, 0x15, R0 ;  /* 0x00000015ff007819 */ /* 0x000fc80000011600 */
[----:B------:R-:W-:-:S07]  /*3180*/  LOP3.LUT R4, R0, 0xff, RZ, 0xc0, !PT ;  /* 0x000000ff00047812 */ /* 0x000fce00078ec0ff */
.L_x_1022:
[----:B------:R-:W-:-:S04]  /*3190*/  SHF.R.U32.HI R5, RZ, 0x18, R5 ;  /* 0x00000018ff057819 */ /* 0x000fc80000011605 */
[----:B------:R-:W-:-:S04]  /*31a0*/  LOP3.LUT R4, R4, 0x80, R5, 0xf8, !PT ;  /* 0x0000008004047812 */ /* 0x000fc800078ef805 */
[----:B------:R-:W-:-:S07]  /*31b0*/  PRMT R0, R4, 0x7610, R0 ;  /* 0x0000761004007816 */ /* 0x000fce0000000000 */
.L_x_1020:
[----:B------:R-:W-:Y:S05]  /*31c0*/  BSYNC.RECONVERGENT B0 ;  /* 0x0000000000007941 */ /* 0x000fea0003800200 */
.L_x_1019:
[----:B------:R3:W-:Y:S01]  /*31d0*/  STG.E.U8 desc[UR36][R2.64], R0 ;  /* 0x0000000002007986 */ /* 0x0007e2000c101124 */
[----:B------:R-:W-:Y:S05]  /*31e0*/  BRA `(.L_x_996) ;  /* 0x0000000000b87947 */ /* 0x000fea0003800000 */
.L_x_1012:
[----:B------:R-:W-:-:S09]  /*31f0*/  UISETP.NE.AND UP0, UPT, UR4, 0x1c, UPT ;  /* 0x0000001c0400788c */ /* 0x000fd2000bf05270 */
[----:B------:R-:W-:Y:S05]  /*3200*/  BRA.U !UP0, `(.L_x_1023) ;  /* 0x0000000108a47547 */ /* 0x000fea000b800000 */
[----:B------:R-:W-:-:S09]  /*3210*/  UISETP.NE.AND UP0, UPT, UR4, 0x1d, UPT ;  /* 0x0000001d0400788c */ /* 0x000fd2000bf05270 */
[----:B------:R-:W-:Y:S05]  /*3220*/  BRA.U !UP0, `(.L_x_1024) ;  /* 0x00000001088c7547 */ /* 0x000fea000b800000 */
[----:B------:R-:W-:-:S09]  /*3230*/  UISETP.NE.AND UP0, UPT, UR4, 0x2c, UPT ;  /* 0x0000002c0400788c */ /* 0x000fd2000bf05270 */
[----:B------:R-:W-:Y:S05]  /*3240*/  BRA.U !UP0, `(.L_x_1025) ;  /* 0x0000000108447547 */ /* 0x000fea000b800000 */
.L_x_995:
        /* <DEDUP_REMOVED lines=16> */
.L_x_1026:
[----:B------:R-:W-:Y:S05]  /*3350*/  BRA `(.L_x_996) ;  /* 0x00000000005c7947 */ /* 0x000fea0003800000 */
.L_x_1025:
[----:B------:R-:W-:Y:S02]  /*3360*/  HADD2.F32 R7, -RZ, R7.H0_H0 ;  /* 0x20000007ff077230 */ /* 0x000fe40000004100 */
[----:B------:R-:W-:-:S03]  /*3370*/  HFMA2 R5, -RZ, RZ, 0, 1.5199184417724609375e-05 ;  /* 0x000000ffff057431 */ /* 0x000fc600000001ff */
        /* <DEDUP_REMOVED lines=14> */
.L_x_1024:
[----:B------:R-:W-:-:S06]  /*3460*/  HADD2.F32 R4, -RZ, R7.H0_H0 ;  /* 0x20000007ff047230 */ /* 0x000fcc0000004100 */
[----:B------:R-:W0:Y:S02]  /*3470*/  F2I.U64.TRUNC R4, R4 ;  /* 0x0000000400047311 */ /* 0x000e24000020d800 */
[----:B0-----:R1:W-:Y:S01]  /*3480*/  STG.E.64 desc[UR36][R2.64], R4 ;  /* 0x0000000402007986 */ /* 0x0013e2000c101b24 */
[----:B------:R-:W-:Y:S05]  /*3490*/  BRA `(.L_x_996) ;  /* 0x00000000000c7947 */ /* 0x000fea0003800000 */
.L_x_1023:
[----:B------:R-:W-:-:S06]  /*34a0*/  HADD2.F32 R7, -RZ, R7.H0_H0 ;  /* 0x20000007ff077230 */ /* 0x000fcc0000004100 */
[----:B------:R-:W0:Y:S02]  /*34b0*/  F2I.FTZ.U32.TRUNC.NTZ R7, R7 ;  /* 0x0000000700077305 */ /* 0x000e24000021f000 */
[----:B0-----:R0:W-:Y:S02]  /*34c0*/  STG.E desc[UR36][R2.64], R7 ;  /* 0x0000000702007986 */ /* 0x0011e4000c101924 */
.L_x_996:
[----:B------:R-:W-:-:S07]  /*34d0*/  IADD3 R17, PT, PT, R17, 0x80, RZ ;  /* 0x0000008011117810 */ /* 0x000fce0007ffe0ff */
.L_x_953:
[----:B0-----:R-:W-:Y:S05]  /*34e0*/  BSYNC.RECONVERGENT B6 ;  /* 0x0000000000067941 */ /* 0x001fea0003800200 */
.L_x_952:
[----:B------:R-:W0:Y:S01]  /*34f0*/  LDCU UR4, c[0x0][0x380] ;  /* 0x00007000ff0477ac */ /* 0x000e220008000800 */
[----:B------:R-:W-:Y:S01]  /*3500*/  BSSY.RECONVERGENT B6, `(.L_x_1027) ;  /* 0x000033d000067945 */ /* 0x000fe20003800200 */
[----:B0-----:R-:W-:-:S13]  /*3510*/  ISETP.GE.AND P0, PT, R17, UR4, PT ;  /* 0x0000000411007c0c */ /* 0x001fda000bf06270 */
[----:B------:R-:W-:Y:S05]  /*3520*/  @P0 BRA `(.L_x_1028) ;  /* 0x0000003000e80947 */ /* 0x000fea0003800000 */
[----:B------:R-:W0:Y:S01]  /*3530*/  LDCU UR4, c[0x0][0x388] ;  /* 0x00007100ff0477ac */ /* 0x000e220008000800 */
[----:B---34-:R-:W-:Y:S02]  /*3540*/  IMAD.MOV.U32 R0, RZ, RZ, RZ ;  /* 0x000000ffff007224 */ /* 0x018fe400078e00ff */
        /* <DEDUP_REMOVED lines=301> */
.L_x_1029:
        /* <DEDUP_REMOVED lines=16> */
[----:B0-----:R-:W-:-:S04]  /*4920*/  F2FP.F16.F32.PACK_AB R0, RZ, R0 ;  /* 0x00000000ff00723e */ /* 0x001fc800000000ff */
[----:B------:R-:W-:Y:S01]  /*4930*/  PRMT R5, R0, 0x7610, R5 ;  /* 0x0000761000057816 */ /* 0x000fe20000000005 */
[----:B------:R-:W-:Y:S06]  /*4940*/  BRA `(.L_x_1035) ;  /* 0x0000000c00e47947 */ /* 0x000fec0003800000 */
.L_x_1033:
[----:B------:R-:W2:Y:S02]  /*4950*/  LDG.E.U8 R2, desc[UR36][R2.64] ;  /* 0x0000002402027981 */ /* 0x000ea4000c1e1100 */
[----:B--2---:R-:W-:-:S04]  /*4960*/  I2FP.F32.U32 R0, R2 ;  /* 0x0000000200007245 */ /* 0x004fc80000201000 */
[----:B------:R-:W-:-:S04]  /*4970*/  F2FP.F16.F32.PACK_AB R0, RZ, R0 ;  /* 0x00000000ff00723e */ /* 0x000fc800000000ff */
[----:B------:R-:W-:Y:S01]  /*4980*/  PRMT R5, R0, 0x7610, R5 ;  /* 0x0000761000057816 */ /* 0x000fe20000000005 */
[----:B------:R-:W-:Y:S06]  /*4990*/  BRA `(.L_x_1035) ;  /* 0x0000000c00d07947 */ /* 0x000fec0003800000 */
.L_x_1032:
        /* <DEDUP_REMOVED lines=8> */
[----:B0-----:R-:W-:-:S04]  /*4a20*/  F2FP.F16.F32.PACK_AB R0, RZ, R0 ;  /* 0x00000000ff00723e */ /* 0x001fc800000000ff */
[----:B------:R-:W-:Y:S01]  /*4a30*/  PRMT R5, R0, 0x7610, R5 ;  /* 0x0000761000057816 */ /* 0x000fe20000000005 */
[----:B------:R-:W-:Y:S06]  /*4a40*/  BRA `(.L_x_1035) ;  /* 0x0000000c00a47947 */ /* 0x000fec0003800000 */
.L_x_1037:
[----:B------:R-:W2:Y:S02]  /*4a50*/  LDG.E R2, desc[UR36][R2.64] ;  /* 0x0000002402027981 */ /* 0x000ea4000c1e1900 */
[----:B--2---:R-:W-:-:S04]  /*4a60*/  I2FP.F32.S32 R0, R2 ;  /* 0x0000000200007245 */ /* 0x004fc80000201400 */
[----:B------:R-:W-:-:S04]  /*4a70*/  F2FP.F16.F32.PACK_AB R0, RZ, R0 ;  /* 0x00000000ff00723e */ /* 0x000fc800000000ff */
[----:B------:R-:W-:Y:S01]  /*4a80*/  PRMT R5, R0, 0x7610, R5 ;  /* 0x0000761000057816 */ /* 0x000fe20000000005 */
[----:B------:R-:W-:Y:S06]  /*4a90*/  BRA `(.L_x_1035) ;  /* 0x0000000c00907947 */ /* 0x000fec0003800000 */
.L_x_1036:
[----:B------:R-:W2:Y:S02]  /*4aa0*/  LDG.E.U16 R2, desc[UR36][R2.64] ;  /* 0x0000002402027981 */ /* 0x000ea4000c1e1500 */
[----:B--2---:R-:W0:Y:S02]  /*4ab0*/  I2F.S16 R0, R2 ;  /* 0x0000000200007306 */ /* 0x004e240000101400 */
[----:B0-----:R-:W-:-:S04]  /*4ac0*/  F2FP.F16.F32.PACK_AB R0, RZ, R0 ;  /* 0x00000000ff00723e */ /* 0x001fc800000000ff */
[----:B------:R-:W-:Y:S01]  /*4ad0*/  PRMT R5, R0, 0x7610, R5 ;  /* 0x0000761000057816 */ /* 0x000fe20000000005 */
[----:B------:R-:W-:Y:S06]  /*4ae0*/  BRA `(.L_x_1035) ;  /* 0x0000000c007c7947 */ /* 0x000fec0003800000 */
.L_x_1031:
[----:B------:R-:W-:-:S09]  /*4af0*/  UISETP.GT.AND UP0, UPT, UR4, 0x6, UPT ;  /* 0x000000060400788c */ /* 0x000fd2000bf04270 */
[----:B------:R-:W-:Y:S05]  /*4b00*/  BRA.U UP0, `(.L_x_1038) ;  /* 0x0000000100247547 */ /* 0x000fea000b800000 */
[----:B------:R-:W-:-:S09]  /*4b10*/  UISETP.NE.AND UP0, UPT, UR4, 0x5, UPT ;  /* 0x000000050400788c */ /* 0x000fd2000bf05270 */
[----:B------:R-:W-:Y:S05]  /*4b20*/  BRA.U !UP0, `(.L_x_1039) ;  /* 0x0000000108147547 */ /* 0x000fea000b800000 */
[----:B------:R-:W-:-:S09]  /*4b30*/  UISETP.NE.AND UP0, UPT, UR4, 0x6, UPT ;  /* 0x000000060400788c */ /* 0x000fd2000bf05270 */
[----:B------:R-:W-:Y:S05]  /*4b40*/  BRA.U UP0, `(.L_x_1034) ;  /* 0x0000000900f87547 */ /* 0x000fea000b800000 */
[----:B------:R-:W2:Y:S02]  /*4b50*/  LDG.E R2, desc[UR36][R2.64] ;  /* 0x0000002402027981 */ /* 0x000ea4000c1e1900 */
[----:B--2---:R-:W-:Y:S01]  /*4b60*/  F2FP.F16.F32.PACK_AB R5, RZ, R2 ;  /* 0x00000002ff05723e */ /* 0x004fe200000000ff */
[----:B------:R-:W-:Y:S06]  /*4b70*/  BRA `(.L_x_1035) ;  /* 0x0000000c00587947 */ /* 0x000fec0003800000 */
.L_x_1039:
[----:B------:R0:W5:Y:S01]  /*4b80*/  LDG.E.U16 R5, desc[UR36][R2.64] ;  /* 0x0000002402057981 */ /* 0x000162000c1e1500 */
[----:B------:R-:W-:Y:S05]  /*4b90*/  BRA `(.L_x_1035) ;  /* 0x0000000c00507947 */ /* 0x000fea0003800000 */
.L_x_1038:
[----:B------:R-:W-:-:S09]  /*4ba0*/  UISETP.NE.AND UP0, UPT, UR4, 0x7, UPT ;  /* 0x000000070400788c */ /* 0x000fd2000bf05270 */
[----:B------:R-:W-:Y:S05]  /*4bb0*/  BRA.U !UP0, `(.L_x_1040) ;  /* 0x0000000108247547 */ /* 0x000fea000b800000 */
[----:B------:R-:W-:-:S09]  /*4bc0*/  UISETP.NE.AND UP0, UPT, UR4, 0x8, UPT ;  /* 0x000000080400788c */ /* 0x000fd2000bf05270 */
[----:B------:R-:W-:Y:S05]  /*4bd0*/  BRA.U !UP0, `(.L_x_1041) ;  /* 0x0000000108147547 */ /* 0x000fea000b800000 */
[----:B------:R-:W-:-:S09]  /*4be0*/  UISETP.NE.AND UP0, UPT, UR4, 0x9, UPT ;  /* 0x000000090400788c */ /* 0x000fd2000bf05270 */
[----:B------:R-:W-:Y:S05]  /*4bf0*/  BRA.U UP0, `(.L_x_1034) ;  /* 0x0000000900cc7547 */ /* 0x000fea000b800000 */
[----:B------:R-:W2:Y:S02]  /*4c00*/  LDG.E R2, desc[UR36][R2.64] ;  /* 0x0000002402027981 */ /* 0x000ea4000c1e1900 */
[----:B--2---:R-:W-:Y:S01]  /*4c10*/  F2FP.F16.F32.PACK_AB R5, RZ, R2 ;  /* 0x00000002ff05723e */ /* 0x004fe200000000ff */
[----:B------:R-:W-:Y:S06]  /*4c20*/  BRA `(.L_x_1035) ;  /* 0x0000000c002c7947 */ /* 0x000fec0003800000 */
.L_x_1041:
[----:B------:R1:W5:Y:S01]  /*4c30*/  LDG.E.U16 R5, desc[UR36][R2.64] ;  /* 0x0000002402057981 */ /* 0x000362000c1e1500 */
[----:B------:R-:W-:Y:S05]  /*4c40*/  BRA `(.L_x_1035) ;  /* 0x0000000c00247947 */ /* 0x000fea0003800000 */
.L_x_1040:
        /* <DEDUP_REMOVED lines=13> */
.L_x_1030:
        /* <DEDUP_REMOVED lines=11> */
[----:B------:R-:W-:-:S04]  /*4dd0*/  F2FP.F16.F32.PACK_AB R0, RZ, R0 ;  /* 0x00000000ff00723e */ /* 0x000fc800000000ff */
[----:B------:R-:W-:Y:S01]  /*4de0*/  PRMT R5, R0, 0x7610, R5 ;  /* 0x0000761000057816 */ /* 0x000fe20000000005 */
[----:B------:R-:W-:Y:S06]  /*4df0*/  BRA `(.L_x_1035) ;  /* 0x0000000800b87947 */ /* 0x000fec0003800000 */
.L_x_1044:
        /* <DEDUP_REMOVED lines=13> */
.L_x_1043:
        /* <DEDUP_REMOVED lines=24> */
[----:B------:R-:W-:Y:S01]  /*5050*/  F2FP.F16.F32.PACK_AB R5, RZ, R5 ;  /* 0x00000005ff05723e */ /* 0x000fe200000000ff */
[----:B------:R-:W-:Y:S06]  /*5060*/  BRA `(.L_x_1035) ;  /* 0x00000008001c7947 */ /* 0x000fec0003800000 */
.L_x_1046:
        /* <DEDUP_REMOVED lines=11> */
[----:B------:R-:W-:-:S04]  /*5120*/  F2FP.F16.F32.PACK_AB R0, RZ, R0 ;  /* 0x00000000ff00723e */ /* 0x000fc800000000ff */
[----:B------:R-:W-:Y:S01]  /*5130*/  PRMT R5, R0, 0x7610, R5 ;  /* 0x0000761000057816 */ /* 0x000fe20000000005 */
[----:B------:R-:W-:Y:S06]  /*5140*/  BRA `(.L_x_1035) ;  /* 0x0000000400e47947 */ /* 0x000fec0003800000 */
.L_x_1045:
[----:B------:R-:W2:Y:S02]  /*5150*/  LDG.E.U16 R0, desc[UR36][R2.64] ;  /* 0x0000002402007981 */ /* 0x000ea4000c1e1500 */
[----:B--2---:R-:W-:-:S05]  /*5160*/  IMAD.U32 R0, R0, 0x10000, RZ ;  /* 0x0001000000007824 */ /* 0x004fca00078e00ff */
[----:B------:R-:W-:-:S04]  /*5170*/  F2FP.F16.F32.PACK_AB R0, RZ, R0 ;  /* 0x00000000ff00723e */ /* 0x000fc800000000ff */
[----:B------:R-:W-:Y:S01]  /*5180*/  PRMT R5, R0, 0x7610, R5 ;  /* 0x0000761000057816 */ /* 0x000fe20000000005 */
[----:B------:R-:W-:Y:S06]  /*5190*/  BRA `(.L_x_1035) ;  /* 0x0000000400d07947 */ /* 0x000fec0003800000 */
.L_x_1042:
        /* <DEDUP_REMOVED lines=10> */
[----:B------:R-:W-:-:S04]  /*5240*/  F2FP.F16.F32.PACK_AB R0, RZ, R0 ;  /* 0x00000000ff00723e */ /* 0x000fc800000000ff */
[----:B------:R-:W-:Y:S01]  /*5250*/  PRMT R5, R0, 0x7610, R5 ;  /* 0x0000761000057816 */ /* 0x000fe20000000005 */
[----:B------:R-:W-:Y:S06]  /*5260*/  BRA `(.L_x_1035) ;  /* 0x00000004009c7947 */ /* 0x000fec0003800000 */
.L_x_1049:
[----:B------:R-:W2:Y:S01]  /*5270*/  LDG.E.U8 R3, desc[UR36][R2.64] ;  /* 0x0000002402037981 */ /* 0x000ea2000c1e1100 */
[----:B------:R-:W-:Y:S01]  /*5280*/  BSSY.RECONVERGENT B0, `(.L_x_1050) ;  /* 0x0000018000007945 */ /* 0x000fe20003800200 */
[----:B------:R-:W-:Y:S02]  /*5290*/  MOV R0, RZ ;  /* 0x000000ff00007202 */ /* 0x000fe40000000f00 */
        /* <DEDUP_REMOVED lines=18> */
.L_x_1053:
[----:B------:R-:W-:Y:S05]  /*53c0*/  BSYNC.RECONVERGENT B1 ;  /* 0x0000000000017941 */ /* 0x000fea0003800200 */
.L_x_1052:
[----:B------:R-:W-:Y:S02]  /*53d0*/  SHF.L.U32 R0, R0, 0x14, RZ ;  /* 0x0000001400007819 */ /* 0x000fe400000006ff */
[----:B------:R-:W-:-:S04]  /*53e0*/  LEA R2, R2, 0x3b800000, 0x17 ;  /* 0x3b80000002027811 */ /* 0x000fc800078eb8ff */
[----:B------:R-:W-:-:S07]  /*53f0*/  LOP3.LUT R0, R2, R0, R7, 0xfe, !PT ;  /* 0x0000000002007212 */ /* 0x000fce00078efe07 */
.L_x_1051:
[----:B------:R-:W-:Y:S05]  /*5400*/  BSYNC.RECONVERGENT B0 ;  /* 0x0000000000007941 */ /* 0x000fea0003800200 */
.L_x_1050:
[----:B------:R-:W-:-:S04]  /*5410*/  F2FP.F16.F32.PACK_AB R0, RZ, R0 ;  /* 0x00000000ff00723e */ /* 0x000fc800000000ff */
[----:B------:R-:W-:Y:S01]  /*5420*/  PRMT R5, R0, 0x7610, R5 ;  /* 0x0000761000057816 */ /* 0x000fe20000000005 */
[----:B------:R-:W-:Y:S06]  /*5430*/  BRA `(.L_x_1035) ;  /* 0x0000000400287947 */ /* 0x000fec0003800000 */
.L_x_1048:
        /* <DEDUP_REMOVED lines=21> */
.L_x_1057:
[----:B------:R-:W-:Y:S05]  /*5590*/  BSYNC.RECONVERGENT B1 ;  /* 0x0000000000017941 */ /* 0x000fea0003800200 */
.L_x_1056:
[----:B------:R-:W-:Y:S01]  /*55a0*/  IMAD.SHL.U32 R0, R0, 0x200000, RZ ;  /* 0x0020000000007824 */ /* 0x000fe200078e00ff */
[----:B------:R-:W-:-:S04]  /*55b0*/  LEA R2, R2, 0x37800000, 0x17 ;  /* 0x3780000002027811 */ /* 0x000fc800078eb8ff */
[----:B------:R-:W-:-:S07]  /*55c0*/  LOP3.LUT R0, R2, R0, R7, 0xfe, !PT ;  /* 0x0000000002007212 */ /* 0x000fce00078efe07 */
.L_x_1055:
[----:B------:R-:W-:Y:S05]  /*55d0*/  BSYNC.RECONVERGENT B0 ;  /* 0x0000000000007941 */ /* 0x000fea0003800200 */
.L_x_1054:
[----:B------:R-:W-:-:S04]  /*55e0*/  F2FP.F16.F32.PACK_AB R0, RZ, R0 ;  /* 0x00000000ff00723e */ /* 0x000fc800000000ff */
[----:B------:R-:W-:Y:S01]  /*55f0*/  PRMT R5, R0, 0x7610, R5 ;  /* 0x0000761000057816 */ /* 0x000fe20000000005 */
[----:B------:R-:W-:Y:S06]  /*5600*/  BRA `(.L_x_1035) ;  /* 0x0000000000b47947 */ /* 0x000fec0003800000 */
.L_x_1047:
        /* <DEDUP_REMOVED lines=14> */
.L_x_1061:
[----:B------:R-:W-:Y:S05]  /*56f0*/  BSYNC.RECONVERGENT B0 ;  /* 0x0000000000007941 */ /* 0x000fea0003800200 */
.L_x_1060:
[----:B------:R-:W-:-:S04]  /*5700*/  F2FP.F16.F32.PACK_AB R0, RZ, R0 ;  /* 0x00000000ff00723e */ /* 0x000fc800000000ff */
[----:B------:R-:W-:Y:S01]  /*5710*/  PRMT R5, R0, 0x7610, R5 ;  /* 0x0000761000057816 */ /* 0x000fe20000000005 */
[----:B------:R-:W-:Y:S06]  /*5720*/  BRA `(.L_x_1035) ;  /* 0x00000000006c7947 */ /* 0x000fec0003800000 */
.L_x_1034:
        /* <DEDUP_REMOVED lines=16> */
.L_x_1062:
[----:B------:R-:W-:Y:S01]  /*5830*/  PRMT R5, RZ, 0x7610, R5 ;  /* 0x00007610ff057816 */ /* 0x000fe20000000005 */
[----:B------:R-:W-:Y:S06]  /*5840*/  BRA `(.L_x_1035) ;  /* 0x0000000000247947 */ /* 0x000fec0003800000 */
.L_x_1059:
[----:B------:R-:W2:Y:S02]  /*5850*/  LDG.E.64 R2, desc[UR36][R2.64] ;  /* 0x0000002402027981 */ /* 0x000ea4000c1e1b00 */
[----:B--2---:R-:W0:Y:S02]  /*5860*/  I2F.U64 R0, R2 ;  /* 0x0000000200007312 */ /* 0x004e240000301000 */
[----:B0-----:R-:W-:-:S04]  /*5870*/  F2FP.F16.F32.PACK_AB R0, RZ, R0 ;  /* 0x00000000ff00723e */ /* 0x001fc800000000ff */
[----:B------:R-:W-:Y:S01]  /*5880*/  PRMT R5, R0, 0x7610, R5 ;  /* 0x0000761000057816 */ /* 0x000fe20000000005 */
[----:B------:R-:W-:Y:S06]  /*5890*/  BRA `(.L_x_1035) ;  /* 0x0000000000107947 */ /* 0x000fec0003800000 */
.L_x_1058:
[----:B------:R-:W2:Y:S02]  /*58a0*/  LDG.E R2, desc[UR36][R2.64] ;  /* 0x0000002402027981 */ /* 0x000ea4000c1e1900 */
[----:B--2---:R-:W-:-:S04]  /*58b0*/  I2FP.F32.U32 R0, R2 ;  /* 0x0000000200007245 */ /* 0x004fc80000201000 */
[----:B------:R-:W-:-:S04]  /*58c0*/  F2FP.F16.F32.PACK_AB R0, RZ, R0 ;  /* 0x00000000ff00723e */ /* 0x000fc800000000ff */
[----:B------:R-:W-:-:S07]  /*58d0*/  PRMT R5, R0, 0x7610, R5 ;  /* 0x0000761000057816 */ /* 0x000fce0000000005 */
.L_x_1035:
        /* <DEDUP_REMOVED lines=8> */
[----:B------:R-:W-:Y:S01]  /*5960*/  @P0 FSETP.NEU.FTZ.AND P1, PT, R0, -INF , PT ;  /* 0xff8000000000080b */ /* 0x000fe20003f3d000 */
[----:B--2---:R-:W-:-:S03]  /*5970*/  IMAD.U32 R7, RZ, RZ, UR4 ;  /* 0x00000004ff077e24 */ /* 0x004fc6000f8e00ff */
[----:B------:R-:W-:-:S04]  /*5980*/  @P0 SEL R5, R18, R5, !P1 ;  /* 0x0000000512050207 */ /* 0x000fc80004800000 */
[----:B------:R-:W-:-:S07]  /*5990*/  @P0 PRMT R7, R5, 0x7610, R7 ;  /* 0x0000761005070816 */ /* 0x000fce0000000007 */
.L_x_1064:
[----:B------:R-:W-:Y:S05]  /*59a0*/  BSYNC.RECONVERGENT B0 ;  /* 0x0000000000007941 */ /* 0x000fea0003800200 */
.L_x_1063:
[----:B------:R-:W0:Y:S01]  /*59b0*/  LDCU.64 UR6, c[0x0][0x580] ;  /* 0x0000b000ff0677ac */ /* 0x000e220008000a00 */
[----:B------:R-:W-:-:S04]  /*59c0*/  UPRMT UR4, UR41, 0x9910, URZ ;  /* 0x0000991029047896 */ /* 0x000fc800080000ff */
[----:B------:R-:W-:Y:S01]  /*59d0*/  UISETP.GT.AND UP0, UPT, UR4, 0x9, UPT ;  /* 0x000000090400788c */ /* 0x000fe2000bf04270 */
[----:B01----:R-:W-:-:S04]  /*59e0*/  IADD3 R2, P0, PT, R16, UR6, RZ ;  /* 0x0000000610027c10 */ /* 0x003fc8000ff1e0ff */
        /* <DEDUP_REMOVED lines=14> */
.L_x_1068:
[----:B------:R-:W-:-:S06]  /*5ad0*/  HADD2.F32 R5, -RZ, R7.H0_H0 ;  /* 0x20000007ff057230 */ /* 0x000fcc0000004100 */
[----:B------:R-:W0:Y:S02]  /*5ae0*/  F2I.S64.TRUNC R4, R5 ;  /* 0x0000000500047311 */ /* 0x000e24000020d900 */
[----:B0-----:R3:W-:Y:S01]  /*5af0*/  STG.E.U8 desc[UR36][R2.64], R4 ;  /* 0x0000000402007986 */ /* 0x0017e2000c101124 */
[----:B------:R-:W-:Y:S05]  /*5b00*/  BRA `(.L_x_1070) ;  /* 0x0000000c006c7947 */ /* 0x000fea0003800000 */
.L_x_1067:
        /* <DEDUP_REMOVED lines=10> */
.L_x_1072:
[----:B------:R-:W-:-:S06]  /*5bb0*/  HADD2.F32 R7, -RZ, R7.H0_H0 ;  /* 0x20000007ff077230 */ /* 0x000fcc0000004100 */
[----:B------:R-:W0:Y:S02]  /*5bc0*/  F2I.FTZ.TRUNC.NTZ R7, R7 ;  /* 0x0000000700077305 */ /* 0x000e24000021f100 */
[----:B0-----:R2:W-:Y:S01]  /*5bd0*/  STG.E desc[UR36][R2.64], R7 ;  /* 0x0000000702007986 */ /* 0x0015e2000c101924 */
[----:B------:R-:W-:Y:S05]  /*5be0*/  BRA `(.L_x_1070) ;  /* 0x0000000c00347947 */ /* 0x000fea0003800000 */
.L_x_1071:
[----:B------:R-:W-:-:S06]  /*5bf0*/  HADD2.F32 R7, -RZ, R7.H0_H0 ;  /* 0x20000007ff077230 */ /* 0x000fcc0000004100 */
[----:B------:R-:W0:Y:S02]  /*5c00*/  F2I.FTZ.TRUNC.NTZ R7, R7 ;  /* 0x0000000700077305 */ /* 0x000e24000021f100 */
[----:B0-----:R0:W-:Y:S01]  /*5c10*/  STG.E.U16 desc[UR36][R2.64], R7 ;  /* 0x0000000702007986 */ /* 0x0011e2000c101524 */
[----:B------:R-:W-:Y:S05]  /*5c20*/  BRA `(.L_x_1070) ;  /* 0x0000000c00247947 */ /* 0x000fea0003800000 */
.L_x_1066:
        /* <DEDUP_REMOVED lines=9> */
.L_x_1074:
[----:B------:R0:W-:Y:S01]  /*5cc0*/  STG.E.U16 desc[UR36][R2.64], R7 ;  /* 0x0000000702007986 */ /* 0x0001e2000c101524 */
[----:B------:R-:W-:Y:S05]  /*5cd0*/  BRA `(.L_x_1070) ;  /* 0x0000000800f87947 */ /* 0x000fea0003800000 */
.L_x_1073:
        /* <DEDUP_REMOVED lines=10> */
.L_x_1076:
[----:B------:R-:W-:-:S05]  /*5d80*/  HADD2.F32 R0, -RZ, R7.H0_H0 ;  /* 0x20000007ff007230 */ /* 0x000fca0000004100 */
[----:B------:R-:W-:-:S04]  /*5d90*/  F2FP.F16.F32.PACK_AB R0, RZ, R0 ;  /* 0x00000000ff00723e */ /* 0x000fc800000000ff */
[----:B------:R-:W-:-:S05]  /*5da0*/  PRMT R0, R0, 0x5410, RZ ;  /* 0x0000541000007816 */ /* 0x000fca00000000ff */
[----:B------:R0:W-:Y:S01]  /*5db0*/  STG.E desc[UR36][R2.64], R0 ;  /* 0x0000000002007986 */ /* 0x0001e2000c101924 */
[----:B------:R-:W-:Y:S05]  /*5dc0*/  BRA `(.L_x_1070) ;  /* 0x0000000800bc7947 */ /* 0x000fea0003800000 */
.L_x_1075:
[----:B------:R-:W-:-:S05]  /*5dd0*/  HADD2.F32 R4, -RZ, R7.H0_H0 ;  /* 0x20000007ff047230 */ /* 0x000fca0000004100 */
[----:B------:R-:W-:-:S06]  /*5de0*/  FMUL.FTZ R4, R4, 1 ;  /* 0x3f80000004047820 */ /* 0x000fcc0000410000 */
[----:B------:R-:W0:Y:S02]  /*5df0*/  F2F.F64.F32 R4, R4 ;  /* 0x0000000400047310 */ /* 0x000e240000201800 */
[----:B0-----:R0:W-:Y:S01]  /*5e00*/  STG.E.64 desc[UR36][R2.64], R4 ;  /* 0x0000000402007986 */ /* 0x0011e2000c101b24 */
[----:B------:R-:W-:Y:S05]  /*5e10*/  BRA `(.L_x_1070) ;  /* 0x0000000800a87947 */ /* 0x000fea0003800000 */
.L_x_1065:
        /* <DEDUP_REMOVED lines=14> */
.L_x_1080:
[----:B------:R-:W-:Y:S01]  /*5f00*/  HADD2.F32 R5, -RZ, R7.H0_H0 ;  /* 0x20000007ff057230 */ /* 0x000fe20000004100 */
        /* <DEDUP_REMOVED lines=17> */
.L_x_1083:
[----:B------:R-:W-:-:S04]  /*6020*/  SHF.R.U32.HI R5, RZ, 0x18, R5 ;  /* 0x00000018ff057819 */ /* 0x000fc80000011605 */
[----:B------:R-:W-:-:S07]  /*6030*/  LOP3.LUT R0, R0, 0x80, R5, 0xf8, !PT ;  /* 0x0000008000007812 */ /* 0x000fce00078ef805 */
.L_x_1082:
[----:B------:R-:W-:Y:S05]  /*6040*/  BSYNC.RECONVERGENT B0 ;  /* 0x0000000000007941 */ /* 0x000fea0003800200 */
.L_x_1081:
[----:B------:R0:W-:Y:S01]  /*6050*/  STG.E.U8 desc[UR36][R2.64], R0 ;  /* 0x0000000002007986 */ /* 0x0001e2000c101124 */
[----:B------:R-:W-:Y:S05]  /*6060*/  BRA `(.L_x_1070) ;  /* 0x0000000800147947 */ /* 0x000fea0003800000 */
.L_x_1079:
[----:B------:R-:W-:Y:S01]  /*6070*/  HADD2.F32 R5, -RZ, R7.H0_H0 ;  /* 0x20000007ff057230 */ /* 0x000fe20000004100 */
        /* <DEDUP_REMOVED lines=17> */
.L_x_1086:
[----:B------:R-:W-:-:S04]  /*6190*/  SHF.R.U32.HI R5, RZ, 0x18, R5 ;  /* 0x00000018ff057819 */ /* 0x000fc80000011605 */
[----:B------:R-:W-:-:S07]  /*61a0*/  LOP3.LUT R0, R0, 0x80, R5, 0xf8, !PT ;  /* 0x0000008000007812 */ /* 0x000fce00078ef805 */
.L_x_1085:
[----:B------:R-:W-:Y:S05]  /*61b0*/  BSYNC.RECONVERGENT B0 ;  /* 0x0000000000007941 */ /* 0x000fea0003800200 */
.L_x_1084:
[----:B------:R0:W-:Y:S01]  /*61c0*/  STG.E.U8 desc[UR36][R2.64], R0 ;  /* 0x0000000002007986 */ /* 0x0001e2000c101124 */
[----:B------:R-:W-:Y:S05]  /*61d0*/  BRA `(.L_x_1070) ;  /* 0x0000000400b87947 */ /* 0x000fea0003800000 */
.L_x_1078:
[----:B------:R-:W-:-:S09]  /*61e0*/  UISETP.NE.AND UP0, UPT, UR4, 0x1c, UPT ;  /* 0x0000001c0400788c */ /* 0x000fd2000bf05270 */
[----:B------:R-:W-:Y:S05]  /*61f0*/  BRA.U !UP0, `(.L_x_1087) ;  /* 0x0000000108607547 */ /* 0x000fea000b800000 */
[----:B------:R-:W-:-:S09]  /*6200*/  UISETP.NE.AND UP0, UPT, UR4, 0x1d, UPT ;  /* 0x0000001d0400788c */ /* 0x000fd2000bf05270 */
[----:B------:R-:W-:Y:S05]  /*6210*/  BRA.U !UP0, `(.L_x_1088) ;  /* 0x0000000108487547 */ /* 0x000fea000b800000 */
[----:B------:R-:W-:-:S09]  /*6220*/  UISETP.NE.AND UP0, UPT, UR4, 0x2c, UPT ;  /* 0x0000002c0400788c */ /* 0x000fd2000bf05270 */
[----:B------:R-:W-:Y:S05]  /*6230*/  BRA.U UP0, `(.L_x_1069) ;  /* 0x0000000100bc7547 */ /* 0x000fea000b800000 */
[----:B------:R-:W-:Y:S02]  /*6240*/  HADD2.F32 R7, -RZ, R7.H0_H0 ;  /* 0x20000007ff077230 */ /* 0x000fe40000004100 */
        /* <DEDUP_REMOVED lines=15> */
.L_x_1088:
[----:B------:R-:W-:-:S06]  /*6340*/  HADD2.F32 R4, -RZ, R7.H0_H0 ;  /* 0x20000007ff047230 */ /* 0x000fcc0000004100 */
[----:B------:R-:W0:Y:S02]  /*6350*/  F2I.U64.TRUNC R4, R4 ;  /* 0x0000000400047311 */ /* 0x000e24000020d800 */
[----:B0-----:R0:W-:Y:S01]  /*6360*/  STG.E.64 desc[UR36][R2.64], R4 ;  /* 0x0000000402007986 */ /* 0x0011e2000c101b24 */
[----:B------:R-:W-:Y:S05]  /*6370*/  BRA `(.L_x_1070) ;  /* 0x0000000400507947 */ /* 0x000fea0003800000 */
.L_x_1087:
[----:B------:R-:W-:-:S06]  /*6380*/  HADD2.F32 R7, -RZ, R7.H0_H0 ;  /* 0x20000007ff077230 */ /* 0x000fcc0000004100 */
[----:B------:R-:W0:Y:S02]  /*6390*/  F2I.FTZ.U32.TRUNC.NTZ R7, R7 ;  /* 0x0000000700077305 */ /* 0x000e24000021f000 */
[----:B0-----:R0:W-:Y:S01]  /*63a0*/  STG.E desc[UR36][R2.64], R7 ;  /* 0x0000000702007986 */ /* 0x0011e2000c101924 */
[----:B------:R-:W-:Y:S05]  /*63b0*/  BRA `(.L_x_1070) ;  /* 0x0000000400407947 */ /* 0x000fea0003800000 */
.L_x_1077:
        /* <DEDUP_REMOVED lines=11> */
.L_x_1090:
[----:B------:R-:W-:-:S05]  /*6470*/  HADD2.F32 R7, -RZ, R7.H0_H0 ;  /* 0x20000007ff077230 */ /* 0x000fca0000004100 */
[----:B------:R-:W-:Y:S01]  /*6480*/  FMUL.FTZ R4, R7, 1 ;  /* 0x3f80000007047820 */ /* 0x000fe20000410000 */
[----:B------:R-:W-:-:S05]  /*6490*/  CS2R R6, SRZ ;  /* 0x0000000000067805 */ /* 0x000fca000001ff00 */
[----:B------:R-:W0:Y:S02]  /*64a0*/  F2F.F64.F32 R4, R4 ;  /* 0x0000000400047310 */ /* 0x000e240000201800 */
[----:B0-----:R0:W-:Y:S01]  /*64b0*/  STG.E.128 desc[UR36][R2.64], R4 ;  /* 0x0000000402007986 */ /* 0x0011e2000c101d24 */
[----:B------:R-:W-:Y:S05]  /*64c0*/  BRA `(.L_x_1070) ;  /* 0x0000000000fc7947 */ /* 0x000fea0003800000 */
.L_x_1089:
[----:B------:R-:W-:-:S09]  /*64d0*/  UISETP.NE.AND UP0, UPT, UR4, 0xf, UPT ;  /* 0x0000000f0400788c */ /* 0x000fd2000bf05270 */
[----:B------:R-:W-:Y:S05]  /*64e0*/  BRA.U !UP0, `(.L_x_1091) ;  /* 0x0000000108e87547 */ /* 0x000fea000b800000 */
[----:B------:R-:W-:-:S09]  /*64f0*/  UISETP.NE.AND UP0, UPT, UR4, 0x17, UPT ;  /* 0x000000170400788c */ /* 0x000fd2000bf05270 */
[----:B------:R-:W-:Y:S05]  /*6500*/  BRA.U !UP0, `(.L_x_1092) ;  /* 0x0000000108907547 */ /* 0x000fea000b800000 */
[----:B------:R-:W-:-:S09]  /*6510*/  UISETP.NE.AND UP0, UPT, UR4, 0x18, UPT ;  /* 0x000000180400788c */ /* 0x000fd2000bf05270 */
[----:B------:R-:W-:Y:S05]  /*6520*/  BRA.U !UP0, `(.L_x_1093) ;  /* 0x0000000108447547 */ /* 0x000fea000b800000 */
.L_x_1069:
[----:B------:R-:W-:Y:S01]  /*6530*/  MOV R2, 0x1c0 ;  /* 0x000001c000027802 */ /* 0x000fe20000000f00 */
[----:B------:R-:W0:Y:S01]  /*6540*/  LDCU.64 UR4, c[0x4][0x1a0] ;  /* 0x01003400ff0477ac */ /* 0x000e220008000a00 */
[----:B------:R-:W-:Y:S02]  /*6550*/  HFMA2 R8, -RZ, RZ, 0, 6.020069122314453125e-06 ;  /* 0x00000065ff087431 */ /* 0x000fe400000001ff */
        /* <DEDUP_REMOVED lines=13> */
.L_x_1094:
[----:B------:R-:W-:Y:S05]  /*6630*/  BRA `(.L_x_1070) ;  /* 0x0000000000a07947 */ /* 0x000fea0003800000 */
.L_x_1093:
[----:B------:R-:W-:Y:S01]  /*6640*/  HADD2.F32 R7, -RZ, R7.H0_H0 ;  /* 0x20000007ff077230 */ /* 0x000fe20000004100 */
        /* <DEDUP_REMOVED lines=12> */
.L_x_1096:
[----:B------:R-:W-:Y:S05]  /*6710*/  BSYNC.RECONVERGENT B0 ;  /* 0x0000000000007941 */ /* 0x000fea0003800200 */
.L_x_1095:
[----:B------:R-:W-:-:S05]  /*6720*/  LOP3.LUT R5, R0, 0x80, R5, 0xf8, !PT ;  /* 0x0000008000057812 */ /* 0x000fca00078ef805 */
[----:B------:R0:W-:Y:S01]  /*6730*/  STG.E.U8 desc[UR36][R2.64], R5 ;  /* 0x0000000502007986 */ /* 0x0001e2000c101124 */
[----:B------:R-:W-:Y:S05]  /*6740*/  BRA `(.L_x_1070) ;  /* 0x00000000005c7947 */ /* 0x000fea0003800000 */
.L_x_1092:
[----:B------:R-:W-:Y:S01]  /*6750*/  HADD2.F32 R5, -RZ, R7.H0_H0 ;  /* 0x20000007ff057230 */ /* 0x000fe20000004100 */
        /* <DEDUP_REMOVED lines=11> */
.L_x_1098:
[----:B------:R-:W-:Y:S02]  /*6810*/  ISETP.GT.U32.AND P0, PT, R4, 0x7f800000, PT ;  /* 0x7f8000000400780c */ /* 0x000fe40003f04070 */
[----:B------:R-:W-:-:S04]  /*6820*/  MOV R0, 0x7f ;  /* 0x0000007f00007802 */ /* 0x000fc80000000f00 */
[----:B------:R-:W-:-:S07]  /*6830*/  SEL R0, R0, 0x7c, P0 ;  /* 0x0000007c00007807 */ /* 0x000fce0000000000 */
.L_x_1099:
[----:B------:R-:W-:Y:S05]  /*6840*/  BSYNC.RECONVERGENT B0 ;  /* 0x0000000000007941 */ /* 0x000fea0003800200 */
.L_x_1097:
[----:B------:R-:W-:-:S04]  /*6850*/  SHF.R.U32.HI R5, RZ, 0x18, R5 ;  /* 0x00000018ff057819 */ /* 0x000fc80000011605 */
[----:B------:R-:W-:-:S05]  /*6860*/  LOP3.LUT R5, R0, 0x80, R5, 0xf8, !PT ;  /* 0x0000008000057812 */ /* 0x000fca00078ef805 */
[----:B------:R0:W-:Y:S01]  /*6870*/  STG.E.U8 desc[UR36][R2.64], R5 ;  /* 0x0000000502007986 */ /* 0x0001e2000c101124 */
[----:B------:R-:W-:Y:S05]  /*6880*/  BRA `(.L_x_1070) ;  /* 0x00000000000c7947 */ /* 0x000fea0003800000 */
.L_x_1091:
[----:B------:R-:W-:-:S05]  /*6890*/  HADD2.F32 R0, -RZ, R7.H0_H0 ;  /* 0x20000007ff007230 */ /* 0x000fca0000004100 */
[----:B------:R-:W-:-:S05]  /*68a0*/  F2FP.BF16.F32.PACK_AB R0, RZ, R0 ;  /* 0x00000000ff00723e */ /* 0x000fca00000010ff */
[----:B------:R0:W-:Y:S02]  /*68b0*/  STG.E.U16 desc[UR36][R2.64], R0 ;  /* 0x0000000002007986 */ /* 0x0001e4000c101524 */
.L_x_1070:
[----:B------:R-:W-:-:S07]  /*68c0*/  VIADD R17, R17, 0x80 ;  /* 0x0000008011117836 */ /* 0x000fce0000000000 */
.L_x_1028:
[----:B------:R-:W-:Y:S05]  /*68d0*/  BSYNC.RECONVERGENT B6 ;  /* 0x0000000000067941 */ /* 0x000fea0003800200 */
.L_x_1027:
[----:B------:R-:W5:Y:S01]  /*68e0*/  LDCU UR4, c[0x0][0x380] ;  /* 0x00007000ff0477ac */ /* 0x000f620008000800 */
[----:B------:R-:W-:Y:S01]  /*68f0*/  BSSY.RECONVERGENT B6, `(.L_x_1100) ;  /* 0x000033d000067945 */ /* 0x000fe20003800200 */
[----:B-----5:R-:W-:-:S13]  /*6900*/  ISETP.GE.AND P0, PT, R17, UR4, PT ;  /* 0x0000000411007c0c */ /* 0x020fda000bf06270 */
[----:B------:R-:W-:Y:S05]  /*6910*/  @P0 BRA `(.L_x_1101) ;  /* 0x0000003000e80947 */ /* 0x000fea0003800000 */
[----:B------:R-:W5:Y:S01]  /*6920*/  LDCU UR4, c[0x0][0x388] ;  /* 0x00007100ff0477ac */ /* 0x000f620008000800 */
[----:B0--34-:R-:W-:Y:S02]  /*6930*/  IMAD.MOV.U32 R0, RZ, RZ, RZ ;  /* 0x000000ffff007224 */ /* 0x019fe400078e00ff */
[----:B------:R-:W-:Y:S01]  /*6940*/  IMAD.MOV.U32 R16, RZ, RZ, RZ ;  /* 0x000000ffff107224 */ /* 0x000fe200078e00ff */
[----:B-----5:R-:W-:-:S09]  /*6950*/  UISETP.NE.AND UP0, UPT, UR4, URZ, UPT ;  /* 0x000000ff0400728c */ /* 0x020fd2000bf05270 */
[----:B------:R-:W-:Y:S05]  /*6960*/  BRA.U !UP0, `(.L_x_1102) ;  /* 0x0000001108a87547 */ /* 0x000fea000b800000 */
[----:B------:R-:W1:Y:S01]  /*6970*/  LDCU.64 UR4, c[0x0][0x390] ;  /* 0x00007200ff0477ac */ /* 0x000e620008000a00 */
[----:B------:R-:W-:Y:S01]  /*6980*/  HFMA2 R16, -RZ, RZ, 0, 0 ;  /* 0x00000000ff107431 */ /* 0x000fe200000001ff */
[----:B------:R-:W0:Y:S01]  /*6990*/  LDCU UR6, c[0x0][0x38c] ;  /* 0x00007180ff0677ac */ /* 0x000e220008000800 */
[----:B------:R-:W3:Y:S01]  /*69a0*/  LDCU.64 UR8, c[0x0][0x4b8] ;  /* 0x00009700ff0877ac */ /* 0x000ee20008000a00 */
[----:B------:R-:W-:Y:S02]  /*69b0*/  UISETP.NE.AND UP0, UPT, UR40, URZ, UPT ;  /* 0x000000ff2800728c */ /* 0x000fe4000bf05270 */
        /* <DEDUP_REMOVED lines=286> */
[----:B------:R-:W2:Y:S03]  /*7ba0*/  LDCU.64 UR8, c[0x0][0x578] ;  /* 0x0000af00ff0877ac */ /* 0x000ea60008000a00 */
[----:B0-----:R-:W-:-:S05]  /*7bb0*/  IMAD.HI.U32 R2, R5, UR4, R4 ;  /* 0x0000000405027c27 */ /* 0x001fca000f8e0004 */
[----:B------:R-:W-:-:S05]  /*7bc0*/  SHF.R.U32.HI R2, RZ, UR5, R2 ;  /* 0x00000005ff027c19 */ /* 0x000fca0008011602 */
[----:B------:R-:W-:-:S04]  /*7bd0*/  IMAD.MOV R3, RZ, RZ, -R2 ;  /* 0x000000ffff037224 */ /* 0x000fc800078e0a02 */
[----:B-1----:R-:W-:-:S04]  /*7be0*/  IMAD R5, R3, UR6, R5 ;  /* 0x0000000603057c24 */ /* 0x002fc8000f8e0205 */
[C---:B--2---:R-:W-:Y:S02]  /*7bf0*/  IMAD R16, R5.reuse, UR8, R16 ;  /* 0x0000000805107c24 */ /* 0x044fe4000f8e0210 */
[----:B------:R-:W-:-:S07]  /*7c00*/  IMAD R0, R5, UR9, R0 ;  /* 0x0000000905007c24 */ /* 0x000fce000f8e0200 */
.L_x_1102:
        /* <DEDUP_REMOVED lines=19> */
.L_x_1106:
[----:B------:R-:W2:Y:S02]  /*7d40*/  LDG.E.U8 R2, desc[UR36][R2.64] ;  /* 0x0000002402027981 */ /* 0x000ea4000c1e1100 */
[----:B--2---:R-:W-:-:S04]  /*7d50*/  I2FP.F32.U32 R0, R2 ;  /* 0x0000000200007245 */ /* 0x004fc80000201000 */
[----:B------:R-:W-:-:S04]  /*7d60*/  F2FP.F16.F32.PACK_AB R0, RZ, R0 ;  /* 0x00000000ff00723e */ /* 0x000fc800000000ff */
[----:B------:R-:W-:Y:S01]  /*7d70*/  PRMT R5, R0, 0x7610, R5 ;  /* 0x0000761000057816 */ /* 0x000fe20000000005 */
[----:B------:R-:W-:Y:S06]  /*7d80*/  BRA `(.L_x_1108) ;  /* 0x0000000c00d07947 */ /* 0x000fec0003800000 */
.L_x_1105:
        /* <DEDUP_REMOVED lines=11> */
.L_x_1110:
[----:B------:R-:W2:Y:S02]  /*7e40*/  LDG.E R2, desc[UR36][R2.64] ;  /* 0x0000002402027981 */ /* 0x000ea4000c1e1900 */
[----:B--2---:R-:W-:-:S04]  /*7e50*/  I2FP.F32.S32 R0, R2 ;  /* 0x0000000200007245 */ /* 0x004fc80000201400 */
[----:B------:R-:W-:-:S04]  /*7e60*/  F2FP.F16.F32.PACK_AB R0, RZ, R0 ;  /* 0x00000000ff00723e */ /* 0x000fc800000000ff */
[----:B------:R-:W-:Y:S01]  /*7e70*/  PRMT R5, R0, 0x7610, R5 ;  /* 0x0000761000057816 */ /* 0x000fe20000000005 */
[----:B------:R-:W-:Y:S06]  /*7e80*/  BRA `(.L_x_1108) ;  /* 0x0000000c00907947 */ /* 0x000fec0003800000 */
.L_x_1109:
[----:B------:R-:W2:Y:S02]  /*7e90*/  LDG.E.U16 R2, desc[UR36][R2.64] ;  /* 0x0000002402027981 */ /* 0x000ea4000c1e1500 */
[----:B--2---:R-:W0:Y:S02]  /*7ea0*/  I2F.S16 R0, R2 ;  /* 0x0000000200007306 */ /* 0x004e240000101400 */
[----:B0-----:R-:W-:-:S04]  /*7eb0*/  F2FP.F16.F32.PACK_AB R0, RZ, R0 ;  /* 0x00000000ff00723e */ /* 0x001fc800000000ff */
[----:B------:R-:W-:Y:S01]  /*7ec0*/  PRMT R5, R0, 0x7610, R5 ;  /* 0x0000761000057816 */ /* 0x000fe20000000005 */
[----:B------:R-:W-:Y:S06]  /*7ed0*/  BRA `(.L_x_1108) ;  /* 0x0000000c007c7947 */ /* 0x000fec0003800000 */
.L_x_1104:
        /* <DEDUP_REMOVED lines=9> */
.L_x_1112:
[----:B------:R1:W5:Y:S01]  /*7f70*/  LDG.E.U16 R5, desc[UR36][R2.64] ;  /* 0x0000002402057981 */ /* 0x000362000c1e1500 */
[----:B------:R-:W-:Y:S05]  /*7f80*/  BRA `(.L_x_1108) ;  /* 0x0000000c00507947 */ /* 0x000fea0003800000 */
.L_x_1111:
        /* <DEDUP_REMOVED lines=9> */
.L_x_1114:
[----:B------:R0:W5:Y:S01]  /*8020*/  LDG.E.U16 R5, desc[UR36][R2.64] ;  /* 0x0000002402057981 */ /* 0x000162000c1e1500 */
[----:B------:R-:W-:Y:S05]  /*8030*/  BRA `(.L_x_1108) ;  /* 0x0000000c00247947 */ /* 0x000fea0003800000 */
.L_x_1113:
        /* <DEDUP_REMOVED lines=13> */
.L_x_1103:
        /* <DEDUP_REMOVED lines=14> */
.L_x_1117:
        /* <DEDUP_REMOVED lines=13> */
.L_x_1116:
        /* <DEDUP_REMOVED lines=26> */
.L_x_1119:
        /* <DEDUP_REMOVED lines=14> */
.L_x_1118:
[----:B------:R-:W2:Y:S02]  /*8540*/  LDG.E.U16 R0, desc[UR36][R2.64] ;  /* 0x0000002402007981 */ /* 0x000ea4000c1e1500 */
[----:B--2---:R-:W-:-:S04]  /*8550*/  SHF.L.U32 R0, R0, 0x10, RZ ;  /* 0x0000001000007819 */ /* 0x004fc800000006ff */
[----:B------:R-:W-:-:S04]  /*8560*/  F2FP.F16.F32.PACK_AB R0, RZ, R0 ;  /* 0x00000000ff00723e */ /* 0x000fc800000000ff */
[----:B------:R-:W-:Y:S01]  /*8570*/  PRMT R5, R0, 0x7610, R5 ;  /* 0x0000761000057816 */ /* 0x000fe20000000005 */
[----:B------:R-:W-:Y:S06]  /*8580*/  BRA `(.L_x_1108) ;  /* 0x0000000400d07947 */ /* 0x000fec0003800000 */
.L_x_1115:
        /* <DEDUP_REMOVED lines=13> */
.L_x_1122:
        /* <DEDUP_REMOVED lines=21> */
.L_x_1126:
[----:B------:R-:W-:Y:S05]  /*87b0*/  BSYNC.RECONVERGENT B1 ;  /* 0x0000000000017941 */ /* 0x000fea0003800200 */
.L_x_1125:
[----:B------:R-:W-:Y:S01]  /*87c0*/  IMAD.SHL.U32 R0, R0, 0x100000, RZ ;  /* 0x0010000000007824 */ /* 0x000fe200078e00ff */
[----:B------:R-:W-:-:S04]  /*87d0*/  LEA R2, R2, 0x3b800000, 0x17 ;  /* 0x3b80000002027811 */ /* 0x000fc800078eb8ff */
[----:B------:R-:W-:-:S07]  /*87e0*/  LOP3.LUT R0, R2, R0, R7, 0xfe, !PT ;  /* 0x0000000002007212 */ /* 0x000fce00078efe07 */
.L_x_1124:
[----:B------:R-:W-:Y:S05]  /*87f0*/  BSYNC.RECONVERGENT B0 ;  /* 0x0000000000007941 */ /* 0x000fea0003800200 */
.L_x_1123:
[----:B------:R-:W-:-:S04]  /*8800*/  F2FP.F16.F32.PACK_AB R0, RZ, R0 ;  /* 0x00000000ff00723e */ /* 0x000fc800000000ff */
[----:B------:R-:W-:Y:S01]  /*8810*/  PRMT R5, R0, 0x7610, R5 ;  /* 0x0000761000057816 */ /* 0x000fe20000000005 */
[----:B------:R-:W-:Y:S06]  /*8820*/  BRA `(.L_x_1108) ;  /* 0x0000000400287947 */ /* 0x000fec0003800000 */
.L_x_1121:
        /* <DEDUP_REMOVED lines=21> */
.L_x_1130:
[----:B------:R-:W-:Y:S05]  /*8980*/  BSYNC.RECONVERGENT B1 ;  /* 0x0000000000017941 */ /* 0x000fea0003800200 */
.L_x_1129:
[----:B------:R-:W-:Y:S01]  /*8990*/  IMAD.SHL.U32 R0, R0, 0x200000, RZ ;  /* 0x0020000000007824 */ /* 0x000fe200078e00ff */
[----:B------:R-:W-:-:S04]  /*89a0*/  LEA R2, R2, 0x37800000, 0x17 ;  /* 0x3780000002027811 */ /* 0x000fc800078eb8ff */
[----:B------:R-:W-:-:S07]  /*89b0*/  LOP3.LUT R0, R2, R0, R7, 0xfe, !PT ;  /* 0x0000000002007212 */ /* 0x000fce00078efe07 */
.L_x_1128:
[----:B------:R-:W-:Y:S05]  /*89c0*/  BSYNC.RECONVERGENT B0 ;  /* 0x0000000000007941 */ /* 0x000fea0003800200 */
.L_x_1127:
[----:B------:R-:W-:-:S04]  /*89d0*/  F2FP.F16.F32.PACK_AB R0, RZ, R0 ;  /* 0x00000000ff00723e */ /* 0x000fc800000000ff */
[----:B------:R-:W-:Y:S01]  /*89e0*/  PRMT R5, R0, 0x7610, R5 ;  /* 0x0000761000057816 */ /* 0x000fe20000000005 */
[----:B------:R-:W-:Y:S06]  /*89f0*/  BRA `(.L_x_1108) ;  /* 0x0000000000b47947 */ /* 0x000fec0003800000 */
.L_x_1120:
        /* <DEDUP_REMOVED lines=14> */
.L_x_1134:
[----:B------:R-:W-:Y:S05]  /*8ae0*/  BSYNC.RECONVERGENT B0 ;  /* 0x0000000000007941 */ /* 0x000fea0003800200 */
.L_x_1133:
[----:B------:R-:W-:-:S04]  /*8af0*/  F2FP.F16.F32.PACK_AB R0, RZ, R0 ;  /* 0x00000000ff00723e */ /* 0x000fc800000000ff */
[----:B------:R-:W-:Y:S01]  /*8b00*/  PRMT R5, R0, 0x7610, R5 ;  /* 0x0000761000057816 */ /* 0x000fe20000000005 */
[----:B------:R-:W-:Y:S06]  /*8b10*/  BRA `(.L_x_1108) ;  /* 0x00000000006c7947 */ /* 0x000fec0003800000 */
.L_x_1107:
        /* <DEDUP_REMOVED lines=16> */
.L_x_1135:
[----:B------:R-:W-:Y:S01]  /*8c20*/  PRMT R5, RZ, 0x7610, R5 ;  /* 0x00007610ff057816 */ /* 0x000fe20000000005 */
[----:B------:R-:W-:Y:S06]  /*8c30*/  BRA `(.L_x_1108) ;  /* 0x0000000000247947 */ /* 0x000fec0003800000 */
.L_x_1132:
[----:B------:R-:W2:Y:S02]  /*8c40*/  LDG.E.64 R2, desc[UR36][R2.64] ;  /* 0x0000002402027981 */ /* 0x000ea4000c1e1b00 */
[----:B--2---:R-:W0:Y:S02]  /*8c50*/  I2F.U64 R0, R2 ;  /* 0x0000000200007312 */ /* 0x004e240000301000 */
[----:B0-----:R-:W-:-:S04]  /*8c60*/  F2FP.F16.F32.PACK_AB R0, RZ, R0 ;  /* 0x00000000ff00723e */ /* 0x001fc800000000ff */
[----:B------:R-:W-:Y:S01]  /*8c70*/  PRMT R5, R0, 0x7610, R5 ;  /* 0x0000761000057816 */ /* 0x000fe20000000005 */
[----:B------:R-:W-:Y:S06]  /*8c80*/  BRA `(.L_x_1108) ;  /* 0x0000000000107947 */ /* 0x000fec0003800000 */
.L_x_1131:
[----:B------:R-:W2:Y:S02]  /*8c90*/  LDG.E R2, desc[UR36][R2.64] ;  /* 0x0000002402027981 */ /* 0x000ea4000c1e1900 */
[----:B--2---:R-:W-:-:S04]  /*8ca0*/  I2FP.F32.U32 R0, R2 ;  /* 0x0000000200007245 */ /* 0x004fc80000201000 */
[----:B------:R-:W-:-:S04]  /*8cb0*/  F2FP.F16.F32.PACK_AB R0, RZ, R0 ;  /* 0x00000000ff00723e */ /* 0x000fc800000000ff */
[----:B------:R-:W-:-:S07]  /*8cc0*/  PRMT R5, R0, 0x7610, R5 ;  /* 0x0000761000057816 */ /* 0x000fce0000000005 */
.L_x_1108:
        /* <DEDUP_REMOVED lines=12> */
.L_x_1137:
[----:B------:R-:W-:Y:S05]  /*8d90*/  BSYNC.RECONVERGENT B0 ;  /* 0x0000000000007941 */ /* 0x000fea0003800200 */
.L_x_1136:
        /* <DEDUP_REMOVED lines=18> */
.L_x_1141:
[----:B------:R-:W-:-:S06]  /*8ec0*/  HADD2.F32 R5, -RZ, R7.H0_H0 ;  /* 0x20000007ff057230 */ /* 0x000fcc0000004100 */
[----:B------:R-:W0:Y:S02]  /*8ed0*/  F2I.S64.TRUNC R4, R5 ;  /* 0x0000000500047311 */ /* 0x000e24000020d900 */
[----:B0-----:R0:W-:Y:S01]  /*8ee0*/  STG.E.U8 desc[UR36][R2.64], R4 ;  /* 0x0000000402007986 */ /* 0x0011e2000c101124 */
[----:B------:R-:W-:Y:S05]  /*8ef0*/  BRA `(.L_x_1143) ;  /* 0x0000000c006c7947 */ /* 0x000fea0003800000 */
.L_x_1140:
        /* <DEDUP_REMOVED lines=10> */
.L_x_1145:
[----:B------:R-:W-:-:S06]  /*8fa0*/  HADD2.F32 R7, -RZ, R7.H0_H0 ;  /* 0x20000007ff077230 */ /* 0x000fcc0000004100 */
[----:B------:R-:W0:Y:S02]  /*8fb0*/  F2I.FTZ.TRUNC.NTZ R7, R7 ;  /* 0x0000000700077305 */ /* 0x000e24000021f100 */
[----:B0-----:R0:W-:Y:S01]  /*8fc0*/  STG.E desc[UR36][R2.64], R7 ;  /* 0x0000000702007986 */ /* 0x0011e2000c101924 */
[----:B------:R-:W-:Y:S05]  /*8fd0*/  BRA `(.L_x_1143) ;  /* 0x0000000c00347947 */ /* 0x000fea0003800000 */
.L_x_1144:
[----:B------:R-:W-:-:S06]  /*8fe0*/  HADD2.F32 R7, -RZ, R7.H0_H0 ;  /* 0x20000007ff077230 */ /* 0x000fcc0000004100 */
[----:B------:R-:W0:Y:S02]  /*8ff0*/  F2I.FTZ.TRUNC.NTZ R7, R7 ;  /* 0x0000000700077305 */ /* 0x000e24000021f100 */
[----:B0-----:R0:W-:Y:S01]  /*9000*/  STG.E.U16 desc[UR36][R2.64], R7 ;  /* 0x0000000702007986 */ /* 0x0011e2000c101524 */
[----:B------:R-:W-:Y:S05]  /*9010*/  BRA `(.L_x_1143) ;  /* 0x0000000c00247947 */ /* 0x000fea0003800000 */
.L_x_1139:
        /* <DEDUP_REMOVED lines=9> */
.L_x_1147:
[----:B------:R0:W-:Y:S01]  /*90b0*/  STG.E.U16 desc[UR36][R2.64], R7 ;  /* 0x0000000702007986 */ /* 0x0001e2000c101524 */
[----:B------:R-:W-:Y:S05]  /*90c0*/  BRA `(.L_x_1143) ;  /* 0x0000000800f87947 */ /* 0x000fea0003800000 */
.L_x_1146:
        /* <DEDUP_REMOVED lines=10> */
.L_x_1149:
[----:B------:R-:W-:-:S05]  /*9170*/  HADD2.F32 R0, -RZ, R7.H0_H0 ;  /* 0x20000007ff007230 */ /* 0x000fca0000004100 */
[----:B------:R-:W-:-:S04]  /*9180*/  F2FP.F16.F32.PACK_AB R0, RZ, R0 ;  /* 0x00000000ff00723e */ /* 0x000fc800000000ff */
[----:B------:R-:W-:-:S05]  /*9190*/  PRMT R0, R0, 0x5410, RZ ;  /* 0x0000541000007816 */ /* 0x000fca00000000ff */
[----:B------:R0:W-:Y:S01]  /*91a0*/  STG.E desc[UR36][R2.64], R0 ;  /* 0x0000000002007986 */ /* 0x0001e2000c101924 */
[----:B------:R-:W-:Y:S05]  /*91b0*/  BRA `(.L_x_1143) ;  /* 0x0000000800bc7947 */ /* 0x000fea0003800000 */
.L_x_1148:
[----:B------:R-:W-:-:S05]  /*91c0*/  HADD2.F32 R4, -RZ, R7.H0_H0 ;  /* 0x20000007ff047230 */ /* 0x000fca0000004100 */
[----:B------:R-:W-:-:S06]  /*91d0*/  FMUL.FTZ R4, R4, 1 ;  /* 0x3f80000004047820 */ /* 0x000fcc0000410000 */
[----:B------:R-:W0:Y:S02]  /*91e0*/  F2F.F64.F32 R4, R4 ;  /* 0x0000000400047310 */ /* 0x000e240000201800 */
[----:B0-----:R0:W-:Y:S01]  /*91f0*/  STG.E.64 desc[UR36][R2.64], R4 ;  /* 0x0000000402007986 */ /* 0x0011e2000c101b24 */
[----:B------:R-:W-:Y:S05]  /*9200*/  BRA `(.L_x_1143) ;  /* 0x0000000800a87947 */ /* 0x000fea0003800000 */
.L_x_1138:
        /* <DEDUP_REMOVED lines=14> */
.L_x_1153:
        /* <DEDUP_REMOVED lines=18> */
.L_x_1156:
[----:B------:R-:W-:-:S04]  /*9410*/  SHF.R.U32.HI R5, RZ, 0x18, R5 ;  /* 0x00000018ff057819 */ /* 0x000fc80000011605 */
[----:B------:R-:W-:-:S07]  /*9420*/  LOP3.LUT R0, R0, 0x80, R5, 0xf8, !PT ;  /* 0x0000008000007812 */ /* 0x000fce00078ef805 */
.L_x_1155:
[----:B------:R-:W-:Y:S05]  /*9430*/  BSYNC.RECONVERGENT B0 ;  /* 0x0000000000007941 */ /* 0x000fea0003800200 */
.L_x_1154:
[----:B------:R3:W-:Y:S01]  /*9440*/  STG.E.U8 desc[UR36][R2.64], R0 ;  /* 0x0000000002007986 */ /* 0x0007e2000c101124 */
[----:B------:R-:W-:Y:S05]  /*9450*/  BRA `(.L_x_1143) ;  /* 0x0000000800147947 */ /* 0x000fea0003800000 */
.L_x_1152:
        /* <DEDUP_REMOVED lines=18> */
.L_x_1159:
[----:B------:R-:W-:-:S04]  /*9580*/  SHF.R.U32.HI R5, RZ, 0x18, R5 ;  /* 0x00000018ff057819 */ /* 0x000fc80000011605 */
[----:B------:R-:W-:-:S07]  /*9590*/  LOP3.LUT R0, R0, 0x80, R5, 0xf8, !PT ;  /* 0x0000008000007812 */ /* 0x000fce00078ef805 */
.L_x_1158:
[----:B------:R-:W-:Y:S05]  /*95a0*/  BSYNC.RECONVERGENT B0 ;  /* 0x0000000000007941 */ /* 0x000fea0003800200 */
.L_x_1157:
[----:B------:R0:W-:Y:S01]  /*95b0*/  STG.E.U8 desc[UR36][R2.64], R0 ;  /* 0x0000000002007986 */ /* 0x0001e2000c101124 */
[----:B------:R-:W-:Y:S05]  /*95c0*/  BRA `(.L_x_1143) ;  /* 0x0000000400b87947 */ /* 0x000fea0003800000 */
.L_x_1151:
        /* <DEDUP_REMOVED lines=22> */
.L_x_1161:
[----:B------:R-:W-:-:S06]  /*9730*/  HADD2.F32 R4, -RZ, R7.H0_H0 ;  /* 0x20000007ff047230 */ /* 0x000fcc0000004100 */
[----:B------:R-:W0:Y:S02]  /*9740*/  F2I.U64.TRUNC R4, R4 ;  /* 0x0000000400047311 */ /* 0x000e24000020d800 */
[----:B0-----:R1:W-:Y:S01]  /*9750*/  STG.E.64 desc[UR36][R2.64], R4 ;  /* 0x0000000402007986 */ /* 0x0013e2000c101b24 */
[----:B------:R-:W-:Y:S05]  /*9760*/  BRA `(.L_x_1143) ;  /* 0x0000000400507947 */ /* 0x000fea0003800000 */
.L_x_1160:
[----:B------:R-:W-:-:S06]  /*9770*/  HADD2.F32 R7, -RZ, R7.H0_H0 ;  /* 0x20000007ff077230 */ /* 0x000fcc0000004100 */
[----:B------:R-:W0:Y:S02]  /*9780*/  F2I.FTZ.U32.TRUNC.NTZ R7, R7 ;  /* 0x0000000700077305 */ /* 0x000e24000021f000 */
[----:B0-----:R0:W-:Y:S01]  /*9790*/  STG.E desc[UR36][R2.64], R7 ;  /* 0x0000000702007986 */ /* 0x0011e2000c101924 */
[----:B------:R-:W-:Y:S05]  /*97a0*/  BRA `(.L_x_1143) ;  /* 0x0000000400407947 */ /* 0x000fea0003800000 */
.L_x_1150:
        /* <DEDUP_REMOVED lines=11> */
.L_x_1163:
[----:B------:R-:W-:-:S05]  /*9860*/  HADD2.F32 R7, -RZ, R7.H0_H0 ;  /* 0x20000007ff077230 */ /* 0x000fca0000004100 */
[----:B------:R-:W-:Y:S01]  /*9870*/  FMUL.FTZ R4, R7, 1 ;  /* 0x3f80000007047820 */ /* 0x000fe20000410000 */
[----:B------:R-:W-:-:S05]  /*9880*/  CS2R R6, SRZ ;  /* 0x0000000000067805 */ /* 0x000fca000001ff00 */
[----:B------:R-:W0:Y:S02]  /*9890*/  F2F.F64.F32 R4, R4 ;  /* 0x0000000400047310 */ /* 0x000e240000201800 */
[----:B0-----:R0:W-:Y:S01]  /*98a0*/  STG.E.128 desc[UR36][R2.64], R4 ;  /* 0x0000000402007986 */ /* 0x0011e2000c101d24 */
[----:B------:R-:W-:Y:S05]  /*98b0*/  BRA `(.L_x_1143) ;  /* 0x0000000000fc7947 */ /* 0x000fea0003800000 */
.L_x_1162:
[----:B------:R-:W-:-:S09]  /*98c0*/  UISETP.NE.AND UP0, UPT, UR4, 0xf, UPT ;  /* 0x0000000f0400788c */ /* 0x000fd2000bf05270 */
[----:B------:R-:W-:Y:S05]  /*98d0*/  BRA.U !UP0, `(.L_x_1164) ;  /* 0x0000000108e87547 */ /* 0x000fea000b800000 */
[----:B------:R-:W-:-:S09]  /*98e0*/  UISETP.NE.AND UP0, UPT, UR4, 0x17, UPT ;  /* 0x000000170400788c */ /* 0x000fd2000bf05270 */
[----:B------:R-:W-:Y:S05]  /*98f0*/  BRA.U !UP0, `(.L_x_1165) ;  /* 0x0000000108907547 */ /* 0x000fea000b800000 */
[----:B------:R-:W-:-:S09]  /*9900*/  UISETP.NE.AND UP0, UPT, UR4, 0x18, UPT ;  /* 0x000000180400788c */ /* 0x000fd2000bf05270 */
[----:B------:R-:W-:Y:S05]  /*9910*/  BRA.U !UP0, `(.L_x_1166) ;  /* 0x0000000108447547 */ /* 0x000fea000b800000 */
.L_x_1142:
        /* <DEDUP_REMOVED lines=11> */
[----:B------:R-:W-:Y:S01]  /*99d0*/  IMAD.U32 R7, RZ, RZ, UR7 ;  /* 0x00000007ff077e24 */ /* 0x000fe2000f8e00ff */
[----:B---3--:R-:W-:Y:S01]  /*99e0*/  MOV R10, UR8 ;  /* 0x00000008000a7c02 */ /* 0x008fe20008000f00 */
[----:B------:R-:W-:-:S07]  /*99f0*/  IMAD.U32 R11, RZ, RZ, UR9 ;  /* 0x00000009ff0b7e24 */ /* 0x000fce000f8e00ff */
[----:B------:R-:W-:-:S07]  /*9a00*/  LEPC R20, `(.L_x_1167) ;  /* 0x000000001014794e */ /* 0x000fce0000000000 */
[----:B--2---:R-:W-:Y:S05]  /*9a10*/  CALL.ABS.NOINC R2 ;  /* 0x0000000002007343 */ /* 0x004fea0003c00000 */
.L_x_1167:
[----:B------:R-:W-:Y:S05]  /*9a20*/  BRA `(.L_x_1143) ;  /* 0x0000000000a07947 */ /* 0x000fea0003800000 */
.L_x_1166:
        /* <DEDUP_REMOVED lines=13> */
.L_x_1169:
[----:B------:R-:W-:Y:S05]  /*9b00*/  BSYNC.RECONVERGENT B0 ;  /* 0x0000000000007941 */ /* 0x000fea0003800200 */
.L_x_1168:
[----:B------:R-:W-:-:S05]  /*9b10*/  LOP3.LUT R5, R0, 0x80, R5, 0xf8, !PT ;  /* 0x0000008000057812 */ /* 0x000fca00078ef805 */
[----:B------:R0:W-:Y:S01]  /*9b20*/  STG.E.U8 desc[UR36][R2.64], R5 ;  /* 0x0000000502007986 */ /* 0x0001e2000c101124 */
[----:B------:R-:W-:Y:S05]  /*9b30*/  BRA `(.L_x_1143) ;  /* 0x00000000005c7947 */ /* 0x000fea0003800000 */
.L_x_1165:
        /* <DEDUP_REMOVED lines=12> */
.L_x_1171:
[----:B------:R-:W-:Y:S02]  /*9c00*/  ISETP.GT.U32.AND P0, PT, R4, 0x7f800000, PT ;  /* 0x7f8000000400780c */ /* 0x000fe40003f04070 */
[----:B------:R-:W-:-:S04]  /*9c10*/  MOV R0, 0x7f ;  /* 0x0000007f00007802 */ /* 0x000fc80000000f00 */
[----:B------:R-:W-:-:S07]  /*9c20*/  SEL R0, R0, 0x7c, P0 ;  /* 0x0000007c00007807 */ /* 0x000fce0000000000 */
.L_x_1172:
[----:B------:R-:W-:Y:S05]  /*9c30*/  BSYNC.RECONVERGENT B0 ;  /* 0x0000000000007941 */ /* 0x000fea0003800200 */
.L_x_1170:
[----:B------:R-:W-:-:S04]  /*9c40*/  SHF.R.U32.HI R5, RZ, 0x18, R5 ;  /* 0x00000018ff057819 */ /* 0x000fc80000011605 */
[----:B------:R-:W-:-:S05]  /*9c50*/  LOP3.LUT R5, R0, 0x80, R5, 0xf8, !PT ;  /* 0x0000008000057812 */ /* 0x000fca00078ef805 */
[----:B------:R0:W-:Y:S01]  /*9c60*/  STG.E.U8 desc[UR36][R2.64], R5 ;  /* 0x0000000502007986 */ /* 0x0001e2000c101124 */
[----:B------:R-:W-:Y:S05]  /*9c70*/  BRA `(.L_x_1143) ;  /* 0x00000000000c7947 */ /* 0x000fea0003800000 */
.L_x_1164:
[----:B------:R-:W-:-:S05]  /*9c80*/  HADD2.F32 R0, -RZ, R7.H0_H0 ;  /* 0x20000007ff007230 */ /* 0x000fca0000004100 */
[----:B------:R-:W-:-:S05]  /*9c90*/  F2FP.BF16.F32.PACK_AB R0, RZ, R0 ;  /* 0x00000000ff00723e */ /* 0x000fca00000010ff */
[----:B------:R0:W-:Y:S02]  /*9ca0*/  STG.E.U16 desc[UR36][R2.64], R0 ;  /* 0x0000000002007986 */ /* 0x0001e4000c101524 */
.L_x_1143:
[----:B------:R-:W-:-:S07]  /*9cb0*/  VIADD R17, R17, 0x80 ;  /* 0x0000008011117836 */ /* 0x000fce0000000000 */
.L_x_1101:
[----:B------:R-:W-:Y:S05]  /*9cc0*/  BSYNC.RECONVERGENT B6 ;  /* 0x0000000000067941 */ /* 0x000fea0003800200 */
.L_x_1100:
[----:B------:R-:W5:Y:S02]  /*9cd0*/  LDCU UR4, c[0x0][0x380] ;  /* 0x00007000ff0477ac */ /* 0x000f640008000800 */
[----:B-----5:R-:W-:-:S13]  /*9ce0*/  ISETP.GE.AND P0, PT, R17, UR4, PT ;  /* 0x0000000411007c0c */ /* 0x020fda000bf06270 */
[----:B------:R-:W-:Y:S05]  /*9cf0*/  @P0 EXIT ;  /* 0x000000000000094d */ /* 0x000fea0003800000 */
[----:B------:R-:W5:Y:S01]  /*9d00*/  LDCU UR4, c[0x0][0x388] ;  /* 0x00007100ff0477ac */ /* 0x000f620008000800 */
[----:B------:R-:W-:Y:S02]  /*9d10*/  HFMA2 R16, -RZ, RZ, 0, 0 ;  /* 0x00000000ff107431 */ /* 0x000fe400000001ff */
[----:B0--34-:R-:W-:Y:S01]  /*9d20*/  IMAD.MOV.U32 R0, RZ, RZ, RZ ;  /* 0x000000ffff007224 */ /* 0x019fe200078e00ff */
        /* <DEDUP_REMOVED lines=15> */
[----:B------:R-:W-:Y:S01]  /*9e20*/  MOV R2, RZ ;  /* 0x000000ff00027202 */ /* 0x000fe20000000f00 */
        /* <DEDUP_REMOVED lines=284> */
.L_x_1173:
[----:B------:R-:W1:Y:S01]  /*aff0*/  LDCU.128 UR8, c[0x0][0x580] ;  /* 0x0000b000ff0877ac */ /* 0x000e620008000c00 */
[----:B------:R-:W-:-:S04]  /*b000*/  UPRMT UR4, UR42, 0x9910, URZ ;  /* 0x000099102a047896 */ /* 0x000fc800080000ff */
[----:B------:R-:W-:Y:S01]  /*b010*/  UISETP.GT.AND UP0, UPT, UR4, 0x9, UPT ;  /* 0x000000090400788c */ /* 0x000fe2000bf04270 */
[----:B-12---:R-:W-:Y:S02]  /*b020*/  IADD3 R2, P1, PT, R0, UR10, RZ ;  /* 0x0000000a00027c10 */ /* 0x006fe4000ff3e0ff */
[----:B------:R-:W-:-:S03]  /*b030*/  IADD3 R16, P0, PT, R16, UR8, RZ ;  /* 0x0000000810107c10 */ /* 0x000fc6000ff1e0ff */
[----:B------:R-:W-:Y:S01]  /*b040*/  IMAD.X R3, RZ, RZ, UR11, P1 ;  /* 0x0000000bff037e24 */ /* 0x000fe200088e06ff */
[----:B------:R-:W-:Y:S02]  /*b050*/  IADD3.X R17, PT, PT, RZ, UR9, RZ, P0, !PT ;  /* 0x00000009ff117c10 */ /* 0x000fe400087fe4ff */
        /* <DEDUP_REMOVED lines=14> */
.L_x_1177:
[----:B------:R-:W2:Y:S02]  /*b140*/  LDG.E.U8 R2, desc[UR36][R2.64] ;  /* 0x0000002402027981 */ /* 0x000ea4000c1e1100 */
[----:B--2---:R-:W-:-:S04]  /*b150*/  I2FP.F32.U32 R0, R2 ;  /* 0x0000000200007245 */ /* 0x004fc80000201000 */
[----:B------:R-:W-:-:S04]  /*b160*/  F2FP.F16.F32.PACK_AB R0, RZ, R0 ;  /* 0x00000000ff00723e */ /* 0x000fc800000000ff */
[----:B------:R-:W-:Y:S01]  /*b170*/  PRMT R5, R0, 0x7610, R5 ;  /* 0x0000761000057816 */ /* 0x000fe20000000005 */
[----:B------:R-:W-:Y:S06]  /*b180*/  BRA `(.L_x_1179) ;  /* 0x0000000c00d07947 */ /* 0x000fec0003800000 */
.L_x_1176:
        /* <DEDUP_REMOVED lines=11> */
.L_x_1181:
[----:B------:R-:W2:Y:S02]  /*b240*/  LDG.E R2, desc[UR36][R2.64] ;  /* 0x0000002402027981 */ /* 0x000ea4000c1e1900 */
[----:B--2---:R-:W-:-:S04]  /*b250*/  I2FP.F32.S32 R0, R2 ;  /* 0x0000000200007245 */ /* 0x004fc80000201400 */
[----:B------:R-:W-:-:S04]  /*b260*/  F2FP.F16.F32.PACK_AB R0, RZ, R0 ;  /* 0x00000000ff00723e */ /* 0x000fc800000000ff */
[----:B------:R-:W-:Y:S01]  /*b270*/  PRMT R5, R0, 0x7610, R5 ;  /* 0x0000761000057816 */ /* 0x000fe20000000005 */
[----:B------:R-:W-:Y:S06]  /*b280*/  BRA `(.L_x_1179) ;  /* 0x0000000c00907947 */ /* 0x000fec0003800000 */
.L_x_1180:
[----:B------:R-:W2:Y:S02]  /*b290*/  LDG.E.U16 R2, desc[UR36][R2.64] ;  /* 0x0000002402027981 */ /* 0x000ea4000c1e1500 */
[----:B--2---:R-:W0:Y:S02]  /*b2a0*/  I2F.S16 R0, R2 ;  /* 0x0000000200007306 */ /* 0x004e240000101400 */
[----:B0-----:R-:W-:-:S04]  /*b2b0*/  F2FP.F16.F32.PACK_AB R0, RZ, R0 ;  /* 0x00000000ff00723e */ /* 0x001fc800000000ff */
[----:B------:R-:W-:Y:S01]  /*b2c0*/  PRMT R5, R0, 0x7610, R5 ;  /* 0x0000761000057816 */ /* 0x000fe20000000005 */
[----:B------:R-:W-:Y:S06]  /*b2d0*/  BRA `(.L_x_1179) ;  /* 0x0000000c007c7947 */ /* 0x000fec0003800000 */
.L_x_1175:
        /* <DEDUP_REMOVED lines=9> */
.L_x_1183:
[----:B------:R1:W5:Y:S01]  /*b370*/  LDG.E.U16 R5, desc[UR36][R2.64] ;  /* 0x0000002402057981 */ /* 0x000362000c1e1500 */
[----:B------:R-:W-:Y:S05]  /*b380*/  BRA `(.L_x_1179) ;  /* 0x0000000c00507947 */ /* 0x000fea0003800000 */
.L_x_1182:
        /* <DEDUP_REMOVED lines=9> */
.L_x_1185:
[----:B------:R0:W5:Y:S01]  /*b420*/  LDG.E.U16 R5, desc[UR36][R2.64] ;  /* 0x0000002402057981 */ /* 0x000162000c1e1500 */
[----:B------:R-:W-:Y:S05]  /*b430*/  BRA `(.L_x_1179) ;  /* 0x0000000c00247947 */ /* 0x000fea0003800000 */
.L_x_1184:
        /* <DEDUP_REMOVED lines=13> */
.L_x_1174:
        /* <DEDUP_REMOVED lines=14> */
.L_x_1188:
        /* <DEDUP_REMOVED lines=13> */
.L_x_1187:
        /* <DEDUP_REMOVED lines=26> */
.L_x_1190:
[----:B------:R-:W2:Y:S02]  /*b860*/  LDG.E.U8 R2, desc[UR36][R2.64] ;  /* 0x0000002402027981 */ /* 0x000ea4000c1e1100 */
[C---:B--2---:R-:W-:Y:S01]  /*b870*/  SHF.L.U32 R0, R2.reuse, 0x19, RZ ;  /* 0x0000001902007819 */ /* 0x044fe200000006ff */
        /* <DEDUP_REMOVED lines=12> */
.L_x_1189:
[----:B------:R-:W2:Y:S02]  /*b940*/  LDG.E.U16 R0, desc[UR36][R2.64] ;  /* 0x0000002402007981 */ /* 0x000ea4000c1e1500 */
[----:B--2---:R-:W-:-:S05]  /*b950*/  IMAD.U32 R0, R0, 0x10000, RZ ;  /* 0x0001000000007824 */ /* 0x004fca00078e00ff */
[----:B------:R-:W-:-:S04]  /*b960*/  F2FP.F16.F32.PACK_AB R0, RZ, R0 ;  /* 0x00000000ff00723e */ /* 0x000fc800000000ff */
[----:B------:R-:W-:Y:S01]  /*b970*/  PRMT R5, R0, 0x7610, R5 ;  /* 0x0000761000057816 */ /* 0x000fe20000000005 */
[----:B------:R-:W-:Y:S06]  /*b980*/  BRA `(.L_x_1179) ;  /* 0x0000000400d07947 */ /* 0x000fec0003800000 */
.L_x_1186:
        /* <DEDUP_REMOVED lines=13> */
.L_x_1193:
        /* <DEDUP_REMOVED lines=21> */
.L_x_1197:
[----:B------:R-:W-:Y:S05]  /*bbb0*/  BSYNC.RECONVERGENT B1 ;  /* 0x0000000000017941 */ /* 0x000fea0003800200 */
.L_x_1196:
[----:B------:R-:W-:Y:S01]  /*bbc0*/  IMAD.SHL.U32 R0, R0, 0x100000, RZ ;  /* 0x0010000000007824 */ /* 0x000fe200078e00ff */
[----:B------:R-:W-:-:S04]  /*bbd0*/  LEA R2, R2, 0x3b800000, 0x17 ;  /* 0x3b80000002027811 */ /* 0x000fc800078eb8ff */
[----:B------:R-:W-:-:S07]  /*bbe0*/  LOP3.LUT R0, R2, R0, R7, 0xfe, !PT ;  /* 0x0000000002007212 */ /* 0x000fce00078efe07 */
.L_x_1195:
[----:B------:R-:W-:Y:S05]  /*bbf0*/  BSYNC.RECONVERGENT B0 ;  /* 0x0000000000007941 */ /* 0x000fea0003800200 */
.L_x_1194:
[----:B------:R-:W-:-:S04]  /*bc00*/  F2FP.F16.F32.PACK_AB R0, RZ, R0 ;  /* 0x00000000ff00723e */ /* 0x000fc800000000ff */
[----:B------:R-:W-:Y:S01]  /*bc10*/  PRMT R5, R0, 0x7610, R5 ;  /* 0x0000761000057816 */ /* 0x000fe20000000005 */
[----:B------:R-:W-:Y:S06]  /*bc20*/  BRA `(.L_x_1179) ;  /* 0x0000000400287947 */ /* 0x000fec0003800000 */
.L_x_1192:
        /* <DEDUP_REMOVED lines=21> */
.L_x_1201:
[----:B------:R-:W-:Y:S05]  /*bd80*/  BSYNC.RECONVERGENT B1 ;  /* 0x0000000000017941 */ /* 0x000fea0003800200 */
.L_x_1200:
[----:B------:R-:W-:Y:S02]  /*bd90*/  SHF.L.U32 R0, R0, 0x15, RZ ;  /* 0x0000001500007819 */ /* 0x000fe400000006ff */
[----:B------:R-:W-:-:S04]  /*bda0*/  LEA R2, R2, 0x37800000, 0x17 ;  /* 0x3780000002027811 */ /* 0x000fc800078eb8ff */
[----:B------:R-:W-:-:S07]  /*bdb0*/  LOP3.LUT R0, R2, R0, R7, 0xfe, !PT ;  /* 0x0000000002007212 */ /* 0x000fce00078efe07 */
.L_x_1199:
[----:B------:R-:W-:Y:S05]  /*bdc0*/  BSYNC.RECONVERGENT B0 ;  /* 0x0000000000007941 */ /* 0x000fea0003800200 */
.L_x_1198:
[----:B------:R-:W-:-:S04]  /*bdd0*/  F2FP.F16.F32.PACK_AB R0, RZ, R0 ;  /* 0x00000000ff00723e */ /* 0x000fc800000000ff */
[----:B------:R-:W-:Y:S01]  /*bde0*/  PRMT R5, R0, 0x7610, R5 ;  /* 0x0000761000057816 */ /* 0x000fe20000000005 */
[----:B------:R-:W-:Y:S06]  /*bdf0*/  BRA `(.L_x_1179) ;  /* 0x0000000000b47947 */ /* 0x000fec0003800000 */
.L_x_1191:
        /* <DEDUP_REMOVED lines=14> */
.L_x_1205:
[----:B------:R-:W-:Y:S05]  /*bee0*/  BSYNC.RECONVERGENT B0 ;  /* 0x0000000000007941 */ /* 0x000fea0003800200 */
.L_x_1204:
[----:B------:R-:W-:-:S04]  /*bef0*/  F2FP.F16.F32.PACK_AB R0, RZ, R0 ;  /* 0x00000000ff00723e */ /* 0x000fc800000000ff */
[----:B------:R-:W-:Y:S01]  /*bf00*/  PRMT R5, R0, 0x7610, R5 ;  /* 0x0000761000057816 */ /* 0x000fe20000000005 */
[----:B------:R-:W-:Y:S06]  /*bf10*/  BRA `(.L_x_1179) ;  /* 0x00000000006c7947 */ /* 0x000fec0003800000 */
.L_x_1178:
        /* <DEDUP_REMOVED lines=8> */
[----:B0-----:R-:W-:Y:S02]  /*bfa0*/  IMAD.U32 R4, RZ, RZ, UR4 ;  /* 0x00000004ff047e24 */ /* 0x001fe4000f8e00ff */
[----:B------:R-:W-:Y:S01]  /*bfb0*/  IMAD.U32 R5, RZ, RZ, UR5 ;  /* 0x00000005ff057e24 */ /* 0x000fe2000f8e00ff */
[----:B-1----:R-:W-:Y:S01]  /*bfc0*/  MOV R6, UR6 ;  /* 0x0000000600067c02 */ /* 0x002fe20008000f00 */
[----:B------:R-:W-:-:S02]  /*bfd0*/  IMAD.U32 R7, RZ, RZ, UR7 ;  /* 0x00000007ff077e24 */ /* 0x000fc4000f8e00ff */
[----:B---3--:R-:W-:Y:S01]  /*bfe0*/  IMAD.U32 R10, RZ, RZ, UR8 ;  /* 0x00000008ff0a7e24 */ /* 0x008fe2000f8e00ff */
[----:B------:R-:W-:-:S07]  /*bff0*/  MOV R11, UR9 ;  /* 0x00000009000b7c02 */ /* 0x000fce0008000f00 */
[----:B------:R-:W-:-:S07]  /*c000*/  LEPC R20, `(.L_x_1206) ;  /* 0x000000001014794e */ /* 0x000fce0000000000 */
[----:B--2---:R-:W-:Y:S05]  /*c010*/  CALL.ABS.NOINC R2 ;  /* 0x0000000002007343 */ /* 0x004fea0003c00000 */
.L_x_1206:
[----:B------:R-:W-:Y:S01]  /*c020*/  PRMT R5, RZ, 0x7610, R5 ;  /* 0x00007610ff057816 */ /* 0x000fe20000000005 */
[----:B------:R-:W-:Y:S06]  /*c030*/  BRA `(.L_x_1179) ;  /* 0x0000000000247947 */ /* 0x000fec0003800000 */
.L_x_1203:
[----:B------:R-:W2:Y:S02]  /*c040*/  LDG.E.64 R2, desc[UR36][R2.64] ;  /* 0x0000002402027981 */ /* 0x000ea4000c1e1b00 */
[----:B--2---:R-:W0:Y:S02]  /*c050*/  I2F.U64 R0, R2 ;  /* 0x0000000200007312 */ /* 0x004e240000301000 */
[----:B0-----:R-:W-:-:S04]  /*c060*/  F2FP.F16.F32.PACK_AB R0, RZ, R0 ;  /* 0x00000000ff00723e */ /* 0x001fc800000000ff */
[----:B------:R-:W-:Y:S01]  /*c070*/  PRMT R5, R0, 0x7610, R5 ;  /* 0x0000761000057816 */ /* 0x000fe20000000005 */
[----:B------:R-:W-:Y:S06]  /*c080*/  BRA `(.L_x_1179) ;  /* 0x0000000000107947 */ /* 0x000fec0003800000 */
.L_x_1202:
[----:B------:R-:W2:Y:S02]  /*c090*/  LDG.E R2, desc[UR36][R2.64] ;  /* 0x0000002402027981 */ /* 0x000ea4000c1e1900 */
[----:B--2---:R-:W-:-:S04]  /*c0a0*/  I2FP.F32.U32 R0, R2 ;  /* 0x0000000200007245 */ /* 0x004fc80000201000 */
[----:B------:R-:W-:-:S04]  /*c0b0*/  F2FP.F16.F32.PACK_AB R0, RZ, R0 ;  /* 0x00000000ff00723e */ /* 0x000fc800000000ff */
[----:B------:R-:W-:-:S07]  /*c0c0*/  PRMT R5, R0, 0x7610, R5 ;  /* 0x0000761000057816 */ /* 0x000fce0000000005 */
.L_x_1179:
[----:B-----5:R-:W-:Y:S01]  /*c0d0*/  HADD2.F32 R0, -RZ, R5.H0_H0 ;  /* 0x20000005ff007230 */ /* 0x020fe20000004100 */
[----:B------:R-:W-:Y:S04]  /*c0e0*/  BSSY.RECONVERGENT B0, `(.L_x_1207) ;  /* 0x0000009000007945 */ /* 0x000fe80003800200 */
[----:B------:R-:W-:-:S13]  /*c0f0*/  FSETP.NAN.FTZ.AND P0, PT, |R0|, |R0|, PT ;  /* 0x400000000000720b */ /* 0x000fda0003f18200 */
[----:B------:R-:W-:Y:S05]  /*c100*/  @P0 BRA `(.L_x_1208) ;  /* 0x0000000000180947 */ /* 0x000fea0003800000 */
[----:B------:R-:W2:Y:S01]  /*c110*/  LDCU.U16 UR4, c[0x0][0x592] ;  /* 0x0000b240ff0477ac */ /* 0x000ea20008000400 */
[----:B------:R-:W-:-:S13]  /*c120*/  FSETP.NEU.FTZ.AND P0, PT, R0, +INF , PT ;  /* 0x7f8000000000780b */ /* 0x000fda0003f1d000 */
[----:B------:R-:W-:Y:S01]  /*c130*/  @P0 FSETP.NEU.FTZ.AND P1, PT, R0, -INF , PT ;  /* 0xff8000000000080b */ /* 0x000fe20003f3d000 */
[----:B--2---:R-:W-:-:S03]  /*c140*/  IMAD.U32 R19, RZ, RZ, UR4 ;  /* 0x00000004ff137e24 */ /* 0x004fc6000f8e00ff */
[----:B------:R-:W-:-:S04]  /*c150*/  @P0 SEL R5, R18, R5, !P1 ;  /* 0x0000000512050207 */ /* 0x000fc80004800000 */
[----:B------:R-:W-:-:S07]  /*c160*/  @P0 PRMT R19, R5, 0x7610, R19 ;  /* 0x0000761005130816 */ /* 0x000fce0000000013 */
.L_x_1208:
[----:B------:R-:W-:Y:S05]  /*c170*/  BSYNC.RECONVERGENT B0 ;  /* 0x0000000000007941 */ /* 0x000fea0003800200 */
.L_x_1207:
        /* <DEDUP_REMOVED lines=12> */
[----:B------:R-:W2:Y:S02]  /*c240*/  F2I.FTZ.TRUNC.NTZ R19, R19 ;  /* 0x0000001300137305 */ /* 0x000ea4000021f100 */
[----:B--2---:R-:W-:Y:S01]  /*c250*/  STG.E.U8 desc[UR36][R16.64], R19 ;  /* 0x0000001310007986 */ /* 0x004fe2000c101124 */
[----:B------:R-:W-:Y:S05]  /*c260*/  EXIT ;  /* 0x000000000000794d */ /* 0x000fea0003800000 */
.L_x_1212:
[----:B01----:R-:W-:-:S06]  /*c270*/  HADD2.F32 R3, -RZ, R19.H0_H0 ;  /* 0x20000013ff037230 */ /* 0x003fcc0000004100 */
[----:B------:R-:W0:Y:S02]  /*c280*/  F2I.S64.TRUNC R2, R3 ;  /* 0x0000000300027311 */ /* 0x000e24000020d900 */
[----:B0-----:R-:W-:Y:S01]  /*c290*/  STG.E.U8 desc[UR36][R16.64], R2 ;  /* 0x0000000210007986 */ /* 0x001fe2000c101124 */
[----:B------:R-:W-:Y:S05]  /*c2a0*/  EXIT ;  /* 0x000000000000794d */ /* 0x000fea0003800000 */
.L_x_1211:
[----:B------:R-:W-:-:S09]  /*c2b0*/  UISETP.NE.AND UP0, UPT, UR4, 0x2, UPT ;  /* 0x000000020400788c */ /* 0x000fd2000bf05270 */
[----:B------:R-:W-:Y:S05]  /*c2c0*/  BRA.U !UP0, `(.L_x_1214) ;  /* 0x0000000108307547 */ /* 0x000fea000b800000 */
[----:B------:R-:W-:-:S09]  /*c2d0*/  UISETP.NE.AND UP0, UPT, UR4, 0x3, UPT ;  /* 0x000000030400788c */ /* 0x000fd2000bf05270 */
[----:B------:R-:W-:Y:S05]  /*c2e0*/  BRA.U !UP0, `(.L_x_1215) ;  /* 0x0000000108187547 */ /* 0x000fea000b800000 */
[----:B------:R-:W-:-:S09]  /*c2f0*/  UISETP.NE.AND UP0, UPT, UR4, 0x4, UPT ;  /* 0x000000040400788c */ /* 0x000fd2000bf05270 */
[----:B------:R-:W-:Y:S05]  /*c300*/  BRA.U UP0, `(.L_x_1213) ;  /* 0x0000000900707547 */ /* 0x000fea000b800000 */
[----:B01----:R-:W-:-:S06]  /*c310*/  HADD2.F32 R2, -RZ, R19.H0_H0 ;  /* 0x20000013ff027230 */ /* 0x003fcc0000004100 */
[----:B------:R-:W0:Y:S02]  /*c320*/  F2I.S64.TRUNC R2, R2 ;  /* 0x0000000200027311 */ /* 0x000e24000020d900 */
[----:B0-----:R-:W-:Y:S01]  /*c330*/  STG.E.64 desc[UR36][R16.64], R2 ;  /* 0x0000000210007986 */ /* 0x001fe2000c101b24 */
[----:B------:R-:W-:Y:S05]  /*c340*/  EXIT ;  /* 0x000000000000794d */ /* 0x000fea0003800000 */
.L_x_1215:
[----:B------:R-:W-:-:S06]  /*c350*/  HADD2.F32 R19, -RZ, R19.H0_H0 ;  /* 0x20000013ff137230 */ /* 0x000fcc0000004100 */
[----:B------:R-:W2:Y:S02]  /*c360*/  F2I.FTZ.TRUNC.NTZ R19, R19 ;  /* 0x0000001300137305 */ /* 0x000ea4000021f100 */
[----:B--2---:R-:W-:Y:S01]  /*c370*/  STG.E desc[UR36][R16.64], R19 ;  /* 0x0000001310007986 */ /* 0x004fe2000c101924 */
[----:B------:R-:W-:Y:S05]  /*c380*/  EXIT ;  /* 0x000000000000794d */ /* 0x000fea0003800000 */
.L_x_1214:
[----:B------:R-:W-:-:S06]  /*c390*/  HADD2.F32 R19, -RZ, R19.H0_H0 ;  /* 0x20000013ff137230 */ /* 0x000fcc0000004100 */
[----:B------:R-:W2:Y:S02]  /*c3a0*/  F2I.FTZ.TRUNC.NTZ R19, R19 ;  /* 0x0000001300137305 */ /* 0x000ea4000021f100 */
[----:B--2---:R-:W-:Y:S01]  /*c3b0*/  STG.E.U16 desc[UR36][R16.64], R19 ;  /* 0x0000001310007986 */ /* 0x004fe2000c101524 */
[----:B------:R-:W-:Y:S05]  /*c3c0*/  EXIT ;  /* 0x000000000000794d */ /* 0x000fea0003800000 */
.L_x_1210:
[----:B------:R-:W-:-:S09]  /*c3d0*/  UISETP.GT.AND UP0, UPT, UR4, 0x6, UPT ;  /* 0x000000060400788c */ /* 0x000fd2000bf04270 */
[----:B------:R-:W-:Y:S05]  /*c3e0*/  BRA.U UP0, `(.L_x_1216) ;  /* 0x0000000100247547 */ /* 0x000fea000b800000 */
[----:B------:R-:W-:-:S09]  /*c3f0*/  UISETP.NE.AND UP0, UPT, UR4, 0x5, UPT ;  /* 0x000000050400788c */ /* 0x000fd2000bf05270 */
[----:B------:R-:W-:Y:S05]  /*c400*/  BRA.U !UP0, `(.L_x_1217) ;  /* 0x0000000108147547 */ /* 0x000fea000b800000 */
[----:B------:R-:W-:-:S09]  /*c410*/  UISETP.NE.AND UP0, UPT, UR4, 0x6, UPT ;  /* 0x000000060400788c */ /* 0x000fd2000bf05270 */
[----:B------:R-:W-:Y:S05]  /*c420*/  BRA.U UP0, `(.L_x_1213) ;  /* 0x0000000900287547 */ /* 0x000fea000b800000 */
[----:B------:R-:W-:-:S05]  /*c430*/  HADD2.F32 R19, -RZ, R19.H0_H0 ;  /* 0x20000013ff137230 */ /* 0x000fca0000004100 */
[----:B------:R-:W-:Y:S01]  /*c440*/  STG.E desc[UR36][R16.64], R19 ;  /* 0x0000001310007986 */ /* 0x000fe2000c101924 */
[----:B------:R-:W-:Y:S05]  /*c450*/  EXIT ;  /* 0x000000000000794d */ /* 0x000fea0003800000 */
.L_x_1217:
[----:B------:R-:W-:Y:S01]  /*c460*/  STG.E.U16 desc[UR36][R16.64], R19 ;  /* 0x0000001310007986 */ /* 0x000fe2000c101524 */
[----:B------:R-:W-:Y:S05]  /*c470*/  EXIT ;  /* 0x000000000000794d */ /* 0x000fea0003800000 */
.L_x_1216:
[----:B------:R-:W-:-:S09]  /*c480*/  UISETP.NE.AND UP0, UPT, UR4, 0x7, UPT ;  /* 0x000000070400788c */ /* 0x000fd2000bf05270 */
[----:B------:R-:W-:Y:S05]  /*c490*/  BRA.U !UP0, `(.L_x_1218) ;  /* 0x0000000108347547 */ /* 0x000fea000b800000 */
[----:B------:R-:W-:-:S09]  /*c4a0*/  UISETP.NE.AND UP0, UPT, UR4, 0x8, UPT ;  /* 0x000000080400788c */ /* 0x000fd2000bf05270 */
[----:B------:R-:W-:Y:S05]  /*c4b0*/  BRA.U !UP0, `(.L_x_1219) ;  /* 0x0000000108187547 */ /* 0x000fea000b800000 */
[----:B------:R-:W-:-:S09]  /*c4c0*/  UISETP.NE.AND UP0, UPT, UR4, 0x9, UPT ;  /* 0x000000090400788c */ /* 0x000fd2000bf05270 */
[----:B------:R-:W-:Y:S05]  /*c4d0*/  BRA.U UP0, `(.L_x_1213) ;  /* 0x0000000500fc7547 */ /* 0x000fea000b800000 */
[----:B01----:R-:W-:Y:S02]  /*c4e0*/  HADD2.F32 R2, -RZ, R19.H0_H0 ;  /* 0x20000013ff027230 */ /* 0x003fe40000004100 */
[----:B------:R-:W-:-:S05]  /*c4f0*/  IMAD.MOV.U32 R3, RZ, RZ, RZ ;  /* 0x000000ffff037224 */ /* 0x000fca00078e00ff */
[----:B------:R-:W-:Y:S01]  /*c500*/  STG.E.64 desc[UR36][R16.64], R2 ;  /* 0x0000000210007986 */ /* 0x000fe2000c101b24 */
[----:B------:R-:W-:Y:S05]  /*c510*/  EXIT ;  /* 0x000000000000794d */ /* 0x000fea0003800000 */
.L_x_1219:
[----:B------:R-:W-:-:S05]  /*c520*/  HADD2.F32 R0, -RZ, R19.H0_H0 ;  /* 0x20000013ff007230 */ /* 0x000fca0000004100 */
[----:B------:R-:W-:-:S04]  /*c530*/  F2FP.F16.F32.PACK_AB R0, RZ, R0 ;  /* 0x00000000ff00723e */ /* 0x000fc800000000ff */
[----:B------:R-:W-:-:S05]  /*c540*/  PRMT R0, R0, 0x5410, RZ ;  /* 0x0000541000007816 */ /* 0x000fca00000000ff */
[----:B------:R-:W-:Y:S01]  /*c550*/  STG.E desc[UR36][R16.64], R0 ;  /* 0x0000000010007986 */ /* 0x000fe2000c101924 */
[----:B------:R-:W-:Y:S05]  /*c560*/  EXIT ;  /* 0x000000000000794d */ /* 0x000fea0003800000 */
.L_x_1218:
[----:B01----:R-:W-:-:S05]  /*c570*/  HADD2.F32 R2, -RZ, R19.H0_H0 ;  /* 0x20000013ff027230 */ /* 0x003fca0000004100 */
[----:B------:R-:W-:-:S06]  /*c580*/  FMUL.FTZ R2, R2, 1 ;  /* 0x3f80000002027820 */ /* 0x000fcc0000410000 */
[----:B------:R-:W0:Y:S02]  /*c590*/  F2F.F64.F32 R2, R2 ;  /* 0x0000000200027310 */ /* 0x000e240000201800 */
[----:B0-----:R-:W-:Y:S01]  /*c5a0*/  STG.E.64 desc[UR36][R16.64], R2 ;  /* 0x0000000210007986 */ /* 0x001fe2000c101b24 */
[----:B------:R-:W-:Y:S05]  /*c5b0*/  EXIT ;  /* 0x000000000000794d */ /* 0x000fea0003800000 */
.L_x_1209:
        /* <DEDUP_REMOVED lines=10> */
[----:B01----:R-:W-:-:S06]  /*c660*/  HADD2.F32 R3, -RZ, R19.H0_H0 ;  /* 0x20000013ff037230 */ /* 0x003fcc0000004100 */
[----:B------:R-:W0:Y:S02]  /*c670*/  F2I.FTZ.U32.TRUNC.NTZ R3, R3 ;  /* 0x0000000300037305 */ /* 0x000e24000021f000 */
[----:B0-----:R-:W-:Y:S01]  /*c680*/  STG.E.U16 desc[UR36][R16.64], R3 ;  /* 0x0000000310007986 */ /* 0x001fe2000c101524 */
[----:B------:R-:W-:Y:S05]  /*c690*/  EXIT ;  /* 0x000000000000794d */ /* 0x000fea0003800000 */
.L_x_1223:
[----:B01----:R-:W-:Y:S01]  /*c6a0*/  HADD2.F32 R3, -RZ, R19.H0_H0 ;  /* 0x20000013ff037230 */ /* 0x003fe20000004100 */
        /* <DEDUP_REMOVED lines=16> */
.L_x_1226:
[----:B------:R-:W-:-:S04]  /*c7b0*/  SHF.R.U32.HI R3, RZ, 0x18, R3 ;  /* 0x00000018ff037819 */ /* 0x000fc80000011603 */
[----:B------:R-:W-:-:S04]  /*c7c0*/  LOP3.LUT R0, R0, 0x80, R3, 0xf8, !PT ;  /* 0x0000008000007812 */ /* 0x000fc800078ef803 */
[----:B------:R-:W-:-:S07]  /*c7d0*/  PRMT R8, R0, 0x7610, R8 ;  /* 0x0000761000087816 */ /* 0x000fce0000000008 */
.L_x_1225:
[----:B------:R-:W-:Y:S05]  /*c7e0*/  BSYNC.RECONVERGENT B0 ;  /* 0x0000000000007941 */ /* 0x000fea0003800200 */
.L_x_1224:
[----:B------:R-:W-:Y:S01]  /*c7f0*/  STG.E.U8 desc[UR36][R16.64], R8 ;  /* 0x0000000810007986 */ /* 0x000fe2000c101124 */
[----:B------:R-:W-:Y:S05]  /*c800*/  EXIT ;  /* 0x000000000000794d */ /* 0x000fea0003800000 */
.L_x_1222:
[----:B01----:R-:W-:Y:S01]  /*c810*/  HADD2.F32 R3, -RZ, R19.H0_H0 ;  /* 0x20000013ff037230 */ /* 0x003fe20000004100 */
        /* <DEDUP_REMOVED lines=16> */
.L_x_1229:
[----:B------:R-:W-:-:S04]  /*c920*/  SHF.R.U32.HI R3, RZ, 0x18, R3 ;  /* 0x00000018ff037819 */ /* 0x000fc80000011603 */
[----:B------:R-:W-:-:S04]  /*c930*/  LOP3.LUT R0, R0, 0x80, R3, 0xf8, !PT ;  /* 0x0000008000007812 */ /* 0x000fc800078ef803 */
[----:B------:R-:W-:-:S07]  /*c940*/  PRMT R8, R0, 0x7610, R8 ;  /* 0x0000761000087816 */ /* 0x000fce0000000008 */
.L_x_1228:
[----:B------:R-:W-:Y:S05]  /*c950*/  BSYNC.RECONVERGENT B0 ;  /* 0x0000000000007941 */ /* 0x000fea0003800200 */
.L_x_1227:
[----:B------:R-:W-:Y:S01]  /*c960*/  STG.E.U8 desc[UR36][R16.64], R8 ;  /* 0x0000000810007986 */ /* 0x000fe2000c101124 */
[----:B------:R-:W-:Y:S05]  /*c970*/  EXIT ;  /* 0x000000000000794d */ /* 0x000fea0003800000 */
.L_x_1221:
[----:B------:R-:W-:-:S09]  /*c980*/  UISETP.NE.AND UP0, UPT, UR4, 0x1c, UPT ;  /* 0x0000001c0400788c */ /* 0x000fd2000bf05270 */
[----:B------:R-:W-:Y:S05]  /*c990*/  BRA.U !UP0, `(.L_x_1230) ;  /* 0x0000000108607547 */ /* 0x000fea000b800000 */
[----:B------:R-:W-:-:S09]  /*c9a0*/  UISETP.NE.AND UP0, UPT, UR4, 0x1d, UPT ;  /* 0x0000001d0400788c */ /* 0x000fd2000bf05270 */
[----:B------:R-:W-:Y:S05]  /*c9b0*/  BRA.U !UP0, `(.L_x_1231) ;  /* 0x0000000108487547 */ /* 0x000fea000b800000 */
[----:B------:R-:W-:-:S09]  /*c9c0*/  UISETP.NE.AND UP0, UPT, UR4, 0x2c, UPT ;  /* 0x0000002c0400788c */ /* 0x000fd2000bf05270 */
[----:B------:R-:W-:Y:S05]  /*c9d0*/  BRA.U UP0, `(.L_x_1213) ;  /* 0x0000000100bc7547 */ /* 0x000fea000b800000 */
[----:B------:R-:W-:Y:S02]  /*c9e0*/  HADD2.F32 R19, -RZ, R19.H0_H0 ;  /* 0x20000013ff137230 */ /* 0x000fe40000004100 */
[----:B01----:R-:W-:-:S03]  /*c9f0*/  IMAD.MOV.U32 R3, RZ, RZ, 0xff ;  /* 0x000000ffff037424 */ /* 0x003fc600078e00ff */
        /* <DEDUP_REMOVED lines=12> */
[----:B------:R-:W-:Y:S01]  /*cac0*/  STG.E.U8 desc[UR36][R16.64], R3 ;  /* 0x0000000310007986 */ /* 0x000fe2000c101124 */
[----:B------:R-:W-:Y:S05]  /*cad0*/  EXIT ;  /* 0x000000000000794d */ /* 0x000fea0003800000 */
.L_x_1231:
[----:B01----:R-:W-:-:S06]  /*cae0*/  HADD2.F32 R2, -RZ, R19.H0_H0 ;  /* 0x20000013ff027230 */ /* 0x003fcc0000004100 */
[----:B------:R-:W0:Y:S02]  /*caf0*/  F2I.U64.TRUNC R2, R2 ;  /* 0x0000000200027311 */ /* 0x000e24000020d800 */
[----:B0-----:R-:W-:Y:S01]  /*cb00*/  STG.E.64 desc[UR36][R16.64], R2 ;  /* 0x0000000210007986 */ /* 0x001fe2000c101b24 */
[----:B------:R-:W-:Y:S05]  /*cb10*/  EXIT ;  /* 0x000000000000794d */ /* 0x000fea0003800000 */
.L_x_1230:
[----:B------:R-:W-:-:S06]  /*cb20*/  HADD2.F32 R19, -RZ, R19.H0_H0 ;  /* 0x20000013ff137230 */ /* 0x000fcc0000004100 */
[----:B------:R-:W2:Y:S02]  /*cb30*/  F2I.FTZ.U32.TRUNC.NTZ R19, R19 ;  /* 0x0000001300137305 */ /* 0x000ea4000021f000 */
[----:B--2---:R-:W-:Y:S01]  /*cb40*/  STG.E desc[UR36][R16.64], R19 ;  /* 0x0000001310007986 */ /* 0x004fe2000c101924 */
[----:B------:R-:W-:Y:S05]  /*cb50*/  EXIT ;  /* 0x000000000000794d */ /* 0x000fea0003800000 */
.L_x_1220:
        /* <DEDUP_REMOVED lines=8> */
[----:B01----:R-:W-:-:S05]  /*cbe0*/  SEL R3, RZ, 0x1, !P0 ;  /* 0x00000001ff037807 */ /* 0x003fca0004000000 */
[----:B------:R-:W-:Y:S01]  /*cbf0*/  STG.E.U8 desc[UR36][R16.64], R3 ;  /* 0x0000000310007986 */ /* 0x000fe2000c101124 */
[----:B------:R-:W-:Y:S05]  /*cc00*/  EXIT ;  /* 0x000000000000794d */ /* 0x000fea0003800000 */
.L_x_1233:
[----:B------:R-:W-:Y:S01]  /*cc10*/  HADD2.F32 R19, -RZ, R19.H0_H0 ;  /* 0x20000013ff137230 */ /* 0x000fe20000004100 */
[----:B------:R-:W-:-:S04]  /*cc20*/  CS2R R6, SRZ ;  /* 0x0000000000067805 */ /* 0x000fc8000001ff00 */
[----:B------:R-:W-:-:S06]  /*cc30*/  FMUL.FTZ R4, R19, 1 ;  /* 0x3f80000013047820 */ /* 0x000fcc0000410000 */
[----:B------:R-:W2:Y:S02]  /*cc40*/  F2F.F64.F32 R4, R4 ;  /* 0x0000000400047310 */ /* 0x000ea40000201800 */
[----:B--2---:R-:W-:Y:S01]  /*cc50*/  STG.E.128 desc[UR36][R16.64], R4 ;  /* 0x0000000410007986 */ /* 0x004fe2000c101d24 */
[----:B------:R-:W-:Y:S05]  /*cc60*/  EXIT ;  /* 0x000000000000794d */ /* 0x000fea0003800000 */
.L_x_1232:
[----:B------:R-:W-:-:S09]  /*cc70*/  UISETP.NE.AND UP0, UPT, UR4, 0xf, UPT ;  /* 0x0000000f0400788c */ /* 0x000fd2000bf05270 */
[----:B------:R-:W-:Y:S05]  /*cc80*/  BRA.U !UP0, `(.L_x_1234) ;  /* 0x0000000108e87547 */ /* 0x000fea000b800000 */
[----:B------:R-:W-:-:S09]  /*cc90*/  UISETP.NE.AND UP0, UPT, UR4, 0x17, UPT ;  /* 0x000000170400788c */ /* 0x000fd2000bf05270 */
[----:B------:R-:W-:Y:S05]  /*cca0*/  BRA.U !UP0, `(.L_x_1235) ;  /* 0x0000000108907547 */ /* 0x000fea000b800000 */
[----:B------:R-:W-:-:S09]  /*ccb0*/  UISETP.NE.AND UP0, UPT, UR4, 0x18, UPT ;  /* 0x000000180400788c */ /* 0x000fd2000bf05270 */
[----:B------:R-:W-:Y:S05]  /*ccc0*/  BRA.U !UP0, `(.L_x_1236) ;  /* 0x0000000108447547 */ /* 0x000fea000b800000 */
.L_x_1213:
[----:B------:R-:W-:Y:S01]  /*ccd0*/  MOV R0, 0x1c0 ;  /* 0x000001c000007802 */ /* 0x000fe20000000f00 */
[----:B------:R-:W2:Y:S01]  /*cce0*/  LDCU.64 UR4, c[0x4][0x1a0] ;  /* 0x01003400ff0477ac */ /* 0x000ea20008000a00 */
[----:B------:R-:W-:Y:S02]  /*ccf0*/  HFMA2 R8, -RZ, RZ, 0, 6.020069122314453125e-06 ;  /* 0x00000065ff087431 */ /* 0x000fe400000001ff */
[----:B------:R-:W-:Y:S01]  /*cd00*/  IMAD.MOV.U32 R12, RZ, RZ, 0x1 ;  /* 0x00000001ff0c7424 */ /* 0x000fe200078e00ff */
[----:B01----:R0:W1:Y:S01]  /*cd10*/  LDC.64 R2, c[0x4][R0] ;  /* 0x0100000000027b82 */ /* 0x0030620000000a00 */
[----:B------:R-:W3:Y:S01]  /*cd20*/  LDCU.64 UR6, c[0x4][0x1a8] ;  /* 0x01003500ff0677ac */ /* 0x000ee20008000a00 */
[----:B------:R-:W-:Y:S01]  /*cd30*/  IMAD.MOV.U32 R13, RZ, RZ, RZ ;  /* 0x000000ffff0d7224 */ /* 0x000fe200078e00ff */
[----:B------:R-:W4:Y:S01]  /*cd40*/  LDCU.64 UR8, c[0x4][0x88] ;  /* 0x01001100ff0877ac */ /* 0x000f220008000a00 */
[----:B--2---:R-:W-:Y:S01]  /*cd50*/  MOV R4, UR4 ;  /* 0x0000000400047c02 */ /* 0x004fe20008000f00 */
[----:B------:R-:W-:-:S02]  /*cd60*/  IMAD.U32 R5, RZ, RZ, UR5 ;  /* 0x00000005ff057e24 */ /* 0x000fc4000f8e00ff */
[----:B---3--:R-:W-:Y:S01]  /*cd70*/  IMAD.U32 R6, RZ, RZ, UR6 ;  /* 0x00000006ff067e24 */ /* 0x008fe2000f8e00ff */
[----:B------:R-:W-:Y:S01]  /*cd80*/  MOV R7, UR7 ;  /* 0x0000000700077c02 */ /* 0x000fe20008000f00 */
[----:B----4-:R-:W-:Y:S02]  /*cd90*/  IMAD.U32 R10, RZ, RZ, UR8 ;  /* 0x00000008ff0a7e24 */ /* 0x010fe4000f8e00ff */
[----:B0-----:R-:W-:-:S07]  /*cda0*/  IMAD.U32 R11, RZ, RZ, UR9 ;  /* 0x00000009ff0b7e24 */ /* 0x001fce000f8e00ff */
[----:B------:R-:W-:-:S07]  /*cdb0*/  LEPC R20, `(.L_x_1237) ;  /* 0x000000001014794e */ /* 0x000fce0000000000 */
[----:B-1----:R-:W-:Y:S05]  /*cdc0*/  CALL.ABS.NOINC R2 ;  /* 0x0000000002007343 */ /* 0x002fea0003c00000 */
.L_x_1237:
[----:B------:R-:W-:Y:S05]  /*cdd0*/  EXIT ;  /* 0x000000000000794d */ /* 0x000fea0003800000 */
.L_x_1236:
[----:B------:R-:W-:Y:S01]  /*cde0*/  HADD2.F32 R19, -RZ, R19.H0_H0 ;  /* 0x20000013ff137230 */ /* 0x000fe20000004100 */
[----:B------:R-:W-:Y:S01]  /*cdf0*/  BSSY.RECONVERGENT B0, `(.L_x_1238) ;  /* 0x000000c000007945 */ /* 0x000fe20003800200 */
[----:B------:R-:W-:-:S03]  /*ce00*/  MOV R0, 0x7f ;  /* 0x0000007f00007802 */ /* 0x000fc60000000f00 */
[----:B01----:R-:W-:Y:S02]  /*ce10*/  LOP3.LUT R2, R19, 0x7fffffff, RZ, 0xc0, !PT ;  /* 0x7fffffff13027812 */ /* 0x003fe400078ec0ff */
        /* <DEDUP_REMOVED lines=9> */
.L_x_1239:
[----:B------:R-:W-:Y:S05]  /*ceb0*/  BSYNC.RECONVERGENT B0 ;  /* 0x0000000000007941 */ /* 0x000fea0003800200 */
.L_x_1238:
[----:B------:R-:W-:-:S05]  /*cec0*/  LOP3.LUT R3, R0, 0x80, R3, 0xf8, !PT ;  /* 0x0000008000037812 */ /* 0x000fca00078ef803 */
[----:B------:R-:W-:Y:S01]  /*ced0*/  STG.E.U8 desc[UR36][R16.64], R3 ;  /* 0x0000000310007986 */ /* 0x000fe2000c101124 */
[----:B------:R-:W-:Y:S05]  /*cee0*/  EXIT ;  /* 0x000000000000794d */ /* 0x000fea0003800000 */
.L_x_1235:
[----:B01----:R-:W-:Y:S01]  /*cef0*/  HADD2.F32 R3, -RZ, R19.H0_H0 ;  /* 0x20000013ff037230 */ /* 0x003fe20000004100 */
        /* <DEDUP_REMOVED lines=11> */
.L_x_1241:
[----:B------:R-:W-:Y:S01]  /*cfb0*/  IMAD.MOV.U32 R0, RZ, RZ, 0x7f ;  /* 0x0000007fff007424 */ /* 0x000fe200078e00ff */
[----:B------:R-:W-:-:S04]  /*cfc0*/  ISETP.GT.U32.AND P0, PT, R2, 0x7f800000, PT ;  /* 0x7f8000000200780c */ /* 0x000fc80003f04070 */
[----:B------:R-:W-:-:S09]  /*cfd0*/  SEL R0, R0, 0x7c, P0 ;  /* 0x0000007c00007807 */ /* 0x000fd20000000000 */
.L_x_1242:
[----:B------:R-:W-:Y:S05]  /*cfe0*/  BSYNC.RECONVERGENT B0 ;  /* 0x0000000000007941 */ /* 0x000fea0003800200 */
.L_x_1240:
[----:B------:R-:W-:-:S04]  /*cff0*/  SHF.R.U32.HI R3, RZ, 0x18, R3 ;  /* 0x00000018ff037819 */ /* 0x000fc80000011603 */
[----:B------:R-:W-:-:S05]  /*d000*/  LOP3.LUT R3, R0, 0x80, R3, 0xf8, !PT ;  /* 0x0000008000037812 */ /* 0x000fca00078ef803 */
[----:B------:R-:W-:Y:S01]  /*d010*/  STG.E.U8 desc[UR36][R16.64], R3 ;  /* 0x0000000310007986 */ /* 0x000fe2000c101124 */
[----:B------:R-:W-:Y:S05]  /*d020*/  EXIT ;  /* 0x000000000000794d */ /* 0x000fea0003800000 */
.L_x_1234:
[----:B------:R-:W-:-:S05]  /*d030*/  HADD2.F32 R0, -RZ, R19.H0_H0 ;  /* 0x20000013ff007230 */ /* 0x000fca0000004100 */
[----:B------:R-:W-:-:S05]  /*d040*/  F2FP.BF16.F32.PACK_AB R0, RZ, R0 ;  /* 0x00000000ff00723e */ /* 0x000fca00000010ff */
[----:B------:R-:W-:Y:S01]  /*d050*/  STG.E.U16 desc[UR36][R16.64], R0 ;  /* 0x0000000010007986 */ /* 0x000fe2000c101524 */
[----:B------:R-:W-:Y:S05]  /*d060*/  EXIT ;  /* 0x000000000000794d */ /* 0x000fea0003800000 */
.L_x_1243:
        /* <DEDUP_REMOVED lines=9> */
.L_x_35792:


//--------------------- .text._ZN2at6native27unrolled_elementwise_kernelIZZZNS0_22nan_to_num_kernel_cudaERNS_18TensorIteratorBaseESt8optionalIdES5_S5_ENKUlvE0_clEvENKUlvE1_clEvEUlN3c104HalfEE_St5arrayIPcLm2EELi4E23TrivialOffsetCalculatorILi1EjESF_NS0_6memory12LoadWithCastILi1EEENSG_13StoreWithCastILi1EEEEEviT_T0_T2_T3_T4_T5_ --------------------------
	.section	.text._ZN2at6native27unrolled_elementwise_kernelIZZZNS0_22nan_to_num_kernel_cudaERNS_18TensorIteratorBaseESt8optionalIdES5_S5_ENKUlvE0_clEvENKUlvE1_clEvEUlN3c104HalfEE_St5arrayIPcLm2EELi4E23TrivialOffsetCalculatorILi1EjESF_NS0_6memory12LoadWithCastILi1EEENSG_13StoreWithCastILi1EEEEEviT_T0_T2_T3_T4_T5_,"ax",@progbits
	.align	128
        .global         _ZN2at6native27unrolled_elementwise_kernelIZZZNS0_22nan_to_num_kernel_cudaERNS_18TensorIteratorBaseESt8optionalIdES5_S5_ENKUlvE0_clEvENKUlvE1_clEvEUlN3c104HalfEE_St5arrayIPcLm2EELi4E23TrivialOffsetCalculatorILi1EjESF_NS0_6memory12LoadWithCastILi1EEENSG_13StoreWithCastILi1EEEEEviT_T0_T2_T3_T4_T5_
        .type           _ZN2at6native27unrolled_elementwise_kernelIZZZNS0_22nan_to_num_kernel_cudaERNS_18TensorIteratorBaseESt8optionalIdES5_S5_ENKUlvE0_clEvENKUlvE1_clEvEUlN3c104HalfEE_St5arrayIPcLm2EELi4E23TrivialOffsetCalculatorILi1EjESF_NS0_6memory12LoadWithCastILi1EEENSG_13StoreWithCastILi1EEEEEviT_T0_T2_T3_T4_T5_,@function
        .size           _ZN2at6native27unrolled_elementwise_kernelIZZZNS0_22nan_to_num_kernel_cudaERNS_18TensorIteratorBaseESt8optionalIdES5_S5_ENKUlvE0_clEvENKUlvE1_clEvEUlN3c104HalfEE_St5arrayIPcLm2EELi4E23TrivialOffsetCalculatorILi1EjESF_NS0_6memory12LoadWithCastILi1EEENSG_13StoreWithCastILi1EEEEEviT_T0_T2_T3_T4_T5_,(.L_x_35793 - _ZN2at6native27unrolled_elementwise_kernelIZZZNS0_22nan_to_num_kernel_cudaERNS_18TensorIteratorBaseESt8optionalIdES5_S5_ENKUlvE0_clEvENKUlvE1_clEvEUlN3c104HalfEE_St5arrayIPcLm2EELi4E23TrivialOffsetCalculatorILi1EjESF_NS0_6memory12LoadWithCastILi1EEENSG_13StoreWithCastILi1EEEEEviT_T0_T2_T3_T4_T5_)
        .other          _ZN2at6native27unrolled_elementwise_kernelIZZZNS0_22nan_to_num_kernel_cudaERNS_18TensorIteratorBaseESt8optionalIdES5_S5_ENKUlvE0_clEvENKUlvE1_clEvEUlN3c104HalfEE_St5arrayIPcLm2EELi4E23TrivialOffsetCalculatorILi1EjESF_NS0_6memory12LoadWithCastILi1EEENSG_13StoreWithCastILi1EEEEEviT_T0_T2_T3_T4_T5_,@"STO_CUDA_ENTRY STV_DEFAULT"
_ZN2at6native27unrolled_elementwise_kernelIZZZNS0_22nan_to_num_kernel_cudaERNS_18TensorIteratorBaseESt8optionalIdES5_S5_ENKUlvE0_clEvENKUlvE1_clEvEUlN3c104HalfEE_St5arrayIPcLm2EELi4E23TrivialOffsetCalculatorILi1EjESF_NS0_6memory12LoadWithCastILi1EEENSG_13StoreWithCastILi1EEEEEviT_T0_T2_T3_T4_T5_:
.text._ZN2at6native27unrolled_elementwise_kernelIZZZNS0_22nan_to_num_kernel_cudaERNS_18TensorIteratorBaseESt8optionalIdES5_S5_ENKUlvE0_clEvENKUlvE1_clEvEUlN3c104HalfEE_St5arrayIPcLm2EELi4E23TrivialOffsetCalculatorILi1EjESF_NS0_6memory12LoadWithCastILi1EEENSG_13StoreWithCastILi1EEEEEviT_T0_T2_T3_T4_T5_:
        /* <DEDUP_REMOVED lines=36> */
.L_x_1249:
[----:B------:R-:W2:Y:S02]  /*0240*/  LDG.E.U8 R4, desc[UR36][R4.64] ;  /* 0x0000002404047981 */ /* 0x000ea4000c1e1100 */
[----:B--2---:R-:W-:-:S04]  /*0250*/  I2FP.F32.U32 R0, R4 ;  /* 0x0000000400007245 */ /* 0x004fc80000201000 */
[----:B------:R-:W-:-:S04]  /*0260*/  F2FP.F16.F32.PACK_AB R0, RZ, R0 ;  /* 0x00000000ff00723e */ /* 0x000fc800000000ff */
[----:B------:R-:W-:Y:S01]  /*0270*/  PRMT R22, R0, 0x7610, R22 ;  /* 0x0000761000167816 */ /* 0x000fe20000000016 */
[----:B------:R-:W-:Y:S06]  /*0280*/  BRA `(.L_x_1251) ;  /* 0x0000000c00d87947 */ /* 0x000fec0003800000 */
.L_x_1248:
        /* <DEDUP_REMOVED lines=11> */
.L_x_1253:
[----:B------:R-:W2:Y:S02]  /*0340*/  LDG.E R4, desc[UR36][R4.64] ;  /* 0x0000002404047981 */ /* 0x000ea4000c1e1900 */
[----:B--2---:R-:W-:-:S04]  /*0350*/  I2FP.F32.S32 R0, R4 ;  /* 0x0000000400007245 */ /* 0x004fc80000201400 */
[----:B------:R-:W-:-:S04]  /*0360*/  F2FP.F16.F32.PACK_AB R0, RZ, R0 ;  /* 0x00000000ff00723e */ /* 0x000fc800000000ff */
[----:B------:R-:W-:Y:S01]  /*0370*/  PRMT R22, R0, 0x7610, R22 ;  /* 0x0000761000167816 */ /* 0x000fe20000000016 */
[----:B------:R-:W-:Y:S06]  /*0380*/  BRA `(.L_x_1251) ;  /* 0x0000000c00987947 */ /* 0x000fec0003800000 */
.L_x_1252:
[----:B------:R-:W2:Y:S02]  /*0390*/  LDG.E.U16 R4, desc[UR36][R4.64] ;  /* 0x0000002404047981 */ /* 0x000ea4000c1e1500 */
[----:B--2---:R-:W0:Y:S02]  /*03a0*/  I2F.S16 R0, R4 ;  /* 0x0000000400007306 */ /* 0x004e240000101400 */
[----:B0-----:R-:W-:-:S04]  /*03b0*/  F2FP.F16.F32.PACK_AB R0, RZ, R0 ;  /* 0x00000000ff00723e */ /* 0x001fc800000000ff */
[----:B------:R-:W-:Y:S01]  /*03c0*/  PRMT R22, R0, 0x7610, R22 ;  /* 0x0000761000167816 */ /* 0x000fe20000000016 */
[----:B------:R-:W-:Y:S06]  /*03d0*/  BRA `(.L_x_1251) ;  /* 0x0000000c00847947 */ /* 0x000fec0003800000 */
.L_x_1247:
        /* <DEDUP_REMOVED lines=9> */
.L_x_1255:
[----:B------:R1:W5:Y:S01]  /*0470*/  LDG.E.U16 R22, desc[UR36][R4.64] ;  /* 0x0000002404167981 */ /* 0x000362000c1e1500 */
[----:B------:R-:W-:Y:S05]  /*0480*/  BRA `(.L_x_1251) ;  /* 0x0000000c00587947 */ /* 0x000fea0003800000 */
.L_x_1254:
        /* <DEDUP_REMOVED lines=9> */
.L_x_1257:
[----:B------:R0:W5:Y:S01]  /*0520*/  LDG.E.U16 R22, desc[UR36][R4.64] ;  /* 0x0000002404167981 */ /* 0x000162000c1e1500 */
[----:B------:R-:W-:Y:S05]  /*0530*/  BRA `(.L_x_1251) ;  /* 0x0000000c002c7947 */ /* 0x000fea0003800000 */
.L_x_1256:
        /* <DEDUP_REMOVED lines=13> */
.L_x_1246:
        /* <DEDUP_REMOVED lines=14> */
.L_x_1260:
        /* <DEDUP_REMOVED lines=13> */
.L_x_1259:
        /* <DEDUP_REMOVED lines=24> */
[----:B------:R-:W-:-:S04]  /*0940*/  F2FP.F16.F32.PACK_AB R3, RZ, R3 ;  /* 0x00000003ff03723e */ /* 0x000fc800000000ff */
[----:B------:R-:W-:Y:S01]  /*0950*/  PRMT R22, R3, 0x7610, R22 ;  /* 0x0000761003167816 */ /* 0x000fe20000000016 */
[----:B------:R-:W-:Y:S06]  /*0960*/  BRA `(.L_x_1251) ;  /* 0x0000000800207947 */ /* 0x000fec0003800000 */
.L_x_1262:
        /* <DEDUP_REMOVED lines=12> */
[----:B------:R-:W-:-:S04]  /*0a30*/  F2FP.F16.F32.PACK_AB R0, RZ, R0 ;  /* 0x00000000ff00723e */ /* 0x000fc800000000ff */
[----:B------:R-:W-:Y:S01]  /*0a40*/  PRMT R22, R0, 0x7610, R22 ;  /* 0x0000761000167816 */ /* 0x000fe20000000016 */
[----:B------:R-:W-:Y:S06]  /*0a50*/  BRA `(.L_x_1251) ;  /* 0x0000000400e47947 */ /* 0x000fec0003800000 */
.L_x_1261:
[----:B------:R-:W2:Y:S02]  /*0a60*/  LDG.E.U16 R0, desc[UR36][R4.64] ;  /* 0x0000002404007981 */ /* 0x000ea4000c1e1500 */
[----:B--2---:R-:W-:-:S05]  /*0a70*/  IMAD.U32 R0, R0, 0x10000, RZ ;  /* 0x0001000000007824 */ /* 0x004fca00078e00ff */
[----:B------:R-:W-:-:S04]  /*0a80*/  F2FP.F16.F32.PACK_AB R0, RZ, R0 ;  /* 0x00000000ff00723e */ /* 0x000fc800000000ff */
[----:B------:R-:W-:Y:S01]  /*0a90*/  PRMT R22, R0, 0x7610, R22 ;  /* 0x0000761000167816 */ /* 0x000fe20000000016 */
[----:B------:R-:W-:Y:S06]  /*0aa0*/  BRA `(.L_x_1251) ;  /* 0x0000000400d07947 */ /* 0x000fec0003800000 */
.L_x_1258:
        /* <DEDUP_REMOVED lines=13> */
.L_x_1265:
        /* <DEDUP_REMOVED lines=21> */
.L_x_1269:
[----:B------:R-:W-:Y:S05]  /*0cd0*/  BSYNC.RECONVERGENT B1 ;  /* 0x0000000000017941 */ /* 0x000fea0003800200 */
.L_x_1268:
[----:B------:R-:W-:Y:S01]  /*0ce0*/  IMAD.SHL.U32 R0, R0, 0x100000, RZ ;  /* 0x0010000000007824 */ /* 0x000fe200078e00ff */
[----:B------:R-:W-:-:S04]  /*0cf0*/  LEA R3, R3, 0x3b800000, 0x17 ;  /* 0x3b80000003037811 */ /* 0x000fc800078eb8ff */
[----:B------:R-:W-:-:S07]  /*0d00*/  LOP3.LUT R0, R3, R0, R7, 0xfe, !PT ;  /* 0x0000000003007212 */ /* 0x000fce00078efe07 */
.L_x_1267:
[----:B------:R-:W-:Y:S05]  /*0d10*/  BSYNC.RECONVERGENT B0 ;  /* 0x0000000000007941 */ /* 0x000fea0003800200 */
.L_x_1266:
[----:B------:R-:W-:-:S04]  /*0d20*/  F2FP.F16.F32.PACK_AB R0, RZ, R0 ;  /* 0x00000000ff00723e */ /* 0x000fc800000000ff */
[----:B------:R-:W-:Y:S01]  /*0d30*/  PRMT R22, R0, 0x7610, R22 ;  /* 0x0000761000167816 */ /* 0x000fe20000000016 */
[----:B------:R-:W-:Y:S06]  /*0d40*/  BRA `(.L_x_1251) ;  /* 0x0000000400287947 */ /* 0x000fec0003800000 */
.L_x_1264:
        /* <DEDUP_REMOVED lines=21> */
.L_x_1273:
[----:B------:R-:W-:Y:S05]  /*0ea0*/  BSYNC.RECONVERGENT B1 ;  /* 0x0000000000017941 */ /* 0x000fea0003800200 */
.L_x_1272:
[----:B------:R-:W-:Y:S01]  /*0eb0*/  IMAD.SHL.U32 R0, R0, 0x200000, RZ ;  /* 0x0020000000007824 */ /* 0x000fe200078e00ff */
[----:B------:R-:W-:-:S04]  /*0ec0*/  LEA R3, R3, 0x37800000, 0x17 ;  /* 0x3780000003037811 */ /* 0x000fc800078eb8ff */
[----:B------:R-:W-:-:S07]  /*0ed0*/  LOP3.LUT R0, R3, R0, R7, 0xfe, !PT ;  /* 0x0000000003007212 */ /* 0x000fce00078efe07 */
.L_x_1271:
[----:B------:R-:W-:Y:S05]  /*0ee0*/  BSYNC.RECONVERGENT B0 ;  /* 0x0000000000007941 */ /* 0x000fea0003800200 */
.L_x_1270:
[----:B------:R-:W-:-:S04]  /*0ef0*/  F2FP.F16.F32.PACK_AB R0, RZ, R0 ;  /* 0x00000000ff00723e */ /* 0x000fc800000000ff */
[----:B------:R-:W-:Y:S01]  /*0f00*/  PRMT R22, R0, 0x7610, R22 ;  /* 0x0000761000167816 */ /* 0x000fe20000000016 */
[----:B------:R-:W-:Y:S06]  /*0f10*/  BRA `(.L_x_1251) ;  /* 0x0000000000b47947 */ /* 0x000fec0003800000 */
.L_x_1263:
[----:B------:R-:W-:-:S09]  /*0f20*/  UISETP.NE.AND UP0, UPT, UR4, 0x1c, UPT ;  /* 0x0000001c0400788c */ /* 0x000fd2000bf05270 */
[----:B------:R-:W-:Y:S05]  /*0f30*/  BRA.U !UP0, `(.L_x_1274) ;  /* 0x00000001089c7547 */ /* 0x000fea000b800000 */
[----:B------:R-:W-:-:S09]  /*0f40*/  UISETP.NE.AND UP0, UPT, UR4, 0x1d, UPT ;  /* 0x0000001d0400788c */ /* 0x000fd2000bf05270 */
[----:B------:R-:W-:Y:S05]  /*0f50*/  BRA.U !UP0, `(.L_x_1275) ;  /* 0x0000000108807547 */ /* 0x000fea000b800000 */
[----:B------:R-:W-:-:S09]  /*0f60*/  UISETP.NE.AND UP0, UPT, UR4, 0x2c, UPT ;  /* 0x0000002c0400788c */ /* 0x000fd2000bf05270 */
[----:B------:R-:W-:Y:S05]  /*0f70*/  BRA.U !UP0, `(.L_x_1276) ;  /* 0x0000000108487547 */ /* 0x000fea000b800000 */
.L_x_1250:
        /* <DEDUP_REMOVED lines=16> */
.L_x_1277:
[----:B------:R-:W-:Y:S01]  /*1080*/  PRMT R22, RZ, 0x7610, R22 ;  /* 0x00007610ff167816 */ /* 0x000fe20000000016 */
[----:B------:R-:W-:Y:S06]  /*1090*/  BRA `(.L_x_1251) ;  /* 0x0000000000547947 */ /* 0x000fec0003800000 */
.L_x_1276:
        /* <DEDUP_REMOVED lines=8> */
.L_x_1279:
[----:B------:R-:W-:Y:S05]  /*1120*/  BSYNC.RECONVERGENT B0 ;  /* 0x0000000000007941 */ /* 0x000fea0003800200 */
.L_x_1278:
[----:B------:R-:W-:-:S04]  /*1130*/  F2FP.F16.F32.PACK_AB R0, RZ, R0 ;  /* 0x00000000ff00723e */ /* 0x000fc800000000ff */
[----:B------:R-:W-:Y:S01]  /*1140*/  PRMT R22, R0, 0x7610, R22 ;  /* 0x0000761000167816 */ /* 0x000fe20000000016 */
[----:B------:R-:W-:Y:S06]  /*1150*/  BRA `(.L_x_1251) ;  /* 0x0000000000247947 */ /* 0x000fec0003800000 */
.L_x_1275:
[----:B------:R-:W2:Y:S02]  /*1160*/  LDG.E.64 R4, desc[UR36][R4.64] ;  /* 0x0000002404047981 */ /* 0x000ea4000c1e1b00 */
[----:B--2---:R-:W0:Y:S02]  /*1170*/  I2F.U64 R0, R4 ;  /* 0x0000000400007312 */ /* 0x004e240000301000 */
[----:B0-----:R-:W-:-:S04]  /*1180*/  F2FP.F16.F32.PACK_AB R0, RZ, R0 ;  /* 0x00000000ff00723e */ /* 0x001fc800000000ff */
[----:B------:R-:W-:Y:S01]  /*1190*/  PRMT R22, R0, 0x7610, R22 ;  /* 0x0000761000167816 */ /* 0x000fe20000000016 */
[----:B------:R-:W-:Y:S06]  /*11a0*/  BRA `(.L_x_1251) ;  /* 0x0000000000107947 */ /* 0x000fec0003800000 */
.L_x_1274:
[----:B------:R-:W2:Y:S02]  /*11b0*/  LDG.E R4, desc[UR36][R4.64] ;  /* 0x0000002404047981 */ /* 0x000ea4000c1e1900 */
[----:B--2---:R-:W-:-:S04]  /*11c0*/  I2FP.F32.U32 R0, R4 ;  /* 0x0000000400007245 */ /* 0x004fc80000201000 */
[----:B------:R-:W-:-:S04]  /*11d0*/  F2FP.F16.F32.PACK_AB R0, RZ, R0 ;  /* 0x00000000ff00723e */ /* 0x000fc800000000ff */
[----:B------:R-:W-:-:S07]  /*11e0*/  PRMT R22, R0, 0x7610, R22 ;  /* 0x0000761000167816 */ /* 0x000fce0000000016 */
.L_x_1251:
[----:B------:R-:W-:-:S07]  /*11f0*/  VIADD R23, R25, 0x80 ;  /* 0x0000008019177836 */ /* 0x000fce0000000000 */
.L_x_1245:
[----:B------:R-:W-:Y:S05]  /*1200*/  BSYNC.RECONVERGENT B6 ;  /* 0x0000000000067941 */ /* 0x000fea0003800200 */
.L_x_1244:
[----:B------:R-:W-:Y:S01]  /*1210*/  ISETP.GE.AND P0, PT, R23, R16, PT ;  /* 0x000000101700720c */ /* 0x000fe20003f06270 */
[----:B------:R-:W-:Y:S01]  /*1220*/  BSSY.RECONVERGENT B6, `(.L_x_1280) ;  /* 0x0000115000067945 */ /* 0x000fe20003800200 */
[----:B------:R-:W-:-:S11]  /*1230*/  PRMT R19, RZ, 0x7610, R19 ;  /* 0x00007610ff137816 */ /* 0x000fd60000000013 */
[----:B------:R-:W-:Y:S05]  /*1240*/  @P0 BRA `(.L_x_1281) ;  /* 0x0000001000480947 */ /* 0x000fea0003800000 */
[----:B01----:R-:W0:Y:S01]  /*1250*/  LDC.64 R4, c[0x0][0x3a0] ;  /* 0x0000e800ff047b82 */ /* 0x003e220000000a00 */
        /* <DEDUP_REMOVED lines=21> */
.L_x_1285:
[----:B------:R-:W2:Y:S02]  /*13b0*/  LDG.E.U8 R4, desc[UR36][R4.64] ;  /* 0x0000002404047981 */ /* 0x000ea4000c1e1100 */
[----:B--2---:R-:W-:-:S04]  /*13c0*/  I2FP.F32.U32 R0, R4 ;  /* 0x0000000400007245 */ /* 0x004fc80000201000 */
[----:B------:R-:W-:-:S04]  /*13d0*/  F2FP.F16.F32.PACK_AB R0, RZ, R0 ;  /* 0x00000000ff00723e */ /* 0x000fc800000000ff */
[----:B------:R-:W-:Y:S01]  /*13e0*/  PRMT R19, R0, 0x7610, R19 ;  /* 0x0000761000137816 */ /* 0x000fe20000000013 */
[----:B------:R-:W-:Y:S06]  /*13f0*/  BRA `(.L_x_1287) ;  /* 0x0000000c00d87947 */ /* 0x000fec0003800000 */
.L_x_1284:
        /* <DEDUP_REMOVED lines=11> */
.L_x_1289:
[----:B------:R-:W2:Y:S02]  /*14b0*/  LDG.E R4, desc[UR36][R4.64] ;  /* 0x0000002404047981 */ /* 0x000ea4000c1e1900 */
[----:B--2---:R-:W-:-:S04]  /*14c0*/  I2FP.F32.S32 R0, R4 ;  /* 0x0000000400007245 */ /* 0x004fc80000201400 */
[----:B------:R-:W-:-:S04]  /*14d0*/  F2FP.F16.F32.PACK_AB R0, RZ, R0 ;  /* 0x00000000ff00723e */ /* 0x000fc800000000ff */
[----:B------:R-:W-:Y:S01]  /*14e0*/  PRMT R19, R0, 0x7610, R19 ;  /* 0x0000761000137816 */ /* 0x000fe20000000013 */
[----:B------:R-:W-:Y:S06]  /*14f0*/  BRA `(.L_x_1287) ;  /* 0x0000000c00987947 */ /* 0x000fec0003800000 */
.L_x_1288:
[----:B------:R-:W2:Y:S02]  /*1500*/  LDG.E.U16 R4, desc[UR36][R4.64] ;  /* 0x0000002404047981 */ /* 0x000ea4000c1e1500 */
[----:B--2---:R-:W0:Y:S02]  /*1510*/  I2F.S16 R0, R4 ;  /* 0x0000000400007306 */ /* 0x004e240000101400 */
[----:B0-----:R-:W-:-:S04]  /*1520*/  F2FP.F16.F32.PACK_AB R0, RZ, R0 ;  /* 0x00000000ff00723e */ /* 0x001fc800000000ff */
[----:B------:R-:W-:Y:S01]  /*1530*/  PRMT R19, R0, 0x7610, R19 ;  /* 0x0000761000137816 */ /* 0x000fe20000000013 */
[----:B------:R-:W-:Y:S06]  /*1540*/  BRA `(.L_x_1287) ;  /* 0x0000000c00847947 */ /* 0x000fec0003800000 */
.L_x_1283:
        /* <DEDUP_REMOVED lines=9> */
.L_x_1291:
[----:B------:R0:W5:Y:S01]  /*15e0*/  LDG.E.U16 R19, desc[UR36][R4.64] ;  /* 0x0000002404137981 */ /* 0x000162000c1e1500 */
[----:B------:R-:W-:Y:S05]  /*15f0*/  BRA `(.L_x_1287) ;  /* 0x0000000c00587947 */ /* 0x000fea0003800000 */
.L_x_1290:
        /* <DEDUP_REMOVED lines=9> */
.L_x_1293:
[----:B------:R1:W5:Y:S01]  /*1690*/  LDG.E.U16 R19, desc[UR36][R4.64] ;  /* 0x0000002404137981 */ /* 0x000362000c1e1500 */
[----:B------:R-:W-:Y:S05]  /*16a0*/  BRA `(.L_x_1287) ;  /* 0x0000000c002c7947 */ /* 0x000fea0003800000 */
.L_x_1292:
        /* <DEDUP_REMOVED lines=13> */
.L_x_1282:
        /* <DEDUP_REMOVED lines=14> */
.L_x_1296:
        /* <DEDUP_REMOVED lines=13> */
.L_x_1295:
        /* <DEDUP_REMOVED lines=27> */
.L_x_1298:
        /* <DEDUP_REMOVED lines=12> */
[----:B------:R-:W-:-:S04]  /*1ba0*/  F2FP.F16.F32.PACK_AB R0, RZ, R0 ;  /* 0x00000000ff00723e */ /* 0x000fc800000000ff */
[----:B------:R-:W-:Y:S01]  /*1bb0*/  PRMT R19, R0, 0x7610, R19 ;  /* 0x0000761000137816 */ /* 0x000fe20000000013 */
[----:B------:R-:W-:Y:S06]  /*1bc0*/  BRA `(.L_x_1287) ;  /* 0x0000000400e47947 */ /* 0x000fec0003800000 */
.L_x_1297:
[----:B------:R-:W2:Y:S02]  /*1bd0*/  LDG.E.U16 R0, desc[UR36][R4.64] ;  /* 0x0000002404007981 */ /* 0x000ea4000c1e1500 */
[----:B--2---:R-:W-:-:S05]  /*1be0*/  IMAD.U32 R0, R0, 0x10000, RZ ;  /* 0x0001000000007824 */ /* 0x004fca00078e00ff */
[----:B------:R-:W-:-:S04]  /*1bf0*/  F2FP.F16.F32.PACK_AB R0, RZ, R0 ;  /* 0x00000000ff00723e */ /* 0x000fc800000000ff */
[----:B------:R-:W-:Y:S01]  /*1c00*/  PRMT R19, R0, 0x7610, R19 ;  /* 0x0000761000137816 */ /* 0x000fe20000000013 */
[----:B------:R-:W-:Y:S06]  /*1c10*/  BRA `(.L_x_1287) ;  /* 0x0000000400d07947 */ /* 0x000fec0003800000 */
.L_x_1294:
        /* <DEDUP_REMOVED lines=13> */
.L_x_1301:
        /* <DEDUP_REMOVED lines=21> */
.L_x_1305:
[----:B------:R-:W-:Y:S05]  /*1e40*/  BSYNC.RECONVERGENT B1 ;  /* 0x0000000000017941 */ /* 0x000fea0003800200 */
.L_x_1304:
[----:B------:R-:W-:Y:S01]  /*1e50*/  IMAD.SHL.U32 R0, R0, 0x100000, RZ ;  /* 0x0010000000007824 */ /* 0x000fe200078e00ff */
[----:B------:R-:W-:-:S04]  /*1e60*/  LEA R3, R3, 0x3b800000, 0x17 ;  /* 0x3b80000003037811 */ /* 0x000fc800078eb8ff */
[----:B------:R-:W-:-:S07]  /*1e70*/  LOP3.LUT R0, R3, R0, R7, 0xfe, !PT ;  /* 0x0000000003007212 */ /* 0x000fce00078efe07 */
.L_x_1303:
[----:B------:R-:W-:Y:S05]  /*1e80*/  BSYNC.RECONVERGENT B0 ;  /* 0x0000000000007941 */ /* 0x000fea0003800200 */
.L_x_1302:
[----:B------:R-:W-:-:S04]  /*1e90*/  F2FP.F16.F32.PACK_AB R0, RZ, R0 ;  /* 0x00000000ff00723e */ /* 0x000fc800000000ff */
[----:B------:R-:W-:Y:S01]  /*1ea0*/  PRMT R19, R0, 0x7610, R19 ;  /* 0x0000761000137816 */ /* 0x000fe20000000013 */
[----:B------:R-:W-:Y:S06]  /*1eb0*/  BRA `(.L_x_1287) ;  /* 0x0000000400287947 */ /* 0x000fec0003800000 */
.L_x_1300:
        /* <DEDUP_REMOVED lines=21> */
.L_x_1309:
[----:B------:R-:W-:Y:S05]  /*2010*/  BSYNC.RECONVERGENT B1 ;  /* 0x0000000000017941 */ /* 0x000fea0003800200 */
.L_x_1308:
[----:B------:R-:W-:Y:S01]  /*2020*/  IMAD.SHL.U32 R0, R0, 0x200000, RZ ;  /* 0x0020000000007824 */ /* 0x000fe200078e00ff */
[----:B------:R-:W-:-:S04]  /*2030*/  LEA R3, R3, 0x37800000, 0x17 ;  /* 0x3780000003037811 */ /* 0x000fc800078eb8ff */
[----:B------:R-:W-:-:S07]  /*2040*/  LOP3.LUT R0, R3, R0, R7, 0xfe, !PT ;  /* 0x0000000003007212 */ /* 0x000fce00078efe07 */
.L_x_1307:
[----:B------:R-:W-:Y:S05]  /*2050*/  BSYNC.RECONVERGENT B0 ;  /* 0x0000000000007941 */ /* 0x000fea0003800200 */
.L_x_1306:
[----:B------:R-:W-:-:S04]  /*2060*/  F2FP.F16.F32.PACK_AB R0, RZ, R0 ;  /* 0x00000000ff00723e */ /* 0x000fc800000000ff */
[----:B------:R-:W-:Y:S01]  /*2070*/  PRMT R19, R0, 0x7610, R19 ;  /* 0x0000761000137816 */ /* 0x000fe20000000013 */
[----:B------:R-:W-:Y:S06]  /*2080*/  BRA `(.L_x_1287) ;  /* 0x0000000000b47947 */ /* 0x000fec0003800000 */
.L_x_1299:
        /* <DEDUP_REMOVED lines=14> */
.L_x_1313:
[----:B------:R-:W-:Y:S05]  /*2170*/  BSYNC.RECONVERGENT B0 ;  /* 0x0000000000007941 */ /* 0x000fea0003800200 */
.L_x_1312:
[----:B------:R-:W-:-:S04]  /*2180*/  F2FP.F16.F32.PACK_AB R0, RZ, R0 ;  /* 0x00000000ff00723e */ /* 0x000fc800000000ff */
[----:B------:R-:W-:Y:S01]  /*2190*/  PRMT R19, R0, 0x7610, R19 ;  /* 0x0000761000137816 */ /* 0x000fe20000000013 */
[----:B------:R-:W-:Y:S06]  /*21a0*/  BRA `(.L_x_1287) ;  /* 0x00000000006c7947 */ /* 0x000fec0003800000 */
.L_x_1286:
        /* <DEDUP_REMOVED lines=16> */
.L_x_1314:
[----:B------:R-:W-:Y:S01]  /*22b0*/  PRMT R19, RZ, 0x7610, R19 ;  /* 0x00007610ff137816 */ /* 0x000fe20000000013 */
[----:B------:R-:W-:Y:S06]  /*22c0*/  BRA `(.L_x_1287) ;  /* 0x0000000000247947 */ /* 0x000fec0003800000 */
.L_x_1311:
[----:B------:R-:W2:Y:S02]  /*22d0*/  LDG.E.64 R4, desc[UR36][R4.64] ;  /* 0x0000002404047981 */ /* 0x000ea4000c1e1b00 */
[----:B--2---:R-:W0:Y:S02]  /*22e0*/  I2F.U64 R0, R4 ;  /* 0x0000000400007312 */ /* 0x004e240000301000 */
[----:B0-----:R-:W-:-:S04]  /*22f0*/  F2FP.F16.F32.PACK_AB R0, RZ, R0 ;  /* 0x00000000ff00723e */ /* 0x001fc800000000ff */
[----:B------:R-:W-:Y:S01]  /*2300*/  PRMT R19, R0, 0x7610, R19 ;  /* 0x0000761000137816 */ /* 0x000fe20000000013 */
[----:B------:R-:W-:Y:S06]  /*2310*/  BRA `(.L_x_1287) ;  /* 0x0000000000107947 */ /* 0x000fec0003800000 */
.L_x_1310:
[----:B------:R-:W2:Y:S02]  /*2320*/  LDG.E R4, desc[UR36][R4.64] ;  /* 0x0000002404047981 */ /* 0x000ea4000c1e1900 */
[----:B--2---:R-:W-:-:S04]  /*2330*/  I2FP.F32.U32 R0, R4 ;  /* 0x0000000400007245 */ /* 0x004fc80000201000 */
[----:B------:R-:W-:-:S04]  /*2340*/  F2FP.F16.F32.PACK_AB R0, RZ, R0 ;  /* 0x00000000ff00723e */ /* 0x000fc800000000ff */
[----:B------:R-:W-:-:S07]  /*2350*/  PRMT R19, R0, 0x7610, R19 ;  /* 0x0000761000137816 */ /* 0x000fce0000000013 */
.L_x_1287:
[----:B------:R-:W-:-:S07]  /*2360*/  VIADD R23, R23, 0x80 ;  /* 0x0000008017177836 */ /* 0x000fce0000000000 */
.L_x_1281:
[----:B------:R-:W-:Y:S05]  /*2370*/  BSYNC.RECONVERGENT B6 ;  /* 0x0000000000067941 */ /* 0x000fea0003800200 */
.L_x_1280:
        /* <DEDUP_REMOVED lines=26> */
.L_x_1320:
[----:B------:R-:W2:Y:S02]  /*2520*/  LDG.E.U8 R4, desc[UR36][R4.64] ;  /* 0x0000002404047981 */ /* 0x000ea4000c1e1100 */
[----:B--2---:R-:W-:-:S04]  /*2530*/  I2FP.F32.U32 R0, R4 ;  /* 0x0000000400007245 */ /* 0x004fc80000201000 */
[----:B------:R-:W-:-:S04]  /*2540*/  F2FP.F16.F32.PACK_AB R0, RZ, R0 ;  /* 0x00000000ff00723e */ /* 0x000fc800000000ff */
[----:B------:R-:W-:Y:S01]  /*2550*/  PRMT R24, R0, 0x7610, R24 ;  /* 0x0000761000187816 */ /* 0x000fe20000000018 */
[----:B------:R-:W-:Y:S06]  /*2560*/  BRA `(.L_x_1322) ;  /* 0x0000000c00d87947 */ /* 0x000fec0003800000 */
.L_x_1319:
        /* <DEDUP_REMOVED lines=11> */
.L_x_1324:
[----:B------:R-:W2:Y:S02]  /*2620*/  LDG.E R4, desc[UR36][R4.64] ;  /* 0x0000002404047981 */ /* 0x000ea4000c1e1900 */
[----:B--2---:R-:W-:-:S04]  /*2630*/  I2FP.F32.S32 R0, R4 ;  /* 0x0000000400007245 */ /* 0x004fc80000201400 */
[----:B------:R-:W-:-:S04]  /*2640*/  F2FP.F16.F32.PACK_AB R0, RZ, R0 ;  /* 0x00000000ff00723e */ /* 0x000fc800000000ff */
[----:B------:R-:W-:Y:S01]  /*2650*/  PRMT R24, R0, 0x7610, R24 ;  /* 0x0000761000187816 */ /* 0x000fe20000000018 */
[----:B------:R-:W-:Y:S06]  /*2660*/  BRA `(.L_x_1322) ;  /* 0x0000000c00987947 */ /* 0x000fec0003800000 */
.L_x_1323:
[----:B------:R-:W2:Y:S02]  /*2670*/  LDG.E.U16 R4, desc[UR36][R4.64] ;  /* 0x0000002404047981 */ /* 0x000ea4000c1e1500 */
[----:B--2---:R-:W0:Y:S02]  /*2680*/  I2F.S16 R0, R4 ;  /* 0x0000000400007306 */ /* 0x004e240000101400 */
[----:B0-----:R-:W-:-:S04]  /*2690*/  F2FP.F16.F32.PACK_AB R0, RZ, R0 ;  /* 0x00000000ff00723e */ /* 0x001fc800000000ff */
[----:B------:R-:W-:Y:S01]  /*26a0*/  PRMT R24, R0, 0x7610, R24 ;  /* 0x0000761000187816 */ /* 0x000fe20000000018 */
[----:B------:R-:W-:Y:S06]  /*26b0*/  BRA `(.L_x_1322) ;  /* 0x0000000c00847947 */ /* 0x000fec0003800000 */
.L_x_1318:
        /* <DEDUP_REMOVED lines=9> */
.L_x_1326:
[----:B------:R0:W5:Y:S01]  /*2750*/  LDG.E.U16 R24, desc[UR36][R4.64] ;  /* 0x0000002404187981 */ /* 0x000162000c1e1500 */
[----:B------:R-:W-:Y:S05]  /*2760*/  BRA `(.L_x_1322) ;  /* 0x0000000c00587947 */ /* 0x000fea0003800000 */
.L_x_1325:
        /* <DEDUP_REMOVED lines=9> */
.L_x_1328:
[----:B------:R1:W5:Y:S01]  /*2800*/  LDG.E.U16 R24, desc[UR36][R4.64] ;  /* 0x0000002404187981 */ /* 0x000362000c1e1500 */
[----:B------:R-:W-:Y:S05]  /*2810*/  BRA `(.L_x_1322) ;  /* 0x0000000c002c7947 */ /* 0x000fea0003800000 */
.L_x_1327:
        /* <DEDUP_REMOVED lines=13> */
.L_x_1317:
        /* <DEDUP_REMOVED lines=14> */
.L_x_1331:
        /* <DEDUP_REMOVED lines=13> */
.L_x_1330:
        /* <DEDUP_REMOVED lines=27> */
.L_x_1333:
        /* <DEDUP_REMOVED lines=15> */
.L_x_1332:
[----:B------:R-:W2:Y:S02]  /*2d40*/  LDG.E.U16 R0, desc[UR36][R4.64] ;  /* 0x0000002404007981 */ /* 0x000ea4000c1e1500 */
[----:B--2---:R-:W-:-:S05]  /*2d50*/  IMAD.U32 R0, R0, 0x10000, RZ ;  /* 0x0001000000007824 */ /* 0x004fca00078e00ff */
[----:B------:R-:W-:-:S04]  /*2d60*/  F2FP.F16.F32.PACK_AB R0, RZ, R0 ;  /* 0x00000000ff00723e */ /* 0x000fc800000000ff */
[----:B------:R-:W-:Y:S01]  /*2d70*/  PRMT R24, R0, 0x7610, R24 ;  /* 0x0000761000187816 */ /* 0x000fe20000000018 */
[----:B------:R-:W-:Y:S06]  /*2d80*/  BRA `(.L_x_1322) ;  /* 0x0000000400d07947 */ /* 0x000fec0003800000 */
.L_x_1329:
        /* <DEDUP_REMOVED lines=13> */
.L_x_1336:
        /* <DEDUP_REMOVED lines=21> */
.L_x_1340:
[----:B------:R-:W-:Y:S05]  /*2fb0*/  BSYNC.RECONVERGENT B1 ;  /* 0x0000000000017941 */ /* 0x000fea0003800200 */
.L_x_1339:
[----:B------:R-:W-:Y:S01]  /*2fc0*/  IMAD.SHL.U32 R0, R0, 0x100000, RZ ;  /* 0x0010000000007824 */ /* 0x000fe200078e00ff */
[----:B------:R-:W-:-:S04]  /*2fd0*/  LEA R3, R3, 0x3b800000, 0x17 ;  /* 0x3b80000003037811 */ /* 0x000fc800078eb8ff */
[----:B------:R-:W-:-:S07]  /*2fe0*/  LOP3.LUT R0, R3, R0, R7, 0xfe, !PT ;  /* 0x0000000003007212 */ /* 0x000fce00078efe07 */
.L_x_1338:
[----:B------:R-:W-:Y:S05]  /*2ff0*/  BSYNC.RECONVERGENT B0 ;  /* 0x0000000000007941 */ /* 0x000fea0003800200 */
.L_x_1337:
[----:B------:R-:W-:-:S04]  /*3000*/  F2FP.F16.F32.PACK_AB R0, RZ, R0 ;  /* 0x00000000ff00723e */ /* 0x000fc800000000ff */
[----:B------:R-:W-:Y:S01]  /*3010*/  PRMT R24, R0, 0x7610, R24 ;  /* 0x0000761000187816 */ /* 0x000fe20000000018 */
[----:B------:R-:W-:Y:S06]  /*3020*/  BRA `(.L_x_1322) ;  /* 0x0000000400287947 */ /* 0x000fec0003800000 */
.L_x_1335:
        /* <DEDUP_REMOVED lines=21> */
.L_x_1344:
[----:B------:R-:W-:Y:S05]  /*3180*/  BSYNC.RECONVERGENT B1 ;  /* 0x0000000000017941 */ /* 0x000fea0003800200 */
.L_x_1343:
[----:B------:R-:W-:Y:S01]  /*3190*/  IMAD.SHL.U32 R0, R0, 0x200000, RZ ;  /* 0x0020000000007824 */ /* 0x000fe200078e00ff */
[----:B------:R-:W-:-:S04]  /*31a0*/  LEA R3, R3, 0x37800000, 0x17 ;  /* 0x3780000003037811 */ /* 0x000fc800078eb8ff */
[----:B------:R-:W-:-:S07]  /*31b0*/  LOP3.LUT R0, R3, R0, R7, 0xfe, !PT ;  /* 0x0000000003007212 */ /* 0x000fce00078efe07 */
.L_x_1342:
[----:B------:R-:W-:Y:S05]  /*31c0*/  BSYNC.RECONVERGENT B0 ;  /* 0x0000000000007941 */ /* 0x000fea0003800200 */
.L_x_1341:
[----:B------:R-:W-:-:S04]  /*31d0*/  F2FP.F16.F32.PACK_AB R0, RZ, R0 ;  /* 0x00000000ff00723e */ /* 0x000fc800000000ff */
[----:B------:R-:W-:Y:S01]  /*31e0*/  PRMT R24, R0, 0x7610, R24 ;  /* 0x0000761000187816 */ /* 0x000fe20000000018 */
[----:B------:R-:W-:Y:S06]  /*31f0*/  BRA `(.L_x_1322) ;  /* 0x0000000000b47947 */ /* 0x000fec0003800000 */
.L_x_1334:
        /* <DEDUP_REMOVED lines=14> */
.L_x_1348:
[----:B------:R-:W-:Y:S05]  /*32e0*/  BSYNC.RECONVERGENT B0 ;  /* 0x0000000000007941 */ /* 0x000fea0003800200 */
.L_x_1347:
[----:B------:R-:W-:-:S04]  /*32f0*/  F2FP.F16.F32.PACK_AB R0, RZ, R0 ;  /* 0x00000000ff00723e */ /* 0x000fc800000000ff */
[----:B------:R-:W-:Y:S01]  /*3300*/  PRMT R24, R0, 0x7610, R24 ;  /* 0x0000761000187816 */ /* 0x000fe20000000018 */
[----:B------:R-:W-:Y:S06]  /*3310*/  BRA `(.L_x_1322) ;  /* 0x00000000006c7947 */ /* 0x000fec0003800000 */
.L_x_1321:
        /* <DEDUP_REMOVED lines=16> */
.L_x_1349:
[----:B------:R-:W-:Y:S01]  /*3420*/  PRMT R24, RZ, 0x7610, R24 ;  /* 0x00007610ff187816 */ /* 0x000fe20000000018 */
[----:B------:R-:W-:Y:S06]  /*3430*/  BRA `(.L_x_1322) ;  /* 0x0000000000247947 */ /* 0x000fec0003800000 */
.L_x_1346:
[----:B------:R-:W2:Y:S02]  /*3440*/  LDG.E.64 R4, desc[UR36][R4.64] ;  /* 0x0000002404047981 */ /* 0x000ea4000c1e1b00 */
[----:B--2---:R-:W0:Y:S02]  /*3450*/  I2F.U64 R0, R4 ;  /* 0x0000000400007312 */ /* 0x004e240000301000 */
[----:B0-----:R-:W-:-:S04]  /*3460*/  F2FP.F16.F32.PACK_AB R0, RZ, R0 ;  /* 0x00000000ff00723e */ /* 0x001fc800000000ff */
[----:B------:R-:W-:Y:S01]  /*3470*/  PRMT R24, R0, 0x7610, R24 ;  /* 0x0000761000187816 */ /* 0x000fe20000000018 */
[----:B------:R-:W-:Y:S06]  /*3480*/  BRA `(.L_x_1322) ;  /* 0x0000000000107947 */ /* 0x000fec0003800000 */
.L_x_1345:
[----:B------:R-:W2:Y:S02]  /*3490*/  LDG.E R4, desc[UR36][R4.64] ;  /* 0x0000002404047981 */ /* 0x000ea4000c1e1900 */
[----:B--2---:R-:W-:-:S04]  /*34a0*/  I2FP.F32.U32 R0, R4 ;  /* 0x0000000400007245 */ /* 0x004fc80000201000 */
[----:B------:R-:W-:-:S04]  /*34b0*/  F2FP.F16.F32.PACK_AB R0, RZ, R0 ;  /* 0x00000000ff00723e */ /* 0x000fc800000000ff */
[----:B------:R-:W-:-:S07]  /*34c0*/  PRMT R24, R0, 0x7610, R24 ;  /* 0x0000761000187816 */ /* 0x000fce0000000018 */
.L_x_1322:
[----:B------:R-:W-:-:S07]  /*34d0*/  VIADD R23, R23, 0x80 ;  /* 0x0000008017177836 */ /* 0x000fce0000000000 */
.L_x_1316:
[----:B------:R-:W-:Y:S05]  /*34e0*/  BSYNC.RECONVERGENT B6 ;  /* 0x0000000000067941 */ /* 0x000fea0003800200 */
.L_x_1315:
        /* <DEDUP_REMOVED lines=23> */
[----:B0-----:R-:W-:Y:S01]  /*3660*/  F2FP.F16.F32.PACK_AB R0, RZ, R0 ;  /* 0x00000000ff00723e */ /* 0x001fe200000000ff */
[----:B------:R-:W-:Y:S06]  /*3670*/  BRA `(.L_x_1351) ;  /* 0x0000000c00b07947 */ /* 0x000fec0003800000 */
.L_x_1355:
[----:B------:R-:W2:Y:S02]  /*3680*/  LDG.E.U8 R4, desc[UR36][R4.64] ;  /* 0x0000002404047981 */ /* 0x000ea4000c1e1100 */
[----:B--2---:R-:W-:-:S04]  /*3690*/  I2FP.F32.U32 R0, R4 ;  /* 0x0000000400007245 */ /* 0x004fc80000201000 */
[----:B------:R-:W-:Y:S01]  /*36a0*/  F2FP.F16.F32.PACK_AB R0, RZ, R0 ;  /* 0x00000000ff00723e */ /* 0x000fe200000000ff */
[----:B------:R-:W-:Y:S06]  /*36b0*/  BRA `(.L_x_1351) ;  /* 0x0000000c00a07947 */ /* 0x000fec0003800000 */
.L_x_1354:
        /* <DEDUP_REMOVED lines=8> */
[----:B0-----:R-:W-:Y:S01]  /*3740*/  F2FP.F16.F32.PACK_AB R0, RZ, R0 ;  /* 0x00000000ff00723e */ /* 0x001fe200000000ff */
[----:B------:R-:W-:Y:S06]  /*3750*/  BRA `(.L_x_1351) ;  /* 0x0000000c00787947 */ /* 0x000fec0003800000 */
.L_x_1358:
[----:B------:R-:W2:Y:S02]  /*3760*/  LDG.E R4, desc[UR36][R4.64] ;  /* 0x0000002404047981 */ /* 0x000ea4000c1e1900 */
[----:B--2---:R-:W-:-:S04]  /*3770*/  I2FP.F32.S32 R0, R4 ;  /* 0x0000000400007245 */ /* 0x004fc80000201400 */
[----:B------:R-:W-:Y:S01]  /*3780*/  F2FP.F16.F32.PACK_AB R0, RZ, R0 ;  /* 0x00000000ff00723e */ /* 0x000fe200000000ff */
[----:B------:R-:W-:Y:S06]  /*3790*/  BRA `(.L_x_1351) ;  /* 0x0000000c00687947 */ /* 0x000fec0003800000 */
.L_x_1357:
[----:B------:R-:W2:Y:S02]  /*37a0*/  LDG.E.U16 R4, desc[UR36][R4.64] ;  /* 0x0000002404047981 */ /* 0x000ea4000c1e1500 */
[----:B--2---:R-:W0:Y:S02]  /*37b0*/  I2F.S16 R0, R4 ;  /* 0x0000000400007306 */ /* 0x004e240000101400 */
[----:B0-----:R-:W-:Y:S01]  /*37c0*/  F2FP.F16.F32.PACK_AB R0, RZ, R0 ;  /* 0x00000000ff00723e */ /* 0x001fe200000000ff */
[----:B------:R-:W-:Y:S06]  /*37d0*/  BRA `(.L_x_1351) ;  /* 0x0000000c00587947 */ /* 0x000fec0003800000 */
.L_x_1353:
        /* <DEDUP_REMOVED lines=9> */
.L_x_1360:
[----:B------:R2:W5:Y:S01]  /*3870*/  LDG.E.U16 R0, desc[UR36][R4.64] ;  /* 0x0000002404007981 */ /* 0x000562000c1e1500 */
[----:B------:R-:W-:Y:S05]  /*3880*/  BRA `(.L_x_1351) ;  /* 0x0000000c002c7947 */ /* 0x000fea0003800000 */
.L_x_1359:
        /* <DEDUP_REMOVED lines=9> */
.L_x_1362:
[----:B------:R3:W5:Y:S01]  /*3920*/  LDG.E.U16 R0, desc[UR36][R4.64] ;  /* 0x0000002404007981 */ /* 0x000762000c1e1500 */
[----:B------:R-:W-:Y:S05]  /*3930*/  BRA `(.L_x_1351) ;  /* 0x0000000c00007947 */ /* 0x000fea0003800000 */
.L_x_1361:
        /* <DEDUP_REMOVED lines=10> */
[----:B------:R-:W-:Y:S01]  /*39e0*/  F2FP.F16.F32.PACK_AB R0, RZ, R0 ;  /* 0x00000000ff00723e */ /* 0x000fe200000000ff */
[----:B------:R-:W-:Y:S06]  /*39f0*/  BRA `(.L_x_1351) ;  /* 0x0000000800d07947 */ /* 0x000fec0003800000 */
.L_x_1352:
        /* <DEDUP_REMOVED lines=11> */
[----:B------:R-:W-:Y:S01]  /*3ab0*/  F2FP.F16.F32.PACK_AB R0, RZ, R0 ;  /* 0x00000000ff00723e */ /* 0x000fe200000000ff */
[----:B------:R-:W-:Y:S06]  /*3ac0*/  BRA `(.L_x_1351) ;  /* 0x00000008009c7947 */ /* 0x000fec0003800000 */
.L_x_1365:
        /* <DEDUP_REMOVED lines=12> */
.L_x_1364:
        /* <DEDUP_REMOVED lines=27> */
.L_x_1367:
        /* <DEDUP_REMOVED lines=12> */
[----:B------:R-:W-:Y:S01]  /*3e00*/  F2FP.F16.F32.PACK_AB R0, RZ, R0 ;  /* 0x00000000ff00723e */ /* 0x000fe200000000ff */
[----:B------:R-:W-:Y:S06]  /*3e10*/  BRA `(.L_x_1351) ;  /* 0x0000000400c87947 */ /* 0x000fec0003800000 */
.L_x_1366:
[----:B------:R-:W2:Y:S02]  /*3e20*/  LDG.E.U16 R0, desc[UR36][R4.64] ;  /* 0x0000002404007981 */ /* 0x000ea4000c1e1500 */
[----:B--2---:R-:W-:-:S05]  /*3e30*/  IMAD.U32 R0, R0, 0x10000, RZ ;  /* 0x0001000000007824 */ /* 0x004fca00078e00ff */
[----:B------:R-:W-:Y:S01]  /*3e40*/  F2FP.F16.F32.PACK_AB R0, RZ, R0 ;  /* 0x00000000ff00723e */ /* 0x000fe200000000ff */
[----:B------:R-:W-:Y:S06]  /*3e50*/  BRA `(.L_x_1351) ;  /* 0x0000000400b87947 */ /* 0x000fec0003800000 */
.L_x_1363:
        /* <DEDUP_REMOVED lines=10> */
[----:B------:R-:W-:Y:S01]  /*3f00*/  F2FP.F16.F32.PACK_AB R0, RZ, R0 ;  /* 0x00000000ff00723e */ /* 0x000fe200000000ff */
[----:B------:R-:W-:Y:S06]  /*3f10*/  BRA `(.L_x_1351) ;  /* 0x0000000400887947 */ /* 0x000fec0003800000 */
.L_x_1370:
        /* <DEDUP_REMOVED lines=21> */
.L_x_1374:
[----:B------:R-:W-:Y:S05]  /*4070*/  BSYNC.RECONVERGENT B1 ;  /* 0x0000000000017941 */ /* 0x000fea0003800200 */
.L_x_1373:
[----:B------:R-:W-:Y:S01]  /*4080*/  IMAD.SHL.U32 R0, R0, 0x100000, RZ ;  /* 0x0010000000007824 */ /* 0x000fe200078e00ff */
[----:B------:R-:W-:-:S04]  /*4090*/  LEA R3, R3, 0x3b800000, 0x17 ;  /* 0x3b80000003037811 */ /* 0x000fc800078eb8ff */
[----:B------:R-:W-:-:S07]  /*40a0*/  LOP3.LUT R0, R3, R0, R7, 0xfe, !PT ;  /* 0x0000000003007212 */ /* 0x000fce00078efe07 */
.L_x_1372:
[----:B------:R-:W-:Y:S05]  /*40b0*/  BSYNC.RECONVERGENT B0 ;  /* 0x0000000000007941 */ /* 0x000fea0003800200 */
.L_x_1371:
[----:B------:R-:W-:Y:S01]  /*40c0*/  F2FP.F16.F32.PACK_AB R0, RZ, R0 ;  /* 0x00000000ff00723e */ /* 0x000fe200000000ff */
[----:B------:R-:W-:Y:S06]  /*40d0*/  BRA `(.L_x_1351) ;  /* 0x0000000400187947 */ /* 0x000fec0003800000 */
.L_x_1369:
        /* <DEDUP_REMOVED lines=21> */
.L_x_1378:
[----:B------:R-:W-:Y:S05]  /*4230*/  BSYNC.RECONVERGENT B1 ;  /* 0x0000000000017941 */ /* 0x000fea0003800200 */
.L_x_1377:
[----:B------:R-:W-:Y:S01]  /*4240*/  IMAD.SHL.U32 R0, R0, 0x200000, RZ ;  /* 0x0020000000007824 */ /* 0x000fe200078e00ff */
[----:B------:R-:W-:-:S04]  /*4250*/  LEA R3, R3, 0x37800000, 0x17 ;  /* 0x3780000003037811 */ /* 0x000fc800078eb8ff */
[----:B------:R-:W-:-:S07]  /*4260*/  LOP3.LUT R0, R3, R0, R7, 0xfe, !PT ;  /* 0x0000000003007212 */ /* 0x000fce00078efe07 */
.L_x_1376:
[----:B------:R-:W-:Y:S05]  /*4270*/  BSYNC.RECONVERGENT B0 ;  /* 0x0000000000007941 */ /* 0x000fea0003800200 */
.L_x_1375:
[----:B------:R-:W-:Y:S01]  /*4280*/  F2FP.F16.F32.PACK_AB R0, RZ, R0 ;  /* 0x00000000ff00723e */ /* 0x000fe200000000ff */
[----:B------:R-:W-:Y:S06]  /*4290*/  BRA `(.L_x_1351) ;  /* 0x0000000000a87947 */ /* 0x000fec0003800000 */
.L_x_1368:
        /* <DEDUP_REMOVED lines=14> */
.L_x_1382:
[----:B------:R-:W-:Y:S05]  /*4380*/  BSYNC.RECONVERGENT B0 ;  /* 0x0000000000007941 */ /* 0x000fea0003800200 */
.L_x_1381:
[----:B------:R-:W-:Y:S01]  /*4390*/  F2FP.F16.F32.PACK_AB R0, RZ, R0 ;  /* 0x00000000ff00723e */ /* 0x000fe200000000ff */
[----:B------:R-:W-:Y:S06]  /*43a0*/  BRA `(.L_x_1351) ;  /* 0x0000000000647947 */ /* 0x000fec0003800000 */
.L_x_1356:
        /* <DEDUP_REMOVED lines=16> */
.L_x_1383:
[----:B------:R-:W-:Y:S01]  /*44b0*/  PRMT R0, RZ, 0x7610, R0 ;  /* 0x00007610ff007816 */ /* 0x000fe20000000000 */
[----:B------:R-:W-:Y:S06]  /*44c0*/  BRA `(.L_x_1351) ;  /* 0x00000000001c7947 */ /* 0x000fec0003800000 */
.L_x_1380:
[----:B------:R-:W2:Y:S02]  /*44d0*/  LDG.E.64 R4, desc[UR36][R4.64] ;  /* 0x0000002404047981 */ /* 0x000ea4000c1e1b00 */
[----:B--2---:R-:W0:Y:S02]  /*44e0*/  I2F.U64 R0, R4 ;  /* 0x0000000400007312 */ /* 0x004e240000301000 */
[----:B0-----:R-:W-:Y:S01]  /*44f0*/  F2FP.F16.F32.PACK_AB R0, RZ, R0 ;  /* 0x00000000ff00723e */ /* 0x001fe200000000ff */
[----:B------:R-:W-:Y:S06]  /*4500*/  BRA `(.L_x_1351) ;  /* 0x00000000000c7947 */ /* 0x000fec0003800000 */
.L_x_1379:
[----:B------:R-:W2:Y:S02]  /*4510*/  LDG.E R4, desc[UR36][R4.64] ;  /* 0x0000002404047981 */ /* 0x000ea4000c1e1900 */
[----:B--2---:R-:W-:-:S04]  /*4520*/  I2FP.F32.U32 R0, R4 ;  /* 0x0000000400007245 */ /* 0x004fc80000201000 */
[----:B------:R-:W-:-:S07]  /*4530*/  F2FP.F16.F32.PACK_AB R0, RZ, R0 ;  /* 0x00000000ff00723e */ /* 0x000fce00000000ff */
.L_x_1351:
[----:B------:R-:W-:Y:S05]  /*4540*/  BSYNC.RECONVERGENT B6 ;  /* 0x0000000000067941 */ /* 0x000fea0003800200 */
.L_x_1350:
[C---:B0123--:R-:W-:Y:S01]  /*4550*/  VIADD R5, R25.reuse, 0x180 ;  /* 0x0000018019057836 */ /* 0x04ffe20000000000 */
        /* <DEDUP_REMOVED lines=11> */
[----:B-----5:R-:W-:-:S05]  /*4610*/  HADD2.F32 R4, -RZ, R22.H0_H0 ;  /* 0x20000016ff047230 */ /* 0x020fca0000004100 */
[----:B------:R-:W-:Y:S01]  /*4620*/  FSETP.NAN.FTZ.AND P4, PT, |R4|, |R4|, PT ;  /* 0x400000040400720b */ /* 0x000fe20003f98200 */
[----:B--2---:R-:W-:-:S12]  /*4630*/  IMAD.U32 R3, RZ, RZ, UR4 ;  /* 0x00000004ff037e24 */ /* 0x004fd8000f8e00ff */
[----:B------:R-:W-:Y:S05]  /*4640*/  @P4 BRA `(.L_x_1385) ;  /* 0x0000000000184947 */ /* 0x000fea0003800000 */
[----:B------:R-:W2:Y:S01]  /*4650*/  LDCU.U16 UR4, c[0x0][0x38a] ;  /* 0x00007140ff0477ac */ /* 0x000ea20008000400 */
[----:B------:R-:W-:-:S13]  /*4660*/  FSETP.NEU.FTZ.AND P4, PT, R4, +INF , PT ;  /* 0x7f8000000400780b */ /* 0x000fda0003f9d000 */
[----:B------:R-:W-:Y:S01]  /*4670*/  @P4 FSETP.NEU.FTZ.AND P5, PT, R4, -INF , PT ;  /* 0xff8000000400480b */ /* 0x000fe20003fbd000 */
[----:B--2---:R-:W-:-:S03]  /*4680*/  IMAD.U32 R3, RZ, RZ, UR4 ;  /* 0x00000004ff037e24 */ /* 0x004fc6000f8e00ff */
[----:B-1----:R-:W-:-:S04]  /*4690*/  @P4 SEL R22, R5, R22, !P5 ;  /* 0x0000001605164207 */ /* 0x002fc80006800000 */
[----:B------:R-:W-:-:S07]  /*46a0*/  @P4 PRMT R3, R22, 0x7610, R3 ;  /* 0x0000761016034816 */ /* 0x000fce0000000003 */
.L_x_1385:
[----:B------:R-:W-:Y:S05]  /*46b0*/  BSYNC.RECONVERGENT B0 ;  /* 0x0000000000007941 */ /* 0x000fea0003800200 */
.L_x_1384:
[----:B------:R-:W-:Y:S04]  /*46c0*/  BSSY.RECONVERGENT B0, `(.L_x_1386) ;  /* 0x000000d000007945 */ /* 0x000fe80003800200 */
[----:B------:R-:W-:Y:S05]  /*46d0*/  @P3 BRA `(.L_x_1387) ;  /* 0x00000000002c3947 */ /* 0x000fea0003800000 */
        /* <DEDUP_REMOVED lines=11> */
.L_x_1387:
[----:B------:R-:W-:Y:S05]  /*4790*/  BSYNC.RECONVERGENT B0 ;  /* 0x0000000000007941 */ /* 0x000fea0003800200 */
.L_x_1386:
        /* <DEDUP_REMOVED lines=13> */
.L_x_1389:
[----:B------:R-:W-:Y:S05]  /*4870*/  BSYNC.RECONVERGENT B0 ;  /* 0x0000000000007941 */ /* 0x000fea0003800200 */
.L_x_1388:
[----:B------:R-:W-:Y:S04]  /*4880*/  BSSY.RECONVERGENT B0, `(.L_x_1390) ;  /* 0x000000b000007945 */ /* 0x000fe80003800200 */
[----:B------:R-:W-:Y:S05]  /*4890*/  @P0 BRA `(.L_x_1391) ;  /* 0x0000000000240947 */ /* 0x000fea0003800000 */
[----:B-----5:R-:W-:-:S05]  /*48a0*/  HADD2.F32 R4, -RZ, R0.H0_H0 ;  /* 0x20000000ff047230 */ /* 0x020fca0000004100 */
[----:B------:R-:W-:-:S13]  /*48b0*/  FSETP.NAN.FTZ.AND P0, PT, |R4|, |R4|, PT ;  /* 0x400000040400720b */ /* 0x000fda0003f18200 */
[----:B------:R-:W-:Y:S05]  /*48c0*/  @P0 BRA `(.L_x_1391) ;  /* 0x0000000000180947 */ /* 0x000fea0003800000 */
[----:B------:R-:W2:Y:S01]  /*48d0*/  LDCU.U16 UR4, c[0x0][0x38a] ;  /* 0x00007140ff0477ac */ /* 0x000ea20008000400 */
[----:B------:R-:W-:-:S13]  /*48e0*/  FSETP.NEU.FTZ.AND P0, PT, R4, +INF , PT ;  /* 0x7f8000000400780b */ /* 0x000fda0003f1d000 */
[----:B------:R-:W-:Y:S01]  /*48f0*/  @P0 FSETP.NEU.FTZ.AND P2, PT, R4, -INF , PT ;  /* 0xff8000000400080b */ /* 0x000fe20003f5d000 */
[----:B--2---:R-:W-:-:S03]  /*4900*/  IMAD.U32 R17, RZ, RZ, UR4 ;  /* 0x00000004ff117e24 */ /* 0x004fc6000f8e00ff */
[----:B-1----:R-:W-:-:S04]  /*4910*/  @P0 SEL R0, R5, R0, !P2 ;  /* 0x0000000005000207 */ /* 0x002fc80005000000 */
[----:B------:R-:W-:-:S07]  /*4920*/  @P0 PRMT R17, R0, 0x7610, R17 ;  /* 0x0000761000110816 */ /* 0x000fce0000000011 */
.L_x_1391:
[----:B------:R-:W-:Y:S05]  /*4930*/  BSYNC.RECONVERGENT B0 ;  /* 0x0000000000007941 */ /* 0x000fea0003800200 */
.L_x_1390:
        /* <DEDUP_REMOVED lines=20> */
[----:B------:R-:W-:Y:S02]  /*4a80*/  HADD2.F32 R3, -RZ, R3.H0_H0 ;  /* 0x20000003ff037230 */ /* 0x000fe40000004100 */
[----:B------:R-:W-:-:S04]  /*4a90*/  IMAD.MOV.U32 R25, RZ, RZ, R23 ;  /* 0x000000ffff197224 */ /* 0x000fc800078e0017 */
[----:B------:R-:W0:Y:S02]  /*4aa0*/  F2I.FTZ.TRUNC.NTZ R3, R3 ;  /* 0x0000000300037305 */ /* 0x000e24000021f100 */
[----:B0-----:R0:W-:Y:S01]  /*4ab0*/  STG.E.U8 desc[UR36][R8.64], R3 ;  /* 0x0000000308007986 */ /* 0x0011e2000c101124 */
[----:B------:R-:W-:Y:S05]  /*4ac0*/  BRA `(.L_x_1393) ;  /* 0x0000000c00d47947 */ /* 0x000fea0003800000 */
.L_x_1397:
[----:B------:R-:W-:Y:S02]  /*4ad0*/  HADD2.F32 R5, -RZ, R3.H0_H0 ;  /* 0x20000003ff057230 */ /* 0x000fe40000004100 */
[----:B------:R-:W-:-:S04]  /*4ae0*/  IMAD.MOV.U32 R25, RZ, RZ, R23 ;  /* 0x000000ffff197224 */ /* 0x000fc800078e0017 */
[----:B------:R-:W0:Y:S02]  /*4af0*/  F2I.S64.TRUNC R4, R5 ;  /* 0x0000000500047311 */ /* 0x000e24000020d900 */
[----:B0-----:R0:W-:Y:S01]  /*4b00*/  STG.E.U8 desc[UR36][R8.64], R4 ;  /* 0x0000000408007986 */ /* 0x0011e2000c101124 */
[----:B------:R-:W-:Y:S05]  /*4b10*/  BRA `(.L_x_1393) ;  /* 0x0000000c00c07947 */ /* 0x000fea0003800000 */
.L_x_1396:
[----:B------:R-:W-:-:S13]  /*4b20*/  ISETP.NE.AND P0, PT, R0, 0x2, PT ;  /* 0x000000020000780c */ /* 0x000fda0003f05270 */
[----:B------:R-:W-:Y:S05]  /*4b30*/  @!P0 BRA `(.L_x_1399) ;  /* 0x0000000000388947 */ /* 0x000fea0003800000 */
[----:B------:R-:W-:-:S13]  /*4b40*/  ISETP.NE.AND P0, PT, R0, 0x3, PT ;  /* 0x000000030000780c */ /* 0x000fda0003f05270 */
[----:B------:R-:W-:Y:S05]  /*4b50*/  @!P0 BRA `(.L_x_1400) ;  /* 0x00000000001c8947 */ /* 0x000fea0003800000 */
[----:B------:R-:W-:-:S13]  /*4b60*/  ISETP.NE.AND P0, PT, R0, 0x4, PT ;  /* 0x000000040000780c */ /* 0x000fda0003f05270 */
[----:B------:R-:W-:Y:S05]  /*4b70*/  @P0 BRA `(.L_x_1398) ;  /* 0x0000000800f80947 */ /* 0x000fea0003800000 */
[----:B------:R-:W-:Y:S02]  /*4b80*/  HADD2.F32 R4, -RZ, R3.H0_H0 ;  /* 0x20000003ff047230 */ /* 0x000fe40000004100 */
[----:B------:R-:W-:-:S04]  /*4b90*/  IMAD.MOV.U32 R25, RZ, RZ, R23 ;  /* 0x000000ffff197224 */ /* 0x000fc800078e0017 */
[----:B------:R-:W0:Y:S02]  /*4ba0*/  F2I.S64.TRUNC R4, R4 ;  /* 0x0000000400047311 */ /* 0x000e24000020d900 */
[----:B0-----:R0:W-:Y:S01]  /*4bb0*/  STG.E.64 desc[UR36][R8.64], R4 ;  /* 0x0000000408007986 */ /* 0x0011e2000c101b24 */
[----:B------:R-:W-:Y:S05]  /*4bc0*/  BRA `(.L_x_1393) ;  /* 0x0000000c00947947 */ /* 0x000fea0003800000 */
.L_x_1400:
[----:B------:R-:W-:Y:S02]  /*4bd0*/  HADD2.F32 R3, -RZ, R3.H0_H0 ;  /* 0x20000003ff037230 */ /* 0x000fe40000004100 */
[----:B------:R-:W-:-:S04]  /*4be0*/  IMAD.MOV.U32 R25, RZ, RZ, R23 ;  /* 0x000000ffff197224 */ /* 0x000fc800078e0017 */
[----:B------:R-:W0:Y:S02]  /*4bf0*/  F2I.FTZ.TRUNC.NTZ R3, R3 ;  /* 0x0000000300037305 */ /* 0x000e24000021f100 */
[----:B0-----:R0:W-:Y:S01]  /*4c00*/  STG.E desc[UR36][R8.64], R3 ;  /* 0x0000000308007986 */ /* 0x0011e2000c101924 */
[----:B------:R-:W-:Y:S05]  /*4c10*/  BRA `(.L_x_1393) ;  /* 0x0000000c00807947 */ /* 0x000fea0003800000 */
.L_x_1399:
[----:B------:R-:W-:Y:S02]  /*4c20*/  HADD2.F32 R3, -RZ, R3.H0_H0 ;  /* 0x20000003ff037230 */ /* 0x000fe40000004100 */
[----:B------:R-:W-:-:S04]  /*4c30*/  IMAD.MOV.U32 R25, RZ, RZ, R23 ;  /* 0x000000ffff197224 */ /* 0x000fc800078e0017 */
[----:B------:R-:W0:Y:S02]  /*4c40*/  F2I.FTZ.TRUNC.NTZ R3, R3 ;  /* 0x0000000300037305 */ /* 0x000e24000021f100 */
[----:B0-----:R0:W-:Y:S01]  /*4c50*/  STG.E.U16 desc[UR36][R8.64], R3 ;  /* 0x0000000308007986 */ /* 0x0011e2000c101524 */
[----:B------:R-:W-:Y:S05]  /*4c60*/  BRA `(.L_x_1393) ;  /* 0x0000000c006c7947 */ /* 0x000fea0003800000 */
.L_x_1395:
[----:B------:R-:W-:-:S13]  /*4c70*/  ISETP.GT.AND P0, PT, R0, 0x6, PT ;  /* 0x000000060000780c */ /* 0x000fda0003f04270 */
[----:B------:R-:W-:Y:S05]  /*4c80*/  @P0 BRA `(.L_x_1401) ;  /* 0x00000000002c0947 */ /* 0x000fea0003800000 */
[----:B------:R-:W-:-:S13]  /*4c90*/  ISETP.NE.AND P0, PT, R0, 0x5, PT ;  /* 0x000000050000780c */ /* 0x000fda0003f05270 */
[----:B------:R-:W-:Y:S05]  /*4ca0*/  @!P0 BRA `(.L_x_1402) ;  /* 0x0000000000188947 */ /* 0x000fea0003800000 */
[----:B------:R-:W-:-:S13]  /*4cb0*/  ISETP.NE.AND P0, PT, R0, 0x6, PT ;  /* 0x000000060000780c */ /* 0x000fda0003f05270 */
[----:B------:R-:W-:Y:S05]  /*4cc0*/  @P0 BRA `(.L_x_1398) ;  /* 0x0000000800a40947 */ /* 0x000fea0003800000 */
[----:B------:R-:W-:Y:S02]  /*4cd0*/  HADD2.F32 R3, -RZ, R3.H0_H0 ;  /* 0x20000003ff037230 */ /* 0x000fe40000004100 */
[----:B------:R-:W-:-:S03]  /*4ce0*/  IMAD.MOV.U32 R25, RZ, RZ, R23 ;  /* 0x000000ffff197224 */ /* 0x000fc600078e0017 */
[----:B------:R0:W-:Y:S01]  /*4cf0*/  STG.E desc[UR36][R8.64], R3 ;  /* 0x0000000308007986 */ /* 0x0001e2000c101924 */
[----:B------:R-:W-:Y:S05]  /*4d00*/  BRA `(.L_x_1393) ;  /* 0x0000000c00447947 */ /* 0x000fea0003800000 */
.L_x_1402:
[----:B------:R0:W-:Y:S01]  /*4d10*/  STG.E.U16 desc[UR36][R8.64], R3 ;  /* 0x0000000308007986 */ /* 0x0001e2000c101524 */
[----:B------:R-:W-:Y:S01]  /*4d20*/  IMAD.MOV.U32 R25, RZ, RZ, R23 ;  /* 0x000000ffff197224 */ /* 0x000fe200078e0017 */
[----:B------:R-:W-:Y:S06]  /*4d30*/  BRA `(.L_x_1393) ;  /* 0x0000000c00387947 */ /* 0x000fec0003800000 */
.L_x_1401:
[----:B------:R-:W-:-:S13]  /*4d40*/  ISETP.NE.AND P0, PT, R0, 0x7, PT ;  /* 0x000000070000780c */ /* 0x000fda0003f05270 */
[----:B------:R-:W-:Y:S05]  /*4d50*/  @!P0 BRA `(.L_x_1403) ;  /* 0x00000000003c8947 */ /* 0x000fea0003800000 */
[----:B------:R-:W-:-:S13]  /*4d60*/  ISETP.NE.AND P0, PT, R0, 0x8, PT ;  /* 0x000000080000780c */ /* 0x000fda0003f05270 */
[----:B------:R-:W-:Y:S05]  /*4d70*/  @!P0 BRA `(.L_x_1404) ;  /* 0x00000000001c8947 */ /* 0x000fea0003800000 */
[----:B------:R-:W-:-:S13]  /*4d80*/  ISETP.NE.AND P0, PT, R0, 0x9, PT ;  /* 0x000000090000780c */ /* 0x000fda0003f05270 */
[----:B------:R-:W-:Y:S05]  /*4d90*/  @P0 BRA `(.L_x_1398) ;  /* 0x0000000800700947 */ /* 0x000fea0003800000 */
[----:B------:R-:W-:Y:S02]  /*4da0*/  HADD2.F32 R4, -RZ, R3.H0_H0 ;  /* 0x20000003ff047230 */ /* 0x000fe40000004100 */
[----:B------:R-:W-:Y:S02]  /*4db0*/  IMAD.MOV.U32 R5, RZ, RZ, RZ ;  /* 0x000000ffff057224 */ /* 0x000fe400078e00ff */
[----:B------:R-:W-:-:S03]  /*4dc0*/  IMAD.MOV.U32 R25, RZ, RZ, R23 ;  /* 0x000000ffff197224 */ /* 0x000fc600078e0017 */
[----:B------:R0:W-:Y:S01]  /*4dd0*/  STG.E.64 desc[UR36][R8.64], R4 ;  /* 0x0000000408007986 */ /* 0x0001e2000c101b24 */
[----:B------:R-:W-:Y:S05]  /*4de0*/  BRA `(.L_x_1393) ;  /* 0x0000000c000c7947 */ /* 0x000fea0003800000 */
.L_x_1404:
[----:B------:R-:W-:Y:S02]  /*4df0*/  HADD2.F32 R0, -RZ, R3.H0_H0 ;  /* 0x20000003ff007230 */ /* 0x000fe40000004100 */
[----:B------:R-:W-:-:S03]  /*4e00*/  IMAD.MOV.U32 R25, RZ, RZ, R23 ;  /* 0x000000ffff197224 */ /* 0x000fc600078e0017 */
[----:B------:R-:W-:-:S04]  /*4e10*/  F2FP.F16.F32.PACK_AB R0, RZ, R0 ;  /* 0x00000000ff00723e */ /* 0x000fc800000000ff */
[----:B------:R-:W-:-:S05]  /*4e20*/  PRMT R0, R0, 0x5410, RZ ;  /* 0x0000541000007816 */ /* 0x000fca00000000ff */
[----:B------:R0:W-:Y:S01]  /*4e30*/  STG.E desc[UR36][R8.64], R0 ;  /* 0x0000000008007986 */ /* 0x0001e2000c101924 */
[----:B------:R-:W-:Y:S05]  /*4e40*/  BRA `(.L_x_1393) ;  /* 0x0000000800f47947 */ /* 0x000fea0003800000 */
.L_x_1403:
[----:B------:R-:W-:Y:S02]  /*4e50*/  HADD2.F32 R4, -RZ, R3.H0_H0 ;  /* 0x20000003ff047230 */ /* 0x000fe40000004100 */
[----:B------:R-:W-:-:S03]  /*4e60*/  IMAD.MOV.U32 R25, RZ, RZ, R23 ;  /* 0x000000ffff197224 */ /* 0x000fc600078e0017 */
[----:B------:R-:W-:-:S06]  /*4e70*/  FMUL.FTZ R4, R4, 1 ;  /* 0x3f80000004047820 */ /* 0x000fcc0000410000 */
[----:B------:R-:W0:Y:S02]  /*4e80*/  F2F.F64.F32 R4, R4 ;  /* 0x0000000400047310 */ /* 0x000e240000201800 */
[----:B0-----:R0:W-:Y:S01]  /*4e90*/  STG.E.64 desc[UR36][R8.64], R4 ;  /* 0x0000000408007986 */ /* 0x0011e2000c101b24 */
[----:B------:R-:W-:Y:S05]  /*4ea0*/  BRA `(.L_x_1393) ;  /* 0x0000000800dc7947 */ /* 0x000fea0003800000 */
.L_x_1394:
        /* <DEDUP_REMOVED lines=10> */
[----:B------:R-:W-:-:S04]  /*4f50*/  FSETP.NEU.FTZ.AND P0, PT, R3, RZ, PT ;  /* 0x000000ff0300720b */ /* 0x000fc80003f1d000 */
[----:B------:R-:W-:-:S05]  /*4f60*/  SEL R3, RZ, 0x1, !P0 ;  /* 0x00000001ff037807 */ /* 0x000fca0004000000 */
[----:B------:R0:W-:Y:S01]  /*4f70*/  STG.E.U8 desc[UR36][R8.64], R3 ;  /* 0x0000000308007986 */ /* 0x0001e2000c101124 */
[----:B------:R-:W-:Y:S05]  /*4f80*/  BRA `(.L_x_1393) ;  /* 0x0000000800a47947 */ /* 0x000fea0003800000 */
.L_x_1407:
[----:B------:R-:W-:Y:S01]  /*4f90*/  HADD2.F32 R3, -RZ, R3.H0_H0 ;  /* 0x20000003ff037230 */ /* 0x000fe20000004100 */
[----:B------:R-:W-:Y:S01]  /*4fa0*/  CS2R R6, SRZ ;  /* 0x0000000000067805 */ /* 0x000fe2000001ff00 */
[----:B------:R-:W-:-:S03]  /*4fb0*/  IMAD.MOV.U32 R25, RZ, RZ, R23 ;  /* 0x000000ffff197224 */ /* 0x000fc600078e0017 */
[----:B------:R-:W-:-:S04]  /*4fc0*/  FMUL.FTZ R3, R3, 1 ;  /* 0x3f80000003037820 */ /* 0x000fc80000410000 */
[----:B------:R-:W0:Y:S02]  /*4fd0*/  F2F.F64.F32 R4, R3 ;  /* 0x0000000300047310 */ /* 0x000e240000201800 */
[----:B0-----:R0:W-:Y:S01]  /*4fe0*/  STG.E.128 desc[UR36][R8.64], R4 ;  /* 0x0000000408007986 */ /* 0x0011e2000c101d24 */
[----:B------:R-:W-:Y:S05]  /*4ff0*/  BRA `(.L_x_1393) ;  /* 0x0000000800887947 */ /* 0x000fea0003800000 */
.L_x_1406:
[----:B------:R-:W-:-:S13]  /*5000*/  ISETP.NE.AND P0, PT, R0, 0xf, PT ;  /* 0x0000000f0000780c */ /* 0x000fda0003f05270 */
[----:B------:R-:W-:Y:S05]  /*5010*/  @!P0 BRA `(.L_x_1408) ;  /* 0x0000000000a88947 */ /* 0x000fea0003800000 */
[----:B------:R-:W-:-:S13]  /*5020*/  ISETP.NE.AND P0, PT, R0, 0x17, PT ;  /* 0x000000170000780c */ /* 0x000fda0003f05270 */
[----:B------:R-:W-:Y:S05]  /*5030*/  @!P0 BRA `(.L_x_1409) ;  /* 0x0000000000508947 */ /* 0x000fea0003800000 */
[----:B------:R-:W-:-:S13]  /*5040*/  ISETP.NE.AND P0, PT, R0, 0x18, PT ;  /* 0x000000180000780c */ /* 0x000fda0003f05270 */
[----:B------:R-:W-:Y:S05]  /*5050*/  @P0 BRA `(.L_x_1398) ;  /* 0x0000000400c00947 */ /* 0x000fea0003800000 */
        /* <DEDUP_REMOVED lines=13> */
.L_x_1411:
[----:B------:R-:W-:Y:S05]  /*5130*/  BSYNC.RECONVERGENT B0 ;  /* 0x0000000000007941 */ /* 0x000fea0003800200 */
.L_x_1410:
[----:B------:R-:W-:Y:S01]  /*5140*/  LOP3.LUT R5, R0, 0x80, R5, 0xf8, !PT ;  /* 0x0000008000057812 */ /* 0x000fe200078ef805 */
[----:B------:R-:W-:-:S04]  /*5150*/  IMAD.MOV.U32 R25, RZ, RZ, R23 ;  /* 0x000000ffff197224 */ /* 0x000fc800078e0017 */
[----:B------:R4:W-:Y:S01]  /*5160*/  STG.E.U8 desc[UR36][R8.64], R5 ;  /* 0x0000000508007986 */ /* 0x0009e2000c101124 */
[----:B------:R-:W-:Y:S05]  /*5170*/  BRA `(.L_x_1393) ;  /* 0x0000000800287947 */ /* 0x000fea0003800000 */
.L_x_1409:
[----:B------:R-:W-:Y:S01]  /*5180*/  HADD2.F32 R6, -RZ, R3.H0_H0 ;  /* 0x20000003ff067230 */ /* 0x000fe20000004100 */
        /* <DEDUP_REMOVED lines=14> */
.L_x_1413:
[----:B------:R-:W-:Y:S05]  /*5270*/  BSYNC.RECONVERGENT B0 ;  /* 0x0000000000007941 */ /* 0x000fea0003800200 */
.L_x_1412:
[----:B------:R-:W-:Y:S01]  /*5280*/  LOP3.LUT R5, R0, 0x80, R5, 0xf8, !PT ;  /* 0x0000008000057812 */ /* 0x000fe200078ef805 */
[----:B------:R-:W-:-:S04]  /*5290*/  IMAD.MOV.U32 R25, RZ, RZ, R23 ;  /* 0x000000ffff197224 */ /* 0x000fc800078e0017 */
[----:B------:R3:W-:Y:S01]  /*52a0*/  STG.E.U8 desc[UR36][R8.64], R5 ;  /* 0x0000000508007986 */ /* 0x0007e2000c101124 */
[----:B------:R-:W-:Y:S05]  /*52b0*/  BRA `(.L_x_1393) ;  /* 0x0000000400d87947 */ /* 0x000fea0003800000 */
.L_x_1408:
[----:B------:R-:W-:Y:S02]  /*52c0*/  HADD2.F32 R0, -RZ, R3.H0_H0 ;  /* 0x20000003ff007230 */ /* 0x000fe40000004100 */
[----:B------:R-:W-:-:S03]  /*52d0*/  IMAD.MOV.U32 R25, RZ, RZ, R23 ;  /* 0x000000ffff197224 */ /* 0x000fc600078e0017 */
[----:B------:R-:W-:-:S05]  /*52e0*/  F2FP.BF16.F32.PACK_AB R0, RZ, R0 ;  /* 0x00000000ff00723e */ /* 0x000fca00000010ff */
[----:B------:R2:W-:Y:S01]  /*52f0*/  STG.E.U16 desc[UR36][R8.64], R0 ;  /* 0x0000000008007986 */ /* 0x0005e2000c101524 */
[----:B------:R-:W-:Y:S05]  /*5300*/  BRA `(.L_x_1393) ;  /* 0x0000000400c47947 */ /* 0x000fea0003800000 */
.L_x_1405:
        /* <DEDUP_REMOVED lines=10> */
[----:B------:R-:W0:Y:S02]  /*53b0*/  F2I.FTZ.U32.TRUNC.NTZ R3, R3 ;  /* 0x0000000300037305 */ /* 0x000e24000021f000 */
[----:B0-----:R0:W-:Y:S01]  /*53c0*/  STG.E.U16 desc[UR36][R8.64], R3 ;  /* 0x0000000308007986 */ /* 0x0011e2000c101524 */
[----:B------:R-:W-:Y:S05]  /*53d0*/  BRA `(.L_x_1393) ;  /* 0x0000000400907947 */ /* 0x000fea0003800000 */
.L_x_1416:
        /* <DEDUP_REMOVED lines=13> */
.L_x_1419:
[----:B------:R-:W-:-:S04]  /*54b0*/  SHF.R.U32.HI R0, RZ, 0x14, R3 ;  /* 0x00000014ff007819 */ /* 0x000fc80000011603 */
[----:B------:R-:W-:-:S04]  /*54c0*/  LOP3.LUT R0, R0, 0x1, RZ, 0xc0, !PT ;  /* 0x0000000100007812 */ /* 0x000fc800078ec0ff */
[----:B------:R-:W-:-:S04]  /*54d0*/  IADD3 R0, PT, PT, R3, 0x487ffff, R0 ;  /* 0x0487ffff03007810 */ /* 0x000fc80007ffe000 */
[----:B------:R-:W-:-:S04]  /*54e0*/  SHF.R.U32.HI R0, RZ, 0x14, R0 ;  /* 0x00000014ff007819 */ /* 0x000fc80000011600 */
[----:B------:R-:W-:-:S07]  /*54f0*/  LOP3.LUT R0, R0, 0xff, RZ, 0xc0, !PT ;  /* 0x000000ff00007812 */ /* 0x000fce00078ec0ff */
.L_x_1420:
[----:B------:R-:W-:-:S04]  /*5500*/  SHF.R.U32.HI R3, RZ, 0x18, R3 ;  /* 0x00000018ff037819 */ /* 0x000fc80000011603 */
[----:B------:R-:W-:-:S04]  /*5510*/  LOP3.LUT R0, R0, 0x80, R3, 0xf8, !PT ;  /* 0x0000008000007812 */ /* 0x000fc800078ef803 */
[----:B------:R-:W-:-:S07]  /*5520*/  PRMT R4, R0, 0x7610, R4 ;  /* 0x0000761000047816 */ /* 0x000fce0000000004 */
.L_x_1418:
[----:B------:R-:W-:Y:S05]  /*5530*/  BSYNC.RECONVERGENT B0 ;  /* 0x0000000000007941 */ /* 0x000fea0003800200 */
.L_x_1417:
[----:B------:R0:W-:Y:S01]  /*5540*/  STG.E.U8 desc[UR36][R8.64], R4 ;  /* 0x0000000408007986 */ /* 0x0001e2000c101124 */
[----:B------:R-:W-:Y:S01]  /*5550*/  IMAD.MOV.U32 R25, RZ, RZ, R23 ;  /* 0x000000ffff197224 */ /* 0x000fe200078e0017 */
[----:B------:R-:W-:Y:S06]  /*5560*/  BRA `(.L_x_1393) ;  /* 0x00000004002c7947 */ /* 0x000fec0003800000 */
.L_x_1415:
        /* <DEDUP_REMOVED lines=13> */
.L_x_1423:
[----:B------:R-:W-:-:S04]  /*5640*/  SHF.R.U32.HI R0, RZ, 0x15, R3 ;  /* 0x00000015ff007819 */ /* 0x000fc80000011603 */
[----:B------:R-:W-:-:S04]  /*5650*/  LOP3.LUT R0, R0, 0x1, RZ, 0xc0, !PT ;  /* 0x0000000100007812 */ /* 0x000fc800078ec0ff */
[----:B------:R-:W-:-:S04]  /*5660*/  IADD3 R0, PT, PT, R3, 0x88fffff, R0 ;  /* 0x088fffff03007810 */ /* 0x000fc80007ffe000 */
[----:B------:R-:W-:-:S04]  /*5670*/  SHF.R.U32.HI R0, RZ, 0x15, R0 ;  /* 0x00000015ff007819 */ /* 0x000fc80000011600 */
[----:B------:R-:W-:-:S07]  /*5680*/  LOP3.LUT R0, R0, 0xff, RZ, 0xc0, !PT ;  /* 0x000000ff00007812 */ /* 0x000fce00078ec0ff */
.L_x_1424:
[----:B------:R-:W-:-:S04]  /*5690*/  SHF.R.U32.HI R3, RZ, 0x18, R3 ;  /* 0x00000018ff037819 */ /* 0x000fc80000011603 */
[----:B------:R-:W-:-:S04]  /*56a0*/  LOP3.LUT R0, R0, 0x80, R3, 0xf8, !PT ;  /* 0x0000008000007812 */ /* 0x000fc800078ef803 */
[----:B------:R-:W-:-:S07]  /*56b0*/  PRMT R4, R0, 0x7610, R4 ;  /* 0x0000761000047816 */ /* 0x000fce0000000004 */
.L_x_1422:
[----:B------:R-:W-:Y:S05]  /*56c0*/  BSYNC.RECONVERGENT B0 ;  /* 0x0000000000007941 */ /* 0x000fea0003800200 */
.L_x_1421:
[----:B------:R0:W-:Y:S01]  /*56d0*/  STG.E.U8 desc[UR36][R8.64], R4 ;  /* 0x0000000408007986 */ /* 0x0001e2000c101124 */
[----:B------:R-:W-:Y:S01]  /*56e0*/  IMAD.MOV.U32 R25, RZ, RZ, R23 ;  /* 0x000000ffff197224 */ /* 0x000fe200078e0017 */
[----:B------:R-:W-:Y:S06]  /*56f0*/  BRA `(.L_x_1393) ;  /* 0x0000000000c87947 */ /* 0x000fec0003800000 */
.L_x_1414:
[----:B------:R-:W-:-:S13]  /*5700*/  ISETP.NE.AND P0, PT, R0, 0x1c, PT ;  /* 0x0000001c0000780c */ /* 0x000fda0003f05270 */
[----:B------:R-:W-:Y:S05]  /*5710*/  @!P0 BRA `(.L_x_1425) ;  /* 0x0000000000b08947 */ /* 0x000fea0003800000 */
[----:B------:R-:W-:-:S13]  /*5720*/  ISETP.NE.AND P0, PT, R0, 0x1d, PT ;  /* 0x0000001d0000780c */ /* 0x000fda0003f05270 */
[----:B------:R-:W-:Y:S05]  /*5730*/  @!P0 BRA `(.L_x_1426) ;  /* 0x0000000000948947 */ /* 0x000fea0003800000 */
[----:B------:R-:W-:-:S13]  /*5740*/  ISETP.NE.AND P0, PT, R0, 0x2c, PT ;  /* 0x0000002c0000780c */ /* 0x000fda0003f05270 */
[----:B------:R-:W-:Y:S05]  /*5750*/  @!P0 BRA `(.L_x_1427) ;  /* 0x0000000000488947 */ /* 0x000fea0003800000 */
.L_x_1398:
        /* <DEDUP_REMOVED lines=16> */
.L_x_1428:
[----:B------:R-:W-:Y:S01]  /*5860*/  IMAD.MOV.U32 R25, RZ, RZ, R23 ;  /* 0x000000ffff197224 */ /* 0x000fe200078e0017 */
[----:B------:R-:W-:Y:S06]  /*5870*/  BRA `(.L_x_1393) ;  /* 0x0000000000687947 */ /* 0x000fec0003800000 */
.L_x_1427:
[----:B------:R-:W-:Y:S02]  /*5880*/  HADD2.F32 R4, -RZ, R3.H0_H0 ;  /* 0x20000003ff047230 */ /* 0x000fe40000004100 */
        /* <DEDUP_REMOVED lines=16> */
.L_x_1426:
[----:B------:R-:W-:Y:S02]  /*5990*/  HADD2.F32 R4, -RZ, R3.H0_H0 ;  /* 0x20000003ff047230 */ /* 0x000fe40000004100 */
[----:B------:R-:W-:-:S04]  /*59a0*/  IMAD.MOV.U32 R25, RZ, RZ, R23 ;  /* 0x000000ffff197224 */ /* 0x000fc800078e0017 */
[----:B------:R-:W0:Y:S02]  /*59b0*/  F2I.U64.TRUNC R4, R4 ;  /* 0x0000000400047311 */ /* 0x000e24000020d800 */
[----:B0-----:R0:W-:Y:S01]  /*59c0*/  STG.E.64 desc[UR36][R8.64], R4 ;  /* 0x0000000408007986 */ /* 0x0011e2000c101b24 */
[----:B------:R-:W-:Y:S05]  /*59d0*/  BRA `(.L_x_1393) ;  /* 0x0000000000107947 */ /* 0x000fea0003800000 */
.L_x_1425:
[----:B------:R-:W-:Y:S02]  /*59e0*/  HADD2.F32 R3, -RZ, R3.H0_H0 ;  /* 0x20000003ff037230 */ /* 0x000fe40000004100 */
[----:B------:R-:W-:-:S04]  /*59f0*/  IMAD.MOV.U32 R25, RZ, RZ, R23 ;  /* 0x000000ffff197224 */ /* 0x000fc800078e0017 */
[----:B------:R-:W0:Y:S02]  /*5a00*/  F2I.FTZ.U32.TRUNC.NTZ R3, R3 ;  /* 0x0000000300037305 */ /* 0x000e24000021f000 */
[----:B0-----:R0:W-:Y:S02]  /*5a10*/  STG.E desc[UR36][R8.64], R3 ;  /* 0x0000000308007986 */ /* 0x0011e4000c101924 */
.L_x_1393:
[----:B------:R-:W-:Y:S05]  /*5a20*/  BSYNC.RECONVERGENT B6 ;  /* 0x0000000000067941 */ /* 0x000fea0003800200 */
.L_x_1392:
        /* <DEDUP_REMOVED lines=21> */
[----:B------:R-:W-:-:S04]  /*5b80*/  HADD2.F32 R22, -RZ, R22.H0_H0 ;  /* 0x20000016ff167230 */ /* 0x000fc80000004100 */
[----:B------:R-:W0:Y:S02]  /*5b90*/  F2I.FTZ.TRUNC.NTZ R3, R22 ;  /* 0x0000001600037305 */ /* 0x000e24000021f100 */
[----:B0-----:R0:W-:Y:S01]  /*5ba0*/  STG.E.U8 desc[UR36][R8.64], R3 ;  /* 0x0000000308007986 */ /* 0x0011e2000c101124 */
[----:B------:R-:W-:Y:S05]  /*5bb0*/  BRA `(.L_x_1436) ;  /* 0x0000000c007c7947 */ /* 0x000fea0003800000 */
.L_x_1434:
[----:B------:R-:W-:-:S06]  /*5bc0*/  HADD2.F32 R5, -RZ, R22.H0_H0 ;  /* 0x20000016ff057230 */ /* 0x000fcc0000004100 */
[----:B------:R-:W0:Y:S02]  /*5bd0*/  F2I.S64.TRUNC R4, R5 ;  /* 0x0000000500047311 */ /* 0x000e24000020d900 */
[----:B0-----:R0:W-:Y:S01]  /*5be0*/  STG.E.U8 desc[UR36][R8.64], R4 ;  /* 0x0000000408007986 */ /* 0x0011e2000c101124 */
[----:B------:R-:W-:Y:S05]  /*5bf0*/  BRA `(.L_x_1436) ;  /* 0x0000000c006c7947 */ /* 0x000fea0003800000 */
.L_x_1433:
[----:B------:R-:W-:-:S13]  /*5c00*/  ISETP.NE.AND P0, PT, R0, 0x2, PT ;  /* 0x000000020000780c */ /* 0x000fda0003f05270 */
[----:B------:R-:W-:Y:S05]  /*5c10*/  @!P0 BRA `(.L_x_1437) ;  /* 0x0000000000308947 */ /* 0x000fea0003800000 */
[----:B------:R-:W-:-:S13]  /*5c20*/  ISETP.NE.AND P0, PT, R0, 0x3, PT ;  /* 0x000000030000780c */ /* 0x000fda0003f05270 */
[----:B------:R-:W-:Y:S05]  /*5c30*/  @!P0 BRA `(.L_x_1438) ;  /* 0x0000000000188947 */ /* 0x000fea0003800000 */
[----:B------:R-:W-:-:S13]  /*5c40*/  ISETP.NE.AND P0, PT, R0, 0x4, PT ;  /* 0x000000040000780c */ /* 0x000fda0003f05270 */
[----:B------:R-:W-:Y:S05]  /*5c50*/  @P0 BRA `(.L_x_1435) ;  /* 0x0000000800700947 */ /* 0x000fea0003800000 */
[----:B------:R-:W-:-:S06]  /*5c60*/  HADD2.F32 R4, -RZ, R22.H0_H0 ;  /* 0x20000016ff047230 */ /* 0x000fcc0000004100 */
[----:B------:R-:W0:Y:S02]  /*5c70*/  F2I.S64.TRUNC R4, R4 ;  /* 0x0000000400047311 */ /* 0x000e24000020d900 */
[----:B0-----:R0:W-:Y:S01]  /*5c80*/  STG.E.64 desc[UR36][R8.64], R4 ;  /* 0x0000000408007986 */ /* 0x0011e2000c101b24 */
[----:B------:R-:W-:Y:S05]  /*5c90*/  BRA `(.L_x_1436) ;  /* 0x0000000c00447947 */ /* 0x000fea0003800000 */
.L_x_1438:
[----:B------:R-:W-:-:S04]  /*5ca0*/  HADD2.F32 R22, -RZ, R22.H0_H0 ;  /* 0x20000016ff167230 */ /* 0x000fc80000004100 */
[----:B------:R-:W0:Y:S02]  /*5cb0*/  F2I.FTZ.TRUNC.NTZ R3, R22 ;  /* 0x0000001600037305 */ /* 0x000e24000021f100 */
[----:B0-----:R0:W-:Y:S01]  /*5cc0*/  STG.E desc[UR36][R8.64], R3 ;  /* 0x0000000308007986 */ /* 0x0011e2000c101924 */
[----:B------:R-:W-:Y:S05]  /*5cd0*/  BRA `(.L_x_1436) ;  /* 0x0000000c00347947 */ /* 0x000fea0003800000 */
.L_x_1437:
[----:B------:R-:W-:-:S04]  /*5ce0*/  HADD2.F32 R22, -RZ, R22.H0_H0 ;  /* 0x20000016ff167230 */ /* 0x000fc80000004100 */
[----:B------:R-:W0:Y:S02]  /*5cf0*/  F2I.FTZ.TRUNC.NTZ R3, R22 ;  /* 0x0000001600037305 */ /* 0x000e24000021f100 */
[----:B0-----:R0:W-:Y:S01]  /*5d00*/  STG.E.U16 desc[UR36][R8.64], R3 ;  /* 0x0000000308007986 */ /* 0x0011e2000c101524 */
[----:B------:R-:W-:Y:S05]  /*5d10*/  BRA `(.L_x_1436) ;  /* 0x0000000c00247947 */ /* 0x000fea0003800000 */
.L_x_1432:
[----:B------:R-:W-:-:S13]  /*5d20*/  ISETP.GT.AND P0, PT, R0, 0x6, PT ;  /* 0x000000060000780c */ /* 0x000fda0003f04270 */
[----:B------:R-:W-:Y:S05]  /*5d30*/  @P0 BRA `(.L_x_1439) ;  /* 0x0000000000240947 */ /* 0x000fea0003800000 */
[----:B------:R-:W-:-:S13]  /*5d40*/  ISETP.NE.AND P0, PT, R0, 0x5, PT ;  /* 0x000000050000780c */ /* 0x000fda0003f05270 */
[----:B------:R-:W-:Y:S05]  /*5d50*/  @!P0 BRA `(.L_x_1440) ;  /* 0x0000000000148947 */ /* 0x000fea0003800000 */
[----:B------:R-:W-:-:S13]  /*5d60*/  ISETP.NE.AND P0, PT, R0, 0x6, PT ;  /* 0x000000060000780c */ /* 0x000fda0003f05270 */
[----:B------:R-:W-:Y:S05]  /*5d70*/  @P0 BRA `(.L_x_1435) ;  /* 0x0000000800280947 */ /* 0x000fea0003800000 */
[----:B------:R-:W-:-:S05]  /*5d80*/  HADD2.F32 R3, -RZ, R22.H0_H0 ;  /* 0x20000016ff037230 */ /* 0x000fca0000004100 */
[----:B------:R0:W-:Y:S01]  /*5d90*/  STG.E desc[UR36][R8.64], R3 ;  /* 0x0000000308007986 */ /* 0x0001e2000c101924 */
[----:B------:R-:W-:Y:S05]  /*5da0*/  BRA `(.L_x_1436) ;  /* 0x0000000c00007947 */ /* 0x000fea0003800000 */
.L_x_1440:
[----:B------:R0:W-:Y:S01]  /*5db0*/  STG.E.U16 desc[UR36][R8.64], R22 ;  /* 0x0000001608007986 */ /* 0x0001e2000c101524 */
[----:B------:R-:W-:Y:S05]  /*5dc0*/  BRA `(.L_x_1436) ;  /* 0x0000000800f87947 */ /* 0x000fea0003800000 */
.L_x_1439:
[----:B------:R-:W-:-:S13]  /*5dd0*/  ISETP.NE.AND P0, PT, R0, 0x7, PT ;  /* 0x000000070000780c */ /* 0x000fda0003f05270 */
[----:B------:R-:W-:Y:S05]  /*5de0*/  @!P0 BRA `(.L_x_1441) ;  /* 0x0000000000348947 */ /* 0x000fea0003800000 */
[----:B------:R-:W-:-:S13]  /*5df0*/  ISETP.NE.AND P0, PT, R0, 0x8, PT ;  /* 0x000000080000780c */ /* 0x000fda0003f05270 */
[----:B------:R-:W-:Y:S05]  /*5e00*/  @!P0 BRA `(.L_x_1442) ;  /* 0x0000000000188947 */ /* 0x000fea0003800000 */
[----:B------:R-:W-:-:S13]  /*5e10*/  ISETP.NE.AND P0, PT, R0, 0x9, PT ;  /* 0x000000090000780c */ /* 0x000fda0003f05270 */
[----:B------:R-:W-:Y:S05]  /*5e20*/  @P0 BRA `(.L_x_1435) ;  /* 0x0000000400fc0947 */ /* 0x000fea0003800000 */
[----:B------:R-:W-:Y:S02]  /*5e30*/  HADD2.F32 R22, -RZ, R22.H0_H0 ;  /* 0x20000016ff167230 */ /* 0x000fe40000004100 */
[----:B------:R-:W-:-:S05]  /*5e40*/  IMAD.MOV.U32 R23, RZ, RZ, RZ ;  /* 0x000000ffff177224 */ /* 0x000fca00078e00ff */
[----:B------:R0:W-:Y:S01]  /*5e50*/  STG.E.64 desc[UR36][R8.64], R22 ;  /* 0x0000001608007986 */ /* 0x0001e2000c101b24 */
[----:B------:R-:W-:Y:S05]  /*5e60*/  BRA `(.L_x_1436) ;  /* 0x0000000800d07947 */ /* 0x000fea0003800000 */
.L_x_1442:
[----:B------:R-:W-:-:S05]  /*5e70*/  HADD2.F32 R0, -RZ, R22.H0_H0 ;  /* 0x20000016ff007230 */ /* 0x000fca0000004100 */
[----:B------:R-:W-:-:S04]  /*5e80*/  F2FP.F16.F32.PACK_AB R0, RZ, R0 ;  /* 0x00000000ff00723e */ /* 0x000fc800000000ff */
[----:B------:R-:W-:-:S05]  /*5e90*/  PRMT R0, R0, 0x5410, RZ ;  /* 0x0000541000007816 */ /* 0x000fca00000000ff */
[----:B------:R0:W-:Y:S01]  /*5ea0*/  STG.E desc[UR36][R8.64], R0 ;  /* 0x0000000008007986 */ /* 0x0001e2000c101924 */
[----:B------:R-:W-:Y:S05]  /*5eb0*/  BRA `(.L_x_1436) ;  /* 0x0000000800bc7947 */ /* 0x000fea0003800000 */
.L_x_1441:
[----:B------:R-:W-:-:S05]  /*5ec0*/  HADD2.F32 R4, -RZ, R22.H0_H0 ;  /* 0x20000016ff047230 */ /* 0x000fca0000004100 */
[----:B------:R-:W-:-:S06]  /*5ed0*/  FMUL.FTZ R4, R4, 1 ;  /* 0x3f80000004047820 */ /* 0x000fcc0000410000 */
[----:B------:R-:W0:Y:S02]  /*5ee0*/  F2F.F64.F32 R4, R4 ;  /* 0x0000000400047310 */ /* 0x000e240000201800 */
[----:B0-----:R0:W-:Y:S01]  /*5ef0*/  STG.E.64 desc[UR36][R8.64], R4 ;  /* 0x0000000408007986 */ /* 0x0011e2000c101b24 */
[----:B------:R-:W-:Y:S05]  /*5f00*/  BRA `(.L_x_1436) ;  /* 0x0000000800a87947 */ /* 0x000fea0003800000 */
.L_x_1431:
        /* <DEDUP_REMOVED lines=10> */
[----:B------:R-:W-:-:S06]  /*5fb0*/  HADD2.F32 R3, -RZ, R22.H0_H0 ;  /* 0x20000016ff037230 */ /* 0x000fcc0000004100 */
[----:B------:R-:W0:Y:S02]  /*5fc0*/  F2I.FTZ.U32.TRUNC.NTZ R3, R3 ;  /* 0x0000000300037305 */ /* 0x000e24000021f000 */
[----:B0-----:R0:W-:Y:S01]  /*5fd0*/  STG.E.U16 desc[UR36][R8.64], R3 ;  /* 0x0000000308007986 */ /* 0x0011e2000c101524 */
[----:B------:R-:W-:Y:S05]  /*5fe0*/  BRA `(.L_x_1436) ;  /* 0x0000000800707947 */ /* 0x000fea0003800000 */
.L_x_1446:
        /* <DEDUP_REMOVED lines=17> */
.L_x_1449:
[----:B------:R-:W-:-:S04]  /*6100*/  SHF.R.U32.HI R3, RZ, 0x18, R5 ;  /* 0x00000018ff037819 */ /* 0x000fc80000011605 */
[----:B------:R-:W-:-:S04]  /*6110*/  LOP3.LUT R0, R0, 0x80, R3, 0xf8, !PT ;  /* 0x0000008000007812 */ /* 0x000fc800078ef803 */
[----:B------:R-:W-:-:S07]  /*6120*/  PRMT R4, R0, 0x7610, R4 ;  /* 0x0000761000047816 */ /* 0x000fce0000000004 */
.L_x_1448:
[----:B------:R-:W-:Y:S05]  /*6130*/  BSYNC.RECONVERGENT B0 ;  /* 0x0000000000007941 */ /* 0x000fea0003800200 */
.L_x_1447:
[----:B------:R0:W-:Y:S01]  /*6140*/  STG.E.U8 desc[UR36][R8.64], R4 ;  /* 0x0000000408007986 */ /* 0x0001e2000c101124 */
[----:B------:R-:W-:Y:S05]  /*6150*/  BRA `(.L_x_1436) ;  /* 0x0000000800147947 */ /* 0x000fea0003800000 */
.L_x_1445:
        /* <DEDUP_REMOVED lines=17> */
.L_x_1452:
[----:B------:R-:W-:-:S04]  /*6270*/  SHF.R.U32.HI R3, RZ, 0x18, R5 ;  /* 0x00000018ff037819 */ /* 0x000fc80000011605 */
[----:B------:R-:W-:-:S04]  /*6280*/  LOP3.LUT R0, R0, 0x80, R3, 0xf8, !PT ;  /* 0x0000008000007812 */ /* 0x000fc800078ef803 */
[----:B------:R-:W-:-:S07]  /*6290*/  PRMT R4, R0, 0x7610, R4 ;  /* 0x0000761000047816 */ /* 0x000fce0000000004 */
.L_x_1451:
[----:B------:R-:W-:Y:S05]  /*62a0*/  BSYNC.RECONVERGENT B0 ;  /* 0x0000000000007941 */ /* 0x000fea0003800200 */
.L_x_1450:
[----:B------:R0:W-:Y:S01]  /*62b0*/  STG.E.U8 desc[UR36][R8.64], R4 ;  /* 0x0000000408007986 */ /* 0x0001e2000c101124 */
[----:B------:R-:W-:Y:S05]  /*62c0*/  BRA `(.L_x_1436) ;  /* 0x0000000400b87947 */ /* 0x000fea0003800000 */
.L_x_1444:
[----:B------:R-:W-:-:S13]  /*62d0*/  ISETP.NE.AND P0, PT, R0, 0x1c, PT ;  /* 0x0000001c0000780c */ /* 0x000fda0003f05270 */
[----:B------:R-:W-:Y:S05]  /*62e0*/  @!P0 BRA `(.L_x_1453) ;  /* 0x0000000000608947 */ /* 0x000fea0003800000 */
[----:B------:R-:W-:-:S13]  /*62f0*/  ISETP.NE.AND P0, PT, R0, 0x1d, PT ;  /* 0x0000001d0000780c */ /* 0x000fda0003f05270 */
[----:B------:R-:W-:Y:S05]  /*6300*/  @!P0 BRA `(.L_x_1454) ;  /* 0x0000000000488947 */ /* 0x000fea0003800000 */
[----:B------:R-:W-:-:S13]  /*6310*/  ISETP.NE.AND P0, PT, R0, 0x2c, PT ;  /* 0x0000002c0000780c */ /* 0x000fda0003f05270 */
[----:B------:R-:W-:Y:S05]  /*6320*/  @P0 BRA `(.L_x_1435) ;  /* 0x0000000000bc0947 */ /* 0x000fea0003800000 */
[----:B------:R-:W-:-:S05]  /*6330*/  HADD2.F32 R22, -RZ, R22.H0_H0 ;  /* 0x20000016ff167230 */ /* 0x000fca0000004100 */
        /* <DEDUP_REMOVED lines=15> */
.L_x_1454:
[----:B------:R-:W-:-:S06]  /*6430*/  HADD2.F32 R4, -RZ, R22.H0_H0 ;  /* 0x20000016ff047230 */ /* 0x000fcc0000004100 */
[----:B------:R-:W0:Y:S02]  /*6440*/  F2I.U64.TRUNC R4, R4 ;  /* 0x0000000400047311 */ /* 0x000e24000020d800 */
[----:B0-----:R0:W-:Y:S01]  /*6450*/  STG.E.64 desc[UR36][R8.64], R4 ;  /* 0x0000000408007986 */ /* 0x0011e2000c101b24 */
[----:B------:R-:W-:Y:S05]  /*6460*/  BRA `(.L_x_1436) ;  /* 0x0000000400507947 */ /* 0x000fea0003800000 */
.L_x_1453:
[----:B------:R-:W-:-:S04]  /*6470*/  HADD2.F32 R22, -RZ, R22.H0_H0 ;  /* 0x20000016ff167230 */ /* 0x000fc80000004100 */
[----:B------:R-:W0:Y:S02]  /*6480*/  F2I.FTZ.U32.TRUNC.NTZ R3, R22 ;  /* 0x0000001600037305 */ /* 0x000e24000021f000 */
[----:B0-----:R0:W-:Y:S01]  /*6490*/  STG.E desc[UR36][R8.64], R3 ;  /* 0x0000000308007986 */ /* 0x0011e2000c101924 */
[----:B------:R-:W-:Y:S05]  /*64a0*/  BRA `(.L_x_1436) ;  /* 0x0000000400407947 */ /* 0x000fea0003800000 */
.L_x_1443:
[----:B------:R-:W-:-:S13]  /*64b0*/  ISETP.GT.AND P0, PT, R0, 0xe, PT ;  /* 0x0000000e0000780c */ /* 0x000fda0003f04270 */
[----:B------:R-:W-:Y:S05]  /*64c0*/  @P0 BRA `(.L_x_1455) ;  /* 0x00000000003c0947 */ /* 0x000fea0003800000 */
[----:B------:R-:W-:-:S13]  /*64d0*/  ISETP.NE.AND P0, PT, R0, 0xa, PT ;  /* 0x0000000a0000780c */ /* 0x000fda0003f05270 */
[----:B------:R-:W-:Y:S05]  /*64e0*/  @!P0 BRA `(.L_x_1456) ;  /* 0x00000000001c8947 */ /* 0x000fea0003800000 */
[----:B------:R-:W-:-:S13]  /*64f0*/  ISETP.NE.AND P0, PT, R0, 0xb, PT ;  /* 0x0000000b0000780c */ /* 0x000fda0003f05270 */
[----:B------:R-:W-:Y:S05]  /*6500*/  @P0 BRA `(.L_x_1435) ;  /* 0x0000000000440947 */ /* 0x000fea0003800000 */
[----:B------:R-:W-:-:S05]  /*6510*/  HADD2.F32 R22, -RZ, R22.H0_H0 ;  /* 0x20000016ff167230 */ /* 0x000fca0000004100 */
[----:B------:R-:W-:-:S04]  /*6520*/  FSETP.NEU.FTZ.AND P0, PT, R22, RZ, PT ;  /* 0x000000ff1600720b */ /* 0x000fc80003f1d000 */
[----:B------:R-:W-:-:S05]  /*6530*/  SEL R3, RZ, 0x1, !P0 ;  /* 0x00000001ff037807 */ /* 0x000fca0004000000 */
[----:B------:R3:W-:Y:S01]  /*6540*/  STG.E.U8 desc[UR36][R8.64], R3 ;  /* 0x0000000308007986 */ /* 0x0007e2000c101124 */
[----:B------:R-:W-:Y:S05]  /*6550*/  BRA `(.L_x_1436) ;  /* 0x0000000400147947 */ /* 0x000fea0003800000 */
.L_x_1456:
[----:B------:R-:W-:Y:S01]  /*6560*/  HADD2.F32 R22, -RZ, R22.H0_H0 ;  /* 0x20000016ff167230 */ /* 0x000fe20000004100 */
[----:B------:R-:W-:-:S04]  /*6570*/  CS2R R6, SRZ ;  /* 0x0000000000067805 */ /* 0x000fc8000001ff00 */
[----:B------:R-:W-:-:S06]  /*6580*/  FMUL.FTZ R4, R22, 1 ;  /* 0x3f80000016047820 */ /* 0x000fcc0000410000 */
[----:B------:R-:W0:Y:S02]  /*6590*/  F2F.F64.F32 R4, R4 ;  /* 0x0000000400047310 */ /* 0x000e240000201800 */
[----:B0-----:R4:W-:Y:S01]  /*65a0*/  STG.E.128 desc[UR36][R8.64], R4 ;  /* 0x0000000408007986 */ /* 0x0019e2000c101d24 */
[----:B------:R-:W-:Y:S05]  /*65b0*/  BRA `(.L_x_1436) ;  /* 0x0000000000fc7947 */ /* 0x000fea0003800000 */
.L_x_1455:
[----:B------:R-:W-:-:S13]  /*65c0*/  ISETP.NE.AND P0, PT, R0, 0xf, PT ;  /* 0x0000000f0000780c */ /* 0x000fda0003f05270 */
[----:B------:R-:W-:Y:S05]  /*65d0*/  @!P0 BRA `(.L_x_1457) ;  /* 0x0000000000e88947 */ /* 0x000fea0003800000 */
[----:B------:R-:W-:-:S13]  /*65e0*/  ISETP.NE.AND P0, PT, R0, 0x17, PT ;  /* 0x000000170000780c */ /* 0x000fda0003f05270 */
[----:B------:R-:W-:Y:S05]  /*65f0*/  @!P0 BRA `(.L_x_1458) ;  /* 0x0000000000908947 */ /* 0x000fea0003800000 */
[----:B------:R-:W-:-:S13]  /*6600*/  ISETP.NE.AND P0, PT, R0, 0x18, PT ;  /* 0x000000180000780c */ /* 0x000fda0003f05270 */
[----:B------:R-:W-:Y:S05]  /*6610*/  @!P0 BRA `(.L_x_1459) ;  /* 0x0000000000448947 */ /* 0x000fea0003800000 */
.L_x_1435:
        /* <DEDUP_REMOVED lines=16> */
.L_x_1460:
[----:B------:R-:W-:Y:S05]  /*6720*/  BRA `(.L_x_1436) ;  /* 0x0000000000a07947 */ /* 0x000fea0003800000 */
.L_x_1459:
        /* <DEDUP_REMOVED lines=13> */
.L_x_1462:
[----:B------:R-:W-:Y:S05]  /*6800*/  BSYNC.RECONVERGENT B0 ;  /* 0x0000000000007941 */ /* 0x000fea0003800200 */
.L_x_1461:
[----:B------:R-:W-:-:S05]  /*6810*/  LOP3.LUT R3, R0, 0x80, R3, 0xf8, !PT ;  /* 0x0000008000037812 */ /* 0x000fca00078ef803 */
[----:B------:R2:W-:Y:S01]  /*6820*/  STG.E.U8 desc[UR36][R8.64], R3 ;  /* 0x0000000308007986 */ /* 0x0005e2000c101124 */
[----:B------:R-:W-:Y:S05]  /*6830*/  BRA `(.L_x_1436) ;  /* 0x00000000005c7947 */ /* 0x000fea0003800000 */
.L_x_1458:
        /* <DEDUP_REMOVED lines=12> */
.L_x_1464:
[----:B------:R-:W-:Y:S01]  /*6900*/  IMAD.MOV.U32 R0, RZ, RZ, 0x7f ;  /* 0x0000007fff007424 */ /* 0x000fe200078e00ff */
[----:B------:R-:W-:-:S04]  /*6910*/  ISETP.GT.U32.AND P0, PT, R4, 0x7f800000, PT ;  /* 0x7f8000000400780c */ /* 0x000fc80003f04070 */
[----:B------:R-:W-:-:S09]  /*6920*/  SEL R0, R0, 0x7c, P0 ;  /* 0x0000007c00007807 */ /* 0x000fd20000000000 */
.L_x_1465:
[----:B------:R-:W-:Y:S05]  /*6930*/  BSYNC.RECONVERGENT B0 ;  /* 0x0000000000007941 */ /* 0x000fea0003800200 */
.L_x_1463:
[----:B------:R-:W-:-:S04]  /*6940*/  SHF.R.U32.HI R3, RZ, 0x18, R3 ;  /* 0x00000018ff037819 */ /* 0x000fc80000011603 */
[----:B------:R-:W-:-:S05]  /*6950*/  LOP3.LUT R3, R0, 0x80, R3, 0xf8, !PT ;  /* 0x0000008000037812 */ /* 0x000fca00078ef803 */
[----:B------:R1:W-:Y:S01]  /*6960*/  STG.E.U8 desc[UR36][R8.64], R3 ;  /* 0x0000000308007986 */ /* 0x0003e2000c101124 */
[----:B------:R-:W-:Y:S05]  /*6970*/  BRA `(.L_x_1436) ;  /* 0x00000000000c7947 */ /* 0x000fea0003800000 */
.L_x_1457:
[----:B------:R-:W-:-:S05]  /*6980*/  HADD2.F32 R0, -RZ, R22.H0_H0 ;  /* 0x20000016ff007230 */ /* 0x000fca0000004100 */
[----:B------:R-:W-:-:S05]  /*6990*/  F2FP.BF16.F32.PACK_AB R0, RZ, R0 ;  /* 0x00000000ff00723e */ /* 0x000fca00000010ff */
[----:B------:R0:W-:Y:S02]  /*69a0*/  STG.E.U16 desc[UR36][R8.64], R0 ;  /* 0x0000000008007986 */ /* 0x0001e4000c101524 */
.L_x_1436:
        /* <DEDUP_REMOVED lines=21> */
[----:B------:R-:W-:-:S06]  /*6b00*/  HADD2.F32 R19, -RZ, R19.H0_H0 ;  /* 0x20000013ff137230 */ /* 0x000fcc0000004100 */
[----:B------:R-:W0:Y:S02]  /*6b10*/  F2I.FTZ.TRUNC.NTZ R19, R19 ;  /* 0x0000001300137305 */ /* 0x000e24000021f100 */
[----:B0-----:R1:W-:Y:S01]  /*6b20*/  STG.E.U8 desc[UR36][R8.64], R19 ;  /* 0x0000001308007986 */ /* 0x0013e2000c101124 */
[----:B------:R-:W-:Y:S05]  /*6b30*/  BRA `(.L_x_1471) ;  /* 0x0000000c007c7947 */ /* 0x000fea0003800000 */
.L_x_1469:
[----:B------:R-:W-:-:S06]  /*6b40*/  HADD2.F32 R5, -RZ, R19.H0_H0 ;  /* 0x20000013ff057230 */ /* 0x000fcc0000004100 */
[----:B------:R-:W0:Y:S02]  /*6b50*/  F2I.S64.TRUNC R4, R5 ;  /* 0x0000000500047311 */ /* 0x000e24000020d900 */
[----:B0-----:R0:W-:Y:S01]  /*6b60*/  STG.E.U8 desc[UR36][R8.64], R4 ;  /* 0x0000000408007986 */ /* 0x0011e2000c101124 */
[----:B------:R-:W-:Y:S05]  /*6b70*/  BRA `(.L_x_1471) ;  /* 0x0000000c006c7947 */ /* 0x000fea0003800000 */
.L_x_1468:
        /* <DEDUP_REMOVED lines=10> */
.L_x_1473:
[----:B------:R-:W-:-:S06]  /*6c20*/  HADD2.F32 R19, -RZ, R19.H0_H0 ;  /* 0x20000013ff137230 */ /* 0x000fcc0000004100 */
[----:B------:R-:W0:Y:S02]  /*6c30*/  F2I.FTZ.TRUNC.NTZ R19, R19 ;  /* 0x0000001300137305 */ /* 0x000e24000021f100 */
[----:B0-----:R3:W-:Y:S01]  /*6c40*/  STG.E desc[UR36][R8.64], R19 ;  /* 0x0000001308007986 */ /* 0x0017e2000c101924 */
[----:B------:R-:W-:Y:S05]  /*6c50*/  BRA `(.L_x_1471) ;  /* 0x0000000c00347947 */ /* 0x000fea0003800000 */
.L_x_1472:
[----:B------:R-:W-:-:S06]  /*6c60*/  HADD2.F32 R19, -RZ, R19.H0_H0 ;  /* 0x20000013ff137230 */ /* 0x000fcc0000004100 */
[----:B------:R-:W0:Y:S02]  /*6c70*/  F2I.FTZ.TRUNC.NTZ R19, R19 ;  /* 0x0000001300137305 */ /* 0x000e24000021f100 */
[----:B0-----:R2:W-:Y:S01]  /*6c80*/  STG.E.U16 desc[UR36][R8.64], R19 ;  /* 0x0000001308007986 */ /* 0x0015e2000c101524 */
[----:B------:R-:W-:Y:S05]  /*6c90*/  BRA `(.L_x_1471) ;  /* 0x0000000c00247947 */ /* 0x000fea0003800000 */
.L_x_1467:
        /* <DEDUP_REMOVED lines=9> */
.L_x_1475:
[----:B------:R0:W-:Y:S01]  /*6d30*/  STG.E.U16 desc[UR36][R8.64], R19 ;  /* 0x0000001308007986 */ /* 0x0001e2000c101524 */
[----:B------:R-:W-:Y:S05]  /*6d40*/  BRA `(.L_x_1471) ;  /* 0x0000000800f87947 */ /* 0x000fea0003800000 */
.L_x_1474:
        /* <DEDUP_REMOVED lines=10> */
.L_x_1477:
[----:B------:R-:W-:-:S05]  /*6df0*/  HADD2.F32 R0, -RZ, R19.H0_H0 ;  /* 0x20000013ff007230 */ /* 0x000fca0000004100 */
[----:B------:R-:W-:-:S04]  /*6e00*/  F2FP.F16.F32.PACK_AB R0, RZ, R0 ;  /* 0x00000000ff00723e */ /* 0x000fc800000000ff */
[----:B------:R-:W-:-:S05]  /*6e10*/  PRMT R0, R0, 0x5410, RZ ;  /* 0x0000541000007816 */ /* 0x000fca00000000ff */
[----:B------:R0:W-:Y:S01]  /*6e20*/  STG.E desc[UR36][R8.64], R0 ;  /* 0x0000000008007986 */ /* 0x0001e2000c101924 */
[----:B------:R-:W-:Y:S05]  /*6e30*/  BRA `(.L_x_1471) ;  /* 0x0000000800bc7947 */ /* 0x000fea0003800000 */
.L_x_1476:
[----:B------:R-:W-:-:S05]  /*6e40*/  HADD2.F32 R4, -RZ, R19.H0_H0 ;  /* 0x20000013ff047230 */ /* 0x000fca0000004100 */
[----:B------:R-:W-:-:S06]  /*6e50*/  FMUL.FTZ R4, R4, 1 ;  /* 0x3f80000004047820 */ /* 0x000fcc0000410000 */
[----:B------:R-:W0:Y:S02]  /*6e60*/  F2F.F64.F32 R4, R4 ;  /* 0x0000000400047310 */ /* 0x000e240000201800 */
[----:B0-----:R0:W-:Y:S01]  /*6e70*/  STG.E.64 desc[UR36][R8.64], R4 ;  /* 0x0000000408007986 */ /* 0x0011e2000c101b24 */
[----:B------:R-:W-:Y:S05]  /*6e80*/  BRA `(.L_x_1471) ;  /* 0x0000000800a87947 */ /* 0x000fea0003800000 */
.L_x_1466:
        /* <DEDUP_REMOVED lines=14> */
.L_x_1481:
        /* <DEDUP_REMOVED lines=17> */
.L_x_1484:
[----:B------:R-:W-:-:S04]  /*7080*/  SHF.R.U32.HI R3, RZ, 0x18, R19 ;  /* 0x00000018ff037819 */ /* 0x000fc80000011613 */
[----:B------:R-:W-:-:S04]  /*7090*/  LOP3.LUT R0, R0, 0x80, R3, 0xf8, !PT ;  /* 0x0000008000007812 */ /* 0x000fc800078ef803 */
[----:B------:R-:W-:-:S07]  /*70a0*/  PRMT R4, R0, 0x7610, R4 ;  /* 0x0000761000047816 */ /* 0x000fce0000000004 */
.L_x_1483:
[----:B------:R-:W-:Y:S05]  /*70b0*/  BSYNC.RECONVERGENT B0 ;  /* 0x0000000000007941 */ /* 0x000fea0003800200 */
.L_x_1482:
[----:B------:R0:W-:Y:S01]  /*70c0*/  STG.E.U8 desc[UR36][R8.64], R4 ;  /* 0x0000000408007986 */ /* 0x0001e2000c101124 */
[----:B------:R-:W-:Y:S05]  /*70d0*/  BRA `(.L_x_1471) ;  /* 0x0000000800147947 */ /* 0x000fea0003800000 */
.L_x_1480:
        /* <DEDUP_REMOVED lines=17> */
.L_x_1487:
[----:B------:R-:W-:-:S04]  /*71f0*/  SHF.R.U32.HI R3, RZ, 0x18, R19 ;  /* 0x00000018ff037819 */ /* 0x000fc80000011613 */
[----:B------:R-:W-:-:S04]  /*7200*/  LOP3.LUT R0, R0, 0x80, R3, 0xf8, !PT ;  /* 0x0000008000007812 */ /* 0x000fc800078ef803 */
[----:B------:R-:W-:-:S07]  /*7210*/  PRMT R4, R0, 0x7610, R4 ;  /* 0x0000761000047816 */ /* 0x000fce0000000004 */
.L_x_1486:
[----:B------:R-:W-:Y:S05]  /*7220*/  BSYNC.RECONVERGENT B0 ;  /* 0x0000000000007941 */ /* 0x000fea0003800200 */
.L_x_1485:
[----:B------:R0:W-:Y:S01]  /*7230*/  STG.E.U8 desc[UR36][R8.64], R4 ;  /* 0x0000000408007986 */ /* 0x0001e2000c101124 */
[----:B------:R-:W-:Y:S05]  /*7240*/  BRA `(.L_x_1471) ;  /* 0x0000000400b87947 */ /* 0x000fea0003800000 */
.L_x_1479:
        /* <DEDUP_REMOVED lines=22> */
.L_x_1489:
[----:B------:R-:W-:-:S06]  /*73b0*/  HADD2.F32 R4, -RZ, R19.H0_H0 ;  /* 0x20000013ff047230 */ /* 0x000fcc0000004100 */
[----:B------:R-:W0:Y:S02]  /*73c0*/  F2I.U64.TRUNC R4, R4 ;  /* 0x0000000400047311 */ /* 0x000e24000020d800 */
[----:B0-----:R0:W-:Y:S01]  /*73d0*/  STG.E.64 desc[UR36][R8.64], R4 ;  /* 0x0000000408007986 */ /* 0x0011e2000c101b24 */
[----:B------:R-:W-:Y:S05]  /*73e0*/  BRA `(.L_x_1471) ;  /* 0x0000000400507947 */ /* 0x000fea0003800000 */
.L_x_1488:
[----:B------:R-:W-:-:S06]  /*73f0*/  HADD2.F32 R19, -RZ, R19.H0_H0 ;  /* 0x20000013ff137230 */ /* 0x000fcc0000004100 */
[----:B------:R-:W0:Y:S02]  /*7400*/  F2I.FTZ.U32.TRUNC.NTZ R19, R19 ;  /* 0x0000001300137305 */ /* 0x000e24000021f000 */
[----:B0-----:R0:W-:Y:S01]  /*7410*/  STG.E desc[UR36][R8.64], R19 ;  /* 0x0000001308007986 */ /* 0x0011e2000c101924 */
[----:B------:R-:W-:Y:S05]  /*7420*/  BRA `(.L_x_1471) ;  /* 0x0000000400407947 */ /* 0x000fea0003800000 */
.L_x_1478:
        /* <DEDUP_REMOVED lines=11> */
.L_x_1491:
[----:B------:R-:W-:Y:S01]  /*74e0*/  HADD2.F32 R19, -RZ, R19.H0_H0 ;  /* 0x20000013ff137230 */ /* 0x000fe20000004100 */
[----:B------:R-:W-:-:S04]  /*74f0*/  CS2R R6, SRZ ;  /* 0x0000000000067805 */ /* 0x000fc8000001ff00 */
[----:B------:R-:W-:-:S06]  /*7500*/  FMUL.FTZ R4, R19, 1 ;  /* 0x3f80000013047820 */ /* 0x000fcc0000410000 */
[----:B------:R-:W0:Y:S02]  /*7510*/  F2F.F64.F32 R4, R4 ;  /* 0x0000000400047310 */ /* 0x000e240000201800 */
[----:B0-----:R0:W-:Y:S01]  /*7520*/  STG.E.128 desc[UR36][R8.64], R4 ;  /* 0x0000000408007986 */ /* 0x0011e2000c101d24 */
[----:B------:R-:W-:Y:S05]  /*7530*/  BRA `(.L_x_1471) ;  /* 0x0000000000fc7947 */ /* 0x000fea0003800000 */
.L_x_1490:
[----:B------:R-:W-:-:S13]  /*7540*/  ISETP.NE.AND P0, PT, R0, 0xf, PT ;  /* 0x0000000f0000780c */ /* 0x000fda0003f05270 */
[----:B------:R-:W-:Y:S05]  /*7550*/  @!P0 BRA `(.L_x_1492) ;  /* 0x0000000000e88947 */ /* 0x000fea0003800000 */
[----:B------:R-:W-:-:S13]  /*7560*/  ISETP.NE.AND P0, PT, R0, 0x17, PT ;  /* 0x000000170000780c */ /* 0x000fda0003f05270 */
[----:B------:R-:W-:Y:S05]  /*7570*/  @!P0 BRA `(.L_x_1493) ;  /* 0x0000000000908947 */ /* 0x000fea0003800000 */
[----:B------:R-:W-:-:S13]  /*7580*/  ISETP.NE.AND P0, PT, R0, 0x18, PT ;  /* 0x000000180000780c */ /* 0x000fda0003f05270 */
[----:B------:R-:W-:Y:S05]  /*7590*/  @!P0 BRA `(.L_x_1494) ;  /* 0x0000000000448947 */ /* 0x000fea0003800000 */
.L_x_1470:
        /* <DEDUP_REMOVED lines=16> */
.L_x_1495:
[----:B------:R-:W-:Y:S05]  /*76a0*/  BRA `(.L_x_1471) ;  /* 0x0000000000a07947 */ /* 0x000fea0003800000 */
.L_x_1494:
        /* <DEDUP_REMOVED lines=13> */
.L_x_1497:
[----:B------:R-:W-:Y:S05]  /*7780*/  BSYNC.RECONVERGENT B0 ;  /* 0x0000000000007941 */ /* 0x000fea0003800200 */
.L_x_1496:
[----:B------:R-:W-:-:S05]  /*7790*/  LOP3.LUT R3, R0, 0x80, R3, 0xf8, !PT ;  /* 0x0000008000037812 */ /* 0x000fca00078ef803 */
[----:B------:R0:W-:Y:S01]  /*77a0*/  STG.E.U8 desc[UR36][R8.64], R3 ;  /* 0x0000000308007986 */ /* 0x0001e2000c101124 */
[----:B------:R-:W-:Y:S05]  /*77b0*/  BRA `(.L_x_1471) ;  /* 0x00000000005c7947 */ /* 0x000fea0003800000 */
.L_x_1493:
        /* <DEDUP_REMOVED lines=12> */
.L_x_1499:
[----:B------:R-:W-:Y:S01]  /*7880*/  IMAD.MOV.U32 R0, RZ, RZ, 0x7f ;  /* 0x0000007fff007424 */ /* 0x000fe200078e00ff */
[----:B------:R-:W-:-:S04]  /*7890*/  ISETP.GT.U32.AND P0, PT, R4, 0x7f800000, PT ;  /* 0x7f8000000400780c */ /* 0x000fc80003f04070 */
[----:B------:R-:W-:-:S09]  /*78a0*/  SEL R0, R0, 0x7c, P0 ;  /* 0x0000007c00007807 */ /* 0x000fd20000000000 */
.L_x_1500:
[----:B------:R-:W-:Y:S05]  /*78b0*/  BSYNC.RECONVERGENT B0 ;  /* 0x0000000000007941 */ /* 0x000fea0003800200 */
.L_x_1498:
[----:B------:R-:W-:-:S04]  /*78c0*/  SHF.R.U32.HI R3, RZ, 0x18, R3 ;  /* 0x00000018ff037819 */ /* 0x000fc80000011603 */
[----:B------:R-:W-:-:S05]  /*78d0*/  LOP3.LUT R3, R0, 0x80, R3, 0xf8, !PT ;  /* 0x0000008000037812 */ /* 0x000fca00078ef803 */
[----:B------:R0:W-:Y:S01]  /*78e0*/  STG.E.U8 desc[UR36][R8.64], R3 ;  /* 0x0000000308007986 */ /* 0x0001e2000c101124 */
[----:B------:R-:W-:Y:S05]  /*78f0*/  BRA `(.L_x_1471) ;  /* 0x00000000000c7947 */ /* 0x000fea0003800000 */
.L_x_1492:
[----:B------:R-:W-:-:S05]  /*7900*/  HADD2.F32 R0, -RZ, R19.H0_H0 ;  /* 0x20000013ff007230 */ /* 0x000fca0000004100 */
[----:B------:R-:W-:-:S05]  /*7910*/  F2FP.BF16.F32.PACK_AB R0, RZ, R0 ;  /* 0x00000000ff00723e */ /* 0x000fca00000010ff */
[----:B------:R0:W-:Y:S02]  /*7920*/  STG.E.U16 desc[UR36][R8.64], R0 ;  /* 0x0000000008007986 */ /* 0x0001e4000c101524 */
.L_x_1471:
[----:B------:R-:W-:-:S07]  /*7930*/  VIADD R25, R25, 0x80 ;  /* 0x0000008019197836 */ /* 0x000fce0000000000 */
.L_x_1430:
[----:B------:R-:W-:Y:S05]  /*7940*/  BSYNC.RECONVERGENT B6 ;  /* 0x0000000000067941 */ /* 0x000fea0003800200 */
.L_x_1429:
[----:B------:R-:W-:-:S13]  /*7950*/  ISETP.GE.AND P0, PT, R25, R16, PT ;  /* 0x000000101900720c */ /* 0x000fda0003f06270 */
[----:B------:R-:W-:Y:S05]  /*7960*/  @P0 EXIT ;  /* 0x000000000000094d */ /* 0x000fea0003800000 */
[----:B01-34-:R-:W0:Y:S01]  /*7970*/  LDC.64 R4, c[0x0][0x398] ;  /* 0x0000e600ff047b82 */ /* 0x01be220000000a00 */
[----:B------:R-:W1:Y:S01]  /*7980*/  LDCU UR4, c[0x0][0x3b8] ;  /* 0x00007700ff0477ac */ /* 0x000e620008000800 */
[----:B--2--5:R-:W-:Y:S01]  /*7990*/  PRMT R0, R18, 0x9910, RZ ;  /* 0x0000991012007816 */ /* 0x024fe200000000ff */
[----:B------:R-:W-:-:S03]  /*79a0*/  IMAD R2, R2, 0x200, R25 ;  /* 0x0000020002027824 */ /* 0x000fc600078e0219 */
[----:B------:R-:W-:Y:S01]  /*79b0*/  ISETP.GT.AND P1, PT, R0, 0x9, PT ;  /* 0x000000090000780c */ /* 0x000fe20003f24270 */
[----:B-1----:R-:W-:-:S05]  /*79c0*/  IMAD R3, R2, UR4, RZ ;  /* 0x0000000402037c24 */ /* 0x002fca000f8e02ff */
        /* <DEDUP_REMOVED lines=13> */
[----:B0-----:R-:W-:Y:S01]  /*7aa0*/  STG.E.U8 desc[UR36][R2.64], R17 ;  /* 0x0000001102007986 */ /* 0x001fe2000c101124 */
[----:B------:R-:W-:Y:S05]  /*7ab0*/  EXIT ;  /* 0x000000000000794d */ /* 0x000fea0003800000 */
.L_x_1504:
[----:B------:R-:W-:-:S06]  /*7ac0*/  HADD2.F32 R5, -RZ, R17.H0_H0 ;  /* 0x20000011ff057230 */ /* 0x000fcc0000004100 */
[----:B------:R-:W0:Y:S02]  /*7ad0*/  F2I.S64.TRUNC R4, R5 ;  /* 0x0000000500047311 */ /* 0x000e24000020d900 */
[----:B0-----:R-:W-:Y:S01]  /*7ae0*/  STG.E.U8 desc[UR36][R2.64], R4 ;  /* 0x0000000402007986 */ /* 0x001fe2000c101124 */
[----:B------:R-:W-:Y:S05]  /*7af0*/  EXIT ;  /* 0x000000000000794d */ /* 0x000fea0003800000 */
.L_x_1503:
        /* <DEDUP_REMOVED lines=8> */
[----:B0-----:R-:W-:Y:S01]  /*7b80*/  STG.E.64 desc[UR36][R2.64], R4 ;  /* 0x0000000402007986 */ /* 0x001fe2000c101b24 */
[----:B------:R-:W-:Y:S05]  /*7b90*/  EXIT ;  /* 0x000000000000794d */ /* 0x000fea0003800000 */
.L_x_1507:
[----:B------:R-:W-:-:S06]  /*7ba0*/  HADD2.F32 R17, -RZ, R17.H0_H0 ;  /* 0x20000011ff117230 */ /* 0x000fcc0000004100 */
[----:B------:R-:W0:Y:S02]  /*7bb0*/  F2I.FTZ.TRUNC.NTZ R17, R17 ;  /* 0x0000001100117305 */ /* 0x000e24000021f100 */
[----:B0-----:R-:W-:Y:S01]  /*7bc0*/  STG.E desc[UR36][R2.64], R17 ;  /* 0x0000001102007986 */ /* 0x001fe2000c101924 */
[----:B------:R-:W-:Y:S05]  /*7bd0*/  EXIT ;  /* 0x000000000000794d */ /* 0x000fea0003800000 */
.L_x_1506:
[----:B------:R-:W-:-:S06]  /*7be0*/  HADD2.F32 R17, -RZ, R17.H0_H0 ;  /* 0x20000011ff117230 */ /* 0x000fcc0000004100 */
[----:B------:R-:W0:Y:S02]  /*7bf0*/  F2I.FTZ.TRUNC.NTZ R17, R17 ;  /* 0x0000001100117305 */ /* 0x000e24000021f100 */
[----:B0-----:R-:W-:Y:S01]  /*7c00*/  STG.E.U16 desc[UR36][R2.64], R17 ;  /* 0x0000001102007986 */ /* 0x001fe2000c101524 */
[----:B------:R-:W-:Y:S05]  /*7c10*/  EXIT ;  /* 0x000000000000794d */ /* 0x000fea0003800000 */
.L_x_1502:
[----:B------:R-:W-:-:S13]  /*7c20*/  ISETP.GT.AND P0, PT, R0, 0x6, PT ;  /* 0x000000060000780c */ /* 0x000fda0003f04270 */
[----:B------:R-:W-:Y:S05]  /*7c30*/  @P0 BRA `(.L_x_1508) ;  /* 0x0000000000240947 */ /* 0x000fea0003800000 */
[----:B------:R-:W-:-:S13]  /*7c40*/  ISETP.NE.AND P0, PT, R0, 0x5, PT ;  /* 0x000000050000780c */ /* 0x000fda0003f05270 */
[----:B------:R-:W-:Y:S05]  /*7c50*/  @!P0 BRA `(.L_x_1509) ;  /* 0x0000000000148947 */ /* 0x000fea0003800000 */
[----:B------:R-:W-:-:S13]  /*7c60*/  ISETP.NE.AND P0, PT, R0, 0x6, PT ;  /* 0x000000060000780c */ /* 0x000fda0003f05270 */
[----:B------:R-:W-:Y:S05]  /*7c70*/  @P0 BRA `(.L_x_1505) ;  /* 0x0000000800280947 */ /* 0x000fea0003800000 */
[----:B------:R-:W-:-:S05]  /*7c80*/  HADD2.F32 R17, -RZ, R17.H0_H0 ;  /* 0x20000011ff117230 */ /* 0x000fca0000004100 */
[----:B------:R-:W-:Y:S01]  /*7c90*/  STG.E desc[UR36][R2.64], R17 ;  /* 0x0000001102007986 */ /* 0x000fe2000c101924 */
[----:B------:R-:W-:Y:S05]  /*7ca0*/  EXIT ;  /* 0x000000000000794d */ /* 0x000fea0003800000 */
.L_x_1509:
[----:B------:R-:W-:Y:S01]  /*7cb0*/  STG.E.U16 desc[UR36][R2.64], R17 ;  /* 0x0000001102007986 */ /* 0x000fe2000c101524 */
[----:B------:R-:W-:Y:S05]  /*7cc0*/  EXIT ;  /* 0x000000000000794d */ /* 0x000fea0003800000 */
.L_x_1508:
        /* <DEDUP_REMOVED lines=8> */
[----:B------:R-:W-:Y:S01]  /*7d50*/  STG.E.64 desc[UR36][R2.64], R4 ;  /* 0x0000000402007986 */ /* 0x000fe2000c101b24 */
[----:B------:R-:W-:Y:S05]  /*7d60*/  EXIT ;  /* 0x000000000000794d */ /* 0x000fea0003800000 */
.L_x_1511:
[----:B------:R-:W-:-:S05]  /*7d70*/  HADD2.F32 R0, -RZ, R17.H0_H0 ;  /* 0x20000011ff007230 */ /* 0x000fca0000004100 */
[----:B------:R-:W-:-:S04]  /*7d80*/  F2FP.F16.F32.PACK_AB R0, RZ, R0 ;  /* 0x00000000ff00723e */ /* 0x000fc800000000ff */
[----:B------:R-:W-:-:S05]  /*7d90*/  PRMT R0, R0, 0x5410, RZ ;  /* 0x0000541000007816 */ /* 0x000fca00000000ff */
[----:B------:R-:W-:Y:S01]  /*7da0*/  STG.E desc[UR36][R2.64], R0 ;  /* 0x0000000002007986 */ /* 0x000fe2000c101924 */
[----:B------:R-:W-:Y:S05]  /*7db0*/  EXIT ;  /* 0x000000000000794d */ /* 0x000fea0003800000 */
.L_x_1510:
[----:B------:R-:W-:-:S05]  /*7dc0*/  HADD2.F32 R4, -RZ, R17.H0_H0 ;  /* 0x20000011ff047230 */ /* 0x000fca0000004100 */
[----:B------:R-:W-:-:S06]  /*7dd0*/  FMUL.FTZ R4, R4, 1 ;  /* 0x3f80000004047820 */ /* 0x000fcc0000410000 */
[----:B------:R-:W0:Y:S02]  /*7de0*/  F2F.F64.F32 R4, R4 ;  /* 0x0000000400047310 */ /* 0x000e240000201800 */
[----:B0-----:R-:W-:Y:S01]  /*7df0*/  STG.E.64 desc[UR36][R2.64], R4 ;  /* 0x0000000402007986 */ /* 0x001fe2000c101b24 */
[----:B------:R-:W-:Y:S05]  /*7e00*/  EXIT ;  /* 0x000000000000794d */ /* 0x000fea0003800000 */
.L_x_1501:
        /* <DEDUP_REMOVED lines=12> */
[----:B0-----:R-:W-:Y:S01]  /*7ed0*/  STG.E.U16 desc[UR36][R2.64], R5 ;  /* 0x0000000502007986 */ /* 0x001fe2000c101524 */
[----:B------:R-:W-:Y:S05]  /*7ee0*/  EXIT ;  /* 0x000000000000794d */ /* 0x000fea0003800000 */
.L_x_1515:
        /* <DEDUP_REMOVED lines=18> */
.L_x_1518:
[----:B------:R-:W-:-:S04]  /*8010*/  SHF.R.U32.HI R5, RZ, 0x18, R5 ;  /* 0x00000018ff057819 */ /* 0x000fc80000011605 */
[----:B------:R-:W-:-:S07]  /*8020*/  LOP3.LUT R0, R0, 0x80, R5, 0xf8, !PT ;  /* 0x0000008000007812 */ /* 0x000fce00078ef805 */
.L_x_1517:
[----:B------:R-:W-:Y:S05]  /*8030*/  BSYNC.RECONVERGENT B0 ;  /* 0x0000000000007941 */ /* 0x000fea0003800200 */
.L_x_1516:
[----:B------:R-:W-:Y:S01]  /*8040*/  STG.E.U8 desc[UR36][R2.64], R0 ;  /* 0x0000000002007986 */ /* 0x000fe2000c101124 */
[----:B------:R-:W-:Y:S05]  /*8050*/  EXIT ;  /* 0x000000000000794d */ /* 0x000fea0003800000 */
.L_x_1514:
        /* <DEDUP_REMOVED lines=18> */
.L_x_1521:
[----:B------:R-:W-:-:S04]  /*8180*/  SHF.R.U32.HI R5, RZ, 0x18, R5 ;  /* 0x00000018ff057819 */ /* 0x000fc80000011605 */
[----:B------:R-:W-:-:S07]  /*8190*/  LOP3.LUT R0, R0, 0x80, R5, 0xf8, !PT ;  /* 0x0000008000007812 */ /* 0x000fce00078ef805 */
.L_x_1520:
[----:B------:R-:W-:Y:S05]  /*81a0*/  BSYNC.RECONVERGENT B0 ;  /* 0x0000000000007941 */ /* 0x000fea0003800200 */
.L_x_1519:
[----:B------:R-:W-:Y:S01]  /*81b0*/  STG.E.U8 desc[UR36][R2.64], R0 ;  /* 0x0000000002007986 */ /* 0x000fe2000c101124 */
[----:B------:R-:W-:Y:S05]  /*81c0*/  EXIT ;  /* 0x000000000000794d */ /* 0x000fea0003800000 */
.L_x_1513:
[----:B------:R-:W-:-:S13]  /*81d0*/  ISETP.NE.AND P0, PT, R0, 0x1c, PT ;  /* 0x0000001c0000780c */ /* 0x000fda0003f05270 */
[----:B------:R-:W-:Y:S05]  /*81e0*/  @!P0 BRA `(.L_x_1522) ;  /* 0x0000000000608947 */ /* 0x000fea0003800000 */
[----:B------:R-:W-:-:S13]  /*81f0*/  ISETP.NE.AND P0, PT, R0, 0x1d, PT ;  /* 0x0000001d0000780c */ /* 0x000fda0003f05270 */
[----:B------:R-:W-:Y:S05]  /*8200*/  @!P0 BRA `(.L_x_1523) ;  /* 0x0000000000488947 */ /* 0x000fea0003800000 */
[----:B------:R-:W-:-:S13]  /*8210*/  ISETP.NE.AND P0, PT, R0, 0x2c, PT ;  /* 0x0000002c0000780c */ /* 0x000fda0003f05270 */
[----:B------:R-:W-:Y:S05]  /*8220*/  @P0 BRA `(.L_x_1505) ;  /* 0x0000000000bc0947 */ /* 0x000fea0003800000 */
        /* <DEDUP_REMOVED lines=16> */
.L_x_1523:
[----:B------:R-:W-:-:S06]  /*8330*/  HADD2.F32 R4, -RZ, R17.H0_H0 ;  /* 0x20000011ff047230 */ /* 0x000fcc0000004100 */
[----:B------:R-:W0:Y:S02]  /*8340*/  F2I.U64.TRUNC R4, R4 ;  /* 0x0000000400047311 */ /* 0x000e24000020d800 */
[----:B0-----:R-:W-:Y:S01]  /*8350*/  STG.E.64 desc[UR36][R2.64], R4 ;  /* 0x0000000402007986 */ /* 0x001fe2000c101b24 */
[----:B------:R-:W-:Y:S05]  /*8360*/  EXIT ;  /* 0x000000000000794d */ /* 0x000fea0003800000 */
.L_x_1522:
[----:B------:R-:W-:-:S06]  /*8370*/  HADD2.F32 R17, -RZ, R17.H0_H0 ;  /* 0x20000011ff117230 */ /* 0x000fcc0000004100 */
[----:B------:R-:W0:Y:S02]  /*8380*/  F2I.FTZ.U32.TRUNC.NTZ R17, R17 ;  /* 0x0000001100117305 */ /* 0x000e24000021f000 */
[----:B0-----:R-:W-:Y:S01]  /*8390*/  STG.E desc[UR36][R2.64], R17 ;  /* 0x0000001102007986 */ /* 0x001fe2000c101924 */
[----:B------:R-:W-:Y:S05]  /*83a0*/  EXIT ;  /* 0x000000000000794d */ /* 0x000fea0003800000 */
.L_x_1512:
        /* <DEDUP_REMOVED lines=9> */
[----:B------:R-:W-:Y:S01]  /*8440*/  STG.E.U8 desc[UR36][R2.64], R5 ;  /* 0x0000000502007986 */ /* 0x000fe2000c101124 */
[----:B------:R-:W-:Y:S05]  /*8450*/  EXIT ;  /* 0x000000000000794d */ /* 0x000fea0003800000 */
.L_x_1525:
[----:B------:R-:W-:Y:S01]  /*8460*/  HADD2.F32 R17, -RZ, R17.H0_H0 ;  /* 0x20000011ff117230 */ /* 0x000fe20000004100 */
[----:B------:R-:W-:-:S04]  /*8470*/  CS2R R6, SRZ ;  /* 0x0000000000067805 */ /* 0x000fc8000001ff00 */
[----:B------:R-:W-:-:S06]  /*8480*/  FMUL.FTZ R4, R17, 1 ;  /* 0x3f80000011047820 */ /* 0x000fcc0000410000 */
[----:B------:R-:W0:Y:S02]  /*8490*/  F2F.F64.F32 R4, R4 ;  /* 0x0000000400047310 */ /* 0x000e240000201800 */
[----:B0-----:R-:W-:Y:S01]  /*84a0*/  STG.E.128 desc[UR36][R2.64], R4 ;  /* 0x0000000402007986 */ /* 0x001fe2000c101d24 */
[----:B------:R-:W-:Y:S05]  /*84b0*/  EXIT ;  /* 0x000000000000794d */ /* 0x000fea0003800000 */
.L_x_1524:
[----:B------:R-:W-:-:S13]  /*84c0*/  ISETP.NE.AND P0, PT, R0, 0xf, PT ;  /* 0x0000000f0000780c */ /* 0x000fda0003f05270 */
[----:B------:R-:W-:Y:S05]  /*84d0*/  @!P0 BRA `(.L_x_1526) ;  /* 0x0000000000e88947 */ /* 0x000fea0003800000 */
[----:B------:R-:W-:-:S13]  /*84e0*/  ISETP.NE.AND P0, PT, R0, 0x17, PT ;  /* 0x000000170000780c */ /* 0x000fda0003f05270 */
[----:B------:R-:W-:Y:S05]  /*84f0*/  @!P0 BRA `(.L_x_1527) ;  /* 0x0000000000908947 */ /* 0x000fea0003800000 */
[----:B------:R-:W-:-:S13]  /*8500*/  ISETP.NE.AND P0, PT, R0, 0x18, PT ;  /* 0x000000180000780c */ /* 0x000fda0003f05270 */
[----:B------:R-:W-:Y:S05]  /*8510*/  @!P0 BRA `(.L_x_1528) ;  /* 0x0000000000448947 */ /* 0x000fea0003800000 */
.L_x_1505:
        /* <DEDUP_REMOVED lines=16> */
.L_x_1529:
[----:B------:R-:W-:Y:S05]  /*8620*/  EXIT ;  /* 0x000000000000794d */ /* 0x000fea0003800000 */
.L_x_1528:
        /* <DEDUP_REMOVED lines=13> */
.L_x_1531:
[----:B------:R-:W-:Y:S05]  /*8700*/  BSYNC.RECONVERGENT B0 ;  /* 0x0000000000007941 */ /* 0x000fea0003800200 */
.L_x_1530:
[----:B------:R-:W-:-:S05]  /*8710*/  LOP3.LUT R5, R0, 0x80, R5, 0xf8, !PT ;  /* 0x0000008000057812 */ /* 0x000fca00078ef805 */
[----:B------:R-:W-:Y:S01]  /*8720*/  STG.E.U8 desc[UR36][R2.64], R5 ;  /* 0x0000000502007986 */ /* 0x000fe2000c101124 */
[----:B------:R-:W-:Y:S05]  /*8730*/  EXIT ;  /* 0x000000000000794d */ /* 0x000fea0003800000 */
.L_x_1527:
        /* <DEDUP_REMOVED lines=12> */
.L_x_1533:
[----:B------:R-:W-:Y:S01]  /*8800*/  IMAD.MOV.U32 R0, RZ, RZ, 0x7f ;  /* 0x0000007fff007424 */ /* 0x000fe200078e00ff */
[----:B------:R-:W-:-:S04]  /*8810*/  ISETP.GT.U32.AND P0, PT, R4, 0x7f800000, PT ;  /* 0x7f8000000400780c */ /* 0x000fc80003f04070 */
[----:B------:R-:W-:-:S09]  /*8820*/  SEL R0, R0, 0x7c, P0 ;  /* 0x0000007c00007807 */ /* 0x000fd20000000000 */
.L_x_1534:
[----:B------:R-:W-:Y:S05]  /*8830*/  BSYNC.RECONVERGENT B0 ;  /* 0x0000000000007941 */ /* 0x000fea0003800200 */
.L_x_1532:
[----:B------:R-:W-:-:S04]  /*8840*/  SHF.R.U32.HI R5, RZ, 0x18, R5 ;  /* 0x00000018ff057819 */ /* 0x000fc80000011605 */
[----:B------:R-:W-:-:S05]  /*8850*/  LOP3.LUT R5, R0, 0x80, R5, 0xf8, !PT ;  /* 0x0000008000057812 */ /* 0x000fca00078ef805 */
[----:B------:R-:W-:Y:S01]  /*8860*/  STG.E.U8 desc[UR36][R2.64], R5 ;  /* 0x0000000502007986 */ /* 0x000fe2000c101124 */
[----:B------:R-:W-:Y:S05]  /*8870*/  EXIT ;  /* 0x000000000000794d */ /* 0x000fea0003800000 */
.L_x_1526:
[----:B------:R-:W-:-:S05]  /*8880*/  HADD2.F32 R0, -RZ, R17.H0_H0 ;  /* 0x20000011ff007230 */ /* 0x000fca0000004100 */
[----:B------:R-:W-:-:S05]  /*8890*/  F2FP.BF16.F32.PACK_AB R0, RZ, R0 ;  /* 0x00000000ff00723e */ /* 0x000fca00000010ff */
[----:B------:R-:W-:Y:S01]  /*88a0*/  STG.E.U16 desc[UR36][R2.64], R0 ;  /* 0x0000000002007986 */ /* 0x000fe2000c101524 */
[----:B------:R-:W-:Y:S05]  /*88b0*/  EXIT ;  /* 0x000000000000794d */ /* 0x000fea0003800000 */
.L_x_1535:
        /* <DEDUP_REMOVED lines=12> */
.L_x_35793:


//--------------------- .text._ZN2at6native18elementwise_kernelILi128ELi4EZNS0_22gpu_kernel_impl_nocastIZZZNS0_22nan_to_num_kernel_cudaERNS_18TensorIteratorBaseESt8optionalIdES6_S6_ENKUlvE0_clEvENKUlvE1_clEvEUlN3c104HalfEE_EEvS4_RKT_EUliE_EEviT1_ --------------------------
	.section	.text._ZN2at6native18elementwise_kernelILi128ELi4EZNS0_22gpu_kernel_impl_nocastIZZZNS0_22nan_to_num_kernel_cudaERNS_18TensorIteratorBaseESt8optionalIdES6_S6_ENKUlvE0_clEvENKUlvE1_clEvEUlN3c104HalfEE_EEvS4_RKT_EUliE_EEviT1_,"ax",@progbits
	.align	128
        .global         _ZN2at6native18elementwise_kernelILi128ELi4EZNS0_22gpu_kernel_impl_nocastIZZZNS0_22nan_to_num_kernel_cudaERNS_18TensorIteratorBaseESt8optionalIdES6_S6_ENKUlvE0_clEvENKUlvE1_clEvEUlN3c104HalfEE_EEvS4_RKT_EUliE_EEviT1_
        .type           _ZN2at6native18elementwise_kernelILi128ELi4EZNS0_22gpu_kernel_impl_nocastIZZZNS0_22nan_to_num_kernel_cudaERNS_18TensorIteratorBaseESt8optionalIdES6_S6_ENKUlvE0_clEvENKUlvE1_clEvEUlN3c104HalfEE_EEvS4_RKT_EUliE_EEviT1_,@function
        .size           _ZN2at6native18elementwise_kernelILi128ELi4EZNS0_22gpu_kernel_impl_nocastIZZZNS0_22nan_to_num_kernel_cudaERNS_18TensorIteratorBaseESt8optionalIdES6_S6_ENKUlvE0_clEvENKUlvE1_clEvEUlN3c104HalfEE_EEvS4_RKT_EUliE_EEviT1_,(.L_x_35794 - _ZN2at6native18elementwise_kernelILi128ELi4EZNS0_22gpu_kernel_impl_nocastIZZZNS0_22nan_to_num_kernel_cudaERNS_18TensorIteratorBaseESt8optionalIdES6_S6_ENKUlvE0_clEvENKUlvE1_clEvEUlN3c104HalfEE_EEvS4_RKT_EUliE_EEviT1_)
        .other          _ZN2at6native18elementwise_kernelILi128ELi4EZNS0_22gpu_kernel_impl_nocastIZZZNS0_22nan_to_num_kernel_cudaERNS_18TensorIteratorBaseESt8optionalIdES6_S6_ENKUlvE0_clEvENKUlvE1_clEvEUlN3c104HalfEE_EEvS4_RKT_EUliE_EEviT1_,@"STO_CUDA_ENTRY STV_DEFAULT"
_ZN2at6native18elementwise_kernelILi128ELi4EZNS0_22gpu_kernel_impl_nocastIZZZNS0_22nan_to_num_kernel_cudaERNS_18TensorIteratorBaseESt8optionalIdES6_S6_ENKUlvE0_clEvENKUlvE1_clEvEUlN3c104HalfEE_EEvS4_RKT_EUliE_EEviT1_:
.text._ZN2at6native18elementwise_kernelILi128ELi4EZNS0_22gpu_kernel_impl_nocastIZZZNS0_22nan_to_num_kernel_cudaERNS_18TensorIteratorBaseESt8optionalIdES6_S6_ENKUlvE0_clEvENKUlvE1_clEvEUlN3c104HalfEE_EEvS4_RKT_EUliE_EEviT1_:
        /* <DEDUP_REMOVED lines=20> */
[----:B------:R-:W-:Y:S01]  /*0140*/  MOV R11, UR5 ;  /* 0x00000005000b7c02 */ /* 0x000fe20008000f00 */
[----:B--2---:R-:W-:-:S05]  /*0150*/  HADD2.F32 R3, -RZ, R7.H0_H0 ;  /* 0x20000007ff037230 */ /* 0x004fca0000004100 */
[----:B------:R-:W-:-:S13]  /*0160*/  FSETP.NAN.FTZ.AND P0, PT, |R3|, |R3|, PT ;  /* 0x400000030300720b */ /* 0x000fda0003f18200 */
[----:B0-----:R-:W-:Y:S05]  /*0170*/  @P0 BRA `(.L_x_1540) ;  /* 0x0000000000180947 */ /* 0x001fea0003800000 */
[----:B------:R-:W0:Y:S01]  /*0180*/  LDCU.U16 UR8, c[0x0][0x592] ;  /* 0x0000b240ff0877ac */ /* 0x000e220008000400 */
[----:B------:R-:W-:-:S13]  /*0190*/  FSETP.NEU.FTZ.AND P0, PT, R3, +INF , PT ;  /* 0x7f8000000300780b */ /* 0x000fda0003f1d000 */
[----:B------:R-:W-:Y:S02]  /*01a0*/  @P0 FSETP.NEU.FTZ.AND P1, PT, R3, -INF , PT ;  /* 0xff8000000300080b */ /* 0x000fe40003f3d000 */
[----:B0-----:R-:W-:Y:S02]  /*01b0*/  MOV R11, UR8 ;  /* 0x00000008000b7c02 */ /* 0x001fe40008000f00 */
[----:B------:R-:W-:-:S04]  /*01c0*/  @P0 SEL R7, R0, R7, !P1 ;  /* 0x0000000700070207 */ /* 0x000fc80004800000 */
[----:B------:R-:W-:-:S07]  /*01d0*/  @P0 PRMT R11, R7, 0x7610, R11 ;  /* 0x00007610070b0816 */ /* 0x000fce000000000b */
.L_x_1540:
        /* <DEDUP_REMOVED lines=8> */
[----:B------:R-:W-:Y:S02]  /*0260*/  IMAD.U32 R11, RZ, RZ, UR5 ;  /* 0x00000005ff0b7e24 */ /* 0x000fe4000f8e00ff */
        /* <DEDUP_REMOVED lines=9> */
.L_x_1542:
[----:B------:R0:W-:Y:S01]  /*0300*/  STG.E.U16 desc[UR6][R8.64], R11 ;  /* 0x0000000b08007986 */ /* 0x0001e2000c101506 */
[----:B------:R-:W-:-:S07]  /*0310*/  IADD3 R5, PT, PT, R5, 0x80, RZ ;  /* 0x0000008005057810 */ /* 0x000fce0007ffe0ff */
.L_x_1539:
[----:B------:R-:W-:-:S13]  /*0320*/  ISETP.GE.AND P0, PT, R5, UR4, PT ;  /* 0x0000000405007c0c */ /* 0x000fda000bf06270 */
[----:B------:R-:W-:Y:S05]  /*0330*/  @P0 BREAK.RELIABLE B1 ;  /* 0x0000000000010942 */ /* 0x000fea0003800100 */
[----:B------:R-:W-:Y:S05]  /*0340*/  @P0 BRA `(.L_x_1541) ;  /* 0x0000000000400947 */ /* 0x000fea0003800000 */
[----:B---3--:R-:W-:Y:S05]  /*0350*/  BSYNC.RELIABLE B1 ;  /* 0x0000000000017941 */ /* 0x008fea0003800100 */
.L_x_1538:
[----:B------:R-:W1:Y:S02]  /*0360*/  LDC.64 R6, c[0x0][0x588] ;  /* 0x00016200ff067b82 */ /* 0x000e640000000a00 */
[----:B-1----:R-:W2:Y:S06]  /*0370*/  LDG.E.U16 R7, desc[UR6][R6.64] ;  /* 0x0000000606077981 */ /* 0x002eac000c1e1500 */
[----:B0-----:R-:W0:Y:S01]  /*0380*/  LDC.64 R8, c[0x0][0x580] ;  /* 0x00016000ff087b82 */ /* 0x001e220000000a00 */
        /* <DEDUP_REMOVED lines=10> */
.L_x_1543:
[----:B------:R1:W-:Y:S01]  /*0430*/  STG.E.U16 desc[UR6][R8.64], R11 ;  /* 0x0000000b08007986 */ /* 0x0003e2000c101506 */
[----:B------:R-:W-:-:S07]  /*0440*/  VIADD R5, R5, 0x80 ;  /* 0x0000008005057836 */ /* 0x000fce0000000000 */
.L_x_1541:
[----:B---3--:R-:W-:Y:S05]  /*0450*/  BSYNC.RECONVERGENT B0 ;  /* 0x0000000000007941 */ /* 0x008fea0003800200 */
.L_x_1537:
[----:B------:R-:W-:Y:S05]  /*0460*/  WARPSYNC.ALL ;  /* 0x0000000000007948 */ /* 0x000fea0003800000 */
[----:B------:R-:W-:-:S13]  /*0470*/  ISETP.GE.AND P0, PT, R5, UR4, PT ;  /* 0x0000000405007c0c */ /* 0x000fda000bf06270 */
[----:B------:R-:W-:Y:S05]  /*0480*/  @P0 EXIT ;  /* 0x000000000000094d */ /* 0x000fea0003800000 */
[----:B------:R-:W2:Y:S02]  /*0490*/  LDC.64 R4, c[0x0][0x588] ;  /* 0x00016200ff047b82 */ /* 0x000ea40000000a00 */
[----:B--2---:R-:W2:Y:S06]  /*04a0*/  LDG.E.U16 R5, desc[UR6][R4.64] ;  /* 0x0000000604057981 */ /* 0x004eac000c1e1500 */
[----:B------:R-:W3:Y:S01]  /*04b0*/  LDC.64 R6, c[0x0][0x580] ;  /* 0x00016000ff067b82 */ /* 0x000ee20000000a00 */
[----:B--2---:R-:W-:-:S05]  /*04c0*/  HADD2.F32 R3, -RZ, R5.H0_H0 ;  /* 0x20000005ff037230 */ /* 0x004fca0000004100 */
[----:B------:R-:W-:-:S13]  /*04d0*/  FSETP.NAN.FTZ.AND P0, PT, |R3|, |R3|, PT ;  /* 0x400000030300720b */ /* 0x000fda0003f18200 */
[----:B---3--:R-:W-:Y:S05]  /*04e0*/  @P0 BRA `(.L_x_1544) ;  /* 0x0000000000180947 */ /* 0x008fea0003800000 */
[----:B------:R-:W2:Y:S01]  /*04f0*/  LDCU.U16 UR4, c[0x0][0x592] ;  /* 0x0000b240ff0477ac */ /* 0x000ea20008000400 */
[----:B------:R-:W-:-:S13]  /*0500*/  FSETP.NEU.FTZ.AND P0, PT, R3, +INF , PT ;  /* 0x7f8000000300780b */ /* 0x000fda0003f1d000 */
[----:B------:R-:W-:Y:S02]  /*0510*/  @P0 FSETP.NEU.FTZ.AND P1, PT, R3, -INF , PT ;  /* 0xff8000000300080b */ /* 0x000fe40003f3d000 */
[----:B--2---:R-:W-:Y:S02]  /*0520*/  MOV R2, UR4 ;  /* 0x0000000400027c02 */ /* 0x004fe40008000f00 */
[----:B------:R-:W-:-:S04]  /*0530*/  @P0 SEL R0, R0, R5, !P1 ;  /* 0x0000000500000207 */ /* 0x000fc80004800000 */
[----:B------:R-:W-:-:S07]  /*0540*/  @P0 PRMT R2, R0, 0x7610, R2 ;  /* 0x0000761000020816 */ /* 0x000fce0000000002 */
.L_x_1544:
[----:B------:R-:W-:Y:S01]  /*0550*/  STG.E.U16 desc[UR6][R6.64], R2 ;  /* 0x0000000206007986 */ /* 0x000fe2000c101506 */
[----:B------:R-:W-:Y:S05]  /*0560*/  EXIT ;  /* 0x000000000000794d */ /* 0x000fea0003800000 */
.L_x_1536:
[----:B------:R-:W0:Y:S01]  /*0570*/  LDCU UR4, c[0x0][0x380] ;  /* 0x00007000ff0477ac */ /* 0x000e220008000800 */
[----:B------:R-:W-:Y:S01]  /*0580*/  IADD3 R4, PT, PT, R4, -0x1, RZ ;  /* 0xffffffff04047810 */ /* 0x000fe20007ffe0ff */
[----:B------:R-:W-:Y:S04]  /*0590*/  BSSY.RECONVERGENT B1, `(.L_x_1545) ;  /* 0x00003ca000017945 */ /* 0x000fe80003800200 */
[----:B------:R-:W-:Y:S01]  /*05a0*/  BSSY.RELIABLE B0, `(.L_x_1546) ;  /* 0x0000289000007945 */ /* 0x000fe20003800100 */
[----:B------:R-:W-:-:S04]  /*05b0*/  VIMNMX.U32 R3, PT, PT, R4, 0x18, PT ;  /* 0x0000001804037848 */ /* 0x000fc80003fe0000 */
[----:B------:R-:W-:Y:S02]  /*05c0*/  IADD3 R3, PT, PT, R3, 0x1, RZ ;  /* 0x0000000103037810 */ /* 0x000fe40007ffe0ff */
[----:B0-----:R-:W-:-:S13]  /*05d0*/  ISETP.GE.AND P0, PT, R5, UR4, PT ;  /* 0x0000000405007c0c */ /* 0x001fda000bf06270 */
[----:B------:R-:W-:Y:S05]  /*05e0*/  @P0 BRA `(.L_x_1547) ;  /* 0x0000002800040947 */ /* 0x000fea0003800000 */
[----:B------:R-:W0:Y:S01]  /*05f0*/  LDCU.64 UR8, c[0x0][0x390] ;  /* 0x00007200ff0877ac */ /* 0x000e220008000a00 */
[----:B------:R-:W-:Y:S02]  /*0600*/  HFMA2 R6, -RZ, RZ, 0, 0 ;  /* 0x00000000ff067431 */ /* 0x000fe400000001ff */
[----:B------:R-:W-:Y:S01]  /*0610*/  IMAD.MOV.U32 R7, RZ, RZ, R5 ;  /* 0x000000ffff077224 */ /* 0x000fe200078e0005 */
[----:B------:R-:W-:Y:S01]  /*0620*/  ISETP.NE.AND P0, PT, R4, RZ, PT ;  /* 0x000000ff0400720c */ /* 0x000fe20003f05270 */
[----:B------:R-:W1:Y:S01]  /*0630*/  LDCU UR10, c[0x0][0x38c] ;  /* 0x00007180ff0a77ac */ /* 0x000e620008000800 */
        /* <DEDUP_REMOVED lines=293> */
.L_x_1548:
[----:B------:R-:W0:Y:S02]  /*1890*/  LDCU.64 UR8, c[0x0][0x588] ;  /* 0x0000b100ff0877ac */ /* 0x000e240008000a00 */
[----:B0-----:R-:W-:-:S05]  /*18a0*/  IADD3 R8, P0, PT, R6, UR8, RZ ;  /* 0x0000000806087c10 */ /* 0x001fca000ff1e0ff */
[----:B------:R-:W-:-:S06]  /*18b0*/  IMAD.X R9, RZ, RZ, UR9, P0 ;  /* 0x00000009ff097e24 */ /* 0x000fcc00080e06ff */
[----:B---3--:R-:W2:Y:S01]  /*18c0*/  LDG.E.U16 R9, desc[UR6][R8.64] ;  /* 0x0000000608097981 */ /* 0x008ea2000c1e1500 */
[----:B------:R-:W-:Y:S01]  /*18d0*/  BSSY.RECONVERGENT B2, `(.L_x_1549) ;  /* 0x000000b000027945 */ /* 0x000fe20003800200 */
[----:B------:R-:W-:Y:S01]  /*18e0*/  MOV R11, UR5 ;  /* 0x00000005000b7c02 */ /* 0x000fe20008000f00 */
[----:B--2---:R-:W-:-:S05]  /*18f0*/  HADD2.F32 R6, -RZ, R9.H0_H0 ;  /* 0x20000009ff067230 */ /* 0x004fca0000004100 */
[----:B------:R-:W-:-:S13]  /*1900*/  FSETP.NAN.FTZ.AND P0, PT, |R6|, |R6|, PT ;  /* 0x400000060600720b */ /* 0x000fda0003f18200 */
[----:B------:R-:W-:Y:S05]  /*1910*/  @P0 BRA `(.L_x_1550) ;  /* 0x0000000000180947 */ /* 0x000fea0003800000 */
[----:B------:R-:W0:Y:S01]  /*1920*/  LDCU.U16 UR8, c[0x0][0x592] ;  /* 0x0000b240ff0877ac */ /* 0x000e220008000400 */
[----:B------:R-:W-:-:S13]  /*1930*/  FSETP.NEU.FTZ.AND P0, PT, R6, +INF , PT ;  /* 0x7f8000000600780b */ /* 0x000fda0003f1d000 */
[----:B------:R-:W-:Y:S02]  /*1940*/  @P0 FSETP.NEU.FTZ.AND P1, PT, R6, -INF , PT ;  /* 0xff8000000600080b */ /* 0x000fe40003f3d000 */
[----:B0-----:R-:W-:Y:S02]  /*1950*/  MOV R11, UR8 ;  /* 0x00000008000b7c02 */ /* 0x001fe40008000f00 */
[----:B------:R-:W-:-:S04]  /*1960*/  @P0 SEL R6, R0, R9, !P1 ;  /* 0x0000000900060207 */ /* 0x000fc80004800000 */
[----:B------:R-:W-:-:S07]  /*1970*/  @P0 PRMT R11, R6, 0x7610, R11 ;  /* 0x00007610060b0816 */ /* 0x000fce000000000b */
.L_x_1550:
[----:B------:R-:W-:Y:S05]  /*1980*/  BSYNC.RECONVERGENT B2 ;  /* 0x0000000000027941 */ /* 0x000fea0003800200 */
.L_x_1549:
        /* <DEDUP_REMOVED lines=306> */
.L_x_1552:
[----:B------:R-:W0:Y:S02]  /*2cb0*/  LDCU.64 UR8, c[0x0][0x588] ;  /* 0x0000b100ff0877ac */ /* 0x000e240008000a00 */
[----:B0-----:R-:W-:-:S04]  /*2cc0*/  IADD3 R8, P0, PT, R6, UR8, RZ ;  /* 0x0000000806087c10 */ /* 0x001fc8000ff1e0ff */
[----:B------:R-:W-:-:S06]  /*2cd0*/  IADD3.X R9, PT, PT, RZ, UR9, RZ, P0, !PT ;  /* 0x00000009ff097c10 */ /* 0x000fcc00087fe4ff */
[----:B------:R-:W2:Y:S01]  /*2ce0*/  LDG.E.U16 R9, desc[UR6][R8.64] ;  /* 0x0000000608097981 */ /* 0x000ea2000c1e1500 */
[----:B------:R-:W-:Y:S01]  /*2cf0*/  BSSY.RECONVERGENT B2, `(.L_x_1553) ;  /* 0x000000b000027945 */ /* 0x000fe20003800200 */
[----:B------:R-:W-:Y:S02]  /*2d00*/  IMAD.U32 R11, RZ, RZ, UR5 ;  /* 0x00000005ff0b7e24 */ /* 0x000fe4000f8e00ff */
        /* <DEDUP_REMOVED lines=9> */
.L_x_1554:
[----:B------:R-:W-:Y:S05]  /*2da0*/  BSYNC.RECONVERGENT B2 ;  /* 0x0000000000027941 */ /* 0x000fea0003800200 */
.L_x_1553:
[----:B------:R-:W0:Y:S01]  /*2db0*/  LDCU.64 UR8, c[0x0][0x580] ;  /* 0x0000b000ff0877ac */ /* 0x000e220008000a00 */
[----:B------:R-:W-:Y:S02]  /*2dc0*/  IADD3 R5, PT, PT, R5, 0x80, RZ ;  /* 0x0000008005057810 */ /* 0x000fe40007ffe0ff */
[----:B0-----:R-:W-:-:S04]  /*2dd0*/  IADD3 R6, P0, PT, R7, UR8, RZ ;  /* 0x0000000807067c10 */ /* 0x001fc8000ff1e0ff */
[----:B------:R-:W-:-:S05]  /*2de0*/  IADD3.X R7, PT, PT, RZ, UR9, RZ, P0, !PT ;  /* 0x00000009ff077c10 */ /* 0x000fca00087fe4ff */
[----:B------:R0:W-:Y:S04]  /*2df0*/  STG.E.U16 desc[UR6][R6.64], R11 ;  /* 0x0000000b06007986 */ /* 0x0001e8000c101506 */
.L_x_1547:
[----:B------:R-:W-:-:S13]  /*2e00*/  ISETP.GE.AND P0, PT, R5, UR4, PT ;  /* 0x0000000405007c0c */ /* 0x000fda000bf06270 */
[----:B------:R-:W-:Y:S05]  /*2e10*/  @P0 BREAK.RELIABLE B0 ;  /* 0x0000000000000942 */ /* 0x000fea0003800100 */
[----:B------:R-:W-:Y:S05]  /*2e20*/  @P0 BRA `(.L_x_1551) ;  /* 0x0000001400000947 */ /* 0x000fea0003800000 */
[----:B---3--:R-:W-:Y:S05]  /*2e30*/  BSYNC.RELIABLE B0 ;  /* 0x0000000000007941 */ /* 0x008fea0003800100 */
.L_x_1546:
        /* <DEDUP_REMOVED lines=298> */
.L_x_1555:
[----:B------:R-:W0:Y:S02]  /*40e0*/  LDCU.64 UR8, c[0x0][0x588] ;  /* 0x0000b100ff0877ac */ /* 0x000e240008000a00 */
[----:B0-----:R-:W-:-:S04]  /*40f0*/  IADD3 R8, P0, PT, R6, UR8, RZ ;  /* 0x0000000806087c10 */ /* 0x001fc8000ff1e0ff */
[----:B------:R-:W-:-:S06]  /*4100*/  IADD3.X R9, PT, PT, RZ, UR9, RZ, P0, !PT ;  /* 0x00000009ff097c10 */ /* 0x000fcc00087fe4ff */
[----:B------:R-:W2:Y:S01]  /*4110*/  LDG.E.U16 R9, desc[UR6][R8.64] ;  /* 0x0000000608097981 */ /* 0x000ea2000c1e1500 */
        /* <DEDUP_REMOVED lines=11> */
.L_x_1557:
[----:B------:R-:W-:Y:S05]  /*41d0*/  BSYNC.RECONVERGENT B2 ;  /* 0x0000000000027941 */ /* 0x000fea0003800200 */
.L_x_1556:
[----:B------:R-:W0:Y:S01]  /*41e0*/  LDCU.64 UR8, c[0x0][0x580] ;  /* 0x0000b000ff0877ac */ /* 0x000e220008000a00 */
[----:B------:R-:W-:Y:S02]  /*41f0*/  IADD3 R5, PT, PT, R5, 0x80, RZ ;  /* 0x0000008005057810 */ /* 0x000fe40007ffe0ff */
[----:B0-----:R-:W-:-:S04]  /*4200*/  IADD3 R6, P0, PT, R7, UR8, RZ ;  /* 0x0000000807067c10 */ /* 0x001fc8000ff1e0ff */
[----:B------:R-:W-:-:S05]  /*4210*/  IADD3.X R7, PT, PT, RZ, UR9, RZ, P0, !PT ;  /* 0x00000009ff077c10 */ /* 0x000fca00087fe4ff */
[----:B------:R1:W-:Y:S04]  /*4220*/  STG.E.U16 desc[UR6][R6.64], R11 ;  /* 0x0000000b06007986 */ /* 0x0003e8000c101506 */
.L_x_1551:
[----:B---3--:R-:W-:Y:S05]  /*4230*/  BSYNC.RECONVERGENT B1 ;  /* 0x0000000000017941 */ /* 0x008fea0003800200 */
.L_x_1545:
[----:B------:R-:W-:Y:S05]  /*4240*/  WARPSYNC.ALL ;  /* 0x0000000000007948 */ /* 0x000fea0003800000 */
[----:B------:R-:W-:-:S13]  /*4250*/  ISETP.GE.AND P0, PT, R5, UR4, PT ;  /* 0x0000000405007c0c */ /* 0x000fda000bf06270 */
[----:B------:R-:W-:Y:S05]  /*4260*/  @P0 EXIT ;  /* 0x000000000000094d */ /* 0x000fea0003800000 */
[----:B------:R-:W2:Y:S01]  /*4270*/  LDCU.64 UR4, c[0x0][0x390] ;  /* 0x00007200ff0477ac */ /* 0x000ea20008000a00 */
[----:B01----:R-:W-:Y:S01]  /*4280*/  MOV R7, R5 ;  /* 0x0000000500077202 */ /* 0x003fe20000000f00 */
[----:B------:R-:W-:Y:S01]  /*4290*/  IMAD.MOV.U32 R6, RZ, RZ, RZ ;  /* 0x000000ffff067224 */ /* 0x000fe200078e00ff */
[----:B------:R-:W-:Y:S01]  /*42a0*/  ISETP.NE.AND P0, PT, R4, RZ, PT ;  /* 0x000000ff0400720c */ /* 0x000fe20003f05270 */
[----:B------:R-:W0:Y:S01]  /*42b0*/  LDCU UR8, c[0x0][0x38c] ;  /* 0x00007180ff0877ac */ /* 0x000e220008000800 */
        /* <DEDUP_REMOVED lines=283> */
[----:B------:R-:W3:Y:S01]  /*5470*/  @P0 LDC.64 R8, c[0x0][0x578] ;  /* 0x00015e00ff080b82 */ /* 0x000ee20000000a00 */
[----:B--2---:R-:W-:-:S05]  /*5480*/  @P0 IMAD.HI.U32 R6, R11, R14, R10 ;  /* 0x0000000e0b060227 */ /* 0x004fca00078e000a */
[----:B------:R-:W-:Y:S01]  /*5490*/  @P0 SHF.R.U32.HI R3, RZ, R15, R6 ;  /* 0x0000000fff030219 */ /* 0x000fe20000011606 */
[----:B------:R-:W-:-:S03]  /*54a0*/  IMAD R6, R13, UR8, R7 ;  /* 0x000000080d067c24 */ /* 0x000fc6000f8e0207 */
[----:B------:R-:W-:Y:S01]  /*54b0*/  @P0 IADD3 R3, PT, PT, -R3, RZ, RZ ;  /* 0x000000ff03030210 */ /* 0x000fe20007ffe1ff */
[C---:B-1----:R-:W-:Y:S02]  /*54c0*/  IMAD R5, R6.reuse, UR4, R5 ;  /* 0x0000000406057c24 */ /* 0x042fe4000f8e0205 */
[----:B------:R-:W-:Y:S02]  /*54d0*/  IMAD R4, R6, UR5, R4 ;  /* 0x0000000506047c24 */ /* 0x000fe4000f8e0204 */
[----:B0-----:R-:W-:-:S04]  /*54e0*/  @P0 IMAD R10, R12, R3, R11 ;  /* 0x000000030c0a0224 */ /* 0x001fc800078e020b */
[C---:B---3--:R-:W-:Y:S02]  /*54f0*/  @P0 IMAD R5, R10.reuse, R8, R5 ;  /* 0x000000080a050224 */ /* 0x048fe400078e0205 */
[----:B------:R-:W-:-:S07]  /*5500*/  @P0 IMAD R4, R10, R9, R4 ;  /* 0x000000090a040224 */ /* 0x000fce00078e0204 */
.L_x_1558:
[----:B------:R-:W0:Y:S02]  /*5510*/  LDCU.128 UR8, c[0x0][0x580] ;  /* 0x0000b000ff0877ac */ /* 0x000e240008000c00 */
[----:B0-----:R-:W-:-:S04]  /*5520*/  IADD3 R6, P0, PT, R4, UR10, RZ ;  /* 0x0000000a04067c10 */ /* 0x001fc8000ff1e0ff */
[----:B------:R-:W-:-:S06]  /*5530*/  IADD3.X R7, PT, PT, RZ, UR11, RZ, P0, !PT ;  /* 0x0000000bff077c10 */ /* 0x000fcc00087fe4ff */
[----:B------:R-:W2:Y:S01]  /*5540*/  LDG.E.U16 R7, desc[UR6][R6.64] ;  /* 0x0000000606077981 */ /* 0x000ea2000c1e1500 */
[----:B------:R-:W-:Y:S01]  /*5550*/  IADD3 R4, P1, PT, R5, UR8, RZ ;  /* 0x0000000805047c10 */ /* 0x000fe2000ff3e0ff */
[----:B------:R-:W-:Y:S03]  /*5560*/  BSSY.RECONVERGENT B1, `(.L_x_1559) ;  /* 0x000000b000017945 */ /* 0x000fe60003800200 */
[----:B------:R-:W-:Y:S01]  /*5570*/  IADD3.X R5, PT, PT, RZ, UR9, RZ, P1, !PT ;  /* 0x00000009ff057c10 */ /* 0x000fe20008ffe4ff */
        /* <DEDUP_REMOVED lines=9> */
.L_x_1560:
[----:B------:R-:W-:Y:S05]  /*5610*/  BSYNC.RECONVERGENT B1 ;  /* 0x0000000000017941 */ /* 0x000fea0003800200 */
.L_x_1559:
[----:B------:R-:W-:Y:S01]  /*5620*/  STG.E.U16 desc[UR6][R4.64], R2 ;  /* 0x0000000204007986 */ /* 0x000fe2000c101506 */
[----:B------:R-:W-:Y:S05]  /*5630*/  EXIT ;  /* 0x000000000000794d */ /* 0x000fea0003800000 */
.L_x_1561:
        /* <DEDUP_REMOVED lines=12> */
.L_x_35794:


//--------------------- .text._ZN2at6native27unrolled_elementwise_kernelIZZZNS0_22nan_to_num_kernel_cudaERNS_18TensorIteratorBaseESt8optionalIdES5_S5_ENKUlvE0_clEvENKUlvE1_clEvEUlN3c104HalfEE_St5arrayIPcLm2EELi4E23TrivialOffsetCalculatorILi1EjESF_NS0_6memory15LoadWithoutCastENSG_16StoreWithoutCastEEEviT_T0_T2_T3_T4_T5_ --------------------------
	.section	.text._ZN2at6native27unrolled_elementwise_kernelIZZZNS0_22nan_to_num_kernel_cudaERNS_18TensorIteratorBaseESt8optionalIdES5_S5_ENKUlvE0_clEvENKUlvE1_clEvEUlN3c104HalfEE_St5arrayIPcLm2EELi4E23TrivialOffsetCalculatorILi1EjESF_NS0_6memory15LoadWithoutCastENSG_16StoreWithoutCastEEEviT_T0_T2_T3_T4_T5_,"ax",@progbits
	.align	128
        .global         _ZN2at6native27unrolled_elementwise_kernelIZZZNS0_22nan_to_num_kernel_cudaERNS_18TensorIteratorBaseESt8optionalIdES5_S5_ENKUlvE0_clEvENKUlvE1_clEvEUlN3c104HalfEE_St5arrayIPcLm2EELi4E23TrivialOffsetCalculatorILi1EjESF_NS0_6memory15LoadWithoutCastENSG_16StoreWithoutCastEEEviT_T0_T2_T3_T4_T5_
        .type           _ZN2at6native27unrolled_elementwise_kernelIZZZNS0_22nan_to_num_kernel_cudaERNS_18TensorIteratorBaseESt8optionalIdES5_S5_ENKUlvE0_clEvENKUlvE1_clEvEUlN3c104HalfEE_St5arrayIPcLm2EELi4E23TrivialOffsetCalculatorILi1EjESF_NS0_6memory15LoadWithoutCastENSG_16StoreWithoutCastEEEviT_T0_T2_T3_T4_T5_,@function
        .size           _ZN2at6native27unrolled_elementwise_kernelIZZZNS0_22nan_to_num_kernel_cudaERNS_18TensorIteratorBaseESt8optionalIdES5_S5_ENKUlvE0_clEvENKUlvE1_clEvEUlN3c104HalfEE_St5arrayIPcLm2EELi4E23TrivialOffsetCalculatorILi1EjESF_NS0_6memory15LoadWithoutCastENSG_16StoreWithoutCastEEEviT_T0_T2_T3_T4_T5_,(.L_x_35795 - _ZN2at6native27unrolled_elementwise_kernelIZZZNS0_22nan_to_num_kernel_cudaERNS_18TensorIteratorBaseESt8optionalIdES5_S5_ENKUlvE0_clEvENKUlvE1_clEvEUlN3c104HalfEE_St5arrayIPcLm2EELi4E23TrivialOffsetCalculatorILi1EjESF_NS0_6memory15LoadWithoutCastENSG_16StoreWithoutCastEEEviT_T0_T2_T3_T4_T5_)
        .other          _ZN2at6native27unrolled_elementwise_kernelIZZZNS0_22nan_to_num_kernel_cudaERNS_18TensorIteratorBaseESt8optionalIdES5_S5_ENKUlvE0_clEvENKUlvE1_clEvEUlN3c104HalfEE_St5arrayIPcLm2EELi4E23TrivialOffsetCalculatorILi1EjESF_NS0_6memory15LoadWithoutCastENSG_16StoreWithoutCastEEEviT_T0_T2_T3_T4_T5_,@"STO_CUDA_ENTRY STV_DEFAULT"
_ZN2at6native27unrolled_elementwise_kernelIZZZNS0_22nan_to_num_kernel_cudaERNS_18TensorIteratorBaseESt8optionalIdES5_S5_ENKUlvE0_clEvENKUlvE1_clEvEUlN3c104HalfEE_St5arrayIPcLm2EELi4E23TrivialOffsetCalculatorILi1EjESF_NS0_6memory15LoadWithoutCastENSG_16StoreWithoutCastEEEviT_T0_T2_T3_T4_T5_:
.text._ZN2at6native27unrolled_elementwise_kernelIZZZNS0_22nan_to_num_kernel_cudaERNS_18TensorIteratorBaseESt8optionalIdES5_S5_ENKUlvE0_clEvENKUlvE1_clEvEUlN3c104HalfEE_St5arrayIPcLm2EELi4E23TrivialOffsetCalculatorILi1EjESF_NS0_6memory15LoadWithoutCastENSG_16StoreWithoutCastEEEviT_T0_T2_T3_T4_T5_:
[----:B------:R-:W-:Y:S01]  /*0000*/  LDC R1, c[0x0][0x37c] ;  /* 0x0000df00ff017b82 */ /* 0x000fe20000000800 */
[----:B------:R-:W0:Y:S07]  /*0010*/  S2R R0, SR_CTAID.X ;  /* 0x0000000000007919 */ /* 0x000e2e0000002500 */
[----:B------:R-:W0:Y:S01]  /*0020*/  LDC R3, c[0x0][0x380] ;  /* 0x0000e000ff037b82 */ /* 0x000e220000000800 */
[----:B------:R-:W1:Y:S01]  /*0030*/  LDCU.64 UR4, c[0x0][0x358] ;  /* 0x00006b00ff0477ac */ /* 0x000e620008000a00 */
[----:B------:R-:W-:Y:S01]  /*0040*/  PRMT R8, RZ, 0x7610, R8 ;  /* 0x00007610ff087816 */ /* 0x000fe20000000008 */
[----:B------:R-:W2:Y:S01]  /*0050*/  S2R R7, SR_TID.X ;  /* 0x0000000000077919 */ /* 0x000ea20000002100 */
        /* <DEDUP_REMOVED lines=9> */
[----:B------:R-:W-:Y:S01]  /*00f0*/  @!P3 IMAD R17, R0, 0x200, R7 ;  /* 0x000002000011b824 */ /* 0x000fe200078e0207 */
[----:B------:R-:W2:Y:S01]  /*0100*/  @!P3 LDC.64 R4, c[0x0][0x3a0] ;  /* 0x0000e800ff04bb82 */ /* 0x000ea20000000a00 */
[----:B------:R-:W-:Y:S02]  /*0110*/  @!P3 VIADD R7, R7, 0x80 ;  /* 0x000000800707b836 */ /* 0x000fe40000000000 */
[----:B0-----:R-:W-:-:S03]  /*0120*/  @!P1 IMAD.WIDE.U32 R10, R9, 0x2, R10 ;  /* 0x00000002090a9825 */ /* 0x001fc600078e000a */
[----:B------:R-:W-:Y:S01]  /*0130*/  ISETP.GE.AND P2, PT, R7, R2, PT ;  /* 0x000000020700720c */ /* 0x000fe20003f46270 */
[C---:B------:R-:W-:Y:S01]  /*0140*/  @!P0 IMAD R9, R0.reuse, 0x200, R3 ;  /* 0x0000020000098824 */ /* 0x040fe200078e0203 */
[----:B------:R-:W-:Y:S01]  /*0150*/  PRMT R18, RZ, 0x7610, R18 ;  /* 0x00007610ff127816 */ /* 0x000fe20000000012 */
[----:B------:R-:W0:Y:S01]  /*0160*/  LDCU.U16 UR6, c[0x0][0x388] ;  /* 0x00007100ff0677ac */ /* 0x000e220008000400 */
[----:B------:R-:W-:Y:S01]  /*0170*/  IADD3 R19, PT, PT, R3, 0x80, RZ ;  /* 0x0000008003137810 */ /* 0x000fe20007ffe0ff */
[----:B-1----:R1:W5:Y:S08]  /*0180*/  @!P1 LDG.E.U16 R8, desc[UR4][R10.64] ;  /* 0x000000040a089981 */ /* 0x002370000c1e1500 */
[----:B------:R-:W3:Y:S01]  /*0190*/  @!P2 LDC.64 R12, c[0x0][0x3a0] ;  /* 0x0000e800ff0cab82 */ /* 0x000ee20000000a00 */
[----:B------:R-:W-:-:S02]  /*01a0*/  @!P2 IMAD R7, R0, 0x200, R7 ;  /* 0x000002000007a824 */ /* 0x000fc400078e0207 */
[--C-:B--2---:R-:W-:Y:S01]  /*01b0*/  @!P3 IMAD.WIDE.U32 R16, R17, 0x2, R4.reuse ;  /* 0x000000021110b825 */ /* 0x104fe200078e0004 */
[----:B------:R-:W-:Y:S02]  /*01c0*/  PRMT R5, RZ, 0x7610, R5 ;  /* 0x00007610ff057816 */ /* 0x000fe40000000005 */
[----:B------:R-:W-:-:S04]  /*01d0*/  PRMT R4, RZ, 0x7610, R4 ;  /* 0x00007610ff047816 */ /* 0x000fc80000000004 */
[----:B------:R2:W5:Y:S01]  /*01e0*/  @!P3 LDG.E.U16 R5, desc[UR4][R16.64] ;  /* 0x000000041005b981 */ /* 0x000562000c1e1500 */
[----:B---3--:R-:W-:Y:S02]  /*01f0*/  @!P2 IMAD.WIDE.U32 R12, R7, 0x2, R12 ;  /* 0x00000002070ca825 */ /* 0x008fe400078e000c */
[----:B------:R-:W3:Y:S02]  /*0200*/  @!P0 LDC.64 R6, c[0x0][0x3a0] ;  /* 0x0000e800ff068b82 */ /* 0x000ee40000000a00 */
[----:B-1----:R-:W-:Y:S01]  /*0210*/  VIADD R11, R3, 0x180 ;  /* 0x00000180030b7836 */ /* 0x002fe20000000000 */
[----:B------:R1:W5:Y:S01]  /*0220*/  @!P2 LDG.E.U16 R4, desc[UR4][R12.64] ;  /* 0x000000040c04a981 */ /* 0x000362000c1e1500 */
[----:B---3--:R-:W-:-:S05]  /*0230*/  @!P0 IMAD.WIDE.U32 R6, R9, 0x2, R6 ;  /* 0x0000000209068825 */ /* 0x008fca00078e0006 */
[----:B------:R3:W5:Y:S01]  /*0240*/  @!P0 LDG.E.U16 R18, desc[UR4][R6.64] ;  /* 0x0000000406128981 */ /* 0x000762000c1e1500 */
[----:B------:R-:W-:Y:S01]  /*0250*/  ISETP.GE.AND P0, PT, R3, R2, PT ;  /* 0x000000020300720c */ /* 0x000fe20003f06270 */
[----:B--2---:R-:W2:-:S12]  /*0260*/  LDC.U16 R17, c[0x0][0x38c] ;  /* 0x0000e300ff117b82 */ /* 0x004e980000000400 */
[----:B------:R-:W3:Y:S01]  /*0270*/  @!P0 LDC.64 R14, c[0x0][0x398] ;  /* 0x0000e600ff0e8b82 */ /* 0x000ee20000000a00 */
[----:B------:R-:W-:Y:S02]  /*0280*/  VIADD R9, R3, 0x100 ;  /* 0x0000010003097836 */ /* 0x000fe40000000000 */
[----:B-1----:R-:W-:Y:S02]  /*0290*/  @!P0 IMAD R13, R0, 0x200, R3 ;  /* 0x00000200000d8824 */ /* 0x002fe400078e0203 */
[----:B------:R-:W-:Y:S01]  /*02a0*/  @!P0 IMAD.MOV.U32 R3, RZ, RZ, R19 ;  /* 0x000000ffff038224 */ /* 0x000fe200078e0013 */
[----:B------:R-:W-:Y:S01]  /*02b0*/  BSSY.RECONVERGENT B0, `(.L_x_1562) ;  /* 0x0000012000007945 */ /* 0x000fe20003800200 */
[-C--:B------:R-:W-:Y:S01]  /*02c0*/  ISETP.GE.AND P3, PT, R9, R2.reuse, PT ;  /* 0x000000020900720c */ /* 0x080fe20003f66270 */
[----:B0-----:R-:W-:Y:S01]  /*02d0*/  IMAD.U32 R9, RZ, RZ, UR6 ;  /* 0x00000006ff097e24 */ /* 0x001fe2000f8e00ff */
[-C--:B------:R-:W-:Y:S02]  /*02e0*/  ISETP.GE.AND P4, PT, R19, R2.reuse, PT ;  /* 0x000000021300720c */ /* 0x080fe40003f86270 */
[----:B------:R-:W-:-:S02]  /*02f0*/  ISETP.GE.AND P1, PT, R11, R2, PT ;  /* 0x000000020b00720c */ /* 0x000fc40003f26270 */
[----:B------:R-:W-:Y:S01]  /*0300*/  ISETP.GE.AND P2, PT, R3, R2, PT ;  /* 0x000000020300720c */ /* 0x000fe20003f46270 */
[----:B---3--:R-:W-:Y:S01]  /*0310*/  @!P0 IMAD.WIDE.U32 R6, R13, 0x2, R14 ;  /* 0x000000020d068825 */ /* 0x008fe200078e000e */
[----:B--2---:R-:W-:Y:S11]  /*0320*/  @P0 BRA `(.L_x_1563) ;  /* 0x0000000000280947 */ /* 0x004ff60003800000 */
[----:B-----5:R-:W-:Y:S02]  /*0330*/  HADD2.F32 R10, -RZ, R18.H0_H0 ;  /* 0x20000012ff0a7230 */ /* 0x020fe40000004100 */
[----:B------:R-:W-:-:S03]  /*0340*/  IMAD.U32 R11, RZ, RZ, UR6 ;  /* 0x00000006ff0b7e24 */ /* 0x000fc6000f8e00ff */
        /* <DEDUP_REMOVED lines=8> */
.L_x_1563:
[----:B------:R-:W-:Y:S05]  /*03d0*/  BSYNC.RECONVERGENT B0 ;  /* 0x0000000000007941 */ /* 0x000fea0003800200 */
.L_x_1562:
[----:B------:R-:W-:Y:S04]  /*03e0*/  BSSY.RECONVERGENT B0, `(.L_x_1564) ;  /* 0x000000c000007945 */ /* 0x000fe80003800200 */
[----:B------:R-:W-:Y:S05]  /*03f0*/  @P4 BRA `(.L_x_1565) ;  /* 0x0000000000284947 */ /* 0x000fea0003800000 */
[----:B-----5:R-:W-:Y:S02]  /*0400*/  HADD2.F32 R10, -RZ, R8.H0_H0 ;  /* 0x20000008ff0a7230 */ /* 0x020fe40000004100 */
[----:B------:R-:W-:-:S03]  /*0410*/  IMAD.U32 R13, RZ, RZ, UR6 ;  /* 0x00000006ff0d7e24 */ /* 0x000fc6000f8e00ff */
[----:B------:R-:W-:-:S13]  /*0420*/  FSETP.NAN.FTZ.AND P4, PT, |R10|, |R10|, PT ;  /* 0x4000000a0a00720b */ /* 0x000fda0003f98200 */
[----:B------:R-:W-:Y:S05]  /*0430*/  @P4 BRA `(.L_x_1565) ;  /* 0x0000000000184947 */ /* 0x000fea0003800000 */
[----:B------:R-:W0:Y:S01]  /*0440*/  LDCU.U16 UR7, c[0x0][0x38a] ;  /* 0x00007140ff0777ac */ /* 0x000e220008000400 */
[----:B------:R-:W-:-:S13]  /*0450*/  FSETP.NEU.FTZ.AND P4, PT, R10, +INF , PT ;  /* 0x7f8000000a00780b */ /* 0x000fda0003f9d000 */
[----:B------:R-:W-:Y:S01]  /*0460*/  @P4 FSETP.NEU.FTZ.AND P5, PT, R10, -INF , PT ;  /* 0xff8000000a00480b */ /* 0x000fe20003fbd000 */
[----:B0-----:R-:W-:-:S03]  /*0470*/  IMAD.U32 R13, RZ, RZ, UR7 ;  /* 0x00000007ff0d7e24 */ /* 0x001fc6000f8e00ff */
[----:B------:R-:W-:-:S04]  /*0480*/  @P4 SEL R8, R17, R8, !P5 ;  /* 0x0000000811084207 */ /* 0x000fc80006800000 */
[----:B------:R-:W-:-:S07]  /*0490*/  @P4 PRMT R13, R8, 0x7610, R13 ;  /* 0x00007610080d4816 */ /* 0x000fce000000000d */
.L_x_1565:
[----:B------:R-:W-:Y:S05]  /*04a0*/  BSYNC.RECONVERGENT B0 ;  /* 0x0000000000007941 */ /* 0x000fea0003800200 */
.L_x_1564:
        /* <DEDUP_REMOVED lines=12> */
.L_x_1567:
[----:B------:R-:W-:Y:S05]  /*0570*/  BSYNC.RECONVERGENT B0 ;  /* 0x0000000000007941 */ /* 0x000fea0003800200 */
.L_x_1566:
[----:B------:R-:W-:Y:S04]  /*0580*/  BSSY.RECONVERGENT B0, `(.L_x_1568) ;  /* 0x000000b000007945 */ /* 0x000fe80003800200 */
[----:B------:R-:W-:Y:S05]  /*0590*/  @P1 BRA `(.L_x_1569) ;  /* 0x0000000000241947 */ /* 0x000fea0003800000 */
[----:B-----5:R-:W-:-:S05]  /*05a0*/  HADD2.F32 R5, -RZ, R4.H0_H0 ;  /* 0x20000004ff057230 */ /* 0x020fca0000004100 */
        /* <DEDUP_REMOVED lines=8> */
.L_x_1569:
[----:B------:R-:W-:Y:S05]  /*0630*/  BSYNC.RECONVERGENT B0 ;  /* 0x0000000000007941 */ /* 0x000fea0003800200 */
.L_x_1568:
[----:B------:R0:W-:Y:S01]  /*0640*/  @!P0 STG.E.U16 desc[UR4][R6.64], R11 ;  /* 0x0000000b06008986 */ /* 0x0001e2000c101504 */
[----:B------:R-:W-:Y:S04]  /*0650*/  BSSY.RECONVERGENT B0, `(.L_x_1570) ;  /* 0x000000c000007945 */ /* 0x000fe80003800200 */
[----:B------:R-:W-:Y:S05]  /*0660*/  @P2 BRA `(.L_x_1571) ;  /* 0x0000000000282947 */ /* 0x000fea0003800000 */
[----:B-----5:R-:W1:Y:S01]  /*0670*/  LDC.64 R4, c[0x0][0x398] ;  /* 0x0000e600ff047b82 */ /* 0x020e620000000a00 */
[----:B0-----:R-:W-:Y:S01]  /*0680*/  LEA R7, R0, R3, 0x9 ;  /* 0x0000000300077211 */ /* 0x001fe200078e48ff */
[----:B------:R-:W-:-:S05]  /*0690*/  VIADD R3, R3, 0x80 ;  /* 0x0000008003037836 */ /* 0x000fca0000000000 */
[----:B------:R-:W-:-:S13]  /*06a0*/  ISETP.GE.AND P0, PT, R3, R2, PT ;  /* 0x000000020300720c */ /* 0x000fda0003f06270 */
[----:B------:R-:W-:Y:S02]  /*06b0*/  @!P0 IMAD R11, R0, 0x200, R3 ;  /* 0x00000200000b8824 */ /* 0x000fe400078e0203 */
[----:B------:R-:W-:Y:S02]  /*06c0*/  @!P0 VIADD R3, R3, 0x80 ;  /* 0x0000008003038836 */ /* 0x000fe40000000000 */
[----:B-1----:R-:W-:-:S04]  /*06d0*/  IMAD.WIDE.U32 R6, R7, 0x2, R4 ;  /* 0x0000000207067825 */ /* 0x002fc800078e0004 */
[----:B------:R-:W-:Y:S01]  /*06e0*/  @!P0 IMAD.WIDE.U32 R4, R11, 0x2, R4 ;  /* 0x000000020b048825 */ /* 0x000fe200078e0004 */
[----:B------:R1:W-:Y:S04]  /*06f0*/  STG.E.U16 desc[UR4][R6.64], R13 ;  /* 0x0000000d06007986 */ /* 0x0003e8000c101504 */
[----:B------:R1:W-:Y:S02]  /*0700*/  @!P0 STG.E.U16 desc[UR4][R4.64], R15 ;  /* 0x0000000f04008986 */ /* 0x0003e4000c101504 */
.L_x_1571:
[----:B------:R-:W-:Y:S05]  /*0710*/  BSYNC.RECONVERGENT B0 ;  /* 0x0000000000007941 */ /* 0x000fea0003800200 */
.L_x_1570:
[----:B------:R-:W-:-:S13]  /*0720*/  ISETP.GE.AND P0, PT, R3, R2, PT ;  /* 0x000000020300720c */ /* 0x000fda0003f06270 */
[----:B------:R-:W-:Y:S05]  /*0730*/  @P0 EXIT ;  /* 0x000000000000094d */ /* 0x000fea0003800000 */
[----:B-1---5:R-:W1:Y:S01]  /*0740*/  LDC.64 R4, c[0x0][0x398] ;  /* 0x0000e600ff047b82 */ /* 0x022e620000000a00 */
[----:B------:R-:W-:-:S04]  /*0750*/  IMAD R3, R0, 0x200, R3 ;  /* 0x0000020000037824 */ /* 0x000fc800078e0203 */
[----:B-1----:R-:W-:-:S05]  /*0760*/  IMAD.WIDE.U32 R2, R3, 0x2, R4 ;  /* 0x0000000203027825 */ /* 0x002fca00078e0004 */
[----:B------:R-:W-:Y:S01]  /*0770*/  STG.E.U16 desc[UR4][R2.64], R9 ;  /* 0x0000000902007986 */ /* 0x000fe2000c101504 */
[----:B------:R-:W-:Y:S05]  /*0780*/  EXIT ;  /* 0x000000000000794d */ /* 0x000fea0003800000 */
.L_x_1572:
        /* <DEDUP_REMOVED lines=15> */
.L_x_35795:


//--------------------- .text._ZN2at6native29vectorized_elementwise_kernelILi2EZZZNS0_22nan_to_num_kernel_cudaERNS_18TensorIteratorBaseESt8optionalIdES5_S5_ENKUlvE0_clEvENKUlvE1_clEvEUlN3c104HalfEE_St5arrayIPcLm2EEEEviT0_T1_ --------------------------
	.section	.text._ZN2at6native29vectorized_elementwise_kernelILi2EZZZNS0_22nan_to_num_kernel_cudaERNS_18TensorIteratorBaseESt8optionalIdES5_S5_ENKUlvE0_clEvENKUlvE1_clEvEUlN3c104HalfEE_St5arrayIPcLm2EEEEviT0_T1_,"ax",@progbits
	.align	128
        .global         _ZN2at6native29vectorized_elementwise_kernelILi2EZZZNS0_22nan_to_num_kernel_cudaERNS_18TensorIteratorBaseESt8optionalIdES5_S5_ENKUlvE0_clEvENKUlvE1_clEvEUlN3c104HalfEE_St5arrayIPcLm2EEEEviT0_T1_
        .type           _ZN2at6native29vectorized_elementwise_kernelILi2EZZZNS0_22nan_to_num_kernel_cudaERNS_18TensorIteratorBaseESt8optionalIdES5_S5_ENKUlvE0_clEvENKUlvE1_clEvEUlN3c104HalfEE_St5arrayIPcLm2EEEEviT0_T1_,@function
        .size           _ZN2at6native29vectorized_elementwise_kernelILi2EZZZNS0_22nan_to_num_kernel_cudaERNS_18TensorIteratorBaseESt8optionalIdES5_S5_ENKUlvE0_clEvENKUlvE1_clEvEUlN3c104HalfEE_St5arrayIPcLm2EEEEviT0_T1_,(.L_x_35796 - _ZN2at6native29vectorized_elementwise_kernelILi2EZZZNS0_22nan_to_num_kernel_cudaERNS_18TensorIteratorBaseESt8optionalIdES5_S5_ENKUlvE0_clEvENKUlvE1_clEvEUlN3c104HalfEE_St5arrayIPcLm2EEEEviT0_T1_)
        .other          _ZN2at6native29vectorized_elementwise_kernelILi2EZZZNS0_22nan_to_num_kernel_cudaERNS_18TensorIteratorBaseESt8optionalIdES5_S5_ENKUlvE0_clEvENKUlvE1_clEvEUlN3c104HalfEE_St5arrayIPcLm2EEEEviT0_T1_,@"STO_CUDA_ENTRY STV_DEFAULT"
_ZN2at6native29vectorized_elementwise_kernelILi2EZZZNS0_22nan_to_num_kernel_cudaERNS_18TensorIteratorBaseESt8optionalIdES5_S5_ENKUlvE0_clEvENKUlvE1_clEvEUlN3c104HalfEE_St5arrayIPcLm2EEEEviT0_T1_:
.text._ZN2at6native29vectorized_elementwise_kernelILi2EZZZNS0_22nan_to_num_kernel_cudaERNS_18TensorIteratorBaseESt8optionalIdES5_S5_ENKUlvE0_clEvENKUlvE1_clEvEUlN3c104HalfEE_St5arrayIPcLm2EEEEviT0_T1_:
        /* <DEDUP_REMOVED lines=22> */
[----:B------:R-:W1:Y:S01]  /*0160*/  @!P5 LDC.64 R20, c[0x0][0x3a0] ;  /* 0x0000e800ff14db82 */ /* 0x000e620000000a00 */
[----:B------:R-:W-:Y:S01]  /*0170*/  @!P5 VIADD R13, R13, 0x80 ;  /* 0x000000800d0dd836 */ /* 0x000fe20000000000 */
[----:B------:R-:W-:Y:S01]  /*0180*/  PRMT R0, RZ, 0x7610, R0 ;  /* 0x00007610ff007816 */ /* 0x000fe20000000000 */
[----:B0-----:R-:W-:-:S03]  /*0190*/  @!P6 IMAD.WIDE.U32 R2, R5, 0x2, R2 ;  /* 0x000000020502e825 */ /* 0x001fc600078e0002 */
[C---:B------:R-:W-:Y:S02]  /*01a0*/  ISETP.GE.U32.AND P4, PT, R13.reuse, R10, PT ;  /* 0x0000000a0d00720c */ /* 0x040fe40003f86070 */
[----:B------:R-:W5:Y:S11]  /*01b0*/  @!P6 LDG.E.U16 R18, desc[UR4][R2.64] ;  /* 0x000000040212e981 */ /* 0x000f76000c1e1500 */
[----:B------:R-:W-:Y:S01]  /*01c0*/  @!P4 IMAD.IADD R19, R12, 0x1, R13 ;  /* 0x000000010c13c824 */ /* 0x000fe200078e020d */
[----:B------:R-:W0:Y:S01]  /*01d0*/  @!P4 LDC.64 R22, c[0x0][0x3a0] ;  /* 0x0000e800ff16cb82 */ /* 0x000e220000000a00 */
[----:B------:R-:W-:-:S05]  /*01e0*/  @!P4 VIADD R13, R13, 0x80 ;  /* 0x000000800d0dc836 */ /* 0x000fca0000000000 */
[----:B------:R-:W-:-:S13]  /*01f0*/  ISETP.GE.U32.AND P3, PT, R13, R10, PT ;  /* 0x0000000a0d00720c */ /* 0x000fda0003f66070 */
[----:B------:R-:W-:Y:S01]  /*0200*/  @!P3 IMAD.IADD R27, R12, 0x1, R13 ;  /* 0x000000010c1bb824 */ /* 0x000fe200078e020d */
[----:B------:R-:W3:Y:S01]  /*0210*/  @!P3 LDC.64 R24, c[0x0][0x3a0] ;  /* 0x0000e800ff18bb82 */ /* 0x000ee20000000a00 */
[----:B------:R-:W-:-:S05]  /*0220*/  @!P3 VIADD R13, R13, 0x80 ;  /* 0x000000800d0db836 */ /* 0x000fca0000000000 */
[----:B------:R-:W-:-:S13]  /*0230*/  ISETP.GE.U32.AND P2, PT, R13, R10, PT ;  /* 0x0000000a0d00720c */ /* 0x000fda0003f46070 */
[----:B------:R-:W-:Y:S01]  /*0240*/  @!P2 IMAD.IADD R17, R12, 0x1, R13 ;  /* 0x000000010c11a824 */ /* 0x000fe200078e020d */
[----:B------:R-:W4:Y:S01]  /*0250*/  @!P2 LDC.64 R4, c[0x0][0x3a0] ;  /* 0x0000e800ff04ab82 */ /* 0x000f220000000a00 */
[----:B------:R-:W-:-:S05]  /*0260*/  @!P2 VIADD R13, R13, 0x80 ;  /* 0x000000800d0da836 */ /* 0x000fca0000000000 */
[----:B------:R-:W-:Y:S01]  /*0270*/  ISETP.GE.U32.AND P1, PT, R13, R10, PT ;  /* 0x0000000a0d00720c */ /* 0x000fe20003f26070 */
[----:B-1----:R-:W-:-:S04]  /*0280*/  @!P5 IMAD.WIDE.U32 R20, R15, 0x2, R20 ;  /* 0x000000020f14d825 */ /* 0x002fc800078e0014 */
[----:B---3--:R-:W-:-:S05]  /*0290*/  @!P3 IMAD.WIDE.U32 R24, R27, 0x2, R24 ;  /* 0x000000021b18b825 */ /* 0x008fca00078e0018 */
[----:B------:R1:W5:Y:S03]  /*02a0*/  @!P3 LDG.E.U16 R0, desc[UR4][R24.64] ;  /* 0x000000041800b981 */ /* 0x000366000c1e1500 */
[----:B------:R-:W3:Y:S08]  /*02b0*/  @!P1 LDC.64 R14, c[0x0][0x3a0] ;  /* 0x0000e800ff0e9b82 */ /* 0x000ef00000000a00 */
[----:B-1----:R-:W1:Y:S01]  /*02c0*/  @!P0 LDC.64 R24, c[0x0][0x3a0] ;  /* 0x0000e800ff188b82 */ /* 0x002e620000000a00 */
[----:B------:R-:W-:-:S02]  /*02d0*/  @!P1 IMAD.IADD R11, R12, 0x1, R13 ;  /* 0x000000010c0b9824 */ /* 0x000fc400078e020d */
[----:B------:R-:W-:-:S05]  /*02e0*/  @!P1 VIADD R13, R13, 0x80 ;  /* 0x000000800d0d9836 */ /* 0x000fca0000000000 */
[----:B------:R-:W-:Y:S01]  /*02f0*/  ISETP.GE.U32.AND P6, PT, R13, R10, PT ;  /* 0x0000000a0d00720c */ /* 0x000fe20003fc6070 */
[----:B---3--:R-:W-:-:S04]  /*0300*/  @!P1 IMAD.WIDE.U32 R14, R11, 0x2, R14 ;  /* 0x000000020b0e9825 */ /* 0x008fc800078e000e */
[----:B------:R-:W-:-:S08]  /*0310*/  @!P0 IMAD.IADD R11, R12, 0x1, R7 ;  /* 0x000000010c0b8824 */ /* 0x000fd000078e0207 */
[----:B------:R-:W3:Y:S01]  /*0320*/  @!P6 LDC.64 R2, c[0x0][0x3a0] ;  /* 0x0000e800ff02eb82 */ /* 0x000ee20000000a00 */
[----:B-1----:R-:W-:Y:S01]  /*0330*/  @!P0 IMAD.WIDE.U32 R24, R11, 0x2, R24 ;  /* 0x000000020b188825 */ /* 0x002fe200078e0018 */
[----:B------:R-:W-:-:S06]  /*0340*/  PRMT R11, RZ, 0x7610, R11 ;  /* 0x00007610ff0b7816 */ /* 0x000fcc000000000b */
[----:B------:R-:W5:Y:S01]  /*0350*/  @!P0 LDG.E.U16 R11, desc[UR4][R24.64] ;  /* 0x00000004180b8981 */ /* 0x000f62000c1e1500 */
[----:B------:R-:W-:Y:S02]  /*0360*/  ISETP.GE.U32.AND P0, PT, R7, R10, PT ;  /* 0x0000000a0700720c */ /* 0x000fe40003f06070 */
[----:B------:R-:W-:-:S06]  /*0370*/  PRMT R16, RZ, 0x7610, R16 ;  /* 0x00007610ff107816 */ /* 0x000fcc0000000010 */
[----:B------:R1:W5:Y:S01]  /*0380*/  @!P5 LDG.E.U16 R16, desc[UR4][R20.64] ;  /* 0x000000041410d981 */ /* 0x000362000c1e1500 */
[----:B------:R-:W-:Y:S01]  /*0390*/  PRMT R6, RZ, 0x7610, R6 ;  /* 0x00007610ff067816 */ /* 0x000fe20000000006 */
[----:B0-----:R-:W-:Y:S01]  /*03a0*/  @!P4 IMAD.WIDE.U32 R22, R19, 0x2, R22 ;  /* 0x000000021316c825 */ /* 0x001fe200078e0016 */
[----:B------:R-:W-:Y:S02]  /*03b0*/  PRMT R26, RZ, 0x7610, R26 ;  /* 0x00007610ff1a7816 */ /* 0x000fe4000000001a */
[----:B------:R-:W-:Y:S01]  /*03c0*/  PRMT R28, RZ, 0x7610, R28 ;  /* 0x00007610ff1c7816 */ /* 0x000fe2000000001c */
[----:B----4-:R-:W-:Y:S01]  /*03d0*/  @!P2 IMAD.WIDE.U32 R4, R17, 0x2, R4 ;  /* 0x000000021104a825 */ /* 0x010fe200078e0004 */
[----:B------:R0:W5:Y:S01]  /*03e0*/  @!P4 LDG.E.U16 R6, desc[UR4][R22.64] ;  /* 0x000000041606c981 */ /* 0x000162000c1e1500 */
[----:B-1----:R-:W1:Y:S02]  /*03f0*/  @!P0 LDC.64 R20, c[0x0][0x398] ;  /* 0x0000e600ff148b82 */ /* 0x002e640000000a00 */
[----:B------:R-:W-:Y:S01]  /*0400*/  @!P6 IMAD.IADD R13, R12, 0x1, R13 ;  /* 0x000000010c0de824 */ /* 0x000fe200078e020d */
[----:B------:R4:W5:Y:S03]  /*0410*/  @!P1 LDG.E.U16 R26, desc[UR4][R14.64] ;  /* 0x000000040e1a9981 */ /* 0x000966000c1e1500 */
[----:B---3--:R-:W-:Y:S01]  /*0420*/  @!P6 IMAD.WIDE.U32 R2, R13, 0x2, R2 ;  /* 0x000000020d02e825 */ /* 0x008fe200078e0002 */
[----:B------:R3:W5:Y:S01]  /*0430*/  @!P2 LDG.E.U16 R28, desc[UR4][R4.64] ;  /* 0x00000004041ca981 */ /* 0x000762000c1e1500 */
[----:B0-----:R-:W-:-:S02]  /*0440*/  PRMT R22, RZ, 0x7610, R22 ;  /* 0x00007610ff167816 */ /* 0x001fc40000000016 */
[C---:B------:R-:W-:Y:S02]  /*0450*/  VIADD R13, R7.reuse, 0x100 ;  /* 0x00000100070d7836 */ /* 0x040fe40000000000 */
[C---:B----4-:R-:W-:Y:S01]  /*0460*/  VIADD R15, R7.reuse, 0x200 ;  /* 0x00000200070f7836 */ /* 0x050fe20000000000 */
[----:B------:R-:W-:Y:S01]  /*0470*/  BSSY.RECONVERGENT B0, `(.L_x_1574) ;  /* 0x0000013000007945 */ /* 0x000fe20003800200 */
[----:B------:R0:W5:Y:S01]  /*0480*/  @!P6 LDG.E.U16 R22, desc[UR4][R2.64] ;  /* 0x000000040216e981 */ /* 0x000162000c1e1500 */
[----:B---3--:R-:W-:Y:S02]  /*0490*/  VIADD R5, R7, 0x180 ;  /* 0x0000018007057836 */ /* 0x008fe40000000000 */
[-C--:B------:R-:W-:Y:S01]  /*04a0*/  ISETP.GE.U32.AND P2, PT, R15, R10.reuse, PT ;  /* 0x0000000a0f00720c */ /* 0x080fe20003f46070 */
[----:B------:R-:W-:Y:S01]  /*04b0*/  VIADD R15, R7, 0x80 ;  /* 0x00000080070f7836 */ /* 0x000fe20000000000 */
[-C--:B------:R-:W-:Y:S02]  /*04c0*/  ISETP.GE.U32.AND P3, PT, R13, R10.reuse, PT ;  /* 0x0000000a0d00720c */ /* 0x080fe40003f66070 */
[----:B------:R-:W-:Y:S01]  /*04d0*/  ISETP.GE.U32.AND P1, PT, R5, R10, PT ;  /* 0x0000000a0500720c */ /* 0x000fe20003f26070 */
[----:B0-----:R-:W-:Y:S01]  /*04e0*/  VIADD R3, R7, 0x280 ;  /* 0x0000028007037836 */ /* 0x001fe20000000000 */
[----:B------:R-:W-:Y:S11]  /*04f0*/  @P0 BRA `(.L_x_1575) ;  /* 0x0000000000280947 */ /* 0x000ff60003800000 */
        /* <DEDUP_REMOVED lines=8> */
[----:B--2---:R-:W-:-:S04]  /*0580*/  @P4 SEL R11, R9, R11, !P5 ;  /* 0x0000000b090b4207 */ /* 0x004fc80006800000 */
[----:B------:R-:W-:-:S07]  /*0590*/  @P4 PRMT R17, R11, 0x7610, R17 ;  /* 0x000076100b114816 */ /* 0x000fce0000000011 */
.L_x_1575:
[----:B------:R-:W-:Y:S05]  /*05a0*/  BSYNC.RECONVERGENT B0 ;  /* 0x0000000000007941 */ /* 0x000fea0003800200 */
.L_x_1574:
[-C--:B------:R-:W-:Y:S01]  /*05b0*/  ISETP.GE.U32.AND P5, PT, R15, R10.reuse, PT ;  /* 0x0000000a0f00720c */ /* 0x080fe20003fa6070 */
[----:B------:R-:W-:Y:S01]  /*05c0*/  BSSY.RECONVERGENT B0, `(.L_x_1576) ;  /* 0x000000e000007945 */ /* 0x000fe20003800200 */
[----:B------:R-:W-:Y:S01]  /*05d0*/  ISETP.GE.U32.AND P4, PT, R3, R10, PT ;  /* 0x0000000a0300720c */ /* 0x000fe20003f86070 */
[----:B------:R-:W-:-:S10]  /*05e0*/  VIADD R3, R7, 0x300 ;  /* 0x0000030007037836 */ /* 0x000fd40000000000 */
        /* <DEDUP_REMOVED lines=11> */
.L_x_1577:
[----:B------:R-:W-:Y:S05]  /*06a0*/  BSYNC.RECONVERGENT B0 ;  /* 0x0000000000007941 */ /* 0x000fea0003800200 */
.L_x_1576:
[----:B------:R-:W-:Y:S01]  /*06b0*/  BSSY.RECONVERGENT B0, `(.L_x_1578) ;  /* 0x000000e000007945 */ /* 0x000fe20003800200 */
[----:B------:R-:W-:Y:S01]  /*06c0*/  ISETP.GE.U32.AND P5, PT, R3, R10, PT ;  /* 0x0000000a0300720c */ /* 0x000fe20003fa6070 */
[----:B------:R-:W-:Y:S02]  /*06d0*/  VIADD R3, R7, 0x380 ;  /* 0x0000038007037836 */ /* 0x000fe40000000000 */
[----:B------:R-:W-:Y:S10]  /*06e0*/  @P3 BRA `(.L_x_1579) ;  /* 0x0000000000283947 */ /* 0x000ff40003800000 */
        /* <DEDUP_REMOVED lines=10> */
.L_x_1579:
[----:B------:R-:W-:Y:S05]  /*0790*/  BSYNC.RECONVERGENT B0 ;  /* 0x0000000000007941 */ /* 0x000fea0003800200 */
.L_x_1578:
[----:B------:R-:W-:Y:S01]  /*07a0*/  ISETP.GE.U32.AND P3, PT, R3, R10, PT ;  /* 0x0000000a0300720c */ /* 0x000fe20003f66070 */
[----:B------:R-:W-:Y:S01]  /*07b0*/  @!P0 IMAD.IADD R3, R12, 0x1, R7 ;  /* 0x000000010c038824 */ /* 0x000fe200078e0207 */
[----:B------:R-:W-:Y:S03]  /*07c0*/  BSSY.RECONVERGENT B0, `(.L_x_1580) ;  /* 0x000000d000007945 */ /* 0x000fe60003800200 */
[----:B-1----:R-:W-:Y:S01]  /*07d0*/  @!P0 IMAD.WIDE.U32 R2, R3, 0x2, R20 ;  /* 0x0000000203028825 */ /* 0x002fe200078e0014 */
[----:B------:R-:W-:Y:S07]  /*07e0*/  @P1 BRA `(.L_x_1581) ;  /* 0x0000000000281947 */ /* 0x000fee0003800000 */
        /* <DEDUP_REMOVED lines=10> */
.L_x_1581:
[----:B------:R-:W-:Y:S05]  /*0890*/  BSYNC.RECONVERGENT B0 ;  /* 0x0000000000007941 */ /* 0x000fea0003800200 */
.L_x_1580:
        /* <DEDUP_REMOVED lines=12> */
.L_x_1583:
[----:B------:R-:W-:Y:S05]  /*0960*/  BSYNC.RECONVERGENT B0 ;  /* 0x0000000000007941 */ /* 0x000fea0003800200 */
.L_x_1582:
        /* <DEDUP_REMOVED lines=12> */
.L_x_1585:
[----:B------:R-:W-:Y:S05]  /*0a30*/  BSYNC.RECONVERGENT B0 ;  /* 0x0000000000007941 */ /* 0x000fea0003800200 */
.L_x_1584:
        /* <DEDUP_REMOVED lines=12> */
.L_x_1587:
[----:B------:R-:W-:Y:S05]  /*0b00*/  BSYNC.RECONVERGENT B0 ;  /* 0x0000000000007941 */ /* 0x000fea0003800200 */
.L_x_1586:
        /* <DEDUP_REMOVED lines=11> */
.L_x_1589:
[----:B------:R-:W-:Y:S05]  /*0bc0*/  BSYNC.RECONVERGENT B0 ;  /* 0x0000000000007941 */ /* 0x000fea0003800200 */
.L_x_1588:
[----:B------:R-:W-:Y:S01]  /*0bd0*/  @!P0 IMAD.MOV.U32 R7, RZ, RZ, R15 ;  /* 0x000000ffff078224 */ /* 0x000fe200078e000f */
[----:B------:R0:W-:Y:S01]  /*0be0*/  @!P0 STG.E.U16 desc[UR4][R2.64], R17 ;  /* 0x0000001102008986 */ /* 0x0001e2000c101504 */
[----:B------:R-:W-:Y:S04]  /*0bf0*/  BSSY.RECONVERGENT B0, `(.L_x_1590) ;  /* 0x000002d000007945 */ /* 0x000fe80003800200 */
[----:B------:R-:W-:Y:S01]  /*0c00*/  BSSY.RELIABLE B1, `(.L_x_1591) ;  /* 0x0000025000017945 */ /* 0x000fe20003800100 */
[----:B------:R-:W-:-:S13]  /*0c10*/  ISETP.GE.U32.AND P0, PT, R7, R10, PT ;  /* 0x0000000a0700720c */ /* 0x000fda0003f06070 */
[----:B0-----:R-:W-:Y:S05]  /*0c20*/  @P0 BRA `(.L_x_1592) ;  /* 0x0000000000300947 */ /* 0x001fea0003800000 */
[----:B------:R-:W0:Y:S01]  /*0c30*/  LDC.64 R2, c[0x0][0x398] ;  /* 0x0000e600ff027b82 */ /* 0x000e220000000a00 */
[----:B--2---:R-:W-:Y:S02]  /*0c40*/  IMAD.IADD R9, R12, 0x1, R7 ;  /* 0x000000010c097824 */ /* 0x004fe400078e0207 */
        /* <DEDUP_REMOVED lines=10> */
.L_x_1592:
[----:B------:R-:W-:-:S13]  /*0cf0*/  ISETP.GE.U32.AND P0, PT, R7, R10, PT ;  /* 0x0000000a0700720c */ /* 0x000fda0003f06070 */
[----:B------:R-:W-:Y:S05]  /*0d00*/  @P0 BRA `(.L_x_1594) ;  /* 0x0000000000300947 */ /* 0x000fea0003800000 */
[----:B0-----:R-:W0:Y:S01]  /*0d10*/  LDC.64 R2, c[0x0][0x398] ;  /* 0x0000e600ff027b82 */ /* 0x001e220000000a00 */
[----:B--2---:R-:W-:Y:S02]  /*0d20*/  IMAD.IADD R9, R12, 0x1, R7 ;  /* 0x000000010c097824 */ /* 0x004fe400078e0207 */
[----:B------:R-:W-:Y:S02]  /*0d30*/  VIADD R7, R7, 0x80 ;  /* 0x0000008007077836 */ /* 0x000fe40000000000 */
[----:B0-----:R-:W-:-:S05]  /*0d40*/  IMAD.WIDE.U32 R2, R9, 0x2, R2 ;  /* 0x0000000209027825 */ /* 0x001fca00078e0002 */
[----:B------:R1:W-:Y:S02]  /*0d50*/  STG.E.U16 desc[UR4][R2.64], R5 ;  /* 0x0000000502007986 */ /* 0x0003e4000c101504 */
.L_x_1593:
[----:B------:R-:W-:-:S13]  /*0d60*/  ISETP.GE.U32.AND P0, PT, R7, R10, PT ;  /* 0x0000000a0700720c */ /* 0x000fda0003f06070 */
[----:B------:R-:W-:Y:S05]  /*0d70*/  @P0 BRA `(.L_x_1595) ;  /* 0x0000000000340947 */ /* 0x000fea0003800000 */
[----:B01----:R-:W0:Y:S01]  /*0d80*/  LDC.64 R2, c[0x0][0x398] ;  /* 0x0000e600ff027b82 */ /* 0x003e220000000a00 */
[----:B------:R-:W-:Y:S02]  /*0d90*/  IMAD.IADD R5, R12, 0x1, R7 ;  /* 0x000000010c057824 */ /* 0x000fe400078e0207 */
[----:B------:R-:W-:Y:S02]  /*0da0*/  VIADD R7, R7, 0x80 ;  /* 0x0000008007077836 */ /* 0x000fe40000000000 */
[----:B0-----:R-:W-:-:S05]  /*0db0*/  IMAD.WIDE.U32 R2, R5, 0x2, R2 ;  /* 0x0000000205027825 */ /* 0x001fca00078e0002 */
[----:B-----5:R1:W-:Y:S02]  /*0dc0*/  STG.E.U16 desc[UR4][R2.64], R6 ;  /* 0x0000000602007986 */ /* 0x0203e4000c101504 */
.L_x_1594:
[----:B------:R-:W-:-:S13]  /*0dd0*/  ISETP.GE.U32.AND P0, PT, R7, R10, PT ;  /* 0x0000000a0700720c */ /* 0x000fda0003f06070 */
[----:B------:R-:W-:Y:S05]  /*0de0*/  @P0 BREAK.RELIABLE B1 ;  /* 0x0000000000010942 */ /* 0x000fea0003800100 */
[----:B------:R-:W-:Y:S05]  /*0df0*/  @P0 BRA `(.L_x_1596) ;  /* 0x0000000000300947 */ /* 0x000fea0003800000 */
[----:B01----:R-:W0:Y:S01]  /*0e00*/  LDC.64 R2, c[0x0][0x398] ;  /* 0x0000e600ff027b82 */ /* 0x003e220000000a00 */
[----:B------:R-:W-:Y:S02]  /*0e10*/  IMAD.IADD R5, R12, 0x1, R7 ;  /* 0x000000010c057824 */ /* 0x000fe400078e0207 */
[----:B------:R-:W-:Y:S02]  /*0e20*/  VIADD R7, R7, 0x80 ;  /* 0x0000008007077836 */ /* 0x000fe40000000000 */
[----:B0-----:R-:W-:-:S05]  /*0e30*/  IMAD.WIDE.U32 R2, R5, 0x2, R2 ;  /* 0x0000000205027825 */ /* 0x001fca00078e0002 */
[----:B-----5:R3:W-:Y:S02]  /*0e40*/  STG.E.U16 desc[UR4][R2.64], R0 ;  /* 0x0000000002007986 */ /* 0x0207e4000c101504 */
.L_x_1595:
[----:B------:R-:W-:Y:S05]  /*0e50*/  BSYNC.RELIABLE B1 ;  /* 0x0000000000017941 */ /* 0x000fea0003800100 */
.L_x_1591:
[----:B------:R-:W-:-:S13]  /*0e60*/  ISETP.GE.U32.AND P0, PT, R7, R10, PT ;  /* 0x0000000a0700720c */ /* 0x000fda0003f06070 */
[----:B01-3--:R-:W0:Y:S01]  /*0e70*/  @!P0 LDC.64 R2, c[0x0][0x398] ;  /* 0x0000e600ff028b82 */ /* 0x00be220000000a00 */
[----:B------:R-:W-:Y:S02]  /*0e80*/  @!P0 IMAD.IADD R5, R12, 0x1, R7 ;  /* 0x000000010c058824 */ /* 0x000fe400078e0207 */
[----:B------:R-:W-:Y:S02]  /*0e90*/  @!P0 VIADD R7, R7, 0x80 ;  /* 0x0000008007078836 */ /* 0x000fe40000000000 */
[----:B0-----:R-:W-:-:S05]  /*0ea0*/  @!P0 IMAD.WIDE.U32 R2, R5, 0x2, R2 ;  /* 0x0000000205028825 */ /* 0x001fca00078e0002 */
[----:B-----5:R3:W-:Y:S02]  /*0eb0*/  @!P0 STG.E.U16 desc[UR4][R2.64], R11 ;  /* 0x0000000b02008986 */ /* 0x0207e4000c101504 */
.L_x_1596:
[----:B------:R-:W-:Y:S05]  /*0ec0*/  BSYNC.RECONVERGENT B0 ;  /* 0x0000000000007941 */ /* 0x000fea0003800200 */
.L_x_1590:
[----:B------:R-:W-:Y:S05]  /*0ed0*/  WARPSYNC.ALL ;  /* 0x0000000000007948 */ /* 0x000fea0003800000 */
[----:B------:R-:W-:-:S13]  /*0ee0*/  ISETP.GE.U32.AND P0, PT, R7, R10, PT ;  /* 0x0000000a0700720c */ /* 0x000fda0003f06070 */
[----:B------:R-:W-:Y:S05]  /*0ef0*/  @P0 EXIT ;  /* 0x000000000000094d */ /* 0x000fea0003800000 */
[----:B01-3--:R-:W0:Y:S01]  /*0f00*/  LDC.64 R2, c[0x0][0x398] ;  /* 0x0000e600ff027b82 */ /* 0x00be220000000a00 */
[----:B------:R-:W-:-:S04]  /*0f10*/  IMAD.IADD R7, R12, 0x1, R7 ;  /* 0x000000010c077824 */ /* 0x000fc800078e0207 */
[----:B0-----:R-:W-:-:S05]  /*0f20*/  IMAD.WIDE.U32 R2, R7, 0x2, R2 ;  /* 0x0000000207027825 */ /* 0x001fca00078e0002 */
[----:B------:R-:W-:Y:S01]  /*0f30*/  STG.E.U16 desc[UR4][R2.64], R8 ;  /* 0x0000000802007986 */ /* 0x000fe2000c101504 */
[----:B------:R-:W-:Y:S05]  /*0f40*/  EXIT ;  /* 0x000000000000794d */ /* 0x000fea0003800000 */
.L_x_1573:
        /* <DEDUP_REMOVED lines=10> */
[--C-:B---3--:R-:W-:Y:S02]  /*0ff0*/  HADD2.F32 R3, -RZ, R14.reuse.H0_H0 ;  /* 0x2000000eff037230 */ /* 0x108fe40000004100 */
[----:B------:R-:W-:-:S03]  /*1000*/  HADD2.F32 R11, -RZ, R14.H1_H1 ;  /* 0x3000000eff0b7230 */ /* 0x000fc60000004100 */
[----:B------:R-:W-:Y:S02]  /*1010*/  FSETP.NAN.FTZ.AND P0, PT, |R3|, |R3|, PT ;  /* 0x400000030300720b */ /* 0x000fe40003f18200 */
[----:B------:R-:W-:-:S11]  /*1020*/  FSETP.NAN.FTZ.AND P1, PT, |R11|, |R11|, PT ;  /* 0x4000000b0b00720b */ /* 0x000fd60003f38200 */
[----:B0-----:R-:W-:Y:S05]  /*1030*/  @P0 BRA `(.L_x_1598) ;  /* 0x0000000000180947 */ /* 0x001fea0003800000 */
[----:B------:R-:W0:Y:S01]  /*1040*/  LDCU.U16 UR6, c[0x0][0x38a] ;  /* 0x00007140ff0677ac */ /* 0x000e220008000400 */
[----:B------:R-:W-:-:S13]  /*1050*/  FSETP.NEU.FTZ.AND P0, PT, R3, +INF , PT ;  /* 0x7f8000000300780b */ /* 0x000fda0003f1d000 */
[----:B------:R-:W-:Y:S01]  /*1060*/  @P0 FSETP.NEU.FTZ.AND P2, PT, R3, -INF , PT ;  /* 0xff8000000300080b */ /* 0x000fe20003f5d000 */
[----:B0-----:R-:W-:-:S03]  /*1070*/  IMAD.U32 R0, RZ, RZ, UR6 ;  /* 0x00000006ff007e24 */ /* 0x001fc6000f8e00ff */
[----:B--2---:R-:W-:-:S04]  /*1080*/  @P0 SEL R3, R9, R14, !P2 ;  /* 0x0000000e09030207 */ /* 0x004fc80005000000 */
[----:B------:R-:W-:-:S07]  /*1090*/  @P0 PRMT R0, R3, 0x7610, R0 ;  /* 0x0000761003000816 */ /* 0x000fce0000000000 */
.L_x_1598:
[----:B------:R-:W-:Y:S05]  /*10a0*/  BSYNC.RECONVERGENT B0 ;  /* 0x0000000000007941 */ /* 0x000fea0003800200 */
.L_x_1597:
[----:B------:R-:W-:Y:S01]  /*10b0*/  BSSY.RECONVERGENT B0, `(.L_x_1599) ;  /* 0x000000a000007945 */ /* 0x000fe20003800200 */
[----:B------:R-:W-:-:S03]  /*10c0*/  IMAD.U32 R7, RZ, RZ, UR7 ;  /* 0x00000007ff077e24 */ /* 0x000fc6000f8e00ff */
[----:B------:R-:W-:Y:S05]  /*10d0*/  @P1 BRA `(.L_x_1600) ;  /* 0x00000000001c1947 */ /* 0x000fea0003800000 */
[----:B------:R-:W0:Y:S01]  /*10e0*/  LDCU.U16 UR6, c[0x0][0x38a] ;  /* 0x00007140ff0677ac */ /* 0x000e220008000400 */
[----:B------:R-:W-:Y:S02]  /*10f0*/  FSETP.NEU.FTZ.AND P0, PT, R11, +INF , PT ;  /* 0x7f8000000b00780b */ /* 0x000fe40003f1d000 */
[----:B------:R-:W-:-:S11]  /*1100*/  PRMT R14, R14, 0x7632, R14 ;  /* 0x000076320e0e7816 */ /* 0x000fd6000000000e */
[----:B------:R-:W-:Y:S01]  /*1110*/  @P0 FSETP.NEU.FTZ.AND P1, PT, R11, -INF , PT ;  /* 0xff8000000b00080b */ /* 0x000fe20003f3d000 */
[----:B0-----:R-:W-:-:S03]  /*1120*/  IMAD.U32 R7, RZ, RZ, UR6 ;  /* 0x00000006ff077e24 */ /* 0x001fc6000f8e00ff */
[----:B--2---:R-:W-:-:S04]  /*1130*/  @P0 SEL R3, R9, R14, !P1 ;  /* 0x0000000e09030207 */ /* 0x004fc80004800000 */
[----:B------:R-:W-:-:S07]  /*1140*/  @P0 PRMT R7, R3, 0x7610, R7 ;  /* 0x0000761003070816 */ /* 0x000fce0000000007 */
.L_x_1600:
[----:B------:R-:W-:Y:S05]  /*1150*/  BSYNC.RECONVERGENT B0 ;  /* 0x0000000000007941 */ /* 0x000fea0003800200 */
.L_x_1599:
[----:B------:R-:W0:Y:S01]  /*1160*/  LDC.64 R4, c[0x0][0x398] ;  /* 0x0000e600ff047b82 */ /* 0x000e220000000a00 */
[--C-:B-----5:R-:W-:Y:S01]  /*1170*/  HADD2.F32 R3, -RZ, R16.reuse.H0_H0 ;  /* 0x20000010ff037230 */ /* 0x120fe20000004100 */
[----:B------:R-:W-:Y:S01]  /*1180*/  BSSY.RECONVERGENT B0, `(.L_x_1601) ;  /* 0x0000014000007945 */ /* 0x000fe20003800200 */
[----:B------:R-:W-:Y:S02]  /*1190*/  HADD2.F32 R13, -RZ, R16.H1_H1 ;  /* 0x30000010ff0d7230 */ /* 0x000fe40000004100 */
[--C-:B------:R-:W-:Y:S01]  /*11a0*/  HADD2.F32 R18, -RZ, R10.reuse.H0_H0 ;  /* 0x2000000aff127230 */ /* 0x100fe20000004100 */
[----:B------:R-:W-:Y:S01]  /*11b0*/  FSETP.NAN.FTZ.AND P5, PT, |R3|, |R3|, PT ;  /* 0x400000030300720b */ /* 0x000fe20003fb8200 */
[----:B------:R-:W-:Y:S01]  /*11c0*/  HADD2.F32 R19, -RZ, R10.H1_H1 ;  /* 0x3000000aff137230 */ /* 0x000fe20000004100 */
[----:B------:R-:W-:Y:S01]  /*11d0*/  FSETP.NAN.FTZ.AND P0, PT, |R13|, |R13|, PT ;  /* 0x4000000d0d00720b */ /* 0x000fe20003f18200 */
[--C-:B------:R-:W-:Y:S01]  /*11e0*/  HADD2.F32 R17, -RZ, R6.reuse.H0_H0 ;  /* 0x20000006ff117230 */ /* 0x100fe20000004100 */
[----:B------:R-:W-:Y:S01]  /*11f0*/  FSETP.NAN.FTZ.AND P1, PT, |R18|, |R18|, PT ;  /* 0x400000121200720b */ /* 0x000fe20003f38200 */
[----:B------:R-:W-:Y:S01]  /*1200*/  HADD2.F32 R15, -RZ, R6.H1_H1 ;  /* 0x30000006ff0f7230 */ /* 0x000fe20000004100 */
[----:B------:R-:W-:Y:S01]  /*1210*/  FSETP.NAN.FTZ.AND P2, PT, |R19|, |R19|, PT ;  /* 0x400000131300720b */ /* 0x000fe20003f58200 */
[----:B------:R-:W-:Y:S01]  /*1220*/  IMAD.U32 R11, RZ, RZ, UR7 ;  /* 0x00000007ff0b7e24 */ /* 0x000fe2000f8e00ff */
[----:B------:R-:W-:-:S02]  /*1230*/  FSETP.NAN.FTZ.AND P3, PT, |R17|, |R17|, PT ;  /* 0x400000111100720b */ /* 0x000fc40003f78200 */
[----:B------:R-:W-:-:S03]  /*1240*/  FSETP.NAN.FTZ.AND P4, PT, |R15|, |R15|, PT ;  /* 0x4000000f0f00720b */ /* 0x000fc60003f98200 */
[----:B------:R-:W-:Y:S10]  /*1250*/  @P5 BRA `(.L_x_1602) ;  /* 0x0000000000185947 */ /* 0x000ff40003800000 */
[----:B------:R-:W1:Y:S01]  /*1260*/  LDCU.U16 UR6, c[0x0][0x38a] ;  /* 0x00007140ff0677ac */ /* 0x000e620008000400 */
[----:B------:R-:W-:-:S13]  /*1270*/  FSETP.NEU.FTZ.AND P5, PT, R3, +INF , PT ;  /* 0x7f8000000300780b */ /* 0x000fda0003fbd000 */
[----:B------:R-:W-:Y:S01]  /*1280*/  @P5 FSETP.NEU.FTZ.AND P6, PT, R3, -INF , PT ;  /* 0xff8000000300580b */ /* 0x000fe20003fdd000 */
[----:B-1----:R-:W-:-:S03]  /*1290*/  IMAD.U32 R11, RZ, RZ, UR6 ;  /* 0x00000006ff0b7e24 */ /* 0x002fc6000f8e00ff */
[----:B--2---:R-:W-:-:S04]  /*12a0*/  @P5 SEL R3, R9, R16, !P6 ;  /* 0x0000001009035207 */ /* 0x004fc80007000000 */
[----:B------:R-:W-:-:S07]  /*12b0*/  @P5 PRMT R11, R3, 0x7610, R11 ;  /* 0x00007610030b5816 */ /* 0x000fce000000000b */
.L_x_1602:
[----:B------:R-:W-:Y:S05]  /*12c0*/  BSYNC.RECONVERGENT B0 ;  /* 0x0000000000007941 */ /* 0x000fea0003800200 */
.L_x_1601:
[----:B------:R-:W-:Y:S01]  /*12d0*/  BSSY.RECONVERGENT B0, `(.L_x_1603) ;  /* 0x000000a000007945 */ /* 0x000fe20003800200 */
[----:B------:R-:W-:-:S03]  /*12e0*/  IMAD.U32 R14, RZ, RZ, UR7 ;  /* 0x00000007ff0e7e24 */ /* 0x000fc6000f8e00ff */
[----:B------:R-:W-:Y:S05]  /*12f0*/  @P0 BRA `(.L_x_1604) ;  /* 0x00000000001c0947 */ /* 0x000fea0003800000 */
[----:B------:R-:W1:Y:S01]  /*1300*/  LDCU.U16 UR6, c[0x0][0x38a] ;  /* 0x00007140ff0677ac */ /* 0x000e620008000400 */
[----:B------:R-:W-:Y:S02]  /*1310*/  FSETP.NEU.FTZ.AND P0, PT, R13, +INF , PT ;  /* 0x7f8000000d00780b */ /* 0x000fe40003f1d000 */
[----:B------:R-:W-:-:S11]  /*1320*/  PRMT R16, R16, 0x7632, R16 ;  /* 0x0000763210107816 */ /* 0x000fd60000000010 */
[----:B------:R-:W-:Y:S01]  /*1330*/  @P0 FSETP.NEU.FTZ.AND P5, PT, R13, -INF , PT ;  /* 0xff8000000d00080b */ /* 0x000fe20003fbd000 */
[----:B-1----:R-:W-:-:S03]  /*1340*/  IMAD.U32 R14, RZ, RZ, UR6 ;  /* 0x00000006ff0e7e24 */ /* 0x002fc6000f8e00ff */
[----:B--2---:R-:W-:-:S04]  /*1350*/  @P0 SEL R3, R9, R16, !P5 ;  /* 0x0000001009030207 */ /* 0x004fc80006800000 */
[----:B------:R-:W-:-:S07]  /*1360*/  @P0 PRMT R14, R3, 0x7610, R14 ;  /* 0x00007610030e0816 */ /* 0x000fce000000000e */
.L_x_1604:
[----:B------:R-:W-:Y:S05]  /*1370*/  BSYNC.RECONVERGENT B0 ;  /* 0x0000000000007941 */ /* 0x000fea0003800200 */
.L_x_1603:
[----:B------:R-:W-:Y:S01]  /*1380*/  BSSY.RECONVERGENT B0, `(.L_x_1605) ;  /* 0x0000009000007945 */ /* 0x000fe20003800200 */
[----:B------:R-:W-:-:S03]  /*1390*/  IMAD.U32 R13, RZ, RZ, UR7 ;  /* 0x00000007ff0d7e24 */ /* 0x000fc6000f8e00ff */
[----:B------:R-:W-:Y:S05]  /*13a0*/  @P1 BRA `(.L_x_1606) ;  /* 0x0000000000181947 */ /* 0x000fea0003800000 */
[----:B------:R-:W1:Y:S01]  /*13b0*/  LDCU.U16 UR6, c[0x0][0x38a] ;  /* 0x00007140ff0677ac */ /* 0x000e620008000400 */
[----:B------:R-:W-:-:S13]  /*13c0*/  FSETP.NEU.FTZ.AND P0, PT, R18, +INF , PT ;  /* 0x7f8000001200780b */ /* 0x000fda0003f1d000 */
[----:B------:R-:W-:Y:S01]  /*13d0*/  @P0 FSETP.NEU.FTZ.AND P1, PT, R18, -INF , PT ;  /* 0xff8000001200080b */ /* 0x000fe20003f3d000 */
[----:B-1----:R-:W-:-:S03]  /*13e0*/  IMAD.U32 R13, RZ, RZ, UR6 ;  /* 0x00000006ff0d7e24 */ /* 0x002fc6000f8e00ff */
[----:B--2---:R-:W-:-:S04]  /*13f0*/  @P0 SEL R3, R9, R10, !P1 ;  /* 0x0000000a09030207 */ /* 0x004fc80004800000 */
[----:B------:R-:W-:-:S07]  /*1400*/  @P0 PRMT R13, R3, 0x7610, R13 ;  /* 0x00007610030d0816 */ /* 0x000fce000000000d */
.L_x_1606:
[----:B------:R-:W-:Y:S05]  /*1410*/  BSYNC.RECONVERGENT B0 ;  /* 0x0000000000007941 */ /* 0x000fea0003800200 */
.L_x_1605:
[----:B------:R-:W-:Y:S01]  /*1420*/  BSSY.RECONVERGENT B0, `(.L_x_1607) ;  /* 0x000000b000007945 */ /* 0x000fe20003800200 */
[----:B0-----:R-:W-:-:S04]  /*1430*/  IMAD.WIDE.U32 R4, R12, 0x2, R4 ;  /* 0x000000020c047825 */ /* 0x001fc800078e0004 */
[----:B------:R-:W-:Y:S01]  /*1440*/  IMAD.U32 R12, RZ, RZ, UR7 ;  /* 0x00000007ff0c7e24 */ /* 0x000fe2000f8e00ff */
[----:B------:R-:W-:Y:S06]  /*1450*/  @P2 BRA `(.L_x_1608) ;  /* 0x00000000001c2947 */ /* 0x000fec0003800000 */
[----:B------:R-:W0:Y:S01]  /*1460*/  LDCU.U16 UR6, c[0x0][0x38a] ;  /* 0x00007140ff0677ac */ /* 0x000e220008000400 */
[----:B------:R-:W-:Y:S02]  /*1470*/  FSETP.NEU.FTZ.AND P0, PT, R19, +INF , PT ;  /* 0x7f8000001300780b */ /* 0x000fe40003f1d000 */
[----:B------:R-:W-:-:S11]  /*1480*/  PRMT R10, R10, 0x7632, R10 ;  /* 0x000076320a0a7816 */ /* 0x000fd6000000000a */
[----:B------:R-:W-:Y:S01]  /*1490*/  @P0 FSETP.NEU.FTZ.AND P1, PT, R19, -INF , PT ;  /* 0xff8000001300080b */ /* 0x000fe20003f3d000 */
[----:B0-----:R-:W-:-:S03]  /*14a0*/  IMAD.U32 R12, RZ, RZ, UR6 ;  /* 0x00000006ff0c7e24 */ /* 0x001fc6000f8e00ff */
[----:B--2---:R-:W-:-:S04]  /*14b0*/  @P0 SEL R3, R9, R10, !P1 ;  /* 0x0000000a09030207 */ /* 0x004fc80004800000 */
[----:B------:R-:W-:-:S07]  /*14c0*/  @P0 PRMT R12, R3, 0x7610, R12 ;  /* 0x00007610030c0816 */ /* 0x000fce000000000c */
.L_x_1608:
[----:B------:R-:W-:Y:S05]  /*14d0*/  BSYNC.RECONVERGENT B0 ;  /* 0x0000000000007941 */ /* 0x000fea0003800200 */
.L_x_1607:
[----:B------:R-:W-:Y:S01]  /*14e0*/  BSSY.RECONVERGENT B0, `(.L_x_1609) ;  /* 0x000000a000007945 */ /* 0x000fe20003800200 */
[----:B------:R-:W-:-:S04]  /*14f0*/  IMAD.WIDE.U32 R2, R2, 0x4, R4 ;  /* 0x0000000402027825 */ /* 0x000fc800078e0004 */
[----:B------:R-:W-:Y:S01]  /*1500*/  IMAD.U32 R5, RZ, RZ, UR7 ;  /* 0x00000007ff057e24 */ /* 0x000fe2000f8e00ff */
[----:B------:R-:W-:Y:S06]  /*1510*/  @P3 BRA `(.L_x_1610) ;  /* 0x0000000000183947 */ /* 0x000fec0003800000 */
[----:B------:R-:W0:Y:S01]  /*1520*/  LDCU.U16 UR6, c[0x0][0x38a] ;  /* 0x00007140ff0677ac */ /* 0x000e220008000400 */
[----:B------:R-:W-:-:S13]  /*1530*/  FSETP.NEU.FTZ.AND P0, PT, R17, +INF , PT ;  /* 0x7f8000001100780b */ /* 0x000fda0003f1d000 */
[----:B------:R-:W-:Y:S01]  /*1540*/  @P0 FSETP.NEU.FTZ.AND P1, PT, R17, -INF , PT ;  /* 0xff8000001100080b */ /* 0x000fe20003f3d000 */
[----:B0-----:R-:W-:-:S03]  /*1550*/  IMAD.U32 R5, RZ, RZ, UR6 ;  /* 0x00000006ff057e24 */ /* 0x001fc6000f8e00ff */
[----:B--2---:R-:W-:-:S04]  /*1560*/  @P0 SEL R4, R9, R6, !P1 ;  /* 0x0000000609040207 */ /* 0x004fc80004800000 */
[----:B------:R-:W-:-:S07]  /*1570*/  @P0 PRMT R5, R4, 0x7610, R5 ;  /* 0x0000761004050816 */ /* 0x000fce0000000005 */
.L_x_1610:
[----:B------:R-:W-:Y:S05]  /*1580*/  BSYNC.RECONVERGENT B0 ;  /* 0x0000000000007941 */ /* 0x000fea0003800200 */
.L_x_1609:
[----:B------:R-:W-:Y:S04]  /*1590*/  BSSY.RECONVERGENT B0, `(.L_x_1611) ;  /* 0x0000009000007945 */ /* 0x000fe80003800200 */
        /* <DEDUP_REMOVED lines=8> */
.L_x_1612:
[----:B------:R-:W-:Y:S05]  /*1620*/  BSYNC.RECONVERGENT B0 ;  /* 0x0000000000007941 */ /* 0x000fea0003800200 */
.L_x_1611:
        /* <DEDUP_REMOVED lines=9> */
.L_x_1613:
        /* <DEDUP_REMOVED lines=12> */
.L_x_35796:


//--------------------- .text._ZN2at6native29vectorized_elementwise_kernelILi4EZZZNS0_22nan_to_num_kernel_cudaERNS_18TensorIteratorBaseESt8optionalIdES5_S5_ENKUlvE0_clEvENKUlvE1_clEvEUlN3c104HalfEE_St5arrayIPcLm2EEEEviT0_T1_ --------------------------
	.section	.text._ZN2at6native29vectorized_elementwise_kernelILi4EZZZNS0_22nan_to_num_kernel_cudaERNS_18TensorIteratorBaseESt8optionalIdES5_S5_ENKUlvE0_clEvENKUlvE1_clEvEUlN3c104HalfEE_St5arrayIPcLm2EEEEviT0_T1_,"ax",@progbits
	.align	128
        .global         _ZN2at6native29vectorized_elementwise_kernelILi4EZZZNS0_22nan_to_num_kernel_cudaERNS_18TensorIteratorBaseESt8optionalIdES5_S5_ENKUlvE0_clEvENKUlvE1_clEvEUlN3c104HalfEE_St5arrayIPcLm2EEEEviT0_T1_
        .type           _ZN2at6native29vectorized_elementwise_kernelILi4EZZZNS0_22nan_to_num_kernel_cudaERNS_18TensorIteratorBaseESt8optionalIdES5_S5_ENKUlvE0_clEvENKUlvE1_clEvEUlN3c104HalfEE_St5arrayIPcLm2EEEEviT0_T1_,@function
        .size           _ZN2at6native29vectorized_elementwise_kernelILi4EZZZNS0_22nan_to_num_kernel_cudaERNS_18TensorIteratorBaseESt8optionalIdES5_S5_ENKUlvE0_clEvENKUlvE1_clEvEUlN3c104HalfEE_St5arrayIPcLm2EEEEviT0_T1_,(.L_x_35797 - _ZN2at6native29vectorized_elementwise_kernelILi4EZZZNS0_22nan_to_num_kernel_cudaERNS_18TensorIteratorBaseESt8optionalIdES5_S5_ENKUlvE0_clEvENKUlvE1_clEvEUlN3c104HalfEE_St5arrayIPcLm2EEEEviT0_T1_)
        .other          _ZN2at6native29vectorized_elementwise_kernelILi4EZZZNS0_22nan_to_num_kernel_cudaERNS_18TensorIteratorBaseESt8optionalIdES5_S5_ENKUlvE0_clEvENKUlvE1_clEvEUlN3c104HalfEE_St5arrayIPcLm2EEEEviT0_T1_,@"STO_CUDA_ENTRY STV_DEFAULT"
_ZN2at6native29vectorized_elementwise_kernelILi4EZZZNS0_22nan_to_num_kernel_cudaERNS_18TensorIteratorBaseESt8optionalIdES5_S5_ENKUlvE0_clEvENKUlvE1_clEvEUlN3c104HalfEE_St5arrayIPcLm2EEEEviT0_T1_:
.text._ZN2at6native29vectorized_elementwise_kernelILi4EZZZNS0_22nan_to_num_kernel_cudaERNS_18TensorIteratorBaseESt8optionalIdES5_S5_ENKUlvE0_clEvENKUlvE1_clEvEUlN3c104HalfEE_St5arrayIPcLm2EEEEviT0_T1_:
        /* <DEDUP_REMOVED lines=90> */
.L_x_1616:
[----:B------:R-:W-:Y:S05]  /*05a0*/  BSYNC.RECONVERGENT B0 ;  /* 0x0000000000007941 */ /* 0x000fea0003800200 */
.L_x_1615:
        /* <DEDUP_REMOVED lines=15> */
.L_x_1618:
[----:B------:R-:W-:Y:S05]  /*06a0*/  BSYNC.RECONVERGENT B0 ;  /* 0x0000000000007941 */ /* 0x000fea0003800200 */
.L_x_1617:
        /* <DEDUP_REMOVED lines=14> */
.L_x_1620:
[----:B------:R-:W-:Y:S05]  /*0790*/  BSYNC.RECONVERGENT B0 ;  /* 0x0000000000007941 */ /* 0x000fea0003800200 */
.L_x_1619:
        /* <DEDUP_REMOVED lines=15> */
.L_x_1622:
[----:B------:R-:W-:Y:S05]  /*0890*/  BSYNC.RECONVERGENT B0 ;  /* 0x0000000000007941 */ /* 0x000fea0003800200 */
.L_x_1621:
        /* <DEDUP_REMOVED lines=12> */
.L_x_1624:
[----:B------:R-:W-:Y:S05]  /*0960*/  BSYNC.RECONVERGENT B0 ;  /* 0x0000000000007941 */ /* 0x000fea0003800200 */
.L_x_1623:
        /* <DEDUP_REMOVED lines=12> */
.L_x_1626:
[----:B------:R-:W-:Y:S05]  /*0a30*/  BSYNC.RECONVERGENT B0 ;  /* 0x0000000000007941 */ /* 0x000fea0003800200 */
.L_x_1625:
        /* <DEDUP_REMOVED lines=12> */
.L_x_1628:
[----:B------:R-:W-:Y:S05]  /*0b00*/  BSYNC.RECONVERGENT B0 ;  /* 0x0000000000007941 */ /* 0x000fea0003800200 */
.L_x_1627:
        /* <DEDUP_REMOVED lines=11> */
.L_x_1630:
[----:B------:R-:W-:Y:S05]  /*0bc0*/  BSYNC.RECONVERGENT B0 ;  /* 0x0000000000007941 */ /* 0x000fea0003800200 */
.L_x_1629:
        /* <DEDUP_REMOVED lines=18> */
.L_x_1633:
[----:B------:R-:W-:-:S13]  /*0cf0*/  ISETP.GE.U32.AND P0, PT, R7, R10, PT ;  /* 0x0000000a0700720c */ /* 0x000fda0003f06070 */
[----:B------:R-:W-:Y:S05]  /*0d00*/  @P0 BRA `(.L_x_1635) ;  /* 0x0000000000300947 */ /* 0x000fea0003800000 */
[----:B0-----:R-:W0:Y:S01]  /*0d10*/  LDC.64 R2, c[0x0][0x398] ;  /* 0x0000e600ff027b82 */ /* 0x001e220000000a00 */
[----:B--2---:R-:W-:Y:S02]  /*0d20*/  IMAD.IADD R9, R12, 0x1, R7 ;  /* 0x000000010c097824 */ /* 0x004fe400078e0207 */
[----:B------:R-:W-:Y:S02]  /*0d30*/  VIADD R7, R7, 0x80 ;  /* 0x0000008007077836 */ /* 0x000fe40000000000 */
[----:B0-----:R-:W-:-:S05]  /*0d40*/  IMAD.WIDE.U32 R2, R9, 0x2, R2 ;  /* 0x0000000209027825 */ /* 0x001fca00078e0002 */
[----:B------:R1:W-:Y:S02]  /*0d50*/  STG.E.U16 desc[UR4][R2.64], R5 ;  /* 0x0000000502007986 */ /* 0x0003e4000c101504 */
.L_x_1634:
[----:B------:R-:W-:-:S13]  /*0d60*/  ISETP.GE.U32.AND P0, PT, R7, R10, PT ;  /* 0x0000000a0700720c */ /* 0x000fda0003f06070 */
[----:B------:R-:W-:Y:S05]  /*0d70*/  @P0 BRA `(.L_x_1636) ;  /* 0x0000000000340947 */ /* 0x000fea0003800000 */
[----:B01----:R-:W0:Y:S01]  /*0d80*/  LDC.64 R2, c[0x0][0x398] ;  /* 0x0000e600ff027b82 */ /* 0x003e220000000a00 */
[----:B------:R-:W-:Y:S02]  /*0d90*/  IMAD.IADD R5, R12, 0x1, R7 ;  /* 0x000000010c057824 */ /* 0x000fe400078e0207 */
[----:B------:R-:W-:Y:S02]  /*0da0*/  VIADD R7, R7, 0x80 ;  /* 0x0000008007077836 */ /* 0x000fe40000000000 */
[----:B0-----:R-:W-:-:S05]  /*0db0*/  IMAD.WIDE.U32 R2, R5, 0x2, R2 ;  /* 0x0000000205027825 */ /* 0x001fca00078e0002 */
[----:B-----5:R1:W-:Y:S02]  /*0dc0*/  STG.E.U16 desc[UR4][R2.64], R6 ;  /* 0x0000000602007986 */ /* 0x0203e4000c101504 */
.L_x_1635:
        /* <DEDUP_REMOVED lines=8> */
.L_x_1636:
[----:B------:R-:W-:Y:S05]  /*0e50*/  BSYNC.RELIABLE B1 ;  /* 0x0000000000017941 */ /* 0x000fea0003800100 */
.L_x_1632:
[----:B------:R-:W-:-:S13]  /*0e60*/  ISETP.GE.U32.AND P0, PT, R7, R10, PT ;  /* 0x0000000a0700720c */ /* 0x000fda0003f06070 */
[----:B01-3--:R-:W0:Y:S01]  /*0e70*/  @!P0 LDC.64 R2, c[0x0][0x398] ;  /* 0x0000e600ff028b82 */ /* 0x00be220000000a00 */
[----:B------:R-:W-:Y:S02]  /*0e80*/  @!P0 IMAD.IADD R5, R12, 0x1, R7 ;  /* 0x000000010c058824 */ /* 0x000fe400078e0207 */
[----:B------:R-:W-:Y:S02]  /*0e90*/  @!P0 VIADD R7, R7, 0x80 ;  /* 0x0000008007078836 */ /* 0x000fe40000000000 */
[----:B0-----:R-:W-:-:S05]  /*0ea0*/  @!P0 IMAD.WIDE.U32 R2, R5, 0x2, R2 ;  /* 0x0000000205028825 */ /* 0x001fca00078e0002 */
[----:B-----5:R3:W-:Y:S02]  /*0eb0*/  @!P0 STG.E.U16 desc[UR4][R2.64], R11 ;  /* 0x0000000b02008986 */ /* 0x0207e4000c101504 */
.L_x_1637:
[----:B------:R-:W-:Y:S05]  /*0ec0*/  BSYNC.RECONVERGENT B0 ;  /* 0x0000000000007941 */ /* 0x000fea0003800200 */
.L_x_1631:
        /* <DEDUP_REMOVED lines=8> */
.L_x_1614:
        /* <DEDUP_REMOVED lines=9> */
[--C-:B----4-:R-:W-:Y:S02]  /*0fe0*/  HADD2.F32 R11, -RZ, R4.reuse.H0_H0 ;  /* 0x20000004ff0b7230 */ /* 0x110fe40000004100 */
[----:B------:R-:W-:-:S03]  /*0ff0*/  HADD2.F32 R13, -RZ, R4.H1_H1 ;  /* 0x30000004ff0d7230 */ /* 0x000fc60000004100 */
[----:B------:R-:W-:Y:S02]  /*1000*/  FSETP.NAN.FTZ.AND P0, PT, |R11|, |R11|, PT ;  /* 0x4000000b0b00720b */ /* 0x000fe40003f18200 */
[----:B------:R-:W-:-:S11]  /*1010*/  FSETP.NAN.FTZ.AND P1, PT, |R13|, |R13|, PT ;  /* 0x4000000d0d00720b */ /* 0x000fd60003f38200 */
[----:B0--3--:R-:W-:Y:S05]  /*1020*/  @P0 BRA `(.L_x_1639) ;  /* 0x0000000000180947 */ /* 0x009fea0003800000 */
[----:B------:R-:W0:Y:S01]  /*1030*/  LDCU.U16 UR6, c[0x0][0x38a] ;  /* 0x00007140ff0677ac */ /* 0x000e220008000400 */
[----:B------:R-:W-:-:S13]  /*1040*/  FSETP.NEU.FTZ.AND P0, PT, R11, +INF , PT ;  /* 0x7f8000000b00780b */ /* 0x000fda0003f1d000 */
[----:B------:R-:W-:Y:S01]  /*1050*/  @P0 FSETP.NEU.FTZ.AND P2, PT, R11, -INF , PT ;  /* 0xff8000000b00080b */ /* 0x000fe20003f5d000 */
[----:B0-----:R-:W-:-:S03]  /*1060*/  IMAD.U32 R10, RZ, RZ, UR6 ;  /* 0x00000006ff0a7e24 */ /* 0x001fc6000f8e00ff */
[----:B--2---:R-:W-:-:S04]  /*1070*/  @P0 SEL R11, R9, R4, !P2 ;  /* 0x00000004090b0207 */ /* 0x004fc80005000000 */
[----:B------:R-:W-:-:S07]  /*1080*/  @P0 PRMT R10, R11, 0x7610, R10 ;  /* 0x000076100b0a0816 */ /* 0x000fce000000000a */
.L_x_1639:
[----:B------:R-:W-:Y:S05]  /*1090*/  BSYNC.RECONVERGENT B0 ;  /* 0x0000000000007941 */ /* 0x000fea0003800200 */
.L_x_1638:
        /* <DEDUP_REMOVED lines=10> */
.L_x_1641:
[----:B------:R-:W-:Y:S05]  /*1140*/  BSYNC.RECONVERGENT B0 ;  /* 0x0000000000007941 */ /* 0x000fea0003800200 */
.L_x_1640:
[--C-:B------:R-:W-:Y:S01]  /*1150*/  HADD2.F32 R4, -RZ, R5.reuse.H0_H0 ;  /* 0x20000005ff047230 */ /* 0x100fe20000004100 */
[----:B------:R-:W-:Y:S01]  /*1160*/  BSSY.RECONVERGENT B0, `(.L_x_1642) ;  /* 0x0000014000007945 */ /* 0x000fe20003800200 */
[----:B------:R-:W-:Y:S02]  /*1170*/  HADD2.F32 R15, -RZ, R5.H1_H1 ;  /* 0x30000005ff0f7230 */ /* 0x000fe40000004100 */
[--C-:B-----5:R-:W-:Y:S01]  /*1180*/  HADD2.F32 R18, -RZ, R2.reuse.H0_H0 ;  /* 0x20000002ff127230 */ /* 0x120fe20000004100 */
        /* <DEDUP_REMOVED lines=11> */
[----:B------:R-:W0:Y:S01]  /*1240*/  LDCU.U16 UR6, c[0x0][0x38a] ;  /* 0x00007140ff0677ac */ /* 0x000e220008000400 */
[----:B------:R-:W-:-:S13]  /*1250*/  FSETP.NEU.FTZ.AND P5, PT, R4, +INF , PT ;  /* 0x7f8000000400780b */ /* 0x000fda0003fbd000 */
[----:B------:R-:W-:Y:S01]  /*1260*/  @P5 FSETP.NEU.FTZ.AND P6, PT, R4, -INF , PT ;  /* 0xff8000000400580b */ /* 0x000fe20003fdd000 */
[----:B0-----:R-:W-:-:S03]  /*1270*/  IMAD.U32 R13, RZ, RZ, UR6 ;  /* 0x00000006ff0d7e24 */ /* 0x001fc6000f8e00ff */
[----:B--2---:R-:W-:-:S04]  /*1280*/  @P5 SEL R4, R9, R5, !P6 ;  /* 0x0000000509045207 */ /* 0x004fc80007000000 */
[----:B------:R-:W-:-:S07]  /*1290*/  @P5 PRMT R13, R4, 0x7610, R13 ;  /* 0x00007610040d5816 */ /* 0x000fce000000000d */
.L_x_1643:
[----:B------:R-:W-:Y:S05]  /*12a0*/  BSYNC.RECONVERGENT B0 ;  /* 0x0000000000007941 */ /* 0x000fea0003800200 */
.L_x_1642:
        /* <DEDUP_REMOVED lines=10> */
.L_x_1645:
[----:B------:R-:W-:Y:S05]  /*1350*/  BSYNC.RECONVERGENT B0 ;  /* 0x0000000000007941 */ /* 0x000fea0003800200 */
.L_x_1644:
[----:B------:R-:W-:Y:S01]  /*1360*/  BSSY.RECONVERGENT B0, `(.L_x_1646) ;  /* 0x0000009000007945 */ /* 0x000fe20003800200 */
[----:B------:R-:W-:-:S03]  /*1370*/  IMAD.U32 R15, RZ, RZ, UR7 ;  /* 0x00000007ff0f7e24 */ /* 0x000fc6000f8e00ff */
[----:B------:R-:W-:Y:S05]  /*1380*/  @P1 BRA `(.L_x_1647) ;  /* 0x0000000000181947 */ /* 0x000fea0003800000 */
[----:B------:R-:W0:Y:S01]  /*1390*/  LDCU.U16 UR6, c[0x0][0x38a] ;  /* 0x00007140ff0677ac */ /* 0x000e220008000400 */
[----:B------:R-:W-:-:S13]  /*13a0*/  FSETP.NEU.FTZ.AND P0, PT, R18, +INF , PT ;  /* 0x7f8000001200780b */ /* 0x000fda0003f1d000 */
[----:B------:R-:W-:Y:S01]  /*13b0*/  @P0 FSETP.NEU.FTZ.AND P1, PT, R18, -INF , PT ;  /* 0xff8000001200080b */ /* 0x000fe20003f3d000 */
[----:B0-----:R-:W-:-:S03]  /*13c0*/  IMAD.U32 R15, RZ, RZ, UR6 ;  /* 0x00000006ff0f7e24 */ /* 0x001fc6000f8e00ff */
[----:B--2---:R-:W-:-:S04]  /*13d0*/  @P0 SEL R4, R9, R2, !P1 ;  /* 0x0000000209040207 */ /* 0x004fc80004800000 */
[----:B------:R-:W-:-:S07]  /*13e0*/  @P0 PRMT R15, R4, 0x7610, R15 ;  /* 0x00007610040f0816 */ /* 0x000fce000000000f */
.L_x_1647:
[----:B------:R-:W-:Y:S05]  /*13f0*/  BSYNC.RECONVERGENT B0 ;  /* 0x0000000000007941 */ /* 0x000fea0003800200 */
.L_x_1646:
[----:B------:R-:W-:Y:S01]  /*1400*/  BSSY.RECONVERGENT B0, `(.L_x_1648) ;  /* 0x000000b000007945 */ /* 0x000fe20003800200 */
[----:B------:R-:W-:-:S04]  /*1410*/  IMAD.WIDE.U32 R4, R12, 0x2, R6 ;  /* 0x000000020c047825 */ /* 0x000fc800078e0006 */
        /* <DEDUP_REMOVED lines=9> */
.L_x_1649:
[----:B------:R-:W-:Y:S05]  /*14b0*/  BSYNC.RECONVERGENT B0 ;  /* 0x0000000000007941 */ /* 0x000fea0003800200 */
.L_x_1648:
        /* <DEDUP_REMOVED lines=10> */
.L_x_1651:
[----:B------:R-:W-:Y:S05]  /*1560*/  BSYNC.RECONVERGENT B0 ;  /* 0x0000000000007941 */ /* 0x000fea0003800200 */
.L_x_1650:
        /* <DEDUP_REMOVED lines=9> */
.L_x_1653:
[----:B------:R-:W-:Y:S05]  /*1600*/  BSYNC.RECONVERGENT B0 ;  /* 0x0000000000007941 */ /* 0x000fea0003800200 */
.L_x_1652:
[----:B------:R-:W-:Y:S02]  /*1610*/  PRMT R10, R10, 0x5410, R11 ;  /* 0x000054100a0a7816 */ /* 0x000fe4000000000b */
[----:B------:R-:W-:Y:S02]  /*1620*/  PRMT R11, R13, 0x5410, R14 ;  /* 0x000054100d0b7816 */ /* 0x000fe4000000000e */
[----:B------:R-:W-:Y:S02]  /*1630*/  PRMT R6, R15, 0x5410, R6 ;  /* 0x000054100f067816 */ /* 0x000fe40000000006 */
[----:B------:R-:W-:Y:S01]  /*1640*/  PRMT R7, R7, 0x5410, R8 ;  /* 0x0000541007077816 */ /* 0x000fe20000000008 */
[----:B------:R-:W-:Y:S04]  /*1650*/  STG.E.64 desc[UR4][R4.64], R10 ;  /* 0x0000000a04007986 */ /* 0x000fe8000c101b04 */
[----:B------:R-:W-:Y:S01]  /*1660*/  STG.E.64 desc[UR4][R4.64+0x400], R6 ;  /* 0x0004000604007986 */ /* 0x000fe2000c101b04 */
[----:B------:R-:W-:Y:S05]  /*1670*/  EXIT ;  /* 0x000000000000794d */ /* 0x000fea0003800000 */
.L_x_1654:
        /* <DEDUP_REMOVED lines=16> */
.L_x_35797:


//--------------------- .text._ZN2at6native29vectorized_elementwise_kernelILi8EZZZNS0_22nan_to_num_kernel_cudaERNS_18TensorIteratorBaseESt8optionalIdES5_S5_ENKUlvE0_clEvENKUlvE1_clEvEUlN3c104HalfEE_St5arrayIPcLm2EEEEviT0_T1_ --------------------------
	.section	.text._ZN2at6native29vectorized_elementwise_kernelILi8EZZZNS0_22nan_to_num_kernel_cudaERNS_18TensorIteratorBaseESt8optionalIdES5_S5_ENKUlvE0_clEvENKUlvE1_clEvEUlN3c104HalfEE_St5arrayIPcLm2EEEEviT0_T1_,"ax",@progbits
	.align	128
        .global         _ZN2at6native29vectorized_elementwise_kernelILi8EZZZNS0_22nan_to_num_kernel_cudaERNS_18TensorIteratorBaseESt8optionalIdES5_S5_ENKUlvE0_clEvENKUlvE1_clEvEUlN3c104HalfEE_St5arrayIPcLm2EEEEviT0_T1_
        .type           _ZN2at6native29vectorized_elementwise_kernelILi8EZZZNS0_22nan_to_num_kernel_cudaERNS_18TensorIteratorBaseESt8optionalIdES5_S5_ENKUlvE0_clEvENKUlvE1_clEvEUlN3c104HalfEE_St5arrayIPcLm2EEEEviT0_T1_,@function
        .size           _ZN2at6native29vectorized_elementwise_kernelILi8EZZZNS0_22nan_to_num_kernel_cudaERNS_18TensorIteratorBaseESt8optionalIdES5_S5_ENKUlvE0_clEvENKUlvE1_clEvEUlN3c104HalfEE_St5arrayIPcLm2EEEEviT0_T1_,(.L_x_35798 - _ZN2at6native29vectorized_elementwise_kernelILi8EZZZNS0_22nan_to_num_kernel_cudaERNS_18TensorIteratorBaseESt8optionalIdES5_S5_ENKUlvE0_clEvENKUlvE1_clEvEUlN3c104HalfEE_St5arrayIPcLm2EEEEviT0_T1_)
        .other          _ZN2at6native29vectorized_elementwise_kernelILi8EZZZNS0_22nan_to_num_kernel_cudaERNS_18TensorIteratorBaseESt8optionalIdES5_S5_ENKUlvE0_clEvENKUlvE1_clEvEUlN3c104HalfEE_St5arrayIPcLm2EEEEviT0_T1_,@"STO_CUDA_ENTRY STV_DEFAULT"
_ZN2at6native29vectorized_elementwise_kernelILi8EZZZNS0_22nan_to_num_kernel_cudaERNS_18TensorIteratorBaseESt8optionalIdES5_S5_ENKUlvE0_clEvENKUlvE1_clEvEUlN3c104HalfEE_St5arrayIPcLm2EEEEviT0_T1_:
.text._ZN2at6native29vectorized_elementwise_kernelILi8EZZZNS0_22nan_to_num_kernel_cudaERNS_18TensorIteratorBaseESt8optionalIdES5_S5_ENKUlvE0_clEvENKUlvE1_clEvEUlN3c104HalfEE_St5arrayIPcLm2EEEEviT0_T1_:
[----:B------:R-:W-:Y:S01]  /*0000*/  LDC R1, c[0x0][0x37c] ;  /* 0x0000df00ff017b82 */ /* 0x000fe20000000800 */
[----:B------:R-:W-:Y:S05]  /*0010*/  EXIT ;  /* 0x000000000000794d */ /* 0x000fea0003800000 */
.L_x_1655:
        /* <DEDUP_REMOVED lines=14> */
.L_x_35798:


//--------------------- .text._ZN2at6native18elementwise_kernelILi128ELi4EZNS0_15gpu_kernel_implIZZZNS0_22nan_to_num_kernel_cudaERNS_18TensorIteratorBaseESt8optionalIdES6_S6_ENKUlvE0_clEvENKUlvE0_clEvEUlfE_EEvS4_RKT_EUliE_EEviT1_ --------------------------
	.section	.text._ZN2at6native18elementwise_kernelILi128ELi4EZNS0_15gpu_kernel_implIZZZNS0_22nan_to_num_kernel_cudaERNS_18TensorIteratorBaseESt8optionalIdES6_S6_ENKUlvE0_clEvENKUlvE0_clEvEUlfE_EEvS4_RKT_EUliE_EEviT1_,"ax",@progbits
	.align	128
        .global         _ZN2at6native18elementwise_kernelILi128ELi4EZNS0_15gpu_kernel_implIZZZNS0_22nan_to_num_kernel_cudaERNS_18TensorIteratorBaseESt8optionalIdES6_S6_ENKUlvE0_clEvENKUlvE0_clEvEUlfE_EEvS4_RKT_EUliE_EEviT1_
        .type           _ZN2at6native18elementwise_kernelILi128ELi4EZNS0_15gpu_kernel_implIZZZNS0_22nan_to_num_kernel_cudaERNS_18TensorIteratorBaseESt8optionalIdES6_S6_ENKUlvE0_clEvENKUlvE0_clEvEUlfE_EEvS4_RKT_EUliE_EEviT1_,@function
        .size           _ZN2at6native18elementwise_kernelILi128ELi4EZNS0_15gpu_kernel_implIZZZNS0_22nan_to_num_kernel_cudaERNS_18TensorIteratorBaseESt8optionalIdES6_S6_ENKUlvE0_clEvENKUlvE0_clEvEUlfE_EEvS4_RKT_EUliE_EEviT1_,(.L_x_35799 - _ZN2at6native18elementwise_kernelILi128ELi4EZNS0_15gpu_kernel_implIZZZNS0_22nan_to_num_kernel_cudaERNS_18TensorIteratorBaseESt8optionalIdES6_S6_ENKUlvE0_clEvENKUlvE0_clEvEUlfE_EEvS4_RKT_EUliE_EEviT1_)
        .other          _ZN2at6native18elementwise_kernelILi128ELi4EZNS0_15gpu_kernel_implIZZZNS0_22nan_to_num_kernel_cudaERNS_18TensorIteratorBaseESt8optionalIdES6_S6_ENKUlvE0_clEvENKUlvE0_clEvEUlfE_EEvS4_RKT_EUliE_EEviT1_,@"STO_CUDA_ENTRY STV_DEFAULT"
_ZN2at6native18elementwise_kernelILi128ELi4EZNS0_15gpu_kernel_implIZZZNS0_22nan_to_num_kernel_cudaERNS_18TensorIteratorBaseESt8optionalIdES6_S6_ENKUlvE0_clEvENKUlvE0_clEvEUlfE_EEvS4_RKT_EUliE_EEviT1_:
.text._ZN2at6native18elementwise_kernelILi128ELi4EZNS0_15gpu_kernel_implIZZZNS0_22nan_to_num_kernel_cudaERNS_18TensorIteratorBaseESt8optionalIdES6_S6_ENKUlvE0_clEvENKUlvE0_clEvEUlfE_EEvS4_RKT_EUliE_EEviT1_:
[----:B------:R-:W0:Y:S01]  /*0000*/  LDC R1, c[0x0][0x37c] ;  /* 0x0000df00ff017b82 */ /* 0x000e220000000800 */
[----:B------:R-:W1:Y:S07]  /*0010*/  S2R R17, SR_TID.X ;  /* 0x0000000000117919 */ /* 0x000e6e0000002100 */
[----:B------:R-:W2:Y:S01]  /*0020*/  S2UR UR4, SR_CTAID.X ;  /* 0x00000000000479c3 */ /* 0x000ea20000002500 */
[----:B------:R-:W3:Y:S01]  /*0030*/  LDCU UR39, c[0x0][0x388] ;  /* 0x00007100ff2777ac */ /* 0x000ee20008000800 */
[----:B------:R-:W-:Y:S01]  /*0040*/  BSSY.RECONVERGENT B7, `(.L_x_1656) ;  /* 0x0000309000077945 */ /* 0x000fe20003800200 */
[----:B------:R-:W4:Y:S01]  /*0050*/  LDCU UR5, c[0x0][0x380] ;  /* 0x00007000ff0577ac */ /* 0x000f220008000800 */
[----:B------:R-:W0:Y:S01]  /*0060*/  LDCU.64 UR36, c[0x0][0x358] ;  /* 0x00006b00ff2477ac */ /* 0x000e220008000a00 */
[----:B------:R-:W0:Y:S01]  /*0070*/  LDCU.U8 UR41, c[0x0][0x5a8] ;  /* 0x0000b500ff2977ac */ /* 0x000e220008000000 */
[----:B------:R-:W0:Y:S01]  /*0080*/  LDCU.U8 UR42, c[0x0][0x5a9] ;  /* 0x0000b520ff2a77ac */ /* 0x000e220008000000 */
[----:B---3--:R-:W-:-:S02]  /*0090*/  UIADD3 UR40, UPT, UPT, UR39, -0x1, URZ ;  /* 0xffffffff27287890 */ /* 0x008fc4000fffe0ff */
[----:B--2---:R-:W-:Y:S02]  /*00a0*/  USHF.L.U32 UR4, UR4, 0x9, URZ ;  /* 0x0000000904047899 */ /* 0x004fe400080006ff */
[----:B------:R-:W-:-:S04]  /*00b0*/  UISETP.LT.U32.AND UP0, UPT, UR40, 0x18, UPT ;  /* 0x000000182800788c */ /* 0x000fc8000bf01070 */
[----:B------:R-:W-:Y:S01]  /*00c0*/  USEL UR38, UR40, 0x18, UP0 ;  /* 0x0000001828267887 */ /* 0x000fe20008000000 */
[----:B-1----:R-:W-:-:S03]  /*00d0*/  LOP3.LUT R17, R17, UR4, RZ, 0xfc, !PT ;  /* 0x0000000411117c12 */ /* 0x002fc6000f8efcff */
[----:B------:R-:W-:Y:S01]  /*00e0*/  UIADD3 UR38, UPT, UPT, UR38, 0x1, URZ ;  /* 0x0000000126267890 */ /* 0x000fe2000fffe0ff */
[----:B----4-:R-:W-:-:S13]  /*00f0*/  ISETP.GE.AND P0, PT, R17, UR5, PT ;  /* 0x0000000511007c0c */ /* 0x010fda000bf06270 */
[----:B0-----:R-:W-:Y:S05]  /*0100*/  @P0 BRA `(.L_x_1657) ;  /* 0x0000002c00f00947 */ /* 0x001fea0003800000 */
[----:B------:R-:W-:Y:S01]  /*0110*/  UISETP.NE.AND UP0, UPT, UR39, URZ, UPT ;  /* 0x000000ff2700728c */ /* 0x000fe2000bf05270 */
[----:B------:R-:W-:Y:S02]  /*0120*/  IMAD.MOV.U32 R0, RZ, RZ, RZ ;  /* 0x000000ffff007224 */ /* 0x000fe400078e00ff */
[----:B------:R-:W-:-:S06]  /*0130*/  IMAD.MOV.U32 R16, RZ, RZ, RZ ;  /* 0x000000ffff107224 */ /* 0x000fcc00078e00ff */
[----:B------:R-:W-:Y:S05]  /*0140*/  BRA.U !UP0, `(.L_x_1658) ;  /* 0x0000001108a87547 */ /* 0x000fea000b800000 */
[----:B------:R-:W0:Y:S01]  /*0150*/  LDCU.64 UR4, c[0x0][0x390] ;  /* 0x00007200ff0477ac */ /* 0x000e220008000a00 */
[----:B------:R-:W-:Y:S01]  /*0160*/  HFMA2 R16, -RZ, RZ, 0, 0 ;  /* 0x00000000ff107431 */ /* 0x000fe200000001ff */
[----:B------:R-:W1:Y:S01]  /*0170*/  LDCU UR6, c[0x0][0x38c] ;  /* 0x00007180ff0677ac */ /* 0x000e620008000800 */
[----:B------:R-:W2:Y:S01]  /*0180*/  LDCU.64 UR8, c[0x0][0x4b8] ;  /* 0x00009700ff0877ac */ /* 0x000ea20008000a00 */
[----:B------:R-:W-:Y:S02]  /*0190*/  UISETP.NE.AND UP0, UPT, UR40, URZ, UPT ;  /* 0x000000ff2800728c */ /* 0x000fe4000bf05270 */
[----:B0-----:R-:W-:-:S05]  /*01a0*/  IMAD.HI.U32 R2, R17, UR4, R16 ;  /* 0x0000000411027c27 */ /* 0x001fca000f8e0010 */
[----:B------:R-:W-:-:S05]  /*01b0*/  SHF.R.U32.HI R3, RZ, UR5, R2 ;  /* 0x00000005ff037c19 */ /* 0x000fca0008011602 */
[----:B------:R-:W-:-:S04]  /*01c0*/  IMAD.MOV R0, RZ, RZ, -R3 ;  /* 0x000000ffff007224 */ /* 0x000fc800078e0a03 */
[----:B-1----:R-:W-:-:S04]  /*01d0*/  IMAD R0, R0, UR6, R17 ;  /* 0x0000000600007c24 */ /* 0x002fc8000f8e0211 */
[C---:B--2---:R-:W-:Y:S02]  /*01e0*/  IMAD R16, R0.reuse, UR8, RZ ;  /* 0x0000000800107c24 */ /* 0x044fe4000f8e02ff */
        /* <DEDUP_REMOVED lines=288> */
.L_x_1658:
[----:B------:R-:W0:Y:S01]  /*13f0*/  LDCU.64 UR6, c[0x0][0x588] ;  /* 0x0000b100ff0677ac */ /* 0x000e220008000a00 */
[----:B------:R-:W-:Y:S01]  /*1400*/  BSSY.RECONVERGENT B6, `(.L_x_1659) ;  /* 0x00000e5000067945 */ /* 0x000fe20003800200 */
        /* <DEDUP_REMOVED lines=14> */
[----:B--2---:R4:W0:Y:S01]  /*14f0*/  I2F.S16 R4, R2 ;  /* 0x0000000200047306 */ /* 0x0048220000101400 */
[----:B------:R-:W-:Y:S05]  /*1500*/  BRA `(.L_x_1665) ;  /* 0x0000000c00507947 */ /* 0x000fea0003800000 */
.L_x_1663:
[----:B------:R-:W2:Y:S02]  /*1510*/  LDG.E.U8 R2, desc[UR36][R2.64] ;  /* 0x0000002402027981 */ /* 0x000ea4000c1e1100 */
[----:B--2---:R-:W-:Y:S01]  /*1520*/  I2FP.F32.U32 R4, R2 ;  /* 0x0000000200047245 */ /* 0x004fe20000201000 */
[----:B------:R-:W-:Y:S06]  /*1530*/  BRA `(.L_x_1665) ;  /* 0x0000000c00447947 */ /* 0x000fec0003800000 */
.L_x_1662:
[----:B------:R-:W-:-:S09]  /*1540*/  UISETP.NE.AND UP0, UPT, UR4, 0x2, UPT ;  /* 0x000000020400788c */ /* 0x000fd2000bf05270 */
[----:B------:R-:W-:Y:S05]  /*1550*/  BRA.U !UP0, `(.L_x_1666) ;  /* 0x0000000108287547 */ /* 0x000fea000b800000 */
[----:B------:R-:W-:-:S09]  /*1560*/  UISETP.NE.AND UP0, UPT, UR4, 0x3, UPT ;  /* 0x000000030400788c */ /* 0x000fd2000bf05270 */
[----:B------:R-:W-:Y:S05]  /*1570*/  BRA.U !UP0, `(.L_x_1667) ;  /* 0x0000000108147547 */ /* 0x000fea000b800000 */
[----:B------:R-:W-:-:S09]  /*1580*/  UISETP.NE.AND UP0, UPT, UR4, 0x4, UPT ;  /* 0x000000040400788c */ /* 0x000fd2000bf05270 */
[----:B------:R-:W-:Y:S05]  /*1590*/  BRA.U UP0, `(.L_x_1664) ;  /* 0x0000000900b07547 */ /* 0x000fea000b800000 */
[----:B------:R-:W2:Y:S02]  /*15a0*/  LDG.E.64 R2, desc[UR36][R2.64] ;  /* 0x0000002402027981 */ /* 0x000ea4000c1e1b00 */
[----:B--2---:R2:W3:Y:S02]  /*15b0*/  I2F.S64 R4, R2 ;  /* 0x0000000200047312 */ /* 0x0044e40000301400 */
[----:B--23--:R-:W-:Y:S05]  /*15c0*/  BRA `(.L_x_1665) ;  /* 0x0000000c00207947 */ /* 0x00cfea0003800000 */
.L_x_1667:
[----:B------:R-:W2:Y:S02]  /*15d0*/  LDG.E R2, desc[UR36][R2.64] ;  /* 0x0000002402027981 */ /* 0x000ea4000c1e1900 */
[----:B--2---:R-:W-:Y:S01]  /*15e0*/  I2FP.F32.S32 R4, R2 ;  /* 0x0000000200047245 */ /* 0x004fe20000201400 */
[----:B------:R-:W-:Y:S06]  /*15f0*/  BRA `(.L_x_1665) ;  /* 0x0000000c00147947 */ /* 0x000fec0003800000 */
.L_x_1666:
[----:B------:R-:W2:Y:S02]  /*1600*/  LDG.E.U16 R2, desc[UR36][R2.64] ;  /* 0x0000002402027981 */ /* 0x000ea4000c1e1500 */
[----:B--2---:R2:W3:Y:S01]  /*1610*/  I2F.S16 R4, R2 ;  /* 0x0000000200047306 */ /* 0x0044e20000101400 */
[----:B------:R-:W-:Y:S05]  /*1620*/  BRA `(.L_x_1665) ;  /* 0x0000000c00087947 */ /* 0x000fea0003800000 */
.L_x_1661:
[----:B------:R-:W-:-:S09]  /*1630*/  UISETP.GT.AND UP0, UPT, UR4, 0x6, UPT ;  /* 0x000000060400788c */ /* 0x000fd2000bf04270 */
[----:B------:R-:W-:Y:S05]  /*1640*/  BRA.U UP0, `(.L_x_1668) ;  /* 0x0000000100247547 */ /* 0x000fea000b800000 */
[----:B------:R-:W-:-:S09]  /*1650*/  UISETP.NE.AND UP0, UPT, UR4, 0x5, UPT ;  /* 0x000000050400788c */ /* 0x000fd2000bf05270 */
[----:B------:R-:W-:Y:S05]  /*1660*/  BRA.U !UP0, `(.L_x_1669) ;  /* 0x0000000108107547 */ /* 0x000fea000b800000 */
[----:B------:R-:W-:-:S09]  /*1670*/  UISETP.NE.AND UP0, UPT, UR4, 0x6, UPT ;  /* 0x000000060400788c */ /* 0x000fd2000bf05270 */
[----:B------:R-:W-:Y:S05]  /*1680*/  BRA.U UP0, `(.L_x_1664) ;  /* 0x0000000900747547 */ /* 0x000fea000b800000 */
[----:B------:R0:W5:Y:S01]  /*1690*/  LDG.E R4, desc[UR36][R2.64] ;  /* 0x0000002402047981 */ /* 0x000162000c1e1900 */
[----:B------:R-:W-:Y:S05]  /*16a0*/  BRA `(.L_x_1665) ;  /* 0x0000000800e87947 */ /* 0x000fea0003800000 */
.L_x_1669:
[----:B------:R-:W2:Y:S02]  /*16b0*/  LDG.E.U16 R2, desc[UR36][R2.64] ;  /* 0x0000002402027981 */ /* 0x000ea4000c1e1500 */
[----:B--2---:R-:W-:Y:S01]  /*16c0*/  HADD2.F32 R4, -RZ, R2.H0_H0 ;  /* 0x20000002ff047230 */ /* 0x004fe20000004100 */
[----:B------:R-:W-:Y:S06]  /*16d0*/  BRA `(.L_x_1665) ;  /* 0x0000000800dc7947 */ /* 0x000fec0003800000 */
.L_x_1668:
[----:B------:R-:W-:-:S09]  /*16e0*/  UISETP.NE.AND UP0, UPT, UR4, 0x7, UPT ;  /* 0x000000070400788c */ /* 0x000fd2000bf05270 */
[----:B------:R-:W-:Y:S05]  /*16f0*/  BRA.U !UP0, `(.L_x_1670) ;  /* 0x0000000108247547 */ /* 0x000fea000b800000 */
[----:B------:R-:W-:-:S09]  /*1700*/  UISETP.NE.AND UP0, UPT, UR4, 0x8, UPT ;  /* 0x000000080400788c */ /* 0x000fd2000bf05270 */
[----:B------:R-:W-:Y:S05]  /*1710*/  BRA.U !UP0, `(.L_x_1671) ;  /* 0x0000000108107547 */ /* 0x000fea000b800000 */
[----:B------:R-:W-:-:S09]  /*1720*/  UISETP.NE.AND UP0, UPT, UR4, 0x9, UPT ;  /* 0x000000090400788c */ /* 0x000fd2000bf05270 */
[----:B------:R-:W-:Y:S05]  /*1730*/  BRA.U UP0, `(.L_x_1664) ;  /* 0x0000000900487547 */ /* 0x000fea000b800000 */
[----:B------:R1:W5:Y:S01]  /*1740*/  LDG.E R4, desc[UR36][R2.64] ;  /* 0x0000002402047981 */ /* 0x000362000c1e1900 */
[----:B------:R-:W-:Y:S05]  /*1750*/  BRA `(.L_x_1665) ;  /* 0x0000000800bc7947 */ /* 0x000fea0003800000 */
.L_x_1671:
[----:B------:R-:W2:Y:S02]  /*1760*/  LDG.E.U16 R2, desc[UR36][R2.64] ;  /* 0x0000002402027981 */ /* 0x000ea4000c1e1500 */
[----:B--2---:R-:W-:Y:S01]  /*1770*/  HADD2.F32 R4, -RZ, R2.H0_H0 ;  /* 0x20000002ff047230 */ /* 0x004fe20000004100 */
[----:B------:R-:W-:Y:S06]  /*1780*/  BRA `(.L_x_1665) ;  /* 0x0000000800b07947 */ /* 0x000fec0003800000 */
.L_x_1670:
        /* <DEDUP_REMOVED lines=9> */
[----:B0-----:R-:W-:Y:S01]  /*1820*/  @!P0 FMUL R4, R4, 1.175494350822287508e-38 ;  /* 0x0080000004048820 */ /* 0x001fe20000400000 */
[----:B------:R-:W-:Y:S06]  /*1830*/  BRA `(.L_x_1665) ;  /* 0x0000000800847947 */ /* 0x000fec0003800000 */
.L_x_1660:
        /* <DEDUP_REMOVED lines=10> */
[----:B------:R-:W-:Y:S01]  /*18e0*/  FSEL R4, RZ, 1, !P0 ;  /* 0x3f800000ff047808 */ /* 0x000fe20004000000 */
[----:B------:R-:W-:Y:S08]  /*18f0*/  BRA `(.L_x_1665) ;  /* 0x0000000800547947 */ /* 0x000ff00003800000 */
.L_x_1674:
        /* <DEDUP_REMOVED lines=11> */
.L_x_1673:
        /* <DEDUP_REMOVED lines=13> */
[----:B------:R-:W-:-:S04]  /*1a80*/  VIADDMNMX.U32 R5, R5, R6, 0x4, !PT ;  /* 0x0000000405057446 */ /* 0x000fc80007800006 */
[----:B------:R-:W-:-:S04]  /*1a90*/  IADD3 R5, PT, PT, R5, -0x4, RZ ;  /* 0xfffffffc05057810 */ /* 0x000fc80007ffe0ff */
[C---:B------:R-:W-:Y:S01]  /*1aa0*/  SHF.L.U32 R6, R0.reuse, R5, RZ ;  /* 0x0000000500067219 */ /* 0x040fe200000006ff */
[----:B------:R-:W-:Y:S02]  /*1ab0*/  IMAD.SHL.U32 R7, R5, 0x800000, RZ ;  /* 0x0080000005077824 */ /* 0x000fe400078e00ff */
[----:B------:R-:W-:-:S03]  /*1ac0*/  VIADD R5, R0, 0x1000000 ;  /* 0x0100000000057836 */ /* 0x000fc60000000000 */
[----:B------:R-:W-:Y:S02]  /*1ad0*/  LEA.HI R6, R6, -R7, RZ, 0x1c ;  /* 0x8000000706067211 */ /* 0x000fe400078fe0ff */
[----:B------:R-:W-:Y:S02]  /*1ae0*/  SHF.R.S32.HI R5, RZ, 0x8, R5 ;  /* 0x00000008ff057819 */ /* 0x000fe40000011405 */
[----:B------:R-:W-:-:S04]  /*1af0*/  IADD3 R6, PT, PT, R6, 0x3c000000, RZ ;  /* 0x3c00000006067810 */ /* 0x000fc80007ffe0ff */
[----:B------:R-:W-:-:S04]  /*1b00*/  LOP3.LUT R5, R6, 0x7f800000, R5, 0xf8, !PT ;  /* 0x7f80000006057812 */ /* 0x000fc800078ef805 */
[----:B------:R-:W-:-:S04]  /*1b10*/  SEL R5, R5, RZ, P0 ;  /* 0x000000ff05057207 */ /* 0x000fc80000000000 */
[----:B------:R-:W-:Y:S01]  /*1b20*/  LOP3.LUT R4, R5, 0x80000000, R4, 0xf8, !PT ;  /* 0x8000000005047812 */ /* 0x000fe200078ef804 */
[----:B------:R-:W-:Y:S06]  /*1b30*/  BRA `(.L_x_1665) ;  /* 0x0000000400c47947 */ /* 0x000fec0003800000 */
.L_x_1676:
[----:B------:R-:W2:Y:S02]  /*1b40*/  LDG.E.U8 R2, desc[UR36][R2.64] ;  /* 0x0000002402027981 */ /* 0x000ea4000c1e1100 */
        /* <DEDUP_REMOVED lines=9> */
[----:B------:R-:W-:Y:S01]  /*1be0*/  LOP3.LUT R4, R0, 0x80000000, R5, 0xf8, !PT ;  /* 0x8000000000047812 */ /* 0x000fe200078ef805 */
[----:B------:R-:W-:Y:S06]  /*1bf0*/  BRA `(.L_x_1665) ;  /* 0x0000000400947947 */ /* 0x000fec0003800000 */
.L_x_1675:
[----:B------:R-:W2:Y:S02]  /*1c00*/  LDG.E.U16 R2, desc[UR36][R2.64] ;  /* 0x0000002402027981 */ /* 0x000ea4000c1e1500 */
[----:B--2---:R-:W-:Y:S01]  /*1c10*/  SHF.L.U32 R4, R2, 0x10, RZ ;  /* 0x0000001002047819 */ /* 0x004fe200000006ff */
[----:B------:R-:W-:Y:S06]  /*1c20*/  BRA `(.L_x_1665) ;  /* 0x0000000400887947 */ /* 0x000fec0003800000 */
.L_x_1672:
        /* <DEDUP_REMOVED lines=9> */
[----:B--2---:R-:W-:Y:S01]  /*1cc0*/  I2FP.F32.U32 R4, R2 ;  /* 0x0000000200047245 */ /* 0x004fe20000201000 */
[----:B------:R-:W-:Y:S06]  /*1cd0*/  BRA `(.L_x_1665) ;  /* 0x00000004005c7947 */ /* 0x000fec0003800000 */
.L_x_1679:
[----:B------:R-:W2:Y:S01]  /*1ce0*/  LDG.E.U8 R3, desc[UR36][R2.64] ;  /* 0x0000002402037981 */ /* 0x000ea2000c1e1100 */
        /* <DEDUP_REMOVED lines=19> */
.L_x_1681:
[----:B------:R-:W-:Y:S05]  /*1e20*/  BSYNC.RECONVERGENT B0 ;  /* 0x0000000000007941 */ /* 0x000fea0003800200 */
.L_x_1680:
[----:B------:R-:W-:Y:S01]  /*1e30*/  IMAD.SHL.U32 R0, R0, 0x100000, RZ ;  /* 0x0010000000007824 */ /* 0x000fe200078e00ff */
[----:B------:R-:W-:-:S04]  /*1e40*/  LEA R2, R2, 0x3b800000, 0x17 ;  /* 0x3b80000002027811 */ /* 0x000fc800078eb8ff */
[----:B------:R-:W-:Y:S01]  /*1e50*/  LOP3.LUT R4, R2, R0, R7, 0xfe, !PT ;  /* 0x0000000002047212 */ /* 0x000fe200078efe07 */
[----:B------:R-:W-:Y:S06]  /*1e60*/  BRA `(.L_x_1665) ;  /* 0x0000000000f87947 */ /* 0x000fec0003800000 */
.L_x_1678:
[----:B------:R-:W2:Y:S01]  /*1e70*/  LDG.E.U8 R3, desc[UR36][R2.64] ;  /* 0x0000002402037981 */ /* 0x000ea2000c1e1100 */
        /* <DEDUP_REMOVED lines=19> */
.L_x_1683:
[----:B------:R-:W-:Y:S05]  /*1fb0*/  BSYNC.RECONVERGENT B0 ;  /* 0x0000000000007941 */ /* 0x000fea0003800200 */
.L_x_1682:
[----:B------:R-:W-:Y:S01]  /*1fc0*/  IMAD.SHL.U32 R0, R0, 0x200000, RZ ;  /* 0x0020000000007824 */ /* 0x000fe200078e00ff */
[----:B------:R-:W-:-:S04]  /*1fd0*/  LEA R2, R2, 0x37800000, 0x17 ;  /* 0x3780000002027811 */ /* 0x000fc800078eb8ff */
[----:B------:R-:W-:Y:S01]  /*1fe0*/  LOP3.LUT R4, R2, R0, R7, 0xfe, !PT ;  /* 0x0000000002047212 */ /* 0x000fe200078efe07 */
[----:B------:R-:W-:Y:S06]  /*1ff0*/  BRA `(.L_x_1665) ;  /* 0x0000000000947947 */ /* 0x000fec0003800000 */
.L_x_1677:
[----:B------:R-:W-:-:S09]  /*2000*/  UISETP.NE.AND UP0, UPT, UR4, 0x1c, UPT ;  /* 0x0000001c0400788c */ /* 0x000fd2000bf05270 */
[----:B------:R-:W-:Y:S05]  /*2010*/  BRA.U !UP0, `(.L_x_1684) ;  /* 0x0000000108847547 */ /* 0x000fea000b800000 */
[----:B------:R-:W-:-:S09]  /*2020*/  UISETP.NE.AND UP0, UPT, UR4, 0x1d, UPT ;  /* 0x0000001d0400788c */ /* 0x000fd2000bf05270 */
[----:B------:R-:W-:Y:S05]  /*2030*/  BRA.U !UP0, `(.L_x_1685) ;  /* 0x0000000108707547 */ /* 0x000fea000b800000 */
[----:B------:R-:W-:-:S09]  /*2040*/  UISETP.NE.AND UP0, UPT, UR4, 0x2c, UPT ;  /* 0x0000002c0400788c */ /* 0x000fd2000bf05270 */
[----:B------:R-:W-:Y:S05]  /*2050*/  BRA.U !UP0, `(.L_x_1686) ;  /* 0x0000000108487547 */ /* 0x000fea000b800000 */
.L_x_1664:
        /* <DEDUP_REMOVED lines=16> */
.L_x_1687:
[----:B------:R-:W-:Y:S01]  /*2160*/  IMAD.MOV.U32 R4, RZ, RZ, RZ ;  /* 0x000000ffff047224 */ /* 0x000fe200078e00ff */
[----:B------:R-:W-:Y:S06]  /*2170*/  BRA `(.L_x_1665) ;  /* 0x0000000000347947 */ /* 0x000fec0003800000 */
.L_x_1686:
[----:B------:R-:W2:Y:S01]  /*2180*/  LDG.E.U8 R2, desc[UR36][R2.64] ;  /* 0x0000002402027981 */ /* 0x000ea2000c1e1100 */
[----:B------:R-:W-:Y:S02]  /*2190*/  MOV R4, 0x400000 ;  /* 0x0040000000047802 */ /* 0x000fe40000000f00 */
[----:B--2---:R-:W-:-:S13]  /*21a0*/  ISETP.NE.AND P0, PT, R2, RZ, PT ;  /* 0x000000ff0200720c */ /* 0x004fda0003f05270 */
[----:B------:R-:W-:Y:S05]  /*21b0*/  @!P0 BRA `(.L_x_1665) ;  /* 0x0000000000248947 */ /* 0x000fea0003800000 */
[----:B------:R-:W-:-:S13]  /*21c0*/  ISETP.NE.AND P0, PT, R2, 0xff, PT ;  /* 0x000000ff0200780c */ /* 0x000fda0003f05270 */
[----:B------:R-:W-:Y:S02]  /*21d0*/  @!P0 IMAD.MOV.U32 R4, RZ, RZ, 0x7f800001 ;  /* 0x7f800001ff048424 */ /* 0x000fe400078e00ff */
[----:B------:R-:W-:Y:S01]  /*21e0*/  @P0 IMAD.SHL.U32 R4, R2, 0x800000, RZ ;  /* 0x0080000002040824 */ /* 0x000fe200078e00ff */
[----:B------:R-:W-:Y:S06]  /*21f0*/  BRA `(.L_x_1665) ;  /* 0x0000000000147947 */ /* 0x000fec0003800000 */
.L_x_1685:
[----:B------:R-:W2:Y:S02]  /*2200*/  LDG.E.64 R2, desc[UR36][R2.64] ;  /* 0x0000002402027981 */ /* 0x000ea4000c1e1b00 */
[----:B--2---:R0:W1:Y:S02]  /*2210*/  I2F.U64 R4, R2 ;  /* 0x0000000200047312 */ /* 0x0040640000301000 */
[----:B01----:R-:W-:Y:S05]  /*2220*/  BRA `(.L_x_1665) ;  /* 0x0000000000087947 */ /* 0x003fea0003800000 */
.L_x_1684:
[----:B------:R-:W2:Y:S02]  /*2230*/  LDG.E R2, desc[UR36][R2.64] ;  /* 0x0000002402027981 */ /* 0x000ea4000c1e1900 */
[----:B--2---:R-:W-:-:S07]  /*2240*/  I2FP.F32.U32 R4, R2 ;  /* 0x0000000200047245 */ /* 0x004fce0000201000 */
.L_x_1665:
[----:B------:R-:W-:Y:S05]  /*2250*/  BSYNC.RECONVERGENT B6 ;  /* 0x0000000000067941 */ /* 0x000fea0003800200 */
.L_x_1659:
[C---:B0--3-5:R-:W-:Y:S01]  /*2260*/  FSETP.NEU.FTZ.AND P2, PT, R4.reuse, -INF , PT ;  /* 0xff8000000400780b */ /* 0x069fe20003f5d000 */
[----:B------:R-:W1:Y:S01]  /*2270*/  LDCU.64 UR6, c[0x0][0x580] ;  /* 0x0000b000ff0677ac */ /* 0x000e620008000a00 */
[C---:B------:R-:W-:Y:S02]  /*2280*/  FSETP.NAN.FTZ.AND P0, PT, |R4|.reuse, |R4|, PT ;  /* 0x400000040400720b */ /* 0x040fe40003f18200 */
[----:B------:R-:W-:Y:S01]  /*2290*/  FSETP.NEU.FTZ.AND P1, PT, R4, +INF , PT ;  /* 0x7f8000000400780b */ /* 0x000fe20003f3d000 */
[----:B------:R-:W-:-:S04]  /*22a0*/  UPRMT UR4, UR41, 0x9910, URZ ;  /* 0x0000991029047896 */ /* 0x000fc800080000ff */
[----:B------:R-:W-:-:S04]  /*22b0*/  UISETP.GT.AND UP0, UPT, UR4, 0x9, UPT ;  /* 0x000000090400788c */ /* 0x000fc8000bf04270 */
[----:B------:R-:W0:Y:S08]  /*22c0*/  @!P2 LDC R4, c[0x0][0x598] ;  /* 0x00016600ff04ab82 */ /* 0x000e300000000800 */
[----:B0-----:R-:W0:Y:S08]  /*22d0*/  @!P1 LDC R4, c[0x0][0x594] ;  /* 0x00016500ff049b82 */ /* 0x001e300000000800 */
[----:B0-----:R-:W0:Y:S01]  /*22e0*/  @P0 LDC R4, c[0x0][0x590] ;  /* 0x00016400ff040b82 */ /* 0x001e220000000800 */
[----:B-12-4-:R-:W-:-:S04]  /*22f0*/  IADD3 R2, P0, PT, R16, UR6, RZ ;  /* 0x0000000610027c10 */ /* 0x016fc8000ff1e0ff */
[----:B------:R-:W-:Y:S01]  /*2300*/  IADD3.X R3, PT, PT, RZ, UR7, RZ, P0, !PT ;  /* 0x00000007ff037c10 */ /* 0x000fe200087fe4ff */
[----:B------:R-:W-:Y:S08]  /*2310*/  BRA.U UP0, `(.L_x_1688) ;  /* 0x0000000100e87547 */ /* 0x000ff0000b800000 */
        /* <DEDUP_REMOVED lines=8> */
[----:B0-----:R-:W0:Y:S02]  /*23a0*/  F2I.FTZ.TRUNC.NTZ R5, R4 ;  /* 0x0000000400057305 */ /* 0x001e24000021f100 */
[----:B0-----:R0:W-:Y:S01]  /*23b0*/  STG.E.U8 desc[UR36][R2.64], R5 ;  /* 0x0000000502007986 */ /* 0x0011e2000c101124 */
[----:B------:R-:W-:Y:S05]  /*23c0*/  BRA `(.L_x_1693) ;  /* 0x0000000c003c7947 */ /* 0x000fea0003800000 */
.L_x_1691:
[----:B0-----:R-:W0:Y:S02]  /*23d0*/  F2I.S64.TRUNC R4, R4 ;  /* 0x0000000400047311 */ /* 0x001e24000020d900 */
[----:B0-----:R-:W-:-:S05]  /*23e0*/  IMAD.MOV.U32 R7, RZ, RZ, R4 ;  /* 0x000000ffff077224 */ /* 0x001fca00078e0004 */
[----:B------:R0:W-:Y:S01]  /*23f0*/  STG.E.U8 desc[UR36][R2.64], R7 ;  /* 0x0000000702007986 */ /* 0x0001e2000c101124 */
[----:B------:R-:W-:Y:S05]  /*2400*/  BRA `(.L_x_1693) ;  /* 0x0000000c002c7947 */ /* 0x000fea0003800000 */
.L_x_1690:
[----:B------:R-:W-:-:S09]  /*2410*/  UISETP.NE.AND UP0, UPT, UR4, 0x2, UPT ;  /* 0x000000020400788c */ /* 0x000fd2000bf05270 */
[----:B------:R-:W-:Y:S05]  /*2420*/  BRA.U !UP0, `(.L_x_1694) ;  /* 0x0000000108287547 */ /* 0x000fea000b800000 */
[----:B------:R-:W-:-:S09]  /*2430*/  UISETP.NE.AND UP0, UPT, UR4, 0x3, UPT ;  /* 0x000000030400788c */ /* 0x000fd2000bf05270 */
[----:B------:R-:W-:Y:S05]  /*2440*/  BRA.U !UP0, `(.L_x_1695) ;  /* 0x0000000108147547 */ /* 0x000fea000b800000 */
[----:B------:R-:W-:-:S09]  /*2450*/  UISETP.NE.AND UP0, UPT, UR4, 0x4, UPT ;  /* 0x000000040400788c */ /* 0x000fd2000bf05270 */
[----:B------:R-:W-:Y:S05]  /*2460*/  BRA.U UP0, `(.L_x_1692) ;  /* 0x0000000900807547 */ /* 0x000fea000b800000 */
[----:B0-----:R-:W0:Y:S02]  /*2470*/  F2I.S64.TRUNC R4, R4 ;  /* 0x0000000400047311 */ /* 0x001e24000020d900 */
[----:B0-----:R0:W-:Y:S01]  /*2480*/  STG.E.64 desc[UR36][R2.64], R4 ;  /* 0x0000000402007986 */ /* 0x0011e2000c101b24 */
[----:B------:R-:W-:Y:S05]  /*2490*/  BRA `(.L_x_1693) ;  /* 0x0000000c00087947 */ /* 0x000fea0003800000 */
.L_x_1695:
[----:B0-----:R-:W0:Y:S02]  /*24a0*/  F2I.FTZ.TRUNC.NTZ R5, R4 ;  /* 0x0000000400057305 */ /* 0x001e24000021f100 */
[----:B0-----:R0:W-:Y:S01]  /*24b0*/  STG.E desc[UR36][R2.64], R5 ;  /* 0x0000000502007986 */ /* 0x0011e2000c101924 */
[----:B------:R-:W-:Y:S05]  /*24c0*/  BRA `(.L_x_1693) ;  /* 0x0000000800fc7947 */ /* 0x000fea0003800000 */
.L_x_1694:
[----:B0-----:R-:W0:Y:S02]  /*24d0*/  F2I.FTZ.TRUNC.NTZ R5, R4 ;  /* 0x0000000400057305 */ /* 0x001e24000021f100 */
[----:B0-----:R0:W-:Y:S01]  /*24e0*/  STG.E.U16 desc[UR36][R2.64], R5 ;  /* 0x0000000502007986 */ /* 0x0011e2000c101524 */
[----:B------:R-:W-:Y:S05]  /*24f0*/  BRA `(.L_x_1693) ;  /* 0x0000000800f07947 */ /* 0x000fea0003800000 */
.L_x_1689:
[----:B------:R-:W-:-:S09]  /*2500*/  UISETP.GT.AND UP0, UPT, UR4, 0x6, UPT ;  /* 0x000000060400788c */ /* 0x000fd2000bf04270 */
[----:B------:R-:W-:Y:S05]  /*2510*/  BRA.U UP0, `(.L_x_1696) ;  /* 0x0000000100247547 */ /* 0x000fea000b800000 */
[----:B------:R-:W-:-:S09]  /*2520*/  UISETP.NE.AND UP0, UPT, UR4, 0x5, UPT ;  /* 0x000000050400788c */ /* 0x000fd2000bf05270 */
[----:B------:R-:W-:Y:S05]  /*2530*/  BRA.U !UP0, `(.L_x_1697) ;  /* 0x0000000108107547 */ /* 0x000fea000b800000 */
[----:B------:R-:W-:-:S09]  /*2540*/  UISETP.NE.AND UP0, UPT, UR4, 0x6, UPT ;  /* 0x000000060400788c */ /* 0x000fd2000bf05270 */
[----:B------:R-:W-:Y:S05]  /*2550*/  BRA.U UP0, `(.L_x_1692) ;  /* 0x0000000900447547 */ /* 0x000fea000b800000 */
[----:B0-----:R0:W-:Y:S01]  /*2560*/  STG.E desc[UR36][R2.64], R4 ;  /* 0x0000000402007986 */ /* 0x0011e2000c101924 */
[----:B------:R-:W-:Y:S05]  /*2570*/  BRA `(.L_x_1693) ;  /* 0x0000000800d07947 */ /* 0x000fea0003800000 */
.L_x_1697:
[----:B0-----:R-:W-:-:S05]  /*2580*/  F2FP.F16.F32.PACK_AB R4, RZ, R4 ;  /* 0x00000004ff04723e */ /* 0x001fca00000000ff */
[----:B------:R0:W-:Y:S01]  /*2590*/  STG.E.U16 desc[UR36][R2.64], R4 ;  /* 0x0000000402007986 */ /* 0x0001e2000c101524 */
[----:B------:R-:W-:Y:S05]  /*25a0*/  BRA `(.L_x_1693) ;  /* 0x0000000800c47947 */ /* 0x000fea0003800000 */
.L_x_1696:
[----:B------:R-:W-:-:S09]  /*25b0*/  UISETP.NE.AND UP0, UPT, UR4, 0x7, UPT ;  /* 0x000000070400788c */ /* 0x000fd2000bf05270 */
[----:B------:R-:W-:Y:S05]  /*25c0*/  BRA.U !UP0, `(.L_x_1698) ;  /* 0x00000001082c7547 */ /* 0x000fea000b800000 */
[----:B------:R-:W-:-:S09]  /*25d0*/  UISETP.NE.AND UP0, UPT, UR4, 0x8, UPT ;  /* 0x000000080400788c */ /* 0x000fd2000bf05270 */
[----:B------:R-:W-:Y:S05]  /*25e0*/  BRA.U !UP0, `(.L_x_1699) ;  /* 0x0000000108147547 */ /* 0x000fea000b800000 */
[----:B------:R-:W-:-:S09]  /*25f0*/  UISETP.NE.AND UP0, UPT, UR4, 0x9, UPT ;  /* 0x000000090400788c */ /* 0x000fd2000bf05270 */
[----:B------:R-:W-:Y:S05]  /*2600*/  BRA.U UP0, `(.L_x_1692) ;  /* 0x0000000900187547 */ /* 0x000fea000b800000 */
[----:B------:R-:W-:-:S05]  /*2610*/  IMAD.MOV.U32 R5, RZ, RZ, RZ ;  /* 0x000000ffff057224 */ /* 0x000fca00078e00ff */
[----:B0-----:R0:W-:Y:S01]  /*2620*/  STG.E.64 desc[UR36][R2.64], R4 ;  /* 0x0000000402007986 */ /* 0x0011e2000c101b24 */
[----:B------:R-:W-:Y:S05]  /*2630*/  BRA `(.L_x_1693) ;  /* 0x0000000800a07947 */ /* 0x000fea0003800000 */
.L_x_1699:
[----:B0-----:R-:W-:-:S04]  /*2640*/  F2FP.F16.F32.PACK_AB R5, RZ, R4 ;  /* 0x00000004ff05723e */ /* 0x001fc800000000ff */
[----:B------:R-:W-:-:S05]  /*2650*/  PRMT R5, R5, 0x5410, RZ ;  /* 0x0000541005057816 */ /* 0x000fca00000000ff */
[----:B------:R0:W-:Y:S01]  /*2660*/  STG.E desc[UR36][R2.64], R5 ;  /* 0x0000000502007986 */ /* 0x0001e2000c101924 */
[----:B------:R-:W-:Y:S05]  /*2670*/  BRA `(.L_x_1693) ;  /* 0x0000000800907947 */ /* 0x000fea0003800000 */
.L_x_1698:
[----:B0-----:R-:W-:-:S06]  /*2680*/  FMUL.FTZ R4, R4, 1 ;  /* 0x3f80000004047820 */ /* 0x001fcc0000410000 */
[----:B------:R-:W0:Y:S02]  /*2690*/  F2F.F64.F32 R4, R4 ;  /* 0x0000000400047310 */ /* 0x000e240000201800 */
[----:B0-----:R0:W-:Y:S01]  /*26a0*/  STG.E.64 desc[UR36][R2.64], R4 ;  /* 0x0000000402007986 */ /* 0x0011e2000c101b24 */
[----:B------:R-:W-:Y:S05]  /*26b0*/  BRA `(.L_x_1693) ;  /* 0x0000000800807947 */ /* 0x000fea0003800000 */
.L_x_1688:
        /* <DEDUP_REMOVED lines=8> */
[----:B0-----:R-:W-:-:S04]  /*2740*/  FSETP.NEU.FTZ.AND P0, PT, R4, RZ, PT ;  /* 0x000000ff0400720b */ /* 0x001fc80003f1d000 */
[----:B------:R-:W-:-:S05]  /*2750*/  SEL R5, RZ, 0x1, !P0 ;  /* 0x00000001ff057807 */ /* 0x000fca0004000000 */
[----:B------:R0:W-:Y:S01]  /*2760*/  STG.E.U8 desc[UR36][R2.64], R5 ;  /* 0x0000000502007986 */ /* 0x0001e2000c101124 */
[----:B------:R-:W-:Y:S05]  /*2770*/  BRA `(.L_x_1693) ;  /* 0x0000000800507947 */ /* 0x000fea0003800000 */
.L_x_1702:
[----:B0-----:R-:W-:Y:S01]  /*2780*/  FMUL.FTZ R4, R4, 1 ;  /* 0x3f80000004047820 */ /* 0x001fe20000410000 */
[----:B------:R-:W-:-:S05]  /*2790*/  CS2R R6, SRZ ;  /* 0x0000000000067805 */ /* 0x000fca000001ff00 */
[----:B------:R-:W0:Y:S02]  /*27a0*/  F2F.F64.F32 R4, R4 ;  /* 0x0000000400047310 */ /* 0x000e240000201800 */
[----:B0-----:R0:W-:Y:S01]  /*27b0*/  STG.E.128 desc[UR36][R2.64], R4 ;  /* 0x0000000402007986 */ /* 0x0011e2000c101d24 */
[----:B------:R-:W-:Y:S05]  /*27c0*/  BRA `(.L_x_1693) ;  /* 0x00000008003c7947 */ /* 0x000fea0003800000 */
.L_x_1701:
[----:B------:R-:W-:-:S09]  /*27d0*/  UISETP.NE.AND UP0, UPT, UR4, 0xf, UPT ;  /* 0x0000000f0400788c */ /* 0x000fd2000bf05270 */
[----:B------:R-:W-:Y:S05]  /*27e0*/  BRA.U !UP0, `(.L_x_1703) ;  /* 0x0000000108987547 */ /* 0x000fea000b800000 */
[----:B------:R-:W-:-:S09]  /*27f0*/  UISETP.NE.AND UP0, UPT, UR4, 0x17, UPT ;  /* 0x000000170400788c */ /* 0x000fd2000bf05270 */
[----:B------:R-:W-:Y:S05]  /*2800*/  BRA.U !UP0, `(.L_x_1704) ;  /* 0x0000000108487547 */ /* 0x000fea000b800000 */
[----:B------:R-:W-:-:S09]  /*2810*/  UISETP.NE.AND UP0, UPT, UR4, 0x18, UPT ;  /* 0x000000180400788c */ /* 0x000fd2000bf05270 */
[----:B------:R-:W-:Y:S05]  /*2820*/  BRA.U UP0, `(.L_x_1692) ;  /* 0x0000000500907547 */ /* 0x000fea000b800000 */
[----:B0-----:R-:W-:Y:S01]  /*2830*/  LOP3.LUT R6, R4, 0x7fffffff, RZ, 0xc0, !PT ;  /* 0x7fffffff04067812 */ /* 0x001fe200078ec0ff */
[----:B------:R-:W-:Y:S01]  /*2840*/  BSSY.RECONVERGENT B0, `(.L_x_1705) ;  /* 0x000000b000007945 */ /* 0x000fe20003800200 */
[----:B------:R-:W-:Y:S01]  /*2850*/  HFMA2 R0, -RZ, RZ, 0, 7.569789886474609375e-06 ;  /* 0x0000007fff007431 */ /* 0x000fe200000001ff */
        /* <DEDUP_REMOVED lines=9> */
.L_x_1706:
[----:B------:R-:W-:Y:S05]  /*28f0*/  BSYNC.RECONVERGENT B0 ;  /* 0x0000000000007941 */ /* 0x000fea0003800200 */
.L_x_1705:
[----:B------:R-:W-:-:S05]  /*2900*/  LOP3.LUT R7, R0, 0x80, R7, 0xf8, !PT ;  /* 0x0000008000077812 */ /* 0x000fca00078ef807 */
[----:B------:R0:W-:Y:S01]  /*2910*/  STG.E.U8 desc[UR36][R2.64], R7 ;  /* 0x0000000702007986 */ /* 0x0001e2000c101124 */
[----:B------:R-:W-:Y:S05]  /*2920*/  BRA `(.L_x_1693) ;  /* 0x0000000400e47947 */ /* 0x000fea0003800000 */
.L_x_1704:
[----:B0-----:R-:W-:Y:S01]  /*2930*/  LOP3.LUT R6, R4, 0x7fffffff, RZ, 0xc0, !PT ;  /* 0x7fffffff04067812 */ /* 0x001fe200078ec0ff */
[----:B------:R-:W-:Y:S01]  /*2940*/  BSSY.RECONVERGENT B0, `(.L_x_1707) ;  /* 0x000000d000007945 */ /* 0x000fe20003800200 */
        /* <DEDUP_REMOVED lines=12> */
.L_x_1708:
[----:B------:R-:W-:Y:S05]  /*2a10*/  BSYNC.RECONVERGENT B0 ;  /* 0x0000000000007941 */ /* 0x000fea0003800200 */
.L_x_1707:
[----:B------:R-:W-:-:S05]  /*2a20*/  LOP3.LUT R5, R0, 0x80, R7, 0xf8, !PT ;  /* 0x0000008000057812 */ /* 0x000fca00078ef807 */
[----:B------:R0:W-:Y:S01]  /*2a30*/  STG.E.U8 desc[UR36][R2.64], R5 ;  /* 0x0000000502007986 */ /* 0x0001e2000c101124 */
[----:B------:R-:W-:Y:S05]  /*2a40*/  BRA `(.L_x_1693) ;  /* 0x00000004009c7947 */ /* 0x000fea0003800000 */
.L_x_1703:
[----:B0-----:R-:W-:-:S05]  /*2a50*/  F2FP.BF16.F32.PACK_AB R4, RZ, R4 ;  /* 0x00000004ff04723e */ /* 0x001fca00000010ff */
[----:B------:R0:W-:Y:S01]  /*2a60*/  STG.E.U16 desc[UR36][R2.64], R4 ;  /* 0x0000000402007986 */ /* 0x0001e2000c101524 */
[----:B------:R-:W-:Y:S05]  /*2a70*/  BRA `(.L_x_1693) ;  /* 0x0000000400907947 */ /* 0x000fea0003800000 */
.L_x_1700:
        /* <DEDUP_REMOVED lines=8> */
[----:B0-----:R-:W0:Y:S02]  /*2b00*/  F2I.FTZ.U32.TRUNC.NTZ R5, R4 ;  /* 0x0000000400057305 */ /* 0x001e24000021f000 */
[----:B0-----:R0:W-:Y:S01]  /*2b10*/  STG.E.U16 desc[UR36][R2.64], R5 ;  /* 0x0000000502007986 */ /* 0x0011e2000c101524 */
[----:B------:R-:W-:Y:S05]  /*2b20*/  BRA `(.L_x_1693) ;  /* 0x0000000400647947 */ /* 0x000fea0003800000 */
.L_x_1711:
[----:B0-----:R-:W-:Y:S01]  /*2b30*/  LOP3.LUT R5, R4, 0x7fffffff, RZ, 0xc0, !PT ;  /* 0x7fffffff04057812 */ /* 0x001fe200078ec0ff */
[----:B------:R-:W-:Y:S01]  /*2b40*/  BSSY.RECONVERGENT B0, `(.L_x_1712) ;  /* 0x0000013000007945 */ /* 0x000fe20003800200 */
[----:B------:R-:W-:Y:S02]  /*2b50*/  IMAD.MOV.U32 R0, RZ, RZ, 0x80 ;  /* 0x00000080ff007424 */ /* 0x000fe400078e00ff */
        /* <DEDUP_REMOVED lines=9> */
.L_x_1714:
[----:B------:R-:W-:-:S04]  /*2bf0*/  SHF.R.U32.HI R0, RZ, 0x14, R4 ;  /* 0x00000014ff007819 */ /* 0x000fc80000011604 */
[----:B------:R-:W-:-:S04]  /*2c00*/  LOP3.LUT R5, R0, 0x1, RZ, 0xc0, !PT ;  /* 0x0000000100057812 */ /* 0x000fc800078ec0ff */
[----:B------:R-:W-:-:S04]  /*2c10*/  IADD3 R0, PT, PT, R4, 0x487ffff, R5 ;  /* 0x0487ffff04007810 */ /* 0x000fc80007ffe005 */
[----:B------:R-:W-:-:S04]  /*2c20*/  SHF.R.U32.HI R0, RZ, 0x14, R0 ;  /* 0x00000014ff007819 */ /* 0x000fc80000011600 */
[----:B------:R-:W-:-:S07]  /*2c30*/  LOP3.LUT R5, R0, 0xff, RZ, 0xc0, !PT ;  /* 0x000000ff00057812 */ /* 0x000fce00078ec0ff */
.L_x_1715:
[----:B------:R-:W-:-:S04]  /*2c40*/  SHF.R.U32.HI R4, RZ, 0x18, R4 ;  /* 0x00000018ff047819 */ /* 0x000fc80000011604 */
[----:B------:R-:W-:-:S04]  /*2c50*/  LOP3.LUT R5, R5, 0x80, R4, 0xf8, !PT ;  /* 0x0000008005057812 */ /* 0x000fc800078ef804 */
[----:B------:R-:W-:-:S07]  /*2c60*/  PRMT R0, R5, 0x7610, R0 ;  /* 0x0000761005007816 */ /* 0x000fce0000000000 */
.L_x_1713:
[----:B------:R-:W-:Y:S05]  /*2c70*/  BSYNC.RECONVERGENT B0 ;  /* 0x0000000000007941 */ /* 0x000fea0003800200 */
.L_x_1712:
[----:B------:R4:W-:Y:S01]  /*2c80*/  STG.E.U8 desc[UR36][R2.64], R0 ;  /* 0x0000000002007986 */ /* 0x0009e2000c101124 */
[----:B------:R-:W-:Y:S05]  /*2c90*/  BRA `(.L_x_1693) ;  /* 0x0000000400087947 */ /* 0x000fea0003800000 */
.L_x_1710:
[----:B0-----:R-:W-:Y:S01]  /*2ca0*/  LOP3.LUT R5, R4, 0x7fffffff, RZ, 0xc0, !PT ;  /* 0x7fffffff04057812 */ /* 0x001fe200078ec0ff */
[----:B------:R-:W-:Y:S01]  /*2cb0*/  BSSY.RECONVERGENT B0, `(.L_x_1716) ;  /* 0x0000013000007945 */ /* 0x000fe20003800200 */
[----:B------:R-:W-:Y:S02]  /*2cc0*/  MOV R0, 0x80 ;  /* 0x0000008000007802 */ /* 0x000fe40000000f00 */
        /* <DEDUP_REMOVED lines=9> */
.L_x_1718:
[----:B------:R-:W-:-:S04]  /*2d60*/  SHF.R.U32.HI R0, RZ, 0x15, R4 ;  /* 0x00000015ff007819 */ /* 0x000fc80000011604 */
[----:B------:R-:W-:-:S04]  /*2d70*/  LOP3.LUT R5, R0, 0x1, RZ, 0xc0, !PT ;  /* 0x0000000100057812 */ /* 0x000fc800078ec0ff */
[----:B------:R-:W-:-:S04]  /*2d80*/  IADD3 R0, PT, PT, R4, 0x88fffff, R5 ;  /* 0x088fffff04007810 */ /* 0x000fc80007ffe005 */
[----:B------:R-:W-:-:S04]  /*2d90*/  SHF.R.U32.HI R0, RZ, 0x15, R0 ;  /* 0x00000015ff007819 */ /* 0x000fc80000011600 */
[----:B------:R-:W-:-:S07]  /*2da0*/  LOP3.LUT R5, R0, 0xff, RZ, 0xc0, !PT ;  /* 0x000000ff00057812 */ /* 0x000fce00078ec0ff */
.L_x_1719:
[----:B------:R-:W-:-:S04]  /*2db0*/  SHF.R.U32.HI R4, RZ, 0x18, R4 ;  /* 0x00000018ff047819 */ /* 0x000fc80000011604 */
[----:B------:R-:W-:-:S04]  /*2dc0*/  LOP3.LUT R5, R5, 0x80, R4, 0xf8, !PT ;  /* 0x0000008005057812 */ /* 0x000fc800078ef804 */
[----:B------:R-:W-:-:S07]  /*2dd0*/  PRMT R0, R5, 0x7610, R0 ;  /* 0x0000761005007816 */ /* 0x000fce0000000000 */
.L_x_1717:
[----:B------:R-:W-:Y:S05]  /*2de0*/  BSYNC.RECONVERGENT B0 ;  /* 0x0000000000007941 */ /* 0x000fea0003800200 */
.L_x_1716:
[----:B------:R3:W-:Y:S01]  /*2df0*/  STG.E.U8 desc[UR36][R2.64], R0 ;  /* 0x0000000002007986 */ /* 0x0007e2000c101124 */
[----:B------:R-:W-:Y:S05]  /*2e00*/  BRA `(.L_x_1693) ;  /* 0x0000000000ac7947 */ /* 0x000fea0003800000 */
.L_x_1709:
[----:B------:R-:W-:-:S09]  /*2e10*/  UISETP.NE.AND UP0, UPT, UR4, 0x1c, UPT ;  /* 0x0000001c0400788c */ /* 0x000fd2000bf05270 */
[----:B------:R-:W-:Y:S05]  /*2e20*/  BRA.U !UP0, `(.L_x_1720) ;  /* 0x00000001089c7547 */ /* 0x000fea000b800000 */
[----:B------:R-:W-:-:S09]  /*2e30*/  UISETP.NE.AND UP0, UPT, UR4, 0x1d, UPT ;  /* 0x0000001d0400788c */ /* 0x000fd2000bf05270 */
[----:B------:R-:W-:Y:S05]  /*2e40*/  BRA.U !UP0, `(.L_x_1721) ;  /* 0x0000000108887547 */ /* 0x000fea000b800000 */
[----:B------:R-:W-:-:S09]  /*2e50*/  UISETP.NE.AND UP0, UPT, UR4, 0x2c, UPT ;  /* 0x0000002c0400788c */ /* 0x000fd2000bf05270 */
[----:B------:R-:W-:Y:S05]  /*2e60*/  BRA.U !UP0, `(.L_x_1722) ;  /* 0x0000000108447547 */ /* 0x000fea000b800000 */
.L_x_1692:
[----:B------:R-:W-:Y:S01]  /*2e70*/  MOV R0, 0x1c0 ;  /* 0x000001c000007802 */ /* 0x000fe20000000f00 */
[----:B------:R-:W0:Y:S01]  /*2e80*/  LDCU.64 UR6, c[0x4][0x1a0] ;  /* 0x01003400ff0677ac */ /* 0x000e220008000a00 */
[----:B------:R-:W-:Y:S02]  /*2e90*/  HFMA2 R13, -RZ, RZ, 0, 0 ;  /* 0x00000000ff0d7431 */ /* 0x000fe400000001ff */
[----:B------:R-:W-:Y:S01]  /*2ea0*/  IMAD.MOV.U32 R8, RZ, RZ, 0x65 ;  /* 0x00000065ff087424 */ /* 0x000fe200078e00ff */
[----:B------:R1:W2:Y:S01]  /*2eb0*/  LDC.64 R2, c[0x4][R0] ;  /* 0x0100000000027b82 */ /* 0x0002a20000000a00 */
[----:B------:R-:W3:Y:S01]  /*2ec0*/  LDCU.64 UR8, c[0x4][0x1a8] ;  /* 0x01003500ff0877ac */ /* 0x000ee20008000a00 */
[----:B------:R-:W-:Y:S01]  /*2ed0*/  IMAD.MOV.U32 R12, RZ, RZ, 0x1 ;  /* 0x00000001ff0c7424 */ /* 0x000fe200078e00ff */
[----:B------:R-:W4:Y:S01]  /*2ee0*/  LDCU.64 UR4, c[0x4][0x78] ;  /* 0x01000f00ff0477ac */ /* 0x000f220008000a00 */
[----:B0-----:R-:W-:Y:S02]  /*2ef0*/  IMAD.U32 R4, RZ, RZ, UR6 ;  /* 0x00000006ff047e24 */ /* 0x001fe4000f8e00ff */
[----:B------:R-:W-:Y:S01]  /*2f00*/  IMAD.U32 R5, RZ, RZ, UR7 ;  /* 0x00000007ff057e24 */ /* 0x000fe2000f8e00ff */
[----:B---3--:R-:W-:Y:S01]  /*2f10*/  MOV R6, UR8 ;  /* 0x0000000800067c02 */ /* 0x008fe20008000f00 */
[----:B------:R-:W-:-:S02]  /*2f20*/  IMAD.U32 R7, RZ, RZ, UR9 ;  /* 0x00000009ff077e24 */ /* 0x000fc4000f8e00ff */
[----:B----4-:R-:W-:Y:S01]  /*2f30*/  IMAD.U32 R10, RZ, RZ, UR4 ;  /* 0x00000004ff0a7e24 */ /* 0x010fe2000f8e00ff */
[----:B-1----:R-:W-:-:S07]  /*2f40*/  MOV R11, UR5 ;  /* 0x00000005000b7c02 */ /* 0x002fce0008000f00 */
[----:B------:R-:W-:-:S07]  /*2f50*/  LEPC R20, `(.L_x_1723) ;  /* 0x000000001014794e */ /* 0x000fce0000000000 */
[----:B--2---:R-:W-:Y:S05]  /*2f60*/  CALL.ABS.NOINC R2 ;  /* 0x0000000002007343 */ /* 0x004fea0003c00000 */
.L_x_1723:
[----:B------:R-:W-:Y:S05]  /*2f70*/  BRA `(.L_x_1693) ;  /* 0x0000000000507947 */ /* 0x000fea0003800000 */
.L_x_1722:
[----:B0-----:R-:W-:-:S04]  /*2f80*/  SHF.R.U32.HI R6, RZ, 0x17, R4 ;  /* 0x00000017ff067819 */ /* 0x001fc80000011604 */
        /* <DEDUP_REMOVED lines=14> */
.L_x_1721:
[----:B0-----:R-:W0:Y:S02]  /*3070*/  F2I.U64.TRUNC R4, R4 ;  /* 0x0000000400047311 */ /* 0x001e24000020d800 */
[----:B0-----:R1:W-:Y:S01]  /*3080*/  STG.E.64 desc[UR36][R2.64], R4 ;  /* 0x0000000402007986 */ /* 0x0013e2000c101b24 */
[----:B------:R-:W-:Y:S05]  /*3090*/  BRA `(.L_x_1693) ;  /* 0x0000000000087947 */ /* 0x000fea0003800000 */
.L_x_1720:
[----:B0-----:R-:W0:Y:S02]  /*30a0*/  F2I.FTZ.U32.TRUNC.NTZ R5, R4 ;  /* 0x0000000400057305 */ /* 0x001e24000021f000 */
[----:B0-----:R0:W-:Y:S02]  /*30b0*/  STG.E desc[UR36][R2.64], R5 ;  /* 0x0000000502007986 */ /* 0x0011e4000c101924 */
.L_x_1693:
[----:B------:R-:W-:-:S07]  /*30c0*/  VIADD R17, R17, 0x80 ;  /* 0x0000008011117836 */ /* 0x000fce0000000000 */
.L_x_1657:
[----:B------:R-:W-:Y:S05]  /*30d0*/  BSYNC.RECONVERGENT B7 ;  /* 0x0000000000077941 */ /* 0x000fea0003800200 */
.L_x_1656:
[----:B------:R-:W5:Y:S01]  /*30e0*/  LDCU UR4, c[0x0][0x380] ;  /* 0x00007000ff0477ac */ /* 0x000f620008000800 */
[----:B------:R-:W-:Y:S01]  /*30f0*/  BSSY.RECONVERGENT B7, `(.L_x_1724) ;  /* 0x00002ff000077945 */ /* 0x000fe20003800200 */
[----:B-----5:R-:W-:-:S13]  /*3100*/  ISETP.GE.AND P0, PT, R17, UR4, PT ;  /* 0x0000000411007c0c */ /* 0x020fda000bf06270 */
[----:B------:R-:W-:Y:S05]  /*3110*/  @P0 BRA `(.L_x_1725) ;  /* 0x0000002c00f00947 */ /* 0x000fea0003800000 */
[----:B------:R-:W5:Y:S01]  /*3120*/  LDCU UR4, c[0x0][0x388] ;  /* 0x00007100ff0477ac */ /* 0x000f620008000800 */
[----:B---34-:R-:W-:Y:S02]  /*3130*/  HFMA2 R0, -RZ, RZ, 0, 0 ;  /* 0x00000000ff007431 */ /* 0x018fe400000001ff */
[----:B------:R-:W-:Y:S01]  /*3140*/  IMAD.MOV.U32 R16, RZ, RZ, RZ ;  /* 0x000000ffff107224 */ /* 0x000fe200078e00ff */
[----:B-----5:R-:W-:-:S09]  /*3150*/  UISETP.NE.AND UP0, UPT, UR4, URZ, UPT ;  /* 0x000000ff0400728c */ /* 0x020fd2000bf05270 */
[----:B------:R-:W-:Y:S05]  /*3160*/  BRA.U !UP0, `(.L_x_1726) ;  /* 0x0000001108a87547 */ /* 0x000fea000b800000 */
[----:B------:R-:W0:Y:S01]  /*3170*/  LDCU.64 UR4, c[0x0][0x390] ;  /* 0x00007200ff0477ac */ /* 0x000e220008000a00 */
[----:B------:R-:W-:Y:S01]  /*3180*/  IMAD.MOV.U32 R16, RZ, RZ, RZ ;  /* 0x000000ffff107224 */ /* 0x000fe200078e00ff */
[----:B------:R-:W3:Y:S01]  /*3190*/  LDCU UR6, c[0x0][0x38c] ;  /* 0x00007180ff0677ac */ /* 0x000ee20008000800 */
[----:B------:R-:W4:Y:S01]  /*31a0*/  LDCU.64 UR8, c[0x0][0x4b8] ;  /* 0x00009700ff0877ac */ /* 0x000f220008000a00 */
[----:B------:R-:W-:Y:S01]  /*31b0*/  UISETP.NE.AND UP0, UPT, UR40, URZ, UPT ;  /* 0x000000ff2800728c */ /* 0x000fe2000bf05270 */
[----:B012---:R-:W-:-:S05]  /*31c0*/  IMAD.HI.U32 R2, R17, UR4, R16 ;  /* 0x0000000411027c27 */ /* 0x007fca000f8e0010 */
[----:B------:R-:W-:-:S04]  /*31d0*/  SHF.R.U32.HI R3, RZ, UR5, R2 ;  /* 0x00000005ff037c19 */ /* 0x000fc80008011602 */
[----:B------:R-:W-:-:S05]  /*31e0*/  IADD3 R0, PT, PT, -R3, RZ, RZ ;  /* 0x000000ff03007210 */ /* 0x000fca0007ffe1ff */
[----:B---3--:R-:W-:-:S04]  /*31f0*/  IMAD R0, R0, UR6, R17 ;  /* 0x0000000600007c24 */ /* 0x008fc8000f8e0211 */
[C---:B----4-:R-:W-:Y:S02]  /*3200*/  IMAD R16, R0.reuse, UR8, RZ ;  /* 0x0000000800107c24 */ /* 0x050fe4000f8e02ff */
        /* <DEDUP_REMOVED lines=288> */
.L_x_1726:
[----:B------:R-:W0:Y:S01]  /*4410*/  LDCU.64 UR6, c[0x0][0x588] ;  /* 0x0000b100ff0677ac */ /* 0x000e220008000a00 */
[----:B------:R-:W-:Y:S01]  /*4420*/  BSSY.RECONVERGENT B6, `(.L_x_1727) ;  /* 0x00000e5000067945 */ /* 0x000fe20003800200 */
[----:B------:R-:W-:-:S04]  /*4430*/  UPRMT UR4, UR42, 0x9910, URZ ;  /* 0x000099102a047896 */ /* 0x000fc800080000ff */
[----:B------:R-:W-:Y:S01]  /*4440*/  UISETP.GT.AND UP0, UPT, UR4, 0x9, UPT ;  /* 0x000000090400788c */ /* 0x000fe2000bf04270 */
[----:B012---:R-:W-:-:S05]  /*4450*/  IADD3 R2, P0, PT, R0, UR6, RZ ;  /* 0x0000000600027c10 */ /* 0x007fca000ff1e0ff */
        /* <DEDUP_REMOVED lines=13> */
.L_x_1731:
[----:B------:R-:W2:Y:S02]  /*4530*/  LDG.E.U8 R2, desc[UR36][R2.64] ;  /* 0x0000002402027981 */ /* 0x000ea4000c1e1100 */
[----:B--2---:R-:W-:Y:S01]  /*4540*/  I2FP.F32.U32 R4, R2 ;  /* 0x0000000200047245 */ /* 0x004fe20000201000 */
[----:B------:R-:W-:Y:S06]  /*4550*/  BRA `(.L_x_1733) ;  /* 0x0000000c00447947 */ /* 0x000fec0003800000 */
.L_x_1730:
        /* <DEDUP_REMOVED lines=9> */
.L_x_1735:
[----:B------:R-:W2:Y:S02]  /*45f0*/  LDG.E R2, desc[UR36][R2.64] ;  /* 0x0000002402027981 */ /* 0x000ea4000c1e1900 */
[----:B--2---:R-:W-:Y:S01]  /*4600*/  I2FP.F32.S32 R4, R2 ;  /* 0x0000000200047245 */ /* 0x004fe20000201400 */
[----:B------:R-:W-:Y:S06]  /*4610*/  BRA `(.L_x_1733) ;  /* 0x0000000c00147947 */ /* 0x000fec0003800000 */
.L_x_1734:
[----:B------:R-:W2:Y:S02]  /*4620*/  LDG.E.U16 R2, desc[UR36][R2.64] ;  /* 0x0000002402027981 */ /* 0x000ea4000c1e1500 */
[----:B--2---:R2:W3:Y:S01]  /*4630*/  I2F.S16 R4, R2 ;  /* 0x0000000200047306 */ /* 0x0044e20000101400 */
[----:B------:R-:W-:Y:S05]  /*4640*/  BRA `(.L_x_1733) ;  /* 0x0000000c00087947 */ /* 0x000fea0003800000 */
.L_x_1729:
        /* <DEDUP_REMOVED lines=8> */
.L_x_1737:
[----:B------:R-:W2:Y:S02]  /*46d0*/  LDG.E.U16 R2, desc[UR36][R2.64] ;  /* 0x0000002402027981 */ /* 0x000ea4000c1e1500 */
[----:B--2---:R-:W-:Y:S01]  /*46e0*/  HADD2.F32 R4, -RZ, R2.H0_H0 ;  /* 0x20000002ff047230 */ /* 0x004fe20000004100 */
[----:B------:R-:W-:Y:S06]  /*46f0*/  BRA `(.L_x_1733) ;  /* 0x0000000800dc7947 */ /* 0x000fec0003800000 */
.L_x_1736:
        /* <DEDUP_REMOVED lines=8> */
.L_x_1739:
[----:B------:R-:W2:Y:S02]  /*4780*/  LDG.E.U16 R2, desc[UR36][R2.64] ;  /* 0x0000002402027981 */ /* 0x000ea4000c1e1500 */
[----:B--2---:R-:W-:Y:S01]  /*4790*/  HADD2.F32 R4, -RZ, R2.H0_H0 ;  /* 0x20000002ff047230 */ /* 0x004fe20000004100 */
[----:B------:R-:W-:Y:S06]  /*47a0*/  BRA `(.L_x_1733) ;  /* 0x0000000800b07947 */ /* 0x000fec0003800000 */
.L_x_1738:
        /* <DEDUP_REMOVED lines=11> */
.L_x_1728:
        /* <DEDUP_REMOVED lines=12> */
.L_x_1742:
        /* <DEDUP_REMOVED lines=11> */
.L_x_1741:
        /* <DEDUP_REMOVED lines=23> */
[----:B------:R-:W-:Y:S01]  /*4b40*/  LOP3.LUT R4, R5, 0x80000000, R4, 0xf8, !PT ;  /* 0x8000000005047812 */ /* 0x000fe200078ef804 */
[----:B------:R-:W-:Y:S06]  /*4b50*/  BRA `(.L_x_1733) ;  /* 0x0000000400c47947 */ /* 0x000fec0003800000 */
.L_x_1744:
        /* <DEDUP_REMOVED lines=10> */
[----:B------:R-:W-:Y:S01]  /*4c00*/  LOP3.LUT R4, R0, 0x80000000, R5, 0xf8, !PT ;  /* 0x8000000000047812 */ /* 0x000fe200078ef805 */
[----:B------:R-:W-:Y:S06]  /*4c10*/  BRA `(.L_x_1733) ;  /* 0x0000000400947947 */ /* 0x000fec0003800000 */
.L_x_1743:
[----:B------:R-:W2:Y:S02]  /*4c20*/  LDG.E.U16 R2, desc[UR36][R2.64] ;  /* 0x0000002402027981 */ /* 0x000ea4000c1e1500 */
[----:B--2---:R-:W-:Y:S01]  /*4c30*/  IMAD.U32 R4, R2, 0x10000, RZ ;  /* 0x0001000002047824 */ /* 0x004fe200078e00ff */
[----:B------:R-:W-:Y:S06]  /*4c40*/  BRA `(.L_x_1733) ;  /* 0x0000000400887947 */ /* 0x000fec0003800000 */
.L_x_1740:
        /* <DEDUP_REMOVED lines=11> */
.L_x_1747:
[----:B------:R-:W2:Y:S01]  /*4d00*/  LDG.E.U8 R3, desc[UR36][R2.64] ;  /* 0x0000002402037981 */ /* 0x000ea2000c1e1100 */
        /* <DEDUP_REMOVED lines=19> */
.L_x_1749:
[----:B------:R-:W-:Y:S05]  /*4e40*/  BSYNC.RECONVERGENT B0 ;  /* 0x0000000000007941 */ /* 0x000fea0003800200 */
.L_x_1748:
[----:B------:R-:W-:Y:S01]  /*4e50*/  IMAD.SHL.U32 R0, R0, 0x100000, RZ ;  /* 0x0010000000007824 */ /* 0x000fe200078e00ff */
[----:B------:R-:W-:-:S04]  /*4e60*/  LEA R2, R2, 0x3b800000, 0x17 ;  /* 0x3b80000002027811 */ /* 0x000fc800078eb8ff */
[----:B------:R-:W-:Y:S01]  /*4e70*/  LOP3.LUT R4, R2, R0, R7, 0xfe, !PT ;  /* 0x0000000002047212 */ /* 0x000fe200078efe07 */
[----:B------:R-:W-:Y:S06]  /*4e80*/  BRA `(.L_x_1733) ;  /* 0x0000000000f87947 */ /* 0x000fec0003800000 */
.L_x_1746:
[----:B------:R-:W2:Y:S01]  /*4e90*/  LDG.E.U8 R3, desc[UR36][R2.64] ;  /* 0x0000002402037981 */ /* 0x000ea2000c1e1100 */
        /* <DEDUP_REMOVED lines=19> */
.L_x_1751:
[----:B------:R-:W-:Y:S05]  /*4fd0*/  BSYNC.RECONVERGENT B0 ;  /* 0x0000000000007941 */ /* 0x000fea0003800200 */
.L_x_1750:
[----:B------:R-:W-:Y:S02]  /*4fe0*/  SHF.L.U32 R0, R0, 0x15, RZ ;  /* 0x0000001500007819 */ /* 0x000fe400000006ff */
[----:B------:R-:W-:-:S04]  /*4ff0*/  LEA R2, R2, 0x37800000, 0x17 ;  /* 0x3780000002027811 */ /* 0x000fc800078eb8ff */
[----:B------:R-:W-:Y:S01]  /*5000*/  LOP3.LUT R4, R2, R0, R7, 0xfe, !PT ;  /* 0x0000000002047212 */ /* 0x000fe200078efe07 */
[----:B------:R-:W-:Y:S06]  /*5010*/  BRA `(.L_x_1733) ;  /* 0x0000000000947947 */ /* 0x000fec0003800000 */
.L_x_1745:
        /* <DEDUP_REMOVED lines=8> */
[----:B--2---:R-:W-:-:S13]  /*50a0*/  ISETP.NE.AND P0, PT, R2, RZ, PT ;  /* 0x000000ff0200720c */ /* 0x004fda0003f05270 */
[----:B------:R-:W-:Y:S05]  /*50b0*/  @!P0 BRA `(.L_x_1733) ;  /* 0x00000000006c8947 */ /* 0x000fea0003800000 */
[----:B------:R-:W-:-:S13]  /*50c0*/  ISETP.NE.AND P0, PT, R2, 0xff, PT ;  /* 0x000000ff0200780c */ /* 0x000fda0003f05270 */
[----:B------:R-:W-:Y:S01]  /*50d0*/  @!P0 IMAD.MOV.U32 R4, RZ, RZ, 0x7f800001 ;  /* 0x7f800001ff048424 */ /* 0x000fe200078e00ff */
[----:B------:R-:W-:Y:S01]  /*50e0*/  @P0 SHF.L.U32 R4, R2, 0x17, RZ ;  /* 0x0000001702040819 */ /* 0x000fe200000006ff */
[----:B------:R-:W-:Y:S06]  /*50f0*/  BRA `(.L_x_1733) ;  /* 0x00000000005c7947 */ /* 0x000fec0003800000 */
.L_x_1732:
        /* <DEDUP_REMOVED lines=16> */
.L_x_1754:
[----:B------:R-:W-:Y:S01]  /*5200*/  IMAD.MOV.U32 R4, RZ, RZ, RZ ;  /* 0x000000ffff047224 */ /* 0x000fe200078e00ff */
[----:B------:R-:W-:Y:S06]  /*5210*/  BRA `(.L_x_1733) ;  /* 0x0000000000147947 */ /* 0x000fec0003800000 */
.L_x_1753:
[----:B------:R-:W2:Y:S02]  /*5220*/  LDG.E.64 R2, desc[UR36][R2.64] ;  /* 0x0000002402027981 */ /* 0x000ea4000c1e1b00 */
[----:B--2---:R0:W1:Y:S02]  /*5230*/  I2F.U64 R4, R2 ;  /* 0x0000000200047312 */ /* 0x0040640000301000 */
[----:B01----:R-:W-:Y:S05]  /*5240*/  BRA `(.L_x_1733) ;  /* 0x0000000000087947 */ /* 0x003fea0003800000 */
.L_x_1752:
[----:B------:R-:W2:Y:S02]  /*5250*/  LDG.E R2, desc[UR36][R2.64] ;  /* 0x0000002402027981 */ /* 0x000ea4000c1e1900 */
[----:B--2---:R-:W-:-:S07]  /*5260*/  I2FP.F32.U32 R4, R2 ;  /* 0x0000000200047245 */ /* 0x004fce0000201000 */
.L_x_1733:
[----:B------:R-:W-:Y:S05]  /*5270*/  BSYNC.RECONVERGENT B6 ;  /* 0x0000000000067941 */ /* 0x000fea0003800200 */
.L_x_1727:
        /* <DEDUP_REMOVED lines=9> */
[----:B-12-4-:R-:W-:-:S05]  /*5310*/  IADD3 R2, P0, PT, R16, UR6, RZ ;  /* 0x0000000610027c10 */ /* 0x016fca000ff1e0ff */
        /* <DEDUP_REMOVED lines=13> */
.L_x_1758:
[----:B0-----:R-:W0:Y:S02]  /*53f0*/  F2I.S64.TRUNC R4, R4 ;  /* 0x0000000400047311 */ /* 0x001e24000020d900 */
[----:B0-----:R-:W-:-:S05]  /*5400*/  MOV R7, R4 ;  /* 0x0000000400077202 */ /* 0x001fca0000000f00 */
[----:B------:R3:W-:Y:S01]  /*5410*/  STG.E.U8 desc[UR36][R2.64], R7 ;  /* 0x0000000702007986 */ /* 0x0007e2000c101124 */
[----:B------:R-:W-:Y:S05]  /*5420*/  BRA `(.L_x_1760) ;  /* 0x0000000c00287947 */ /* 0x000fea0003800000 */
.L_x_1757:
        /* <DEDUP_REMOVED lines=9> */
.L_x_1762:
[----:B0-----:R-:W0:Y:S02]  /*54c0*/  F2I.FTZ.TRUNC.NTZ R5, R4 ;  /* 0x0000000400057305 */ /* 0x001e24000021f100 */
[----:B0-----:R2:W-:Y:S01]  /*54d0*/  STG.E desc[UR36][R2.64], R5 ;  /* 0x0000000502007986 */ /* 0x0015e2000c101924 */
[----:B------:R-:W-:Y:S05]  /*54e0*/  BRA `(.L_x_1760) ;  /* 0x0000000800f87947 */ /* 0x000fea0003800000 */
.L_x_1761:
[----:B0-----:R-:W0:Y:S02]  /*54f0*/  F2I.FTZ.TRUNC.NTZ R5, R4 ;  /* 0x0000000400057305 */ /* 0x001e24000021f100 */
[----:B0-----:R0:W-:Y:S01]  /*5500*/  STG.E.U16 desc[UR36][R2.64], R5 ;  /* 0x0000000502007986 */ /* 0x0011e2000c101524 */
[----:B------:R-:W-:Y:S05]  /*5510*/  BRA `(.L_x_1760) ;  /* 0x0000000800ec7947 */ /* 0x000fea0003800000 */
.L_x_1756:
        /* <DEDUP_REMOVED lines=8> */
.L_x_1764:
[----:B0-----:R-:W-:-:S05]  /*55a0*/  F2FP.F16.F32.PACK_AB R4, RZ, R4 ;  /* 0x00000004ff04723e */ /* 0x001fca00000000ff */
[----:B------:R0:W-:Y:S01]  /*55b0*/  STG.E.U16 desc[UR36][R2.64], R4 ;  /* 0x0000000402007986 */ /* 0x0001e2000c101524 */
[----:B------:R-:W-:Y:S05]  /*55c0*/  BRA `(.L_x_1760) ;  /* 0x0000000800c07947 */ /* 0x000fea0003800000 */
.L_x_1763:
        /* <DEDUP_REMOVED lines=9> */
.L_x_1766:
[----:B0-----:R-:W-:-:S04]  /*5660*/  F2FP.F16.F32.PACK_AB R5, RZ, R4 ;  /* 0x00000004ff05723e */ /* 0x001fc800000000ff */
[----:B------:R-:W-:-:S05]  /*5670*/  PRMT R5, R5, 0x5410, RZ ;  /* 0x0000541005057816 */ /* 0x000fca00000000ff */
[----:B------:R0:W-:Y:S01]  /*5680*/  STG.E desc[UR36][R2.64], R5 ;  /* 0x0000000502007986 */ /* 0x0001e2000c101924 */
[----:B------:R-:W-:Y:S05]  /*5690*/  BRA `(.L_x_1760) ;  /* 0x00000008008c7947 */ /* 0x000fea0003800000 */
.L_x_1765:
[----:B0-----:R-:W-:-:S06]  /*56a0*/  FMUL.FTZ R4, R4, 1 ;  /* 0x3f80000004047820 */ /* 0x001fcc0000410000 */
[----:B------:R-:W0:Y:S02]  /*56b0*/  F2F.F64.F32 R4, R4 ;  /* 0x0000000400047310 */ /* 0x000e240000201800 */
[----:B0-----:R0:W-:Y:S01]  /*56c0*/  STG.E.64 desc[UR36][R2.64], R4 ;  /* 0x0000000402007986 */ /* 0x0011e2000c101b24 */
[----:B------:R-:W-:Y:S05]  /*56d0*/  BRA `(.L_x_1760) ;  /* 0x00000008007c7947 */ /* 0x000fea0003800000 */
.L_x_1755:
        /* <DEDUP_REMOVED lines=13> */
.L_x_1770:
[----:B0-----:R-:W-:Y:S01]  /*57b0*/  LOP3.LUT R6, R4, 0x7fffffff, RZ, 0xc0, !PT ;  /* 0x7fffffff04067812 */ /* 0x001fe200078ec0ff */
[----:B------:R-:W-:Y:S01]  /*57c0*/  BSSY.RECONVERGENT B0, `(.L_x_1771) ;  /* 0x0000012000007945 */ /* 0x000fe20003800200 */
[----:B------:R-:W-:Y:S02]  /*57d0*/  IMAD.MOV.U32 R0, RZ, RZ, 0x80 ;  /* 0x00000080ff007424 */ /* 0x000fe400078e00ff */
        /* <DEDUP_REMOVED lines=13> */
.L_x_1773:
[----:B------:R-:W-:-:S04]  /*58b0*/  SHF.R.U32.HI R4, RZ, 0x18, R4 ;  /* 0x00000018ff047819 */ /* 0x000fc80000011604 */
[----:B------:R-:W-:-:S04]  /*58c0*/  LOP3.LUT R4, R5, 0x80, R4, 0xf8, !PT ;  /* 0x0000008005047812 */ /* 0x000fc800078ef804 */
[----:B------:R-:W-:-:S07]  /*58d0*/  PRMT R0, R4, 0x7610, R0 ;  /* 0x0000761004007816 */ /* 0x000fce0000000000 */
.L_x_1772:
[----:B------:R-:W-:Y:S05]  /*58e0*/  BSYNC.RECONVERGENT B0 ;  /* 0x0000000000007941 */ /* 0x000fea0003800200 */
.L_x_1771:
[----:B------:R0:W-:Y:S01]  /*58f0*/  STG.E.U8 desc[UR36][R2.64], R0 ;  /* 0x0000000002007986 */ /* 0x0001e2000c101124 */
[----:B------:R-:W-:Y:S05]  /*5900*/  BRA `(.L_x_1760) ;  /* 0x0000000400f07947 */ /* 0x000fea0003800000 */
.L_x_1769:
[----:B0-----:R-:W-:Y:S01]  /*5910*/  LOP3.LUT R6, R4, 0x7fffffff, RZ, 0xc0, !PT ;  /* 0x7fffffff04067812 */ /* 0x001fe200078ec0ff */
[----:B------:R-:W-:Y:S01]  /*5920*/  BSSY.RECONVERGENT B0, `(.L_x_1774) ;  /* 0x0000012000007945 */ /* 0x000fe20003800200 */
[----:B------:R-:W-:Y:S02]  /*5930*/  HFMA2 R0, -RZ, RZ, 0, 7.62939453125e-06 ;  /* 0x00000080ff007431 */ /* 0x000fe400000001ff */
        /* <DEDUP_REMOVED lines=13> */
.L_x_1776:
[----:B------:R-:W-:-:S04]  /*5a10*/  SHF.R.U32.HI R4, RZ, 0x18, R4 ;  /* 0x00000018ff047819 */ /* 0x000fc80000011604 */
[----:B------:R-:W-:-:S04]  /*5a20*/  LOP3.LUT R5, R5, 0x80, R4, 0xf8, !PT ;  /* 0x0000008005057812 */ /* 0x000fc800078ef804 */
[----:B------:R-:W-:-:S07]  /*5a30*/  PRMT R0, R5, 0x7610, R0 ;  /* 0x0000761005007816 */ /* 0x000fce0000000000 */
.L_x_1775:
[----:B------:R-:W-:Y:S05]  /*5a40*/  BSYNC.RECONVERGENT B0 ;  /* 0x0000000000007941 */ /* 0x000fea0003800200 */
.L_x_1774:
[----:B------:R0:W-:Y:S01]  /*5a50*/  STG.E.U8 desc[UR36][R2.64], R0 ;  /* 0x0000000002007986 */ /* 0x0001e2000c101124 */
[----:B------:R-:W-:Y:S05]  /*5a60*/  BRA `(.L_x_1760) ;  /* 0x0000000400987947 */ /* 0x000fea0003800000 */
.L_x_1768:
[----:B------:R-:W-:-:S09]  /*5a70*/  UISETP.NE.AND UP0, UPT, UR4, 0x1c, UPT ;  /* 0x0000001c0400788c */ /* 0x000fd2000bf05270 */
[----:B------:R-:W-:Y:S05]  /*5a80*/  BRA.U !UP0, `(.L_x_1777) ;  /* 0x0000000108587547 */ /* 0x000fea000b800000 */
[----:B------:R-:W-:-:S09]  /*5a90*/  UISETP.NE.AND UP0, UPT, UR4, 0x1d, UPT ;  /* 0x0000001d0400788c */ /* 0x000fd2000bf05270 */
[----:B------:R-:W-:Y:S05]  /*5aa0*/  BRA.U !UP0, `(.L_x_1778) ;  /* 0x0000000108447547 */ /* 0x000fea000b800000 */
[----:B------:R-:W-:-:S09]  /*5ab0*/  UISETP.NE.AND UP0, UPT, UR4, 0x2c, UPT ;  /* 0x0000002c0400788c */ /* 0x000fd2000bf05270 */
[----:B------:R-:W-:Y:S05]  /*5ac0*/  BRA.U UP0, `(.L_x_1759) ;  /* 0x0000000100a87547 */ /* 0x000fea000b800000 */
        /* <DEDUP_REMOVED lines=15> */
.L_x_1778:
[----:B0-----:R-:W0:Y:S02]  /*5bc0*/  F2I.U64.TRUNC R4, R4 ;  /* 0x0000000400047311 */ /* 0x001e24000020d800 */
[----:B0-----:R0:W-:Y:S01]  /*5bd0*/  STG.E.64 desc[UR36][R2.64], R4 ;  /* 0x0000000402007986 */ /* 0x0011e2000c101b24 */
[----:B------:R-:W-:Y:S05]  /*5be0*/  BRA `(.L_x_1760) ;  /* 0x0000000400387947 */ /* 0x000fea0003800000 */
.L_x_1777:
[----:B0-----:R-:W0:Y:S02]  /*5bf0*/  F2I.FTZ.U32.TRUNC.NTZ R5, R4 ;  /* 0x0000000400057305 */ /* 0x001e24000021f000 */
[----:B0-----:R0:W-:Y:S01]  /*5c00*/  STG.E desc[UR36][R2.64], R5 ;  /* 0x0000000502007986 */ /* 0x0011e2000c101924 */
[----:B------:R-:W-:Y:S05]  /*5c10*/  BRA `(.L_x_1760) ;  /* 0x00000004002c7947 */ /* 0x000fea0003800000 */
.L_x_1767:
        /* <DEDUP_REMOVED lines=10> */
.L_x_1780:
[----:B0-----:R-:W-:Y:S01]  /*5cc0*/  FMUL.FTZ R4, R4, 1 ;  /* 0x3f80000004047820 */ /* 0x001fe20000410000 */
[----:B------:R-:W-:-:S05]  /*5cd0*/  CS2R R6, SRZ ;  /* 0x0000000000067805 */ /* 0x000fca000001ff00 */
[----:B------:R-:W0:Y:S02]  /*5ce0*/  F2F.F64.F32 R4, R4 ;  /* 0x0000000400047310 */ /* 0x000e240000201800 */
[----:B0-----:R0:W-:Y:S01]  /*5cf0*/  STG.E.128 desc[UR36][R2.64], R4 ;  /* 0x0000000402007986 */ /* 0x0011e2000c101d24 */
[----:B------:R-:W-:Y:S05]  /*5d00*/  BRA `(.L_x_1760) ;  /* 0x0000000000f07947 */ /* 0x000fea0003800000 */
.L_x_1779:
[----:B------:R-:W-:-:S09]  /*5d10*/  UISETP.NE.AND UP0, UPT, UR4, 0xf, UPT ;  /* 0x0000000f0400788c */ /* 0x000fd2000bf05270 */
[----:B------:R-:W-:Y:S05]  /*5d20*/  BRA.U !UP0, `(.L_x_1781) ;  /* 0x0000000108e07547 */ /* 0x000fea000b800000 */
[----:B------:R-:W-:-:S09]  /*5d30*/  UISETP.NE.AND UP0, UPT, UR4, 0x17, UPT ;  /* 0x000000170400788c */ /* 0x000fd2000bf05270 */
[----:B------:R-:W-:Y:S05]  /*5d40*/  BRA.U !UP0, `(.L_x_1782) ;  /* 0x00000001088c7547 */ /* 0x000fea000b800000 */
[----:B------:R-:W-:-:S09]  /*5d50*/  UISETP.NE.AND UP0, UPT, UR4, 0x18, UPT ;  /* 0x000000180400788c */ /* 0x000fd2000bf05270 */
[----:B------:R-:W-:Y:S05]  /*5d60*/  BRA.U !UP0, `(.L_x_1783) ;  /* 0x0000000108447547 */ /* 0x000fea000b800000 */
.L_x_1759:
[----:B------:R-:W-:Y:S01]  /*5d70*/  MOV R0, 0x1c0 ;  /* 0x000001c000007802 */ /* 0x000fe20000000f00 */
[----:B------:R-:W0:Y:S01]  /*5d80*/  LDCU.64 UR4, c[0x4][0x1a0] ;  /* 0x01003400ff0477ac */ /* 0x000e220008000a00 */
[----:B------:R-:W-:Y:S02]  /*5d90*/  HFMA2 R12, -RZ, RZ, 0, 5.9604644775390625e-08 ;  /* 0x00000001ff0c7431 */ /* 0x000fe400000001ff */
[----:B------:R-:W-:Y:S01]  /*5da0*/  IMAD.MOV.U32 R8, RZ, RZ, 0x65 ;  /* 0x00000065ff087424 */ /* 0x000fe200078e00ff */
[----:B------:R1:W2:Y:S01]  /*5db0*/  LDC.64 R2, c[0x4][R0] ;  /* 0x0100000000027b82 */ /* 0x0002a20000000a00 */
[----:B------:R-:W3:Y:S01]  /*5dc0*/  LDCU.64 UR6, c[0x4][0x1a8] ;  /* 0x01003500ff0677ac */ /* 0x000ee20008000a00 */
[----:B------:R-:W-:Y:S01]  /*5dd0*/  IMAD.MOV.U32 R13, RZ, RZ, RZ ;  /* 0x000000ffff0d7224 */ /* 0x000fe200078e00ff */
[----:B------:R-:W4:Y:S01]  /*5de0*/  LDCU.64 UR8, c[0x4][0x78] ;  /* 0x01000f00ff0877ac */ /* 0x000f220008000a00 */
[----:B0-----:R-:W-:Y:S01]  /*5df0*/  IMAD.U32 R4, RZ, RZ, UR4 ;  /* 0x00000004ff047e24 */ /* 0x001fe2000f8e00ff */
[----:B------:R-:W-:Y:S01]  /*5e00*/  MOV R5, UR5 ;  /* 0x0000000500057c02 */ /* 0x000fe20008000f00 */
[----:B---3--:R-:W-:-:S02]  /*5e10*/  IMAD.U32 R6, RZ, RZ, UR6 ;  /* 0x00000006ff067e24 */ /* 0x008fc4000f8e00ff */
[----:B------:R-:W-:Y:S01]  /*5e20*/  IMAD.U32 R7, RZ, RZ, UR7 ;  /* 0x00000007ff077e24 */ /* 0x000fe2000f8e00ff */
[----:B----4-:R-:W-:Y:S01]  /*5e30*/  MOV R10, UR8 ;  /* 0x00000008000a7c02 */ /* 0x010fe20008000f00 */
[----:B-1----:R-:W-:-:S07]  /*5e40*/  IMAD.U32 R11, RZ, RZ, UR9 ;  /* 0x00000009ff0b7e24 */ /* 0x002fce000f8e00ff */
[----:B------:R-:W-:-:S07]  /*5e50*/  LEPC R20, `(.L_x_1784) ;  /* 0x000000001014794e */ /* 0x000fce0000000000 */
[----:B--2---:R-:W-:Y:S05]  /*5e60*/  CALL.ABS.NOINC R2 ;  /* 0x0000000002007343 */ /* 0x004fea0003c00000 */
.L_x_1784:
[----:B------:R-:W-:Y:S05]  /*5e70*/  BRA `(.L_x_1760) ;  /* 0x0000000000947947 */ /* 0x000fea0003800000 */
.L_x_1783:
[----:B0-----:R-:W-:Y:S01]  /*5e80*/  LOP3.LUT R6, R4, 0x7fffffff, RZ, 0xc0, !PT ;  /* 0x7fffffff04067812 */ /* 0x001fe200078ec0ff */
[----:B------:R-:W-:Y:S01]  /*5e90*/  BSSY.RECONVERGENT B0, `(.L_x_1785) ;  /* 0x000000b000007945 */ /* 0x000fe20003800200 */
[----:B------:R-:W-:Y:S01]  /*5ea0*/  SHF.R.U32.HI R7, RZ, 0x18, R4 ;  /* 0x00000018ff077819 */ /* 0x000fe20000011604 */
[----:B------:R-:W-:Y:S01]  /*5eb0*/  IMAD.MOV.U32 R0, RZ, RZ, 0x7f ;  /* 0x0000007fff007424 */ /* 0x000fe200078e00ff */
        /* <DEDUP_REMOVED lines=8> */
.L_x_1786:
[----:B------:R-:W-:Y:S05]  /*5f40*/  BSYNC.RECONVERGENT B0 ;  /* 0x0000000000007941 */ /* 0x000fea0003800200 */
.L_x_1785:
[----:B------:R-:W-:-:S05]  /*5f50*/  LOP3.LUT R5, R0, 0x80, R7, 0xf8, !PT ;  /* 0x0000008000057812 */ /* 0x000fca00078ef807 */
[----:B------:R0:W-:Y:S01]  /*5f60*/  STG.E.U8 desc[UR36][R2.64], R5 ;  /* 0x0000000502007986 */ /* 0x0001e2000c101124 */
[----:B------:R-:W-:Y:S05]  /*5f70*/  BRA `(.L_x_1760) ;  /* 0x0000000000547947 */ /* 0x000fea0003800000 */
.L_x_1782:
[----:B0-----:R-:W-:Y:S01]  /*5f80*/  LOP3.LUT R6, R4, 0x7fffffff, RZ, 0xc0, !PT ;  /* 0x7fffffff04067812 */ /* 0x001fe200078ec0ff */
[----:B------:R-:W-:Y:S03]  /*5f90*/  BSSY.RECONVERGENT B0, `(.L_x_1787) ;  /* 0x000000d000007945 */ /* 0x000fe60003800200 */
        /* <DEDUP_REMOVED lines=9> */
.L_x_1788:
[----:B------:R-:W-:Y:S02]  /*6030*/  ISETP.GT.U32.AND P0, PT, R6, 0x7f800000, PT ;  /* 0x7f8000000600780c */ /* 0x000fe40003f04070 */
[----:B------:R-:W-:-:S04]  /*6040*/  MOV R0, 0x7f ;  /* 0x0000007f00007802 */ /* 0x000fc80000000f00 */
[----:B------:R-:W-:-:S07]  /*6050*/  SEL R0, R0, 0x7c, P0 ;  /* 0x0000007c00007807 */ /* 0x000fce0000000000 */
.L_x_1789:
[----:B------:R-:W-:Y:S05]  /*6060*/  BSYNC.RECONVERGENT B0 ;  /* 0x0000000000007941 */ /* 0x000fea0003800200 */
.L_x_1787:
[----:B------:R-:W-:-:S04]  /*6070*/  SHF.R.U32.HI R5, RZ, 0x18, R4 ;  /* 0x00000018ff057819 */ /* 0x000fc80000011604 */
[----:B------:R-:W-:-:S05]  /*6080*/  LOP3.LUT R5, R0, 0x80, R5, 0xf8, !PT ;  /* 0x0000008000057812 */ /* 0x000fca00078ef805 */
[----:B------:R0:W-:Y:S01]  /*6090*/  STG.E.U8 desc[UR36][R2.64], R5 ;  /* 0x0000000502007986 */ /* 0x0001e2000c101124 */
[----:B------:R-:W-:Y:S05]  /*60a0*/  BRA `(.L_x_1760) ;  /* 0x0000000000087947 */ /* 0x000fea0003800000 */
.L_x_1781:
[----:B0-----:R-:W-:-:S05]  /*60b0*/  F2FP.BF16.F32.PACK_AB R4, RZ, R4 ;  /* 0x00000004ff04723e */ /* 0x001fca00000010ff */
[----:B------:R0:W-:Y:S02]  /*60c0*/  STG.E.U16 desc[UR36][R2.64], R4 ;  /* 0x0000000402007986 */ /* 0x0001e4000c101524 */
.L_x_1760:
[----:B------:R-:W-:-:S07]  /*60d0*/  VIADD R17, R17, 0x80 ;  /* 0x0000008011117836 */ /* 0x000fce0000000000 */
.L_x_1725:
[----:B------:R-:W-:Y:S05]  /*60e0*/  BSYNC.RECONVERGENT B7 ;  /* 0x0000000000077941 */ /* 0x000fea0003800200 */
.L_x_1724:
[----:B------:R-:W5:Y:S01]  /*60f0*/  LDCU UR4, c[0x0][0x380] ;  /* 0x00007000ff0477ac */ /* 0x000f620008000800 */
[----:B------:R-:W-:Y:S01]  /*6100*/  BSSY.RECONVERGENT B7, `(.L_x_1790) ;  /* 0x00002ff000077945 */ /* 0x000fe20003800200 */
[----:B-----5:R-:W-:-:S13]  /*6110*/  ISETP.GE.AND P0, PT, R17, UR4, PT ;  /* 0x0000000411007c0c */ /* 0x020fda000bf06270 */
[----:B------:R-:W-:Y:S05]  /*6120*/  @P0 BRA `(.L_x_1791) ;  /* 0x0000002c00f00947 */ /* 0x000fea0003800000 */
        /* <DEDUP_REMOVED lines=303> */
.L_x_1792:
[----:B------:R-:W1:Y:S01]  /*7420*/  LDCU.64 UR6, c[0x0][0x588] ;  /* 0x0000b100ff0677ac */ /* 0x000e620008000a00 */
[----:B------:R-:W-:Y:S01]  /*7430*/  BSSY.RECONVERGENT B6, `(.L_x_1793) ;  /* 0x00000e5000067945 */ /* 0x000fe20003800200 */
[----:B------:R-:W-:-:S04]  /*7440*/  UPRMT UR4, UR42, 0x9910, URZ ;  /* 0x000099102a047896 */ /* 0x000fc800080000ff */
[----:B------:R-:W-:Y:S01]  /*7450*/  UISETP.GT.AND UP0, UPT, UR4, 0x9, UPT ;  /* 0x000000090400788c */ /* 0x000fe2000bf04270 */
[----:B-12---:R-:W-:-:S04]  /*7460*/  IADD3 R2, P0, PT, R0, UR6, RZ ;  /* 0x0000000600027c10 */ /* 0x006fc8000ff1e0ff */
        /* <DEDUP_REMOVED lines=11> */
[----:B--2---:R0:W1:Y:S01]  /*7520*/  I2F.S16 R4, R2 ;  /* 0x0000000200047306 */ /* 0x0040620000101400 */
[----:B------:R-:W-:Y:S05]  /*7530*/  BRA `(.L_x_1799) ;  /* 0x0000000c00507947 */ /* 0x000fea0003800000 */
.L_x_1797:
[----:B------:R-:W2:Y:S02]  /*7540*/  LDG.E.U8 R2, desc[UR36][R2.64] ;  /* 0x0000002402027981 */ /* 0x000ea4000c1e1100 */
[----:B--2---:R-:W-:Y:S01]  /*7550*/  I2FP.F32.U32 R4, R2 ;  /* 0x0000000200047245 */ /* 0x004fe20000201000 */
[----:B------:R-:W-:Y:S06]  /*7560*/  BRA `(.L_x_1799) ;  /* 0x0000000c00447947 */ /* 0x000fec0003800000 */
.L_x_1796:
[----:B------:R-:W-:-:S09]  /*7570*/  UISETP.NE.AND UP0, UPT, UR4, 0x2, UPT ;  /* 0x000000020400788c */ /* 0x000fd2000bf05270 */
[----:B------:R-:W-:Y:S05]  /*7580*/  BRA.U !UP0, `(.L_x_1800) ;  /* 0x0000000108287547 */ /* 0x000fea000b800000 */
[----:B------:R-:W-:-:S09]  /*7590*/  UISETP.NE.AND UP0, UPT, UR4, 0x3, UPT ;  /* 0x000000030400788c */ /* 0x000fd2000bf05270 */
[----:B------:R-:W-:Y:S05]  /*75a0*/  BRA.U !UP0, `(.L_x_1801) ;  /* 0x0000000108147547 */ /* 0x000fea000b800000 */
[----:B------:R-:W-:-:S09]  /*75b0*/  UISETP.NE.AND UP0, UPT, UR4, 0x4, UPT ;  /* 0x000000040400788c */ /* 0x000fd2000bf05270 */
[----:B------:R-:W-:Y:S05]  /*75c0*/  BRA.U UP0, `(.L_x_1798) ;  /* 0x0000000900d07547 */ /* 0x000fea000b800000 */
[----:B------:R-:W2:Y:S02]  /*75d0*/  LDG.E.64 R2, desc[UR36][R2.64] ;  /* 0x0000002402027981 */ /* 0x000ea4000c1e1b00 */
[----:B--2---:R4:W0:Y:S02]  /*75e0*/  I2F.S64 R4, R2 ;  /* 0x0000000200047312 */ /* 0x0048240000301400 */
[----:B0---4-:R-:W-:Y:S05]  /*75f0*/  BRA `(.L_x_1799) ;  /* 0x0000000c00207947 */ /* 0x011fea0003800000 */
.L_x_1801:
[----:B------:R-:W2:Y:S02]  /*7600*/  LDG.E R2, desc[UR36][R2.64] ;  /* 0x0000002402027981 */ /* 0x000ea4000c1e1900 */
[----:B--2---:R-:W-:Y:S01]  /*7610*/  I2FP.F32.S32 R4, R2 ;  /* 0x0000000200047245 */ /* 0x004fe20000201400 */
[----:B------:R-:W-:Y:S06]  /*7620*/  BRA `(.L_x_1799) ;  /* 0x0000000c00147947 */ /* 0x000fec0003800000 */
.L_x_1800:
[----:B------:R-:W2:Y:S02]  /*7630*/  LDG.E.U16 R2, desc[UR36][R2.64] ;  /* 0x0000002402027981 */ /* 0x000ea4000c1e1500 */
[----:B--2---:R2:W3:Y:S01]  /*7640*/  I2F.S16 R4, R2 ;  /* 0x0000000200047306 */ /* 0x0044e20000101400 */
[----:B------:R-:W-:Y:S05]  /*7650*/  BRA `(.L_x_1799) ;  /* 0x0000000c00087947 */ /* 0x000fea0003800000 */
.L_x_1795:
        /* <DEDUP_REMOVED lines=8> */
.L_x_1803:
[----:B------:R-:W2:Y:S02]  /*76e0*/  LDG.E.U16 R2, desc[UR36][R2.64] ;  /* 0x0000002402027981 */ /* 0x000ea4000c1e1500 */
[----:B--2---:R-:W-:Y:S01]  /*76f0*/  HADD2.F32 R4, -RZ, R2.H0_H0 ;  /* 0x20000002ff047230 */ /* 0x004fe20000004100 */
[----:B------:R-:W-:Y:S06]  /*7700*/  BRA `(.L_x_1799) ;  /* 0x0000000800dc7947 */ /* 0x000fec0003800000 */
.L_x_1802:
        /* <DEDUP_REMOVED lines=8> */
.L_x_1805:
[----:B------:R-:W2:Y:S02]  /*7790*/  LDG.E.U16 R2, desc[UR36][R2.64] ;  /* 0x0000002402027981 */ /* 0x000ea4000c1e1500 */
[----:B--2---:R-:W-:Y:S01]  /*77a0*/  HADD2.F32 R4, -RZ, R2.H0_H0 ;  /* 0x20000002ff047230 */ /* 0x004fe20000004100 */
[----:B------:R-:W-:Y:S06]  /*77b0*/  BRA `(.L_x_1799) ;  /* 0x0000000800b07947 */ /* 0x000fec0003800000 */
.L_x_1804:
        /* <DEDUP_REMOVED lines=11> */
.L_x_1794:
        /* <DEDUP_REMOVED lines=12> */
.L_x_1808:
        /* <DEDUP_REMOVED lines=11> */
.L_x_1807:
        /* <DEDUP_REMOVED lines=23> */
[----:B------:R-:W-:Y:S01]  /*7b50*/  LOP3.LUT R4, R5, 0x80000000, R4, 0xf8, !PT ;  /* 0x8000000005047812 */ /* 0x000fe200078ef804 */
[----:B------:R-:W-:Y:S06]  /*7b60*/  BRA `(.L_x_1799) ;  /* 0x0000000400c47947 */ /* 0x000fec0003800000 */
.L_x_1810:
        /* <DEDUP_REMOVED lines=12> */
.L_x_1809:
[----:B------:R-:W2:Y:S02]  /*7c30*/  LDG.E.U16 R2, desc[UR36][R2.64] ;  /* 0x0000002402027981 */ /* 0x000ea4000c1e1500 */
[----:B--2---:R-:W-:Y:S01]  /*7c40*/  IMAD.U32 R4, R2, 0x10000, RZ ;  /* 0x0001000002047824 */ /* 0x004fe200078e00ff */
[----:B------:R-:W-:Y:S06]  /*7c50*/  BRA `(.L_x_1799) ;  /* 0x0000000400887947 */ /* 0x000fec0003800000 */
.L_x_1806:
        /* <DEDUP_REMOVED lines=11> */
.L_x_1813:
        /* <DEDUP_REMOVED lines=20> */
.L_x_1815:
[----:B------:R-:W-:Y:S05]  /*7e50*/  BSYNC.RECONVERGENT B0 ;  /* 0x0000000000007941 */ /* 0x000fea0003800200 */
.L_x_1814:
[----:B------:R-:W-:Y:S02]  /*7e60*/  SHF.L.U32 R0, R0, 0x14, RZ ;  /* 0x0000001400007819 */ /* 0x000fe400000006ff */
[----:B------:R-:W-:-:S04]  /*7e70*/  LEA R2, R2, 0x3b800000, 0x17 ;  /* 0x3b80000002027811 */ /* 0x000fc800078eb8ff */
[----:B------:R-:W-:Y:S01]  /*7e80*/  LOP3.LUT R4, R2, R0, R7, 0xfe, !PT ;  /* 0x0000000002047212 */ /* 0x000fe200078efe07 */
[----:B------:R-:W-:Y:S06]  /*7e90*/  BRA `(.L_x_1799) ;  /* 0x0000000000f87947 */ /* 0x000fec0003800000 */
.L_x_1812:
        /* <DEDUP_REMOVED lines=20> */
.L_x_1817:
[----:B------:R-:W-:Y:S05]  /*7fe0*/  BSYNC.RECONVERGENT B0 ;  /* 0x0000000000007941 */ /* 0x000fea0003800200 */
.L_x_1816:
[----:B------:R-:W-:Y:S01]  /*7ff0*/  IMAD.SHL.U32 R0, R0, 0x200000, RZ ;  /* 0x0020000000007824 */ /* 0x000fe200078e00ff */
[----:B------:R-:W-:-:S04]  /*8000*/  LEA R2, R2, 0x37800000, 0x17 ;  /* 0x3780000002027811 */ /* 0x000fc800078eb8ff */
[----:B------:R-:W-:Y:S01]  /*8010*/  LOP3.LUT R4, R2, R0, R7, 0xfe, !PT ;  /* 0x0000000002047212 */ /* 0x000fe200078efe07 */
[----:B------:R-:W-:Y:S06]  /*8020*/  BRA `(.L_x_1799) ;  /* 0x0000000000947947 */ /* 0x000fec0003800000 */
.L_x_1811:
[----:B------:R-:W-:-:S09]  /*8030*/  UISETP.NE.AND UP0, UPT, UR4, 0x1c, UPT ;  /* 0x0000001c0400788c */ /* 0x000fd2000bf05270 */
[----:B------:R-:W-:Y:S05]  /*8040*/  BRA.U !UP0, `(.L_x_1818) ;  /* 0x0000000108847547 */ /* 0x000fea000b800000 */
[----:B------:R-:W-:-:S09]  /*8050*/  UISETP.NE.AND UP0, UPT, UR4, 0x1d, UPT ;  /* 0x0000001d0400788c */ /* 0x000fd2000bf05270 */
[----:B------:R-:W-:Y:S05]  /*8060*/  BRA.U !UP0, `(.L_x_1819) ;  /* 0x0000000108707547 */ /* 0x000fea000b800000 */
[----:B------:R-:W-:-:S09]  /*8070*/  UISETP.NE.AND UP0, UPT, UR4, 0x2c, UPT ;  /* 0x0000002c0400788c */ /* 0x000fd2000bf05270 */
[----:B------:R-:W-:Y:S05]  /*8080*/  BRA.U UP0, `(.L_x_1798) ;  /* 0x0000000100207547 */ /* 0x000fea000b800000 */
[----:B------:R-:W2:Y:S01]  /*8090*/  LDG.E.U8 R2, desc[UR36][R2.64] ;  /* 0x0000002402027981 */ /* 0x000ea2000c1e1100 */
[----:B------:R-:W-:Y:S01]  /*80a0*/  HFMA2 R4, -RZ, RZ, 3.814697265625e-06, 0 ;  /* 0x00400000ff047431 */ /* 0x000fe200000001ff */
[----:B--2---:R-:W-:-:S13]  /*80b0*/  ISETP.NE.AND P0, PT, R2, RZ, PT ;  /* 0x000000ff0200720c */ /* 0x004fda0003f05270 */
[----:B------:R-:W-:Y:S05]  /*80c0*/  @!P0 BRA `(.L_x_1799) ;  /* 0x00000000006c8947 */ /* 0x000fea0003800000 */
[----:B------:R-:W-:-:S13]  /*80d0*/  ISETP.NE.AND P0, PT, R2, 0xff, PT ;  /* 0x000000ff0200780c */ /* 0x000fda0003f05270 */
[----:B------:R-:W-:Y:S02]  /*80e0*/  @!P0 IMAD.MOV.U32 R4, RZ, RZ, 0x7f800001 ;  /* 0x7f800001ff048424 */ /* 0x000fe400078e00ff */
[----:B------:R-:W-:Y:S01]  /*80f0*/  @P0 IMAD.SHL.U32 R4, R2, 0x800000, RZ ;  /* 0x0080000002040824 */ /* 0x000fe200078e00ff */
[----:B------:R-:W-:Y:S06]  /*8100*/  BRA `(.L_x_1799) ;  /* 0x00000000005c7947 */ /* 0x000fec0003800000 */
.L_x_1798:
        /* <DEDUP_REMOVED lines=8> */
[----:B0-----:R-:W-:Y:S01]  /*8190*/  MOV R4, UR4 ;  /* 0x0000000400047c02 */ /* 0x001fe20008000f00 */
[----:B------:R-:W-:-:S02]  /*81a0*/  IMAD.U32 R5, RZ, RZ, UR5 ;  /* 0x00000005ff057e24 */ /* 0x000fc4000f8e00ff */
[----:B-1----:R-:W-:Y:S01]  /*81b0*/  IMAD.U32 R6, RZ, RZ, UR6 ;  /* 0x00000006ff067e24 */ /* 0x002fe2000f8e00ff */
[----:B------:R-:W-:Y:S01]  /*81c0*/  MOV R7, UR7 ;  /* 0x0000000700077c02 */ /* 0x000fe20008000f00 */
[----:B---3--:R-:W-:Y:S02]  /*81d0*/  IMAD.U32 R10, RZ, RZ, UR8 ;  /* 0x00000008ff0a7e24 */ /* 0x008fe4000f8e00ff */
[----:B------:R-:W-:-:S07]  /*81e0*/  IMAD.U32 R11, RZ, RZ, UR9 ;  /* 0x00000009ff0b7e24 */ /* 0x000fce000f8e00ff */
[----:B------:R-:W-:-:S07]  /*81f0*/  LEPC R20, `(.L_x_1820) ;  /* 0x000000001014794e */ /* 0x000fce0000000000 */
[----:B--2---:R-:W-:Y:S05]  /*8200*/  CALL.ABS.NOINC R2 ;  /* 0x0000000002007343 */ /* 0x004fea0003c00000 */
.L_x_1820:
[----:B------:R-:W-:Y:S01]  /*8210*/  MOV R4, RZ ;  /* 0x000000ff00047202 */ /* 0x000fe20000000f00 */
[----:B------:R-:W-:Y:S06]  /*8220*/  BRA `(.L_x_1799) ;  /* 0x0000000000147947 */ /* 0x000fec0003800000 */
.L_x_1819:
[----:B------:R-:W2:Y:S02]  /*8230*/  LDG.E.64 R2, desc[UR36][R2.64] ;  /* 0x0000002402027981 */ /* 0x000ea4000c1e1b00 */
[----:B--2---:R0:W1:Y:S02]  /*8240*/  I2F.U64 R4, R2 ;  /* 0x0000000200047312 */ /* 0x0040640000301000 */
[----:B01----:R-:W-:Y:S05]  /*8250*/  BRA `(.L_x_1799) ;  /* 0x0000000000087947 */ /* 0x003fea0003800000 */
.L_x_1818:
[----:B------:R-:W2:Y:S02]  /*8260*/  LDG.E R2, desc[UR36][R2.64] ;  /* 0x0000002402027981 */ /* 0x000ea4000c1e1900 */
[----:B--2---:R-:W-:-:S07]  /*8270*/  I2FP.F32.U32 R4, R2 ;  /* 0x0000000200047245 */ /* 0x004fce0000201000 */
.L_x_1799:
[----:B------:R-:W-:Y:S05]  /*8280*/  BSYNC.RECONVERGENT B6 ;  /* 0x0000000000067941 */ /* 0x000fea0003800200 */
.L_x_1793:
[C---:B-1-3-5:R-:W-:Y:S01]  /*8290*/  FSETP.NEU.FTZ.AND P2, PT, R4.reuse, -INF , PT ;  /* 0xff8000000400780b */ /* 0x06afe20003f5d000 */
[----:B------:R-:W0:Y:S01]  /*82a0*/  LDCU.64 UR6, c[0x0][0x580] ;  /* 0x0000b000ff0677ac */ /* 0x000e220008000a00 */
[C---:B------:R-:W-:Y:S02]  /*82b0*/  FSETP.NAN.FTZ.AND P0, PT, |R4|.reuse, |R4|, PT ;  /* 0x400000040400720b */ /* 0x040fe40003f18200 */
[----:B------:R-:W-:Y:S01]  /*82c0*/  FSETP.NEU.FTZ.AND P1, PT, R4, +INF , PT ;  /* 0x7f8000000400780b */ /* 0x000fe20003f3d000 */
[----:B------:R-:W-:-:S04]  /*82d0*/  UPRMT UR4, UR41, 0x9910, URZ ;  /* 0x0000991029047896 */ /* 0x000fc800080000ff */
[----:B------:R-:W-:-:S04]  /*82e0*/  UISETP.GT.AND UP0, UPT, UR4, 0x9, UPT ;  /* 0x000000090400788c */ /* 0x000fc8000bf04270 */
[----:B------:R-:W1:Y:S08]  /*82f0*/  @!P2 LDC R4, c[0x0][0x598] ;  /* 0x00016600ff04ab82 */ /* 0x000e700000000800 */
[----:B-1----:R-:W1:Y:S08]  /*8300*/  @!P1 LDC R4, c[0x0][0x594] ;  /* 0x00016500ff049b82 */ /* 0x002e700000000800 */
[----:B-1----:R-:W1:Y:S01]  /*8310*/  @P0 LDC R4, c[0x0][0x590] ;  /* 0x00016400ff040b82 */ /* 0x002e620000000800 */
[----:B0-2-4-:R-:W-:-:S05]  /*8320*/  IADD3 R2, P0, PT, R16, UR6, RZ ;  /* 0x0000000610027c10 */ /* 0x015fca000ff1e0ff */
        /* <DEDUP_REMOVED lines=10> */
[----:B-1----:R-:W0:Y:S02]  /*83d0*/  F2I.FTZ.TRUNC.NTZ R5, R4 ;  /* 0x0000000400057305 */ /* 0x002e24000021f100 */
[----:B0-----:R0:W-:Y:S01]  /*83e0*/  STG.E.U8 desc[UR36][R2.64], R5 ;  /* 0x0000000502007986 */ /* 0x0011e2000c101124 */
[----:B------:R-:W-:Y:S05]  /*83f0*/  BRA `(.L_x_1826) ;  /* 0x0000000c00387947 */ /* 0x000fea0003800000 */
.L_x_1824:
[----:B-1----:R-:W0:Y:S02]  /*8400*/  F2I.S64.TRUNC R4, R4 ;  /* 0x0000000400047311 */ /* 0x002e24000020d900 */
[----:B0-----:R-:W-:-:S05]  /*8410*/  IMAD.MOV.U32 R7, RZ, RZ, R4 ;  /* 0x000000ffff077224 */ /* 0x001fca00078e0004 */
[----:B------:R0:W-:Y:S01]  /*8420*/  STG.E.U8 desc[UR36][R2.64], R7 ;  /* 0x0000000702007986 */ /* 0x0001e2000c101124 */
[----:B------:R-:W-:Y:S05]  /*8430*/  BRA `(.L_x_1826) ;  /* 0x0000000c00287947 */ /* 0x000fea0003800000 */
.L_x_1823:
[----:B------:R-:W-:-:S09]  /*8440*/  UISETP.NE.AND UP0, UPT, UR4, 0x2, UPT ;  /* 0x000000020400788c */ /* 0x000fd2000bf05270 */
[----:B------:R-:W-:Y:S05]  /*8450*/  BRA.U !UP0, `(.L_x_1827) ;  /* 0x0000000108287547 */ /* 0x000fea000b800000 */
[----:B------:R-:W-:-:S09]  /*8460*/  UISETP.NE.AND UP0, UPT, UR4, 0x3, UPT ;  /* 0x000000030400788c */ /* 0x000fd2000bf05270 */
[----:B------:R-:W-:Y:S05]  /*8470*/  BRA.U !UP0, `(.L_x_1828) ;  /* 0x0000000108147547 */ /* 0x000fea000b800000 */
[----:B------:R-:W-:-:S09]  /*8480*/  UISETP.NE.AND UP0, UPT, UR4, 0x4, UPT ;  /* 0x000000040400788c */ /* 0x000fd2000bf05270 */
[----:B------:R-:W-:Y:S05]  /*8490*/  BRA.U UP0, `(.L_x_1825) ;  /* 0x0000000900387547 */ /* 0x000fea000b800000 */
[----:B-1----:R-:W0:Y:S02]  /*84a0*/  F2I.S64.TRUNC R4, R4 ;  /* 0x0000000400047311 */ /* 0x002e24000020d900 */
[----:B0-----:R0:W-:Y:S01]  /*84b0*/  STG.E.64 desc[UR36][R2.64], R4 ;  /* 0x0000000402007986 */ /* 0x0011e2000c101b24 */
[----:B------:R-:W-:Y:S05]  /*84c0*/  BRA `(.L_x_1826) ;  /* 0x0000000c00047947 */ /* 0x000fea0003800000 */
.L_x_1828:
[----:B-1----:R-:W0:Y:S02]  /*84d0*/  F2I.FTZ.TRUNC.NTZ R5, R4 ;  /* 0x0000000400057305 */ /* 0x002e24000021f100 */
[----:B0-----:R0:W-:Y:S01]  /*84e0*/  STG.E desc[UR36][R2.64], R5 ;  /* 0x0000000502007986 */ /* 0x0011e2000c101924 */
[----:B------:R-:W-:Y:S05]  /*84f0*/  BRA `(.L_x_1826) ;  /* 0x0000000800f87947 */ /* 0x000fea0003800000 */
.L_x_1827:
[----:B-1----:R-:W0:Y:S02]  /*8500*/  F2I.FTZ.TRUNC.NTZ R5, R4 ;  /* 0x0000000400057305 */ /* 0x002e24000021f100 */
[----:B0-----:R0:W-:Y:S01]  /*8510*/  STG.E.U16 desc[UR36][R2.64], R5 ;  /* 0x0000000502007986 */ /* 0x0011e2000c101524 */
[----:B------:R-:W-:Y:S05]  /*8520*/  BRA `(.L_x_1826) ;  /* 0x0000000800ec7947 */ /* 0x000fea0003800000 */
.L_x_1822:
[----:B------:R-:W-:-:S09]  /*8530*/  UISETP.GT.AND UP0, UPT, UR4, 0x6, UPT ;  /* 0x000000060400788c */ /* 0x000fd2000bf04270 */
[----:B------:R-:W-:Y:S05]  /*8540*/  BRA.U UP0, `(.L_x_1829) ;  /* 0x0000000100247547 */ /* 0x000fea000b800000 */
[----:B------:R-:W-:-:S09]  /*8550*/  UISETP.NE.AND UP0, UPT, UR4, 0x5, UPT ;  /* 0x000000050400788c */ /* 0x000fd2000bf05270 */
[----:B------:R-:W-:Y:S05]  /*8560*/  BRA.U !UP0, `(.L_x_1830) ;  /* 0x0000000108107547 */ /* 0x000fea000b800000 */
[----:B------:R-:W-:-:S09]  /*8570*/  UISETP.NE.AND UP0, UPT, UR4, 0x6, UPT ;  /* 0x000000060400788c */ /* 0x000fd2000bf05270 */
[----:B------:R-:W-:Y:S05]  /*8580*/  BRA.U UP0, `(.L_x_1825) ;  /* 0x0000000500fc7547 */ /* 0x000fea000b800000 */
[----:B-1----:R0:W-:Y:S01]  /*8590*/  STG.E desc[UR36][R2.64], R4 ;  /* 0x0000000402007986 */ /* 0x0021e2000c101924 */
[----:B------:R-:W-:Y:S05]  /*85a0*/  BRA `(.L_x_1826) ;  /* 0x0000000800cc7947 */ /* 0x000fea0003800000 */
.L_x_1830:
[----:B-1----:R-:W-:-:S05]  /*85b0*/  F2FP.F16.F32.PACK_AB R4, RZ, R4 ;  /* 0x00000004ff04723e */ /* 0x002fca00000000ff */
[----:B------:R0:W-:Y:S01]  /*85c0*/  STG.E.U16 desc[UR36][R2.64], R4 ;  /* 0x0000000402007986 */ /* 0x0001e2000c101524 */
[----:B------:R-:W-:Y:S05]  /*85d0*/  BRA `(.L_x_1826) ;  /* 0x0000000800c07947 */ /* 0x000fea0003800000 */
.L_x_1829:
[----:B------:R-:W-:-:S09]  /*85e0*/  UISETP.NE.AND UP0, UPT, UR4, 0x7, UPT ;  /* 0x000000070400788c */ /* 0x000fd2000bf05270 */
[----:B------:R-:W-:Y:S05]  /*85f0*/  BRA.U !UP0, `(.L_x_1831) ;  /* 0x00000001082c7547 */ /* 0x000fea000b800000 */
[----:B------:R-:W-:-:S09]  /*8600*/  UISETP.NE.AND UP0, UPT, UR4, 0x8, UPT ;  /* 0x000000080400788c */ /* 0x000fd2000bf05270 */
[----:B------:R-:W-:Y:S05]  /*8610*/  BRA.U !UP0, `(.L_x_1832) ;  /* 0x0000000108147547 */ /* 0x000fea000b800000 */
[----:B------:R-:W-:-:S09]  /*8620*/  UISETP.NE.AND UP0, UPT, UR4, 0x9, UPT ;  /* 0x000000090400788c */ /* 0x000fd2000bf05270 */
[----:B------:R-:W-:Y:S05]  /*8630*/  BRA.U UP0, `(.L_x_1825) ;  /* 0x0000000500d07547 */ /* 0x000fea000b800000 */
[----:B------:R-:W-:-:S05]  /*8640*/  HFMA2 R5, -RZ, RZ, 0, 0 ;  /* 0x00000000ff057431 */ /* 0x000fca00000001ff */
[----:B-1----:R0:W-:Y:S01]  /*8650*/  STG.E.64 desc[UR36][R2.64], R4 ;  /* 0x0000000402007986 */ /* 0x0021e2000c101b24 */
[----:B------:R-:W-:Y:S05]  /*8660*/  BRA `(.L_x_1826) ;  /* 0x00000008009c7947 */ /* 0x000fea0003800000 */
.L_x_1832:
[----:B-1----:R-:W-:-:S04]  /*8670*/  F2FP.F16.F32.PACK_AB R5, RZ, R4 ;  /* 0x00000004ff05723e */ /* 0x002fc800000000ff */
[----:B------:R-:W-:-:S05]  /*8680*/  PRMT R5, R5, 0x5410, RZ ;  /* 0x0000541005057816 */ /* 0x000fca00000000ff */
[----:B------:R0:W-:Y:S01]  /*8690*/  STG.E desc[UR36][R2.64], R5 ;  /* 0x0000000502007986 */ /* 0x0001e2000c101924 */
[----:B------:R-:W-:Y:S05]  /*86a0*/  BRA `(.L_x_1826) ;  /* 0x00000008008c7947 */ /* 0x000fea0003800000 */
.L_x_1831:
[----:B-1----:R-:W-:-:S06]  /*86b0*/  FMUL.FTZ R4, R4, 1 ;  /* 0x3f80000004047820 */ /* 0x002fcc0000410000 */
[----:B------:R-:W0:Y:S02]  /*86c0*/  F2F.F64.F32 R4, R4 ;  /* 0x0000000400047310 */ /* 0x000e240000201800 */
[----:B0-----:R0:W-:Y:S01]  /*86d0*/  STG.E.64 desc[UR36][R2.64], R4 ;  /* 0x0000000402007986 */ /* 0x0011e2000c101b24 */
[----:B------:R-:W-:Y:S05]  /*86e0*/  BRA `(.L_x_1826) ;  /* 0x00000008007c7947 */ /* 0x000fea0003800000 */
.L_x_1821:
        /* <DEDUP_REMOVED lines=10> */
[----:B-1----:R-:W0:Y:S02]  /*8790*/  F2I.FTZ.U32.TRUNC.NTZ R5, R4 ;  /* 0x0000000400057305 */ /* 0x002e24000021f000 */
[----:B0-----:R0:W-:Y:S01]  /*87a0*/  STG.E.U16 desc[UR36][R2.64], R5 ;  /* 0x0000000502007986 */ /* 0x0011e2000c101524 */
[----:B------:R-:W-:Y:S05]  /*87b0*/  BRA `(.L_x_1826) ;  /* 0x0000000800487947 */ /* 0x000fea0003800000 */
.L_x_1836:
[----:B-1----:R-:W-:Y:S01]  /*87c0*/  LOP3.LUT R6, R4, 0x7fffffff, RZ, 0xc0, !PT ;  /* 0x7fffffff04067812 */ /* 0x002fe200078ec0ff */
        /* <DEDUP_REMOVED lines=15> */
.L_x_1839:
[----:B------:R-:W-:-:S04]  /*88c0*/  SHF.R.U32.HI R4, RZ, 0x18, R4 ;  /* 0x00000018ff047819 */ /* 0x000fc80000011604 */
[----:B------:R-:W-:-:S04]  /*88d0*/  LOP3.LUT R4, R5, 0x80, R4, 0xf8, !PT ;  /* 0x0000008005047812 */ /* 0x000fc800078ef804 */
[----:B------:R-:W-:-:S07]  /*88e0*/  PRMT R0, R4, 0x7610, R0 ;  /* 0x0000761004007816 */ /* 0x000fce0000000000 */
.L_x_1838:
[----:B------:R-:W-:Y:S05]  /*88f0*/  BSYNC.RECONVERGENT B0 ;  /* 0x0000000000007941 */ /* 0x000fea0003800200 */
.L_x_1837:
[----:B------:R0:W-:Y:S01]  /*8900*/  STG.E.U8 desc[UR36][R2.64], R0 ;  /* 0x0000000002007986 */ /* 0x0001e2000c101124 */
[----:B------:R-:W-:Y:S05]  /*8910*/  BRA `(.L_x_1826) ;  /* 0x0000000400f07947 */ /* 0x000fea0003800000 */
.L_x_1835:
        /* <DEDUP_REMOVED lines=16> */
.L_x_1842:
[----:B------:R-:W-:-:S04]  /*8a20*/  SHF.R.U32.HI R4, RZ, 0x18, R4 ;  /* 0x00000018ff047819 */ /* 0x000fc80000011604 */
[----:B------:R-:W-:-:S04]  /*8a30*/  LOP3.LUT R5, R5, 0x80, R4, 0xf8, !PT ;  /* 0x0000008005057812 */ /* 0x000fc800078ef804 */
[----:B------:R-:W-:-:S07]  /*8a40*/  PRMT R0, R5, 0x7610, R0 ;  /* 0x0000761005007816 */ /* 0x000fce0000000000 */
.L_x_1841:
[----:B------:R-:W-:Y:S05]  /*8a50*/  BSYNC.RECONVERGENT B0 ;  /* 0x0000000000007941 */ /* 0x000fea0003800200 */
.L_x_1840:
[----:B------:R0:W-:Y:S01]  /*8a60*/  STG.E.U8 desc[UR36][R2.64], R0 ;  /* 0x0000000002007986 */ /* 0x0001e2000c101124 */
[----:B------:R-:W-:Y:S05]  /*8a70*/  BRA `(.L_x_1826) ;  /* 0x0000000400987947 */ /* 0x000fea0003800000 */
.L_x_1834:
[----:B------:R-:W-:-:S09]  /*8a80*/  UISETP.NE.AND UP0, UPT, UR4, 0x1c, UPT ;  /* 0x0000001c0400788c */ /* 0x000fd2000bf05270 */
[----:B------:R-:W-:Y:S05]  /*8a90*/  BRA.U !UP0, `(.L_x_1843) ;  /* 0x0000000108587547 */ /* 0x000fea000b800000 */
[----:B------:R-:W-:-:S09]  /*8aa0*/  UISETP.NE.AND UP0, UPT, UR4, 0x1d, UPT ;  /* 0x0000001d0400788c */ /* 0x000fd2000bf05270 */
[----:B------:R-:W-:Y:S05]  /*8ab0*/  BRA.U !UP0, `(.L_x_1844) ;  /* 0x0000000108447547 */ /* 0x000fea000b800000 */
[----:B------:R-:W-:-:S09]  /*8ac0*/  UISETP.NE.AND UP0, UPT, UR4, 0x2c, UPT ;  /* 0x0000002c0400788c */ /* 0x000fd2000bf05270 */
[----:B------:R-:W-:Y:S05]  /*8ad0*/  BRA.U UP0, `(.L_x_1825) ;  /* 0x0000000100a87547 */ /* 0x000fea000b800000 */
[----:B-1----:R-:W-:-:S04]  /*8ae0*/  SHF.R.U32.HI R6, RZ, 0x17, R4 ;  /* 0x00000017ff067819 */ /* 0x002fc80000011604 */
[----:B------:R-:W-:-:S04]  /*8af0*/  LOP3.LUT R5, R6, 0xff, RZ, 0xc0, !PT ;  /* 0x000000ff06057812 */ /* 0x000fc800078ec0ff */
[----:B------:R-:W-:-:S13]  /*8b00*/  ISETP.NE.AND P1, PT, R5, 0xff, PT ;  /* 0x000000ff0500780c */ /* 0x000fda0003f25270 */
[--C-:B------:R-:W-:Y:S02]  /*8b10*/  @P1 SHF.R.U32.HI R0, RZ, 0x16, R4.reuse ;  /* 0x00000016ff001819 */ /* 0x100fe40000011604 */
[----:B------:R-:W-:Y:S01]  /*8b20*/  @P1 LOP3.LUT P0, RZ, R5, 0x3fffff, R4, 0xf8, !PT ;  /* 0x003fffff05ff1812 */ /* 0x000fe2000780f804 */
[----:B------:R-:W-:Y:S01]  /*8b30*/  HFMA2 R5, -RZ, RZ, 0, 1.5199184417724609375e-05 ;  /* 0x000000ffff057431 */ /* 0x000fe200000001ff */
        /* <DEDUP_REMOVED lines=9> */
.L_x_1844:
[----:B-1----:R-:W0:Y:S02]  /*8bd0*/  F2I.U64.TRUNC R4, R4 ;  /* 0x0000000400047311 */ /* 0x002e24000020d800 */
[----:B0-----:R0:W-:Y:S01]  /*8be0*/  STG.E.64 desc[UR36][R2.64], R4 ;  /* 0x0000000402007986 */ /* 0x0011e2000c101b24 */
[----:B------:R-:W-:Y:S05]  /*8bf0*/  BRA `(.L_x_1826) ;  /* 0x0000000400387947 */ /* 0x000fea0003800000 */
.L_x_1843:
[----:B-1----:R-:W0:Y:S02]  /*8c00*/  F2I.FTZ.U32.TRUNC.NTZ R5, R4 ;  /* 0x0000000400057305 */ /* 0x002e24000021f000 */
[----:B0-----:R0:W-:Y:S01]  /*8c10*/  STG.E desc[UR36][R2.64], R5 ;  /* 0x0000000502007986 */ /* 0x0011e2000c101924 */
[----:B------:R-:W-:Y:S05]  /*8c20*/  BRA `(.L_x_1826) ;  /* 0x00000004002c7947 */ /* 0x000fea0003800000 */
.L_x_1833:
[----:B------:R-:W-:-:S09]  /*8c30*/  UISETP.GT.AND UP0, UPT, UR4, 0xe, UPT ;  /* 0x0000000e0400788c */ /* 0x000fd2000bf04270 */
[----:B------:R-:W-:Y:S05]  /*8c40*/  BRA.U UP0, `(.L_x_1845) ;  /* 0x0000000100347547 */ /* 0x000fea000b800000 */
[----:B------:R-:W-:-:S09]  /*8c50*/  UISETP.NE.AND UP0, UPT, UR4, 0xa, UPT ;  /* 0x0000000a0400788c */ /* 0x000fd2000bf05270 */
[----:B------:R-:W-:Y:S05]  /*8c60*/  BRA.U !UP0, `(.L_x_1846) ;  /* 0x0000000108187547 */ /* 0x000fea000b800000 */
[----:B------:R-:W-:-:S09]  /*8c70*/  UISETP.NE.AND UP0, UPT, UR4, 0xb, UPT ;  /* 0x0000000b0400788c */ /* 0x000fd2000bf05270 */
[----:B------:R-:W-:Y:S05]  /*8c80*/  BRA.U UP0, `(.L_x_1825) ;  /* 0x00000001003c7547 */ /* 0x000fea000b800000 */
[----:B-1----:R-:W-:-:S04]  /*8c90*/  FSETP.NEU.FTZ.AND P0, PT, R4, RZ, PT ;  /* 0x000000ff0400720b */ /* 0x002fc80003f1d000 */
[----:B------:R-:W-:-:S05]  /*8ca0*/  SEL R5, RZ, 0x1, !P0 ;  /* 0x00000001ff057807 */ /* 0x000fca0004000000 */
[----:B------:R3:W-:Y:S01]  /*8cb0*/  STG.E.U8 desc[UR36][R2.64], R5 ;  /* 0x0000000502007986 */ /* 0x0007e2000c101124 */
[----:B------:R-:W-:Y:S05]  /*8cc0*/  BRA `(.L_x_1826) ;  /* 0x0000000400047947 */ /* 0x000fea0003800000 */
.L_x_1846:
[----:B-1----:R-:W-:Y:S01]  /*8cd0*/  FMUL.FTZ R4, R4, 1 ;  /* 0x3f80000004047820 */ /* 0x002fe20000410000 */
[----:B------:R-:W-:-:S05]  /*8ce0*/  CS2R R6, SRZ ;  /* 0x0000000000067805 */ /* 0x000fca000001ff00 */
[----:B------:R-:W0:Y:S02]  /*8cf0*/  F2F.F64.F32 R4, R4 ;  /* 0x0000000400047310 */ /* 0x000e240000201800 */
[----:B0-----:R4:W-:Y:S01]  /*8d00*/  STG.E.128 desc[UR36][R2.64], R4 ;  /* 0x0000000402007986 */ /* 0x0019e2000c101d24 */
[----:B------:R-:W-:Y:S05]  /*8d10*/  BRA `(.L_x_1826) ;  /* 0x0000000000f07947 */ /* 0x000fea0003800000 */
.L_x_1845:
[----:B------:R-:W-:-:S09]  /*8d20*/  UISETP.NE.AND UP0, UPT, UR4, 0xf, UPT ;  /* 0x0000000f0400788c */ /* 0x000fd2000bf05270 */
[----:B------:R-:W-:Y:S05]  /*8d30*/  BRA.U !UP0, `(.L_x_1847) ;  /* 0x0000000108e07547 */ /* 0x000fea000b800000 */
[----:B------:R-:W-:-:S09]  /*8d40*/  UISETP.NE.AND UP0, UPT, UR4, 0x17, UPT ;  /* 0x000000170400788c */ /* 0x000fd2000bf05270 */
[----:B------:R-:W-:Y:S05]  /*8d50*/  BRA.U !UP0, `(.L_x_1848) ;  /* 0x00000001088c7547 */ /* 0x000fea000b800000 */
[----:B------:R-:W-:-:S09]  /*8d60*/  UISETP.NE.AND UP0, UPT, UR4, 0x18, UPT ;  /* 0x000000180400788c */ /* 0x000fd2000bf05270 */
[----:B------:R-:W-:Y:S05]  /*8d70*/  BRA.U !UP0, `(.L_x_1849) ;  /* 0x0000000108447547 */ /* 0x000fea000b800000 */
.L_x_1825:
[----:B------:R-:W-:Y:S01]  /*8d80*/  MOV R0, 0x1c0 ;  /* 0x000001c000007802 */ /* 0x000fe20000000f00 */
[----:B------:R-:W1:Y:S01]  /*8d90*/  LDCU.64 UR4, c[0x4][0x1a0] ;  /* 0x01003400ff0477ac */ /* 0x000e620008000a00 */
[----:B------:R-:W-:Y:S02]  /*8da0*/  HFMA2 R13, -RZ, RZ, 0, 0 ;  /* 0x00000000ff0d7431 */ /* 0x000fe400000001ff */
[----:B------:R-:W-:Y:S01]  /*8db0*/  IMAD.MOV.U32 R8, RZ, RZ, 0x65 ;  /* 0x00000065ff087424 */ /* 0x000fe200078e00ff */
[----:B------:R0:W2:Y:S01]  /*8dc0*/  LDC.64 R2, c[0x4][R0] ;  /* 0x0100000000027b82 */ /* 0x0000a20000000a00 */
[----:B------:R-:W3:Y:S01]  /*8dd0*/  LDCU.64 UR6, c[0x4][0x1a8] ;  /* 0x01003500ff0677ac */ /* 0x000ee20008000a00 */
[----:B------:R-:W-:Y:S01]  /*8de0*/  IMAD.MOV.U32 R12, RZ, RZ, 0x1 ;  /* 0x00000001ff0c7424 */ /* 0x000fe200078e00ff */
[----:B------:R-:W4:Y:S01]  /*8df0*/  LDCU.64 UR8, c[0x4][0x78] ;  /* 0x01000f00ff0877ac */ /* 0x000f220008000a00 */
[----:B-1----:R-:W-:Y:S02]  /*8e00*/  IMAD.U32 R4, RZ, RZ, UR4 ;  /* 0x00000004ff047e24 */ /* 0x002fe4000f8e00ff */
[----:B------:R-:W-:Y:S01]  /*8e10*/  IMAD.U32 R5, RZ, RZ, UR5 ;  /* 0x00000005ff057e24 */ /* 0x000fe2000f8e00ff */
[----:B---3--:R-:W-:Y:S01]  /*8e20*/  MOV R6, UR6 ;  /* 0x0000000600067c02 */ /* 0x008fe20008000f00 */
[----:B------:R-:W-:-:S02]  /*8e30*/  IMAD.U32 R7, RZ, RZ, UR7 ;  /* 0x00000007ff077e24 */ /* 0x000fc4000f8e00ff */
[----:B----4-:R-:W-:Y:S01]  /*8e40*/  IMAD.U32 R10, RZ, RZ, UR8 ;  /* 0x00000008ff0a7e24 */ /* 0x010fe2000f8e00ff */
[----:B0-----:R-:W-:-:S07]  /*8e50*/  MOV R11, UR9 ;  /* 0x00000009000b7c02 */ /* 0x001fce0008000f00 */
[----:B------:R-:W-:-:S07]  /*8e60*/  LEPC R20, `(.L_x_1850) ;  /* 0x000000001014794e */ /* 0x000fce0000000000 */
[----:B--2---:R-:W-:Y:S05]  /*8e70*/  CALL.ABS.NOINC R2 ;  /* 0x0000000002007343 */ /* 0x004fea0003c00000 */
.L_x_1850:
[----:B------:R-:W-:Y:S05]  /*8e80*/  BRA `(.L_x_1826) ;  /* 0x0000000000947947 */ /* 0x000fea0003800000 */
.L_x_1849:
[----:B-1----:R-:W-:Y:S01]  /*8e90*/  LOP3.LUT R6, R4, 0x7fffffff, RZ, 0xc0, !PT ;  /* 0x7fffffff04067812 */ /* 0x002fe200078ec0ff */
        /* <DEDUP_REMOVED lines=11> */
.L_x_1852:
[----:B------:R-:W-:Y:S05]  /*8f50*/  BSYNC.RECONVERGENT B0 ;  /* 0x0000000000007941 */ /* 0x000fea0003800200 */
.L_x_1851:
[----:B------:R-:W-:-:S05]  /*8f60*/  LOP3.LUT R5, R0, 0x80, R7, 0xf8, !PT ;  /* 0x0000008000057812 */ /* 0x000fca00078ef807 */
[----:B------:R2:W-:Y:S01]  /*8f70*/  STG.E.U8 desc[UR36][R2.64], R5 ;  /* 0x0000000502007986 */ /* 0x0005e2000c101124 */
[----:B------:R-:W-:Y:S05]  /*8f80*/  BRA `(.L_x_1826) ;  /* 0x0000000000547947 */ /* 0x000fea0003800000 */
.L_x_1848:
[----:B-1----:R-:W-:Y:S01]  /*8f90*/  LOP3.LUT R6, R4, 0x7fffffff, RZ, 0xc0, !PT ;  /* 0x7fffffff04067812 */ /* 0x002fe200078ec0ff */
        /* <DEDUP_REMOVED lines=10> */
.L_x_1854:
[----:B------:R-:W-:Y:S01]  /*9040*/  IMAD.MOV.U32 R0, RZ, RZ, 0x7f ;  /* 0x0000007fff007424 */ /* 0x000fe200078e00ff */
[----:B------:R-:W-:-:S04]  /*9050*/  ISETP.GT.U32.AND P0, PT, R6, 0x7f800000, PT ;  /* 0x7f8000000600780c */ /* 0x000fc80003f04070 */
[----:B------:R-:W-:-:S09]  /*9060*/  SEL R0, R0, 0x7c, P0 ;  /* 0x0000007c00007807 */ /* 0x000fd20000000000 */
.L_x_1855:
[----:B------:R-:W-:Y:S05]  /*9070*/  BSYNC.RECONVERGENT B0 ;  /* 0x0000000000007941 */ /* 0x000fea0003800200 */
.L_x_1853:
[----:B------:R-:W-:-:S04]  /*9080*/  SHF.R.U32.HI R5, RZ, 0x18, R4 ;  /* 0x00000018ff057819 */ /* 0x000fc80000011604 */
[----:B------:R-:W-:-:S05]  /*9090*/  LOP3.LUT R5, R0, 0x80, R5, 0xf8, !PT ;  /* 0x0000008000057812 */ /* 0x000fca00078ef805 */
[----:B------:R1:W-:Y:S01]  /*90a0*/  STG.E.U8 desc[UR36][R2.64], R5 ;  /* 0x0000000502007986 */ /* 0x0003e2000c101124 */
[----:B------:R-:W-:Y:S05]  /*90b0*/  BRA `(.L_x_1826) ;  /* 0x0000000000087947 */ /* 0x000fea0003800000 */
.L_x_1847:
[----:B-1----:R-:W-:-:S05]  /*90c0*/  F2FP.BF16.F32.PACK_AB R4, RZ, R4 ;  /* 0x00000004ff04723e */ /* 0x002fca00000010ff */
[----:B------:R0:W-:Y:S02]  /*90d0*/  STG.E.U16 desc[UR36][R2.64], R4 ;  /* 0x0000000402007986 */ /* 0x0001e4000c101524 */
.L_x_1826:
[----:B------:R-:W-:-:S07]  /*90e0*/  IADD3 R17, PT, PT, R17, 0x80, RZ ;  /* 0x0000008011117810 */ /* 0x000fce0007ffe0ff */
.L_x_1791:
[----:B------:R-:W-:Y:S05]  /*90f0*/  BSYNC.RECONVERGENT B7 ;  /* 0x0000000000077941 */ /* 0x000fea0003800200 */
.L_x_1790:
        /* <DEDUP_REMOVED lines=9> */
[----:B------:R-:W-:Y:S01]  /*9190*/  MOV R16, RZ ;  /* 0x000000ff00107202 */ /* 0x000fe20000000f00 */
        /* <DEDUP_REMOVED lines=296> */
.L_x_1856:
[----:B------:R-:W0:Y:S01]  /*a420*/  LDCU.128 UR8, c[0x0][0x580] ;  /* 0x0000b000ff0877ac */ /* 0x000e220008000c00 */
[----:B------:R-:W-:Y:S01]  /*a430*/  BSSY.RECONVERGENT B6, `(.L_x_1857) ;  /* 0x00000e7000067945 */ /* 0x000fe20003800200 */
[----:B------:R-:W-:-:S04]  /*a440*/  UPRMT UR4, UR42, 0x9910, URZ ;  /* 0x000099102a047896 */ /* 0x000fc800080000ff */
[----:B------:R-:W-:Y:S01]  /*a450*/  UISETP.GT.AND UP0, UPT, UR4, 0x9, UPT ;  /* 0x000000090400788c */ /* 0x000fe2000bf04270 */
[----:B0-----:R-:W-:Y:S02]  /*a460*/  IADD3 R16, P0, PT, R16, UR8, RZ ;  /* 0x0000000810107c10 */ /* 0x001fe4000ff1e0ff */
[----:B-12---:R-:W-:-:S03]  /*a470*/  IADD3 R2, P1, PT, R0, UR10, RZ ;  /* 0x0000000a00027c10 */ /* 0x006fc6000ff3e0ff */
        /* <DEDUP_REMOVED lines=12> */
[----:B--2---:R2:W3:Y:S01]  /*a540*/  I2F.S16 R0, R2 ;  /* 0x0000000200007306 */ /* 0x0044e20000101400 */
[----:B------:R-:W-:Y:S05]  /*a550*/  BRA `(.L_x_1863) ;  /* 0x0000000c00507947 */ /* 0x000fea0003800000 */
.L_x_1861:
[----:B------:R-:W2:Y:S02]  /*a560*/  LDG.E.U8 R0, desc[UR36][R2.64] ;  /* 0x0000002402007981 */ /* 0x000ea4000c1e1100 */
[----:B--2---:R-:W-:Y:S01]  /*a570*/  I2FP.F32.U32 R0, R0 ;  /* 0x0000000000007245 */ /* 0x004fe20000201000 */
[----:B------:R-:W-:Y:S06]  /*a580*/  BRA `(.L_x_1863) ;  /* 0x0000000c00447947 */ /* 0x000fec0003800000 */
.L_x_1860:
        /* <DEDUP_REMOVED lines=9> */
.L_x_1865:
[----:B------:R-:W2:Y:S02]  /*a620*/  LDG.E R0, desc[UR36][R2.64] ;  /* 0x0000002402007981 */ /* 0x000ea4000c1e1900 */
[----:B--2---:R-:W-:Y:S01]  /*a630*/  I2FP.F32.S32 R0, R0 ;  /* 0x0000000000007245 */ /* 0x004fe20000201400 */
[----:B------:R-:W-:Y:S06]  /*a640*/  BRA `(.L_x_1863) ;  /* 0x0000000c00147947 */ /* 0x000fec0003800000 */
.L_x_1864:
[----:B------:R-:W2:Y:S02]  /*a650*/  LDG.E.U16 R0, desc[UR36][R2.64] ;  /* 0x0000002402007981 */ /* 0x000ea4000c1e1500 */
[----:B--2---:R-:W4:Y:S01]  /*a660*/  I2F.S16 R0, R0 ;  /* 0x0000000000007306 */ /* 0x004f220000101400 */
[----:B------:R-:W-:Y:S05]  /*a670*/  BRA `(.L_x_1863) ;  /* 0x0000000c00087947 */ /* 0x000fea0003800000 */
.L_x_1859:
        /* <DEDUP_REMOVED lines=8> */
.L_x_1867:
[----:B------:R-:W2:Y:S02]  /*a700*/  LDG.E.U16 R0, desc[UR36][R2.64] ;  /* 0x0000002402007981 */ /* 0x000ea4000c1e1500 */
[----:B--2---:R-:W-:Y:S01]  /*a710*/  HADD2.F32 R0, -RZ, R0.H0_H0 ;  /* 0x20000000ff007230 */ /* 0x004fe20000004100 */
[----:B------:R-:W-:Y:S06]  /*a720*/  BRA `(.L_x_1863) ;  /* 0x0000000800dc7947 */ /* 0x000fec0003800000 */
.L_x_1866:
        /* <DEDUP_REMOVED lines=8> */
.L_x_1869:
[----:B------:R-:W2:Y:S02]  /*a7b0*/  LDG.E.U16 R0, desc[UR36][R2.64] ;  /* 0x0000002402007981 */ /* 0x000ea4000c1e1500 */
[----:B--2---:R-:W-:Y:S01]  /*a7c0*/  HADD2.F32 R0, -RZ, R0.H0_H0 ;  /* 0x20000000ff007230 */ /* 0x004fe20000004100 */
[----:B------:R-:W-:Y:S06]  /*a7d0*/  BRA `(.L_x_1863) ;  /* 0x0000000800b07947 */ /* 0x000fec0003800000 */
.L_x_1868:
        /* <DEDUP_REMOVED lines=11> */
.L_x_1858:
        /* <DEDUP_REMOVED lines=12> */
.L_x_1872:
        /* <DEDUP_REMOVED lines=11> */
.L_x_1871:
        /* <DEDUP_REMOVED lines=14> */
[----:B------:R-:W-:-:S05]  /*aae0*/  VIADD R5, R5, 0xfffffffc ;  /* 0xfffffffc05057836 */ /* 0x000fca0000000000 */
[C---:B------:R-:W-:Y:S02]  /*aaf0*/  SHF.L.U32 R6, R4.reuse, R5, RZ ;  /* 0x0000000504067219 */ /* 0x040fe400000006ff */
[----:B------:R-:W-:Y:S01]  /*ab00*/  SHF.L.U32 R7, R5, 0x17, RZ ;  /* 0x0000001705077819 */ /* 0x000fe200000006ff */
        /* <DEDUP_REMOVED lines=8> */
.L_x_1874:
        /* <DEDUP_REMOVED lines=12> */
.L_x_1873:
[----:B------:R-:W2:Y:S02]  /*ac50*/  LDG.E.U16 R0, desc[UR36][R2.64] ;  /* 0x0000002402007981 */ /* 0x000ea4000c1e1500 */
[----:B--2---:R-:W-:Y:S01]  /*ac60*/  IMAD.U32 R0, R0, 0x10000, RZ ;  /* 0x0001000000007824 */ /* 0x004fe200078e00ff */
[----:B------:R-:W-:Y:S06]  /*ac70*/  BRA `(.L_x_1863) ;  /* 0x0000000400887947 */ /* 0x000fec0003800000 */
.L_x_1870:
        /* <DEDUP_REMOVED lines=11> */
.L_x_1877:
        /* <DEDUP_REMOVED lines=20> */
.L_x_1879:
[----:B------:R-:W-:Y:S05]  /*ae70*/  BSYNC.RECONVERGENT B0 ;  /* 0x0000000000007941 */ /* 0x000fea0003800200 */
.L_x_1878:
[----:B------:R-:W-:Y:S02]  /*ae80*/  SHF.L.U32 R0, R0, 0x14, RZ ;  /* 0x0000001400007819 */ /* 0x000fe400000006ff */
[----:B------:R-:W-:-:S04]  /*ae90*/  LEA R2, R2, 0x3b800000, 0x17 ;  /* 0x3b80000002027811 */ /* 0x000fc800078eb8ff */
[----:B------:R-:W-:Y:S01]  /*aea0*/  LOP3.LUT R0, R2, R0, R7, 0xfe, !PT ;  /* 0x0000000002007212 */ /* 0x000fe200078efe07 */
[----:B------:R-:W-:Y:S06]  /*aeb0*/  BRA `(.L_x_1863) ;  /* 0x0000000000f87947 */ /* 0x000fec0003800000 */
.L_x_1876:
        /* <DEDUP_REMOVED lines=20> */
.L_x_1881:
[----:B------:R-:W-:Y:S05]  /*b000*/  BSYNC.RECONVERGENT B0 ;  /* 0x0000000000007941 */ /* 0x000fea0003800200 */
.L_x_1880:
[----:B------:R-:W-:Y:S01]  /*b010*/  IMAD.SHL.U32 R0, R0, 0x200000, RZ ;  /* 0x0020000000007824 */ /* 0x000fe200078e00ff */
[----:B------:R-:W-:-:S04]  /*b020*/  LEA R2, R2, 0x37800000, 0x17 ;  /* 0x3780000002027811 */ /* 0x000fc800078eb8ff */
[----:B------:R-:W-:Y:S01]  /*b030*/  LOP3.LUT R0, R2, R0, R7, 0xfe, !PT ;  /* 0x0000000002007212 */ /* 0x000fe200078efe07 */
[----:B------:R-:W-:Y:S06]  /*b040*/  BRA `(.L_x_1863) ;  /* 0x0000000000947947 */ /* 0x000fec0003800000 */
.L_x_1875:
        /* <DEDUP_REMOVED lines=11> */
[----:B------:R-:W-:Y:S01]  /*b100*/  @!P0 IMAD.MOV.U32 R0, RZ, RZ, 0x7f800001 ;  /* 0x7f800001ff008424 */ /* 0x000fe200078e00ff */
[----:B------:R-:W-:Y:S01]  /*b110*/  @P0 SHF.L.U32 R0, R2, 0x17, RZ ;  /* 0x0000001702000819 */ /* 0x000fe200000006ff */
[----:B------:R-:W-:Y:S06]  /*b120*/  BRA `(.L_x_1863) ;  /* 0x00000000005c7947 */ /* 0x000fec0003800000 */
.L_x_1862:
        /* <DEDUP_REMOVED lines=10> */
[----:B---3--:R-:W-:Y:S01]  /*b1d0*/  IMAD.U32 R6, RZ, RZ, UR6 ;  /* 0x00000006ff067e24 */ /* 0x008fe2000f8e00ff */
[----:B------:R-:W-:Y:S01]  /*b1e0*/  MOV R7, UR7 ;  /* 0x0000000700077c02 */ /* 0x000fe20008000f00 */
[----:B----4-:R-:W-:Y:S01]  /*b1f0*/  IMAD.U32 R10, RZ, RZ, UR8 ;  /* 0x00000008ff0a7e24 */ /* 0x010fe2000f8e00ff */
[----:B-1----:R-:W-:-:S07]  /*b200*/  MOV R11, UR9 ;  /* 0x00000009000b7c02 */ /* 0x002fce0008000f00 */
[----:B------:R-:W-:-:S07]  /*b210*/  LEPC R20, `(.L_x_1884) ;  /* 0x000000001014794e */ /* 0x000fce0000000000 */
[----:B--2---:R-:W-:Y:S05]  /*b220*/  CALL.ABS.NOINC R2 ;  /* 0x0000000002007343 */ /* 0x004fea0003c00000 */
.L_x_1884:
[----:B------:R-:W-:Y:S01]  /*b230*/  MOV R0, RZ ;  /* 0x000000ff00007202 */ /* 0x000fe20000000f00 */
[----:B------:R-:W-:Y:S06]  /*b240*/  BRA `(.L_x_1863) ;  /* 0x0000000000147947 */ /* 0x000fec0003800000 */
.L_x_1883:
[----:B------:R-:W2:Y:S02]  /*b250*/  LDG.E.64 R2, desc[UR36][R2.64] ;  /* 0x0000002402027981 */ /* 0x000ea4000c1e1b00 */
[----:B--2---:R0:W1:Y:S02]  /*b260*/  I2F.U64 R0, R2 ;  /* 0x0000000200007312 */ /* 0x0040640000301000 */
[----:B01----:R-:W-:Y:S05]  /*b270*/  BRA `(.L_x_1863) ;  /* 0x0000000000087947 */ /* 0x003fea0003800000 */
.L_x_1882:
[----:B------:R-:W2:Y:S02]  /*b280*/  LDG.E R0, desc[UR36][R2.64] ;  /* 0x0000002402007981 */ /* 0x000ea4000c1e1900 */
[----:B--2---:R-:W-:-:S07]  /*b290*/  I2FP.F32.U32 R0, R0 ;  /* 0x0000000000007245 */ /* 0x004fce0000201000 */
.L_x_1863:
[----:B------:R-:W-:Y:S05]  /*b2a0*/  BSYNC.RECONVERGENT B6 ;  /* 0x0000000000067941 */ /* 0x000fea0003800200 */
.L_x_1857:
[----:B012345:R-:W-:Y:S01]  /*b2b0*/  IMAD.MOV.U32 R2, RZ, RZ, R0 ;  /* 0x000000ffff027224 */ /* 0x03ffe200078e0000 */
[----:B------:R-:W-:-:S04]  /*b2c0*/  UPRMT UR4, UR41, 0x9910, URZ ;  /* 0x0000991029047896 */ /* 0x000fc800080000ff */
[C---:B------:R-:W-:Y:S01]  /*b2d0*/  FSETP.NEU.FTZ.AND P2, PT, R2.reuse, -INF , PT ;  /* 0xff8000000200780b */ /* 0x040fe20003f5d000 */
[----:B------:R-:W-:Y:S01]  /*b2e0*/  UISETP.GT.AND UP0, UPT, UR4, 0x9, UPT ;  /* 0x000000090400788c */ /* 0x000fe2000bf04270 */
[C---:B------:R-:W-:Y:S02]  /*b2f0*/  FSETP.NAN.FTZ.AND P0, PT, |R2|.reuse, |R2|, PT ;  /* 0x400000020200720b */ /* 0x040fe40003f18200 */
[----:B------:R-:W-:-:S09]  /*b300*/  FSETP.NEU.FTZ.AND P1, PT, R2, +INF , PT ;  /* 0x7f8000000200780b */ /* 0x000fd20003f3d000 */
[----:B------:R-:W0:Y:S08]  /*b310*/  @!P2 LDC R2, c[0x0][0x598] ;  /* 0x00016600ff02ab82 */ /* 0x000e300000000800 */
[----:B0-----:R-:W0:Y:S08]  /*b320*/  @!P1 LDC R2, c[0x0][0x594] ;  /* 0x00016500ff029b82 */ /* 0x001e300000000800 */
[----:B0-----:R-:W0:Y:S01]  /*b330*/  @P0 LDC R2, c[0x0][0x590] ;  /* 0x00016400ff020b82 */ /* 0x001e220000000800 */
        /* <DEDUP_REMOVED lines=10> */
[----:B0-----:R-:W-:Y:S01]  /*b3e0*/  STG.E.U8 desc[UR36][R16.64], R3 ;  /* 0x0000000310007986 */ /* 0x001fe2000c101124 */
[----:B------:R-:W-:Y:S05]  /*b3f0*/  EXIT ;  /* 0x000000000000794d */ /* 0x000fea0003800000 */
.L_x_1888:
[----:B0-----:R-:W0:Y:S02]  /*b400*/  F2I.S64.TRUNC R2, R2 ;  /* 0x0000000200027311 */ /* 0x001e24000020d900 */
[----:B0-----:R-:W-:-:S05]  /*b410*/  MOV R5, R2 ;  /* 0x0000000200057202 */ /* 0x001fca0000000f00 */
[----:B------:R-:W-:Y:S01]  /*b420*/  STG.E.U8 desc[UR36][R16.64], R5 ;  /* 0x0000000510007986 */ /* 0x000fe2000c101124 */
[----:B------:R-:W-:Y:S05]  /*b430*/  EXIT ;  /* 0x000000000000794d */ /* 0x000fea0003800000 */
.L_x_1887:
[----:B------:R-:W-:-:S09]  /*b440*/  UISETP.NE.AND UP0, UPT, UR4, 0x2, UPT ;  /* 0x000000020400788c */ /* 0x000fd2000bf05270 */
[----:B------:R-:W-:Y:S05]  /*b450*/  BRA.U !UP0, `(.L_x_1890) ;  /* 0x0000000108287547 */ /* 0x000fea000b800000 */
[----:B------:R-:W-:-:S09]  /*b460*/  UISETP.NE.AND UP0, UPT, UR4, 0x3, UPT ;  /* 0x000000030400788c */ /* 0x000fd2000bf05270 */
[----:B------:R-:W-:Y:S05]  /*b470*/  BRA.U !UP0, `(.L_x_1891) ;  /* 0x0000000108147547 */ /* 0x000fea000b800000 */
[----:B------:R-:W-:-:S09]  /*b480*/  UISETP.NE.AND UP0, UPT, UR4, 0x4, UPT ;  /* 0x000000040400788c */ /* 0x000fd2000bf05270 */
[----:B------:R-:W-:Y:S05]  /*b490*/  BRA.U UP0, `(.L_x_1889) ;  /* 0x0000000900387547 */ /* 0x000fea000b800000 */
[----:B0-----:R-:W0:Y:S02]  /*b4a0*/  F2I.S64.TRUNC R2, R2 ;  /* 0x0000000200027311 */ /* 0x001e24000020d900 */
[----:B0-----:R-:W-:Y:S01]  /*b4b0*/  STG.E.64 desc[UR36][R16.64], R2 ;  /* 0x0000000210007986 */ /* 0x001fe2000c101b24 */
[----:B------:R-:W-:Y:S05]  /*b4c0*/  EXIT ;  /* 0x000000000000794d */ /* 0x000fea0003800000 */
.L_x_1891:
[----:B0-----:R-:W0:Y:S02]  /*b4d0*/  F2I.FTZ.TRUNC.NTZ R3, R2 ;  /* 0x0000000200037305 */ /* 0x001e24000021f100 */
[----:B0-----:R-:W-:Y:S01]  /*b4e0*/  STG.E desc[UR36][R16.64], R3 ;  /* 0x0000000310007986 */ /* 0x001fe2000c101924 */
[----:B------:R-:W-:Y:S05]  /*b4f0*/  EXIT ;  /* 0x000000000000794d */ /* 0x000fea0003800000 */
.L_x_1890:
[----:B0-----:R-:W0:Y:S02]  /*b500*/  F2I.FTZ.TRUNC.NTZ R3, R2 ;  /* 0x0000000200037305 */ /* 0x001e24000021f100 */
[----:B0-----:R-:W-:Y:S01]  /*b510*/  STG.E.U16 desc[UR36][R16.64], R3 ;  /* 0x0000000310007986 */ /* 0x001fe2000c101524 */
[----:B------:R-:W-:Y:S05]  /*b520*/  EXIT ;  /* 0x000000000000794d */ /* 0x000fea0003800000 */
.L_x_1886:
[----:B------:R-:W-:-:S09]  /*b530*/  UISETP.GT.AND UP0, UPT, UR4, 0x6, UPT ;  /* 0x000000060400788c */ /* 0x000fd2000bf04270 */
[----:B------:R-:W-:Y:S05]  /*b540*/  BRA.U UP0, `(.L_x_1892) ;  /* 0x0000000100247547 */ /* 0x000fea000b800000 */
[----:B------:R-:W-:-:S09]  /*b550*/  UISETP.NE.AND UP0, UPT, UR4, 0x5, UPT ;  /* 0x000000050400788c */ /* 0x000fd2000bf05270 */
[----:B------:R-:W-:Y:S05]  /*b560*/  BRA.U !UP0, `(.L_x_1893) ;  /* 0x0000000108107547 */ /* 0x000fea000b800000 */
[----:B------:R-:W-:-:S09]  /*b570*/  UISETP.NE.AND UP0, UPT, UR4, 0x6, UPT ;  /* 0x000000060400788c */ /* 0x000fd2000bf05270 */
[----:B------:R-:W-:Y:S05]  /*b580*/  BRA.U UP0, `(.L_x_1889) ;  /* 0x0000000500fc7547 */ /* 0x000fea000b800000 */
[----:B0-----:R-:W-:Y:S01]  /*b590*/  STG.E desc[UR36][R16.64], R2 ;  /* 0x0000000210007986 */ /* 0x001fe2000c101924 */
[----:B------:R-:W-:Y:S05]  /*b5a0*/  EXIT ;  /* 0x000000000000794d */ /* 0x000fea0003800000 */
.L_x_1893:
[----:B0-----:R-:W-:-:S05]  /*b5b0*/  F2FP.F16.F32.PACK_AB R2, RZ, R2 ;  /* 0x00000002ff02723e */ /* 0x001fca00000000ff */
[----:B------:R-:W-:Y:S01]  /*b5c0*/  STG.E.U16 desc[UR36][R16.64], R2 ;  /* 0x0000000210007986 */ /* 0x000fe2000c101524 */
[----:B------:R-:W-:Y:S05]  /*b5d0*/  EXIT ;  /* 0x000000000000794d */ /* 0x000fea0003800000 */
.L_x_1892:
[----:B------:R-:W-:-:S09]  /*b5e0*/  UISETP.NE.AND UP0, UPT, UR4, 0x7, UPT ;  /* 0x000000070400788c */ /* 0x000fd2000bf05270 */
[----:B------:R-:W-:Y:S05]  /*b5f0*/  BRA.U !UP0, `(.L_x_1894) ;  /* 0x00000001082c7547 */ /* 0x000fea000b800000 */
[----:B------:R-:W-:-:S09]  /*b600*/  UISETP.NE.AND UP0, UPT, UR4, 0x8, UPT ;  /* 0x000000080400788c */ /* 0x000fd2000bf05270 */
[----:B------:R-:W-:Y:S05]  /*b610*/  BRA.U !UP0, `(.L_x_1895) ;  /* 0x0000000108147547 */ /* 0x000fea000b800000 */
[----:B------:R-:W-:-:S09]  /*b620*/  UISETP.NE.AND UP0, UPT, UR4, 0x9, UPT ;  /* 0x000000090400788c */ /* 0x000fd2000bf05270 */
[----:B------:R-:W-:Y:S05]  /*b630*/  BRA.U UP0, `(.L_x_1889) ;  /* 0x0000000500d07547 */ /* 0x000fea000b800000 */
[----:B------:R-:W-:-:S05]  /*b640*/  IMAD.MOV.U32 R3, RZ, RZ, RZ ;  /* 0x000000ffff037224 */ /* 0x000fca00078e00ff */
[----:B0-----:R-:W-:Y:S01]  /*b650*/  STG.E.64 desc[UR36][R16.64], R2 ;  /* 0x0000000210007986 */ /* 0x001fe2000c101b24 */
[----:B------:R-:W-:Y:S05]  /*b660*/  EXIT ;  /* 0x000000000000794d */ /* 0x000fea0003800000 */
.L_x_1895:
[----:B0-----:R-:W-:-:S04]  /*b670*/  F2FP.F16.F32.PACK_AB R3, RZ, R2 ;  /* 0x00000002ff03723e */ /* 0x001fc800000000ff */
[----:B------:R-:W-:-:S05]  /*b680*/  PRMT R3, R3, 0x5410, RZ ;  /* 0x0000541003037816 */ /* 0x000fca00000000ff */
[----:B------:R-:W-:Y:S01]  /*b690*/  STG.E desc[UR36][R16.64], R3 ;  /* 0x0000000310007986 */ /* 0x000fe2000c101924 */
[----:B------:R-:W-:Y:S05]  /*b6a0*/  EXIT ;  /* 0x000000000000794d */ /* 0x000fea0003800000 */
.L_x_1894:
[----:B0-----:R-:W-:-:S06]  /*b6b0*/  FMUL.FTZ R2, R2, 1 ;  /* 0x3f80000002027820 */ /* 0x001fcc0000410000 */
[----:B------:R-:W0:Y:S02]  /*b6c0*/  F2F.F64.F32 R2, R2 ;  /* 0x0000000200027310 */ /* 0x000e240000201800 */
[----:B0-----:R-:W-:Y:S01]  /*b6d0*/  STG.E.64 desc[UR36][R16.64], R2 ;  /* 0x0000000210007986 */ /* 0x001fe2000c101b24 */
[----:B------:R-:W-:Y:S05]  /*b6e0*/  EXIT ;  /* 0x000000000000794d */ /* 0x000fea0003800000 */
.L_x_1885:
        /* <DEDUP_REMOVED lines=11> */
[----:B0-----:R-:W-:Y:S01]  /*b7a0*/  STG.E.U16 desc[UR36][R16.64], R3 ;  /* 0x0000000310007986 */ /* 0x001fe2000c101524 */
[----:B------:R-:W-:Y:S05]  /*b7b0*/  EXIT ;  /* 0x000000000000794d */ /* 0x000fea0003800000 */
.L_x_1899:
        /* <DEDUP_REMOVED lines=16> */
.L_x_1902:
[----:B------:R-:W-:-:S04]  /*b8c0*/  SHF.R.U32.HI R2, RZ, 0x18, R2 ;  /* 0x00000018ff027819 */ /* 0x000fc80000011602 */
[----:B------:R-:W-:-:S04]  /*b8d0*/  LOP3.LUT R2, R3, 0x80, R2, 0xf8, !PT ;  /* 0x0000008003027812 */ /* 0x000fc800078ef802 */
[----:B------:R-:W-:-:S07]  /*b8e0*/  PRMT R8, R2, 0x7610, R8 ;  /* 0x0000761002087816 */ /* 0x000fce0000000008 */
.L_x_1901:
[----:B------:R-:W-:Y:S05]  /*b8f0*/  BSYNC.RECONVERGENT B0 ;  /* 0x0000000000007941 */ /* 0x000fea0003800200 */
.L_x_1900:
[----:B------:R-:W-:Y:S01]  /*b900*/  STG.E.U8 desc[UR36][R16.64], R8 ;  /* 0x0000000810007986 */ /* 0x000fe2000c101124 */
[----:B------:R-:W-:Y:S05]  /*b910*/  EXIT ;  /* 0x000000000000794d */ /* 0x000fea0003800000 */
.L_x_1898:
        /* <DEDUP_REMOVED lines=16> */
.L_x_1905:
[----:B------:R-:W-:-:S04]  /*ba20*/  SHF.R.U32.HI R2, RZ, 0x18, R2 ;  /* 0x00000018ff027819 */ /* 0x000fc80000011602 */
[----:B------:R-:W-:-:S04]  /*ba30*/  LOP3.LUT R3, R3, 0x80, R2, 0xf8, !PT ;  /* 0x0000008003037812 */ /* 0x000fc800078ef802 */
[----:B------:R-:W-:-:S07]  /*ba40*/  PRMT R8, R3, 0x7610, R8 ;  /* 0x0000761003087816 */ /* 0x000fce0000000008 */
.L_x_1904:
[----:B------:R-:W-:Y:S05]  /*ba50*/  BSYNC.RECONVERGENT B0 ;  /* 0x0000000000007941 */ /* 0x000fea0003800200 */
.L_x_1903:
[----:B------:R-:W-:Y:S01]  /*ba60*/  STG.E.U8 desc[UR36][R16.64], R8 ;  /* 0x0000000810007986 */ /* 0x000fe2000c101124 */
[----:B------:R-:W-:Y:S05]  /*ba70*/  EXIT ;  /* 0x000000000000794d */ /* 0x000fea0003800000 */
.L_x_1897:
        /* <DEDUP_REMOVED lines=21> */
.L_x_1907:
[----:B0-----:R-:W0:Y:S02]  /*bbd0*/  F2I.U64.TRUNC R2, R2 ;  /* 0x0000000200027311 */ /* 0x001e24000020d800 */
[----:B0-----:R-:W-:Y:S01]  /*bbe0*/  STG.E.64 desc[UR36][R16.64], R2 ;  /* 0x0000000210007986 */ /* 0x001fe2000c101b24 */
[----:B------:R-:W-:Y:S05]  /*bbf0*/  EXIT ;  /* 0x000000000000794d */ /* 0x000fea0003800000 */
.L_x_1906:
[----:B0-----:R-:W0:Y:S02]  /*bc00*/  F2I.FTZ.U32.TRUNC.NTZ R3, R2 ;  /* 0x0000000200037305 */ /* 0x001e24000021f000 */
[----:B0-----:R-:W-:Y:S01]  /*bc10*/  STG.E desc[UR36][R16.64], R3 ;  /* 0x0000000310007986 */ /* 0x001fe2000c101924 */
[----:B------:R-:W-:Y:S05]  /*bc20*/  EXIT ;  /* 0x000000000000794d */ /* 0x000fea0003800000 */
.L_x_1896:
        /* <DEDUP_REMOVED lines=8> */
[----:B------:R-:W-:Y:S01]  /*bcb0*/  STG.E.U8 desc[UR36][R16.64], R3 ;  /* 0x0000000310007986 */ /* 0x000fe2000c101124 */
[----:B------:R-:W-:Y:S05]  /*bcc0*/  EXIT ;  /* 0x000000000000794d */ /* 0x000fea0003800000 */
.L_x_1909:
[----:B0-----:R-:W-:Y:S01]  /*bcd0*/  FMUL.FTZ R4, R2, 1 ;  /* 0x3f80000002047820 */ /* 0x001fe20000410000 */
[----:B------:R-:W-:-:S05]  /*bce0*/  CS2R R6, SRZ ;  /* 0x0000000000067805 */ /* 0x000fca000001ff00 */
[----:B------:R-:W0:Y:S02]  /*bcf0*/  F2F.F64.F32 R4, R4 ;  /* 0x0000000400047310 */ /* 0x000e240000201800 */
[----:B0-----:R-:W-:Y:S01]  /*bd00*/  STG.E.128 desc[UR36][R16.64], R4 ;  /* 0x0000000410007986 */ /* 0x001fe2000c101d24 */
[----:B------:R-:W-:Y:S05]  /*bd10*/  EXIT ;  /* 0x000000000000794d */ /* 0x000fea0003800000 */
.L_x_1908:
[----:B------:R-:W-:-:S09]  /*bd20*/  UISETP.NE.AND UP0, UPT, UR4, 0xf, UPT ;  /* 0x0000000f0400788c */ /* 0x000fd2000bf05270 */
[----:B------:R-:W-:Y:S05]  /*bd30*/  BRA.U !UP0, `(.L_x_1910) ;  /* 0x0000000108e07547 */ /* 0x000fea000b800000 */
[----:B------:R-:W-:-:S09]  /*bd40*/  UISETP.NE.AND UP0, UPT, UR4, 0x17, UPT ;  /* 0x000000170400788c */ /* 0x000fd2000bf05270 */
[----:B------:R-:W-:Y:S05]  /*bd50*/  BRA.U !UP0, `(.L_x_1911) ;  /* 0x00000001088c7547 */ /* 0x000fea000b800000 */
[----:B------:R-:W-:-:S09]  /*bd60*/  UISETP.NE.AND UP0, UPT, UR4, 0x18, UPT ;  /* 0x000000180400788c */ /* 0x000fd2000bf05270 */
[----:B------:R-:W-:Y:S05]  /*bd70*/  BRA.U !UP0, `(.L_x_1912) ;  /* 0x0000000108447547 */ /* 0x000fea000b800000 */
.L_x_1889:
[----:B------:R-:W-:Y:S01]  /*bd80*/  MOV R0, 0x1c0 ;  /* 0x000001c000007802 */ /* 0x000fe20000000f00 */
[----:B------:R-:W1:Y:S01]  /*bd90*/  LDCU.64 UR4, c[0x4][0x1a0] ;  /* 0x01003400ff0477ac */ /* 0x000e620008000a00 */
[----:B------:R-:W-:Y:S02]  /*bda0*/  HFMA2 R8, -RZ, RZ, 0, 6.020069122314453125e-06 ;  /* 0x00000065ff087431 */ /* 0x000fe400000001ff */
[----:B------:R-:W-:Y:S01]  /*bdb0*/  IMAD.MOV.U32 R12, RZ, RZ, 0x1 ;  /* 0x00000001ff0c7424 */ /* 0x000fe200078e00ff */
[----:B0-----:R0:W2:Y:S01]  /*bdc0*/  LDC.64 R2, c[0x4][R0] ;  /* 0x0100000000027b82 */ /* 0x0010a20000000a00 */
[----:B------:R-:W3:Y:S01]  /*bdd0*/  LDCU.64 UR6, c[0x4][0x1a8] ;  /* 0x01003500ff0677ac */ /* 0x000ee20008000a00 */
[----:B------:R-:W-:Y:S01]  /*bde0*/  MOV R13, RZ ;  /* 0x000000ff000d7202 */ /* 0x000fe20000000f00 */
[----:B------:R-:W4:Y:S01]  /*bdf0*/  LDCU.64 UR8, c[0x4][0x78] ;  /* 0x01000f00ff0877ac */ /* 0x000f220008000a00 */
[----:B-1----:R-:W-:Y:S01]  /*be00*/  MOV R4, UR4 ;  /* 0x0000000400047c02 */ /* 0x002fe20008000f00 */
[----:B------:R-:W-:Y:S01]  /*be10*/  IMAD.U32 R5, RZ, RZ, UR5 ;  /* 0x00000005ff057e24 */ /* 0x000fe2000f8e00ff */
[----:B---3--:R-:W-:Y:S01]  /*be20*/  MOV R6, UR6 ;  /* 0x0000000600067c02 */ /* 0x008fe20008000f00 */
[----:B------:R-:W-:Y:S01]  /*be30*/  IMAD.U32 R7, RZ, RZ, UR7 ;  /* 0x00000007ff077e24 */ /* 0x000fe2000f8e00ff */
[----:B----4-:R-:W-:Y:S01]  /*be40*/  MOV R10, UR8 ;  /* 0x00000008000a7c02 */ /* 0x010fe20008000f00 */
[----:B0-----:R-:W-:-:S07]  /*be50*/  IMAD.U32 R11, RZ, RZ, UR9 ;  /* 0x00000009ff0b7e24 */ /* 0x001fce000f8e00ff */
[----:B------:R-:W-:-:S07]  /*be60*/  LEPC R20, `(.L_x_1913) ;  /* 0x000000001014794e */ /* 0x000fce0000000000 */
[----:B--2---:R-:W-:Y:S05]  /*be70*/  CALL.ABS.NOINC R2 ;  /* 0x0000000002007343 */ /* 0x004fea0003c00000 */
.L_x_1913:
[----:B------:R-:W-:Y:S05]  /*be80*/  EXIT ;  /* 0x000000000000794d */ /* 0x000fea0003800000 */
.L_x_1912:
        /* <DEDUP_REMOVED lines=12> */
.L_x_1915:
[----:B------:R-:W-:Y:S05]  /*bf50*/  BSYNC.RECONVERGENT B0 ;  /* 0x0000000000007941 */ /* 0x000fea0003800200 */
.L_x_1914:
[----:B------:R-:W-:-:S05]  /*bf60*/  LOP3.LUT R3, R0, 0x80, R5, 0xf8, !PT ;  /* 0x0000008000037812 */ /* 0x000fca00078ef805 */
[----:B------:R-:W-:Y:S01]  /*bf70*/  STG.E.U8 desc[UR36][R16.64], R3 ;  /* 0x0000000310007986 */ /* 0x000fe2000c101124 */
[----:B------:R-:W-:Y:S05]  /*bf80*/  EXIT ;  /* 0x000000000000794d */ /* 0x000fea0003800000 */
.L_x_1911:
        /* <DEDUP_REMOVED lines=11> */
.L_x_1917:
[----:B------:R-:W-:Y:S01]  /*c040*/  HFMA2 R0, -RZ, RZ, 0, 7.569789886474609375e-06 ;  /* 0x0000007fff007431 */ /* 0x000fe200000001ff */
[----:B------:R-:W-:-:S04]  /*c050*/  ISETP.GT.U32.AND P0, PT, R4, 0x7f800000, PT ;  /* 0x7f8000000400780c */ /* 0x000fc80003f04070 */
[----:B------:R-:W-:-:S09]  /*c060*/  SEL R0, R0, 0x7c, P0 ;  /* 0x0000007c00007807 */ /* 0x000fd20000000000 */
.L_x_1918:
[----:B------:R-:W-:Y:S05]  /*c070*/  BSYNC.RECONVERGENT B0 ;  /* 0x0000000000007941 */ /* 0x000fea0003800200 */
.L_x_1916:
[----:B------:R-:W-:-:S04]  /*c080*/  SHF.R.U32.HI R3, RZ, 0x18, R2 ;  /* 0x00000018ff037819 */ /* 0x000fc80000011602 */
[----:B------:R-:W-:-:S05]  /*c090*/  LOP3.LUT R3, R0, 0x80, R3, 0xf8, !PT ;  /* 0x0000008000037812 */ /* 0x000fca00078ef803 */
[----:B------:R-:W-:Y:S01]  /*c0a0*/  STG.E.U8 desc[UR36][R16.64], R3 ;  /* 0x0000000310007986 */ /* 0x000fe2000c101124 */
[----:B------:R-:W-:Y:S05]  /*c0b0*/  EXIT ;  /* 0x000000000000794d */ /* 0x000fea0003800000 */
.L_x_1910:
[----:B0-----:R-:W-:-:S05]  /*c0c0*/  F2FP.BF16.F32.PACK_AB R2, RZ, R2 ;  /* 0x00000002ff02723e */ /* 0x001fca00000010ff */
[----:B------:R-:W-:Y:S01]  /*c0d0*/  STG.E.U16 desc[UR36][R16.64], R2 ;  /* 0x0000000210007986 */ /* 0x000fe2000c101524 */
[----:B------:R-:W-:Y:S05]  /*c0e0*/  EXIT ;  /* 0x000000000000794d */ /* 0x000fea0003800000 */
.L_x_1919:
        /* <DEDUP_REMOVED lines=9> */
.L_x_35799:


//--------------------- .text._ZN2at6native27unrolled_elementwise_kernelIZZZNS0_22nan_to_num_kernel_cudaERNS_18TensorIteratorBaseESt8optionalIdES5_S5_ENKUlvE0_clEvENKUlvE0_clEvEUlfE_St5arrayIPcLm2EELi4E23TrivialOffsetCalculatorILi1EjESD_NS0_6memory12LoadWithCastILi1EEENSE_13StoreWithCastILi1EEEEEviT_T0_T2_T3_T4_T5_ --------------------------
	.section	.text._ZN2at6native27unrolled_elementwise_kernelIZZZNS0_22nan_to_num_kernel_cudaERNS_18TensorIteratorBaseESt8optionalIdES5_S5_ENKUlvE0_clEvENKUlvE0_clEvEUlfE_St5arrayIPcLm2EELi4E23TrivialOffsetCalculatorILi1EjESD_NS0_6memory12LoadWithCastILi1EEENSE_13StoreWithCastILi1EEEEEviT_T0_T2_T3_T4_T5_,"ax",@progbits
	.align	128
        .global         _ZN2at6native27unrolled_elementwise_kernelIZZZNS0_22nan_to_num_kernel_cudaERNS_18TensorIteratorBaseESt8optionalIdES5_S5_ENKUlvE0_clEvENKUlvE0_clEvEUlfE_St5arrayIPcLm2EELi4E23TrivialOffsetCalculatorILi1EjESD_NS0_6memory12LoadWithCastILi1EEENSE_13StoreWithCastILi1EEEEEviT_T0_T2_T3_T4_T5_
        .type           _ZN2at6native27unrolled_elementwise_kernelIZZZNS0_22nan_to_num_kernel_cudaERNS_18TensorIteratorBaseESt8optionalIdES5_S5_ENKUlvE0_clEvENKUlvE0_clEvEUlfE_St5arrayIPcLm2EELi4E23TrivialOffsetCalculatorILi1EjESD_NS0_6memory12LoadWithCastILi1EEENSE_13StoreWithCastILi1EEEEEviT_T0_T2_T3_T4_T5_,@function
        .size           _ZN2at6native27unrolled_elementwise_kernelIZZZNS0_22nan_to_num_kernel_cudaERNS_18TensorIteratorBaseESt8optionalIdES5_S5_ENKUlvE0_clEvENKUlvE0_clEvEUlfE_St5arrayIPcLm2EELi4E23TrivialOffsetCalculatorILi1EjESD_NS0_6memory12LoadWithCastILi1EEENSE_13StoreWithCastILi1EEEEEviT_T0_T2_T3_T4_T5_,(.L_x_35800 - _ZN2at6native27unrolled_elementwise_kernelIZZZNS0_22nan_to_num_kernel_cudaERNS_18TensorIteratorBaseESt8optionalIdES5_S5_ENKUlvE0_clEvENKUlvE0_clEvEUlfE_St5arrayIPcLm2EELi4E23TrivialOffsetCalculatorILi1EjESD_NS0_6memory12LoadWithCastILi1EEENSE_13StoreWithCastILi1EEEEEviT_T0_T2_T3_T4_T5_)
        .other          _ZN2at6native27unrolled_elementwise_kernelIZZZNS0_22nan_to_num_kernel_cudaERNS_18TensorIteratorBaseESt8optionalIdES5_S5_ENKUlvE0_clEvENKUlvE0_clEvEUlfE_St5arrayIPcLm2EELi4E23TrivialOffsetCalculatorILi1EjESD_NS0_6memory12LoadWithCastILi1EEENSE_13StoreWithCastILi1EEEEEviT_T0_T2_T3_T4_T5_,@"STO_CUDA_ENTRY STV_DEFAULT"
_ZN2at6native27unrolled_elementwise_kernelIZZZNS0_22nan_to_num_kernel_cudaERNS_18TensorIteratorBaseESt8optionalIdES5_S5_ENKUlvE0_clEvENKUlvE0_clEvEUlfE_St5arrayIPcLm2EELi4E23TrivialOffsetCalculatorILi1EjESD_NS0_6memory12LoadWithCastILi1EEENSE_13StoreWithCastILi1EEEEEviT_T0_T2_T3_T4_T5_:
.text._ZN2at6native27unrolled_elementwise_kernelIZZZNS0_22nan_to_num_kernel_cudaERNS_18TensorIteratorBaseESt8optionalIdES5_S5_ENKUlvE0_clEvENKUlvE0_clEvEUlfE_St5arrayIPcLm2EELi4E23TrivialOffsetCalculatorILi1EjESD_NS0_6memory12LoadWithCastILi1EEENSE_13StoreWithCastILi1EEEEEviT_T0_T2_T3_T4_T5_:
[----:B------:R-:W0:Y:S01]  /*0000*/  LDC R1, c[0x0][0x37c] ;  /* 0x0000df00ff017b82 */ /* 0x000e220000000800 */
[----:B------:R-:W1:Y:S07]  /*0010*/  S2R R2, SR_CTAID.X ;  /* 0x0000000000027919 */ /* 0x000e6e0000002500 */
[----:B------:R-:W1:Y:S01]  /*0020*/  LDC R17, c[0x0][0x380] ;  /* 0x0000e000ff117b82 */ /* 0x000e620000000800 */
[----:B------:R-:W2:Y:S01]  /*0030*/  LDCU.64 UR36, c[0x0][0x358] ;  /* 0x00006b00ff2477ac */ /* 0x000ea20008000a00 */
[----:B------:R-:W-:Y:S01]  /*0040*/  BSSY.RECONVERGENT B7, `(.L_x_1920) ;  /* 0x00000f3000077945 */ /* 0x000fe20003800200 */
[----:B------:R-:W3:Y:S01]  /*0050*/  S2R R18, SR_TID.X ;  /* 0x0000000000127919 */ /* 0x000ee20000002100 */
[----:B------:R-:W-:Y:S01]  /*0060*/  IMAD.MOV.U32 R27, RZ, RZ, RZ ;  /* 0x000000ffff1b7224 */ /* 0x000fe200078e00ff */
[----:B------:R-:W4:Y:S01]  /*0070*/  LDCU.U8 UR38, c[0x0][0x3b4] ;  /* 0x00007680ff2677ac */ /* 0x000f220008000000 */
[----:B-1----:R-:W-:-:S02]  /*0080*/  IMAD R17, R2, -0x200, R17 ;  /* 0xfffffe0002117824 */ /* 0x002fc400078e0211 */
[----:B---3--:R-:W-:-:S03]  /*0090*/  IMAD.MOV.U32 R19, RZ, RZ, R18 ;  /* 0x000000ffff137224 */ /* 0x008fc600078e0012 */
[----:B------:R-:W-:-:S13]  /*00a0*/  ISETP.GE.AND P0, PT, R18, R17, PT ;  /* 0x000000111200720c */ /* 0x000fda0003f06270 */
[----:B0-2-4-:R-:W-:Y:S05]  /*00b0*/  @P0 BRA `(.L_x_1921) ;  /* 0x0000000c00ac0947 */ /* 0x015fea0003800000 */
[----:B------:R-:W0:Y:S01]  /*00c0*/  LDC.64 R4, c[0x0][0x3a8] ;  /* 0x0000ea00ff047b82 */ /* 0x000e220000000a00 */
[----:B------:R-:W1:Y:S01]  /*00d0*/  LDCU UR5, c[0x0][0x3b8] ;  /* 0x00007700ff0577ac */ /* 0x000e620008000800 */
[----:B------:R-:W-:Y:S01]  /*00e0*/  IMAD R0, R2, 0x200, R19 ;  /* 0x0000020002007824 */ /* 0x000fe200078e0213 */
[----:B------:R-:W-:Y:S01]  /*00f0*/  BSSY.RECONVERGENT B6, `(.L_x_1922) ;  /* 0x00000e6000067945 */ /* 0x000fe20003800200 */
        /* <DEDUP_REMOVED lines=17> */
.L_x_1926:
[----:B------:R-:W2:Y:S02]  /*0210*/  LDG.E.U8 R4, desc[UR36][R4.64] ;  /* 0x0000002404047981 */ /* 0x000ea4000c1e1100 */
[----:B--2---:R-:W-:Y:S01]  /*0220*/  I2FP.F32.U32 R27, R4 ;  /* 0x00000004001b7245 */ /* 0x004fe20000201000 */
[----:B------:R-:W-:Y:S06]  /*0230*/  BRA `(.L_x_1928) ;  /* 0x0000000c00447947 */ /* 0x000fec0003800000 */
.L_x_1925:
[----:B------:R-:W-:-:S09]  /*0240*/  UISETP.NE.AND UP0, UPT, UR4, 0x2, UPT ;  /* 0x000000020400788c */ /* 0x000fd2000bf05270 */
[----:B------:R-:W-:Y:S05]  /*0250*/  BRA.U !UP0, `(.L_x_1929) ;  /* 0x0000000108287547 */ /* 0x000fea000b800000 */
[----:B------:R-:W-:-:S09]  /*0260*/  UISETP.NE.AND UP0, UPT, UR4, 0x3, UPT ;  /* 0x000000030400788c */ /* 0x000fd2000bf05270 */
[----:B------:R-:W-:Y:S05]  /*0270*/  BRA.U !UP0, `(.L_x_1930) ;  /* 0x0000000108147547 */ /* 0x000fea000b800000 */
[----:B------:R-:W-:-:S09]  /*0280*/  UISETP.NE.AND UP0, UPT, UR4, 0x4, UPT ;  /* 0x000000040400788c */ /* 0x000fd2000bf05270 */
[----:B------:R-:W-:Y:S05]  /*0290*/  BRA.U UP0, `(.L_x_1927) ;  /* 0x0000000900b07547 */ /* 0x000fea000b800000 */
[----:B------:R-:W2:Y:S02]  /*02a0*/  LDG.E.64 R4, desc[UR36][R4.64] ;  /* 0x0000002404047981 */ /* 0x000ea4000c1e1b00 */
[----:B--2---:R0:W1:Y:S02]  /*02b0*/  I2F.S64 R27, R4 ;  /* 0x00000004001b7312 */ /* 0x0040640000301400 */
[----:B01----:R-:W-:Y:S05]  /*02c0*/  BRA `(.L_x_1928) ;  /* 0x0000000c00207947 */ /* 0x003fea0003800000 */
.L_x_1930:
[----:B------:R-:W2:Y:S02]  /*02d0*/  LDG.E R4, desc[UR36][R4.64] ;  /* 0x0000002404047981 */ /* 0x000ea4000c1e1900 */
[----:B--2---:R-:W-:Y:S01]  /*02e0*/  I2FP.F32.S32 R27, R4 ;  /* 0x00000004001b7245 */ /* 0x004fe20000201400 */
[----:B------:R-:W-:Y:S06]  /*02f0*/  BRA `(.L_x_1928) ;  /* 0x0000000c00147947 */ /* 0x000fec0003800000 */
.L_x_1929:
[----:B------:R-:W2:Y:S02]  /*0300*/  LDG.E.U16 R4, desc[UR36][R4.64] ;  /* 0x0000002404047981 */ /* 0x000ea4000c1e1500 */
[----:B--2---:R0:W1:Y:S01]  /*0310*/  I2F.S16 R27, R4 ;  /* 0x00000004001b7306 */ /* 0x0040620000101400 */
[----:B------:R-:W-:Y:S05]  /*0320*/  BRA `(.L_x_1928) ;  /* 0x0000000c00087947 */ /* 0x000fea0003800000 */
.L_x_1924:
        /* <DEDUP_REMOVED lines=8> */
.L_x_1932:
[----:B------:R-:W2:Y:S02]  /*03b0*/  LDG.E.U16 R4, desc[UR36][R4.64] ;  /* 0x0000002404047981 */ /* 0x000ea4000c1e1500 */
[----:B--2---:R-:W-:Y:S01]  /*03c0*/  HADD2.F32 R27, -RZ, R4.H0_H0 ;  /* 0x20000004ff1b7230 */ /* 0x004fe20000004100 */
[----:B------:R-:W-:Y:S06]  /*03d0*/  BRA `(.L_x_1928) ;  /* 0x0000000800dc7947 */ /* 0x000fec0003800000 */
.L_x_1931:
        /* <DEDUP_REMOVED lines=8> */
.L_x_1934:
[----:B------:R-:W2:Y:S02]  /*0460*/  LDG.E.U16 R4, desc[UR36][R4.64] ;  /* 0x0000002404047981 */ /* 0x000ea4000c1e1500 */
[----:B--2---:R-:W-:Y:S01]  /*0470*/  HADD2.F32 R27, -RZ, R4.H0_H0 ;  /* 0x20000004ff1b7230 */ /* 0x004fe20000004100 */
[----:B------:R-:W-:Y:S06]  /*0480*/  BRA `(.L_x_1928) ;  /* 0x0000000800b07947 */ /* 0x000fec0003800000 */
.L_x_1933:
        /* <DEDUP_REMOVED lines=11> */
.L_x_1923:
        /* <DEDUP_REMOVED lines=12> */
.L_x_1937:
        /* <DEDUP_REMOVED lines=11> */
.L_x_1936:
        /* <DEDUP_REMOVED lines=25> */
.L_x_1939:
[----:B------:R-:W2:Y:S02]  /*0840*/  LDG.E.U8 R4, desc[UR36][R4.64] ;  /* 0x0000002404047981 */ /* 0x000ea4000c1e1100 */
[C---:B--2---:R-:W-:Y:S02]  /*0850*/  IMAD.SHL.U32 R3, R4.reuse, 0x2000000, RZ ;  /* 0x0200000004037824 */ /* 0x044fe400078e00ff */
[----:B------:R-:W-:-:S03]  /*0860*/  IMAD.SHL.U32 R6, R4, 0x100, RZ ;  /* 0x0000010004067824 */ /* 0x000fc600078e00ff */
[----:B------:R-:W-:Y:S02]  /*0870*/  ISETP.GT.U32.AND P0, PT, R3, 0x7ffffff, PT ;  /* 0x07ffffff0300780c */ /* 0x000fe40003f04070 */
[----:B------:R-:W-:-:S11]  /*0880*/  PRMT R27, R6, 0x9910, RZ ;  /* 0x00009910061b7816 */ /* 0x000fd600000000ff */
[----:B------:R-:W-:Y:S02]  /*0890*/  @!P0 LOP3.LUT R0, R6, 0x7f00, RZ, 0xc0, !PT ;  /* 0x00007f0006008812 */ /* 0x000fe400078ec0ff */
[----:B------:R-:W-:Y:S02]  /*08a0*/  @P0 LEA.HI R3, R3, 0x70000000, RZ, 0x1c ;  /* 0x7000000003030811 */ /* 0x000fe400078fe0ff */
[----:B------:R-:W-:-:S05]  /*08b0*/  @!P0 LOP3.LUT R0, R0, 0x3f000000, RZ, 0xfc, !PT ;  /* 0x3f00000000008812 */ /* 0x000fca00078efcff */
[----:B------:R-:W-:Y:S01]  /*08c0*/  @!P0 FADD.FTZ R0, R0, -0.5 ;  /* 0xbf00000000008421 */ /* 0x000fe20000010000 */
[----:B------:R-:W-:-:S05]  /*08d0*/  @P0 FMUL.FTZ R0, R3, 1.9259299443872358531e-34 ;  /* 0x0780000003000820 */ /* 0x000fca0000410000 */
[----:B------:R-:W-:Y:S01]  /*08e0*/  LOP3.LUT R27, R0, 0x80000000, R27, 0xf8, !PT ;  /* 0x80000000001b7812 */ /* 0x000fe200078ef81b */
[----:B------:R-:W-:Y:S06]  /*08f0*/  BRA `(.L_x_1928) ;  /* 0x0000000400947947 */ /* 0x000fec0003800000 */
.L_x_1938:
[----:B------:R-:W2:Y:S02]  /*0900*/  LDG.E.U16 R4, desc[UR36][R4.64] ;  /* 0x0000002404047981 */ /* 0x000ea4000c1e1500 */
[----:B--2---:R-:W-:Y:S01]  /*0910*/  IMAD.U32 R27, R4, 0x10000, RZ ;  /* 0x00010000041b7824 */ /* 0x004fe200078e00ff */
[----:B------:R-:W-:Y:S06]  /*0920*/  BRA `(.L_x_1928) ;  /* 0x0000000400887947 */ /* 0x000fec0003800000 */
.L_x_1935:
        /* <DEDUP_REMOVED lines=11> */
.L_x_1942:
        /* <DEDUP_REMOVED lines=20> */
.L_x_1944:
[----:B------:R-:W-:Y:S05]  /*0b20*/  BSYNC.RECONVERGENT B0 ;  /* 0x0000000000007941 */ /* 0x000fea0003800200 */
.L_x_1943:
[----:B------:R-:W-:Y:S01]  /*0b30*/  IMAD.SHL.U32 R0, R0, 0x100000, RZ ;  /* 0x0010000000007824 */ /* 0x000fe200078e00ff */
[----:B------:R-:W-:-:S04]  /*0b40*/  LEA R3, R3, 0x3b800000, 0x17 ;  /* 0x3b80000003037811 */ /* 0x000fc800078eb8ff */
[----:B------:R-:W-:Y:S01]  /*0b50*/  LOP3.LUT R27, R3, R0, R27, 0xfe, !PT ;  /* 0x00000000031b7212 */ /* 0x000fe200078efe1b */
[----:B------:R-:W-:Y:S06]  /*0b60*/  BRA `(.L_x_1928) ;  /* 0x0000000000f87947 */ /* 0x000fec0003800000 */
.L_x_1941:
        /* <DEDUP_REMOVED lines=20> */
.L_x_1946:
[----:B------:R-:W-:Y:S05]  /*0cb0*/  BSYNC.RECONVERGENT B0 ;  /* 0x0000000000007941 */ /* 0x000fea0003800200 */
.L_x_1945:
[----:B------:R-:W-:Y:S01]  /*0cc0*/  IMAD.SHL.U32 R0, R0, 0x200000, RZ ;  /* 0x0020000000007824 */ /* 0x000fe200078e00ff */
[----:B------:R-:W-:-:S04]  /*0cd0*/  LEA R3, R3, 0x37800000, 0x17 ;  /* 0x3780000003037811 */ /* 0x000fc800078eb8ff */
[----:B------:R-:W-:Y:S01]  /*0ce0*/  LOP3.LUT R27, R3, R0, R27, 0xfe, !PT ;  /* 0x00000000031b7212 */ /* 0x000fe200078efe1b */
[----:B------:R-:W-:Y:S06]  /*0cf0*/  BRA `(.L_x_1928) ;  /* 0x0000000000947947 */ /* 0x000fec0003800000 */
.L_x_1940:
[----:B------:R-:W-:-:S09]  /*0d00*/  UISETP.NE.AND UP0, UPT, UR4, 0x1c, UPT ;  /* 0x0000001c0400788c */ /* 0x000fd2000bf05270 */
[----:B------:R-:W-:Y:S05]  /*0d10*/  BRA.U !UP0, `(.L_x_1947) ;  /* 0x0000000108847547 */ /* 0x000fea000b800000 */
[----:B------:R-:W-:-:S09]  /*0d20*/  UISETP.NE.AND UP0, UPT, UR4, 0x1d, UPT ;  /* 0x0000001d0400788c */ /* 0x000fd2000bf05270 */
[----:B------:R-:W-:Y:S05]  /*0d30*/  BRA.U !UP0, `(.L_x_1948) ;  /* 0x0000000108707547 */ /* 0x000fea000b800000 */
[----:B------:R-:W-:-:S09]  /*0d40*/  UISETP.NE.AND UP0, UPT, UR4, 0x2c, UPT ;  /* 0x0000002c0400788c */ /* 0x000fd2000bf05270 */
[----:B------:R-:W-:Y:S05]  /*0d50*/  BRA.U !UP0, `(.L_x_1949) ;  /* 0x0000000108487547 */ /* 0x000fea000b800000 */
.L_x_1927:
        /* <DEDUP_REMOVED lines=16> */
.L_x_1950:
[----:B------:R-:W-:Y:S01]  /*0e60*/  IMAD.MOV.U32 R27, RZ, RZ, RZ ;  /* 0x000000ffff1b7224 */ /* 0x000fe200078e00ff */
[----:B------:R-:W-:Y:S06]  /*0e70*/  BRA `(.L_x_1928) ;  /* 0x0000000000347947 */ /* 0x000fec0003800000 */
.L_x_1949:
[----:B------:R-:W2:Y:S01]  /*0e80*/  LDG.E.U8 R4, desc[UR36][R4.64] ;  /* 0x0000002404047981 */ /* 0x000ea2000c1e1100 */
[----:B------:R-:W-:Y:S01]  /*0e90*/  IMAD.MOV.U32 R27, RZ, RZ, 0x400000 ;  /* 0x00400000ff1b7424 */ /* 0x000fe200078e00ff */
[----:B--2---:R-:W-:-:S13]  /*0ea0*/  ISETP.NE.AND P0, PT, R4, RZ, PT ;  /* 0x000000ff0400720c */ /* 0x004fda0003f05270 */
[----:B------:R-:W-:Y:S05]  /*0eb0*/  @!P0 BRA `(.L_x_1928) ;  /* 0x0000000000248947 */ /* 0x000fea0003800000 */
[----:B------:R-:W-:-:S13]  /*0ec0*/  ISETP.NE.AND P0, PT, R4, 0xff, PT ;  /* 0x000000ff0400780c */ /* 0x000fda0003f05270 */
[----:B------:R-:W-:Y:S02]  /*0ed0*/  @!P0 IMAD.MOV.U32 R27, RZ, RZ, 0x7f800001 ;  /* 0x7f800001ff1b8424 */ /* 0x000fe400078e00ff */
[----:B------:R-:W-:Y:S01]  /*0ee0*/  @P0 IMAD.SHL.U32 R27, R4, 0x800000, RZ ;  /* 0x00800000041b0824 */ /* 0x000fe200078e00ff */
[----:B------:R-:W-:Y:S06]  /*0ef0*/  BRA `(.L_x_1928) ;  /* 0x0000000000147947 */ /* 0x000fec0003800000 */
.L_x_1948:
[----:B------:R-:W2:Y:S02]  /*0f00*/  LDG.E.64 R4, desc[UR36][R4.64] ;  /* 0x0000002404047981 */ /* 0x000ea4000c1e1b00 */
[----:B--2---:R0:W1:Y:S02]  /*0f10*/  I2F.U64 R27, R4 ;  /* 0x00000004001b7312 */ /* 0x0040640000301000 */
[----:B01----:R-:W-:Y:S05]  /*0f20*/  BRA `(.L_x_1928) ;  /* 0x0000000000087947 */ /* 0x003fea0003800000 */
.L_x_1947:
[----:B------:R-:W2:Y:S02]  /*0f30*/  LDG.E R4, desc[UR36][R4.64] ;  /* 0x0000002404047981 */ /* 0x000ea4000c1e1900 */
[----:B--2---:R-:W-:-:S07]  /*0f40*/  I2FP.F32.U32 R27, R4 ;  /* 0x00000004001b7245 */ /* 0x004fce0000201000 */
.L_x_1928:
[----:B------:R-:W-:Y:S05]  /*0f50*/  BSYNC.RECONVERGENT B6 ;  /* 0x0000000000067941 */ /* 0x000fea0003800200 */
.L_x_1922:
[----:B------:R-:W-:-:S07]  /*0f60*/  VIADD R18, R19, 0x80 ;  /* 0x0000008013127836 */ /* 0x000fce0000000000 */
.L_x_1921:
[----:B------:R-:W-:Y:S05]  /*0f70*/  BSYNC.RECONVERGENT B7 ;  /* 0x0000000000077941 */ /* 0x000fea0003800200 */
.L_x_1920:
[----:B------:R-:W-:Y:S01]  /*0f80*/  ISETP.GE.AND P0, PT, R18, R17, PT ;  /* 0x000000111200720c */ /* 0x000fe20003f06270 */
[----:B------:R-:W-:Y:S01]  /*0f90*/  BSSY.RECONVERGENT B7, `(.L_x_1951) ;  /* 0x00000ee000077945 */ /* 0x000fe20003800200 */
[----:B------:R-:W-:-:S11]  /*0fa0*/  IMAD.MOV.U32 R25, RZ, RZ, RZ ;  /* 0x000000ffff197224 */ /* 0x000fd600078e00ff */
[----:B------:R-:W-:Y:S05]  /*0fb0*/  @P0 BRA `(.L_x_1952) ;  /* 0x0000000c00ac0947 */ /* 0x000fea0003800000 */
[----:B0-2-4-:R-:W0:Y:S01]  /*0fc0*/  LDC.64 R4, c[0x0][0x3a8] ;  /* 0x0000ea00ff047b82 */ /* 0x015e220000000a00 */
[----:B------:R-:W2:Y:S01]  /*0fd0*/  LDCU UR5, c[0x0][0x3b8] ;  /* 0x00007700ff0577ac */ /* 0x000ea20008000800 */
[----:B------:R-:W-:Y:S01]  /*0fe0*/  IMAD R0, R2, 0x200, R18 ;  /* 0x0000020002007824 */ /* 0x000fe200078e0212 */
[----:B------:R-:W-:Y:S01]  /*0ff0*/  BSSY.RECONVERGENT B6, `(.L_x_1953) ;  /* 0x00000e6000067945 */ /* 0x000fe20003800200 */
[----:B------:R-:W-:-:S04]  /*1000*/  UPRMT UR4, UR38, 0x9910, URZ ;  /* 0x0000991026047896 */ /* 0x000fc800080000ff */
[----:B------:R-:W-:Y:S01]  /*1010*/  UISETP.GT.AND UP0, UPT, UR4, 0x9, UPT ;  /* 0x000000090400788c */ /* 0x000fe2000bf04270 */
[----:B--2---:R-:W-:-:S05]  /*1020*/  IMAD R3, R0, UR5, RZ ;  /* 0x0000000500037c24 */ /* 0x004fca000f8e02ff */
        /* <DEDUP_REMOVED lines=14> */
.L_x_1957:
[----:B------:R-:W2:Y:S02]  /*1110*/  LDG.E.U8 R4, desc[UR36][R4.64] ;  /* 0x0000002404047981 */ /* 0x000ea4000c1e1100 */
[----:B--2---:R-:W-:Y:S01]  /*1120*/  I2FP.F32.U32 R25, R4 ;  /* 0x0000000400197245 */ /* 0x004fe20000201000 */
[----:B------:R-:W-:Y:S06]  /*1130*/  BRA `(.L_x_1959) ;  /* 0x0000000c00447947 */ /* 0x000fec0003800000 */
.L_x_1956:
[----:B------:R-:W-:-:S09]  /*1140*/  UISETP.NE.AND UP0, UPT, UR4, 0x2, UPT ;  /* 0x000000020400788c */ /* 0x000fd2000bf05270 */
[----:B------:R-:W-:Y:S05]  /*1150*/  BRA.U !UP0, `(.L_x_1960) ;  /* 0x0000000108287547 */ /* 0x000fea000b800000 */
[----:B------:R-:W-:-:S09]  /*1160*/  UISETP.NE.AND UP0, UPT, UR4, 0x3, UPT ;  /* 0x000000030400788c */ /* 0x000fd2000bf05270 */
[----:B------:R-:W-:Y:S05]  /*1170*/  BRA.U !UP0, `(.L_x_1961) ;  /* 0x0000000108147547 */ /* 0x000fea000b800000 */
[----:B------:R-:W-:-:S09]  /*1180*/  UISETP.NE.AND UP0, UPT, UR4, 0x4, UPT ;  /* 0x000000040400788c */ /* 0x000fd2000bf05270 */
[----:B------:R-:W-:Y:S05]  /*1190*/  BRA.U UP0, `(.L_x_1958) ;  /* 0x0000000900d07547 */ /* 0x000fea000b800000 */
[----:B------:R-:W2:Y:S02]  /*11a0*/  LDG.E.64 R4, desc[UR36][R4.64] ;  /* 0x0000002404047981 */ /* 0x000ea4000c1e1b00 */
[----:B--2---:R0:W2:Y:S02]  /*11b0*/  I2F.S64 R25, R4 ;  /* 0x0000000400197312 */ /* 0x0040a40000301400 */
[----:B0-2---:R-:W-:Y:S05]  /*11c0*/  BRA `(.L_x_1959) ;  /* 0x0000000c00207947 */ /* 0x005fea0003800000 */
.L_x_1961:
[----:B------:R-:W2:Y:S02]  /*11d0*/  LDG.E R4, desc[UR36][R4.64] ;  /* 0x0000002404047981 */ /* 0x000ea4000c1e1900 */
[----:B--2---:R-:W-:Y:S01]  /*11e0*/  I2FP.F32.S32 R25, R4 ;  /* 0x0000000400197245 */ /* 0x004fe20000201400 */
[----:B------:R-:W-:Y:S06]  /*11f0*/  BRA `(.L_x_1959) ;  /* 0x0000000c00147947 */ /* 0x000fec0003800000 */
.L_x_1960:
[----:B------:R-:W2:Y:S02]  /*1200*/  LDG.E.U16 R4, desc[UR36][R4.64] ;  /* 0x0000002404047981 */ /* 0x000ea4000c1e1500 */
[----:B--2---:R0:W2:Y:S01]  /*1210*/  I2F.S16 R25, R4 ;  /* 0x0000000400197306 */ /* 0x0040a20000101400 */
[----:B------:R-:W-:Y:S05]  /*1220*/  BRA `(.L_x_1959) ;  /* 0x0000000c00087947 */ /* 0x000fea0003800000 */
.L_x_1955:
        /* <DEDUP_REMOVED lines=8> */
.L_x_1963:
[----:B------:R-:W2:Y:S02]  /*12b0*/  LDG.E.U16 R4, desc[UR36][R4.64] ;  /* 0x0000002404047981 */ /* 0x000ea4000c1e1500 */
[----:B--2---:R-:W-:Y:S01]  /*12c0*/  HADD2.F32 R25, -RZ, R4.H0_H0 ;  /* 0x20000004ff197230 */ /* 0x004fe20000004100 */
[----:B------:R-:W-:Y:S06]  /*12d0*/  BRA `(.L_x_1959) ;  /* 0x0000000800dc7947 */ /* 0x000fec0003800000 */
.L_x_1962:
        /* <DEDUP_REMOVED lines=8> */
.L_x_1965:
[----:B------:R-:W2:Y:S02]  /*1360*/  LDG.E.U16 R4, desc[UR36][R4.64] ;  /* 0x0000002404047981 */ /* 0x000ea4000c1e1500 */
[----:B--2---:R-:W-:Y:S01]  /*1370*/  HADD2.F32 R25, -RZ, R4.H0_H0 ;  /* 0x20000004ff197230 */ /* 0x004fe20000004100 */
[----:B------:R-:W-:Y:S06]  /*1380*/  BRA `(.L_x_1959) ;  /* 0x0000000800b07947 */ /* 0x000fec0003800000 */
.L_x_1964:
        /* <DEDUP_REMOVED lines=11> */
.L_x_1954:
        /* <DEDUP_REMOVED lines=12> */
.L_x_1968:
        /* <DEDUP_REMOVED lines=11> */
.L_x_1967:
        /* <DEDUP_REMOVED lines=25> */
.L_x_1970:
[----:B------:R-:W2:Y:S02]  /*1740*/  LDG.E.U8 R4, desc[UR36][R4.64] ;  /* 0x0000002404047981 */ /* 0x000ea4000c1e1100 */
[C---:B--2---:R-:W-:Y:S02]  /*1750*/  IMAD.SHL.U32 R0, R4.reuse, 0x2000000, RZ ;  /* 0x0200000004007824 */ /* 0x044fe400078e00ff */
[----:B------:R-:W-:-:S03]  /*1760*/  IMAD.SHL.U32 R6, R4, 0x100, RZ ;  /* 0x0000010004067824 */ /* 0x000fc600078e00ff */
[----:B------:R-:W-:Y:S02]  /*1770*/  ISETP.GE.U32.AND P0, PT, R0, 0x8000000, PT ;  /* 0x080000000000780c */ /* 0x000fe40003f06070 */
[----:B------:R-:W-:-:S11]  /*1780*/  PRMT R25, R6, 0x9910, RZ ;  /* 0x0000991006197816 */ /* 0x000fd600000000ff */
[----:B------:R-:W-:Y:S02]  /*1790*/  @!P0 LOP3.LUT R3, R6, 0x7f00, RZ, 0xc0, !PT ;  /* 0x00007f0006038812 */ /* 0x000fe400078ec0ff */
[----:B------:R-:W-:Y:S02]  /*17a0*/  @P0 LEA.HI R0, R0, 0x70000000, RZ, 0x1c ;  /* 0x7000000000000811 */ /* 0x000fe400078fe0ff */
[----:B------:R-:W-:-:S03]  /*17b0*/  @!P0 LOP3.LUT R3, R3, 0x3f000000, RZ, 0xfc, !PT ;  /* 0x3f00000003038812 */ /* 0x000fc600078efcff */
[----:B------:R-:W-:Y:S02]  /*17c0*/  @P0 FMUL.FTZ R0, R0, 1.9259299443872358531e-34 ;  /* 0x0780000000000820 */ /* 0x000fe40000410000 */
[----:B------:R-:W-:-:S05]  /*17d0*/  @!P0 FADD.FTZ R0, R3, -0.5 ;  /* 0xbf00000003008421 */ /* 0x000fca0000010000 */
[----:B------:R-:W-:Y:S01]  /*17e0*/  LOP3.LUT R25, R0, 0x80000000, R25, 0xf8, !PT ;  /* 0x8000000000197812 */ /* 0x000fe200078ef819 */
[----:B------:R-:W-:Y:S06]  /*17f0*/  BRA `(.L_x_1959) ;  /* 0x0000000400947947 */ /* 0x000fec0003800000 */
.L_x_1969:
[----:B------:R-:W2:Y:S02]  /*1800*/  LDG.E.U16 R4, desc[UR36][R4.64] ;  /* 0x0000002404047981 */ /* 0x000ea4000c1e1500 */
[----:B--2---:R-:W-:Y:S01]  /*1810*/  IMAD.U32 R25, R4, 0x10000, RZ ;  /* 0x0001000004197824 */ /* 0x004fe200078e00ff */
[----:B------:R-:W-:Y:S06]  /*1820*/  BRA `(.L_x_1959) ;  /* 0x0000000400887947 */ /* 0x000fec0003800000 */
.L_x_1966:
        /* <DEDUP_REMOVED lines=11> */
.L_x_1973:
        /* <DEDUP_REMOVED lines=20> */
.L_x_1975:
[----:B------:R-:W-:Y:S05]  /*1a20*/  BSYNC.RECONVERGENT B0 ;  /* 0x0000000000007941 */ /* 0x000fea0003800200 */
.L_x_1974:
[----:B------:R-:W-:Y:S01]  /*1a30*/  IMAD.SHL.U32 R0, R0, 0x100000, RZ ;  /* 0x0010000000007824 */ /* 0x000fe200078e00ff */
[----:B------:R-:W-:-:S04]  /*1a40*/  LEA R3, R3, 0x3b800000, 0x17 ;  /* 0x3b80000003037811 */ /* 0x000fc800078eb8ff */
[----:B------:R-:W-:Y:S01]  /*1a50*/  LOP3.LUT R25, R3, R0, R25, 0xfe, !PT ;  /* 0x0000000003197212 */ /* 0x000fe200078efe19 */
[----:B------:R-:W-:Y:S06]  /*1a60*/  BRA `(.L_x_1959) ;  /* 0x0000000000f87947 */ /* 0x000fec0003800000 */
.L_x_1972:
        /* <DEDUP_REMOVED lines=20> */
.L_x_1977:
[----:B------:R-:W-:Y:S05]  /*1bb0*/  BSYNC.RECONVERGENT B0 ;  /* 0x0000000000007941 */ /* 0x000fea0003800200 */
.L_x_1976:
[----:B------:R-:W-:Y:S01]  /*1bc0*/  IMAD.SHL.U32 R0, R0, 0x200000, RZ ;  /* 0x0020000000007824 */ /* 0x000fe200078e00ff */
[----:B------:R-:W-:-:S04]  /*1bd0*/  LEA R3, R3, 0x37800000, 0x17 ;  /* 0x3780000003037811 */ /* 0x000fc800078eb8ff */
[----:B------:R-:W-:Y:S01]  /*1be0*/  LOP3.LUT R25, R3, R0, R25, 0xfe, !PT ;  /* 0x0000000003197212 */ /* 0x000fe200078efe19 */
[----:B------:R-:W-:Y:S06]  /*1bf0*/  BRA `(.L_x_1959) ;  /* 0x0000000000947947 */ /* 0x000fec0003800000 */
.L_x_1971:
        /* <DEDUP_REMOVED lines=14> */
.L_x_1958:
[----:B------:R-:W-:Y:S01]  /*1ce0*/  MOV R14, 0x1c0 ;  /* 0x000001c0000e7802 */ /* 0x000fe20000000f00 */
[----:B------:R-:W0:Y:S01]  /*1cf0*/  LDCU.64 UR4, c[0x4][0x1a0] ;  /* 0x01003400ff0477ac */ /* 0x000e220008000a00 */
[----:B------:R-:W-:Y:S02]  /*1d00*/  IMAD.MOV.U32 R8, RZ, RZ, 0x4e ;  /* 0x0000004eff087424 */ /* 0x000fe400078e00ff */
[----:B------:R-:W-:Y:S01]  /*1d10*/  IMAD.MOV.U32 R12, RZ, RZ, 0x1 ;  /* 0x00000001ff0c7424 */ /* 0x000fe200078e00ff */
[----:B------:R-:W2:Y:S01]  /*1d20*/  LDCU.64 UR6, c[0x4][0x1a8] ;  /* 0x01003500ff0677ac */ /* 0x000ea20008000a00 */
[----:B------:R-:W4:Y:S01]  /*1d30*/  LDC.64 R14, c[0x4][R14] ;  /* 0x010000000e0e7b82 */ /* 0x000f220000000a00 */
[----:B------:R-:W-:Y:S01]  /*1d40*/  IMAD.MOV.U32 R13, RZ, RZ, RZ ;  /* 0x000000ffff0d7224 */ /* 0x000fe200078e00ff */
[----:B------:R-:W1:Y:S01]  /*1d50*/  LDCU.64 UR8, c[0x4][0x70] ;  /* 0x01000e00ff0877ac */ /* 0x000e620008000a00 */
[----:B0-----:R-:W-:Y:S02]  /*1d60*/  IMAD.U32 R4, RZ, RZ, UR4 ;  /* 0x00000004ff047e24 */ /* 0x001fe4000f8e00ff */
[----:B------:R-:W-:-:S02]  /*1d70*/  IMAD.U32 R5, RZ, RZ, UR5 ;  /* 0x00000005ff057e24 */ /* 0x000fc4000f8e00ff */
[----:B--2---:R-:W-:Y:S02]  /*1d80*/  IMAD.U32 R6, RZ, RZ, UR6 ;  /* 0x00000006ff067e24 */ /* 0x004fe4000f8e00ff */
[----:B------:R-:W-:Y:S02]  /*1d90*/  IMAD.U32 R7, RZ, RZ, UR7 ;  /* 0x00000007ff077e24 */ /* 0x000fe4000f8e00ff */
[----:B-1----:R-:W-:Y:S02]  /*1da0*/  IMAD.U32 R10, RZ, RZ, UR8 ;  /* 0x00000008ff0a7e24 */ /* 0x002fe4000f8e00ff */
[----:B------:R-:W-:-:S07]  /*1db0*/  IMAD.U32 R11, RZ, RZ, UR9 ;  /* 0x00000009ff0b7e24 */ /* 0x000fce000f8e00ff */
[----:B------:R-:W-:-:S07]  /*1dc0*/  LEPC R20, `(.L_x_1980) ;  /* 0x000000001014794e */ /* 0x000fce0000000000 */
[----:B---345:R-:W-:Y:S05]  /*1dd0*/  CALL.ABS.NOINC R14 ;  /* 0x000000000e007343 */ /* 0x038fea0003c00000 */
.L_x_1980:
[----:B------:R-:W-:Y:S01]  /*1de0*/  IMAD.MOV.U32 R25, RZ, RZ, RZ ;  /* 0x000000ffff197224 */ /* 0x000fe200078e00ff */
[----:B------:R-:W-:Y:S06]  /*1df0*/  BRA `(.L_x_1959) ;  /* 0x0000000000147947 */ /* 0x000fec0003800000 */
.L_x_1979:
[----:B------:R-:W2:Y:S02]  /*1e00*/  LDG.E.64 R4, desc[UR36][R4.64] ;  /* 0x0000002404047981 */ /* 0x000ea4000c1e1b00 */
[----:B--2---:R0:W2:Y:S02]  /*1e10*/  I2F.U64 R25, R4 ;  /* 0x0000000400197312 */ /* 0x0040a40000301000 */
[----:B0-2---:R-:W-:Y:S05]  /*1e20*/  BRA `(.L_x_1959) ;  /* 0x0000000000087947 */ /* 0x005fea0003800000 */
.L_x_1978:
[----:B------:R-:W2:Y:S02]  /*1e30*/  LDG.E R4, desc[UR36][R4.64] ;  /* 0x0000002404047981 */ /* 0x000ea4000c1e1900 */
[----:B--2---:R-:W-:-:S07]  /*1e40*/  I2FP.F32.U32 R25, R4 ;  /* 0x0000000400197245 */ /* 0x004fce0000201000 */
.L_x_1959:
[----:B------:R-:W-:Y:S05]  /*1e50*/  BSYNC.RECONVERGENT B6 ;  /* 0x0000000000067941 */ /* 0x000fea0003800200 */
.L_x_1953:
[----:B------:R-:W-:-:S07]  /*1e60*/  VIADD R18, R18, 0x80 ;  /* 0x0000008012127836 */ /* 0x000fce0000000000 */
.L_x_1952:
[----:B------:R-:W-:Y:S05]  /*1e70*/  BSYNC.RECONVERGENT B7 ;  /* 0x0000000000077941 */ /* 0x000fea0003800200 */
.L_x_1951:
        /* <DEDUP_REMOVED lines=25> */
.L_x_1987:
[----:B------:R-:W2:Y:S02]  /*2010*/  LDG.E.U8 R4, desc[UR36][R4.64] ;  /* 0x0000002404047981 */ /* 0x000ea4000c1e1100 */
[----:B--2---:R-:W-:Y:S01]  /*2020*/  I2FP.F32.U32 R23, R4 ;  /* 0x0000000400177245 */ /* 0x004fe20000201000 */
[----:B------:R-:W-:Y:S06]  /*2030*/  BRA `(.L_x_1989) ;  /* 0x0000000c00447947 */ /* 0x000fec0003800000 */
.L_x_1986:
        /* <DEDUP_REMOVED lines=9> */
.L_x_1991:
[----:B------:R-:W2:Y:S02]  /*20d0*/  LDG.E R4, desc[UR36][R4.64] ;  /* 0x0000002404047981 */ /* 0x000ea4000c1e1900 */
[----:B--2---:R-:W-:Y:S01]  /*20e0*/  I2FP.F32.S32 R23, R4 ;  /* 0x0000000400177245 */ /* 0x004fe20000201400 */
[----:B------:R-:W-:Y:S06]  /*20f0*/  BRA `(.L_x_1989) ;  /* 0x0000000c00147947 */ /* 0x000fec0003800000 */
.L_x_1990:
[----:B------:R-:W2:Y:S02]  /*2100*/  LDG.E.U16 R4, desc[UR36][R4.64] ;  /* 0x0000002404047981 */ /* 0x000ea4000c1e1500 */
[----:B--2---:R0:W2:Y:S01]  /*2110*/  I2F.S16 R23, R4 ;  /* 0x0000000400177306 */ /* 0x0040a20000101400 */
[----:B------:R-:W-:Y:S05]  /*2120*/  BRA `(.L_x_1989) ;  /* 0x0000000c00087947 */ /* 0x000fea0003800000 */
.L_x_1985:
        /* <DEDUP_REMOVED lines=8> */
.L_x_1993:
[----:B------:R-:W2:Y:S02]  /*21b0*/  LDG.E.U16 R4, desc[UR36][R4.64] ;  /* 0x0000002404047981 */ /* 0x000ea4000c1e1500 */
[----:B--2---:R-:W-:Y:S01]  /*21c0*/  HADD2.F32 R23, -RZ, R4.H0_H0 ;  /* 0x20000004ff177230 */ /* 0x004fe20000004100 */
[----:B------:R-:W-:Y:S06]  /*21d0*/  BRA `(.L_x_1989) ;  /* 0x0000000800dc7947 */ /* 0x000fec0003800000 */
.L_x_1992:
        /* <DEDUP_REMOVED lines=8> */
.L_x_1995:
[----:B------:R-:W2:Y:S02]  /*2260*/  LDG.E.U16 R4, desc[UR36][R4.64] ;  /* 0x0000002404047981 */ /* 0x000ea4000c1e1500 */
[----:B--2---:R-:W-:Y:S01]  /*2270*/  HADD2.F32 R23, -RZ, R4.H0_H0 ;  /* 0x20000004ff177230 */ /* 0x004fe20000004100 */
[----:B------:R-:W-:Y:S06]  /*2280*/  BRA `(.L_x_1989) ;  /* 0x0000000800b07947 */ /* 0x000fec0003800000 */
.L_x_1994:
        /* <DEDUP_REMOVED lines=11> */
.L_x_1984:
        /* <DEDUP_REMOVED lines=12> */
.L_x_1998:
        /* <DEDUP_REMOVED lines=11> */
.L_x_1997:
        /* <DEDUP_REMOVED lines=25> */
.L_x_2000:
        /* <DEDUP_REMOVED lines=12> */
.L_x_1999:
[----:B------:R-:W2:Y:S02]  /*2700*/  LDG.E.U16 R4, desc[UR36][R4.64] ;  /* 0x0000002404047981 */ /* 0x000ea4000c1e1500 */
[----:B--2---:R-:W-:Y:S01]  /*2710*/  IMAD.U32 R23, R4, 0x10000, RZ ;  /* 0x0001000004177824 */ /* 0x004fe200078e00ff */
[----:B------:R-:W-:Y:S06]  /*2720*/  BRA `(.L_x_1989) ;  /* 0x0000000400887947 */ /* 0x000fec0003800000 */
.L_x_1996:
        /* <DEDUP_REMOVED lines=11> */
.L_x_2003:
        /* <DEDUP_REMOVED lines=20> */
.L_x_2005:
[----:B------:R-:W-:Y:S05]  /*2920*/  BSYNC.RECONVERGENT B0 ;  /* 0x0000000000007941 */ /* 0x000fea0003800200 */
.L_x_2004:
[----:B------:R-:W-:Y:S01]  /*2930*/  IMAD.SHL.U32 R0, R0, 0x100000, RZ ;  /* 0x0010000000007824 */ /* 0x000fe200078e00ff */
[----:B------:R-:W-:-:S04]  /*2940*/  LEA R3, R3, 0x3b800000, 0x17 ;  /* 0x3b80000003037811 */ /* 0x000fc800078eb8ff */
[----:B------:R-:W-:Y:S01]  /*2950*/  LOP3.LUT R23, R3, R0, R23, 0xfe, !PT ;  /* 0x0000000003177212 */ /* 0x000fe200078efe17 */
[----:B------:R-:W-:Y:S06]  /*2960*/  BRA `(.L_x_1989) ;  /* 0x0000000000f87947 */ /* 0x000fec0003800000 */
.L_x_2002:
        /* <DEDUP_REMOVED lines=20> */
.L_x_2007:
[----:B------:R-:W-:Y:S05]  /*2ab0*/  BSYNC.RECONVERGENT B0 ;  /* 0x0000000000007941 */ /* 0x000fea0003800200 */
.L_x_2006:
[----:B------:R-:W-:Y:S01]  /*2ac0*/  IMAD.SHL.U32 R0, R0, 0x200000, RZ ;  /* 0x0020000000007824 */ /* 0x000fe200078e00ff */
[----:B------:R-:W-:-:S04]  /*2ad0*/  LEA R3, R3, 0x37800000, 0x17 ;  /* 0x3780000003037811 */ /* 0x000fc800078eb8ff */
[----:B------:R-:W-:Y:S01]  /*2ae0*/  LOP3.LUT R23, R3, R0, R23, 0xfe, !PT ;  /* 0x0000000003177212 */ /* 0x000fe200078efe17 */
[----:B------:R-:W-:Y:S06]  /*2af0*/  BRA `(.L_x_1989) ;  /* 0x0000000000947947 */ /* 0x000fec0003800000 */
.L_x_2001:
        /* <DEDUP_REMOVED lines=14> */
.L_x_1988:
        /* <DEDUP_REMOVED lines=16> */
.L_x_2010:
[----:B------:R-:W-:Y:S01]  /*2ce0*/  IMAD.MOV.U32 R23, RZ, RZ, RZ ;  /* 0x000000ffff177224 */ /* 0x000fe200078e00ff */
[----:B------:R-:W-:Y:S06]  /*2cf0*/  BRA `(.L_x_1989) ;  /* 0x0000000000147947 */ /* 0x000fec0003800000 */
.L_x_2009:
[----:B------:R-:W2:Y:S02]  /*2d00*/  LDG.E.64 R4, desc[UR36][R4.64] ;  /* 0x0000002404047981 */ /* 0x000ea4000c1e1b00 */
[----:B--2---:R0:W2:Y:S02]  /*2d10*/  I2F.U64 R23, R4 ;  /* 0x0000000400177312 */ /* 0x0040a40000301000 */
[----:B0-2---:R-:W-:Y:S05]  /*2d20*/  BRA `(.L_x_1989) ;  /* 0x0000000000087947 */ /* 0x005fea0003800000 */
.L_x_2008:
[----:B------:R-:W2:Y:S02]  /*2d30*/  LDG.E R4, desc[UR36][R4.64] ;  /* 0x0000002404047981 */ /* 0x000ea4000c1e1900 */
[----:B--2---:R-:W-:-:S07]  /*2d40*/  I2FP.F32.U32 R23, R4 ;  /* 0x0000000400177245 */ /* 0x004fce0000201000 */
.L_x_1989:
[----:B------:R-:W-:Y:S05]  /*2d50*/  BSYNC.RECONVERGENT B6 ;  /* 0x0000000000067941 */ /* 0x000fea0003800200 */
.L_x_1983:
[----:B------:R-:W-:-:S07]  /*2d60*/  VIADD R18, R18, 0x80 ;  /* 0x0000008012127836 */ /* 0x000fce0000000000 */
.L_x_1982:
[----:B------:R-:W-:Y:S05]  /*2d70*/  BSYNC.RECONVERGENT B7 ;  /* 0x0000000000077941 */ /* 0x000fea0003800200 */
.L_x_1981:
[----:B------:R-:W-:Y:S01]  /*2d80*/  ISETP.GE.AND P0, PT, R18, R17, PT ;  /* 0x000000111200720c */ /* 0x000fe20003f06270 */
[----:B------:R-:W-:Y:S01]  /*2d90*/  BSSY.RECONVERGENT B6, `(.L_x_2011) ;  /* 0x00000e9000067945 */ /* 0x000fe20003800200 */
[----:B------:R-:W-:-:S11]  /*2da0*/  IMAD.MOV.U32 R16, RZ, RZ, RZ ;  /* 0x000000ffff107224 */ /* 0x000fd600078e00ff */
[----:B------:R-:W-:Y:S05]  /*2db0*/  @P0 BRA `(.L_x_2012) ;  /* 0x0000000c00980947 */ /* 0x000fea0003800000 */
[----:B0-2-4-:R-:W0:Y:S01]  /*2dc0*/  LDC.64 R4, c[0x0][0x3a8] ;  /* 0x0000ea00ff047b82 */ /* 0x015e220000000a00 */
[----:B------:R-:W2:Y:S01]  /*2dd0*/  LDCU UR5, c[0x0][0x3b8] ;  /* 0x00007700ff0577ac */ /* 0x000ea20008000800 */
[----:B------:R-:W-:Y:S01]  /*2de0*/  IMAD R0, R2, 0x200, R18 ;  /* 0x0000020002007824 */ /* 0x000fe200078e0212 */
        /* <DEDUP_REMOVED lines=15> */
[----:B--2---:R0:W2:Y:S01]  /*2ee0*/  I2F.S16 R16, R4 ;  /* 0x0000000400107306 */ /* 0x0040a20000101400 */
[----:B------:R-:W-:Y:S05]  /*2ef0*/  BRA `(.L_x_2012) ;  /* 0x0000000c00487947 */ /* 0x000fea0003800000 */
.L_x_2016:
[----:B------:R-:W2:Y:S02]  /*2f00*/  LDG.E.U8 R4, desc[UR36][R4.64] ;  /* 0x0000002404047981 */ /* 0x000ea4000c1e1100 */
[----:B--2---:R-:W-:Y:S01]  /*2f10*/  I2FP.F32.U32 R16, R4 ;  /* 0x0000000400107245 */ /* 0x004fe20000201000 */
[----:B------:R-:W-:Y:S06]  /*2f20*/  BRA `(.L_x_2012) ;  /* 0x0000000c003c7947 */ /* 0x000fec0003800000 */
.L_x_2015:
        /* <DEDUP_REMOVED lines=9> */
.L_x_2019:
[----:B------:R-:W2:Y:S02]  /*2fc0*/  LDG.E R4, desc[UR36][R4.64] ;  /* 0x0000002404047981 */ /* 0x000ea4000c1e1900 */
[----:B--2---:R-:W-:Y:S01]  /*2fd0*/  I2FP.F32.S32 R16, R4 ;  /* 0x0000000400107245 */ /* 0x004fe20000201400 */
[----:B------:R-:W-:Y:S06]  /*2fe0*/  BRA `(.L_x_2012) ;  /* 0x0000000c000c7947 */ /* 0x000fec0003800000 */
.L_x_2018:
[----:B------:R-:W2:Y:S02]  /*2ff0*/  LDG.E.U16 R4, desc[UR36][R4.64] ;  /* 0x0000002404047981 */ /* 0x000ea4000c1e1500 */
[----:B--2---:R0:W2:Y:S01]  /*3000*/  I2F.S16 R16, R4 ;  /* 0x0000000400107306 */ /* 0x0040a20000101400 */
[----:B------:R-:W-:Y:S05]  /*3010*/  BRA `(.L_x_2012) ;  /* 0x0000000c00007947 */ /* 0x000fea0003800000 */
.L_x_2014:
        /* <DEDUP_REMOVED lines=8> */
.L_x_2021:
[----:B------:R-:W2:Y:S02]  /*30a0*/  LDG.E.U16 R4, desc[UR36][R4.64] ;  /* 0x0000002404047981 */ /* 0x000ea4000c1e1500 */
[----:B--2---:R-:W-:Y:S01]  /*30b0*/  HADD2.F32 R16, -RZ, R4.H0_H0 ;  /* 0x20000004ff107230 */ /* 0x004fe20000004100 */
[----:B------:R-:W-:Y:S06]  /*30c0*/  BRA `(.L_x_2012) ;  /* 0x0000000800d47947 */ /* 0x000fec0003800000 */
.L_x_2020:
        /* <DEDUP_REMOVED lines=8> */
.L_x_2023:
[----:B------:R-:W2:Y:S02]  /*3150*/  LDG.E.U16 R4, desc[UR36][R4.64] ;  /* 0x0000002404047981 */ /* 0x000ea4000c1e1500 */
[----:B--2---:R-:W-:Y:S01]  /*3160*/  HADD2.F32 R16, -RZ, R4.H0_H0 ;  /* 0x20000004ff107230 */ /* 0x004fe20000004100 */
[----:B------:R-:W-:Y:S06]  /*3170*/  BRA `(.L_x_2012) ;  /* 0x0000000800a87947 */ /* 0x000fec0003800000 */
.L_x_2022:
        /* <DEDUP_REMOVED lines=11> */
.L_x_2013:
        /* <DEDUP_REMOVED lines=12> */
.L_x_2026:
        /* <DEDUP_REMOVED lines=11> */
.L_x_2025:
        /* <DEDUP_REMOVED lines=25> */
.L_x_2028:
        /* <DEDUP_REMOVED lines=11> */
[----:B------:R-:W-:Y:S01]  /*35e0*/  LOP3.LUT R16, R0, 0x80000000, R3, 0xf8, !PT ;  /* 0x8000000000107812 */ /* 0x000fe200078ef803 */
[----:B------:R-:W-:Y:S06]  /*35f0*/  BRA `(.L_x_2012) ;  /* 0x0000000400887947 */ /* 0x000fec0003800000 */
.L_x_2027:
[----:B------:R-:W2:Y:S02]  /*3600*/  LDG.E.U16 R4, desc[UR36][R4.64] ;  /* 0x0000002404047981 */ /* 0x000ea4000c1e1500 */
[----:B--2---:R-:W-:Y:S01]  /*3610*/  IMAD.U32 R16, R4, 0x10000, RZ ;  /* 0x0001000004107824 */ /* 0x004fe200078e00ff */
[----:B------:R-:W-:Y:S06]  /*3620*/  BRA `(.L_x_2012) ;  /* 0x00000004007c7947 */ /* 0x000fec0003800000 */
.L_x_2024:
        /* <DEDUP_REMOVED lines=11> */
.L_x_2031:
[----:B------:R-:W2:Y:S02]  /*36e0*/  LDG.E.U8 R4, desc[UR36][R4.64] ;  /* 0x0000002404047981 */ /* 0x000ea4000c1e1100 */
        /* <DEDUP_REMOVED lines=18> */
.L_x_2033:
[----:B------:R-:W-:Y:S05]  /*3810*/  BSYNC.RECONVERGENT B0 ;  /* 0x0000000000007941 */ /* 0x000fea0003800200 */
.L_x_2032:
[----:B------:R-:W-:Y:S01]  /*3820*/  IMAD.SHL.U32 R0, R0, 0x100000, RZ ;  /* 0x0010000000007824 */ /* 0x000fe200078e00ff */
[----:B------:R-:W-:-:S04]  /*3830*/  LEA R3, R3, 0x3b800000, 0x17 ;  /* 0x3b80000003037811 */ /* 0x000fc800078eb8ff */
[----:B------:R-:W-:Y:S01]  /*3840*/  LOP3.LUT R16, R3, R0, R7, 0xfe, !PT ;  /* 0x0000000003107212 */ /* 0x000fe200078efe07 */
[----:B------:R-:W-:Y:S06]  /*3850*/  BRA `(.L_x_2012) ;  /* 0x0000000000f07947 */ /* 0x000fec0003800000 */
.L_x_2030:
        /* <DEDUP_REMOVED lines=19> */
.L_x_2035:
[----:B------:R-:W-:Y:S05]  /*3990*/  BSYNC.RECONVERGENT B0 ;  /* 0x0000000000007941 */ /* 0x000fea0003800200 */
.L_x_2034:
[----:B------:R-:W-:Y:S01]  /*39a0*/  IMAD.SHL.U32 R0, R0, 0x200000, RZ ;  /* 0x0020000000007824 */ /* 0x000fe200078e00ff */
[----:B------:R-:W-:-:S04]  /*39b0*/  LEA R3, R3, 0x37800000, 0x17 ;  /* 0x3780000003037811 */ /* 0x000fc800078eb8ff */
[----:B------:R-:W-:Y:S01]  /*39c0*/  LOP3.LUT R16, R3, R0, R7, 0xfe, !PT ;  /* 0x0000000003107212 */ /* 0x000fe200078efe07 */
[----:B------:R-:W-:Y:S06]  /*39d0*/  BRA `(.L_x_2012) ;  /* 0x0000000000907947 */ /* 0x000fec0003800000 */
.L_x_2029:
        /* <DEDUP_REMOVED lines=14> */
.L_x_2017:
        /* <DEDUP_REMOVED lines=16> */
.L_x_2038:
[----:B------:R-:W-:Y:S05]  /*3bc0*/  BRA `(.L_x_2012) ;  /* 0x0000000000147947 */ /* 0x000fea0003800000 */
.L_x_2037:
[----:B------:R-:W2:Y:S02]  /*3bd0*/  LDG.E.64 R4, desc[UR36][R4.64] ;  /* 0x0000002404047981 */ /* 0x000ea4000c1e1b00 */
[----:B--2---:R0:W2:Y:S02]  /*3be0*/  I2F.U64 R16, R4 ;  /* 0x0000000400107312 */ /* 0x0040a40000301000 */
[----:B0-2---:R-:W-:Y:S05]  /*3bf0*/  BRA `(.L_x_2012) ;  /* 0x0000000000087947 */ /* 0x005fea0003800000 */
.L_x_2036:
[----:B------:R-:W2:Y:S02]  /*3c00*/  LDG.E R4, desc[UR36][R4.64] ;  /* 0x0000002404047981 */ /* 0x000ea4000c1e1900 */
[----:B--2---:R-:W-:-:S07]  /*3c10*/  I2FP.F32.U32 R16, R4 ;  /* 0x0000000400107245 */ /* 0x004fce0000201000 */
.L_x_2012:
[----:B------:R-:W-:Y:S05]  /*3c20*/  BSYNC.RECONVERGENT B6 ;  /* 0x0000000000067941 */ /* 0x000fea0003800200 */
.L_x_2011:
[CC--:B------:R-:W-:Y:S01]  /*3c30*/  ISETP.GE.AND P2, PT, R19.reuse, R17.reuse, PT ;  /* 0x000000111300720c */ /* 0x0c0fe20003f46270 */
[C---:B------:R-:W-:Y:S01]  /*3c40*/  VIADD R26, R19.reuse, 0x80 ;  /* 0x00000080131a7836 */ /* 0x040fe20000000000 */
[----:B------:R-:W-:Y:S01]  /*3c50*/  PLOP3.LUT P0, PT, PT, PT, PT, 0x80, 0x8 ;  /* 0x000000000008781c */ /* 0x000fe20003f0f070 */
[----:B------:R-:W-:Y:S01]  /*3c60*/  VIADD R0, R19, 0x180 ;  /* 0x0000018013007836 */ /* 0x000fe20000000000 */
[----:B-1-3-5:R-:W-:Y:S01]  /*3c70*/  FSETP.NEU.OR P4, PT, R27, -INF , P2 ;  /* 0xff8000001b00780b */ /* 0x02afe2000178d400 */
[----:B------:R-:W-:Y:S01]  /*3c80*/  BSSY.RECONVERGENT B6, `(.L_x_2039) ;  /* 0x0000148000067945 */ /* 0x000fe20003800200 */
[----:B------:R-:W-:Y:S02]  /*3c90*/  ISETP.GE.AND P5, PT, R26, R17, PT ;  /* 0x000000111a00720c */ /* 0x000fe40003fa6270 */
[----:B------:R-:W-:Y:S02]  /*3ca0*/  P2R R6, PR, RZ, 0x4 ;  /* 0x00000004ff067803 */ /* 0x000fe40000000000 */
[----:B0-2---:R-:W-:-:S02]  /*3cb0*/  FSETP.NEU.OR P3, PT, R25, -INF , P5 ;  /* 0xff8000001900780b */ /* 0x005fc40002f6d400 */
[----:B------:R-:W-:Y:S02]  /*3cc0*/  P2R R7, PR, RZ, 0x20 ;  /* 0x00000020ff077803 */ /* 0x000fe40000000000 */
[C---:B------:R-:W-:Y:S02]  /*3cd0*/  @!P2 FSETP.NEU.FTZ.AND P1, PT, R27.reuse, +INF , PT ;  /* 0x7f8000001b00a80b */ /* 0x040fe40003f3d000 */
[----:B------:R-:W-:Y:S02]  /*3ce0*/  @!P2 FSETP.NAN.FTZ.AND P6, PT, |R27|, |R27|, PT ;  /* 0x4000001b1b00a20b */ /* 0x000fe40003fd8200 */
[----:B------:R-:W-:Y:S01]  /*3cf0*/  @!P2 PLOP3.LUT P0, PT, P1, PT, PT, 0x80, 0x8 ;  /* 0x000000000008a81c */ /* 0x000fe20000f0f070 */
[----:B------:R-:W0:Y:S01]  /*3d00*/  @!P4 LDC R27, c[0x0][0x390] ;  /* 0x0000e400ff1bcb82 */ /* 0x000e220000000800 */
[----:B------:R-:W-:Y:S02]  /*3d10*/  @!P5 FSETP.NEU.FTZ.AND P1, PT, R25, +INF , PT ;  /* 0x7f8000001900d80b */ /* 0x000fe40003f3d000 */
[----:B----4-:R-:W-:-:S02]  /*3d20*/  P2R R5, PR, RZ, 0x1 ;  /* 0x00000001ff057803 */ /* 0x010fc40000000000 */
[----:B------:R-:W-:Y:S02]  /*3d30*/  @!P5 FSETP.NAN.FTZ.AND P0, PT, |R25|, |R25|, PT ;  /* 0x400000191900d20b */ /* 0x000fe40003f18200 */
[----:B------:R-:W-:Y:S01]  /*3d40*/  P2R R3, PR, RZ, 0x40 ;  /* 0x00000040ff037803 */ /* 0x000fe20000000000 */
[----:B------:R-:W1:Y:S01]  /*3d50*/  @!P3 LDC R25, c[0x0][0x390] ;  /* 0x0000e400ff19bb82 */ /* 0x000e620000000800 */
[----:B------:R-:W-:Y:S01]  /*3d60*/  ISETP.GE.AND P3, PT, R0, R17, PT ;  /* 0x000000110000720c */ /* 0x000fe20003f66270 */
[----:B------:R-:W-:Y:S01]  /*3d70*/  VIADD R0, R19, 0x100 ;  /* 0x0000010013007836 */ /* 0x000fe20000000000 */
[----:B------:R-:W-:Y:S02]  /*3d80*/  PLOP3.LUT P6, PT, PT, PT, PT, 0x80, 0x8 ;  /* 0x000000000008781c */ /* 0x000fe40003fcf070 */
[----:B------:R-:W-:Y:S02]  /*3d90*/  @!P5 PLOP3.LUT P6, PT, P1, PT, PT, 0x80, 0x8 ;  /* 0x000000000008d81c */ /* 0x000fe40000fcf070 */
[----:B------:R-:W-:Y:S01]  /*3da0*/  ISETP.NE.AND P5, PT, R3, RZ, PT ;  /* 0x000000ff0300720c */ /* 0x000fe20003fa5270 */
[----:B------:R-:W-:Y:S01]  /*3db0*/  IMAD.MOV.U32 R3, RZ, RZ, R16 ;  /* 0x000000ffff037224 */ /* 0x000fe200078e0010 */
[----:B------:R-:W-:Y:S01]  /*3dc0*/  PLOP3.LUT P1, PT, PT, PT, PT, 0x80, 0x8 ;  /* 0x000000000008781c */ /* 0x000fe20003f2f070 */
[----:B------:R-:W2:Y:S01]  /*3dd0*/  LDC.U8 R16, c[0x0][0x3bc] ;  /* 0x0000ef00ff107b82 */ /* 0x000ea20000000000 */
[----:B------:R-:W-:-:S03]  /*3de0*/  P2R R8, PR, RZ, 0x1 ;  /* 0x00000001ff087803 */ /* 0x000fc60000000000 */
[----:B------:R-:W-:-:S04]  /*3df0*/  @!P3 FSETP.NEU.FTZ.AND P4, PT, R3, -INF , PT ;  /* 0xff8000000300b80b */ /* 0x000fc80003f9d000 */
[----:B------:R-:W-:Y:S02]  /*3e00*/  @!P3 PLOP3.LUT P1, PT, P4, PT, PT, 0x80, 0x8 ;  /* 0x000000000008b81c */ /* 0x000fe4000272f070 */
[----:B------:R-:W-:-:S04]  /*3e10*/  ISETP.GE.AND P4, PT, R0, R17, PT ;  /* 0x000000110000720c */ /* 0x000fc80003f86270 */
[----:B------:R-:W-:Y:S01]  /*3e20*/  FSETP.NEU.OR P2, PT, R23, -INF , P4 ;  /* 0xff8000001700780b */ /* 0x000fe2000274d400 */
[----:B-1----:R-:W1:Y:S01]  /*3e30*/  @!P6 LDC R25, c[0x0][0x38c] ;  /* 0x0000e300ff19eb82 */ /* 0x002e620000000800 */
[----:B------:R-:W-:Y:S02]  /*3e40*/  P2R R0, PR, RZ, 0x10 ;  /* 0x00000010ff007803 */ /* 0x000fe40000000000 */
[----:B------:R-:W-:-:S05]  /*3e50*/  @!P3 FSETP.NEU.FTZ.AND P6, PT, R3, +INF , PT ;  /* 0x7f8000000300b80b */ /* 0x000fca0003fdd000 */
[----:B------:R-:W-:-:S04]  /*3e60*/  @!P4 FSETP.NAN.FTZ.AND P0, PT, |R23|, |R23|, PT ;  /* 0x400000171700c20b */ /* 0x000fc80003f18200 */
[----:B------:R-:W-:Y:S02]  /*3e70*/  P2R R9, PR, RZ, 0x1 ;  /* 0x00000001ff097803 */ /* 0x000fe40000000000 */
[----:B------:R-:W-:Y:S02]  /*3e80*/  @!P4 FSETP.NEU.FTZ.AND P0, PT, R23, +INF , PT ;  /* 0x7f8000001700c80b */ /* 0x000fe40003f1d000 */
[----:B------:R-:W3:Y:S01]  /*3e90*/  @!P2 LDC R23, c[0x0][0x390] ;  /* 0x0000e400ff17ab82 */ /* 0x000ee20000000800 */
[----:B------:R-:W-:Y:S02]  /*3ea0*/  ISETP.NE.AND P2, PT, R6, RZ, PT ;  /* 0x000000ff0600720c */ /* 0x000fe40003f45270 */
[----:B------:R-:W-:Y:S02]  /*3eb0*/  P2R R10, PR, RZ, 0x1 ;  /* 0x00000001ff0a7803 */ /* 0x000fe40000000000 */
[----:B------:R-:W-:Y:S02]  /*3ec0*/  ISETP.NE.AND P0, PT, R5, RZ, PT ;  /* 0x000000ff0500720c */ /* 0x000fe40003f05270 */
[----:B------:R-:W-:-:S02]  /*3ed0*/  ISETP.NE.AND P4, PT, R8, RZ, PT ;  /* 0x000000ff0800720c */ /* 0x000fc40003f85270 */
[----:B------:R-:W-:-:S09]  /*3ee0*/  P2R R6, PR, RZ, 0x4 ;  /* 0x00000004ff067803 */ /* 0x000fd20000000000 */
[----:B0-----:R-:W0:Y:S01]  /*3ef0*/  @!P0 LDC R27, c[0x0][0x38c] ;  /* 0x0000e300ff1b8b82 */ /* 0x001e220000000800 */
[----:B------:R-:W-:-:S04]  /*3f00*/  @!P3 FSETP.NAN.FTZ.AND P0, PT, |R3|, |R3|, PT ;  /* 0x400000030300b20b */ /* 0x000fc80003f18200 */
[----:B------:R-:W-:Y:S02]  /*3f10*/  P2R R8, PR, RZ, 0x1 ;  /* 0x00000001ff087803 */ /* 0x000fe40000000000 */
[----:B------:R-:W-:Y:S01]  /*3f20*/  PLOP3.LUT P0, PT, PT, PT, PT, 0x8, 0x80 ;  /* 0x000000000080781c */ /* 0x000fe20003f0e170 */
[----:B------:R-:W4:Y:S01]  /*3f30*/  @!P1 LDC R3, c[0x0][0x390] ;  /* 0x0000e400ff039b82 */ /* 0x000f220000000800 */
[----:B------:R-:W-:Y:S02]  /*3f40*/  @!P2 PLOP3.LUT P0, PT, P5, PT, PT, 0x80, 0x8 ;  /* 0x000000000008a81c */ /* 0x000fe40002f0f070 */
[----:B------:R-:W-:Y:S02]  /*3f50*/  ISETP.NE.AND P5, PT, R7, RZ, PT ;  /* 0x000000ff0700720c */ /* 0x000fe40003fa5270 */
[----:B------:R-:W-:Y:S02]  /*3f60*/  P2R R5, PR, RZ, 0x1 ;  /* 0x00000001ff057803 */ /* 0x000fe40000000000 */
[----:B------:R-:W-:-:S02]  /*3f70*/  PLOP3.LUT P0, PT, PT, PT, PT, 0x8, 0x80 ;  /* 0x000000000080781c */ /* 0x000fc40003f0e170 */
[----:B------:R-:W-:Y:S02]  /*3f80*/  ISETP.NE.AND P1, PT, R10, RZ, PT ;  /* 0x000000ff0a00720c */ /* 0x000fe40003f25270 */
[----:B------:R-:W-:-:S04]  /*3f90*/  ISETP.NE.AND P2, PT, R5, RZ, PT ;  /* 0x000000ff0500720c */ /* 0x000fc80003f45270 */
[----:B------:R-:W-:Y:S02]  /*3fa0*/  P2R R5, PR, RZ, 0x4 ;  /* 0x00000004ff057803 */ /* 0x000fe40000000000 */
[----:B------:R-:W-:Y:S02]  /*3fb0*/  @!P5 PLOP3.LUT P0, PT, P4, PT, PT, 0x80, 0x8 ;  /* 0x000000000008d81c */ /* 0x000fe4000270f070 */
[----:B------:R-:W-:Y:S02]  /*3fc0*/  ISETP.NE.AND P4, PT, R0, RZ, PT ;  /* 0x000000ff0000720c */ /* 0x000fe40003f85270 */
[----:B------:R-:W-:Y:S02]  /*3fd0*/  P2R R0, PR, RZ, 0x1 ;  /* 0x00000001ff007803 */ /* 0x000fe40000000000 */
[----:B------:R-:W-:Y:S02]  /*3fe0*/  PLOP3.LUT P0, PT, PT, PT, PT, 0x80, 0x8 ;  /* 0x000000000008781c */ /* 0x000fe40003f0f070 */
[----:B------:R-:W-:-:S07]  /*3ff0*/  ISETP.NE.AND P2, PT, R9, RZ, PT ;  /* 0x000000ff0900720c */ /* 0x000fce0003f45270 */
[----:B------:R-:W-:Y:S02]  /*4000*/  @!P4 PLOP3.LUT P0, PT, P1, PT, PT, 0x80, 0x8 ;  /* 0x000000000008c81c */ /* 0x000fe40000f0f070 */
[----:B------:R-:W-:Y:S02]  /*4010*/  PLOP3.LUT P1, PT, PT, PT, PT, 0x80, 0x8 ;  /* 0x000000000008781c */ /* 0x000fe40003f2f070 */
[----:B------:R-:W-:Y:S02]  /*4020*/  @!P3 PLOP3.LUT P1, PT, P6, PT, PT, 0x80, 0x8 ;  /* 0x000000000008b81c */ /* 0x000fe4000372f070 */
[----:B------:R-:W-:Y:S02]  /*4030*/  PLOP3.LUT P6, PT, PT, PT, PT, 0x8, 0x80 ;  /* 0x000000000080781c */ /* 0x000fe40003fce170 */
[----:B------:R-:W-:Y:S02]  /*4040*/  @!P4 PLOP3.LUT P6, PT, P2, PT, PT, 0x80, 0x8 ;  /* 0x000000000008c81c */ /* 0x000fe400017cf070 */
[----:B------:R-:W-:-:S03]  /*4050*/  ISETP.NE.AND P2, PT, R5, RZ, PT ;  /* 0x000000ff0500720c */ /* 0x000fc60003f45270 */
[----:B---3--:R-:W3:Y:S01]  /*4060*/  @!P0 LDC R23, c[0x0][0x38c] ;  /* 0x0000e300ff178b82 */ /* 0x008ee20000000800 */
[----:B------:R-:W-:-:S07]  /*4070*/  ISETP.NE.AND P0, PT, R0, RZ, PT ;  /* 0x000000ff0000720c */ /* 0x000fce0003f05270 */
[----:B----4-:R-:W4:Y:S01]  /*4080*/  @!P1 LDC R3, c[0x0][0x38c] ;  /* 0x0000e300ff039b82 */ /* 0x010f220000000800 */
[----:B------:R-:W-:-:S07]  /*4090*/  ISETP.NE.AND P1, PT, R8, RZ, PT ;  /* 0x000000ff0800720c */ /* 0x000fce0003f25270 */
[----:B-1----:R-:W1:Y:S01]  /*40a0*/  @P0 LDC R25, c[0x0][0x388] ;  /* 0x0000e200ff190b82 */ /* 0x002e620000000800 */
[----:B------:R-:W-:Y:S02]  /*40b0*/  PLOP3.LUT P0, PT, PT, PT, PT, 0x8, 0x80 ;  /* 0x000000000080781c */ /* 0x000fe40003f0e170 */
[----:B------:R-:W-:-:S05]  /*40c0*/  @!P3 PLOP3.LUT P0, PT, P1, PT, PT, 0x80, 0x8 ;  /* 0x000000000008b81c */ /* 0x000fca0000f0f070 */
[----:B0-----:R-:W0:Y:S01]  /*40d0*/  @P2 LDC R27, c[0x0][0x388] ;  /* 0x0000e200ff1b2b82 */ /* 0x001e220000000800 */
[----:B------:R-:W-:-:S07]  /*40e0*/  ISETP.NE.AND P2, PT, R6, RZ, PT ;  /* 0x000000ff0600720c */ /* 0x000fce0003f45270 */
[----:B---3--:R-:W3:Y:S08]  /*40f0*/  @P6 LDC R23, c[0x0][0x388] ;  /* 0x0000e200ff176b82 */ /* 0x008ef00000000800 */
[----:B----4-:R-:W4:Y:S01]  /*4100*/  @P0 LDC R3, c[0x0][0x388] ;  /* 0x0000e200ff030b82 */ /* 0x010f220000000800 */
[----:B-1----:R-:W-:Y:S02]  /*4110*/  @!P5 IMAD.MOV.U32 R22, RZ, RZ, R25 ;  /* 0x000000ffff16d224 */ /* 0x002fe400078e0019 */
[----:B0-----:R-:W-:-:S02]  /*4120*/  @!P2 IMAD.MOV.U32 R4, RZ, RZ, R27 ;  /* 0x000000ffff04a224 */ /* 0x001fc400078e001b */
[----:B---3--:R-:W-:Y:S02]  /*4130*/  @!P4 IMAD.MOV.U32 R24, RZ, RZ, R23 ;  /* 0x000000ffff18c224 */ /* 0x008fe400078e0017 */
[----:B----4-:R-:W-:Y:S01]  /*4140*/  @!P3 IMAD.MOV.U32 R18, RZ, RZ, R3 ;  /* 0x000000ffff12b224 */ /* 0x010fe200078e0003 */
[----:B--2---:R-:W-:Y:S06]  /*4150*/  @P2 BRA `(.L_x_2040) ;  /* 0x0000000c00e82947 */ /* 0x004fec0003800000 */
[----:B------:R-:W0:Y:S01]  /*4160*/  LDCU UR4, c[0x0][0x3c0] ;  /* 0x00007800ff0477ac */ /* 0x000e220008000800 */
[----:B------:R-:W1:Y:S01]  /*4170*/  LDC.64 R8, c[0x0][0x3a0] ;  /* 0x0000e800ff087b82 */ /* 0x000e620000000a00 */
[----:B------:R-:W-:Y:S01]  /*4180*/  IMAD R0, R2, 0x200, R19 ;  /* 0x0000020002007824 */ /* 0x000fe200078e0213 */
[----:B------:R-:W-:-:S03]  /*4190*/  PRMT R5, R16, 0x9910, RZ ;  /* 0x0000991010057816 */ /* 0x000fc600000000ff */
[----:B0-----:R-:W-:Y:S02]  /*41a0*/  IMAD R3, R0, UR4, RZ ;  /* 0x0000000400037c24 */ /* 0x001fe4000f8e02ff */
[----:B------:R-:W-:-:S05]  /*41b0*/  IMAD.MOV.U32 R0, RZ, RZ, R5 ;  /* 0x000000ffff007224 */ /* 0x000fca00078e0005 */
[----:B------:R-:W-:Y:S02]  /*41c0*/  ISETP.GT.AND P0, PT, R0, 0x9, PT ;  /* 0x000000090000780c */ /* 0x000fe40003f04270 */
[----:B-1----:R-:W-:-:S05]  /*41d0*/  IADD3 R8, P1, PT, R3, R8, RZ ;  /* 0x0000000803087210 */ /* 0x002fca0007f3e0ff */
        /* <DEDUP_REMOVED lines=10> */
[----:B------:R-:W0:Y:S01]  /*4280*/  F2I.FTZ.TRUNC.NTZ R3, R4 ;  /* 0x0000000400037305 */ /* 0x000e22000021f100 */
[----:B------:R-:W-:Y:S01]  /*4290*/  IMAD.MOV.U32 R19, RZ, RZ, R26 ;  /* 0x000000ffff137224 */ /* 0x000fe200078e001a */
[----:B0-----:R0:W-:Y:S01]  /*42a0*/  STG.E.U8 desc[UR36][R8.64], R3 ;  /* 0x0000000308007986 */ /* 0x0011e2000c101124 */
[----:B------:R-:W-:Y:S05]  /*42b0*/  BRA `(.L_x_2040) ;  /* 0x0000000c00907947 */ /* 0x000fea0003800000 */
.L_x_2044:
[----:B------:R-:W0:Y:S01]  /*42c0*/  F2I.S64.TRUNC R4, R4 ;  /* 0x0000000400047311 */ /* 0x000e22000020d900 */
[----:B------:R-:W-:Y:S02]  /*42d0*/  IMAD.MOV.U32 R19, RZ, RZ, R26 ;  /* 0x000000ffff137224 */ /* 0x000fe400078e001a */
[----:B0-----:R-:W-:-:S05]  /*42e0*/  IMAD.MOV.U32 R3, RZ, RZ, R4 ;  /* 0x000000ffff037224 */ /* 0x001fca00078e0004 */
[----:B------:R0:W-:Y:S01]  /*42f0*/  STG.E.U8 desc[UR36][R8.64], R3 ;  /* 0x0000000308007986 */ /* 0x0001e2000c101124 */
[----:B------:R-:W-:Y:S05]  /*4300*/  BRA `(.L_x_2040) ;  /* 0x0000000c007c7947 */ /* 0x000fea0003800000 */
.L_x_2043:
[----:B------:R-:W-:-:S13]  /*4310*/  ISETP.NE.AND P0, PT, R0, 0x2, PT ;  /* 0x000000020000780c */ /* 0x000fda0003f05270 */
[----:B------:R-:W-:Y:S05]  /*4320*/  @!P0 BRA `(.L_x_2046) ;  /* 0x0000000000308947 */ /* 0x000fea0003800000 */
[----:B------:R-:W-:-:S13]  /*4330*/  ISETP.NE.AND P0, PT, R0, 0x3, PT ;  /* 0x000000030000780c */ /* 0x000fda0003f05270 */
[----:B------:R-:W-:Y:S05]  /*4340*/  @!P0 BRA `(.L_x_2047) ;  /* 0x0000000000188947 */ /* 0x000fea0003800000 */
[----:B------:R-:W-:-:S13]  /*4350*/  ISETP.NE.AND P0, PT, R0, 0x4, PT ;  /* 0x000000040000780c */ /* 0x000fda0003f05270 */
[----:B------:R-:W-:Y:S05]  /*4360*/  @P0 BRA `(.L_x_2045) ;  /* 0x0000000800c00947 */ /* 0x000fea0003800000 */
[----:B------:R-:W0:Y:S01]  /*4370*/  F2I.S64.TRUNC R4, R4 ;  /* 0x0000000400047311 */ /* 0x000e22000020d900 */
[----:B------:R-:W-:Y:S01]  /*4380*/  IMAD.MOV.U32 R19, RZ, RZ, R26 ;  /* 0x000000ffff137224 */ /* 0x000fe200078e001a */
[----:B0-----:R0:W-:Y:S01]  /*4390*/  STG.E.64 desc[UR36][R8.64], R4 ;  /* 0x0000000408007986 */ /* 0x0011e2000c101b24 */
[----:B------:R-:W-:Y:S05]  /*43a0*/  BRA `(.L_x_2040) ;  /* 0x0000000c00547947 */ /* 0x000fea0003800000 */
.L_x_2047:
[----:B------:R-:W0:Y:S01]  /*43b0*/  F2I.FTZ.TRUNC.NTZ R3, R4 ;  /* 0x0000000400037305 */ /* 0x000e22000021f100 */
[----:B------:R-:W-:Y:S01]  /*43c0*/  IMAD.MOV.U32 R19, RZ, RZ, R26 ;  /* 0x000000ffff137224 */ /* 0x000fe200078e001a */
[----:B0-----:R0:W-:Y:S01]  /*43d0*/  STG.E desc[UR36][R8.64], R3 ;  /* 0x0000000308007986 */ /* 0x0011e2000c101924 */
[----:B------:R-:W-:Y:S05]  /*43e0*/  BRA `(.L_x_2040) ;  /* 0x0000000c00447947 */ /* 0x000fea0003800000 */
.L_x_2046:
[----:B------:R-:W0:Y:S01]  /*43f0*/  F2I.FTZ.TRUNC.NTZ R3, R4 ;  /* 0x0000000400037305 */ /* 0x000e22000021f100 */
[----:B------:R-:W-:Y:S01]  /*4400*/  IMAD.MOV.U32 R19, RZ, RZ, R26 ;  /* 0x000000ffff137224 */ /* 0x000fe200078e001a */
[----:B0-----:R0:W-:Y:S01]  /*4410*/  STG.E.U16 desc[UR36][R8.64], R3 ;  /* 0x0000000308007986 */ /* 0x0011e2000c101524 */
[----:B------:R-:W-:Y:S05]  /*4420*/  BRA `(.L_x_2040) ;  /* 0x0000000c00347947 */ /* 0x000fea0003800000 */
.L_x_2042:
[----:B------:R-:W-:-:S13]  /*4430*/  ISETP.GT.AND P0, PT, R0, 0x6, PT ;  /* 0x000000060000780c */ /* 0x000fda0003f04270 */
[----:B------:R-:W-:Y:S05]  /*4440*/  @P0 BRA `(.L_x_2048) ;  /* 0x00000000002c0947 */ /* 0x000fea0003800000 */
[----:B------:R-:W-:-:S13]  /*4450*/  ISETP.NE.AND P0, PT, R0, 0x5, PT ;  /* 0x000000050000780c */ /* 0x000fda0003f05270 */
[----:B------:R-:W-:Y:S05]  /*4460*/  @!P0 BRA `(.L_x_2049) ;  /* 0x0000000000148947 */ /* 0x000fea0003800000 */
[----:B------:R-:W-:-:S13]  /*4470*/  ISETP.NE.AND P0, PT, R0, 0x6, PT ;  /* 0x000000060000780c */ /* 0x000fda0003f05270 */
[----:B------:R-:W-:Y:S05]  /*4480*/  @P0 BRA `(.L_x_2045) ;  /* 0x0000000800780947 */ /* 0x000fea0003800000 */
[----:B------:R0:W-:Y:S01]  /*4490*/  STG.E desc[UR36][R8.64], R4 ;  /* 0x0000000408007986 */ /* 0x0001e2000c101924 */
[----:B------:R-:W-:Y:S01]  /*44a0*/  IMAD.MOV.U32 R19, RZ, RZ, R26 ;  /* 0x000000ffff137224 */ /* 0x000fe200078e001a */
[----:B------:R-:W-:Y:S06]  /*44b0*/  BRA `(.L_x_2040) ;  /* 0x0000000c00107947 */ /* 0x000fec0003800000 */
.L_x_2049:
[----:B------:R-:W-:Y:S01]  /*44c0*/  F2FP.F16.F32.PACK_AB R4, RZ, R4 ;  /* 0x00000004ff04723e */ /* 0x000fe200000000ff */
[----:B------:R-:W-:-:S04]  /*44d0*/  IMAD.MOV.U32 R19, RZ, RZ, R26 ;  /* 0x000000ffff137224 */ /* 0x000fc800078e001a */
[----:B------:R0:W-:Y:S01]  /*44e0*/  STG.E.U16 desc[UR36][R8.64], R4 ;  /* 0x0000000408007986 */ /* 0x0001e2000c101524 */
[----:B------:R-:W-:Y:S05]  /*44f0*/  BRA `(.L_x_2040) ;  /* 0x0000000c00007947 */ /* 0x000fea0003800000 */
.L_x_2048:
[----:B------:R-:W-:-:S13]  /*4500*/  ISETP.NE.AND P0, PT, R0, 0x7, PT ;  /* 0x000000070000780c */ /* 0x000fda0003f05270 */
[----:B------:R-:W-:Y:S05]  /*4510*/  @!P0 BRA `(.L_x_2050) ;  /* 0x0000000000348947 */ /* 0x000fea0003800000 */
[----:B------:R-:W-:-:S13]  /*4520*/  ISETP.NE.AND P0, PT, R0, 0x8, PT ;  /* 0x000000080000780c */ /* 0x000fda0003f05270 */
[----:B------:R-:W-:Y:S05]  /*4530*/  @!P0 BRA `(.L_x_2051) ;  /* 0x0000000000188947 */ /* 0x000fea0003800000 */
[----:B------:R-:W-:-:S13]  /*4540*/  ISETP.NE.AND P0, PT, R0, 0x9, PT ;  /* 0x000000090000780c */ /* 0x000fda0003f05270 */
[----:B------:R-:W-:Y:S05]  /*4550*/  @P0 BRA `(.L_x_2045) ;  /* 0x0000000800440947 */ /* 0x000fea0003800000 */
[----:B------:R-:W-:Y:S02]  /*4560*/  IMAD.MOV.U32 R5, RZ, RZ, RZ ;  /* 0x000000ffff057224 */ /* 0x000fe400078e00ff */
[----:B------:R-:W-:-:S03]  /*4570*/  IMAD.MOV.U32 R19, RZ, RZ, R26 ;  /* 0x000000ffff137224 */ /* 0x000fc600078e001a */
[----:B------:R0:W-:Y:S01]  /*4580*/  STG.E.64 desc[UR36][R8.64], R4 ;  /* 0x0000000408007986 */ /* 0x0001e2000c101b24 */
[----:B------:R-:W-:Y:S05]  /*4590*/  BRA `(.L_x_2040) ;  /* 0x0000000800d87947 */ /* 0x000fea0003800000 */
.L_x_2051:
[----:B------:R-:W-:Y:S01]  /*45a0*/  F2FP.F16.F32.PACK_AB R3, RZ, R4 ;  /* 0x00000004ff03723e */ /* 0x000fe200000000ff */
[----:B------:R-:W-:-:S03]  /*45b0*/  IMAD.MOV.U32 R19, RZ, RZ, R26 ;  /* 0x000000ffff137224 */ /* 0x000fc600078e001a */
[----:B------:R-:W-:-:S05]  /*45c0*/  PRMT R3, R3, 0x5410, RZ ;  /* 0x0000541003037816 */ /* 0x000fca00000000ff */
[----:B------:R0:W-:Y:S01]  /*45d0*/  STG.E desc[UR36][R8.64], R3 ;  /* 0x0000000308007986 */ /* 0x0001e2000c101924 */
[----:B------:R-:W-:Y:S05]  /*45e0*/  BRA `(.L_x_2040) ;  /* 0x0000000800c47947 */ /* 0x000fea0003800000 */
.L_x_2050:
[----:B------:R-:W-:Y:S01]  /*45f0*/  FMUL.FTZ R4, R4, 1 ;  /* 0x3f80000004047820 */ /* 0x000fe20000410000 */
[----:B------:R-:W-:-:S05]  /*4600*/  IMAD.MOV.U32 R19, RZ, RZ, R26 ;  /* 0x000000ffff137224 */ /* 0x000fca00078e001a */
[----:B------:R-:W0:Y:S02]  /*4610*/  F2F.F64.F32 R4, R4 ;  /* 0x0000000400047310 */ /* 0x000e240000201800 */
[----:B0-----:R0:W-:Y:S01]  /*4620*/  STG.E.64 desc[UR36][R8.64], R4 ;  /* 0x0000000408007986 */ /* 0x0011e2000c101b24 */
[----:B------:R-:W-:Y:S05]  /*4630*/  BRA `(.L_x_2040) ;  /* 0x0000000800b07947 */ /* 0x000fea0003800000 */
.L_x_2041:
        /* <DEDUP_REMOVED lines=8> */
[----:B------:R-:W-:Y:S01]  /*46c0*/  FSETP.NEU.FTZ.AND P0, PT, R4, RZ, PT ;  /* 0x000000ff0400720b */ /* 0x000fe20003f1d000 */
[----:B------:R-:W-:-:S03]  /*46d0*/  IMAD.MOV.U32 R19, RZ, RZ, R26 ;  /* 0x000000ffff137224 */ /* 0x000fc600078e001a */
[----:B------:R-:W-:-:S05]  /*46e0*/  SEL R3, RZ, 0x1, !P0 ;  /* 0x00000001ff037807 */ /* 0x000fca0004000000 */
[----:B------:R0:W-:Y:S01]  /*46f0*/  STG.E.U8 desc[UR36][R8.64], R3 ;  /* 0x0000000308007986 */ /* 0x0001e2000c101124 */
[----:B------:R-:W-:Y:S05]  /*4700*/  BRA `(.L_x_2040) ;  /* 0x00000008007c7947 */ /* 0x000fea0003800000 */
.L_x_2054:
[----:B------:R-:W-:Y:S01]  /*4710*/  FMUL.FTZ R4, R4, 1 ;  /* 0x3f80000004047820 */ /* 0x000fe20000410000 */
[----:B------:R-:W-:Y:S01]  /*4720*/  CS2R R6, SRZ ;  /* 0x0000000000067805 */ /* 0x000fe2000001ff00 */
[----:B------:R-:W-:-:S04]  /*4730*/  IMAD.MOV.U32 R19, RZ, RZ, R26 ;  /* 0x000000ffff137224 */ /* 0x000fc800078e001a */
[----:B------:R-:W0:Y:S02]  /*4740*/  F2F.F64.F32 R4, R4 ;  /* 0x0000000400047310 */ /* 0x000e240000201800 */
[----:B0-----:R0:W-:Y:S01]  /*4750*/  STG.E.128 desc[UR36][R8.64], R4 ;  /* 0x0000000408007986 */ /* 0x0011e2000c101d24 */
[----:B------:R-:W-:Y:S05]  /*4760*/  BRA `(.L_x_2040) ;  /* 0x0000000800647947 */ /* 0x000fea0003800000 */
.L_x_2053:
[----:B------:R-:W-:-:S13]  /*4770*/  ISETP.NE.AND P0, PT, R0, 0xf, PT ;  /* 0x0000000f0000780c */ /* 0x000fda0003f05270 */
[----:B------:R-:W-:Y:S05]  /*4780*/  @!P0 BRA `(.L_x_2055) ;  /* 0x0000000000a08947 */ /* 0x000fea0003800000 */
[----:B------:R-:W-:-:S13]  /*4790*/  ISETP.NE.AND P0, PT, R0, 0x17, PT ;  /* 0x000000170000780c */ /* 0x000fda0003f05270 */
[----:B------:R-:W-:Y:S05]  /*47a0*/  @!P0 BRA `(.L_x_2056) ;  /* 0x00000000004c8947 */ /* 0x000fea0003800000 */
[----:B------:R-:W-:-:S13]  /*47b0*/  ISETP.NE.AND P0, PT, R0, 0x18, PT ;  /* 0x000000180000780c */ /* 0x000fda0003f05270 */
[----:B------:R-:W-:Y:S05]  /*47c0*/  @P0 BRA `(.L_x_2045) ;  /* 0x0000000400a80947 */ /* 0x000fea0003800000 */
[----:B------:R-:W-:Y:S01]  /*47d0*/  LOP3.LUT R6, R4, 0x7fffffff, RZ, 0xc0, !PT ;  /* 0x7fffffff04067812 */ /* 0x000fe200078ec0ff */
[----:B------:R-:W-:Y:S01]  /*47e0*/  BSSY.RECONVERGENT B0, `(.L_x_2057) ;  /* 0x000000b000007945 */ /* 0x000fe20003800200 */
[----:B------:R-:W-:Y:S01]  /*47f0*/  SHF.R.U32.HI R5, RZ, 0x18, R4 ;  /* 0x00000018ff057819 */ /* 0x000fe20000011604 */
[----:B------:R-:W-:Y:S01]  /*4800*/  IMAD.MOV.U32 R0, RZ, RZ, 0x7f ;  /* 0x0000007fff007424 */ /* 0x000fe200078e00ff */
        /* <DEDUP_REMOVED lines=8> */
.L_x_2058:
[----:B------:R-:W-:Y:S05]  /*4890*/  BSYNC.RECONVERGENT B0 ;  /* 0x0000000000007941 */ /* 0x000fea0003800200 */
.L_x_2057:
[----:B------:R-:W-:Y:S01]  /*48a0*/  LOP3.LUT R5, R0, 0x80, R5, 0xf8, !PT ;  /* 0x0000008000057812 */ /* 0x000fe200078ef805 */
[----:B------:R-:W-:-:S04]  /*48b0*/  IMAD.MOV.U32 R19, RZ, RZ, R26 ;  /* 0x000000ffff137224 */ /* 0x000fc800078e001a */
[----:B------:R0:W-:Y:S01]  /*48c0*/  STG.E.U8 desc[UR36][R8.64], R5 ;  /* 0x0000000508007986 */ /* 0x0001e2000c101124 */
[----:B------:R-:W-:Y:S05]  /*48d0*/  BRA `(.L_x_2040) ;  /* 0x0000000800087947 */ /* 0x000fea0003800000 */
.L_x_2056:
[----:B------:R-:W-:Y:S01]  /*48e0*/  LOP3.LUT R5, R4, 0x7fffffff, RZ, 0xc0, !PT ;  /* 0x7fffffff04057812 */ /* 0x000fe200078ec0ff */
        /* <DEDUP_REMOVED lines=13> */
.L_x_2060:
[----:B------:R-:W-:Y:S05]  /*49c0*/  BSYNC.RECONVERGENT B0 ;  /* 0x0000000000007941 */ /* 0x000fea0003800200 */
.L_x_2059:
[----:B------:R-:W-:Y:S01]  /*49d0*/  LOP3.LUT R3, R0, 0x80, R7, 0xf8, !PT ;  /* 0x0000008000037812 */ /* 0x000fe200078ef807 */
[----:B------:R-:W-:-:S04]  /*49e0*/  IMAD.MOV.U32 R19, RZ, RZ, R26 ;  /* 0x000000ffff137224 */ /* 0x000fc800078e001a */
[----:B------:R0:W-:Y:S01]  /*49f0*/  STG.E.U8 desc[UR36][R8.64], R3 ;  /* 0x0000000308007986 */ /* 0x0001e2000c101124 */
[----:B------:R-:W-:Y:S05]  /*4a00*/  BRA `(.L_x_2040) ;  /* 0x0000000400bc7947 */ /* 0x000fea0003800000 */
.L_x_2055:
[----:B------:R-:W-:Y:S01]  /*4a10*/  F2FP.BF16.F32.PACK_AB R4, RZ, R4 ;  /* 0x00000004ff04723e */ /* 0x000fe200000010ff */
[----:B------:R-:W-:-:S04]  /*4a20*/  IMAD.MOV.U32 R19, RZ, RZ, R26 ;  /* 0x000000ffff137224 */ /* 0x000fc800078e001a */
[----:B------:R0:W-:Y:S01]  /*4a30*/  STG.E.U16 desc[UR36][R8.64], R4 ;  /* 0x0000000408007986 */ /* 0x0001e2000c101524 */
[----:B------:R-:W-:Y:S05]  /*4a40*/  BRA `(.L_x_2040) ;  /* 0x0000000400ac7947 */ /* 0x000fea0003800000 */
.L_x_2052:
        /* <DEDUP_REMOVED lines=8> */
[----:B------:R-:W0:Y:S01]  /*4ad0*/  F2I.FTZ.U32.TRUNC.NTZ R3, R4 ;  /* 0x0000000400037305 */ /* 0x000e22000021f000 */
[----:B------:R-:W-:Y:S01]  /*4ae0*/  IMAD.MOV.U32 R19, RZ, RZ, R26 ;  /* 0x000000ffff137224 */ /* 0x000fe200078e001a */
[----:B0-----:R0:W-:Y:S01]  /*4af0*/  STG.E.U16 desc[UR36][R8.64], R3 ;  /* 0x0000000308007986 */ /* 0x0011e2000c101524 */
[----:B------:R-:W-:Y:S05]  /*4b00*/  BRA `(.L_x_2040) ;  /* 0x00000004007c7947 */ /* 0x000fea0003800000 */
.L_x_2063:
[----:B------:R-:W-:Y:S01]  /*4b10*/  LOP3.LUT R3, R4, 0x7fffffff, RZ, 0xc0, !PT ;  /* 0x7fffffff04037812 */ /* 0x000fe200078ec0ff */
        /* <DEDUP_REMOVED lines=11> */
.L_x_2066:
[----:B------:R-:W-:-:S04]  /*4bd0*/  SHF.R.U32.HI R0, RZ, 0x14, R4 ;  /* 0x00000014ff007819 */ /* 0x000fc80000011604 */
[----:B------:R-:W-:-:S04]  /*4be0*/  LOP3.LUT R3, R0, 0x1, RZ, 0xc0, !PT ;  /* 0x0000000100037812 */ /* 0x000fc800078ec0ff */
[----:B------:R-:W-:-:S04]  /*4bf0*/  IADD3 R0, PT, PT, R4, 0x487ffff, R3 ;  /* 0x0487ffff04007810 */ /* 0x000fc80007ffe003 */
[----:B------:R-:W-:-:S04]  /*4c00*/  SHF.R.U32.HI R0, RZ, 0x14, R0 ;  /* 0x00000014ff007819 */ /* 0x000fc80000011600 */
[----:B------:R-:W-:-:S07]  /*4c10*/  LOP3.LUT R3, R0, 0xff, RZ, 0xc0, !PT ;  /* 0x000000ff00037812 */ /* 0x000fce00078ec0ff */
.L_x_2067:
[----:B------:R-:W-:-:S04]  /*4c20*/  SHF.R.U32.HI R4, RZ, 0x18, R4 ;  /* 0x00000018ff047819 */ /* 0x000fc80000011604 */
[----:B------:R-:W-:-:S04]  /*4c30*/  LOP3.LUT R3, R3, 0x80, R4, 0xf8, !PT ;  /* 0x0000008003037812 */ /* 0x000fc800078ef804 */
[----:B------:R-:W-:-:S07]  /*4c40*/  PRMT R0, R3, 0x7610, R0 ;  /* 0x0000761003007816 */ /* 0x000fce0000000000 */
.L_x_2065:
[----:B------:R-:W-:Y:S05]  /*4c50*/  BSYNC.RECONVERGENT B0 ;  /* 0x0000000000007941 */ /* 0x000fea0003800200 */
.L_x_2064:
[----:B------:R1:W-:Y:S01]  /*4c60*/  STG.E.U8 desc[UR36][R8.64], R0 ;  /* 0x0000000008007986 */ /* 0x0003e2000c101124 */
[----:B------:R-:W-:Y:S01]  /*4c70*/  IMAD.MOV.U32 R19, RZ, RZ, R26 ;  /* 0x000000ffff137224 */ /* 0x000fe200078e001a */
[----:B------:R-:W-:Y:S06]  /*4c80*/  BRA `(.L_x_2040) ;  /* 0x00000004001c7947 */ /* 0x000fec0003800000 */
.L_x_2062:
        /* <DEDUP_REMOVED lines=12> */
.L_x_2070:
[----:B------:R-:W-:-:S04]  /*4d50*/  SHF.R.U32.HI R0, RZ, 0x15, R4 ;  /* 0x00000015ff007819 */ /* 0x000fc80000011604 */
[----:B------:R-:W-:-:S04]  /*4d60*/  LOP3.LUT R3, R0, 0x1, RZ, 0xc0, !PT ;  /* 0x0000000100037812 */ /* 0x000fc800078ec0ff */
[----:B------:R-:W-:-:S04]  /*4d70*/  IADD3 R0, PT, PT, R4, 0x88fffff, R3 ;  /* 0x088fffff04007810 */ /* 0x000fc80007ffe003 */
[----:B------:R-:W-:-:S04]  /*4d80*/  SHF.R.U32.HI R0, RZ, 0x15, R0 ;  /* 0x00000015ff007819 */ /* 0x000fc80000011600 */
[----:B------:R-:W-:-:S07]  /*4d90*/  LOP3.LUT R3, R0, 0xff, RZ, 0xc0, !PT ;  /* 0x000000ff00037812 */ /* 0x000fce00078ec0ff */
.L_x_2071:
[----:B------:R-:W-:-:S04]  /*4da0*/  SHF.R.U32.HI R4, RZ, 0x18, R4 ;  /* 0x00000018ff047819 */ /* 0x000fc80000011604 */
[----:B------:R-:W-:-:S04]  /*4db0*/  LOP3.LUT R3, R3, 0x80, R4, 0xf8, !PT ;  /* 0x0000008003037812 */ /* 0x000fc800078ef804 */
[----:B------:R-:W-:-:S07]  /*4dc0*/  PRMT R0, R3, 0x7610, R0 ;  /* 0x0000761003007816 */ /* 0x000fce0000000000 */
.L_x_2069:
[----:B------:R-:W-:Y:S05]  /*4dd0*/  BSYNC.RECONVERGENT B0 ;  /* 0x0000000000007941 */ /* 0x000fea0003800200 */
.L_x_2068:
[----:B------:R2:W-:Y:S01]  /*4de0*/  STG.E.U8 desc[UR36][R8.64], R0 ;  /* 0x0000000008007986 */ /* 0x0005e2000c101124 */
[----:B------:R-:W-:Y:S01]  /*4df0*/  IMAD.MOV.U32 R19, RZ, RZ, R26 ;  /* 0x000000ffff137224 */ /* 0x000fe200078e001a */
[----:B------:R-:W-:Y:S06]  /*4e00*/  BRA `(.L_x_2040) ;  /* 0x0000000000bc7947 */ /* 0x000fec0003800000 */
.L_x_2061:
[----:B------:R-:W-:-:S13]  /*4e10*/  ISETP.NE.AND P0, PT, R0, 0x1c, PT ;  /* 0x0000001c0000780c */ /* 0x000fda0003f05270 */
[----:B------:R-:W-:Y:S05]  /*4e20*/  @!P0 BRA `(.L_x_2072) ;  /* 0x0000000000a88947 */ /* 0x000fea0003800000 */
[----:B------:R-:W-:-:S13]  /*4e30*/  ISETP.NE.AND P0, PT, R0, 0x1d, PT ;  /* 0x0000001d0000780c */ /* 0x000fda0003f05270 */
[----:B------:R-:W-:Y:S05]  /*4e40*/  @!P0 BRA `(.L_x_2073) ;  /* 0x0000000000908947 */ /* 0x000fea0003800000 */
[----:B------:R-:W-:-:S13]  /*4e50*/  ISETP.NE.AND P0, PT, R0, 0x2c, PT ;  /* 0x0000002c0000780c */ /* 0x000fda0003f05270 */
[----:B------:R-:W-:Y:S05]  /*4e60*/  @!P0 BRA `(.L_x_2074) ;  /* 0x0000000000488947 */ /* 0x000fea0003800000 */
.L_x_2045:
        /* <DEDUP_REMOVED lines=16> */
.L_x_2075:
[----:B------:R-:W-:Y:S01]  /*4f70*/  IMAD.MOV.U32 R19, RZ, RZ, R26 ;  /* 0x000000ffff137224 */ /* 0x000fe200078e001a */
[----:B------:R-:W-:Y:S06]  /*4f80*/  BRA `(.L_x_2040) ;  /* 0x00000000005c7947 */ /* 0x000fec0003800000 */
.L_x_2074:
[----:B------:R-:W-:Y:S01]  /*4f90*/  SHF.R.U32.HI R5, RZ, 0x17, R4 ;  /* 0x00000017ff057819 */ /* 0x000fe20000011604 */
[----:B------:R-:W-:-:S03]  /*4fa0*/  IMAD.MOV.U32 R19, RZ, RZ, R26 ;  /* 0x000000ffff137224 */ /* 0x000fc600078e001a */
        /* <DEDUP_REMOVED lines=14> */
.L_x_2073:
[----:B------:R-:W0:Y:S01]  /*5090*/  F2I.U64.TRUNC R4, R4 ;  /* 0x0000000400047311 */ /* 0x000e22000020d800 */
[----:B------:R-:W-:Y:S01]  /*50a0*/  IMAD.MOV.U32 R19, RZ, RZ, R26 ;  /* 0x000000ffff137224 */ /* 0x000fe200078e001a */
[----:B0-----:R0:W-:Y:S01]  /*50b0*/  STG.E.64 desc[UR36][R8.64], R4 ;  /* 0x0000000408007986 */ /* 0x0011e2000c101b24 */
[----:B------:R-:W-:Y:S05]  /*50c0*/  BRA `(.L_x_2040) ;  /* 0x00000000000c7947 */ /* 0x000fea0003800000 */
.L_x_2072:
[----:B------:R-:W0:Y:S01]  /*50d0*/  F2I.FTZ.U32.TRUNC.NTZ R3, R4 ;  /* 0x0000000400037305 */ /* 0x000e22000021f000 */
[----:B------:R-:W-:Y:S01]  /*50e0*/  IMAD.MOV.U32 R19, RZ, RZ, R26 ;  /* 0x000000ffff137224 */ /* 0x000fe200078e001a */
[----:B0-----:R3:W-:Y:S06]  /*50f0*/  STG.E desc[UR36][R8.64], R3 ;  /* 0x0000000308007986 */ /* 0x0017ec000c101924 */
.L_x_2040:
[----:B------:R-:W-:Y:S05]  /*5100*/  BSYNC.RECONVERGENT B6 ;  /* 0x0000000000067941 */ /* 0x000fea0003800200 */
.L_x_2039:
[----:B------:R-:W-:Y:S01]  /*5110*/  ISETP.GE.AND P0, PT, R19, R17, PT ;  /* 0x000000111300720c */ /* 0x000fe20003f06270 */
[----:B------:R-:W-:-:S12]  /*5120*/  BSSY.RECONVERGENT B6, `(.L_x_2076) ;  /* 0x00001cc000067945 */ /* 0x000fd80003800200 */
        /* <DEDUP_REMOVED lines=19> */
[----:B------:R-:W0:Y:S02]  /*5260*/  F2I.FTZ.TRUNC.NTZ R3, R22 ;  /* 0x0000001600037305 */ /* 0x000e24000021f100 */
[----:B0-----:R0:W-:Y:S01]  /*5270*/  STG.E.U8 desc[UR36][R8.64], R3 ;  /* 0x0000000308007986 */ /* 0x0011e2000c101124 */
[----:B------:R-:W-:Y:S05]  /*5280*/  BRA `(.L_x_2083) ;  /* 0x0000000c00387947 */ /* 0x000fea0003800000 */
.L_x_2081:
[----:B------:R-:W0:Y:S02]  /*5290*/  F2I.S64.TRUNC R22, R22 ;  /* 0x0000001600167311 */ /* 0x000e24000020d900 */
[----:B0-----:R-:W-:-:S05]  /*52a0*/  IMAD.MOV.U32 R3, RZ, RZ, R22 ;  /* 0x000000ffff037224 */ /* 0x001fca00078e0016 */
[----:B------:R0:W-:Y:S01]  /*52b0*/  STG.E.U8 desc[UR36][R8.64], R3 ;  /* 0x0000000308007986 */ /* 0x0001e2000c101124 */
[----:B------:R-:W-:Y:S05]  /*52c0*/  BRA `(.L_x_2083) ;  /* 0x0000000c00287947 */ /* 0x000fea0003800000 */
.L_x_2080:
[----:B------:R-:W-:-:S13]  /*52d0*/  ISETP.NE.AND P0, PT, R0, 0x2, PT ;  /* 0x000000020000780c */ /* 0x000fda0003f05270 */
[----:B------:R-:W-:Y:S05]  /*52e0*/  @!P0 BRA `(.L_x_2084) ;  /* 0x0000000000288947 */ /* 0x000fea0003800000 */
[----:B------:R-:W-:-:S13]  /*52f0*/  ISETP.NE.AND P0, PT, R0, 0x3, PT ;  /* 0x000000030000780c */ /* 0x000fda0003f05270 */
[----:B------:R-:W-:Y:S05]  /*5300*/  @!P0 BRA `(.L_x_2085) ;  /* 0x0000000000148947 */ /* 0x000fea0003800000 */
[----:B------:R-:W-:-:S13]  /*5310*/  ISETP.NE.AND P0, PT, R0, 0x4, PT ;  /* 0x000000040000780c */ /* 0x000fda0003f05270 */
[----:B------:R-:W-:Y:S05]  /*5320*/  @P0 BRA `(.L_x_2082) ;  /* 0x0000000800380947 */ /* 0x000fea0003800000 */
[----:B------:R-:W0:Y:S02]  /*5330*/  F2I.S64.TRUNC R22, R22 ;  /* 0x0000001600167311 */ /* 0x000e24000020d900 */
[----:B0-----:R0:W-:Y:S01]  /*5340*/  STG.E.64 desc[UR36][R8.64], R22 ;  /* 0x0000001608007986 */ /* 0x0011e2000c101b24 */
[----:B------:R-:W-:Y:S05]  /*5350*/  BRA `(.L_x_2083) ;  /* 0x0000000c00047947 */ /* 0x000fea0003800000 */
.L_x_2085:
[----:B------:R-:W0:Y:S02]  /*5360*/  F2I.FTZ.TRUNC.NTZ R3, R22 ;  /* 0x0000001600037305 */ /* 0x000e24000021f100 */
[----:B0-----:R0:W-:Y:S01]  /*5370*/  STG.E desc[UR36][R8.64], R3 ;  /* 0x0000000308007986 */ /* 0x0011e2000c101924 */
[----:B------:R-:W-:Y:S05]  /*5380*/  BRA `(.L_x_2083) ;  /* 0x0000000800f87947 */ /* 0x000fea0003800000 */
.L_x_2084:
[----:B------:R-:W0:Y:S02]  /*5390*/  F2I.FTZ.TRUNC.NTZ R3, R22 ;  /* 0x0000001600037305 */ /* 0x000e24000021f100 */
[----:B0-----:R0:W-:Y:S01]  /*53a0*/  STG.E.U16 desc[UR36][R8.64], R3 ;  /* 0x0000000308007986 */ /* 0x0011e2000c101524 */
[----:B------:R-:W-:Y:S05]  /*53b0*/  BRA `(.L_x_2083) ;  /* 0x0000000800ec7947 */ /* 0x000fea0003800000 */
.L_x_2079:
[----:B------:R-:W-:-:S13]  /*53c0*/  ISETP.GT.AND P0, PT, R0, 0x6, PT ;  /* 0x000000060000780c */ /* 0x000fda0003f04270 */
[----:B------:R-:W-:Y:S05]  /*53d0*/  @P0 BRA `(.L_x_2086) ;  /* 0x0000000000240947 */ /* 0x000fea0003800000 */
[----:B------:R-:W-:-:S13]  /*53e0*/  ISETP.NE.AND P0, PT, R0, 0x5, PT ;  /* 0x000000050000780c */ /* 0x000fda0003f05270 */
[----:B------:R-:W-:Y:S05]  /*53f0*/  @!P0 BRA `(.L_x_2087) ;  /* 0x0000000000108947 */ /* 0x000fea0003800000 */
[----:B------:R-:W-:-:S13]  /*5400*/  ISETP.NE.AND P0, PT, R0, 0x6, PT ;  /* 0x000000060000780c */ /* 0x000fda0003f05270 */
[----:B------:R-:W-:Y:S05]  /*5410*/  @P0 BRA `(.L_x_2082) ;  /* 0x0000000400fc0947 */ /* 0x000fea0003800000 */
[----:B------:R0:W-:Y:S01]  /*5420*/  STG.E desc[UR36][R8.64], R22 ;  /* 0x0000001608007986 */ /* 0x0001e2000c101924 */
[----:B------:R-:W-:Y:S05]  /*5430*/  BRA `(.L_x_2083) ;  /* 0x0000000800cc7947 */ /* 0x000fea0003800000 */
.L_x_2087:
[----:B------:R-:W-:-:S05]  /*5440*/  F2FP.F16.F32.PACK_AB R22, RZ, R22 ;  /* 0x00000016ff16723e */ /* 0x000fca00000000ff */
[----:B------:R0:W-:Y:S01]  /*5450*/  STG.E.U16 desc[UR36][R8.64], R22 ;  /* 0x0000001608007986 */ /* 0x0001e2000c101524 */
[----:B------:R-:W-:Y:S05]  /*5460*/  BRA `(.L_x_2083) ;  /* 0x0000000800c07947 */ /* 0x000fea0003800000 */
.L_x_2086:
[----:B------:R-:W-:-:S13]  /*5470*/  ISETP.NE.AND P0, PT, R0, 0x7, PT ;  /* 0x000000070000780c */ /* 0x000fda0003f05270 */
[----:B------:R-:W-:Y:S05]  /*5480*/  @!P0 BRA `(.L_x_2088) ;  /* 0x00000000002c8947 */ /* 0x000fea0003800000 */
[----:B------:R-:W-:-:S13]  /*5490*/  ISETP.NE.AND P0, PT, R0, 0x8, PT ;  /* 0x000000080000780c */ /* 0x000fda0003f05270 */
[----:B------:R-:W-:Y:S05]  /*54a0*/  @!P0 BRA `(.L_x_2089) ;  /* 0x0000000000148947 */ /* 0x000fea0003800000 */
[----:B------:R-:W-:-:S13]  /*54b0*/  ISETP.NE.AND P0, PT, R0, 0x9, PT ;  /* 0x000000090000780c */ /* 0x000fda0003f05270 */
[----:B------:R-:W-:Y:S05]  /*54c0*/  @P0 BRA `(.L_x_2082) ;  /* 0x0000000400d00947 */ /* 0x000fea0003800000 */
[----:B------:R-:W-:-:S05]  /*54d0*/  IMAD.MOV.U32 R23, RZ, RZ, RZ ;  /* 0x000000ffff177224 */ /* 0x000fca00078e00ff */
[----:B------:R0:W-:Y:S01]  /*54e0*/  STG.E.64 desc[UR36][R8.64], R22 ;  /* 0x0000001608007986 */ /* 0x0001e2000c101b24 */
[----:B------:R-:W-:Y:S05]  /*54f0*/  BRA `(.L_x_2083) ;  /* 0x00000008009c7947 */ /* 0x000fea0003800000 */
.L_x_2089:
[----:B------:R-:W-:-:S04]  /*5500*/  F2FP.F16.F32.PACK_AB R3, RZ, R22 ;  /* 0x00000016ff03723e */ /* 0x000fc800000000ff */
[----:B------:R-:W-:-:S05]  /*5510*/  PRMT R3, R3, 0x5410, RZ ;  /* 0x0000541003037816 */ /* 0x000fca00000000ff */
[----:B------:R0:W-:Y:S01]  /*5520*/  STG.E desc[UR36][R8.64], R3 ;  /* 0x0000000308007986 */ /* 0x0001e2000c101924 */
[----:B------:R-:W-:Y:S05]  /*5530*/  BRA `(.L_x_2083) ;  /* 0x00000008008c7947 */ /* 0x000fea0003800000 */
.L_x_2088:
[----:B------:R-:W-:-:S06]  /*5540*/  FMUL.FTZ R4, R22, 1 ;  /* 0x3f80000016047820 */ /* 0x000fcc0000410000 */
[----:B------:R-:W0:Y:S02]  /*5550*/  F2F.F64.F32 R4, R4 ;  /* 0x0000000400047310 */ /* 0x000e240000201800 */
[----:B0-----:R0:W-:Y:S01]  /*5560*/  STG.E.64 desc[UR36][R8.64], R4 ;  /* 0x0000000408007986 */ /* 0x0011e2000c101b24 */
[----:B------:R-:W-:Y:S05]  /*5570*/  BRA `(.L_x_2083) ;  /* 0x00000008007c7947 */ /* 0x000fea0003800000 */
.L_x_2078:
        /* <DEDUP_REMOVED lines=10> */
[----:B------:R-:W0:Y:S02]  /*5620*/  F2I.FTZ.U32.TRUNC.NTZ R3, R22 ;  /* 0x0000001600037305 */ /* 0x000e24000021f000 */
[----:B0-----:R0:W-:Y:S01]  /*5630*/  STG.E.U16 desc[UR36][R8.64], R3 ;  /* 0x0000000308007986 */ /* 0x0011e2000c101524 */
[----:B------:R-:W-:Y:S05]  /*5640*/  BRA `(.L_x_2083) ;  /* 0x0000000800487947 */ /* 0x000fea0003800000 */
.L_x_2093:
[----:B------:R-:W-:Y:S01]  /*5650*/  LOP3.LUT R5, R22, 0x7fffffff, RZ, 0xc0, !PT ;  /* 0x7fffffff16057812 */ /* 0x000fe200078ec0ff */
        /* <DEDUP_REMOVED lines=15> */
.L_x_2096:
[----:B------:R-:W-:-:S04]  /*5750*/  SHF.R.U32.HI R22, RZ, 0x18, R22 ;  /* 0x00000018ff167819 */ /* 0x000fc80000011616 */
[----:B------:R-:W-:-:S04]  /*5760*/  LOP3.LUT R3, R3, 0x80, R22, 0xf8, !PT ;  /* 0x0000008003037812 */ /* 0x000fc800078ef816 */
[----:B------:R-:W-:-:S07]  /*5770*/  PRMT R4, R3, 0x7610, R4 ;  /* 0x0000761003047816 */ /* 0x000fce0000000004 */
.L_x_2095:
[----:B------:R-:W-:Y:S05]  /*5780*/  BSYNC.RECONVERGENT B0 ;  /* 0x0000000000007941 */ /* 0x000fea0003800200 */
.L_x_2094:
[----:B------:R0:W-:Y:S01]  /*5790*/  STG.E.U8 desc[UR36][R8.64], R4 ;  /* 0x0000000408007986 */ /* 0x0001e2000c101124 */
[----:B------:R-:W-:Y:S05]  /*57a0*/  BRA `(.L_x_2083) ;  /* 0x0000000400f07947 */ /* 0x000fea0003800000 */
.L_x_2092:
        /* <DEDUP_REMOVED lines=16> */
.L_x_2099:
[----:B------:R-:W-:-:S04]  /*58b0*/  SHF.R.U32.HI R22, RZ, 0x18, R22 ;  /* 0x00000018ff167819 */ /* 0x000fc80000011616 */
[----:B------:R-:W-:-:S04]  /*58c0*/  LOP3.LUT R3, R3, 0x80, R22, 0xf8, !PT ;  /* 0x0000008003037812 */ /* 0x000fc800078ef816 */
[----:B------:R-:W-:-:S07]  /*58d0*/  PRMT R4, R3, 0x7610, R4 ;  /* 0x0000761003047816 */ /* 0x000fce0000000004 */
.L_x_2098:
[----:B------:R-:W-:Y:S05]  /*58e0*/  BSYNC.RECONVERGENT B0 ;  /* 0x0000000000007941 */ /* 0x000fea0003800200 */
.L_x_2097:
[----:B------:R0:W-:Y:S01]  /*58f0*/  STG.E.U8 desc[UR36][R8.64], R4 ;  /* 0x0000000408007986 */ /* 0x0001e2000c101124 */
[----:B------:R-:W-:Y:S05]  /*5900*/  BRA `(.L_x_2083) ;  /* 0x0000000400987947 */ /* 0x000fea0003800000 */
.L_x_2091:
[----:B------:R-:W-:-:S13]  /*5910*/  ISETP.NE.AND P0, PT, R0, 0x1c, PT ;  /* 0x0000001c0000780c */ /* 0x000fda0003f05270 */
[----:B------:R-:W-:Y:S05]  /*5920*/  @!P0 BRA `(.L_x_2100) ;  /* 0x0000000000588947 */ /* 0x000fea0003800000 */
[----:B------:R-:W-:-:S13]  /*5930*/  ISETP.NE.AND P0, PT, R0, 0x1d, PT ;  /* 0x0000001d0000780c */ /* 0x000fda0003f05270 */
[----:B------:R-:W-:Y:S05]  /*5940*/  @!P0 BRA `(.L_x_2101) ;  /* 0x0000000000448947 */ /* 0x000fea0003800000 */
[----:B------:R-:W-:-:S13]  /*5950*/  ISETP.NE.AND P0, PT, R0, 0x2c, PT ;  /* 0x0000002c0000780c */ /* 0x000fda0003f05270 */
[----:B------:R-:W-:Y:S05]  /*5960*/  @P0 BRA `(.L_x_2082) ;  /* 0x0000000000a80947 */ /* 0x000fea0003800000 */
        /* <DEDUP_REMOVED lines=15> */
.L_x_2101:
[----:B------:R-:W0:Y:S02]  /*5a60*/  F2I.U64.TRUNC R22, R22 ;  /* 0x0000001600167311 */ /* 0x000e24000020d800 */
[----:B0-----:R0:W-:Y:S01]  /*5a70*/  STG.E.64 desc[UR36][R8.64], R22 ;  /* 0x0000001608007986 */ /* 0x0011e2000c101b24 */
[----:B------:R-:W-:Y:S05]  /*5a80*/  BRA `(.L_x_2083) ;  /* 0x0000000400387947 */ /* 0x000fea0003800000 */
.L_x_2100:
[----:B------:R-:W0:Y:S02]  /*5a90*/  F2I.FTZ.U32.TRUNC.NTZ R3, R22 ;  /* 0x0000001600037305 */ /* 0x000e24000021f000 */
[----:B0-----:R0:W-:Y:S01]  /*5aa0*/  STG.E desc[UR36][R8.64], R3 ;  /* 0x0000000308007986 */ /* 0x0011e2000c101924 */
[----:B------:R-:W-:Y:S05]  /*5ab0*/  BRA `(.L_x_2083) ;  /* 0x00000004002c7947 */ /* 0x000fea0003800000 */
.L_x_2090:
[----:B------:R-:W-:-:S13]  /*5ac0*/  ISETP.GT.AND P0, PT, R0, 0xe, PT ;  /* 0x0000000e0000780c */ /* 0x000fda0003f04270 */
[----:B------:R-:W-:Y:S05]  /*5ad0*/  @P0 BRA `(.L_x_2102) ;  /* 0x0000000000340947 */ /* 0x000fea0003800000 */
[----:B------:R-:W-:-:S13]  /*5ae0*/  ISETP.NE.AND P0, PT, R0, 0xa, PT ;  /* 0x0000000a0000780c */ /* 0x000fda0003f05270 */
[----:B------:R-:W-:Y:S05]  /*5af0*/  @!P0 BRA `(.L_x_2103) ;  /* 0x0000000000188947 */ /* 0x000fea0003800000 */
[----:B------:R-:W-:-:S13]  /*5b00*/  ISETP.NE.AND P0, PT, R0, 0xb, PT ;  /* 0x0000000b0000780c */ /* 0x000fda0003f05270 */
[----:B------:R-:W-:Y:S05]  /*5b10*/  @P0 BRA `(.L_x_2082) ;  /* 0x00000000003c0947 */ /* 0x000fea0003800000 */
[----:B------:R-:W-:-:S04]  /*5b20*/  FSETP.NEU.FTZ.AND P0, PT, R22, RZ, PT ;  /* 0x000000ff1600720b */ /* 0x000fc80003f1d000 */
[----:B------:R-:W-:-:S05]  /*5b30*/  SEL R3, RZ, 0x1, !P0 ;  /* 0x00000001ff037807 */ /* 0x000fca0004000000 */
[----:B------:R3:W-:Y:S01]  /*5b40*/  STG.E.U8 desc[UR36][R8.64], R3 ;  /* 0x0000000308007986 */ /* 0x0007e2000c101124 */
[----:B------:R-:W-:Y:S05]  /*5b50*/  BRA `(.L_x_2083) ;  /* 0x0000000400047947 */ /* 0x000fea0003800000 */
.L_x_2103:
[----:B------:R-:W-:Y:S01]  /*5b60*/  FMUL.FTZ R4, R22, 1 ;  /* 0x3f80000016047820 */ /* 0x000fe20000410000 */
[----:B------:R-:W-:-:S05]  /*5b70*/  CS2R R6, SRZ ;  /* 0x0000000000067805 */ /* 0x000fca000001ff00 */
[----:B------:R-:W0:Y:S02]  /*5b80*/  F2F.F64.F32 R4, R4 ;  /* 0x0000000400047310 */ /* 0x000e240000201800 */
[----:B0-----:R4:W-:Y:S01]  /*5b90*/  STG.E.128 desc[UR36][R8.64], R4 ;  /* 0x0000000408007986 */ /* 0x0019e2000c101d24 */
[----:B------:R-:W-:Y:S05]  /*5ba0*/  BRA `(.L_x_2083) ;  /* 0x0000000000f07947 */ /* 0x000fea0003800000 */
.L_x_2102:
[----:B------:R-:W-:-:S13]  /*5bb0*/  ISETP.NE.AND P0, PT, R0, 0xf, PT ;  /* 0x0000000f0000780c */ /* 0x000fda0003f05270 */
[----:B------:R-:W-:Y:S05]  /*5bc0*/  @!P0 BRA `(.L_x_2104) ;  /* 0x0000000000e08947 */ /* 0x000fea0003800000 */
[----:B------:R-:W-:-:S13]  /*5bd0*/  ISETP.NE.AND P0, PT, R0, 0x17, PT ;  /* 0x000000170000780c */ /* 0x000fda0003f05270 */
[----:B------:R-:W-:Y:S05]  /*5be0*/  @!P0 BRA `(.L_x_2105) ;  /* 0x00000000008c8947 */ /* 0x000fea0003800000 */
[----:B------:R-:W-:-:S13]  /*5bf0*/  ISETP.NE.AND P0, PT, R0, 0x18, PT ;  /* 0x000000180000780c */ /* 0x000fda0003f05270 */
[----:B------:R-:W-:Y:S05]  /*5c00*/  @!P0 BRA `(.L_x_2106) ;  /* 0x0000000000448947 */ /* 0x000fea0003800000 */
.L_x_2082:
        /* <DEDUP_REMOVED lines=16> */
.L_x_2107:
[----:B------:R-:W-:Y:S05]  /*5d10*/  BRA `(.L_x_2083) ;  /* 0x0000000000947947 */ /* 0x000fea0003800000 */
.L_x_2106:
[----:B------:R-:W-:Y:S01]  /*5d20*/  LOP3.LUT R4, R22, 0x7fffffff, RZ, 0xc0, !PT ;  /* 0x7fffffff16047812 */ /* 0x000fe200078ec0ff */
        /* <DEDUP_REMOVED lines=11> */
.L_x_2109:
[----:B------:R-:W-:Y:S05]  /*5de0*/  BSYNC.RECONVERGENT B0 ;  /* 0x0000000000007941 */ /* 0x000fea0003800200 */
.L_x_2108:
[----:B------:R-:W-:-:S05]  /*5df0*/  LOP3.LUT R3, R0, 0x80, R5, 0xf8, !PT ;  /* 0x0000008000037812 */ /* 0x000fca00078ef805 */
[----:B------:R1:W-:Y:S01]  /*5e00*/  STG.E.U8 desc[UR36][R8.64], R3 ;  /* 0x0000000308007986 */ /* 0x0003e2000c101124 */
[----:B------:R-:W-:Y:S05]  /*5e10*/  BRA `(.L_x_2083) ;  /* 0x0000000000547947 */ /* 0x000fea0003800000 */
.L_x_2105:
[----:B------:R-:W-:Y:S01]  /*5e20*/  LOP3.LUT R4, R22, 0x7fffffff, RZ, 0xc0, !PT ;  /* 0x7fffffff16047812 */ /* 0x000fe200078ec0ff */
        /* <DEDUP_REMOVED lines=10> */
.L_x_2111:
[----:B------:R-:W-:Y:S01]  /*5ed0*/  IMAD.MOV.U32 R0, RZ, RZ, 0x7f ;  /* 0x0000007fff007424 */ /* 0x000fe200078e00ff */
[----:B------:R-:W-:-:S04]  /*5ee0*/  ISETP.GT.U32.AND P0, PT, R4, 0x7f800000, PT ;  /* 0x7f8000000400780c */ /* 0x000fc80003f04070 */
[----:B------:R-:W-:-:S09]  /*5ef0*/  SEL R0, R0, 0x7c, P0 ;  /* 0x0000007c00007807 */ /* 0x000fd20000000000 */
.L_x_2112:
[----:B------:R-:W-:Y:S05]  /*5f00*/  BSYNC.RECONVERGENT B0 ;  /* 0x0000000000007941 */ /* 0x000fea0003800200 */
.L_x_2110:
[----:B------:R-:W-:-:S04]  /*5f10*/  SHF.R.U32.HI R3, RZ, 0x18, R22 ;  /* 0x00000018ff037819 */ /* 0x000fc80000011616 */
[----:B------:R-:W-:-:S05]  /*5f20*/  LOP3.LUT R3, R0, 0x80, R3, 0xf8, !PT ;  /* 0x0000008000037812 */ /* 0x000fca00078ef803 */
[----:B------:R2:W-:Y:S01]  /*5f30*/  STG.E.U8 desc[UR36][R8.64], R3 ;  /* 0x0000000308007986 */ /* 0x0005e2000c101124 */
[----:B------:R-:W-:Y:S05]  /*5f40*/  BRA `(.L_x_2083) ;  /* 0x0000000000087947 */ /* 0x000fea0003800000 */
.L_x_2104:
[----:B------:R-:W-:-:S05]  /*5f50*/  F2FP.BF16.F32.PACK_AB R22, RZ, R22 ;  /* 0x00000016ff16723e */ /* 0x000fca00000010ff */
[----:B------:R0:W-:Y:S02]  /*5f60*/  STG.E.U16 desc[UR36][R8.64], R22 ;  /* 0x0000001608007986 */ /* 0x0001e4000c101524 */
.L_x_2083:
        /* <DEDUP_REMOVED lines=24> */
.L_x_2116:
[----:B------:R-:W0:Y:S02]  /*60f0*/  F2I.S64.TRUNC R24, R24 ;  /* 0x0000001800187311 */ /* 0x000e24000020d900 */
[----:B0-----:R-:W-:-:S05]  /*6100*/  IMAD.MOV.U32 R3, RZ, RZ, R24 ;  /* 0x000000ffff037224 */ /* 0x001fca00078e0018 */
[----:B------:R0:W-:Y:S01]  /*6110*/  STG.E.U8 desc[UR36][R8.64], R3 ;  /* 0x0000000308007986 */ /* 0x0001e2000c101124 */
[----:B------:R-:W-:Y:S05]  /*6120*/  BRA `(.L_x_2118) ;  /* 0x0000000c00287947 */ /* 0x000fea0003800000 */
.L_x_2115:
        /* <DEDUP_REMOVED lines=9> */
.L_x_2120:
[----:B------:R-:W0:Y:S02]  /*61c0*/  F2I.FTZ.TRUNC.NTZ R3, R24 ;  /* 0x0000001800037305 */ /* 0x000e24000021f100 */
[----:B0-----:R0:W-:Y:S01]  /*61d0*/  STG.E desc[UR36][R8.64], R3 ;  /* 0x0000000308007986 */ /* 0x0011e2000c101924 */
[----:B------:R-:W-:Y:S05]  /*61e0*/  BRA `(.L_x_2118) ;  /* 0x0000000800f87947 */ /* 0x000fea0003800000 */
.L_x_2119:
[----:B------:R-:W0:Y:S02]  /*61f0*/  F2I.FTZ.TRUNC.NTZ R3, R24 ;  /* 0x0000001800037305 */ /* 0x000e24000021f100 */
[----:B0-----:R0:W-:Y:S01]  /*6200*/  STG.E.U16 desc[UR36][R8.64], R3 ;  /* 0x0000000308007986 */ /* 0x0011e2000c101524 */
[----:B------:R-:W-:Y:S05]  /*6210*/  BRA `(.L_x_2118) ;  /* 0x0000000800ec7947 */ /* 0x000fea0003800000 */
.L_x_2114:
        /* <DEDUP_REMOVED lines=8> */
.L_x_2122:
[----:B------:R-:W-:-:S05]  /*62a0*/  F2FP.F16.F32.PACK_AB R24, RZ, R24 ;  /* 0x00000018ff18723e */ /* 0x000fca00000000ff */
[----:B------:R0:W-:Y:S01]  /*62b0*/  STG.E.U16 desc[UR36][R8.64], R24 ;  /* 0x0000001808007986 */ /* 0x0001e2000c101524 */
[----:B------:R-:W-:Y:S05]  /*62c0*/  BRA `(.L_x_2118) ;  /* 0x0000000800c07947 */ /* 0x000fea0003800000 */
.L_x_2121:
        /* <DEDUP_REMOVED lines=9> */
.L_x_2124:
[----:B------:R-:W-:-:S04]  /*6360*/  F2FP.F16.F32.PACK_AB R3, RZ, R24 ;  /* 0x00000018ff03723e */ /* 0x000fc800000000ff */
[----:B------:R-:W-:-:S05]  /*6370*/  PRMT R3, R3, 0x5410, RZ ;  /* 0x0000541003037816 */ /* 0x000fca00000000ff */
[----:B------:R0:W-:Y:S01]  /*6380*/  STG.E desc[UR36][R8.64], R3 ;  /* 0x0000000308007986 */ /* 0x0001e2000c101924 */
[----:B------:R-:W-:Y:S05]  /*6390*/  BRA `(.L_x_2118) ;  /* 0x00000008008c7947 */ /* 0x000fea0003800000 */
.L_x_2123:
[----:B------:R-:W-:-:S06]  /*63a0*/  FMUL.FTZ R4, R24, 1 ;  /* 0x3f80000018047820 */ /* 0x000fcc0000410000 */
[----:B------:R-:W0:Y:S02]  /*63b0*/  F2F.F64.F32 R4, R4 ;  /* 0x0000000400047310 */ /* 0x000e240000201800 */
[----:B0-----:R0:W-:Y:S01]  /*63c0*/  STG.E.64 desc[UR36][R8.64], R4 ;  /* 0x0000000408007986 */ /* 0x0011e2000c101b24 */
[----:B------:R-:W-:Y:S05]  /*63d0*/  BRA `(.L_x_2118) ;  /* 0x00000008007c7947 */ /* 0x000fea0003800000 */
.L_x_2113:
        /* <DEDUP_REMOVED lines=13> */
.L_x_2128:
        /* <DEDUP_REMOVED lines=16> */
.L_x_2131:
[----:B------:R-:W-:-:S04]  /*65b0*/  SHF.R.U32.HI R24, RZ, 0x18, R24 ;  /* 0x00000018ff187819 */ /* 0x000fc80000011618 */
[----:B------:R-:W-:-:S04]  /*65c0*/  LOP3.LUT R3, R3, 0x80, R24, 0xf8, !PT ;  /* 0x0000008003037812 */ /* 0x000fc800078ef818 */
[----:B------:R-:W-:-:S07]  /*65d0*/  PRMT R4, R3, 0x7610, R4 ;  /* 0x0000761003047816 */ /* 0x000fce0000000004 */
.L_x_2130:
[----:B------:R-:W-:Y:S05]  /*65e0*/  BSYNC.RECONVERGENT B0 ;  /* 0x0000000000007941 */ /* 0x000fea0003800200 */
.L_x_2129:
[----:B------:R0:W-:Y:S01]  /*65f0*/  STG.E.U8 desc[UR36][R8.64], R4 ;  /* 0x0000000408007986 */ /* 0x0001e2000c101124 */
[----:B------:R-:W-:Y:S05]  /*6600*/  BRA `(.L_x_2118) ;  /* 0x0000000400f07947 */ /* 0x000fea0003800000 */
.L_x_2127:
        /* <DEDUP_REMOVED lines=16> */
.L_x_2134:
[----:B------:R-:W-:-:S04]  /*6710*/  SHF.R.U32.HI R24, RZ, 0x18, R24 ;  /* 0x00000018ff187819 */ /* 0x000fc80000011618 */
[----:B------:R-:W-:-:S04]  /*6720*/  LOP3.LUT R3, R3, 0x80, R24, 0xf8, !PT ;  /* 0x0000008003037812 */ /* 0x000fc800078ef818 */
[----:B------:R-:W-:-:S07]  /*6730*/  PRMT R4, R3, 0x7610, R4 ;  /* 0x0000761003047816 */ /* 0x000fce0000000004 */
.L_x_2133:
[----:B------:R-:W-:Y:S05]  /*6740*/  BSYNC.RECONVERGENT B0 ;  /* 0x0000000000007941 */ /* 0x000fea0003800200 */
.L_x_2132:
[----:B------:R0:W-:Y:S01]  /*6750*/  STG.E.U8 desc[UR36][R8.64], R4 ;  /* 0x0000000408007986 */ /* 0x0001e2000c101124 */
[----:B------:R-:W-:Y:S05]  /*6760*/  BRA `(.L_x_2118) ;  /* 0x0000000400987947 */ /* 0x000fea0003800000 */
.L_x_2126:
        /* <DEDUP_REMOVED lines=21> */
.L_x_2136:
[----:B------:R-:W0:Y:S02]  /*68c0*/  F2I.U64.TRUNC R24, R24 ;  /* 0x0000001800187311 */ /* 0x000e24000020d800 */
[----:B0-----:R0:W-:Y:S01]  /*68d0*/  STG.E.64 desc[UR36][R8.64], R24 ;  /* 0x0000001808007986 */ /* 0x0011e2000c101b24 */
[----:B------:R-:W-:Y:S05]  /*68e0*/  BRA `(.L_x_2118) ;  /* 0x0000000400387947 */ /* 0x000fea0003800000 */
.L_x_2135:
[----:B------:R-:W0:Y:S02]  /*68f0*/  F2I.FTZ.U32.TRUNC.NTZ R3, R24 ;  /* 0x0000001800037305 */ /* 0x000e24000021f000 */
[----:B0-----:R0:W-:Y:S01]  /*6900*/  STG.E desc[UR36][R8.64], R3 ;  /* 0x0000000308007986 */ /* 0x0011e2000c101924 */
[----:B------:R-:W-:Y:S05]  /*6910*/  BRA `(.L_x_2118) ;  /* 0x00000004002c7947 */ /* 0x000fea0003800000 */
.L_x_2125:
        /* <DEDUP_REMOVED lines=10> */
.L_x_2138:
[----:B------:R-:W-:Y:S01]  /*69c0*/  FMUL.FTZ R4, R24, 1 ;  /* 0x3f80000018047820 */ /* 0x000fe20000410000 */
[----:B------:R-:W-:-:S05]  /*69d0*/  CS2R R6, SRZ ;  /* 0x0000000000067805 */ /* 0x000fca000001ff00 */
[----:B------:R-:W0:Y:S02]  /*69e0*/  F2F.F64.F32 R4, R4 ;  /* 0x0000000400047310 */ /* 0x000e240000201800 */
[----:B0-----:R0:W-:Y:S01]  /*69f0*/  STG.E.128 desc[UR36][R8.64], R4 ;  /* 0x0000000408007986 */ /* 0x0011e2000c101d24 */
[----:B------:R-:W-:Y:S05]  /*6a00*/  BRA `(.L_x_2118) ;  /* 0x0000000000f07947 */ /* 0x000fea0003800000 */
.L_x_2137:
[----:B------:R-:W-:-:S13]  /*6a10*/  ISETP.NE.AND P0, PT, R0, 0xf, PT ;  /* 0x0000000f0000780c */ /* 0x000fda0003f05270 */
[----:B------:R-:W-:Y:S05]  /*6a20*/  @!P0 BRA `(.L_x_2139) ;  /* 0x0000000000e08947 */ /* 0x000fea0003800000 */
[----:B------:R-:W-:-:S13]  /*6a30*/  ISETP.NE.AND P0, PT, R0, 0x17, PT ;  /* 0x000000170000780c */ /* 0x000fda0003f05270 */
[----:B------:R-:W-:Y:S05]  /*6a40*/  @!P0 BRA `(.L_x_2140) ;  /* 0x00000000008c8947 */ /* 0x000fea0003800000 */
[----:B------:R-:W-:-:S13]  /*6a50*/  ISETP.NE.AND P0, PT, R0, 0x18, PT ;  /* 0x000000180000780c */ /* 0x000fda0003f05270 */
[----:B------:R-:W-:Y:S05]  /*6a60*/  @!P0 BRA `(.L_x_2141) ;  /* 0x0000000000448947 */ /* 0x000fea0003800000 */
.L_x_2117:
        /* <DEDUP_REMOVED lines=16> */
.L_x_2142:
[----:B------:R-:W-:Y:S05]  /*6b70*/  BRA `(.L_x_2118) ;  /* 0x0000000000947947 */ /* 0x000fea0003800000 */
.L_x_2141:
        /* <DEDUP_REMOVED lines=12> */
.L_x_2144:
[----:B------:R-:W-:Y:S05]  /*6c40*/  BSYNC.RECONVERGENT B0 ;  /* 0x0000000000007941 */ /* 0x000fea0003800200 */
.L_x_2143:
[----:B------:R-:W-:-:S05]  /*6c50*/  LOP3.LUT R3, R0, 0x80, R5, 0xf8, !PT ;  /* 0x0000008000037812 */ /* 0x000fca00078ef805 */
[----:B------:R3:W-:Y:S01]  /*6c60*/  STG.E.U8 desc[UR36][R8.64], R3 ;  /* 0x0000000308007986 */ /* 0x0007e2000c101124 */
[----:B------:R-:W-:Y:S05]  /*6c70*/  BRA `(.L_x_2118) ;  /* 0x0000000000547947 */ /* 0x000fea0003800000 */
.L_x_2140:
        /* <DEDUP_REMOVED lines=11> */
.L_x_2146:
[----:B------:R-:W-:Y:S01]  /*6d30*/  IMAD.MOV.U32 R0, RZ, RZ, 0x7f ;  /* 0x0000007fff007424 */ /* 0x000fe200078e00ff */
[----:B------:R-:W-:-:S04]  /*6d40*/  ISETP.GT.U32.AND P0, PT, R4, 0x7f800000, PT ;  /* 0x7f8000000400780c */ /* 0x000fc80003f04070 */
[----:B------:R-:W-:-:S09]  /*6d50*/  SEL R0, R0, 0x7c, P0 ;  /* 0x0000007c00007807 */ /* 0x000fd20000000000 */
.L_x_2147:
[----:B------:R-:W-:Y:S05]  /*6d60*/  BSYNC.RECONVERGENT B0 ;  /* 0x0000000000007941 */ /* 0x000fea0003800200 */
.L_x_2145:
[----:B------:R-:W-:-:S04]  /*6d70*/  SHF.R.U32.HI R3, RZ, 0x18, R24 ;  /* 0x00000018ff037819 */ /* 0x000fc80000011618 */
[----:B------:R-:W-:-:S05]  /*6d80*/  LOP3.LUT R3, R0, 0x80, R3, 0xf8, !PT ;  /* 0x0000008000037812 */ /* 0x000fca00078ef803 */
[----:B------:R2:W-:Y:S01]  /*6d90*/  STG.E.U8 desc[UR36][R8.64], R3 ;  /* 0x0000000308007986 */ /* 0x0005e2000c101124 */
[----:B------:R-:W-:Y:S05]  /*6da0*/  BRA `(.L_x_2118) ;  /* 0x0000000000087947 */ /* 0x000fea0003800000 */
.L_x_2139:
[----:B------:R-:W-:-:S05]  /*6db0*/  F2FP.BF16.F32.PACK_AB R24, RZ, R24 ;  /* 0x00000018ff18723e */ /* 0x000fca00000010ff */
[----:B------:R4:W-:Y:S02]  /*6dc0*/  STG.E.U16 desc[UR36][R8.64], R24 ;  /* 0x0000001808007986 */ /* 0x0009e4000c101524 */
.L_x_2118:
[----:B------:R-:W-:-:S07]  /*6dd0*/  VIADD R19, R19, 0x80 ;  /* 0x0000008013137836 */ /* 0x000fce0000000000 */
.L_x_2077:
[----:B------:R-:W-:Y:S05]  /*6de0*/  BSYNC.RECONVERGENT B6 ;  /* 0x0000000000067941 */ /* 0x000fea0003800200 */
.L_x_2076:
[----:B------:R-:W-:-:S13]  /*6df0*/  ISETP.GE.AND P0, PT, R19, R17, PT ;  /* 0x000000111300720c */ /* 0x000fda0003f06270 */
[----:B------:R-:W-:Y:S05]  /*6e00*/  @P0 EXIT ;  /* 0x000000000000094d */ /* 0x000fea0003800000 */
[----:B0---4-:R-:W0:Y:S01]  /*6e10*/  LDC.64 R4, c[0x0][0x3a0] ;  /* 0x0000e800ff047b82 */ /* 0x011e220000000a00 */
[----:B------:R-:W3:Y:S01]  /*6e20*/  LDCU UR4, c[0x0][0x3c0] ;  /* 0x00007800ff0477ac */ /* 0x000ee20008000800 */
[----:B-12---:R-:W-:Y:S01]  /*6e30*/  PRMT R0, R16, 0x9910, RZ ;  /* 0x0000991010007816 */ /* 0x006fe200000000ff */
[----:B------:R-:W-:-:S03]  /*6e40*/  IMAD R2, R2, 0x200, R19 ;  /* 0x0000020002027824 */ /* 0x000fc600078e0213 */
[----:B------:R-:W-:Y:S01]  /*6e50*/  ISETP.GT.AND P1, PT, R0, 0x9, PT ;  /* 0x000000090000780c */ /* 0x000fe20003f24270 */
[----:B---3--:R-:W-:-:S05]  /*6e60*/  IMAD R3, R2, UR4, RZ ;  /* 0x0000000402037c24 */ /* 0x008fca000f8e02ff */
        /* <DEDUP_REMOVED lines=12> */
[----:B0-----:R-:W-:Y:S01]  /*6f30*/  STG.E.U8 desc[UR36][R2.64], R5 ;  /* 0x0000000502007986 */ /* 0x001fe2000c101124 */
[----:B------:R-:W-:Y:S05]  /*6f40*/  EXIT ;  /* 0x000000000000794d */ /* 0x000fea0003800000 */
.L_x_2151:
[----:B------:R-:W0:Y:S02]  /*6f50*/  F2I.S64.TRUNC R18, R18 ;  /* 0x0000001200127311 */ /* 0x000e24000020d900 */
[----:B0-----:R-:W-:-:S05]  /*6f60*/  IMAD.MOV.U32 R5, RZ, RZ, R18 ;  /* 0x000000ffff057224 */ /* 0x001fca00078e0012 */
[----:B------:R-:W-:Y:S01]  /*6f70*/  STG.E.U8 desc[UR36][R2.64], R5 ;  /* 0x0000000502007986 */ /* 0x000fe2000c101124 */
[----:B------:R-:W-:Y:S05]  /*6f80*/  EXIT ;  /* 0x000000000000794d */ /* 0x000fea0003800000 */
.L_x_2150:
[----:B------:R-:W-:-:S13]  /*6f90*/  ISETP.NE.AND P0, PT, R0, 0x2, PT ;  /* 0x000000020000780c */ /* 0x000fda0003f05270 */
[----:B------:R-:W-:Y:S05]  /*6fa0*/  @!P0 BRA `(.L_x_2153) ;  /* 0x0000000000288947 */ /* 0x000fea0003800000 */
[----:B------:R-:W-:-:S13]  /*6fb0*/  ISETP.NE.AND P0, PT, R0, 0x3, PT ;  /* 0x000000030000780c */ /* 0x000fda0003f05270 */
[----:B------:R-:W-:Y:S05]  /*6fc0*/  @!P0 BRA `(.L_x_2154) ;  /* 0x0000000000148947 */ /* 0x000fea0003800000 */
[----:B------:R-:W-:-:S13]  /*6fd0*/  ISETP.NE.AND P0, PT, R0, 0x4, PT ;  /* 0x000000040000780c */ /* 0x000fda0003f05270 */
[----:B------:R-:W-:Y:S05]  /*6fe0*/  @P0 BRA `(.L_x_2152) ;  /* 0x0000000800380947 */ /* 0x000fea0003800000 */
[----:B------:R-:W0:Y:S02]  /*6ff0*/  F2I.S64.TRUNC R18, R18 ;  /* 0x0000001200127311 */ /* 0x000e24000020d900 */
[----:B0-----:R-:W-:Y:S01]  /*7000*/  STG.E.64 desc[UR36][R2.64], R18 ;  /* 0x0000001202007986 */ /* 0x001fe2000c101b24 */
[----:B------:R-:W-:Y:S05]  /*7010*/  EXIT ;  /* 0x000000000000794d */ /* 0x000fea0003800000 */
.L_x_2154:
[----:B------:R-:W0:Y:S02]  /*7020*/  F2I.FTZ.TRUNC.NTZ R5, R18 ;  /* 0x0000001200057305 */ /* 0x000e24000021f100 */
[----:B0-----:R-:W-:Y:S01]  /*7030*/  STG.E desc[UR36][R2.64], R5 ;  /* 0x0000000502007986 */ /* 0x001fe2000c101924 */
[----:B------:R-:W-:Y:S05]  /*7040*/  EXIT ;  /* 0x000000000000794d */ /* 0x000fea0003800000 */
.L_x_2153:
[----:B------:R-:W0:Y:S02]  /*7050*/  F2I.FTZ.TRUNC.NTZ R5, R18 ;  /* 0x0000001200057305 */ /* 0x000e24000021f100 */
[----:B0-----:R-:W-:Y:S01]  /*7060*/  STG.E.U16 desc[UR36][R2.64], R5 ;  /* 0x0000000502007986 */ /* 0x001fe2000c101524 */
[----:B------:R-:W-:Y:S05]  /*7070*/  EXIT ;  /* 0x000000000000794d */ /* 0x000fea0003800000 */
.L_x_2149:
[----:B------:R-:W-:-:S13]  /*7080*/  ISETP.GT.AND P0, PT, R0, 0x6, PT ;  /* 0x000000060000780c */ /* 0x000fda0003f04270 */
[----:B------:R-:W-:Y:S05]  /*7090*/  @P0 BRA `(.L_x_2155) ;  /* 0x0000000000240947 */ /* 0x000fea0003800000 */
[----:B------:R-:W-:-:S13]  /*70a0*/  ISETP.NE.AND P0, PT, R0, 0x5, PT ;  /* 0x000000050000780c */ /* 0x000fda0003f05270 */
[----:B------:R-:W-:Y:S05]  /*70b0*/  @!P0 BRA `(.L_x_2156) ;  /* 0x0000000000108947 */ /* 0x000fea0003800000 */
[----:B------:R-:W-:-:S13]  /*70c0*/  ISETP.NE.AND P0, PT, R0, 0x6, PT ;  /* 0x000000060000780c */ /* 0x000fda0003f05270 */
[----:B------:R-:W-:Y:S05]  /*70d0*/  @P0 BRA `(.L_x_2152) ;  /* 0x0000000400fc0947 */ /* 0x000fea0003800000 */
[----:B------:R-:W-:Y:S01]  /*70e0*/  STG.E desc[UR36][R2.64], R18 ;  /* 0x0000001202007986 */ /* 0x000fe2000c101924 */
[----:B------:R-:W-:Y:S05]  /*70f0*/  EXIT ;  /* 0x000000000000794d */ /* 0x000fea0003800000 */
.L_x_2156:
[----:B------:R-:W-:-:S05]  /*7100*/  F2FP.F16.F32.PACK_AB R18, RZ, R18 ;  /* 0x00000012ff12723e */ /* 0x000fca00000000ff */
[----:B------:R-:W-:Y:S01]  /*7110*/  STG.E.U16 desc[UR36][R2.64], R18 ;  /* 0x0000001202007986 */ /* 0x000fe2000c101524 */
[----:B------:R-:W-:Y:S05]  /*7120*/  EXIT ;  /* 0x000000000000794d */ /* 0x000fea0003800000 */
.L_x_2155:
[----:B------:R-:W-:-:S13]  /*7130*/  ISETP.NE.AND P0, PT, R0, 0x7, PT ;  /* 0x000000070000780c */ /* 0x000fda0003f05270 */
[----:B------:R-:W-:Y:S05]  /*7140*/  @!P0 BRA `(.L_x_2157) ;  /* 0x00000000002c8947 */ /* 0x000fea0003800000 */
[----:B------:R-:W-:-:S13]  /*7150*/  ISETP.NE.AND P0, PT, R0, 0x8, PT ;  /* 0x000000080000780c */ /* 0x000fda0003f05270 */
[----:B------:R-:W-:Y:S05]  /*7160*/  @!P0 BRA `(.L_x_2158) ;  /* 0x0000000000148947 */ /* 0x000fea0003800000 */
[----:B------:R-:W-:-:S13]  /*7170*/  ISETP.NE.AND P0, PT, R0, 0x9, PT ;  /* 0x000000090000780c */ /* 0x000fda0003f05270 */
[----:B------:R-:W-:Y:S05]  /*7180*/  @P0 BRA `(.L_x_2152) ;  /* 0x0000000400d00947 */ /* 0x000fea0003800000 */
[----:B------:R-:W-:-:S05]  /*7190*/  IMAD.MOV.U32 R19, RZ, RZ, RZ ;  /* 0x000000ffff137224 */ /* 0x000fca00078e00ff */
[----:B------:R-:W-:Y:S01]  /*71a0*/  STG.E.64 desc[UR36][R2.64], R18 ;  /* 0x0000001202007986 */ /* 0x000fe2000c101b24 */
[----:B------:R-:W-:Y:S05]  /*71b0*/  EXIT ;  /* 0x000000000000794d */ /* 0x000fea0003800000 */
.L_x_2158:
[----:B------:R-:W-:-:S04]  /*71c0*/  F2FP.F16.F32.PACK_AB R5, RZ, R18 ;  /* 0x00000012ff05723e */ /* 0x000fc800000000ff */
[----:B------:R-:W-:-:S05]  /*71d0*/  PRMT R5, R5, 0x5410, RZ ;  /* 0x0000541005057816 */ /* 0x000fca00000000ff */
[----:B------:R-:W-:Y:S01]  /*71e0*/  STG.E desc[UR36][R2.64], R5 ;  /* 0x0000000502007986 */ /* 0x000fe2000c101924 */
[----:B------:R-:W-:Y:S05]  /*71f0*/  EXIT ;  /* 0x000000000000794d */ /* 0x000fea0003800000 */
.L_x_2157:
[----:B------:R-:W-:-:S06]  /*7200*/  FMUL.FTZ R4, R18, 1 ;  /* 0x3f80000012047820 */ /* 0x000fcc0000410000 */
[----:B------:R-:W0:Y:S02]  /*7210*/  F2F.F64.F32 R4, R4 ;  /* 0x0000000400047310 */ /* 0x000e240000201800 */
[----:B0-----:R-:W-:Y:S01]  /*7220*/  STG.E.64 desc[UR36][R2.64], R4 ;  /* 0x0000000402007986 */ /* 0x001fe2000c101b24 */
[----:B------:R-:W-:Y:S05]  /*7230*/  EXIT ;  /* 0x000000000000794d */ /* 0x000fea0003800000 */
.L_x_2148:
        /* <DEDUP_REMOVED lines=11> */
[----:B0-----:R-:W-:Y:S01]  /*72f0*/  STG.E.U16 desc[UR36][R2.64], R5 ;  /* 0x0000000502007986 */ /* 0x001fe2000c101524 */
[----:B------:R-:W-:Y:S05]  /*7300*/  EXIT ;  /* 0x000000000000794d */ /* 0x000fea0003800000 */
.L_x_2162:
        /* <DEDUP_REMOVED lines=16> */
.L_x_2165:
[----:B------:R-:W-:-:S04]  /*7410*/  SHF.R.U32.HI R18, RZ, 0x18, R18 ;  /* 0x00000018ff127819 */ /* 0x000fc80000011612 */
[----:B------:R-:W-:-:S04]  /*7420*/  LOP3.LUT R5, R5, 0x80, R18, 0xf8, !PT ;  /* 0x0000008005057812 */ /* 0x000fc800078ef812 */
[----:B------:R-:W-:-:S07]  /*7430*/  PRMT R0, R5, 0x7610, R0 ;  /* 0x0000761005007816 */ /* 0x000fce0000000000 */
.L_x_2164:
[----:B------:R-:W-:Y:S05]  /*7440*/  BSYNC.RECONVERGENT B0 ;  /* 0x0000000000007941 */ /* 0x000fea0003800200 */
.L_x_2163:
[----:B------:R-:W-:Y:S01]  /*7450*/  STG.E.U8 desc[UR36][R2.64], R0 ;  /* 0x0000000002007986 */ /* 0x000fe2000c101124 */
[----:B------:R-:W-:Y:S05]  /*7460*/  EXIT ;  /* 0x000000000000794d */ /* 0x000fea0003800000 */
.L_x_2161:
        /* <DEDUP_REMOVED lines=16> */
.L_x_2168:
[----:B------:R-:W-:-:S04]  /*7570*/  SHF.R.U32.HI R18, RZ, 0x18, R18 ;  /* 0x00000018ff127819 */ /* 0x000fc80000011612 */
[----:B------:R-:W-:-:S04]  /*7580*/  LOP3.LUT R5, R5, 0x80, R18, 0xf8, !PT ;  /* 0x0000008005057812 */ /* 0x000fc800078ef812 */
[----:B------:R-:W-:-:S07]  /*7590*/  PRMT R0, R5, 0x7610, R0 ;  /* 0x0000761005007816 */ /* 0x000fce0000000000 */
.L_x_2167:
[----:B------:R-:W-:Y:S05]  /*75a0*/  BSYNC.RECONVERGENT B0 ;  /* 0x0000000000007941 */ /* 0x000fea0003800200 */
.L_x_2166:
[----:B------:R-:W-:Y:S01]  /*75b0*/  STG.E.U8 desc[UR36][R2.64], R0 ;  /* 0x0000000002007986 */ /* 0x000fe2000c101124 */
[----:B------:R-:W-:Y:S05]  /*75c0*/  EXIT ;  /* 0x000000000000794d */ /* 0x000fea0003800000 */
.L_x_2160:
        /* <DEDUP_REMOVED lines=21> */
.L_x_2170:
[----:B------:R-:W0:Y:S02]  /*7720*/  F2I.U64.TRUNC R18, R18 ;  /* 0x0000001200127311 */ /* 0x000e24000020d800 */
[----:B0-----:R-:W-:Y:S01]  /*7730*/  STG.E.64 desc[UR36][R2.64], R18 ;  /* 0x0000001202007986 */ /* 0x001fe2000c101b24 */
[----:B------:R-:W-:Y:S05]  /*7740*/  EXIT ;  /* 0x000000000000794d */ /* 0x000fea0003800000 */
.L_x_2169:
[----:B------:R-:W0:Y:S02]  /*7750*/  F2I.FTZ.U32.TRUNC.NTZ R5, R18 ;  /* 0x0000001200057305 */ /* 0x000e24000021f000 */
[----:B0-----:R-:W-:Y:S01]  /*7760*/  STG.E desc[UR36][R2.64], R5 ;  /* 0x0000000502007986 */ /* 0x001fe2000c101924 */
[----:B------:R-:W-:Y:S05]  /*7770*/  EXIT ;  /* 0x000000000000794d */ /* 0x000fea0003800000 */
.L_x_2159:
        /* <DEDUP_REMOVED lines=8> */
[----:B------:R-:W-:Y:S01]  /*7800*/  STG.E.U8 desc[UR36][R2.64], R5 ;  /* 0x0000000502007986 */ /* 0x000fe2000c101124 */
[----:B------:R-:W-:Y:S05]  /*7810*/  EXIT ;  /* 0x000000000000794d */ /* 0x000fea0003800000 */
.L_x_2172:
[----:B------:R-:W-:Y:S01]  /*7820*/  FMUL.FTZ R4, R18, 1 ;  /* 0x3f80000012047820 */ /* 0x000fe20000410000 */
[----:B------:R-:W-:-:S05]  /*7830*/  CS2R R6, SRZ ;  /* 0x0000000000067805 */ /* 0x000fca000001ff00 */
[----:B------:R-:W0:Y:S02]  /*7840*/  F2F.F64.F32 R4, R4 ;  /* 0x0000000400047310 */ /* 0x000e240000201800 */
[----:B0-----:R-:W-:Y:S01]  /*7850*/  STG.E.128 desc[UR36][R2.64], R4 ;  /* 0x0000000402007986 */ /* 0x001fe2000c101d24 */
[----:B------:R-:W-:Y:S05]  /*7860*/  EXIT ;  /* 0x000000000000794d */ /* 0x000fea0003800000 */
.L_x_2171:
[----:B------:R-:W-:-:S13]  /*7870*/  ISETP.NE.AND P0, PT, R0, 0xf, PT ;  /* 0x0000000f0000780c */ /* 0x000fda0003f05270 */
[----:B------:R-:W-:Y:S05]  /*7880*/  @!P0 BRA `(.L_x_2173) ;  /* 0x0000000000e08947 */ /* 0x000fea0003800000 */
[----:B------:R-:W-:-:S13]  /*7890*/  ISETP.NE.AND P0, PT, R0, 0x17, PT ;  /* 0x000000170000780c */ /* 0x000fda0003f05270 */
[----:B------:R-:W-:Y:S05]  /*78a0*/  @!P0 BRA `(.L_x_2174) ;  /* 0x00000000008c8947 */ /* 0x000fea0003800000 */
[----:B------:R-:W-:-:S13]  /*78b0*/  ISETP.NE.AND P0, PT, R0, 0x18, PT ;  /* 0x000000180000780c */ /* 0x000fda0003f05270 */
[----:B------:R-:W-:Y:S05]  /*78c0*/  @!P0 BRA `(.L_x_2175) ;  /* 0x0000000000448947 */ /* 0x000fea0003800000 */
.L_x_2152:
        /* <DEDUP_REMOVED lines=16> */
.L_x_2176:
[----:B------:R-:W-:Y:S05]  /*79d0*/  EXIT ;  /* 0x000000000000794d */ /* 0x000fea0003800000 */
.L_x_2175:
        /* <DEDUP_REMOVED lines=12> */
.L_x_2178:
[----:B------:R-:W-:Y:S05]  /*7aa0*/  BSYNC.RECONVERGENT B0 ;  /* 0x0000000000007941 */ /* 0x000fea0003800200 */
.L_x_2177:
[----:B------:R-:W-:-:S05]  /*7ab0*/  LOP3.LUT R5, R0, 0x80, R7, 0xf8, !PT ;  /* 0x0000008000057812 */ /* 0x000fca00078ef807 */
[----:B------:R-:W-:Y:S01]  /*7ac0*/  STG.E.U8 desc[UR36][R2.64], R5 ;  /* 0x0000000502007986 */ /* 0x000fe2000c101124 */
[----:B------:R-:W-:Y:S05]  /*7ad0*/  EXIT ;  /* 0x000000000000794d */ /* 0x000fea0003800000 */
.L_x_2174:
        /* <DEDUP_REMOVED lines=11> */
.L_x_2180:
[----:B------:R-:W-:Y:S01]  /*7b90*/  IMAD.MOV.U32 R0, RZ, RZ, 0x7f ;  /* 0x0000007fff007424 */ /* 0x000fe200078e00ff */
[----:B------:R-:W-:-:S04]  /*7ba0*/  ISETP.GT.U32.AND P0, PT, R4, 0x7f800000, PT ;  /* 0x7f8000000400780c */ /* 0x000fc80003f04070 */
[----:B------:R-:W-:-:S09]  /*7bb0*/  SEL R0, R0, 0x7c, P0 ;  /* 0x0000007c00007807 */ /* 0x000fd20000000000 */
.L_x_2181:
[----:B------:R-:W-:Y:S05]  /*7bc0*/  BSYNC.RECONVERGENT B0 ;  /* 0x0000000000007941 */ /* 0x000fea0003800200 */
.L_x_2179:
[----:B------:R-:W-:-:S04]  /*7bd0*/  SHF.R.U32.HI R5, RZ, 0x18, R18 ;  /* 0x00000018ff057819 */ /* 0x000fc80000011612 */
[----:B------:R-:W-:-:S05]  /*7be0*/  LOP3.LUT R5, R0, 0x80, R5, 0xf8, !PT ;  /* 0x0000008000057812 */ /* 0x000fca00078ef805 */
[----:B------:R-:W-:Y:S01]  /*7bf0*/  STG.E.U8 desc[UR36][R2.64], R5 ;  /* 0x0000000502007986 */ /* 0x000fe2000c101124 */
[----:B------:R-:W-:Y:S05]  /*7c00*/  EXIT ;  /* 0x000000000000794d */ /* 0x000fea0003800000 */
.L_x_2173:
[----:B------:R-:W-:-:S05]  /*7c10*/  F2FP.BF16.F32.PACK_AB R18, RZ, R18 ;  /* 0x00000012ff12723e */ /* 0x000fca00000010ff */
[----:B------:R-:W-:Y:S01]  /*7c20*/  STG.E.U16 desc[UR36][R2.64], R18 ;  /* 0x0000001202007986 */ /* 0x000fe2000c101524 */
[----:B------:R-:W-:Y:S05]  /*7c30*/  EXIT ;  /* 0x000000000000794d */ /* 0x000fea0003800000 */
.L_x_2182:
        /* <DEDUP_REMOVED lines=12> */
.L_x_35800:


//--------------------- .text._ZN2at6native18elementwise_kernelILi128ELi2EZNS0_22gpu_kernel_impl_nocastIZZZNS0_22nan_to_num_kernel_cudaERNS_18TensorIteratorBaseESt8optionalIdES6_S6_ENKUlvE0_clEvENKUlvE0_clEvEUlfE_EEvS4_RKT_EUliE_EEviT1_ --------------------------
	.section	.text._ZN2at6native18elementwise_kernelILi128ELi2EZNS0_22gpu_kernel_impl_nocastIZZZNS0_22nan_to_num_kernel_cudaERNS_18TensorIteratorBaseESt8optionalIdES6_S6_ENKUlvE0_clEvENKUlvE0_clEvEUlfE_EEvS4_RKT_EUliE_EEviT1_,"ax",@progbits
	.align	128
        .global         _ZN2at6native18elementwise_kernelILi128ELi2EZNS0_22gpu_kernel_impl_nocastIZZZNS0_22nan_to_num_kernel_cudaERNS_18TensorIteratorBaseESt8optionalIdES6_S6_ENKUlvE0_clEvENKUlvE0_clEvEUlfE_EEvS4_RKT_EUliE_EEviT1_
        .type           _ZN2at6native18elementwise_kernelILi128ELi2EZNS0_22gpu_kernel_impl_nocastIZZZNS0_22nan_to_num_kernel_cudaERNS_18TensorIteratorBaseESt8optionalIdES6_S6_ENKUlvE0_clEvENKUlvE0_clEvEUlfE_EEvS4_RKT_EUliE_EEviT1_,@function
        .size           _ZN2at6native18elementwise_kernelILi128ELi2EZNS0_22gpu_kernel_impl_nocastIZZZNS0_22nan_to_num_kernel_cudaERNS_18TensorIteratorBaseESt8optionalIdES6_S6_ENKUlvE0_clEvENKUlvE0_clEvEUlfE_EEvS4_RKT_EUliE_EEviT1_,(.L_x_35801 - _ZN2at6native18elementwise_kernelILi128ELi2EZNS0_22gpu_kernel_impl_nocastIZZZNS0_22nan_to_num_kernel_cudaERNS_18TensorIteratorBaseESt8optionalIdES6_S6_ENKUlvE0_clEvENKUlvE0_clEvEUlfE_EEvS4_RKT_EUliE_EEviT1_)
        .other          _ZN2at6native18elementwise_kernelILi128ELi2EZNS0_22gpu_kernel_impl_nocastIZZZNS0_22nan_to_num_kernel_cudaERNS_18TensorIteratorBaseESt8optionalIdES6_S6_ENKUlvE0_clEvENKUlvE0_clEvEUlfE_EEvS4_RKT_EUliE_EEviT1_,@"STO_CUDA_ENTRY STV_DEFAULT"
_ZN2at6native18elementwise_kernelILi128ELi2EZNS0_22gpu_kernel_impl_nocastIZZZNS0_22nan_to_num_kernel_cudaERNS_18TensorIteratorBaseESt8optionalIdES6_S6_ENKUlvE0_clEvENKUlvE0_clEvEUlfE_EEvS4_RKT_EUliE_EEviT1_:
.text._ZN2at6native18elementwise_kernelILi128ELi2EZNS0_22gpu_kernel_impl_nocastIZZZNS0_22nan_to_num_kernel_cudaERNS_18TensorIteratorBaseESt8optionalIdES6_S6_ENKUlvE0_clEvENKUlvE0_clEvEUlfE_EEvS4_RKT_EUliE_EEviT1_:
[----:B------:R-:W-:Y:S08]  /*0000*/  LDC R1, c[0x0][0x37c] ;  /* 0x0000df00ff017b82 */ /* 0x000ff00000000800 */
[----:B------:R-:W0:Y:S01]  /*0010*/  LDC R2, c[0x0][0x388] ;  /* 0x0000e200ff027b82 */ /* 0x000e220000000800 */
[----:B------:R-:W1:Y:S01]  /*0020*/  S2R R3, SR_TID.X ;  /* 0x0000000000037919 */ /* 0x000e620000002100 */
[----:B------:R-:W2:Y:S06]  /*0030*/  LDCU.64 UR6, c[0x0][0x358] ;  /* 0x00006b00ff0677ac */ /* 0x000eac0008000a00 */
[----:B------:R-:W3:Y:S01]  /*0040*/  S2UR UR4, SR_CTAID.X ;  /* 0x00000000000479c3 */ /* 0x000ee20000002500 */
[----:B0-----:R-:W-:Y:S01]  /*0050*/  ISETP.NE.AND P0, PT, R2, RZ, PT ;  /* 0x000000ff0200720c */ /* 0x001fe20003f05270 */
[----:B---3--:R-:W-:-:S06]  /*0060*/  USHF.L.U32 UR4, UR4, 0x8, URZ ;  /* 0x0000000804047899 */ /* 0x008fcc00080006ff */
[----:B-1----:R-:W-:-:S06]  /*0070*/  LOP3.LUT R3, R3, UR4, RZ, 0xfc, !PT ;  /* 0x0000000403037c12 */ /* 0x002fcc000f8efcff */
[----:B--2---:R-:W-:Y:S05]  /*0080*/  @P0 BRA `(.L_x_2183) ;  /* 0x0000000000740947 */ /* 0x004fea0003800000 */
[----:B------:R-:W0:Y:S01]  /*0090*/  LDCU UR4, c[0x0][0x380] ;  /* 0x00007000ff0477ac */ /* 0x000e220008000800 */
[----:B------:R-:W-:Y:S01]  /*00a0*/  BSSY.RECONVERGENT B0, `(.L_x_2184) ;  /* 0x000000e000007945 */ /* 0x000fe20003800200 */
[----:B0-----:R-:W-:-:S13]  /*00b0*/  ISETP.GE.AND P0, PT, R3, UR4, PT ;  /* 0x0000000403007c0c */ /* 0x001fda000bf06270 */
[----:B------:R-:W-:Y:S05]  /*00c0*/  @P0 BRA `(.L_x_2185) ;  /* 0x00000000002c0947 */ /* 0x000fea0003800000 */
[----:B------:R-:W0:Y:S02]  /*00d0*/  LDC.64 R4, c[0x0][0x588] ;  /* 0x00016200ff047b82 */ /* 0x000e240000000a00 */
[----:B0-----:R-:W2:Y:S06]  /*00e0*/  LDG.E R9, desc[UR6][R4.64] ;  /* 0x0000000604097981 */ /* 0x001eac000c1e1900 */
[----:B------:R-:W0:Y:S01]  /*00f0*/  LDC.64 R6, c[0x0][0x580] ;  /* 0x00016000ff067b82 */ /* 0x000e220000000a00 */
[----:B------:R-:W-:Y:S02]  /*0100*/  IADD3 R3, PT, PT, R3, 0x80, RZ ;  /* 0x0000008003037810 */ /* 0x000fe40007ffe0ff */
[----:B--2---:R-:W-:-:S02]  /*0110*/  FSETP.NEU.FTZ.AND P2, PT, R9, -INF , PT ;  /* 0xff8000000900780b */ /* 0x004fc40003f5d000 */
[C---:B------:R-:W-:Y:S02]  /*0120*/  FSETP.NAN.FTZ.AND P0, PT, |R9|.reuse, |R9|, PT ;  /* 0x400000090900720b */ /* 0x040fe40003f18200 */
[----:B------:R-:W-:-:S09]  /*0130*/  FSETP.NEU.FTZ.AND P1, PT, R9, +INF , PT ;  /* 0x7f8000000900780b */ /* 0x000fd20003f3d000 */
[----:B------:R-:W1:Y:S08]  /*0140*/  @!P2 LDC R9, c[0x0][0x598] ;  /* 0x00016600ff09ab82 */ /* 0x000e700000000800 */
[----:B-1----:R-:W1:Y:S08]  /*0150*/  @!P1 LDC R9, c[0x0][0x594] ;  /* 0x00016500ff099b82 */ /* 0x002e700000000800 */
[----:B-1----:R-:W0:Y:S02]  /*0160*/  @P0 LDC R9, c[0x0][0x590] ;  /* 0x00016400ff090b82 */ /* 0x002e240000000800 */
[----:B0-----:R0:W-:Y:S02]  /*0170*/  STG.E desc[UR6][R6.64], R9 ;  /* 0x0000000906007986 */ /* 0x0011e4000c101906 */
.L_x_2185:
[----:B------:R-:W-:Y:S05]  /*0180*/  BSYNC.RECONVERGENT B0 ;  /* 0x0000000000007941 */ /* 0x000fea0003800200 */
.L_x_2184:
[----:B------:R-:W-:-:S13]  /*0190*/  ISETP.GE.AND P0, PT, R3, UR4, PT ;  /* 0x0000000403007c0c */ /* 0x000fda000bf06270 */
[----:B------:R-:W-:Y:S05]  /*01a0*/  @P0 EXIT ;  /* 0x000000000000094d */ /* 0x000fea0003800000 */
[----:B------:R-:W0:Y:S02]  /*01b0*/  LDC.64 R2, c[0x0][0x588] ;  /* 0x00016200ff027b82 */ /* 0x000e240000000a00 */
[----:B0-----:R-:W2:Y:S06]  /*01c0*/  LDG.E R7, desc[UR6][R2.64] ;  /* 0x0000000602077981 */ /* 0x001eac000c1e1900 */
[----:B------:R-:W0:Y:S01]  /*01d0*/  LDC.64 R4, c[0x0][0x580] ;  /* 0x00016000ff047b82 */ /* 0x000e220000000a00 */
[C---:B--2---:R-:W-:Y:S02]  /*01e0*/  FSETP.NEU.FTZ.AND P2, PT, R7.reuse, -INF , PT ;  /* 0xff8000000700780b */ /* 0x044fe40003f5d000 */
[----:B------:R-:W-:-:S02]  /*01f0*/  FSETP.NAN.FTZ.AND P0, PT, |R7|, |R7|, PT ;  /* 0x400000070700720b */ /* 0x000fc40003f18200 */
[----:B------:R-:W-:-:S09]  /*0200*/  FSETP.NEU.FTZ.AND P1, PT, R7, +INF , PT ;  /* 0x7f8000000700780b */ /* 0x000fd20003f3d000 */
[----:B------:R-:W1:Y:S08]  /*0210*/  @!P2 LDC R7, c[0x0][0x598] ;  /* 0x00016600ff07ab82 */ /* 0x000e700000000800 */
[----:B-1----:R-:W1:Y:S08]  /*0220*/  @!P1 LDC R7, c[0x0][0x594] ;  /* 0x00016500ff079b82 */ /* 0x002e700000000800 */
[----:B-1----:R-:W0:Y:S02]  /*0230*/  @P0 LDC R7, c[0x0][0x590] ;  /* 0x00016400ff070b82 */ /* 0x002e240000000800 */
[----:B0-----:R-:W-:Y:S01]  /*0240*/  STG.E desc[UR6][R4.64], R7 ;  /* 0x0000000704007986 */ /* 0x001fe2000c101906 */
[----:B------:R-:W-:Y:S05]  /*0250*/  EXIT ;  /* 0x000000000000794d */ /* 0x000fea0003800000 */
.L_x_2183:
[----:B------:R-:W0:Y:S01]  /*0260*/  LDCU UR4, c[0x0][0x380] ;  /* 0x00007000ff0477ac */ /* 0x000e220008000800 */
[----:B------:R-:W-:Y:S01]  /*0270*/  IADD3 R2, PT, PT, R2, -0x1, RZ ;  /* 0xffffffff02027810 */ /* 0x000fe20007ffe0ff */
[----:B------:R-:W-:Y:S03]  /*0280*/  BSSY.RECONVERGENT B0, `(.L_x_2186) ;  /* 0x000013d000007945 */ /* 0x000fe60003800200 */
        /* <DEDUP_REMOVED lines=284> */
[----:B------:R-:W1:Y:S01]  /*1450*/  LDCU UR5, c[0x0][0x4a8] ;  /* 0x00009500ff0577ac */ /* 0x000e620008000800 */
[----:B------:R-:W2:Y:S09]  /*1460*/  LDCU.64 UR10, c[0x0][0x570] ;  /* 0x0000ae00ff0a77ac */ /* 0x000eb20008000a00 */
[----:B------:R-:W3:Y:S01]  /*1470*/  @P0 LDC.64 R14, c[0x0][0x4b0] ;  /* 0x00012c00ff0e0b82 */ /* 0x000ee20000000a00 */
[----:B0-----:R-:W-:-:S07]  /*1480*/  IMAD.HI.U32 R10, R7, UR9, R6 ;  /* 0x00000009070a7c27 */ /* 0x001fce000f8e0006 */
[----:B------:R-:W0:Y:S01]  /*1490*/  @P0 LDC R17, c[0x0][0x4ac] ;  /* 0x00012b00ff110b82 */ /* 0x000e220000000800 */
[----:B-1----:R-:W-:Y:S02]  /*14a0*/  SHF.R.U32.HI R11, RZ, UR5, R10 ;  /* 0x00000005ff0b7c19 */ /* 0x002fe4000801160a */
[----:B------:R-:W-:Y:S02]  /*14b0*/  @P0 MOV R10, RZ ;  /* 0x000000ff000a0202 */ /* 0x000fe40000000f00 */
[----:B------:R-:W-:-:S03]  /*14c0*/  IADD3 R13, PT, PT, -R11, RZ, RZ ;  /* 0x000000ff0b0d7210 */ /* 0x000fc60007ffe1ff */
[----:B------:R-:W1:Y:S01]  /*14d0*/  @P0 LDC.64 R8, c[0x0][0x578] ;  /* 0x00015e00ff080b82 */ /* 0x000e620000000a00 */
[----:B---3--:R-:W-:-:S05]  /*14e0*/  @P0 IMAD.HI.U32 R6, R11, R14, R10 ;  /* 0x0000000e0b060227 */ /* 0x008fca00078e000a */
[----:B------:R-:W-:Y:S01]  /*14f0*/  @P0 SHF.R.U32.HI R10, RZ, R15, R6 ;  /* 0x0000000fff0a0219 */ /* 0x000fe20000011606 */
[----:B------:R-:W-:-:S03]  /*1500*/  IMAD R6, R13, UR8, R7 ;  /* 0x000000080d067c24 */ /* 0x000fc6000f8e0207 */
[----:B------:R-:W-:Y:S01]  /*1510*/  @P0 IADD3 R10, PT, PT, -R10, RZ, RZ ;  /* 0x000000ff0a0a0210 */ /* 0x000fe20007ffe1ff */
[C---:B--2---:R-:W-:Y:S02]  /*1520*/  IMAD R5, R6.reuse, UR10, R5 ;  /* 0x0000000a06057c24 */ /* 0x044fe4000f8e0205 */
[----:B------:R-:W-:Y:S02]  /*1530*/  IMAD R4, R6, UR11, R4 ;  /* 0x0000000b06047c24 */ /* 0x000fe4000f8e0204 */
[----:B0-----:R-:W-:-:S04]  /*1540*/  @P0 IMAD R10, R10, R17, R11 ;  /* 0x000000110a0a0224 */ /* 0x001fc800078e020b */
[C---:B-1----:R-:W-:Y:S02]  /*1550*/  @P0 IMAD R5, R10.reuse, R8, R5 ;  /* 0x000000080a050224 */ /* 0x042fe400078e0205 */
[----:B------:R-:W-:-:S07]  /*1560*/  @P0 IMAD R4, R10, R9, R4 ;  /* 0x000000090a040224 */ /* 0x000fce00078e0204 */
.L_x_2188:
[----:B------:R-:W0:Y:S02]  /*1570*/  LDCU.128 UR8, c[0x0][0x580] ;  /* 0x0000b000ff0877ac */ /* 0x000e240008000c00 */
[----:B0-----:R-:W-:-:S05]  /*1580*/  IADD3 R6, P0, PT, R4, UR10, RZ ;  /* 0x0000000a04067c10 */ /* 0x001fca000ff1e0ff */
[----:B------:R-:W-:-:S05]  /*1590*/  IMAD.X R7, RZ, RZ, UR11, P0 ;  /* 0x0000000bff077e24 */ /* 0x000fca00080e06ff */
[----:B------:R-:W2:Y:S01]  /*15a0*/  LDG.E R9, desc[UR6][R6.64] ;  /* 0x0000000606097981 */ /* 0x000ea2000c1e1900 */
[----:B------:R-:W-:Y:S02]  /*15b0*/  IADD3 R3, PT, PT, R3, 0x80, RZ ;  /* 0x0000008003037810 */ /* 0x000fe40007ffe0ff */
[C---:B--2---:R-:W-:Y:S02]  /*15c0*/  FSETP.NEU.FTZ.AND P2, PT, R9.reuse, -INF , PT ;  /* 0xff8000000900780b */ /* 0x044fe40003f5d000 */
[C---:B------:R-:W-:Y:S02]  /*15d0*/  FSETP.NAN.FTZ.AND P0, PT, |R9|.reuse, |R9|, PT ;  /* 0x400000090900720b */ /* 0x040fe40003f18200 */
[----:B------:R-:W-:-:S09]  /*15e0*/  FSETP.NEU.FTZ.AND P1, PT, R9, +INF , PT ;  /* 0x7f8000000900780b */ /* 0x000fd20003f3d000 */
[----:B------:R-:W0:Y:S08]  /*15f0*/  @!P2 LDC R9, c[0x0][0x598] ;  /* 0x00016600ff09ab82 */ /* 0x000e300000000800 */
[----:B0-----:R-:W0:Y:S08]  /*1600*/  @!P1 LDC R9, c[0x0][0x594] ;  /* 0x00016500ff099b82 */ /* 0x001e300000000800 */
[----:B0-----:R-:W0:Y:S01]  /*1610*/  @P0 LDC R9, c[0x0][0x590] ;  /* 0x00016400ff090b82 */ /* 0x001e220000000800 */
[----:B------:R-:W-:-:S04]  /*1620*/  IADD3 R4, P0, PT, R5, UR8, RZ ;  /* 0x0000000805047c10 */ /* 0x000fc8000ff1e0ff */
[----:B------:R-:W-:-:S05]  /*1630*/  IADD3.X R5, PT, PT, RZ, UR9, RZ, P0, !PT ;  /* 0x00000009ff057c10 */ /* 0x000fca00087fe4ff */
[----:B0-----:R0:W-:Y:S04]  /*1640*/  STG.E desc[UR6][R4.64], R9 ;  /* 0x0000000904007986 */ /* 0x0011e8000c101906 */
.L_x_2187:
[----:B------:R-:W-:Y:S05]  /*1650*/  BSYNC.RECONVERGENT B0 ;  /* 0x0000000000007941 */ /* 0x000fea0003800200 */
.L_x_2186:
[----:B------:R-:W-:-:S13]  /*1660*/  ISETP.GE.AND P0, PT, R3, UR4, PT ;  /* 0x0000000403007c0c */ /* 0x000fda000bf06270 */
[----:B------:R-:W-:Y:S05]  /*1670*/  @P0 EXIT ;  /* 0x000000000000094d */ /* 0x000fea0003800000 */
[----:B------:R-:W1:Y:S01]  /*1680*/  LDCU.64 UR4, c[0x0][0x390] ;  /* 0x00007200ff0477ac */ /* 0x000e620008000a00 */
[----:B0-----:R-:W-:Y:S01]  /*1690*/  HFMA2 R4, -RZ, RZ, 0, 0 ;  /* 0x00000000ff047431 */ /* 0x001fe200000001ff */
[----:B------:R-:W-:Y:S01]  /*16a0*/  MOV R5, R3 ;  /* 0x0000000300057202 */ /* 0x000fe20000000f00 */
[----:B------:R-:W0:Y:S01]  /*16b0*/  LDCU UR8, c[0x0][0x38c] ;  /* 0x00007180ff0877ac */ /* 0x000e220008000800 */
[----:B------:R-:W-:Y:S01]  /*16c0*/  ISETP.NE.AND P0, PT, R2, RZ, PT ;  /* 0x000000ff0200720c */ /* 0x000fe20003f05270 */
        /* <DEDUP_REMOVED lines=293> */
.L_x_2189:
[----:B------:R-:W0:Y:S02]  /*2920*/  LDCU.128 UR8, c[0x0][0x580] ;  /* 0x0000b000ff0877ac */ /* 0x000e240008000c00 */
[----:B0-----:R-:W-:-:S04]  /*2930*/  IADD3 R4, P0, PT, R2, UR10, RZ ;  /* 0x0000000a02047c10 */ /* 0x001fc8000ff1e0ff */
[----:B------:R-:W-:-:S05]  /*2940*/  IADD3.X R5, PT, PT, RZ, UR11, RZ, P0, !PT ;  /* 0x0000000bff057c10 */ /* 0x000fca00087fe4ff */
[----:B------:R-:W2:Y:S02]  /*2950*/  LDG.E R7, desc[UR6][R4.64] ;  /* 0x0000000604077981 */ /* 0x000ea4000c1e1900 */
        /* <DEDUP_REMOVED lines=8> */
[----:B0-----:R-:W-:Y:S01]  /*29e0*/  STG.E desc[UR6][R2.64], R7 ;  /* 0x0000000702007986 */ /* 0x001fe2000c101906 */
[----:B------:R-:W-:Y:S05]  /*29f0*/  EXIT ;  /* 0x000000000000794d */ /* 0x000fea0003800000 */
.L_x_2190:
        /* <DEDUP_REMOVED lines=16> */
.L_x_35801:


//--------------------- .text._ZN2at6native27unrolled_elementwise_kernelIZZZNS0_22nan_to_num_kernel_cudaERNS_18TensorIteratorBaseESt8optionalIdES5_S5_ENKUlvE0_clEvENKUlvE0_clEvEUlfE_St5arrayIPcLm2EELi4E23TrivialOffsetCalculatorILi1EjESD_NS0_6memory15LoadWithoutCastENSE_16StoreWithoutCastEEEviT_T0_T2_T3_T4_T5_ --------------------------
	.section	.text._ZN2at6native27unrolled_elementwise_kernelIZZZNS0_22nan_to_num_kernel_cudaERNS_18TensorIteratorBaseESt8optionalIdES5_S5_ENKUlvE0_clEvENKUlvE0_clEvEUlfE_St5arrayIPcLm2EELi4E23TrivialOffsetCalculatorILi1EjESD_NS0_6memory15LoadWithoutCastENSE_16StoreWithoutCastEEEviT_T0_T2_T3_T4_T5_,"ax",@progbits
	.align	128
        .global         _ZN2at6native27unrolled_elementwise_kernelIZZZNS0_22nan_to_num_kernel_cudaERNS_18TensorIteratorBaseESt8optionalIdES5_S5_ENKUlvE0_clEvENKUlvE0_clEvEUlfE_St5arrayIPcLm2EELi4E23TrivialOffsetCalculatorILi1EjESD_NS0_6memory15LoadWithoutCastENSE_16StoreWithoutCastEEEviT_T0_T2_T3_T4_T5_
        .type           _ZN2at6native27unrolled_elementwise_kernelIZZZNS0_22nan_to_num_kernel_cudaERNS_18TensorIteratorBaseESt8optionalIdES5_S5_ENKUlvE0_clEvENKUlvE0_clEvEUlfE_St5arrayIPcLm2EELi4E23TrivialOffsetCalculatorILi1EjESD_NS0_6memory15LoadWithoutCastENSE_16StoreWithoutCastEEEviT_T0_T2_T3_T4_T5_,@function
        .size           _ZN2at6native27unrolled_elementwise_kernelIZZZNS0_22nan_to_num_kernel_cudaERNS_18TensorIteratorBaseESt8optionalIdES5_S5_ENKUlvE0_clEvENKUlvE0_clEvEUlfE_St5arrayIPcLm2EELi4E23TrivialOffsetCalculatorILi1EjESD_NS0_6memory15LoadWithoutCastENSE_16StoreWithoutCastEEEviT_T0_T2_T3_T4_T5_,(.L_x_35802 - _ZN2at6native27unrolled_elementwise_kernelIZZZNS0_22nan_to_num_kernel_cudaERNS_18TensorIteratorBaseESt8optionalIdES5_S5_ENKUlvE0_clEvENKUlvE0_clEvEUlfE_St5arrayIPcLm2EELi4E23TrivialOffsetCalculatorILi1EjESD_NS0_6memory15LoadWithoutCastENSE_16StoreWithoutCastEEEviT_T0_T2_T3_T4_T5_)
        .other          _ZN2at6native27unrolled_elementwise_kernelIZZZNS0_22nan_to_num_kernel_cudaERNS_18TensorIteratorBaseESt8optionalIdES5_S5_ENKUlvE0_clEvENKUlvE0_clEvEUlfE_St5arrayIPcLm2EELi4E23TrivialOffsetCalculatorILi1EjESD_NS0_6memory15LoadWithoutCastENSE_16StoreWithoutCastEEEviT_T0_T2_T3_T4_T5_,@"STO_CUDA_ENTRY STV_DEFAULT"
_ZN2at6native27unrolled_elementwise_kernelIZZZNS0_22nan_to_num_kernel_cudaERNS_18TensorIteratorBaseESt8optionalIdES5_S5_ENKUlvE0_clEvENKUlvE0_clEvEUlfE_St5arrayIPcLm2EELi4E23TrivialOffsetCalculatorILi1EjESD_NS0_6memory15LoadWithoutCastENSE_16StoreWithoutCastEEEviT_T0_T2_T3_T4_T5_:
.text._ZN2at6native27unrolled_elementwise_kernelIZZZNS0_22nan_to_num_kernel_cudaERNS_18TensorIteratorBaseESt8optionalIdES5_S5_ENKUlvE0_clEvENKUlvE0_clEvEUlfE_St5arrayIPcLm2EELi4E23TrivialOffsetCalculatorILi1EjESD_NS0_6memory15LoadWithoutCastENSE_16StoreWithoutCastEEEviT_T0_T2_T3_T4_T5_:
[----:B------:R-:W-:Y:S01]  /*0000*/  LDC R1, c[0x0][0x37c] ;  /* 0x0000df00ff017b82 */ /* 0x000fe20000000800 */
[----:B------:R-:W0:Y:S07]  /*0010*/  S2R R0, SR_CTAID.X ;  /* 0x0000000000007919 */ /* 0x000e2e0000002500 */
[----:B------:R-:W0:Y:S01]  /*0020*/  LDC R3, c[0x0][0x380] ;  /* 0x0000e000ff037b82 */ /* 0x000e220000000800 */
[----:B------:R-:W1:Y:S01]  /*0030*/  LDCU.64 UR4, c[0x0][0x358] ;  /* 0x00006b00ff0477ac */ /* 0x000e620008000a00 */
[----:B------:R-:W2:Y:S01]  /*0040*/  S2R R9, SR_TID.X ;  /* 0x0000000000097919 */ /* 0x000ea20000002100 */
[----:B0-----:R-:W-:-:S02]  /*0050*/  IMAD R2, R0, -0x200, R3 ;  /* 0xfffffe0000027824 */ /* 0x001fc400078e0203 */
[----:B--2---:R-:W-:-:S03]  /*0060*/  IMAD.MOV.U32 R3, RZ, RZ, R9 ;  /* 0x000000ffff037224 */ /* 0x004fc600078e0009 */
[----:B------:R-:W-:-:S13]  /*0070*/  ISETP.GE.AND P0, PT, R9, R2, PT ;  /* 0x000000020900720c */ /* 0x000fda0003f06270 */
[----:B------:R-:W0:Y:S01]  /*0080*/  @!P0 LDC.64 R10, c[0x0][0x3a8] ;  /* 0x0000ea00ff0a8b82 */ /* 0x000e220000000a00 */
[----:B------:R-:W-:Y:S02]  /*0090*/  @!P0 VIADD R9, R3, 0x80 ;  /* 0x0000008003098836 */ /* 0x000fe40000000000 */
[----:B------:R-:W-:-:S03]  /*00a0*/  @!P0 IMAD R7, R0, 0x200, R3 ;  /* 0x0000020000078824 */ /* 0x000fc600078e0203 */
[----:B------:R-:W-:-:S13]  /*00b0*/  ISETP.GE.AND P1, PT, R9, R2, PT ;  /* 0x000000020900720c */ /* 0x000fda0003f26270 */
[----:B------:R-:W2:Y:S01]  /*00c0*/  @!P1 LDC.64 R12, c[0x0][0x3a8] ;  /* 0x0000ea00ff0c9b82 */ /* 0x000ea20000000a00 */
[----:B0-----:R-:W-:-:S04]  /*00d0*/  @!P0 IMAD.WIDE.U32 R10, R7, 0x4, R10 ;  /* 0x00000004070a8825 */ /* 0x001fc800078e000a */
[----:B------:R-:W-:-:S06]  /*00e0*/  IMAD.MOV.U32 R7, RZ, RZ, RZ ;  /* 0x000000ffff077224 */ /* 0x000fcc00078e00ff */
[----:B-1----:R0:W3:Y:S01]  /*00f0*/  @!P0 LDG.E R7, desc[UR4][R10.64] ;  /* 0x000000040a078981 */ /* 0x0020e2000c1e1900 */
[----:B------:R-:W-:Y:S02]  /*0100*/  @!P1 IMAD R15, R0, 0x200, R9 ;  /* 0x00000200000f9824 */ /* 0x000fe400078e0209 */
[----:B------:R-:W-:Y:S02]  /*0110*/  @!P1 VIADD R9, R9, 0x80 ;  /* 0x0000008009099836 */ /* 0x000fe40000000000 */
[----:B------:R-:W-:-:S03]  /*0120*/  IMAD.MOV.U32 R8, RZ, RZ, RZ ;  /* 0x000000ffff087224 */ /* 0x000fc600078e00ff */
[----:B------:R-:W-:Y:S01]  /*0130*/  ISETP.GE.AND P2, PT, R9, R2, PT ;  /* 0x000000020900720c */ /* 0x000fe20003f46270 */
[----:B--2---:R-:W-:-:S05]  /*0140*/  @!P1 IMAD.WIDE.U32 R12, R15, 0x4, R12 ;  /* 0x000000040f0c9825 */ /* 0x004fca00078e000c */
[----:B------:R1:W2:Y:S01]  /*0150*/  @!P1 LDG.E R8, desc[UR4][R12.64] ;  /* 0x000000040c089981 */ /* 0x0002a2000c1e1900 */
[----:B0-----:R-:W-:-:S06]  /*0160*/  IMAD.MOV.U32 R10, RZ, RZ, RZ ;  /* 0x000000ffff0a7224 */ /* 0x001fcc00078e00ff */
[----:B------:R-:W0:Y:S01]  /*0170*/  @!P2 LDC.64 R14, c[0x0][0x3a8] ;  /* 0x0000ea00ff0eab82 */ /* 0x000e220000000a00 */
[----:B------:R-:W-:Y:S02]  /*0180*/  @!P2 IMAD R17, R0, 0x200, R9 ;  /* 0x000002000011a824 */ /* 0x000fe400078e0209 */
[----:B------:R-:W-:-:S05]  /*0190*/  @!P2 VIADD R9, R9, 0x80 ;  /* 0x000000800909a836 */ /* 0x000fca0000000000 */
[----:B------:R-:W-:Y:S01]  /*01a0*/  ISETP.GE.AND P0, PT, R9, R2, PT ;  /* 0x000000020900720c */ /* 0x000fe20003f06270 */
[----:B0-----:R-:W-:-:S12]  /*01b0*/  @!P2 IMAD.WIDE.U32 R16, R17, 0x4, R14 ;  /* 0x000000041110a825 */ /* 0x001fd800078e000e */
[----:B------:R-:W0:Y:S01]  /*01c0*/  @!P0 LDC.64 R14, c[0x0][0x3a8] ;  /* 0x0000ea00ff0e8b82 */ /* 0x000e220000000a00 */
[----:B------:R-:W4:Y:S01]  /*01d0*/  @!P2 LDG.E R10, desc[UR4][R16.64] ;  /* 0x00000004100aa981 */ /* 0x000f22000c1e1900 */
[----:B------:R-:W-:-:S04]  /*01e0*/  @!P0 IMAD R9, R0, 0x200, R9 ;  /* 0x0000020000098824 */ /* 0x000fc800078e0209 */
[----:B0-----:R-:W-:-:S04]  /*01f0*/  @!P0 IMAD.WIDE.U32 R14, R9, 0x4, R14 ;  /* 0x00000004090e8825 */ /* 0x001fc800078e000e */
[----:B------:R-:W-:-:S06]  /*0200*/  IMAD.MOV.U32 R9, RZ, RZ, RZ ;  /* 0x000000ffff097224 */ /* 0x000fcc00078e00ff */
[----:B------:R0:W5:Y:S01]  /*0210*/  @!P0 LDG.E R9, desc[UR4][R14.64] ;  /* 0x000000040e098981 */ /* 0x000162000c1e1900 */
[CC--:B------:R-:W-:Y:S01]  /*0220*/  ISETP.GE.AND P2, PT, R3.reuse, R2.reuse, PT ;  /* 0x000000020300720c */ /* 0x0c0fe20003f46270 */
[C---:B------:R-:W-:Y:S01]  /*0230*/  VIADD R19, R3.reuse, 0x80 ;  /* 0x0000008003137836 */ /* 0x040fe20000000000 */
[----:B------:R-:W-:Y:S01]  /*0240*/  PLOP3.LUT P0, PT, PT, PT, PT, 0x80, 0x8 ;  /* 0x000000000008781c */ /* 0x000fe20003f0f070 */
[----:B------:R-:W-:Y:S01]  /*0250*/  VIADD R11, R3, 0x100 ;  /* 0x00000100030b7836 */ /* 0x000fe20000000000 */
[----:B------:R-:W-:Y:S02]  /*0260*/  BSSY.RECONVERGENT B0, `(.L_x_2191) ;  /* 0x0000055000007945 */ /* 0x000fe40003800200 */
[----:B------:R-:W-:-:S04]  /*0270*/  ISETP.GE.AND P4, PT, R19, R2, PT ;  /* 0x000000021300720c */ /* 0x000fc80003f86270 */
[----:B-1----:R-:W-:-:S03]  /*0280*/  P2R R12, PR, RZ, 0x10 ;  /* 0x00000010ff0c7803 */ /* 0x002fc60000000000 */
[C---:B---3--:R-:W-:Y:S02]  /*0290*/  @!P2 FSETP.NEU.FTZ.AND P1, PT, R7.reuse, -INF , PT ;  /* 0xff8000000700a80b */ /* 0x048fe40003f3d000 */
[C---:B------:R-:W-:Y:S02]  /*02a0*/  @!P2 FSETP.NAN.FTZ.AND P3, PT, |R7|.reuse, |R7|, PT ;  /* 0x400000070700a20b */ /* 0x040fe40003f78200 */
[----:B------:R-:W-:Y:S02]  /*02b0*/  @!P2 PLOP3.LUT P0, PT, P1, PT, PT, 0x80, 0x8 ;  /* 0x000000000008a81c */ /* 0x000fe40000f0f070 */
[----:B------:R-:W-:Y:S02]  /*02c0*/  P2R R13, PR, RZ, 0x8 ;  /* 0x00000008ff0d7803 */ /* 0x000fe40000000000 */
[----:B------:R-:W-:Y:S02]  /*02d0*/  @!P2 FSETP.NEU.FTZ.AND P1, PT, R7, +INF , PT ;  /* 0x7f8000000700a80b */ /* 0x000fe40003f3d000 */
[----:B--2---:R-:W-:-:S02]  /*02e0*/  @!P4 FSETP.NEU.FTZ.AND P3, PT, R8, -INF , PT ;  /* 0xff8000000800c80b */ /* 0x004fc40003f7d000 */
[----:B------:R-:W-:-:S05]  /*02f0*/  @!P4 FSETP.NAN.FTZ.AND P5, PT, |R8|, |R8|, PT ;  /* 0x400000080800c20b */ /* 0x000fca0003fb8200 */
[----:B------:R-:W1:Y:S01]  /*0300*/  @!P0 LDC R7, c[0x0][0x390] ;  /* 0x0000e400ff078b82 */ /* 0x000e620000000800 */
[----:B------:R-:W-:Y:S02]  /*0310*/  PLOP3.LUT P0, PT, PT, PT, PT, 0x80, 0x8 ;  /* 0x000000000008781c */ /* 0x000fe40003f0f070 */
[----:B------:R-:W-:Y:S02]  /*0320*/  @!P4 PLOP3.LUT P0, PT, P3, PT, PT, 0x80, 0x8 ;  /* 0x000000000008c81c */ /* 0x000fe40001f0f070 */
[----:B------:R-:W-:Y:S02]  /*0330*/  PLOP3.LUT P3, PT, PT, PT, PT, 0x80, 0x8 ;  /* 0x000000000008781c */ /* 0x000fe40003f6f070 */
[----:B------:R-:W-:Y:S02]  /*0340*/  @!P2 PLOP3.LUT P3, PT, P1, PT, PT, 0x80, 0x8 ;  /* 0x000000000008a81c */ /* 0x000fe40000f6f070 */
[----:B------:R-:W-:Y:S02]  /*0350*/  @!P4 FSETP.NEU.FTZ.AND P1, PT, R8, +INF , PT ;  /* 0x7f8000000800c80b */ /* 0x000fe40003f3d000 */
[----:B0-----:R-:W-:-:S02]  /*0360*/  P2R R14, PR, RZ, 0x20 ;  /* 0x00000020ff0e7803 */ /* 0x001fc40000000000 */
[----:B------:R-:W-:-:S03]  /*0370*/  PLOP3.LUT P5, PT, PT, PT, PT, 0x80, 0x8 ;  /* 0x000000000008781c */ /* 0x000fc60003faf070 */
[----:B------:R-:W0:Y:S01]  /*0380*/  @!P0 LDC R8, c[0x0][0x390] ;  /* 0x0000e400ff088b82 */ /* 0x000e220000000800 */
[----:B------:R-:W-:Y:S02]  /*0390*/  PLOP3.LUT P0, PT, PT, PT, PT, 0x80, 0x8 ;  /* 0x000000000008781c */ /* 0x000fe40003f0f070 */
[----:B------:R-:W-:Y:S02]  /*03a0*/  @!P4 PLOP3.LUT P0, PT, P1, PT, PT, 0x80, 0x8 ;  /* 0x000000000008c81c */ /* 0x000fe40000f0f070 */
[----:B------:R-:W-:-:S03]  /*03b0*/  ISETP.NE.AND P4, PT, R13, RZ, PT ;  /* 0x000000ff0d00720c */ /* 0x000fc60003f85270 */
[----:B-1----:R-:W1:Y:S01]  /*03c0*/  @!P3 LDC R7, c[0x0][0x38c] ;  /* 0x0000e300ff07bb82 */ /* 0x002e620000000800 */
[----:B------:R-:W-:Y:S01]  /*03d0*/  ISETP.GE.AND P3, PT, R11, R2, PT ;  /* 0x000000020b00720c */ /* 0x000fe20003f66270 */
[----:B------:R-:W-:-:S12]  /*03e0*/  VIADD R11, R3, 0x180 ;  /* 0x00000180030b7836 */ /* 0x000fd80000000000 */
[C---:B----4-:R-:W-:Y:S01]  /*03f0*/  @!P3 FSETP.NEU.FTZ.AND P1, PT, R10.reuse, -INF , PT ;  /* 0xff8000000a00b80b */ /* 0x050fe20003f3d000 */
[----:B0-----:R-:W0:Y:S01]  /*0400*/  @!P0 LDC R8, c[0x0][0x38c] ;  /* 0x0000e300ff088b82 */ /* 0x001e220000000800 */
[----:B------:R-:W-:Y:S02]  /*0410*/  PLOP3.LUT P0, PT, PT, PT, PT, 0x80, 0x8 ;  /* 0x000000000008781c */ /* 0x000fe40003f0f070 */
[----:B------:R-:W-:Y:S02]  /*0420*/  @!P3 PLOP3.LUT P0, PT, P1, PT, PT, 0x80, 0x8 ;  /* 0x000000000008b81c */ /* 0x000fe40000f0f070 */
[----:B------:R-:W-:-:S04]  /*0430*/  @!P3 FSETP.NEU.FTZ.AND P1, PT, R10, +INF , PT ;  /* 0x7f8000000a00b80b */ /* 0x000fc80003f3d000 */
[----:B------:R-:W-:Y:S02]  /*0440*/  @!P3 PLOP3.LUT P5, PT, P1, PT, PT, 0x80, 0x8 ;  /* 0x000000000008b81c */ /* 0x000fe40000faf070 */
[----:B------:R-:W-:-:S04]  /*0450*/  @!P3 FSETP.NAN.FTZ.AND P1, PT, |R10|, |R10|, PT ;  /* 0x4000000a0a00b20b */ /* 0x000fc80003f38200 */
[----:B------:R-:W-:Y:S01]  /*0460*/  P2R R13, PR, RZ, 0x2 ;  /* 0x00000002ff0d7803 */ /* 0x000fe20000000000 */
[----:B------:R-:W2:Y:S01]  /*0470*/  @!P0 LDC R10, c[0x0][0x390] ;  /* 0x0000e400ff0a8b82 */ /* 0x000ea20000000800 */
[----:B------:R-:W-:Y:S02]  /*0480*/  ISETP.GE.AND P1, PT, R11, R2, PT ;  /* 0x000000020b00720c */ /* 0x000fe40003f26270 */
[----:B------:R-:W-:-:S11]  /*0490*/  PLOP3.LUT P0, PT, PT, PT, PT, 0x80, 0x8 ;  /* 0x000000000008781c */ /* 0x000fd60003f0f070 */
[----:B-----5:R-:W-:-:S04]  /*04a0*/  @!P1 FSETP.NEU.FTZ.AND P6, PT, R9, -INF , PT ;  /* 0xff8000000900980b */ /* 0x020fc80003fdd000 */
[----:B------:R-:W-:Y:S02]  /*04b0*/  @!P1 PLOP3.LUT P0, PT, P6, PT, PT, 0x80, 0x8 ;  /* 0x000000000008981c */ /* 0x000fe4000370f070 */
[----:B------:R-:W-:Y:S02]  /*04c0*/  PLOP3.LUT P6, PT, PT, PT, PT, 0x8, 0x80 ;  /* 0x000000000080781c */ /* 0x000fe40003fce170 */
[----:B------:R-:W-:Y:S02]  /*04d0*/  @!P2 PLOP3.LUT P6, PT, P4, PT, PT, 0x80, 0x8 ;  /* 0x000000000008a81c */ /* 0x000fe400027cf070 */
[----:B------:R-:W-:Y:S01]  /*04e0*/  ISETP.NE.AND P4, PT, R12, RZ, PT ;  /* 0x000000ff0c00720c */ /* 0x000fe20003f85270 */
[----:B--2---:R-:W2:Y:S01]  /*04f0*/  @!P5 LDC R10, c[0x0][0x38c] ;  /* 0x0000e300ff0adb82 */ /* 0x004ea20000000800 */
[----:B------:R-:W-:Y:S02]  /*0500*/  P2R R12, PR, RZ, 0x4 ;  /* 0x00000004ff0c7803 */ /* 0x000fe40000000000 */
[----:B------:R-:W-:-:S02]  /*0510*/  ISETP.NE.AND P2, PT, R14, RZ, PT ;  /* 0x000000ff0e00720c */ /* 0x000fc40003f45270 */
[----:B------:R-:W-:Y:S02]  /*0520*/  PLOP3.LUT P5, PT, PT, PT, PT, 0x8, 0x80 ;  /* 0x000000000080781c */ /* 0x000fe40003fae170 */
[----:B------:R-:W-:Y:S02]  /*0530*/  P2R R11, PR, RZ, 0x40 ;  /* 0x00000040ff0b7803 */ /* 0x000fe40000000000 */
[----:B------:R-:W-:-:S03]  /*0540*/  ISETP.NE.AND P6, PT, R13, RZ, PT ;  /* 0x000000ff0d00720c */ /* 0x000fc60003fc5270 */
[----:B------:R-:W-:Y:S02]  /*0550*/  @!P4 PLOP3.LUT P5, PT, P2, PT, PT, 0x80, 0x8 ;  /* 0x000000000008c81c */ /* 0x000fe400017af070 */
[----:B------:R-:W-:-:S04]  /*0560*/  @!P1 FSETP.NAN.FTZ.AND P2, PT, |R9|, |R9|, PT ;  /* 0x400000090900920b */ /* 0x000fc80003f58200 */
[----:B------:R-:W-:Y:S02]  /*0570*/  P2R R13, PR, RZ, 0x4 ;  /* 0x00000004ff0d7803 */ /* 0x000fe40000000000 */
[----:B------:R-:W-:Y:S02]  /*0580*/  @!P1 FSETP.NEU.FTZ.AND P2, PT, R9, +INF , PT ;  /* 0x7f8000000900980b */ /* 0x000fe40003f5d000 */
[----:B------:R-:W3:Y:S01]  /*0590*/  @!P0 LDC R9, c[0x0][0x390] ;  /* 0x0000e400ff098b82 */ /* 0x000ee20000000800 */
[----:B------:R-:W-:Y:S02]  /*05a0*/  PLOP3.LUT P0, PT, PT, PT, PT, 0x8, 0x80 ;  /* 0x000000000080781c */ /* 0x000fe40003f0e170 */
[----:B------:R-:W-:Y:S02]  /*05b0*/  @!P3 PLOP3.LUT P0, PT, P6, PT, PT, 0x80, 0x8 ;  /* 0x000000000008b81c */ /* 0x000fe4000370f070 */
[----:B------:R-:W-:-:S03]  /*05c0*/  ISETP.NE.AND P6, PT, R11, RZ, PT ;  /* 0x000000ff0b00720c */ /* 0x000fc60003fc5270 */
[----:B0-----:R-:W0:Y:S01]  /*05d0*/  @P5 LDC R8, c[0x0][0x388] ;  /* 0x0000e200ff085b82 */ /* 0x001e220000000800 */
[----:B------:R-:W-:Y:S02]  /*05e0*/  PLOP3.LUT P5, PT, PT, PT, PT, 0x80, 0x8 ;  /* 0x000000000008781c */ /* 0x000fe40003faf070 */
[----:B------:R-:W-:Y:S02]  /*05f0*/  @!P1 PLOP3.LUT P5, PT, P2, PT, PT, 0x80, 0x8 ;  /* 0x000000000008981c */ /* 0x000fe400017af070 */
[----:B------:R-:W-:-:S03]  /*0600*/  ISETP.NE.AND P2, PT, R12, RZ, PT ;  /* 0x000000ff0c00720c */ /* 0x000fc60003f45270 */
[----:B--2---:R-:W2:Y:S01]  /*0610*/  @P0 LDC R10, c[0x0][0x388] ;  /* 0x0000e200ff0a0b82 */ /* 0x004ea20000000800 */
[----:B------:R-:W-:-:S07]  /*0620*/  PLOP3.LUT P0, PT, PT, PT, PT, 0x8, 0x80 ;  /* 0x000000000080781c */ /* 0x000fce0003f0e170 */
[----:B-1----:R-:W1:Y:S01]  /*0630*/  @P6 LDC R7, c[0x0][0x388] ;  /* 0x0000e200ff076b82 */ /* 0x002e620000000800 */
[----:B------:R-:W-:Y:S01]  /*0640*/  ISETP.NE.AND P6, PT, R13, RZ, PT ;  /* 0x000000ff0d00720c */ /* 0x000fe20003fc5270 */
[----:B------:R-:W-:Y:S02]  /*0650*/  @!P2 IMAD R11, R0, 0x200, R3 ;  /* 0x00000200000ba824 */ /* 0x000fe400078e0203 */
[----:B------:R-:W-:Y:S01]  /*0660*/  @!P2 IMAD.MOV.U32 R3, RZ, RZ, R19 ;  /* 0x000000ffff03a224 */ /* 0x000fe200078e0013 */
[----:B------:R-:W-:-:S03]  /*0670*/  @!P1 PLOP3.LUT P0, PT, P6, PT, PT, 0x80, 0x8 ;  /* 0x000000000008981c */ /* 0x000fc6000370f070 */
[----:B------:R-:W4:Y:S01]  /*0680*/  @!P2 LDC.64 R12, c[0x0][0x3a0] ;  /* 0x0000e800ff0cab82 */ /* 0x000f220000000a00 */
[----:B0-----:R-:W-:-:S07]  /*0690*/  @!P4 IMAD.MOV.U32 R4, RZ, RZ, R8 ;  /* 0x000000ffff04c224 */ /* 0x001fce00078e0008 */
[----:B---3--:R-:W0:Y:S01]  /*06a0*/  @!P5 LDC R9, c[0x0][0x38c] ;  /* 0x0000e300ff09db82 */ /* 0x008e220000000800 */
[----:B------:R-:W-:Y:S01]  /*06b0*/  ISETP.GE.AND P5, PT, R3, R2, PT ;  /* 0x000000020300720c */ /* 0x000fe20003fa6270 */
[----:B--2---:R-:W-:Y:S02]  /*06c0*/  @!P3 IMAD.MOV.U32 R5, RZ, RZ, R10 ;  /* 0x000000ffff05b224 */ /* 0x004fe400078e000a */
[----:B-1----:R-:W-:Y:S02]  /*06d0*/  @!P2 IMAD.MOV.U32 R6, RZ, RZ, R7 ;  /* 0x000000ffff06a224 */ /* 0x002fe400078e0007 */
[----:B----4-:R-:W-:-:S05]  /*06e0*/  @!P2 IMAD.WIDE.U32 R12, R11, 0x4, R12 ;  /* 0x000000040b0ca825 */ /* 0x010fca00078e000c */
[----:B------:R1:W-:Y:S03]  /*06f0*/  @!P2 STG.E desc[UR4][R12.64], R6 ;  /* 0x000000060c00a986 */ /* 0x0003e6000c101904 */
[----:B------:R-:W-:Y:S05]  /*0700*/  @P5 BRA `(.L_x_2192) ;  /* 0x0000000000285947 */ /* 0x000fea0003800000 */
[----:B-1----:R-:W1:Y:S01]  /*0710*/  LDC.64 R6, c[0x0][0x3a0] ;  /* 0x0000e800ff067b82 */ /* 0x002e620000000a00 */
[----:B------:R-:W-:Y:S02]  /*0720*/  IMAD R11, R0, 0x200, R3 ;  /* 0x00000200000b7824 */ /* 0x000fe400078e0203 */
[----:B------:R-:W-:-:S05]  /*0730*/  VIADD R3, R3, 0x80 ;  /* 0x0000008003037836 */ /* 0x000fca0000000000 */
[----:B------:R-:W-:-:S13]  /*0740*/  ISETP.GE.AND P2, PT, R3, R2, PT ;  /* 0x000000020300720c */ /* 0x000fda0003f46270 */
[----:B------:R-:W-:Y:S02]  /*0750*/  @!P2 IMAD R13, R0, 0x200, R3 ;  /* 0x00000200000da824 */ /* 0x000fe400078e0203 */
[----:B------:R-:W-:Y:S02]  /*0760*/  @!P2 VIADD R3, R3, 0x80 ;  /* 0x000000800303a836 */ /* 0x000fe40000000000 */
[----:B-1----:R-:W-:-:S04]  /*0770*/  IMAD.WIDE.U32 R10, R11, 0x4, R6 ;  /* 0x000000040b0a7825 */ /* 0x002fc800078e0006 */
[----:B------:R-:W-:Y:S01]  /*0780*/  @!P2 IMAD.WIDE.U32 R6, R13, 0x4, R6 ;  /* 0x000000040d06a825 */ /* 0x000fe200078e0006 */
[----:B------:R2:W-:Y:S04]  /*0790*/  STG.E desc[UR4][R10.64], R4 ;  /* 0x000000040a007986 */ /* 0x0005e8000c101904 */
[----:B------:R2:W-:Y:S02]  /*07a0*/  @!P2 STG.E desc[UR4][R6.64], R5 ;  /* 0x000000050600a986 */ /* 0x0005e4000c101904 */
.L_x_2192:
[----:B------:R-:W-:Y:S05]  /*07b0*/  BSYNC.RECONVERGENT B0 ;  /* 0x0000000000007941 */ /* 0x000fea0003800200 */
.L_x_2191:
[----:B0-----:R-:W0:Y:S01]  /*07c0*/  @P0 LDC R9, c[0x0][0x388] ;  /* 0x0000e200ff090b82 */ /* 0x001e220000000800 */
[----:B------:R-:W-:-:S13]  /*07d0*/  ISETP.GE.AND P2, PT, R3, R2, PT ;  /* 0x000000020300720c */ /* 0x000fda0003f46270 */
[----:B------:R-:W-:Y:S05]  /*07e0*/  @P2 EXIT ;  /* 0x000000000000294d */ /* 0x000fea0003800000 */
[----:B--2---:R-:W2:Y:S01]  /*07f0*/  LDC.64 R4, c[0x0][0x3a0] ;  /* 0x0000e800ff047b82 */ /* 0x004ea20000000a00 */
[----:B------:R-:W-:Y:S02]  /*0800*/  IMAD R3, R0, 0x200, R3 ;  /* 0x0000020000037824 */ /* 0x000fe400078e0203 */
[----:B0-----:R-:W-:Y:S02]  /*0810*/  @!P1 IMAD.MOV.U32 R7, RZ, RZ, R9 ;  /* 0x000000ffff079224 */ /* 0x001fe400078e0009 */
[----:B--2---:R-:W-:-:S05]  /*0820*/  IMAD.WIDE.U32 R2, R3, 0x4, R4 ;  /* 0x0000000403027825 */ /* 0x004fca00078e0004 */
[----:B------:R-:W-:Y:S01]  /*0830*/  STG.E desc[UR4][R2.64], R7 ;  /* 0x0000000702007986 */ /* 0x000fe2000c101904 */
[----:B------:R-:W-:Y:S05]  /*0840*/  EXIT ;  /* 0x000000000000794d */ /* 0x000fea0003800000 */
.L_x_2193:
        /* <DEDUP_REMOVED lines=11> */
.L_x_35802:


//--------------------- .text._ZN2at6native29vectorized_elementwise_kernelILi2EZZZNS0_22nan_to_num_kernel_cudaERNS_18TensorIteratorBaseESt8optionalIdES5_S5_ENKUlvE0_clEvENKUlvE0_clEvEUlfE_St5arrayIPcLm2EEEEviT0_T1_ --------------------------
	.section	.text._ZN2at6native29vectorized_elementwise_kernelILi2EZZZNS0_22nan_to_num_kernel_cudaERNS_18TensorIteratorBaseESt8optionalIdES5_S5_ENKUlvE0_clEvENKUlvE0_clEvEUlfE_St5arrayIPcLm2EEEEviT0_T1_,"ax",@progbits
	.align	128
        .global         _ZN2at6native29vectorized_elementwise_kernelILi2EZZZNS0_22nan_to_num_kernel_cudaERNS_18TensorIteratorBaseESt8optionalIdES5_S5_ENKUlvE0_clEvENKUlvE0_clEvEUlfE_St5arrayIPcLm2EEEEviT0_T1_
        .type           _ZN2at6native29vectorized_elementwise_kernelILi2EZZZNS0_22nan_to_num_kernel_cudaERNS_18TensorIteratorBaseESt8optionalIdES5_S5_ENKUlvE0_clEvENKUlvE0_clEvEUlfE_St5arrayIPcLm2EEEEviT0_T1_,@function
        .size           _ZN2at6native29vectorized_elementwise_kernelILi2EZZZNS0_22nan_to_num_kernel_cudaERNS_18TensorIteratorBaseESt8optionalIdES5_S5_ENKUlvE0_clEvENKUlvE0_clEvEUlfE_St5arrayIPcLm2EEEEviT0_T1_,(.L_x_35803 - _ZN2at6native29vectorized_elementwise_kernelILi2EZZZNS0_22nan_to_num_kernel_cudaERNS_18TensorIteratorBaseESt8optionalIdES5_S5_ENKUlvE0_clEvENKUlvE0_clEvEUlfE_St5arrayIPcLm2EEEEviT0_T1_)
        .other          _ZN2at6native29vectorized_elementwise_kernelILi2EZZZNS0_22nan_to_num_kernel_cudaERNS_18TensorIteratorBaseESt8optionalIdES5_S5_ENKUlvE0_clEvENKUlvE0_clEvEUlfE_St5arrayIPcLm2EEEEviT0_T1_,@"STO_CUDA_ENTRY STV_DEFAULT"
_ZN2at6native29vectorized_elementwise_kernelILi2EZZZNS0_22nan_to_num_kernel_cudaERNS_18TensorIteratorBaseESt8optionalIdES5_S5_ENKUlvE0_clEvENKUlvE0_clEvEUlfE_St5arrayIPcLm2EEEEviT0_T1_:
.text._ZN2at6native29vectorized_elementwise_kernelILi2EZZZNS0_22nan_to_num_kernel_cudaERNS_18TensorIteratorBaseESt8optionalIdES5_S5_ENKUlvE0_clEvENKUlvE0_clEvEUlfE_St5arrayIPcLm2EEEEviT0_T1_:
[----:B------:R-:W-:Y:S01]  /*0000*/  LDC R1, c[0x0][0x37c] ;  /* 0x0000df00ff017b82 */ /* 0x000fe20000000800 */
[----:B------:R-:W0:Y:S01]  /*0010*/  S2R R0, SR_CTAID.X ;  /* 0x0000000000007919 */ /* 0x000e220000002500 */
[----:B------:R-:W1:Y:S01]  /*0020*/  LDCU UR6, c[0x0][0x380] ;  /* 0x00007000ff0677ac */ /* 0x000e620008000800 */
[----:B------:R-:W2:Y:S01]  /*0030*/  LDCU.64 UR4, c[0x0][0x358] ;  /* 0x00006b00ff0477ac */ /* 0x000ea20008000a00 */
[----:B0-----:R-:W-:-:S05]  /*0040*/  IMAD.SHL.U32 R0, R0, 0x400, RZ ;  /* 0x0000040000007824 */ /* 0x001fca00078e00ff */
[----:B-1----:R-:W-:-:S04]  /*0050*/  IADD3 R6, PT, PT, -R0, UR6, RZ ;  /* 0x0000000600067c10 */ /* 0x002fc8000fffe1ff */
[----:B------:R-:W-:-:S13]  /*0060*/  ISETP.GT.U32.AND P0, PT, R6, 0x3ff, PT ;  /* 0x000003ff0600780c */ /* 0x000fda0003f04070 */
[----:B--2---:R-:W-:Y:S05]  /*0070*/  @P0 BRA `(.L_x_2194) ;  /* 0x0000001400640947 */ /* 0x004fea0003800000 */
[----:B------:R-:W0:Y:S01]  /*0080*/  S2R R23, SR_TID.X ;  /* 0x0000000000177919 */ /* 0x000e220000002100 */
[----:B------:R-:W-:Y:S02]  /*0090*/  CS2R R24, SRZ ;  /* 0x0000000000187805 */ /* 0x000fe4000001ff00 */
[----:B0-----:R-:W-:Y:S01]  /*00a0*/  ISETP.GE.U32.AND P0, PT, R23, R6, PT ;  /* 0x000000061700720c */ /* 0x001fe20003f06070 */
[----:B------:R-:W-:-:S12]  /*00b0*/  IMAD.MOV.U32 R7, RZ, RZ, R23 ;  /* 0x000000ffff077224 */ /* 0x000fd800078e0017 */
[----:B------:R-:W-:Y:S01]  /*00c0*/  @!P0 VIADD R23, R7, 0x80 ;  /* 0x0000008007178836 */ /* 0x000fe20000000000 */
[----:B------:R-:W0:Y:S01]  /*00d0*/  @!P0 LDC.64 R4, c[0x0][0x3a8] ;  /* 0x0000ea00ff048b82 */ /* 0x000e220000000a00 */
[----:B------:R-:W-:-:S03]  /*00e0*/  @!P0 IMAD.IADD R19, R0, 0x1, R7 ;  /* 0x0000000100138824 */ /* 0x000fc600078e0207 */
[----:B------:R-:W-:-:S13]  /*00f0*/  ISETP.GE.U32.AND P1, PT, R23, R6, PT ;  /* 0x000000061700720c */ /* 0x000fda0003f26070 */
[----:B------:R-:W1:Y:S01]  /*0100*/  @!P1 LDC.64 R16, c[0x0][0x3a8] ;  /* 0x0000ea00ff109b82 */ /* 0x000e620000000a00 */
[----:B------:R-:W-:Y:S02]  /*0110*/  @!P1 IMAD.IADD R3, R0, 0x1, R23 ;  /* 0x0000000100039824 */ /* 0x000fe400078e0217 */
[----:B------:R-:W-:-:S05]  /*0120*/  @!P1 VIADD R23, R23, 0x80 ;  /* 0x0000008017179836 */ /* 0x000fca0000000000 */
[----:B------:R-:W-:Y:S01]  /*0130*/  ISETP.GE.U32.AND P2, PT, R23, R6, PT ;  /* 0x000000061700720c */ /* 0x000fe20003f46070 */
[----:B------:R-:W-:Y:S02]  /*0140*/  IMAD.MOV.U32 R22, RZ, RZ, RZ ;  /* 0x000000ffff167224 */ /* 0x000fe400078e00ff */
[----:B-1----:R-:W-:-:S10]  /*0150*/  @!P1 IMAD.WIDE.U32 R16, R3, 0x4, R16 ;  /* 0x0000000403109825 */ /* 0x002fd400078e0010 */
[----:B------:R-:W1:Y:S01]  /*0160*/  @!P2 LDC.64 R2, c[0x0][0x3a8] ;  /* 0x0000ea00ff02ab82 */ /* 0x000e620000000a00 */
[----:B------:R2:W3:Y:S01]  /*0170*/  @!P1 LDG.E R25, desc[UR4][R16.64] ;  /* 0x0000000410199981 */ /* 0x0004e2000c1e1900 */
[----:B0-----:R-:W-:Y:S01]  /*0180*/  @!P0 IMAD.WIDE.U32 R4, R19, 0x4, R4 ;  /* 0x0000000413048825 */ /* 0x001fe200078e0004 */
[----:B------:R-:W-:-:S03]  /*0190*/  CS2R R20, SRZ ;  /* 0x0000000000147805 */ /* 0x000fc6000001ff00 */
[----:B------:R-:W-:Y:S01]  /*01a0*/  @!P2 IMAD.IADD R19, R0, 0x1, R23 ;  /* 0x000000010013a824 */ /* 0x000fe200078e0217 */
[----:B------:R0:W4:Y:S01]  /*01b0*/  @!P0 LDG.E R22, desc[UR4][R4.64] ;  /* 0x0000000404168981 */ /* 0x000122000c1e1900 */
[----:B------:R-:W-:-:S05]  /*01c0*/  @!P2 VIADD R23, R23, 0x80 ;  /* 0x000000801717a836 */ /* 0x000fca0000000000 */
[----:B------:R-:W-:Y:S01]  /*01d0*/  ISETP.GE.U32.AND P0, PT, R23, R6, PT ;  /* 0x000000061700720c */ /* 0x000fe20003f06070 */
[----:B-1----:R-:W-:-:S12]  /*01e0*/  @!P2 IMAD.WIDE.U32 R2, R19, 0x4, R2 ;  /* 0x000000041302a825 */ /* 0x002fd800078e0002 */
[----:B------:R-:W1:Y:S01]  /*01f0*/  @!P0 LDC.64 R26, c[0x0][0x3a8] ;  /* 0x0000ea00ff1a8b82 */ /* 0x000e620000000a00 */
[----:B------:R-:W5:Y:S01]  /*0200*/  @!P2 LDG.E R21, desc[UR4][R2.64] ;  /* 0x000000040215a981 */ /* 0x000f62000c1e1900 */
[----:B------:R-:W-:Y:S02]  /*0210*/  @!P0 IMAD.IADD R19, R0, 0x1, R23 ;  /* 0x0000000100138824 */ /* 0x000fe400078e0217 */
[----:B------:R-:W-:-:S05]  /*0220*/  @!P0 VIADD R23, R23, 0x80 ;  /* 0x0000008017178836 */ /* 0x000fca0000000000 */
[----:B------:R-:W-:-:S13]  /*0230*/  ISETP.GE.U32.AND P1, PT, R23, R6, PT ;  /* 0x000000061700720c */ /* 0x000fda0003f26070 */
[----:B--2---:R-:W2:Y:S01]  /*0240*/  @!P1 LDC.64 R16, c[0x0][0x3a8] ;  /* 0x0000ea00ff109b82 */ /* 0x004ea20000000a00 */
[----:B-1----:R-:W-:-:S04]  /*0250*/  @!P0 IMAD.WIDE.U32 R26, R19, 0x4, R26 ;  /* 0x00000004131a8825 */ /* 0x002fc800078e001a */
[----:B------:R-:W-:Y:S01]  /*0260*/  @!P1 IMAD.IADD R19, R0, 0x1, R23 ;  /* 0x0000000100139824 */ /* 0x000fe200078e0217 */
[----:B------:R1:W5:Y:S01]  /*0270*/  @!P0 LDG.E R20, desc[UR4][R26.64] ;  /* 0x000000041a148981 */ /* 0x000362000c1e1900 */
[----:B------:R-:W-:-:S05]  /*0280*/  @!P1 VIADD R23, R23, 0x80 ;  /* 0x0000008017179836 */ /* 0x000fca0000000000 */
[----:B------:R-:W-:Y:S01]  /*0290*/  ISETP.GE.U32.AND P0, PT, R23, R6, PT ;  /* 0x000000061700720c */ /* 0x000fe20003f06070 */
[----:B--2---:R-:W-:-:S12]  /*02a0*/  @!P1 IMAD.WIDE.U32 R16, R19, 0x4, R16 ;  /* 0x0000000413109825 */ /* 0x004fd800078e0010 */
[----:B0-----:R-:W0:Y:S01]  /*02b0*/  @!P0 LDC.64 R4, c[0x0][0x3a8] ;  /* 0x0000ea00ff048b82 */ /* 0x001e220000000a00 */
[----:B------:R-:W-:Y:S01]  /*02c0*/  @!P0 IMAD.IADD R19, R0, 0x1, R23 ;  /* 0x0000000100138824 */ /* 0x000fe200078e0217 */
[----:B------:R2:W5:Y:S01]  /*02d0*/  @!P1 LDG.E R24, desc[UR4][R16.64] ;  /* 0x0000000410189981 */ /* 0x000562000c1e1900 */
[----:B------:R-:W-:-:S05]  /*02e0*/  @!P0 VIADD R23, R23, 0x80 ;  /* 0x0000008017178836 */ /* 0x000fca0000000000 */
[----:B------:R-:W-:Y:S01]  /*02f0*/  ISETP.GE.U32.AND P1, PT, R23, R6, PT ;  /* 0x000000061700720c */ /* 0x000fe20003f26070 */
[----:B-1----:R-:W-:-:S12]  /*0300*/  IMAD.MOV.U32 R26, RZ, RZ, RZ ;  /* 0x000000ffff1a7224 */ /* 0x002fd800078e00ff */
[----:B------:R-:W1:Y:S01]  /*0310*/  @!P1 LDC.64 R2, c[0x0][0x3a8] ;  /* 0x0000ea00ff029b82 */ /* 0x000e620000000a00 */
[----:B------:R-:W-:Y:S02]  /*0320*/  @!P1 IMAD.IADD R27, R0, 0x1, R23 ;  /* 0x00000001001b9824 */ /* 0x000fe400078e0217 */
[----:B0-----:R-:W-:-:S04]  /*0330*/  @!P0 IMAD.WIDE.U32 R18, R19, 0x4, R4 ;  /* 0x0000000413128825 */ /* 0x001fc800078e0004 */
[----:B------:R-:W-:Y:S01]  /*0340*/  @!P1 VIADD R23, R23, 0x80 ;  /* 0x0000008017179836 */ /* 0x000fe20000000000 */
[----:B------:R-:W5:Y:S04]  /*0350*/  @!P0 LDG.E R26, desc[UR4][R18.64] ;  /* 0x00000004121a8981 */ /* 0x000f68000c1e1900 */
[----:B------:R-:W-:Y:S01]  /*0360*/  ISETP.GE.U32.AND P0, PT, R23, R6, PT ;  /* 0x000000061700720c */ /* 0x000fe20003f06070 */
[----:B--2---:R-:W-:Y:S02]  /*0370*/  IMAD.MOV.U32 R16, RZ, RZ, RZ ;  /* 0x000000ffff107224 */ /* 0x004fe400078e00ff */
[----:B-1----:R-:W-:-:S10]  /*0380*/  @!P1 IMAD.WIDE.U32 R2, R27, 0x4, R2 ;  /* 0x000000041b029825 */ /* 0x002fd400078e0002 */
[----:B------:R-:W0:Y:S01]  /*0390*/  @!P0 LDC.64 R4, c[0x0][0x3a8] ;  /* 0x0000ea00ff048b82 */ /* 0x000e220000000a00 */
[----:B------:R1:W2:Y:S01]  /*03a0*/  @!P1 LDG.E R16, desc[UR4][R2.64] ;  /* 0x0000000402109981 */ /* 0x0002a2000c1e1900 */
[----:B------:R-:W-:-:S04]  /*03b0*/  @!P0 IMAD.IADD R17, R0, 0x1, R23 ;  /* 0x0000000100118824 */ /* 0x000fc800078e0217 */
[----:B0-----:R-:W-:-:S04]  /*03c0*/  @!P0 IMAD.WIDE.U32 R4, R17, 0x4, R4 ;  /* 0x0000000411048825 */ /* 0x001fc800078e0004 */
[----:B------:R-:W-:-:S06]  /*03d0*/  IMAD.MOV.U32 R17, RZ, RZ, RZ ;  /* 0x000000ffff117224 */ /* 0x000fcc00078e00ff */
[----:B------:R0:W2:Y:S01]  /*03e0*/  @!P0 LDG.E R17, desc[UR4][R4.64] ;  /* 0x0000000404118981 */ /* 0x0000a2000c1e1900 */
[----:B------:R-:W-:-:S05]  /*03f0*/  VIADD R23, R7, 0x80 ;  /* 0x0000008007177836 */ /* 0x000fca0000000000 */
[-C--:B------:R-:W-:Y:S02]  /*0400*/  ISETP.GE.U32.AND P5, PT, R23, R6.reuse, PT ;  /* 0x000000061700720c */ /* 0x080fe40003fa6070 */
[C---:B------:R-:W-:Y:S01]  /*0410*/  ISETP.GE.U32.AND P0, PT, R7.reuse, R6, PT ;  /* 0x000000060700720c */ /* 0x040fe20003f06070 */
[----:B-1----:R-:W-:Y:S01]  /*0420*/  VIADD R3, R7, 0x100 ;  /* 0x0000010007037836 */ /* 0x002fe20000000000 */
[----:B------:R-:W-:Y:S02]  /*0430*/  PLOP3.LUT P4, PT, PT, PT, PT, 0x80, 0x8 ;  /* 0x000000000008781c */ /* 0x000fe40003f8f070 */
[----:B------:R-:W-:Y:S02]  /*0440*/  PLOP3.LUT P2, PT, PT, PT, PT, 0x80, 0x8 ;  /* 0x000000000008781c */ /* 0x000fe40003f4f070 */
[----:B------:R-:W-:-:S05]  /*0450*/  P2R R28, PR, RZ, 0x1 ;  /* 0x00000001ff1c7803 */ /* 0x000fca0000000000 */
[----:B---3--:R-:W-:-:S04]  /*0460*/  @!P5 FSETP.NEU.FTZ.AND P1, PT, R25, -INF , PT ;  /* 0xff8000001900d80b */ /* 0x008fc80003f3d000 */
[----:B------:R-:W-:Y:S02]  /*0470*/  @!P5 PLOP3.LUT P4, PT, P1, PT, PT, 0x80, 0x8 ;  /* 0x000000000008d81c */ /* 0x000fe40000f8f070 */
[----:B------:R-:W-:Y:S02]  /*0480*/  ISETP.GE.U32.AND P1, PT, R3, R6, PT ;  /* 0x000000060300720c */ /* 0x000fe40003f26070 */
[----:B----4-:R-:W-:Y:S02]  /*0490*/  @!P0 FSETP.NEU.FTZ.AND P3, PT, R22, -INF , PT ;  /* 0xff8000001600880b */ /* 0x010fe40003f7d000 */
[C---:B------:R-:W-:Y:S02]  /*04a0*/  @!P5 FSETP.NAN.FTZ.AND P6, PT, |R25|.reuse, |R25|, PT ;  /* 0x400000191900d20b */ /* 0x040fe40003fd8200 */
[----:B------:R-:W-:Y:S02]  /*04b0*/  @!P0 PLOP3.LUT P2, PT, P3, PT, PT, 0x80, 0x8 ;  /* 0x000000000008881c */ /* 0x000fe40001f4f070 */
[----:B------:R-:W-:-:S03]  /*04c0*/  @!P5 FSETP.NEU.FTZ.AND P3, PT, R25, +INF , PT ;  /* 0x7f8000001900d80b */ /* 0x000fc60003f7d000 */
[----:B------:R-:W1:Y:S01]  /*04d0*/  @!P4 LDC R25, c[0x0][0x390] ;  /* 0x0000e400ff19cb82 */ /* 0x000e620000000800 */
[----:B------:R-:W-:Y:S02]  /*04e0*/  PLOP3.LUT P4, PT, PT, PT, PT, 0x80, 0x8 ;  /* 0x000000000008781c */ /* 0x000fe40003f8f070 */
[----:B------:R-:W-:Y:S02]  /*04f0*/  @!P5 PLOP3.LUT P4, PT, P3, PT, PT, 0x80, 0x8 ;  /* 0x000000000008d81c */ /* 0x000fe40001f8f070 */
[----:B------:R-:W-:Y:S02]  /*0500*/  PLOP3.LUT P3, PT, PT, PT, PT, 0x80, 0x8 ;  /* 0x000000000008781c */ /* 0x000fe40003f6f070 */
[----:B-----5:R-:W-:-:S04]  /*0510*/  @!P1 FSETP.NEU.FTZ.AND P5, PT, R21, -INF , PT ;  /* 0xff8000001500980b */ /* 0x020fc80003fbd000 */
[----:B------:R-:W-:Y:S02]  /*0520*/  @!P1 PLOP3.LUT P3, PT, P5, PT, PT, 0x80, 0x8 ;  /* 0x000000000008981c */ /* 0x000fe40002f6f070 */
[----:B------:R-:W-:Y:S02]  /*0530*/  @!P0 FSETP.NEU.FTZ.AND P5, PT, R22, +INF , PT ;  /* 0x7f8000001600880b */ /* 0x000fe40003fbd000 */
[----:B------:R-:W-:Y:S02]  /*0540*/  P2R R3, PR, RZ, 0x4 ;  /* 0x00000004ff037803 */ /* 0x000fe40000000000 */
[----:B------:R-:W-:Y:S02]  /*0550*/  PLOP3.LUT P2, PT, PT, PT, PT, 0x80, 0x8 ;  /* 0x000000000008781c */ /* 0x000fe40003f4f070 */
[----:B------:R-:W-:Y:S01]  /*0560*/  @!P0 PLOP3.LUT P2, PT, P5, PT, PT, 0x80, 0x8 ;  /* 0x000000000008881c */ /* 0x000fe20002f4f070 */
[----:B-1----:R-:W1:Y:S03]  /*0570*/  @!P4 LDC R25, c[0x0][0x38c] ;  /* 0x0000e300ff19cb82 */ /* 0x002e660000000800 */
[----:B------:R-:W-:-:S02]  /*0580*/  P2R R2, PR, RZ, 0x4 ;  /* 0x00000004ff027803 */ /* 0x000fc40000000000 */
[----:B------:R-:W-:Y:S02]  /*0590*/  ISETP.NE.AND P2, PT, R3, RZ, PT ;  /* 0x000000ff0300720c */ /* 0x000fe40003f45270 */
[----:B------:R-:W-:Y:S01]  /*05a0*/  @!P0 FSETP.NAN.FTZ.AND P5, PT, |R22|, |R22|, PT ;  /* 0x400000161600820b */ /* 0x000fe20003fb8200 */
[----:B------:R-:W-:Y:S01]  /*05b0*/  VIADD R3, R7, 0x180 ;  /* 0x0000018007037836 */ /* 0x000fe20000000000 */
[----:B------:R-:W-:-:S09]  /*05c0*/  ISETP.GE.U32.AND P0, PT, R23, R6, PT ;  /* 0x000000061700720c */ /* 0x000fd20003f06070 */
[----:B------:R-:W3:Y:S01]  /*05d0*/  @!P2 LDC R22, c[0x0][0x390] ;  /* 0x0000e400ff16ab82 */ /* 0x000ee20000000800 */
[----:B------:R-:W-:-:S04]  /*05e0*/  @!P1 FSETP.NAN.FTZ.AND P2, PT, |R21|, |R21|, PT ;  /* 0x400000151500920b */ /* 0x000fc80003f58200 */
[----:B------:R-:W-:Y:S02]  /*05f0*/  P2R R19, PR, RZ, 0x4 ;  /* 0x00000004ff137803 */ /* 0x000fe40000000000 */
[----:B------:R-:W-:Y:S02]  /*0600*/  ISETP.GE.U32.AND P2, PT, R3, R6, PT ;  /* 0x000000060300720c */ /* 0x000fe40003f46070 */
[----:B------:R-:W-:Y:S02]  /*0610*/  P2R R27, PR, RZ, 0x20 ;  /* 0x00000020ff1b7803 */ /* 0x000fe40000000000 */
[----:B------:R-:W-:Y:S02]  /*0620*/  PLOP3.LUT P5, PT, PT, PT, PT, 0x8, 0x80 ;  /* 0x000000000080781c */ /* 0x000fe40003fae170 */
[----:B------:R-:W-:Y:S02]  /*0630*/  @!P0 PLOP3.LUT P5, PT, P6, PT, PT, 0x80, 0x8 ;  /* 0x000000000008881c */ /* 0x000fe400037af070 */
[----:B------:R-:W-:Y:S01]  /*0640*/  @!P1 FSETP.NEU.FTZ.AND P0, PT, R21, +INF , PT ;  /* 0x7f8000001500980b */ /* 0x000fe20003f1d000 */
[----:B------:R-:W-:Y:S01]  /*0650*/  VIADD R3, R7, 0x200 ;  /* 0x0000020007037836 */ /* 0x000fe20000000000 */
[----:B------:R-:W4:Y:S03]  /*0660*/  @!P3 LDC R21, c[0x0][0x390] ;  /* 0x0000e400ff15bb82 */ /* 0x000f260000000800 */
[----:B------:R-:W-:-:S02]  /*0670*/  @!P2 FSETP.NEU.FTZ.AND P3, PT, R20, -INF , PT ;  /* 0xff8000001400a80b */ /* 0x000fc40003f7d000 */
[----:B------:R-:W-:Y:S02]  /*0680*/  P2R R18, PR, RZ, 0x1 ;  /* 0x00000001ff127803 */ /* 0x000fe40000000000 */
[----:B------:R-:W-:Y:S02]  /*0690*/  PLOP3.LUT P0, PT, PT, PT, PT, 0x80, 0x8 ;  /* 0x000000000008781c */ /* 0x000fe40003f0f070 */
[----:B------:R-:W-:Y:S02]  /*06a0*/  @!P2 PLOP3.LUT P0, PT, P3, PT, PT, 0x80, 0x8 ;  /* 0x000000000008a81c */ /* 0x000fe40001f0f070 */
[----:B------:R-:W-:Y:S02]  /*06b0*/  ISETP.GE.U32.AND P3, PT, R3, R6, PT ;  /* 0x000000060300720c */ /* 0x000fe40003f66070 */
[----:B------:R-:W-:Y:S02]  /*06c0*/  P2R R3, PR, RZ, 0x1 ;  /* 0x00000001ff037803 */ /* 0x000fe40000000000 */
[----:B------:R-:W-:-:S09]  /*06d0*/  PLOP3.LUT P0, PT, PT, PT, PT, 0x80, 0x8 ;  /* 0x000000000008781c */ /* 0x000fd20003f0f070 */
[----:B------:R-:W-:-:S04]  /*06e0*/  @!P3 FSETP.NEU.FTZ.AND P4, PT, R24, -INF , PT ;  /* 0xff8000001800b80b */ /* 0x000fc80003f9d000 */
[----:B------:R-:W-:-:S04]  /*06f0*/  @!P3 PLOP3.LUT P0, PT, P4, PT, PT, 0x80, 0x8 ;  /* 0x000000000008b81c */ /* 0x000fc8000270f070 */
[----:B------:R-:W-:Y:S02]  /*0700*/  P2R R31, PR, RZ, 0x1 ;  /* 0x00000001ff1f7803 */ /* 0x000fe40000000000 */
[----:B------:R-:W-:Y:S01]  /*0710*/  ISETP.NE.AND P0, PT, R3, RZ, PT ;  /* 0x000000ff0300720c */ /* 0x000fe20003f05270 */
[----:B------:R-:W-:-:S05]  /*0720*/  VIADD R3, R7, 0x280 ;  /* 0x0000028007037836 */ /* 0x000fca0000000000 */
[----:B------:R-:W-:Y:S01]  /*0730*/  ISETP.GE.U32.AND P4, PT, R3, R6, PT ;  /* 0x000000060300720c */ /* 0x000fe20003f86070 */
[----:B------:R-:W-:Y:S01]  /*0740*/  VIADD R3, R7, 0x300 ;  /* 0x0000030007037836 */ /* 0x000fe20000000000 */
[----:B0-----:R-:W-:Y:S02]  /*0750*/  P2R R4, PR, RZ, 0x20 ;  /* 0x00000020ff047803 */ /* 0x001fe40000000000 */
[----:B------:R-:W-:Y:S02]  /*0760*/  P2R R5, PR, RZ, 0x2 ;  /* 0x00000002ff057803 */ /* 0x000fe40000000000 */
[----:B------:R-:W-:-:S07]  /*0770*/  PLOP3.LUT P1, PT, PT, PT, PT, 0x80, 0x8 ;  /* 0x000000000008781c */ /* 0x000fce0003f2f070 */
[----:B------:R-:W-:-:S04]  /*0780*/  @!P4 FSETP.NEU.FTZ.AND P5, PT, R26, -INF , PT ;  /* 0xff8000001a00c80b */ /* 0x000fc80003fbd000 */
[----:B------:R-:W-:Y:S02]  /*0790*/  @!P4 PLOP3.LUT P1, PT, P5, PT, PT, 0x80, 0x8 ;  /* 0x000000000008c81c */ /* 0x000fe40002f2f070 */
[----:B------:R-:W-:Y:S02]  /*07a0*/  ISETP.GE.U32.AND P5, PT, R3, R6, PT ;  /* 0x000000060300720c */ /* 0x000fe40003fa6070 */
[----:B------:R-:W-:Y:S02]  /*07b0*/  P2R R3, PR, RZ, 0x2 ;  /* 0x00000002ff037803 */ /* 0x000fe40000000000 */
[----:B------:R-:W-:-:S09]  /*07c0*/  PLOP3.LUT P1, PT, PT, PT, PT, 0x80, 0x8 ;  /* 0x000000000008781c */ /* 0x000fd20003f2f070 */
[----:B--2---:R-:W-:-:S04]  /*07d0*/  @!P5 FSETP.NEU.FTZ.AND P6, PT, R16, -INF , PT ;  /* 0xff8000001000d80b */ /* 0x004fc80003fdd000 */
[----:B------:R-:W-:-:S04]  /*07e0*/  @!P5 PLOP3.LUT P1, PT, P6, PT, PT, 0x80, 0x8 ;  /* 0x000000000008d81c */ /* 0x000fc8000372f070 */
[----:B------:R-:W-:Y:S02]  /*07f0*/  P2R R29, PR, RZ, 0x2 ;  /* 0x00000002ff1d7803 */ /* 0x000fe40000000000 */
[----:B------:R-:W-:Y:S01]  /*0800*/  ISETP.NE.AND P1, PT, R3, RZ, PT ;  /* 0x000000ff0300720c */ /* 0x000fe20003f25270 */
[----:B------:R-:W-:-:S05]  /*0810*/  VIADD R3, R7, 0x380 ;  /* 0x0000038007037836 */ /* 0x000fca0000000000 */
[----:B------:R-:W-:Y:S02]  /*0820*/  ISETP.GE.U32.AND P6, PT, R3, R6, PT ;  /* 0x000000060300720c */ /* 0x000fe40003fc6070 */
[----:B------:R-:W-:Y:S02]  /*0830*/  P2R R30, PR, RZ, 0x4 ;  /* 0x00000004ff1e7803 */ /* 0x000fe40000000000 */
[----:B------:R-:W-:Y:S02]  /*0840*/  P2R R32, PR, RZ, 0x8 ;  /* 0x00000008ff207803 */ /* 0x000fe40000000000 */
[----:B------:R-:W-:-:S07]  /*0850*/  PLOP3.LUT P3, PT, PT, PT, PT, 0x80, 0x8 ;  /* 0x000000000008781c */ /* 0x000fce0003f6f070 */
[----:B------:R-:W-:-:S04]  /*0860*/  @!P6 FSETP.NEU.FTZ.AND P2, PT, R17, -INF , PT ;  /* 0xff8000001100e80b */ /* 0x000fc80003f5d000 */
[----:B------:R-:W-:Y:S02]  /*0870*/  @!P6 PLOP3.LUT P3, PT, P2, PT, PT, 0x80, 0x8 ;  /* 0x000000000008e81c */ /* 0x000fe4000176f070 */
[----:B------:R-:W-:Y:S02]  /*0880*/  ISETP.NE.AND P2, PT, R30, RZ, PT ;  /* 0x000000ff1e00720c */ /* 0x000fe40003f45270 */
[----:B------:R-:W-:-:S11]  /*0890*/  P2R R3, PR, RZ, 0x8 ;  /* 0x00000008ff037803 */ /* 0x000fd60000000000 */
[----:B------:R-:W-:-:S04]  /*08a0*/  @!P2 FSETP.NAN.FTZ.AND P3, PT, |R20|, |R20|, PT ;  /* 0x400000141400a20b */ /* 0x000fc80003f78200 */
[----:B------:R-:W-:Y:S02]  /*08b0*/  P2R R30, PR, RZ, 0x8 ;  /* 0x00000008ff1e7803 */ /* 0x000fe40000000000 */
[----:B------:R-:W-:Y:S02]  /*08c0*/  @!P2 FSETP.NEU.FTZ.AND P3, PT, R20, +INF , PT ;  /* 0x7f8000001400a80b */ /* 0x000fe40003f7d000 */
[----:B------:R-:W0:Y:S02]  /*08d0*/  @!P0 LDC R20, c[0x0][0x390] ;  /* 0x0000e400ff148b82 */ /* 0x000e240000000800 */
[----:B------:R-:W-:Y:S02]  /*08e0*/  P2R R34, PR, RZ, 0x8 ;  /* 0x00000008ff227803 */ /* 0x000fe40000000000 */
[----:B------:R-:W-:Y:S02]  /*08f0*/  ISETP.NE.AND P3, PT, R32, RZ, PT ;  /* 0x000000ff2000720c */ /* 0x000fe40003f65270 */
[----:B------:R-:W-:-:S02]  /*0900*/  P2R R33, PR, RZ, 0x4 ;  /* 0x00000004ff217803 */ /* 0x000fc40000000000 */
[----:B------:R-:W-:-:S09]  /*0910*/  ISETP.NE.AND P2, PT, R3, RZ, PT ;  /* 0x000000ff0300720c */ /* 0x000fd20003f45270 */
[----:B------:R-:W-:-:S04]  /*0920*/  @!P3 FSETP.NAN.FTZ.AND P0, PT, |R24|, |R24|, PT ;  /* 0x400000181800b20b */ /* 0x000fc80003f18200 */
[----:B------:R-:W-:Y:S02]  /*0930*/  P2R R3, PR, RZ, 0x1 ;  /* 0x00000001ff037803 */ /* 0x000fe40000000000 */
[----:B------:R-:W-:-:S04]  /*0940*/  @!P3 FSETP.NEU.FTZ.AND P0, PT, R24, +INF , PT ;  /* 0x7f8000001800b80b */ /* 0x000fc80003f1d000 */
[----:B------:R-:W-:Y:S02]  /*0950*/  P2R R32, PR, RZ, 0x1 ;  /* 0x00000001ff207803 */ /* 0x000fe40000000000 */
[----:B------:R-:W-:Y:S02]  /*0960*/  ISETP.NE.AND P0, PT, R31, RZ, PT ;  /* 0x000000ff1f00720c */ /* 0x000fe40003f05270 */
[----:B------:R-:W-:Y:S02]  /*0970*/  P2R R31, PR, RZ, 0x8 ;  /* 0x00000008ff1f7803 */ /* 0x000fe40000000000 */
[----:B------:R-:W-:-:S04]  /*0980*/  ISETP.NE.AND P3, PT, R34, RZ, PT ;  /* 0x000000ff2200720c */ /* 0x000fc80003f65270 */
[----:B------:R-:W-:-:S05]  /*0990*/  P2R R34, PR, RZ, 0x8 ;  /* 0x00000008ff227803 */ /* 0x000fca0000000000 */
[----:B------:R-:W2:Y:S01]  /*09a0*/  @!P0 LDC R24, c[0x0][0x390] ;  /* 0x0000e400ff188b82 */ /* 0x000ea20000000800 */
[----:B------:R-:W-:Y:S02]  /*09b0*/  @!P4 FSETP.NAN.FTZ.AND P0, PT, |R26|, |R26|, PT ;  /* 0x4000001a1a00c20b */ /* 0x000fe40003f18200 */
[----:B------:R-:W-:Y:S02]  /*09c0*/  ISETP.NE.AND P3, PT, R18, RZ, PT ;  /* 0x000000ff1200720c */ /* 0x000fe40003f65270 */
[----:B------:R-:W-:Y:S02]  /*09d0*/  P2R R18, PR, RZ, 0x1 ;  /* 0x00000001ff127803 */ /* 0x000fe40000000000 */
[----:B------:R-:W-:Y:S02]  /*09e0*/  @!P4 FSETP.NEU.FTZ.AND P0, PT, R26, +INF , PT ;  /* 0x7f8000001a00c80b */ /* 0x000fe40003f1d000 */
[----:B------:R-:W5:Y:S01]  /*09f0*/  @!P1 LDC R26, c[0x0][0x390] ;  /* 0x0000e400ff1a9b82 */ /* 0x000f620000000800 */
[----:B------:R-:W-:-:S04]  /*0a00*/  @!P5 FSETP.NAN.FTZ.AND P1, PT, |R16|, |R16|, PT ;  /* 0x400000101000d20b */ /* 0x000fc80003f38200 */
[----:B------:R-:W-:Y:S02]  /*0a10*/  P2R R36, PR, RZ, 0x2 ;  /* 0x00000002ff247803 */ /* 0x000fe40000000000 */
[----:B------:R-:W-:-:S04]  /*0a20*/  @!P5 FSETP.NEU.FTZ.AND P1, PT, R16, +INF , PT ;  /* 0x7f8000001000d80b */ /* 0x000fc80003f3d000 */
[----:B------:R-:W-:Y:S02]  /*0a30*/  P2R R35, PR, RZ, 0x2 ;  /* 0x00000002ff237803 */ /* 0x000fe40000000000 */
[----:B------:R-:W-:-:S13]  /*0a40*/  ISETP.NE.AND P1, PT, R29, RZ, PT ;  /* 0x000000ff1d00720c */ /* 0x000fda0003f25270 */
[----:B------:R-:W1:Y:S01]  /*0a50*/  @!P1 LDC R16, c[0x0][0x390] ;  /* 0x0000e400ff109b82 */ /* 0x000e620000000800 */
[----:B------:R-:W-:-:S04]  /*0a60*/  @!P6 FSETP.NAN.FTZ.AND P1, PT, |R17|, |R17|, PT ;  /* 0x400000111100e20b */ /* 0x000fc80003f38200 */
[----:B------:R-:W-:Y:S02]  /*0a70*/  P2R R37, PR, RZ, 0x2 ;  /* 0x00000002ff257803 */ /* 0x000fe40000000000 */
[----:B------:R-:W-:Y:S02]  /*0a80*/  @!P6 FSETP.NEU.FTZ.AND P1, PT, R17, +INF , PT ;  /* 0x7f8000001100e80b */ /* 0x000fe40003f3d000 */
[----:B------:R-:W3:Y:S02]  /*0a90*/  @!P2 LDC R17, c[0x0][0x390] ;  /* 0x0000e400ff11ab82 */ /* 0x000ee40000000800 */
[----:B------:R-:W-:Y:S02]  /*0aa0*/  P2R R29, PR, RZ, 0x2 ;  /* 0x00000002ff1d7803 */ /* 0x000fe40000000000 */
[----:B------:R-:W-:Y:S02]  /*0ab0*/  ISETP.NE.AND P1, PT, R5, RZ, PT ;  /* 0x000000ff0500720c */ /* 0x000fe40003f25270 */
[----:B------:R-:W-:-:S11]  /*0ac0*/  PLOP3.LUT P2, PT, PT, PT, PT, 0x80, 0x8 ;  /* 0x000000000008781c */ /* 0x000fd60003f4f070 */
[----:B------:R-:W-:-:S04]  /*0ad0*/  @!P1 PLOP3.LUT P2, PT, P3, PT, PT, 0x80, 0x8 ;  /* 0x000000000008981c */ /* 0x000fc80001f4f070 */
[----:B------:R-:W-:Y:S02]  /*0ae0*/  P2R R5, PR, RZ, 0x4 ;  /* 0x00000004ff057803 */ /* 0x000fe40000000000 */
[----:B------:R-:W-:Y:S02]  /*0af0*/  ISETP.NE.AND P2, PT, R33, RZ, PT ;  /* 0x000000ff2100720c */ /* 0x000fe40003f45270 */
[----:B------:R-:W-:Y:S02]  /*0b00*/  ISETP.NE.AND P3, PT, R34, RZ, PT ;  /* 0x000000ff2200720c */ /* 0x000fe40003f65270 */
[----:B------:R-:W-:Y:S02]  /*0b10*/  P2R R33, PR, RZ, 0x2 ;  /* 0x00000002ff217803 */ /* 0x000fe40000000000 */
[----:B------:R-:W-:-:S07]  /*0b20*/  PLOP3.LUT P1, PT, PT, PT, PT, 0x80, 0x8 ;  /* 0x000000000008781c */ /* 0x000fce0003f2f070 */
[----:B------:R-:W-:Y:S02]  /*0b30*/  @!P2 PLOP3.LUT P1, PT, P3, PT, PT, 0x80, 0x8 ;  /* 0x000000000008a81c */ /* 0x000fe40001f2f070 */
[----:B------:R-:W-:Y:S02]  /*0b40*/  ISETP.NE.AND P3, PT, R31, RZ, PT ;  /* 0x000000ff1f00720c */ /* 0x000fe40003f65270 */
[----:B------:R-:W-:Y:S02]  /*0b50*/  P2R R31, PR, RZ, 0x4 ;  /* 0x00000004ff1f7803 */ /* 0x000fe40000000000 */
[----:B------:R-:W-:-:S04]  /*0b60*/  ISETP.NE.AND P2, PT, R19, RZ, PT ;  /* 0x000000ff1300720c */ /* 0x000fc80003f45270 */
[----:B------:R-:W-:Y:S02]  /*0b70*/  P2R R19, PR, RZ, 0x4 ;  /* 0x00000004ff137803 */ /* 0x000fe40000000000 */
[----:B------:R-:W-:Y:S02]  /*0b80*/  ISETP.NE.AND P2, PT, R32, RZ, PT ;  /* 0x000000ff2000720c */ /* 0x000fe40003f45270 */
[----:B------:R-:W-:Y:S02]  /*0b90*/  P2R R34, PR, RZ, 0x2 ;  /* 0x00000002ff227803 */ /* 0x000fe40000000000 */
[----:B------:R-:W-:Y:S02]  /*0ba0*/  PLOP3.LUT P1, PT, PT, PT, PT, 0x80, 0x8 ;  /* 0x000000000008781c */ /* 0x000fe40003f2f070 */
[----:B------:R-:W-:Y:S02]  /*0bb0*/  @!P3 PLOP3.LUT P1, PT, P2, PT, PT, 0x80, 0x8 ;  /* 0x000000000008b81c */ /* 0x000fe4000172f070 */
[----:B------:R-:W-:-:S02]  /*0bc0*/  P2R R32, PR, RZ, 0x8 ;  /* 0x00000008ff207803 */ /* 0x000fc40000000000 */
[----:B------:R-:W-:Y:S02]  /*0bd0*/  PLOP3.LUT P2, PT, PT, PT, PT, 0x80, 0x8 ;  /* 0x000000000008781c */ /* 0x000fe40003f4f070 */
[----:B------:R-:W-:Y:S02]  /*0be0*/  ISETP.NE.AND P3, PT, R35, RZ, PT ;  /* 0x000000ff2300720c */ /* 0x000fe40003f65270 */
[----:B------:R-:W-:Y:S02]  /*0bf0*/  @!P4 PLOP3.LUT P2, PT, P0, PT, PT, 0x80, 0x8 ;  /* 0x000000000008c81c */ /* 0x000fe4000074f070 */
[----:B------:R-:W-:Y:S02]  /*0c00*/  P2R R35, PR, RZ, 0x2 ;  /* 0x00000002ff237803 */ /* 0x000fe40000000000 */
[----:B------:R-:W-:Y:S02]  /*0c10*/  ISETP.NE.AND P0, PT, R28, RZ, PT ;  /* 0x000000ff1c00720c */ /* 0x000fe40003f05270 */
[----:B------:R-:W-:-:S02]  /*0c20*/  P2R R28, PR, RZ, 0x4 ;  /* 0x00000004ff1c7803 */ /* 0x000fc40000000000 */
[----:B------:R-:W-:-:S04]  /*0c30*/  ISETP.NE.AND P2, PT, R35, RZ, PT ;  /* 0x000000ff2300720c */ /* 0x000fc80003f45270 */
[----:B------:R-:W-:Y:S02]  /*0c40*/  P2R R35, PR, RZ, 0x4 ;  /* 0x00000004ff237803 */ /* 0x000fe40000000000 */
[----:B------:R-:W-:-:S04]  /*0c50*/  ISETP.NE.AND P2, PT, R34, RZ, PT ;  /* 0x000000ff2200720c */ /* 0x000fc80003f45270 */
[----:B------:R-:W-:Y:S02]  /*0c60*/  P2R R34, PR, RZ, 0x4 ;  /* 0x00000004ff227803 */ /* 0x000fe40000000000 */
[----:B------:R-:W-:-:S04]  /*0c70*/  ISETP.NE.AND P2, PT, R5, RZ, PT ;  /* 0x000000ff0500720c */ /* 0x000fc80003f45270 */
[----:B------:R-:W-:Y:S02]  /*0c80*/  P2R R5, PR, RZ, 0x4 ;  /* 0x00000004ff057803 */ /* 0x000fe40000000000 */
[----:B------:R-:W-:-:S04]  /*0c90*/  ISETP.NE.AND P2, PT, R4, RZ, PT ;  /* 0x000000ff0400720c */ /* 0x000fc80003f45270 */
[----:B------:R-:W-:Y:S02]  /*0ca0*/  P2R R4, PR, RZ, 0x4 ;  /* 0x00000004ff047803 */ /* 0x000fe40000000000 */
[----:B------:R-:W-:Y:S02]  /*0cb0*/  ISETP.NE.AND P2, PT, R29, RZ, PT ;  /* 0x000000ff1d00720c */ /* 0x000fe40003f45270 */
[----:B------:R-:W-:Y:S02]  /*0cc0*/  P2R R29, PR, RZ, 0x10 ;  /* 0x00000010ff1d7803 */ /* 0x000fe40000000000 */
[----:B------:R-:W-:-:S04]  /*0cd0*/  ISETP.NE.AND P4, PT, R3, RZ, PT ;  /* 0x000000ff0300720c */ /* 0x000fc80003f85270 */
[----:B------:R-:W-:Y:S02]  /*0ce0*/  P2R R3, PR, RZ, 0x10 ;  /* 0x00000010ff037803 */ /* 0x000fe40000000000 */
[----:B------:R-:W-:Y:S02]  /*0cf0*/  ISETP.NE.AND P4, PT, R30, RZ, PT ;  /* 0x000000ff1e00720c */ /* 0x000fe40003f85270 */
[----:B------:R-:W-:Y:S02]  /*0d00*/  PLOP3.LUT P1, PT, PT, PT, PT, 0x80, 0x8 ;  /* 0x000000000008781c */ /* 0x000fe40003f2f070 */
[----:B------:R-:W-:Y:S02]  /*0d10*/  P2R R30, PR, RZ, 0x10 ;  /* 0x00000010ff1e7803 */ /* 0x000fe40000000000 */
[----:B------:R-:W-:Y:S02]  /*0d20*/  ISETP.NE.AND P4, PT, R27, RZ, PT ;  /* 0x000000ff1b00720c */ /* 0x000fe40003f85270 */
[----:B------:R-:W-:-:S02]  /*0d30*/  @!P5 PLOP3.LUT P1, PT, P3, PT, PT, 0x80, 0x8 ;  /* 0x000000000008d81c */ /* 0x000fc40001f2f070 */
[----:B------:R-:W-:Y:S02]  /*0d40*/  PLOP3.LUT P3, PT, PT, PT, PT, 0x80, 0x8 ;  /* 0x000000000008781c */ /* 0x000fe40003f6f070 */
[----:B------:R-:W-:Y:S02]  /*0d50*/  @!P6 PLOP3.LUT P3, PT, P2, PT, PT, 0x80, 0x8 ;  /* 0x000000000008e81c */ /* 0x000fe4000176f070 */
[----:B------:R-:W-:Y:S02]  /*0d60*/  PLOP3.LUT P2, PT, PT, PT, PT, 0x8, 0x80 ;  /* 0x000000000080781c */ /* 0x000fe40003f4e170 */
[----:B------:R-:W-:-:S04]  /*0d70*/  @!P0 PLOP3.LUT P2, PT, P4, PT, PT, 0x80, 0x8 ;  /* 0x000000000008881c */ /* 0x000fc8000274f070 */
[----:B------:R-:W-:Y:S01]  /*0d80*/  P2R R27, PR, RZ, 0x4 ;  /* 0x00000004ff1b7803 */ /* 0x000fe20000000000 */
[----:B-1----:R-:W1:Y:S01]  /*0d90*/  @!P1 LDC R16, c[0x0][0x38c] ;  /* 0x0000e300ff109b82 */ /* 0x002e620000000800 */
[----:B------:R-:W-:-:S07]  /*0da0*/  ISETP.NE.AND P2, PT, R4, RZ, PT ;  /* 0x000000ff0400720c */ /* 0x000fce0003f45270 */
[----:B---3--:R-:W3:Y:S08]  /*0db0*/  @!P3 LDC R17, c[0x0][0x38c] ;  /* 0x0000e300ff11bb82 */ /* 0x008ef00000000800 */
[----:B------:R-:W1:Y:S01]  /*0dc0*/  @P2 LDC R25, c[0x0][0x388] ;  /* 0x0000e200ff192b82 */ /* 0x000e620000000800 */
[----:B------:R-:W-:-:S13]  /*0dd0*/  ISETP.NE.AND P2, PT, R5, RZ, PT ;  /* 0x000000ff0500720c */ /* 0x000fda0003f45270 */
[----:B----4-:R-:W4:Y:S01]  /*0de0*/  @!P2 LDC R21, c[0x0][0x38c] ;  /* 0x0000e300ff15ab82 */ /* 0x010f220000000800 */
[----:B------:R-:W-:-:S13]  /*0df0*/  ISETP.NE.AND P2, PT, R34, RZ, PT ;  /* 0x000000ff2200720c */ /* 0x000fda0003f45270 */
[----:B0-----:R-:W0:Y:S01]  /*0e00*/  @!P2 LDC R20, c[0x0][0x38c] ;  /* 0x0000e300ff14ab82 */ /* 0x001e220000000800 */
[----:B------:R-:W-:Y:S02]  /*0e10*/  ISETP.NE.AND P2, PT, R35, RZ, PT ;  /* 0x000000ff2300720c */ /* 0x000fe40003f45270 */
[----:B------:R-:W-:-:S11]  /*0e20*/  ISETP.NE.AND P1, PT, R33, RZ, PT ;  /* 0x000000ff2100720c */ /* 0x000fd60003f25270 */
[----:B--2---:R-:W2:Y:S01]  /*0e30*/  @!P2 LDC R24, c[0x0][0x38c] ;  /* 0x0000e300ff18ab82 */ /* 0x004ea20000000800 */
[----:B------:R-:W-:Y:S02]  /*0e40*/  ISETP.NE.AND P2, PT, R28, RZ, PT ;  /* 0x000000ff1c00720c */ /* 0x000fe40003f45270 */
[----:B------:R-:W-:-:S11]  /*0e50*/  PLOP3.LUT P3, PT, PT, PT, PT, 0x8, 0x80 ;  /* 0x000000000080781c */ /* 0x000fd60003f6e170 */
[----:B-----5:R-:W5:Y:S01]  /*0e60*/  @!P2 LDC R26, c[0x0][0x38c] ;  /* 0x0000e300ff1aab82 */ /* 0x020f620000000800 */
[----:B------:R-:W-:-:S04]  /*0e70*/  ISETP.NE.AND P2, PT, R19, RZ, PT ;  /* 0x000000ff1300720c */ /* 0x000fc80003f45270 */
[----:B------:R-:W-:Y:S02]  /*0e80*/  @!P1 PLOP3.LUT P3, PT, P2, PT, PT, 0x80, 0x8 ;  /* 0x000000000008981c */ /* 0x000fe4000176f070 */
[----:B------:R-:W-:Y:S02]  /*0e90*/  ISETP.NE.AND P2, PT, R31, RZ, PT ;  /* 0x000000ff1f00720c */ /* 0x000fe40003f45270 */
[----:B------:R-:W-:Y:S02]  /*0ea0*/  ISETP.NE.AND P4, PT, R30, RZ, PT ;  /* 0x000000ff1e00720c */ /* 0x000fe40003f85270 */
[----:B------:R-:W-:Y:S02]  /*0eb0*/  P2R R5, PR, RZ, 0x8 ;  /* 0x00000008ff057803 */ /* 0x000fe40000000000 */
[----:B------:R-:W-:-:S07]  /*0ec0*/  PLOP3.LUT P3, PT, PT, PT, PT, 0x8, 0x80 ;  /* 0x000000000080781c */ /* 0x000fce0003f6e170 */
[----:B------:R-:W-:Y:S02]  /*0ed0*/  @!P2 PLOP3.LUT P3, PT, P4, PT, PT, 0x80, 0x8 ;  /* 0x000000000008a81c */ /* 0x000fe4000276f070 */
[----:B------:R-:W-:Y:S02]  /*0ee0*/  ISETP.NE.AND P4, PT, R3, RZ, PT ;  /* 0x000000ff0300720c */ /* 0x000fe40003f85270 */
[----:B------:R-:W-:Y:S02]  /*0ef0*/  P2R R3, PR, RZ, 0x8 ;  /* 0x00000008ff037803 */ /* 0x000fe40000000000 */
[----:B------:R-:W-:Y:S02]  /*0f00*/  ISETP.NE.AND P3, PT, R32, RZ, PT ;  /* 0x000000ff2000720c */ /* 0x000fe40003f65270 */
[----:B------:R-:W-:Y:S02]  /*0f10*/  P2R R30, PR, RZ, 0x4 ;  /* 0x00000004ff1e7803 */ /* 0x000fe40000000000 */
[----:B------:R-:W-:-:S02]  /*0f20*/  PLOP3.LUT P2, PT, PT, PT, PT, 0x8, 0x80 ;  /* 0x000000000080781c */ /* 0x000fc40003f4e170 */
[----:B------:R-:W-:Y:S02]  /*0f30*/  P2R R4, PR, RZ, 0x1 ;  /* 0x00000001ff047803 */ /* 0x000fe40000000000 */
[----:B------:R-:W-:Y:S02]  /*0f40*/  ISETP.NE.AND P0, PT, R2, RZ, PT ;  /* 0x000000ff0200720c */ /* 0x000fe40003f05270 */
[----:B------:R-:W-:-:S03]  /*0f50*/  P2R R2, PR, RZ, 0x2 ;  /* 0x00000002ff027803 */ /* 0x000fc60000000000 */
[----:B------:R-:W-:Y:S02]  /*0f60*/  @!P3 PLOP3.LUT P2, PT, P4, PT, PT, 0x80, 0x8 ;  /* 0x000000000008b81c */ /* 0x000fe4000274f070 */
[----:B------:R-:W-:Y:S02]  /*0f70*/  ISETP.NE.AND P1, PT, R18, RZ, PT ;  /* 0x000000ff1200720c */ /* 0x000fe40003f25270 */
[----:B------:R-:W-:Y:S02]  /*0f80*/  P2R R18, PR, RZ, 0x4 ;  /* 0x00000004ff127803 */ /* 0x000fe40000000000 */
[----:B------:R-:W-:Y:S02]  /*0f90*/  ISETP.NE.AND P4, PT, R29, RZ, PT ;  /* 0x000000ff1d00720c */ /* 0x000fe40003f85270 */
[----:B------:R-:W-:Y:S01]  /*0fa0*/  P2R R29, PR, RZ, 0x8 ;  /* 0x00000008ff1d7803 */ /* 0x000fe20000000000 */
[----:B------:R-:W3:Y:S01]  /*0fb0*/  @!P0 LDC R22, c[0x0][0x38c] ;  /* 0x0000e300ff168b82 */ /* 0x000ee20000000800 */
        /* <DEDUP_REMOVED lines=8> */
[----:B------:R-:W-:Y:S02]  /*1040*/  ISETP.GE.U32.AND P3, PT, R23, R6, PT ;  /* 0x000000061700720c */ /* 0x000fe40003f66070 */
[----:B------:R-:W-:Y:S02]  /*1050*/  ISETP.NE.AND P0, PT, R36, RZ, PT ;  /* 0x000000ff2400720c */ /* 0x000fe40003f05270 */
[----:B------:R-:W-:Y:S02]  /*1060*/  PLOP3.LUT P2, PT, PT, PT, PT, 0x8, 0x80 ;  /* 0x000000000080781c */ /* 0x000fe40003f4e170 */
[----:B------:R-:W-:Y:S02]  /*1070*/  @!P4 PLOP3.LUT P2, PT, P1, PT, PT, 0x80, 0x8 ;  /* 0x000000000008c81c */ /* 0x000fe40000f4f070 */
[----:B------:R-:W-:-:S05]  /*1080*/  P2R R3, PR, RZ, 0x10 ;  /* 0x00000010ff037803 */ /* 0x000fca0000000000 */
[----:B-1----:R-:W-:Y:S01]  /*1090*/  @!P3 IMAD.MOV.U32 R8, RZ, RZ, R25 ;  /* 0x000000ffff08b224 */ /* 0x002fe200078e0019 */
[----:B------:R-:W-:Y:S02]  /*10a0*/  ISETP.NE.AND P3, PT, R5, RZ, PT ;  /* 0x000000ff0500720c */ /* 0x000fe40003f65270 */
[----:B------:R-:W-:Y:S02]  /*10b0*/  ISETP.NE.AND P4, PT, R37, RZ, PT ;  /* 0x000000ff2500720c */ /* 0x000fe40003f85270 */
[----:B------:R-:W-:Y:S01]  /*10c0*/  PLOP3.LUT P1, PT, PT, PT, PT, 0x8, 0x80 ;  /* 0x000000000080781c */ /* 0x000fe20003f2e170 */
[----:B-----5:R-:W1:Y:S01]  /*10d0*/  @P2 LDC R26, c[0x0][0x388] ;  /* 0x0000e200ff1a2b82 */ /* 0x020e620000000800 */
[----:B------:R-:W-:Y:S02]  /*10e0*/  @!P5 PLOP3.LUT P1, PT, P0, PT, PT, 0x80, 0x8 ;  /* 0x000000000008d81c */ /* 0x000fe4000072f070 */
[----:B------:R-:W-:Y:S02]  /*10f0*/  PLOP3.LUT P0, PT, PT, PT, PT, 0x8, 0x80 ;  /* 0x000000000080781c */ /* 0x000fe40003f0e170 */
[----:B------:R-:W-:-:S03]  /*1100*/  @!P6 PLOP3.LUT P0, PT, P4, PT, PT, 0x80, 0x8 ;  /* 0x000000000008e81c */ /* 0x000fc6000270f070 */
[----:B---3--:R-:W3:Y:S01]  /*1110*/  @P3 LDC R22, c[0x0][0x388] ;  /* 0x0000e200ff163b82 */ /* 0x008ee20000000800 */
[----:B------:R-:W-:-:S07]  /*1120*/  ISETP.NE.AND P3, PT, R18, RZ, PT ;  /* 0x000000ff1200720c */ /* 0x000fce0003f65270 */
[----:B------:R-:W5:Y:S08]  /*1130*/  @P1 LDC R16, c[0x0][0x388] ;  /* 0x0000e200ff101b82 */ /* 0x000f700000000800 */
[----:B------:R-:W5:Y:S01]  /*1140*/  @P0 LDC R17, c[0x0][0x388] ;  /* 0x0000e200ff110b82 */ /* 0x000f620000000800 */
[----:B------:R-:W-:-:S07]  /*1150*/  ISETP.NE.AND P0, PT, R4, RZ, PT ;  /* 0x000000ff0400720c */ /* 0x000fce0003f05270 */
[----:B----4-:R-:W4:Y:S01]  /*1160*/  @P3 LDC R21, c[0x0][0x388] ;  /* 0x0000e200ff153b82 */ /* 0x010f220000000800 */
[----:B------:R-:W-:Y:S02]  /*1170*/  ISETP.NE.AND P3, PT, R19, RZ, PT ;  /* 0x000000ff1300720c */ /* 0x000fe40003f65270 */
[----:B------:R-:W-:Y:S02]  /*1180*/  ISETP.NE.AND P4, PT, R3, RZ, PT ;  /* 0x000000ff0300720c */ /* 0x000fe40003f85270 */
[----:B------:R-:W-:-:S03]  /*1190*/  ISETP.NE.AND P1, PT, R2, RZ, PT ;  /* 0x000000ff0200720c */ /* 0x000fc60003f25270 */
[----:B------:R-:W1:Y:S08]  /*11a0*/  @!P0 LDC.64 R2, c[0x0][0x3a0] ;  /* 0x0000e800ff028b82 */ /* 0x000e700000000a00 */
[----:B0-----:R-:W0:Y:S01]  /*11b0*/  @P3 LDC R20, c[0x0][0x388] ;  /* 0x0000e200ff143b82 */ /* 0x001e220000000800 */
[----:B------:R-:W-:Y:S01]  /*11c0*/  ISETP.NE.AND P3, PT, R28, RZ, PT ;  /* 0x000000ff1c00720c */ /* 0x000fe20003f65270 */
[----:B------:R-:W-:-:S02]  /*11d0*/  @!P0 IMAD.IADD R5, R0, 0x1, R7 ;  /* 0x0000000100058824 */ /* 0x000fc400078e0207 */
[----:B---3--:R-:W-:Y:S02]  /*11e0*/  @!P0 IMAD.MOV.U32 R15, RZ, RZ, R22 ;  /* 0x000000ffff0f8224 */ /* 0x008fe400078e0016 */
[----:B------:R-:W-:-:S08]  /*11f0*/  @!P0 IMAD.MOV.U32 R7, RZ, RZ, R23 ;  /* 0x000000ffff078224 */ /* 0x000fd000078e0017 */
[----:B--2---:R-:W2:Y:S01]  /*1200*/  @P3 LDC R24, c[0x0][0x388] ;  /* 0x0000e200ff183b82 */ /* 0x004ea20000000800 */
[----:B-1----:R-:W-:Y:S01]  /*1210*/  @!P0 IMAD.WIDE.U32 R2, R5, 0x4, R2 ;  /* 0x0000000405028825 */ /* 0x002fe200078e0002 */
[----:B------:R-:W-:-:S04]  /*1220*/  ISETP.NE.AND P3, PT, R29, RZ, PT ;  /* 0x000000ff1d00720c */ /* 0x000fc80003f65270 */
[----:B------:R1:W-:Y:S01]  /*1230*/  @!P0 STG.E desc[UR4][R2.64], R15 ;  /* 0x0000000f02008986 */ /* 0x0003e2000c101904 */
[----:B------:R-:W-:Y:S02]  /*1240*/  ISETP.GE.U32.AND P0, PT, R7, R6, PT ;  /* 0x000000060700720c */ /* 0x000fe40003f06070 */
[----:B------:R-:W-:Y:S01]  /*1250*/  ISETP.NE.AND P2, PT, R30, RZ, PT ;  /* 0x000000ff1e00720c */ /* 0x000fe20003f45270 */
[----:B------:R-:W-:Y:S04]  /*1260*/  BSSY.RECONVERGENT B0, `(.L_x_2195) ;  /* 0x0000032000007945 */ /* 0x000fe80003800200 */
[----:B------:R-:W-:Y:S01]  /*1270*/  BSSY.RELIABLE B1, `(.L_x_2196) ;  /* 0x000002a000017945 */ /* 0x000fe20003800100 */
[----:B----4-:R-:W-:Y:S02]  /*1280*/  @!P1 IMAD.MOV.U32 R9, RZ, RZ, R21 ;  /* 0x000000ffff099224 */ /* 0x010fe400078e0015 */
[----:B------:R-:W-:-:S02]  /*1290*/  @!P4 IMAD.MOV.U32 R12, RZ, RZ, R26 ;  /* 0x000000ffff0cc224 */ /* 0x000fc400078e001a */
[----:B-----5:R-:W-:Y:S02]  /*12a0*/  @!P5 IMAD.MOV.U32 R13, RZ, RZ, R16 ;  /* 0x000000ffff0dd224 */ /* 0x020fe400078e0010 */
[----:B------:R-:W-:Y:S02]  /*12b0*/  @!P6 IMAD.MOV.U32 R14, RZ, RZ, R17 ;  /* 0x000000ffff0ee224 */ /* 0x000fe400078e0011 */
[----:B0-----:R-:W-:Y:S02]  /*12c0*/  @!P2 IMAD.MOV.U32 R10, RZ, RZ, R20 ;  /* 0x000000ffff0aa224 */ /* 0x001fe400078e0014 */
[----:B--2---:R-:W-:Y:S01]  /*12d0*/  @!P3 IMAD.MOV.U32 R11, RZ, RZ, R24 ;  /* 0x000000ffff0bb224 */ /* 0x004fe200078e0018 */
[----:B-1----:R-:W-:Y:S06]  /*12e0*/  @P0 BRA `(.L_x_2197) ;  /* 0x0000000000300947 */ /* 0x002fec0003800000 */
[----:B------:R-:W0:Y:S01]  /*12f0*/  LDC.64 R2, c[0x0][0x3a0] ;  /* 0x0000e800ff027b82 */ /* 0x000e220000000a00 */
[----:B------:R-:W-:Y:S02]  /*1300*/  IMAD.IADD R5, R0, 0x1, R7 ;  /* 0x0000000100057824 */ /* 0x000fe400078e0207 */
[----:B------:R-:W-:-:S05]  /*1310*/  VIADD R7, R7, 0x80 ;  /* 0x0000008007077836 */ /* 0x000fca0000000000 */
[----:B------:R-:W-:Y:S01]  /*1320*/  ISETP.GE.U32.AND P0, PT, R7, R6, PT ;  /* 0x000000060700720c */ /* 0x000fe20003f06070 */
[----:B0-----:R-:W-:-:S05]  /*1330*/  IMAD.WIDE.U32 R2, R5, 0x4, R2 ;  /* 0x0000000405027825 */ /* 0x001fca00078e0002 */
[----:B------:R0:W-:Y:S07]  /*1340*/  STG.E desc[UR4][R2.64], R8 ;  /* 0x0000000802007986 */ /* 0x0001ee000c101904 */
[----:B------:R-:W-:Y:S05]  /*1350*/  @P0 BRA `(.L_x_2198) ;  /* 0x0000000000300947 */ /* 0x000fea0003800000 */
[----:B0-----:R-:W0:Y:S01]  /*1360*/  LDC.64 R2, c[0x0][0x3a0] ;  /* 0x0000e800ff027b82 */ /* 0x001e220000000a00 */
[----:B------:R-:W-:Y:S02]  /*1370*/  IMAD.IADD R5, R0, 0x1, R7 ;  /* 0x0000000100057824 */ /* 0x000fe400078e0207 */
[----:B------:R-:W-:Y:S02]  /*1380*/  VIADD R7, R7, 0x80 ;  /* 0x0000008007077836 */ /* 0x000fe40000000000 */
[----:B0-----:R-:W-:-:S05]  /*1390*/  IMAD.WIDE.U32 R2, R5, 0x4, R2 ;  /* 0x0000000405027825 */ /* 0x001fca00078e0002 */
[----:B------:R0:W-:Y:S02]  /*13a0*/  STG.E desc[UR4][R2.64], R9 ;  /* 0x0000000902007986 */ /* 0x0001e4000c101904 */
.L_x_2197:
[----:B------:R-:W-:-:S13]  /*13b0*/  ISETP.GE.U32.AND P0, PT, R7, R6, PT ;  /* 0x000000060700720c */ /* 0x000fda0003f06070 */
[----:B------:R-:W-:Y:S05]  /*13c0*/  @P0 BRA `(.L_x_2199) ;  /* 0x0000000000300947 */ /* 0x000fea0003800000 */
[----:B0-----:R-:W0:Y:S01]  /*13d0*/  LDC.64 R2, c[0x0][0x3a0] ;  /* 0x0000e800ff027b82 */ /* 0x001e220000000a00 */
[----:B------:R-:W-:Y:S02]  /*13e0*/  IMAD.IADD R5, R0, 0x1, R7 ;  /* 0x0000000100057824 */ /* 0x000fe400078e0207 */
[----:B------:R-:W-:Y:S02]  /*13f0*/  VIADD R7, R7, 0x80 ;  /* 0x0000008007077836 */ /* 0x000fe40000000000 */
[----:B0-----:R-:W-:-:S05]  /*1400*/  IMAD.WIDE.U32 R2, R5, 0x4, R2 ;  /* 0x0000000405027825 */ /* 0x001fca00078e0002 */
[----:B------:R1:W-:Y:S02]  /*1410*/  STG.E desc[UR4][R2.64], R10 ;  /* 0x0000000a02007986 */ /* 0x0003e4000c101904 */
.L_x_2198:
[----:B------:R-:W-:-:S13]  /*1420*/  ISETP.GE.U32.AND P0, PT, R7, R6, PT ;  /* 0x000000060700720c */ /* 0x000fda0003f06070 */
[----:B------:R-:W-:Y:S05]  /*1430*/  @P0 BRA `(.L_x_2200) ;  /* 0x0000000000340947 */ /* 0x000fea0003800000 */
[----:B01----:R-:W0:Y:S01]  /*1440*/  LDC.64 R2, c[0x0][0x3a0] ;  /* 0x0000e800ff027b82 */ /* 0x003e220000000a00 */
[----:B------:R-:W-:Y:S02]  /*1450*/  IMAD.IADD R5, R0, 0x1, R7 ;  /* 0x0000000100057824 */ /* 0x000fe400078e0207 */
[----:B------:R-:W-:Y:S02]  /*1460*/  VIADD R7, R7, 0x80 ;  /* 0x0000008007077836 */ /* 0x000fe40000000000 */
[----:B0-----:R-:W-:-:S05]  /*1470*/  IMAD.WIDE.U32 R2, R5, 0x4, R2 ;  /* 0x0000000405027825 */ /* 0x001fca00078e0002 */
[----:B------:R1:W-:Y:S02]  /*1480*/  STG.E desc[UR4][R2.64], R11 ;  /* 0x0000000b02007986 */ /* 0x0003e4000c101904 */
.L_x_2199:
[----:B------:R-:W-:-:S13]  /*1490*/  ISETP.GE.U32.AND P0, PT, R7, R6, PT ;  /* 0x000000060700720c */ /* 0x000fda0003f06070 */
[----:B------:R-:W-:Y:S05]  /*14a0*/  @P0 BREAK.RELIABLE B1 ;  /* 0x0000000000010942 */ /* 0x000fea0003800100 */
[----:B------:R-:W-:Y:S05]  /*14b0*/  @P0 BRA `(.L_x_2201) ;  /* 0x0000000000300947 */ /* 0x000fea0003800000 */
[----:B01----:R-:W0:Y:S01]  /*14c0*/  LDC.64 R2, c[0x0][0x3a0] ;  /* 0x0000e800ff027b82 */ /* 0x003e220000000a00 */
[----:B------:R-:W-:Y:S02]  /*14d0*/  IMAD.IADD R5, R0, 0x1, R7 ;  /* 0x0000000100057824 */ /* 0x000fe400078e0207 */
[----:B------:R-:W-:Y:S02]  /*14e0*/  VIADD R7, R7, 0x80 ;  /* 0x0000008007077836 */ /* 0x000fe40000000000 */
[----:B0-----:R-:W-:-:S05]  /*14f0*/  IMAD.WIDE.U32 R2, R5, 0x4, R2 ;  /* 0x0000000405027825 */ /* 0x001fca00078e0002 */
[----:B------:R2:W-:Y:S02]  /*1500*/  STG.E desc[UR4][R2.64], R12 ;  /* 0x0000000c02007986 */ /* 0x0005e4000c101904 */
.L_x_2200:
[----:B------:R-:W-:Y:S05]  /*1510*/  BSYNC.RELIABLE B1 ;  /* 0x0000000000017941 */ /* 0x000fea0003800100 */
.L_x_2196:
[----:B------:R-:W-:-:S13]  /*1520*/  ISETP.GE.U32.AND P0, PT, R7, R6, PT ;  /* 0x000000060700720c */ /* 0x000fda0003f06070 */
[----:B012---:R-:W0:Y:S01]  /*1530*/  @!P0 LDC.64 R2, c[0x0][0x3a0] ;  /* 0x0000e800ff028b82 */ /* 0x007e220000000a00 */
[----:B------:R-:W-:Y:S02]  /*1540*/  @!P0 IMAD.IADD R5, R0, 0x1, R7 ;  /* 0x0000000100058824 */ /* 0x000fe400078e0207 */
[----:B------:R-:W-:Y:S02]  /*1550*/  @!P0 VIADD R7, R7, 0x80 ;  /* 0x0000008007078836 */ /* 0x000fe40000000000 */
[----:B0-----:R-:W-:-:S05]  /*1560*/  @!P0 IMAD.WIDE.U32 R2, R5, 0x4, R2 ;  /* 0x0000000405028825 */ /* 0x001fca00078e0002 */
[----:B------:R2:W-:Y:S02]  /*1570*/  @!P0 STG.E desc[UR4][R2.64], R13 ;  /* 0x0000000d02008986 */ /* 0x0005e4000c101904 */
.L_x_2201:
[----:B------:R-:W-:Y:S05]  /*1580*/  BSYNC.RECONVERGENT B0 ;  /* 0x0000000000007941 */ /* 0x000fea0003800200 */
.L_x_2195:
[----:B------:R-:W-:Y:S05]  /*1590*/  WARPSYNC.ALL ;  /* 0x0000000000007948 */ /* 0x000fea0003800000 */
[----:B------:R-:W-:-:S13]  /*15a0*/  ISETP.GE.U32.AND P0, PT, R7, R6, PT ;  /* 0x000000060700720c */ /* 0x000fda0003f06070 */
[----:B------:R-:W-:Y:S05]  /*15b0*/  @P0 EXIT ;  /* 0x000000000000094d */ /* 0x000fea0003800000 */
[----:B012---:R-:W0:Y:S01]  /*15c0*/  LDC.64 R2, c[0x0][0x3a0] ;  /* 0x0000e800ff027b82 */ /* 0x007e220000000a00 */
[----:B------:R-:W-:-:S04]  /*15d0*/  IMAD.IADD R7, R0, 0x1, R7 ;  /* 0x0000000100077824 */ /* 0x000fc800078e0207 */
[----:B0-----:R-:W-:-:S05]  /*15e0*/  IMAD.WIDE.U32 R2, R7, 0x4, R2 ;  /* 0x0000000407027825 */ /* 0x001fca00078e0002 */
[----:B------:R-:W-:Y:S01]  /*15f0*/  STG.E desc[UR4][R2.64], R14 ;  /* 0x0000000e02007986 */ /* 0x000fe2000c101904 */
[----:B------:R-:W-:Y:S05]  /*1600*/  EXIT ;  /* 0x000000000000794d */ /* 0x000fea0003800000 */
.L_x_2194:
[----:B------:R-:W0:Y:S01]  /*1610*/  S2R R25, SR_TID.X ;  /* 0x0000000000197919 */ /* 0x000e220000002100 */
[----:B------:R-:W1:Y:S01]  /*1620*/  LDC.64 R2, c[0x0][0x3a8] ;  /* 0x0000ea00ff027b82 */ /* 0x000e620000000a00 */
[----:B------:R-:W2:Y:S07]  /*1630*/  LDCU UR6, c[0x0][0x390] ;  /* 0x00007200ff0677ac */ /* 0x000eae0008000800 */
[----:B------:R-:W3:Y:S01]  /*1640*/  LDC.64 R10, c[0x0][0x3a0] ;  /* 0x0000e800ff0a7b82 */ /* 0x000ee20000000a00 */
[----:B-1----:R-:W-:-:S04]  /*1650*/  IMAD.WIDE.U32 R2, R0, 0x4, R2 ;  /* 0x0000000400027825 */ /* 0x002fc800078e0002 */
[----:B0-----:R-:W-:-:S03]  /*1660*/  IMAD.WIDE.U32 R12, R25, 0x8, R2 ;  /* 0x00000008190c7825 */ /* 0x001fc600078e0002 */
[----:B------:R-:W0:Y:S02]  /*1670*/  LDC.64 R2, c[0x0][0x388] ;  /* 0x0000e200ff027b82 */ /* 0x000e240000000a00 */
[----:B------:R-:W4:Y:S04]  /*1680*/  LDG.E.64 R14, desc[UR4][R12.64] ;  /* 0x000000040c0e7981 */ /* 0x000f28000c1e1b00 */
[----:B------:R-:W5:Y:S04]  /*1690*/  LDG.E.64 R6, desc[UR4][R12.64+0x400] ;  /* 0x000400040c067981 */ /* 0x000f68000c1e1b00 */
[----:B------:R-:W5:Y:S04]  /*16a0*/  LDG.E.64 R4, desc[UR4][R12.64+0x800] ;  /* 0x000800040c047981 */ /* 0x000f68000c1e1b00 */
[----:B------:R1:W5:Y:S01]  /*16b0*/  LDG.E.64 R8, desc[UR4][R12.64+0xc00] ;  /* 0x000c00040c087981 */ /* 0x000362000c1e1b00 */
[----:B---3--:R-:W-:-:S04]  /*16c0*/  IMAD.WIDE.U32 R10, R0, 0x4, R10 ;  /* 0x00000004000a7825 */ /* 0x008fc800078e000a */
[----:B------:R-:W-:Y:S01]  /*16d0*/  IMAD.WIDE.U32 R10, R25, 0x8, R10 ;  /* 0x00000008190a7825 */ /* 0x000fe200078e000a */
[C---:B----4-:R-:W-:Y:S02]  /*16e0*/  FSETP.NEU.FTZ.AND P4, PT, R14.reuse, -INF , PT ;  /* 0xff8000000e00780b */ /* 0x050fe40003f9d000 */
[C---:B------:R-:W-:Y:S02]  /*16f0*/  FSETP.NEU.FTZ.AND P5, PT, R15.reuse, -INF , PT ;  /* 0xff8000000f00780b */ /* 0x040fe40003fbd000 */
[C---:B------:R-:W-:Y:S02]  /*1700*/  FSETP.NAN.FTZ.AND P1, PT, |R14|.reuse, |R14|, PT ;  /* 0x4000000e0e00720b */ /* 0x040fe40003f38200 */
[C---:B------:R-:W-:Y:S02]  /*1710*/  FSETP.NEU.FTZ.AND P2, PT, R14.reuse, +INF , PT ;  /* 0x7f8000000e00780b */ /* 0x040fe40003f5d000 */
[----:B--2---:R-:W-:Y:S02]  /*1720*/  FSEL R14, R14, UR6, P4 ;  /* 0x000000060e0e7c08 */ /* 0x004fe4000a000000 */
[----:B-1----:R-:W-:-:S02]  /*1730*/  FSEL R12, R15, UR6, P5 ;  /* 0x000000060f0c7c08 */ /* 0x002fc4000a800000 */
[----:B-----5:R-:W-:Y:S02]  /*1740*/  FSETP.NEU.FTZ.AND P5, PT, R6, -INF , PT ;  /* 0xff8000000600780b */ /* 0x020fe40003fbd000 */
[----:B------:R-:W-:Y:S02]  /*1750*/  FSETP.NEU.FTZ.AND P3, PT, R15, +INF , PT ;  /* 0x7f8000000f00780b */ /* 0x000fe40003f7d000 */
[----:B0-----:R-:W-:Y:S02]  /*1760*/  FSEL R13, R14, R3, P2 ;  /* 0x000000030e0d7208 */ /* 0x001fe40001000000 */
[----:B------:R-:W-:Y:S02]  /*1770*/  FSETP.NEU.FTZ.AND P6, PT, R7, -INF , PT ;  /* 0xff8000000700780b */ /* 0x000fe40003fdd000 */
[C---:B------:R-:W-:Y:S02]  /*1780*/  FSETP.NEU.FTZ.AND P4, PT, R6.reuse, +INF , PT ;  /* 0x7f8000000600780b */ /* 0x040fe40003f9d000 */
[----:B------:R-:W-:-:S02]  /*1790*/  FSETP.NAN.FTZ.AND P2, PT, |R6|, |R6|, PT ;  /* 0x400000060600720b */ /* 0x000fc40003f58200 */
[----:B------:R-:W-:Y:S02]  /*17a0*/  FSETP.NAN.FTZ.AND P0, PT, |R15|, |R15|, PT ;  /* 0x4000000f0f00720b */ /* 0x000fe40003f18200 */
[----:B------:R-:W-:Y:S02]  /*17b0*/  FSEL R6, R6, UR6, P5 ;  /* 0x0000000606067c08 */ /* 0x000fe4000a800000 */
[----:B------:R-:W-:Y:S02]  /*17c0*/  FSEL R15, R12, R3, P3 ;  /* 0x000000030c0f7208 */ /* 0x000fe40001800000 */
[----:B------:R-:W-:Y:S02]  /*17d0*/  FSETP.NEU.FTZ.AND P5, PT, R4, -INF , PT ;  /* 0xff8000000400780b */ /* 0x000fe40003fbd000 */
[C---:B------:R-:W-:Y:S02]  /*17e0*/  FSETP.NEU.FTZ.AND P3, PT, R7.reuse, +INF , PT ;  /* 0x7f8000000700780b */ /* 0x040fe40003f7d000 */
[----:B------:R-:W-:-:S02]  /*17f0*/  FSEL R12, R7, UR6, P6 ;  /* 0x00000006070c7c08 */ /* 0x000fc4000b000000 */
[-C--:B------:R-:W-:Y:S02]  /*1800*/  FSEL R17, R6, R3.reuse, P4 ;  /* 0x0000000306117208 */ /* 0x080fe40002000000 */
[C---:B------:R-:W-:Y:S02]  /*1810*/  FSETP.NEU.FTZ.AND P6, PT, R4.reuse, +INF , PT ;  /* 0x7f8000000400780b */ /* 0x040fe40003fdd000 */
[----:B------:R-:W-:Y:S02]  /*1820*/  FSEL R6, R4, UR6, P5 ;  /* 0x0000000604067c08 */ /* 0x000fe4000a800000 */
[----:B------:R-:W-:Y:S02]  /*1830*/  FSEL R19, R12, R3, P3 ;  /* 0x000000030c137208 */ /* 0x000fe40001800000 */
[----:B------:R-:W-:Y:S02]  /*1840*/  FSETP.NEU.FTZ.AND P3, PT, R9, +INF , PT ;  /* 0x7f8000000900780b */ /* 0x000fe40003f7d000 */
[----:B------:R-:W-:-:S02]  /*1850*/  FSETP.NEU.FTZ.AND P5, PT, R5, -INF , PT ;  /* 0xff8000000500780b */ /* 0x000fc40003fbd000 */
[----:B------:R-:W-:Y:S02]  /*1860*/  FSEL R21, R6, R3, P6 ;  /* 0x0000000306157208 */ /* 0x000fe40003000000 */
[C---:B------:R-:W-:Y:S02]  /*1870*/  FSETP.NEU.FTZ.AND P6, PT, R8.reuse, -INF , PT ;  /* 0xff8000000800780b */ /* 0x040fe40003fdd000 */
[C---:B------:R-:W-:Y:S02]  /*1880*/  FSEL R6, R5.reuse, UR6, P5 ;  /* 0x0000000605067c08 */ /* 0x040fe4000a800000 */
[C---:B------:R-:W-:Y:S02]  /*1890*/  FSETP.NEU.FTZ.AND P5, PT, R8.reuse, +INF , PT ;  /* 0x7f8000000800780b */ /* 0x040fe40003fbd000 */
[----:B------:R-:W-:Y:S02]  /*18a0*/  FSEL R0, R8, UR6, P6 ;  /* 0x0000000608007c08 */ /* 0x000fe4000b000000 */
[----:B------:R-:W-:-:S02]  /*18b0*/  FSETP.NEU.FTZ.AND P4, PT, R5, +INF , PT ;  /* 0x7f8000000500780b */ /* 0x000fc40003f9d000 */
[C---:B------:R-:W-:Y:S02]  /*18c0*/  FSETP.NEU.FTZ.AND P6, PT, R9.reuse, -INF , PT ;  /* 0xff8000000900780b */ /* 0x040fe40003fdd000 */
[-C--:B------:R-:W-:Y:S02]  /*18d0*/  FSEL R25, R0, R3.reuse, P5 ;  /* 0x0000000300197208 */ /* 0x080fe40002800000 */
[----:B------:R-:W-:Y:S02]  /*18e0*/  FSEL R23, R6, R3, P4 ;  /* 0x0000000306177208 */ /* 0x000fe40002000000 */
[----:B------:R-:W-:Y:S02]  /*18f0*/  FSETP.NAN.FTZ.AND P5, PT, |R4|, |R4|, PT ;  /* 0x400000040400720b */ /* 0x000fe40003fb8200 */
[----:B------:R-:W-:Y:S02]  /*1900*/  @P3 FSEL R3, R9, UR6, P6 ;  /* 0x0000000609033c08 */ /* 0x000fe4000b000000 */
[----:B------:R-:W-:-:S02]  /*1910*/  FSEL R4, R13, R2, !P1 ;  /* 0x000000020d047208 */ /* 0x000fc40004800000 */
[----:B------:R-:W-:Y:S02]  /*1920*/  FSETP.NAN.FTZ.AND P4, PT, |R7|, |R7|, PT ;  /* 0x400000070700720b */ /* 0x000fe40003f98200 */
[----:B------:R-:W-:Y:S02]  /*1930*/  FSETP.NAN.FTZ.AND P6, PT, |R5|, |R5|, PT ;  /* 0x400000050500720b */ /* 0x000fe40003fd8200 */
[----:B------:R-:W-:Y:S02]  /*1940*/  FSETP.NAN.FTZ.AND P3, PT, |R8|, |R8|, PT ;  /* 0x400000080800720b */ /* 0x000fe40003f78200 */
[----:B------:R-:W-:Y:S02]  /*1950*/  FSETP.NAN.FTZ.AND P1, PT, |R9|, |R9|, PT ;  /* 0x400000090900720b */ /* 0x000fe40003f38200 */
[-C--:B------:R-:W-:Y:S02]  /*1960*/  FSEL R5, R15, R2.reuse, !P0 ;  /* 0x000000020f057208 */ /* 0x080fe40004000000 */
[----:B------:R-:W-:-:S02]  /*1970*/  FSEL R6, R17, R2, !P2 ;  /* 0x0000000211067208 */ /* 0x000fc40005000000 */
[-C--:B------:R-:W-:Y:S01]  /*1980*/  FSEL R7, R19, R2.reuse, !P4 ;  /* 0x0000000213077208 */ /* 0x080fe20006000000 */
[----:B------:R-:W-:Y:S01]  /*1990*/  STG.E.64 desc[UR4][R10.64], R4 ;  /* 0x000000040a007986 */ /* 0x000fe2000c101b04 */
[-C--:B------:R-:W-:Y:S02]  /*19a0*/  FSEL R8, R21, R2.reuse, !P5 ;  /* 0x0000000215087208 */ /* 0x080fe40006800000 */
[-C--:B------:R-:W-:Y:S01]  /*19b0*/  FSEL R9, R23, R2.reuse, !P6 ;  /* 0x0000000217097208 */ /* 0x080fe20007000000 */
[----:B------:R-:W-:Y:S01]  /*19c0*/  STG.E.64 desc[UR4][R10.64+0x400], R6 ;  /* 0x000400060a007986 */ /* 0x000fe2000c101b04 */
[-C--:B------:R-:W-:Y:S02]  /*19d0*/  FSEL R12, R25, R2.reuse, !P3 ;  /* 0x00000002190c7208 */ /* 0x080fe40005800000 */
[----:B------:R-:W-:Y:S01]  /*19e0*/  FSEL R13, R3, R2, !P1 ;  /* 0x00000002030d7208 */ /* 0x000fe20004800000 */
[----:B------:R-:W-:Y:S04]  /*19f0*/  STG.E.64 desc[UR4][R10.64+0x800], R8 ;  /* 0x000800080a007986 */ /* 0x000fe8000c101b04 */
[----:B------:R-:W-:Y:S01]  /*1a00*/  STG.E.64 desc[UR4][R10.64+0xc00], R12 ;  /* 0x000c000c0a007986 */ /* 0x000fe2000c101b04 */
[----:B------:R-:W-:Y:S05]  /*1a10*/  EXIT ;  /* 0x000000000000794d */ /* 0x000fea0003800000 */
.L_x_2202:
        /* <DEDUP_REMOVED lines=14> */
.L_x_35803:


//--------------------- .text._ZN2at6native29vectorized_elementwise_kernelILi4EZZZNS0_22nan_to_num_kernel_cudaERNS_18TensorIteratorBaseESt8optionalIdES5_S5_ENKUlvE0_clEvENKUlvE0_clEvEUlfE_St5arrayIPcLm2EEEEviT0_T1_ --------------------------
	.section	.text._ZN2at6native29vectorized_elementwise_kernelILi4EZZZNS0_22nan_to_num_kernel_cudaERNS_18TensorIteratorBaseESt8optionalIdES5_S5_ENKUlvE0_clEvENKUlvE0_clEvEUlfE_St5arrayIPcLm2EEEEviT0_T1_,"ax",@progbits
	.align	128
        .global         _ZN2at6native29vectorized_elementwise_kernelILi4EZZZNS0_22nan_to_num_kernel_cudaERNS_18TensorIteratorBaseESt8optionalIdES5_S5_ENKUlvE0_clEvENKUlvE0_clEvEUlfE_St5arrayIPcLm2EEEEviT0_T1_
        .type           _ZN2at6native29vectorized_elementwise_kernelILi4EZZZNS0_22nan_to_num_kernel_cudaERNS_18TensorIteratorBaseESt8optionalIdES5_S5_ENKUlvE0_clEvENKUlvE0_clEvEUlfE_St5arrayIPcLm2EEEEviT0_T1_,@function
        .size           _ZN2at6native29vectorized_elementwise_kernelILi4EZZZNS0_22nan_to_num_kernel_cudaERNS_18TensorIteratorBaseESt8optionalIdES5_S5_ENKUlvE0_clEvENKUlvE0_clEvEUlfE_St5arrayIPcLm2EEEEviT0_T1_,(.L_x_35804 - _ZN2at6native29vectorized_elementwise_kernelILi4EZZZNS0_22nan_to_num_kernel_cudaERNS_18TensorIteratorBaseESt8optionalIdES5_S5_ENKUlvE0_clEvENKUlvE0_clEvEUlfE_St5arrayIPcLm2EEEEviT0_T1_)
        .other          _ZN2at6native29vectorized_elementwise_kernelILi4EZZZNS0_22nan_to_num_kernel_cudaERNS_18TensorIteratorBaseESt8optionalIdES5_S5_ENKUlvE0_clEvENKUlvE0_clEvEUlfE_St5arrayIPcLm2EEEEviT0_T1_,@"STO_CUDA_ENTRY STV_DEFAULT"
_ZN2at6native29vectorized_elementwise_kernelILi4EZZZNS0_22nan_to_num_kernel_cudaERNS_18TensorIteratorBaseESt8optionalIdES5_S5_ENKUlvE0_clEvENKUlvE0_clEvEUlfE_St5arrayIPcLm2EEEEviT0_T1_:
.text._ZN2at6native29vectorized_elementwise_kernelILi4EZZZNS0_22nan_to_num_kernel_cudaERNS_18TensorIteratorBaseESt8optionalIdES5_S5_ENKUlvE0_clEvENKUlvE0_clEvEUlfE_St5arrayIPcLm2EEEEviT0_T1_:
        /* <DEDUP_REMOVED lines=315> */
.L_x_2206:
[----:B------:R-:W-:-:S13]  /*13b0*/  ISETP.GE.U32.AND P0, PT, R7, R6, PT ;  /* 0x000000060700720c */ /* 0x000fda0003f06070 */
[----:B------:R-:W-:Y:S05]  /*13c0*/  @P0 BRA `(.L_x_2208) ;  /* 0x0000000000300947 */ /* 0x000fea0003800000 */
[----:B0-----:R-:W0:Y:S01]  /*13d0*/  LDC.64 R2, c[0x0][0x3a0] ;  /* 0x0000e800ff027b82 */ /* 0x001e220000000a00 */
[----:B------:R-:W-:Y:S02]  /*13e0*/  IMAD.IADD R5, R0, 0x1, R7 ;  /* 0x0000000100057824 */ /* 0x000fe400078e0207 */
[----:B------:R-:W-:Y:S02]  /*13f0*/  VIADD R7, R7, 0x80 ;  /* 0x0000008007077836 */ /* 0x000fe40000000000 */
[----:B0-----:R-:W-:-:S05]  /*1400*/  IMAD.WIDE.U32 R2, R5, 0x4, R2 ;  /* 0x0000000405027825 */ /* 0x001fca00078e0002 */
[----:B------:R1:W-:Y:S02]  /*1410*/  STG.E desc[UR4][R2.64], R10 ;  /* 0x0000000a02007986 */ /* 0x0003e4000c101904 */
.L_x_2207:
[----:B------:R-:W-:-:S13]  /*1420*/  ISETP.GE.U32.AND P0, PT, R7, R6, PT ;  /* 0x000000060700720c */ /* 0x000fda0003f06070 */
[----:B------:R-:W-:Y:S05]  /*1430*/  @P0 BRA `(.L_x_2209) ;  /* 0x0000000000340947 */ /* 0x000fea0003800000 */
[----:B01----:R-:W0:Y:S01]  /*1440*/  LDC.64 R2, c[0x0][0x3a0] ;  /* 0x0000e800ff027b82 */ /* 0x003e220000000a00 */
[----:B------:R-:W-:Y:S02]  /*1450*/  IMAD.IADD R5, R0, 0x1, R7 ;  /* 0x0000000100057824 */ /* 0x000fe400078e0207 */
[----:B------:R-:W-:Y:S02]  /*1460*/  VIADD R7, R7, 0x80 ;  /* 0x0000008007077836 */ /* 0x000fe40000000000 */
[----:B0-----:R-:W-:-:S05]  /*1470*/  IMAD.WIDE.U32 R2, R5, 0x4, R2 ;  /* 0x0000000405027825 */ /* 0x001fca00078e0002 */
[----:B------:R1:W-:Y:S02]  /*1480*/  STG.E desc[UR4][R2.64], R11 ;  /* 0x0000000b02007986 */ /* 0x0003e4000c101904 */
.L_x_2208:
        /* <DEDUP_REMOVED lines=8> */
.L_x_2209:
[----:B------:R-:W-:Y:S05]  /*1510*/  BSYNC.RELIABLE B1 ;  /* 0x0000000000017941 */ /* 0x000fea0003800100 */
.L_x_2205:
[----:B------:R-:W-:-:S13]  /*1520*/  ISETP.GE.U32.AND P0, PT, R7, R6, PT ;  /* 0x000000060700720c */ /* 0x000fda0003f06070 */
[----:B012---:R-:W0:Y:S01]  /*1530*/  @!P0 LDC.64 R2, c[0x0][0x3a0] ;  /* 0x0000e800ff028b82 */ /* 0x007e220000000a00 */
[----:B------:R-:W-:Y:S02]  /*1540*/  @!P0 IMAD.IADD R5, R0, 0x1, R7 ;  /* 0x0000000100058824 */ /* 0x000fe400078e0207 */
[----:B------:R-:W-:Y:S02]  /*1550*/  @!P0 VIADD R7, R7, 0x80 ;  /* 0x0000008007078836 */ /* 0x000fe40000000000 */
[----:B0-----:R-:W-:-:S05]  /*1560*/  @!P0 IMAD.WIDE.U32 R2, R5, 0x4, R2 ;  /* 0x0000000405028825 */ /* 0x001fca00078e0002 */
[----:B------:R2:W-:Y:S02]  /*1570*/  @!P0 STG.E desc[UR4][R2.64], R13 ;  /* 0x0000000d02008986 */ /* 0x0005e4000c101904 */
.L_x_2210:
[----:B------:R-:W-:Y:S05]  /*1580*/  BSYNC.RECONVERGENT B0 ;  /* 0x0000000000007941 */ /* 0x000fea0003800200 */
.L_x_2204:
        /* <DEDUP_REMOVED lines=8> */
.L_x_2203:
[----:B------:R-:W0:Y:S01]  /*1610*/  S2R R25, SR_TID.X ;  /* 0x0000000000197919 */ /* 0x000e220000002100 */
[----:B------:R-:W1:Y:S01]  /*1620*/  LDC.64 R2, c[0x0][0x3a8] ;  /* 0x0000ea00ff027b82 */ /* 0x000e620000000a00 */
[----:B------:R-:W2:Y:S07]  /*1630*/  LDCU UR6, c[0x0][0x390] ;  /* 0x00007200ff0677ac */ /* 0x000eae0008000800 */
[----:B------:R-:W3:Y:S01]  /*1640*/  LDC.64 R12, c[0x0][0x3a0] ;  /* 0x0000e800ff0c7b82 */ /* 0x000ee20000000a00 */
[----:B-1----:R-:W-:-:S04]  /*1650*/  IMAD.WIDE.U32 R2, R0, 0x4, R2 ;  /* 0x0000000400027825 */ /* 0x002fc800078e0002 */
[----:B0-----:R-:W-:-:S03]  /*1660*/  IMAD.WIDE.U32 R14, R25, 0x10, R2 ;  /* 0x00000010190e7825 */ /* 0x001fc600078e0002 */
[----:B------:R-:W0:Y:S02]  /*1670*/  LDC.64 R2, c[0x0][0x388] ;  /* 0x0000e200ff027b82 */ /* 0x000e240000000a00 */
[----:B------:R-:W4:Y:S04]  /*1680*/  LDG.E.128 R8, desc[UR4][R14.64] ;  /* 0x000000040e087981 */ /* 0x000f28000c1e1d00 */
[----:B------:R1:W5:Y:S01]  /*1690*/  LDG.E.128 R4, desc[UR4][R14.64+0x800] ;  /* 0x000800040e047981 */ /* 0x000362000c1e1d00 */
[----:B---3--:R-:W-:-:S04]  /*16a0*/  IMAD.WIDE.U32 R12, R0, 0x4, R12 ;  /* 0x00000004000c7825 */ /* 0x008fc800078e000c */
[----:B------:R-:W-:Y:S01]  /*16b0*/  IMAD.WIDE.U32 R12, R25, 0x10, R12 ;  /* 0x00000010190c7825 */ /* 0x000fe200078e000c */
[C---:B----4-:R-:W-:Y:S02]  /*16c0*/  FSETP.NEU.FTZ.AND P4, PT, R8.reuse, -INF , PT ;  /* 0xff8000000800780b */ /* 0x050fe40003f9d000 */
[C---:B------:R-:W-:Y:S02]  /*16d0*/  FSETP.NEU.FTZ.AND P6, PT, R9.reuse, -INF , PT ;  /* 0xff8000000900780b */ /* 0x040fe40003fdd000 */
[C---:B------:R-:W-:Y:S02]  /*16e0*/  FSETP.NAN.FTZ.AND P1, PT, |R8|.reuse, |R8|, PT ;  /* 0x400000080800720b */ /* 0x040fe40003f38200 */
[C---:B------:R-:W-:Y:S02]  /*16f0*/  FSETP.NEU.FTZ.AND P2, PT, R8.reuse, +INF , PT ;  /* 0x7f8000000800780b */ /* 0x040fe40003f5d000 */
[----:B--2---:R-:W-:Y:S02]  /*1700*/  FSEL R8, R8, UR6, P4 ;  /* 0x0000000608087c08 */ /* 0x004fe4000a000000 */
[----:B------:R-:W-:-:S02]  /*1710*/  FSETP.NEU.FTZ.AND P3, PT, R9, +INF , PT ;  /* 0x7f8000000900780b */ /* 0x000fc40003f7d000 */
[----:B------:R-:W-:Y:S02]  /*1720*/  FSETP.NEU.FTZ.AND P5, PT, R10, -INF , PT ;  /* 0xff8000000a00780b */ /* 0x000fe40003fbd000 */
[C---:B-1----:R-:W-:Y:S02]  /*1730*/  FSEL R14, R9.reuse, UR6, P6 ;  /* 0x00000006090e7c08 */ /* 0x042fe4000b000000 */
[----:B------:R-:W-:Y:S02]  /*1740*/  FSETP.NAN.FTZ.AND P0, PT, |R9|, |R9|, PT ;  /* 0x400000090900720b */ /* 0x000fe40003f18200 */
[----:B------:R-:W-:Y:S02]  /*1750*/  FSETP.NEU.FTZ.AND P6, PT, R11, -INF , PT ;  /* 0xff8000000b00780b */ /* 0x000fe40003fdd000 */
[----:B0-----:R-:W-:Y:S02]  /*1760*/  FSEL R9, R8, R3, P2 ;  /* 0x0000000308097208 */ /* 0x001fe40001000000 */
[----:B------:R-:W-:-:S02]  /*1770*/  FSETP.NEU.FTZ.AND P4, PT, R10, +INF , PT ;  /* 0x7f8000000a00780b */ /* 0x000fc40003f9d000 */
[C---:B------:R-:W-:Y:S02]  /*1780*/  FSETP.NAN.FTZ.AND P2, PT, |R10|.reuse, |R10|, PT ;  /* 0x4000000a0a00720b */ /* 0x040fe40003f58200 */
[----:B------:R-:W-:Y:S02]  /*1790*/  FSEL R10, R10, UR6, P5 ;  /* 0x000000060a0a7c08 */ /* 0x000fe4000a800000 */
[----:B------:R-:W-:Y:S02]  /*17a0*/  FSEL R15, R14, R3, P3 ;  /* 0x000000030e0f7208 */ /* 0x000fe40001800000 */
[C---:B------:R-:W-:Y:S02]  /*17b0*/  FSETP.NEU.FTZ.AND P3, PT, R11.reuse, +INF , PT ;  /* 0x7f8000000b00780b */ /* 0x040fe40003f7d000 */
[----:B-----5:R-:W-:Y:S02]  /*17c0*/  FSETP.NEU.FTZ.AND P5, PT, R4, -INF , PT ;  /* 0xff8000000400780b */ /* 0x020fe40003fbd000 */
        /* <DEDUP_REMOVED lines=9> */
[C---:B------:R-:W-:Y:S02]  /*1860*/  FSETP.NEU.FTZ.AND P4, PT, R5.reuse, +INF , PT ;  /* 0x7f8000000500780b */ /* 0x040fe40003f9d000 */
[----:B------:R-:W-:Y:S02]  /*1870*/  FSEL R8, R5, UR6, P5 ;  /* 0x0000000605087c08 */ /* 0x000fe4000a800000 */
[C---:B------:R-:W-:Y:S02]  /*1880*/  FSETP.NEU.FTZ.AND P5, PT, R6.reuse, +INF , PT ;  /* 0x7f8000000600780b */ /* 0x040fe40003fbd000 */
[----:B------:R-:W-:-:S02]  /*1890*/  FSEL R0, R6, UR6, P6 ;  /* 0x0000000606007c08 */ /* 0x000fc4000b000000 */
[----:B------:R-:W-:Y:S02]  /*18a0*/  FSETP.NEU.FTZ.AND P6, PT, R7, -INF , PT ;  /* 0xff8000000700780b */ /* 0x000fe40003fdd000 */
[----:B------:R-:W-:Y:S02]  /*18b0*/  FSEL R23, R8, R3, P4 ;  /* 0x0000000308177208 */ /* 0x000fe40002000000 */
[----:B------:R-:W-:Y:S02]  /*18c0*/  FSETP.NAN.FTZ.AND P4, PT, |R11|, |R11|, PT ;  /* 0x4000000b0b00720b */ /* 0x000fe40003f98200 */
[----:B------:R-:W-:Y:S02]  /*18d0*/  FSEL R11, R0, R3, P5 ;  /* 0x00000003000b7208 */ /* 0x000fe40002800000 */
[----:B------:R-:W-:Y:S02]  /*18e0*/  FSETP.NAN.FTZ.AND P5, PT, |R4|, |R4|, PT ;  /* 0x400000040400720b */ /* 0x000fe40003fb8200 */
[----:B------:R-:W-:-:S02]  /*18f0*/  @P3 FSEL R3, R7, UR6, P6 ;  /* 0x0000000607033c08 */ /* 0x000fc4000b000000 */
[----:B------:R-:W-:Y:S02]  /*1900*/  FSETP.NAN.FTZ.AND P3, PT, |R6|, |R6|, PT ;  /* 0x400000060600720b */ /* 0x000fe40003f78200 */
[-C--:B------:R-:W-:Y:S02]  /*1910*/  FSEL R4, R9, R2.reuse, !P1 ;  /* 0x0000000209047208 */ /* 0x080fe40004800000 */
[----:B------:R-:W-:Y:S02]  /*1920*/  FSETP.NAN.FTZ.AND P6, PT, |R5|, |R5|, PT ;  /* 0x400000050500720b */ /* 0x000fe40003fd8200 */
[----:B------:R-:W-:Y:S02]  /*1930*/  FSETP.NAN.FTZ.AND P1, PT, |R7|, |R7|, PT ;  /* 0x400000070700720b */ /* 0x000fe40003f38200 */
[-C--:B------:R-:W-:Y:S02]  /*1940*/  FSEL R10, R11, R2.reuse, !P3 ;  /* 0x000000020b0a7208 */ /* 0x080fe40005800000 */
[----:B------:R-:W-:-:S02]  /*1950*/  FSEL R5, R15, R2, !P0 ;  /* 0x000000020f057208 */ /* 0x000fc40004000000 */
[-C--:B------:R-:W-:Y:S02]  /*1960*/  FSEL R6, R17, R2.reuse, !P2 ;  /* 0x0000000211067208 */ /* 0x080fe40005000000 */
[-C--:B------:R-:W-:Y:S02]  /*1970*/  FSEL R7, R19, R2.reuse, !P4 ;  /* 0x0000000213077208 */ /* 0x080fe40006000000 */
[-C--:B------:R-:W-:Y:S02]  /*1980*/  FSEL R8, R21, R2.reuse, !P5 ;  /* 0x0000000215087208 */ /* 0x080fe40006800000 */
[-C--:B------:R-:W-:Y:S01]  /*1990*/  FSEL R9, R23, R2.reuse, !P6 ;  /* 0x0000000217097208 */ /* 0x080fe20007000000 */
[----:B------:R-:W-:Y:S01]  /*19a0*/  STG.E.128 desc[UR4][R12.64], R4 ;  /* 0x000000040c007986 */ /* 0x000fe2000c101d04 */
[----:B------:R-:W-:-:S05]  /*19b0*/  FSEL R11, R3, R2, !P1 ;  /* 0x00000002030b7208 */ /* 0x000fca0004800000 */
[----:B------:R-:W-:Y:S01]  /*19c0*/  STG.E.128 desc[UR4][R12.64+0x800], R8 ;  /* 0x000800080c007986 */ /* 0x000fe2000c101d04 */
[----:B------:R-:W-:Y:S05]  /*19d0*/  EXIT ;  /* 0x000000000000794d */ /* 0x000fea0003800000 */
.L_x_2211:
        /* <DEDUP_REMOVED lines=10> */
.L_x_35804:


//--------------------- .text._ZN2at6native29vectorized_elementwise_kernelILi8EZZZNS0_22nan_to_num_kernel_cudaERNS_18TensorIteratorBaseESt8optionalIdES5_S5_ENKUlvE0_clEvENKUlvE0_clEvEUlfE_St5arrayIPcLm2EEEEviT0_T1_ --------------------------
	.section	.text._ZN2at6native29vectorized_elementwise_kernelILi8EZZZNS0_22nan_to_num_kernel_cudaERNS_18TensorIteratorBaseESt8optionalIdES5_S5_ENKUlvE0_clEvENKUlvE0_clEvEUlfE_St5arrayIPcLm2EEEEviT0_T1_,"ax",@progbits
	.align	128
        .global         _ZN2at6native29vectorized_elementwise_kernelILi8EZZZNS0_22nan_to_num_kernel_cudaERNS_18TensorIteratorBaseESt8optionalIdES5_S5_ENKUlvE0_clEvENKUlvE0_clEvEUlfE_St5arrayIPcLm2EEEEviT0_T1_
        .type           _ZN2at6native29vectorized_elementwise_kernelILi8EZZZNS0_22nan_to_num_kernel_cudaERNS_18TensorIteratorBaseESt8optionalIdES5_S5_ENKUlvE0_clEvENKUlvE0_clEvEUlfE_St5arrayIPcLm2EEEEviT0_T1_,@function
        .size           _ZN2at6native29vectorized_elementwise_kernelILi8EZZZNS0_22nan_to_num_kernel_cudaERNS_18TensorIteratorBaseESt8optionalIdES5_S5_ENKUlvE0_clEvENKUlvE0_clEvEUlfE_St5arrayIPcLm2EEEEviT0_T1_,(.L_x_35805 - _ZN2at6native29vectorized_elementwise_kernelILi8EZZZNS0_22nan_to_num_kernel_cudaERNS_18TensorIteratorBaseESt8optionalIdES5_S5_ENKUlvE0_clEvENKUlvE0_clEvEUlfE_St5arrayIPcLm2EEEEviT0_T1_)
        .other          _ZN2at6native29vectorized_elementwise_kernelILi8EZZZNS0_22nan_to_num_kernel_cudaERNS_18TensorIteratorBaseESt8optionalIdES5_S5_ENKUlvE0_clEvENKUlvE0_clEvEUlfE_St5arrayIPcLm2EEEEviT0_T1_,@"STO_CUDA_ENTRY STV_DEFAULT"
_ZN2at6native29vectorized_elementwise_kernelILi8EZZZNS0_22nan_to_num_kernel_cudaERNS_18TensorIteratorBaseESt8optionalIdES5_S5_ENKUlvE0_clEvENKUlvE0_clEvEUlfE_St5arrayIPcLm2EEEEviT0_T1_:
.text._ZN2at6native29vectorized_elementwise_kernelILi8EZZZNS0_22nan_to_num_kernel_cudaERNS_18TensorIteratorBaseESt8optionalIdES5_S5_ENKUlvE0_clEvENKUlvE0_clEvEUlfE_St5arrayIPcLm2EEEEviT0_T1_:
[----:B------:R-:W-:Y:S01]  /*0000*/  LDC R1, c[0x0][0x37c] ;  /* 0x0000df00ff017b82 */ /* 0x000fe20000000800 */
[----:B------:R-:W-:Y:S05]  /*0010*/  EXIT ;  /* 0x000000000000794d */ /* 0x000fea0003800000 */
.L_x_2212:
        /* <DEDUP_REMOVED lines=14> */
.L_x_35805:


//--------------------- .text._ZN2at6native18elementwise_kernelILi128ELi4EZNS0_15gpu_kernel_implIZZZNS0_22nan_to_num_kernel_cudaERNS_18TensorIteratorBaseESt8optionalIdES6_S6_ENKUlvE0_clEvENKUlvE_clEvEUldE_EEvS4_RKT_EUliE_EEviT1_ --------------------------
	.section	.text._ZN2at6native18elementwise_kernelILi128ELi4EZNS0_15gpu_kernel_implIZZZNS0_22nan_to_num_kernel_cudaERNS_18TensorIteratorBaseESt8optionalIdES6_S6_ENKUlvE0_clEvENKUlvE_clEvEUldE_EEvS4_RKT_EUliE_EEviT1_,"ax",@progbits
	.align	128
        .global         _ZN2at6native18elementwise_kernelILi128ELi4EZNS0_15gpu_kernel_implIZZZNS0_22nan_to_num_kernel_cudaERNS_18TensorIteratorBaseESt8optionalIdES6_S6_ENKUlvE0_clEvENKUlvE_clEvEUldE_EEvS4_RKT_EUliE_EEviT1_
        .type           _ZN2at6native18elementwise_kernelILi128ELi4EZNS0_15gpu_kernel_implIZZZNS0_22nan_to_num_kernel_cudaERNS_18TensorIteratorBaseESt8optionalIdES6_S6_ENKUlvE0_clEvENKUlvE_clEvEUldE_EEvS4_RKT_EUliE_EEviT1_,@function
        .size           _ZN2at6native18elementwise_kernelILi128ELi4EZNS0_15gpu_kernel_implIZZZNS0_22nan_to_num_kernel_cudaERNS_18TensorIteratorBaseESt8optionalIdES6_S6_ENKUlvE0_clEvENKUlvE_clEvEUldE_EEvS4_RKT_EUliE_EEviT1_,(.L_x_35806 - _ZN2at6native18elementwise_kernelILi128ELi4EZNS0_15gpu_kernel_implIZZZNS0_22nan_to_num_kernel_cudaERNS_18TensorIteratorBaseESt8optionalIdES6_S6_ENKUlvE0_clEvENKUlvE_clEvEUldE_EEvS4_RKT_EUliE_EEviT1_)
        .other          _ZN2at6native18elementwise_kernelILi128ELi4EZNS0_15gpu_kernel_implIZZZNS0_22nan_to_num_kernel_cudaERNS_18TensorIteratorBaseESt8optionalIdES6_S6_ENKUlvE0_clEvENKUlvE_clEvEUldE_EEvS4_RKT_EUliE_EEviT1_,@"STO_CUDA_ENTRY STV_DEFAULT"
_ZN2at6native18elementwise_kernelILi128ELi4EZNS0_15gpu_kernel_implIZZZNS0_22nan_to_num_kernel_cudaERNS_18TensorIteratorBaseESt8optionalIdES6_S6_ENKUlvE0_clEvENKUlvE_clEvEUldE_EEvS4_RKT_EUliE_EEviT1_:
.text._ZN2at6native18elementwise_kernelILi128ELi4EZNS0_15gpu_kernel_implIZZZNS0_22nan_to_num_kernel_cudaERNS_18TensorIteratorBaseESt8optionalIdES6_S6_ENKUlvE0_clEvENKUlvE_clEvEUldE_EEvS4_RKT_EUliE_EEviT1_:
        /* <DEDUP_REMOVED lines=319> */
.L_x_2215:
        /* <DEDUP_REMOVED lines=16> */
[----:B--2---:R-:W3:Y:S02]  /*14f0*/  I2F.F64.S16 R2, R2 ;  /* 0x0000000200027312 */ /* 0x004ee40000101c00 */
[----:B---3--:R-:W-:Y:S05]  /*1500*/  BRA `(.L_x_2222) ;  /* 0x0000000c006c7947 */ /* 0x008fea0003800000 */
.L_x_2220:
[----:B------:R-:W2:Y:S02]  /*1510*/  LDG.E.U8 R2, desc[UR36][R4.64] ;  /* 0x0000002404027981 */ /* 0x000ea4000c1e1100 */
[----:B--2---:R-:W3:Y:S02]  /*1520*/  I2F.F64.U16 R2, R2 ;  /* 0x0000000200027312 */ /* 0x004ee40000101800 */
[----:B---3--:R-:W-:Y:S05]  /*1530*/  BRA `(.L_x_2222) ;  /* 0x0000000c00607947 */ /* 0x008fea0003800000 */
.L_x_2219:
[----:B------:R-:W-:-:S09]  /*1540*/  UISETP.NE.AND UP0, UPT, UR4, 0x2, UPT ;  /* 0x000000020400788c */ /* 0x000fd2000bf05270 */
[----:B------:R-:W-:Y:S05]  /*1550*/  BRA.U !UP0, `(.L_x_2223) ;  /* 0x0000000108287547 */ /* 0x000fea000b800000 */
[----:B------:R-:W-:-:S09]  /*1560*/  UISETP.NE.AND UP0, UPT, UR4, 0x3, UPT ;  /* 0x000000030400788c */ /* 0x000fd2000bf05270 */
[----:B------:R-:W-:Y:S05]  /*1570*/  BRA.U !UP0, `(.L_x_2224) ;  /* 0x0000000108147547 */ /* 0x000fea000b800000 */
[----:B------:R-:W-:-:S09]  /*1580*/  UISETP.NE.AND UP0, UPT, UR4, 0x4, UPT ;  /* 0x000000040400788c */ /* 0x000fd2000bf05270 */
[----:B------:R-:W-:Y:S05]  /*1590*/  BRA.U UP0, `(.L_x_2221) ;  /* 0x0000000900bc7547 */ /* 0x000fea000b800000 */
[----:B------:R-:W2:Y:S02]  /*15a0*/  LDG.E.64 R2, desc[UR36][R4.64] ;  /* 0x0000002404027981 */ /* 0x000ea4000c1e1b00 */
[----:B--2---:R-:W3:Y:S02]  /*15b0*/  I2F.F64.S64 R2, R2 ;  /* 0x0000000200027312 */ /* 0x004ee40000301c00 */
[----:B---3--:R-:W-:Y:S05]  /*15c0*/  BRA `(.L_x_2222) ;  /* 0x0000000c003c7947 */ /* 0x008fea0003800000 */
.L_x_2224:
[----:B------:R-:W2:Y:S02]  /*15d0*/  LDG.E R2, desc[UR36][R4.64] ;  /* 0x0000002404027981 */ /* 0x000ea4000c1e1900 */
[----:B--2---:R-:W3:Y:S02]  /*15e0*/  I2F.F64 R2, R2 ;  /* 0x0000000200027312 */ /* 0x004ee40000201c00 */
[----:B---3--:R-:W-:Y:S05]  /*15f0*/  BRA `(.L_x_2222) ;  /* 0x0000000c00307947 */ /* 0x008fea0003800000 */
.L_x_2223:
[----:B------:R-:W2:Y:S02]  /*1600*/  LDG.E.U16 R2, desc[UR36][R4.64] ;  /* 0x0000002404027981 */ /* 0x000ea4000c1e1500 */
[----:B--2---:R-:W3:Y:S02]  /*1610*/  I2F.F64.S16 R2, R2 ;  /* 0x0000000200027312 */ /* 0x004ee40000101c00 */
[----:B---3--:R-:W-:Y:S05]  /*1620*/  BRA `(.L_x_2222) ;  /* 0x0000000c00247947 */ /* 0x008fea0003800000 */
.L_x_2218:
[----:B------:R-:W-:-:S09]  /*1630*/  UISETP.GT.AND UP0, UPT, UR4, 0x6, UPT ;  /* 0x000000060400788c */ /* 0x000fd2000bf04270 */
[----:B------:R-:W-:Y:S05]  /*1640*/  BRA.U UP0, `(.L_x_2225) ;  /* 0x0000000100347547 */ /* 0x000fea000b800000 */
[----:B------:R-:W-:-:S09]  /*1650*/  UISETP.NE.AND UP0, UPT, UR4, 0x5, UPT ;  /* 0x000000050400788c */ /* 0x000fd2000bf05270 */
[----:B------:R-:W-:Y:S05]  /*1660*/  BRA.U !UP0, `(.L_x_2226) ;  /* 0x0000000108187547 */ /* 0x000fea000b800000 */
[----:B------:R-:W-:-:S09]  /*1670*/  UISETP.NE.AND UP0, UPT, UR4, 0x6, UPT ;  /* 0x000000060400788c */ /* 0x000fd2000bf05270 */
[----:B------:R-:W-:Y:S05]  /*1680*/  BRA.U UP0, `(.L_x_2221) ;  /* 0x0000000900807547 */ /* 0x000fea000b800000 */
[----:B------:R-:W2:Y:S02]  /*1690*/  LDG.E R2, desc[UR36][R4.64] ;  /* 0x0000002404027981 */ /* 0x000ea4000c1e1900 */
[----:B--2---:R-:W-:-:S06]  /*16a0*/  FMUL.FTZ R2, R2, 1 ;  /* 0x3f80000002027820 */ /* 0x004fcc0000410000 */
[----:B------:R-:W2:Y:S02]  /*16b0*/  F2F.F64.F32 R2, R2 ;  /* 0x0000000200027310 */ /* 0x000ea40000201800 */
[----:B--2---:R-:W-:Y:S05]  /*16c0*/  BRA `(.L_x_2222) ;  /* 0x0000000800fc7947 */ /* 0x004fea0003800000 */
.L_x_2226:
[----:B------:R-:W2:Y:S02]  /*16d0*/  LDG.E.U16 R0, desc[UR36][R4.64] ;  /* 0x0000002404007981 */ /* 0x000ea4000c1e1500 */
[----:B--2---:R-:W-:-:S05]  /*16e0*/  HADD2.F32 R0, -RZ, R0.H0_H0 ;  /* 0x20000000ff007230 */ /* 0x004fca0000004100 */
[----:B------:R-:W-:-:S04]  /*16f0*/  FMUL.FTZ R0, R0, 1 ;  /* 0x3f80000000007820 */ /* 0x000fc80000410000 */
[----:B------:R2:W3:Y:S02]  /*1700*/  F2F.F64.F32 R2, R0 ;  /* 0x0000000000027310 */ /* 0x0004e40000201800 */
[----:B--23--:R-:W-:Y:S05]  /*1710*/  BRA `(.L_x_2222) ;  /* 0x0000000800e87947 */ /* 0x00cfea0003800000 */
.L_x_2225:
[----:B------:R-:W-:-:S09]  /*1720*/  UISETP.NE.AND UP0, UPT, UR4, 0x7, UPT ;  /* 0x000000070400788c */ /* 0x000fd2000bf05270 */
[----:B------:R-:W-:Y:S05]  /*1730*/  BRA.U !UP0, `(.L_x_2227) ;  /* 0x0000000108347547 */ /* 0x000fea000b800000 */
[----:B------:R-:W-:-:S09]  /*1740*/  UISETP.NE.AND UP0, UPT, UR4, 0x8, UPT ;  /* 0x000000080400788c */ /* 0x000fd2000bf05270 */
[----:B------:R-:W-:Y:S05]  /*1750*/  BRA.U !UP0, `(.L_x_2228) ;  /* 0x0000000108187547 */ /* 0x000fea000b800000 */
[----:B------:R-:W-:-:S09]  /*1760*/  UISETP.NE.AND UP0, UPT, UR4, 0x9, UPT ;  /* 0x000000090400788c */ /* 0x000fd2000bf05270 */
[----:B------:R-:W-:Y:S05]  /*1770*/  BRA.U UP0, `(.L_x_2221) ;  /* 0x0000000900447547 */ /* 0x000fea000b800000 */
[----:B------:R-:W2:Y:S02]  /*1780*/  LDG.E R4, desc[UR36][R4.64] ;  /* 0x0000002404047981 */ /* 0x000ea4000c1e1900 */
[----:B--2---:R-:W-:-:S06]  /*1790*/  FMUL.FTZ R2, R4, 1 ;  /* 0x3f80000004027820 */ /* 0x004fcc0000410000 */
[----:B------:R-:W3:Y:S02]  /*17a0*/  F2F.F64.F32 R2, R2 ;  /* 0x0000000200027310 */ /* 0x000ee40000201800 */
[----:B---3--:R-:W-:Y:S05]  /*17b0*/  BRA `(.L_x_2222) ;  /* 0x0000000800c07947 */ /* 0x008fea0003800000 */
.L_x_2228:
[----:B------:R-:W2:Y:S02]  /*17c0*/  LDG.E.U16 R4, desc[UR36][R4.64] ;  /* 0x0000002404047981 */ /* 0x000ea4000c1e1500 */
[----:B--2---:R-:W-:-:S05]  /*17d0*/  HADD2.F32 R0, -RZ, R4.H0_H0 ;  /* 0x20000004ff007230 */ /* 0x004fca0000004100 */
[----:B------:R-:W-:-:S04]  /*17e0*/  FMUL.FTZ R0, R0, 1 ;  /* 0x3f80000000007820 */ /* 0x000fc80000410000 */
[----:B------:R3:W4:Y:S02]  /*17f0*/  F2F.F64.F32 R2, R0 ;  /* 0x0000000000027310 */ /* 0x0007240000201800 */
[----:B---34-:R-:W-:Y:S05]  /*1800*/  BRA `(.L_x_2222) ;  /* 0x0000000800ac7947 */ /* 0x018fea0003800000 */
.L_x_2227:
[----:B------:R2:W5:Y:S01]  /*1810*/  LDG.E.64 R2, desc[UR36][R4.64] ;  /* 0x0000002404027981 */ /* 0x000562000c1e1b00 */
[----:B------:R-:W-:Y:S05]  /*1820*/  BRA `(.L_x_2222) ;  /* 0x0000000800a47947 */ /* 0x000fea0003800000 */
.L_x_2217:
        /* <DEDUP_REMOVED lines=8> */
[----:B------:R-:W2:Y:S01]  /*18b0*/  LDG.E.U8 R4, desc[UR36][R4.64] ;  /* 0x0000002404047981 */ /* 0x000ea2000c1e1100 */
[----:B------:R-:W-:Y:S02]  /*18c0*/  MOV R2, RZ ;  /* 0x000000ff00027202 */ /* 0x000fe40000000f00 */
[----:B--2---:R-:W-:-:S04]  /*18d0*/  ISETP.NE.AND P0, PT, R4, RZ, PT ;  /* 0x000000ff0400720c */ /* 0x004fc80003f05270 */
[----:B------:R-:W-:Y:S01]  /*18e0*/  FSEL R3, RZ, 1.875, !P0 ;  /* 0x3ff00000ff037808 */ /* 0x000fe20004000000 */
[----:B------:R-:W-:Y:S08]  /*18f0*/  BRA `(.L_x_2222) ;  /* 0x0000000800707947 */ /* 0x000ff00003800000 */
.L_x_2231:
[----:B------:R1:W5:Y:S01]  /*1900*/  LDG.E.64 R2, desc[UR36][R4.64] ;  /* 0x0000002404027981 */ /* 0x000362000c1e1b00 */
[----:B------:R-:W-:Y:S05]  /*1910*/  BRA `(.L_x_2222) ;  /* 0x0000000800687947 */ /* 0x000fea0003800000 */
.L_x_2230:
        /* <DEDUP_REMOVED lines=23> */
[----:B------:R-:W-:-:S05]  /*1a90*/  LOP3.LUT R3, R3, 0x80000000, R0, 0xf8, !PT ;  /* 0x8000000003037812 */ /* 0x000fca00078ef800 */
[----:B------:R-:W-:-:S06]  /*1aa0*/  FMUL.FTZ R3, R3, 1 ;  /* 0x3f80000003037820 */ /* 0x000fcc0000410000 */
[----:B------:R-:W1:Y:S02]  /*1ab0*/  F2F.F64.F32 R2, R3 ;  /* 0x0000000300027310 */ /* 0x000e640000201800 */
[----:B-1----:R-:W-:Y:S05]  /*1ac0*/  BRA `(.L_x_2222) ;  /* 0x0000000400fc7947 */ /* 0x002fea0003800000 */
.L_x_2233:
[----:B------:R-:W2:Y:S02]  /*1ad0*/  LDG.E.U8 R3, desc[UR36][R4.64] ;  /* 0x0000002404037981 */ /* 0x000ea4000c1e1100 */
[C---:B--2---:R-:W-:Y:S01]  /*1ae0*/  IMAD.SHL.U32 R2, R3.reuse, 0x2000000, RZ ;  /* 0x0200000003027824 */ /* 0x044fe200078e00ff */
[----:B------:R-:W-:-:S04]  /*1af0*/  SHF.L.U32 R3, R3, 0x8, RZ ;  /* 0x0000000803037819 */ /* 0x000fc800000006ff */
[----:B------:R-:W-:-:S13]  /*1b00*/  ISETP.GT.U32.AND P0, PT, R2, 0x7ffffff, PT ;  /* 0x07ffffff0200780c */ /* 0x000fda0003f04070 */
[C---:B------:R-:W-:Y:S02]  /*1b10*/  @!P0 LOP3.LUT R0, R3.reuse, 0x7f00, RZ, 0xc0, !PT ;  /* 0x00007f0003008812 */ /* 0x040fe400078ec0ff */
[----:B------:R-:W-:Y:S02]  /*1b20*/  @P0 LEA.HI R2, R2, 0x70000000, RZ, 0x1c ;  /* 0x7000000002020811 */ /* 0x000fe400078fe0ff */
[----:B------:R-:W-:Y:S02]  /*1b30*/  @!P0 LOP3.LUT R0, R0, 0x3f000000, RZ, 0xfc, !PT ;  /* 0x3f00000000008812 */ /* 0x000fe400078efcff */
[----:B------:R-:W-:-:S03]  /*1b40*/  PRMT R3, R3, 0x9910, RZ ;  /* 0x0000991003037816 */ /* 0x000fc600000000ff */
[----:B------:R-:W-:Y:S01]  /*1b50*/  @!P0 FADD.FTZ R0, R0, -0.5 ;  /* 0xbf00000000008421 */ /* 0x000fe20000010000 */
[----:B------:R-:W-:-:S05]  /*1b60*/  @P0 FMUL.FTZ R0, R2, 1.9259299443872358531e-34 ;  /* 0x0780000002000820 */ /* 0x000fca0000410000 */
[----:B------:R-:W-:-:S05]  /*1b70*/  LOP3.LUT R0, R0, 0x80000000, R3, 0xf8, !PT ;  /* 0x8000000000007812 */ /* 0x000fca00078ef803 */
[----:B------:R-:W-:-:S04]  /*1b80*/  FMUL.FTZ R0, R0, 1 ;  /* 0x3f80000000007820 */ /* 0x000fc80000410000 */
[----:B------:R1:W2:Y:S02]  /*1b90*/  F2F.F64.F32 R2, R0 ;  /* 0x0000000000027310 */ /* 0x0002a40000201800 */
[----:B-12---:R-:W-:Y:S05]  /*1ba0*/  BRA `(.L_x_2222) ;  /* 0x0000000400c47947 */ /* 0x006fea0003800000 */
.L_x_2232:
[----:B------:R-:W2:Y:S02]  /*1bb0*/  LDG.E.U16 R0, desc[UR36][R4.64] ;  /* 0x0000002404007981 */ /* 0x000ea4000c1e1500 */
[----:B--2---:R-:W-:-:S04]  /*1bc0*/  IMAD.U32 R0, R0, 0x10000, RZ ;  /* 0x0001000000007824 */ /* 0x004fc800078e00ff */
[----:B------:R-:W-:-:S04]  /*1bd0*/  FMUL.FTZ R0, R0, 1 ;  /* 0x3f80000000007820 */ /* 0x000fc80000410000 */
[----:B------:R1:W2:Y:S02]  /*1be0*/  F2F.F64.F32 R2, R0 ;  /* 0x0000000000027310 */ /* 0x0002a40000201800 */
[----:B-12---:R-:W-:Y:S05]  /*1bf0*/  BRA `(.L_x_2222) ;  /* 0x0000000400b07947 */ /* 0x006fea0003800000 */
.L_x_2229:
        /* <DEDUP_REMOVED lines=9> */
[----:B--2---:R-:W1:Y:S02]  /*1c90*/  I2F.F64.U16 R2, R2 ;  /* 0x0000000200027312 */ /* 0x004e640000101800 */
[----:B-1----:R-:W-:Y:S05]  /*1ca0*/  BRA `(.L_x_2222) ;  /* 0x0000000400847947 */ /* 0x002fea0003800000 */
.L_x_2236:
[----:B------:R-:W2:Y:S01]  /*1cb0*/  LDG.E.U8 R4, desc[UR36][R4.64] ;  /* 0x0000002404047981 */ /* 0x000ea2000c1e1100 */
[----:B------:R-:W-:Y:S02]  /*1cc0*/  CS2R R2, SRZ ;  /* 0x0000000000027805 */ /* 0x000fe4000001ff00 */
[----:B--2---:R-:W-:-:S13]  /*1cd0*/  ISETP.NE.AND P0, PT, R4, RZ, PT ;  /* 0x000000ff0400720c */ /* 0x004fda0003f05270 */
[----:B------:R-:W-:Y:S05]  /*1ce0*/  @!P0 BRA `(.L_x_2222) ;  /* 0x0000000400748947 */ /* 0x000fea0003800000 */
[----:B------:R-:W-:-:S13]  /*1cf0*/  ISETP.NE.AND P0, PT, R4, 0x80, PT ;  /* 0x000000800400780c */ /* 0x000fda0003f05270 */
[----:B------:R-:W-:Y:S01]  /*1d00*/  @!P0 IMAD.MOV.U32 R2, RZ, RZ, 0x20000000 ;  /* 0x20000000ff028424 */ /* 0x000fe200078e00ff */
        /* <DEDUP_REMOVED lines=15> */
.L_x_2238:
[----:B------:R-:W-:Y:S05]  /*1e00*/  BSYNC.RECONVERGENT B0 ;  /* 0x0000000000007941 */ /* 0x000fea0003800200 */
.L_x_2237:
[----:B------:R-:W-:Y:S02]  /*1e10*/  SHF.L.U32 R0, R0, 0x14, RZ ;  /* 0x0000001400007819 */ /* 0x000fe400000006ff */
[----:B------:R-:W-:-:S04]  /*1e20*/  LEA R2, R2, 0x3b800000, 0x17 ;  /* 0x3b80000002027811 */ /* 0x000fc800078eb8ff */
[----:B------:R-:W-:-:S05]  /*1e30*/  LOP3.LUT R0, R2, R0, R7, 0xfe, !PT ;  /* 0x0000000002007212 */ /* 0x000fca00078efe07 */
[----:B------:R-:W-:-:S04]  /*1e40*/  FMUL.FTZ R0, R0, 1 ;  /* 0x3f80000000007820 */ /* 0x000fc80000410000 */
[----:B------:R1:W2:Y:S02]  /*1e50*/  F2F.F64.F32 R2, R0 ;  /* 0x0000000000027310 */ /* 0x0002a40000201800 */
[----:B-12---:R-:W-:Y:S05]  /*1e60*/  BRA `(.L_x_2222) ;  /* 0x0000000400147947 */ /* 0x006fea0003800000 */
.L_x_2235:
[----:B------:R-:W2:Y:S01]  /*1e70*/  LDG.E.U8 R4, desc[UR36][R4.64] ;  /* 0x0000002404047981 */ /* 0x000ea2000c1e1100 */
[----:B------:R-:W-:Y:S02]  /*1e80*/  CS2R R2, SRZ ;  /* 0x0000000000027805 */ /* 0x000fe4000001ff00 */
[----:B--2---:R-:W-:-:S13]  /*1e90*/  ISETP.NE.AND P0, PT, R4, RZ, PT ;  /* 0x000000ff0400720c */ /* 0x004fda0003f05270 */
[----:B------:R-:W-:Y:S05]  /*1ea0*/  @!P0 BRA `(.L_x_2222) ;  /* 0x0000000400048947 */ /* 0x000fea0003800000 */
[----:B------:R-:W-:-:S13]  /*1eb0*/  ISETP.NE.AND P0, PT, R4, 0x80, PT ;  /* 0x000000800400780c */ /* 0x000fda0003f05270 */
[----:B------:R-:W-:Y:S02]  /*1ec0*/  @!P0 IMAD.MOV.U32 R2, RZ, RZ, 0x20000000 ;  /* 0x20000000ff028424 */ /* 0x000fe400078e00ff */
        /* <DEDUP_REMOVED lines=15> */
.L_x_2240:
[----:B------:R-:W-:Y:S05]  /*1fc0*/  BSYNC.RECONVERGENT B0 ;  /* 0x0000000000007941 */ /* 0x000fea0003800200 */
.L_x_2239:
[----:B------:R-:W-:Y:S01]  /*1fd0*/  IMAD.SHL.U32 R0, R0, 0x200000, RZ ;  /* 0x0020000000007824 */ /* 0x000fe200078e00ff */
[----:B------:R-:W-:-:S04]  /*1fe0*/  LEA R2, R2, 0x37800000, 0x17 ;  /* 0x3780000002027811 */ /* 0x000fc800078eb8ff */
[----:B------:R-:W-:-:S05]  /*1ff0*/  LOP3.LUT R0, R2, R0, R7, 0xfe, !PT ;  /* 0x0000000002007212 */ /* 0x000fca00078efe07 */
[----:B------:R-:W-:-:S04]  /*2000*/  FMUL.FTZ R0, R0, 1 ;  /* 0x3f80000000007820 */ /* 0x000fc80000410000 */
[----:B------:R1:W2:Y:S02]  /*2010*/  F2F.F64.F32 R2, R0 ;  /* 0x0000000000027310 */ /* 0x0002a40000201800 */
[----:B-12---:R-:W-:Y:S05]  /*2020*/  BRA `(.L_x_2222) ;  /* 0x0000000000a47947 */ /* 0x006fea0003800000 */
.L_x_2234:
[----:B------:R-:W-:-:S09]  /*2030*/  UISETP.NE.AND UP0, UPT, UR4, 0x1c, UPT ;  /* 0x0000001c0400788c */ /* 0x000fd2000bf05270 */
[----:B------:R-:W-:Y:S05]  /*2040*/  BRA.U !UP0, `(.L_x_2241) ;  /* 0x0000000108947547 */ /* 0x000fea000b800000 */
[----:B------:R-:W-:-:S09]  /*2050*/  UISETP.NE.AND UP0, UPT, UR4, 0x1d, UPT ;  /* 0x0000001d0400788c */ /* 0x000fd2000bf05270 */
[----:B------:R-:W-:Y:S05]  /*2060*/  BRA.U !UP0, `(.L_x_2242) ;  /* 0x0000000108807547 */ /* 0x000fea000b800000 */
[----:B------:R-:W-:-:S09]  /*2070*/  UISETP.NE.AND UP0, UPT, UR4, 0x2c, UPT ;  /* 0x0000002c0400788c */ /* 0x000fd2000bf05270 */
[----:B------:R-:W-:Y:S05]  /*2080*/  BRA.U !UP0, `(.L_x_2243) ;  /* 0x0000000108487547 */ /* 0x000fea000b800000 */
.L_x_2221:
        /* <DEDUP_REMOVED lines=16> */
.L_x_2244:
[----:B------:R-:W-:Y:S01]  /*2190*/  CS2R R2, SRZ ;  /* 0x0000000000027805 */ /* 0x000fe2000001ff00 */
[----:B------:R-:W-:Y:S06]  /*21a0*/  BRA `(.L_x_2222) ;  /* 0x0000000000447947 */ /* 0x000fec0003800000 */
.L_x_2243:
[----:B------:R-:W2:Y:S01]  /*21b0*/  LDG.E.U8 R0, desc[UR36][R4.64] ;  /* 0x0000002404007981 */ /* 0x000ea2000c1e1100 */
[----:B------:R-:W-:Y:S01]  /*21c0*/  MOV R2, 0x0 ;  /* 0x0000000000027802 */ /* 0x000fe20000000f00 */
[----:B------:R-:W-:Y:S01]  /*21d0*/  IMAD.MOV.U32 R3, RZ, RZ, 0x38000000 ;  /* 0x38000000ff037424 */ /* 0x000fe200078e00ff */
[----:B--2---:R-:W-:-:S13]  /*21e0*/  ISETP.NE.AND P0, PT, R0, RZ, PT ;  /* 0x000000ff0000720c */ /* 0x004fda0003f05270 */
[----:B------:R-:W-:Y:S05]  /*21f0*/  @!P0 BRA `(.L_x_2222) ;  /* 0x0000000000308947 */ /* 0x000fea0003800000 */
[----:B------:R-:W-:-:S13]  /*2200*/  ISETP.NE.AND P0, PT, R0, 0xff, PT ;  /* 0x000000ff0000780c */ /* 0x000fda0003f05270 */
[----:B------:R-:W-:Y:S01]  /*2210*/  @P0 IMAD.SHL.U32 R0, R0, 0x800000, RZ ;  /* 0x0080000000000824 */ /* 0x000fe200078e00ff */
[----:B------:R-:W-:Y:S01]  /*2220*/  @!P0 MOV R2, 0x20000000 ;  /* 0x2000000000028802 */ /* 0x000fe20000000f00 */
[----:B------:R-:W-:Y:S02]  /*2230*/  @!P0 IMAD.MOV.U32 R3, RZ, RZ, 0x7ff80000 ;  /* 0x7ff80000ff038424 */ /* 0x000fe400078e00ff */
[----:B------:R-:W-:-:S04]  /*2240*/  @P0 FMUL.FTZ R0, R0, 1 ;  /* 0x3f80000000000820 */ /* 0x000fc80000410000 */
[----:B------:R1:W2:Y:S02]  /*2250*/  @P0 F2F.F64.F32 R2, R0 ;  /* 0x0000000000020310 */ /* 0x0002a40000201800 */
[----:B-12---:R-:W-:Y:S05]  /*2260*/  BRA `(.L_x_2222) ;  /* 0x0000000000147947 */ /* 0x006fea0003800000 */
.L_x_2242:
[----:B------:R-:W2:Y:S02]  /*2270*/  LDG.E.64 R2, desc[UR36][R4.64] ;  /* 0x0000002404027981 */ /* 0x000ea4000c1e1b00 */
[----:B--2---:R-:W1:Y:S02]  /*2280*/  I2F.F64.U64 R2, R2 ;  /* 0x0000000200027312 */ /* 0x004e640000301800 */
[----:B-1----:R-:W-:Y:S05]  /*2290*/  BRA `(.L_x_2222) ;  /* 0x0000000000087947 */ /* 0x002fea0003800000 */
.L_x_2241:
[----:B------:R-:W2:Y:S02]  /*22a0*/  LDG.E R2, desc[UR36][R4.64] ;  /* 0x0000002404027981 */ /* 0x000ea4000c1e1900 */
[----:B--2---:R-:W0:Y:S02]  /*22b0*/  I2F.F64.U32 R2, R2 ;  /* 0x0000000200027312 */ /* 0x004e240000201800 */
.L_x_2222:
[----:B------:R-:W-:Y:S05]  /*22c0*/  BSYNC.RECONVERGENT B6 ;  /* 0x0000000000067941 */ /* 0x000fea0003800200 */
.L_x_2216:
[----:B------:R-:W1:Y:S01]  /*22d0*/  LDCU.64 UR4, c[0x0][0x5a0] ;  /* 0x0000b400ff0477ac */ /* 0x000e620008000a00 */
[----:B0----5:R-:W1:Y:S01]  /*22e0*/  DSETP.NEU.AND P1, PT, R2, -INF , PT ;  /* 0xfff000000200742a */ /* 0x021e620003f2d000 */
[----:B------:R-:W0:Y:S01]  /*22f0*/  LDCU.64 UR6, c[0x0][0x580] ;  /* 0x0000b000ff0677ac */ /* 0x000e220008000a00 */
[----:B-12---:R-:W-:Y:S01]  /*2300*/  FSEL R4, R2, UR4, P1 ;  /* 0x0000000402047c08 */ /* 0x006fe20008800000 */
[----:B------:R-:W-:Y:S01]  /*2310*/  UPRMT UR4, UR41, 0x9910, URZ ;  /* 0x0000991029047896 */ /* 0x000fe200080000ff */
[----:B------:R-:W-:-:S03]  /*2320*/  FSEL R5, R3, UR5, P1 ;  /* 0x0000000503057c08 */ /* 0x000fc60008800000 */
[----:B------:R-:W-:-:S15]  /*2330*/  UISETP.GT.AND UP0, UPT, UR4, 0x9, UPT ;  /* 0x000000090400788c */ /* 0x000fde000bf04270 */
[----:B------:R-:W-:-:S15]  /*2340*/  NOP ;  /* 0x0000000000007918 */ /* 0x000fde0000000000 */
[----:B------:R-:W-:-:S15]  /*2350*/  NOP ;  /* 0x0000000000007918 */ /* 0x000fde0000000000 */
[----:B------:R-:W-:-:S12]  /*2360*/  NOP ;  /* 0x0000000000007918 */ /* 0x000fd80000000000 */
[----:B------:R-:W1:Y:S02]  /*2370*/  DSETP.NEU.AND P0, PT, R2, +INF , PT ;  /* 0x7ff000000200742a */ /* 0x000e640003f0d000 */
[----:B-1----:R-:W1:Y:S08]  /*2380*/  @!P0 LDC R4, c[0x0][0x598] ;  /* 0x00016600ff048b82 */ /* 0x002e700000000800 */
[----:B------:R-:W2:-:S15]  /*2390*/  @!P0 LDC R5, c[0x0][0x59c] ;  /* 0x00016700ff058b82 */ /* 0x000e9e0000000800 */
[----:B------:R-:W-:-:S15]  /*23a0*/  NOP ;  /* 0x0000000000007918 */ /* 0x000fde0000000000 */
[----:B------:R-:W-:-:S15]  /*23b0*/  NOP ;  /* 0x0000000000007918 */ /* 0x000fde0000000000 */
[----:B------:R-:W-:-:S09]  /*23c0*/  NOP ;  /* 0x0000000000007918 */ /* 0x000fd20000000000 */
[----:B------:R-:W1:Y:S02]  /*23d0*/  DSETP.NAN.AND P0, PT, R2, R2, PT ;  /* 0x000000020200722a */ /* 0x000e640003f08000 */
[----:B-1----:R-:W1:Y:S08]  /*23e0*/  @P0 LDC R4, c[0x0][0x590] ;  /* 0x00016400ff040b82 */ /* 0x002e700000000800 */
[----:B--2---:R-:W2:Y:S01]  /*23f0*/  @P0 LDC R5, c[0x0][0x594] ;  /* 0x00016500ff050b82 */ /* 0x004ea20000000800 */
[----:B0-----:R-:W-:-:S05]  /*2400*/  IADD3 R2, P0, PT, R16, UR6, RZ ;  /* 0x0000000610027c10 */ /* 0x001fca000ff1e0ff */
        /* <DEDUP_REMOVED lines=10> */
[----:B-12---:R-:W0:Y:S02]  /*24b0*/  F2I.F64.TRUNC R5, R4 ;  /* 0x0000000400057311 */ /* 0x006e24000030d100 */
[----:B0-----:R0:W-:Y:S01]  /*24c0*/  STG.E.U8 desc[UR36][R2.64], R5 ;  /* 0x0000000502007986 */ /* 0x0011e2000c101124 */
[----:B------:R-:W-:Y:S05]  /*24d0*/  BRA `(.L_x_2250) ;  /* 0x0000001000947947 */ /* 0x000fea0003800000 */
.L_x_2248:
[----:B-12---:R-:W0:Y:S02]  /*24e0*/  F2I.S64.F64.TRUNC R4, R4 ;  /* 0x0000000400047311 */ /* 0x006e24000030d900 */
[----:B0-----:R-:W-:-:S05]  /*24f0*/  MOV R7, R4 ;  /* 0x0000000400077202 */ /* 0x001fca0000000f00 */
[----:B------:R0:W-:Y:S01]  /*2500*/  STG.E.U8 desc[UR36][R2.64], R7 ;  /* 0x0000000702007986 */ /* 0x0001e2000c101124 */
[----:B------:R-:W-:Y:S05]  /*2510*/  BRA `(.L_x_2250) ;  /* 0x0000001000847947 */ /* 0x000fea0003800000 */
.L_x_2247:
[----:B------:R-:W-:-:S09]  /*2520*/  UISETP.NE.AND UP0, UPT, UR4, 0x2, UPT ;  /* 0x000000020400788c */ /* 0x000fd2000bf05270 */
[----:B------:R-:W-:Y:S05]  /*2530*/  BRA.U !UP0, `(.L_x_2251) ;  /* 0x0000000108287547 */ /* 0x000fea000b800000 */
[----:B------:R-:W-:-:S09]  /*2540*/  UISETP.NE.AND UP0, UPT, UR4, 0x3, UPT ;  /* 0x000000030400788c */ /* 0x000fd2000bf05270 */
[----:B------:R-:W-:Y:S05]  /*2550*/  BRA.U !UP0, `(.L_x_2252) ;  /* 0x0000000108147547 */ /* 0x000fea000b800000 */
[----:B------:R-:W-:-:S09]  /*2560*/  UISETP.NE.AND UP0, UPT, UR4, 0x4, UPT ;  /* 0x000000040400788c */ /* 0x000fd2000bf05270 */
[----:B------:R-:W-:Y:S05]  /*2570*/  BRA.U UP0, `(.L_x_2249) ;  /* 0x0000000d00b47547 */ /* 0x000fea000b800000 */
[----:B-12---:R-:W0:Y:S02]  /*2580*/  F2I.S64.F64.TRUNC R4, R4 ;  /* 0x0000000400047311 */ /* 0x006e24000030d900 */
[----:B0-----:R0:W-:Y:S01]  /*2590*/  STG.E.64 desc[UR36][R2.64], R4 ;  /* 0x0000000402007986 */ /* 0x0011e2000c101b24 */
[----:B------:R-:W-:Y:S05]  /*25a0*/  BRA `(.L_x_2250) ;  /* 0x0000001000607947 */ /* 0x000fea0003800000 */
.L_x_2252:
[----:B-12---:R-:W0:Y:S02]  /*25b0*/  F2I.F64.TRUNC R5, R4 ;  /* 0x0000000400057311 */ /* 0x006e24000030d100 */
[----:B0-----:R0:W-:Y:S01]  /*25c0*/  STG.E desc[UR36][R2.64], R5 ;  /* 0x0000000502007986 */ /* 0x0011e2000c101924 */
[----:B------:R-:W-:Y:S05]  /*25d0*/  BRA `(.L_x_2250) ;  /* 0x0000001000547947 */ /* 0x000fea0003800000 */
.L_x_2251:
[----:B-12---:R-:W0:Y:S02]  /*25e0*/  F2I.F64.TRUNC R5, R4 ;  /* 0x0000000400057311 */ /* 0x006e24000030d100 */
[----:B0-----:R0:W-:Y:S01]  /*25f0*/  STG.E.U16 desc[UR36][R2.64], R5 ;  /* 0x0000000502007986 */ /* 0x0011e2000c101524 */
[----:B------:R-:W-:Y:S05]  /*2600*/  BRA `(.L_x_2250) ;  /* 0x0000001000487947 */ /* 0x000fea0003800000 */
.L_x_2246:
[----:B------:R-:W-:-:S09]  /*2610*/  UISETP.GT.AND UP0, UPT, UR4, 0x6, UPT ;  /* 0x000000060400788c */ /* 0x000fd2000bf04270 */
[----:B------:R-:W-:Y:S05]  /*2620*/  BRA.U UP0, `(.L_x_2253) ;  /* 0x00000001006c7547 */ /* 0x000fea000b800000 */
[----:B------:R-:W-:-:S09]  /*2630*/  UISETP.NE.AND UP0, UPT, UR4, 0x5, UPT ;  /* 0x000000050400788c */ /* 0x000fd2000bf05270 */
[----:B------:R-:W-:Y:S05]  /*2640*/  BRA.U !UP0, `(.L_x_2254) ;  /* 0x0000000108347547 */ /* 0x000fea000b800000 */
[----:B------:R-:W-:-:S09]  /*2650*/  UISETP.NE.AND UP0, UPT, UR4, 0x6, UPT ;  /* 0x000000060400788c */ /* 0x000fd2000bf05270 */
[----:B------:R-:W-:Y:S05]  /*2660*/  BRA.U UP0, `(.L_x_2249) ;  /* 0x0000000d00787547 */ /* 0x000fea000b800000 */
[----:B------:R-:W-:Y:S01]  /*2670*/  UMOV UR4, 0xf0000000 ;  /* 0xf000000000047882 */ /* 0x000fe20000000000 */
[----:B------:R-:W-:Y:S01]  /*2680*/  UMOV UR5, 0x380fffff ;  /* 0x380fffff00057882 */ /* 0x000fe20000000000 */
[----:B-12---:R-:W0:-:S15]  /*2690*/  F2F.F32.F64 R7, R4 ;  /* 0x0000000400077310 */ /* 0x006e1e0000301000 */
[----:B------:R-:W-:-:S15]  /*26a0*/  NOP ;  /* 0x0000000000007918 */ /* 0x000fde0000000000 */
[----:B------:R-:W-:-:S15]  /*26b0*/  NOP ;  /* 0x0000000000007918 */ /* 0x000fde0000000000 */
[----:B------:R-:W-:-:S15]  /*26c0*/  NOP ;  /* 0x0000000000007918 */ /* 0x000fde0000000000 */
[----:B------:R-:W-:-:S04]  /*26d0*/  NOP ;  /* 0x0000000000007918 */ /* 0x000fc80000000000 */
[----:B------:R-:W0:Y:S02]  /*26e0*/  DSETP.GEU.AND P0, PT, |R4|, UR4, PT ;  /* 0x0000000404007e2a */ /* 0x000e24000bf0e200 */
[----:B0-----:R-:W-:-:S05]  /*26f0*/  @!P0 FMUL R7, R7, 1.175494350822287508e-38 ;  /* 0x0080000007078820 */ /* 0x001fca0000400000 */
[----:B------:R0:W-:Y:S01]  /*2700*/  STG.E desc[UR36][R2.64], R7 ;  /* 0x0000000702007986 */ /* 0x0001e2000c101924 */
[----:B------:R-:W-:Y:S05]  /*2710*/  BRA `(.L_x_2250) ;  /* 0x0000001000047947 */ /* 0x000fea0003800000 */
.L_x_2254:
        /* <DEDUP_REMOVED lines=9> */
[----:B------:R-:W-:-:S05]  /*27b0*/  F2FP.F16.F32.PACK_AB R0, RZ, R0 ;  /* 0x00000000ff00723e */ /* 0x000fca00000000ff */
[----:B------:R0:W-:Y:S01]  /*27c0*/  STG.E.U16 desc[UR36][R2.64], R0 ;  /* 0x0000000002007986 */ /* 0x0001e2000c101524 */
[----:B------:R-:W-:Y:S05]  /*27d0*/  BRA `(.L_x_2250) ;  /* 0x0000000c00d47947 */ /* 0x000fea0003800000 */
.L_x_2253:
[----:B------:R-:W-:-:S09]  /*27e0*/  UISETP.NE.AND UP0, UPT, UR4, 0x7, UPT ;  /* 0x000000070400788c */ /* 0x000fd2000bf05270 */
[----:B------:R-:W-:Y:S05]  /*27f0*/  BRA.U !UP0, `(.L_x_2255) ;  /* 0x0000000108747547 */ /* 0x000fea000b800000 */
        /* <DEDUP_REMOVED lines=11> */
[----:B------:R-:W0:Y:S01]  /*28b0*/  DSETP.GEU.AND P0, PT, |R4|, UR4, PT ;  /* 0x0000000404007e2a */ /* 0x000e22000bf0e200 */
[----:B------:R-:W-:Y:S02]  /*28c0*/  IMAD.MOV.U32 R7, RZ, RZ, RZ ;  /* 0x000000ffff077224 */ /* 0x000fe400078e00ff */
[----:B0-----:R-:W-:-:S05]  /*28d0*/  @!P0 FMUL R6, R6, 1.175494350822287508e-38 ;  /* 0x0080000006068820 */ /* 0x001fca0000400000 */
[----:B------:R0:W-:Y:S01]  /*28e0*/  STG.E.64 desc[UR36][R2.64], R6 ;  /* 0x0000000602007986 */ /* 0x0001e2000c101b24 */
[----:B------:R-:W-:Y:S05]  /*28f0*/  BRA `(.L_x_2250) ;  /* 0x0000000c008c7947 */ /* 0x000fea0003800000 */
.L_x_2256:
        /* <DEDUP_REMOVED lines=9> */
[----:B------:R-:W-:-:S04]  /*2990*/  F2FP.F16.F32.PACK_AB R5, RZ, R0 ;  /* 0x00000000ff05723e */ /* 0x000fc800000000ff */
[----:B------:R-:W-:-:S05]  /*29a0*/  PRMT R5, R5, 0x5410, RZ ;  /* 0x0000541005057816 */ /* 0x000fca00000000ff */
[----:B------:R0:W-:Y:S01]  /*29b0*/  STG.E desc[UR36][R2.64], R5 ;  /* 0x0000000502007986 */ /* 0x0001e2000c101924 */
[----:B------:R-:W-:Y:S05]  /*29c0*/  BRA `(.L_x_2250) ;  /* 0x0000000c00587947 */ /* 0x000fea0003800000 */
.L_x_2255:
[----:B-12---:R0:W-:Y:S01]  /*29d0*/  STG.E.64 desc[UR36][R2.64], R4 ;  /* 0x0000000402007986 */ /* 0x0061e2000c101b24 */
[----:B------:R-:W-:Y:S05]  /*29e0*/  BRA `(.L_x_2250) ;  /* 0x0000000c00507947 */ /* 0x000fea0003800000 */
.L_x_2245:
        /* <DEDUP_REMOVED lines=8> */
[----:B-12---:R-:W0:Y:S02]  /*2a70*/  DSETP.NEU.AND P0, PT, R4, RZ, PT ;  /* 0x000000ff0400722a */ /* 0x006e240003f0d000 */
[----:B0-----:R-:W-:-:S05]  /*2a80*/  SEL R5, RZ, 0x1, !P0 ;  /* 0x00000001ff057807 */ /* 0x001fca0004000000 */
[----:B------:R0:W-:Y:S01]  /*2a90*/  STG.E.U8 desc[UR36][R2.64], R5 ;  /* 0x0000000502007986 */ /* 0x0001e2000c101124 */
[----:B------:R-:W-:Y:S05]  /*2aa0*/  BRA `(.L_x_2250) ;  /* 0x0000000c00207947 */ /* 0x000fea0003800000 */
.L_x_2259:
[----:B------:R-:W-:-:S05]  /*2ab0*/  CS2R R6, SRZ ;  /* 0x0000000000067805 */ /* 0x000fca000001ff00 */
[----:B-12---:R0:W-:Y:S01]  /*2ac0*/  STG.E.128 desc[UR36][R2.64], R4 ;  /* 0x0000000402007986 */ /* 0x0061e2000c101d24 */
[----:B------:R-:W-:Y:S05]  /*2ad0*/  BRA `(.L_x_2250) ;  /* 0x0000000c00147947 */ /* 0x000fea0003800000 */
.L_x_2258:
        /* <DEDUP_REMOVED lines=14> */
[----:B------:R-:W-:Y:S01]  /*2bc0*/  BSSY.RECONVERGENT B0, `(.L_x_2262) ;  /* 0x000000d000007945 */ /* 0x000fe20003800200 */
[----:B0-----:R-:W-:Y:S01]  /*2bd0*/  @!P0 FMUL R9, R9, 1.175494350822287508e-38 ;  /* 0x0080000009098820 */ /* 0x001fe20000400000 */
[----:B------:R-:W-:-:S04]  /*2be0*/  IMAD.MOV.U32 R0, RZ, RZ, 0x7f ;  /* 0x0000007fff007424 */ /* 0x000fc800078e00ff */
        /* <DEDUP_REMOVED lines=10> */
.L_x_2263:
[----:B------:R-:W-:Y:S05]  /*2c90*/  BSYNC.RECONVERGENT B0 ;  /* 0x0000000000007941 */ /* 0x000fea0003800200 */
.L_x_2262:
[----:B------:R-:W-:-:S05]  /*2ca0*/  LOP3.LUT R7, R0, 0x80, R7, 0xf8, !PT ;  /* 0x0000008000077812 */ /* 0x000fca00078ef807 */
[----:B------:R0:W-:Y:S01]  /*2cb0*/  STG.E.U8 desc[UR36][R2.64], R7 ;  /* 0x0000000702007986 */ /* 0x0001e2000c101124 */
[----:B------:R-:W-:Y:S05]  /*2cc0*/  BRA `(.L_x_2250) ;  /* 0x0000000800987947 */ /* 0x000fea0003800000 */
.L_x_2261:
        /* <DEDUP_REMOVED lines=9> */
[----:B0-----:R-:W-:-:S05]  /*2d60*/  @!P0 FMUL R9, R9, 1.175494350822287508e-38 ;  /* 0x0080000009098820 */ /* 0x001fca0000400000 */
        /* <DEDUP_REMOVED lines=13> */
.L_x_2265:
[----:B------:R-:W-:Y:S05]  /*2e40*/  BSYNC.RECONVERGENT B0 ;  /* 0x0000000000007941 */ /* 0x000fea0003800200 */
.L_x_2264:
[----:B------:R-:W-:-:S05]  /*2e50*/  LOP3.LUT R7, R0, 0x80, R7, 0xf8, !PT ;  /* 0x0000008000077812 */ /* 0x000fca00078ef807 */
[----:B------:R0:W-:Y:S01]  /*2e60*/  STG.E.U8 desc[UR36][R2.64], R7 ;  /* 0x0000000702007986 */ /* 0x0001e2000c101124 */
[----:B------:R-:W-:Y:S05]  /*2e70*/  BRA `(.L_x_2250) ;  /* 0x00000008002c7947 */ /* 0x000fea0003800000 */
.L_x_2260:
        /* <DEDUP_REMOVED lines=9> */
[----:B------:R-:W-:-:S05]  /*2f10*/  F2FP.BF16.F32.PACK_AB R0, RZ, R0 ;  /* 0x00000000ff00723e */ /* 0x000fca00000010ff */
[----:B------:R0:W-:Y:S01]  /*2f20*/  STG.E.U16 desc[UR36][R2.64], R0 ;  /* 0x0000000002007986 */ /* 0x0001e2000c101524 */
[----:B------:R-:W-:Y:S05]  /*2f30*/  BRA `(.L_x_2250) ;  /* 0x0000000400fc7947 */ /* 0x000fea0003800000 */
.L_x_2257:
        /* <DEDUP_REMOVED lines=8> */
[----:B-12---:R-:W0:Y:S02]  /*2fc0*/  F2I.U32.F64.TRUNC R5, R4 ;  /* 0x0000000400057311 */ /* 0x006e24000030d000 */
[----:B0-----:R0:W-:Y:S01]  /*2fd0*/  STG.E.U16 desc[UR36][R2.64], R5 ;  /* 0x0000000502007986 */ /* 0x0011e2000c101524 */
[----:B------:R-:W-:Y:S05]  /*2fe0*/  BRA `(.L_x_2250) ;  /* 0x0000000400d07947 */ /* 0x000fea0003800000 */
.L_x_2268:
        /* <DEDUP_REMOVED lines=21> */
.L_x_2271:
[----:B------:R-:W-:-:S04]  /*3140*/  SHF.R.U32.HI R0, RZ, 0x14, R7 ;  /* 0x00000014ff007819 */ /* 0x000fc80000011607 */
[----:B------:R-:W-:-:S04]  /*3150*/  LOP3.LUT R0, R0, 0x1, RZ, 0xc0, !PT ;  /* 0x0000000100007812 */ /* 0x000fc800078ec0ff */
[----:B------:R-:W-:-:S04]  /*3160*/  IADD3 R0, PT, PT, R7, 0x487ffff, R0 ;  /* 0x0487ffff07007810 */ /* 0x000fc80007ffe000 */
[----:B------:R-:W-:-:S04]  /*3170*/  SHF.R.U32.HI R0, RZ, 0x14, R0 ;  /* 0x00000014ff007819 */ /* 0x000fc80000011600 */
[----:B------:R-:W-:-:S07]  /*3180*/  LOP3.LUT R4, R0, 0xff, RZ, 0xc0, !PT ;  /* 0x000000ff00047812 */ /* 0x000fce00078ec0ff */
.L_x_2272:
[----:B------:R-:W-:-:S04]  /*3190*/  SHF.R.U32.HI R5, RZ, 0x18, R7 ;  /* 0x00000018ff057819 */ /* 0x000fc80000011607 */
[----:B------:R-:W-:-:S04]  /*31a0*/  LOP3.LUT R4, R4, 0x80, R5, 0xf8, !PT ;  /* 0x0000008004047812 */ /* 0x000fc800078ef805 */
[----:B------:R-:W-:-:S07]  /*31b0*/  PRMT R0, R4, 0x7610, R0 ;  /* 0x0000761004007816 */ /* 0x000fce0000000000 */
.L_x_2270:
[----:B------:R-:W-:Y:S05]  /*31c0*/  BSYNC.RECONVERGENT B0 ;  /* 0x0000000000007941 */ /* 0x000fea0003800200 */
.L_x_2269:
[----:B------:R4:W-:Y:S01]  /*31d0*/  STG.E.U8 desc[UR36][R2.64], R0 ;  /* 0x0000000002007986 */ /* 0x0009e2000c101124 */
[----:B------:R-:W-:Y:S05]  /*31e0*/  BRA `(.L_x_2250) ;  /* 0x0000000400507947 */ /* 0x000fea0003800000 */
.L_x_2267:
        /* <DEDUP_REMOVED lines=21> */
.L_x_2275:
[----:B------:R-:W-:-:S04]  /*3340*/  SHF.R.U32.HI R0, RZ, 0x15, R7 ;  /* 0x00000015ff007819 */ /* 0x000fc80000011607 */
[----:B------:R-:W-:-:S04]  /*3350*/  LOP3.LUT R0, R0, 0x1, RZ, 0xc0, !PT ;  /* 0x0000000100007812 */ /* 0x000fc800078ec0ff */
[----:B------:R-:W-:-:S04]  /*3360*/  IADD3 R0, PT, PT, R7, 0x88fffff, R0 ;  /* 0x088fffff07007810 */ /* 0x000fc80007ffe000 */
[----:B------:R-:W-:-:S04]  /*3370*/  SHF.R.U32.HI R0, RZ, 0x15, R0 ;  /* 0x00000015ff007819 */ /* 0x000fc80000011600 */
[----:B------:R-:W-:-:S07]  /*3380*/  LOP3.LUT R4, R0, 0xff, RZ, 0xc0, !PT ;  /* 0x000000ff00047812 */ /* 0x000fce00078ec0ff */
.L_x_2276:
[----:B------:R-:W-:-:S04]  /*3390*/  SHF.R.U32.HI R5, RZ, 0x18, R7 ;  /* 0x00000018ff057819 */ /* 0x000fc80000011607 */
[----:B------:R-:W-:-:S04]  /*33a0*/  LOP3.LUT R4, R4, 0x80, R5, 0xf8, !PT ;  /* 0x0000008004047812 */ /* 0x000fc800078ef805 */
[----:B------:R-:W-:-:S07]  /*33b0*/  PRMT R0, R4, 0x7610, R0 ;  /* 0x0000761004007816 */ /* 0x000fce0000000000 */
.L_x_2274:
[----:B------:R-:W-:Y:S05]  /*33c0*/  BSYNC.RECONVERGENT B0 ;  /* 0x0000000000007941 */ /* 0x000fea0003800200 */
.L_x_2273:
[----:B------:R3:W-:Y:S01]  /*33d0*/  STG.E.U8 desc[UR36][R2.64], R0 ;  /* 0x0000000002007986 */ /* 0x0007e2000c101124 */
[----:B------:R-:W-:Y:S05]  /*33e0*/  BRA `(.L_x_2250) ;  /* 0x0000000000d07947 */ /* 0x000fea0003800000 */
.L_x_2266:
[----:B------:R-:W-:-:S09]  /*33f0*/  UISETP.NE.AND UP0, UPT, UR4, 0x1c, UPT ;  /* 0x0000001c0400788c */ /* 0x000fd2000bf05270 */
[----:B------:R-:W-:Y:S05]  /*3400*/  BRA.U !UP0, `(.L_x_2277) ;  /* 0x0000000108c07547 */ /* 0x000fea000b800000 */
[----:B------:R-:W-:-:S09]  /*3410*/  UISETP.NE.AND UP0, UPT, UR4, 0x1d, UPT ;  /* 0x0000001d0400788c */ /* 0x000fd2000bf05270 */
[----:B------:R-:W-:Y:S05]  /*3420*/  BRA.U !UP0, `(.L_x_2278) ;  /* 0x0000000108ac7547 */ /* 0x000fea000b800000 */
[----:B------:R-:W-:-:S09]  /*3430*/  UISETP.NE.AND UP0, UPT, UR4, 0x2c, UPT ;  /* 0x0000002c0400788c */ /* 0x000fd2000bf05270 */
[----:B------:R-:W-:Y:S05]  /*3440*/  BRA.U !UP0, `(.L_x_2279) ;  /* 0x0000000108447547 */ /* 0x000fea000b800000 */
.L_x_2249:
[----:B------:R-:W-:Y:S01]  /*3450*/  MOV R0, 0x1c0 ;  /* 0x000001c000007802 */ /* 0x000fe20000000f00 */
[----:B------:R-:W1:Y:S01]  /*3460*/  LDCU.64 UR6, c[0x4][0x1a0] ;  /* 0x01003400ff0677ac */ /* 0x000e620008000a00 */
[----:B------:R-:W-:Y:S02]  /*3470*/  HFMA2 R8, -RZ, RZ, 0, 6.020069122314453125e-06 ;  /* 0x00000065ff087431 */ /* 0x000fe400000001ff */
[----:B------:R-:W-:Y:S01]  /*3480*/  IMAD.MOV.U32 R12, RZ, RZ, 0x1 ;  /* 0x00000001ff0c7424 */ /* 0x000fe200078e00ff */
[----:B------:R0:W3:Y:S01]  /*3490*/  LDC.64 R2, c[0x4][R0] ;  /* 0x0100000000027b82 */ /* 0x0000e20000000a00 */
[----:B------:R-:W4:Y:S01]  /*34a0*/  LDCU.64 UR8, c[0x4][0x1a8] ;  /* 0x01003500ff0877ac */ /* 0x000f220008000a00 */
[----:B------:R-:W-:Y:S01]  /*34b0*/  IMAD.MOV.U32 R13, RZ, RZ, RZ ;  /* 0x000000ffff0d7224 */ /* 0x000fe200078e00ff */
[----:B------:R-:W5:Y:S01]  /*34c0*/  LDCU.64 UR4, c[0x4][0x68] ;  /* 0x01000d00ff0477ac */ /* 0x000f620008000a00 */
[----:B-1----:R-:W-:Y:S01]  /*34d0*/  MOV R4, UR6 ;  /* 0x0000000600047c02 */ /* 0x002fe20008000f00 */
[----:B--2---:R-:W-:-:S02]  /*34e0*/  IMAD.U32 R5, RZ, RZ, UR7 ;  /* 0x00000007ff057e24 */ /* 0x004fc4000f8e00ff */
[----:B----4-:R-:W-:Y:S01]  /*34f0*/  IMAD.U32 R6, RZ, RZ, UR8 ;  /* 0x00000008ff067e24 */ /* 0x010fe2000f8e00ff */
[----:B------:R-:W-:Y:S01]  /*3500*/  MOV R7, UR9 ;  /* 0x0000000900077c02 */ /* 0x000fe20008000f00 */
[----:B-----5:R-:W-:Y:S02]  /*3510*/  IMAD.U32 R10, RZ, RZ, UR4 ;  /* 0x00000004ff0a7e24 */ /* 0x020fe4000f8e00ff */
[----:B0-----:R-:W-:-:S07]  /*3520*/  IMAD.U32 R11, RZ, RZ, UR5 ;  /* 0x00000005ff0b7e24 */ /* 0x001fce000f8e00ff */
[----:B------:R-:W-:-:S07]  /*3530*/  LEPC R20, `(.L_x_2280) ;  /* 0x000000001014794e */ /* 0x000fce0000000000 */
[----:B---3--:R-:W-:Y:S05]  /*3540*/  CALL.ABS.NOINC R2 ;  /* 0x0000000002007343 */ /* 0x008fea0003c00000 */
.L_x_2280:
[----:B------:R-:W-:Y:S05]  /*3550*/  BRA `(.L_x_2250) ;  /* 0x0000000000747947 */ /* 0x000fea0003800000 */
.L_x_2279:
        /* <DEDUP_REMOVED lines=8> */
[----:B0-----:R-:W-:Y:S01]  /*35e0*/  @!P0 FMUL R8, R8, 1.175494350822287508e-38 ;  /* 0x0080000008088820 */ /* 0x001fe20000400000 */
[----:B------:R-:W-:-:S04]  /*35f0*/  HFMA2 R5, -RZ, RZ, 0, 1.5199184417724609375e-05 ;  /* 0x000000ffff057431 */ /* 0x000fc800000001ff */
        /* <DEDUP_REMOVED lines=14> */
.L_x_2278:
[----:B-12---:R-:W0:Y:S02]  /*36e0*/  F2I.U64.F64.TRUNC R4, R4 ;  /* 0x0000000400047311 */ /* 0x006e24000030d800 */
[----:B0-----:R1:W-:Y:S01]  /*36f0*/  STG.E.64 desc[UR36][R2.64], R4 ;  /* 0x0000000402007986 */ /* 0x0013e2000c101b24 */
[----:B------:R-:W-:Y:S05]  /*3700*/  BRA `(.L_x_2250) ;  /* 0x0000000000087947 */ /* 0x000fea0003800000 */
.L_x_2277:
[----:B-12---:R-:W0:Y:S02]  /*3710*/  F2I.U32.F64.TRUNC R5, R4 ;  /* 0x0000000400057311 */ /* 0x006e24000030d000 */
[----:B0-----:R0:W-:Y:S02]  /*3720*/  STG.E desc[UR36][R2.64], R5 ;  /* 0x0000000502007986 */ /* 0x0011e4000c101924 */
.L_x_2250:
[----:B------:R-:W-:-:S07]  /*3730*/  VIADD R17, R17, 0x80 ;  /* 0x0000008011117836 */ /* 0x000fce0000000000 */
.L_x_2214:
[----:B------:R-:W-:Y:S05]  /*3740*/  BSYNC.RECONVERGENT B7 ;  /* 0x0000000000077941 */ /* 0x000fea0003800200 */
.L_x_2213:
        /* <DEDUP_REMOVED lines=307> */
.L_x_2283:
[----:B------:R-:W1:Y:S01]  /*4a80*/  LDCU.64 UR6, c[0x0][0x588] ;  /* 0x0000b100ff0677ac */ /* 0x000e620008000a00 */
[----:B------:R-:W-:Y:S01]  /*4a90*/  BSSY.RECONVERGENT B6, `(.L_x_2284) ;  /* 0x00000ec000067945 */ /* 0x000fe20003800200 */
[----:B------:R-:W-:-:S04]  /*4aa0*/  UPRMT UR4, UR42, 0x9910, URZ ;  /* 0x000099102a047896 */ /* 0x000fc800080000ff */
[----:B------:R-:W-:Y:S01]  /*4ab0*/  UISETP.GT.AND UP0, UPT, UR4, 0x9, UPT ;  /* 0x000000090400788c */ /* 0x000fe2000bf04270 */
[----:B-1----:R-:W-:-:S05]  /*4ac0*/  IADD3 R4, P0, PT, R0, UR6, RZ ;  /* 0x0000000600047c10 */ /* 0x002fca000ff1e0ff */
[----:B--2---:R-:W-:-:S03]  /*4ad0*/  IMAD.X R5, RZ, RZ, UR7, P0 ;  /* 0x00000007ff057e24 */ /* 0x004fc600080e06ff */
        /* <DEDUP_REMOVED lines=12> */
.L_x_2288:
[----:B------:R-:W2:Y:S02]  /*4ba0*/  LDG.E.U8 R2, desc[UR36][R4.64] ;  /* 0x0000002404027981 */ /* 0x000ea4000c1e1100 */
[----:B--2---:R-:W3:Y:S02]  /*4bb0*/  I2F.F64.U16 R2, R2 ;  /* 0x0000000200027312 */ /* 0x004ee40000101800 */
[----:B---3--:R-:W-:Y:S05]  /*4bc0*/  BRA `(.L_x_2290) ;  /* 0x0000000c00607947 */ /* 0x008fea0003800000 */
.L_x_2287:
        /* <DEDUP_REMOVED lines=9> */
.L_x_2292:
[----:B------:R-:W2:Y:S02]  /*4c60*/  LDG.E R2, desc[UR36][R4.64] ;  /* 0x0000002404027981 */ /* 0x000ea4000c1e1900 */
[----:B--2---:R-:W3:Y:S02]  /*4c70*/  I2F.F64 R2, R2 ;  /* 0x0000000200027312 */ /* 0x004ee40000201c00 */
[----:B---3--:R-:W-:Y:S05]  /*4c80*/  BRA `(.L_x_2290) ;  /* 0x0000000c00307947 */ /* 0x008fea0003800000 */
.L_x_2291:
[----:B------:R-:W2:Y:S02]  /*4c90*/  LDG.E.U16 R2, desc[UR36][R4.64] ;  /* 0x0000002404027981 */ /* 0x000ea4000c1e1500 */
[----:B--2---:R-:W3:Y:S02]  /*4ca0*/  I2F.F64.S16 R2, R2 ;  /* 0x0000000200027312 */ /* 0x004ee40000101c00 */
[----:B---3--:R-:W-:Y:S05]  /*4cb0*/  BRA `(.L_x_2290) ;  /* 0x0000000c00247947 */ /* 0x008fea0003800000 */
.L_x_2286:
        /* <DEDUP_REMOVED lines=10> */
.L_x_2294:
[----:B------:R-:W2:Y:S02]  /*4d60*/  LDG.E.U16 R0, desc[UR36][R4.64] ;  /* 0x0000002404007981 */ /* 0x000ea4000c1e1500 */
[----:B--2---:R-:W-:-:S05]  /*4d70*/  HADD2.F32 R0, -RZ, R0.H0_H0 ;  /* 0x20000000ff007230 */ /* 0x004fca0000004100 */
[----:B------:R-:W-:-:S04]  /*4d80*/  FMUL.FTZ R0, R0, 1 ;  /* 0x3f80000000007820 */ /* 0x000fc80000410000 */
[----:B------:R2:W3:Y:S02]  /*4d90*/  F2F.F64.F32 R2, R0 ;  /* 0x0000000000027310 */ /* 0x0004e40000201800 */
[----:B--23--:R-:W-:Y:S05]  /*4da0*/  BRA `(.L_x_2290) ;  /* 0x0000000800e87947 */ /* 0x00cfea0003800000 */
.L_x_2293:
        /* <DEDUP_REMOVED lines=10> */
.L_x_2296:
[----:B------:R-:W2:Y:S02]  /*4e50*/  LDG.E.U16 R4, desc[UR36][R4.64] ;  /* 0x0000002404047981 */ /* 0x000ea4000c1e1500 */
[----:B--2---:R-:W-:-:S05]  /*4e60*/  HADD2.F32 R0, -RZ, R4.H0_H0 ;  /* 0x20000004ff007230 */ /* 0x004fca0000004100 */
[----:B------:R-:W-:-:S04]  /*4e70*/  FMUL.FTZ R0, R0, 1 ;  /* 0x3f80000000007820 */ /* 0x000fc80000410000 */
[----:B------:R3:W4:Y:S02]  /*4e80*/  F2F.F64.F32 R2, R0 ;  /* 0x0000000000027310 */ /* 0x0007240000201800 */
[----:B---34-:R-:W-:Y:S05]  /*4e90*/  BRA `(.L_x_2290) ;  /* 0x0000000800ac7947 */ /* 0x018fea0003800000 */
.L_x_2295:
[----:B------:R2:W5:Y:S01]  /*4ea0*/  LDG.E.64 R2, desc[UR36][R4.64] ;  /* 0x0000002404027981 */ /* 0x000562000c1e1b00 */
[----:B------:R-:W-:Y:S05]  /*4eb0*/  BRA `(.L_x_2290) ;  /* 0x0000000800a47947 */ /* 0x000fea0003800000 */
.L_x_2285:
        /* <DEDUP_REMOVED lines=9> */
[----:B------:R-:W-:Y:S01]  /*4f50*/  HFMA2 R2, -RZ, RZ, 0, 0 ;  /* 0x00000000ff027431 */ /* 0x000fe200000001ff */
[----:B--2---:R-:W-:-:S04]  /*4f60*/  ISETP.NE.AND P0, PT, R4, RZ, PT ;  /* 0x000000ff0400720c */ /* 0x004fc80003f05270 */
[----:B------:R-:W-:Y:S01]  /*4f70*/  FSEL R3, RZ, 1.875, !P0 ;  /* 0x3ff00000ff037808 */ /* 0x000fe20004000000 */
[----:B------:R-:W-:Y:S08]  /*4f80*/  BRA `(.L_x_2290) ;  /* 0x0000000800707947 */ /* 0x000ff00003800000 */
.L_x_2299:
[----:B------:R0:W5:Y:S01]  /*4f90*/  LDG.E.64 R2, desc[UR36][R4.64] ;  /* 0x0000002404027981 */ /* 0x000162000c1e1b00 */
[----:B------:R-:W-:Y:S05]  /*4fa0*/  BRA `(.L_x_2290) ;  /* 0x0000000800687947 */ /* 0x000fea0003800000 */
.L_x_2298:
        /* <DEDUP_REMOVED lines=13> */
[----:B------:R-:W-:-:S04]  /*5080*/  VIADDMNMX.U32 R3, R3, R6, 0x4, !PT ;  /* 0x0000000403037446 */ /* 0x000fc80007800006 */
[----:B------:R-:W-:-:S04]  /*5090*/  IADD3 R3, PT, PT, R3, -0x4, RZ ;  /* 0xfffffffc03037810 */ /* 0x000fc80007ffe0ff */
[C---:B------:R-:W-:Y:S01]  /*50a0*/  SHF.L.U32 R6, R2.reuse, R3, RZ ;  /* 0x0000000302067219 */ /* 0x040fe200000006ff */
[----:B------:R-:W-:Y:S01]  /*50b0*/  IMAD.SHL.U32 R7, R3, 0x800000, RZ ;  /* 0x0080000003077824 */ /* 0x000fe200078e00ff */
[----:B------:R-:W-:-:S04]  /*50c0*/  IADD3 R3, PT, PT, R2, 0x1000000, RZ ;  /* 0x0100000002037810 */ /* 0x000fc80007ffe0ff */
[----:B------:R-:W-:Y:S02]  /*50d0*/  LEA.HI R6, R6, -R7, RZ, 0x1c ;  /* 0x8000000706067211 */ /* 0x000fe400078fe0ff */
[----:B------:R-:W-:-:S03]  /*50e0*/  SHF.R.S32.HI R3, RZ, 0x8, R3 ;  /* 0x00000008ff037819 */ /* 0x000fc60000011403 */
[----:B------:R-:W-:-:S05]  /*50f0*/  VIADD R6, R6, 0x3c000000 ;  /* 0x3c00000006067836 */ /* 0x000fca0000000000 */
[----:B------:R-:W-:-:S04]  /*5100*/  LOP3.LUT R3, R6, 0x7f800000, R3, 0xf8, !PT ;  /* 0x7f80000006037812 */ /* 0x000fc800078ef803 */
[----:B------:R-:W-:-:S04]  /*5110*/  SEL R3, R3, RZ, P0 ;  /* 0x000000ff03037207 */ /* 0x000fc80000000000 */
[----:B------:R-:W-:-:S05]  /*5120*/  LOP3.LUT R3, R3, 0x80000000, R0, 0xf8, !PT ;  /* 0x8000000003037812 */ /* 0x000fca00078ef800 */
[----:B------:R-:W-:-:S06]  /*5130*/  FMUL.FTZ R3, R3, 1 ;  /* 0x3f80000003037820 */ /* 0x000fcc0000410000 */
[----:B------:R-:W0:Y:S02]  /*5140*/  F2F.F64.F32 R2, R3 ;  /* 0x0000000300027310 */ /* 0x000e240000201800 */
[----:B0-----:R-:W-:Y:S05]  /*5150*/  BRA `(.L_x_2290) ;  /* 0x0000000400fc7947 */ /* 0x001fea0003800000 */
.L_x_2301:
        /* <DEDUP_REMOVED lines=10> */
[----:B------:R-:W-:-:S05]  /*5200*/  LOP3.LUT R0, R0, 0x80000000, R3, 0xf8, !PT ;  /* 0x8000000000007812 */ /* 0x000fca00078ef803 */
[----:B------:R-:W-:-:S04]  /*5210*/  FMUL.FTZ R0, R0, 1 ;  /* 0x3f80000000007820 */ /* 0x000fc80000410000 */
[----:B------:R0:W1:Y:S02]  /*5220*/  F2F.F64.F32 R2, R0 ;  /* 0x0000000000027310 */ /* 0x0000640000201800 */
[----:B01----:R-:W-:Y:S05]  /*5230*/  BRA `(.L_x_2290) ;  /* 0x0000000400c47947 */ /* 0x003fea0003800000 */
.L_x_2300:
[----:B------:R-:W2:Y:S02]  /*5240*/  LDG.E.U16 R0, desc[UR36][R4.64] ;  /* 0x0000002404007981 */ /* 0x000ea4000c1e1500 */
[----:B--2---:R-:W-:-:S05]  /*5250*/  SHF.L.U32 R0, R0, 0x10, RZ ;  /* 0x0000001000007819 */ /* 0x004fca00000006ff */
[----:B------:R-:W-:-:S04]  /*5260*/  FMUL.FTZ R0, R0, 1 ;  /* 0x3f80000000007820 */ /* 0x000fc80000410000 */
[----:B------:R0:W1:Y:S02]  /*5270*/  F2F.F64.F32 R2, R0 ;  /* 0x0000000000027310 */ /* 0x0000640000201800 */
[----:B01----:R-:W-:Y:S05]  /*5280*/  BRA `(.L_x_2290) ;  /* 0x0000000400b07947 */ /* 0x003fea0003800000 */
.L_x_2297:
        /* <DEDUP_REMOVED lines=9> */
[----:B--2---:R-:W2:Y:S02]  /*5320*/  I2F.F64.U16 R2, R2 ;  /* 0x0000000200027312 */ /* 0x004ea40000101800 */
[----:B--2---:R-:W-:Y:S05]  /*5330*/  BRA `(.L_x_2290) ;  /* 0x0000000400847947 */ /* 0x004fea0003800000 */
.L_x_2304:
        /* <DEDUP_REMOVED lines=21> */
.L_x_2306:
[----:B------:R-:W-:Y:S05]  /*5490*/  BSYNC.RECONVERGENT B0 ;  /* 0x0000000000007941 */ /* 0x000fea0003800200 */
.L_x_2305:
[----:B------:R-:W-:Y:S01]  /*54a0*/  IMAD.SHL.U32 R0, R0, 0x100000, RZ ;  /* 0x0010000000007824 */ /* 0x000fe200078e00ff */
[----:B------:R-:W-:-:S04]  /*54b0*/  LEA R2, R2, 0x3b800000, 0x17 ;  /* 0x3b80000002027811 */ /* 0x000fc800078eb8ff */
[----:B------:R-:W-:-:S05]  /*54c0*/  LOP3.LUT R0, R2, R0, R7, 0xfe, !PT ;  /* 0x0000000002007212 */ /* 0x000fca00078efe07 */
[----:B------:R-:W-:-:S04]  /*54d0*/  FMUL.FTZ R0, R0, 1 ;  /* 0x3f80000000007820 */ /* 0x000fc80000410000 */
[----:B------:R2:W3:Y:S02]  /*54e0*/  F2F.F64.F32 R2, R0 ;  /* 0x0000000000027310 */ /* 0x0004e40000201800 */
[----:B--23--:R-:W-:Y:S05]  /*54f0*/  BRA `(.L_x_2290) ;  /* 0x0000000400147947 */ /* 0x00cfea0003800000 */
.L_x_2303:
[----:B------:R-:W2:Y:S01]  /*5500*/  LDG.E.U8 R4, desc[UR36][R4.64] ;  /* 0x0000002404047981 */ /* 0x000ea2000c1e1100 */
[----:B------:R-:W-:Y:S02]  /*5510*/  CS2R R2, SRZ ;  /* 0x0000000000027805 */ /* 0x000fe4000001ff00 */
[----:B--2---:R-:W-:-:S13]  /*5520*/  ISETP.NE.AND P0, PT, R4, RZ, PT ;  /* 0x000000ff0400720c */ /* 0x004fda0003f05270 */
[----:B------:R-:W-:Y:S05]  /*5530*/  @!P0 BRA `(.L_x_2290) ;  /* 0x0000000400048947 */ /* 0x000fea0003800000 */
[----:B------:R-:W-:-:S13]  /*5540*/  ISETP.NE.AND P0, PT, R4, 0x80, PT ;  /* 0x000000800400780c */ /* 0x000fda0003f05270 */
[----:B------:R-:W-:Y:S01]  /*5550*/  @!P0 MOV R2, 0x20000000 ;  /* 0x2000000000028802 */ /* 0x000fe20000000f00 */
        /* <DEDUP_REMOVED lines=15> */
.L_x_2308:
[----:B------:R-:W-:Y:S05]  /*5650*/  BSYNC.RECONVERGENT B0 ;  /* 0x0000000000007941 */ /* 0x000fea0003800200 */
.L_x_2307:
[----:B------:R-:W-:Y:S02]  /*5660*/  SHF.L.U32 R0, R0, 0x15, RZ ;  /* 0x0000001500007819 */ /* 0x000fe400000006ff */
[----:B------:R-:W-:-:S04]  /*5670*/  LEA R2, R2, 0x37800000, 0x17 ;  /* 0x3780000002027811 */ /* 0x000fc800078eb8ff */
[----:B------:R-:W-:-:S05]  /*5680*/  LOP3.LUT R0, R2, R0, R7, 0xfe, !PT ;  /* 0x0000000002007212 */ /* 0x000fca00078efe07 */
[----:B------:R-:W-:-:S04]  /*5690*/  FMUL.FTZ R0, R0, 1 ;  /* 0x3f80000000007820 */ /* 0x000fc80000410000 */
[----:B------:R2:W3:Y:S02]  /*56a0*/  F2F.F64.F32 R2, R0 ;  /* 0x0000000000027310 */ /* 0x0004e40000201800 */
[----:B--23--:R-:W-:Y:S05]  /*56b0*/  BRA `(.L_x_2290) ;  /* 0x0000000000a47947 */ /* 0x00cfea0003800000 */
.L_x_2302:
[----:B------:R-:W-:-:S09]  /*56c0*/  UISETP.NE.AND UP0, UPT, UR4, 0x1c, UPT ;  /* 0x0000001c0400788c */ /* 0x000fd2000bf05270 */
[----:B------:R-:W-:Y:S05]  /*56d0*/  BRA.U !UP0, `(.L_x_2309) ;  /* 0x0000000108947547 */ /* 0x000fea000b800000 */
[----:B------:R-:W-:-:S09]  /*56e0*/  UISETP.NE.AND UP0, UPT, UR4, 0x1d, UPT ;  /* 0x0000001d0400788c */ /* 0x000fd2000bf05270 */
[----:B------:R-:W-:Y:S05]  /*56f0*/  BRA.U !UP0, `(.L_x_2310) ;  /* 0x0000000108807547 */ /* 0x000fea000b800000 */
[----:B------:R-:W-:-:S09]  /*5700*/  UISETP.NE.AND UP0, UPT, UR4, 0x2c, UPT ;  /* 0x0000002c0400788c */ /* 0x000fd2000bf05270 */
[----:B------:R-:W-:Y:S05]  /*5710*/  BRA.U UP0, `(.L_x_2289) ;  /* 0x0000000100307547 */ /* 0x000fea000b800000 */
[----:B------:R-:W2:Y:S01]  /*5720*/  LDG.E.U8 R0, desc[UR36][R4.64] ;  /* 0x0000002404007981 */ /* 0x000ea2000c1e1100 */
[----:B------:R-:W-:Y:S02]  /*5730*/  HFMA2 R3, -RZ, RZ, 0.5, 0 ;  /* 0x38000000ff037431 */ /* 0x000fe400000001ff */
        /* <DEDUP_REMOVED lines=8> */
[----:B------:R2:W3:Y:S02]  /*57c0*/  @P0 F2F.F64.F32 R2, R0 ;  /* 0x0000000000020310 */ /* 0x0004e40000201800 */
[----:B--23--:R-:W-:Y:S05]  /*57d0*/  BRA `(.L_x_2290) ;  /* 0x00000000005c7947 */ /* 0x00cfea0003800000 */
.L_x_2289:
[----:B------:R-:W-:Y:S01]  /*57e0*/  MOV R2, 0x1c0 ;  /* 0x000001c000027802 */ /* 0x000fe20000000f00 */
[----:B------:R-:W0:Y:S01]  /*57f0*/  LDCU.64 UR4, c[0x4][0x1a0] ;  /* 0x01003400ff0477ac */ /* 0x000e220008000a00 */
[----:B------:R-:W-:Y:S02]  /*5800*/  HFMA2 R8, -RZ, RZ, 0, 4.64916229248046875e-06 ;  /* 0x0000004eff087431 */ /* 0x000fe400000001ff */
[----:B------:R-:W-:Y:S01]  /*5810*/  IMAD.MOV.U32 R12, RZ, RZ, 0x1 ;  /* 0x00000001ff0c7424 */ /* 0x000fe200078e00ff */
[----:B------:R-:W-:Y:S01]  /*5820*/  MOV R13, RZ ;  /* 0x000000ff000d7202 */ /* 0x000fe20000000f00 */
[----:B------:R-:W1:Y:S01]  /*5830*/  LDCU.64 UR6, c[0x4][0x1a8] ;  /* 0x01003500ff0677ac */ /* 0x000e620008000a00 */
[----:B------:R-:W2:Y:S01]  /*5840*/  LDC.64 R2, c[0x4][R2] ;  /* 0x0100000002027b82 */ /* 0x000ea20000000a00 */
[----:B------:R-:W3:Y:S01]  /*5850*/  LDCU.64 UR8, c[0x4][0x60] ;  /* 0x01000c00ff0877ac */ /* 0x000ee20008000a00 */
[----:B0-----:R-:W-:Y:S01]  /*5860*/  MOV R4, UR4 ;  /* 0x0000000400047c02 */ /* 0x001fe20008000f00 */
[----:B------:R-:W-:Y:S01]  /*5870*/  IMAD.U32 R5, RZ, RZ, UR5 ;  /* 0x00000005ff057e24 */ /* 0x000fe2000f8e00ff */
[----:B-1----:R-:W-:Y:S01]  /*5880*/  MOV R6, UR6 ;  /* 0x0000000600067c02 */ /* 0x002fe20008000f00 */
[----:B------:R-:W-:Y:S01]  /*5890*/  IMAD.U32 R7, RZ, RZ, UR7 ;  /* 0x00000007ff077e24 */ /* 0x000fe2000f8e00ff */
[----:B---3--:R-:W-:Y:S01]  /*58a0*/  MOV R10, UR8 ;  /* 0x00000008000a7c02 */ /* 0x008fe20008000f00 */
[----:B------:R-:W-:-:S07]  /*58b0*/  IMAD.U32 R11, RZ, RZ, UR9 ;  /* 0x00000009ff0b7e24 */ /* 0x000fce000f8e00ff */
[----:B------:R-:W-:-:S07]  /*58c0*/  LEPC R20, `(.L_x_2311) ;  /* 0x000000001014794e */ /* 0x000fce0000000000 */
[----:B--2---:R-:W-:Y:S05]  /*58d0*/  CALL.ABS.NOINC R2 ;  /* 0x0000000002007343 */ /* 0x004fea0003c00000 */
.L_x_2311:
[----:B------:R-:W-:Y:S01]  /*58e0*/  CS2R R2, SRZ ;  /* 0x0000000000027805 */ /* 0x000fe2000001ff00 */
[----:B------:R-:W-:Y:S06]  /*58f0*/  BRA `(.L_x_2290) ;  /* 0x0000000000147947 */ /* 0x000fec0003800000 */
.L_x_2310:
[----:B------:R-:W2:Y:S02]  /*5900*/  LDG.E.64 R2, desc[UR36][R4.64] ;  /* 0x0000002404027981 */ /* 0x000ea4000c1e1b00 */
[----:B--2---:R-:W2:Y:S02]  /*5910*/  I2F.F64.U64 R2, R2 ;  /* 0x0000000200027312 */ /* 0x004ea40000301800 */
[----:B--2---:R-:W-:Y:S05]  /*5920*/  BRA `(.L_x_2290) ;  /* 0x0000000000087947 */ /* 0x004fea0003800000 */
.L_x_2309:
[----:B------:R-:W2:Y:S02]  /*5930*/  LDG.E R2, desc[UR36][R4.64] ;  /* 0x0000002404027981 */ /* 0x000ea4000c1e1900 */
[----:B--2---:R-:W1:Y:S02]  /*5940*/  I2F.F64.U32 R2, R2 ;  /* 0x0000000200027312 */ /* 0x004e640000201800 */
.L_x_2290:
[----:B------:R-:W-:Y:S05]  /*5950*/  BSYNC.RECONVERGENT B6 ;  /* 0x0000000000067941 */ /* 0x000fea0003800200 */
.L_x_2284:
[----:B------:R-:W0:Y:S01]  /*5960*/  LDCU.64 UR4, c[0x0][0x5a0] ;  /* 0x0000b400ff0477ac */ /* 0x000e220008000a00 */
[----:B-1---5:R-:W0:Y:S01]  /*5970*/  DSETP.NEU.AND P1, PT, R2, -INF , PT ;  /* 0xfff000000200742a */ /* 0x022e220003f2d000 */
[----:B------:R-:W1:Y:S01]  /*5980*/  LDCU.64 UR6, c[0x0][0x580] ;  /* 0x0000b000ff0677ac */ /* 0x000e620008000a00 */
[----:B0-2---:R-:W-:Y:S01]  /*5990*/  FSEL R4, R2, UR4, P1 ;  /* 0x0000000402047c08 */ /* 0x005fe20008800000 */
[----:B------:R-:W-:Y:S01]  /*59a0*/  UPRMT UR4, UR41, 0x9910, URZ ;  /* 0x0000991029047896 */ /* 0x000fe200080000ff */
[----:B------:R-:W-:-:S03]  /*59b0*/  FSEL R5, R3, UR5, P1 ;  /* 0x0000000503057c08 */ /* 0x000fc60008800000 */
[----:B------:R-:W-:-:S15]  /*59c0*/  UISETP.GT.AND UP0, UPT, UR4, 0x9, UPT ;  /* 0x000000090400788c */ /* 0x000fde000bf04270 */
[----:B------:R-:W-:-:S15]  /*59d0*/  NOP ;  /* 0x0000000000007918 */ /* 0x000fde0000000000 */
[----:B------:R-:W-:-:S15]  /*59e0*/  NOP ;  /* 0x0000000000007918 */ /* 0x000fde0000000000 */
[----:B------:R-:W-:-:S12]  /*59f0*/  NOP ;  /* 0x0000000000007918 */ /* 0x000fd80000000000 */
[----:B------:R-:W0:Y:S02]  /*5a00*/  DSETP.NEU.AND P0, PT, R2, +INF , PT ;  /* 0x7ff000000200742a */ /* 0x000e240003f0d000 */
[----:B0-----:R-:W0:Y:S08]  /*5a10*/  @!P0 LDC R4, c[0x0][0x598] ;  /* 0x00016600ff048b82 */ /* 0x001e300000000800 */
[----:B------:R-:W2:-:S15]  /*5a20*/  @!P0 LDC R5, c[0x0][0x59c] ;  /* 0x00016700ff058b82 */ /* 0x000e9e0000000800 */
[----:B------:R-:W-:-:S15]  /*5a30*/  NOP ;  /* 0x0000000000007918 */ /* 0x000fde0000000000 */
[----:B------:R-:W-:-:S15]  /*5a40*/  NOP ;  /* 0x0000000000007918 */ /* 0x000fde0000000000 */
[----:B------:R-:W-:-:S09]  /*5a50*/  NOP ;  /* 0x0000000000007918 */ /* 0x000fd20000000000 */
[----:B------:R-:W0:Y:S02]  /*5a60*/  DSETP.NAN.AND P0, PT, R2, R2, PT ;  /* 0x000000020200722a */ /* 0x000e240003f08000 */
[----:B0-----:R-:W0:Y:S08]  /*5a70*/  @P0 LDC R4, c[0x0][0x590] ;  /* 0x00016400ff040b82 */ /* 0x001e300000000800 */
[----:B--2---:R-:W2:Y:S01]  /*5a80*/  @P0 LDC R5, c[0x0][0x594] ;  /* 0x00016500ff050b82 */ /* 0x004ea20000000800 */
[----:B-1----:R-:W-:-:S05]  /*5a90*/  IADD3 R2, P0, PT, R16, UR6, RZ ;  /* 0x0000000610027c10 */ /* 0x002fca000ff1e0ff */
        /* <DEDUP_REMOVED lines=10> */
[----:B0-2---:R-:W0:Y:S02]  /*5b40*/  F2I.F64.TRUNC R5, R4 ;  /* 0x0000000400057311 */ /* 0x005e24000030d100 */
[----:B0-----:R4:W-:Y:S01]  /*5b50*/  STG.E.U8 desc[UR36][R2.64], R5 ;  /* 0x0000000502007986 */ /* 0x0019e2000c101124 */
[----:B------:R-:W-:Y:S05]  /*5b60*/  BRA `(.L_x_2317) ;  /* 0x0000001000907947 */ /* 0x000fea0003800000 */
.L_x_2315:
[----:B0-2---:R-:W0:Y:S02]  /*5b70*/  F2I.S64.F64.TRUNC R4, R4 ;  /* 0x0000000400047311 */ /* 0x005e24000030d900 */
[----:B0-----:R-:W-:-:S05]  /*5b80*/  MOV R7, R4 ;  /* 0x0000000400077202 */ /* 0x001fca0000000f00 */
[----:B------:R3:W-:Y:S01]  /*5b90*/  STG.E.U8 desc[UR36][R2.64], R7 ;  /* 0x0000000702007986 */ /* 0x0007e2000c101124 */
[----:B------:R-:W-:Y:S05]  /*5ba0*/  BRA `(.L_x_2317) ;  /* 0x0000001000807947 */ /* 0x000fea0003800000 */
.L_x_2314:
[----:B------:R-:W-:-:S09]  /*5bb0*/  UISETP.NE.AND UP0, UPT, UR4, 0x2, UPT ;  /* 0x000000020400788c */ /* 0x000fd2000bf05270 */
[----:B------:R-:W-:Y:S05]  /*5bc0*/  BRA.U !UP0, `(.L_x_2318) ;  /* 0x0000000108287547 */ /* 0x000fea000b800000 */
[----:B------:R-:W-:-:S09]  /*5bd0*/  UISETP.NE.AND UP0, UPT, UR4, 0x3, UPT ;  /* 0x000000030400788c */ /* 0x000fd2000bf05270 */
[----:B------:R-:W-:Y:S05]  /*5be0*/  BRA.U !UP0, `(.L_x_2319) ;  /* 0x0000000108147547 */ /* 0x000fea000b800000 */
[----:B------:R-:W-:-:S09]  /*5bf0*/  UISETP.NE.AND UP0, UPT, UR4, 0x4, UPT ;  /* 0x000000040400788c */ /* 0x000fd2000bf05270 */
[----:B------:R-:W-:Y:S05]  /*5c00*/  BRA.U UP0, `(.L_x_2316) ;  /* 0x0000000d00247547 */ /* 0x000fea000b800000 */
[----:B0-2---:R-:W0:Y:S02]  /*5c10*/  F2I.S64.F64.TRUNC R4, R4 ;  /* 0x0000000400047311 */ /* 0x005e24000030d900 */
[----:B0-----:R1:W-:Y:S01]  /*5c20*/  STG.E.64 desc[UR36][R2.64], R4 ;  /* 0x0000000402007986 */ /* 0x0013e2000c101b24 */
[----:B------:R-:W-:Y:S05]  /*5c30*/  BRA `(.L_x_2317) ;  /* 0x00000010005c7947 */ /* 0x000fea0003800000 */
.L_x_2319:
[----:B0-2---:R-:W0:Y:S02]  /*5c40*/  F2I.F64.TRUNC R5, R4 ;  /* 0x0000000400057311 */ /* 0x005e24000030d100 */
[----:B0-----:R2:W-:Y:S01]  /*5c50*/  STG.E desc[UR36][R2.64], R5 ;  /* 0x0000000502007986 */ /* 0x0015e2000c101924 */
[----:B------:R-:W-:Y:S05]  /*5c60*/  BRA `(.L_x_2317) ;  /* 0x0000001000507947 */ /* 0x000fea0003800000 */
.L_x_2318:
[----:B0-2---:R-:W0:Y:S02]  /*5c70*/  F2I.F64.TRUNC R5, R4 ;  /* 0x0000000400057311 */ /* 0x005e24000030d100 */
[----:B0-----:R0:W-:Y:S01]  /*5c80*/  STG.E.U16 desc[UR36][R2.64], R5 ;  /* 0x0000000502007986 */ /* 0x0011e2000c101524 */
[----:B------:R-:W-:Y:S05]  /*5c90*/  BRA `(.L_x_2317) ;  /* 0x0000001000447947 */ /* 0x000fea0003800000 */
.L_x_2313:
        /* <DEDUP_REMOVED lines=8> */
[----:B0-2---:R-:W0:-:S15]  /*5d20*/  F2F.F32.F64 R7, R4 ;  /* 0x0000000400077310 */ /* 0x005e1e0000301000 */
        /* <DEDUP_REMOVED lines=8> */
.L_x_2321:
        /* <DEDUP_REMOVED lines=12> */
.L_x_2320:
        /* <DEDUP_REMOVED lines=18> */
.L_x_2323:
        /* <DEDUP_REMOVED lines=13> */
.L_x_2322:
[----:B0-2---:R0:W-:Y:S01]  /*6060*/  STG.E.64 desc[UR36][R2.64], R4 ;  /* 0x0000000402007986 */ /* 0x0051e2000c101b24 */
[----:B------:R-:W-:Y:S05]  /*6070*/  BRA `(.L_x_2317) ;  /* 0x0000000c004c7947 */ /* 0x000fea0003800000 */
.L_x_2312:
        /* <DEDUP_REMOVED lines=10> */
[----:B0-2---:R-:W0:Y:S02]  /*6120*/  F2I.U32.F64.TRUNC R5, R4 ;  /* 0x0000000400057311 */ /* 0x005e24000030d000 */
[----:B0-----:R0:W-:Y:S01]  /*6130*/  STG.E.U16 desc[UR36][R2.64], R5 ;  /* 0x0000000502007986 */ /* 0x0011e2000c101524 */
[----:B------:R-:W-:Y:S05]  /*6140*/  BRA `(.L_x_2317) ;  /* 0x0000000c00187947 */ /* 0x000fea0003800000 */
.L_x_2327:
        /* <DEDUP_REMOVED lines=8> */
[----:B------:R-:W-:Y:S01]  /*61d0*/  BSSY.RECONVERGENT B0, `(.L_x_2328) ;  /* 0x0000014000007945 */ /* 0x000fe20003800200 */
[----:B0-----:R-:W-:Y:S01]  /*61e0*/  @!P0 FMUL R7, R7, 1.175494350822287508e-38 ;  /* 0x0080000007078820 */ /* 0x001fe20000400000 */
[----:B------:R-:W-:-:S04]  /*61f0*/  MOV R0, 0x80 ;  /* 0x0000008000007802 */ /* 0x000fc80000000f00 */
        /* <DEDUP_REMOVED lines=15> */
.L_x_2330:
[----:B------:R-:W-:-:S04]  /*62f0*/  SHF.R.U32.HI R5, RZ, 0x18, R7 ;  /* 0x00000018ff057819 */ /* 0x000fc80000011607 */
[----:B------:R-:W-:-:S07]  /*6300*/  LOP3.LUT R0, R0, 0x80, R5, 0xf8, !PT ;  /* 0x0000008000007812 */ /* 0x000fce00078ef805 */
.L_x_2329:
[----:B------:R-:W-:Y:S05]  /*6310*/  BSYNC.RECONVERGENT B0 ;  /* 0x0000000000007941 */ /* 0x000fea0003800200 */
.L_x_2328:
[----:B------:R0:W-:Y:S01]  /*6320*/  STG.E.U8 desc[UR36][R2.64], R0 ;  /* 0x0000000002007986 */ /* 0x0001e2000c101124 */
[----:B------:R-:W-:Y:S05]  /*6330*/  BRA `(.L_x_2317) ;  /* 0x00000008009c7947 */ /* 0x000fea0003800000 */
.L_x_2326:
        /* <DEDUP_REMOVED lines=26> */
.L_x_2333:
[----:B------:R-:W-:-:S04]  /*64e0*/  SHF.R.U32.HI R5, RZ, 0x18, R7 ;  /* 0x00000018ff057819 */ /* 0x000fc80000011607 */
[----:B------:R-:W-:-:S07]  /*64f0*/  LOP3.LUT R0, R0, 0x80, R5, 0xf8, !PT ;  /* 0x0000008000007812 */ /* 0x000fce00078ef805 */
.L_x_2332:
[----:B------:R-:W-:Y:S05]  /*6500*/  BSYNC.RECONVERGENT B0 ;  /* 0x0000000000007941 */ /* 0x000fea0003800200 */
.L_x_2331:
[----:B------:R0:W-:Y:S01]  /*6510*/  STG.E.U8 desc[UR36][R2.64], R0 ;  /* 0x0000000002007986 */ /* 0x0001e2000c101124 */
[----:B------:R-:W-:Y:S05]  /*6520*/  BRA `(.L_x_2317) ;  /* 0x0000000800207947 */ /* 0x000fea0003800000 */
.L_x_2325:
        /* <DEDUP_REMOVED lines=30> */
.L_x_2335:
[----:B0-2---:R-:W0:Y:S02]  /*6710*/  F2I.U64.F64.TRUNC R4, R4 ;  /* 0x0000000400047311 */ /* 0x005e24000030d800 */
[----:B0-----:R0:W-:Y:S01]  /*6720*/  STG.E.64 desc[UR36][R2.64], R4 ;  /* 0x0000000402007986 */ /* 0x0011e2000c101b24 */
[----:B------:R-:W-:Y:S05]  /*6730*/  BRA `(.L_x_2317) ;  /* 0x00000004009c7947 */ /* 0x000fea0003800000 */
.L_x_2334:
[----:B0-2---:R-:W0:Y:S02]  /*6740*/  F2I.U32.F64.TRUNC R5, R4 ;  /* 0x0000000400057311 */ /* 0x005e24000030d000 */
[----:B0-----:R0:W-:Y:S01]  /*6750*/  STG.E desc[UR36][R2.64], R5 ;  /* 0x0000000502007986 */ /* 0x0011e2000c101924 */
[----:B------:R-:W-:Y:S05]  /*6760*/  BRA `(.L_x_2317) ;  /* 0x0000000400907947 */ /* 0x000fea0003800000 */
.L_x_2324:
[----:B------:R-:W-:-:S09]  /*6770*/  UISETP.GT.AND UP0, UPT, UR4, 0xe, UPT ;  /* 0x0000000e0400788c */ /* 0x000fd2000bf04270 */
[----:B------:R-:W-:Y:S05]  /*6780*/  BRA.U UP0, `(.L_x_2336) ;  /* 0x00000001002c7547 */ /* 0x000fea000b800000 */
[----:B------:R-:W-:-:S09]  /*6790*/  UISETP.NE.AND UP0, UPT, UR4, 0xa, UPT ;  /* 0x0000000a0400788c */ /* 0x000fd2000bf05270 */
[----:B------:R-:W-:Y:S05]  /*67a0*/  BRA.U !UP0, `(.L_x_2337) ;  /* 0x0000000108187547 */ /* 0x000fea000b800000 */
[----:B------:R-:W-:-:S09]  /*67b0*/  UISETP.NE.AND UP0, UPT, UR4, 0xb, UPT ;  /* 0x0000000b0400788c */ /* 0x000fd2000bf05270 */
[----:B------:R-:W-:Y:S05]  /*67c0*/  BRA.U UP0, `(.L_x_2316) ;  /* 0x0000000100347547 */ /* 0x000fea000b800000 */
[----:B0-2---:R-:W0:Y:S02]  /*67d0*/  DSETP.NEU.AND P0, PT, R4, RZ, PT ;  /* 0x000000ff0400722a */ /* 0x005e240003f0d000 */
[----:B0-----:R-:W-:-:S05]  /*67e0*/  SEL R5, RZ, 0x1, !P0 ;  /* 0x00000001ff057807 */ /* 0x001fca0004000000 */
[----:B------:R0:W-:Y:S01]  /*67f0*/  STG.E.U8 desc[UR36][R2.64], R5 ;  /* 0x0000000502007986 */ /* 0x0001e2000c101124 */
[----:B------:R-:W-:Y:S05]  /*6800*/  BRA `(.L_x_2317) ;  /* 0x0000000400687947 */ /* 0x000fea0003800000 */
.L_x_2337:
[----:B------:R-:W-:-:S05]  /*6810*/  CS2R R6, SRZ ;  /* 0x0000000000067805 */ /* 0x000fca000001ff00 */
[----:B0-2---:R0:W-:Y:S01]  /*6820*/  STG.E.128 desc[UR36][R2.64], R4 ;  /* 0x0000000402007986 */ /* 0x0051e2000c101d24 */
[----:B------:R-:W-:Y:S05]  /*6830*/  BRA `(.L_x_2317) ;  /* 0x00000004005c7947 */ /* 0x000fea0003800000 */
.L_x_2336:
[----:B------:R-:W-:-:S09]  /*6840*/  UISETP.NE.AND UP0, UPT, UR4, 0xf, UPT ;  /* 0x0000000f0400788c */ /* 0x000fd2000bf05270 */
[----:B------:R-:W-:Y:S05]  /*6850*/  BRA.U !UP0, `(.L_x_2338) ;  /* 0x0000000508287547 */ /* 0x000fea000b800000 */
[----:B------:R-:W-:-:S09]  /*6860*/  UISETP.NE.AND UP0, UPT, UR4, 0x17, UPT ;  /* 0x000000170400788c */ /* 0x000fd2000bf05270 */
[----:B------:R-:W-:Y:S05]  /*6870*/  BRA.U !UP0, `(.L_x_2339) ;  /* 0x0000000108b07547 */ /* 0x000fea000b800000 */
[----:B------:R-:W-:-:S09]  /*6880*/  UISETP.NE.AND UP0, UPT, UR4, 0x18, UPT ;  /* 0x000000180400788c */ /* 0x000fd2000bf05270 */
[----:B------:R-:W-:Y:S05]  /*6890*/  BRA.U !UP0, `(.L_x_2340) ;  /* 0x0000000108447547 */ /* 0x000fea000b800000 */
.L_x_2316:
[----:B------:R-:W-:Y:S01]  /*68a0*/  MOV R0, 0x1c0 ;  /* 0x000001c000007802 */ /* 0x000fe20000000f00 */
[----:B------:R-:W0:Y:S01]  /*68b0*/  LDCU.64 UR4, c[0x4][0x1a0] ;  /* 0x01003400ff0477ac */ /* 0x000e220008000a00 */
[----:B------:R-:W-:Y:S02]  /*68c0*/  HFMA2 R8, -RZ, RZ, 0, 6.020069122314453125e-06 ;  /* 0x00000065ff087431 */ /* 0x000fe400000001ff */
[----:B------:R-:W-:Y:S01]  /*68d0*/  IMAD.MOV.U32 R12, RZ, RZ, 0x1 ;  /* 0x00000001ff0c7424 */ /* 0x000fe200078e00ff */
[----:B------:R1:W3:Y:S01]  /*68e0*/  LDC.64 R2, c[0x4][R0] ;  /* 0x0100000000027b82 */ /* 0x0002e20000000a00 */
[----:B------:R-:W4:Y:S01]  /*68f0*/  LDCU.64 UR6, c[0x4][0x1a8] ;  /* 0x01003500ff0677ac */ /* 0x000f220008000a00 */
[----:B------:R-:W-:Y:S01]  /*6900*/  MOV R13, RZ ;  /* 0x000000ff000d7202 */ /* 0x000fe20000000f00 */
[----:B------:R-:W5:Y:S01]  /*6910*/  LDCU.64 UR8, c[0x4][0x68] ;  /* 0x01000d00ff0877ac */ /* 0x000f620008000a00 */
[----:B0-----:R-:W-:Y:S01]  /*6920*/  MOV R4, UR4 ;  /* 0x0000000400047c02 */ /* 0x001fe20008000f00 */
[----:B--2---:R-:W-:Y:S01]  /*6930*/  IMAD.U32 R5, RZ, RZ, UR5 ;  /* 0x00000005ff057e24 */ /* 0x004fe2000f8e00ff */
[----:B----4-:R-:W-:Y:S01]  /*6940*/  MOV R6, UR6 ;  /* 0x0000000600067c02 */ /* 0x010fe20008000f00 */
[----:B------:R-:W-:Y:S01]  /*6950*/  IMAD.U32 R7, RZ, RZ, UR7 ;  /* 0x00000007ff077e24 */ /* 0x000fe2000f8e00ff */
[----:B-----5:R-:W-:Y:S01]  /*6960*/  MOV R10, UR8 ;  /* 0x00000008000a7c02 */ /* 0x020fe20008000f00 */
[----:B-1----:R-:W-:-:S07]  /*6970*/  IMAD.U32 R11, RZ, RZ, UR9 ;  /* 0x00000009ff0b7e24 */ /* 0x002fce000f8e00ff */
[----:B------:R-:W-:-:S07]  /*6980*/  LEPC R20, `(.L_x_2341) ;  /* 0x000000001014794e */ /* 0x000fce0000000000 */
[----:B---3--:R-:W-:Y:S05]  /*6990*/  CALL.ABS.NOINC R2 ;  /* 0x0000000002007343 */ /* 0x008fea0003c00000 */
.L_x_2341:
[----:B------:R-:W-:Y:S05]  /*69a0*/  BRA `(.L_x_2317) ;  /* 0x0000000400007947 */ /* 0x000fea0003800000 */
.L_x_2340:
        /* <DEDUP_REMOVED lines=21> */
.L_x_2343:
[----:B------:R-:W-:Y:S05]  /*6b00*/  BSYNC.RECONVERGENT B0 ;  /* 0x0000000000007941 */ /* 0x000fea0003800200 */
.L_x_2342:
[----:B------:R-:W-:-:S05]  /*6b10*/  LOP3.LUT R7, R0, 0x80, R7, 0xf8, !PT ;  /* 0x0000008000077812 */ /* 0x000fca00078ef807 */
[----:B------:R0:W-:Y:S01]  /*6b20*/  STG.E.U8 desc[UR36][R2.64], R7 ;  /* 0x0000000702007986 */ /* 0x0001e2000c101124 */
[----:B------:R-:W-:Y:S05]  /*6b30*/  BRA `(.L_x_2317) ;  /* 0x00000000009c7947 */ /* 0x000fea0003800000 */
.L_x_2339:
        /* <DEDUP_REMOVED lines=9> */
[----:B0-----:R-:W-:-:S05]  /*6bd0*/  @!P0 FMUL R7, R7, 1.175494350822287508e-38 ;  /* 0x0080000007078820 */ /* 0x001fca0000400000 */
        /* <DEDUP_REMOVED lines=10> */
.L_x_2345:
[----:B------:R-:W-:Y:S02]  /*6c80*/  ISETP.GT.U32.AND P0, PT, R6, 0x7f800000, PT ;  /* 0x7f8000000600780c */ /* 0x000fe40003f04070 */
[----:B------:R-:W-:-:S04]  /*6c90*/  MOV R0, 0x7f ;  /* 0x0000007f00007802 */ /* 0x000fc80000000f00 */
[----:B------:R-:W-:-:S07]  /*6ca0*/  SEL R0, R0, 0x7c, P0 ;  /* 0x0000007c00007807 */ /* 0x000fce0000000000 */
.L_x_2346:
[----:B------:R-:W-:Y:S05]  /*6cb0*/  BSYNC.RECONVERGENT B0 ;  /* 0x0000000000007941 */ /* 0x000fea0003800200 */
.L_x_2344:
[----:B------:R-:W-:-:S04]  /*6cc0*/  SHF.R.U32.HI R5, RZ, 0x18, R7 ;  /* 0x00000018ff057819 */ /* 0x000fc80000011607 */
[----:B------:R-:W-:-:S05]  /*6cd0*/  LOP3.LUT R5, R0, 0x80, R5, 0xf8, !PT ;  /* 0x0000008000057812 */ /* 0x000fca00078ef805 */
[----:B------:R0:W-:Y:S01]  /*6ce0*/  STG.E.U8 desc[UR36][R2.64], R5 ;  /* 0x0000000502007986 */ /* 0x0001e2000c101124 */
[----:B------:R-:W-:Y:S05]  /*6cf0*/  BRA `(.L_x_2317) ;  /* 0x00000000002c7947 */ /* 0x000fea0003800000 */
.L_x_2338:
        /* <DEDUP_REMOVED lines=9> */
[----:B------:R-:W-:-:S05]  /*6d90*/  F2FP.BF16.F32.PACK_AB R0, RZ, R0 ;  /* 0x00000000ff00723e */ /* 0x000fca00000010ff */
[----:B------:R0:W-:Y:S02]  /*6da0*/  STG.E.U16 desc[UR36][R2.64], R0 ;  /* 0x0000000002007986 */ /* 0x0001e4000c101524 */
.L_x_2317:
[----:B------:R-:W-:-:S07]  /*6db0*/  VIADD R17, R17, 0x80 ;  /* 0x0000008011117836 */ /* 0x000fce0000000000 */
.L_x_2282:
[----:B------:R-:W-:Y:S05]  /*6dc0*/  BSYNC.RECONVERGENT B7 ;  /* 0x0000000000077941 */ /* 0x000fea0003800200 */
.L_x_2281:
[----:B------:R-:W5:Y:S01]  /*6dd0*/  LDCU UR4, c[0x0][0x380] ;  /* 0x00007000ff0477ac */ /* 0x000f620008000800 */
[----:B------:R-:W-:Y:S01]  /*6de0*/  BSSY.RECONVERGENT B7, `(.L_x_2347) ;  /* 0x0000366000077945 */ /* 0x000fe20003800200 */
[----:B-----5:R-:W-:-:S13]  /*6df0*/  ISETP.GE.AND P0, PT, R17, UR4, PT ;  /* 0x0000000411007c0c */ /* 0x020fda000bf06270 */
[----:B------:R-:W-:Y:S05]  /*6e00*/  @P0 BRA `(.L_x_2348) ;  /* 0x00000034008c0947 */ /* 0x000fea0003800000 */
[----:B------:R-:W5:Y:S01]  /*6e10*/  LDCU UR4, c[0x0][0x388] ;  /* 0x00007100ff0477ac */ /* 0x000f620008000800 */
[----:B0--34-:R-:W-:Y:S01]  /*6e20*/  MOV R0, RZ ;  /* 0x000000ff00007202 */ /* 0x019fe20000000f00 */
        /* <DEDUP_REMOVED lines=301> */
.L_x_2349:
[----:B------:R-:W1:Y:S01]  /*8100*/  LDCU.64 UR6, c[0x0][0x588] ;  /* 0x0000b100ff0677ac */ /* 0x000e620008000a00 */
[----:B------:R-:W-:Y:S01]  /*8110*/  BSSY.RECONVERGENT B6, `(.L_x_2350) ;  /* 0x00000ec000067945 */ /* 0x000fe20003800200 */
[----:B------:R-:W-:-:S04]  /*8120*/  UPRMT UR4, UR42, 0x9910, URZ ;  /* 0x000099102a047896 */ /* 0x000fc800080000ff */
[----:B------:R-:W-:Y:S01]  /*8130*/  UISETP.GT.AND UP0, UPT, UR4, 0x9, UPT ;  /* 0x000000090400788c */ /* 0x000fe2000bf04270 */
[----:B-1----:R-:W-:-:S04]  /*8140*/  IADD3 R4, P0, PT, R0, UR6, RZ ;  /* 0x0000000600047c10 */ /* 0x002fc8000ff1e0ff */
[----:B--2---:R-:W-:-:S04]  /*8150*/  IADD3.X R5, PT, PT, RZ, UR7, RZ, P0, !PT ;  /* 0x00000007ff057c10 */ /* 0x004fc800087fe4ff */
        /* <DEDUP_REMOVED lines=10> */
[----:B--2---:R-:W0:Y:S02]  /*8200*/  I2F.F64.S16 R2, R2 ;  /* 0x0000000200027312 */ /* 0x004e240000101c00 */
[----:B0-----:R-:W-:Y:S05]  /*8210*/  BRA `(.L_x_2356) ;  /* 0x0000000c006c7947 */ /* 0x001fea0003800000 */
.L_x_2354:
[----:B------:R-:W2:Y:S02]  /*8220*/  LDG.E.U8 R2, desc[UR36][R4.64] ;  /* 0x0000002404027981 */ /* 0x000ea4000c1e1100 */
[----:B--2---:R-:W0:Y:S02]  /*8230*/  I2F.F64.U16 R2, R2 ;  /* 0x0000000200027312 */ /* 0x004e240000101800 */
[----:B0-----:R-:W-:Y:S05]  /*8240*/  BRA `(.L_x_2356) ;  /* 0x0000000c00607947 */ /* 0x001fea0003800000 */
.L_x_2353:
[----:B------:R-:W-:-:S09]  /*8250*/  UISETP.NE.AND UP0, UPT, UR4, 0x2, UPT ;  /* 0x000000020400788c */ /* 0x000fd2000bf05270 */
[----:B------:R-:W-:Y:S05]  /*8260*/  BRA.U !UP0, `(.L_x_2357) ;  /* 0x0000000108287547 */ /* 0x000fea000b800000 */
[----:B------:R-:W-:-:S09]  /*8270*/  UISETP.NE.AND UP0, UPT, UR4, 0x3, UPT ;  /* 0x000000030400788c */ /* 0x000fd2000bf05270 */
[----:B------:R-:W-:Y:S05]  /*8280*/  BRA.U !UP0, `(.L_x_2358) ;  /* 0x0000000108147547 */ /* 0x000fea000b800000 */
[----:B------:R-:W-:-:S09]  /*8290*/  UISETP.NE.AND UP0, UPT, UR4, 0x4, UPT ;  /* 0x000000040400788c */ /* 0x000fd2000bf05270 */
[----:B------:R-:W-:Y:S05]  /*82a0*/  BRA.U UP0, `(.L_x_2355) ;  /* 0x0000000900ec7547 */ /* 0x000fea000b800000 */
[----:B------:R-:W2:Y:S02]  /*82b0*/  LDG.E.64 R2, desc[UR36][R4.64] ;  /* 0x0000002404027981 */ /* 0x000ea4000c1e1b00 */
[----:B--2---:R-:W0:Y:S02]  /*82c0*/  I2F.F64.S64 R2, R2 ;  /* 0x0000000200027312 */ /* 0x004e240000301c00 */
[----:B0-----:R-:W-:Y:S05]  /*82d0*/  BRA `(.L_x_2356) ;  /* 0x0000000c003c7947 */ /* 0x001fea0003800000 */
.L_x_2358:
[----:B------:R-:W2:Y:S02]  /*82e0*/  LDG.E R2, desc[UR36][R4.64] ;  /* 0x0000002404027981 */ /* 0x000ea4000c1e1900 */
[----:B--2---:R-:W0:Y:S02]  /*82f0*/  I2F.F64 R2, R2 ;  /* 0x0000000200027312 */ /* 0x004e240000201c00 */
[----:B0-----:R-:W-:Y:S05]  /*8300*/  BRA `(.L_x_2356) ;  /* 0x0000000c00307947 */ /* 0x001fea0003800000 */
.L_x_2357:
[----:B------:R-:W2:Y:S02]  /*8310*/  LDG.E.U16 R2, desc[UR36][R4.64] ;  /* 0x0000002404027981 */ /* 0x000ea4000c1e1500 */
[----:B--2---:R-:W0:Y:S02]  /*8320*/  I2F.F64.S16 R2, R2 ;  /* 0x0000000200027312 */ /* 0x004e240000101c00 */
[----:B0-----:R-:W-:Y:S05]  /*8330*/  BRA `(.L_x_2356) ;  /* 0x0000000c00247947 */ /* 0x001fea0003800000 */
.L_x_2352:
        /* <DEDUP_REMOVED lines=8> */
[----:B------:R-:W1:Y:S02]  /*83c0*/  F2F.F64.F32 R2, R2 ;  /* 0x0000000200027310 */ /* 0x000e640000201800 */
[----:B-1----:R-:W-:Y:S05]  /*83d0*/  BRA `(.L_x_2356) ;  /* 0x0000000800fc7947 */ /* 0x002fea0003800000 */
.L_x_2360:
[----:B------:R-:W2:Y:S02]  /*83e0*/  LDG.E.U16 R0, desc[UR36][R4.64] ;  /* 0x0000002404007981 */ /* 0x000ea4000c1e1500 */
[----:B--2---:R-:W-:-:S05]  /*83f0*/  HADD2.F32 R0, -RZ, R0.H0_H0 ;  /* 0x20000000ff007230 */ /* 0x004fca0000004100 */
[----:B------:R-:W-:-:S04]  /*8400*/  FMUL.FTZ R0, R0, 1 ;  /* 0x3f80000000007820 */ /* 0x000fc80000410000 */
[----:B------:R1:W2:Y:S02]  /*8410*/  F2F.F64.F32 R2, R0 ;  /* 0x0000000000027310 */ /* 0x0002a40000201800 */
[----:B-12---:R-:W-:Y:S05]  /*8420*/  BRA `(.L_x_2356) ;  /* 0x0000000800e87947 */ /* 0x006fea0003800000 */
.L_x_2359:
        /* <DEDUP_REMOVED lines=10> */
.L_x_2362:
[----:B------:R-:W2:Y:S02]  /*84d0*/  LDG.E.U16 R4, desc[UR36][R4.64] ;  /* 0x0000002404047981 */ /* 0x000ea4000c1e1500 */
[----:B--2---:R-:W-:-:S05]  /*84e0*/  HADD2.F32 R0, -RZ, R4.H0_H0 ;  /* 0x20000004ff007230 */ /* 0x004fca0000004100 */
[----:B------:R-:W-:-:S04]  /*84f0*/  FMUL.FTZ R0, R0, 1 ;  /* 0x3f80000000007820 */ /* 0x000fc80000410000 */
[----:B------:R1:W2:Y:S02]  /*8500*/  F2F.F64.F32 R2, R0 ;  /* 0x0000000000027310 */ /* 0x0002a40000201800 */
[----:B-12---:R-:W-:Y:S05]  /*8510*/  BRA `(.L_x_2356) ;  /* 0x0000000800ac7947 */ /* 0x006fea0003800000 */
.L_x_2361:
[----:B------:R0:W5:Y:S01]  /*8520*/  LDG.E.64 R2, desc[UR36][R4.64] ;  /* 0x0000002404027981 */ /* 0x000162000c1e1b00 */
[----:B------:R-:W-:Y:S05]  /*8530*/  BRA `(.L_x_2356) ;  /* 0x0000000800a47947 */ /* 0x000fea0003800000 */
.L_x_2351:
        /* <DEDUP_REMOVED lines=9> */
[----:B------:R-:W-:Y:S01]  /*85d0*/  IMAD.MOV.U32 R2, RZ, RZ, RZ ;  /* 0x000000ffff027224 */ /* 0x000fe200078e00ff */
[----:B--2---:R-:W-:-:S04]  /*85e0*/  ISETP.NE.AND P0, PT, R4, RZ, PT ;  /* 0x000000ff0400720c */ /* 0x004fc80003f05270 */
[----:B------:R-:W-:Y:S01]  /*85f0*/  FSEL R3, RZ, 1.875, !P0 ;  /* 0x3ff00000ff037808 */ /* 0x000fe20004000000 */
[----:B------:R-:W-:Y:S08]  /*8600*/  BRA `(.L_x_2356) ;  /* 0x0000000800707947 */ /* 0x000ff00003800000 */
.L_x_2365:
[----:B------:R1:W5:Y:S01]  /*8610*/  LDG.E.64 R2, desc[UR36][R4.64] ;  /* 0x0000002404027981 */ /* 0x000362000c1e1b00 */
[----:B------:R-:W-:Y:S05]  /*8620*/  BRA `(.L_x_2356) ;  /* 0x0000000800687947 */ /* 0x000fea0003800000 */
.L_x_2364:
        /* <DEDUP_REMOVED lines=23> */
[----:B------:R-:W-:-:S05]  /*87a0*/  LOP3.LUT R3, R3, 0x80000000, R0, 0xf8, !PT ;  /* 0x8000000003037812 */ /* 0x000fca00078ef800 */
[----:B------:R-:W-:-:S06]  /*87b0*/  FMUL.FTZ R3, R3, 1 ;  /* 0x3f80000003037820 */ /* 0x000fcc0000410000 */
[----:B------:R-:W2:Y:S02]  /*87c0*/  F2F.F64.F32 R2, R3 ;  /* 0x0000000300027310 */ /* 0x000ea40000201800 */
[----:B--2---:R-:W-:Y:S05]  /*87d0*/  BRA `(.L_x_2356) ;  /* 0x0000000400fc7947 */ /* 0x004fea0003800000 */
.L_x_2367:
        /* <DEDUP_REMOVED lines=12> */
[----:B------:R2:W3:Y:S02]  /*88a0*/  F2F.F64.F32 R2, R0 ;  /* 0x0000000000027310 */ /* 0x0004e40000201800 */
[----:B--23--:R-:W-:Y:S05]  /*88b0*/  BRA `(.L_x_2356) ;  /* 0x0000000400c47947 */ /* 0x00cfea0003800000 */
.L_x_2366:
[----:B------:R-:W2:Y:S02]  /*88c0*/  LDG.E.U16 R0, desc[UR36][R4.64] ;  /* 0x0000002404007981 */ /* 0x000ea4000c1e1500 */
[----:B--2---:R-:W-:-:S04]  /*88d0*/  IMAD.U32 R0, R0, 0x10000, RZ ;  /* 0x0001000000007824 */ /* 0x004fc800078e00ff */
[----:B------:R-:W-:-:S04]  /*88e0*/  FMUL.FTZ R0, R0, 1 ;  /* 0x3f80000000007820 */ /* 0x000fc80000410000 */
[----:B------:R2:W3:Y:S02]  /*88f0*/  F2F.F64.F32 R2, R0 ;  /* 0x0000000000027310 */ /* 0x0004e40000201800 */
[----:B--23--:R-:W-:Y:S05]  /*8900*/  BRA `(.L_x_2356) ;  /* 0x0000000400b07947 */ /* 0x00cfea0003800000 */
.L_x_2363:
        /* <DEDUP_REMOVED lines=9> */
[----:B--2---:R-:W3:Y:S02]  /*89a0*/  I2F.F64.U16 R2, R2 ;  /* 0x0000000200027312 */ /* 0x004ee40000101800 */
[----:B---3--:R-:W-:Y:S05]  /*89b0*/  BRA `(.L_x_2356) ;  /* 0x0000000400847947 */ /* 0x008fea0003800000 */
.L_x_2370:
        /* <DEDUP_REMOVED lines=21> */
.L_x_2372:
[----:B------:R-:W-:Y:S05]  /*8b10*/  BSYNC.RECONVERGENT B0 ;  /* 0x0000000000007941 */ /* 0x000fea0003800200 */
.L_x_2371:
[----:B------:R-:W-:Y:S02]  /*8b20*/  SHF.L.U32 R0, R0, 0x14, RZ ;  /* 0x0000001400007819 */ /* 0x000fe400000006ff */
[----:B------:R-:W-:-:S04]  /*8b30*/  LEA R2, R2, 0x3b800000, 0x17 ;  /* 0x3b80000002027811 */ /* 0x000fc800078eb8ff */
[----:B------:R-:W-:-:S05]  /*8b40*/  LOP3.LUT R0, R2, R0, R7, 0xfe, !PT ;  /* 0x0000000002007212 */ /* 0x000fca00078efe07 */
[----:B------:R-:W-:-:S04]  /*8b50*/  FMUL.FTZ R0, R0, 1 ;  /* 0x3f80000000007820 */ /* 0x000fc80000410000 */
[----:B------:R3:W4:Y:S02]  /*8b60*/  F2F.F64.F32 R2, R0 ;  /* 0x0000000000027310 */ /* 0x0007240000201800 */
[----:B---34-:R-:W-:Y:S05]  /*8b70*/  BRA `(.L_x_2356) ;  /* 0x0000000400147947 */ /* 0x018fea0003800000 */
.L_x_2369:
        /* <DEDUP_REMOVED lines=21> */
.L_x_2374:
[----:B------:R-:W-:Y:S05]  /*8cd0*/  BSYNC.RECONVERGENT B0 ;  /* 0x0000000000007941 */ /* 0x000fea0003800200 */
.L_x_2373:
[----:B------:R-:W-:Y:S01]  /*8ce0*/  IMAD.SHL.U32 R0, R0, 0x200000, RZ ;  /* 0x0020000000007824 */ /* 0x000fe200078e00ff */
[----:B------:R-:W-:-:S04]  /*8cf0*/  LEA R2, R2, 0x37800000, 0x17 ;  /* 0x3780000002027811 */ /* 0x000fc800078eb8ff */
[----:B------:R-:W-:-:S05]  /*8d00*/  LOP3.LUT R0, R2, R0, R7, 0xfe, !PT ;  /* 0x0000000002007212 */ /* 0x000fca00078efe07 */
[----:B------:R-:W-:-:S04]  /*8d10*/  FMUL.FTZ R0, R0, 1 ;  /* 0x3f80000000007820 */ /* 0x000fc80000410000 */
[----:B------:R3:W4:Y:S02]  /*8d20*/  F2F.F64.F32 R2, R0 ;  /* 0x0000000000027310 */ /* 0x0007240000201800 */
[----:B---34-:R-:W-:Y:S05]  /*8d30*/  BRA `(.L_x_2356) ;  /* 0x0000000000a47947 */ /* 0x018fea0003800000 */
.L_x_2368:
[----:B------:R-:W-:-:S09]  /*8d40*/  UISETP.NE.AND UP0, UPT, UR4, 0x1c, UPT ;  /* 0x0000001c0400788c */ /* 0x000fd2000bf05270 */
[----:B------:R-:W-:Y:S05]  /*8d50*/  BRA.U !UP0, `(.L_x_2375) ;  /* 0x0000000108947547 */ /* 0x000fea000b800000 */
[----:B------:R-:W-:-:S09]  /*8d60*/  UISETP.NE.AND UP0, UPT, UR4, 0x1d, UPT ;  /* 0x0000001d0400788c */ /* 0x000fd2000bf05270 */
[----:B------:R-:W-:Y:S05]  /*8d70*/  BRA.U !UP0, `(.L_x_2376) ;  /* 0x0000000108807547 */ /* 0x000fea000b800000 */
[----:B------:R-:W-:-:S09]  /*8d80*/  UISETP.NE.AND UP0, UPT, UR4, 0x2c, UPT ;  /* 0x0000002c0400788c */ /* 0x000fd2000bf05270 */
[----:B------:R-:W-:Y:S05]  /*8d90*/  BRA.U UP0, `(.L_x_2355) ;  /* 0x0000000100307547 */ /* 0x000fea000b800000 */
[----:B------:R-:W2:Y:S01]  /*8da0*/  LDG.E.U8 R0, desc[UR36][R4.64] ;  /* 0x0000002404007981 */ /* 0x000ea2000c1e1100 */
[----:B------:R-:W-:Y:S02]  /*8db0*/  HFMA2 R2, -RZ, RZ, 0, 0 ;  /* 0x00000000ff027431 */ /* 0x000fe400000001ff */
[----:B------:R-:W-:Y:S01]  /*8dc0*/  IMAD.MOV.U32 R3, RZ, RZ, 0x38000000 ;  /* 0x38000000ff037424 */ /* 0x000fe200078e00ff */
[----:B--2---:R-:W-:-:S13]  /*8dd0*/  ISETP.NE.AND P0, PT, R0, RZ, PT ;  /* 0x000000ff0000720c */ /* 0x004fda0003f05270 */
[----:B------:R-:W-:Y:S05]  /*8de0*/  @!P0 BRA `(.L_x_2356) ;  /* 0x0000000000788947 */ /* 0x000fea0003800000 */
[----:B------:R-:W-:-:S13]  /*8df0*/  ISETP.NE.AND P0, PT, R0, 0xff, PT ;  /* 0x000000ff0000780c */ /* 0x000fda0003f05270 */
[----:B------:R-:W-:Y:S01]  /*8e00*/  @P0 SHF.L.U32 R0, R0, 0x17, RZ ;  /* 0x0000001700000819 */ /* 0x000fe200000006ff */
[----:B------:R-:W-:Y:S01]  /*8e10*/  @!P0 IMAD.MOV.U32 R2, RZ, RZ, 0x20000000 ;  /* 0x20000000ff028424 */ /* 0x000fe200078e00ff */
[----:B------:R-:W-:-:S03]  /*8e20*/  @!P0 MOV R3, 0x7ff80000 ;  /* 0x7ff8000000038802 */ /* 0x000fc60000000f00 */
[----:B------:R-:W-:-:S04]  /*8e30*/  @P0 FMUL.FTZ R0, R0, 1 ;  /* 0x3f80000000000820 */ /* 0x000fc80000410000 */
[----:B------:R3:W4:Y:S02]  /*8e40*/  @P0 F2F.F64.F32 R2, R0 ;  /* 0x0000000000020310 */ /* 0x0007240000201800 */
[----:B---34-:R-:W-:Y:S05]  /*8e50*/  BRA `(.L_x_2356) ;  /* 0x00000000005c7947 */ /* 0x018fea0003800000 */
.L_x_2355:
        /* <DEDUP_REMOVED lines=10> */
[----:B-1----:R-:W-:Y:S01]  /*8f00*/  IMAD.U32 R6, RZ, RZ, UR6 ;  /* 0x00000006ff067e24 */ /* 0x002fe2000f8e00ff */
[----:B------:R-:W-:Y:S01]  /*8f10*/  MOV R7, UR7 ;  /* 0x0000000700077c02 */ /* 0x000fe20008000f00 */
[----:B---3--:R-:W-:Y:S01]  /*8f20*/  IMAD.U32 R10, RZ, RZ, UR8 ;  /* 0x00000008ff0a7e24 */ /* 0x008fe2000f8e00ff */
[----:B------:R-:W-:-:S07]  /*8f30*/  MOV R11, UR9 ;  /* 0x00000009000b7c02 */ /* 0x000fce0008000f00 */
[----:B------:R-:W-:-:S07]  /*8f40*/  LEPC R20, `(.L_x_2377) ;  /* 0x000000001014794e */ /* 0x000fce0000000000 */
[----:B--2---:R-:W-:Y:S05]  /*8f50*/  CALL.ABS.NOINC R2 ;  /* 0x0000000002007343 */ /* 0x004fea0003c00000 */
.L_x_2377:
[----:B------:R-:W-:Y:S01]  /*8f60*/  CS2R R2, SRZ ;  /* 0x0000000000027805 */ /* 0x000fe2000001ff00 */
[----:B------:R-:W-:Y:S06]  /*8f70*/  BRA `(.L_x_2356) ;  /* 0x0000000000147947 */ /* 0x000fec0003800000 */
.L_x_2376:
[----:B------:R-:W2:Y:S02]  /*8f80*/  LDG.E.64 R2, desc[UR36][R4.64] ;  /* 0x0000002404027981 */ /* 0x000ea4000c1e1b00 */
[----:B--2---:R-:W3:Y:S02]  /*8f90*/  I2F.F64.U64 R2, R2 ;  /* 0x0000000200027312 */ /* 0x004ee40000301800 */
[----:B---3--:R-:W-:Y:S05]  /*8fa0*/  BRA `(.L_x_2356) ;  /* 0x0000000000087947 */ /* 0x008fea0003800000 */
.L_x_2375:
[----:B------:R-:W2:Y:S02]  /*8fb0*/  LDG.E R2, desc[UR36][R4.64] ;  /* 0x0000002404027981 */ /* 0x000ea4000c1e1900 */
[----:B--2---:R-:W2:Y:S02]  /*8fc0*/  I2F.F64.U32 R2, R2 ;  /* 0x0000000200027312 */ /* 0x004ea40000201800 */
.L_x_2356:
[----:B------:R-:W-:Y:S05]  /*8fd0*/  BSYNC.RECONVERGENT B6 ;  /* 0x0000000000067941 */ /* 0x000fea0003800200 */
.L_x_2350:
[----:B------:R-:W0:Y:S01]  /*8fe0*/  LDCU.64 UR4, c[0x0][0x5a0] ;  /* 0x0000b400ff0477ac */ /* 0x000e220008000a00 */
[----:B--2--5:R-:W0:Y:S01]  /*8ff0*/  DSETP.NEU.AND P1, PT, R2, -INF , PT ;  /* 0xfff000000200742a */ /* 0x024e220003f2d000 */
[----:B------:R-:W2:Y:S01]  /*9000*/  LDCU.64 UR6, c[0x0][0x580] ;  /* 0x0000b000ff0677ac */ /* 0x000ea20008000a00 */
[----:B01----:R-:W-:Y:S01]  /*9010*/  FSEL R4, R2, UR4, P1 ;  /* 0x0000000402047c08 */ /* 0x003fe20008800000 */
        /* <DEDUP_REMOVED lines=8> */
[----:B------:R-:W1:-:S15]  /*90a0*/  @!P0 LDC R5, c[0x0][0x59c] ;  /* 0x00016700ff058b82 */ /* 0x000e5e0000000800 */
[----:B------:R-:W-:-:S15]  /*90b0*/  NOP ;  /* 0x0000000000007918 */ /* 0x000fde0000000000 */
[----:B------:R-:W-:-:S15]  /*90c0*/  NOP ;  /* 0x0000000000007918 */ /* 0x000fde0000000000 */
[----:B------:R-:W-:-:S09]  /*90d0*/  NOP ;  /* 0x0000000000007918 */ /* 0x000fd20000000000 */
[----:B------:R-:W0:Y:S02]  /*90e0*/  DSETP.NAN.AND P0, PT, R2, R2, PT ;  /* 0x000000020200722a */ /* 0x000e240003f08000 */
[----:B0-----:R-:W0:Y:S08]  /*90f0*/  @P0 LDC R4, c[0x0][0x590] ;  /* 0x00016400ff040b82 */ /* 0x001e300000000800 */
[----:B-1----:R-:W1:Y:S01]  /*9100*/  @P0 LDC R5, c[0x0][0x594] ;  /* 0x00016500ff050b82 */ /* 0x002e620000000800 */
[----:B--2---:R-:W-:-:S04]  /*9110*/  IADD3 R2, P0, PT, R16, UR6, RZ ;  /* 0x0000000610027c10 */ /* 0x004fc8000ff1e0ff */
        /* <DEDUP_REMOVED lines=10> */
[----:B01----:R-:W0:Y:S02]  /*91c0*/  F2I.F64.TRUNC R5, R4 ;  /* 0x0000000400057311 */ /* 0x003e24000030d100 */
[----:B0-----:R0:W-:Y:S01]  /*91d0*/  STG.E.U8 desc[UR36][R2.64], R5 ;  /* 0x0000000502007986 */ /* 0x0011e2000c101124 */
[----:B------:R-:W-:Y:S05]  /*91e0*/  BRA `(.L_x_2383) ;  /* 0x0000001000907947 */ /* 0x000fea0003800000 */
.L_x_2381:
[----:B01----:R-:W0:Y:S02]  /*91f0*/  F2I.S64.F64.TRUNC R4, R4 ;  /* 0x0000000400047311 */ /* 0x003e24000030d900 */
[----:B0-----:R-:W-:-:S05]  /*9200*/  IMAD.MOV.U32 R7, RZ, RZ, R4 ;  /* 0x000000ffff077224 */ /* 0x001fca00078e0004 */
[----:B------:R0:W-:Y:S01]  /*9210*/  STG.E.U8 desc[UR36][R2.64], R7 ;  /* 0x0000000702007986 */ /* 0x0001e2000c101124 */
[----:B------:R-:W-:Y:S05]  /*9220*/  BRA `(.L_x_2383) ;  /* 0x0000001000807947 */ /* 0x000fea0003800000 */
.L_x_2380:
[----:B------:R-:W-:-:S09]  /*9230*/  UISETP.NE.AND UP0, UPT, UR4, 0x2, UPT ;  /* 0x000000020400788c */ /* 0x000fd2000bf05270 */
[----:B------:R-:W-:Y:S05]  /*9240*/  BRA.U !UP0, `(.L_x_2384) ;  /* 0x0000000108287547 */ /* 0x000fea000b800000 */
[----:B------:R-:W-:-:S09]  /*9250*/  UISETP.NE.AND UP0, UPT, UR4, 0x3, UPT ;  /* 0x000000030400788c */ /* 0x000fd2000bf05270 */
[----:B------:R-:W-:Y:S05]  /*9260*/  BRA.U !UP0, `(.L_x_2385) ;  /* 0x0000000108147547 */ /* 0x000fea000b800000 */
[----:B------:R-:W-:-:S09]  /*9270*/  UISETP.NE.AND UP0, UPT, UR4, 0x4, UPT ;  /* 0x000000040400788c */ /* 0x000fd2000bf05270 */
[----:B------:R-:W-:Y:S05]  /*9280*/  BRA.U UP0, `(.L_x_2382) ;  /* 0x0000000d00247547 */ /* 0x000fea000b800000 */
[----:B01----:R-:W0:Y:S02]  /*9290*/  F2I.S64.F64.TRUNC R4, R4 ;  /* 0x0000000400047311 */ /* 0x003e24000030d900 */
[----:B0-----:R0:W-:Y:S01]  /*92a0*/  STG.E.64 desc[UR36][R2.64], R4 ;  /* 0x0000000402007986 */ /* 0x0011e2000c101b24 */
[----:B------:R-:W-:Y:S05]  /*92b0*/  BRA `(.L_x_2383) ;  /* 0x00000010005c7947 */ /* 0x000fea0003800000 */
.L_x_2385:
[----:B01----:R-:W0:Y:S02]  /*92c0*/  F2I.F64.TRUNC R5, R4 ;  /* 0x0000000400057311 */ /* 0x003e24000030d100 */
[----:B0-----:R0:W-:Y:S01]  /*92d0*/  STG.E desc[UR36][R2.64], R5 ;  /* 0x0000000502007986 */ /* 0x0011e2000c101924 */
[----:B------:R-:W-:Y:S05]  /*92e0*/  BRA `(.L_x_2383) ;  /* 0x0000001000507947 */ /* 0x000fea0003800000 */
.L_x_2384:
[----:B01----:R-:W0:Y:S02]  /*92f0*/  F2I.F64.TRUNC R5, R4 ;  /* 0x0000000400057311 */ /* 0x003e24000030d100 */
[----:B0-----:R0:W-:Y:S01]  /*9300*/  STG.E.U16 desc[UR36][R2.64], R5 ;  /* 0x0000000502007986 */ /* 0x0011e2000c101524 */
[----:B------:R-:W-:Y:S05]  /*9310*/  BRA `(.L_x_2383) ;  /* 0x0000001000447947 */ /* 0x000fea0003800000 */
.L_x_2379:
        /* <DEDUP_REMOVED lines=8> */
[----:B01----:R-:W0:-:S15]  /*93a0*/  F2F.F32.F64 R7, R4 ;  /* 0x0000000400077310 */ /* 0x003e1e0000301000 */
        /* <DEDUP_REMOVED lines=8> */
.L_x_2387:
        /* <DEDUP_REMOVED lines=12> */
.L_x_2386:
        /* <DEDUP_REMOVED lines=13> */
[----:B------:R-:W0:Y:S01]  /*95c0*/  DSETP.GEU.AND P0, PT, |R4|, UR4, PT ;  /* 0x0000000404007e2a */ /* 0x000e22000bf0e200 */
[----:B------:R-:W-:Y:S01]  /*95d0*/  MOV R7, RZ ;  /* 0x000000ff00077202 */ /* 0x000fe20000000f00 */
[----:B0-----:R-:W-:-:S05]  /*95e0*/  @!P0 FMUL R6, R6, 1.175494350822287508e-38 ;  /* 0x0080000006068820 */ /* 0x001fca0000400000 */
[----:B------:R0:W-:Y:S01]  /*95f0*/  STG.E.64 desc[UR36][R2.64], R6 ;  /* 0x0000000602007986 */ /* 0x0001e2000c101b24 */
[----:B------:R-:W-:Y:S05]  /*9600*/  BRA `(.L_x_2383) ;  /* 0x0000000c00887947 */ /* 0x000fea0003800000 */
.L_x_2389:
        /* <DEDUP_REMOVED lines=13> */
.L_x_2388:
[----:B01----:R0:W-:Y:S01]  /*96e0*/  STG.E.64 desc[UR36][R2.64], R4 ;  /* 0x0000000402007986 */ /* 0x0031e2000c101b24 */
[----:B------:R-:W-:Y:S05]  /*96f0*/  BRA `(.L_x_2383) ;  /* 0x0000000c004c7947 */ /* 0x000fea0003800000 */
.L_x_2378:
        /* <DEDUP_REMOVED lines=10> */
[----:B01----:R-:W0:Y:S02]  /*97a0*/  F2I.U32.F64.TRUNC R5, R4 ;  /* 0x0000000400057311 */ /* 0x003e24000030d000 */
[----:B0-----:R4:W-:Y:S01]  /*97b0*/  STG.E.U16 desc[UR36][R2.64], R5 ;  /* 0x0000000502007986 */ /* 0x0019e2000c101524 */
[----:B------:R-:W-:Y:S05]  /*97c0*/  BRA `(.L_x_2383) ;  /* 0x0000000c00187947 */ /* 0x000fea0003800000 */
.L_x_2393:
        /* <DEDUP_REMOVED lines=26> */
.L_x_2396:
[----:B------:R-:W-:-:S04]  /*9970*/  SHF.R.U32.HI R5, RZ, 0x18, R7 ;  /* 0x00000018ff057819 */ /* 0x000fc80000011607 */
[----:B------:R-:W-:-:S07]  /*9980*/  LOP3.LUT R0, R0, 0x80, R5, 0xf8, !PT ;  /* 0x0000008000007812 */ /* 0x000fce00078ef805 */
.L_x_2395:
[----:B------:R-:W-:Y:S05]  /*9990*/  BSYNC.RECONVERGENT B0 ;  /* 0x0000000000007941 */ /* 0x000fea0003800200 */
.L_x_2394:
[----:B------:R3:W-:Y:S01]  /*99a0*/  STG.E.U8 desc[UR36][R2.64], R0 ;  /* 0x0000000002007986 */ /* 0x0007e2000c101124 */
[----:B------:R-:W-:Y:S05]  /*99b0*/  BRA `(.L_x_2383) ;  /* 0x00000008009c7947 */ /* 0x000fea0003800000 */
.L_x_2392:
        /* <DEDUP_REMOVED lines=26> */
.L_x_2399:
[----:B------:R-:W-:-:S04]  /*9b60*/  SHF.R.U32.HI R5, RZ, 0x18, R7 ;  /* 0x00000018ff057819 */ /* 0x000fc80000011607 */
[----:B------:R-:W-:-:S07]  /*9b70*/  LOP3.LUT R0, R0, 0x80, R5, 0xf8, !PT ;  /* 0x0000008000007812 */ /* 0x000fce00078ef805 */
.L_x_2398:
[----:B------:R-:W-:Y:S05]  /*9b80*/  BSYNC.RECONVERGENT B0 ;  /* 0x0000000000007941 */ /* 0x000fea0003800200 */
.L_x_2397:
[----:B------:R0:W-:Y:S01]  /*9b90*/  STG.E.U8 desc[UR36][R2.64], R0 ;  /* 0x0000000002007986 */ /* 0x0001e2000c101124 */
[----:B------:R-:W-:Y:S05]  /*9ba0*/  BRA `(.L_x_2383) ;  /* 0x0000000800207947 */ /* 0x000fea0003800000 */
.L_x_2391:
        /* <DEDUP_REMOVED lines=14> */
[----:B0-----:R-:W-:Y:S01]  /*9c90*/  @!P0 FMUL R8, R8, 1.175494350822287508e-38 ;  /* 0x0080000008088820 */ /* 0x001fe20000400000 */
[----:B------:R-:W-:-:S04]  /*9ca0*/  IMAD.MOV.U32 R5, RZ, RZ, 0xff ;  /* 0x000000ffff057424 */ /* 0x000fc800078e00ff */
        /* <DEDUP_REMOVED lines=10> */
[----:B------:R-:W-:-:S05]  /*9d50*/  @!P0 IMAD.MOV R0, RZ, RZ, R6 ;  /* 0x000000ffff008224 */ /* 0x000fca00078e0206 */
[----:B------:R-:W-:-:S05]  /*9d60*/  @P1 MOV R5, R0 ;  /* 0x0000000000051202 */ /* 0x000fca0000000f00 */
[----:B------:R2:W-:Y:S01]  /*9d70*/  STG.E.U8 desc[UR36][R2.64], R5 ;  /* 0x0000000502007986 */ /* 0x0005e2000c101124 */
[----:B------:R-:W-:Y:S05]  /*9d80*/  BRA `(.L_x_2383) ;  /* 0x0000000400a87947 */ /* 0x000fea0003800000 */
.L_x_2401:
[----:B01----:R-:W0:Y:S02]  /*9d90*/  F2I.U64.F64.TRUNC R4, R4 ;  /* 0x0000000400047311 */ /* 0x003e24000030d800 */
[----:B0-----:R1:W-:Y:S01]  /*9da0*/  STG.E.64 desc[UR36][R2.64], R4 ;  /* 0x0000000402007986 */ /* 0x0013e2000c101b24 */
[----:B------:R-:W-:Y:S05]  /*9db0*/  BRA `(.L_x_2383) ;  /* 0x00000004009c7947 */ /* 0x000fea0003800000 */
.L_x_2400:
[----:B01----:R-:W0:Y:S02]  /*9dc0*/  F2I.U32.F64.TRUNC R5, R4 ;  /* 0x0000000400057311 */ /* 0x003e24000030d000 */
[----:B0-----:R0:W-:Y:S01]  /*9dd0*/  STG.E desc[UR36][R2.64], R5 ;  /* 0x0000000502007986 */ /* 0x0011e2000c101924 */
[----:B------:R-:W-:Y:S05]  /*9de0*/  BRA `(.L_x_2383) ;  /* 0x0000000400907947 */ /* 0x000fea0003800000 */
.L_x_2390:
[----:B------:R-:W-:-:S09]  /*9df0*/  UISETP.GT.AND UP0, UPT, UR4, 0xe, UPT ;  /* 0x0000000e0400788c */ /* 0x000fd2000bf04270 */
[----:B------:R-:W-:Y:S05]  /*9e00*/  BRA.U UP0, `(.L_x_2402) ;  /* 0x00000001002c7547 */ /* 0x000fea000b800000 */
[----:B------:R-:W-:-:S09]  /*9e10*/  UISETP.NE.AND UP0, UPT, UR4, 0xa, UPT ;  /* 0x0000000a0400788c */ /* 0x000fd2000bf05270 */
[----:B------:R-:W-:Y:S05]  /*9e20*/  BRA.U !UP0, `(.L_x_2403) ;  /* 0x0000000108187547 */ /* 0x000fea000b800000 */
[----:B------:R-:W-:-:S09]  /*9e30*/  UISETP.NE.AND UP0, UPT, UR4, 0xb, UPT ;  /* 0x0000000b0400788c */ /* 0x000fd2000bf05270 */
[----:B------:R-:W-:Y:S05]  /*9e40*/  BRA.U UP0, `(.L_x_2382) ;  /* 0x0000000100347547 */ /* 0x000fea000b800000 */
[----:B01----:R-:W0:Y:S02]  /*9e50*/  DSETP.NEU.AND P0, PT, R4, RZ, PT ;  /* 0x000000ff0400722a */ /* 0x003e240003f0d000 */
[----:B0-----:R-:W-:-:S05]  /*9e60*/  SEL R5, RZ, 0x1, !P0 ;  /* 0x00000001ff057807 */ /* 0x001fca0004000000 */
[----:B------:R0:W-:Y:S01]  /*9e70*/  STG.E.U8 desc[UR36][R2.64], R5 ;  /* 0x0000000502007986 */ /* 0x0001e2000c101124 */
[----:B------:R-:W-:Y:S05]  /*9e80*/  BRA `(.L_x_2383) ;  /* 0x0000000400687947 */ /* 0x000fea0003800000 */
.L_x_2403:
[----:B------:R-:W-:-:S05]  /*9e90*/  CS2R R6, SRZ ;  /* 0x0000000000067805 */ /* 0x000fca000001ff00 */
[----:B01----:R0:W-:Y:S01]  /*9ea0*/  STG.E.128 desc[UR36][R2.64], R4 ;  /* 0x0000000402007986 */ /* 0x0031e2000c101d24 */
[----:B------:R-:W-:Y:S05]  /*9eb0*/  BRA `(.L_x_2383) ;  /* 0x00000004005c7947 */ /* 0x000fea0003800000 */
.L_x_2402:
[----:B------:R-:W-:-:S09]  /*9ec0*/  UISETP.NE.AND UP0, UPT, UR4, 0xf, UPT ;  /* 0x0000000f0400788c */ /* 0x000fd2000bf05270 */
[----:B------:R-:W-:Y:S05]  /*9ed0*/  BRA.U !UP0, `(.L_x_2404) ;  /* 0x0000000508287547 */ /* 0x000fea000b800000 */
[----:B------:R-:W-:-:S09]  /*9ee0*/  UISETP.NE.AND UP0, UPT, UR4, 0x17, UPT ;  /* 0x000000170400788c */ /* 0x000fd2000bf05270 */
[----:B------:R-:W-:Y:S05]  /*9ef0*/  BRA.U !UP0, `(.L_x_2405) ;  /* 0x0000000108b07547 */ /* 0x000fea000b800000 */
[----:B------:R-:W-:-:S09]  /*9f00*/  UISETP.NE.AND UP0, UPT, UR4, 0x18, UPT ;  /* 0x000000180400788c */ /* 0x000fd2000bf05270 */
[----:B------:R-:W-:Y:S05]  /*9f10*/  BRA.U !UP0, `(.L_x_2406) ;  /* 0x0000000108447547 */ /* 0x000fea000b800000 */
.L_x_2382:
[----:B------:R-:W-:Y:S01]  /*9f20*/  MOV R0, 0x1c0 ;  /* 0x000001c000007802 */ /* 0x000fe20000000f00 */
[----:B------:R-:W0:Y:S01]  /*9f30*/  LDCU.64 UR4, c[0x4][0x1a0] ;  /* 0x01003400ff0477ac */ /* 0x000e220008000a00 */
[----:B------:R-:W-:Y:S02]  /*9f40*/  HFMA2 R12, -RZ, RZ, 0, 5.9604644775390625e-08 ;  /* 0x00000001ff0c7431 */ /* 0x000fe400000001ff */
[----:B------:R-:W-:Y:S01]  /*9f50*/  IMAD.MOV.U32 R8, RZ, RZ, 0x65 ;  /* 0x00000065ff087424 */ /* 0x000fe200078e00ff */
[----:B------:R2:W3:Y:S01]  /*9f60*/  LDC.64 R2, c[0x4][R0] ;  /* 0x0100000000027b82 */ /* 0x0004e20000000a00 */
[----:B------:R-:W4:Y:S01]  /*9f70*/  LDCU.64 UR6, c[0x4][0x1a8] ;  /* 0x01003500ff0677ac */ /* 0x000f220008000a00 */
[----:B------:R-:W-:Y:S01]  /*9f80*/  IMAD.MOV.U32 R13, RZ, RZ, RZ ;  /* 0x000000ffff0d7224 */ /* 0x000fe200078e00ff */
[----:B------:R-:W5:Y:S01]  /*9f90*/  LDCU.64 UR8, c[0x4][0x68] ;  /* 0x01000d00ff0877ac */ /* 0x000f620008000a00 */
[----:B0-----:R-:W-:Y:S01]  /*9fa0*/  IMAD.U32 R4, RZ, RZ, UR4 ;  /* 0x00000004ff047e24 */ /* 0x001fe2000f8e00ff */
[----:B-1----:R-:W-:Y:S01]  /*9fb0*/  MOV R5, UR5 ;  /* 0x0000000500057c02 */ /* 0x002fe20008000f00 */
[----:B----4-:R-:W-:Y:S01]  /*9fc0*/  IMAD.U32 R6, RZ, RZ, UR6 ;  /* 0x00000006ff067e24 */ /* 0x010fe2000f8e00ff */
[----:B------:R-:W-:Y:S01]  /*9fd0*/  MOV R7, UR7 ;  /* 0x0000000700077c02 */ /* 0x000fe20008000f00 */
[----:B-----5:R-:W-:Y:S01]  /*9fe0*/  IMAD.U32 R10, RZ, RZ, UR8 ;  /* 0x00000008ff0a7e24 */ /* 0x020fe2000f8e00ff */
[----:B--2---:R-:W-:-:S07]  /*9ff0*/  MOV R11, UR9 ;  /* 0x00000009000b7c02 */ /* 0x004fce0008000f00 */
[----:B------:R-:W-:-:S07]  /*a000*/  LEPC R20, `(.L_x_2407) ;  /* 0x000000001014794e */ /* 0x000fce0000000000 */
[----:B---3--:R-:W-:Y:S05]  /*a010*/  CALL.ABS.NOINC R2 ;  /* 0x0000000002007343 */ /* 0x008fea0003c00000 */
.L_x_2407:
[----:B------:R-:W-:Y:S05]  /*a020*/  BRA `(.L_x_2383) ;  /* 0x0000000400007947 */ /* 0x000fea0003800000 */
.L_x_2406:
        /* <DEDUP_REMOVED lines=21> */
.L_x_2409:
[----:B------:R-:W-:Y:S05]  /*a180*/  BSYNC.RECONVERGENT B0 ;  /* 0x0000000000007941 */ /* 0x000fea0003800200 */
.L_x_2408:
[----:B------:R-:W-:-:S05]  /*a190*/  LOP3.LUT R7, R0, 0x80, R7, 0xf8, !PT ;  /* 0x0000008000077812 */ /* 0x000fca00078ef807 */
[----:B------:R0:W-:Y:S01]  /*a1a0*/  STG.E.U8 desc[UR36][R2.64], R7 ;  /* 0x0000000702007986 */ /* 0x0001e2000c101124 */
[----:B------:R-:W-:Y:S05]  /*a1b0*/  BRA `(.L_x_2383) ;  /* 0x00000000009c7947 */ /* 0x000fea0003800000 */
.L_x_2405:
        /* <DEDUP_REMOVED lines=20> */
.L_x_2411:
[----:B------:R-:W-:Y:S01]  /*a300*/  IMAD.MOV.U32 R0, RZ, RZ, 0x7f ;  /* 0x0000007fff007424 */ /* 0x000fe200078e00ff */
[----:B------:R-:W-:-:S04]  /*a310*/  ISETP.GT.U32.AND P0, PT, R6, 0x7f800000, PT ;  /* 0x7f8000000600780c */ /* 0x000fc80003f04070 */
[----:B------:R-:W-:-:S09]  /*a320*/  SEL R0, R0, 0x7c, P0 ;  /* 0x0000007c00007807 */ /* 0x000fd20000000000 */
.L_x_2412:
[----:B------:R-:W-:Y:S05]  /*a330*/  BSYNC.RECONVERGENT B0 ;  /* 0x0000000000007941 */ /* 0x000fea0003800200 */
.L_x_2410:
[----:B------:R-:W-:-:S04]  /*a340*/  SHF.R.U32.HI R5, RZ, 0x18, R7 ;  /* 0x00000018ff057819 */ /* 0x000fc80000011607 */
[----:B------:R-:W-:-:S05]  /*a350*/  LOP3.LUT R5, R0, 0x80, R5, 0xf8, !PT ;  /* 0x0000008000057812 */ /* 0x000fca00078ef805 */
[----:B------:R0:W-:Y:S01]  /*a360*/  STG.E.U8 desc[UR36][R2.64], R5 ;  /* 0x0000000502007986 */ /* 0x0001e2000c101124 */
[----:B------:R-:W-:Y:S05]  /*a370*/  BRA `(.L_x_2383) ;  /* 0x00000000002c7947 */ /* 0x000fea0003800000 */
.L_x_2404:
        /* <DEDUP_REMOVED lines=11> */
.L_x_2383:
[----:B------:R-:W-:-:S07]  /*a430*/  IADD3 R17, PT, PT, R17, 0x80, RZ ;  /* 0x0000008011117810 */ /* 0x000fce0007ffe0ff */
.L_x_2348:
[----:B------:R-:W-:Y:S05]  /*a440*/  BSYNC.RECONVERGENT B7 ;  /* 0x0000000000077941 */ /* 0x000fea0003800200 */
.L_x_2347:
[----:B------:R-:W5:Y:S02]  /*a450*/  LDCU UR4, c[0x0][0x380] ;  /* 0x00007000ff0477ac */ /* 0x000f640008000800 */
[----:B-----5:R-:W-:-:S13]  /*a460*/  ISETP.GE.AND P0, PT, R17, UR4, PT ;  /* 0x0000000411007c0c */ /* 0x020fda000bf06270 */
[----:B------:R-:W-:Y:S05]  /*a470*/  @P0 EXIT ;  /* 0x000000000000094d */ /* 0x000fea0003800000 */
        /* <DEDUP_REMOVED lines=303> */
.L_x_2413:
[----:B------:R-:W0:Y:S01]  /*b770*/  LDCU.128 UR8, c[0x0][0x580] ;  /* 0x0000b000ff0877ac */ /* 0x000e220008000c00 */
[----:B------:R-:W-:Y:S01]  /*b780*/  BSSY.RECONVERGENT B6, `(.L_x_2414) ;  /* 0x00000ee000067945 */ /* 0x000fe20003800200 */
[----:B------:R-:W-:-:S04]  /*b790*/  UPRMT UR4, UR42, 0x9910, URZ ;  /* 0x000099102a047896 */ /* 0x000fc800080000ff */
[----:B------:R-:W-:Y:S01]  /*b7a0*/  UISETP.GT.AND UP0, UPT, UR4, 0x9, UPT ;  /* 0x000000090400788c */ /* 0x000fe2000bf04270 */
[----:B0-----:R-:W-:Y:S02]  /*b7b0*/  IADD3 R16, P0, PT, R16, UR8, RZ ;  /* 0x0000000810107c10 */ /* 0x001fe4000ff1e0ff */
[----:B-1----:R-:W-:-:S03]  /*b7c0*/  IADD3 R4, P1, PT, R0, UR10, RZ ;  /* 0x0000000a00047c10 */ /* 0x002fc6000ff3e0ff */
[----:B------:R-:W-:Y:S01]  /*b7d0*/  IMAD.X R17, RZ, RZ, UR9, P0 ;  /* 0x00000009ff117e24 */ /* 0x000fe200080e06ff */
[----:B--2---:R-:W-:Y:S02]  /*b7e0*/  IADD3.X R5, PT, PT, RZ, UR11, RZ, P1, !PT ;  /* 0x0000000bff057c10 */ /* 0x004fe40008ffe4ff */
        /* <DEDUP_REMOVED lines=12> */
.L_x_2418:
[----:B------:R-:W2:Y:S02]  /*b8b0*/  LDG.E.U8 R2, desc[UR36][R4.64] ;  /* 0x0000002404027981 */ /* 0x000ea4000c1e1100 */
[----:B--2---:R-:W0:Y:S02]  /*b8c0*/  I2F.F64.U16 R2, R2 ;  /* 0x0000000200027312 */ /* 0x004e240000101800 */
[----:B0-----:R-:W-:Y:S05]  /*b8d0*/  BRA `(.L_x_2420) ;  /* 0x0000000c00607947 */ /* 0x001fea0003800000 */
.L_x_2417:
        /* <DEDUP_REMOVED lines=9> */
.L_x_2422:
[----:B------:R-:W2:Y:S02]  /*b970*/  LDG.E R2, desc[UR36][R4.64] ;  /* 0x0000002404027981 */ /* 0x000ea4000c1e1900 */
[----:B--2---:R-:W0:Y:S02]  /*b980*/  I2F.F64 R2, R2 ;  /* 0x0000000200027312 */ /* 0x004e240000201c00 */
[----:B0-----:R-:W-:Y:S05]  /*b990*/  BRA `(.L_x_2420) ;  /* 0x0000000c00307947 */ /* 0x001fea0003800000 */
.L_x_2421:
[----:B------:R-:W2:Y:S02]  /*b9a0*/  LDG.E.U16 R2, desc[UR36][R4.64] ;  /* 0x0000002404027981 */ /* 0x000ea4000c1e1500 */
[----:B--2---:R-:W0:Y:S02]  /*b9b0*/  I2F.F64.S16 R2, R2 ;  /* 0x0000000200027312 */ /* 0x004e240000101c00 */
[----:B0-----:R-:W-:Y:S05]  /*b9c0*/  BRA `(.L_x_2420) ;  /* 0x0000000c00247947 */ /* 0x001fea0003800000 */
.L_x_2416:
        /* <DEDUP_REMOVED lines=10> */
.L_x_2424:
[----:B------:R-:W2:Y:S02]  /*ba70*/  LDG.E.U16 R0, desc[UR36][R4.64] ;  /* 0x0000002404007981 */ /* 0x000ea4000c1e1500 */
[----:B--2---:R-:W-:-:S05]  /*ba80*/  HADD2.F32 R0, -RZ, R0.H0_H0 ;  /* 0x20000000ff007230 */ /* 0x004fca0000004100 */
[----:B------:R-:W-:-:S04]  /*ba90*/  FMUL.FTZ R0, R0, 1 ;  /* 0x3f80000000007820 */ /* 0x000fc80000410000 */
[----:B------:R1:W2:Y:S02]  /*baa0*/  F2F.F64.F32 R2, R0 ;  /* 0x0000000000027310 */ /* 0x0002a40000201800 */
[----:B-12---:R-:W-:Y:S05]  /*bab0*/  BRA `(.L_x_2420) ;  /* 0x0000000800e87947 */ /* 0x006fea0003800000 */
.L_x_2423:
        /* <DEDUP_REMOVED lines=10> */
.L_x_2426:
[----:B------:R-:W2:Y:S02]  /*bb60*/  LDG.E.U16 R4, desc[UR36][R4.64] ;  /* 0x0000002404047981 */ /* 0x000ea4000c1e1500 */
[----:B--2---:R-:W-:-:S05]  /*bb70*/  HADD2.F32 R0, -RZ, R4.H0_H0 ;  /* 0x20000004ff007230 */ /* 0x004fca0000004100 */
[----:B------:R-:W-:-:S04]  /*bb80*/  FMUL.FTZ R0, R0, 1 ;  /* 0x3f80000000007820 */ /* 0x000fc80000410000 */
[----:B------:R1:W2:Y:S02]  /*bb90*/  F2F.F64.F32 R2, R0 ;  /* 0x0000000000027310 */ /* 0x0002a40000201800 */
[----:B-12---:R-:W-:Y:S05]  /*bba0*/  BRA `(.L_x_2420) ;  /* 0x0000000800ac7947 */ /* 0x006fea0003800000 */
.L_x_2425:
[----:B------:R0:W5:Y:S01]  /*bbb0*/  LDG.E.64 R2, desc[UR36][R4.64] ;  /* 0x0000002404027981 */ /* 0x000162000c1e1b00 */
[----:B------:R-:W-:Y:S05]  /*bbc0*/  BRA `(.L_x_2420) ;  /* 0x0000000800a47947 */ /* 0x000fea0003800000 */
.L_x_2415:
        /* <DEDUP_REMOVED lines=13> */
.L_x_2429:
[----:B------:R2:W5:Y:S01]  /*bca0*/  LDG.E.64 R2, desc[UR36][R4.64] ;  /* 0x0000002404027981 */ /* 0x000562000c1e1b00 */
[----:B------:R-:W-:Y:S05]  /*bcb0*/  BRA `(.L_x_2420) ;  /* 0x0000000800687947 */ /* 0x000fea0003800000 */
.L_x_2428:
        /* <DEDUP_REMOVED lines=25> */
[----:B------:R-:W3:Y:S02]  /*be50*/  F2F.F64.F32 R2, R3 ;  /* 0x0000000300027310 */ /* 0x000ee40000201800 */
[----:B---3--:R-:W-:Y:S05]  /*be60*/  BRA `(.L_x_2420) ;  /* 0x0000000400fc7947 */ /* 0x008fea0003800000 */
.L_x_2431:
        /* <DEDUP_REMOVED lines=12> */
[----:B------:R3:W4:Y:S02]  /*bf30*/  F2F.F64.F32 R2, R0 ;  /* 0x0000000000027310 */ /* 0x0007240000201800 */
[----:B---34-:R-:W-:Y:S05]  /*bf40*/  BRA `(.L_x_2420) ;  /* 0x0000000400c47947 */ /* 0x018fea0003800000 */
.L_x_2430:
[----:B------:R-:W2:Y:S02]  /*bf50*/  LDG.E.U16 R0, desc[UR36][R4.64] ;  /* 0x0000002404007981 */ /* 0x000ea4000c1e1500 */
[----:B--2---:R-:W-:-:S04]  /*bf60*/  IMAD.U32 R0, R0, 0x10000, RZ ;  /* 0x0001000000007824 */ /* 0x004fc800078e00ff */
[----:B------:R-:W-:-:S04]  /*bf70*/  FMUL.FTZ R0, R0, 1 ;  /* 0x3f80000000007820 */ /* 0x000fc80000410000 */
[----:B------:R3:W4:Y:S02]  /*bf80*/  F2F.F64.F32 R2, R0 ;  /* 0x0000000000027310 */ /* 0x0007240000201800 */
[----:B---34-:R-:W-:Y:S05]  /*bf90*/  BRA `(.L_x_2420) ;  /* 0x0000000400b07947 */ /* 0x018fea0003800000 */
.L_x_2427:
        /* <DEDUP_REMOVED lines=11> */
.L_x_2434:
        /* <DEDUP_REMOVED lines=21> */
.L_x_2436:
[----:B------:R-:W-:Y:S05]  /*c1a0*/  BSYNC.RECONVERGENT B0 ;  /* 0x0000000000007941 */ /* 0x000fea0003800200 */
.L_x_2435:
[----:B------:R-:W-:Y:S02]  /*c1b0*/  SHF.L.U32 R0, R0, 0x14, RZ ;  /* 0x0000001400007819 */ /* 0x000fe400000006ff */
[----:B------:R-:W-:-:S04]  /*c1c0*/  LEA R2, R2, 0x3b800000, 0x17 ;  /* 0x3b80000002027811 */ /* 0x000fc800078eb8ff */
[----:B------:R-:W-:-:S05]  /*c1d0*/  LOP3.LUT R0, R2, R0, R7, 0xfe, !PT ;  /* 0x0000000002007212 */ /* 0x000fca00078efe07 */
[----:B------:R-:W-:-:S04]  /*c1e0*/  FMUL.FTZ R0, R0, 1 ;  /* 0x3f80000000007820 */ /* 0x000fc80000410000 */
[----:B------:R2:W3:Y:S02]  /*c1f0*/  F2F.F64.F32 R2, R0 ;  /* 0x0000000000027310 */ /* 0x0004e40000201800 */
[----:B--23--:R-:W-:Y:S05]  /*c200*/  BRA `(.L_x_2420) ;  /* 0x0000000400147947 */ /* 0x00cfea0003800000 */
.L_x_2433:
        /* <DEDUP_REMOVED lines=21> */
.L_x_2438:
[----:B------:R-:W-:Y:S05]  /*c360*/  BSYNC.RECONVERGENT B0 ;  /* 0x0000000000007941 */ /* 0x000fea0003800200 */
.L_x_2437:
[----:B------:R-:W-:Y:S01]  /*c370*/  IMAD.SHL.U32 R0, R0, 0x200000, RZ ;  /* 0x0020000000007824 */ /* 0x000fe200078e00ff */
[----:B------:R-:W-:-:S04]  /*c380*/  LEA R2, R2, 0x37800000, 0x17 ;  /* 0x3780000002027811 */ /* 0x000fc800078eb8ff */
[----:B------:R-:W-:-:S05]  /*c390*/  LOP3.LUT R0, R2, R0, R7, 0xfe, !PT ;  /* 0x0000000002007212 */ /* 0x000fca00078efe07 */
[----:B------:R-:W-:-:S04]  /*c3a0*/  FMUL.FTZ R0, R0, 1 ;  /* 0x3f80000000007820 */ /* 0x000fc80000410000 */
[----:B------:R2:W3:Y:S02]  /*c3b0*/  F2F.F64.F32 R2, R0 ;  /* 0x0000000000027310 */ /* 0x0004e40000201800 */
[----:B--23--:R-:W-:Y:S05]  /*c3c0*/  BRA `(.L_x_2420) ;  /* 0x0000000000a47947 */ /* 0x00cfea0003800000 */
.L_x_2432:
        /* <DEDUP_REMOVED lines=16> */
[----:B------:R2:W3:Y:S02]  /*c4d0*/  @P0 F2F.F64.F32 R2, R0 ;  /* 0x0000000000020310 */ /* 0x0004e40000201800 */
[----:B--23--:R-:W-:Y:S05]  /*c4e0*/  BRA `(.L_x_2420) ;  /* 0x00000000005c7947 */ /* 0x00cfea0003800000 */
.L_x_2419:
        /* <DEDUP_REMOVED lines=16> */
.L_x_2441:
[----:B------:R-:W-:Y:S01]  /*c5f0*/  CS2R R2, SRZ ;  /* 0x0000000000027805 */ /* 0x000fe2000001ff00 */
[----:B------:R-:W-:Y:S06]  /*c600*/  BRA `(.L_x_2420) ;  /* 0x0000000000147947 */ /* 0x000fec0003800000 */
.L_x_2440:
[----:B------:R-:W2:Y:S02]  /*c610*/  LDG.E.64 R2, desc[UR36][R4.64] ;  /* 0x0000002404027981 */ /* 0x000ea4000c1e1b00 */
[----:B--2---:R-:W2:Y:S02]  /*c620*/  I2F.F64.U64 R2, R2 ;  /* 0x0000000200027312 */ /* 0x004ea40000301800 */
[----:B--2---:R-:W-:Y:S05]  /*c630*/  BRA `(.L_x_2420) ;  /* 0x0000000000087947 */ /* 0x004fea0003800000 */
.L_x_2439:
[----:B------:R-:W2:Y:S02]  /*c640*/  LDG.E R2, desc[UR36][R4.64] ;  /* 0x0000002404027981 */ /* 0x000ea4000c1e1900 */
[----:B--2---:R-:W1:Y:S02]  /*c650*/  I2F.F64.U32 R2, R2 ;  /* 0x0000000200027312 */ /* 0x004e640000201800 */
.L_x_2420:
[----:B------:R-:W-:Y:S05]  /*c660*/  BSYNC.RECONVERGENT B6 ;  /* 0x0000000000067941 */ /* 0x000fea0003800200 */
.L_x_2414:
[----:B------:R-:W0:Y:S01]  /*c670*/  LDCU.64 UR4, c[0x0][0x5a0] ;  /* 0x0000b400ff0477ac */ /* 0x000e220008000a00 */
[----:B-1---5:R-:W0:Y:S02]  /*c680*/  DSETP.NEU.AND P1, PT, R2, -INF , PT ;  /* 0xfff000000200742a */ /* 0x022e240003f2d000 */
        /* <DEDUP_REMOVED lines=26> */
[----:B0-----:R-:W-:Y:S01]  /*c830*/  STG.E.U8 desc[UR36][R16.64], R5 ;  /* 0x0000000510007986 */ /* 0x001fe2000c101124 */
[----:B------:R-:W-:Y:S05]  /*c840*/  EXIT ;  /* 0x000000000000794d */ /* 0x000fea0003800000 */
.L_x_2445:
[----:B01----:R-:W0:Y:S02]  /*c850*/  F2I.S64.F64.TRUNC R4, R4 ;  /* 0x0000000400047311 */ /* 0x003e24000030d900 */
[----:B0-----:R-:W-:-:S05]  /*c860*/  MOV R3, R4 ;  /* 0x0000000400037202 */ /* 0x001fca0000000f00 */
[----:B------:R-:W-:Y:S01]  /*c870*/  STG.E.U8 desc[UR36][R16.64], R3 ;  /* 0x0000000310007986 */ /* 0x000fe2000c101124 */
[----:B------:R-:W-:Y:S05]  /*c880*/  EXIT ;  /* 0x000000000000794d */ /* 0x000fea0003800000 */
.L_x_2444:
[----:B------:R-:W-:-:S09]  /*c890*/  UISETP.NE.AND UP0, UPT, UR4, 0x2, UPT ;  /* 0x000000020400788c */ /* 0x000fd2000bf05270 */
[----:B------:R-:W-:Y:S05]  /*c8a0*/  BRA.U !UP0, `(.L_x_2447) ;  /* 0x0000000108287547 */ /* 0x000fea000b800000 */
[----:B------:R-:W-:-:S09]  /*c8b0*/  UISETP.NE.AND UP0, UPT, UR4, 0x3, UPT ;  /* 0x000000030400788c */ /* 0x000fd2000bf05270 */
[----:B------:R-:W-:Y:S05]  /*c8c0*/  BRA.U !UP0, `(.L_x_2448) ;  /* 0x0000000108147547 */ /* 0x000fea000b800000 */
[----:B------:R-:W-:-:S09]  /*c8d0*/  UISETP.NE.AND UP0, UPT, UR4, 0x4, UPT ;  /* 0x000000040400788c */ /* 0x000fd2000bf05270 */
[----:B------:R-:W-:Y:S05]  /*c8e0*/  BRA.U UP0, `(.L_x_2446) ;  /* 0x0000000d00247547 */ /* 0x000fea000b800000 */
[----:B01----:R-:W0:Y:S02]  /*c8f0*/  F2I.S64.F64.TRUNC R4, R4 ;  /* 0x0000000400047311 */ /* 0x003e24000030d900 */
[----:B0-----:R-:W-:Y:S01]  /*c900*/  STG.E.64 desc[UR36][R16.64], R4 ;  /* 0x0000000410007986 */ /* 0x001fe2000c101b24 */
[----:B------:R-:W-:Y:S05]  /*c910*/  EXIT ;  /* 0x000000000000794d */ /* 0x000fea0003800000 */
.L_x_2448:
[----:B01----:R-:W0:Y:S02]  /*c920*/  F2I.F64.TRUNC R5, R4 ;  /* 0x0000000400057311 */ /* 0x003e24000030d100 */
[----:B0-----:R-:W-:Y:S01]  /*c930*/  STG.E desc[UR36][R16.64], R5 ;  /* 0x0000000510007986 */ /* 0x001fe2000c101924 */
[----:B------:R-:W-:Y:S05]  /*c940*/  EXIT ;  /* 0x000000000000794d */ /* 0x000fea0003800000 */
.L_x_2447:
[----:B01----:R-:W0:Y:S02]  /*c950*/  F2I.F64.TRUNC R5, R4 ;  /* 0x0000000400057311 */ /* 0x003e24000030d100 */
[----:B0-----:R-:W-:Y:S01]  /*c960*/  STG.E.U16 desc[UR36][R16.64], R5 ;  /* 0x0000000510007986 */ /* 0x001fe2000c101524 */
[----:B------:R-:W-:Y:S05]  /*c970*/  EXIT ;  /* 0x000000000000794d */ /* 0x000fea0003800000 */
.L_x_2443:
        /* <DEDUP_REMOVED lines=15> */
[----:B------:R-:W-:Y:S01]  /*ca70*/  STG.E desc[UR36][R16.64], R3 ;  /* 0x0000000310007986 */ /* 0x000fe2000c101924 */
[----:B------:R-:W-:Y:S05]  /*ca80*/  EXIT ;  /* 0x000000000000794d */ /* 0x000fea0003800000 */
.L_x_2450:
        /* <DEDUP_REMOVED lines=10> */
[----:B------:R-:W-:Y:S01]  /*cb30*/  STG.E.U16 desc[UR36][R16.64], R0 ;  /* 0x0000000010007986 */ /* 0x000fe2000c101524 */
[----:B------:R-:W-:Y:S05]  /*cb40*/  EXIT ;  /* 0x000000000000794d */ /* 0x000fea0003800000 */
.L_x_2449:
        /* <DEDUP_REMOVED lines=14> */
[----:B------:R-:W-:Y:S02]  /*cc30*/  IMAD.MOV.U32 R3, RZ, RZ, RZ ;  /* 0x000000ffff037224 */ /* 0x000fe400078e00ff */
[----:B0-----:R-:W-:-:S05]  /*cc40*/  @!P0 FMUL R2, R2, 1.175494350822287508e-38 ;  /* 0x0080000002028820 */ /* 0x001fca0000400000 */
[----:B------:R-:W-:Y:S01]  /*cc50*/  STG.E.64 desc[UR36][R16.64], R2 ;  /* 0x0000000210007986 */ /* 0x000fe2000c101b24 */
[----:B------:R-:W-:Y:S05]  /*cc60*/  EXIT ;  /* 0x000000000000794d */ /* 0x000fea0003800000 */
.L_x_2452:
        /* <DEDUP_REMOVED lines=11> */
[----:B------:R-:W-:Y:S01]  /*cd20*/  STG.E desc[UR36][R16.64], R3 ;  /* 0x0000000310007986 */ /* 0x000fe2000c101924 */
[----:B------:R-:W-:Y:S05]  /*cd30*/  EXIT ;  /* 0x000000000000794d */ /* 0x000fea0003800000 */
.L_x_2451:
[----:B01----:R-:W-:Y:S01]  /*cd40*/  STG.E.64 desc[UR36][R16.64], R4 ;  /* 0x0000000410007986 */ /* 0x003fe2000c101b24 */
[----:B------:R-:W-:Y:S05]  /*cd50*/  EXIT ;  /* 0x000000000000794d */ /* 0x000fea0003800000 */
.L_x_2442:
        /* <DEDUP_REMOVED lines=11> */
[----:B0-----:R-:W-:Y:S01]  /*ce10*/  STG.E.U16 desc[UR36][R16.64], R5 ;  /* 0x0000000510007986 */ /* 0x001fe2000c101524 */
[----:B------:R-:W-:Y:S05]  /*ce20*/  EXIT ;  /* 0x000000000000794d */ /* 0x000fea0003800000 */
.L_x_2456:
        /* <DEDUP_REMOVED lines=25> */
.L_x_2459:
[----:B------:R-:W-:-:S04]  /*cfc0*/  SHF.R.U32.HI R3, RZ, 0x18, R3 ;  /* 0x00000018ff037819 */ /* 0x000fc80000011603 */
[----:B------:R-:W-:-:S04]  /*cfd0*/  LOP3.LUT R0, R0, 0x80, R3, 0xf8, !PT ;  /* 0x0000008000007812 */ /* 0x000fc800078ef803 */
[----:B------:R-:W-:-:S07]  /*cfe0*/  PRMT R8, R0, 0x7610, R8 ;  /* 0x0000761000087816 */ /* 0x000fce0000000008 */
.L_x_2458:
[----:B------:R-:W-:Y:S05]  /*cff0*/  BSYNC.RECONVERGENT B0 ;  /* 0x0000000000007941 */ /* 0x000fea0003800200 */
.L_x_2457:
[----:B------:R-:W-:Y:S01]  /*d000*/  STG.E.U8 desc[UR36][R16.64], R8 ;  /* 0x0000000810007986 */ /* 0x000fe2000c101124 */
[----:B------:R-:W-:Y:S05]  /*d010*/  EXIT ;  /* 0x000000000000794d */ /* 0x000fea0003800000 */
.L_x_2455:
        /* <DEDUP_REMOVED lines=25> */
.L_x_2462:
[----:B------:R-:W-:-:S04]  /*d1b0*/  SHF.R.U32.HI R3, RZ, 0x18, R3 ;  /* 0x00000018ff037819 */ /* 0x000fc80000011603 */
[----:B------:R-:W-:-:S04]  /*d1c0*/  LOP3.LUT R0, R0, 0x80, R3, 0xf8, !PT ;  /* 0x0000008000007812 */ /* 0x000fc800078ef803 */
[----:B------:R-:W-:-:S07]  /*d1d0*/  PRMT R8, R0, 0x7610, R8 ;  /* 0x0000761000087816 */ /* 0x000fce0000000008 */
.L_x_2461:
[----:B------:R-:W-:Y:S05]  /*d1e0*/  BSYNC.RECONVERGENT B0 ;  /* 0x0000000000007941 */ /* 0x000fea0003800200 */
.L_x_2460:
[----:B------:R-:W-:Y:S01]  /*d1f0*/  STG.E.U8 desc[UR36][R16.64], R8 ;  /* 0x0000000810007986 */ /* 0x000fe2000c101124 */
[----:B------:R-:W-:Y:S05]  /*d200*/  EXIT ;  /* 0x000000000000794d */ /* 0x000fea0003800000 */
.L_x_2454:
        /* <DEDUP_REMOVED lines=15> */
[----:B------:R-:W-:-:S04]  /*d300*/  SHF.R.U32.HI R2, RZ, 0x17, R6 ;  /* 0x00000017ff027819 */ /* 0x000fc80000011606 */
        /* <DEDUP_REMOVED lines=14> */
.L_x_2464:
[----:B01----:R-:W0:Y:S02]  /*d3f0*/  F2I.U64.F64.TRUNC R4, R4 ;  /* 0x0000000400047311 */ /* 0x003e24000030d800 */
[----:B0-----:R-:W-:Y:S01]  /*d400*/  STG.E.64 desc[UR36][R16.64], R4 ;  /* 0x0000000410007986 */ /* 0x001fe2000c101b24 */
[----:B------:R-:W-:Y:S05]  /*d410*/  EXIT ;  /* 0x000000000000794d */ /* 0x000fea0003800000 */
.L_x_2463:
[----:B01----:R-:W0:Y:S02]  /*d420*/  F2I.U32.F64.TRUNC R5, R4 ;  /* 0x0000000400057311 */ /* 0x003e24000030d000 */
[----:B0-----:R-:W-:Y:S01]  /*d430*/  STG.E desc[UR36][R16.64], R5 ;  /* 0x0000000510007986 */ /* 0x001fe2000c101924 */
[----:B------:R-:W-:Y:S05]  /*d440*/  EXIT ;  /* 0x000000000000794d */ /* 0x000fea0003800000 */
.L_x_2453:
        /* <DEDUP_REMOVED lines=8> */
[----:B------:R-:W-:Y:S01]  /*d4d0*/  STG.E.U8 desc[UR36][R16.64], R3 ;  /* 0x0000000310007986 */ /* 0x000fe2000c101124 */
[----:B------:R-:W-:Y:S05]  /*d4e0*/  EXIT ;  /* 0x000000000000794d */ /* 0x000fea0003800000 */
.L_x_2466:
[----:B------:R-:W-:-:S05]  /*d4f0*/  CS2R R6, SRZ ;  /* 0x0000000000067805 */ /* 0x000fca000001ff00 */
[----:B01----:R-:W-:Y:S01]  /*d500*/  STG.E.128 desc[UR36][R16.64], R4 ;  /* 0x0000000410007986 */ /* 0x003fe2000c101d24 */
[----:B------:R-:W-:Y:S05]  /*d510*/  EXIT ;  /* 0x000000000000794d */ /* 0x000fea0003800000 */
.L_x_2465:
[----:B------:R-:W-:-:S09]  /*d520*/  UISETP.NE.AND UP0, UPT, UR4, 0xf, UPT ;  /* 0x0000000f0400788c */ /* 0x000fd2000bf05270 */
[----:B------:R-:W-:Y:S05]  /*d530*/  BRA.U !UP0, `(.L_x_2467) ;  /* 0x0000000508287547 */ /* 0x000fea000b800000 */
[----:B------:R-:W-:-:S09]  /*d540*/  UISETP.NE.AND UP0, UPT, UR4, 0x17, UPT ;  /* 0x000000170400788c */ /* 0x000fd2000bf05270 */
[----:B------:R-:W-:Y:S05]  /*d550*/  BRA.U !UP0, `(.L_x_2468) ;  /* 0x0000000108b07547 */ /* 0x000fea000b800000 */
[----:B------:R-:W-:-:S09]  /*d560*/  UISETP.NE.AND UP0, UPT, UR4, 0x18, UPT ;  /* 0x000000180400788c */ /* 0x000fd2000bf05270 */
[----:B------:R-:W-:Y:S05]  /*d570*/  BRA.U !UP0, `(.L_x_2469) ;  /* 0x0000000108447547 */ /* 0x000fea000b800000 */
.L_x_2446:
        /* <DEDUP_REMOVED lines=9> */
[----:B-1----:R-:W-:Y:S01]  /*d610*/  IMAD.U32 R5, RZ, RZ, UR5 ;  /* 0x00000005ff057e24 */ /* 0x002fe2000f8e00ff */
[----:B----4-:R-:W-:Y:S01]  /*d620*/  MOV R6, UR6 ;  /* 0x0000000600067c02 */ /* 0x010fe20008000f00 */
[----:B------:R-:W-:Y:S01]  /*d630*/  IMAD.U32 R7, RZ, RZ, UR7 ;  /* 0x00000007ff077e24 */ /* 0x000fe2000f8e00ff */
[----:B-----5:R-:W-:Y:S01]  /*d640*/  MOV R10, UR8 ;  /* 0x00000008000a7c02 */ /* 0x020fe20008000f00 */
[----:B--2---:R-:W-:-:S07]  /*d650*/  IMAD.U32 R11, RZ, RZ, UR9 ;  /* 0x00000009ff0b7e24 */ /* 0x004fce000f8e00ff */
[----:B------:R-:W-:-:S07]  /*d660*/  LEPC R20, `(.L_x_2470) ;  /* 0x000000001014794e */ /* 0x000fce0000000000 */
[----:B---3--:R-:W-:Y:S05]  /*d670*/  CALL.ABS.NOINC R2 ;  /* 0x0000000002007343 */ /* 0x008fea0003c00000 */
.L_x_2470:
[----:B------:R-:W-:Y:S05]  /*d680*/  EXIT ;  /* 0x000000000000794d */ /* 0x000fea0003800000 */
.L_x_2469:
        /* <DEDUP_REMOVED lines=21> */
.L_x_2472:
[----:B------:R-:W-:Y:S05]  /*d7e0*/  BSYNC.RECONVERGENT B0 ;  /* 0x0000000000007941 */ /* 0x000fea0003800200 */
.L_x_2471:
[----:B------:R-:W-:-:S05]  /*d7f0*/  LOP3.LUT R3, R0, 0x80, R3, 0xf8, !PT ;  /* 0x0000008000037812 */ /* 0x000fca00078ef803 */
[----:B------:R-:W-:Y:S01]  /*d800*/  STG.E.U8 desc[UR36][R16.64], R3 ;  /* 0x0000000310007986 */ /* 0x000fe2000c101124 */
[----:B------:R-:W-:Y:S05]  /*d810*/  EXIT ;  /* 0x000000000000794d */ /* 0x000fea0003800000 */
.L_x_2468:
        /* <DEDUP_REMOVED lines=20> */
.L_x_2474:
[----:B------:R-:W-:Y:S02]  /*d960*/  ISETP.GT.U32.AND P0, PT, R2, 0x7f800000, PT ;  /* 0x7f8000000200780c */ /* 0x000fe40003f04070 */
[----:B------:R-:W-:-:S04]  /*d970*/  MOV R0, 0x7f ;  /* 0x0000007f00007802 */ /* 0x000fc80000000f00 */
[----:B------:R-:W-:-:S07]  /*d980*/  SEL R0, R0, 0x7c, P0 ;  /* 0x0000007c00007807 */ /* 0x000fce0000000000 */
.L_x_2475:
[----:B------:R-:W-:Y:S05]  /*d990*/  BSYNC.RECONVERGENT B0 ;  /* 0x0000000000007941 */ /* 0x000fea0003800200 */
.L_x_2473:
[----:B------:R-:W-:-:S04]  /*d9a0*/  SHF.R.U32.HI R3, RZ, 0x18, R3 ;  /* 0x00000018ff037819 */ /* 0x000fc80000011603 */
[----:B------:R-:W-:-:S05]  /*d9b0*/  LOP3.LUT R3, R0, 0x80, R3, 0xf8, !PT ;  /* 0x0000008000037812 */ /* 0x000fca00078ef803 */
[----:B------:R-:W-:Y:S01]  /*d9c0*/  STG.E.U8 desc[UR36][R16.64], R3 ;  /* 0x0000000310007986 */ /* 0x000fe2000c101124 */
[----:B------:R-:W-:Y:S05]  /*d9d0*/  EXIT ;  /* 0x000000000000794d */ /* 0x000fea0003800000 */
.L_x_2467:
        /* <DEDUP_REMOVED lines=10> */
[----:B------:R-:W-:Y:S01]  /*da80*/  STG.E.U16 desc[UR36][R16.64], R0 ;  /* 0x0000000010007986 */ /* 0x000fe2000c101524 */
[----:B------:R-:W-:Y:S05]  /*da90*/  EXIT ;  /* 0x000000000000794d */ /* 0x000fea0003800000 */
.L_x_2476:
        /* <DEDUP_REMOVED lines=14> */
.L_x_35806:


//--------------------- .text._ZN2at6native27unrolled_elementwise_kernelIZZZNS0_22nan_to_num_kernel_cudaERNS_18TensorIteratorBaseESt8optionalIdES5_S5_ENKUlvE0_clEvENKUlvE_clEvEUldE_St5arrayIPcLm2EELi4E23TrivialOffsetCalculatorILi1EjESD_NS0_6memory12LoadWithCastILi1EEENSE_13StoreWithCastILi1EEEEEviT_T0_T2_T3_T4_T5_ --------------------------
	.section	.text._ZN2at6native27unrolled_elementwise_kernelIZZZNS0_22nan_to_num_kernel_cudaERNS_18TensorIteratorBaseESt8optionalIdES5_S5_ENKUlvE0_clEvENKUlvE_clEvEUldE_St5arrayIPcLm2EELi4E23TrivialOffsetCalculatorILi1EjESD_NS0_6memory12LoadWithCastILi1EEENSE_13StoreWithCastILi1EEEEEviT_T0_T2_T3_T4_T5_,"ax",@progbits
	.align	128
        .global         _ZN2at6native27unrolled_elementwise_kernelIZZZNS0_22nan_to_num_kernel_cudaERNS_18TensorIteratorBaseESt8optionalIdES5_S5_ENKUlvE0_clEvENKUlvE_clEvEUldE_St5arrayIPcLm2EELi4E23TrivialOffsetCalculatorILi1EjESD_NS0_6memory12LoadWithCastILi1EEENSE_13StoreWithCastILi1EEEEEviT_T0_T2_T3_T4_T5_
        .type           _ZN2at6native27unrolled_elementwise_kernelIZZZNS0_22nan_to_num_kernel_cudaERNS_18TensorIteratorBaseESt8optionalIdES5_S5_ENKUlvE0_clEvENKUlvE_clEvEUldE_St5arrayIPcLm2EELi4E23TrivialOffsetCalculatorILi1EjESD_NS0_6memory12LoadWithCastILi1EEENSE_13StoreWithCastILi1EEEEEviT_T0_T2_T3_T4_T5_,@function
        .size           _ZN2at6native27unrolled_elementwise_kernelIZZZNS0_22nan_to_num_kernel_cudaERNS_18TensorIteratorBaseESt8optionalIdES5_S5_ENKUlvE0_clEvENKUlvE_clEvEUldE_St5arrayIPcLm2EELi4E23TrivialOffsetCalculatorILi1EjESD_NS0_6memory12LoadWithCastILi1EEENSE_13StoreWithCastILi1EEEEEviT_T0_T2_T3_T4_T5_,(.L_x_35807 - _ZN2at6native27unrolled_elementwise_kernelIZZZNS0_22nan_to_num_kernel_cudaERNS_18TensorIteratorBaseESt8optionalIdES5_S5_ENKUlvE0_clEvENKUlvE_clEvEUldE_St5arrayIPcLm2EELi4E23TrivialOffsetCalculatorILi1EjESD_NS0_6memory12LoadWithCastILi1EEENSE_13StoreWithCastILi1EEEEEviT_T0_T2_T3_T4_T5_)
        .other          _ZN2at6native27unrolled_elementwise_kernelIZZZNS0_22nan_to_num_kernel_cudaERNS_18TensorIteratorBaseESt8optionalIdES5_S5_ENKUlvE0_clEvENKUlvE_clEvEUldE_St5arrayIPcLm2EELi4E23TrivialOffsetCalculatorILi1EjESD_NS0_6memory12LoadWithCastILi1EEENSE_13StoreWithCastILi1EEEEEviT_T0_T2_T3_T4_T5_,@"STO_CUDA_ENTRY STV_DEFAULT"
_ZN2at6native27unrolled_elementwise_kernelIZZZNS0_22nan_to_num_kernel_cudaERNS_18TensorIteratorBaseESt8optionalIdES5_S5_ENKUlvE0_clEvENKUlvE_clEvEUldE_St5arrayIPcLm2EELi4E23TrivialOffsetCalculatorILi1EjESD_NS0_6memory12LoadWithCastILi1EEENSE_13StoreWithCastILi1EEEEEviT_T0_T2_T3_T4_T5_:
.text._ZN2at6native27unrolled_elementwise_kernelIZZZNS0_22nan_to_num_kernel_cudaERNS_18TensorIteratorBaseESt8optionalIdES5_S5_ENKUlvE0_clEvENKUlvE_clEvEUldE_St5arrayIPcLm2EELi4E23TrivialOffsetCalculatorILi1EjESD_NS0_6memory12LoadWithCastILi1EEENSE_13StoreWithCastILi1EEEEEviT_T0_T2_T3_T4_T5_:
[----:B------:R-:W0:Y:S01]  /*0000*/  LDC R1, c[0x0][0x37c] ;  /* 0x0000df00ff017b82 */ /* 0x000e220000000800 */
[----:B------:R-:W1:Y:S07]  /*0010*/  S2R R18, SR_CTAID.X ;  /* 0x0000000000127919 */ /* 0x000e6e0000002500 */
[----:B------:R-:W1:Y:S01]  /*0020*/  LDC R19, c[0x0][0x380] ;  /* 0x0000e000ff137b82 */ /* 0x000e620000000800 */
[----:B------:R-:W2:Y:S01]  /*0030*/  LDCU.64 UR36, c[0x0][0x358] ;  /* 0x00006b00ff2477ac */ /* 0x000ea20008000a00 */
[----:B------:R-:W-:Y:S01]  /*0040*/  BSSY.RECONVERGENT B7, `(.L_x_2477) ;  /* 0x00000fa000077945 */ /* 0x000fe20003800200 */
[----:B------:R-:W3:Y:S01]  /*0050*/  S2R R2, SR_TID.X ;  /* 0x0000000000027919 */ /* 0x000ee20000002100 */
[----:B------:R-:W-:Y:S01]  /*0060*/  CS2R R28, SRZ ;  /* 0x00000000001c7805 */ /* 0x000fe2000001ff00 */
        /* <DEDUP_REMOVED lines=24> */
[----:B--2---:R0:W1:Y:S02]  /*01f0*/  I2F.F64.S16 R28, R2 ;  /* 0x00000002001c7312 */ /* 0x0040640000101c00 */
[----:B01----:R-:W-:Y:S05]  /*0200*/  BRA `(.L_x_2485) ;  /* 0x0000000c006c7947 */ /* 0x003fea0003800000 */
.L_x_2483:
[----:B------:R-:W2:Y:S02]  /*0210*/  LDG.E.U8 R2, desc[UR36][R2.64] ;  /* 0x0000002402027981 */ /* 0x000ea4000c1e1100 */
[----:B--2---:R0:W1:Y:S02]  /*0220*/  I2F.F64.U16 R28, R2 ;  /* 0x00000002001c7312 */ /* 0x0040640000101800 */
[----:B01----:R-:W-:Y:S05]  /*0230*/  BRA `(.L_x_2485) ;  /* 0x0000000c00607947 */ /* 0x003fea0003800000 */
.L_x_2482:
        /* <DEDUP_REMOVED lines=9> */
.L_x_2487:
[----:B------:R-:W2:Y:S02]  /*02d0*/  LDG.E R2, desc[UR36][R2.64] ;  /* 0x0000002402027981 */ /* 0x000ea4000c1e1900 */
[----:B--2---:R0:W1:Y:S02]  /*02e0*/  I2F.F64 R28, R2 ;  /* 0x00000002001c7312 */ /* 0x0040640000201c00 */
[----:B01----:R-:W-:Y:S05]  /*02f0*/  BRA `(.L_x_2485) ;  /* 0x0000000c00307947 */ /* 0x003fea0003800000 */
.L_x_2486:
[----:B------:R-:W2:Y:S02]  /*0300*/  LDG.E.U16 R2, desc[UR36][R2.64] ;  /* 0x0000002402027981 */ /* 0x000ea4000c1e1500 */
[----:B--2---:R0:W1:Y:S02]  /*0310*/  I2F.F64.S16 R28, R2 ;  /* 0x00000002001c7312 */ /* 0x0040640000101c00 */
[----:B01----:R-:W-:Y:S05]  /*0320*/  BRA `(.L_x_2485) ;  /* 0x0000000c00247947 */ /* 0x003fea0003800000 */
.L_x_2481:
        /* <DEDUP_REMOVED lines=10> */
.L_x_2489:
[----:B------:R-:W2:Y:S02]  /*03d0*/  LDG.E.U16 R0, desc[UR36][R2.64] ;  /* 0x0000002402007981 */ /* 0x000ea4000c1e1500 */
[----:B--2---:R-:W-:-:S05]  /*03e0*/  HADD2.F32 R0, -RZ, R0.H0_H0 ;  /* 0x20000000ff007230 */ /* 0x004fca0000004100 */
[----:B------:R-:W-:-:S04]  /*03f0*/  FMUL.FTZ R0, R0, 1 ;  /* 0x3f80000000007820 */ /* 0x000fc80000410000 */
[----:B------:R1:W2:Y:S02]  /*0400*/  F2F.F64.F32 R28, R0 ;  /* 0x00000000001c7310 */ /* 0x0002a40000201800 */
[----:B-12---:R-:W-:Y:S05]  /*0410*/  BRA `(.L_x_2485) ;  /* 0x0000000800e87947 */ /* 0x006fea0003800000 */
.L_x_2488:
        /* <DEDUP_REMOVED lines=10> */
.L_x_2491:
[----:B------:R-:W2:Y:S02]  /*04c0*/  LDG.E.U16 R2, desc[UR36][R2.64] ;  /* 0x0000002402027981 */ /* 0x000ea4000c1e1500 */
[----:B--2---:R-:W-:-:S05]  /*04d0*/  HADD2.F32 R0, -RZ, R2.H0_H0 ;  /* 0x20000002ff007230 */ /* 0x004fca0000004100 */
[----:B------:R-:W-:-:S04]  /*04e0*/  FMUL.FTZ R0, R0, 1 ;  /* 0x3f80000000007820 */ /* 0x000fc80000410000 */
[----:B------:R1:W2:Y:S02]  /*04f0*/  F2F.F64.F32 R28, R0 ;  /* 0x00000000001c7310 */ /* 0x0002a40000201800 */
[----:B-12---:R-:W-:Y:S05]  /*0500*/  BRA `(.L_x_2485) ;  /* 0x0000000800ac7947 */ /* 0x006fea0003800000 */
.L_x_2490:
[----:B------:R0:W5:Y:S01]  /*0510*/  LDG.E.64 R28, desc[UR36][R2.64] ;  /* 0x00000024021c7981 */ /* 0x000162000c1e1b00 */
[----:B------:R-:W-:Y:S05]  /*0520*/  BRA `(.L_x_2485) ;  /* 0x0000000800a47947 */ /* 0x000fea0003800000 */
.L_x_2480:
        /* <DEDUP_REMOVED lines=13> */
.L_x_2494:
[----:B------:R1:W5:Y:S01]  /*0600*/  LDG.E.64 R28, desc[UR36][R2.64] ;  /* 0x00000024021c7981 */ /* 0x000362000c1e1b00 */
[----:B------:R-:W-:Y:S05]  /*0610*/  BRA `(.L_x_2485) ;  /* 0x0000000800687947 */ /* 0x000fea0003800000 */
.L_x_2493:
        /* <DEDUP_REMOVED lines=23> */
[----:B------:R-:W-:-:S05]  /*0790*/  LOP3.LUT R5, R5, 0x80000000, R0, 0xf8, !PT ;  /* 0x8000000005057812 */ /* 0x000fca00078ef800 */
[----:B------:R-:W-:-:S04]  /*07a0*/  FMUL.FTZ R5, R5, 1 ;  /* 0x3f80000005057820 */ /* 0x000fc80000410000 */
[----:B------:R2:W3:Y:S02]  /*07b0*/  F2F.F64.F32 R28, R5 ;  /* 0x00000005001c7310 */ /* 0x0004e40000201800 */
[----:B--23--:R-:W-:Y:S05]  /*07c0*/  BRA `(.L_x_2485) ;  /* 0x0000000400fc7947 */ /* 0x00cfea0003800000 */
.L_x_2496:
        /* <DEDUP_REMOVED lines=12> */
[----:B------:R2:W3:Y:S02]  /*0890*/  F2F.F64.F32 R28, R0 ;  /* 0x00000000001c7310 */ /* 0x0004e40000201800 */
[----:B--23--:R-:W-:Y:S05]  /*08a0*/  BRA `(.L_x_2485) ;  /* 0x0000000400c47947 */ /* 0x00cfea0003800000 */
.L_x_2495:
[----:B------:R-:W2:Y:S02]  /*08b0*/  LDG.E.U16 R0, desc[UR36][R2.64] ;  /* 0x0000002402007981 */ /* 0x000ea4000c1e1500 */
[----:B--2---:R-:W-:-:S04]  /*08c0*/  IMAD.U32 R0, R0, 0x10000, RZ ;  /* 0x0001000000007824 */ /* 0x004fc800078e00ff */
[----:B------:R-:W-:-:S04]  /*08d0*/  FMUL.FTZ R0, R0, 1 ;  /* 0x3f80000000007820 */ /* 0x000fc80000410000 */
[----:B------:R2:W3:Y:S02]  /*08e0*/  F2F.F64.F32 R28, R0 ;  /* 0x00000000001c7310 */ /* 0x0004e40000201800 */
[----:B--23--:R-:W-:Y:S05]  /*08f0*/  BRA `(.L_x_2485) ;  /* 0x0000000400b07947 */ /* 0x00cfea0003800000 */
.L_x_2492:
        /* <DEDUP_REMOVED lines=9> */
[----:B--2---:R4:W0:Y:S02]  /*0990*/  I2F.F64.U16 R28, R2 ;  /* 0x00000002001c7312 */ /* 0x0048240000101800 */
[----:B0---4-:R-:W-:Y:S05]  /*09a0*/  BRA `(.L_x_2485) ;  /* 0x0000000400847947 */ /* 0x011fea0003800000 */
.L_x_2499:
        /* <DEDUP_REMOVED lines=21> */
.L_x_2501:
[----:B------:R-:W-:Y:S05]  /*0b00*/  BSYNC.RECONVERGENT B0 ;  /* 0x0000000000007941 */ /* 0x000fea0003800200 */
.L_x_2500:
[----:B------:R-:W-:Y:S01]  /*0b10*/  IMAD.SHL.U32 R0, R0, 0x100000, RZ ;  /* 0x0010000000007824 */ /* 0x000fe200078e00ff */
[----:B------:R-:W-:-:S04]  /*0b20*/  LEA R2, R2, 0x3b800000, 0x17 ;  /* 0x3b80000002027811 */ /* 0x000fc800078eb8ff */
[----:B------:R-:W-:-:S05]  /*0b30*/  LOP3.LUT R0, R2, R0, R7, 0xfe, !PT ;  /* 0x0000000002007212 */ /* 0x000fca00078efe07 */
[----:B------:R-:W-:-:S04]  /*0b40*/  FMUL.FTZ R0, R0, 1 ;  /* 0x3f80000000007820 */ /* 0x000fc80000410000 */
[----:B------:R4:W0:Y:S02]  /*0b50*/  F2F.F64.F32 R28, R0 ;  /* 0x00000000001c7310 */ /* 0x0008240000201800 */
[----:B0---4-:R-:W-:Y:S05]  /*0b60*/  BRA `(.L_x_2485) ;  /* 0x0000000400147947 */ /* 0x011fea0003800000 */
.L_x_2498:
        /* <DEDUP_REMOVED lines=21> */
.L_x_2503:
[----:B------:R-:W-:Y:S05]  /*0cc0*/  BSYNC.RECONVERGENT B0 ;  /* 0x0000000000007941 */ /* 0x000fea0003800200 */
.L_x_2502:
[----:B------:R-:W-:Y:S01]  /*0cd0*/  IMAD.SHL.U32 R0, R0, 0x200000, RZ ;  /* 0x0020000000007824 */ /* 0x000fe200078e00ff */
[----:B------:R-:W-:-:S04]  /*0ce0*/  LEA R2, R2, 0x37800000, 0x17 ;  /* 0x3780000002027811 */ /* 0x000fc800078eb8ff */
[----:B------:R-:W-:-:S05]  /*0cf0*/  LOP3.LUT R0, R2, R0, R7, 0xfe, !PT ;  /* 0x0000000002007212 */ /* 0x000fca00078efe07 */
[----:B------:R-:W-:-:S04]  /*0d00*/  FMUL.FTZ R0, R0, 1 ;  /* 0x3f80000000007820 */ /* 0x000fc80000410000 */
[----:B------:R4:W0:Y:S02]  /*0d10*/  F2F.F64.F32 R28, R0 ;  /* 0x00000000001c7310 */ /* 0x0008240000201800 */
[----:B0---4-:R-:W-:Y:S05]  /*0d20*/  BRA `(.L_x_2485) ;  /* 0x0000000000a47947 */ /* 0x011fea0003800000 */
.L_x_2497:
[----:B------:R-:W-:-:S09]  /*0d30*/  UISETP.NE.AND UP0, UPT, UR4, 0x1c, UPT ;  /* 0x0000001c0400788c */ /* 0x000fd2000bf05270 */
[----:B------:R-:W-:Y:S05]  /*0d40*/  BRA.U !UP0, `(.L_x_2504) ;  /* 0x0000000108947547 */ /* 0x000fea000b800000 */
[----:B------:R-:W-:-:S09]  /*0d50*/  UISETP.NE.AND UP0, UPT, UR4, 0x1d, UPT ;  /* 0x0000001d0400788c */ /* 0x000fd2000bf05270 */
[----:B------:R-:W-:Y:S05]  /*0d60*/  BRA.U !UP0, `(.L_x_2505) ;  /* 0x0000000108807547 */ /* 0x000fea000b800000 */
[----:B------:R-:W-:-:S09]  /*0d70*/  UISETP.NE.AND UP0, UPT, UR4, 0x2c, UPT ;  /* 0x0000002c0400788c */ /* 0x000fd2000bf05270 */
[----:B------:R-:W-:Y:S05]  /*0d80*/  BRA.U !UP0, `(.L_x_2506) ;  /* 0x0000000108487547 */ /* 0x000fea000b800000 */
.L_x_2484:
        /* <DEDUP_REMOVED lines=16> */
.L_x_2507:
[----:B------:R-:W-:Y:S01]  /*0e90*/  CS2R R28, SRZ ;  /* 0x00000000001c7805 */ /* 0x000fe2000001ff00 */
[----:B------:R-:W-:Y:S06]  /*0ea0*/  BRA `(.L_x_2485) ;  /* 0x0000000000447947 */ /* 0x000fec0003800000 */
.L_x_2506:
[----:B------:R-:W2:Y:S01]  /*0eb0*/  LDG.E.U8 R0, desc[UR36][R2.64] ;  /* 0x0000002402007981 */ /* 0x000ea2000c1e1100 */
[----:B------:R-:W-:Y:S02]  /*0ec0*/  IMAD.MOV.U32 R28, RZ, RZ, 0x0 ;  /* 0x00000000ff1c7424 */ /* 0x000fe400078e00ff */
[----:B------:R-:W-:Y:S01]  /*0ed0*/  IMAD.MOV.U32 R29, RZ, RZ, 0x38000000 ;  /* 0x38000000ff1d7424 */ /* 0x000fe200078e00ff */
[----:B--2---:R-:W-:-:S13]  /*0ee0*/  ISETP.NE.AND P0, PT, R0, RZ, PT ;  /* 0x000000ff0000720c */ /* 0x004fda0003f05270 */
[----:B------:R-:W-:Y:S05]  /*0ef0*/  @!P0 BRA `(.L_x_2485) ;  /* 0x0000000000308947 */ /* 0x000fea0003800000 */
[----:B------:R-:W-:-:S13]  /*0f00*/  ISETP.NE.AND P0, PT, R0, 0xff, PT ;  /* 0x000000ff0000780c */ /* 0x000fda0003f05270 */
[----:B------:R-:W-:Y:S02]  /*0f10*/  @P0 IMAD.SHL.U32 R0, R0, 0x800000, RZ ;  /* 0x0080000000000824 */ /* 0x000fe400078e00ff */
[----:B------:R-:W-:Y:S02]  /*0f20*/  @!P0 IMAD.MOV.U32 R28, RZ, RZ, 0x20000000 ;  /* 0x20000000ff1c8424 */ /* 0x000fe400078e00ff */
[----:B------:R-:W-:Y:S02]  /*0f30*/  @!P0 IMAD.MOV.U32 R29, RZ, RZ, 0x7ff80000 ;  /* 0x7ff80000ff1d8424 */ /* 0x000fe400078e00ff */
[----:B------:R-:W-:-:S04]  /*0f40*/  @P0 FMUL.FTZ R0, R0, 1 ;  /* 0x3f80000000000820 */ /* 0x000fc80000410000 */
[----:B------:R4:W0:Y:S02]  /*0f50*/  @P0 F2F.F64.F32 R28, R0 ;  /* 0x00000000001c0310 */ /* 0x0008240000201800 */
[----:B0---4-:R-:W-:Y:S05]  /*0f60*/  BRA `(.L_x_2485) ;  /* 0x0000000000147947 */ /* 0x011fea0003800000 */
.L_x_2505:
[----:B------:R-:W2:Y:S02]  /*0f70*/  LDG.E.64 R28, desc[UR36][R2.64] ;  /* 0x00000024021c7981 */ /* 0x000ea4000c1e1b00 */
[----:B--2---:R-:W4:Y:S02]  /*0f80*/  I2F.F64.U64 R28, R28 ;  /* 0x0000001c001c7312 */ /* 0x004f240000301800 */
[----:B----4-:R-:W-:Y:S05]  /*0f90*/  BRA `(.L_x_2485) ;  /* 0x0000000000087947 */ /* 0x010fea0003800000 */
.L_x_2504:
[----:B------:R-:W2:Y:S02]  /*0fa0*/  LDG.E R2, desc[UR36][R2.64] ;  /* 0x0000002402027981 */ /* 0x000ea4000c1e1900 */
[----:B--2---:R2:W3:Y:S02]  /*0fb0*/  I2F.F64.U32 R28, R2 ;  /* 0x00000002001c7312 */ /* 0x0044e40000201800 */
.L_x_2485:
[----:B------:R-:W-:Y:S05]  /*0fc0*/  BSYNC.RECONVERGENT B6 ;  /* 0x0000000000067941 */ /* 0x000fea0003800200 */
.L_x_2479:
[----:B012---:R-:W-:-:S07]  /*0fd0*/  VIADD R2, R23, 0x80 ;  /* 0x0000008017027836 */ /* 0x007fce0000000000 */
.L_x_2478:
[----:B------:R-:W-:Y:S05]  /*0fe0*/  BSYNC.RECONVERGENT B7 ;  /* 0x0000000000077941 */ /* 0x000fea0003800200 */
.L_x_2477:
[----:B------:R-:W-:Y:S01]  /*0ff0*/  ISETP.GE.AND P0, PT, R2, R19, PT ;  /* 0x000000130200720c */ /* 0x000fe20003f06270 */
[----:B------:R-:W-:Y:S01]  /*1000*/  BSSY.RECONVERGENT B7, `(.L_x_2508) ;  /* 0x00000f6000077945 */ /* 0x000fe20003800200 */
[----:B------:R-:W-:-:S11]  /*1010*/  CS2R R26, SRZ ;  /* 0x00000000001a7805 */ /* 0x000fd6000001ff00 */
[----:B------:R-:W-:Y:S05]  /*1020*/  @P0 BRA `(.L_x_2509) ;  /* 0x0000000c00cc0947 */ /* 0x000fea0003800000 */
        /* <DEDUP_REMOVED lines=19> */
[----:B--2---:R1:W2:Y:S02]  /*1160*/  I2F.F64.S16 R26, R4 ;  /* 0x00000004001a7312 */ /* 0x0042a40000101c00 */
[----:B-12---:R-:W-:Y:S05]  /*1170*/  BRA `(.L_x_2516) ;  /* 0x0000000c00707947 */ /* 0x006fea0003800000 */
.L_x_2514:
[----:B------:R-:W2:Y:S02]  /*1180*/  LDG.E.U8 R4, desc[UR36][R4.64] ;  /* 0x0000002404047981 */ /* 0x000ea4000c1e1100 */
[----:B--2---:R1:W2:Y:S02]  /*1190*/  I2F.F64.U16 R26, R4 ;  /* 0x00000004001a7312 */ /* 0x0042a40000101800 */
[----:B-12---:R-:W-:Y:S05]  /*11a0*/  BRA `(.L_x_2516) ;  /* 0x0000000c00647947 */ /* 0x006fea0003800000 */
.L_x_2513:
[----:B------:R-:W-:-:S09]  /*11b0*/  UISETP.NE.AND UP0, UPT, UR4, 0x2, UPT ;  /* 0x000000020400788c */ /* 0x000fd2000bf05270 */
[----:B------:R-:W-:Y:S05]  /*11c0*/  BRA.U !UP0, `(.L_x_2517) ;  /* 0x0000000108287547 */ /* 0x000fea000b800000 */
[----:B------:R-:W-:-:S09]  /*11d0*/  UISETP.NE.AND UP0, UPT, UR4, 0x3, UPT ;  /* 0x000000030400788c */ /* 0x000fd2000bf05270 */
[----:B------:R-:W-:Y:S05]  /*11e0*/  BRA.U !UP0, `(.L_x_2518) ;  /* 0x0000000108147547 */ /* 0x000fea000b800000 */
[----:B------:R-:W-:-:S09]  /*11f0*/  UISETP.NE.AND UP0, UPT, UR4, 0x4, UPT ;  /* 0x000000040400788c */ /* 0x000fd2000bf05270 */
[----:B------:R-:W-:Y:S05]  /*1200*/  BRA.U UP0, `(.L_x_2515) ;  /* 0x0000000900f07547 */ /* 0x000fea000b800000 */
[----:B------:R-:W2:Y:S02]  /*1210*/  LDG.E.64 R26, desc[UR36][R4.64] ;  /* 0x00000024041a7981 */ /* 0x000ea4000c1e1b00 */
[----:B--2---:R-:W1:Y:S02]  /*1220*/  I2F.F64.S64 R26, R26 ;  /* 0x0000001a001a7312 */ /* 0x004e640000301c00 */
[----:B-1----:R-:W-:Y:S05]  /*1230*/  BRA `(.L_x_2516) ;  /* 0x0000000c00407947 */ /* 0x002fea0003800000 */
.L_x_2518:
[----:B------:R-:W2:Y:S02]  /*1240*/  LDG.E R4, desc[UR36][R4.64] ;  /* 0x0000002404047981 */ /* 0x000ea4000c1e1900 */
[----:B--2---:R1:W2:Y:S02]  /*1250*/  I2F.F64 R26, R4 ;  /* 0x00000004001a7312 */ /* 0x0042a40000201c00 */
[----:B-12---:R-:W-:Y:S05]  /*1260*/  BRA `(.L_x_2516) ;  /* 0x0000000c00347947 */ /* 0x006fea0003800000 */
.L_x_2517:
[----:B------:R-:W2:Y:S02]  /*1270*/  LDG.E.U16 R4, desc[UR36][R4.64] ;  /* 0x0000002404047981 */ /* 0x000ea4000c1e1500 */
[----:B--2---:R1:W2:Y:S02]  /*1280*/  I2F.F64.S16 R26, R4 ;  /* 0x00000004001a7312 */ /* 0x0042a40000101c00 */
[----:B-12---:R-:W-:Y:S05]  /*1290*/  BRA `(.L_x_2516) ;  /* 0x0000000c00287947 */ /* 0x006fea0003800000 */
.L_x_2512:
        /* <DEDUP_REMOVED lines=8> */
[----:B------:R-:W0:Y:S02]  /*1320*/  F2F.F64.F32 R26, R26 ;  /* 0x0000001a001a7310 */ /* 0x000e240000201800 */
[----:B0-----:R-:W-:Y:S05]  /*1330*/  BRA `(.L_x_2516) ;  /* 0x0000000c00007947 */ /* 0x001fea0003800000 */
.L_x_2520:
[----:B------:R-:W2:Y:S02]  /*1340*/  LDG.E.U16 R0, desc[UR36][R4.64] ;  /* 0x0000002404007981 */ /* 0x000ea4000c1e1500 */
[----:B--2---:R-:W-:-:S05]  /*1350*/  HADD2.F32 R0, -RZ, R0.H0_H0 ;  /* 0x20000000ff007230 */ /* 0x004fca0000004100 */
[----:B------:R-:W-:-:S04]  /*1360*/  FMUL.FTZ R0, R0, 1 ;  /* 0x3f80000000007820 */ /* 0x000fc80000410000 */
[----:B------:R0:W1:Y:S02]  /*1370*/  F2F.F64.F32 R26, R0 ;  /* 0x00000000001a7310 */ /* 0x0000640000201800 */
[----:B01----:R-:W-:Y:S05]  /*1380*/  BRA `(.L_x_2516) ;  /* 0x0000000800ec7947 */ /* 0x003fea0003800000 */
.L_x_2519:
        /* <DEDUP_REMOVED lines=10> */
.L_x_2522:
[----:B------:R-:W2:Y:S02]  /*1430*/  LDG.E.U16 R4, desc[UR36][R4.64] ;  /* 0x0000002404047981 */ /* 0x000ea4000c1e1500 */
[----:B--2---:R-:W-:-:S05]  /*1440*/  HADD2.F32 R0, -RZ, R4.H0_H0 ;  /* 0x20000004ff007230 */ /* 0x004fca0000004100 */
[----:B------:R-:W-:-:S04]  /*1450*/  FMUL.FTZ R0, R0, 1 ;  /* 0x3f80000000007820 */ /* 0x000fc80000410000 */
[----:B------:R0:W1:Y:S02]  /*1460*/  F2F.F64.F32 R26, R0 ;  /* 0x00000000001a7310 */ /* 0x0000640000201800 */
[----:B01----:R-:W-:Y:S05]  /*1470*/  BRA `(.L_x_2516) ;  /* 0x0000000800b07947 */ /* 0x003fea0003800000 */
.L_x_2521:
[----:B------:R0:W5:Y:S01]  /*1480*/  LDG.E.64 R26, desc[UR36][R4.64] ;  /* 0x00000024041a7981 */ /* 0x000162000c1e1b00 */
[----:B------:R-:W-:Y:S05]  /*1490*/  BRA `(.L_x_2516) ;  /* 0x0000000800a87947 */ /* 0x000fea0003800000 */
.L_x_2511:
        /* <DEDUP_REMOVED lines=13> */
.L_x_2525:
[----:B------:R4:W5:Y:S01]  /*1570*/  LDG.E.64 R26, desc[UR36][R4.64] ;  /* 0x00000024041a7981 */ /* 0x000962000c1e1b00 */
[----:B------:R-:W-:Y:S05]  /*1580*/  BRA `(.L_x_2516) ;  /* 0x00000008006c7947 */ /* 0x000fea0003800000 */
.L_x_2524:
        /* <DEDUP_REMOVED lines=25> */
[----:B------:R4:W0:Y:S02]  /*1720*/  F2F.F64.F32 R26, R3 ;  /* 0x00000003001a7310 */ /* 0x0008240000201800 */
[----:B0---4-:R-:W-:Y:S05]  /*1730*/  BRA `(.L_x_2516) ;  /* 0x0000000800007947 */ /* 0x011fea0003800000 */
.L_x_2527:
        /* <DEDUP_REMOVED lines=11> */
[----:B------:R-:W-:-:S05]  /*17f0*/  LOP3.LUT R0, R0, 0x80000000, R3, 0xf8, !PT ;  /* 0x8000000000007812 */ /* 0x000fca00078ef803 */
[----:B------:R-:W-:-:S04]  /*1800*/  FMUL.FTZ R0, R0, 1 ;  /* 0x3f80000000007820 */ /* 0x000fc80000410000 */
[----:B------:R4:W0:Y:S02]  /*1810*/  F2F.F64.F32 R26, R0 ;  /* 0x00000000001a7310 */ /* 0x0008240000201800 */
[----:B0---4-:R-:W-:Y:S05]  /*1820*/  BRA `(.L_x_2516) ;  /* 0x0000000400c47947 */ /* 0x011fea0003800000 */
.L_x_2526:
[----:B------:R-:W2:Y:S02]  /*1830*/  LDG.E.U16 R0, desc[UR36][R4.64] ;  /* 0x0000002404007981 */ /* 0x000ea4000c1e1500 */
[----:B--2---:R-:W-:-:S04]  /*1840*/  IMAD.U32 R0, R0, 0x10000, RZ ;  /* 0x0001000000007824 */ /* 0x004fc800078e00ff */
[----:B------:R-:W-:-:S04]  /*1850*/  FMUL.FTZ R0, R0, 1 ;  /* 0x3f80000000007820 */ /* 0x000fc80000410000 */
[----:B------:R4:W0:Y:S02]  /*1860*/  F2F.F64.F32 R26, R0 ;  /* 0x00000000001a7310 */ /* 0x0008240000201800 */
[----:B0---4-:R-:W-:Y:S05]  /*1870*/  BRA `(.L_x_2516) ;  /* 0x0000000400b07947 */ /* 0x011fea0003800000 */
.L_x_2523:
        /* <DEDUP_REMOVED lines=11> */
.L_x_2530:
        /* <DEDUP_REMOVED lines=21> */
.L_x_2532:
[----:B------:R-:W-:Y:S05]  /*1a80*/  BSYNC.RECONVERGENT B0 ;  /* 0x0000000000007941 */ /* 0x000fea0003800200 */
.L_x_2531:
[----:B------:R-:W-:Y:S01]  /*1a90*/  IMAD.SHL.U32 R0, R0, 0x100000, RZ ;  /* 0x0010000000007824 */ /* 0x000fe200078e00ff */
[----:B------:R-:W-:-:S04]  /*1aa0*/  LEA R3, R3, 0x3b800000, 0x17 ;  /* 0x3b80000003037811 */ /* 0x000fc800078eb8ff */
[----:B------:R-:W-:-:S05]  /*1ab0*/  LOP3.LUT R0, R3, R0, R7, 0xfe, !PT ;  /* 0x0000000003007212 */ /* 0x000fca00078efe07 */
[----:B------:R-:W-:-:S04]  /*1ac0*/  FMUL.FTZ R0, R0, 1 ;  /* 0x3f80000000007820 */ /* 0x000fc80000410000 */
[----:B------:R4:W0:Y:S02]  /*1ad0*/  F2F.F64.F32 R26, R0 ;  /* 0x00000000001a7310 */ /* 0x0008240000201800 */
[----:B0---4-:R-:W-:Y:S05]  /*1ae0*/  BRA `(.L_x_2516) ;  /* 0x0000000400147947 */ /* 0x011fea0003800000 */
.L_x_2529:
        /* <DEDUP_REMOVED lines=21> */
.L_x_2534:
[----:B------:R-:W-:Y:S05]  /*1c40*/  BSYNC.RECONVERGENT B0 ;  /* 0x0000000000007941 */ /* 0x000fea0003800200 */
.L_x_2533:
[----:B------:R-:W-:Y:S01]  /*1c50*/  IMAD.SHL.U32 R0, R0, 0x200000, RZ ;  /* 0x0020000000007824 */ /* 0x000fe200078e00ff */
[----:B------:R-:W-:-:S04]  /*1c60*/  LEA R3, R3, 0x37800000, 0x17 ;  /* 0x3780000003037811 */ /* 0x000fc800078eb8ff */
[----:B------:R-:W-:-:S05]  /*1c70*/  LOP3.LUT R0, R3, R0, R7, 0xfe, !PT ;  /* 0x0000000003007212 */ /* 0x000fca00078efe07 */
[----:B------:R-:W-:-:S04]  /*1c80*/  FMUL.FTZ R0, R0, 1 ;  /* 0x3f80000000007820 */ /* 0x000fc80000410000 */
[----:B------:R4:W0:Y:S02]  /*1c90*/  F2F.F64.F32 R26, R0 ;  /* 0x00000000001a7310 */ /* 0x0008240000201800 */
[----:B0---4-:R-:W-:Y:S05]  /*1ca0*/  BRA `(.L_x_2516) ;  /* 0x0000000000a47947 */ /* 0x011fea0003800000 */
.L_x_2528:
        /* <DEDUP_REMOVED lines=16> */
[----:B------:R1:W2:Y:S02]  /*1db0*/  @P0 F2F.F64.F32 R26, R0 ;  /* 0x00000000001a0310 */ /* 0x0002a40000201800 */
[----:B-12---:R-:W-:Y:S05]  /*1dc0*/  BRA `(.L_x_2516) ;  /* 0x00000000005c7947 */ /* 0x006fea0003800000 */
.L_x_2515:
[----:B------:R-:W-:Y:S01]  /*1dd0*/  MOV R14, 0x1c0 ;  /* 0x000001c0000e7802 */ /* 0x000fe20000000f00 */
[----:B------:R-:W0:Y:S01]  /*1de0*/  LDCU.64 UR4, c[0x4][0x1a0] ;  /* 0x01003400ff0477ac */ /* 0x000e220008000a00 */
[----:B------:R-:W-:Y:S02]  /*1df0*/  IMAD.MOV.U32 R8, RZ, RZ, 0x4e ;  /* 0x0000004eff087424 */ /* 0x000fe400078e00ff */
[----:B------:R-:W-:Y:S01]  /*1e00*/  IMAD.MOV.U32 R12, RZ, RZ, 0x1 ;  /* 0x00000001ff0c7424 */ /* 0x000fe200078e00ff */
[----:B------:R-:W1:Y:S01]  /*1e10*/  LDCU.64 UR6, c[0x4][0x1a8] ;  /* 0x01003500ff0677ac */ /* 0x000e620008000a00 */
[----:B------:R-:W2:Y:S01]  /*1e20*/  LDC.64 R14, c[0x4][R14] ;  /* 0x010000000e0e7b82 */ /* 0x000ea20000000a00 */
[----:B------:R-:W-:Y:S01]  /*1e30*/  IMAD.MOV.U32 R13, RZ, RZ, RZ ;  /* 0x000000ffff0d7224 */ /* 0x000fe200078e00ff */
[----:B------:R-:W4:Y:S01]  /*1e40*/  LDCU.64 UR8, c[0x4][0x60] ;  /* 0x01000c00ff0877ac */ /* 0x000f220008000a00 */
[----:B0-----:R-:W-:Y:S02]  /*1e50*/  IMAD.U32 R4, RZ, RZ, UR4 ;  /* 0x00000004ff047e24 */ /* 0x001fe4000f8e00ff */
[----:B------:R-:W-:-:S02]  /*1e60*/  IMAD.U32 R5, RZ, RZ, UR5 ;  /* 0x00000005ff057e24 */ /* 0x000fc4000f8e00ff */
[----:B-1----:R-:W-:Y:S02]  /*1e70*/  IMAD.U32 R6, RZ, RZ, UR6 ;  /* 0x00000006ff067e24 */ /* 0x002fe4000f8e00ff */
[----:B------:R-:W-:Y:S02]  /*1e80*/  IMAD.U32 R7, RZ, RZ, UR7 ;  /* 0x00000007ff077e24 */ /* 0x000fe4000f8e00ff */
[----:B----4-:R-:W-:Y:S02]  /*1e90*/  IMAD.U32 R10, RZ, RZ, UR8 ;  /* 0x00000008ff0a7e24 */ /* 0x010fe4000f8e00ff */
[----:B------:R-:W-:-:S07]  /*1ea0*/  IMAD.U32 R11, RZ, RZ, UR9 ;  /* 0x00000009ff0b7e24 */ /* 0x000fce000f8e00ff */
[----:B------:R-:W-:-:S07]  /*1eb0*/  LEPC R20, `(.L_x_2537) ;  /* 0x000000001014794e */ /* 0x000fce0000000000 */
[----:B--23-5:R-:W-:Y:S05]  /*1ec0*/  CALL.ABS.NOINC R14 ;  /* 0x000000000e007343 */ /* 0x02cfea0003c00000 */
.L_x_2537:
[----:B------:R-:W-:Y:S01]  /*1ed0*/  CS2R R26, SRZ ;  /* 0x00000000001a7805 */ /* 0x000fe2000001ff00 */
[----:B------:R-:W-:Y:S06]  /*1ee0*/  BRA `(.L_x_2516) ;  /* 0x0000000000147947 */ /* 0x000fec0003800000 */
.L_x_2536:
[----:B------:R-:W2:Y:S02]  /*1ef0*/  LDG.E.64 R26, desc[UR36][R4.64] ;  /* 0x00000024041a7981 */ /* 0x000ea4000c1e1b00 */
[----:B--2---:R-:W1:Y:S02]  /*1f00*/  I2F.F64.U64 R26, R26 ;  /* 0x0000001a001a7312 */ /* 0x004e640000301800 */
[----:B-1----:R-:W-:Y:S05]  /*1f10*/  BRA `(.L_x_2516) ;  /* 0x0000000000087947 */ /* 0x002fea0003800000 */
.L_x_2535:
[----:B------:R-:W2:Y:S02]  /*1f20*/  LDG.E R4, desc[UR36][R4.64] ;  /* 0x0000002404047981 */ /* 0x000ea4000c1e1900 */
[----:B--2---:R1:W2:Y:S02]  /*1f30*/  I2F.F64.U32 R26, R4 ;  /* 0x00000004001a7312 */ /* 0x0042a40000201800 */
.L_x_2516:
[----:B------:R-:W-:Y:S05]  /*1f40*/  BSYNC.RECONVERGENT B6 ;  /* 0x0000000000067941 */ /* 0x000fea0003800200 */
.L_x_2510:
[----:B------:R-:W-:-:S07]  /*1f50*/  VIADD R2, R2, 0x80 ;  /* 0x0000008002027836 */ /* 0x000fce0000000000 */
.L_x_2509:
[----:B------:R-:W-:Y:S05]  /*1f60*/  BSYNC.RECONVERGENT B7 ;  /* 0x0000000000077941 */ /* 0x000fea0003800200 */
.L_x_2508:
[----:B------:R-:W-:Y:S01]  /*1f70*/  ISETP.GE.AND P0, PT, R2, R19, PT ;  /* 0x000000130200720c */ /* 0x000fe20003f06270 */
[----:B------:R-:W-:Y:S01]  /*1f80*/  BSSY.RECONVERGENT B7, `(.L_x_2538) ;  /* 0x00000f6000077945 */ /* 0x000fe20003800200 */
[----:B------:R-:W-:-:S11]  /*1f90*/  CS2R R24, SRZ ;  /* 0x0000000000187805 */ /* 0x000fd6000001ff00 */
[----:B------:R-:W-:Y:S05]  /*1fa0*/  @P0 BRA `(.L_x_2539) ;  /* 0x0000000c00cc0947 */ /* 0x000fea0003800000 */
[----:B01--4-:R-:W0:Y:S01]  /*1fb0*/  LDC.64 R4, c[0x0][0x3b0] ;  /* 0x0000ec00ff047b82 */ /* 0x013e220000000a00 */
        /* <DEDUP_REMOVED lines=17> */
[----:B------:R-:W4:Y:S02]  /*20d0*/  LDG.E.S8 R4, desc[UR36][R4.64] ;  /* 0x0000002404047981 */ /* 0x000f24000c1e1300 */
[----:B----4-:R0:W1:Y:S02]  /*20e0*/  I2F.F64.S16 R24, R4 ;  /* 0x0000000400187312 */ /* 0x0100640000101c00 */
[----:B01----:R-:W-:Y:S05]  /*20f0*/  BRA `(.L_x_2546) ;  /* 0x0000000c00707947 */ /* 0x003fea0003800000 */
.L_x_2544:
[----:B------:R-:W4:Y:S02]  /*2100*/  LDG.E.U8 R4, desc[UR36][R4.64] ;  /* 0x0000002404047981 */ /* 0x000f24000c1e1100 */
[----:B----4-:R0:W1:Y:S02]  /*2110*/  I2F.F64.U16 R24, R4 ;  /* 0x0000000400187312 */ /* 0x0100640000101800 */
[----:B01----:R-:W-:Y:S05]  /*2120*/  BRA `(.L_x_2546) ;  /* 0x0000000c00647947 */ /* 0x003fea0003800000 */
.L_x_2543:
[----:B------:R-:W-:-:S09]  /*2130*/  UISETP.NE.AND UP0, UPT, UR4, 0x2, UPT ;  /* 0x000000020400788c */ /* 0x000fd2000bf05270 */
[----:B------:R-:W-:Y:S05]  /*2140*/  BRA.U !UP0, `(.L_x_2547) ;  /* 0x0000000108287547 */ /* 0x000fea000b800000 */
[----:B------:R-:W-:-:S09]  /*2150*/  UISETP.NE.AND UP0, UPT, UR4, 0x3, UPT ;  /* 0x000000030400788c */ /* 0x000fd2000bf05270 */
[----:B------:R-:W-:Y:S05]  /*2160*/  BRA.U !UP0, `(.L_x_2548) ;  /* 0x0000000108147547 */ /* 0x000fea000b800000 */
[----:B------:R-:W-:-:S09]  /*2170*/  UISETP.NE.AND UP0, UPT, UR4, 0x4, UPT ;  /* 0x000000040400788c */ /* 0x000fd2000bf05270 */
[----:B------:R-:W-:Y:S05]  /*2180*/  BRA.U UP0, `(.L_x_2545) ;  /* 0x0000000900f07547 */ /* 0x000fea000b800000 */
[----:B------:R-:W4:Y:S02]  /*2190*/  LDG.E.64 R24, desc[UR36][R4.64] ;  /* 0x0000002404187981 */ /* 0x000f24000c1e1b00 */
[----:B----4-:R-:W0:Y:S02]  /*21a0*/  I2F.F64.S64 R24, R24 ;  /* 0x0000001800187312 */ /* 0x010e240000301c00 */
[----:B0-----:R-:W-:Y:S05]  /*21b0*/  BRA `(.L_x_2546) ;  /* 0x0000000c00407947 */ /* 0x001fea0003800000 */
.L_x_2548:
[----:B------:R-:W4:Y:S02]  /*21c0*/  LDG.E R4, desc[UR36][R4.64] ;  /* 0x0000002404047981 */ /* 0x000f24000c1e1900 */
[----:B----4-:R0:W1:Y:S02]  /*21d0*/  I2F.F64 R24, R4 ;  /* 0x0000000400187312 */ /* 0x0100640000201c00 */
[----:B01----:R-:W-:Y:S05]  /*21e0*/  BRA `(.L_x_2546) ;  /* 0x0000000c00347947 */ /* 0x003fea0003800000 */
.L_x_2547:
[----:B------:R-:W4:Y:S02]  /*21f0*/  LDG.E.U16 R4, desc[UR36][R4.64] ;  /* 0x0000002404047981 */ /* 0x000f24000c1e1500 */
[----:B----4-:R0:W1:Y:S02]  /*2200*/  I2F.F64.S16 R24, R4 ;  /* 0x0000000400187312 */ /* 0x0100640000101c00 */
[----:B01----:R-:W-:Y:S05]  /*2210*/  BRA `(.L_x_2546) ;  /* 0x0000000c00287947 */ /* 0x003fea0003800000 */
.L_x_2542:
[----:B------:R-:W-:-:S09]  /*2220*/  UISETP.GT.AND UP0, UPT, UR4, 0x6, UPT ;  /* 0x000000060400788c */ /* 0x000fd2000bf04270 */
[----:B------:R-:W-:Y:S05]  /*2230*/  BRA.U UP0, `(.L_x_2549) ;  /* 0x0000000100347547 */ /* 0x000fea000b800000 */
[----:B------:R-:W-:-:S09]  /*2240*/  UISETP.NE.AND UP0, UPT, UR4, 0x5, UPT ;  /* 0x000000050400788c */ /* 0x000fd2000bf05270 */
[----:B------:R-:W-:Y:S05]  /*2250*/  BRA.U !UP0, `(.L_x_2550) ;  /* 0x0000000108187547 */ /* 0x000fea000b800000 */
[----:B------:R-:W-:-:S09]  /*2260*/  UISETP.NE.AND UP0, UPT, UR4, 0x6, UPT ;  /* 0x000000060400788c */ /* 0x000fd2000bf05270 */
[----:B------:R-:W-:Y:S05]  /*2270*/  BRA.U UP0, `(.L_x_2545) ;  /* 0x0000000900b47547 */ /* 0x000fea000b800000 */
[----:B------:R-:W4:Y:S02]  /*2280*/  LDG.E R24, desc[UR36][R4.64] ;  /* 0x0000002404187981 */ /* 0x000f24000c1e1900 */
[----:B----4-:R-:W-:-:S06]  /*2290*/  FMUL.FTZ R24, R24, 1 ;  /* 0x3f80000018187820 */ /* 0x010fcc0000410000 */
[----:B------:R-:W1:Y:S02]  /*22a0*/  F2F.F64.F32 R24, R24 ;  /* 0x0000001800187310 */ /* 0x000e640000201800 */
[----:B-1----:R-:W-:Y:S05]  /*22b0*/  BRA `(.L_x_2546) ;  /* 0x0000000c00007947 */ /* 0x002fea0003800000 */
.L_x_2550:
[----:B------:R-:W4:Y:S02]  /*22c0*/  LDG.E.U16 R0, desc[UR36][R4.64] ;  /* 0x0000002404007981 */ /* 0x000f24000c1e1500 */
[----:B----4-:R-:W-:-:S05]  /*22d0*/  HADD2.F32 R0, -RZ, R0.H0_H0 ;  /* 0x20000000ff007230 */ /* 0x010fca0000004100 */
[----:B------:R-:W-:-:S04]  /*22e0*/  FMUL.FTZ R0, R0, 1 ;  /* 0x3f80000000007820 */ /* 0x000fc80000410000 */
[----:B------:R1:W4:Y:S02]  /*22f0*/  F2F.F64.F32 R24, R0 ;  /* 0x0000000000187310 */ /* 0x0003240000201800 */
[----:B-1--4-:R-:W-:Y:S05]  /*2300*/  BRA `(.L_x_2546) ;  /* 0x0000000800ec7947 */ /* 0x012fea0003800000 */
.L_x_2549:
[----:B------:R-:W-:-:S09]  /*2310*/  UISETP.NE.AND UP0, UPT, UR4, 0x7, UPT ;  /* 0x000000070400788c */ /* 0x000fd2000bf05270 */
[----:B------:R-:W-:Y:S05]  /*2320*/  BRA.U !UP0, `(.L_x_2551) ;  /* 0x0000000108347547 */ /* 0x000fea000b800000 */
        /* <DEDUP_REMOVED lines=8> */
.L_x_2552:
[----:B------:R-:W4:Y:S02]  /*23b0*/  LDG.E.U16 R4, desc[UR36][R4.64] ;  /* 0x0000002404047981 */ /* 0x000f24000c1e1500 */
[----:B----4-:R-:W-:-:S05]  /*23c0*/  HADD2.F32 R0, -RZ, R4.H0_H0 ;  /* 0x20000004ff007230 */ /* 0x010fca0000004100 */
[----:B------:R-:W-:-:S04]  /*23d0*/  FMUL.FTZ R0, R0, 1 ;  /* 0x3f80000000007820 */ /* 0x000fc80000410000 */
[----:B------:R1:W4:Y:S02]  /*23e0*/  F2F.F64.F32 R24, R0 ;  /* 0x0000000000187310 */ /* 0x0003240000201800 */
[----:B-1--4-:R-:W-:Y:S05]  /*23f0*/  BRA `(.L_x_2546) ;  /* 0x0000000800b07947 */ /* 0x012fea0003800000 */
.L_x_2551:
[----:B------:R0:W5:Y:S01]  /*2400*/  LDG.E.64 R24, desc[UR36][R4.64] ;  /* 0x0000002404187981 */ /* 0x000162000c1e1b00 */
[----:B------:R-:W-:Y:S05]  /*2410*/  BRA `(.L_x_2546) ;  /* 0x0000000800a87947 */ /* 0x000fea0003800000 */
.L_x_2541:
        /* <DEDUP_REMOVED lines=8> */
[----:B------:R-:W4:Y:S01]  /*24a0*/  LDG.E.U8 R4, desc[UR36][R4.64] ;  /* 0x0000002404047981 */ /* 0x000f22000c1e1100 */
[----:B------:R-:W-:Y:S01]  /*24b0*/  IMAD.MOV.U32 R24, RZ, RZ, RZ ;  /* 0x000000ffff187224 */ /* 0x000fe200078e00ff */
[----:B----4-:R-:W-:-:S04]  /*24c0*/  ISETP.NE.AND P0, PT, R4, RZ, PT ;  /* 0x000000ff0400720c */ /* 0x010fc80003f05270 */
[----:B------:R-:W-:Y:S01]  /*24d0*/  FSEL R25, RZ, 1.875, !P0 ;  /* 0x3ff00000ff197808 */ /* 0x000fe20004000000 */
[----:B------:R-:W-:Y:S08]  /*24e0*/  BRA `(.L_x_2546) ;  /* 0x0000000800747947 */ /* 0x000ff00003800000 */
.L_x_2555:
[----:B------:R1:W5:Y:S01]  /*24f0*/  LDG.E.64 R24, desc[UR36][R4.64] ;  /* 0x0000002404187981 */ /* 0x000362000c1e1b00 */
[----:B------:R-:W-:Y:S05]  /*2500*/  BRA `(.L_x_2546) ;  /* 0x00000008006c7947 */ /* 0x000fea0003800000 */
.L_x_2554:
[----:B------:R-:W-:-:S09]  /*2510*/  UISETP.NE.AND UP0, UPT, UR4, 0xf, UPT ;  /* 0x0000000f0400788c */ /* 0x000fd2000bf05270 */
[----:B------:R-:W-:Y:S05]  /*2520*/  BRA.U !UP0, `(.L_x_2556) ;  /* 0x0000000108a07547 */ /* 0x000fea000b800000 */
[----:B------:R-:W-:-:S09]  /*2530*/  UISETP.NE.AND UP0, UPT, UR4, 0x17, UPT ;  /* 0x000000170400788c */ /* 0x000fd2000bf05270 */
[----:B------:R-:W-:Y:S05]  /*2540*/  BRA.U !UP0, `(.L_x_2557) ;  /* 0x00000001085c7547 */ /* 0x000fea000b800000 */
[----:B------:R-:W-:-:S09]  /*2550*/  UISETP.NE.AND UP0, UPT, UR4, 0x18, UPT ;  /* 0x000000180400788c */ /* 0x000fd2000bf05270 */
[----:B------:R-:W-:Y:S05]  /*2560*/  BRA.U UP0, `(.L_x_2545) ;  /* 0x0000000500f87547 */ /* 0x000fea000b800000 */
[----:B------:R-:W4:Y:S01]  /*2570*/  LDG.E.U8 R0, desc[UR36][R4.64] ;  /* 0x0000002404007981 */ /* 0x000f22000c1e1100 */
[----:B------:R-:W-:Y:S02]  /*2580*/  IMAD.MOV.U32 R7, RZ, RZ, 0x1f ;  /* 0x0000001fff077424 */ /* 0x000fe400078e00ff */
[----:B----4-:R-:W-:-:S05]  /*2590*/  IMAD.SHL.U32 R0, R0, 0x1000000, RZ ;  /* 0x0100000000007824 */ /* 0x010fca00078e00ff */
        /* <DEDUP_REMOVED lines=18> */
.L_x_2557:
[----:B------:R-:W4:Y:S02]  /*26c0*/  LDG.E.U8 R4, desc[UR36][R4.64] ;  /* 0x0000002404047981 */ /* 0x000f24000c1e1100 */
[C---:B----4-:R-:W-:Y:S02]  /*26d0*/  IMAD.SHL.U32 R0, R4.reuse, 0x2000000, RZ ;  /* 0x0200000004007824 */ /* 0x050fe400078e00ff */
        /* <DEDUP_REMOVED lines=13> */
.L_x_2556:
[----:B------:R-:W4:Y:S02]  /*27b0*/  LDG.E.U16 R0, desc[UR36][R4.64] ;  /* 0x0000002404007981 */ /* 0x000f24000c1e1500 */
[----:B----4-:R-:W-:-:S04]  /*27c0*/  IMAD.U32 R0, R0, 0x10000, RZ ;  /* 0x0001000000007824 */ /* 0x010fc800078e00ff */
[----:B------:R-:W-:-:S04]  /*27d0*/  FMUL.FTZ R0, R0, 1 ;  /* 0x3f80000000007820 */ /* 0x000fc80000410000 */
[----:B------:R4:W0:Y:S02]  /*27e0*/  F2F.F64.F32 R24, R0 ;  /* 0x0000000000187310 */ /* 0x0008240000201800 */
[----:B0---4-:R-:W-:Y:S05]  /*27f0*/  BRA `(.L_x_2546) ;  /* 0x0000000400b07947 */ /* 0x011fea0003800000 */
.L_x_2553:
        /* <DEDUP_REMOVED lines=8> */
[----:B------:R-:W4:Y:S02]  /*2880*/  LDG.E.U16 R4, desc[UR36][R4.64] ;  /* 0x0000002404047981 */ /* 0x000f24000c1e1500 */
[----:B----4-:R0:W1:Y:S02]  /*2890*/  I2F.F64.U16 R24, R4 ;  /* 0x0000000400187312 */ /* 0x0100640000101800 */
[----:B01----:R-:W-:Y:S05]  /*28a0*/  BRA `(.L_x_2546) ;  /* 0x0000000400847947 */ /* 0x003fea0003800000 */
.L_x_2560:
[----:B------:R-:W4:Y:S01]  /*28b0*/  LDG.E.U8 R4, desc[UR36][R4.64] ;  /* 0x0000002404047981 */ /* 0x000f22000c1e1100 */
[----:B------:R-:W-:Y:S02]  /*28c0*/  CS2R R24, SRZ ;  /* 0x0000000000187805 */ /* 0x000fe4000001ff00 */
[----:B----4-:R-:W-:-:S13]  /*28d0*/  ISETP.NE.AND P0, PT, R4, RZ, PT ;  /* 0x000000ff0400720c */ /* 0x010fda0003f05270 */
        /* <DEDUP_REMOVED lines=18> */
.L_x_2562:
[----:B------:R-:W-:Y:S05]  /*2a00*/  BSYNC.RECONVERGENT B0 ;  /* 0x0000000000007941 */ /* 0x000fea0003800200 */
.L_x_2561:
[----:B------:R-:W-:Y:S01]  /*2a10*/  IMAD.SHL.U32 R0, R0, 0x100000, RZ ;  /* 0x0010000000007824 */ /* 0x000fe200078e00ff */
[----:B------:R-:W-:-:S04]  /*2a20*/  LEA R3, R3, 0x3b800000, 0x17 ;  /* 0x3b80000003037811 */ /* 0x000fc800078eb8ff */
[----:B------:R-:W-:-:S05]  /*2a30*/  LOP3.LUT R0, R3, R0, R7, 0xfe, !PT ;  /* 0x0000000003007212 */ /* 0x000fca00078efe07 */
[----:B------:R-:W-:-:S04]  /*2a40*/  FMUL.FTZ R0, R0, 1 ;  /* 0x3f80000000007820 */ /* 0x000fc80000410000 */
[----:B------:R0:W1:Y:S02]  /*2a50*/  F2F.F64.F32 R24, R0 ;  /* 0x0000000000187310 */ /* 0x0000640000201800 */
[----:B01----:R-:W-:Y:S05]  /*2a60*/  BRA `(.L_x_2546) ;  /* 0x0000000400147947 */ /* 0x003fea0003800000 */
.L_x_2559:
        /* <DEDUP_REMOVED lines=21> */
.L_x_2564:
[----:B------:R-:W-:Y:S05]  /*2bc0*/  BSYNC.RECONVERGENT B0 ;  /* 0x0000000000007941 */ /* 0x000fea0003800200 */
.L_x_2563:
[----:B------:R-:W-:Y:S01]  /*2bd0*/  IMAD.SHL.U32 R0, R0, 0x200000, RZ ;  /* 0x0020000000007824 */ /* 0x000fe200078e00ff */
[----:B------:R-:W-:-:S04]  /*2be0*/  LEA R3, R3, 0x37800000, 0x17 ;  /* 0x3780000003037811 */ /* 0x000fc800078eb8ff */
[----:B------:R-:W-:-:S05]  /*2bf0*/  LOP3.LUT R0, R3, R0, R7, 0xfe, !PT ;  /* 0x0000000003007212 */ /* 0x000fca00078efe07 */
[----:B------:R-:W-:-:S04]  /*2c00*/  FMUL.FTZ R0, R0, 1 ;  /* 0x3f80000000007820 */ /* 0x000fc80000410000 */
[----:B------:R0:W1:Y:S02]  /*2c10*/  F2F.F64.F32 R24, R0 ;  /* 0x0000000000187310 */ /* 0x0000640000201800 */
[----:B01----:R-:W-:Y:S05]  /*2c20*/  BRA `(.L_x_2546) ;  /* 0x0000000000a47947 */ /* 0x003fea0003800000 */
.L_x_2558:
        /* <DEDUP_REMOVED lines=8> */
[----:B------:R-:W-:Y:S01]  /*2cb0*/  IMAD.MOV.U32 R25, RZ, RZ, 0x38000000 ;  /* 0x38000000ff197424 */ /* 0x000fe200078e00ff */
[----:B----4-:R-:W-:-:S13]  /*2cc0*/  ISETP.NE.AND P0, PT, R0, RZ, PT ;  /* 0x000000ff0000720c */ /* 0x010fda0003f05270 */
[----:B------:R-:W-:Y:S05]  /*2cd0*/  @!P0 BRA `(.L_x_2546) ;  /* 0x0000000000788947 */ /* 0x000fea0003800000 */
[----:B------:R-:W-:-:S13]  /*2ce0*/  ISETP.NE.AND P0, PT, R0, 0xff, PT ;  /* 0x000000ff0000780c */ /* 0x000fda0003f05270 */
[----:B------:R-:W-:Y:S02]  /*2cf0*/  @P0 IMAD.SHL.U32 R0, R0, 0x800000, RZ ;  /* 0x0080000000000824 */ /* 0x000fe400078e00ff */
[----:B------:R-:W-:Y:S02]  /*2d00*/  @!P0 IMAD.MOV.U32 R24, RZ, RZ, 0x20000000 ;  /* 0x20000000ff188424 */ /* 0x000fe400078e00ff */
[----:B------:R-:W-:Y:S02]  /*2d10*/  @!P0 IMAD.MOV.U32 R25, RZ, RZ, 0x7ff80000 ;  /* 0x7ff80000ff198424 */ /* 0x000fe400078e00ff */
[----:B------:R-:W-:-:S04]  /*2d20*/  @P0 FMUL.FTZ R0, R0, 1 ;  /* 0x3f80000000000820 */ /* 0x000fc80000410000 */
[----:B------:R0:W1:Y:S02]  /*2d30*/  @P0 F2F.F64.F32 R24, R0 ;  /* 0x0000000000180310 */ /* 0x0000640000201800 */
[----:B01----:R-:W-:Y:S05]  /*2d40*/  BRA `(.L_x_2546) ;  /* 0x00000000005c7947 */ /* 0x003fea0003800000 */
.L_x_2545:
[----:B------:R-:W-:Y:S01]  /*2d50*/  MOV R14, 0x1c0 ;  /* 0x000001c0000e7802 */ /* 0x000fe20000000f00 */
[----:B------:R-:W0:Y:S01]  /*2d60*/  LDCU.64 UR4, c[0x4][0x1a0] ;  /* 0x01003400ff0477ac */ /* 0x000e220008000a00 */
[----:B------:R-:W-:Y:S02]  /*2d70*/  IMAD.MOV.U32 R8, RZ, RZ, 0x4e ;  /* 0x0000004eff087424 */ /* 0x000fe400078e00ff */
[----:B------:R-:W-:Y:S01]  /*2d80*/  IMAD.MOV.U32 R12, RZ, RZ, 0x1 ;  /* 0x00000001ff0c7424 */ /* 0x000fe200078e00ff */
[----:B------:R-:W1:Y:S01]  /*2d90*/  LDCU.64 UR6, c[0x4][0x1a8] ;  /* 0x01003500ff0677ac */ /* 0x000e620008000a00 */
[----:B------:R-:W4:Y:S01]  /*2da0*/  LDC.64 R14, c[0x4][R14] ;  /* 0x010000000e0e7b82 */ /* 0x000f220000000a00 */
[----:B------:R-:W-:Y:S01]  /*2db0*/  IMAD.MOV.U32 R13, RZ, RZ, RZ ;  /* 0x000000ffff0d7224 */ /* 0x000fe200078e00ff */
[----:B------:R-:W2:Y:S01]  /*2dc0*/  LDCU.64 UR8, c[0x4][0x60] ;  /* 0x01000c00ff0877ac */ /* 0x000ea20008000a00 */
[----:B0-----:R-:W-:Y:S02]  /*2dd0*/  IMAD.U32 R4, RZ, RZ, UR4 ;  /* 0x00000004ff047e24 */ /* 0x001fe4000f8e00ff */
[----:B------:R-:W-:-:S02]  /*2de0*/  IMAD.U32 R5, RZ, RZ, UR5 ;  /* 0x00000005ff057e24 */ /* 0x000fc4000f8e00ff */
[----:B-1----:R-:W-:Y:S02]  /*2df0*/  IMAD.U32 R6, RZ, RZ, UR6 ;  /* 0x00000006ff067e24 */ /* 0x002fe4000f8e00ff */
[----:B------:R-:W-:Y:S02]  /*2e00*/  IMAD.U32 R7, RZ, RZ, UR7 ;  /* 0x00000007ff077e24 */ /* 0x000fe4000f8e00ff */
[----:B--2---:R-:W-:Y:S02]  /*2e10*/  IMAD.U32 R10, RZ, RZ, UR8 ;  /* 0x00000008ff0a7e24 */ /* 0x004fe4000f8e00ff */
[----:B------:R-:W-:-:S07]  /*2e20*/  IMAD.U32 R11, RZ, RZ, UR9 ;  /* 0x00000009ff0b7e24 */ /* 0x000fce000f8e00ff */
[----:B------:R-:W-:-:S07]  /*2e30*/  LEPC R20, `(.L_x_2567) ;  /* 0x000000001014794e */ /* 0x000fce0000000000 */
[----:B---345:R-:W-:Y:S05]  /*2e40*/  CALL.ABS.NOINC R14 ;  /* 0x000000000e007343 */ /* 0x038fea0003c00000 */
.L_x_2567:
[----:B------:R-:W-:Y:S01]  /*2e50*/  CS2R R24, SRZ ;  /* 0x0000000000187805 */ /* 0x000fe2000001ff00 */
[----:B------:R-:W-:Y:S06]  /*2e60*/  BRA `(.L_x_2546) ;  /* 0x0000000000147947 */ /* 0x000fec0003800000 */
.L_x_2566:
[----:B------:R-:W4:Y:S02]  /*2e70*/  LDG.E.64 R24, desc[UR36][R4.64] ;  /* 0x0000002404187981 */ /* 0x000f24000c1e1b00 */
[----:B----4-:R-:W0:Y:S02]  /*2e80*/  I2F.F64.U64 R24, R24 ;  /* 0x0000001800187312 */ /* 0x010e240000301800 */
[----:B0-----:R-:W-:Y:S05]  /*2e90*/  BRA `(.L_x_2546) ;  /* 0x0000000000087947 */ /* 0x001fea0003800000 */
.L_x_2565:
[----:B------:R-:W4:Y:S02]  /*2ea0*/  LDG.E R4, desc[UR36][R4.64] ;  /* 0x0000002404047981 */ /* 0x000f24000c1e1900 */
[----:B----4-:R4:W0:Y:S02]  /*2eb0*/  I2F.F64.U32 R24, R4 ;  /* 0x0000000400187312 */ /* 0x0108240000201800 */
.L_x_2546:
[----:B------:R-:W-:Y:S05]  /*2ec0*/  BSYNC.RECONVERGENT B6 ;  /* 0x0000000000067941 */ /* 0x000fea0003800200 */
.L_x_2540:
[----:B------:R-:W-:-:S07]  /*2ed0*/  VIADD R2, R2, 0x80 ;  /* 0x0000008002027836 */ /* 0x000fce0000000000 */
.L_x_2539:
[----:B------:R-:W-:Y:S05]  /*2ee0*/  BSYNC.RECONVERGENT B7 ;  /* 0x0000000000077941 */ /* 0x000fea0003800200 */
.L_x_2538:
[----:B------:R-:W-:Y:S01]  /*2ef0*/  ISETP.GE.AND P0, PT, R2, R19, PT ;  /* 0x000000130200720c */ /* 0x000fe20003f06270 */
[----:B------:R-:W-:Y:S01]  /*2f00*/  BSSY.RECONVERGENT B6, `(.L_x_2568) ;  /* 0x00000ef000067945 */ /* 0x000fe20003800200 */
[----:B------:R-:W-:-:S11]  /*2f10*/  CS2R R16, SRZ ;  /* 0x0000000000107805 */ /* 0x000fd6000001ff00 */
[----:B------:R-:W-:Y:S05]  /*2f20*/  @P0 BRA `(.L_x_2569) ;  /* 0x0000000c00b00947 */ /* 0x000fea0003800000 */
[----:B01--4-:R-:W0:Y:S01]  /*2f30*/  LDC.64 R4, c[0x0][0x3b0] ;  /* 0x0000ec00ff047b82 */ /* 0x013e220000000a00 */
        /* <DEDUP_REMOVED lines=19> */
.L_x_2573:
[----:B------:R-:W4:Y:S02]  /*3070*/  LDG.E.U8 R2, desc[UR36][R2.64] ;  /* 0x0000002402027981 */ /* 0x000f24000c1e1100 */
[----:B----4-:R0:W1:Y:S02]  /*3080*/  I2F.F64.U16 R16, R2 ;  /* 0x0000000200107312 */ /* 0x0100640000101800 */
[----:B01----:R-:W-:Y:S05]  /*3090*/  BRA `(.L_x_2569) ;  /* 0x0000000c00547947 */ /* 0x003fea0003800000 */
.L_x_2572:
        /* <DEDUP_REMOVED lines=9> */
.L_x_2576:
[----:B------:R-:W4:Y:S02]  /*3130*/  LDG.E R2, desc[UR36][R2.64] ;  /* 0x0000002402027981 */ /* 0x000f24000c1e1900 */
[----:B----4-:R0:W1:Y:S02]  /*3140*/  I2F.F64 R16, R2 ;  /* 0x0000000200107312 */ /* 0x0100640000201c00 */
[----:B01----:R-:W-:Y:S05]  /*3150*/  BRA `(.L_x_2569) ;  /* 0x0000000c00247947 */ /* 0x003fea0003800000 */
.L_x_2575:
[----:B------:R-:W4:Y:S02]  /*3160*/  LDG.E.U16 R2, desc[UR36][R2.64] ;  /* 0x0000002402027981 */ /* 0x000f24000c1e1500 */
[----:B----4-:R0:W1:Y:S02]  /*3170*/  I2F.F64.S16 R16, R2 ;  /* 0x0000000200107312 */ /* 0x0100640000101c00 */
[----:B01----:R-:W-:Y:S05]  /*3180*/  BRA `(.L_x_2569) ;  /* 0x0000000c00187947 */ /* 0x003fea0003800000 */
.L_x_2571:
        /* <DEDUP_REMOVED lines=8> */
[----:B------:R-:W0:Y:S02]  /*3210*/  F2F.F64.F32 R16, R16 ;  /* 0x0000001000107310 */ /* 0x000e240000201800 */
[----:B0-----:R-:W-:Y:S05]  /*3220*/  BRA `(.L_x_2569) ;  /* 0x0000000800f07947 */ /* 0x001fea0003800000 */
.L_x_2578:
[----:B------:R-:W4:Y:S02]  /*3230*/  LDG.E.U16 R0, desc[UR36][R2.64] ;  /* 0x0000002402007981 */ /* 0x000f24000c1e1500 */
[----:B----4-:R-:W-:-:S05]  /*3240*/  HADD2.F32 R0, -RZ, R0.H0_H0 ;  /* 0x20000000ff007230 */ /* 0x010fca0000004100 */
[----:B------:R-:W-:-:S04]  /*3250*/  FMUL.FTZ R0, R0, 1 ;  /* 0x3f80000000007820 */ /* 0x000fc80000410000 */
[----:B------:R0:W1:Y:S02]  /*3260*/  F2F.F64.F32 R16, R0 ;  /* 0x0000000000107310 */ /* 0x0000640000201800 */
[----:B01----:R-:W-:Y:S05]  /*3270*/  BRA `(.L_x_2569) ;  /* 0x0000000800dc7947 */ /* 0x003fea0003800000 */
.L_x_2577:
        /* <DEDUP_REMOVED lines=10> */
.L_x_2580:
[----:B------:R-:W4:Y:S02]  /*3320*/  LDG.E.U16 R2, desc[UR36][R2.64] ;  /* 0x0000002402027981 */ /* 0x000f24000c1e1500 */
[----:B----4-:R-:W-:-:S05]  /*3330*/  HADD2.F32 R0, -RZ, R2.H0_H0 ;  /* 0x20000002ff007230 */ /* 0x010fca0000004100 */
[----:B------:R-:W-:-:S04]  /*3340*/  FMUL.FTZ R0, R0, 1 ;  /* 0x3f80000000007820 */ /* 0x000fc80000410000 */
[----:B------:R0:W1:Y:S02]  /*3350*/  F2F.F64.F32 R16, R0 ;  /* 0x0000000000107310 */ /* 0x0000640000201800 */
[----:B01----:R-:W-:Y:S05]  /*3360*/  BRA `(.L_x_2569) ;  /* 0x0000000800a07947 */ /* 0x003fea0003800000 */
.L_x_2579:
[----:B------:R0:W5:Y:S01]  /*3370*/  LDG.E.64 R16, desc[UR36][R2.64] ;  /* 0x0000002402107981 */ /* 0x000162000c1e1b00 */
[----:B------:R-:W-:Y:S05]  /*3380*/  BRA `(.L_x_2569) ;  /* 0x0000000800987947 */ /* 0x000fea0003800000 */
.L_x_2570:
        /* <DEDUP_REMOVED lines=13> */
.L_x_2583:
[----:B------:R0:W5:Y:S01]  /*3460*/  LDG.E.64 R16, desc[UR36][R2.64] ;  /* 0x0000002402107981 */ /* 0x000162000c1e1b00 */
[----:B------:R-:W-:Y:S05]  /*3470*/  BRA `(.L_x_2569) ;  /* 0x00000008005c7947 */ /* 0x000fea0003800000 */
.L_x_2582:
        /* <DEDUP_REMOVED lines=25> */
[----:B------:R0:W1:Y:S02]  /*3610*/  F2F.F64.F32 R16, R5 ;  /* 0x0000000500107310 */ /* 0x0000640000201800 */
[----:B01----:R-:W-:Y:S05]  /*3620*/  BRA `(.L_x_2569) ;  /* 0x0000000400f07947 */ /* 0x003fea0003800000 */
.L_x_2585:
[----:B------:R-:W4:Y:S02]  /*3630*/  LDG.E.U8 R2, desc[UR36][R2.64] ;  /* 0x0000002402027981 */ /* 0x000f24000c1e1100 */
[C---:B----4-:R-:W-:Y:S02]  /*3640*/  IMAD.SHL.U32 R0, R2.reuse, 0x2000000, RZ ;  /* 0x0200000002007824 */ /* 0x050fe400078e00ff */
        /* <DEDUP_REMOVED lines=12> */
.L_x_2584:
[----:B------:R-:W4:Y:S02]  /*3710*/  LDG.E.U16 R0, desc[UR36][R2.64] ;  /* 0x0000002402007981 */ /* 0x000f24000c1e1500 */
[----:B----4-:R-:W-:-:S04]  /*3720*/  IMAD.U32 R0, R0, 0x10000, RZ ;  /* 0x0001000000007824 */ /* 0x010fc800078e00ff */
[----:B------:R-:W-:-:S04]  /*3730*/  FMUL.FTZ R0, R0, 1 ;  /* 0x3f80000000007820 */ /* 0x000fc80000410000 */
[----:B------:R0:W1:Y:S02]  /*3740*/  F2F.F64.F32 R16, R0 ;  /* 0x0000000000107310 */ /* 0x0000640000201800 */
[----:B01----:R-:W-:Y:S05]  /*3750*/  BRA `(.L_x_2569) ;  /* 0x0000000400a47947 */ /* 0x003fea0003800000 */
.L_x_2581:
        /* <DEDUP_REMOVED lines=11> */
.L_x_2588:
[----:B------:R-:W4:Y:S02]  /*3810*/  LDG.E.U8 R3, desc[UR36][R2.64] ;  /* 0x0000002402037981 */ /* 0x000f24000c1e1100 */
        /* <DEDUP_REMOVED lines=19> */
.L_x_2590:
[----:B------:R-:W-:Y:S05]  /*3950*/  BSYNC.RECONVERGENT B0 ;  /* 0x0000000000007941 */ /* 0x000fea0003800200 */
.L_x_2589:
[----:B------:R-:W-:Y:S01]  /*3960*/  IMAD.SHL.U32 R0, R0, 0x100000, RZ ;  /* 0x0010000000007824 */ /* 0x000fe200078e00ff */
[----:B------:R-:W-:-:S04]  /*3970*/  LEA R2, R2, 0x3b800000, 0x17 ;  /* 0x3b80000002027811 */ /* 0x000fc800078eb8ff */
[----:B------:R-:W-:-:S05]  /*3980*/  LOP3.LUT R0, R2, R0, R7, 0xfe, !PT ;  /* 0x0000000002007212 */ /* 0x000fca00078efe07 */
[----:B------:R-:W-:-:S04]  /*3990*/  FMUL.FTZ R0, R0, 1 ;  /* 0x3f80000000007820 */ /* 0x000fc80000410000 */
[----:B------:R0:W1:Y:S02]  /*39a0*/  F2F.F64.F32 R16, R0 ;  /* 0x0000000000107310 */ /* 0x0000640000201800 */
[----:B01----:R-:W-:Y:S05]  /*39b0*/  BRA `(.L_x_2569) ;  /* 0x00000004000c7947 */ /* 0x003fea0003800000 */
.L_x_2587:
        /* <DEDUP_REMOVED lines=20> */
.L_x_2592:
[----:B------:R-:W-:Y:S05]  /*3b00*/  BSYNC.RECONVERGENT B0 ;  /* 0x0000000000007941 */ /* 0x000fea0003800200 */
.L_x_2591:
[----:B------:R-:W-:Y:S01]  /*3b10*/  IMAD.SHL.U32 R0, R0, 0x200000, RZ ;  /* 0x0020000000007824 */ /* 0x000fe200078e00ff */
[----:B------:R-:W-:-:S04]  /*3b20*/  LEA R2, R2, 0x37800000, 0x17 ;  /* 0x3780000002027811 */ /* 0x000fc800078eb8ff */
[----:B------:R-:W-:-:S05]  /*3b30*/  LOP3.LUT R0, R2, R0, R7, 0xfe, !PT ;  /* 0x0000000002007212 */ /* 0x000fca00078efe07 */
[----:B------:R-:W-:-:S04]  /*3b40*/  FMUL.FTZ R0, R0, 1 ;  /* 0x3f80000000007820 */ /* 0x000fc80000410000 */
[----:B------:R0:W1:Y:S02]  /*3b50*/  F2F.F64.F32 R16, R0 ;  /* 0x0000000000107310 */ /* 0x0000640000201800 */
[----:B01----:R-:W-:Y:S05]  /*3b60*/  BRA `(.L_x_2569) ;  /* 0x0000000000a07947 */ /* 0x003fea0003800000 */
.L_x_2586:
        /* <DEDUP_REMOVED lines=18> */
.L_x_2574:
        /* <DEDUP_REMOVED lines=16> */
.L_x_2595:
[----:B------:R-:W-:Y:S05]  /*3d90*/  BRA `(.L_x_2569) ;  /* 0x0000000000147947 */ /* 0x000fea0003800000 */
.L_x_2594:
[----:B------:R-:W4:Y:S02]  /*3da0*/  LDG.E.64 R16, desc[UR36][R2.64] ;  /* 0x0000002402107981 */ /* 0x000f24000c1e1b00 */
[----:B----4-:R-:W0:Y:S02]  /*3db0*/  I2F.F64.U64 R16, R16 ;  /* 0x0000001000107312 */ /* 0x010e240000301800 */
[----:B0-----:R-:W-:Y:S05]  /*3dc0*/  BRA `(.L_x_2569) ;  /* 0x0000000000087947 */ /* 0x001fea0003800000 */
.L_x_2593:
[----:B------:R-:W4:Y:S02]  /*3dd0*/  LDG.E R2, desc[UR36][R2.64] ;  /* 0x0000002402027981 */ /* 0x000f24000c1e1900 */
[----:B----4-:R0:W1:Y:S02]  /*3de0*/  I2F.F64.U32 R16, R2 ;  /* 0x0000000200107312 */ /* 0x0100640000201800 */
.L_x_2569:
[----:B------:R-:W-:Y:S05]  /*3df0*/  BSYNC.RECONVERGENT B6 ;  /* 0x0000000000067941 */ /* 0x000fea0003800200 */
.L_x_2568:
[----:B0-----:R-:W0:Y:S01]  /*3e00*/  LDC.U8 R2, c[0x0][0x3c4] ;  /* 0x0000f100ff027b82 */ /* 0x001e220000000000 */
[CC--:B------:R-:W-:Y:S01]  /*3e10*/  ISETP.GE.AND P2, PT, R23.reuse, R19.reuse, PT ;  /* 0x000000131700720c */ /* 0x0c0fe20003f46270 */
[C---:B------:R-:W-:Y:S01]  /*3e20*/  VIADD R0, R23.reuse, 0x100 ;  /* 0x0000010017007836 */ /* 0x040fe20000000000 */
[----:B------:R-:W-:Y:S01]  /*3e30*/  BSSY.RECONVERGENT B0, `(.L_x_2596) ;  /* 0x0000017000007945 */ /* 0x000fe20003800200 */
[C---:B-1--4-:R-:W-:Y:S02]  /*3e40*/  VIADD R4, R23.reuse, 0x180 ;  /* 0x0000018017047836 */ /* 0x052fe40000000000 */
[----:B------:R-:W-:Y:S01]  /*3e50*/  VIADD R22, R23, 0x80 ;  /* 0x0000008017167836 */ /* 0x000fe20000000000 */
[-C--:B------:R-:W-:Y:S02]  /*3e60*/  ISETP.GE.AND P0, PT, R0, R19.reuse, PT ;  /* 0x000000130000720c */ /* 0x080fe40003f06270 */
[-C--:B------:R-:W-:Y:S02]  /*3e70*/  ISETP.GE.AND P1, PT, R4, R19.reuse, PT ;  /* 0x000000130400720c */ /* 0x080fe40003f26270 */
[----:B------:R-:W-:-:S03]  /*3e80*/  ISETP.GE.AND P3, PT, R22, R19, PT ;  /* 0x000000131600720c */ /* 0x000fc60003f66270 */
[----:B------:R-:W-:Y:S10]  /*3e90*/  @P2 BRA `(.L_x_2597) ;  /* 0x0000000000402947 */ /* 0x000ff40003800000 */
[----:B------:R-:W1:Y:S01]  /*3ea0*/  LDCU.64 UR4, c[0x0][0x398] ;  /* 0x00007300ff0477ac */ /* 0x000e620008000a00 */
[----:B---3-5:R-:W1:Y:S02]  /*3eb0*/  DSETP.NEU.AND P5, PT, R28, -INF , PT ;  /* 0xfff000001c00742a */ /* 0x028e640003fad000 */
[----:B-1----:R-:W-:Y:S02]  /*3ec0*/  FSEL R4, R28, UR4, P5 ;  /* 0x000000041c047c08 */ /* 0x002fe4000a800000 */
[----:B------:R-:W-:-:S15]  /*3ed0*/  FSEL R5, R29, UR5, P5 ;  /* 0x000000051d057c08 */ /* 0x000fde000a800000 */
[----:B------:R-:W-:-:S15]  /*3ee0*/  NOP ;  /* 0x0000000000007918 */ /* 0x000fde0000000000 */
[----:B------:R-:W-:-:S15]  /*3ef0*/  NOP ;  /* 0x0000000000007918 */ /* 0x000fde0000000000 */
[----:B------:R-:W-:-:S15]  /*3f00*/  NOP ;  /* 0x0000000000007918 */ /* 0x000fde0000000000 */
[----:B------:R-:W1:Y:S02]  /*3f10*/  DSETP.NEU.AND P4, PT, R28, +INF , PT ;  /* 0x7ff000001c00742a */ /* 0x000e640003f8d000 */
[----:B-1----:R-:W1:Y:S08]  /*3f20*/  @!P4 LDC R4, c[0x0][0x390] ;  /* 0x0000e400ff04cb82 */ /* 0x002e700000000800 */
[----:B------:R-:W3:-:S15]  /*3f30*/  @!P4 LDC R5, c[0x0][0x394] ;  /* 0x0000e500ff05cb82 */ /* 0x000ede0000000800 */
[----:B------:R-:W-:-:S15]  /*3f40*/  NOP ;  /* 0x0000000000007918 */ /* 0x000fde0000000000 */
[----:B------:R-:W-:-:S15]  /*3f50*/  NOP ;  /* 0x0000000000007918 */ /* 0x000fde0000000000 */
[----:B------:R-:W-:-:S09]  /*3f60*/  NOP ;  /* 0x0000000000007918 */ /* 0x000fd20000000000 */
[----:B------:R-:W1:Y:S02]  /*3f70*/  DSETP.NAN.AND P4, PT, R28, R28, PT ;  /* 0x0000001c1c00722a */ /* 0x000e640003f88000 */
[----:B-1----:R-:W1:Y:S08]  /*3f80*/  @P4 LDC R4, c[0x0][0x388] ;  /* 0x0000e200ff044b82 */ /* 0x002e700000000800 */
[----:B---3--:R-:W4:Y:S02]  /*3f90*/  @P4 LDC R5, c[0x0][0x38c] ;  /* 0x0000e300ff054b82 */ /* 0x008f240000000800 */
.L_x_2597:
[----:B------:R-:W-:Y:S05]  /*3fa0*/  BSYNC.RECONVERGENT B0 ;  /* 0x0000000000007941 */ /* 0x000fea0003800200 */
.L_x_2596:
[----:B------:R-:W-:Y:S04]  /*3fb0*/  BSSY.RECONVERGENT B0, `(.L_x_2598) ;  /* 0x0000012000007945 */ /* 0x000fe80003800200 */
[----:B------:R-:W-:Y:S05]  /*3fc0*/  @P3 BRA `(.L_x_2599) ;  /* 0x0000000000403947 */ /* 0x000fea0003800000 */
[----:B------:R-:W3:Y:S01]  /*3fd0*/  LDCU.64 UR4, c[0x0][0x398] ;  /* 0x00007300ff0477ac */ /* 0x000ee20008000a00 */
[----:B--2--5:R-:W3:Y:S02]  /*3fe0*/  DSETP.NEU.AND P4, PT, R26, -INF , PT ;  /* 0xfff000001a00742a */ /* 0x024ee40003f8d000 */
[----:B---3--:R-:W-:Y:S02]  /*3ff0*/  FSEL R28, R26, UR4, P4 ;  /* 0x000000041a1c7c08 */ /* 0x008fe4000a000000 */
[----:B------:R-:W-:-:S15]  /*4000*/  FSEL R29, R27, UR5, P4 ;  /* 0x000000051b1d7c08 */ /* 0x000fde000a000000 */
[----:B------:R-:W-:-:S15]  /*4010*/  NOP ;  /* 0x0000000000007918 */ /* 0x000fde0000000000 */
[----:B------:R-:W-:-:S15]  /*4020*/  NOP ;  /* 0x0000000000007918 */ /* 0x000fde0000000000 */
[----:B------:R-:W-:-:S15]  /*4030*/  NOP ;  /* 0x0000000000007918 */ /* 0x000fde0000000000 */
[----:B------:R-:W2:Y:S02]  /*4040*/  DSETP.NEU.AND P3, PT, R26, +INF , PT ;  /* 0x7ff000001a00742a */ /* 0x000ea40003f6d000 */
[----:B--2---:R-:W2:Y:S08]  /*4050*/  @!P3 LDC R28, c[0x0][0x390] ;  /* 0x0000e400ff1cbb82 */ /* 0x004eb00000000800 */
[----:B------:R-:W3:-:S15]  /*4060*/  @!P3 LDC R29, c[0x0][0x394] ;  /* 0x0000e500ff1dbb82 */ /* 0x000ede0000000800 */
[----:B------:R-:W-:-:S15]  /*4070*/  NOP ;  /* 0x0000000000007918 */ /* 0x000fde0000000000 */
[----:B------:R-:W-:-:S15]  /*4080*/  NOP ;  /* 0x0000000000007918 */ /* 0x000fde0000000000 */
[----:B------:R-:W-:-:S09]  /*4090*/  NOP ;  /* 0x0000000000007918 */ /* 0x000fd20000000000 */
[----:B------:R-:W2:Y:S02]  /*40a0*/  DSETP.NAN.AND P3, PT, R26, R26, PT ;  /* 0x0000001a1a00722a */ /* 0x000ea40003f68000 */
[----:B--2---:R-:W2:Y:S08]  /*40b0*/  @P3 LDC R28, c[0x0][0x388] ;  /* 0x0000e200ff1c3b82 */ /* 0x004eb00000000800 */
[----:B---3--:R-:W3:Y:S02]  /*40c0*/  @P3 LDC R29, c[0x0][0x38c] ;  /* 0x0000e300ff1d3b82 */ /* 0x008ee40000000800 */
.L_x_2599:
[----:B------:R-:W-:Y:S05]  /*40d0*/  BSYNC.RECONVERGENT B0 ;  /* 0x0000000000007941 */ /* 0x000fea0003800200 */
.L_x_2598:
[----:B------:R-:W-:Y:S04]  /*40e0*/  BSSY.RECONVERGENT B0, `(.L_x_2600) ;  /* 0x0000014000007945 */ /* 0x000fe80003800200 */
[----:B------:R-:W-:Y:S05]  /*40f0*/  @P0 BRA `(.L_x_2601) ;  /* 0x0000000000480947 */ /* 0x000fea0003800000 */
[----:B------:R-:W0:Y:S01]  /*4100*/  LDCU.64 UR4, c[0x0][0x398] ;  /* 0x00007300ff0477ac */ /* 0x000e220008000a00 */
[----:B-----5:R-:W0:Y:S02]  /*4110*/  DSETP.NEU.AND P3, PT, R24, -INF , PT ;  /* 0xfff000001800742a */ /* 0x020e240003f6d000 */
[----:B0-----:R-:W-:Y:S02]  /*4120*/  FSEL R0, R24, UR4, P3 ;  /* 0x0000000418007c08 */ /* 0x001fe40009800000 */
[----:B------:R-:W-:-:S15]  /*4130*/  FSEL R3, R25, UR5, P3 ;  /* 0x0000000519037c08 */ /* 0x000fde0009800000 */
[----:B------:R-:W-:-:S15]  /*4140*/  NOP ;  /* 0x0000000000007918 */ /* 0x000fde0000000000 */
[----:B------:R-:W-:-:S15]  /*4150*/  NOP ;  /* 0x0000000000007918 */ /* 0x000fde0000000000 */
[----:B------:R-:W-:-:S15]  /*4160*/  NOP ;  /* 0x0000000000007918 */ /* 0x000fde0000000000 */
        /* <DEDUP_REMOVED lines=9> */
[----:B0-----:R-:W-:-:S02]  /*4200*/  IMAD.MOV.U32 R24, RZ, RZ, R0 ;  /* 0x000000ffff187224 */ /* 0x001fc400078e0000 */
[----:B-1----:R-:W-:-:S07]  /*4210*/  IMAD.MOV.U32 R25, RZ, RZ, R3 ;  /* 0x000000ffff197224 */ /* 0x002fce00078e0003 */
.L_x_2601:
[----:B------:R-:W-:Y:S05]  /*4220*/  BSYNC.RECONVERGENT B0 ;  /* 0x0000000000007941 */ /* 0x000fea0003800200 */
.L_x_2600:
        /* <DEDUP_REMOVED lines=20> */
.L_x_2603:
[----:B------:R-:W-:Y:S05]  /*4370*/  BSYNC.RECONVERGENT B0 ;  /* 0x0000000000007941 */ /* 0x000fea0003800200 */
.L_x_2602:
[----:B------:R-:W-:Y:S04]  /*4380*/  BSSY.RECONVERGENT B6, `(.L_x_2604) ;  /* 0x0000150000067945 */ /* 0x000fe80003800200 */
[----:B------:R-:W-:Y:S05]  /*4390*/  @P2 BRA `(.L_x_2605) ;  /* 0x0000001400382947 */ /* 0x000fea0003800000 */
[----:B------:R-:W1:Y:S01]  /*43a0*/  LDCU UR4, c[0x0][0x3c8] ;  /* 0x00007900ff0477ac */ /* 0x000e620008000800 */
[----:B------:R-:W2:Y:S01]  /*43b0*/  LDC.64 R8, c[0x0][0x3a8] ;  /* 0x0000ea00ff087b82 */ /* 0x000ea20000000a00 */
[----:B------:R-:W-:Y:S01]  /*43c0*/  IMAD R0, R18, 0x200, R23 ;  /* 0x0000020012007824 */ /* 0x000fe200078e0217 */
        /* <DEDUP_REMOVED lines=15> */
[----:B----4-:R-:W0:Y:S01]  /*44c0*/  F2I.F64.TRUNC R5, R4 ;  /* 0x0000000400057311 */ /* 0x010e22000030d100 */
[----:B------:R-:W-:Y:S01]  /*44d0*/  IMAD.MOV.U32 R23, RZ, RZ, R22 ;  /* 0x000000ffff177224 */ /* 0x000fe200078e0016 */
[----:B0-----:R0:W-:Y:S01]  /*44e0*/  STG.E.U8 desc[UR36][R8.64], R5 ;  /* 0x0000000508007986 */ /* 0x0011e2000c101124 */
[----:B------:R-:W-:Y:S05]  /*44f0*/  BRA `(.L_x_2605) ;  /* 0x0000001000e07947 */ /* 0x000fea0003800000 */
.L_x_2609:
[----:B----4-:R-:W0:Y:S01]  /*4500*/  F2I.S64.F64.TRUNC R4, R4 ;  /* 0x0000000400047311 */ /* 0x010e22000030d900 */
[----:B------:R-:W-:Y:S02]  /*4510*/  IMAD.MOV.U32 R23, RZ, RZ, R22 ;  /* 0x000000ffff177224 */ /* 0x000fe400078e0016 */
[----:B0-----:R-:W-:-:S05]  /*4520*/  IMAD.MOV.U32 R3, RZ, RZ, R4 ;  /* 0x000000ffff037224 */ /* 0x001fca00078e0004 */
[----:B------:R0:W-:Y:S01]  /*4530*/  STG.E.U8 desc[UR36][R8.64], R3 ;  /* 0x0000000308007986 */ /* 0x0001e2000c101124 */
[----:B------:R-:W-:Y:S05]  /*4540*/  BRA `(.L_x_2605) ;  /* 0x0000001000cc7947 */ /* 0x000fea0003800000 */
.L_x_2608:
[----:B------:R-:W-:-:S13]  /*4550*/  ISETP.NE.AND P0, PT, R0, 0x2, PT ;  /* 0x000000020000780c */ /* 0x000fda0003f05270 */
[----:B------:R-:W-:Y:S05]  /*4560*/  @!P0 BRA `(.L_x_2611) ;  /* 0x0000000000308947 */ /* 0x000fea0003800000 */
[----:B------:R-:W-:-:S13]  /*4570*/  ISETP.NE.AND P0, PT, R0, 0x3, PT ;  /* 0x000000030000780c */ /* 0x000fda0003f05270 */
[----:B------:R-:W-:Y:S05]  /*4580*/  @!P0 BRA `(.L_x_2612) ;  /* 0x0000000000188947 */ /* 0x000fea0003800000 */
[----:B------:R-:W-:-:S13]  /*4590*/  ISETP.NE.AND P0, PT, R0, 0x4, PT ;  /* 0x000000040000780c */ /* 0x000fda0003f05270 */
[----:B------:R-:W-:Y:S05]  /*45a0*/  @P0 BRA `(.L_x_2610) ;  /* 0x0000000c00ec0947 */ /* 0x000fea0003800000 */
[----:B----4-:R-:W0:Y:S01]  /*45b0*/  F2I.S64.F64.TRUNC R4, R4 ;  /* 0x0000000400047311 */ /* 0x010e22000030d900 */
[----:B------:R-:W-:Y:S01]  /*45c0*/  IMAD.MOV.U32 R23, RZ, RZ, R22 ;  /* 0x000000ffff177224 */ /* 0x000fe200078e0016 */
[----:B0-----:R0:W-:Y:S01]  /*45d0*/  STG.E.64 desc[UR36][R8.64], R4 ;  /* 0x0000000408007986 */ /* 0x0011e2000c101b24 */
[----:B------:R-:W-:Y:S05]  /*45e0*/  BRA `(.L_x_2605) ;  /* 0x0000001000a47947 */ /* 0x000fea0003800000 */
.L_x_2612:
[----:B----4-:R-:W0:Y:S01]  /*45f0*/  F2I.F64.TRUNC R5, R4 ;  /* 0x0000000400057311 */ /* 0x010e22000030d100 */
[----:B------:R-:W-:Y:S01]  /*4600*/  IMAD.MOV.U32 R23, RZ, RZ, R22 ;  /* 0x000000ffff177224 */ /* 0x000fe200078e0016 */
[----:B0-----:R0:W-:Y:S01]  /*4610*/  STG.E desc[UR36][R8.64], R5 ;  /* 0x0000000508007986 */ /* 0x0011e2000c101924 */
[----:B------:R-:W-:Y:S05]  /*4620*/  BRA `(.L_x_2605) ;  /* 0x0000001000947947 */ /* 0x000fea0003800000 */
.L_x_2611:
[----:B----4-:R-:W0:Y:S01]  /*4630*/  F2I.F64.TRUNC R5, R4 ;  /* 0x0000000400057311 */ /* 0x010e22000030d100 */
[----:B------:R-:W-:Y:S01]  /*4640*/  IMAD.MOV.U32 R23, RZ, RZ, R22 ;  /* 0x000000ffff177224 */ /* 0x000fe200078e0016 */
[----:B0-----:R0:W-:Y:S01]  /*4650*/  STG.E.U16 desc[UR36][R8.64], R5 ;  /* 0x0000000508007986 */ /* 0x0011e2000c101524 */
[----:B------:R-:W-:Y:S05]  /*4660*/  BRA `(.L_x_2605) ;  /* 0x0000001000847947 */ /* 0x000fea0003800000 */
.L_x_2607:
[----:B------:R-:W-:-:S13]  /*4670*/  ISETP.GT.AND P0, PT, R0, 0x6, PT ;  /* 0x000000060000780c */ /* 0x000fda0003f04270 */
[----:B------:R-:W-:Y:S05]  /*4680*/  @P0 BRA `(.L_x_2613) ;  /* 0x0000000000740947 */ /* 0x000fea0003800000 */
[----:B------:R-:W-:-:S13]  /*4690*/  ISETP.NE.AND P0, PT, R0, 0x5, PT ;  /* 0x000000050000780c */ /* 0x000fda0003f05270 */
[----:B------:R-:W-:Y:S05]  /*46a0*/  @!P0 BRA `(.L_x_2614) ;  /* 0x0000000000388947 */ /* 0x000fea0003800000 */
[----:B------:R-:W-:-:S13]  /*46b0*/  ISETP.NE.AND P0, PT, R0, 0x6, PT ;  /* 0x000000060000780c */ /* 0x000fda0003f05270 */
[----:B------:R-:W-:Y:S05]  /*46c0*/  @P0 BRA `(.L_x_2610) ;  /* 0x0000000c00a40947 */ /* 0x000fea0003800000 */
[----:B------:R-:W-:Y:S01]  /*46d0*/  UMOV UR4, 0xf0000000 ;  /* 0xf000000000047882 */ /* 0x000fe20000000000 */
[----:B------:R-:W-:Y:S01]  /*46e0*/  UMOV UR5, 0x380fffff ;  /* 0x380fffff00057882 */ /* 0x000fe20000000000 */
[----:B----4-:R-:W0:-:S15]  /*46f0*/  F2F.F32.F64 R3, R4 ;  /* 0x0000000400037310 */ /* 0x010e1e0000301000 */
[----:B------:R-:W-:-:S15]  /*4700*/  NOP ;  /* 0x0000000000007918 */ /* 0x000fde0000000000 */
[----:B------:R-:W-:-:S15]  /*4710*/  NOP ;  /* 0x0000000000007918 */ /* 0x000fde0000000000 */
[----:B------:R-:W-:-:S15]  /*4720*/  NOP ;  /* 0x0000000000007918 */ /* 0x000fde0000000000 */
[----:B------:R-:W-:-:S04]  /*4730*/  NOP ;  /* 0x0000000000007918 */ /* 0x000fc80000000000 */
[----:B------:R-:W0:Y:S01]  /*4740*/  DSETP.GEU.AND P0, PT, |R4|, UR4, PT ;  /* 0x0000000404007e2a */ /* 0x000e22000bf0e200 */
[----:B------:R-:W-:Y:S02]  /*4750*/  IMAD.MOV.U32 R23, RZ, RZ, R22 ;  /* 0x000000ffff177224 */ /* 0x000fe400078e0016 */
[----:B0-----:R-:W-:-:S05]  /*4760*/  @!P0 FMUL R3, R3, 1.175494350822287508e-38 ;  /* 0x0080000003038820 */ /* 0x001fca0000400000 */
[----:B------:R0:W-:Y:S01]  /*4770*/  STG.E desc[UR36][R8.64], R3 ;  /* 0x0000000308007986 */ /* 0x0001e2000c101924 */
[----:B------:R-:W-:Y:S05]  /*4780*/  BRA `(.L_x_2605) ;  /* 0x00000010003c7947 */ /* 0x000fea0003800000 */
.L_x_2614:
        /* <DEDUP_REMOVED lines=10> */
[----:B------:R-:W-:-:S05]  /*4830*/  F2FP.F16.F32.PACK_AB R0, RZ, R0 ;  /* 0x00000000ff00723e */ /* 0x000fca00000000ff */
[----:B------:R0:W-:Y:S01]  /*4840*/  STG.E.U16 desc[UR36][R8.64], R0 ;  /* 0x0000000008007986 */ /* 0x0001e2000c101524 */
[----:B------:R-:W-:Y:S05]  /*4850*/  BRA `(.L_x_2605) ;  /* 0x0000001000087947 */ /* 0x000fea0003800000 */
.L_x_2613:
[----:B------:R-:W-:-:S13]  /*4860*/  ISETP.NE.AND P0, PT, R0, 0x7, PT ;  /* 0x000000070000780c */ /* 0x000fda0003f05270 */
[----:B------:R-:W-:Y:S05]  /*4870*/  @!P0 BRA `(.L_x_2615) ;  /* 0x00000000007c8947 */ /* 0x000fea0003800000 */
        /* <DEDUP_REMOVED lines=12> */
[----:B------:R-:W-:Y:S02]  /*4940*/  IMAD.MOV.U32 R7, RZ, RZ, RZ ;  /* 0x000000ffff077224 */ /* 0x000fe400078e00ff */
[----:B0-----:R-:W-:Y:S01]  /*4950*/  @!P0 FMUL R6, R6, 1.175494350822287508e-38 ;  /* 0x0080000006068820 */ /* 0x001fe20000400000 */
[----:B------:R-:W-:-:S04]  /*4960*/  IMAD.MOV.U32 R23, RZ, RZ, R22 ;  /* 0x000000ffff177224 */ /* 0x000fc800078e0016 */
[----:B------:R0:W-:Y:S01]  /*4970*/  STG.E.64 desc[UR36][R8.64], R6 ;  /* 0x0000000608007986 */ /* 0x0001e2000c101b24 */
[----:B------:R-:W-:Y:S05]  /*4980*/  BRA `(.L_x_2605) ;  /* 0x0000000c00bc7947 */ /* 0x000fea0003800000 */
.L_x_2616:
        /* <DEDUP_REMOVED lines=10> */
[----:B------:R-:W-:-:S04]  /*4a30*/  F2FP.F16.F32.PACK_AB R3, RZ, R0 ;  /* 0x00000000ff03723e */ /* 0x000fc800000000ff */
[----:B------:R-:W-:-:S05]  /*4a40*/  PRMT R3, R3, 0x5410, RZ ;  /* 0x0000541003037816 */ /* 0x000fca00000000ff */
[----:B------:R0:W-:Y:S01]  /*4a50*/  STG.E desc[UR36][R8.64], R3 ;  /* 0x0000000308007986 */ /* 0x0001e2000c101924 */
[----:B------:R-:W-:Y:S05]  /*4a60*/  BRA `(.L_x_2605) ;  /* 0x0000000c00847947 */ /* 0x000fea0003800000 */
.L_x_2615:
[----:B----4-:R0:W-:Y:S01]  /*4a70*/  STG.E.64 desc[UR36][R8.64], R4 ;  /* 0x0000000408007986 */ /* 0x0101e2000c101b24 */
[----:B------:R-:W-:Y:S01]  /*4a80*/  IMAD.MOV.U32 R23, RZ, RZ, R22 ;  /* 0x000000ffff177224 */ /* 0x000fe200078e0016 */
[----:B------:R-:W-:Y:S06]  /*4a90*/  BRA `(.L_x_2605) ;  /* 0x0000000c00787947 */ /* 0x000fec0003800000 */
.L_x_2606:
        /* <DEDUP_REMOVED lines=8> */
[----:B----4-:R-:W0:Y:S01]  /*4b20*/  DSETP.NEU.AND P0, PT, R4, RZ, PT ;  /* 0x000000ff0400722a */ /* 0x010e220003f0d000 */
[----:B------:R-:W-:Y:S01]  /*4b30*/  IMAD.MOV.U32 R23, RZ, RZ, R22 ;  /* 0x000000ffff177224 */ /* 0x000fe200078e0016 */
[----:B0-----:R-:W-:-:S05]  /*4b40*/  SEL R3, RZ, 0x1, !P0 ;  /* 0x00000001ff037807 */ /* 0x001fca0004000000 */
[----:B------:R0:W-:Y:S01]  /*4b50*/  STG.E.U8 desc[UR36][R8.64], R3 ;  /* 0x0000000308007986 */ /* 0x0001e2000c101124 */
[----:B------:R-:W-:Y:S05]  /*4b60*/  BRA `(.L_x_2605) ;  /* 0x0000000c00447947 */ /* 0x000fea0003800000 */
.L_x_2619:
[----:B------:R-:W-:Y:S01]  /*4b70*/  CS2R R6, SRZ ;  /* 0x0000000000067805 */ /* 0x000fe2000001ff00 */
[----:B------:R-:W-:-:S04]  /*4b80*/  IMAD.MOV.U32 R23, RZ, RZ, R22 ;  /* 0x000000ffff177224 */ /* 0x000fc800078e0016 */
[----:B----4-:R0:W-:Y:S01]  /*4b90*/  STG.E.128 desc[UR36][R8.64], R4 ;  /* 0x0000000408007986 */ /* 0x0101e2000c101d24 */
[----:B------:R-:W-:Y:S05]  /*4ba0*/  BRA `(.L_x_2605) ;  /* 0x0000000c00347947 */ /* 0x000fea0003800000 */
.L_x_2618:
        /* <DEDUP_REMOVED lines=27> */
.L_x_2623:
[----:B------:R-:W-:Y:S05]  /*4d60*/  BSYNC.RECONVERGENT B0 ;  /* 0x0000000000007941 */ /* 0x000fea0003800200 */
.L_x_2622:
[----:B------:R-:W-:Y:S01]  /*4d70*/  LOP3.LUT R7, R0, 0x80, R7, 0xf8, !PT ;  /* 0x0000008000077812 */ /* 0x000fe200078ef807 */
[----:B------:R-:W-:-:S04]  /*4d80*/  IMAD.MOV.U32 R23, RZ, RZ, R22 ;  /* 0x000000ffff177224 */ /* 0x000fc800078e0016 */
[----:B------:R0:W-:Y:S01]  /*4d90*/  STG.E.U8 desc[UR36][R8.64], R7 ;  /* 0x0000000708007986 */ /* 0x0001e2000c101124 */
[----:B------:R-:W-:Y:S05]  /*4da0*/  BRA `(.L_x_2605) ;  /* 0x0000000800b47947 */ /* 0x000fea0003800000 */
.L_x_2621:
        /* <DEDUP_REMOVED lines=23> */
.L_x_2625:
[----:B------:R-:W-:Y:S05]  /*4f20*/  BSYNC.RECONVERGENT B0 ;  /* 0x0000000000007941 */ /* 0x000fea0003800200 */
.L_x_2624:
[----:B------:R-:W-:Y:S01]  /*4f30*/  LOP3.LUT R7, R0, 0x80, R7, 0xf8, !PT ;  /* 0x0000008000077812 */ /* 0x000fe200078ef807 */
[----:B------:R-:W-:-:S04]  /*4f40*/  IMAD.MOV.U32 R23, RZ, RZ, R22 ;  /* 0x000000ffff177224 */ /* 0x000fc800078e0016 */
[----:B------:R0:W-:Y:S01]  /*4f50*/  STG.E.U8 desc[UR36][R8.64], R7 ;  /* 0x0000000708007986 */ /* 0x0001e2000c101124 */
[----:B------:R-:W-:Y:S05]  /*4f60*/  BRA `(.L_x_2605) ;  /* 0x0000000800447947 */ /* 0x000fea0003800000 */
.L_x_2620:
        /* <DEDUP_REMOVED lines=10> */
[----:B------:R-:W-:-:S05]  /*5010*/  F2FP.BF16.F32.PACK_AB R0, RZ, R0 ;  /* 0x00000000ff00723e */ /* 0x000fca00000010ff */
[----:B------:R0:W-:Y:S01]  /*5020*/  STG.E.U16 desc[UR36][R8.64], R0 ;  /* 0x0000000008007986 */ /* 0x0001e2000c101524 */
[----:B------:R-:W-:Y:S05]  /*5030*/  BRA `(.L_x_2605) ;  /* 0x0000000800107947 */ /* 0x000fea0003800000 */
.L_x_2617:
        /* <DEDUP_REMOVED lines=8> */
[----:B----4-:R-:W0:Y:S01]  /*50c0*/  F2I.U32.F64.TRUNC R5, R4 ;  /* 0x0000000400057311 */ /* 0x010e22000030d000 */
[----:B------:R-:W-:Y:S01]  /*50d0*/  IMAD.MOV.U32 R23, RZ, RZ, R22 ;  /* 0x000000ffff177224 */ /* 0x000fe200078e0016 */
[----:B0-----:R0:W-:Y:S01]  /*50e0*/  STG.E.U16 desc[UR36][R8.64], R5 ;  /* 0x0000000508007986 */ /* 0x0011e2000c101524 */
[----:B------:R-:W-:Y:S05]  /*50f0*/  BRA `(.L_x_2605) ;  /* 0x0000000400e07947 */ /* 0x000fea0003800000 */
.L_x_2628:
        /* <DEDUP_REMOVED lines=21> */
.L_x_2631:
[----:B------:R-:W-:-:S04]  /*5250*/  SHF.R.U32.HI R0, RZ, 0x14, R7 ;  /* 0x00000014ff007819 */ /* 0x000fc80000011607 */
[----:B------:R-:W-:-:S04]  /*5260*/  LOP3.LUT R0, R0, 0x1, RZ, 0xc0, !PT ;  /* 0x0000000100007812 */ /* 0x000fc800078ec0ff */
[----:B------:R-:W-:-:S04]  /*5270*/  IADD3 R0, PT, PT, R7, 0x487ffff, R0 ;  /* 0x0487ffff07007810 */ /* 0x000fc80007ffe000 */
[----:B------:R-:W-:-:S04]  /*5280*/  SHF.R.U32.HI R0, RZ, 0x14, R0 ;  /* 0x00000014ff007819 */ /* 0x000fc80000011600 */
[----:B------:R-:W-:-:S07]  /*5290*/  LOP3.LUT R3, R0, 0xff, RZ, 0xc0, !PT ;  /* 0x000000ff00037812 */ /* 0x000fce00078ec0ff */
.L_x_2632:
[----:B------:R-:W-:-:S04]  /*52a0*/  SHF.R.U32.HI R0, RZ, 0x18, R7 ;  /* 0x00000018ff007819 */ /* 0x000fc80000011607 */
[----:B------:R-:W-:-:S07]  /*52b0*/  LOP3.LUT R0, R3, 0x80, R0, 0xf8, !PT ;  /* 0x0000008003007812 */ /* 0x000fce00078ef800 */
.L_x_2630:
[----:B------:R-:W-:Y:S05]  /*52c0*/  BSYNC.RECONVERGENT B0 ;  /* 0x0000000000007941 */ /* 0x000fea0003800200 */
.L_x_2629:
[----:B------:R0:W-:Y:S01]  /*52d0*/  STG.E.U8 desc[UR36][R8.64], R0 ;  /* 0x0000000008007986 */ /* 0x0001e2000c101124 */
[----:B------:R-:W-:Y:S01]  /*52e0*/  IMAD.MOV.U32 R23, RZ, RZ, R22 ;  /* 0x000000ffff177224 */ /* 0x000fe200078e0016 */
[----:B------:R-:W-:Y:S06]  /*52f0*/  BRA `(.L_x_2605) ;  /* 0x0000000400607947 */ /* 0x000fec0003800000 */
.L_x_2627:
        /* <DEDUP_REMOVED lines=21> */
.L_x_2635:
[----:B------:R-:W-:-:S04]  /*5450*/  SHF.R.U32.HI R0, RZ, 0x15, R7 ;  /* 0x00000015ff007819 */ /* 0x000fc80000011607 */
[----:B------:R-:W-:-:S04]  /*5460*/  LOP3.LUT R0, R0, 0x1, RZ, 0xc0, !PT ;  /* 0x0000000100007812 */ /* 0x000fc800078ec0ff */
[----:B------:R-:W-:-:S04]  /*5470*/  IADD3 R0, PT, PT, R7, 0x88fffff, R0 ;  /* 0x088fffff07007810 */ /* 0x000fc80007ffe000 */
[----:B------:R-:W-:-:S04]  /*5480*/  SHF.R.U32.HI R0, RZ, 0x15, R0 ;  /* 0x00000015ff007819 */ /* 0x000fc80000011600 */
[----:B------:R-:W-:-:S07]  /*5490*/  LOP3.LUT R3, R0, 0xff, RZ, 0xc0, !PT ;  /* 0x000000ff00037812 */ /* 0x000fce00078ec0ff */
.L_x_2636:
[----:B------:R-:W-:-:S04]  /*54a0*/  SHF.R.U32.HI R0, RZ, 0x18, R7 ;  /* 0x00000018ff007819 */ /* 0x000fc80000011607 */
[----:B------:R-:W-:-:S07]  /*54b0*/  LOP3.LUT R0, R3, 0x80, R0, 0xf8, !PT ;  /* 0x0000008003007812 */ /* 0x000fce00078ef800 */
.L_x_2634:
[----:B------:R-:W-:Y:S05]  /*54c0*/  BSYNC.RECONVERGENT B0 ;  /* 0x0000000000007941 */ /* 0x000fea0003800200 */
.L_x_2633:
[----:B------:R0:W-:Y:S01]  /*54d0*/  STG.E.U8 desc[UR36][R8.64], R0 ;  /* 0x0000000008007986 */ /* 0x0001e2000c101124 */
[----:B------:R-:W-:Y:S01]  /*54e0*/  IMAD.MOV.U32 R23, RZ, RZ, R22 ;  /* 0x000000ffff177224 */ /* 0x000fe200078e0016 */
[----:B------:R-:W-:Y:S06]  /*54f0*/  BRA `(.L_x_2605) ;  /* 0x0000000000e07947 */ /* 0x000fec0003800000 */
.L_x_2626:
[----:B------:R-:W-:-:S13]  /*5500*/  ISETP.NE.AND P0, PT, R0, 0x1c, PT ;  /* 0x0000001c0000780c */ /* 0x000fda0003f05270 */
[----:B------:R-:W-:Y:S05]  /*5510*/  @!P0 BRA `(.L_x_2637) ;  /* 0x0000000000cc8947 */ /* 0x000fea0003800000 */
[----:B------:R-:W-:-:S13]  /*5520*/  ISETP.NE.AND P0, PT, R0, 0x1d, PT ;  /* 0x0000001d0000780c */ /* 0x000fda0003f05270 */
[----:B------:R-:W-:Y:S05]  /*5530*/  @!P0 BRA `(.L_x_2638) ;  /* 0x0000000000b48947 */ /* 0x000fea0003800000 */
[----:B------:R-:W-:-:S13]  /*5540*/  ISETP.NE.AND P0, PT, R0, 0x2c, PT ;  /* 0x0000002c0000780c */ /* 0x000fda0003f05270 */
[----:B------:R-:W-:Y:S05]  /*5550*/  @!P0 BRA `(.L_x_2639) ;  /* 0x0000000000488947 */ /* 0x000fea0003800000 */
.L_x_2610:
        /* <DEDUP_REMOVED lines=9> */
[----:B----4-:R-:W-:-:S02]  /*55f0*/  IMAD.U32 R5, RZ, RZ, UR7 ;  /* 0x00000007ff057e24 */ /* 0x010fc4000f8e00ff */
[----:B-1----:R-:W-:Y:S02]  /*5600*/  IMAD.U32 R6, RZ, RZ, UR8 ;  /* 0x00000008ff067e24 */ /* 0x002fe4000f8e00ff */
[----:B------:R-:W-:Y:S02]  /*5610*/  IMAD.U32 R7, RZ, RZ, UR9 ;  /* 0x00000009ff077e24 */ /* 0x000fe4000f8e00ff */
[----:B---3--:R-:W-:Y:S02]  /*5620*/  IMAD.U32 R10, RZ, RZ, UR4 ;  /* 0x00000004ff0a7e24 */ /* 0x008fe4000f8e00ff */
[----:B------:R-:W-:-:S07]  /*5630*/  IMAD.U32 R11, RZ, RZ, UR5 ;  /* 0x00000005ff0b7e24 */ /* 0x000fce000f8e00ff */
[----:B------:R-:W-:-:S07]  /*5640*/  LEPC R20, `(.L_x_2640) ;  /* 0x000000001014794e */ /* 0x000fce0000000000 */
[----:B--2--5:R-:W-:Y:S05]  /*5650*/  CALL.ABS.NOINC R14 ;  /* 0x000000000e007343 */ /* 0x024fea0003c00000 */
.L_x_2640:
[----:B------:R-:W-:Y:S01]  /*5660*/  IMAD.MOV.U32 R23, RZ, RZ, R22 ;  /* 0x000000ffff177224 */ /* 0x000fe200078e0016 */
[----:B------:R-:W-:Y:S06]  /*5670*/  BRA `(.L_x_2605) ;  /* 0x0000000000807947 */ /* 0x000fec0003800000 */
.L_x_2639:
        /* <DEDUP_REMOVED lines=25> */
.L_x_2638:
[----:B----4-:R-:W0:Y:S01]  /*5810*/  F2I.U64.F64.TRUNC R4, R4 ;  /* 0x0000000400047311 */ /* 0x010e22000030d800 */
[----:B------:R-:W-:Y:S01]  /*5820*/  IMAD.MOV.U32 R23, RZ, RZ, R22 ;  /* 0x000000ffff177224 */ /* 0x000fe200078e0016 */
[----:B0-----:R0:W-:Y:S01]  /*5830*/  STG.E.64 desc[UR36][R8.64], R4 ;  /* 0x0000000408007986 */ /* 0x0011e2000c101b24 */
[----:B------:R-:W-:Y:S05]  /*5840*/  BRA `(.L_x_2605) ;  /* 0x00000000000c7947 */ /* 0x000fea0003800000 */
.L_x_2637:
[----:B----4-:R-:W0:Y:S01]  /*5850*/  F2I.U32.F64.TRUNC R5, R4 ;  /* 0x0000000400057311 */ /* 0x010e22000030d000 */
[----:B------:R-:W-:Y:S01]  /*5860*/  IMAD.MOV.U32 R23, RZ, RZ, R22 ;  /* 0x000000ffff177224 */ /* 0x000fe200078e0016 */
[----:B0-----:R0:W-:Y:S06]  /*5870*/  STG.E desc[UR36][R8.64], R5 ;  /* 0x0000000508007986 */ /* 0x0011ec000c101924 */
.L_x_2605:
[----:B------:R-:W-:Y:S05]  /*5880*/  BSYNC.RECONVERGENT B6 ;  /* 0x0000000000067941 */ /* 0x000fea0003800200 */
.L_x_2604:
[----:B------:R-:W-:Y:S01]  /*5890*/  ISETP.GE.AND P0, PT, R23, R19, PT ;  /* 0x000000131700720c */ /* 0x000fe20003f06270 */
[----:B------:R-:W-:-:S12]  /*58a0*/  BSSY.RECONVERGENT B6, `(.L_x_2641) ;  /* 0x0000278000067945 */ /* 0x000fd80003800200 */
[----:B------:R-:W-:Y:S05]  /*58b0*/  @P0 BRA `(.L_x_2642) ;  /* 0x0000002400d80947 */ /* 0x000fea0003800000 */
[----:B------:R-:W2:Y:S01]  /*58c0*/  LDCU UR4, c[0x0][0x3c8] ;  /* 0x00007900ff0477ac */ /* 0x000ea20008000800 */
[----:B01--4-:R-:W0:Y:S01]  /*58d0*/  LDC.64 R4, c[0x0][0x3a8] ;  /* 0x0000ea00ff047b82 */ /* 0x013e220000000a00 */
[----:B------:R-:W-:Y:S01]  /*58e0*/  IMAD R0, R18, 0x200, R23 ;  /* 0x0000020012007824 */ /* 0x000fe200078e0217 */
[----:B------:R-:W-:-:S03]  /*58f0*/  PRMT R6, R2, 0x9910, RZ ;  /* 0x0000991002067816 */ /* 0x000fc600000000ff */
[----:B--2---:R-:W-:Y:S02]  /*5900*/  IMAD R3, R0, UR4, RZ ;  /* 0x0000000400037c24 */ /* 0x004fe4000f8e02ff */
        /* <DEDUP_REMOVED lines=13> */
[----:B---3-5:R-:W0:Y:S02]  /*59e0*/  F2I.F64.TRUNC R29, R28 ;  /* 0x0000001c001d7311 */ /* 0x028e24000030d100 */
[----:B0-----:R1:W-:Y:S01]  /*59f0*/  STG.E.U8 desc[UR36][R4.64], R29 ;  /* 0x0000001d04007986 */ /* 0x0013e2000c101124 */
[----:B------:R-:W-:Y:S05]  /*5a00*/  BRA `(.L_x_2648) ;  /* 0x0000001000907947 */ /* 0x000fea0003800000 */
.L_x_2646:
[----:B---3-5:R-:W0:Y:S02]  /*5a10*/  F2I.S64.F64.TRUNC R28, R28 ;  /* 0x0000001c001c7311 */ /* 0x028e24000030d900 */
[----:B0-----:R-:W-:-:S05]  /*5a20*/  IMAD.MOV.U32 R3, RZ, RZ, R28 ;  /* 0x000000ffff037224 */ /* 0x001fca00078e001c */
[----:B------:R0:W-:Y:S01]  /*5a30*/  STG.E.U8 desc[UR36][R4.64], R3 ;  /* 0x0000000304007986 */ /* 0x0001e2000c101124 */
[----:B------:R-:W-:Y:S05]  /*5a40*/  BRA `(.L_x_2648) ;  /* 0x0000001000807947 */ /* 0x000fea0003800000 */
.L_x_2645:
[----:B------:R-:W-:-:S13]  /*5a50*/  ISETP.NE.AND P0, PT, R0, 0x2, PT ;  /* 0x000000020000780c */ /* 0x000fda0003f05270 */
[----:B------:R-:W-:Y:S05]  /*5a60*/  @!P0 BRA `(.L_x_2649) ;  /* 0x0000000000288947 */ /* 0x000fea0003800000 */
[----:B------:R-:W-:-:S13]  /*5a70*/  ISETP.NE.AND P0, PT, R0, 0x3, PT ;  /* 0x000000030000780c */ /* 0x000fda0003f05270 */
[----:B------:R-:W-:Y:S05]  /*5a80*/  @!P0 BRA `(.L_x_2650) ;  /* 0x0000000000148947 */ /* 0x000fea0003800000 */
[----:B------:R-:W-:-:S13]  /*5a90*/  ISETP.NE.AND P0, PT, R0, 0x4, PT ;  /* 0x000000040000780c */ /* 0x000fda0003f05270 */
[----:B------:R-:W-:Y:S05]  /*5aa0*/  @P0 BRA `(.L_x_2647) ;  /* 0x0000000c00240947 */ /* 0x000fea0003800000 */
[----:B---3-5:R-:W0:Y:S02]  /*5ab0*/  F2I.S64.F64.TRUNC R28, R28 ;  /* 0x0000001c001c7311 */ /* 0x028e24000030d900 */
[----:B0-----:R4:W-:Y:S01]  /*5ac0*/  STG.E.64 desc[UR36][R4.64], R28 ;  /* 0x0000001c04007986 */ /* 0x0019e2000c101b24 */
[----:B------:R-:W-:Y:S05]  /*5ad0*/  BRA `(.L_x_2648) ;  /* 0x00000010005c7947 */ /* 0x000fea0003800000 */
.L_x_2650:
[----:B---3-5:R-:W0:Y:S02]  /*5ae0*/  F2I.F64.TRUNC R29, R28 ;  /* 0x0000001c001d7311 */ /* 0x028e24000030d100 */
[----:B0-----:R3:W-:Y:S01]  /*5af0*/  STG.E desc[UR36][R4.64], R29 ;  /* 0x0000001d04007986 */ /* 0x0017e2000c101924 */
[----:B------:R-:W-:Y:S05]  /*5b00*/  BRA `(.L_x_2648) ;  /* 0x0000001000507947 */ /* 0x000fea0003800000 */
.L_x_2649:
[----:B---3-5:R-:W0:Y:S02]  /*5b10*/  F2I.F64.TRUNC R29, R28 ;  /* 0x0000001c001d7311 */ /* 0x028e24000030d100 */
[----:B0-----:R2:W-:Y:S01]  /*5b20*/  STG.E.U16 desc[UR36][R4.64], R29 ;  /* 0x0000001d04007986 */ /* 0x0015e2000c101524 */
[----:B------:R-:W-:Y:S05]  /*5b30*/  BRA `(.L_x_2648) ;  /* 0x0000001000447947 */ /* 0x000fea0003800000 */
.L_x_2644:
        /* <DEDUP_REMOVED lines=8> */
[----:B---3-5:R-:W0:-:S15]  /*5bc0*/  F2F.F32.F64 R3, R28 ;  /* 0x0000001c00037310 */ /* 0x028e1e0000301000 */
        /* <DEDUP_REMOVED lines=8> */
.L_x_2652:
        /* <DEDUP_REMOVED lines=12> */
.L_x_2651:
        /* <DEDUP_REMOVED lines=18> */
.L_x_2654:
        /* <DEDUP_REMOVED lines=13> */
.L_x_2653:
[----:B---3-5:R0:W-:Y:S01]  /*5f00*/  STG.E.64 desc[UR36][R4.64], R28 ;  /* 0x0000001c04007986 */ /* 0x0281e2000c101b24 */
[----:B------:R-:W-:Y:S05]  /*5f10*/  BRA `(.L_x_2648) ;  /* 0x0000000c004c7947 */ /* 0x000fea0003800000 */
.L_x_2643:
        /* <DEDUP_REMOVED lines=10> */
[----:B---3-5:R-:W0:Y:S02]  /*5fc0*/  F2I.U32.F64.TRUNC R29, R28 ;  /* 0x0000001c001d7311 */ /* 0x028e24000030d000 */
[----:B0-----:R0:W-:Y:S01]  /*5fd0*/  STG.E.U16 desc[UR36][R4.64], R29 ;  /* 0x0000001d04007986 */ /* 0x0011e2000c101524 */
[----:B------:R-:W-:Y:S05]  /*5fe0*/  BRA `(.L_x_2648) ;  /* 0x0000000c00187947 */ /* 0x000fea0003800000 */
.L_x_2658:
        /* <DEDUP_REMOVED lines=26> */
.L_x_2661:
[----:B------:R-:W-:-:S04]  /*6190*/  SHF.R.U32.HI R3, RZ, 0x18, R7 ;  /* 0x00000018ff037819 */ /* 0x000fc80000011607 */
[----:B------:R-:W-:-:S07]  /*61a0*/  LOP3.LUT R0, R0, 0x80, R3, 0xf8, !PT ;  /* 0x0000008000007812 */ /* 0x000fce00078ef803 */
.L_x_2660:
[----:B------:R-:W-:Y:S05]  /*61b0*/  BSYNC.RECONVERGENT B0 ;  /* 0x0000000000007941 */ /* 0x000fea0003800200 */
.L_x_2659:
[----:B------:R0:W-:Y:S01]  /*61c0*/  STG.E.U8 desc[UR36][R4.64], R0 ;  /* 0x0000000004007986 */ /* 0x0001e2000c101124 */
[----:B------:R-:W-:Y:S05]  /*61d0*/  BRA `(.L_x_2648) ;  /* 0x00000008009c7947 */ /* 0x000fea0003800000 */
.L_x_2657:
        /* <DEDUP_REMOVED lines=26> */
.L_x_2664:
[----:B------:R-:W-:-:S04]  /*6380*/  SHF.R.U32.HI R3, RZ, 0x18, R7 ;  /* 0x00000018ff037819 */ /* 0x000fc80000011607 */
[----:B------:R-:W-:-:S07]  /*6390*/  LOP3.LUT R0, R0, 0x80, R3, 0xf8, !PT ;  /* 0x0000008000007812 */ /* 0x000fce00078ef803 */
.L_x_2663:
[----:B------:R-:W-:Y:S05]  /*63a0*/  BSYNC.RECONVERGENT B0 ;  /* 0x0000000000007941 */ /* 0x000fea0003800200 */
.L_x_2662:
[----:B------:R0:W-:Y:S01]  /*63b0*/  STG.E.U8 desc[UR36][R4.64], R0 ;  /* 0x0000000004007986 */ /* 0x0001e2000c101124 */
[----:B------:R-:W-:Y:S05]  /*63c0*/  BRA `(.L_x_2648) ;  /* 0x0000000800207947 */ /* 0x000fea0003800000 */
.L_x_2656:
        /* <DEDUP_REMOVED lines=30> */
.L_x_2666:
[----:B---3-5:R-:W0:Y:S02]  /*65b0*/  F2I.U64.F64.TRUNC R28, R28 ;  /* 0x0000001c001c7311 */ /* 0x028e24000030d800 */
[----:B0-----:R0:W-:Y:S01]  /*65c0*/  STG.E.64 desc[UR36][R4.64], R28 ;  /* 0x0000001c04007986 */ /* 0x0011e2000c101b24 */
[----:B------:R-:W-:Y:S05]  /*65d0*/  BRA `(.L_x_2648) ;  /* 0x00000004009c7947 */ /* 0x000fea0003800000 */
.L_x_2665:
[----:B---3-5:R-:W0:Y:S02]  /*65e0*/  F2I.U32.F64.TRUNC R29, R28 ;  /* 0x0000001c001d7311 */ /* 0x028e24000030d000 */
[----:B0-----:R0:W-:Y:S01]  /*65f0*/  STG.E desc[UR36][R4.64], R29 ;  /* 0x0000001d04007986 */ /* 0x0011e2000c101924 */
[----:B------:R-:W-:Y:S05]  /*6600*/  BRA `(.L_x_2648) ;  /* 0x0000000400907947 */ /* 0x000fea0003800000 */
.L_x_2655:
[----:B------:R-:W-:-:S13]  /*6610*/  ISETP.GT.AND P0, PT, R0, 0xe, PT ;  /* 0x0000000e0000780c */ /* 0x000fda0003f04270 */
[----:B------:R-:W-:Y:S05]  /*6620*/  @P0 BRA `(.L_x_2667) ;  /* 0x00000000002c0947 */ /* 0x000fea0003800000 */
[----:B------:R-:W-:-:S13]  /*6630*/  ISETP.NE.AND P0, PT, R0, 0xa, PT ;  /* 0x0000000a0000780c */ /* 0x000fda0003f05270 */
[----:B------:R-:W-:Y:S05]  /*6640*/  @!P0 BRA `(.L_x_2668) ;  /* 0x0000000000188947 */ /* 0x000fea0003800000 */
[----:B------:R-:W-:-:S13]  /*6650*/  ISETP.NE.AND P0, PT, R0, 0xb, PT ;  /* 0x0000000b0000780c */ /* 0x000fda0003f05270 */
[----:B------:R-:W-:Y:S05]  /*6660*/  @P0 BRA `(.L_x_2647) ;  /* 0x0000000000340947 */ /* 0x000fea0003800000 */
[----:B---3-5:R-:W0:Y:S02]  /*6670*/  DSETP.NEU.AND P0, PT, R28, RZ, PT ;  /* 0x000000ff1c00722a */ /* 0x028e240003f0d000 */
[----:B0-----:R-:W-:-:S05]  /*6680*/  SEL R3, RZ, 0x1, !P0 ;  /* 0x00000001ff037807 */ /* 0x001fca0004000000 */
[----:B------:R0:W-:Y:S01]  /*6690*/  STG.E.U8 desc[UR36][R4.64], R3 ;  /* 0x0000000304007986 */ /* 0x0001e2000c101124 */
[----:B------:R-:W-:Y:S05]  /*66a0*/  BRA `(.L_x_2648) ;  /* 0x0000000400687947 */ /* 0x000fea0003800000 */
.L_x_2668:
[----:B------:R-:W-:-:S05]  /*66b0*/  CS2R R30, SRZ ;  /* 0x00000000001e7805 */ /* 0x000fca000001ff00 */
[----:B---3-5:R0:W-:Y:S01]  /*66c0*/  STG.E.128 desc[UR36][R4.64], R28 ;  /* 0x0000001c04007986 */ /* 0x0281e2000c101d24 */
[----:B------:R-:W-:Y:S05]  /*66d0*/  BRA `(.L_x_2648) ;  /* 0x00000004005c7947 */ /* 0x000fea0003800000 */
.L_x_2667:
[----:B------:R-:W-:-:S13]  /*66e0*/  ISETP.NE.AND P0, PT, R0, 0xf, PT ;  /* 0x0000000f0000780c */ /* 0x000fda0003f05270 */
[----:B------:R-:W-:Y:S05]  /*66f0*/  @!P0 BRA `(.L_x_2669) ;  /* 0x0000000400288947 */ /* 0x000fea0003800000 */
[----:B------:R-:W-:-:S13]  /*6700*/  ISETP.NE.AND P0, PT, R0, 0x17, PT ;  /* 0x000000170000780c */ /* 0x000fda0003f05270 */
[----:B------:R-:W-:Y:S05]  /*6710*/  @!P0 BRA `(.L_x_2670) ;  /* 0x0000000000b08947 */ /* 0x000fea0003800000 */
[----:B------:R-:W-:-:S13]  /*6720*/  ISETP.NE.AND P0, PT, R0, 0x18, PT ;  /* 0x000000180000780c */ /* 0x000fda0003f05270 */
[----:B------:R-:W-:Y:S05]  /*6730*/  @!P0 BRA `(.L_x_2671) ;  /* 0x0000000000448947 */ /* 0x000fea0003800000 */
.L_x_2647:
        /* <DEDUP_REMOVED lines=16> */
.L_x_2672:
[----:B------:R-:W-:Y:S05]  /*6840*/  BRA `(.L_x_2648) ;  /* 0x0000000400007947 */ /* 0x000fea0003800000 */
.L_x_2671:
        /* <DEDUP_REMOVED lines=21> */
.L_x_2674:
[----:B------:R-:W-:Y:S05]  /*69a0*/  BSYNC.RECONVERGENT B0 ;  /* 0x0000000000007941 */ /* 0x000fea0003800200 */
.L_x_2673:
[----:B------:R-:W-:-:S05]  /*69b0*/  LOP3.LUT R3, R0, 0x80, R3, 0xf8, !PT ;  /* 0x0000008000037812 */ /* 0x000fca00078ef803 */
[----:B------:R0:W-:Y:S01]  /*69c0*/  STG.E.U8 desc[UR36][R4.64], R3 ;  /* 0x0000000304007986 */ /* 0x0001e2000c101124 */
[----:B------:R-:W-:Y:S05]  /*69d0*/  BRA `(.L_x_2648) ;  /* 0x00000000009c7947 */ /* 0x000fea0003800000 */
.L_x_2670:
        /* <DEDUP_REMOVED lines=20> */
.L_x_2676:
[----:B------:R-:W-:Y:S01]  /*6b20*/  IMAD.MOV.U32 R0, RZ, RZ, 0x7f ;  /* 0x0000007fff007424 */ /* 0x000fe200078e00ff */
[----:B------:R-:W-:-:S04]  /*6b30*/  ISETP.GT.U32.AND P0, PT, R3, 0x7f800000, PT ;  /* 0x7f8000000300780c */ /* 0x000fc80003f04070 */
[----:B------:R-:W-:-:S09]  /*6b40*/  SEL R0, R0, 0x7c, P0 ;  /* 0x0000007c00007807 */ /* 0x000fd20000000000 */
.L_x_2677:
[----:B------:R-:W-:Y:S05]  /*6b50*/  BSYNC.RECONVERGENT B0 ;  /* 0x0000000000007941 */ /* 0x000fea0003800200 */
.L_x_2675:
[----:B------:R-:W-:-:S04]  /*6b60*/  SHF.R.U32.HI R3, RZ, 0x18, R7 ;  /* 0x00000018ff037819 */ /* 0x000fc80000011607 */
[----:B------:R-:W-:-:S05]  /*6b70*/  LOP3.LUT R3, R0, 0x80, R3, 0xf8, !PT ;  /* 0x0000008000037812 */ /* 0x000fca00078ef803 */
[----:B------:R0:W-:Y:S01]  /*6b80*/  STG.E.U8 desc[UR36][R4.64], R3 ;  /* 0x0000000304007986 */ /* 0x0001e2000c101124 */
[----:B------:R-:W-:Y:S05]  /*6b90*/  BRA `(.L_x_2648) ;  /* 0x00000000002c7947 */ /* 0x000fea0003800000 */
.L_x_2669:
        /* <DEDUP_REMOVED lines=11> */
.L_x_2648:
        /* <DEDUP_REMOVED lines=21> */
[----:B------:R-:W0:Y:S02]  /*6da0*/  F2I.F64.TRUNC R25, R24 ;  /* 0x0000001800197311 */ /* 0x000e24000030d100 */
[----:B0-----:R0:W-:Y:S01]  /*6db0*/  STG.E.U8 desc[UR36][R4.64], R25 ;  /* 0x0000001904007986 */ /* 0x0011e2000c101124 */
[----:B------:R-:W-:Y:S05]  /*6dc0*/  BRA `(.L_x_2683) ;  /* 0x0000001000907947 */ /* 0x000fea0003800000 */
.L_x_2681:
[----:B------:R-:W0:Y:S02]  /*6dd0*/  F2I.S64.F64.TRUNC R24, R24 ;  /* 0x0000001800187311 */ /* 0x000e24000030d900 */
[----:B0-----:R-:W-:-:S05]  /*6de0*/  IMAD.MOV.U32 R3, RZ, RZ, R24 ;  /* 0x000000ffff037224 */ /* 0x001fca00078e0018 */
[----:B------:R0:W-:Y:S01]  /*6df0*/  STG.E.U8 desc[UR36][R4.64], R3 ;  /* 0x0000000304007986 */ /* 0x0001e2000c101124 */
[----:B------:R-:W-:Y:S05]  /*6e00*/  BRA `(.L_x_2683) ;  /* 0x0000001000807947 */ /* 0x000fea0003800000 */
.L_x_2680:
[----:B------:R-:W-:-:S13]  /*6e10*/  ISETP.NE.AND P0, PT, R0, 0x2, PT ;  /* 0x000000020000780c */ /* 0x000fda0003f05270 */
[----:B------:R-:W-:Y:S05]  /*6e20*/  @!P0 BRA `(.L_x_2684) ;  /* 0x0000000000288947 */ /* 0x000fea0003800000 */
[----:B------:R-:W-:-:S13]  /*6e30*/  ISETP.NE.AND P0, PT, R0, 0x3, PT ;  /* 0x000000030000780c */ /* 0x000fda0003f05270 */
[----:B------:R-:W-:Y:S05]  /*6e40*/  @!P0 BRA `(.L_x_2685) ;  /* 0x0000000000148947 */ /* 0x000fea0003800000 */
[----:B------:R-:W-:-:S13]  /*6e50*/  ISETP.NE.AND P0, PT, R0, 0x4, PT ;  /* 0x000000040000780c */ /* 0x000fda0003f05270 */
[----:B------:R-:W-:Y:S05]  /*6e60*/  @P0 BRA `(.L_x_2682) ;  /* 0x0000000c00240947 */ /* 0x000fea0003800000 */
[----:B------:R-:W0:Y:S02]  /*6e70*/  F2I.S64.F64.TRUNC R24, R24 ;  /* 0x0000001800187311 */ /* 0x000e24000030d900 */
[----:B0-----:R0:W-:Y:S01]  /*6e80*/  STG.E.64 desc[UR36][R4.64], R24 ;  /* 0x0000001804007986 */ /* 0x0011e2000c101b24 */
[----:B------:R-:W-:Y:S05]  /*6e90*/  BRA `(.L_x_2683) ;  /* 0x00000010005c7947 */ /* 0x000fea0003800000 */
.L_x_2685:
[----:B------:R-:W0:Y:S02]  /*6ea0*/  F2I.F64.TRUNC R25, R24 ;  /* 0x0000001800197311 */ /* 0x000e24000030d100 */
[----:B0-----:R0:W-:Y:S01]  /*6eb0*/  STG.E desc[UR36][R4.64], R25 ;  /* 0x0000001904007986 */ /* 0x0011e2000c101924 */
[----:B------:R-:W-:Y:S05]  /*6ec0*/  BRA `(.L_x_2683) ;  /* 0x0000001000507947 */ /* 0x000fea0003800000 */
.L_x_2684:
[----:B------:R-:W0:Y:S02]  /*6ed0*/  F2I.F64.TRUNC R25, R24 ;  /* 0x0000001800197311 */ /* 0x000e24000030d100 */
[----:B0-----:R0:W-:Y:S01]  /*6ee0*/  STG.E.U16 desc[UR36][R4.64], R25 ;  /* 0x0000001904007986 */ /* 0x0011e2000c101524 */
[----:B------:R-:W-:Y:S05]  /*6ef0*/  BRA `(.L_x_2683) ;  /* 0x0000001000447947 */ /* 0x000fea0003800000 */
.L_x_2679:
        /* <DEDUP_REMOVED lines=8> */
[----:B------:R-:W0:-:S15]  /*6f80*/  F2F.F32.F64 R3, R24 ;  /* 0x0000001800037310 */ /* 0x000e1e0000301000 */
        /* <DEDUP_REMOVED lines=8> */
.L_x_2687:
        /* <DEDUP_REMOVED lines=12> */
.L_x_2686:
        /* <DEDUP_REMOVED lines=18> */
.L_x_2689:
        /* <DEDUP_REMOVED lines=13> */
.L_x_2688:
[----:B------:R0:W-:Y:S01]  /*72c0*/  STG.E.64 desc[UR36][R4.64], R24 ;  /* 0x0000001804007986 */ /* 0x0001e2000c101b24 */
[----:B------:R-:W-:Y:S05]  /*72d0*/  BRA `(.L_x_2683) ;  /* 0x0000000c004c7947 */ /* 0x000fea0003800000 */
.L_x_2678:
        /* <DEDUP_REMOVED lines=10> */
[----:B------:R-:W0:Y:S02]  /*7380*/  F2I.U32.F64.TRUNC R25, R24 ;  /* 0x0000001800197311 */ /* 0x000e24000030d000 */
[----:B0-----:R0:W-:Y:S01]  /*7390*/  STG.E.U16 desc[UR36][R4.64], R25 ;  /* 0x0000001904007986 */ /* 0x0011e2000c101524 */
[----:B------:R-:W-:Y:S05]  /*73a0*/  BRA `(.L_x_2683) ;  /* 0x0000000c00187947 */ /* 0x000fea0003800000 */
.L_x_2693:
        /* <DEDUP_REMOVED lines=26> */
.L_x_2696:
[----:B------:R-:W-:-:S04]  /*7550*/  SHF.R.U32.HI R3, RZ, 0x18, R7 ;  /* 0x00000018ff037819 */ /* 0x000fc80000011607 */
[----:B------:R-:W-:-:S07]  /*7560*/  LOP3.LUT R0, R0, 0x80, R3, 0xf8, !PT ;  /* 0x0000008000007812 */ /* 0x000fce00078ef803 */
.L_x_2695:
[----:B------:R-:W-:Y:S05]  /*7570*/  BSYNC.RECONVERGENT B0 ;  /* 0x0000000000007941 */ /* 0x000fea0003800200 */
.L_x_2694:
[----:B------:R0:W-:Y:S01]  /*7580*/  STG.E.U8 desc[UR36][R4.64], R0 ;  /* 0x0000000004007986 */ /* 0x0001e2000c101124 */
[----:B------:R-:W-:Y:S05]  /*7590*/  BRA `(.L_x_2683) ;  /* 0x00000008009c7947 */ /* 0x000fea0003800000 */
.L_x_2692:
        /* <DEDUP_REMOVED lines=26> */
.L_x_2699:
[----:B------:R-:W-:-:S04]  /*7740*/  SHF.R.U32.HI R3, RZ, 0x18, R7 ;  /* 0x00000018ff037819 */ /* 0x000fc80000011607 */
[----:B------:R-:W-:-:S07]  /*7750*/  LOP3.LUT R0, R0, 0x80, R3, 0xf8, !PT ;  /* 0x0000008000007812 */ /* 0x000fce00078ef803 */
.L_x_2698:
[----:B------:R-:W-:Y:S05]  /*7760*/  BSYNC.RECONVERGENT B0 ;  /* 0x0000000000007941 */ /* 0x000fea0003800200 */
.L_x_2697:
[----:B------:R0:W-:Y:S01]  /*7770*/  STG.E.U8 desc[UR36][R4.64], R0 ;  /* 0x0000000004007986 */ /* 0x0001e2000c101124 */
[----:B------:R-:W-:Y:S05]  /*7780*/  BRA `(.L_x_2683) ;  /* 0x0000000800207947 */ /* 0x000fea0003800000 */
.L_x_2691:
        /* <DEDUP_REMOVED lines=30> */
.L_x_2701:
[----:B------:R-:W0:Y:S02]  /*7970*/  F2I.U64.F64.TRUNC R24, R24 ;  /* 0x0000001800187311 */ /* 0x000e24000030d800 */
[----:B0-----:R0:W-:Y:S01]  /*7980*/  STG.E.64 desc[UR36][R4.64], R24 ;  /* 0x0000001804007986 */ /* 0x0011e2000c101b24 */
[----:B------:R-:W-:Y:S05]  /*7990*/  BRA `(.L_x_2683) ;  /* 0x00000004009c7947 */ /* 0x000fea0003800000 */
.L_x_2700:
[----:B------:R-:W0:Y:S02]  /*79a0*/  F2I.U32.F64.TRUNC R25, R24 ;  /* 0x0000001800197311 */ /* 0x000e24000030d000 */
[----:B0-----:R0:W-:Y:S01]  /*79b0*/  STG.E desc[UR36][R4.64], R25 ;  /* 0x0000001904007986 */ /* 0x0011e2000c101924 */
[----:B------:R-:W-:Y:S05]  /*79c0*/  BRA `(.L_x_2683) ;  /* 0x0000000400907947 */ /* 0x000fea0003800000 */
.L_x_2690:
[----:B------:R-:W-:-:S13]  /*79d0*/  ISETP.GT.AND P0, PT, R0, 0xe, PT ;  /* 0x0000000e0000780c */ /* 0x000fda0003f04270 */
[----:B------:R-:W-:Y:S05]  /*79e0*/  @P0 BRA `(.L_x_2702) ;  /* 0x00000000002c0947 */ /* 0x000fea0003800000 */
[----:B------:R-:W-:-:S13]  /*79f0*/  ISETP.NE.AND P0, PT, R0, 0xa, PT ;  /* 0x0000000a0000780c */ /* 0x000fda0003f05270 */
[----:B------:R-:W-:Y:S05]  /*7a00*/  @!P0 BRA `(.L_x_2703) ;  /* 0x0000000000188947 */ /* 0x000fea0003800000 */
[----:B------:R-:W-:-:S13]  /*7a10*/  ISETP.NE.AND P0, PT, R0, 0xb, PT ;  /* 0x0000000b0000780c */ /* 0x000fda0003f05270 */
[----:B------:R-:W-:Y:S05]  /*7a20*/  @P0 BRA `(.L_x_2682) ;  /* 0x0000000000340947 */ /* 0x000fea0003800000 */
[----:B------:R-:W0:Y:S02]  /*7a30*/  DSETP.NEU.AND P0, PT, R24, RZ, PT ;  /* 0x000000ff1800722a */ /* 0x000e240003f0d000 */
[----:B0-----:R-:W-:-:S05]  /*7a40*/  SEL R3, RZ, 0x1, !P0 ;  /* 0x00000001ff037807 */ /* 0x001fca0004000000 */
[----:B------:R1:W-:Y:S01]  /*7a50*/  STG.E.U8 desc[UR36][R4.64], R3 ;  /* 0x0000000304007986 */ /* 0x0003e2000c101124 */
[----:B------:R-:W-:Y:S05]  /*7a60*/  BRA `(.L_x_2683) ;  /* 0x0000000400687947 */ /* 0x000fea0003800000 */
.L_x_2703:
[----:B------:R-:W-:-:S05]  /*7a70*/  CS2R R26, SRZ ;  /* 0x00000000001a7805 */ /* 0x000fca000001ff00 */
[----:B------:R0:W-:Y:S01]  /*7a80*/  STG.E.128 desc[UR36][R4.64], R24 ;  /* 0x0000001804007986 */ /* 0x0001e2000c101d24 */
[----:B------:R-:W-:Y:S05]  /*7a90*/  BRA `(.L_x_2683) ;  /* 0x00000004005c7947 */ /* 0x000fea0003800000 */
.L_x_2702:
[----:B------:R-:W-:-:S13]  /*7aa0*/  ISETP.NE.AND P0, PT, R0, 0xf, PT ;  /* 0x0000000f0000780c */ /* 0x000fda0003f05270 */
[----:B------:R-:W-:Y:S05]  /*7ab0*/  @!P0 BRA `(.L_x_2704) ;  /* 0x0000000400288947 */ /* 0x000fea0003800000 */
[----:B------:R-:W-:-:S13]  /*7ac0*/  ISETP.NE.AND P0, PT, R0, 0x17, PT ;  /* 0x000000170000780c */ /* 0x000fda0003f05270 */
[----:B------:R-:W-:Y:S05]  /*7ad0*/  @!P0 BRA `(.L_x_2705) ;  /* 0x0000000000b08947 */ /* 0x000fea0003800000 */
[----:B------:R-:W-:-:S13]  /*7ae0*/  ISETP.NE.AND P0, PT, R0, 0x18, PT ;  /* 0x000000180000780c */ /* 0x000fda0003f05270 */
[----:B------:R-:W-:Y:S05]  /*7af0*/  @!P0 BRA `(.L_x_2706) ;  /* 0x0000000000448947 */ /* 0x000fea0003800000 */
.L_x_2682:
        /* <DEDUP_REMOVED lines=16> */
.L_x_2707:
[----:B------:R-:W-:Y:S05]  /*7c00*/  BRA `(.L_x_2683) ;  /* 0x0000000400007947 */ /* 0x000fea0003800000 */
.L_x_2706:
        /* <DEDUP_REMOVED lines=21> */
.L_x_2709:
[----:B------:R-:W-:Y:S05]  /*7d60*/  BSYNC.RECONVERGENT B0 ;  /* 0x0000000000007941 */ /* 0x000fea0003800200 */
.L_x_2708:
[----:B------:R-:W-:-:S05]  /*7d70*/  LOP3.LUT R3, R0, 0x80, R3, 0xf8, !PT ;  /* 0x0000008000037812 */ /* 0x000fca00078ef803 */
[----:B------:R3:W-:Y:S01]  /*7d80*/  STG.E.U8 desc[UR36][R4.64], R3 ;  /* 0x0000000304007986 */ /* 0x0007e2000c101124 */
[----:B------:R-:W-:Y:S05]  /*7d90*/  BRA `(.L_x_2683) ;  /* 0x00000000009c7947 */ /* 0x000fea0003800000 */
.L_x_2705:
        /* <DEDUP_REMOVED lines=20> */
.L_x_2711:
[----:B------:R-:W-:Y:S01]  /*7ee0*/  IMAD.MOV.U32 R0, RZ, RZ, 0x7f ;  /* 0x0000007fff007424 */ /* 0x000fe200078e00ff */
[----:B------:R-:W-:-:S04]  /*7ef0*/  ISETP.GT.U32.AND P0, PT, R3, 0x7f800000, PT ;  /* 0x7f8000000300780c */ /* 0x000fc80003f04070 */
[----:B------:R-:W-:-:S09]  /*7f00*/  SEL R0, R0, 0x7c, P0 ;  /* 0x0000007c00007807 */ /* 0x000fd20000000000 */
.L_x_2712:
[----:B------:R-:W-:Y:S05]  /*7f10*/  BSYNC.RECONVERGENT B0 ;  /* 0x0000000000007941 */ /* 0x000fea0003800200 */
.L_x_2710:
[----:B------:R-:W-:-:S04]  /*7f20*/  SHF.R.U32.HI R3, RZ, 0x18, R7 ;  /* 0x00000018ff037819 */ /* 0x000fc80000011607 */
[----:B------:R-:W-:-:S05]  /*7f30*/  LOP3.LUT R3, R0, 0x80, R3, 0xf8, !PT ;  /* 0x0000008000037812 */ /* 0x000fca00078ef803 */
[----:B------:R2:W-:Y:S01]  /*7f40*/  STG.E.U8 desc[UR36][R4.64], R3 ;  /* 0x0000000304007986 */ /* 0x0005e2000c101124 */
[----:B------:R-:W-:Y:S05]  /*7f50*/  BRA `(.L_x_2683) ;  /* 0x00000000002c7947 */ /* 0x000fea0003800000 */
.L_x_2704:
        /* <DEDUP_REMOVED lines=11> */
.L_x_2683:
[----:B------:R-:W-:-:S07]  /*8010*/  VIADD R23, R23, 0x80 ;  /* 0x0000008017177836 */ /* 0x000fce0000000000 */
.L_x_2642:
[----:B------:R-:W-:Y:S05]  /*8020*/  BSYNC.RECONVERGENT B6 ;  /* 0x0000000000067941 */ /* 0x000fea0003800200 */
.L_x_2641:
[----:B------:R-:W-:-:S13]  /*8030*/  ISETP.GE.AND P0, PT, R23, R19, PT ;  /* 0x000000131700720c */ /* 0x000fda0003f06270 */
[----:B------:R-:W-:Y:S05]  /*8040*/  @P0 EXIT ;  /* 0x000000000000094d */ /* 0x000fea0003800000 */
[----:B01234-:R-:W0:Y:S01]  /*8050*/  LDC.64 R4, c[0x0][0x3a8] ;  /* 0x0000ea00ff047b82 */ /* 0x01fe220000000a00 */
[----:B------:R-:W1:Y:S01]  /*8060*/  LDCU UR4, c[0x0][0x3c8] ;  /* 0x00007900ff0477ac */ /* 0x000e620008000800 */
[----:B------:R-:W-:Y:S01]  /*8070*/  PRMT R0, R2, 0x9910, RZ ;  /* 0x0000991002007816 */ /* 0x000fe200000000ff */
        /* <DEDUP_REMOVED lines=14> */
[----:B-----5:R-:W0:Y:S02]  /*8160*/  F2I.F64.TRUNC R17, R16 ;  /* 0x0000001000117311 */ /* 0x020e24000030d100 */
[----:B0-----:R-:W-:Y:S01]  /*8170*/  STG.E.U8 desc[UR36][R4.64], R17 ;  /* 0x0000001104007986 */ /* 0x001fe2000c101124 */
[----:B------:R-:W-:Y:S05]  /*8180*/  EXIT ;  /* 0x000000000000794d */ /* 0x000fea0003800000 */
.L_x_2716:
[----:B-----5:R-:W0:Y:S02]  /*8190*/  F2I.S64.F64.TRUNC R16, R16 ;  /* 0x0000001000107311 */ /* 0x020e24000030d900 */
[----:B0-----:R-:W-:-:S05]  /*81a0*/  IMAD.MOV.U32 R3, RZ, RZ, R16 ;  /* 0x000000ffff037224 */ /* 0x001fca00078e0010 */
[----:B------:R-:W-:Y:S01]  /*81b0*/  STG.E.U8 desc[UR36][R4.64], R3 ;  /* 0x0000000304007986 */ /* 0x000fe2000c101124 */
[----:B------:R-:W-:Y:S05]  /*81c0*/  EXIT ;  /* 0x000000000000794d */ /* 0x000fea0003800000 */
.L_x_2715:
[----:B------:R-:W-:-:S13]  /*81d0*/  ISETP.NE.AND P0, PT, R0, 0x2, PT ;  /* 0x000000020000780c */ /* 0x000fda0003f05270 */
[----:B------:R-:W-:Y:S05]  /*81e0*/  @!P0 BRA `(.L_x_2718) ;  /* 0x0000000000288947 */ /* 0x000fea0003800000 */
[----:B------:R-:W-:-:S13]  /*81f0*/  ISETP.NE.AND P0, PT, R0, 0x3, PT ;  /* 0x000000030000780c */ /* 0x000fda0003f05270 */
[----:B------:R-:W-:Y:S05]  /*8200*/  @!P0 BRA `(.L_x_2719) ;  /* 0x0000000000148947 */ /* 0x000fea0003800000 */
[----:B------:R-:W-:-:S13]  /*8210*/  ISETP.NE.AND P0, PT, R0, 0x4, PT ;  /* 0x000000040000780c */ /* 0x000fda0003f05270 */
[----:B------:R-:W-:Y:S05]  /*8220*/  @P0 BRA `(.L_x_2717) ;  /* 0x0000000c00240947 */ /* 0x000fea0003800000 */
[----:B-----5:R-:W0:Y:S02]  /*8230*/  F2I.S64.F64.TRUNC R16, R16 ;  /* 0x0000001000107311 */ /* 0x020e24000030d900 */
[----:B0-----:R-:W-:Y:S01]  /*8240*/  STG.E.64 desc[UR36][R4.64], R16 ;  /* 0x0000001004007986 */ /* 0x001fe2000c101b24 */
[----:B------:R-:W-:Y:S05]  /*8250*/  EXIT ;  /* 0x000000000000794d */ /* 0x000fea0003800000 */
.L_x_2719:
[----:B-----5:R-:W0:Y:S02]  /*8260*/  F2I.F64.TRUNC R17, R16 ;  /* 0x0000001000117311 */ /* 0x020e24000030d100 */
[----:B0-----:R-:W-:Y:S01]  /*8270*/  STG.E desc[UR36][R4.64], R17 ;  /* 0x0000001104007986 */ /* 0x001fe2000c101924 */
[----:B------:R-:W-:Y:S05]  /*8280*/  EXIT ;  /* 0x000000000000794d */ /* 0x000fea0003800000 */
.L_x_2718:
[----:B-----5:R-:W0:Y:S02]  /*8290*/  F2I.F64.TRUNC R17, R16 ;  /* 0x0000001000117311 */ /* 0x020e24000030d100 */
[----:B0-----:R-:W-:Y:S01]  /*82a0*/  STG.E.U16 desc[UR36][R4.64], R17 ;  /* 0x0000001104007986 */ /* 0x001fe2000c101524 */
[----:B------:R-:W-:Y:S05]  /*82b0*/  EXIT ;  /* 0x000000000000794d */ /* 0x000fea0003800000 */
.L_x_2714:
        /* <DEDUP_REMOVED lines=8> */
[----:B-----5:R-:W0:-:S15]  /*8340*/  F2F.F32.F64 R3, R16 ;  /* 0x0000001000037310 */ /* 0x020e1e0000301000 */
        /* <DEDUP_REMOVED lines=8> */
.L_x_2721:
        /* <DEDUP_REMOVED lines=12> */
.L_x_2720:
        /* <DEDUP_REMOVED lines=18> */
.L_x_2723:
        /* <DEDUP_REMOVED lines=13> */
.L_x_2722:
[----:B-----5:R-:W-:Y:S01]  /*8680*/  STG.E.64 desc[UR36][R4.64], R16 ;  /* 0x0000001004007986 */ /* 0x020fe2000c101b24 */
[----:B------:R-:W-:Y:S05]  /*8690*/  EXIT ;  /* 0x000000000000794d */ /* 0x000fea0003800000 */
.L_x_2713:
        /* <DEDUP_REMOVED lines=10> */
[----:B-----5:R-:W0:Y:S02]  /*8740*/  F2I.U32.F64.TRUNC R17, R16 ;  /* 0x0000001000117311 */ /* 0x020e24000030d000 */
[----:B0-----:R-:W-:Y:S01]  /*8750*/  STG.E.U16 desc[UR36][R4.64], R17 ;  /* 0x0000001104007986 */ /* 0x001fe2000c101524 */
[----:B------:R-:W-:Y:S05]  /*8760*/  EXIT ;  /* 0x000000000000794d */ /* 0x000fea0003800000 */
.L_x_2727:
        /* <DEDUP_REMOVED lines=25> */
.L_x_2730:
[----:B------:R-:W-:-:S04]  /*8900*/  SHF.R.U32.HI R3, RZ, 0x18, R7 ;  /* 0x00000018ff037819 */ /* 0x000fc80000011607 */
[----:B------:R-:W-:-:S04]  /*8910*/  LOP3.LUT R0, R0, 0x80, R3, 0xf8, !PT ;  /* 0x0000008000007812 */ /* 0x000fc800078ef803 */
[----:B------:R-:W-:-:S07]  /*8920*/  PRMT R2, R0, 0x7610, R2 ;  /* 0x0000761000027816 */ /* 0x000fce0000000002 */
.L_x_2729:
[----:B------:R-:W-:Y:S05]  /*8930*/  BSYNC.RECONVERGENT B0 ;  /* 0x0000000000007941 */ /* 0x000fea0003800200 */
.L_x_2728:
[----:B------:R-:W-:Y:S01]  /*8940*/  STG.E.U8 desc[UR36][R4.64], R2 ;  /* 0x0000000204007986 */ /* 0x000fe2000c101124 */
[----:B------:R-:W-:Y:S05]  /*8950*/  EXIT ;  /* 0x000000000000794d */ /* 0x000fea0003800000 */
.L_x_2726:
        /* <DEDUP_REMOVED lines=25> */
.L_x_2733:
[----:B------:R-:W-:-:S04]  /*8af0*/  SHF.R.U32.HI R3, RZ, 0x18, R7 ;  /* 0x00000018ff037819 */ /* 0x000fc80000011607 */
[----:B------:R-:W-:-:S04]  /*8b00*/  LOP3.LUT R0, R0, 0x80, R3, 0xf8, !PT ;  /* 0x0000008000007812 */ /* 0x000fc800078ef803 */
[----:B------:R-:W-:-:S07]  /*8b10*/  PRMT R2, R0, 0x7610, R2 ;  /* 0x0000761000027816 */ /* 0x000fce0000000002 */
.L_x_2732:
[----:B------:R-:W-:Y:S05]  /*8b20*/  BSYNC.RECONVERGENT B0 ;  /* 0x0000000000007941 */ /* 0x000fea0003800200 */
.L_x_2731:
[----:B------:R-:W-:Y:S01]  /*8b30*/  STG.E.U8 desc[UR36][R4.64], R2 ;  /* 0x0000000204007986 */ /* 0x000fe2000c101124 */
[----:B------:R-:W-:Y:S05]  /*8b40*/  EXIT ;  /* 0x000000000000794d */ /* 0x000fea0003800000 */
.L_x_2725:
        /* <DEDUP_REMOVED lines=30> */
.L_x_2735:
[----:B-----5:R-:W0:Y:S02]  /*8d30*/  F2I.U64.F64.TRUNC R16, R16 ;  /* 0x0000001000107311 */ /* 0x020e24000030d800 */
[----:B0-----:R-:W-:Y:S01]  /*8d40*/  STG.E.64 desc[UR36][R4.64], R16 ;  /* 0x0000001004007986 */ /* 0x001fe2000c101b24 */
[----:B------:R-:W-:Y:S05]  /*8d50*/  EXIT ;  /* 0x000000000000794d */ /* 0x000fea0003800000 */
.L_x_2734:
[----:B-----5:R-:W0:Y:S02]  /*8d60*/  F2I.U32.F64.TRUNC R17, R16 ;  /* 0x0000001000117311 */ /* 0x020e24000030d000 */
[----:B0-----:R-:W-:Y:S01]  /*8d70*/  STG.E desc[UR36][R4.64], R17 ;  /* 0x0000001104007986 */ /* 0x001fe2000c101924 */
[----:B------:R-:W-:Y:S05]  /*8d80*/  EXIT ;  /* 0x000000000000794d */ /* 0x000fea0003800000 */
.L_x_2724:
[----:B------:R-:W-:-:S13]  /*8d90*/  ISETP.GT.AND P0, PT, R0, 0xe, PT ;  /* 0x0000000e0000780c */ /* 0x000fda0003f04270 */
[----:B------:R-:W-:Y:S05]  /*8da0*/  @P0 BRA `(.L_x_2736) ;  /* 0x00000000002c0947 */ /* 0x000fea0003800000 */
[----:B------:R-:W-:-:S13]  /*8db0*/  ISETP.NE.AND P0, PT, R0, 0xa, PT ;  /* 0x0000000a0000780c */ /* 0x000fda0003f05270 */
[----:B------:R-:W-:Y:S05]  /*8dc0*/  @!P0 BRA `(.L_x_2737) ;  /* 0x0000000000188947 */ /* 0x000fea0003800000 */
[----:B------:R-:W-:-:S13]  /*8dd0*/  ISETP.NE.AND P0, PT, R0, 0xb, PT ;  /* 0x0000000b0000780c */ /* 0x000fda0003f05270 */
[----:B------:R-:W-:Y:S05]  /*8de0*/  @P0 BRA `(.L_x_2717) ;  /* 0x0000000000340947 */ /* 0x000fea0003800000 */
[----:B-----5:R-:W0:Y:S02]  /*8df0*/  DSETP.NEU.AND P0, PT, R16, RZ, PT ;  /* 0x000000ff1000722a */ /* 0x020e240003f0d000 */
[----:B0-----:R-:W-:-:S05]  /*8e00*/  SEL R3, RZ, 0x1, !P0 ;  /* 0x00000001ff037807 */ /* 0x001fca0004000000 */
[----:B------:R-:W-:Y:S01]  /*8e10*/  STG.E.U8 desc[UR36][R4.64], R3 ;  /* 0x0000000304007986 */ /* 0x000fe2000c101124 */
[----:B------:R-:W-:Y:S05]  /*8e20*/  EXIT ;  /* 0x000000000000794d */ /* 0x000fea0003800000 */
.L_x_2737:
[----:B------:R-:W-:-:S05]  /*8e30*/  CS2R R18, SRZ ;  /* 0x0000000000127805 */ /* 0x000fca000001ff00 */
[----:B-----5:R-:W-:Y:S01]  /*8e40*/  STG.E.128 desc[UR36][R4.64], R16 ;  /* 0x0000001004007986 */ /* 0x020fe2000c101d24 */
[----:B------:R-:W-:Y:S05]  /*8e50*/  EXIT ;  /* 0x000000000000794d */ /* 0x000fea0003800000 */
.L_x_2736:
[----:B------:R-:W-:-:S13]  /*8e60*/  ISETP.NE.AND P0, PT, R0, 0xf, PT ;  /* 0x0000000f0000780c */ /* 0x000fda0003f05270 */
[----:B------:R-:W-:Y:S05]  /*8e70*/  @!P0 BRA `(.L_x_2738) ;  /* 0x0000000400288947 */ /* 0x000fea0003800000 */
[----:B------:R-:W-:-:S13]  /*8e80*/  ISETP.NE.AND P0, PT, R0, 0x17, PT ;  /* 0x000000170000780c */ /* 0x000fda0003f05270 */
[----:B------:R-:W-:Y:S05]  /*8e90*/  @!P0 BRA `(.L_x_2739) ;  /* 0x0000000000b08947 */ /* 0x000fea0003800000 */
[----:B------:R-:W-:-:S13]  /*8ea0*/  ISETP.NE.AND P0, PT, R0, 0x18, PT ;  /* 0x000000180000780c */ /* 0x000fda0003f05270 */
[----:B------:R-:W-:Y:S05]  /*8eb0*/  @!P0 BRA `(.L_x_2740) ;  /* 0x0000000000448947 */ /* 0x000fea0003800000 */
.L_x_2717:
        /* <DEDUP_REMOVED lines=15> */
[----:B--2--5:R-:W-:Y:S05]  /*8fb0*/  CALL.ABS.NOINC R2 ;  /* 0x0000000002007343 */ /* 0x024fea0003c00000 */
.L_x_2741:
[----:B------:R-:W-:Y:S05]  /*8fc0*/  EXIT ;  /* 0x000000000000794d */ /* 0x000fea0003800000 */
.L_x_2740:
        /* <DEDUP_REMOVED lines=21> */
.L_x_2743:
[----:B------:R-:W-:Y:S05]  /*9120*/  BSYNC.RECONVERGENT B0 ;  /* 0x0000000000007941 */ /* 0x000fea0003800200 */
.L_x_2742:
[----:B------:R-:W-:-:S05]  /*9130*/  LOP3.LUT R3, R0, 0x80, R3, 0xf8, !PT ;  /* 0x0000008000037812 */ /* 0x000fca00078ef803 */
[----:B------:R-:W-:Y:S01]  /*9140*/  STG.E.U8 desc[UR36][R4.64], R3 ;  /* 0x0000000304007986 */ /* 0x000fe2000c101124 */
[----:B------:R-:W-:Y:S05]  /*9150*/  EXIT ;  /* 0x000000000000794d */ /* 0x000fea0003800000 */
.L_x_2739:
        /* <DEDUP_REMOVED lines=20> */
.L_x_2745:
[----:B------:R-:W-:Y:S01]  /*92a0*/  IMAD.MOV.U32 R0, RZ, RZ, 0x7f ;  /* 0x0000007fff007424 */ /* 0x000fe200078e00ff */
[----:B------:R-:W-:-:S04]  /*92b0*/  ISETP.GT.U32.AND P0, PT, R2, 0x7f800000, PT ;  /* 0x7f8000000200780c */ /* 0x000fc80003f04070 */
[----:B------:R-:W-:-:S09]  /*92c0*/  SEL R0, R0, 0x7c, P0 ;  /* 0x0000007c00007807 */ /* 0x000fd20000000000 */
.L_x_2746:
[----:B------:R-:W-:Y:S05]  /*92d0*/  BSYNC.RECONVERGENT B0 ;  /* 0x0000000000007941 */ /* 0x000fea0003800200 */
.L_x_2744:
[----:B------:R-:W-:-:S04]  /*92e0*/  SHF.R.U32.HI R3, RZ, 0x18, R3 ;  /* 0x00000018ff037819 */ /* 0x000fc80000011603 */
[----:B------:R-:W-:-:S05]  /*92f0*/  LOP3.LUT R3, R0, 0x80, R3, 0xf8, !PT ;  /* 0x0000008000037812 */ /* 0x000fca00078ef803 */
[----:B------:R-:W-:Y:S01]  /*9300*/  STG.E.U8 desc[UR36][R4.64], R3 ;  /* 0x0000000304007986 */ /* 0x000fe2000c101124 */
[----:B------:R-:W-:Y:S05]  /*9310*/  EXIT ;  /* 0x000000000000794d */ /* 0x000fea0003800000 */
.L_x_2738:
        /* <DEDUP_REMOVED lines=12> */
.L_x_2747:
        /* <DEDUP_REMOVED lines=10> */
.L_x_35807:


//--------------------- .text._ZN2at6native18elementwise_kernelILi128ELi2EZNS0_22gpu_kernel_impl_nocastIZZZNS0_22nan_to_num_kernel_cudaERNS_18TensorIteratorBaseESt8optionalIdES6_S6_ENKUlvE0_clEvENKUlvE_clEvEUldE_EEvS4_RKT_EUliE_EEviT1_ --------------------------
	.section	.text._ZN2at6native18elementwise_kernelILi128ELi2EZNS0_22gpu_kernel_impl_nocastIZZZNS0_22nan_to_num_kernel_cudaERNS_18TensorIteratorBaseESt8optionalIdES6_S6_ENKUlvE0_clEvENKUlvE_clEvEUldE_EEvS4_RKT_EUliE_EEviT1_,"ax",@progbits
	.align	128
        .global         _ZN2at6native18elementwise_kernelILi128ELi2EZNS0_22gpu_kernel_impl_nocastIZZZNS0_22nan_to_num_kernel_cudaERNS_18TensorIteratorBaseESt8optionalIdES6_S6_ENKUlvE0_clEvENKUlvE_clEvEUldE_EEvS4_RKT_EUliE_EEviT1_
        .type           _ZN2at6native18elementwise_kernelILi128ELi2EZNS0_22gpu_kernel_impl_nocastIZZZNS0_22nan_to_num_kernel_cudaERNS_18TensorIteratorBaseESt8optionalIdES6_S6_ENKUlvE0_clEvENKUlvE_clEvEUldE_EEvS4_RKT_EUliE_EEviT1_,@function
        .size           _ZN2at6native18elementwise_kernelILi128ELi2EZNS0_22gpu_kernel_impl_nocastIZZZNS0_22nan_to_num_kernel_cudaERNS_18TensorIteratorBaseESt8optionalIdES6_S6_ENKUlvE0_clEvENKUlvE_clEvEUldE_EEvS4_RKT_EUliE_EEviT1_,(.L_x_35808 - _ZN2at6native18elementwise_kernelILi128ELi2EZNS0_22gpu_kernel_impl_nocastIZZZNS0_22nan_to_num_kernel_cudaERNS_18TensorIteratorBaseESt8optionalIdES6_S6_ENKUlvE0_clEvENKUlvE_clEvEUldE_EEvS4_RKT_EUliE_EEviT1_)
        .other          _ZN2at6native18elementwise_kernelILi128ELi2EZNS0_22gpu_kernel_impl_nocastIZZZNS0_22nan_to_num_kernel_cudaERNS_18TensorIteratorBaseESt8optionalIdES6_S6_ENKUlvE0_clEvENKUlvE_clEvEUldE_EEvS4_RKT_EUliE_EEviT1_,@"STO_CUDA_ENTRY STV_DEFAULT"
_ZN2at6native18elementwise_kernelILi128ELi2EZNS0_22gpu_kernel_impl_nocastIZZZNS0_22nan_to_num_kernel_cudaERNS_18TensorIteratorBaseESt8optionalIdES6_S6_ENKUlvE0_clEvENKUlvE_clEvEUldE_EEvS4_RKT_EUliE_EEviT1_:
.text._ZN2at6native18elementwise_kernelILi128ELi2EZNS0_22gpu_kernel_impl_nocastIZZZNS0_22nan_to_num_kernel_cudaERNS_18TensorIteratorBaseESt8optionalIdES6_S6_ENKUlvE0_clEvENKUlvE_clEvEUldE_EEvS4_RKT_EUliE_EEviT1_:
        /* <DEDUP_REMOVED lines=13> */
[----:B------:R-:W0:Y:S01]  /*00d0*/  LDC.64 R4, c[0x0][0x588] ;  /* 0x00016200ff047b82 */ /* 0x000e220000000a00 */
[----:B------:R-:W1:Y:S01]  /*00e0*/  LDCU.64 UR8, c[0x0][0x5a0] ;  /* 0x0000b400ff0877ac */ /* 0x000e620008000a00 */
[----:B0-----:R-:W2:Y:S01]  /*00f0*/  LDG.E.64 R4, desc[UR6][R4.64] ;  /* 0x0000000604047981 */ /* 0x001ea2000c1e1b00 */
[----:B------:R-:W-:Y:S01]  /*0100*/  IADD3 R3, PT, PT, R3, 0x80, RZ ;  /* 0x0000008003037810 */ /* 0x000fe20007ffe0ff */
[----:B--2---:R-:W1:Y:S02]  /*0110*/  DSETP.NEU.AND P1, PT, R4, -INF , PT ;  /* 0xfff000000400742a */ /* 0x004e640003f2d000 */
[----:B-1----:R-:W-:Y:S02]  /*0120*/  FSEL R6, R4, UR8, P1 ;  /* 0x0000000804067c08 */ /* 0x002fe40008800000 */
        /* <DEDUP_REMOVED lines=12> */
[----:B-1----:R-:W0:Y:S08]  /*01f0*/  @P0 LDC R7, c[0x0][0x594] ;  /* 0x00016500ff070b82 */ /* 0x002e300000000800 */
[----:B------:R-:W0:Y:S02]  /*0200*/  LDC.64 R4, c[0x0][0x580] ;  /* 0x00016000ff047b82 */ /* 0x000e240000000a00 */
[----:B0-----:R0:W-:Y:S02]  /*0210*/  STG.E.64 desc[UR6][R4.64], R6 ;  /* 0x0000000604007986 */ /* 0x0011e4000c101b06 */
.L_x_2750:
[----:B------:R-:W-:Y:S05]  /*0220*/  BSYNC.RECONVERGENT B0 ;  /* 0x0000000000007941 */ /* 0x000fea0003800200 */
.L_x_2749:
[----:B------:R-:W-:-:S13]  /*0230*/  ISETP.GE.AND P0, PT, R3, UR4, PT ;  /* 0x0000000403007c0c */ /* 0x000fda000bf06270 */
[----:B------:R-:W-:Y:S05]  /*0240*/  @P0 EXIT ;  /* 0x000000000000094d */ /* 0x000fea0003800000 */
[----:B------:R-:W1:Y:S01]  /*0250*/  LDC.64 R2, c[0x0][0x588] ;  /* 0x00016200ff027b82 */ /* 0x000e620000000a00 */
[----:B------:R-:W2:Y:S01]  /*0260*/  LDCU.64 UR4, c[0x0][0x5a0] ;  /* 0x0000b400ff0477ac */ /* 0x000ea20008000a00 */
[----:B-1----:R-:W3:Y:S06]  /*0270*/  LDG.E.64 R2, desc[UR6][R2.64] ;  /* 0x0000000602027981 */ /* 0x002eec000c1e1b00 */
[----:B0-----:R-:W0:Y:S01]  /*0280*/  LDC.64 R4, c[0x0][0x580] ;  /* 0x00016000ff047b82 */ /* 0x001e220000000a00 */
[----:B---3--:R-:W2:Y:S02]  /*0290*/  DSETP.NEU.AND P1, PT, R2, -INF , PT ;  /* 0xfff000000200742a */ /* 0x008ea40003f2d000 */
[----:B--2---:R-:W-:-:S02]  /*02a0*/  FSEL R0, R2, UR4, P1 ;  /* 0x0000000402007c08 */ /* 0x004fc40008800000 */
[----:B------:R-:W-:-:S15]  /*02b0*/  FSEL R7, R3, UR5, P1 ;  /* 0x0000000503077c08 */ /* 0x000fde0008800000 */
[----:B------:R-:W-:-:S15]  /*02c0*/  NOP ;  /* 0x0000000000007918 */ /* 0x000fde0000000000 */
[----:B------:R-:W-:-:S15]  /*02d0*/  NOP ;  /* 0x0000000000007918 */ /* 0x000fde0000000000 */
[----:B------:R-:W-:-:S15]  /*02e0*/  NOP ;  /* 0x0000000000007918 */ /* 0x000fde0000000000 */
        /* <DEDUP_REMOVED lines=9> */
[----:B-1----:R-:W-:-:S02]  /*0380*/  MOV R2, R0 ;  /* 0x0000000000027202 */ /* 0x002fc40000000f00 */
[----:B--2---:R-:W-:-:S05]  /*0390*/  MOV R3, R7 ;  /* 0x0000000700037202 */ /* 0x004fca0000000f00 */
[----:B0-----:R-:W-:Y:S01]  /*03a0*/  STG.E.64 desc[UR6][R4.64], R2 ;  /* 0x0000000204007986 */ /* 0x001fe2000c101b06 */
[----:B------:R-:W-:Y:S05]  /*03b0*/  EXIT ;  /* 0x000000000000794d */ /* 0x000fea0003800000 */
.L_x_2748:
        /* <DEDUP_REMOVED lines=298> */
[----:B------:R-:W-:-:S04]  /*1660*/  IMAD R6, R13, UR8, R7 ;  /* 0x000000080d067c24 */ /* 0x000fc8000f8e0207 */
[----:B------:R-:W-:Y:S02]  /*1670*/  @P0 IMAD.MOV R10, RZ, RZ, -R10 ;  /* 0x000000ffff0a0224 */ /* 0x000fe400078e0a0a */
[----:B--2---:R-:W-:Y:S02]  /*1680*/  IMAD R5, R6, UR10, R5 ;  /* 0x0000000a06057c24 */ /* 0x004fe4000f8e0205 */
[----:B0-----:R-:W-:Y:S02]  /*1690*/  @P0 IMAD R10, R10, R17, R11 ;  /* 0x000000110a0a0224 */ /* 0x001fe400078e020b */
[----:B------:R-:W-:Y:S02]  /*16a0*/  IMAD R4, R6, UR11, R4 ;  /* 0x0000000b06047c24 */ /* 0x000fe4000f8e0204 */
[C---:B-1----:R-:W-:Y:S02]  /*16b0*/  @P0 IMAD R5, R10.reuse, R8, R5 ;  /* 0x000000080a050224 */ /* 0x042fe400078e0205 */
[----:B------:R-:W-:-:S07]  /*16c0*/  @P0 IMAD R4, R10, R9, R4 ;  /* 0x000000090a040224 */ /* 0x000fce00078e0204 */
.L_x_2753:
[----:B------:R-:W0:Y:S02]  /*16d0*/  LDCU.128 UR8, c[0x0][0x580] ;  /* 0x0000b000ff0877ac */ /* 0x000e240008000c00 */
[----:B0-----:R-:W-:-:S04]  /*16e0*/  IADD3 R6, P0, PT, R4, UR10, RZ ;  /* 0x0000000a04067c10 */ /* 0x001fc8000ff1e0ff */
[----:B------:R-:W-:Y:S01]  /*16f0*/  IADD3.X R7, PT, PT, RZ, UR11, RZ, P0, !PT ;  /* 0x0000000bff077c10 */ /* 0x000fe200087fe4ff */
[----:B------:R-:W0:Y:S05]  /*1700*/  LDCU.64 UR10, c[0x0][0x5a0] ;  /* 0x0000b400ff0a77ac */ /* 0x000e2a0008000a00 */
[----:B------:R-:W2:Y:S01]  /*1710*/  LDG.E.64 R6, desc[UR6][R6.64] ;  /* 0x0000000606067981 */ /* 0x000ea2000c1e1b00 */
[----:B------:R-:W-:Y:S01]  /*1720*/  IADD3 R3, PT, PT, R3, 0x80, RZ ;  /* 0x0000008003037810 */ /* 0x000fe20007ffe0ff */
[----:B--2---:R-:W0:Y:S02]  /*1730*/  DSETP.NEU.AND P1, PT, R6, -INF , PT ;  /* 0xfff000000600742a */ /* 0x004e240003f2d000 */
[----:B0-----:R-:W-:-:S02]  /*1740*/  FSEL R9, R7, UR11, P1 ;  /* 0x0000000b07097c08 */ /* 0x001fc40008800000 */
        /* <DEDUP_REMOVED lines=13> */
[----:B------:R-:W-:-:S04]  /*1820*/  IADD3 R6, P0, PT, R5, UR8, RZ ;  /* 0x0000000805067c10 */ /* 0x000fc8000ff1e0ff */
[----:B------:R-:W-:Y:S02]  /*1830*/  IADD3.X R7, PT, PT, RZ, UR9, RZ, P0, !PT ;  /* 0x00000009ff077c10 */ /* 0x000fe400087fe4ff */
[----:B0-----:R-:W-:-:S05]  /*1840*/  MOV R5, R9 ;  /* 0x0000000900057202 */ /* 0x001fca0000000f00 */
[----:B-1----:R0:W-:Y:S02]  /*1850*/  STG.E.64 desc[UR6][R6.64], R4 ;  /* 0x0000000406007986 */ /* 0x0021e4000c101b06 */
.L_x_2752:
[----:B------:R-:W-:Y:S05]  /*1860*/  BSYNC.RECONVERGENT B0 ;  /* 0x0000000000007941 */ /* 0x000fea0003800200 */
.L_x_2751:
[----:B------:R-:W-:-:S13]  /*1870*/  ISETP.GE.AND P0, PT, R3, UR4, PT ;  /* 0x0000000403007c0c */ /* 0x000fda000bf06270 */
[----:B------:R-:W-:Y:S05]  /*1880*/  @P0 EXIT ;  /* 0x000000000000094d */ /* 0x000fea0003800000 */
[----:B------:R-:W1:Y:S01]  /*1890*/  LDCU.64 UR4, c[0x0][0x390] ;  /* 0x00007200ff0477ac */ /* 0x000e620008000a00 */
[----:B0-----:R-:W-:Y:S02]  /*18a0*/  MOV R4, RZ ;  /* 0x000000ff00047202 */ /* 0x001fe40000000f00 */
        /* <DEDUP_REMOVED lines=296> */
.L_x_2754:
[----:B------:R-:W0:Y:S01]  /*2b30*/  LDCU.128 UR8, c[0x0][0x580] ;  /* 0x0000b000ff0877ac */ /* 0x000e220008000c00 */
[----:B------:R-:W1:Y:S01]  /*2b40*/  LDCU.64 UR4, c[0x0][0x5a0] ;  /* 0x0000b400ff0477ac */ /* 0x000e620008000a00 */
[----:B0-----:R-:W-:-:S04]  /*2b50*/  IADD3 R4, P0, PT, R2, UR10, RZ ;  /* 0x0000000a02047c10 */ /* 0x001fc8000ff1e0ff */
[----:B------:R-:W-:-:S06]  /*2b60*/  IADD3.X R5, PT, PT, RZ, UR11, RZ, P0, !PT ;  /* 0x0000000bff057c10 */ /* 0x000fcc00087fe4ff */
[----:B------:R-:W2:Y:S02]  /*2b70*/  LDG.E.64 R4, desc[UR6][R4.64] ;  /* 0x0000000604047981 */ /* 0x000ea4000c1e1b00 */
        /* <DEDUP_REMOVED lines=18> */
[----:B-1----:R-:W-:Y:S01]  /*2ca0*/  STG.E.64 desc[UR6][R4.64], R2 ;  /* 0x0000000204007986 */ /* 0x002fe2000c101b06 */
[----:B------:R-:W-:Y:S05]  /*2cb0*/  EXIT ;  /* 0x000000000000794d */ /* 0x000fea0003800000 */
.L_x_2755:
        /* <DEDUP_REMOVED lines=12> */
.L_x_35808:


//--------------------- .text._ZN2at6native27unrolled_elementwise_kernelIZZZNS0_22nan_to_num_kernel_cudaERNS_18TensorIteratorBaseESt8optionalIdES5_S5_ENKUlvE0_clEvENKUlvE_clEvEUldE_St5arrayIPcLm2EELi4E23TrivialOffsetCalculatorILi1EjESD_NS0_6memory15LoadWithoutCastENSE_16StoreWithoutCastEEEviT_T0_T2_T3_T4_T5_ --------------------------
	.section	.text._ZN2at6native27unrolled_elementwise_kernelIZZZNS0_22nan_to_num_kernel_cudaERNS_18TensorIteratorBaseESt8optionalIdES5_S5_ENKUlvE0_clEvENKUlvE_clEvEUldE_St5arrayIPcLm2EELi4E23TrivialOffsetCalculatorILi1EjESD_NS0_6memory15LoadWithoutCastENSE_16StoreWithoutCastEEEviT_T0_T2_T3_T4_T5_,"ax",@progbits
	.align	128
        .global         _ZN2at6native27unrolled_elementwise_kernelIZZZNS0_22nan_to_num_kernel_cudaERNS_18TensorIteratorBaseESt8optionalIdES5_S5_ENKUlvE0_clEvENKUlvE_clEvEUldE_St5arrayIPcLm2EELi4E23TrivialOffsetCalculatorILi1EjESD_NS0_6memory15LoadWithoutCastENSE_16StoreWithoutCastEEEviT_T0_T2_T3_T4_T5_
        .type           _ZN2at6native27unrolled_elementwise_kernelIZZZNS0_22nan_to_num_kernel_cudaERNS_18TensorIteratorBaseESt8optionalIdES5_S5_ENKUlvE0_clEvENKUlvE_clEvEUldE_St5arrayIPcLm2EELi4E23TrivialOffsetCalculatorILi1EjESD_NS0_6memory15LoadWithoutCastENSE_16StoreWithoutCastEEEviT_T0_T2_T3_T4_T5_,@function
        .size           _ZN2at6native27unrolled_elementwise_kernelIZZZNS0_22nan_to_num_kernel_cudaERNS_18TensorIteratorBaseESt8optionalIdES5_S5_ENKUlvE0_clEvENKUlvE_clEvEUldE_St5arrayIPcLm2EELi4E23TrivialOffsetCalculatorILi1EjESD_NS0_6memory15LoadWithoutCastENSE_16StoreWithoutCastEEEviT_T0_T2_T3_T4_T5_,(.L_x_35809 - _ZN2at6native27unrolled_elementwise_kernelIZZZNS0_22nan_to_num_kernel_cudaERNS_18TensorIteratorBaseESt8optionalIdES5_S5_ENKUlvE0_clEvENKUlvE_clEvEUldE_St5arrayIPcLm2EELi4E23TrivialOffsetCalculatorILi1EjESD_NS0_6memory15LoadWithoutCastENSE_16StoreWithoutCastEEEviT_T0_T2_T3_T4_T5_)
        .other          _ZN2at6native27unrolled_elementwise_kernelIZZZNS0_22nan_to_num_kernel_cudaERNS_18TensorIteratorBaseESt8optionalIdES5_S5_ENKUlvE0_clEvENKUlvE_clEvEUldE_St5arrayIPcLm2EELi4E23TrivialOffsetCalculatorILi1EjESD_NS0_6memory15LoadWithoutCastENSE_16StoreWithoutCastEEEviT_T0_T2_T3_T4_T5_,@"STO_CUDA_ENTRY STV_DEFAULT"
_ZN2at6native27unrolled_elementwise_kernelIZZZNS0_22nan_to_num_kernel_cudaERNS_18TensorIteratorBaseESt8optionalIdES5_S5_ENKUlvE0_clEvENKUlvE_clEvEUldE_St5arrayIPcLm2EELi4E23TrivialOffsetCalculatorILi1EjESD_NS0_6memory15LoadWithoutCastENSE_16StoreWithoutCastEEEviT_T0_T2_T3_T4_T5_:
.text._ZN2at6native27unrolled_elementwise_kernelIZZZNS0_22nan_to_num_kernel_cudaERNS_18TensorIteratorBaseESt8optionalIdES5_S5_ENKUlvE0_clEvENKUlvE_clEvEUldE_St5arrayIPcLm2EELi4E23TrivialOffsetCalculatorILi1EjESD_NS0_6memory15LoadWithoutCastENSE_16StoreWithoutCastEEEviT_T0_T2_T3_T4_T5_:
[----:B------:R-:W-:Y:S01]  /*0000*/  LDC R1, c[0x0][0x37c] ;  /* 0x0000df00ff017b82 */ /* 0x000fe20000000800 */
[----:B------:R-:W0:Y:S07]  /*0010*/  S2R R0, SR_CTAID.X ;  /* 0x0000000000007919 */ /* 0x000e2e0000002500 */
[----:B------:R-:W0:Y:S01]  /*0020*/  LDC R3, c[0x0][0x380] ;  /* 0x0000e000ff037b82 */ /* 0x000e220000000800 */
[----:B------:R-:W1:Y:S01]  /*0030*/  LDCU.64 UR4, c[0x0][0x358] ;  /* 0x00006b00ff0477ac */ /* 0x000e620008000a00 */
[----:B------:R-:W-:Y:S01]  /*0040*/  CS2R R20, SRZ ;  /* 0x0000000000147805 */ /* 0x000fe2000001ff00 */
[----:B------:R-:W2:Y:S01]  /*0050*/  S2R R7, SR_TID.X ;  /* 0x0000000000077919 */ /* 0x000ea20000002100 */
[----:B0-----:R-:W-:-:S02]  /*0060*/  IMAD R2, R0, -0x200, R3 ;  /* 0xfffffe0000027824 */ /* 0x001fc400078e0203 */
[----:B--2---:R-:W-:-:S03]  /*0070*/  IMAD.MOV.U32 R3, RZ, RZ, R7 ;  /* 0x000000ffff037224 */ /* 0x004fc600078e0007 */
[----:B------:R-:W-:-:S13]  /*0080*/  ISETP.GE.AND P0, PT, R7, R2, PT ;  /* 0x000000020700720c */ /* 0x000fda0003f06270 */
[----:B------:R-:W-:Y:S01]  /*0090*/  @!P0 VIADD R7, R3, 0x80 ;  /* 0x0000008003078836 */ /* 0x000fe20000000000 */
[----:B------:R-:W0:Y:S04]  /*00a0*/  @!P0 LDC.64 R10, c[0x0][0x3b0] ;  /* 0x0000ec00ff0a8b82 */ /* 0x000e280000000a00 */
[----:B------:R-:W-:-:S13]  /*00b0*/  ISETP.GE.AND P1, PT, R7, R2, PT ;  /* 0x000000020700720c */ /* 0x000fda0003f26270 */
[----:B------:R-:W-:Y:S01]  /*00c0*/  @!P1 IMAD R9, R0, 0x200, R7 ;  /* 0x0000020000099824 */ /* 0x000fe200078e0207 */
[----:B------:R-:W2:Y:S01]  /*00d0*/  @!P1 LDC.64 R12, c[0x0][0x3b0] ;  /* 0x0000ec00ff0c9b82 */ /* 0x000ea20000000a00 */
[----:B------:R-:W-:-:S05]  /*00e0*/  @!P1 VIADD R7, R7, 0x80 ;  /* 0x0000008007079836 */ /* 0x000fca0000000000 */
[----:B------:R-:W-:-:S13]  /*00f0*/  ISETP.GE.AND P3, PT, R7, R2, PT ;  /* 0x000000020700720c */ /* 0x000fda0003f66270 */
[----:B------:R-:W-:Y:S01]  /*0100*/  @!P3 LEA R19, R0, R7, 0x9 ;  /* 0x000000070013b211 */ /* 0x000fe200078e48ff */
[----:B------:R-:W-:Y:S01]  /*0110*/  @!P3 VIADD R7, R7, 0x80 ;  /* 0x000000800707b836 */ /* 0x000fe20000000000 */
[----:B------:R-:W3:Y:S01]  /*0120*/  @!P3 LDC.64 R4, c[0x0][0x3b0] ;  /* 0x0000ec00ff04bb82 */ /* 0x000ee20000000a00 */
[----:B--2---:R-:W-:-:S03]  /*0130*/  @!P1 IMAD.WIDE.U32 R12, R9, 0x8, R12 ;  /* 0x00000008090c9825 */ /* 0x004fc600078e000c */
[----:B------:R-:W-:Y:S01]  /*0140*/  ISETP.GE.AND P2, PT, R7, R2, PT ;  /* 0x000000020700720c */ /* 0x000fe20003f46270 */
[----:B------:R-:W-:Y:S01]  /*0150*/  @!P0 IMAD R9, R0, 0x200, R3 ;  /* 0x0000020000098824 */ /* 0x000fe200078e0203 */
[----:B-1----:R1:W5:Y:S03]  /*0160*/  @!P1 LDG.E.64 R20, desc[UR4][R12.64] ;  /* 0x000000040c149981 */ /* 0x002366000c1e1b00 */
[----:B0-----:R-:W-:Y:S01]  /*0170*/  @!P0 IMAD.WIDE.U32 R10, R9, 0x8, R10 ;  /* 0x00000008090a8825 */ /* 0x001fe200078e000a */
[----:B------:R-:W-:-:S07]  /*0180*/  CS2R R8, SRZ ;  /* 0x0000000000087805 */ /* 0x000fce000001ff00 */
[----:B------:R-:W0:Y:S01]  /*0190*/  @!P2 LDC.64 R14, c[0x0][0x3b0] ;  /* 0x0000ec00ff0eab82 */ /* 0x000e220000000a00 */
[----:B------:R-:W5:Y:S01]  /*01a0*/  @!P0 LDG.E.64 R8, desc[UR4][R10.64] ;  /* 0x000000040a088981 */ /* 0x000f62000c1e1b00 */
[----:B------:R-:W-:Y:S01]  /*01b0*/  ISETP.GE.AND P0, PT, R3, R2, PT ;  /* 0x000000020300720c */ /* 0x000fe20003f06270 */
[----:B------:R-:W-:Y:S02]  /*01c0*/  @!P2 IMAD R7, R0, 0x200, R7 ;  /* 0x000002000007a824 */ /* 0x000fe400078e0207 */
[----:B---3--:R-:W-:Y:S01]  /*01d0*/  @!P3 IMAD.WIDE.U32 R18, R19, 0x8, R4 ;  /* 0x000000081312b825 */ /* 0x008fe200078e0004 */
[----:B------:R-:W-:-:S09]  /*01e0*/  CS2R R4, SRZ ;  /* 0x0000000000047805 */ /* 0x000fd2000001ff00 */
[----:B------:R-:W2:Y:S01]  /*01f0*/  @!P0 LDC.64 R16, c[0x0][0x3a8] ;  /* 0x0000ea00ff108b82 */ /* 0x000ea20000000a00 */
[----:B-1----:R-:W-:Y:S02]  /*0200*/  VIADD R13, R3, 0x180 ;  /* 0x00000180030d7836 */ /* 0x002fe40000000000 */
[----:B0-----:R-:W-:Y:S01]  /*0210*/  @!P2 IMAD.WIDE.U32 R14, R7, 0x8, R14 ;  /* 0x00000008070ea825 */ /* 0x001fe200078e000e */
[----:B------:R-:W-:Y:S02]  /*0220*/  CS2R R6, SRZ ;  /* 0x0000000000067805 */ /* 0x000fe4000001ff00 */
[----:B------:R-:W-:Y:S01]  /*0230*/  IADD3 R23, PT, PT, R3, 0x100, RZ ;  /* 0x0000010003177810 */ /* 0x000fe20007ffe0ff */
[----:B------:R-:W-:Y:S01]  /*0240*/  BSSY.RECONVERGENT B0, `(.L_x_2756) ;  /* 0x000001a000007945 */ /* 0x000fe20003800200 */
[----:B------:R-:W5:Y:S04]  /*0250*/  @!P2 LDG.E.64 R4, desc[UR4][R14.64] ;  /* 0x000000040e04a981 */ /* 0x000f68000c1e1b00 */
[----:B------:R0:W5:Y:S01]  /*0260*/  @!P3 LDG.E.64 R6, desc[UR4][R18.64] ;  /* 0x000000041206b981 */ /* 0x000162000c1e1b00 */
[-C--:B------:R-:W-:Y:S01]  /*0270*/  ISETP.GE.AND P2, PT, R13, R2.reuse, PT ;  /* 0x000000020d00720c */ /* 0x080fe20003f46270 */
[----:B------:R-:W-:Y:S01]  /*0280*/  @!P0 IMAD R13, R0, 0x200, R3 ;  /* 0x00000200000d8824 */ /* 0x000fe200078e0203 */
[----:B------:R-:W-:Y:S01]  /*0290*/  ISETP.GE.AND P1, PT, R23, R2, PT ;  /* 0x000000021700720c */ /* 0x000fe20003f26270 */
[----:B0-----:R-:W-:-:S05]  /*02a0*/  VIADD R19, R3, 0x80 ;  /* 0x0000008003137836 */ /* 0x001fca0000000000 */
[----:B------:R-:W-:Y:S02]  /*02b0*/  ISETP.GE.AND P3, PT, R19, R2, PT ;  /* 0x000000021300720c */ /* 0x000fe40003f66270 */
[----:B------:R-:W-:Y:S01]  /*02c0*/  @!P0 MOV R3, R19 ;  /* 0x0000001300038202 */ /* 0x000fe20000000f00 */
[----:B--2---:R-:W-:Y:S10]  /*02d0*/  @P0 BRA `(.L_x_2757) ;  /* 0x0000000000400947 */ /* 0x004ff40003800000 */
        /* <DEDUP_REMOVED lines=15> */
[----:B-1----:R-:W1:Y:S02]  /*03d0*/  @P4 LDC R11, c[0x0][0x38c] ;  /* 0x0000e300ff0b4b82 */ /* 0x002e640000000800 */
.L_x_2757:
[----:B------:R-:W-:Y:S05]  /*03e0*/  BSYNC.RECONVERGENT B0 ;  /* 0x0000000000007941 */ /* 0x000fea0003800200 */
.L_x_2756:
[----:B------:R-:W-:Y:S01]  /*03f0*/  BSSY.RECONVERGENT B0, `(.L_x_2758) ;  /* 0x0000014000007945 */ /* 0x000fe20003800200 */
[----:B------:R-:W-:Y:S01]  /*0400*/  ISETP.GE.AND P4, PT, R3, R2, PT ;  /* 0x000000020300720c */ /* 0x000fe20003f86270 */
[----:B-----5:R-:W-:Y:S02]  /*0410*/  @!P0 IMAD.WIDE.U32 R8, R13, 0x8, R16 ;  /* 0x000000080d088825 */ /* 0x020fe400078e0010 */
[----:B------:R-:W-:Y:S10]  /*0420*/  @P3 BRA `(.L_x_2759) ;  /* 0x0000000000403947 */ /* 0x000ff40003800000 */
[----:B------:R-:W2:Y:S01]  /*0430*/  LDCU.64 UR6, c[0x0][0x398] ;  /* 0x00007300ff0677ac */ /* 0x000ea20008000a00 */
[----:B------:R-:W2:Y:S02]  /*0440*/  DSETP.NEU.AND P5, PT, R20, -INF , PT ;  /* 0xfff000001400742a */ /* 0x000ea40003fad000 */
[----:B--2---:R-:W-:Y:S02]  /*0450*/  FSEL R14, R20, UR6, P5 ;  /* 0x00000006140e7c08 */ /* 0x004fe4000a800000 */
        /* <DEDUP_REMOVED lines=13> */
.L_x_2759:
[----:B------:R-:W-:Y:S05]  /*0530*/  BSYNC.RECONVERGENT B0 ;  /* 0x0000000000007941 */ /* 0x000fea0003800200 */
.L_x_2758:
[----:B------:R-:W-:Y:S04]  /*0540*/  BSSY.RECONVERGENT B0, `(.L_x_2760) ;  /* 0x0000012000007945 */ /* 0x000fe80003800200 */
[----:B------:R-:W-:Y:S05]  /*0550*/  @P1 BRA `(.L_x_2761) ;  /* 0x0000000000401947 */ /* 0x000fea0003800000 */
[----:B------:R-:W4:Y:S01]  /*0560*/  LDCU.64 UR6, c[0x0][0x398] ;  /* 0x00007300ff0677ac */ /* 0x000f220008000a00 */
[----:B------:R-:W4:Y:S02]  /*0570*/  DSETP.NEU.AND P3, PT, R6, -INF , PT ;  /* 0xfff000000600742a */ /* 0x000f240003f6d000 */
[----:B----4-:R-:W-:Y:S02]  /*0580*/  FSEL R12, R6, UR6, P3 ;  /* 0x00000006060c7c08 */ /* 0x010fe40009800000 */
[----:B------:R-:W-:-:S15]  /*0590*/  FSEL R13, R7, UR7, P3 ;  /* 0x00000007070d7c08 */ /* 0x000fde0009800000 */
[----:B------:R-:W-:-:S15]  /*05a0*/  NOP ;  /* 0x0000000000007918 */ /* 0x000fde0000000000 */
[----:B------:R-:W-:-:S15]  /*05b0*/  NOP ;  /* 0x0000000000007918 */ /* 0x000fde0000000000 */
[----:B------:R-:W-:-:S15]  /*05c0*/  NOP ;  /* 0x0000000000007918 */ /* 0x000fde0000000000 */
[----:B------:R-:W4:Y:S02]  /*05d0*/  DSETP.NEU.AND P1, PT, R6, +INF , PT ;  /* 0x7ff000000600742a */ /* 0x000f240003f2d000 */
[----:B----4-:R-:W4:Y:S08]  /*05e0*/  @!P1 LDC R12, c[0x0][0x390] ;  /* 0x0000e400ff0c9b82 */ /* 0x010f300000000800 */
[----:B------:R-:W5:-:S15]  /*05f0*/  @!P1 LDC R13, c[0x0][0x394] ;  /* 0x0000e500ff0d9b82 */ /* 0x000f5e0000000800 */
[----:B------:R-:W-:-:S15]  /*0600*/  NOP ;  /* 0x0000000000007918 */ /* 0x000fde0000000000 */
[----:B------:R-:W-:-:S15]  /*0610*/  NOP ;  /* 0x0000000000007918 */ /* 0x000fde0000000000 */
[----:B------:R-:W-:-:S09]  /*0620*/  NOP ;  /* 0x0000000000007918 */ /* 0x000fd20000000000 */
[----:B------:R-:W4:Y:S02]  /*0630*/  DSETP.NAN.AND P1, PT, R6, R6, PT ;  /* 0x000000060600722a */ /* 0x000f240003f28000 */
[----:B----4-:R-:W4:Y:S08]  /*0640*/  @P1 LDC R12, c[0x0][0x388] ;  /* 0x0000e200ff0c1b82 */ /* 0x010f300000000800 */
[----:B-----5:R-:W0:Y:S02]  /*0650*/  @P1 LDC R13, c[0x0][0x38c] ;  /* 0x0000e300ff0d1b82 */ /* 0x020e240000000800 */
.L_x_2761:
[----:B------:R-:W-:Y:S05]  /*0660*/  BSYNC.RECONVERGENT B0 ;  /* 0x0000000000007941 */ /* 0x000fea0003800200 */
.L_x_2760:
[----:B------:R-:W-:Y:S04]  /*0670*/  BSSY.RECONVERGENT B0, `(.L_x_2762) ;  /* 0x0000012000007945 */ /* 0x000fe80003800200 */
[----:B------:R-:W-:Y:S05]  /*0680*/  @P2 BRA `(.L_x_2763) ;  /* 0x0000000000402947 */ /* 0x000fea0003800000 */
[----:B------:R-:W5:Y:S01]  /*0690*/  LDCU.64 UR6, c[0x0][0x398] ;  /* 0x00007300ff0677ac */ /* 0x000f620008000a00 */
[----:B------:R-:W5:Y:S02]  /*06a0*/  DSETP.NEU.AND P2, PT, R4, -INF , PT ;  /* 0xfff000000400742a */ /* 0x000f640003f4d000 */
[----:B-----5:R-:W-:Y:S02]  /*06b0*/  FSEL R6, R4, UR6, P2 ;  /* 0x0000000604067c08 */ /* 0x020fe40009000000 */
[----:B------:R-:W-:-:S15]  /*06c0*/  FSEL R7, R5, UR7, P2 ;  /* 0x0000000705077c08 */ /* 0x000fde0009000000 */
[----:B------:R-:W-:-:S15]  /*06d0*/  NOP ;  /* 0x0000000000007918 */ /* 0x000fde0000000000 */
[----:B------:R-:W-:-:S15]  /*06e0*/  NOP ;  /* 0x0000000000007918 */ /* 0x000fde0000000000 */
[----:B------:R-:W-:-:S15]  /*06f0*/  NOP ;  /* 0x0000000000007918 */ /* 0x000fde0000000000 */
[----:B------:R-:W5:Y:S02]  /*0700*/  DSETP.NEU.AND P1, PT, R4, +INF , PT ;  /* 0x7ff000000400742a */ /* 0x000f640003f2d000 */
[----:B-----5:R-:W5:Y:S08]  /*0710*/  @!P1 LDC R6, c[0x0][0x390] ;  /* 0x0000e400ff069b82 */ /* 0x020f700000000800 */
[----:B------:R-:W1:-:S15]  /*0720*/  @!P1 LDC R7, c[0x0][0x394] ;  /* 0x0000e500ff079b82 */ /* 0x000e5e0000000800 */
[----:B------:R-:W-:-:S15]  /*0730*/  NOP ;  /* 0x0000000000007918 */ /* 0x000fde0000000000 */
[----:B------:R-:W-:-:S15]  /*0740*/  NOP ;  /* 0x0000000000007918 */ /* 0x000fde0000000000 */
[----:B------:R-:W-:-:S09]  /*0750*/  NOP ;  /* 0x0000000000007918 */ /* 0x000fd20000000000 */
[----:B------:R-:W5:Y:S02]  /*0760*/  DSETP.NAN.AND P1, PT, R4, R4, PT ;  /* 0x000000040400722a */ /* 0x000f640003f28000 */
[----:B-----5:R-:W0:Y:S08]  /*0770*/  @P1 LDC R6, c[0x0][0x388] ;  /* 0x0000e200ff061b82 */ /* 0x020e300000000800 */
[----:B-1----:R-:W1:Y:S02]  /*0780*/  @P1 LDC R7, c[0x0][0x38c] ;  /* 0x0000e300ff071b82 */ /* 0x002e640000000800 */
.L_x_2763:
[----:B------:R-:W-:Y:S05]  /*0790*/  BSYNC.RECONVERGENT B0 ;  /* 0x0000000000007941 */ /* 0x000fea0003800200 */
.L_x_2762:
[----:B0-----:R-:W-:Y:S01]  /*07a0*/  @!P0 IMAD.MOV.U32 R4, RZ, RZ, R10 ;  /* 0x000000ffff048224 */ /* 0x001fe200078e000a */
[----:B------:R-:W-:Y:S01]  /*07b0*/  BSSY.RECONVERGENT B0, `(.L_x_2764) ;  /* 0x0000012000007945 */ /* 0x000fe20003800200 */
[----:B-1----:R-:W-:-:S05]  /*07c0*/  @!P0 IMAD.MOV.U32 R5, RZ, RZ, R11 ;  /* 0x000000ffff058224 */ /* 0x002fca00078e000b */
[----:B------:R0:W-:Y:S01]  /*07d0*/  @!P0 STG.E.64 desc[UR4][R8.64], R4 ;  /* 0x0000000408008986 */ /* 0x0001e2000c101b04 */
[----:B------:R-:W-:Y:S05]  /*07e0*/  @P4 BRA `(.L_x_2765) ;  /* 0x0000000000384947 */ /* 0x000fea0003800000 */
[----:B0-----:R-:W0:Y:S01]  /*07f0*/  LDC.64 R4, c[0x0][0x3a8] ;  /* 0x0000ea00ff047b82 */ /* 0x001e220000000a00 */
[----:B------:R-:W-:Y:S01]  /*0800*/  IMAD R9, R0, 0x200, R3 ;  /* 0x0000020000097824 */ /* 0x000fe200078e0203 */
[----:B------:R-:W-:-:S04]  /*0810*/  IADD3 R3, PT, PT, R3, 0x80, RZ ;  /* 0x0000008003037810 */ /* 0x000fc80007ffe0ff */
[----:B------:R-:W-:-:S13]  /*0820*/  ISETP.GE.AND P0, PT, R3, R2, PT ;  /* 0x000000020300720c */ /* 0x000fda0003f06270 */
[----:B------:R-:W-:Y:S01]  /*0830*/  @!P0 IMAD R11, R0, 0x200, R3 ;  /* 0x00000200000b8824 */ /* 0x000fe200078e0203 */
[----:B------:R-:W-:Y:S01]  /*0840*/  @!P0 IADD3 R3, PT, PT, R3, 0x80, RZ ;  /* 0x0000008003038810 */ /* 0x000fe20007ffe0ff */
[----:B0-----:R-:W-:-:S04]  /*0850*/  IMAD.WIDE.U32 R8, R9, 0x8, R4 ;  /* 0x0000000809087825 */ /* 0x001fc800078e0004 */
[----:B------:R-:W-:Y:S01]  /*0860*/  @!P0 IMAD.WIDE.U32 R10, R11, 0x8, R4 ;  /* 0x000000080b0a8825 */ /* 0x000fe200078e0004 */
[----:B---3--:R-:W-:-:S03]  /*0870*/  MOV R5, R15 ;  /* 0x0000000f00057202 */ /* 0x008fc60000000f00 */
[----:B--2---:R-:W-:-:S05]  /*0880*/  IMAD.MOV.U32 R4, RZ, RZ, R14 ;  /* 0x000000ffff047224 */ /* 0x004fca00078e000e */
[----:B------:R4:W-:Y:S02]  /*0890*/  STG.E.64 desc[UR4][R8.64], R4 ;  /* 0x0000000408007986 */ /* 0x0009e4000c101b04 */
[----:B----4-:R-:W-:Y:S02]  /*08a0*/  @!P0 IMAD.MOV.U32 R4, RZ, RZ, R12 ;  /* 0x000000ffff048224 */ /* 0x010fe400078e000c */
[----:B------:R-:W-:-:S05]  /*08b0*/  @!P0 IMAD.MOV.U32 R5, RZ, RZ, R13 ;  /* 0x000000ffff058224 */ /* 0x000fca00078e000d */
[----:B------:R1:W-:Y:S02]  /*08c0*/  @!P0 STG.E.64 desc[UR4][R10.64], R4 ;  /* 0x000000040a008986 */ /* 0x0003e4000c101b04 */
.L_x_2765:
[----:B------:R-:W-:Y:S05]  /*08d0*/  BSYNC.RECONVERGENT B0 ;  /* 0x0000000000007941 */ /* 0x000fea0003800200 */
.L_x_2764:
[----:B------:R-:W-:-:S13]  /*08e0*/  ISETP.GE.AND P0, PT, R3, R2, PT ;  /* 0x000000020300720c */ /* 0x000fda0003f06270 */
[----:B------:R-:W-:Y:S05]  /*08f0*/  @P0 EXIT ;  /* 0x000000000000094d */ /* 0x000fea0003800000 */
[----:B01----:R-:W0:Y:S01]  /*0900*/  LDC.64 R4, c[0x0][0x3a8] ;  /* 0x0000ea00ff047b82 */ /* 0x003e220000000a00 */
[----:B------:R-:W-:-:S04]  /*0910*/  IMAD R3, R0, 0x200, R3 ;  /* 0x0000020000037824 */ /* 0x000fc800078e0203 */
[----:B0-----:R-:W-:-:S05]  /*0920*/  IMAD.WIDE.U32 R2, R3, 0x8, R4 ;  /* 0x0000000803027825 */ /* 0x001fca00078e0004 */
[----:B------:R-:W-:Y:S01]  /*0930*/  STG.E.64 desc[UR4][R2.64], R6 ;  /* 0x0000000602007986 */ /* 0x000fe2000c101b04 */
[----:B------:R-:W-:Y:S05]  /*0940*/  EXIT ;  /* 0x000000000000794d */ /* 0x000fea0003800000 */
.L_x_2766:
        /* <DEDUP_REMOVED lines=11> */
.L_x_35809:


//--------------------- .text._ZN2at6native29vectorized_elementwise_kernelILi2EZZZNS0_22nan_to_num_kernel_cudaERNS_18TensorIteratorBaseESt8optionalIdES5_S5_ENKUlvE0_clEvENKUlvE_clEvEUldE_St5arrayIPcLm2EEEEviT0_T1_ --------------------------
	.section	.text._ZN2at6native29vectorized_elementwise_kernelILi2EZZZNS0_22nan_to_num_kernel_cudaERNS_18TensorIteratorBaseESt8optionalIdES5_S5_ENKUlvE0_clEvENKUlvE_clEvEUldE_St5arrayIPcLm2EEEEviT0_T1_,"ax",@progbits
	.align	128
        .global         _ZN2at6native29vectorized_elementwise_kernelILi2EZZZNS0_22nan_to_num_kernel_cudaERNS_18TensorIteratorBaseESt8optionalIdES5_S5_ENKUlvE0_clEvENKUlvE_clEvEUldE_St5arrayIPcLm2EEEEviT0_T1_
        .type           _ZN2at6native29vectorized_elementwise_kernelILi2EZZZNS0_22nan_to_num_kernel_cudaERNS_18TensorIteratorBaseESt8optionalIdES5_S5_ENKUlvE0_clEvENKUlvE_clEvEUldE_St5arrayIPcLm2EEEEviT0_T1_,@function
        .size           _ZN2at6native29vectorized_elementwise_kernelILi2EZZZNS0_22nan_to_num_kernel_cudaERNS_18TensorIteratorBaseESt8optionalIdES5_S5_ENKUlvE0_clEvENKUlvE_clEvEUldE_St5arrayIPcLm2EEEEviT0_T1_,(.L_x_35810 - _ZN2at6native29vectorized_elementwise_kernelILi2EZZZNS0_22nan_to_num_kernel_cudaERNS_18TensorIteratorBaseESt8optionalIdES5_S5_ENKUlvE0_clEvENKUlvE_clEvEUldE_St5arrayIPcLm2EEEEviT0_T1_)
        .other          _ZN2at6native29vectorized_elementwise_kernelILi2EZZZNS0_22nan_to_num_kernel_cudaERNS_18TensorIteratorBaseESt8optionalIdES5_S5_ENKUlvE0_clEvENKUlvE_clEvEUldE_St5arrayIPcLm2EEEEviT0_T1_,@"STO_CUDA_ENTRY STV_DEFAULT"
_ZN2at6native29vectorized_elementwise_kernelILi2EZZZNS0_22nan_to_num_kernel_cudaERNS_18TensorIteratorBaseESt8optionalIdES5_S5_ENKUlvE0_clEvENKUlvE_clEvEUldE_St5arrayIPcLm2EEEEviT0_T1_:
.text._ZN2at6native29vectorized_elementwise_kernelILi2EZZZNS0_22nan_to_num_kernel_cudaERNS_18TensorIteratorBaseESt8optionalIdES5_S5_ENKUlvE0_clEvENKUlvE_clEvEUldE_St5arrayIPcLm2EEEEviT0_T1_:
        /* <DEDUP_REMOVED lines=8> */
[----:B------:R-:W0:Y:S02]  /*0080*/  S2R R5, SR_TID.X ;  /* 0x0000000000057919 */ /* 0x000e240000002100 */
[----:B0-----:R-:W-:Y:S01]  /*0090*/  ISETP.GE.U32.AND P0, PT, R5, R0, PT ;  /* 0x000000000500720c */ /* 0x001fe20003f06070 */
[----:B------:R-:W-:-:S12]  /*00a0*/  IMAD.MOV.U32 R3, RZ, RZ, R5 ;  /* 0x000000ffff037224 */ /* 0x000fd800078e0005 */
[----:B------:R-:W0:Y:S01]  /*00b0*/  @!P0 LDC.64 R12, c[0x0][0x3b0] ;  /* 0x0000ec00ff0c8b82 */ /* 0x000e220000000a00 */
[----:B------:R-:W-:Y:S02]  /*00c0*/  @!P0 VIADD R5, R3, 0x80 ;  /* 0x0000008003058836 */ /* 0x000fe40000000000 */
[----:B------:R-:W-:-:S03]  /*00d0*/  @!P0 IMAD.IADD R7, R2, 0x1, R3 ;  /* 0x0000000102078824 */ /* 0x000fc600078e0203 */
[----:B------:R-:W-:-:S13]  /*00e0*/  ISETP.GE.U32.AND P1, PT, R5, R0, PT ;  /* 0x000000000500720c */ /* 0x000fda0003f26070 */
[----:B------:R-:W-:Y:S01]  /*00f0*/  @!P1 IMAD.IADD R9, R2, 0x1, R5 ;  /* 0x0000000102099824 */ /* 0x000fe200078e0205 */
[----:B------:R-:W1:Y:S01]  /*0100*/  @!P1 LDC.64 R14, c[0x0][0x3b0] ;  /* 0x0000ec00ff0e9b82 */ /* 0x000e620000000a00 */
[----:B------:R-:W-:Y:S02]  /*0110*/  @!P1 VIADD R5, R5, 0x80 ;  /* 0x0000008005059836 */ /* 0x000fe40000000000 */
[----:B0-----:R-:W-:Y:S01]  /*0120*/  @!P0 IMAD.WIDE.U32 R12, R7, 0x8, R12 ;  /* 0x00000008070c8825 */ /* 0x001fe200078e000c */
[----:B------:R-:W-:-:S06]  /*0130*/  CS2R R6, SRZ ;  /* 0x0000000000067805 */ /* 0x000fcc000001ff00 */
[----:B------:R0:W5:Y:S01]  /*0140*/  @!P0 LDG.E.64 R6, desc[UR4][R12.64] ;  /* 0x000000040c068981 */ /* 0x000162000c1e1b00 */
[----:B------:R-:W-:Y:S01]  /*0150*/  ISETP.GE.U32.AND P0, PT, R5, R0, PT ;  /* 0x000000000500720c */ /* 0x000fe20003f06070 */
[----:B-1----:R-:W-:-:S12]  /*0160*/  @!P1 IMAD.WIDE.U32 R14, R9, 0x8, R14 ;  /* 0x00000008090e9825 */ /* 0x002fd800078e000e */
[----:B------:R-:W1:Y:S01]  /*0170*/  @!P0 LDC.64 R10, c[0x0][0x3b0] ;  /* 0x0000ec00ff0a8b82 */ /* 0x000e620000000a00 */
[----:B------:R-:W-:Y:S01]  /*0180*/  CS2R R8, SRZ ;  /* 0x0000000000087805 */ /* 0x000fe2000001ff00 */
[----:B------:R-:W-:Y:S02]  /*0190*/  @!P0 IMAD.IADD R17, R2, 0x1, R5 ;  /* 0x0000000102118824 */ /* 0x000fe400078e0205 */
[----:B------:R-:W-:-:S03]  /*01a0*/  @!P0 VIADD R5, R5, 0x80 ;  /* 0x0000008005058836 */ /* 0x000fc60000000000 */
[----:B------:R2:W5:Y:S01]  /*01b0*/  @!P1 LDG.E.64 R8, desc[UR4][R14.64] ;  /* 0x000000040e089981 */ /* 0x000562000c1e1b00 */
[----:B-1----:R-:W-:Y:S01]  /*01c0*/  @!P0 IMAD.WIDE.U32 R16, R17, 0x8, R10 ;  /* 0x0000000811108825 */ /* 0x002fe200078e000a */
[----:B------:R-:W-:-:S06]  /*01d0*/  CS2R R10, SRZ ;  /* 0x00000000000a7805 */ /* 0x000fcc000001ff00 */
[----:B------:R-:W5:Y:S01]  /*01e0*/  @!P0 LDG.E.64 R10, desc[UR4][R16.64] ;  /* 0x00000004100a8981 */ /* 0x000f62000c1e1b00 */
[----:B------:R-:W-:-:S13]  /*01f0*/  ISETP.GE.U32.AND P0, PT, R5, R0, PT ;  /* 0x000000000500720c */ /* 0x000fda0003f06070 */
[----:B0-----:R-:W0:Y:S01]  /*0200*/  @!P0 LDC.64 R12, c[0x0][0x3b0] ;  /* 0x0000ec00ff0c8b82 */ /* 0x001e220000000a00 */
[----:B------:R-:W-:Y:S02]  /*0210*/  @!P0 IMAD.IADD R19, R2, 0x1, R5 ;  /* 0x0000000102138824 */ /* 0x000fe400078e0205 */
[----:B------:R-:W-:Y:S02]  /*0220*/  @!P0 VIADD R5, R5, 0x80 ;  /* 0x0000008005058836 */ /* 0x000fe40000000000 */
[----:B0-----:R-:W-:Y:S01]  /*0230*/  @!P0 IMAD.WIDE.U32 R12, R19, 0x8, R12 ;  /* 0x00000008130c8825 */ /* 0x001fe200078e000c */
[----:B------:R-:W-:-:S06]  /*0240*/  CS2R R18, SRZ ;  /* 0x0000000000127805 */ /* 0x000fcc000001ff00 */
[----:B------:R0:W5:Y:S01]  /*0250*/  @!P0 LDG.E.64 R18, desc[UR4][R12.64] ;  /* 0x000000040c128981 */ /* 0x000162000c1e1b00 */
[----:B------:R-:W-:Y:S02]  /*0260*/  ISETP.GE.U32.AND P0, PT, R5, R0, PT ;  /* 0x000000000500720c */ /* 0x000fe40003f06070 */
[----:B------:R-:W-:-:S11]  /*0270*/  CS2R R24, SRZ ;  /* 0x0000000000187805 */ /* 0x000fd6000001ff00 */
[----:B--2---:R-:W1:Y:S01]  /*0280*/  @!P0 LDC.64 R14, c[0x0][0x3b0] ;  /* 0x0000ec00ff0e8b82 */ /* 0x004e620000000a00 */
[----:B------:R-:W-:Y:S02]  /*0290*/  @!P0 IMAD.IADD R21, R2, 0x1, R5 ;  /* 0x0000000102158824 */ /* 0x000fe400078e0205 */
[----:B------:R-:W-:Y:S02]  /*02a0*/  @!P0 VIADD R5, R5, 0x80 ;  /* 0x0000008005058836 */ /* 0x000fe40000000000 */
[----:B-1----:R-:W-:-:S05]  /*02b0*/  @!P0 IMAD.WIDE.U32 R14, R21, 0x8, R14 ;  /* 0x00000008150e8825 */ /* 0x002fca00078e000e */
[----:B------:R1:W5:Y:S01]  /*02c0*/  @!P0 LDG.E.64 R24, desc[UR4][R14.64] ;  /* 0x000000040e188981 */ /* 0x000362000c1e1b00 */
[----:B------:R-:W-:-:S13]  /*02d0*/  ISETP.GE.U32.AND P0, PT, R5, R0, PT ;  /* 0x000000000500720c */ /* 0x000fda0003f06070 */
[----:B0-----:R-:W0:Y:S01]  /*02e0*/  @!P0 LDC.64 R12, c[0x0][0x3b0] ;  /* 0x0000ec00ff0c8b82 */ /* 0x001e220000000a00 */
[----:B------:R-:W-:Y:S02]  /*02f0*/  @!P0 IMAD.IADD R17, R2, 0x1, R5 ;  /* 0x0000000102118824 */ /* 0x000fe400078e0205 */
[----:B------:R-:W-:Y:S02]  /*0300*/  @!P0 VIADD R5, R5, 0x80 ;  /* 0x0000008005058836 */ /* 0x000fe40000000000 */
[----:B0-----:R-:W-:Y:S01]  /*0310*/  @!P0 IMAD.WIDE.U32 R12, R17, 0x8, R12 ;  /* 0x00000008110c8825 */ /* 0x001fe200078e000c */
[----:B------:R-:W-:-:S06]  /*0320*/  CS2R R16, SRZ ;  /* 0x0000000000107805 */ /* 0x000fcc000001ff00 */
[----:B------:R0:W5:Y:S01]  /*0330*/  @!P0 LDG.E.64 R16, desc[UR4][R12.64] ;  /* 0x000000040c108981 */ /* 0x000162000c1e1b00 */
[----:B------:R-:W-:-:S13]  /*0340*/  ISETP.GE.U32.AND P0, PT, R5, R0, PT ;  /* 0x000000000500720c */ /* 0x000fda0003f06070 */
[----:B-1----:R-:W1:Y:S01]  /*0350*/  @!P0 LDC.64 R14, c[0x0][0x3b0] ;  /* 0x0000ec00ff0e8b82 */ /* 0x002e620000000a00 */
[----:B------:R-:W-:Y:S02]  /*0360*/  @!P0 IMAD.IADD R21, R2, 0x1, R5 ;  /* 0x0000000102158824 */ /* 0x000fe400078e0205 */
[----:B------:R-:W-:Y:S02]  /*0370*/  @!P0 VIADD R5, R5, 0x80 ;  /* 0x0000008005058836 */ /* 0x000fe40000000000 */
[----:B-1----:R-:W-:Y:S01]  /*0380*/  @!P0 IMAD.WIDE.U32 R20, R21, 0x8, R14 ;  /* 0x0000000815148825 */ /* 0x002fe200078e000e */
[----:B------:R-:W-:-:S06]  /*0390*/  CS2R R14, SRZ ;  /* 0x00000000000e7805 */ /* 0x000fcc000001ff00 */
[----:B------:R1:W5:Y:S01]  /*03a0*/  @!P0 LDG.E.64 R14, desc[UR4][R20.64] ;  /* 0x00000004140e8981 */ /* 0x000362000c1e1b00 */
[----:B------:R-:W-:Y:S02]  /*03b0*/  ISETP.GE.U32.AND P0, PT, R5, R0, PT ;  /* 0x000000000500720c */ /* 0x000fe40003f06070 */
[----:B0-----:R-:W-:-:S11]  /*03c0*/  CS2R R12, SRZ ;  /* 0x00000000000c7805 */ /* 0x001fd6000001ff00 */
[----:B------:R-:W-:Y:S02]  /*03d0*/  @!P0 IMAD.IADD R23, R2, 0x1, R5 ;  /* 0x0000000102178824 */ /* 0x000fe400078e0205 */
[----:B------:R-:W0:Y:S01]  /*03e0*/  @!P0 LDC.64 R4, c[0x0][0x3b0] ;  /* 0x0000ec00ff048b82 */ /* 0x000e220000000a00 */
[----:B------:R-:W-:Y:S01]  /*03f0*/  BSSY.RECONVERGENT B0, `(.L_x_2768) ;  /* 0x0000015000007945 */ /* 0x000fe20003800200 */
[----:B0-----:R-:W-:-:S05]  /*0400*/  @!P0 IMAD.WIDE.U32 R4, R23, 0x8, R4 ;  /* 0x0000000817048825 */ /* 0x001fca00078e0004 */
[----:B------:R1:W5:Y:S01]  /*0410*/  @!P0 LDG.E.64 R12, desc[UR4][R4.64] ;  /* 0x00000004040c8981 */ /* 0x000362000c1e1b00 */
[----:B------:R-:W-:-:S13]  /*0420*/  ISETP.GE.U32.AND P0, PT, R3, R0, PT ;  /* 0x000000000300720c */ /* 0x000fda0003f06070 */
[----:B-1----:R-:W-:Y:S05]  /*0430*/  @P0 BRA `(.L_x_2769) ;  /* 0x0000000000400947 */ /* 0x002fea0003800000 */
        /* <DEDUP_REMOVED lines=16> */
.L_x_2769:
[----:B------:R-:W-:Y:S05]  /*0540*/  BSYNC.RECONVERGENT B0 ;  /* 0x0000000000007941 */ /* 0x000fea0003800200 */
.L_x_2768:
[----:B------:R-:W-:Y:S01]  /*0550*/  VIADD R5, R3, 0x80 ;  /* 0x0000008003057836 */ /* 0x000fe20000000000 */
[----:B------:R-:W-:Y:S04]  /*0560*/  BSSY.RECONVERGENT B0, `(.L_x_2770) ;  /* 0x0000013000007945 */ /* 0x000fe80003800200 */
[----:B------:R-:W-:-:S13]  /*0570*/  ISETP.GE.U32.AND P1, PT, R5, R0, PT ;  /* 0x000000000500720c */ /* 0x000fda0003f26070 */
[----:B------:R-:W-:Y:S05]  /*0580*/  @P1 BRA `(.L_x_2771) ;  /* 0x0000000000401947 */ /* 0x000fea0003800000 */
[----:B------:R-:W2:Y:S01]  /*0590*/  LDCU.64 UR6, c[0x0][0x398] ;  /* 0x00007300ff0677ac */ /* 0x000ea20008000a00 */
[----:B-----5:R-:W2:Y:S02]  /*05a0*/  DSETP.NEU.AND P2, PT, R8, -INF , PT ;  /* 0xfff000000800742a */ /* 0x020ea40003f4d000 */
        /* <DEDUP_REMOVED lines=14> */
.L_x_2771:
[----:B------:R-:W-:Y:S05]  /*0690*/  BSYNC.RECONVERGENT B0 ;  /* 0x0000000000007941 */ /* 0x000fea0003800200 */
.L_x_2770:
[----:B-----5:R-:W-:Y:S01]  /*06a0*/  VIADD R9, R3, 0x100 ;  /* 0x0000010003097836 */ /* 0x020fe20000000000 */
[----:B------:R-:W-:Y:S04]  /*06b0*/  BSSY.RECONVERGENT B0, `(.L_x_2772) ;  /* 0x0000013000007945 */ /* 0x000fe80003800200 */
[----:B------:R-:W-:-:S13]  /*06c0*/  ISETP.GE.U32.AND P1, PT, R9, R0, PT ;  /* 0x000000000900720c */ /* 0x000fda0003f26070 */
        /* <DEDUP_REMOVED lines=17> */
.L_x_2773:
[----:B------:R-:W-:Y:S05]  /*07e0*/  BSYNC.RECONVERGENT B0 ;  /* 0x0000000000007941 */ /* 0x000fea0003800200 */
.L_x_2772:
[----:B------:R-:W-:Y:S01]  /*07f0*/  VIADD R11, R3, 0x180 ;  /* 0x00000180030b7836 */ /* 0x000fe20000000000 */
[----:B------:R-:W-:Y:S04]  /*0800*/  BSSY.RECONVERGENT B0, `(.L_x_2774) ;  /* 0x0000013000007945 */ /* 0x000fe80003800200 */
[----:B------:R-:W-:-:S13]  /*0810*/  ISETP.GE.U32.AND P1, PT, R11, R0, PT ;  /* 0x000000000b00720c */ /* 0x000fda0003f26070 */
        /* <DEDUP_REMOVED lines=17> */
.L_x_2775:
[----:B------:R-:W-:Y:S05]  /*0930*/  BSYNC.RECONVERGENT B0 ;  /* 0x0000000000007941 */ /* 0x000fea0003800200 */
.L_x_2774:
        /* <DEDUP_REMOVED lines=13> */
[----:B------:R-:W2:-:S15]  /*0a10*/  @!P1 LDC R19, c[0x0][0x394] ;  /* 0x0000e500ff139b82 */ /* 0x000e9e0000000800 */
[----:B------:R-:W-:-:S15]  /*0a20*/  NOP ;  /* 0x0000000000007918 */ /* 0x000fde0000000000 */
[----:B------:R-:W-:-:S15]  /*0a30*/  NOP ;  /* 0x0000000000007918 */ /* 0x000fde0000000000 */
[----:B------:R-:W-:-:S09]  /*0a40*/  NOP ;  /* 0x0000000000007918 */ /* 0x000fd20000000000 */
[----:B------:R-:W5:Y:S02]  /*0a50*/  DSETP.NAN.AND P1, PT, R24, R24, PT ;  /* 0x000000181800722a */ /* 0x000f640003f28000 */
[----:B-----5:R-:W0:Y:S08]  /*0a60*/  @P1 LDC R10, c[0x0][0x388] ;  /* 0x0000e200ff0a1b82 */ /* 0x020e300000000800 */
[----:B--2---:R-:W2:Y:S02]  /*0a70*/  @P1 LDC R19, c[0x0][0x38c] ;  /* 0x0000e300ff131b82 */ /* 0x004ea40000000800 */
.L_x_2777:
[----:B------:R-:W-:Y:S05]  /*0a80*/  BSYNC.RECONVERGENT B0 ;  /* 0x0000000000007941 */ /* 0x000fea0003800200 */
.L_x_2776:
        /* <DEDUP_REMOVED lines=20> */
.L_x_2779:
[----:B------:R-:W-:Y:S05]  /*0bd0*/  BSYNC.RECONVERGENT B0 ;  /* 0x0000000000007941 */ /* 0x000fea0003800200 */
.L_x_2778:
        /* <DEDUP_REMOVED lines=20> */
.L_x_2781:
[----:B------:R-:W-:Y:S05]  /*0d20*/  BSYNC.RECONVERGENT B0 ;  /* 0x0000000000007941 */ /* 0x000fea0003800200 */
.L_x_2780:
        /* <DEDUP_REMOVED lines=20> */
.L_x_2783:
[----:B------:R-:W-:Y:S05]  /*0e70*/  BSYNC.RECONVERGENT B0 ;  /* 0x0000000000007941 */ /* 0x000fea0003800200 */
.L_x_2782:
[----:B------:R-:W5:Y:S01]  /*0e80*/  @!P0 LDC.64 R12, c[0x0][0x3a8] ;  /* 0x0000ea00ff0c8b82 */ /* 0x000f620000000a00 */
[----:B------:R-:W-:Y:S01]  /*0e90*/  @!P0 IMAD.IADD R15, R2, 0x1, R3 ;  /* 0x00000001020f8824 */ /* 0x000fe200078e0203 */
[----:B------:R-:W-:Y:S01]  /*0ea0*/  BSSY.RECONVERGENT B0, `(.L_x_2784) ;  /* 0x0000037000007945 */ /* 0x000fe20003800200 */
[----:B0-----:R-:W-:-:S03]  /*0eb0*/  @!P0 IMAD.MOV.U32 R14, RZ, RZ, R23 ;  /* 0x000000ffff0e8224 */ /* 0x001fc600078e0017 */
[----:B------:R-:W-:Y:S01]  /*0ec0*/  BSSY.RELIABLE B1, `(.L_x_2785) ;  /* 0x000002e000017945 */ /* 0x000fe20003800100 */
[----:B------:R-:W-:Y:S02]  /*0ed0*/  @!P0 IMAD.MOV.U32 R3, RZ, RZ, R5 ;  /* 0x000000ffff038224 */ /* 0x000fe400078e0005 */
[----:B-----5:R-:W-:-:S04]  /*0ee0*/  @!P0 IMAD.WIDE.U32 R12, R15, 0x8, R12 ;  /* 0x000000080f0c8825 */ /* 0x020fc800078e000c */
[----:B-1----:R-:W-:-:S05]  /*0ef0*/  @!P0 IMAD.MOV.U32 R15, RZ, RZ, R20 ;  /* 0x000000ffff0f8224 */ /* 0x002fca00078e0014 */
[----:B------:R0:W-:Y:S01]  /*0f00*/  @!P0 STG.E.64 desc[UR4][R12.64], R14 ;  /* 0x0000000e0c008986 */ /* 0x0001e2000c101b04 */
[----:B------:R-:W-:-:S13]  /*0f10*/  ISETP.GE.U32.AND P0, PT, R3, R0, PT ;  /* 0x000000000300720c */ /* 0x000fda0003f06070 */
[----:B0-----:R-:W-:Y:S05]  /*0f20*/  @P0 BRA `(.L_x_2786) ;  /* 0x0000000000380947 */ /* 0x001fea0003800000 */
[----:B------:R-:W0:Y:S01]  /*0f30*/  LDC.64 R12, c[0x0][0x3a8] ;  /* 0x0000ea00ff0c7b82 */ /* 0x000e220000000a00 */
[----:B------:R-:W-:Y:S02]  /*0f40*/  IMAD.IADD R5, R2, 0x1, R3 ;  /* 0x0000000102057824 */ /* 0x000fe400078e0203 */
[----:B------:R-:W-:-:S05]  /*0f50*/  VIADD R3, R3, 0x80 ;  /* 0x0000008003037836 */ /* 0x000fca0000000000 */
[----:B------:R-:W-:Y:S01]  /*0f60*/  ISETP.GE.U32.AND P0, PT, R3, R0, PT ;  /* 0x000000000300720c */ /* 0x000fe20003f06070 */
[----:B0-----:R-:W-:-:S04]  /*0f70*/  IMAD.WIDE.U32 R12, R5, 0x8, R12 ;  /* 0x00000008050c7825 */ /* 0x001fc800078e000c */
[----:B---3--:R-:W-:-:S05]  /*0f80*/  IMAD.MOV.U32 R5, RZ, RZ, R7 ;  /* 0x000000ffff057224 */ /* 0x008fca00078e0007 */
[----:B--2---:R0:W-:Y:S03]  /*0f90*/  STG.E.64 desc[UR4][R12.64], R4 ;  /* 0x000000040c007986 */ /* 0x0041e6000c101b04 */
[----:B------:R-:W-:Y:S05]  /*0fa0*/  @P0 BRA `(.L_x_2787) ;  /* 0x0000000000380947 */ /* 0x000fea0003800000 */
[----:B0-----:R-:W0:Y:S01]  /*0fb0*/  LDC.64 R4, c[0x0][0x3a8] ;  /* 0x0000ea00ff047b82 */ /* 0x001e220000000a00 */
[----:B------:R-:W-:Y:S02]  /*0fc0*/  IMAD.IADD R7, R2, 0x1, R3 ;  /* 0x0000000102077824 */ /* 0x000fe400078e0203 */
[----:B------:R-:W-:Y:S02]  /*0fd0*/  VIADD R3, R3, 0x80 ;  /* 0x0000008003037836 */ /* 0x000fe40000000000 */
[----:B0-----:R-:W-:-:S04]  /*0fe0*/  IMAD.WIDE.U32 R4, R7, 0x8, R4 ;  /* 0x0000000807047825 */ /* 0x001fc800078e0004 */
[----:B------:R-:W-:-:S05]  /*0ff0*/  IMAD.MOV.U32 R7, RZ, RZ, R9 ;  /* 0x000000ffff077224 */ /* 0x000fca00078e0009 */
[----:B----4-:R0:W-:Y:S02]  /*1000*/  STG.E.64 desc[UR4][R4.64], R6 ;  /* 0x0000000604007986 */ /* 0x0101e4000c101b04 */
.L_x_2786:
[----:B------:R-:W-:-:S13]  /*1010*/  ISETP.GE.U32.AND P0, PT, R3, R0, PT ;  /* 0x000000000300720c */ /* 0x000fda0003f06070 */
[----:B------:R-:W-:Y:S05]  /*1020*/  @P0 BRA `(.L_x_2788) ;  /* 0x0000000000380947 */ /* 0x000fea0003800000 */
[----:B0-2---:R-:W0:Y:S01]  /*1030*/  LDC.64 R4, c[0x0][0x3a8] ;  /* 0x0000ea00ff047b82 */ /* 0x005e220000000a00 */
[----:B---3--:R-:W-:Y:S02]  /*1040*/  IMAD.IADD R7, R2, 0x1, R3 ;  /* 0x0000000102077824 */ /* 0x008fe400078e0203 */
[----:B------:R-:W-:Y:S02]  /*1050*/  IMAD.MOV.U32 R9, RZ, RZ, R11 ;  /* 0x000000ffff097224 */ /* 0x000fe400078e000b */
[----:B------:R-:W-:Y:S02]  /*1060*/  VIADD R3, R3, 0x80 ;  /* 0x0000008003037836 */ /* 0x000fe40000000000 */
[----:B0-----:R-:W-:-:S05]  /*1070*/  IMAD.WIDE.U32 R4, R7, 0x8, R4 ;  /* 0x0000000807047825 */ /* 0x001fca00078e0004 */
[----:B------:R1:W-:Y:S02]  /*1080*/  STG.E.64 desc[UR4][R4.64], R8 ;  /* 0x0000000804007986 */ /* 0x0003e4000c101b04 */
.L_x_2787:
[----:B------:R-:W-:-:S13]  /*1090*/  ISETP.GE.U32.AND P0, PT, R3, R0, PT ;  /* 0x000000000300720c */ /* 0x000fda0003f06070 */
[----:B------:R-:W-:Y:S05]  /*10a0*/  @P0 BRA `(.L_x_2789) ;  /* 0x00000000003c0947 */ /* 0x000fea0003800000 */
[----:B01----:R-:W0:Y:S01]  /*10b0*/  LDC.64 R4, c[0x0][0x3a8] ;  /* 0x0000ea00ff047b82 */ /* 0x003e220000000a00 */
[----:B------:R-:W-:Y:S02]  /*10c0*/  IMAD.IADD R7, R2, 0x1, R3 ;  /* 0x0000000102077824 */ /* 0x000fe400078e0203 */
[----:B------:R-:W-:Y:S02]  /*10d0*/  IMAD.MOV.U32 R11, RZ, RZ, R19 ;  /* 0x000000ffff0b7224 */ /* 0x000fe400078e0013 */
[----:B------:R-:W-:Y:S02]  /*10e0*/  VIADD R3, R3, 0x80 ;  /* 0x0000008003037836 */ /* 0x000fe40000000000 */
[----:B0-----:R-:W-:-:S05]  /*10f0*/  IMAD.WIDE.U32 R4, R7, 0x8, R4 ;  /* 0x0000000807047825 */ /* 0x001fca00078e0004 */
[----:B------:R1:W-:Y:S02]  /*1100*/  STG.E.64 desc[UR4][R4.64], R10 ;  /* 0x0000000a04007986 */ /* 0x0003e4000c101b04 */
.L_x_2788:
[----:B------:R-:W-:-:S13]  /*1110*/  ISETP.GE.U32.AND P0, PT, R3, R0, PT ;  /* 0x000000000300720c */ /* 0x000fda0003f06070 */
[----:B------:R-:W-:Y:S05]  /*1120*/  @P0 BREAK.RELIABLE B1 ;  /* 0x0000000000010942 */ /* 0x000fea0003800100 */
[----:B------:R-:W-:Y:S05]  /*1130*/  @P0 BRA `(.L_x_2790) ;  /* 0x0000000000340947 */ /* 0x000fea0003800000 */
[----:B012---:R-:W0:Y:S01]  /*1140*/  LDC.64 R4, c[0x0][0x3a8] ;  /* 0x0000ea00ff047b82 */ /* 0x007e220000000a00 */
[----:B---3--:R-:W-:Y:S02]  /*1150*/  IMAD.IADD R7, R2, 0x1, R3 ;  /* 0x0000000102077824 */ /* 0x008fe400078e0203 */
[----:B------:R-:W-:Y:S02]  /*1160*/  IMAD.MOV.U32 R19, RZ, RZ, R21 ;  /* 0x000000ffff137224 */ /* 0x000fe400078e0015 */
[----:B------:R-:W-:Y:S02]  /*1170*/  VIADD R3, R3, 0x80 ;  /* 0x0000008003037836 */ /* 0x000fe40000000000 */
[----:B0-----:R-:W-:-:S05]  /*1180*/  IMAD.WIDE.U32 R4, R7, 0x8, R4 ;  /* 0x0000000807047825 */ /* 0x001fca00078e0004 */
[----:B------:R2:W-:Y:S02]  /*1190*/  STG.E.64 desc[UR4][R4.64], R18 ;  /* 0x0000001204007986 */ /* 0x0005e4000c101b04 */
.L_x_2789:
[----:B------:R-:W-:Y:S05]  /*11a0*/  BSYNC.RELIABLE B1 ;  /* 0x0000000000017941 */ /* 0x000fea0003800100 */
.L_x_2785:
[----:B------:R-:W-:-:S13]  /*11b0*/  ISETP.GE.U32.AND P0, PT, R3, R0, PT ;  /* 0x000000000300720c */ /* 0x000fda0003f06070 */
[----:B012---:R-:W0:Y:S01]  /*11c0*/  @!P0 LDC.64 R4, c[0x0][0x3a8] ;  /* 0x0000ea00ff048b82 */ /* 0x007e220000000a00 */
[----:B------:R-:W-:Y:S02]  /*11d0*/  @!P0 IMAD.IADD R7, R2, 0x1, R3 ;  /* 0x0000000102078824 */ /* 0x000fe400078e0203 */
[----:B------:R-:W-:Y:S02]  /*11e0*/  @!P0 VIADD R3, R3, 0x80 ;  /* 0x0000008003038836 */ /* 0x000fe40000000000 */
[----:B0-----:R-:W-:-:S05]  /*11f0*/  @!P0 IMAD.WIDE.U32 R4, R7, 0x8, R4 ;  /* 0x0000000807048825 */ /* 0x001fca00078e0004 */
[----:B------:R0:W-:Y:S02]  /*1200*/  @!P0 STG.E.64 desc[UR4][R4.64], R16 ;  /* 0x0000001004008986 */ /* 0x0001e4000c101b04 */
.L_x_2790:
[----:B------:R-:W-:Y:S05]  /*1210*/  BSYNC.RECONVERGENT B0 ;  /* 0x0000000000007941 */ /* 0x000fea0003800200 */
.L_x_2784:
[----:B------:R-:W-:Y:S05]  /*1220*/  WARPSYNC.ALL ;  /* 0x0000000000007948 */ /* 0x000fea0003800000 */
[----:B------:R-:W-:-:S13]  /*1230*/  ISETP.GE.U32.AND P0, PT, R3, R0, PT ;  /* 0x000000000300720c */ /* 0x000fda0003f06070 */
[----:B------:R-:W-:Y:S05]  /*1240*/  @P0 EXIT ;  /* 0x000000000000094d */ /* 0x000fea0003800000 */
[----:B012---:R-:W0:Y:S01]  /*1250*/  LDC.64 R4, c[0x0][0x3a8] ;  /* 0x0000ea00ff047b82 */ /* 0x007e220000000a00 */
[----:B------:R-:W-:-:S04]  /*1260*/  IMAD.IADD R3, R2, 0x1, R3 ;  /* 0x0000000102037824 */ /* 0x000fc800078e0203 */
[----:B0-----:R-:W-:-:S05]  /*1270*/  IMAD.WIDE.U32 R2, R3, 0x8, R4 ;  /* 0x0000000803027825 */ /* 0x001fca00078e0004 */
[----:B------:R-:W-:Y:S01]  /*1280*/  STG.E.64 desc[UR4][R2.64], R24 ;  /* 0x0000001802007986 */ /* 0x000fe2000c101b04 */
[----:B------:R-:W-:Y:S05]  /*1290*/  EXIT ;  /* 0x000000000000794d */ /* 0x000fea0003800000 */
.L_x_2767:
[----:B------:R-:W0:Y:S01]  /*12a0*/  S2R R0, SR_TID.X ;  /* 0x0000000000007919 */ /* 0x000e220000002100 */
[----:B------:R-:W1:Y:S01]  /*12b0*/  LDC.64 R4, c[0x0][0x3b0] ;  /* 0x0000ec00ff047b82 */ /* 0x000e620000000a00 */
[----:B------:R-:W2:Y:S07]  /*12c0*/  LDCU.64 UR6, c[0x0][0x388] ;  /* 0x00007100ff0677ac */ /* 0x000eae0008000a00 */
[----:B------:R-:W3:Y:S01]  /*12d0*/  LDC.64 R20, c[0x0][0x398] ;  /* 0x0000e600ff147b82 */ /* 0x000ee20000000a00 */
[----:B-1----:R-:W-:-:S04]  /*12e0*/  IMAD.WIDE.U32 R4, R2, 0x8, R4 ;  /* 0x0000000802047825 */ /* 0x002fc800078e0004 */
[----:B0-----:R-:W-:-:S05]  /*12f0*/  IMAD.WIDE.U32 R22, R0, 0x10, R4 ;  /* 0x0000001000167825 */ /* 0x001fca00078e0004 */
[----:B------:R-:W4:Y:S04]  /*1300*/  LDG.E.128 R12, desc[UR4][R22.64] ;  /* 0x00000004160c7981 */ /* 0x000f28000c1e1d00 */
[----:B------:R-:W5:Y:S04]  /*1310*/  LDG.E.128 R16, desc[UR4][R22.64+0x800] ;  /* 0x0008000416107981 */ /* 0x000f68000c1e1d00 */
[----:B------:R-:W2:Y:S04]  /*1320*/  LDG.E.128 R4, desc[UR4][R22.64+0x1000] ;  /* 0x0010000416047981 */ /* 0x000ea8000c1e1d00 */
[----:B------:R0:W2:Y:S02]  /*1330*/  LDG.E.128 R8, desc[UR4][R22.64+0x1800] ;  /* 0x0018000416087981 */ /* 0x0000a4000c1e1d00 */
[----:B0-----:R-:W0:Y:S01]  /*1340*/  LDC.64 R22, c[0x0][0x390] ;  /* 0x0000e400ff167b82 */ /* 0x001e220000000a00 */
[----:B----4-:R-:W3:Y:S02]  /*1350*/  DSETP.NEU.AND P6, PT, R12, -INF , PT ;  /* 0xfff000000c00742a */ /* 0x010ee40003fcd000 */
[----:B---3--:R-:W-:-:S15]  /*1360*/  FSEL R3, R12, R20, P6 ;  /* 0x000000140c037208 */ /* 0x008fde0003000000 */
[----:B------:R-:W-:-:S15]  /*1370*/  NOP ;  /* 0x0000000000007918 */ /* 0x000fde0000000000 */
[----:B------:R-:W-:-:S15]  /*1380*/  NOP ;  /* 0x0000000000007918 */ /* 0x000fde0000000000 */
[----:B------:R-:W-:-:S15]  /*1390*/  NOP ;  /* 0x0000000000007918 */ /* 0x000fde0000000000 */
[----:B------:R-:W-:-:S02]  /*13a0*/  NOP ;  /* 0x0000000000007918 */ /* 0x000fc40000000000 */
[----:B------:R-:W-:-:S15]  /*13b0*/  DSETP.NAN.AND P1, PT, R12, R12, PT ;  /* 0x0000000c0c00722a */ /* 0x000fde0003f28000 */
[----:B------:R-:W-:-:S15]  /*13c0*/  NOP ;  /* 0x0000000000007918 */ /* 0x000fde0000000000 */
[----:B------:R-:W-:-:S15]  /*13d0*/  NOP ;  /* 0x0000000000007918 */ /* 0x000fde0000000000 */
[----:B------:R-:W-:-:S15]  /*13e0*/  NOP ;  /* 0x0000000000007918 */ /* 0x000fde0000000000 */
[----:B------:R-:W-:-:S04]  /*13f0*/  NOP ;  /* 0x0000000000007918 */ /* 0x000fc80000000000 */
[----:B------:R1:W0:Y:S02]  /*1400*/  DSETP.NEU.AND P5, PT, R12, +INF , PT ;  /* 0x7ff000000c00742a */ /* 0x0002240003fad000 */
[----:B-1----:R-:W-:Y:S02]  /*1410*/  FSEL R12, R13, R21, P6 ;  /* 0x000000150d0c7208 */ /* 0x002fe40003000000 */
[----:B0-----:R-:W-:Y:S02]  /*1420*/  FSEL R3, R3, R22, P5 ;  /* 0x0000001603037208 */ /* 0x001fe40002800000 */
[----:B------:R-:W-:-:S15]  /*1430*/  FSEL R12, R12, R23, P5 ;  /* 0x000000170c0c7208 */ /* 0x000fde0002800000 */
[----:B------:R-:W-:-:S15]  /*1440*/  NOP ;  /* 0x0000000000007918 */ /* 0x000fde0000000000 */
[----:B------:R-:W-:-:S15]  /*1450*/  NOP ;  /* 0x0000000000007918 */ /* 0x000fde0000000000 */
[----:B------:R-:W-:-:S13]  /*1460*/  NOP ;  /* 0x0000000000007918 */ /* 0x000fda0000000000 */
[----:B------:R-:W0:Y:S02]  /*1470*/  DSETP.NEU.AND P3, PT, R14, -INF , PT ;  /* 0xfff000000e00742a */ /* 0x000e240003f6d000 */
[----:B0-----:R-:W-:-:S15]  /*1480*/  FSEL R13, R14, R20, P3 ;  /* 0x000000140e0d7208 */ /* 0x001fde0001800000 */
[----:B------:R-:W-:-:S15]  /*1490*/  NOP ;  /* 0x0000000000007918 */ /* 0x000fde0000000000 */
[----:B------:R-:W-:-:S15]  /*14a0*/  NOP ;  /* 0x0000000000007918 */ /* 0x000fde0000000000 */
[----:B------:R-:W-:-:S15]  /*14b0*/  NOP ;  /* 0x0000000000007918 */ /* 0x000fde0000000000 */
[----:B------:R-:W-:-:S02]  /*14c0*/  NOP ;  /* 0x0000000000007918 */ /* 0x000fc40000000000 */
[----:B------:R-:W0:Y:S02]  /*14d0*/  DSETP.NEU.AND P4, PT, R14, +INF , PT ;  /* 0x7ff000000e00742a */ /* 0x000e240003f8d000 */
[----:B0-----:R-:W-:-:S15]  /*14e0*/  FSEL R24, R13, R22, P4 ;  /* 0x000000160d187208 */ /* 0x001fde0002000000 */
[----:B------:R-:W-:-:S15]  /*14f0*/  NOP ;  /* 0x0000000000007918 */ /* 0x000fde0000000000 */
[----:B------:R-:W-:-:S15]  /*1500*/  NOP ;  /* 0x0000000000007918 */ /* 0x000fde0000000000 */
[----:B------:R-:W-:-:S15]  /*1510*/  NOP ;  /* 0x0000000000007918 */ /* 0x000fde0000000000 */
[----:B------:R-:W-:-:S02]  /*1520*/  NOP ;  /* 0x0000000000007918 */ /* 0x000fc40000000000 */
[----:B-----5:R-:W0:Y:S02]  /*1530*/  DSETP.NEU.AND P5, PT, R16, -INF , PT ;  /* 0xfff000001000742a */ /* 0x020e240003fad000 */
[----:B0-----:R-:W-:-:S15]  /*1540*/  FSEL R13, R16, R20, P5 ;  /* 0x00000014100d7208 */ /* 0x001fde0002800000 */
[----:B------:R-:W-:-:S15]  /*1550*/  NOP ;  /* 0x0000000000007918 */ /* 0x000fde0000000000 */
[----:B------:R-:W-:-:S15]  /*1560*/  NOP ;  /* 0x0000000000007918 */ /* 0x000fde0000000000 */
[----:B------:R-:W-:-:S15]  /*1570*/  NOP ;  /* 0x0000000000007918 */ /* 0x000fde0000000000 */
[----:B------:R-:W-:-:S02]  /*1580*/  NOP ;  /* 0x0000000000007918 */ /* 0x000fc40000000000 */
[----:B------:R0:W-:Y:S02]  /*1590*/  DSETP.NAN.AND P0, PT, R14, R14, PT ;  /* 0x0000000e0e00722a */ /* 0x0001e40003f08000 */
[----:B0-----:R-:W-:-:S04]  /*15a0*/  FSEL R14, R15, R21, P3 ;  /* 0x000000150f0e7208 */ /* 0x001fc80001800000 */
[----:B------:R-:W-:-:S15]  /*15b0*/  FSEL R25, R14, R23, P4 ;  /* 0x000000170e197208 */ /* 0x000fde0002000000 */
[----:B------:R-:W-:-:S15]  /*15c0*/  NOP ;  /* 0x0000000000007918 */ /* 0x000fde0000000000 */
[----:B------:R-:W-:-:S15]  /*15d0*/  NOP ;  /* 0x0000000000007918 */ /* 0x000fde0000000000 */
[----:B------:R-:W-:-:S13]  /*15e0*/  NOP ;  /* 0x0000000000007918 */ /* 0x000fda0000000000 */
[----:B------:R-:W-:-:S15]  /*15f0*/  DSETP.NAN.AND P2, PT, R16, R16, PT ;  /* 0x000000101000722a */ /* 0x000fde0003f48000 */
[----:B------:R-:W-:-:S15]  /*1600*/  NOP ;  /* 0x0000000000007918 */ /* 0x000fde0000000000 */
[----:B------:R-:W-:-:S15]  /*1610*/  NOP ;  /* 0x0000000000007918 */ /* 0x000fde0000000000 */
[----:B------:R-:W-:-:S15]  /*1620*/  NOP ;  /* 0x0000000000007918 */ /* 0x000fde0000000000 */
[----:B------:R-:W-:-:S04]  /*1630*/  NOP ;  /* 0x0000000000007918 */ /* 0x000fc80000000000 */
[----:B------:R0:W1:Y:S02]  /*1640*/  DSETP.NEU.AND P6, PT, R16, +INF , PT ;  /* 0x7ff000001000742a */ /* 0x0000640003fcd000 */
[----:B0-----:R-:W-:Y:S02]  /*1650*/  FSEL R16, R17, R21, P5 ;  /* 0x0000001511107208 */ /* 0x001fe40002800000 */
[----:B-1----:R-:W-:Y:S02]  /*1660*/  FSEL R26, R13, R22, P6 ;  /* 0x000000160d1a7208 */ /* 0x002fe40003000000 */
[----:B------:R-:W-:Y:S02]  /*1670*/  FSEL R17, R16, R23, P6 ;  /* 0x0000001710117208 */ /* 0x000fe40003000000 */
[----:B--2---:R-:W-:Y:S02]  /*1680*/  FSEL R26, R26, UR6, !P2 ;  /* 0x000000061a1a7c08 */ /* 0x004fe4000d000000 */
[----:B------:R-:W-:-:S15]  /*1690*/  FSEL R27, R17, UR7, !P2 ;  /* 0x00000007111b7c08 */ /* 0x000fde000d000000 */
[----:B------:R-:W-:-:S15]  /*16a0*/  NOP ;  /* 0x0000000000007918 */ /* 0x000fde0000000000 */
[----:B------:R-:W-:-:S15]  /*16b0*/  NOP ;  /* 0x0000000000007918 */ /* 0x000fde0000000000 */
[----:B------:R-:W-:-:S09]  /*16c0*/  NOP ;  /* 0x0000000000007918 */ /* 0x000fd20000000000 */
[----:B------:R-:W0:Y:S02]  /*16d0*/  DSETP.NEU.AND P5, PT, R18, -INF , PT ;  /* 0xfff000001200742a */ /* 0x000e240003fad000 */
[----:B0-----:R-:W-:-:S15]  /*16e0*/  FSEL R13, R18, R20, P5 ;  /* 0x00000014120d7208 */ /* 0x001fde0002800000 */
        /* <DEDUP_REMOVED lines=13> */
[----:B------:R-:W-:Y:S02]  /*17c0*/  FSEL R19, R19, UR6, !P3 ;  /* 0x0000000613137c08 */ /* 0x000fe4000d800000 */
[----:B------:R-:W-:-:S15]  /*17d0*/  FSEL R18, R18, UR7, !P3 ;  /* 0x0000000712127c08 */ /* 0x000fde000d800000 */
[----:B------:R-:W-:-:S15]  /*17e0*/  NOP ;  /* 0x0000000000007918 */ /* 0x000fde0000000000 */
[----:B------:R-:W-:-:S15]  /*17f0*/  NOP ;  /* 0x0000000000007918 */ /* 0x000fde0000000000 */
[----:B------:R-:W-:-:S09]  /*1800*/  NOP ;  /* 0x0000000000007918 */ /* 0x000fd20000000000 */
[----:B------:R-:W0:Y:S02]  /*1810*/  DSETP.NEU.AND P4, PT, R4, -INF , PT ;  /* 0xfff000000400742a */ /* 0x000e240003f8d000 */
[----:B0-----:R-:W-:Y:S02]  /*1820*/  FSEL R13, R4, R20, P4 ;  /* 0x00000014040d7208 */ /* 0x001fe40002000000 */
[----:B------:R-:W-:-:S15]  /*1830*/  FSEL R14, R5, R21, P4 ;  /* 0x00000015050e7208 */ /* 0x000fde0002000000 */
[----:B------:R-:W-:-:S15]  /*1840*/  NOP ;  /* 0x0000000000007918 */ /* 0x000fde0000000000 */
[----:B------:R-:W-:-:S15]  /*1850*/  NOP ;  /* 0x0000000000007918 */ /* 0x000fde0000000000 */
[----:B------:R-:W-:-:S15]  /*1860*/  NOP ;  /* 0x0000000000007918 */ /* 0x000fde0000000000 */
[----:B------:R-:W0:-:S15]  /*1870*/  DSETP.NEU.AND P5, PT, R4, +INF , PT ;  /* 0x7ff000000400742a */ /* 0x000e1e0003fad000 */
[----:B------:R-:W-:-:S15]  /*1880*/  NOP ;  /* 0x0000000000007918 */ /* 0x000fde0000000000 */
[----:B------:R-:W-:-:S15]  /*1890*/  NOP ;  /* 0x0000000000007918 */ /* 0x000fde0000000000 */
[----:B------:R-:W-:-:S15]  /*18a0*/  NOP ;  /* 0x0000000000007918 */ /* 0x000fde0000000000 */
[----:B------:R-:W-:-:S04]  /*18b0*/  NOP ;  /* 0x0000000000007918 */ /* 0x000fc80000000000 */
[----:B------:R0:W1:Y:S02]  /*18c0*/  DSETP.NAN.AND P6, PT, R4, R4, PT ;  /* 0x000000040400722a */ /* 0x0000640003fc8000 */
[----:B0-----:R-:W-:Y:S02]  /*18d0*/  FSEL R4, R13, R22, P5 ;  /* 0x000000160d047208 */ /* 0x001fe40002800000 */
[----:B------:R-:W-:Y:S02]  /*18e0*/  FSEL R5, R14, R23, P5 ;  /* 0x000000170e057208 */ /* 0x000fe40002800000 */
[----:B-1----:R-:W-:Y:S02]  /*18f0*/  FSEL R4, R4, UR6, !P6 ;  /* 0x0000000604047c08 */ /* 0x002fe4000f000000 */
[----:B------:R-:W-:-:S15]  /*1900*/  FSEL R5, R5, UR7, !P6 ;  /* 0x0000000705057c08 */ /* 0x000fde000f000000 */
[----:B------:R-:W-:-:S15]  /*1910*/  NOP ;  /* 0x0000000000007918 */ /* 0x000fde0000000000 */
[----:B------:R-:W-:-:S15]  /*1920*/  NOP ;  /* 0x0000000000007918 */ /* 0x000fde0000000000 */
[----:B------:R-:W-:-:S11]  /*1930*/  NOP ;  /* 0x0000000000007918 */ /* 0x000fd60000000000 */
[----:B------:R-:W0:Y:S02]  /*1940*/  DSETP.NEU.AND P5, PT, R6, -INF , PT ;  /* 0xfff000000600742a */ /* 0x000e240003fad000 */
[----:B0-----:R-:W-:Y:S02]  /*1950*/  FSEL R13, R6, R20, P5 ;  /* 0x00000014060d7208 */ /* 0x001fe40002800000 */
[----:B------:R-:W-:-:S15]  /*1960*/  FSEL R14, R7, R21, P5 ;  /* 0x00000015070e7208 */ /* 0x000fde0002800000 */
[----:B------:R-:W-:-:S15]  /*1970*/  NOP ;  /* 0x0000000000007918 */ /* 0x000fde0000000000 */
[----:B------:R-:W-:-:S15]  /*1980*/  NOP ;  /* 0x0000000000007918 */ /* 0x000fde0000000000 */
[----:B------:R-:W-:-:S15]  /*1990*/  NOP ;  /* 0x0000000000007918 */ /* 0x000fde0000000000 */
[----:B------:R-:W0:Y:S02]  /*19a0*/  DSETP.NEU.AND P4, PT, R6, +INF , PT ;  /* 0x7ff000000600742a */ /* 0x000e240003f8d000 */
[----:B0-----:R-:W-:Y:S02]  /*19b0*/  FSEL R13, R13, R22, P4 ;  /* 0x000000160d0d7208 */ /* 0x001fe40002000000 */
[----:B------:R-:W-:-:S15]  /*19c0*/  FSEL R14, R14, R23, P4 ;  /* 0x000000170e0e7208 */ /* 0x000fde0002000000 */
[----:B------:R-:W-:-:S15]  /*19d0*/  NOP ;  /* 0x0000000000007918 */ /* 0x000fde0000000000 */
[----:B------:R-:W-:-:S15]  /*19e0*/  NOP ;  /* 0x0000000000007918 */ /* 0x000fde0000000000 */
[----:B------:R-:W-:-:S15]  /*19f0*/  NOP ;  /* 0x0000000000007918 */ /* 0x000fde0000000000 */
        /* <DEDUP_REMOVED lines=12> */
[----:B------:R-:W-:-:S15]  /*1ac0*/  DSETP.NEU.AND P4, PT, R10, +INF , PT ;  /* 0x7ff000000a00742a */ /* 0x000fde0003f8d000 */
[----:B------:R-:W-:-:S15]  /*1ad0*/  NOP ;  /* 0x0000000000007918 */ /* 0x000fde0000000000 */
[----:B------:R-:W-:-:S15]  /*1ae0*/  NOP ;  /* 0x0000000000007918 */ /* 0x000fde0000000000 */
[----:B------:R-:W-:-:S15]  /*1af0*/  NOP ;  /* 0x0000000000007918 */ /* 0x000fde0000000000 */
[----:B------:R-:W-:-:S04]  /*1b00*/  NOP ;  /* 0x0000000000007918 */ /* 0x000fc80000000000 */
[----:B------:R-:W0:Y:S02]  /*1b10*/  DSETP.NEU.AND P5, PT, R10, -INF , PT ;  /* 0xfff000000a00742a */ /* 0x000e240003fad000 */
[----:B0-----:R-:W-:Y:S02]  /*1b20*/  @P4 FSEL R22, R10, R20, P5 ;  /* 0x000000140a164208 */ /* 0x001fe40002800000 */
[----:B------:R-:W-:-:S15]  /*1b30*/  @P4 FSEL R23, R11, R21, P5 ;  /* 0x000000150b174208 */ /* 0x000fde0002800000 */
[----:B------:R-:W-:-:S15]  /*1b40*/  NOP ;  /* 0x0000000000007918 */ /* 0x000fde0000000000 */
[----:B------:R-:W-:-:S15]  /*1b50*/  NOP ;  /* 0x0000000000007918 */ /* 0x000fde0000000000 */
[----:B------:R-:W-:-:S15]  /*1b60*/  NOP ;  /* 0x0000000000007918 */ /* 0x000fde0000000000 */
[----:B------:R0:W1:Y:S02]  /*1b70*/  DSETP.NAN.AND P5, PT, R6, R6, PT ;  /* 0x000000060600722a */ /* 0x0000640003fa8000 */
[----:B0-----:R-:W0:Y:S01]  /*1b80*/  LDC.64 R6, c[0x0][0x3a8] ;  /* 0x0000ea00ff067b82 */ /* 0x001e220000000a00 */
[----:B-1----:R-:W-:Y:S02]  /*1b90*/  FSEL R13, R13, UR6, !P5 ;  /* 0x000000060d0d7c08 */ /* 0x002fe4000e800000 */
[----:B------:R-:W-:Y:S01]  /*1ba0*/  FSEL R14, R14, UR7, !P5 ;  /* 0x000000070e0e7c08 */ /* 0x000fe2000e800000 */
[----:B0-----:R-:W-:-:S04]  /*1bb0*/  IMAD.WIDE.U32 R6, R2, 0x8, R6 ;  /* 0x0000000802067825 */ /* 0x001fc800078e0006 */
[----:B------:R-:W-:-:S15]  /*1bc0*/  IMAD.WIDE.U32 R6, R0, 0x10, R6 ;  /* 0x0000001000067825 */ /* 0x000fde00078e0006 */
[----:B------:R-:W-:-:S15]  /*1bd0*/  NOP ;  /* 0x0000000000007918 */ /* 0x000fde0000000000 */
[----:B------:R-:W-:-:S15]  /*1be0*/  NOP ;  /* 0x0000000000007918 */ /* 0x000fde0000000000 */
[----:B------:R-:W-:-:S09]  /*1bf0*/  NOP ;  /* 0x0000000000007918 */ /* 0x000fd20000000000 */
[----:B------:R0:W1:Y:S02]  /*1c00*/  DSETP.NAN.AND P4, PT, R8, R8, PT ;  /* 0x000000080800722a */ /* 0x0000640003f88000 */
[----:B0-----:R-:W-:Y:S02]  /*1c10*/  FSEL R8, R3, UR6, !P1 ;  /* 0x0000000603087c08 */ /* 0x001fe4000c800000 */
[----:B------:R-:W-:Y:S02]  /*1c20*/  FSEL R9, R12, UR7, !P1 ;  /* 0x000000070c097c08 */ /* 0x000fe4000c800000 */
[----:B-1----:R-:W-:Y:S02]  /*1c30*/  FSEL R15, R15, UR6, !P4 ;  /* 0x000000060f0f7c08 */ /* 0x002fe4000e000000 */
[----:B------:R-:W-:-:S15]  /*1c40*/  FSEL R16, R16, UR7, !P4 ;  /* 0x0000000710107c08 */ /* 0x000fde000e000000 */
[----:B------:R-:W-:-:S15]  /*1c50*/  NOP ;  /* 0x0000000000007918 */ /* 0x000fde0000000000 */
[----:B------:R-:W-:-:S15]  /*1c60*/  NOP ;  /* 0x0000000000007918 */ /* 0x000fde0000000000 */
[----:B------:R-:W-:-:S11]  /*1c70*/  NOP ;  /* 0x0000000000007918 */ /* 0x000fd60000000000 */
[----:B------:R0:W1:Y:S02]  /*1c80*/  DSETP.NAN.AND P1, PT, R10, R10, PT ;  /* 0x0000000a0a00722a */ /* 0x0000640003f28000 */
[----:B0-----:R-:W-:Y:S02]  /*1c90*/  FSEL R10, R24, UR6, !P0 ;  /* 0x00000006180a7c08 */ /* 0x001fe4000c000000 */
[----:B------:R-:W-:Y:S02]  /*1ca0*/  FSEL R11, R25, UR7, !P0 ;  /* 0x00000007190b7c08 */ /* 0x000fe4000c000000 */
[----:B-1----:R-:W-:Y:S02]  /*1cb0*/  FSEL R22, R22, UR6, !P1 ;  /* 0x0000000616167c08 */ /* 0x002fe4000c800000 */
[----:B------:R-:W-:Y:S01]  /*1cc0*/  FSEL R23, R23, UR7, !P1 ;  /* 0x0000000717177c08 */ /* 0x000fe2000c800000 */
[----:B------:R0:W-:Y:S02]  /*1cd0*/  STG.E.128 desc[UR4][R6.64], R8 ;  /* 0x0000000806007986 */ /* 0x0001e4000c101d04 */
[----:B0-----:R-:W-:-:S02]  /*1ce0*/  IMAD.MOV.U32 R8, RZ, RZ, R26 ;  /* 0x000000ffff087224 */ /* 0x001fc400078e001a */
[----:B------:R-:W-:Y:S02]  /*1cf0*/  IMAD.MOV.U32 R9, RZ, RZ, R27 ;  /* 0x000000ffff097224 */ /* 0x000fe400078e001b */
[----:B------:R-:W-:Y:S02]  /*1d00*/  IMAD.MOV.U32 R10, RZ, RZ, R19 ;  /* 0x000000ffff0a7224 */ /* 0x000fe400078e0013 */
[----:B------:R-:W-:-:S05]  /*1d10*/  IMAD.MOV.U32 R11, RZ, RZ, R18 ;  /* 0x000000ffff0b7224 */ /* 0x000fca00078e0012 */
[----:B------:R0:W-:Y:S02]  /*1d20*/  STG.E.128 desc[UR4][R6.64+0x800], R8 ;  /* 0x0008000806007986 */ /* 0x0001e4000c101d04 */
[----:B0-----:R-:W-:Y:S02]  /*1d30*/  IMAD.MOV.U32 R8, RZ, RZ, R4 ;  /* 0x000000ffff087224 */ /* 0x001fe400078e0004 */
        /* <DEDUP_REMOVED lines=8> */
[----:B------:R-:W-:Y:S01]  /*1dc0*/  STG.E.128 desc[UR4][R6.64+0x1800], R8 ;  /* 0x0018000806007986 */ /* 0x000fe2000c101d04 */
[----:B------:R-:W-:Y:S05]  /*1dd0*/  EXIT ;  /* 0x000000000000794d */ /* 0x000fea0003800000 */
.L_x_2791:
        /* <DEDUP_REMOVED lines=10> */
.L_x_35810:


//--------------------- .text._ZN2at6native29vectorized_elementwise_kernelILi4EZZZNS0_22nan_to_num_kernel_cudaERNS_18TensorIteratorBaseESt8optionalIdES5_S5_ENKUlvE0_clEvENKUlvE_clEvEUldE_St5arrayIPcLm2EEEEviT0_T1_ --------------------------
	.section	.text._ZN2at6native29vectorized_elementwise_kernelILi4EZZZNS0_22nan_to_num_kernel_cudaERNS_18TensorIteratorBaseESt8optionalIdES5_S5_ENKUlvE0_clEvENKUlvE_clEvEUldE_St5arrayIPcLm2EEEEviT0_T1_,"ax",@progbits
	.align	128
        .global         _ZN2at6native29vectorized_elementwise_kernelILi4EZZZNS0_22nan_to_num_kernel_cudaERNS_18TensorIteratorBaseESt8optionalIdES5_S5_ENKUlvE0_clEvENKUlvE_clEvEUldE_St5arrayIPcLm2EEEEviT0_T1_
        .type           _ZN2at6native29vectorized_elementwise_kernelILi4EZZZNS0_22nan_to_num_kernel_cudaERNS_18TensorIteratorBaseESt8optionalIdES5_S5_ENKUlvE0_clEvENKUlvE_clEvEUldE_St5arrayIPcLm2EEEEviT0_T1_,@function
        .size           _ZN2at6native29vectorized_elementwise_kernelILi4EZZZNS0_22nan_to_num_kernel_cudaERNS_18TensorIteratorBaseESt8optionalIdES5_S5_ENKUlvE0_clEvENKUlvE_clEvEUldE_St5arrayIPcLm2EEEEviT0_T1_,(.L_x_35811 - _ZN2at6native29vectorized_elementwise_kernelILi4EZZZNS0_22nan_to_num_kernel_cudaERNS_18TensorIteratorBaseESt8optionalIdES5_S5_ENKUlvE0_clEvENKUlvE_clEvEUldE_St5arrayIPcLm2EEEEviT0_T1_)
        .other          _ZN2at6native29vectorized_elementwise_kernelILi4EZZZNS0_22nan_to_num_kernel_cudaERNS_18TensorIteratorBaseESt8optionalIdES5_S5_ENKUlvE0_clEvENKUlvE_clEvEUldE_St5arrayIPcLm2EEEEviT0_T1_,@"STO_CUDA_ENTRY STV_DEFAULT"
_ZN2at6native29vectorized_elementwise_kernelILi4EZZZNS0_22nan_to_num_kernel_cudaERNS_18TensorIteratorBaseESt8optionalIdES5_S5_ENKUlvE0_clEvENKUlvE_clEvEUldE_St5arrayIPcLm2EEEEviT0_T1_:
.text._ZN2at6native29vectorized_elementwise_kernelILi4EZZZNS0_22nan_to_num_kernel_cudaERNS_18TensorIteratorBaseESt8optionalIdES5_S5_ENKUlvE0_clEvENKUlvE_clEvEUldE_St5arrayIPcLm2EEEEviT0_T1_:
        /* <DEDUP_REMOVED lines=84> */
.L_x_2794:
[----:B------:R-:W-:Y:S05]  /*0540*/  BSYNC.RECONVERGENT B0 ;  /* 0x0000000000007941 */ /* 0x000fea0003800200 */
.L_x_2793:
        /* <DEDUP_REMOVED lines=20> */
.L_x_2796:
[----:B------:R-:W-:Y:S05]  /*0690*/  BSYNC.RECONVERGENT B0 ;  /* 0x0000000000007941 */ /* 0x000fea0003800200 */
.L_x_2795:
        /* <DEDUP_REMOVED lines=20> */
.L_x_2798:
[----:B------:R-:W-:Y:S05]  /*07e0*/  BSYNC.RECONVERGENT B0 ;  /* 0x0000000000007941 */ /* 0x000fea0003800200 */
.L_x_2797:
        /* <DEDUP_REMOVED lines=20> */
.L_x_2800:
[----:B------:R-:W-:Y:S05]  /*0930*/  BSYNC.RECONVERGENT B0 ;  /* 0x0000000000007941 */ /* 0x000fea0003800200 */
.L_x_2799:
        /* <DEDUP_REMOVED lines=20> */
.L_x_2802:
[----:B------:R-:W-:Y:S05]  /*0a80*/  BSYNC.RECONVERGENT B0 ;  /* 0x0000000000007941 */ /* 0x000fea0003800200 */
.L_x_2801:
        /* <DEDUP_REMOVED lines=20> */
.L_x_2804:
[----:B------:R-:W-:Y:S05]  /*0bd0*/  BSYNC.RECONVERGENT B0 ;  /* 0x0000000000007941 */ /* 0x000fea0003800200 */
.L_x_2803:
        /* <DEDUP_REMOVED lines=20> */
.L_x_2806:
[----:B------:R-:W-:Y:S05]  /*0d20*/  BSYNC.RECONVERGENT B0 ;  /* 0x0000000000007941 */ /* 0x000fea0003800200 */
.L_x_2805:
        /* <DEDUP_REMOVED lines=20> */
.L_x_2808:
[----:B------:R-:W-:Y:S05]  /*0e70*/  BSYNC.RECONVERGENT B0 ;  /* 0x0000000000007941 */ /* 0x000fea0003800200 */
.L_x_2807:
        /* <DEDUP_REMOVED lines=25> */
.L_x_2811:
        /* <DEDUP_REMOVED lines=8> */
.L_x_2812:
        /* <DEDUP_REMOVED lines=8> */
.L_x_2813:
        /* <DEDUP_REMOVED lines=9> */
.L_x_2814:
[----:B------:R-:W-:Y:S05]  /*11a0*/  BSYNC.RELIABLE B1 ;  /* 0x0000000000017941 */ /* 0x000fea0003800100 */
.L_x_2810:
[----:B------:R-:W-:-:S13]  /*11b0*/  ISETP.GE.U32.AND P0, PT, R3, R2, PT ;  /* 0x000000020300720c */ /* 0x000fda0003f06070 */
[----:B012---:R-:W0:Y:S01]  /*11c0*/  @!P0 LDC.64 R4, c[0x0][0x3a8] ;  /* 0x0000ea00ff048b82 */ /* 0x007e220000000a00 */
[----:B------:R-:W-:Y:S02]  /*11d0*/  @!P0 IMAD.IADD R7, R0, 0x1, R3 ;  /* 0x0000000100078824 */ /* 0x000fe400078e0203 */
[----:B------:R-:W-:Y:S02]  /*11e0*/  @!P0 VIADD R3, R3, 0x80 ;  /* 0x0000008003038836 */ /* 0x000fe40000000000 */
[----:B0-----:R-:W-:-:S05]  /*11f0*/  @!P0 IMAD.WIDE.U32 R4, R7, 0x8, R4 ;  /* 0x0000000807048825 */ /* 0x001fca00078e0004 */
[----:B------:R0:W-:Y:S02]  /*1200*/  @!P0 STG.E.64 desc[UR4][R4.64], R16 ;  /* 0x0000001004008986 */ /* 0x0001e4000c101b04 */
.L_x_2815:
[----:B------:R-:W-:Y:S05]  /*1210*/  BSYNC.RECONVERGENT B0 ;  /* 0x0000000000007941 */ /* 0x000fea0003800200 */
.L_x_2809:
        /* <DEDUP_REMOVED lines=8> */
.L_x_2792:
[----:B------:R-:W0:Y:S01]  /*12a0*/  S2R R2, SR_TID.X ;  /* 0x0000000000027919 */ /* 0x000e220000002100 */
[----:B------:R-:W1:Y:S01]  /*12b0*/  LDC.64 R4, c[0x0][0x3b0] ;  /* 0x0000ec00ff047b82 */ /* 0x000e620000000a00 */
[----:B------:R-:W2:Y:S07]  /*12c0*/  LDCU.64 UR6, c[0x0][0x388] ;  /* 0x00007100ff0677ac */ /* 0x000eae0008000a00 */
[----:B------:R-:W3:Y:S01]  /*12d0*/  LDC.64 R20, c[0x0][0x398] ;  /* 0x0000e600ff147b82 */ /* 0x000ee20000000a00 */
[----:B-1----:R-:W-:-:S04]  /*12e0*/  IMAD.WIDE.U32 R4, R0, 0x8, R4 ;  /* 0x0000000800047825 */ /* 0x002fc800078e0004 */
[----:B0-----:R-:W-:-:S05]  /*12f0*/  IMAD.WIDE.U32 R22, R2, 0x20, R4 ;  /* 0x0000002002167825 */ /* 0x001fca00078e0004 */
[----:B------:R-:W4:Y:S04]  /*1300*/  LDG.E.ENL2.256 R8, R16, desc[UR4][R22.64] ;  /* 0xfe0000041610797e */ /* 0x000f280008121908 */
[----:B------:R0:W5:Y:S02]  /*1310*/  LDG.E.ENL2.256 R4, R12, desc[UR4][R22.64+0x1000] ;  /* 0xfe008004160c797e */ /* 0x0001640008121904 */
        /* <DEDUP_REMOVED lines=30> */
[----:B------:R0:W2:Y:S02]  /*1500*/  DSETP.NAN.AND P0, PT, R18, R18, PT ;  /* 0x000000121200722a */ /* 0x0000a40003f08000 */
[----:B0-----:R-:W-:Y:S02]  /*1510*/  FSEL R18, R17, R22, P4 ;  /* 0x0000001611127208 */ /* 0x001fe40002000000 */
[----:B------:R-:W-:Y:S02]  /*1520*/  FSEL R17, R24, R23, P4 ;  /* 0x0000001718117208 */ /* 0x000fe40002000000 */
[----:B--2---:R-:W-:Y:S02]  /*1530*/  FSEL R18, R18, UR6, !P0 ;  /* 0x0000000612127c08 */ /* 0x004fe4000c000000 */
        /* <DEDUP_REMOVED lines=42> */
[----:B-----5:R-:W0:Y:S02]  /*17e0*/  DSETP.NEU.AND P4, PT, R12, -INF , PT ;  /* 0xfff000000c00742a */ /* 0x020e240003f8d000 */
        /* <DEDUP_REMOVED lines=12> */
[----:B0-----:R-:W-:-:S15]  /*18b0*/  FSEL R25, R14, R20, P5 ;  /* 0x000000140e197208 */ /* 0x001fde0002800000 */
[----:B------:R-:W-:-:S15]  /*18c0*/  NOP ;  /* 0x0000000000007918 */ /* 0x000fde0000000000 */
[----:B------:R-:W-:-:S15]  /*18d0*/  NOP ;  /* 0x0000000000007918 */ /* 0x000fde0000000000 */
[----:B------:R-:W-:-:S15]  /*18e0*/  NOP ;  /* 0x0000000000007918 */ /* 0x000fde0000000000 */
[----:B------:R-:W-:-:S02]  /*18f0*/  NOP ;  /* 0x0000000000007918 */ /* 0x000fc40000000000 */
[----:B------:R0:W1:Y:S02]  /*1900*/  DSETP.NAN.AND P6, PT, R12, R12, PT ;  /* 0x0000000c0c00722a */ /* 0x0000640003fc8000 */
[----:B0-----:R-:W-:Y:S02]  /*1910*/  FSEL R12, R15, R21, P5 ;  /* 0x000000150f0c7208 */ /* 0x001fe40002800000 */
[----:B-1----:R-:W-:Y:S02]  /*1920*/  FSEL R26, R26, UR6, !P6 ;  /* 0x000000061a1a7c08 */ /* 0x002fe4000f000000 */
[----:B------:R-:W-:-:S15]  /*1930*/  FSEL R27, R24, UR7, !P6 ;  /* 0x00000007181b7c08 */ /* 0x000fde000f000000 */
[----:B------:R-:W-:-:S15]  /*1940*/  NOP ;  /* 0x0000000000007918 */ /* 0x000fde0000000000 */
[----:B------:R-:W-:-:S15]  /*1950*/  NOP ;  /* 0x0000000000007918 */ /* 0x000fde0000000000 */
[----:B------:R-:W-:-:S13]  /*1960*/  NOP ;  /* 0x0000000000007918 */ /* 0x000fda0000000000 */
        /* <DEDUP_REMOVED lines=29> */
[----:B------:R0:W-:Y:S02]  /*1b40*/  DSETP.NAN.AND P4, PT, R4, R4, PT ;  /* 0x000000040400722a */ /* 0x0001e40003f88000 */
[----:B0-----:R-:W0:Y:S02]  /*1b50*/  LDC.64 R4, c[0x0][0x3a8] ;  /* 0x0000ea00ff047b82 */ /* 0x001e240000000a00 */
[----:B0-----:R-:W-:Y:S01]  /*1b60*/  IMAD.WIDE.U32 R4, R0, 0x8, R4 ;  /* 0x0000000800047825 */ /* 0x001fe200078e0004 */
[----:B------:R-:W-:Y:S02]  /*1b70*/  FSEL R0, R3, UR6, !P1 ;  /* 0x0000000603007c08 */ /* 0x000fe4000c800000 */
[----:B------:R-:W-:Y:S01]  /*1b80*/  FSEL R3, R16, UR7, !P1 ;  /* 0x0000000710037c08 */ /* 0x000fe2000c800000 */
[----:B------:R-:W-:Y:S02]  /*1b90*/  IMAD.MOV.U32 R16, RZ, RZ, R26 ;  /* 0x000000ffff107224 */ /* 0x000fe400078e001a */
[----:B------:R-:W-:-:S15]  /*1ba0*/  IMAD.WIDE.U32 R4, R2, 0x20, R4 ;  /* 0x0000002002047825 */ /* 0x000fde00078e0004 */
[----:B------:R-:W-:-:S15]  /*1bb0*/  NOP ;  /* 0x0000000000007918 */ /* 0x000fde0000000000 */
[----:B------:R-:W-:-:S15]  /*1bc0*/  NOP ;  /* 0x0000000000007918 */ /* 0x000fde0000000000 */
[----:B------:R-:W-:-:S09]  /*1bd0*/  NOP ;  /* 0x0000000000007918 */ /* 0x000fd20000000000 */
[----:B------:R-:W0:Y:S02]  /*1be0*/  DSETP.NAN.AND P5, PT, R14, R14, PT ;  /* 0x0000000e0e00722a */ /* 0x000e240003fa8000 */
[----:B0-----:R-:W-:Y:S01]  /*1bf0*/  FSEL R2, R25, UR6, !P5 ;  /* 0x0000000619027c08 */ /* 0x001fe2000e800000 */
[----:B------:R-:W-:Y:S01]  /*1c00*/  IMAD.MOV.U32 R14, RZ, RZ, R18 ;  /* 0x000000ffff0e7224 */ /* 0x000fe200078e0012 */
[----:B------:R-:W-:Y:S01]  /*1c10*/  FSEL R19, R19, UR7, !P5 ;  /* 0x0000000713137c08 */ /* 0x000fe2000e800000 */
[----:B------:R-:W-:Y:S02]  /*1c20*/  IMAD.MOV.U32 R15, RZ, RZ, R17 ;  /* 0x000000ffff0f7224 */ /* 0x000fe400078e0011 */
[----:B------:R-:W-:Y:S02]  /*1c30*/  IMAD.MOV.U32 R17, RZ, RZ, R27 ;  /* 0x000000ffff117224 */ /* 0x000fe400078e001b */
[----:B------:R-:W-:-:S15]  /*1c40*/  IMAD.MOV.U32 R18, RZ, RZ, R2 ;  /* 0x000000ffff127224 */ /* 0x000fde00078e0002 */
[----:B------:R-:W-:-:S15]  /*1c50*/  NOP ;  /* 0x0000000000007918 */ /* 0x000fde0000000000 */
[----:B------:R-:W-:-:S15]  /*1c60*/  NOP ;  /* 0x0000000000007918 */ /* 0x000fde0000000000 */
[----:B------:R-:W-:-:S10]  /*1c70*/  NOP ;  /* 0x0000000000007918 */ /* 0x000fd40000000000 */
[----:B------:R0:W1:Y:S02]  /*1c80*/  DSETP.NAN.AND P1, PT, R6, R6, PT ;  /* 0x000000060600722a */ /* 0x0000640003f28000 */
[----:B0-----:R-:W-:Y:S01]  /*1c90*/  FSEL R6, R12, UR6, !P4 ;  /* 0x000000060c067c08 */ /* 0x001fe2000e000000 */
[----:B------:R-:W-:Y:S01]  /*1ca0*/  IMAD.MOV.U32 R12, RZ, RZ, R0 ;  /* 0x000000ffff0c7224 */ /* 0x000fe200078e0000 */
[----:B------:R-:W-:Y:S01]  /*1cb0*/  FSEL R7, R13, UR7, !P4 ;  /* 0x000000070d077c08 */ /* 0x000fe2000e000000 */
[----:B------:R-:W-:Y:S01]  /*1cc0*/  IMAD.MOV.U32 R13, RZ, RZ, R3 ;  /* 0x000000ffff0d7224 */ /* 0x000fe200078e0003 */
[----:B-1----:R-:W-:Y:S01]  /*1cd0*/  FSEL R22, R22, UR6, !P1 ;  /* 0x0000000616167c08 */ /* 0x002fe2000c800000 */
[----:B------:R-:W-:Y:S01]  /*1ce0*/  IMAD.MOV.U32 R20, RZ, RZ, R6 ;  /* 0x000000ffff147224 */ /* 0x000fe200078e0006 */
[----:B------:R-:W-:Y:S01]  /*1cf0*/  FSEL R23, R23, UR7, !P1 ;  /* 0x0000000717177c08 */ /* 0x000fe2000c800000 */
[----:B------:R-:W-:Y:S01]  /*1d00*/  IMAD.MOV.U32 R21, RZ, RZ, R7 ;  /* 0x000000ffff157224 */ /* 0x000fe200078e0007 */
[----:B------:R-:W-:Y:S04]  /*1d10*/  STG.E.ENL2.256 desc[UR4][R4.64], R12, R8 ;  /* 0xf800000c0408797f */ /* 0x000fe8000f121804 */
[----:B------:R-:W-:Y:S01]  /*1d20*/  STG.E.ENL2.256 desc[UR4][R4.64+0x1000], R16, R20 ;  /* 0xf80080100414797f */ /* 0x000fe2000f121804 */
[----:B------:R-:W-:Y:S05]  /*1d30*/  EXIT ;  /* 0x000000000000794d */ /* 0x000fea0003800000 */
.L_x_2816:
        /* <DEDUP_REMOVED lines=12> */
.L_x_35811:


//--------------------- .text._ZN2at6native29vectorized_elementwise_kernelILi8EZZZNS0_22nan_to_num_kernel_cudaERNS_18TensorIteratorBaseESt8optionalIdES5_S5_ENKUlvE0_clEvENKUlvE_clEvEUldE_St5arrayIPcLm2EEEEviT0_T1_ --------------------------
	.section	.text._ZN2at6native29vectorized_elementwise_kernelILi8EZZZNS0_22nan_to_num_kernel_cudaERNS_18TensorIteratorBaseESt8optionalIdES5_S5_ENKUlvE0_clEvENKUlvE_clEvEUldE_St5arrayIPcLm2EEEEviT0_T1_,"ax",@progbits
	.align	128
        .global         _ZN2at6native29vectorized_elementwise_kernelILi8EZZZNS0_22nan_to_num_kernel_cudaERNS_18TensorIteratorBaseESt8optionalIdES5_S5_ENKUlvE0_clEvENKUlvE_clEvEUldE_St5arrayIPcLm2EEEEviT0_T1_
        .type           _ZN2at6native29vectorized_elementwise_kernelILi8EZZZNS0_22nan_to_num_kernel_cudaERNS_18TensorIteratorBaseESt8optionalIdES5_S5_ENKUlvE0_clEvENKUlvE_clEvEUldE_St5arrayIPcLm2EEEEviT0_T1_,@function
        .size           _ZN2at6native29vectorized_elementwise_kernelILi8EZZZNS0_22nan_to_num_kernel_cudaERNS_18TensorIteratorBaseESt8optionalIdES5_S5_ENKUlvE0_clEvENKUlvE_clEvEUldE_St5arrayIPcLm2EEEEviT0_T1_,(.L_x_35812 - _ZN2at6native29vectorized_elementwise_kernelILi8EZZZNS0_22nan_to_num_kernel_cudaERNS_18TensorIteratorBaseESt8optionalIdES5_S5_ENKUlvE0_clEvENKUlvE_clEvEUldE_St5arrayIPcLm2EEEEviT0_T1_)
        .other          _ZN2at6native29vectorized_elementwise_kernelILi8EZZZNS0_22nan_to_num_kernel_cudaERNS_18TensorIteratorBaseESt8optionalIdES5_S5_ENKUlvE0_clEvENKUlvE_clEvEUldE_St5arrayIPcLm2EEEEviT0_T1_,@"STO_CUDA_ENTRY STV_DEFAULT"
_ZN2at6native29vectorized_elementwise_kernelILi8EZZZNS0_22nan_to_num_kernel_cudaERNS_18TensorIteratorBaseESt8optionalIdES5_S5_ENKUlvE0_clEvENKUlvE_clEvEUldE_St5arrayIPcLm2EEEEviT0_T1_:
.text._ZN2at6native29vectorized_elementwise_kernelILi8EZZZNS0_22nan_to_num_kernel_cudaERNS_18TensorIteratorBaseESt8optionalIdES5_S5_ENKUlvE0_clEvENKUlvE_clEvEUldE_St5arrayIPcLm2EEEEviT0_T1_:
[----:B------:R-:W-:Y:S01]  /*0000*/  LDC R1, c[0x0][0x37c] ;  /* 0x0000df00ff017b82 */ /* 0x000fe20000000800 */
[----:B------:R-:W-:Y:S05]  /*0010*/  EXIT ;  /* 0x000000000000794d */ /* 0x000fea0003800000 */
.L_x_2817:
        /* <DEDUP_REMOVED lines=14> */
.L_x_35812:


//--------------------- .text._ZN2at6native18elementwise_kernelILi128ELi4EZNS0_15gpu_kernel_implIZZZNS0_22nan_to_num_kernel_cudaERNS_18TensorIteratorBaseESt8optionalIdES6_S6_ENKUlvE_clEvENKUlvE0_clEvEUlN3c107complexIfEEE_EEvS4_RKT_EUliE_EEviT1_ --------------------------
	.section	.text._ZN2at6native18elementwise_kernelILi128ELi4EZNS0_15gpu_kernel_implIZZZNS0_22nan_to_num_kernel_cudaERNS_18TensorIteratorBaseESt8optionalIdES6_S6_ENKUlvE_clEvENKUlvE0_clEvEUlN3c107complexIfEEE_EEvS4_RKT_EUliE_EEviT1_,"ax",@progbits
	.align	128
        .global         _ZN2at6native18elementwise_kernelILi128ELi4EZNS0_15gpu_kernel_implIZZZNS0_22nan_to_num_kernel_cudaERNS_18TensorIteratorBaseESt8optionalIdES6_S6_ENKUlvE_clEvENKUlvE0_clEvEUlN3c107complexIfEEE_EEvS4_RKT_EUliE_EEviT1_
        .type           _ZN2at6native18elementwise_kernelILi128ELi4EZNS0_15gpu_kernel_implIZZZNS0_22nan_to_num_kernel_cudaERNS_18TensorIteratorBaseESt8optionalIdES6_S6_ENKUlvE_clEvENKUlvE0_clEvEUlN3c107complexIfEEE_EEvS4_RKT_EUliE_EEviT1_,@function
        .size           _ZN2at6native18elementwise_kernelILi128ELi4EZNS0_15gpu_kernel_implIZZZNS0_22nan_to_num_kernel_cudaERNS_18TensorIteratorBaseESt8optionalIdES6_S6_ENKUlvE_clEvENKUlvE0_clEvEUlN3c107complexIfEEE_EEvS4_RKT_EUliE_EEviT1_,(.L_x_35813 - _ZN2at6native18elementwise_kernelILi128ELi4EZNS0_15gpu_kernel_implIZZZNS0_22nan_to_num_kernel_cudaERNS_18TensorIteratorBaseESt8optionalIdES6_S6_ENKUlvE_clEvENKUlvE0_clEvEUlN3c107complexIfEEE_EEvS4_RKT_EUliE_EEviT1_)
        .other          _ZN2at6native18elementwise_kernelILi128ELi4EZNS0_15gpu_kernel_implIZZZNS0_22nan_to_num_kernel_cudaERNS_18TensorIteratorBaseESt8optionalIdES6_S6_ENKUlvE_clEvENKUlvE0_clEvEUlN3c107complexIfEEE_EEvS4_RKT_EUliE_EEviT1_,@"STO_CUDA_ENTRY STV_DEFAULT"
_ZN2at6native18elementwise_kernelILi128ELi4EZNS0_15gpu_kernel_implIZZZNS0_22nan_to_num_kernel_cudaERNS_18TensorIteratorBaseESt8optionalIdES6_S6_ENKUlvE_clEvENKUlvE0_clEvEUlN3c107complexIfEEE_EEvS4_RKT_EUliE_EEviT1_:
.text._ZN2at6native18elementwise_kernelILi128ELi4EZNS0_15gpu_kernel_implIZZZNS0_22nan_to_num_kernel_cudaERNS_18TensorIteratorBaseESt8optionalIdES6_S6_ENKUlvE_clEvENKUlvE0_clEvEUlN3c107complexIfEEE_EEvS4_RKT_EUliE_EEviT1_:
        /* <DEDUP_REMOVED lines=22> */
[----:B------:R-:W-:Y:S01]  /*0160*/  IMAD.MOV.U32 R16, RZ, RZ, RZ ;  /* 0x000000ffff107224 */ /* 0x000fe200078e00ff */
[----:B------:R-:W1:Y:S01]  /*0170*/  LDCU UR6, c[0x0][0x38c] ;  /* 0x00007180ff0677ac */ /* 0x000e620008000800 */
[----:B------:R-:W2:Y:S01]  /*0180*/  LDCU.64 UR8, c[0x0][0x4b8] ;  /* 0x00009700ff0877ac */ /* 0x000ea20008000a00 */
[----:B------:R-:W-:Y:S01]  /*0190*/  UISETP.NE.AND UP0, UPT, UR40, URZ, UPT ;  /* 0x000000ff2800728c */ /* 0x000fe2000bf05270 */
[----:B0-----:R-:W-:-:S05]  /*01a0*/  IMAD.HI.U32 R2, R17, UR4, R16 ;  /* 0x0000000411027c27 */ /* 0x001fca000f8e0010 */
[----:B------:R-:W-:-:S04]  /*01b0*/  SHF.R.U32.HI R3, RZ, UR5, R2 ;  /* 0x00000005ff037c19 */ /* 0x000fc80008011602 */
[----:B------:R-:W-:-:S05]  /*01c0*/  IADD3 R0, PT, PT, -R3, RZ, RZ ;  /* 0x000000ff03007210 */ /* 0x000fca0007ffe1ff */
        /* <DEDUP_REMOVED lines=290> */
.L_x_2820:
        /* <DEDUP_REMOVED lines=15> */
[----:B------:R-:W2:Y:S01]  /*14e0*/  LDG.E.S8 R2, desc[UR36][R4.64] ;  /* 0x0000002404027981 */ /* 0x000ea2000c1e1300 */
[----:B------:R-:W-:Y:S01]  /*14f0*/  IMAD.MOV.U32 R3, RZ, RZ, RZ ;  /* 0x000000ffff037224 */ /* 0x000fe200078e00ff */
[----:B--2---:R-:W3:Y:S01]  /*1500*/  I2F.S16 R2, R2 ;  /* 0x0000000200027306 */ /* 0x004ee20000101400 */
[----:B------:R-:W-:Y:S05]  /*1510*/  BRA `(.L_x_2827) ;  /* 0x0000000c00bc7947 */ /* 0x000fea0003800000 */
.L_x_2825:
[----:B------:R-:W2:Y:S01]  /*1520*/  LDG.E.U8 R2, desc[UR36][R4.64] ;  /* 0x0000002404027981 */ /* 0x000ea2000c1e1100 */
[----:B------:R-:W-:Y:S01]  /*1530*/  HFMA2 R3, -RZ, RZ, 0, 0 ;  /* 0x00000000ff037431 */ /* 0x000fe200000001ff */
[----:B--2---:R-:W-:Y:S01]  /*1540*/  I2FP.F32.U32 R2, R2 ;  /* 0x0000000200027245 */ /* 0x004fe20000201000 */
[----:B------:R-:W-:Y:S06]  /*1550*/  BRA `(.L_x_2827) ;  /* 0x0000000c00ac7947 */ /* 0x000fec0003800000 */
.L_x_2824:
[----:B------:R-:W-:-:S09]  /*1560*/  UISETP.NE.AND UP0, UPT, UR4, 0x2, UPT ;  /* 0x000000020400788c */ /* 0x000fd2000bf05270 */
[----:B------:R-:W-:Y:S05]  /*1570*/  BRA.U !UP0, `(.L_x_2828) ;  /* 0x0000000108307547 */ /* 0x000fea000b800000 */
[----:B------:R-:W-:-:S09]  /*1580*/  UISETP.NE.AND UP0, UPT, UR4, 0x3, UPT ;  /* 0x000000030400788c */ /* 0x000fd2000bf05270 */
[----:B------:R-:W-:Y:S05]  /*1590*/  BRA.U !UP0, `(.L_x_2829) ;  /* 0x0000000108187547 */ /* 0x000fea000b800000 */
[----:B------:R-:W-:-:S09]  /*15a0*/  UISETP.NE.AND UP0, UPT, UR4, 0x4, UPT ;  /* 0x000000040400788c */ /* 0x000fd2000bf05270 */
[----:B------:R-:W-:Y:S05]  /*15b0*/  BRA.U UP0, `(.L_x_2826) ;  /* 0x0000000d000c7547 */ /* 0x000fea000b800000 */
[----:B------:R-:W2:Y:S01]  /*15c0*/  LDG.E.64 R4, desc[UR36][R4.64] ;  /* 0x0000002404047981 */ /* 0x000ea2000c1e1b00 */
[----:B------:R-:W-:Y:S01]  /*15d0*/  IMAD.MOV.U32 R3, RZ, RZ, RZ ;  /* 0x000000ffff037224 */ /* 0x000fe200078e00ff */
[----:B--2---:R2:W3:Y:S02]  /*15e0*/  I2F.S64 R2, R4 ;  /* 0x0000000400027312 */ /* 0x0044e40000301400 */
[----:B--23--:R-:W-:Y:S05]  /*15f0*/  BRA `(.L_x_2827) ;  /* 0x0000000c00847947 */ /* 0x00cfea0003800000 */
.L_x_2829:
[----:B------:R-:W2:Y:S01]  /*1600*/  LDG.E R2, desc[UR36][R4.64] ;  /* 0x0000002404027981 */ /* 0x000ea2000c1e1900 */
[----:B------:R-:W-:Y:S01]  /*1610*/  IMAD.MOV.U32 R3, RZ, RZ, RZ ;  /* 0x000000ffff037224 */ /* 0x000fe200078e00ff */
[----:B--2---:R-:W-:Y:S01]  /*1620*/  I2FP.F32.S32 R2, R2 ;  /* 0x0000000200027245 */ /* 0x004fe20000201400 */
[----:B------:R-:W-:Y:S06]  /*1630*/  BRA `(.L_x_2827) ;  /* 0x0000000c00747947 */ /* 0x000fec0003800000 */
.L_x_2828:
[----:B------:R-:W2:Y:S01]  /*1640*/  LDG.E.U16 R2, desc[UR36][R4.64] ;  /* 0x0000002404027981 */ /* 0x000ea2000c1e1500 */
[----:B------:R-:W-:Y:S01]  /*1650*/  MOV R3, RZ ;  /* 0x000000ff00037202 */ /* 0x000fe20000000f00 */
[----:B--2---:R-:W2:Y:S01]  /*1660*/  I2F.S16 R2, R2 ;  /* 0x0000000200027306 */ /* 0x004ea20000101400 */
[----:B------:R-:W-:Y:S05]  /*1670*/  BRA `(.L_x_2827) ;  /* 0x0000000c00647947 */ /* 0x000fea0003800000 */
.L_x_2823:
[----:B------:R-:W-:-:S09]  /*1680*/  UISETP.GT.AND UP0, UPT, UR4, 0x6, UPT ;  /* 0x000000060400788c */ /* 0x000fd2000bf04270 */
[----:B------:R-:W-:Y:S05]  /*1690*/  BRA.U UP0, `(.L_x_2830) ;  /* 0x00000001002c7547 */ /* 0x000fea000b800000 */
[----:B------:R-:W-:-:S09]  /*16a0*/  UISETP.NE.AND UP0, UPT, UR4, 0x5, UPT ;  /* 0x000000050400788c */ /* 0x000fd2000bf05270 */
[----:B------:R-:W-:Y:S05]  /*16b0*/  BRA.U !UP0, `(.L_x_2831) ;  /* 0x0000000108147547 */ /* 0x000fea000b800000 */
[----:B------:R-:W-:-:S09]  /*16c0*/  UISETP.NE.AND UP0, UPT, UR4, 0x6, UPT ;  /* 0x000000060400788c */ /* 0x000fd2000bf05270 */
[----:B------:R-:W-:Y:S05]  /*16d0*/  BRA.U UP0, `(.L_x_2826) ;  /* 0x0000000900c47547 */ /* 0x000fea000b800000 */
[----:B------:R0:W5:Y:S01]  /*16e0*/  LDG.E R2, desc[UR36][R4.64] ;  /* 0x0000002404027981 */ /* 0x000162000c1e1900 */
[----:B------:R-:W-:Y:S01]  /*16f0*/  IMAD.MOV.U32 R3, RZ, RZ, RZ ;  /* 0x000000ffff037224 */ /* 0x000fe200078e00ff */
[----:B------:R-:W-:Y:S06]  /*1700*/  BRA `(.L_x_2827) ;  /* 0x0000000c00407947 */ /* 0x000fec0003800000 */
.L_x_2831:
[----:B------:R-:W2:Y:S01]  /*1710*/  LDG.E.U16 R2, desc[UR36][R4.64] ;  /* 0x0000002404027981 */ /* 0x000ea2000c1e1500 */
[----:B------:R-:W-:Y:S02]  /*1720*/  IMAD.MOV.U32 R3, RZ, RZ, RZ ;  /* 0x000000ffff037224 */ /* 0x000fe400078e00ff */
[----:B--2---:R-:W-:Y:S01]  /*1730*/  HADD2.F32 R2, -RZ, R2.H0_H0 ;  /* 0x20000002ff027230 */ /* 0x004fe20000004100 */
[----:B------:R-:W-:Y:S06]  /*1740*/  BRA `(.L_x_2827) ;  /* 0x0000000c00307947 */ /* 0x000fec0003800000 */
.L_x_2830:
[----:B------:R-:W-:-:S09]  /*1750*/  UISETP.NE.AND UP0, UPT, UR4, 0x7, UPT ;  /* 0x000000070400788c */ /* 0x000fd2000bf05270 */
[----:B------:R-:W-:Y:S05]  /*1760*/  BRA.U !UP0, `(.L_x_2832) ;  /* 0x0000000108287547 */ /* 0x000fea000b800000 */
[----:B------:R-:W-:-:S09]  /*1770*/  UISETP.NE.AND UP0, UPT, UR4, 0x8, UPT ;  /* 0x000000080400788c */ /* 0x000fd2000bf05270 */
[----:B------:R-:W-:Y:S05]  /*1780*/  BRA.U !UP0, `(.L_x_2833) ;  /* 0x0000000108107547 */ /* 0x000fea000b800000 */
[----:B------:R-:W-:-:S09]  /*1790*/  UISETP.NE.AND UP0, UPT, UR4, 0x9, UPT ;  /* 0x000000090400788c */ /* 0x000fd2000bf05270 */
[----:B------:R-:W-:Y:S05]  /*17a0*/  BRA.U UP0, `(.L_x_2826) ;  /* 0x0000000900907547 */ /* 0x000fea000b800000 */
[----:B------:R1:W5:Y:S01]  /*17b0*/  LDG.E.64 R2, desc[UR36][R4.64] ;  /* 0x0000002404027981 */ /* 0x000362000c1e1b00 */
[----:B------:R-:W-:Y:S05]  /*17c0*/  BRA `(.L_x_2827) ;  /* 0x0000000c00107947 */ /* 0x000fea0003800000 */
.L_x_2833:
[----:B------:R-:W2:Y:S02]  /*17d0*/  LDG.E R3, desc[UR36][R4.64] ;  /* 0x0000002404037981 */ /* 0x000ea4000c1e1900 */
[--C-:B--2---:R-:W-:Y:S02]  /*17e0*/  HADD2.F32 R2, -RZ, R3.reuse.H0_H0 ;  /* 0x20000003ff027230 */ /* 0x104fe40000004100 */
[----:B------:R-:W-:Y:S01]  /*17f0*/  HADD2.F32 R3, -RZ, R3.H1_H1 ;  /* 0x30000003ff037230 */ /* 0x000fe20000004100 */
[----:B------:R-:W-:Y:S06]  /*1800*/  BRA `(.L_x_2827) ;  /* 0x0000000c00007947 */ /* 0x000fec0003800000 */
.L_x_2832:
[----:B------:R-:W2:Y:S01]  /*1810*/  LDG.E.64 R4, desc[UR36][R4.64] ;  /* 0x0000002404047981 */ /* 0x000ea2000c1e1b00 */
[----:B------:R-:W-:Y:S01]  /*1820*/  UMOV UR4, 0xf0000000 ;  /* 0xf000000000047882 */ /* 0x000fe20000000000 */
[----:B------:R-:W-:Y:S01]  /*1830*/  UMOV UR5, 0x380fffff ;  /* 0x380fffff00057882 */ /* 0x000fe20000000000 */
[----:B------:R-:W-:Y:S01]  /*1840*/  MOV R3, RZ ;  /* 0x000000ff00037202 */ /* 0x000fe20000000f00 */
        /* <DEDUP_REMOVED lines=8> */
.L_x_2822:
        /* <DEDUP_REMOVED lines=11> */
[----:B------:R-:W-:Y:S01]  /*1980*/  FSEL R2, RZ, 1, !P0 ;  /* 0x3f800000ff027808 */ /* 0x000fe20004000000 */
[----:B------:R-:W-:Y:S08]  /*1990*/  BRA `(.L_x_2827) ;  /* 0x00000008009c7947 */ /* 0x000ff00003800000 */
.L_x_2836:
[----:B------:R-:W2:Y:S01]  /*19a0*/  LDG.E.128 R4, desc[UR36][R4.64] ;  /* 0x0000002404047981 */ /* 0x000ea2000c1e1d00 */
        /* <DEDUP_REMOVED lines=8> */
[----:B0-----:R-:W-:-:S15]  /*1a30*/  @!P0 FMUL R2, R2, 1.175494350822287508e-38 ;  /* 0x0080000002028820 */ /* 0x001fde0000400000 */
[----:B------:R-:W-:-:S15]  /*1a40*/  NOP ;  /* 0x0000000000007918 */ /* 0x000fde0000000000 */
[----:B------:R-:W-:-:S15]  /*1a50*/  NOP ;  /* 0x0000000000007918 */ /* 0x000fde0000000000 */
[----:B------:R-:W-:-:S15]  /*1a60*/  NOP ;  /* 0x0000000000007918 */ /* 0x000fde0000000000 */
[----:B------:R-:W-:-:S02]  /*1a70*/  NOP ;  /* 0x0000000000007918 */ /* 0x000fc40000000000 */
[----:B------:R-:W0:-:S15]  /*1a80*/  DSETP.GEU.AND P1, PT, |R6|, UR4, PT ;  /* 0x0000000406007e2a */ /* 0x000e1e000bf2e200 */
[----:B------:R-:W-:-:S15]  /*1a90*/  NOP ;  /* 0x0000000000007918 */ /* 0x000fde0000000000 */
[----:B------:R-:W-:-:S15]  /*1aa0*/  NOP ;  /* 0x0000000000007918 */ /* 0x000fde0000000000 */
[----:B------:R-:W-:-:S15]  /*1ab0*/  NOP ;  /* 0x0000000000007918 */ /* 0x000fde0000000000 */
[----:B------:R-:W-:-:S04]  /*1ac0*/  NOP ;  /* 0x0000000000007918 */ /* 0x000fc80000000000 */
[----:B------:R-:W0:Y:S02]  /*1ad0*/  F2F.F32.F64 R3, R6 ;  /* 0x0000000600037310 */ /* 0x000e240000301000 */
[----:B0-----:R-:W-:Y:S01]  /*1ae0*/  @!P1 FMUL R3, R3, 1.175494350822287508e-38 ;  /* 0x0080000003039820 */ /* 0x001fe20000400000 */
[----:B------:R-:W-:Y:S06]  /*1af0*/  BRA `(.L_x_2827) ;  /* 0x0000000800447947 */ /* 0x000fec0003800000 */
.L_x_2835:
        /* <DEDUP_REMOVED lines=22> */
[----:B------:R-:W-:Y:S01]  /*1c60*/  SEL R5, R3, RZ, P0 ;  /* 0x000000ff03057207 */ /* 0x000fe20000000000 */
[----:B------:R-:W-:-:S03]  /*1c70*/  HFMA2 R3, -RZ, RZ, 0, 0 ;  /* 0x00000000ff037431 */ /* 0x000fc600000001ff */
[----:B------:R-:W-:Y:S01]  /*1c80*/  LOP3.LUT R2, R5, 0x80000000, R2, 0xf8, !PT ;  /* 0x8000000005027812 */ /* 0x000fe200078ef802 */
[----:B------:R-:W-:Y:S06]  /*1c90*/  BRA `(.L_x_2827) ;  /* 0x0000000400dc7947 */ /* 0x000fec0003800000 */
.L_x_2838:
[----:B------:R-:W2:Y:S02]  /*1ca0*/  LDG.E.U8 R3, desc[UR36][R4.64] ;  /* 0x0000002404037981 */ /* 0x000ea4000c1e1100 */
[C---:B--2---:R-:W-:Y:S02]  /*1cb0*/  IMAD.SHL.U32 R2, R3.reuse, 0x2000000, RZ ;  /* 0x0200000003027824 */ /* 0x044fe400078e00ff */
[----:B------:R-:W-:-:S03]  /*1cc0*/  IMAD.SHL.U32 R3, R3, 0x100, RZ ;  /* 0x0000010003037824 */ /* 0x000fc600078e00ff */
[----:B------:R-:W-:Y:S02]  /*1cd0*/  ISETP.GT.U32.AND P0, PT, R2, 0x7ffffff, PT ;  /* 0x07ffffff0200780c */ /* 0x000fe40003f04070 */
[----:B------:R-:W-:-:S11]  /*1ce0*/  PRMT R7, R3, 0x9910, RZ ;  /* 0x0000991003077816 */ /* 0x000fd600000000ff */
[----:B------:R-:W-:Y:S02]  /*1cf0*/  @!P0 LOP3.LUT R0, R3, 0x7f00, RZ, 0xc0, !PT ;  /* 0x00007f0003008812 */ /* 0x000fe400078ec0ff */
[----:B------:R-:W-:Y:S02]  /*1d00*/  @P0 LEA.HI R2, R2, 0x70000000, RZ, 0x1c ;  /* 0x7000000002020811 */ /* 0x000fe400078fe0ff */
[----:B------:R-:W-:Y:S02]  /*1d10*/  @!P0 LOP3.LUT R0, R0, 0x3f000000, RZ, 0xfc, !PT ;  /* 0x3f00000000008812 */ /* 0x000fe400078efcff */
[----:B------:R-:W-:-:S03]  /*1d20*/  MOV R3, RZ ;  /* 0x000000ff00037202 */ /* 0x000fc60000000f00 */
[----:B------:R-:W-:Y:S01]  /*1d30*/  @!P0 FADD.FTZ R0, R0, -0.5 ;  /* 0xbf00000000008421 */ /* 0x000fe20000010000 */
[----:B------:R-:W-:-:S05]  /*1d40*/  @P0 FMUL.FTZ R0, R2, 1.9259299443872358531e-34 ;  /* 0x0780000002000820 */ /* 0x000fca0000410000 */
[----:B------:R-:W-:Y:S01]  /*1d50*/  LOP3.LUT R2, R0, 0x80000000, R7, 0xf8, !PT ;  /* 0x8000000000027812 */ /* 0x000fe200078ef807 */
[----:B------:R-:W-:Y:S06]  /*1d60*/  BRA `(.L_x_2827) ;  /* 0x0000000400a87947 */ /* 0x000fec0003800000 */
.L_x_2837:
[----:B------:R-:W2:Y:S01]  /*1d70*/  LDG.E.U16 R2, desc[UR36][R4.64] ;  /* 0x0000002404027981 */ /* 0x000ea2000c1e1500 */
[----:B------:R-:W-:Y:S02]  /*1d80*/  IMAD.MOV.U32 R3, RZ, RZ, RZ ;  /* 0x000000ffff037224 */ /* 0x000fe400078e00ff */
[----:B--2---:R-:W-:Y:S01]  /*1d90*/  IMAD.U32 R2, R2, 0x10000, RZ ;  /* 0x0001000002027824 */ /* 0x004fe200078e00ff */
[----:B------:R-:W-:Y:S06]  /*1da0*/  BRA `(.L_x_2827) ;  /* 0x0000000400987947 */ /* 0x000fec0003800000 */
.L_x_2834:
        /* <DEDUP_REMOVED lines=8> */
[----:B------:R-:W2:Y:S01]  /*1e30*/  LDG.E.U16 R2, desc[UR36][R4.64] ;  /* 0x0000002404027981 */ /* 0x000ea2000c1e1500 */
[----:B------:R-:W-:Y:S01]  /*1e40*/  HFMA2 R3, -RZ, RZ, 0, 0 ;  /* 0x00000000ff037431 */ /* 0x000fe200000001ff */
[----:B--2---:R-:W-:Y:S01]  /*1e50*/  I2FP.F32.U32 R2, R2 ;  /* 0x0000000200027245 */ /* 0x004fe20000201000 */
[----:B------:R-:W-:Y:S06]  /*1e60*/  BRA `(.L_x_2827) ;  /* 0x0000000400687947 */ /* 0x000fec0003800000 */
.L_x_2841:
[----:B------:R-:W2:Y:S01]  /*1e70*/  LDG.E.U8 R4, desc[UR36][R4.64] ;  /* 0x0000002404047981 */ /* 0x000ea2000c1e1100 */
[----:B------:R-:W-:Y:S02]  /*1e80*/  CS2R R2, SRZ ;  /* 0x0000000000027805 */ /* 0x000fe4000001ff00 */
        /* <DEDUP_REMOVED lines=18> */
.L_x_2843:
[----:B------:R-:W-:Y:S05]  /*1fb0*/  BSYNC.RECONVERGENT B0 ;  /* 0x0000000000007941 */ /* 0x000fea0003800200 */
.L_x_2842:
[----:B------:R-:W-:Y:S01]  /*1fc0*/  IMAD.SHL.U32 R0, R0, 0x100000, RZ ;  /* 0x0010000000007824 */ /* 0x000fe200078e00ff */
[----:B------:R-:W-:-:S04]  /*1fd0*/  LEA R2, R2, 0x3b800000, 0x17 ;  /* 0x3b80000002027811 */ /* 0x000fc800078eb8ff */
[----:B------:R-:W-:Y:S01]  /*1fe0*/  LOP3.LUT R2, R2, R0, R9, 0xfe, !PT ;  /* 0x0000000002027212 */ /* 0x000fe200078efe09 */
[----:B------:R-:W-:Y:S06]  /*1ff0*/  BRA `(.L_x_2827) ;  /* 0x0000000400047947 */ /* 0x000fec0003800000 */
.L_x_2840:
        /* <DEDUP_REMOVED lines=20> */
.L_x_2845:
[----:B------:R-:W-:Y:S05]  /*2140*/  BSYNC.RECONVERGENT B0 ;  /* 0x0000000000007941 */ /* 0x000fea0003800200 */
.L_x_2844:
[----:B------:R-:W-:Y:S01]  /*2150*/  IMAD.SHL.U32 R0, R0, 0x200000, RZ ;  /* 0x0020000000007824 */ /* 0x000fe200078e00ff */
[----:B------:R-:W-:-:S04]  /*2160*/  LEA R2, R2, 0x37800000, 0x17 ;  /* 0x3780000002027811 */ /* 0x000fc800078eb8ff */
[----:B------:R-:W-:Y:S01]  /*2170*/  LOP3.LUT R2, R2, R0, R9, 0xfe, !PT ;  /* 0x0000000002027212 */ /* 0x000fe200078efe09 */
[----:B------:R-:W-:Y:S06]  /*2180*/  BRA `(.L_x_2827) ;  /* 0x0000000000a07947 */ /* 0x000fec0003800000 */
.L_x_2839:
[----:B------:R-:W-:-:S09]  /*2190*/  UISETP.NE.AND UP0, UPT, UR4, 0x1c, UPT ;  /* 0x0000001c0400788c */ /* 0x000fd2000bf05270 */
[----:B------:R-:W-:Y:S05]  /*21a0*/  BRA.U !UP0, `(.L_x_2846) ;  /* 0x00000001088c7547 */ /* 0x000fea000b800000 */
[----:B------:R-:W-:-:S09]  /*21b0*/  UISETP.NE.AND UP0, UPT, UR4, 0x1d, UPT ;  /* 0x0000001d0400788c */ /* 0x000fd2000bf05270 */
[----:B------:R-:W-:Y:S05]  /*21c0*/  BRA.U !UP0, `(.L_x_2847) ;  /* 0x0000000108747547 */ /* 0x000fea000b800000 */
[----:B------:R-:W-:-:S09]  /*21d0*/  UISETP.NE.AND UP0, UPT, UR4, 0x2c, UPT ;  /* 0x0000002c0400788c */ /* 0x000fd2000bf05270 */
[----:B------:R-:W-:Y:S05]  /*21e0*/  BRA.U !UP0, `(.L_x_2848) ;  /* 0x0000000108487547 */ /* 0x000fea000b800000 */
.L_x_2826:
        /* <DEDUP_REMOVED lines=16> */
.L_x_2849:
[----:B------:R-:W-:Y:S01]  /*22f0*/  CS2R R2, SRZ ;  /* 0x0000000000027805 */ /* 0x000fe2000001ff00 */
[----:B------:R-:W-:Y:S06]  /*2300*/  BRA `(.L_x_2827) ;  /* 0x0000000000407947 */ /* 0x000fec0003800000 */
.L_x_2848:
[----:B------:R-:W2:Y:S01]  /*2310*/  LDG.E.U8 R4, desc[UR36][R4.64] ;  /* 0x0000002404047981 */ /* 0x000ea2000c1e1100 */
[----:B------:R-:W-:Y:S01]  /*2320*/  MOV R3, RZ ;  /* 0x000000ff00037202 */ /* 0x000fe20000000f00 */
[----:B------:R-:W-:Y:S01]  /*2330*/  IMAD.MOV.U32 R2, RZ, RZ, 0x400000 ;  /* 0x00400000ff027424 */ /* 0x000fe200078e00ff */
[----:B--2---:R-:W-:-:S13]  /*2340*/  ISETP.NE.AND P0, PT, R4, RZ, PT ;  /* 0x000000ff0400720c */ /* 0x004fda0003f05270 */
[----:B------:R-:W-:Y:S05]  /*2350*/  @!P0 BRA `(.L_x_2827) ;  /* 0x00000000002c8947 */ /* 0x000fea0003800000 */
[----:B------:R-:W-:-:S13]  /*2360*/  ISETP.NE.AND P0, PT, R4, 0xff, PT ;  /* 0x000000ff0400780c */ /* 0x000fda0003f05270 */
[----:B------:R-:W-:Y:S01]  /*2370*/  @!P0 IMAD.MOV.U32 R2, RZ, RZ, 0x7f800001 ;  /* 0x7f800001ff028424 */ /* 0x000fe200078e00ff */
[----:B------:R-:W-:Y:S01]  /*2380*/  @P0 SHF.L.U32 R2, R4, 0x17, RZ ;  /* 0x0000001704020819 */ /* 0x000fe200000006ff */
[----:B------:R-:W-:Y:S06]  /*2390*/  BRA `(.L_x_2827) ;  /* 0x00000000001c7947 */ /* 0x000fec0003800000 */
.L_x_2847:
[----:B------:R-:W2:Y:S01]  /*23a0*/  LDG.E.64 R4, desc[UR36][R4.64] ;  /* 0x0000002404047981 */ /* 0x000ea2000c1e1b00 */
[----:B------:R-:W-:Y:S01]  /*23b0*/  IMAD.MOV.U32 R3, RZ, RZ, RZ ;  /* 0x000000ffff037224 */ /* 0x000fe200078e00ff */
[----:B--2---:R0:W1:Y:S02]  /*23c0*/  I2F.U64 R2, R4 ;  /* 0x0000000400027312 */ /* 0x0040640000301000 */
[----:B01----:R-:W-:Y:S05]  /*23d0*/  BRA `(.L_x_2827) ;  /* 0x00000000000c7947 */ /* 0x003fea0003800000 */
.L_x_2846:
[----:B------:R-:W2:Y:S01]  /*23e0*/  LDG.E R2, desc[UR36][R4.64] ;  /* 0x0000002404027981 */ /* 0x000ea2000c1e1900 */
[----:B------:R-:W-:Y:S01]  /*23f0*/  IMAD.MOV.U32 R3, RZ, RZ, RZ ;  /* 0x000000ffff037224 */ /* 0x000fe200078e00ff */
[----:B--2---:R-:W-:-:S07]  /*2400*/  I2FP.F32.U32 R2, R2 ;  /* 0x0000000200027245 */ /* 0x004fce0000201000 */
.L_x_2827:
[----:B------:R-:W-:Y:S05]  /*2410*/  BSYNC.RECONVERGENT B6 ;  /* 0x0000000000067941 */ /* 0x000fea0003800200 */
.L_x_2821:
[----:B------:R-:W0:Y:S01]  /*2420*/  LDC.64 R6, c[0x0][0x590] ;  /* 0x00016400ff067b82 */ /* 0x000e220000000a00 */
[----:B------:R-:W4:Y:S01]  /*2430*/  LDCU UR5, c[0x0][0x598] ;  /* 0x0000b300ff0577ac */ /* 0x000f220008000800 */
[C---:B-----5:R-:W-:Y:S02]  /*2440*/  FSETP.NEU.FTZ.AND P2, PT, R3.reuse, +INF , PT ;  /* 0x7f8000000300780b */ /* 0x060fe40003f5d000 */
[C---:B--23--:R-:W-:Y:S01]  /*2450*/  FSETP.NEU.FTZ.AND P4, PT, R2.reuse, -INF , PT ;  /* 0xff8000000200780b */ /* 0x04cfe20003f9d000 */
[----:B------:R-:W2:Y:S01]  /*2460*/  LDCU.64 UR6, c[0x0][0x580] ;  /* 0x0000b000ff0677ac */ /* 0x000ea20008000a00 */
[C---:B------:R-:W-:Y:S02]  /*2470*/  FSETP.NEU.FTZ.AND P3, PT, R2.reuse, +INF , PT ;  /* 0x7f8000000200780b */ /* 0x040fe40003f7d000 */
[----:B------:R-:W-:Y:S01]  /*2480*/  FSETP.NAN.FTZ.AND P1, PT, |R2|, |R2|, PT ;  /* 0x400000020200720b */ /* 0x000fe20003f38200 */
[----:B------:R-:W-:Y:S01]  /*2490*/  UPRMT UR4, UR41, 0x9910, URZ ;  /* 0x0000991029047896 */ /* 0x000fe200080000ff */
[----:B------:R-:W-:-:S03]  /*24a0*/  FSETP.NAN.FTZ.AND P0, PT, |R3|, |R3|, PT ;  /* 0x400000030300720b */ /* 0x000fc60003f18200 */
[----:B------:R-:W-:Y:S01]  /*24b0*/  UISETP.GT.AND UP0, UPT, UR4, 0x9, UPT ;  /* 0x000000090400788c */ /* 0x000fe2000bf04270 */
[----:B----4-:R-:W-:Y:S02]  /*24c0*/  FSEL R0, R2, UR5, P4 ;  /* 0x0000000502007c08 */ /* 0x010fe4000a000000 */
[C---:B------:R-:W-:Y:S02]  /*24d0*/  FSETP.NEU.FTZ.AND P4, PT, R3.reuse, -INF , PT ;  /* 0xff8000000300780b */ /* 0x040fe40003f9d000 */
[----:B--2---:R-:W-:Y:S02]  /*24e0*/  IADD3 R2, P5, PT, R16, UR6, RZ ;  /* 0x0000000610027c10 */ /* 0x004fe4000ffbe0ff */
[----:B01----:R-:W-:Y:S02]  /*24f0*/  FSEL R5, R0, R7, P3 ;  /* 0x0000000700057208 */ /* 0x003fe40001800000 */
[----:B------:R-:W-:Y:S02]  /*2500*/  @P2 FSEL R7, R3, UR5, P4 ;  /* 0x0000000503072c08 */ /* 0x000fe4000a000000 */
[----:B------:R-:W-:-:S02]  /*2510*/  FSEL R4, R5, R6, !P1 ;  /* 0x0000000605047208 */ /* 0x000fc40004800000 */
[----:B------:R-:W-:Y:S02]  /*2520*/  IADD3.X R3, PT, PT, RZ, UR7, RZ, P5, !PT ;  /* 0x00000007ff037c10 */ /* 0x000fe4000affe4ff */
[----:B------:R-:W-:Y:S01]  /*2530*/  FSEL R5, R7, R6, !P0 ;  /* 0x0000000607057208 */ /* 0x000fe20004000000 */
[----:B------:R-:W-:Y:S06]  /*2540*/  BRA.U UP0, `(.L_x_2850) ;  /* 0x0000000100e07547 */ /* 0x000fec000b800000 */
        /* <DEDUP_REMOVED lines=8> */
[----:B------:R-:W0:Y:S02]  /*25d0*/  F2I.FTZ.TRUNC.NTZ R5, R4 ;  /* 0x0000000400057305 */ /* 0x000e24000021f100 */
[----:B0-----:R0:W-:Y:S01]  /*25e0*/  STG.E.U8 desc[UR36][R2.64], R5 ;  /* 0x0000000502007986 */ /* 0x0011e2000c101124 */
[----:B------:R-:W-:Y:S05]  /*25f0*/  BRA `(.L_x_2855) ;  /* 0x0000000c00507947 */ /* 0x000fea0003800000 */
.L_x_2853:
[----:B------:R-:W0:Y:S02]  /*2600*/  F2I.S64.TRUNC R4, R4 ;  /* 0x0000000400047311 */ /* 0x000e24000020d900 */
[----:B0-----:R-:W-:-:S05]  /*2610*/  IMAD.MOV.U32 R7, RZ, RZ, R4 ;  /* 0x000000ffff077224 */ /* 0x001fca00078e0004 */
[----:B------:R0:W-:Y:S01]  /*2620*/  STG.E.U8 desc[UR36][R2.64], R7 ;  /* 0x0000000702007986 */ /* 0x0001e2000c101124 */
[----:B------:R-:W-:Y:S05]  /*2630*/  BRA `(.L_x_2855) ;  /* 0x0000000c00407947 */ /* 0x000fea0003800000 */
.L_x_2852:
[----:B------:R-:W-:-:S09]  /*2640*/  UISETP.NE.AND UP0, UPT, UR4, 0x2, UPT ;  /* 0x000000020400788c */ /* 0x000fd2000bf05270 */
[----:B------:R-:W-:Y:S05]  /*2650*/  BRA.U !UP0, `(.L_x_2856) ;  /* 0x0000000108287547 */ /* 0x000fea000b800000 */
[----:B------:R-:W-:-:S09]  /*2660*/  UISETP.NE.AND UP0, UPT, UR4, 0x3, UPT ;  /* 0x000000030400788c */ /* 0x000fd2000bf05270 */
[----:B------:R-:W-:Y:S05]  /*2670*/  BRA.U !UP0, `(.L_x_2857) ;  /* 0x0000000108147547 */ /* 0x000fea000b800000 */
[----:B------:R-:W-:-:S09]  /*2680*/  UISETP.NE.AND UP0, UPT, UR4, 0x4, UPT ;  /* 0x000000040400788c */ /* 0x000fd2000bf05270 */
[----:B------:R-:W-:Y:S05]  /*2690*/  BRA.U UP0, `(.L_x_2854) ;  /* 0x0000000900947547 */ /* 0x000fea000b800000 */
[----:B------:R-:W0:Y:S02]  /*26a0*/  F2I.S64.TRUNC R4, R4 ;  /* 0x0000000400047311 */ /* 0x000e24000020d900 */
[----:B0-----:R0:W-:Y:S01]  /*26b0*/  STG.E.64 desc[UR36][R2.64], R4 ;  /* 0x0000000402007986 */ /* 0x0011e2000c101b24 */
[----:B------:R-:W-:Y:S05]  /*26c0*/  BRA `(.L_x_2855) ;  /* 0x0000000c001c7947 */ /* 0x000fea0003800000 */
.L_x_2857:
[----:B------:R-:W0:Y:S02]  /*26d0*/  F2I.FTZ.TRUNC.NTZ R5, R4 ;  /* 0x0000000400057305 */ /* 0x000e24000021f100 */
[----:B0-----:R0:W-:Y:S01]  /*26e0*/  STG.E desc[UR36][R2.64], R5 ;  /* 0x0000000502007986 */ /* 0x0011e2000c101924 */
[----:B------:R-:W-:Y:S05]  /*26f0*/  BRA `(.L_x_2855) ;  /* 0x0000000c00107947 */ /* 0x000fea0003800000 */
.L_x_2856:
[----:B------:R-:W0:Y:S02]  /*2700*/  F2I.FTZ.TRUNC.NTZ R5, R4 ;  /* 0x0000000400057305 */ /* 0x000e24000021f100 */
[----:B0-----:R0:W-:Y:S01]  /*2710*/  STG.E.U16 desc[UR36][R2.64], R5 ;  /* 0x0000000502007986 */ /* 0x0011e2000c101524 */
[----:B------:R-:W-:Y:S05]  /*2720*/  BRA `(.L_x_2855) ;  /* 0x0000000c00047947 */ /* 0x000fea0003800000 */
.L_x_2851:
[----:B------:R-:W-:-:S09]  /*2730*/  UISETP.GT.AND UP0, UPT, UR4, 0x6, UPT ;  /* 0x000000060400788c */ /* 0x000fd2000bf04270 */
[----:B------:R-:W-:Y:S05]  /*2740*/  BRA.U UP0, `(.L_x_2858) ;  /* 0x0000000100247547 */ /* 0x000fea000b800000 */
[----:B------:R-:W-:-:S09]  /*2750*/  UISETP.NE.AND UP0, UPT, UR4, 0x5, UPT ;  /* 0x000000050400788c */ /* 0x000fd2000bf05270 */
[----:B------:R-:W-:Y:S05]  /*2760*/  BRA.U !UP0, `(.L_x_2859) ;  /* 0x0000000108107547 */ /* 0x000fea000b800000 */
[----:B------:R-:W-:-:S09]  /*2770*/  UISETP.NE.AND UP0, UPT, UR4, 0x6, UPT ;  /* 0x000000060400788c */ /* 0x000fd2000bf05270 */
[----:B------:R-:W-:Y:S05]  /*2780*/  BRA.U UP0, `(.L_x_2854) ;  /* 0x0000000900587547 */ /* 0x000fea000b800000 */
[----:B------:R0:W-:Y:S01]  /*2790*/  STG.E desc[UR36][R2.64], R4 ;  /* 0x0000000402007986 */ /* 0x0001e2000c101924 */
[----:B------:R-:W-:Y:S05]  /*27a0*/  BRA `(.L_x_2855) ;  /* 0x0000000800e47947 */ /* 0x000fea0003800000 */
.L_x_2859:
[----:B------:R-:W-:-:S05]  /*27b0*/  F2FP.F16.F32.PACK_AB R4, RZ, R4 ;  /* 0x00000004ff04723e */ /* 0x000fca00000000ff */
[----:B------:R0:W-:Y:S01]  /*27c0*/  STG.E.U16 desc[UR36][R2.64], R4 ;  /* 0x0000000402007986 */ /* 0x0001e2000c101524 */
[----:B------:R-:W-:Y:S05]  /*27d0*/  BRA `(.L_x_2855) ;  /* 0x0000000800d87947 */ /* 0x000fea0003800000 */
.L_x_2858:
[----:B------:R-:W-:-:S09]  /*27e0*/  UISETP.NE.AND UP0, UPT, UR4, 0x7, UPT ;  /* 0x000000070400788c */ /* 0x000fd2000bf05270 */
[----:B------:R-:W-:Y:S05]  /*27f0*/  BRA.U !UP0, `(.L_x_2860) ;  /* 0x0000000108247547 */ /* 0x000fea000b800000 */
[----:B------:R-:W-:-:S09]  /*2800*/  UISETP.NE.AND UP0, UPT, UR4, 0x8, UPT ;  /* 0x000000080400788c */ /* 0x000fd2000bf05270 */
[----:B------:R-:W-:Y:S05]  /*2810*/  BRA.U !UP0, `(.L_x_2861) ;  /* 0x0000000108107547 */ /* 0x000fea000b800000 */
[----:B------:R-:W-:-:S09]  /*2820*/  UISETP.NE.AND UP0, UPT, UR4, 0x9, UPT ;  /* 0x000000090400788c */ /* 0x000fd2000bf05270 */
[----:B------:R-:W-:Y:S05]  /*2830*/  BRA.U UP0, `(.L_x_2854) ;  /* 0x00000009002c7547 */ /* 0x000fea000b800000 */
[----:B------:R0:W-:Y:S01]  /*2840*/  STG.E.64 desc[UR36][R2.64], R4 ;  /* 0x0000000402007986 */ /* 0x0001e2000c101b24 */
[----:B------:R-:W-:Y:S05]  /*2850*/  BRA `(.L_x_2855) ;  /* 0x0000000800b87947 */ /* 0x000fea0003800000 */
.L_x_2861:
[----:B------:R-:W-:-:S05]  /*2860*/  F2FP.F16.F32.PACK_AB R5, R5, R4 ;  /* 0x000000040505723e */ /* 0x000fca00000000ff */
[----:B------:R0:W-:Y:S01]  /*2870*/  STG.E desc[UR36][R2.64], R5 ;  /* 0x0000000502007986 */ /* 0x0001e2000c101924 */
[----:B------:R-:W-:Y:S05]  /*2880*/  BRA `(.L_x_2855) ;  /* 0x0000000800ac7947 */ /* 0x000fea0003800000 */
.L_x_2860:
[----:B------:R-:W-:-:S06]  /*2890*/  FMUL.FTZ R4, R4, 1 ;  /* 0x3f80000004047820 */ /* 0x000fcc0000410000 */
[----:B------:R-:W0:Y:S02]  /*28a0*/  F2F.F64.F32 R4, R4 ;  /* 0x0000000400047310 */ /* 0x000e240000201800 */
[----:B0-----:R0:W-:Y:S01]  /*28b0*/  STG.E.64 desc[UR36][R2.64], R4 ;  /* 0x0000000402007986 */ /* 0x0011e2000c101b24 */
[----:B------:R-:W-:Y:S05]  /*28c0*/  BRA `(.L_x_2855) ;  /* 0x00000008009c7947 */ /* 0x000fea0003800000 */
.L_x_2850:
        /* <DEDUP_REMOVED lines=8> */
[----:B------:R-:W-:Y:S02]  /*2950*/  FSETP.NEU.FTZ.AND P0, PT, R4, RZ, PT ;  /* 0x000000ff0400720b */ /* 0x000fe40003f1d000 */
[----:B------:R-:W-:-:S04]  /*2960*/  FSETP.NEU.FTZ.AND P1, PT, R5, RZ, PT ;  /* 0x000000ff0500720b */ /* 0x000fc80003f3d000 */
[----:B------:R-:W-:-:S04]  /*2970*/  PLOP3.LUT P0, PT, P0, P1, PT, 0xf8, 0x8f ;  /* 0x00000000008f781c */ /* 0x000fc80000703f70 */
[----:B------:R-:W-:-:S05]  /*2980*/  SEL R5, RZ, 0x1, !P0 ;  /* 0x00000001ff057807 */ /* 0x000fca0004000000 */
[----:B------:R0:W-:Y:S01]  /*2990*/  STG.E.U8 desc[UR36][R2.64], R5 ;  /* 0x0000000502007986 */ /* 0x0001e2000c101124 */
[----:B------:R-:W-:Y:S05]  /*29a0*/  BRA `(.L_x_2855) ;  /* 0x0000000800647947 */ /* 0x000fea0003800000 */
.L_x_2864:
[----:B------:R-:W-:Y:S01]  /*29b0*/  FMUL.FTZ R8, R4, 1 ;  /* 0x3f80000004087820 */ /* 0x000fe20000410000 */
[----:B------:R-:W-:-:S05]  /*29c0*/  FMUL.FTZ R10, R5, 1 ;  /* 0x3f800000050a7820 */ /* 0x000fca0000410000 */
[----:B------:R-:W-:-:S15]  /*29d0*/  F2F.F64.F32 R8, R8 ;  /* 0x0000000800087310 */ /* 0x000fde0000201800 */
[----:B------:R-:W-:-:S15]  /*29e0*/  NOP ;  /* 0x0000000000007918 */ /* 0x000fde0000000000 */
[----:B------:R-:W-:-:S15]  /*29f0*/  NOP ;  /* 0x0000000000007918 */ /* 0x000fde0000000000 */
[----:B------:R-:W-:-:S15]  /*2a00*/  NOP ;  /* 0x0000000000007918 */ /* 0x000fde0000000000 */
[----:B------:R-:W-:-:S04]  /*2a10*/  NOP ;  /* 0x0000000000007918 */ /* 0x000fc80000000000 */
[----:B------:R-:W0:Y:S02]  /*2a20*/  F2F.F64.F32 R10, R10 ;  /* 0x0000000a000a7310 */ /* 0x000e240000201800 */
[----:B0-----:R0:W-:Y:S01]  /*2a30*/  STG.E.128 desc[UR36][R2.64], R8 ;  /* 0x0000000802007986 */ /* 0x0011e2000c101d24 */
[----:B------:R-:W-:Y:S05]  /*2a40*/  BRA `(.L_x_2855) ;  /* 0x00000008003c7947 */ /* 0x000fea0003800000 */
.L_x_2863:
[----:B------:R-:W-:-:S09]  /*2a50*/  UISETP.NE.AND UP0, UPT, UR4, 0xf, UPT ;  /* 0x0000000f0400788c */ /* 0x000fd2000bf05270 */
[----:B------:R-:W-:Y:S05]  /*2a60*/  BRA.U !UP0, `(.L_x_2865) ;  /* 0x0000000108987547 */ /* 0x000fea000b800000 */
[----:B------:R-:W-:-:S09]  /*2a70*/  UISETP.NE.AND UP0, UPT, UR4, 0x17, UPT ;  /* 0x000000170400788c */ /* 0x000fd2000bf05270 */
[----:B------:R-:W-:Y:S05]  /*2a80*/  BRA.U !UP0, `(.L_x_2866) ;  /* 0x0000000108487547 */ /* 0x000fea000b800000 */
[----:B------:R-:W-:-:S09]  /*2a90*/  UISETP.NE.AND UP0, UPT, UR4, 0x18, UPT ;  /* 0x000000180400788c */ /* 0x000fd2000bf05270 */
[----:B------:R-:W-:Y:S05]  /*2aa0*/  BRA.U UP0, `(.L_x_2854) ;  /* 0x0000000500907547 */ /* 0x000fea000b800000 */
        /* <DEDUP_REMOVED lines=12> */
.L_x_2868:
[----:B------:R-:W-:Y:S05]  /*2b70*/  BSYNC.RECONVERGENT B0 ;  /* 0x0000000000007941 */ /* 0x000fea0003800200 */
.L_x_2867:
[----:B------:R-:W-:-:S05]  /*2b80*/  LOP3.LUT R7, R0, 0x80, R7, 0xf8, !PT ;  /* 0x0000008000077812 */ /* 0x000fca00078ef807 */
[----:B------:R0:W-:Y:S01]  /*2b90*/  STG.E.U8 desc[UR36][R2.64], R7 ;  /* 0x0000000702007986 */ /* 0x0001e2000c101124 */
[----:B------:R-:W-:Y:S05]  /*2ba0*/  BRA `(.L_x_2855) ;  /* 0x0000000400e47947 */ /* 0x000fea0003800000 */
.L_x_2866:
[----:B------:R-:W-:Y:S01]  /*2bb0*/  LOP3.LUT R6, R4, 0x7fffffff, RZ, 0xc0, !PT ;  /* 0x7fffffff04067812 */ /* 0x000fe200078ec0ff */
[----:B------:R-:W-:Y:S01]  /*2bc0*/  BSSY.RECONVERGENT B0, `(.L_x_2869) ;  /* 0x000000d000007945 */ /* 0x000fe20003800200 */
        /* <DEDUP_REMOVED lines=12> */
.L_x_2870:
[----:B------:R-:W-:Y:S05]  /*2c90*/  BSYNC.RECONVERGENT B0 ;  /* 0x0000000000007941 */ /* 0x000fea0003800200 */
.L_x_2869:
[----:B------:R-:W-:-:S05]  /*2ca0*/  LOP3.LUT R5, R0, 0x80, R7, 0xf8, !PT ;  /* 0x0000008000057812 */ /* 0x000fca00078ef807 */
[----:B------:R0:W-:Y:S01]  /*2cb0*/  STG.E.U8 desc[UR36][R2.64], R5 ;  /* 0x0000000502007986 */ /* 0x0001e2000c101124 */
[----:B------:R-:W-:Y:S05]  /*2cc0*/  BRA `(.L_x_2855) ;  /* 0x00000004009c7947 */ /* 0x000fea0003800000 */
.L_x_2865:
[----:B------:R-:W-:-:S05]  /*2cd0*/  F2FP.BF16.F32.PACK_AB R4, RZ, R4 ;  /* 0x00000004ff04723e */ /* 0x000fca00000010ff */
[----:B------:R0:W-:Y:S01]  /*2ce0*/  STG.E.U16 desc[UR36][R2.64], R4 ;  /* 0x0000000402007986 */ /* 0x0001e2000c101524 */
[----:B------:R-:W-:Y:S05]  /*2cf0*/  BRA `(.L_x_2855) ;  /* 0x0000000400907947 */ /* 0x000fea0003800000 */
.L_x_2862:
        /* <DEDUP_REMOVED lines=8> */
[----:B------:R-:W0:Y:S02]  /*2d80*/  F2I.FTZ.U32.TRUNC.NTZ R5, R4 ;  /* 0x0000000400057305 */ /* 0x000e24000021f000 */
[----:B0-----:R0:W-:Y:S01]  /*2d90*/  STG.E.U16 desc[UR36][R2.64], R5 ;  /* 0x0000000502007986 */ /* 0x0011e2000c101524 */
[----:B------:R-:W-:Y:S05]  /*2da0*/  BRA `(.L_x_2855) ;  /* 0x0000000400647947 */ /* 0x000fea0003800000 */
.L_x_2873:
        /* <DEDUP_REMOVED lines=12> */
.L_x_2876:
[----:B------:R-:W-:-:S04]  /*2e70*/  SHF.R.U32.HI R0, RZ, 0x14, R4 ;  /* 0x00000014ff007819 */ /* 0x000fc80000011604 */
[----:B------:R-:W-:-:S04]  /*2e80*/  LOP3.LUT R5, R0, 0x1, RZ, 0xc0, !PT ;  /* 0x0000000100057812 */ /* 0x000fc800078ec0ff */
[----:B------:R-:W-:-:S04]  /*2e90*/  IADD3 R0, PT, PT, R4, 0x487ffff, R5 ;  /* 0x0487ffff04007810 */ /* 0x000fc80007ffe005 */
[----:B------:R-:W-:-:S04]  /*2ea0*/  SHF.R.U32.HI R0, RZ, 0x14, R0 ;  /* 0x00000014ff007819 */ /* 0x000fc80000011600 */
[----:B------:R-:W-:-:S07]  /*2eb0*/  LOP3.LUT R5, R0, 0xff, RZ, 0xc0, !PT ;  /* 0x000000ff00057812 */ /* 0x000fce00078ec0ff */
.L_x_2877:
[----:B------:R-:W-:-:S04]  /*2ec0*/  SHF.R.U32.HI R4, RZ, 0x18, R4 ;  /* 0x00000018ff047819 */ /* 0x000fc80000011604 */
[----:B------:R-:W-:-:S04]  /*2ed0*/  LOP3.LUT R5, R5, 0x80, R4, 0xf8, !PT ;  /* 0x0000008005057812 */ /* 0x000fc800078ef804 */
[----:B------:R-:W-:-:S07]  /*2ee0*/  PRMT R0, R5, 0x7610, R0 ;  /* 0x0000761005007816 */ /* 0x000fce0000000000 */
.L_x_2875:
[----:B------:R-:W-:Y:S05]  /*2ef0*/  BSYNC.RECONVERGENT B0 ;  /* 0x0000000000007941 */ /* 0x000fea0003800200 */
.L_x_2874:
[----:B------:R4:W-:Y:S01]  /*2f00*/  STG.E.U8 desc[UR36][R2.64], R0 ;  /* 0x0000000002007986 */ /* 0x0009e2000c101124 */
[----:B------:R-:W-:Y:S05]  /*2f10*/  BRA `(.L_x_2855) ;  /* 0x0000000400087947 */ /* 0x000fea0003800000 */
.L_x_2872:
        /* <DEDUP_REMOVED lines=12> */
.L_x_2880:
[----:B------:R-:W-:-:S04]  /*2fe0*/  SHF.R.U32.HI R0, RZ, 0x15, R4 ;  /* 0x00000015ff007819 */ /* 0x000fc80000011604 */
[----:B------:R-:W-:-:S04]  /*2ff0*/  LOP3.LUT R5, R0, 0x1, RZ, 0xc0, !PT ;  /* 0x0000000100057812 */ /* 0x000fc800078ec0ff */
[----:B------:R-:W-:-:S04]  /*3000*/  IADD3 R0, PT, PT, R4, 0x88fffff, R5 ;  /* 0x088fffff04007810 */ /* 0x000fc80007ffe005 */
[----:B------:R-:W-:-:S04]  /*3010*/  SHF.R.U32.HI R0, RZ, 0x15, R0 ;  /* 0x00000015ff007819 */ /* 0x000fc80000011600 */
[----:B------:R-:W-:-:S07]  /*3020*/  LOP3.LUT R5, R0, 0xff, RZ, 0xc0, !PT ;  /* 0x000000ff00057812 */ /* 0x000fce00078ec0ff */
.L_x_2881:
[----:B------:R-:W-:-:S04]  /*3030*/  SHF.R.U32.HI R4, RZ, 0x18, R4 ;  /* 0x00000018ff047819 */ /* 0x000fc80000011604 */
[----:B------:R-:W-:-:S04]  /*3040*/  LOP3.LUT R5, R5, 0x80, R4, 0xf8, !PT ;  /* 0x0000008005057812 */ /* 0x000fc800078ef804 */
[----:B------:R-:W-:-:S07]  /*3050*/  PRMT R0, R5, 0x7610, R0 ;  /* 0x0000761005007816 */ /* 0x000fce0000000000 */
.L_x_2879:
[----:B------:R-:W-:Y:S05]  /*3060*/  BSYNC.RECONVERGENT B0 ;  /* 0x0000000000007941 */ /* 0x000fea0003800200 */
.L_x_2878:
[----:B------:R3:W-:Y:S01]  /*3070*/  STG.E.U8 desc[UR36][R2.64], R0 ;  /* 0x0000000002007986 */ /* 0x0007e2000c101124 */
[----:B------:R-:W-:Y:S05]  /*3080*/  BRA `(.L_x_2855) ;  /* 0x0000000000ac7947 */ /* 0x000fea0003800000 */
.L_x_2871:
[----:B------:R-:W-:-:S09]  /*3090*/  UISETP.NE.AND UP0, UPT, UR4, 0x1c, UPT ;  /* 0x0000001c0400788c */ /* 0x000fd2000bf05270 */
[----:B------:R-:W-:Y:S05]  /*30a0*/  BRA.U !UP0, `(.L_x_2882) ;  /* 0x00000001089c7547 */ /* 0x000fea000b800000 */
[----:B------:R-:W-:-:S09]  /*30b0*/  UISETP.NE.AND UP0, UPT, UR4, 0x1d, UPT ;  /* 0x0000001d0400788c */ /* 0x000fd2000bf05270 */
[----:B------:R-:W-:Y:S05]  /*30c0*/  BRA.U !UP0, `(.L_x_2883) ;  /* 0x0000000108887547 */ /* 0x000fea000b800000 */
[----:B------:R-:W-:-:S09]  /*30d0*/  UISETP.NE.AND UP0, UPT, UR4, 0x2c, UPT ;  /* 0x0000002c0400788c */ /* 0x000fd2000bf05270 */
[----:B------:R-:W-:Y:S05]  /*30e0*/  BRA.U !UP0, `(.L_x_2884) ;  /* 0x0000000108447547 */ /* 0x000fea000b800000 */
.L_x_2854:
[----:B------:R-:W-:Y:S01]  /*30f0*/  MOV R0, 0x1c0 ;  /* 0x000001c000007802 */ /* 0x000fe20000000f00 */
[----:B------:R-:W0:Y:S01]  /*3100*/  LDCU.64 UR6, c[0x4][0x1a0] ;  /* 0x01003400ff0677ac */ /* 0x000e220008000a00 */
[----:B------:R-:W-:Y:S02]  /*3110*/  HFMA2 R8, -RZ, RZ, 0, 6.020069122314453125e-06 ;  /* 0x00000065ff087431 */ /* 0x000fe400000001ff */
[----:B------:R-:W-:Y:S01]  /*3120*/  IMAD.MOV.U32 R12, RZ, RZ, 0x1 ;  /* 0x00000001ff0c7424 */ /* 0x000fe200078e00ff */
[----:B------:R1:W2:Y:S01]  /*3130*/  LDC.64 R2, c[0x4][R0] ;  /* 0x0100000000027b82 */ /* 0x0002a20000000a00 */
[----:B------:R-:W3:Y:S01]  /*3140*/  LDCU.64 UR8, c[0x4][0x1a8] ;  /* 0x01003500ff0877ac */ /* 0x000ee20008000a00 */
[----:B------:R-:W-:Y:S01]  /*3150*/  IMAD.MOV.U32 R13, RZ, RZ, RZ ;  /* 0x000000ffff0d7224 */ /* 0x000fe200078e00ff */
[----:B------:R-:W4:Y:S01]  /*3160*/  LDCU.64 UR4, c[0x4][0xb8] ;  /* 0x01001700ff0477ac */ /* 0x000f220008000a00 */
[----:B0-----:R-:W-:Y:S01]  /*3170*/  MOV R4, UR6 ;  /* 0x0000000600047c02 */ /* 0x001fe20008000f00 */
[----:B------:R-:W-:-:S02]  /*3180*/  IMAD.U32 R5, RZ, RZ, UR7 ;  /* 0x00000007ff057e24 */ /* 0x000fc4000f8e00ff */
[----:B---3--:R-:W-:Y:S01]  /*3190*/  IMAD.U32 R6, RZ, RZ, UR8 ;  /* 0x00000008ff067e24 */ /* 0x008fe2000f8e00ff */
[----:B------:R-:W-:Y:S01]  /*31a0*/  MOV R7, UR9 ;  /* 0x0000000900077c02 */ /* 0x000fe20008000f00 */
[----:B----4-:R-:W-:Y:S02]  /*31b0*/  IMAD.U32 R10, RZ, RZ, UR4 ;  /* 0x00000004ff0a7e24 */ /* 0x010fe4000f8e00ff */
[----:B-1----:R-:W-:-:S07]  /*31c0*/  IMAD.U32 R11, RZ, RZ, UR5 ;  /* 0x00000005ff0b7e24 */ /* 0x002fce000f8e00ff */
[----:B------:R-:W-:-:S07]  /*31d0*/  LEPC R20, `(.L_x_2885) ;  /* 0x000000001014794e */ /* 0x000fce0000000000 */
[----:B--2---:R-:W-:Y:S05]  /*31e0*/  CALL.ABS.NOINC R2 ;  /* 0x0000000002007343 */ /* 0x004fea0003c00000 */
.L_x_2885:
[----:B------:R-:W-:Y:S05]  /*31f0*/  BRA `(.L_x_2855) ;  /* 0x0000000000507947 */ /* 0x000fea0003800000 */
.L_x_2884:
        /* <DEDUP_REMOVED lines=15> */
.L_x_2883:
[----:B------:R-:W0:Y:S02]  /*32f0*/  F2I.U64.TRUNC R4, R4 ;  /* 0x0000000400047311 */ /* 0x000e24000020d800 */
[----:B0-----:R1:W-:Y:S01]  /*3300*/  STG.E.64 desc[UR36][R2.64], R4 ;  /* 0x0000000402007986 */ /* 0x0013e2000c101b24 */
[----:B------:R-:W-:Y:S05]  /*3310*/  BRA `(.L_x_2855) ;  /* 0x0000000000087947 */ /* 0x000fea0003800000 */
.L_x_2882:
[----:B------:R-:W0:Y:S02]  /*3320*/  F2I.FTZ.U32.TRUNC.NTZ R5, R4 ;  /* 0x0000000400057305 */ /* 0x000e24000021f000 */
[----:B0-----:R0:W-:Y:S02]  /*3330*/  STG.E desc[UR36][R2.64], R5 ;  /* 0x0000000502007986 */ /* 0x0011e4000c101924 */
.L_x_2855:
[----:B------:R-:W-:-:S07]  /*3340*/  VIADD R17, R17, 0x80 ;  /* 0x0000008011117836 */ /* 0x000fce0000000000 */
.L_x_2819:
[----:B------:R-:W-:Y:S05]  /*3350*/  BSYNC.RECONVERGENT B7 ;  /* 0x0000000000077941 */ /* 0x000fea0003800200 */
.L_x_2818:
[----:B------:R-:W5:Y:S01]  /*3360*/  LDCU UR4, c[0x0][0x380] ;  /* 0x00007000ff0477ac */ /* 0x000f620008000800 */
[----:B------:R-:W-:Y:S01]  /*3370*/  BSSY.RECONVERGENT B7, `(.L_x_2886) ;  /* 0x0000327000077945 */ /* 0x000fe20003800200 */
[----:B-----5:R-:W-:-:S13]  /*3380*/  ISETP.GE.AND P0, PT, R17, UR4, PT ;  /* 0x0000000411007c0c */ /* 0x020fda000bf06270 */
[----:B------:R-:W-:Y:S05]  /*3390*/  @P0 BRA `(.L_x_2887) ;  /* 0x0000003000900947 */ /* 0x000fea0003800000 */
[----:B------:R-:W5:Y:S01]  /*33a0*/  LDCU UR4, c[0x0][0x388] ;  /* 0x00007100ff0477ac */ /* 0x000f620008000800 */
[----:B------:R-:W-:Y:S02]  /*33b0*/  HFMA2 R16, -RZ, RZ, 0, 0 ;  /* 0x00000000ff107431 */ /* 0x000fe400000001ff */
[----:B---34-:R-:W-:Y:S01]  /*33c0*/  IMAD.MOV.U32 R0, RZ, RZ, RZ ;  /* 0x000000ffff007224 */ /* 0x018fe200078e00ff */
        /* <DEDUP_REMOVED lines=8> */
[----:B------:R-:W-:-:S05]  /*3450*/  SHF.R.U32.HI R3, RZ, UR5, R2 ;  /* 0x00000005ff037c19 */ /* 0x000fca0008011602 */
[----:B------:R-:W-:-:S04]  /*3460*/  IMAD.MOV R0, RZ, RZ, -R3 ;  /* 0x000000ffff007224 */ /* 0x000fc800078e0a03 */
[----:B---3--:R-:W-:-:S04]  /*3470*/  IMAD R0, R0, UR6, R17 ;  /* 0x0000000600007c24 */ /* 0x008fc8000f8e0211 */
[C---:B----4-:R-:W-:Y:S02]  /*3480*/  IMAD R16, R0.reuse, UR8, RZ ;  /* 0x0000000800107c24 */ /* 0x050fe4000f8e02ff */
        /* <DEDUP_REMOVED lines=288> */
.L_x_2888:
[----:B------:R-:W0:Y:S01]  /*4690*/  LDCU.64 UR6, c[0x0][0x588] ;  /* 0x0000b100ff0677ac */ /* 0x000e220008000a00 */
[----:B------:R-:W-:Y:S01]  /*46a0*/  BSSY.RECONVERGENT B6, `(.L_x_2889) ;  /* 0x0000101000067945 */ /* 0x000fe20003800200 */
[----:B------:R-:W-:-:S04]  /*46b0*/  UPRMT UR4, UR42, 0x9910, URZ ;  /* 0x000099102a047896 */ /* 0x000fc800080000ff */
[----:B------:R-:W-:Y:S01]  /*46c0*/  UISETP.GT.AND UP0, UPT, UR4, 0x9, UPT ;  /* 0x000000090400788c */ /* 0x000fe2000bf04270 */
[----:B01----:R-:W-:-:S04]  /*46d0*/  IADD3 R4, P0, PT, R0, UR6, RZ ;  /* 0x0000000600047c10 */ /* 0x003fc8000ff1e0ff */
        /* <DEDUP_REMOVED lines=14> */
.L_x_2893:
[----:B------:R-:W2:Y:S01]  /*47c0*/  LDG.E.U8 R2, desc[UR36][R4.64] ;  /* 0x0000002404027981 */ /* 0x000ea2000c1e1100 */
[----:B------:R-:W-:Y:S01]  /*47d0*/  IMAD.MOV.U32 R3, RZ, RZ, RZ ;  /* 0x000000ffff037224 */ /* 0x000fe200078e00ff */
[----:B--2---:R-:W-:Y:S01]  /*47e0*/  I2FP.F32.U32 R2, R2 ;  /* 0x0000000200027245 */ /* 0x004fe20000201000 */
[----:B------:R-:W-:Y:S06]  /*47f0*/  BRA `(.L_x_2895) ;  /* 0x0000000c00ac7947 */ /* 0x000fec0003800000 */
.L_x_2892:
[----:B------:R-:W-:-:S09]  /*4800*/  UISETP.NE.AND UP0, UPT, UR4, 0x2, UPT ;  /* 0x000000020400788c */ /* 0x000fd2000bf05270 */
[----:B------:R-:W-:Y:S05]  /*4810*/  BRA.U !UP0, `(.L_x_2896) ;  /* 0x0000000108307547 */ /* 0x000fea000b800000 */
[----:B------:R-:W-:-:S09]  /*4820*/  UISETP.NE.AND UP0, UPT, UR4, 0x3, UPT ;  /* 0x000000030400788c */ /* 0x000fd2000bf05270 */
[----:B------:R-:W-:Y:S05]  /*4830*/  BRA.U !UP0, `(.L_x_2897) ;  /* 0x0000000108187547 */ /* 0x000fea000b800000 */
[----:B------:R-:W-:-:S09]  /*4840*/  UISETP.NE.AND UP0, UPT, UR4, 0x4, UPT ;  /* 0x000000040400788c */ /* 0x000fd2000bf05270 */
[----:B------:R-:W-:Y:S05]  /*4850*/  BRA.U UP0, `(.L_x_2894) ;  /* 0x0000000d00307547 */ /* 0x000fea000b800000 */
[----:B------:R-:W2:Y:S01]  /*4860*/  LDG.E.64 R4, desc[UR36][R4.64] ;  /* 0x0000002404047981 */ /* 0x000ea2000c1e1b00 */
[----:B------:R-:W-:Y:S01]  /*4870*/  MOV R3, RZ ;  /* 0x000000ff00037202 */ /* 0x000fe20000000f00 */
[----:B--2---:R2:W3:Y:S02]  /*4880*/  I2F.S64 R2, R4 ;  /* 0x0000000400027312 */ /* 0x0044e40000301400 */
[----:B--23--:R-:W-:Y:S05]  /*4890*/  BRA `(.L_x_2895) ;  /* 0x0000000c00847947 */ /* 0x00cfea0003800000 */
.L_x_2897:
[----:B------:R-:W2:Y:S01]  /*48a0*/  LDG.E R2, desc[UR36][R4.64] ;  /* 0x0000002404027981 */ /* 0x000ea2000c1e1900 */
[----:B------:R-:W-:Y:S01]  /*48b0*/  IMAD.MOV.U32 R3, RZ, RZ, RZ ;  /* 0x000000ffff037224 */ /* 0x000fe200078e00ff */
[----:B--2---:R-:W-:Y:S01]  /*48c0*/  I2FP.F32.S32 R2, R2 ;  /* 0x0000000200027245 */ /* 0x004fe20000201400 */
[----:B------:R-:W-:Y:S06]  /*48d0*/  BRA `(.L_x_2895) ;  /* 0x0000000c00747947 */ /* 0x000fec0003800000 */
.L_x_2896:
[----:B------:R-:W2:Y:S01]  /*48e0*/  LDG.E.U16 R2, desc[UR36][R4.64] ;  /* 0x0000002404027981 */ /* 0x000ea2000c1e1500 */
[----:B------:R-:W-:Y:S01]  /*48f0*/  IMAD.MOV.U32 R3, RZ, RZ, RZ ;  /* 0x000000ffff037224 */ /* 0x000fe200078e00ff */
[----:B--2---:R-:W2:Y:S01]  /*4900*/  I2F.S16 R2, R2 ;  /* 0x0000000200027306 */ /* 0x004ea20000101400 */
[----:B------:R-:W-:Y:S05]  /*4910*/  BRA `(.L_x_2895) ;  /* 0x0000000c00647947 */ /* 0x000fea0003800000 */
.L_x_2891:
[----:B------:R-:W-:-:S09]  /*4920*/  UISETP.GT.AND UP0, UPT, UR4, 0x6, UPT ;  /* 0x000000060400788c */ /* 0x000fd2000bf04270 */
[----:B------:R-:W-:Y:S05]  /*4930*/  BRA.U UP0, `(.L_x_2898) ;  /* 0x00000001002c7547 */ /* 0x000fea000b800000 */
[----:B------:R-:W-:-:S09]  /*4940*/  UISETP.NE.AND UP0, UPT, UR4, 0x5, UPT ;  /* 0x000000050400788c */ /* 0x000fd2000bf05270 */
[----:B------:R-:W-:Y:S05]  /*4950*/  BRA.U !UP0, `(.L_x_2899) ;  /* 0x0000000108147547 */ /* 0x000fea000b800000 */
[----:B------:R-:W-:-:S09]  /*4960*/  UISETP.NE.AND UP0, UPT, UR4, 0x6, UPT ;  /* 0x000000060400788c */ /* 0x000fd2000bf05270 */
[----:B------:R-:W-:Y:S05]  /*4970*/  BRA.U UP0, `(.L_x_2894) ;  /* 0x0000000900e87547 */ /* 0x000fea000b800000 */
[----:B------:R0:W5:Y:S01]  /*4980*/  LDG.E R2, desc[UR36][R4.64] ;  /* 0x0000002404027981 */ /* 0x000162000c1e1900 */
[----:B------:R-:W-:Y:S01]  /*4990*/  HFMA2 R3, -RZ, RZ, 0, 0 ;  /* 0x00000000ff037431 */ /* 0x000fe200000001ff */
[----:B------:R-:W-:Y:S06]  /*49a0*/  BRA `(.L_x_2895) ;  /* 0x0000000c00407947 */ /* 0x000fec0003800000 */
.L_x_2899:
[----:B------:R-:W2:Y:S01]  /*49b0*/  LDG.E.U16 R2, desc[UR36][R4.64] ;  /* 0x0000002404027981 */ /* 0x000ea2000c1e1500 */
[----:B------:R-:W-:Y:S02]  /*49c0*/  IMAD.MOV.U32 R3, RZ, RZ, RZ ;  /* 0x000000ffff037224 */ /* 0x000fe400078e00ff */
[----:B--2---:R-:W-:Y:S01]  /*49d0*/  HADD2.F32 R2, -RZ, R2.H0_H0 ;  /* 0x20000002ff027230 */ /* 0x004fe20000004100 */
[----:B------:R-:W-:Y:S06]  /*49e0*/  BRA `(.L_x_2895) ;  /* 0x0000000c00307947 */ /* 0x000fec0003800000 */
.L_x_2898:
        /* <DEDUP_REMOVED lines=8> */
.L_x_2901:
[----:B------:R-:W2:Y:S02]  /*4a70*/  LDG.E R3, desc[UR36][R4.64] ;  /* 0x0000002404037981 */ /* 0x000ea4000c1e1900 */
[--C-:B--2---:R-:W-:Y:S02]  /*4a80*/  HADD2.F32 R2, -RZ, R3.reuse.H0_H0 ;  /* 0x20000003ff027230 */ /* 0x104fe40000004100 */
[----:B------:R-:W-:Y:S01]  /*4a90*/  HADD2.F32 R3, -RZ, R3.H1_H1 ;  /* 0x30000003ff037230 */ /* 0x000fe20000004100 */
[----:B------:R-:W-:Y:S06]  /*4aa0*/  BRA `(.L_x_2895) ;  /* 0x0000000c00007947 */ /* 0x000fec0003800000 */
.L_x_2900:
[----:B------:R-:W2:Y:S01]  /*4ab0*/  LDG.E.64 R4, desc[UR36][R4.64] ;  /* 0x0000002404047981 */ /* 0x000ea2000c1e1b00 */
[----:B------:R-:W-:Y:S01]  /*4ac0*/  UMOV UR4, 0xf0000000 ;  /* 0xf000000000047882 */ /* 0x000fe20000000000 */
[----:B------:R-:W-:Y:S01]  /*4ad0*/  UMOV UR5, 0x380fffff ;  /* 0x380fffff00057882 */ /* 0x000fe20000000000 */
[----:B------:R-:W-:Y:S01]  /*4ae0*/  IMAD.MOV.U32 R3, RZ, RZ, RZ ;  /* 0x000000ffff037224 */ /* 0x000fe200078e00ff */
        /* <DEDUP_REMOVED lines=8> */
.L_x_2890:
        /* <DEDUP_REMOVED lines=11> */
[----:B------:R-:W-:Y:S01]  /*4c20*/  FSEL R2, RZ, 1, !P0 ;  /* 0x3f800000ff027808 */ /* 0x000fe20004000000 */
[----:B------:R-:W-:Y:S08]  /*4c30*/  BRA `(.L_x_2895) ;  /* 0x00000008009c7947 */ /* 0x000ff00003800000 */
.L_x_2904:
        /* <DEDUP_REMOVED lines=22> */
.L_x_2903:
        /* <DEDUP_REMOVED lines=22> */
[----:B------:R-:W-:Y:S01]  /*4f00*/  SEL R5, R3, RZ, P0 ;  /* 0x000000ff03057207 */ /* 0x000fe20000000000 */
[----:B------:R-:W-:-:S03]  /*4f10*/  IMAD.MOV.U32 R3, RZ, RZ, RZ ;  /* 0x000000ffff037224 */ /* 0x000fc600078e00ff */
[----:B------:R-:W-:Y:S01]  /*4f20*/  LOP3.LUT R2, R5, 0x80000000, R2, 0xf8, !PT ;  /* 0x8000000005027812 */ /* 0x000fe200078ef802 */
[----:B------:R-:W-:Y:S06]  /*4f30*/  BRA `(.L_x_2895) ;  /* 0x0000000400dc7947 */ /* 0x000fec0003800000 */
.L_x_2906:
[----:B------:R-:W2:Y:S02]  /*4f40*/  LDG.E.U8 R3, desc[UR36][R4.64] ;  /* 0x0000002404037981 */ /* 0x000ea4000c1e1100 */
[C---:B--2---:R-:W-:Y:S01]  /*4f50*/  SHF.L.U32 R0, R3.reuse, 0x19, RZ ;  /* 0x0000001903007819 */ /* 0x044fe200000006ff */
[----:B------:R-:W-:-:S03]  /*4f60*/  IMAD.SHL.U32 R3, R3, 0x100, RZ ;  /* 0x0000010003037824 */ /* 0x000fc600078e00ff */
[----:B------:R-:W-:Y:S02]  /*4f70*/  ISETP.GE.U32.AND P0, PT, R0, 0x8000000, PT ;  /* 0x080000000000780c */ /* 0x000fe40003f06070 */
[----:B------:R-:W-:-:S11]  /*4f80*/  PRMT R7, R3, 0x9910, RZ ;  /* 0x0000991003077816 */ /* 0x000fd600000000ff */
[----:B------:R-:W-:Y:S01]  /*4f90*/  @!P0 LOP3.LUT R2, R3, 0x7f00, RZ, 0xc0, !PT ;  /* 0x00007f0003028812 */ /* 0x000fe200078ec0ff */
[----:B------:R-:W-:Y:S01]  /*4fa0*/  IMAD.MOV.U32 R3, RZ, RZ, RZ ;  /* 0x000000ffff037224 */ /* 0x000fe200078e00ff */
[----:B------:R-:W-:Y:S02]  /*4fb0*/  @P0 LEA.HI R0, R0, 0x70000000, RZ, 0x1c ;  /* 0x7000000000000811 */ /* 0x000fe400078fe0ff */
[----:B------:R-:W-:-:S03]  /*4fc0*/  @!P0 LOP3.LUT R2, R2, 0x3f000000, RZ, 0xfc, !PT ;  /* 0x3f00000002028812 */ /* 0x000fc600078efcff */
[----:B------:R-:W-:Y:S02]  /*4fd0*/  @P0 FMUL.FTZ R0, R0, 1.9259299443872358531e-34 ;  /* 0x0780000000000820 */ /* 0x000fe40000410000 */
[----:B------:R-:W-:-:S05]  /*4fe0*/  @!P0 FADD.FTZ R0, R2, -0.5 ;  /* 0xbf00000002008421 */ /* 0x000fca0000010000 */
[----:B------:R-:W-:Y:S01]  /*4ff0*/  LOP3.LUT R2, R0, 0x80000000, R7, 0xf8, !PT ;  /* 0x8000000000027812 */ /* 0x000fe200078ef807 */
[----:B------:R-:W-:Y:S06]  /*5000*/  BRA `(.L_x_2895) ;  /* 0x0000000400a87947 */ /* 0x000fec0003800000 */
.L_x_2905:
[----:B------:R-:W2:Y:S01]  /*5010*/  LDG.E.U16 R2, desc[UR36][R4.64] ;  /* 0x0000002404027981 */ /* 0x000ea2000c1e1500 */
[----:B------:R-:W-:Y:S01]  /*5020*/  MOV R3, RZ ;  /* 0x000000ff00037202 */ /* 0x000fe20000000f00 */
[----:B--2---:R-:W-:Y:S01]  /*5030*/  IMAD.U32 R2, R2, 0x10000, RZ ;  /* 0x0001000002027824 */ /* 0x004fe200078e00ff */
[----:B------:R-:W-:Y:S06]  /*5040*/  BRA `(.L_x_2895) ;  /* 0x0000000400987947 */ /* 0x000fec0003800000 */
.L_x_2902:
        /* <DEDUP_REMOVED lines=9> */
[----:B------:R-:W-:Y:S01]  /*50e0*/  IMAD.MOV.U32 R3, RZ, RZ, RZ ;  /* 0x000000ffff037224 */ /* 0x000fe200078e00ff */
[----:B--2---:R-:W-:Y:S01]  /*50f0*/  I2FP.F32.U32 R2, R2 ;  /* 0x0000000200027245 */ /* 0x004fe20000201000 */
[----:B------:R-:W-:Y:S06]  /*5100*/  BRA `(.L_x_2895) ;  /* 0x0000000400687947 */ /* 0x000fec0003800000 */
.L_x_2909:
[----:B------:R-:W2:Y:S01]  /*5110*/  LDG.E.U8 R4, desc[UR36][R4.64] ;  /* 0x0000002404047981 */ /* 0x000ea2000c1e1100 */
[----:B------:R-:W-:Y:S02]  /*5120*/  CS2R R2, SRZ ;  /* 0x0000000000027805 */ /* 0x000fe4000001ff00 */
        /* <DEDUP_REMOVED lines=18> */
.L_x_2911:
[----:B------:R-:W-:Y:S05]  /*5250*/  BSYNC.RECONVERGENT B0 ;  /* 0x0000000000007941 */ /* 0x000fea0003800200 */
.L_x_2910:
[----:B------:R-:W-:Y:S02]  /*5260*/  SHF.L.U32 R0, R0, 0x14, RZ ;  /* 0x0000001400007819 */ /* 0x000fe400000006ff */
[----:B------:R-:W-:-:S04]  /*5270*/  LEA R2, R2, 0x3b800000, 0x17 ;  /* 0x3b80000002027811 */ /* 0x000fc800078eb8ff */
[----:B------:R-:W-:Y:S01]  /*5280*/  LOP3.LUT R2, R2, R0, R9, 0xfe, !PT ;  /* 0x0000000002027212 */ /* 0x000fe200078efe09 */
[----:B------:R-:W-:Y:S06]  /*5290*/  BRA `(.L_x_2895) ;  /* 0x0000000400047947 */ /* 0x000fec0003800000 */
.L_x_2908:
        /* <DEDUP_REMOVED lines=20> */
.L_x_2913:
[----:B------:R-:W-:Y:S05]  /*53e0*/  BSYNC.RECONVERGENT B0 ;  /* 0x0000000000007941 */ /* 0x000fea0003800200 */
.L_x_2912:
[----:B------:R-:W-:Y:S01]  /*53f0*/  IMAD.SHL.U32 R0, R0, 0x200000, RZ ;  /* 0x0020000000007824 */ /* 0x000fe200078e00ff */
[----:B------:R-:W-:-:S04]  /*5400*/  LEA R2, R2, 0x37800000, 0x17 ;  /* 0x3780000002027811 */ /* 0x000fc800078eb8ff */
[----:B------:R-:W-:Y:S01]  /*5410*/  LOP3.LUT R2, R2, R0, R9, 0xfe, !PT ;  /* 0x0000000002027212 */ /* 0x000fe200078efe09 */
[----:B------:R-:W-:Y:S06]  /*5420*/  BRA `(.L_x_2895) ;  /* 0x0000000000a07947 */ /* 0x000fec0003800000 */
.L_x_2907:
[----:B------:R-:W-:-:S09]  /*5430*/  UISETP.NE.AND UP0, UPT, UR4, 0x1c, UPT ;  /* 0x0000001c0400788c */ /* 0x000fd2000bf05270 */
[----:B------:R-:W-:Y:S05]  /*5440*/  BRA.U !UP0, `(.L_x_2914) ;  /* 0x00000001088c7547 */ /* 0x000fea000b800000 */
[----:B------:R-:W-:-:S09]  /*5450*/  UISETP.NE.AND UP0, UPT, UR4, 0x1d, UPT ;  /* 0x0000001d0400788c */ /* 0x000fd2000bf05270 */
[----:B------:R-:W-:Y:S05]  /*5460*/  BRA.U !UP0, `(.L_x_2915) ;  /* 0x0000000108747547 */ /* 0x000fea000b800000 */
[----:B------:R-:W-:-:S09]  /*5470*/  UISETP.NE.AND UP0, UPT, UR4, 0x2c, UPT ;  /* 0x0000002c0400788c */ /* 0x000fd2000bf05270 */
[----:B------:R-:W-:Y:S05]  /*5480*/  BRA.U UP0, `(.L_x_2894) ;  /* 0x0000000100247547 */ /* 0x000fea000b800000 */
[----:B------:R-:W2:Y:S01]  /*5490*/  LDG.E.U8 R4, desc[UR36][R4.64] ;  /* 0x0000002404047981 */ /* 0x000ea2000c1e1100 */
[----:B------:R-:W-:Y:S02]  /*54a0*/  HFMA2 R2, -RZ, RZ, 3.814697265625e-06, 0 ;  /* 0x00400000ff027431 */ /* 0x000fe400000001ff */
[----:B------:R-:W-:Y:S01]  /*54b0*/  IMAD.MOV.U32 R3, RZ, RZ, RZ ;  /* 0x000000ffff037224 */ /* 0x000fe200078e00ff */
[----:B--2---:R-:W-:-:S13]  /*54c0*/  ISETP.NE.AND P0, PT, R4, RZ, PT ;  /* 0x000000ff0400720c */ /* 0x004fda0003f05270 */
[----:B------:R-:W-:Y:S05]  /*54d0*/  @!P0 BRA `(.L_x_2895) ;  /* 0x0000000000748947 */ /* 0x000fea0003800000 */
[----:B------:R-:W-:-:S13]  /*54e0*/  ISETP.NE.AND P0, PT, R4, 0xff, PT ;  /* 0x000000ff0400780c */ /* 0x000fda0003f05270 */
[----:B------:R-:W-:Y:S02]  /*54f0*/  @!P0 IMAD.MOV.U32 R2, RZ, RZ, 0x7f800001 ;  /* 0x7f800001ff028424 */ /* 0x000fe400078e00ff */
[----:B------:R-:W-:Y:S01]  /*5500*/  @P0 IMAD.SHL.U32 R2, R4, 0x800000, RZ ;  /* 0x0080000004020824 */ /* 0x000fe200078e00ff */
[----:B------:R-:W-:Y:S06]  /*5510*/  BRA `(.L_x_2895) ;  /* 0x0000000000647947 */ /* 0x000fec0003800000 */
.L_x_2894:
        /* <DEDUP_REMOVED lines=16> */
.L_x_2916:
[----:B------:R-:W-:Y:S01]  /*5620*/  CS2R R2, SRZ ;  /* 0x0000000000027805 */ /* 0x000fe2000001ff00 */
[----:B------:R-:W-:Y:S06]  /*5630*/  BRA `(.L_x_2895) ;  /* 0x00000000001c7947 */ /* 0x000fec0003800000 */
.L_x_2915:
[----:B------:R-:W2:Y:S01]  /*5640*/  LDG.E.64 R4, desc[UR36][R4.64] ;  /* 0x0000002404047981 */ /* 0x000ea2000c1e1b00 */
[----:B------:R-:W-:Y:S01]  /*5650*/  MOV R3, RZ ;  /* 0x000000ff00037202 */ /* 0x000fe20000000f00 */
[----:B--2---:R0:W1:Y:S02]  /*5660*/  I2F.U64 R2, R4 ;  /* 0x0000000400027312 */ /* 0x0040640000301000 */
[----:B01----:R-:W-:Y:S05]  /*5670*/  BRA `(.L_x_2895) ;  /* 0x00000000000c7947 */ /* 0x003fea0003800000 */
.L_x_2914:
[----:B------:R-:W2:Y:S01]  /*5680*/  LDG.E R2, desc[UR36][R4.64] ;  /* 0x0000002404027981 */ /* 0x000ea2000c1e1900 */
[----:B------:R-:W-:Y:S01]  /*5690*/  IMAD.MOV.U32 R3, RZ, RZ, RZ ;  /* 0x000000ffff037224 */ /* 0x000fe200078e00ff */
[----:B--2---:R-:W-:-:S07]  /*56a0*/  I2FP.F32.U32 R2, R2 ;  /* 0x0000000200027245 */ /* 0x004fce0000201000 */
.L_x_2895:
[----:B------:R-:W-:Y:S05]  /*56b0*/  BSYNC.RECONVERGENT B6 ;  /* 0x0000000000067941 */ /* 0x000fea0003800200 */
.L_x_2889:
        /* <DEDUP_REMOVED lines=14> */
[----:B------:R-:W-:Y:S01]  /*57a0*/  @P2 FSEL R7, R3, UR5, P4 ;  /* 0x0000000503072c08 */ /* 0x000fe2000a000000 */
[----:B------:R-:W-:Y:S01]  /*57b0*/  IMAD.X R3, RZ, RZ, UR7, P5 ;  /* 0x00000007ff037e24 */ /* 0x000fe2000a8e06ff */
[----:B------:R-:W-:-:S02]  /*57c0*/  FSEL R4, R5, R6, !P1 ;  /* 0x0000000605047208 */ /* 0x000fc40004800000 */
        /* <DEDUP_REMOVED lines=13> */
.L_x_2920:
[----:B------:R-:W0:Y:S02]  /*58a0*/  F2I.S64.TRUNC R4, R4 ;  /* 0x0000000400047311 */ /* 0x000e24000020d900 */
[----:B0-----:R-:W-:-:S05]  /*58b0*/  MOV R7, R4 ;  /* 0x0000000400077202 */ /* 0x001fca0000000f00 */
[----:B------:R3:W-:Y:S01]  /*58c0*/  STG.E.U8 desc[UR36][R2.64], R7 ;  /* 0x0000000702007986 */ /* 0x0007e2000c101124 */
[----:B------:R-:W-:Y:S05]  /*58d0*/  BRA `(.L_x_2922) ;  /* 0x0000000c003c7947 */ /* 0x000fea0003800000 */
.L_x_2919:
        /* <DEDUP_REMOVED lines=9> */
.L_x_2924:
[----:B------:R-:W0:Y:S02]  /*5970*/  F2I.FTZ.TRUNC.NTZ R5, R4 ;  /* 0x0000000400057305 */ /* 0x000e24000021f100 */
[----:B0-----:R2:W-:Y:S01]  /*5980*/  STG.E desc[UR36][R2.64], R5 ;  /* 0x0000000502007986 */ /* 0x0015e2000c101924 */
[----:B------:R-:W-:Y:S05]  /*5990*/  BRA `(.L_x_2922) ;  /* 0x0000000c000c7947 */ /* 0x000fea0003800000 */
.L_x_2923:
[----:B------:R-:W0:Y:S02]  /*59a0*/  F2I.FTZ.TRUNC.NTZ R5, R4 ;  /* 0x0000000400057305 */ /* 0x000e24000021f100 */
[----:B0-----:R0:W-:Y:S01]  /*59b0*/  STG.E.U16 desc[UR36][R2.64], R5 ;  /* 0x0000000502007986 */ /* 0x0011e2000c101524 */
[----:B------:R-:W-:Y:S05]  /*59c0*/  BRA `(.L_x_2922) ;  /* 0x0000000c00007947 */ /* 0x000fea0003800000 */
.L_x_2918:
        /* <DEDUP_REMOVED lines=8> */
.L_x_2926:
[----:B------:R-:W-:-:S05]  /*5a50*/  F2FP.F16.F32.PACK_AB R4, RZ, R4 ;  /* 0x00000004ff04723e */ /* 0x000fca00000000ff */
[----:B------:R0:W-:Y:S01]  /*5a60*/  STG.E.U16 desc[UR36][R2.64], R4 ;  /* 0x0000000402007986 */ /* 0x0001e2000c101524 */
[----:B------:R-:W-:Y:S05]  /*5a70*/  BRA `(.L_x_2922) ;  /* 0x0000000800d47947 */ /* 0x000fea0003800000 */
.L_x_2925:
        /* <DEDUP_REMOVED lines=8> */
.L_x_2928:
[----:B------:R-:W-:-:S05]  /*5b00*/  F2FP.F16.F32.PACK_AB R5, R5, R4 ;  /* 0x000000040505723e */ /* 0x000fca00000000ff */
[----:B------:R0:W-:Y:S01]  /*5b10*/  STG.E desc[UR36][R2.64], R5 ;  /* 0x0000000502007986 */ /* 0x0001e2000c101924 */
[----:B------:R-:W-:Y:S05]  /*5b20*/  BRA `(.L_x_2922) ;  /* 0x0000000800a87947 */ /* 0x000fea0003800000 */
.L_x_2927:
[----:B------:R-:W-:-:S06]  /*5b30*/  FMUL.FTZ R4, R4, 1 ;  /* 0x3f80000004047820 */ /* 0x000fcc0000410000 */
[----:B------:R-:W0:Y:S02]  /*5b40*/  F2F.F64.F32 R4, R4 ;  /* 0x0000000400047310 */ /* 0x000e240000201800 */
[----:B0-----:R0:W-:Y:S01]  /*5b50*/  STG.E.64 desc[UR36][R2.64], R4 ;  /* 0x0000000402007986 */ /* 0x0011e2000c101b24 */
[----:B------:R-:W-:Y:S05]  /*5b60*/  BRA `(.L_x_2922) ;  /* 0x0000000800987947 */ /* 0x000fea0003800000 */
.L_x_2917:
        /* <DEDUP_REMOVED lines=13> */
.L_x_2932:
        /* <DEDUP_REMOVED lines=16> */
.L_x_2935:
[----:B------:R-:W-:-:S04]  /*5d40*/  SHF.R.U32.HI R4, RZ, 0x18, R4 ;  /* 0x00000018ff047819 */ /* 0x000fc80000011604 */
[----:B------:R-:W-:-:S04]  /*5d50*/  LOP3.LUT R4, R5, 0x80, R4, 0xf8, !PT ;  /* 0x0000008005047812 */ /* 0x000fc800078ef804 */
[----:B------:R-:W-:-:S07]  /*5d60*/  PRMT R0, R4, 0x7610, R0 ;  /* 0x0000761004007816 */ /* 0x000fce0000000000 */
.L_x_2934:
[----:B------:R-:W-:Y:S05]  /*5d70*/  BSYNC.RECONVERGENT B0 ;  /* 0x0000000000007941 */ /* 0x000fea0003800200 */
.L_x_2933:
[----:B------:R0:W-:Y:S01]  /*5d80*/  STG.E.U8 desc[UR36][R2.64], R0 ;  /* 0x0000000002007986 */ /* 0x0001e2000c101124 */
[----:B------:R-:W-:Y:S05]  /*5d90*/  BRA `(.L_x_2922) ;  /* 0x00000008000c7947 */ /* 0x000fea0003800000 */
.L_x_2931:
        /* <DEDUP_REMOVED lines=16> */
.L_x_2938:
[----:B------:R-:W-:-:S04]  /*5ea0*/  SHF.R.U32.HI R4, RZ, 0x18, R4 ;  /* 0x00000018ff047819 */ /* 0x000fc80000011604 */
[----:B------:R-:W-:-:S04]  /*5eb0*/  LOP3.LUT R5, R5, 0x80, R4, 0xf8, !PT ;  /* 0x0000008005057812 */ /* 0x000fc800078ef804 */
[----:B------:R-:W-:-:S07]  /*5ec0*/  PRMT R0, R5, 0x7610, R0 ;  /* 0x0000761005007816 */ /* 0x000fce0000000000 */
.L_x_2937:
[----:B------:R-:W-:Y:S05]  /*5ed0*/  BSYNC.RECONVERGENT B0 ;  /* 0x0000000000007941 */ /* 0x000fea0003800200 */
.L_x_2936:
[----:B------:R0:W-:Y:S01]  /*5ee0*/  STG.E.U8 desc[UR36][R2.64], R0 ;  /* 0x0000000002007986 */ /* 0x0001e2000c101124 */
[----:B------:R-:W-:Y:S05]  /*5ef0*/  BRA `(.L_x_2922) ;  /* 0x0000000400b47947 */ /* 0x000fea0003800000 */
.L_x_2930:
[----:B------:R-:W-:-:S09]  /*5f00*/  UISETP.NE.AND UP0, UPT, UR4, 0x1c, UPT ;  /* 0x0000001c0400788c */ /* 0x000fd2000bf05270 */
[----:B------:R-:W-:Y:S05]  /*5f10*/  BRA.U !UP0, `(.L_x_2939) ;  /* 0x0000000108587547 */ /* 0x000fea000b800000 */
[----:B------:R-:W-:-:S09]  /*5f20*/  UISETP.NE.AND UP0, UPT, UR4, 0x1d, UPT ;  /* 0x0000001d0400788c */ /* 0x000fd2000bf05270 */
[----:B------:R-:W-:Y:S05]  /*5f30*/  BRA.U !UP0, `(.L_x_2940) ;  /* 0x0000000108447547 */ /* 0x000fea000b800000 */
[----:B------:R-:W-:-:S09]  /*5f40*/  UISETP.NE.AND UP0, UPT, UR4, 0x2c, UPT ;  /* 0x0000002c0400788c */ /* 0x000fd2000bf05270 */
[----:B------:R-:W-:Y:S05]  /*5f50*/  BRA.U UP0, `(.L_x_2921) ;  /* 0x0000000100c47547 */ /* 0x000fea000b800000 */
        /* <DEDUP_REMOVED lines=15> */
.L_x_2940:
[----:B------:R-:W0:Y:S02]  /*6050*/  F2I.U64.TRUNC R4, R4 ;  /* 0x0000000400047311 */ /* 0x000e24000020d800 */
[----:B0-----:R0:W-:Y:S01]  /*6060*/  STG.E.64 desc[UR36][R2.64], R4 ;  /* 0x0000000402007986 */ /* 0x0011e2000c101b24 */
[----:B------:R-:W-:Y:S05]  /*6070*/  BRA `(.L_x_2922) ;  /* 0x0000000400547947 */ /* 0x000fea0003800000 */
.L_x_2939:
[----:B------:R-:W0:Y:S02]  /*6080*/  F2I.FTZ.U32.TRUNC.NTZ R5, R4 ;  /* 0x0000000400057305 */ /* 0x000e24000021f000 */
[----:B0-----:R0:W-:Y:S01]  /*6090*/  STG.E desc[UR36][R2.64], R5 ;  /* 0x0000000502007986 */ /* 0x0011e2000c101924 */
[----:B------:R-:W-:Y:S05]  /*60a0*/  BRA `(.L_x_2922) ;  /* 0x0000000400487947 */ /* 0x000fea0003800000 */
.L_x_2929:
        /* <DEDUP_REMOVED lines=12> */
.L_x_2942:
        /* <DEDUP_REMOVED lines=10> */
.L_x_2941:
[----:B------:R-:W-:-:S09]  /*6210*/  UISETP.NE.AND UP0, UPT, UR4, 0xf, UPT ;  /* 0x0000000f0400788c */ /* 0x000fd2000bf05270 */
[----:B------:R-:W-:Y:S05]  /*6220*/  BRA.U !UP0, `(.L_x_2943) ;  /* 0x0000000108e07547 */ /* 0x000fea000b800000 */
[----:B------:R-:W-:-:S09]  /*6230*/  UISETP.NE.AND UP0, UPT, UR4, 0x17, UPT ;  /* 0x000000170400788c */ /* 0x000fd2000bf05270 */
[----:B------:R-:W-:Y:S05]  /*6240*/  BRA.U !UP0, `(.L_x_2944) ;  /* 0x00000001088c7547 */ /* 0x000fea000b800000 */
[----:B------:R-:W-:-:S09]  /*6250*/  UISETP.NE.AND UP0, UPT, UR4, 0x18, UPT ;  /* 0x000000180400788c */ /* 0x000fd2000bf05270 */
[----:B------:R-:W-:Y:S05]  /*6260*/  BRA.U !UP0, `(.L_x_2945) ;  /* 0x0000000108447547 */ /* 0x000fea000b800000 */
.L_x_2921:
        /* <DEDUP_REMOVED lines=16> */
.L_x_2946:
[----:B------:R-:W-:Y:S05]  /*6370*/  BRA `(.L_x_2922) ;  /* 0x0000000000947947 */ /* 0x000fea0003800000 */
.L_x_2945:
        /* <DEDUP_REMOVED lines=12> */
.L_x_2948:
[----:B------:R-:W-:Y:S05]  /*6440*/  BSYNC.RECONVERGENT B0 ;  /* 0x0000000000007941 */ /* 0x000fea0003800200 */
.L_x_2947:
[----:B------:R-:W-:-:S05]  /*6450*/  LOP3.LUT R5, R0, 0x80, R7, 0xf8, !PT ;  /* 0x0000008000057812 */ /* 0x000fca00078ef807 */
[----:B------:R0:W-:Y:S01]  /*6460*/  STG.E.U8 desc[UR36][R2.64], R5 ;  /* 0x0000000502007986 */ /* 0x0001e2000c101124 */
[----:B------:R-:W-:Y:S05]  /*6470*/  BRA `(.L_x_2922) ;  /* 0x0000000000547947 */ /* 0x000fea0003800000 */
.L_x_2944:
        /* <DEDUP_REMOVED lines=11> */
.L_x_2950:
[----:B------:R-:W-:Y:S01]  /*6530*/  IMAD.MOV.U32 R0, RZ, RZ, 0x7f ;  /* 0x0000007fff007424 */ /* 0x000fe200078e00ff */
[----:B------:R-:W-:-:S04]  /*6540*/  ISETP.GT.U32.AND P0, PT, R6, 0x7f800000, PT ;  /* 0x7f8000000600780c */ /* 0x000fc80003f04070 */
[----:B------:R-:W-:-:S09]  /*6550*/  SEL R0, R0, 0x7c, P0 ;  /* 0x0000007c00007807 */ /* 0x000fd20000000000 */
.L_x_2951:
[----:B------:R-:W-:Y:S05]  /*6560*/  BSYNC.RECONVERGENT B0 ;  /* 0x0000000000007941 */ /* 0x000fea0003800200 */
.L_x_2949:
[----:B------:R-:W-:-:S04]  /*6570*/  SHF.R.U32.HI R5, RZ, 0x18, R4 ;  /* 0x00000018ff057819 */ /* 0x000fc80000011604 */
[----:B------:R-:W-:-:S05]  /*6580*/  LOP3.LUT R5, R0, 0x80, R5, 0xf8, !PT ;  /* 0x0000008000057812 */ /* 0x000fca00078ef805 */
[----:B------:R0:W-:Y:S01]  /*6590*/  STG.E.U8 desc[UR36][R2.64], R5 ;  /* 0x0000000502007986 */ /* 0x0001e2000c101124 */
[----:B------:R-:W-:Y:S05]  /*65a0*/  BRA `(.L_x_2922) ;  /* 0x0000000000087947 */ /* 0x000fea0003800000 */
.L_x_2943:
[----:B------:R-:W-:-:S05]  /*65b0*/  F2FP.BF16.F32.PACK_AB R4, RZ, R4 ;  /* 0x00000004ff04723e */ /* 0x000fca00000010ff */
[----:B------:R0:W-:Y:S02]  /*65c0*/  STG.E.U16 desc[UR36][R2.64], R4 ;  /* 0x0000000402007986 */ /* 0x0001e4000c101524 */
.L_x_2922:
[----:B------:R-:W-:-:S07]  /*65d0*/  IADD3 R17, PT, PT, R17, 0x80, RZ ;  /* 0x0000008011117810 */ /* 0x000fce0007ffe0ff */
.L_x_2887:
[----:B------:R-:W-:Y:S05]  /*65e0*/  BSYNC.RECONVERGENT B7 ;  /* 0x0000000000077941 */ /* 0x000fea0003800200 */
.L_x_2886:
        /* <DEDUP_REMOVED lines=307> */
.L_x_2954:
        /* <DEDUP_REMOVED lines=16> */
[----:B------:R-:W-:Y:S01]  /*7a20*/  HFMA2 R3, -RZ, RZ, 0, 0 ;  /* 0x00000000ff037431 */ /* 0x000fe200000001ff */
[----:B--2---:R-:W0:Y:S01]  /*7a30*/  I2F.S16 R2, R2 ;  /* 0x0000000200027306 */ /* 0x004e220000101400 */
[----:B------:R-:W-:Y:S05]  /*7a40*/  BRA `(.L_x_2961) ;  /* 0x0000000c00bc7947 */ /* 0x000fea0003800000 */
.L_x_2959:
[----:B------:R-:W2:Y:S01]  /*7a50*/  LDG.E.U8 R2, desc[UR36][R4.64] ;  /* 0x0000002404027981 */ /* 0x000ea2000c1e1100 */
[----:B------:R-:W-:Y:S01]  /*7a60*/  IMAD.MOV.U32 R3, RZ, RZ, RZ ;  /* 0x000000ffff037224 */ /* 0x000fe200078e00ff */
[----:B--2---:R-:W-:Y:S01]  /*7a70*/  I2FP.F32.U32 R2, R2 ;  /* 0x0000000200027245 */ /* 0x004fe20000201000 */
[----:B------:R-:W-:Y:S06]  /*7a80*/  BRA `(.L_x_2961) ;  /* 0x0000000c00ac7947 */ /* 0x000fec0003800000 */
.L_x_2958:
        /* <DEDUP_REMOVED lines=10> */
.L_x_2963:
[----:B------:R-:W2:Y:S01]  /*7b30*/  LDG.E R2, desc[UR36][R4.64] ;  /* 0x0000002404027981 */ /* 0x000ea2000c1e1900 */
[----:B------:R-:W-:Y:S02]  /*7b40*/  MOV R3, RZ ;  /* 0x000000ff00037202 */ /* 0x000fe40000000f00 */
[----:B--2---:R-:W-:Y:S01]  /*7b50*/  I2FP.F32.S32 R2, R2 ;  /* 0x0000000200027245 */ /* 0x004fe20000201400 */
[----:B------:R-:W-:Y:S06]  /*7b60*/  BRA `(.L_x_2961) ;  /* 0x0000000c00747947 */ /* 0x000fec0003800000 */
.L_x_2962:
[----:B------:R-:W2:Y:S01]  /*7b70*/  LDG.E.U16 R2, desc[UR36][R4.64] ;  /* 0x0000002404027981 */ /* 0x000ea2000c1e1500 */
[----:B------:R-:W-:Y:S01]  /*7b80*/  IMAD.MOV.U32 R3, RZ, RZ, RZ ;  /* 0x000000ffff037224 */ /* 0x000fe200078e00ff */
[----:B--2---:R-:W1:Y:S01]  /*7b90*/  I2F.S16 R2, R2 ;  /* 0x0000000200027306 */ /* 0x004e620000101400 */
[----:B------:R-:W-:Y:S05]  /*7ba0*/  BRA `(.L_x_2961) ;  /* 0x0000000c00647947 */ /* 0x000fea0003800000 */
.L_x_2957:
        /* <DEDUP_REMOVED lines=9> */
.L_x_2965:
[----:B------:R-:W2:Y:S01]  /*7c40*/  LDG.E.U16 R2, desc[UR36][R4.64] ;  /* 0x0000002404027981 */ /* 0x000ea2000c1e1500 */
[----:B------:R-:W-:Y:S02]  /*7c50*/  HFMA2 R3, -RZ, RZ, 0, 0 ;  /* 0x00000000ff037431 */ /* 0x000fe400000001ff */
[----:B--2---:R-:W-:Y:S01]  /*7c60*/  HADD2.F32 R2, -RZ, R2.H0_H0 ;  /* 0x20000002ff027230 */ /* 0x004fe20000004100 */
[----:B------:R-:W-:Y:S06]  /*7c70*/  BRA `(.L_x_2961) ;  /* 0x0000000c00307947 */ /* 0x000fec0003800000 */
.L_x_2964:
        /* <DEDUP_REMOVED lines=8> */
.L_x_2967:
[----:B------:R-:W2:Y:S02]  /*7d00*/  LDG.E R3, desc[UR36][R4.64] ;  /* 0x0000002404037981 */ /* 0x000ea4000c1e1900 */
[--C-:B--2---:R-:W-:Y:S02]  /*7d10*/  HADD2.F32 R2, -RZ, R3.reuse.H0_H0 ;  /* 0x20000003ff027230 */ /* 0x104fe40000004100 */
[----:B------:R-:W-:Y:S01]  /*7d20*/  HADD2.F32 R3, -RZ, R3.H1_H1 ;  /* 0x30000003ff037230 */ /* 0x000fe20000004100 */
[----:B------:R-:W-:Y:S06]  /*7d30*/  BRA `(.L_x_2961) ;  /* 0x0000000c00007947 */ /* 0x000fec0003800000 */
.L_x_2966:
        /* <DEDUP_REMOVED lines=12> */
.L_x_2956:
        /* <DEDUP_REMOVED lines=13> */
.L_x_2970:
        /* <DEDUP_REMOVED lines=22> */
.L_x_2969:
        /* <DEDUP_REMOVED lines=22> */
[----:B------:R-:W-:Y:S01]  /*8190*/  SEL R5, R3, RZ, P0 ;  /* 0x000000ff03057207 */ /* 0x000fe20000000000 */
[----:B------:R-:W-:-:S03]  /*81a0*/  IMAD.MOV.U32 R3, RZ, RZ, RZ ;  /* 0x000000ffff037224 */ /* 0x000fc600078e00ff */
[----:B------:R-:W-:Y:S01]  /*81b0*/  LOP3.LUT R2, R5, 0x80000000, R2, 0xf8, !PT ;  /* 0x8000000005027812 */ /* 0x000fe200078ef802 */
[----:B------:R-:W-:Y:S06]  /*81c0*/  BRA `(.L_x_2961) ;  /* 0x0000000400dc7947 */ /* 0x000fec0003800000 */
.L_x_2972:
[----:B------:R-:W2:Y:S02]  /*81d0*/  LDG.E.U8 R3, desc[UR36][R4.64] ;  /* 0x0000002404037981 */ /* 0x000ea4000c1e1100 */
[C---:B--2---:R-:W-:Y:S01]  /*81e0*/  IMAD.SHL.U32 R0, R3.reuse, 0x2000000, RZ ;  /* 0x0200000003007824 */ /* 0x044fe200078e00ff */
[----:B------:R-:W-:-:S04]  /*81f0*/  SHF.L.U32 R3, R3, 0x8, RZ ;  /* 0x0000000803037819 */ /* 0x000fc800000006ff */
        /* <DEDUP_REMOVED lines=10> */
.L_x_2971:
[----:B------:R-:W2:Y:S01]  /*82a0*/  LDG.E.U16 R2, desc[UR36][R4.64] ;  /* 0x0000002404027981 */ /* 0x000ea2000c1e1500 */
[----:B------:R-:W-:Y:S01]  /*82b0*/  IMAD.MOV.U32 R3, RZ, RZ, RZ ;  /* 0x000000ffff037224 */ /* 0x000fe200078e00ff */
[----:B--2---:R-:W-:Y:S01]  /*82c0*/  SHF.L.U32 R2, R2, 0x10, RZ ;  /* 0x0000001002027819 */ /* 0x004fe200000006ff */
[----:B------:R-:W-:Y:S06]  /*82d0*/  BRA `(.L_x_2961) ;  /* 0x0000000400987947 */ /* 0x000fec0003800000 */
.L_x_2968:
        /* <DEDUP_REMOVED lines=12> */
.L_x_2975:
        /* <DEDUP_REMOVED lines=20> */
.L_x_2977:
[----:B------:R-:W-:Y:S05]  /*84e0*/  BSYNC.RECONVERGENT B0 ;  /* 0x0000000000007941 */ /* 0x000fea0003800200 */
.L_x_2976:
[----:B------:R-:W-:Y:S01]  /*84f0*/  IMAD.SHL.U32 R0, R0, 0x100000, RZ ;  /* 0x0010000000007824 */ /* 0x000fe200078e00ff */
[----:B------:R-:W-:-:S04]  /*8500*/  LEA R2, R2, 0x3b800000, 0x17 ;  /* 0x3b80000002027811 */ /* 0x000fc800078eb8ff */
[----:B------:R-:W-:Y:S01]  /*8510*/  LOP3.LUT R2, R2, R0, R9, 0xfe, !PT ;  /* 0x0000000002027212 */ /* 0x000fe200078efe09 */
[----:B------:R-:W-:Y:S06]  /*8520*/  BRA `(.L_x_2961) ;  /* 0x0000000400047947 */ /* 0x000fec0003800000 */
.L_x_2974:
        /* <DEDUP_REMOVED lines=20> */
.L_x_2979:
[----:B------:R-:W-:Y:S05]  /*8670*/  BSYNC.RECONVERGENT B0 ;  /* 0x0000000000007941 */ /* 0x000fea0003800200 */
.L_x_2978:
[----:B------:R-:W-:Y:S02]  /*8680*/  SHF.L.U32 R0, R0, 0x15, RZ ;  /* 0x0000001500007819 */ /* 0x000fe400000006ff */
[----:B------:R-:W-:-:S04]  /*8690*/  LEA R2, R2, 0x37800000, 0x17 ;  /* 0x3780000002027811 */ /* 0x000fc800078eb8ff */
[----:B------:R-:W-:Y:S01]  /*86a0*/  LOP3.LUT R2, R2, R0, R9, 0xfe, !PT ;  /* 0x0000000002027212 */ /* 0x000fe200078efe09 */
[----:B------:R-:W-:Y:S06]  /*86b0*/  BRA `(.L_x_2961) ;  /* 0x0000000000a07947 */ /* 0x000fec0003800000 */
.L_x_2973:
[----:B------:R-:W-:-:S09]  /*86c0*/  UISETP.NE.AND UP0, UPT, UR4, 0x1c, UPT ;  /* 0x0000001c0400788c */ /* 0x000fd2000bf05270 */
[----:B------:R-:W-:Y:S05]  /*86d0*/  BRA.U !UP0, `(.L_x_2980) ;  /* 0x00000001088c7547 */ /* 0x000fea000b800000 */
[----:B------:R-:W-:-:S09]  /*86e0*/  UISETP.NE.AND UP0, UPT, UR4, 0x1d, UPT ;  /* 0x0000001d0400788c */ /* 0x000fd2000bf05270 */
[----:B------:R-:W-:Y:S05]  /*86f0*/  BRA.U !UP0, `(.L_x_2981) ;  /* 0x0000000108747547 */ /* 0x000fea000b800000 */
[----:B------:R-:W-:-:S09]  /*8700*/  UISETP.NE.AND UP0, UPT, UR4, 0x2c, UPT ;  /* 0x0000002c0400788c */ /* 0x000fd2000bf05270 */
[----:B------:R-:W-:Y:S05]  /*8710*/  BRA.U UP0, `(.L_x_2960) ;  /* 0x0000000100247547 */ /* 0x000fea000b800000 */
[----:B------:R-:W2:Y:S01]  /*8720*/  LDG.E.U8 R4, desc[UR36][R4.64] ;  /* 0x0000002404047981 */ /* 0x000ea2000c1e1100 */
[----:B------:R-:W-:Y:S02]  /*8730*/  IMAD.MOV.U32 R3, RZ, RZ, RZ ;  /* 0x000000ffff037224 */ /* 0x000fe400078e00ff */
[----:B------:R-:W-:Y:S01]  /*8740*/  IMAD.MOV.U32 R2, RZ, RZ, 0x400000 ;  /* 0x00400000ff027424 */ /* 0x000fe200078e00ff */
[----:B--2---:R-:W-:-:S13]  /*8750*/  ISETP.NE.AND P0, PT, R4, RZ, PT ;  /* 0x000000ff0400720c */ /* 0x004fda0003f05270 */
[----:B------:R-:W-:Y:S05]  /*8760*/  @!P0 BRA `(.L_x_2961) ;  /* 0x0000000000748947 */ /* 0x000fea0003800000 */
[----:B------:R-:W-:-:S13]  /*8770*/  ISETP.NE.AND P0, PT, R4, 0xff, PT ;  /* 0x000000ff0400780c */ /* 0x000fda0003f05270 */
[----:B------:R-:W-:Y:S01]  /*8780*/  @!P0 MOV R2, 0x7f800001 ;  /* 0x7f80000100028802 */ /* 0x000fe20000000f00 */
[----:B------:R-:W-:Y:S01]  /*8790*/  @P0 IMAD.SHL.U32 R2, R4, 0x800000, RZ ;  /* 0x0080000004020824 */ /* 0x000fe200078e00ff */
[----:B------:R-:W-:Y:S06]  /*87a0*/  BRA `(.L_x_2961) ;  /* 0x0000000000647947 */ /* 0x000fec0003800000 */
.L_x_2960:
        /* <DEDUP_REMOVED lines=16> */
.L_x_2982:
[----:B------:R-:W-:Y:S01]  /*88b0*/  CS2R R2, SRZ ;  /* 0x0000000000027805 */ /* 0x000fe2000001ff00 */
[----:B------:R-:W-:Y:S06]  /*88c0*/  BRA `(.L_x_2961) ;  /* 0x00000000001c7947 */ /* 0x000fec0003800000 */
.L_x_2981:
[----:B------:R-:W2:Y:S01]  /*88d0*/  LDG.E.64 R4, desc[UR36][R4.64] ;  /* 0x0000002404047981 */ /* 0x000ea2000c1e1b00 */
[----:B------:R-:W-:Y:S01]  /*88e0*/  IMAD.MOV.U32 R3, RZ, RZ, RZ ;  /* 0x000000ffff037224 */ /* 0x000fe200078e00ff */
[----:B--2---:R4:W0:Y:S02]  /*88f0*/  I2F.U64 R2, R4 ;  /* 0x0000000400027312 */ /* 0x0048240000301000 */
[----:B0---4-:R-:W-:Y:S05]  /*8900*/  BRA `(.L_x_2961) ;  /* 0x00000000000c7947 */ /* 0x011fea0003800000 */
.L_x_2980:
[----:B------:R-:W2:Y:S01]  /*8910*/  LDG.E R2, desc[UR36][R4.64] ;  /* 0x0000002404027981 */ /* 0x000ea2000c1e1900 */
[----:B------:R-:W-:Y:S02]  /*8920*/  MOV R3, RZ ;  /* 0x000000ff00037202 */ /* 0x000fe40000000f00 */
[----:B--2---:R-:W-:-:S07]  /*8930*/  I2FP.F32.U32 R2, R2 ;  /* 0x0000000200027245 */ /* 0x004fce0000201000 */
.L_x_2961:
[----:B------:R-:W-:Y:S05]  /*8940*/  BSYNC.RECONVERGENT B6 ;  /* 0x0000000000067941 */ /* 0x000fea0003800200 */
.L_x_2955:
[----:B------:R-:W2:Y:S01]  /*8950*/  LDC.64 R6, c[0x0][0x590] ;  /* 0x00016400ff067b82 */ /* 0x000ea20000000a00 */
[----:B------:R-:W4:Y:S01]  /*8960*/  LDCU UR5, c[0x0][0x598] ;  /* 0x0000b300ff0577ac */ /* 0x000f220008000800 */
[C---:B-----5:R-:W-:Y:S02]  /*8970*/  FSETP.NEU.FTZ.AND P2, PT, R3.reuse, +INF , PT ;  /* 0x7f8000000300780b */ /* 0x060fe40003f5d000 */
[C---:B01----:R-:W-:Y:S01]  /*8980*/  FSETP.NEU.FTZ.AND P4, PT, R2.reuse, -INF , PT ;  /* 0xff8000000200780b */ /* 0x043fe20003f9d000 */
[----:B------:R-:W0:Y:S01]  /*8990*/  LDCU.64 UR6, c[0x0][0x580] ;  /* 0x0000b000ff0677ac */ /* 0x000e220008000a00 */
[C---:B------:R-:W-:Y:S02]  /*89a0*/  FSETP.NEU.FTZ.AND P3, PT, R2.reuse, +INF , PT ;  /* 0x7f8000000200780b */ /* 0x040fe40003f7d000 */
[----:B------:R-:W-:Y:S01]  /*89b0*/  FSETP.NAN.FTZ.AND P1, PT, |R2|, |R2|, PT ;  /* 0x400000020200720b */ /* 0x000fe20003f38200 */
[----:B------:R-:W-:Y:S01]  /*89c0*/  UPRMT UR4, UR41, 0x9910, URZ ;  /* 0x0000991029047896 */ /* 0x000fe200080000ff */
[----:B------:R-:W-:-:S03]  /*89d0*/  FSETP.NAN.FTZ.AND P0, PT, |R3|, |R3|, PT ;  /* 0x400000030300720b */ /* 0x000fc60003f18200 */
[----:B------:R-:W-:Y:S01]  /*89e0*/  UISETP.GT.AND UP0, UPT, UR4, 0x9, UPT ;  /* 0x000000090400788c */ /* 0x000fe2000bf04270 */
[----:B----4-:R-:W-:Y:S02]  /*89f0*/  FSEL R0, R2, UR5, P4 ;  /* 0x0000000502007c08 */ /* 0x010fe4000a000000 */
[C---:B------:R-:W-:Y:S02]  /*8a00*/  FSETP.NEU.FTZ.AND P4, PT, R3.reuse, -INF , PT ;  /* 0xff8000000300780b */ /* 0x040fe40003f9d000 */
[----:B0-----:R-:W-:Y:S02]  /*8a10*/  IADD3 R2, P5, PT, R16, UR6, RZ ;  /* 0x0000000610027c10 */ /* 0x001fe4000ffbe0ff */
[----:B--23--:R-:W-:Y:S02]  /*8a20*/  FSEL R5, R0, R7, P3 ;  /* 0x0000000700057208 */ /* 0x00cfe40001800000 */
        /* <DEDUP_REMOVED lines=16> */
.L_x_2986:
[----:B------:R-:W0:Y:S02]  /*8b30*/  F2I.S64.TRUNC R4, R4 ;  /* 0x0000000400047311 */ /* 0x000e24000020d900 */
[----:B0-----:R-:W-:-:S05]  /*8b40*/  IMAD.MOV.U32 R7, RZ, RZ, R4 ;  /* 0x000000ffff077224 */ /* 0x001fca00078e0004 */
[----:B------:R0:W-:Y:S01]  /*8b50*/  STG.E.U8 desc[UR36][R2.64], R7 ;  /* 0x0000000702007986 */ /* 0x0001e2000c101124 */
[----:B------:R-:W-:Y:S05]  /*8b60*/  BRA `(.L_x_2988) ;  /* 0x0000000c003c7947 */ /* 0x000fea0003800000 */
.L_x_2985:
        /* <DEDUP_REMOVED lines=9> */
.L_x_2990:
[----:B------:R-:W0:Y:S02]  /*8c00*/  F2I.FTZ.TRUNC.NTZ R5, R4 ;  /* 0x0000000400057305 */ /* 0x000e24000021f100 */
[----:B0-----:R0:W-:Y:S01]  /*8c10*/  STG.E desc[UR36][R2.64], R5 ;  /* 0x0000000502007986 */ /* 0x0011e2000c101924 */
[----:B------:R-:W-:Y:S05]  /*8c20*/  BRA `(.L_x_2988) ;  /* 0x0000000c000c7947 */ /* 0x000fea0003800000 */
.L_x_2989:
[----:B------:R-:W0:Y:S02]  /*8c30*/  F2I.FTZ.TRUNC.NTZ R5, R4 ;  /* 0x0000000400057305 */ /* 0x000e24000021f100 */
[----:B0-----:R0:W-:Y:S01]  /*8c40*/  STG.E.U16 desc[UR36][R2.64], R5 ;  /* 0x0000000502007986 */ /* 0x0011e2000c101524 */
[----:B------:R-:W-:Y:S05]  /*8c50*/  BRA `(.L_x_2988) ;  /* 0x0000000c00007947 */ /* 0x000fea0003800000 */
.L_x_2984:
        /* <DEDUP_REMOVED lines=8> */
.L_x_2992:
[----:B------:R-:W-:-:S05]  /*8ce0*/  F2FP.F16.F32.PACK_AB R4, RZ, R4 ;  /* 0x00000004ff04723e */ /* 0x000fca00000000ff */
[----:B------:R0:W-:Y:S01]  /*8cf0*/  STG.E.U16 desc[UR36][R2.64], R4 ;  /* 0x0000000402007986 */ /* 0x0001e2000c101524 */
[----:B------:R-:W-:Y:S05]  /*8d00*/  BRA `(.L_x_2988) ;  /* 0x0000000800d47947 */ /* 0x000fea0003800000 */
.L_x_2991:
        /* <DEDUP_REMOVED lines=8> */
.L_x_2994:
[----:B------:R-:W-:-:S05]  /*8d90*/  F2FP.F16.F32.PACK_AB R5, R5, R4 ;  /* 0x000000040505723e */ /* 0x000fca00000000ff */
[----:B------:R0:W-:Y:S01]  /*8da0*/  STG.E desc[UR36][R2.64], R5 ;  /* 0x0000000502007986 */ /* 0x0001e2000c101924 */
[----:B------:R-:W-:Y:S05]  /*8db0*/  BRA `(.L_x_2988) ;  /* 0x0000000800a87947 */ /* 0x000fea0003800000 */
.L_x_2993:
[----:B------:R-:W-:-:S06]  /*8dc0*/  FMUL.FTZ R4, R4, 1 ;  /* 0x3f80000004047820 */ /* 0x000fcc0000410000 */
[----:B------:R-:W0:Y:S02]  /*8dd0*/  F2F.F64.F32 R4, R4 ;  /* 0x0000000400047310 */ /* 0x000e240000201800 */
[----:B0-----:R0:W-:Y:S01]  /*8de0*/  STG.E.64 desc[UR36][R2.64], R4 ;  /* 0x0000000402007986 */ /* 0x0011e2000c101b24 */
[----:B------:R-:W-:Y:S05]  /*8df0*/  BRA `(.L_x_2988) ;  /* 0x0000000800987947 */ /* 0x000fea0003800000 */
.L_x_2983:
        /* <DEDUP_REMOVED lines=13> */
.L_x_2998:
[----:B------:R-:W-:Y:S01]  /*8ed0*/  LOP3.LUT R6, R4, 0x7fffffff, RZ, 0xc0, !PT ;  /* 0x7fffffff04067812 */ /* 0x000fe200078ec0ff */
        /* <DEDUP_REMOVED lines=15> */
.L_x_3001:
[----:B------:R-:W-:-:S04]  /*8fd0*/  SHF.R.U32.HI R4, RZ, 0x18, R4 ;  /* 0x00000018ff047819 */ /* 0x000fc80000011604 */
[----:B------:R-:W-:-:S04]  /*8fe0*/  LOP3.LUT R4, R5, 0x80, R4, 0xf8, !PT ;  /* 0x0000008005047812 */ /* 0x000fc800078ef804 */
[----:B------:R-:W-:-:S07]  /*8ff0*/  PRMT R0, R4, 0x7610, R0 ;  /* 0x0000761004007816 */ /* 0x000fce0000000000 */
.L_x_3000:
[----:B------:R-:W-:Y:S05]  /*9000*/  BSYNC.RECONVERGENT B0 ;  /* 0x0000000000007941 */ /* 0x000fea0003800200 */
.L_x_2999:
[----:B------:R0:W-:Y:S01]  /*9010*/  STG.E.U8 desc[UR36][R2.64], R0 ;  /* 0x0000000002007986 */ /* 0x0001e2000c101124 */
[----:B------:R-:W-:Y:S05]  /*9020*/  BRA `(.L_x_2988) ;  /* 0x00000008000c7947 */ /* 0x000fea0003800000 */
.L_x_2997:
        /* <DEDUP_REMOVED lines=16> */
.L_x_3004:
[----:B------:R-:W-:-:S04]  /*9130*/  SHF.R.U32.HI R4, RZ, 0x18, R4 ;  /* 0x00000018ff047819 */ /* 0x000fc80000011604 */
[----:B------:R-:W-:-:S04]  /*9140*/  LOP3.LUT R5, R5, 0x80, R4, 0xf8, !PT ;  /* 0x0000008005057812 */ /* 0x000fc800078ef804 */
[----:B------:R-:W-:-:S07]  /*9150*/  PRMT R0, R5, 0x7610, R0 ;  /* 0x0000761005007816 */ /* 0x000fce0000000000 */
.L_x_3003:
[----:B------:R-:W-:Y:S05]  /*9160*/  BSYNC.RECONVERGENT B0 ;  /* 0x0000000000007941 */ /* 0x000fea0003800200 */
.L_x_3002:
[----:B------:R0:W-:Y:S01]  /*9170*/  STG.E.U8 desc[UR36][R2.64], R0 ;  /* 0x0000000002007986 */ /* 0x0001e2000c101124 */
[----:B------:R-:W-:Y:S05]  /*9180*/  BRA `(.L_x_2988) ;  /* 0x0000000400b47947 */ /* 0x000fea0003800000 */
.L_x_2996:
        /* <DEDUP_REMOVED lines=11> */
[----:B------:R-:W-:Y:S01]  /*9240*/  IMAD.MOV.U32 R5, RZ, RZ, 0xff ;  /* 0x000000ffff057424 */ /* 0x000fe200078e00ff */
        /* <DEDUP_REMOVED lines=9> */
.L_x_3006:
[----:B------:R-:W0:Y:S02]  /*92e0*/  F2I.U64.TRUNC R4, R4 ;  /* 0x0000000400047311 */ /* 0x000e24000020d800 */
[----:B0-----:R0:W-:Y:S01]  /*92f0*/  STG.E.64 desc[UR36][R2.64], R4 ;  /* 0x0000000402007986 */ /* 0x0011e2000c101b24 */
[----:B------:R-:W-:Y:S05]  /*9300*/  BRA `(.L_x_2988) ;  /* 0x0000000400547947 */ /* 0x000fea0003800000 */
.L_x_3005:
[----:B------:R-:W0:Y:S02]  /*9310*/  F2I.FTZ.U32.TRUNC.NTZ R5, R4 ;  /* 0x0000000400057305 */ /* 0x000e24000021f000 */
[----:B0-----:R0:W-:Y:S01]  /*9320*/  STG.E desc[UR36][R2.64], R5 ;  /* 0x0000000502007986 */ /* 0x0011e2000c101924 */
[----:B------:R-:W-:Y:S05]  /*9330*/  BRA `(.L_x_2988) ;  /* 0x0000000400487947 */ /* 0x000fea0003800000 */
.L_x_2995:
        /* <DEDUP_REMOVED lines=12> */
.L_x_3008:
        /* <DEDUP_REMOVED lines=10> */
.L_x_3007:
[----:B------:R-:W-:-:S09]  /*94a0*/  UISETP.NE.AND UP0, UPT, UR4, 0xf, UPT ;  /* 0x0000000f0400788c */ /* 0x000fd2000bf05270 */
[----:B------:R-:W-:Y:S05]  /*94b0*/  BRA.U !UP0, `(.L_x_3009) ;  /* 0x0000000108e07547 */ /* 0x000fea000b800000 */
[----:B------:R-:W-:-:S09]  /*94c0*/  UISETP.NE.AND UP0, UPT, UR4, 0x17, UPT ;  /* 0x000000170400788c */ /* 0x000fd2000bf05270 */
[----:B------:R-:W-:Y:S05]  /*94d0*/  BRA.U !UP0, `(.L_x_3010) ;  /* 0x00000001088c7547 */ /* 0x000fea000b800000 */
[----:B------:R-:W-:-:S09]  /*94e0*/  UISETP.NE.AND UP0, UPT, UR4, 0x18, UPT ;  /* 0x000000180400788c */ /* 0x000fd2000bf05270 */
[----:B------:R-:W-:Y:S05]  /*94f0*/  BRA.U !UP0, `(.L_x_3011) ;  /* 0x0000000108447547 */ /* 0x000fea000b800000 */
.L_x_2987:
        /* <DEDUP_REMOVED lines=16> */
.L_x_3012:
[----:B------:R-:W-:Y:S05]  /*9600*/  BRA `(.L_x_2988) ;  /* 0x0000000000947947 */ /* 0x000fea0003800000 */
.L_x_3011:
[----:B------:R-:W-:Y:S01]  /*9610*/  LOP3.LUT R6, R4, 0x7fffffff, RZ, 0xc0, !PT ;  /* 0x7fffffff04067812 */ /* 0x000fe200078ec0ff */
[----:B------:R-:W-:Y:S01]  /*9620*/  BSSY.RECONVERGENT B0, `(.L_x_3013) ;  /* 0x000000b000007945 */ /* 0x000fe20003800200 */
[----:B------:R-:W-:Y:S02]  /*9630*/  SHF.R.U32.HI R7, RZ, 0x18, R4 ;  /* 0x00000018ff077819 */ /* 0x000fe40000011604 */
[----:B------:R-:W-:Y:S02]  /*9640*/  ISETP.GT.U32.AND P0, PT, R6, 0x43efffff, PT ;  /* 0x43efffff0600780c */ /* 0x000fe40003f04070 */
[----:B------:R-:W-:-:S11]  /*9650*/  MOV R0, 0x7f ;  /* 0x0000007f00007802 */ /* 0x000fd60000000f00 */
[----:B------:R-:W-:Y:S05]  /*9660*/  @P0 BRA `(.L_x_3014) ;  /* 0x0000000000180947 */ /* 0x000fea0003800000 */
[----:B------:R-:W-:-:S13]  /*9670*/  ISETP.GE.U32.AND P0, PT, R6, 0x3c800000, PT ;  /* 0x3c8000000600780c */ /* 0x000fda0003f06070 */
[----:B------:R-:W-:-:S04]  /*9680*/  @P0 SHF.R.U32.HI R0, RZ, 0x14, R4 ;  /* 0x00000014ff000819 */ /* 0x000fc80000011604 */
[----:B------:R-:W-:-:S04]  /*9690*/  @P0 LOP3.LUT R5, R0, 0x1, RZ, 0xc0, !PT ;  /* 0x0000000100050812 */ /* 0x000fc800078ec0ff */
[----:B------:R-:W-:-:S04]  /*96a0*/  @P0 IADD3 R0, PT, PT, R4, 0x407ffff, R5 ;  /* 0x0407ffff04000810 */ /* 0x000fc80007ffe005 */
[----:B------:R-:W-:Y:S01]  /*96b0*/  @P0 SHF.R.U32.HI R0, RZ, 0x14, R0 ;  /* 0x00000014ff000819 */ /* 0x000fe20000011600 */
[----:B------:R-:W-:-:S07]  /*96c0*/  @!P0 FADD.FTZ R0, R6, 16384 ;  /* 0x4680000006008421 */ /* 0x000fce0000010000 */
.L_x_3014:
[----:B------:R-:W-:Y:S05]  /*96d0*/  BSYNC.RECONVERGENT B0 ;  /* 0x0000000000007941 */ /* 0x000fea0003800200 */
.L_x_3013:
[----:B------:R-:W-:-:S05]  /*96e0*/  LOP3.LUT R5, R0, 0x80, R7, 0xf8, !PT ;  /* 0x0000008000057812 */ /* 0x000fca00078ef807 */
[----:B------:R2:W-:Y:S01]  /*96f0*/  STG.E.U8 desc[UR36][R2.64], R5 ;  /* 0x0000000502007986 */ /* 0x0005e2000c101124 */
[----:B------:R-:W-:Y:S05]  /*9700*/  BRA `(.L_x_2988) ;  /* 0x0000000000547947 */ /* 0x000fea0003800000 */
.L_x_3010:
        /* <DEDUP_REMOVED lines=11> */
.L_x_3016:
[----:B------:R-:W-:Y:S01]  /*97c0*/  IMAD.MOV.U32 R0, RZ, RZ, 0x7f ;  /* 0x0000007fff007424 */ /* 0x000fe200078e00ff */
[----:B------:R-:W-:-:S04]  /*97d0*/  ISETP.GT.U32.AND P0, PT, R6, 0x7f800000, PT ;  /* 0x7f8000000600780c */ /* 0x000fc80003f04070 */
[----:B------:R-:W-:-:S09]  /*97e0*/  SEL R0, R0, 0x7c, P0 ;  /* 0x0000007c00007807 */ /* 0x000fd20000000000 */
.L_x_3017:
[----:B------:R-:W-:Y:S05]  /*97f0*/  BSYNC.RECONVERGENT B0 ;  /* 0x0000000000007941 */ /* 0x000fea0003800200 */
.L_x_3015:
[----:B------:R-:W-:-:S04]  /*9800*/  SHF.R.U32.HI R5, RZ, 0x18, R4 ;  /* 0x00000018ff057819 */ /* 0x000fc80000011604 */
[----:B------:R-:W-:-:S05]  /*9810*/  LOP3.LUT R5, R0, 0x80, R5, 0xf8, !PT ;  /* 0x0000008000057812 */ /* 0x000fca00078ef805 */
[----:B------:R1:W-:Y:S01]  /*9820*/  STG.E.U8 desc[UR36][R2.64], R5 ;  /* 0x0000000502007986 */ /* 0x0003e2000c101124 */
[----:B------:R-:W-:Y:S05]  /*9830*/  BRA `(.L_x_2988) ;  /* 0x0000000000087947 */ /* 0x000fea0003800000 */
.L_x_3009:
[----:B------:R-:W-:-:S05]  /*9840*/  F2FP.BF16.F32.PACK_AB R4, RZ, R4 ;  /* 0x00000004ff04723e */ /* 0x000fca00000010ff */
[----:B------:R0:W-:Y:S02]  /*9850*/  STG.E.U16 desc[UR36][R2.64], R4 ;  /* 0x0000000402007986 */ /* 0x0001e4000c101524 */
.L_x_2988:
[----:B------:R-:W-:-:S07]  /*9860*/  VIADD R17, R17, 0x80 ;  /* 0x0000008011117836 */ /* 0x000fce0000000000 */
.L_x_2953:
[----:B------:R-:W-:Y:S05]  /*9870*/  BSYNC.RECONVERGENT B7 ;  /* 0x0000000000077941 */ /* 0x000fea0003800200 */
.L_x_2952:
[----:B------:R-:W5:Y:S02]  /*9880*/  LDCU UR4, c[0x0][0x380] ;  /* 0x00007000ff0477ac */ /* 0x000f640008000800 */
[----:B-----5:R-:W-:-:S13]  /*9890*/  ISETP.GE.AND P0, PT, R17, UR4, PT ;  /* 0x0000000411007c0c */ /* 0x020fda000bf06270 */
[----:B------:R-:W-:Y:S05]  /*98a0*/  @P0 EXIT ;  /* 0x000000000000094d */ /* 0x000fea0003800000 */
[----:B------:R-:W5:Y:S01]  /*98b0*/  LDCU UR4, c[0x0][0x388] ;  /* 0x00007100ff0477ac */ /* 0x000f620008000800 */
[----:B0--34-:R-:W-:Y:S02]  /*98c0*/  HFMA2 R0, -RZ, RZ, 0, 0 ;  /* 0x00000000ff007431 */ /* 0x019fe400000001ff */
        /* <DEDUP_REMOVED lines=301> */
.L_x_3018:
[----:B------:R-:W0:Y:S01]  /*aba0*/  LDCU.128 UR8, c[0x0][0x580] ;  /* 0x0000b000ff0877ac */ /* 0x000e220008000c00 */
[----:B------:R-:W-:Y:S01]  /*abb0*/  BSSY.RECONVERGENT B6, `(.L_x_3019) ;  /* 0x0000103000067945 */ /* 0x000fe20003800200 */
[----:B------:R-:W-:-:S04]  /*abc0*/  UPRMT UR4, UR42, 0x9910, URZ ;  /* 0x000099102a047896 */ /* 0x000fc800080000ff */
[----:B------:R-:W-:Y:S01]  /*abd0*/  UISETP.GT.AND UP0, UPT, UR4, 0x9, UPT ;  /* 0x000000090400788c */ /* 0x000fe2000bf04270 */
[----:B0-----:R-:W-:Y:S02]  /*abe0*/  IADD3 R16, P0, PT, R16, UR8, RZ ;  /* 0x0000000810107c10 */ /* 0x001fe4000ff1e0ff */
[----:B-1----:R-:W-:-:S03]  /*abf0*/  IADD3 R4, P1, PT, R0, UR10, RZ ;  /* 0x0000000a00047c10 */ /* 0x002fc6000ff3e0ff */
[----:B------:R-:W-:Y:S02]  /*ac00*/  IMAD.X R17, RZ, RZ, UR9, P0 ;  /* 0x00000009ff117e24 */ /* 0x000fe400080e06ff */
[----:B--2---:R-:W-:Y:S01]  /*ac10*/  IMAD.X R5, RZ, RZ, UR11, P1 ;  /* 0x0000000bff057e24 */ /* 0x004fe200088e06ff */
        /* <DEDUP_REMOVED lines=10> */
[----:B------:R-:W-:Y:S01]  /*acc0*/  MOV R3, RZ ;  /* 0x000000ff00037202 */ /* 0x000fe20000000f00 */
[----:B--2---:R-:W2:Y:S01]  /*acd0*/  I2F.S16 R2, R2 ;  /* 0x0000000200027306 */ /* 0x004ea20000101400 */
[----:B------:R-:W-:Y:S05]  /*ace0*/  BRA `(.L_x_3025) ;  /* 0x0000000c00bc7947 */ /* 0x000fea0003800000 */
.L_x_3023:
[----:B------:R-:W2:Y:S01]  /*acf0*/  LDG.E.U8 R2, desc[UR36][R4.64] ;  /* 0x0000002404027981 */ /* 0x000ea2000c1e1100 */
[----:B------:R-:W-:Y:S01]  /*ad00*/  IMAD.MOV.U32 R3, RZ, RZ, RZ ;  /* 0x000000ffff037224 */ /* 0x000fe200078e00ff */
[----:B--2---:R-:W-:Y:S01]  /*ad10*/  I2FP.F32.U32 R2, R2 ;  /* 0x0000000200027245 */ /* 0x004fe20000201000 */
[----:B------:R-:W-:Y:S06]  /*ad20*/  BRA `(.L_x_3025) ;  /* 0x0000000c00ac7947 */ /* 0x000fec0003800000 */
.L_x_3022:
        /* <DEDUP_REMOVED lines=8> */
[----:B--2---:R3:W4:Y:S02]  /*adb0*/  I2F.S64 R2, R4 ;  /* 0x0000000400027312 */ /* 0x0047240000301400 */
[----:B---34-:R-:W-:Y:S05]  /*adc0*/  BRA `(.L_x_3025) ;  /* 0x0000000c00847947 */ /* 0x018fea0003800000 */
.L_x_3027:
[----:B------:R-:W2:Y:S01]  /*add0*/  LDG.E R2, desc[UR36][R4.64] ;  /* 0x0000002404027981 */ /* 0x000ea2000c1e1900 */
[----:B------:R-:W-:Y:S01]  /*ade0*/  HFMA2 R3, -RZ, RZ, 0, 0 ;  /* 0x00000000ff037431 */ /* 0x000fe200000001ff */
[----:B--2---:R-:W-:Y:S01]  /*adf0*/  I2FP.F32.S32 R2, R2 ;  /* 0x0000000200027245 */ /* 0x004fe20000201400 */
[----:B------:R-:W-:Y:S06]  /*ae00*/  BRA `(.L_x_3025) ;  /* 0x0000000c00747947 */ /* 0x000fec0003800000 */
.L_x_3026:
[----:B------:R-:W2:Y:S01]  /*ae10*/  LDG.E.U16 R2, desc[UR36][R4.64] ;  /* 0x0000002404027981 */ /* 0x000ea2000c1e1500 */
[----:B------:R-:W-:Y:S01]  /*ae20*/  IMAD.MOV.U32 R3, RZ, RZ, RZ ;  /* 0x000000ffff037224 */ /* 0x000fe200078e00ff */
[----:B--2---:R-:W3:Y:S01]  /*ae30*/  I2F.S16 R2, R2 ;  /* 0x0000000200027306 */ /* 0x004ee20000101400 */
[----:B------:R-:W-:Y:S05]  /*ae40*/  BRA `(.L_x_3025) ;  /* 0x0000000c00647947 */ /* 0x000fea0003800000 */
.L_x_3021:
        /* <DEDUP_REMOVED lines=9> */
.L_x_3029:
[----:B------:R-:W2:Y:S01]  /*aee0*/  LDG.E.U16 R2, desc[UR36][R4.64] ;  /* 0x0000002404027981 */ /* 0x000ea2000c1e1500 */
[----:B------:R-:W-:Y:S01]  /*aef0*/  MOV R3, RZ ;  /* 0x000000ff00037202 */ /* 0x000fe20000000f00 */
[----:B--2---:R-:W-:Y:S01]  /*af00*/  HADD2.F32 R2, -RZ, R2.H0_H0 ;  /* 0x20000002ff027230 */ /* 0x004fe20000004100 */
[----:B------:R-:W-:Y:S06]  /*af10*/  BRA `(.L_x_3025) ;  /* 0x0000000c00307947 */ /* 0x000fec0003800000 */
.L_x_3028:
        /* <DEDUP_REMOVED lines=8> */
.L_x_3031:
[----:B------:R-:W2:Y:S02]  /*afa0*/  LDG.E R3, desc[UR36][R4.64] ;  /* 0x0000002404037981 */ /* 0x000ea4000c1e1900 */
[--C-:B--2---:R-:W-:Y:S02]  /*afb0*/  HADD2.F32 R2, -RZ, R3.reuse.H0_H0 ;  /* 0x20000003ff027230 */ /* 0x104fe40000004100 */
[----:B------:R-:W-:Y:S01]  /*afc0*/  HADD2.F32 R3, -RZ, R3.H1_H1 ;  /* 0x30000003ff037230 */ /* 0x000fe20000004100 */
[----:B------:R-:W-:Y:S06]  /*afd0*/  BRA `(.L_x_3025) ;  /* 0x0000000c00007947 */ /* 0x000fec0003800000 */
.L_x_3030:
        /* <DEDUP_REMOVED lines=12> */
.L_x_3020:
        /* <DEDUP_REMOVED lines=13> */
.L_x_3034:
        /* <DEDUP_REMOVED lines=22> */
.L_x_3033:
        /* <DEDUP_REMOVED lines=26> */
.L_x_3036:
        /* <DEDUP_REMOVED lines=13> */
.L_x_3035:
[----:B------:R-:W2:Y:S01]  /*b540*/  LDG.E.U16 R2, desc[UR36][R4.64] ;  /* 0x0000002404027981 */ /* 0x000ea2000c1e1500 */
[----:B------:R-:W-:Y:S01]  /*b550*/  IMAD.MOV.U32 R3, RZ, RZ, RZ ;  /* 0x000000ffff037224 */ /* 0x000fe200078e00ff */
[----:B--2---:R-:W-:Y:S01]  /*b560*/  SHF.L.U32 R2, R2, 0x10, RZ ;  /* 0x0000001002027819 */ /* 0x004fe200000006ff */
[----:B------:R-:W-:Y:S06]  /*b570*/  BRA `(.L_x_3025) ;  /* 0x0000000400987947 */ /* 0x000fec0003800000 */
.L_x_3032:
        /* <DEDUP_REMOVED lines=12> */
.L_x_3039:
        /* <DEDUP_REMOVED lines=20> */
.L_x_3041:
[----:B------:R-:W-:Y:S05]  /*b780*/  BSYNC.RECONVERGENT B0 ;  /* 0x0000000000007941 */ /* 0x000fea0003800200 */
.L_x_3040:
[----:B------:R-:W-:Y:S01]  /*b790*/  IMAD.SHL.U32 R0, R0, 0x100000, RZ ;  /* 0x0010000000007824 */ /* 0x000fe200078e00ff */
[----:B------:R-:W-:-:S04]  /*b7a0*/  LEA R2, R2, 0x3b800000, 0x17 ;  /* 0x3b80000002027811 */ /* 0x000fc800078eb8ff */
[----:B------:R-:W-:Y:S01]  /*b7b0*/  LOP3.LUT R2, R2, R0, R9, 0xfe, !PT ;  /* 0x0000000002027212 */ /* 0x000fe200078efe09 */
[----:B------:R-:W-:Y:S06]  /*b7c0*/  BRA `(.L_x_3025) ;  /* 0x0000000400047947 */ /* 0x000fec0003800000 */
.L_x_3038:
        /* <DEDUP_REMOVED lines=20> */
.L_x_3043:
[----:B------:R-:W-:Y:S05]  /*b910*/  BSYNC.RECONVERGENT B0 ;  /* 0x0000000000007941 */ /* 0x000fea0003800200 */
.L_x_3042:
[----:B------:R-:W-:Y:S02]  /*b920*/  SHF.L.U32 R0, R0, 0x15, RZ ;  /* 0x0000001500007819 */ /* 0x000fe400000006ff */
[----:B------:R-:W-:-:S04]  /*b930*/  LEA R2, R2, 0x37800000, 0x17 ;  /* 0x3780000002027811 */ /* 0x000fc800078eb8ff */
[----:B------:R-:W-:Y:S01]  /*b940*/  LOP3.LUT R2, R2, R0, R9, 0xfe, !PT ;  /* 0x0000000002027212 */ /* 0x000fe200078efe09 */
[----:B------:R-:W-:Y:S06]  /*b950*/  BRA `(.L_x_3025) ;  /* 0x0000000000a07947 */ /* 0x000fec0003800000 */
.L_x_3037:
        /* <DEDUP_REMOVED lines=15> */
.L_x_3024:
        /* <DEDUP_REMOVED lines=16> */
.L_x_3046:
[----:B------:R-:W-:Y:S01]  /*bb50*/  CS2R R2, SRZ ;  /* 0x0000000000027805 */ /* 0x000fe2000001ff00 */
[----:B------:R-:W-:Y:S06]  /*bb60*/  BRA `(.L_x_3025) ;  /* 0x00000000001c7947 */ /* 0x000fec0003800000 */
.L_x_3045:
[----:B------:R-:W2:Y:S01]  /*bb70*/  LDG.E.64 R4, desc[UR36][R4.64] ;  /* 0x0000002404047981 */ /* 0x000ea2000c1e1b00 */
[----:B------:R-:W-:Y:S01]  /*bb80*/  IMAD.MOV.U32 R3, RZ, RZ, RZ ;  /* 0x000000ffff037224 */ /* 0x000fe200078e00ff */
[----:B--2---:R0:W1:Y:S02]  /*bb90*/  I2F.U64 R2, R4 ;  /* 0x0000000400027312 */ /* 0x0040640000301000 */
[----:B01----:R-:W-:Y:S05]  /*bba0*/  BRA `(.L_x_3025) ;  /* 0x00000000000c7947 */ /* 0x003fea0003800000 */
.L_x_3044:
[----:B------:R-:W2:Y:S01]  /*bbb0*/  LDG.E R2, desc[UR36][R4.64] ;  /* 0x0000002404027981 */ /* 0x000ea2000c1e1900 */
[----:B------:R-:W-:Y:S02]  /*bbc0*/  MOV R3, RZ ;  /* 0x000000ff00037202 */ /* 0x000fe40000000f00 */
[----:B--2---:R-:W-:-:S07]  /*bbd0*/  I2FP.F32.U32 R2, R2 ;  /* 0x0000000200027245 */ /* 0x004fce0000201000 */
.L_x_3025:
[----:B------:R-:W-:Y:S05]  /*bbe0*/  BSYNC.RECONVERGENT B6 ;  /* 0x0000000000067941 */ /* 0x000fea0003800200 */
.L_x_3019:
[----:B------:R-:W0:Y:S01]  /*bbf0*/  LDC.64 R6, c[0x0][0x590] ;  /* 0x00016400ff067b82 */ /* 0x000e220000000a00 */
[----:B------:R-:W4:Y:S01]  /*bc00*/  LDCU UR5, c[0x0][0x598] ;  /* 0x0000b300ff0577ac */ /* 0x000f220008000800 */
[C---:B-----5:R-:W-:Y:S02]  /*bc10*/  FSETP.NEU.FTZ.AND P3, PT, R3.reuse, +INF , PT ;  /* 0x7f8000000300780b */ /* 0x060fe40003f7d000 */
[C---:B--23--:R-:W-:Y:S01]  /*bc20*/  FSETP.NEU.FTZ.AND P2, PT, R2.reuse, -INF , PT ;  /* 0xff8000000200780b */ /* 0x04cfe20003f5d000 */
[----:B------:R-:W-:Y:S01]  /*bc30*/  UPRMT UR4, UR41, 0x9910, URZ ;  /* 0x0000991029047896 */ /* 0x000fe200080000ff */
[C---:B------:R-:W-:Y:S02]  /*bc40*/  FSETP.NAN.FTZ.AND P0, PT, |R2|.reuse, |R2|, PT ;  /* 0x400000020200720b */ /* 0x040fe40003f18200 */
[----:B------:R-:W-:Y:S01]  /*bc50*/  FSETP.NEU.FTZ.AND P1, PT, R2, +INF , PT ;  /* 0x7f8000000200780b */ /* 0x000fe20003f3d000 */
[----:B------:R-:W-:Y:S01]  /*bc60*/  UISETP.GT.AND UP0, UPT, UR4, 0x9, UPT ;  /* 0x000000090400788c */ /* 0x000fe2000bf04270 */
[----:B------:R-:W-:-:S02]  /*bc70*/  FSETP.NEU.FTZ.AND P4, PT, R3, -INF , PT ;  /* 0xff8000000300780b */ /* 0x000fc40003f9d000 */
[----:B----4-:R-:W-:Y:S02]  /*bc80*/  FSEL R2, R2, UR5, P2 ;  /* 0x0000000502027c08 */ /* 0x010fe40009000000 */
[C---:B------:R-:W-:Y:S02]  /*bc90*/  FSETP.NAN.FTZ.AND P2, PT, |R3|.reuse, |R3|, PT ;  /* 0x400000030300720b */ /* 0x040fe40003f58200 */
[----:B01----:R-:W-:Y:S02]  /*bca0*/  FSEL R5, R2, R7, P1 ;  /* 0x0000000702057208 */ /* 0x003fe40000800000 */
[----:B------:R-:W-:Y:S02]  /*bcb0*/  @P3 FSEL R7, R3, UR5, P4 ;  /* 0x0000000503073c08 */ /* 0x000fe4000a000000 */
[-C--:B------:R-:W-:Y:S02]  /*bcc0*/  FSEL R2, R5, R6.reuse, !P0 ;  /* 0x0000000605027208 */ /* 0x080fe40004000000 */
        /* <DEDUP_REMOVED lines=11> */
[----:B0-----:R-:W-:Y:S01]  /*bd80*/  STG.E.U8 desc[UR36][R16.64], R3 ;  /* 0x0000000310007986 */ /* 0x001fe2000c101124 */
[----:B------:R-:W-:Y:S05]  /*bd90*/  EXIT ;  /* 0x000000000000794d */ /* 0x000fea0003800000 */
.L_x_3050:
[----:B------:R-:W0:Y:S02]  /*bda0*/  F2I.S64.TRUNC R2, R2 ;  /* 0x0000000200027311 */ /* 0x000e24000020d900 */
[----:B0-----:R-:W-:-:S05]  /*bdb0*/  IMAD.MOV.U32 R5, RZ, RZ, R2 ;  /* 0x000000ffff057224 */ /* 0x001fca00078e0002 */
[----:B------:R-:W-:Y:S01]  /*bdc0*/  STG.E.U8 desc[UR36][R16.64], R5 ;  /* 0x0000000510007986 */ /* 0x000fe2000c101124 */
[----:B------:R-:W-:Y:S05]  /*bdd0*/  EXIT ;  /* 0x000000000000794d */ /* 0x000fea0003800000 */
.L_x_3049:
[----:B------:R-:W-:-:S09]  /*bde0*/  UISETP.NE.AND UP0, UPT, UR4, 0x2, UPT ;  /* 0x000000020400788c */ /* 0x000fd2000bf05270 */
[----:B------:R-:W-:Y:S05]  /*bdf0*/  BRA.U !UP0, `(.L_x_3052) ;  /* 0x0000000108287547 */ /* 0x000fea000b800000 */
[----:B------:R-:W-:-:S09]  /*be00*/  UISETP.NE.AND UP0, UPT, UR4, 0x3, UPT ;  /* 0x000000030400788c */ /* 0x000fd2000bf05270 */
[----:B------:R-:W-:Y:S05]  /*be10*/  BRA.U !UP0, `(.L_x_3053) ;  /* 0x0000000108147547 */ /* 0x000fea000b800000 */
[----:B------:R-:W-:-:S09]  /*be20*/  UISETP.NE.AND UP0, UPT, UR4, 0x4, UPT ;  /* 0x000000040400788c */ /* 0x000fd2000bf05270 */
[----:B------:R-:W-:Y:S05]  /*be30*/  BRA.U UP0, `(.L_x_3051) ;  /* 0x00000009004c7547 */ /* 0x000fea000b800000 */
[----:B------:R-:W0:Y:S02]  /*be40*/  F2I.S64.TRUNC R2, R2 ;  /* 0x0000000200027311 */ /* 0x000e24000020d900 */
[----:B0-----:R-:W-:Y:S01]  /*be50*/  STG.E.64 desc[UR36][R16.64], R2 ;  /* 0x0000000210007986 */ /* 0x001fe2000c101b24 */
[----:B------:R-:W-:Y:S05]  /*be60*/  EXIT ;  /* 0x000000000000794d */ /* 0x000fea0003800000 */
.L_x_3053:
[----:B------:R-:W0:Y:S02]  /*be70*/  F2I.FTZ.TRUNC.NTZ R3, R2 ;  /* 0x0000000200037305 */ /* 0x000e24000021f100 */
[----:B0-----:R-:W-:Y:S01]  /*be80*/  STG.E desc[UR36][R16.64], R3 ;  /* 0x0000000310007986 */ /* 0x001fe2000c101924 */
[----:B------:R-:W-:Y:S05]  /*be90*/  EXIT ;  /* 0x000000000000794d */ /* 0x000fea0003800000 */
.L_x_3052:
[----:B------:R-:W0:Y:S02]  /*bea0*/  F2I.FTZ.TRUNC.NTZ R3, R2 ;  /* 0x0000000200037305 */ /* 0x000e24000021f100 */
[----:B0-----:R-:W-:Y:S01]  /*beb0*/  STG.E.U16 desc[UR36][R16.64], R3 ;  /* 0x0000000310007986 */ /* 0x001fe2000c101524 */
[----:B------:R-:W-:Y:S05]  /*bec0*/  EXIT ;  /* 0x000000000000794d */ /* 0x000fea0003800000 */
.L_x_3048:
[----:B------:R-:W-:-:S09]  /*bed0*/  UISETP.GT.AND UP0, UPT, UR4, 0x6, UPT ;  /* 0x000000060400788c */ /* 0x000fd2000bf04270 */
[----:B------:R-:W-:Y:S05]  /*bee0*/  BRA.U UP0, `(.L_x_3054) ;  /* 0x0000000100247547 */ /* 0x000fea000b800000 */
[----:B------:R-:W-:-:S09]  /*bef0*/  UISETP.NE.AND UP0, UPT, UR4, 0x5, UPT ;  /* 0x000000050400788c */ /* 0x000fd2000bf05270 */
[----:B------:R-:W-:Y:S05]  /*bf00*/  BRA.U !UP0, `(.L_x_3055) ;  /* 0x0000000108107547 */ /* 0x000fea000b800000 */
[----:B------:R-:W-:-:S09]  /*bf10*/  UISETP.NE.AND UP0, UPT, UR4, 0x6, UPT ;  /* 0x000000060400788c */ /* 0x000fd2000bf05270 */
[----:B------:R-:W-:Y:S05]  /*bf20*/  BRA.U UP0, `(.L_x_3051) ;  /* 0x0000000900107547 */ /* 0x000fea000b800000 */
[----:B------:R-:W-:Y:S01]  /*bf30*/  STG.E desc[UR36][R16.64], R2 ;  /* 0x0000000210007986 */ /* 0x000fe2000c101924 */
[----:B------:R-:W-:Y:S05]  /*bf40*/  EXIT ;  /* 0x000000000000794d */ /* 0x000fea0003800000 */
.L_x_3055:
[----:B------:R-:W-:-:S05]  /*bf50*/  F2FP.F16.F32.PACK_AB R2, RZ, R2 ;  /* 0x00000002ff02723e */ /* 0x000fca00000000ff */
[----:B------:R-:W-:Y:S01]  /*bf60*/  STG.E.U16 desc[UR36][R16.64], R2 ;  /* 0x0000000210007986 */ /* 0x000fe2000c101524 */
[----:B------:R-:W-:Y:S05]  /*bf70*/  EXIT ;  /* 0x000000000000794d */ /* 0x000fea0003800000 */
.L_x_3054:
[----:B------:R-:W-:-:S09]  /*bf80*/  UISETP.NE.AND UP0, UPT, UR4, 0x7, UPT ;  /* 0x000000070400788c */ /* 0x000fd2000bf05270 */
[----:B------:R-:W-:Y:S05]  /*bf90*/  BRA.U !UP0, `(.L_x_3056) ;  /* 0x0000000108247547 */ /* 0x000fea000b800000 */
[----:B------:R-:W-:-:S09]  /*bfa0*/  UISETP.NE.AND UP0, UPT, UR4, 0x8, UPT ;  /* 0x000000080400788c */ /* 0x000fd2000bf05270 */
[----:B------:R-:W-:Y:S05]  /*bfb0*/  BRA.U !UP0, `(.L_x_3057) ;  /* 0x0000000108107547 */ /* 0x000fea000b800000 */
[----:B------:R-:W-:-:S09]  /*bfc0*/  UISETP.NE.AND UP0, UPT, UR4, 0x9, UPT ;  /* 0x000000090400788c */ /* 0x000fd2000bf05270 */
[----:B------:R-:W-:Y:S05]  /*bfd0*/  BRA.U UP0, `(.L_x_3051) ;  /* 0x0000000500e47547 */ /* 0x000fea000b800000 */
[----:B------:R-:W-:Y:S01]  /*bfe0*/  STG.E.64 desc[UR36][R16.64], R2 ;  /* 0x0000000210007986 */ /* 0x000fe2000c101b24 */
[----:B------:R-:W-:Y:S05]  /*bff0*/  EXIT ;  /* 0x000000000000794d */ /* 0x000fea0003800000 */
.L_x_3057:
[----:B------:R-:W-:-:S05]  /*c000*/  F2FP.F16.F32.PACK_AB R3, R3, R2 ;  /* 0x000000020303723e */ /* 0x000fca00000000ff */
[----:B------:R-:W-:Y:S01]  /*c010*/  STG.E desc[UR36][R16.64], R3 ;  /* 0x0000000310007986 */ /* 0x000fe2000c101924 */
[----:B------:R-:W-:Y:S05]  /*c020*/  EXIT ;  /* 0x000000000000794d */ /* 0x000fea0003800000 */
.L_x_3056:
[----:B------:R-:W-:-:S06]  /*c030*/  FMUL.FTZ R2, R2, 1 ;  /* 0x3f80000002027820 */ /* 0x000fcc0000410000 */
[----:B------:R-:W0:Y:S02]  /*c040*/  F2F.F64.F32 R2, R2 ;  /* 0x0000000200027310 */ /* 0x000e240000201800 */
[----:B0-----:R-:W-:Y:S01]  /*c050*/  STG.E.64 desc[UR36][R16.64], R2 ;  /* 0x0000000210007986 */ /* 0x001fe2000c101b24 */
[----:B------:R-:W-:Y:S05]  /*c060*/  EXIT ;  /* 0x000000000000794d */ /* 0x000fea0003800000 */
.L_x_3047:
        /* <DEDUP_REMOVED lines=11> */
[----:B0-----:R-:W-:Y:S01]  /*c120*/  STG.E.U16 desc[UR36][R16.64], R3 ;  /* 0x0000000310007986 */ /* 0x001fe2000c101524 */
[----:B------:R-:W-:Y:S05]  /*c130*/  EXIT ;  /* 0x000000000000794d */ /* 0x000fea0003800000 */
.L_x_3061:
        /* <DEDUP_REMOVED lines=16> */
.L_x_3064:
[----:B------:R-:W-:-:S04]  /*c240*/  SHF.R.U32.HI R2, RZ, 0x18, R2 ;  /* 0x00000018ff027819 */ /* 0x000fc80000011602 */
[----:B------:R-:W-:-:S04]  /*c250*/  LOP3.LUT R2, R3, 0x80, R2, 0xf8, !PT ;  /* 0x0000008003027812 */ /* 0x000fc800078ef802 */
[----:B------:R-:W-:-:S07]  /*c260*/  PRMT R8, R2, 0x7610, R8 ;  /* 0x0000761002087816 */ /* 0x000fce0000000008 */
.L_x_3063:
[----:B------:R-:W-:Y:S05]  /*c270*/  BSYNC.RECONVERGENT B0 ;  /* 0x0000000000007941 */ /* 0x000fea0003800200 */
.L_x_3062:
[----:B------:R-:W-:Y:S01]  /*c280*/  STG.E.U8 desc[UR36][R16.64], R8 ;  /* 0x0000000810007986 */ /* 0x000fe2000c101124 */
[----:B------:R-:W-:Y:S05]  /*c290*/  EXIT ;  /* 0x000000000000794d */ /* 0x000fea0003800000 */
.L_x_3060:
        /* <DEDUP_REMOVED lines=16> */
.L_x_3067:
[----:B------:R-:W-:-:S04]  /*c3a0*/  SHF.R.U32.HI R2, RZ, 0x18, R2 ;  /* 0x00000018ff027819 */ /* 0x000fc80000011602 */
[----:B------:R-:W-:-:S04]  /*c3b0*/  LOP3.LUT R3, R3, 0x80, R2, 0xf8, !PT ;  /* 0x0000008003037812 */ /* 0x000fc800078ef802 */
[----:B------:R-:W-:-:S07]  /*c3c0*/  PRMT R8, R3, 0x7610, R8 ;  /* 0x0000761003087816 */ /* 0x000fce0000000008 */
.L_x_3066:
[----:B------:R-:W-:Y:S05]  /*c3d0*/  BSYNC.RECONVERGENT B0 ;  /* 0x0000000000007941 */ /* 0x000fea0003800200 */
.L_x_3065:
[----:B------:R-:W-:Y:S01]  /*c3e0*/  STG.E.U8 desc[UR36][R16.64], R8 ;  /* 0x0000000810007986 */ /* 0x000fe2000c101124 */
[----:B------:R-:W-:Y:S05]  /*c3f0*/  EXIT ;  /* 0x000000000000794d */ /* 0x000fea0003800000 */
.L_x_3059:
        /* <DEDUP_REMOVED lines=21> */
.L_x_3069:
[----:B------:R-:W0:Y:S02]  /*c550*/  F2I.U64.TRUNC R2, R2 ;  /* 0x0000000200027311 */ /* 0x000e24000020d800 */
[----:B0-----:R-:W-:Y:S01]  /*c560*/  STG.E.64 desc[UR36][R16.64], R2 ;  /* 0x0000000210007986 */ /* 0x001fe2000c101b24 */
[----:B------:R-:W-:Y:S05]  /*c570*/  EXIT ;  /* 0x000000000000794d */ /* 0x000fea0003800000 */
.L_x_3068:
[----:B------:R-:W0:Y:S02]  /*c580*/  F2I.FTZ.U32.TRUNC.NTZ R3, R2 ;  /* 0x0000000200037305 */ /* 0x000e24000021f000 */
[----:B0-----:R-:W-:Y:S01]  /*c590*/  STG.E desc[UR36][R16.64], R3 ;  /* 0x0000000310007986 */ /* 0x001fe2000c101924 */
[----:B------:R-:W-:Y:S05]  /*c5a0*/  EXIT ;  /* 0x000000000000794d */ /* 0x000fea0003800000 */
.L_x_3058:
        /* <DEDUP_REMOVED lines=10> */
[----:B------:R-:W-:Y:S01]  /*c650*/  STG.E.U8 desc[UR36][R16.64], R3 ;  /* 0x0000000310007986 */ /* 0x000fe2000c101124 */
[----:B------:R-:W-:Y:S05]  /*c660*/  EXIT ;  /* 0x000000000000794d */ /* 0x000fea0003800000 */
.L_x_3071:
        /* <DEDUP_REMOVED lines=8> */
[----:B0-----:R-:W-:Y:S01]  /*c6f0*/  STG.E.128 desc[UR36][R16.64], R4 ;  /* 0x0000000410007986 */ /* 0x001fe2000c101d24 */
[----:B------:R-:W-:Y:S05]  /*c700*/  EXIT ;  /* 0x000000000000794d */ /* 0x000fea0003800000 */
.L_x_3070:
[----:B------:R-:W-:-:S09]  /*c710*/  UISETP.NE.AND UP0, UPT, UR4, 0xf, UPT ;  /* 0x0000000f0400788c */ /* 0x000fd2000bf05270 */
[----:B------:R-:W-:Y:S05]  /*c720*/  BRA.U !UP0, `(.L_x_3072) ;  /* 0x0000000108e07547 */ /* 0x000fea000b800000 */
[----:B------:R-:W-:-:S09]  /*c730*/  UISETP.NE.AND UP0, UPT, UR4, 0x17, UPT ;  /* 0x000000170400788c */ /* 0x000fd2000bf05270 */
[----:B------:R-:W-:Y:S05]  /*c740*/  BRA.U !UP0, `(.L_x_3073) ;  /* 0x00000001088c7547 */ /* 0x000fea000b800000 */
[----:B------:R-:W-:-:S09]  /*c750*/  UISETP.NE.AND UP0, UPT, UR4, 0x18, UPT ;  /* 0x000000180400788c */ /* 0x000fd2000bf05270 */
[----:B------:R-:W-:Y:S05]  /*c760*/  BRA.U !UP0, `(.L_x_3074) ;  /* 0x0000000108447547 */ /* 0x000fea000b800000 */
.L_x_3051:
        /* <DEDUP_REMOVED lines=16> */
.L_x_3075:
[----:B------:R-:W-:Y:S05]  /*c870*/  EXIT ;  /* 0x000000000000794d */ /* 0x000fea0003800000 */
.L_x_3074:
        /* <DEDUP_REMOVED lines=12> */
.L_x_3077:
[----:B------:R-:W-:Y:S05]  /*c940*/  BSYNC.RECONVERGENT B0 ;  /* 0x0000000000007941 */ /* 0x000fea0003800200 */
.L_x_3076:
[----:B------:R-:W-:-:S05]  /*c950*/  LOP3.LUT R3, R0, 0x80, R5, 0xf8, !PT ;  /* 0x0000008000037812 */ /* 0x000fca00078ef805 */
[----:B------:R-:W-:Y:S01]  /*c960*/  STG.E.U8 desc[UR36][R16.64], R3 ;  /* 0x0000000310007986 */ /* 0x000fe2000c101124 */
[----:B------:R-:W-:Y:S05]  /*c970*/  EXIT ;  /* 0x000000000000794d */ /* 0x000fea0003800000 */
.L_x_3073:
        /* <DEDUP_REMOVED lines=11> */
.L_x_3079:
[----:B------:R-:W-:Y:S02]  /*ca30*/  ISETP.GT.U32.AND P0, PT, R4, 0x7f800000, PT ;  /* 0x7f8000000400780c */ /* 0x000fe40003f04070 */
[----:B------:R-:W-:-:S04]  /*ca40*/  MOV R0, 0x7f ;  /* 0x0000007f00007802 */ /* 0x000fc80000000f00 */
[----:B------:R-:W-:-:S07]  /*ca50*/  SEL R0, R0, 0x7c, P0 ;  /* 0x0000007c00007807 */ /* 0x000fce0000000000 */
.L_x_3080:
[----:B------:R-:W-:Y:S05]  /*ca60*/  BSYNC.RECONVERGENT B0 ;  /* 0x0000000000007941 */ /* 0x000fea0003800200 */
.L_x_3078:
[----:B------:R-:W-:-:S04]  /*ca70*/  SHF.R.U32.HI R3, RZ, 0x18, R2 ;  /* 0x00000018ff037819 */ /* 0x000fc80000011602 */
[----:B------:R-:W-:-:S05]  /*ca80*/  LOP3.LUT R3, R0, 0x80, R3, 0xf8, !PT ;  /* 0x0000008000037812 */ /* 0x000fca00078ef803 */
[----:B------:R-:W-:Y:S01]  /*ca90*/  STG.E.U8 desc[UR36][R16.64], R3 ;  /* 0x0000000310007986 */ /* 0x000fe2000c101124 */
[----:B------:R-:W-:Y:S05]  /*caa0*/  EXIT ;  /* 0x000000000000794d */ /* 0x000fea0003800000 */
.L_x_3072:
[----:B------:R-:W-:-:S05]  /*cab0*/  F2FP.BF16.F32.PACK_AB R2, RZ, R2 ;  /* 0x00000002ff02723e */ /* 0x000fca00000010ff */
[----:B------:R-:W-:Y:S01]  /*cac0*/  STG.E.U16 desc[UR36][R16.64], R2 ;  /* 0x0000000210007986 */ /* 0x000fe2000c101524 */
[----:B------:R-:W-:Y:S05]  /*cad0*/  EXIT ;  /* 0x000000000000794d */ /* 0x000fea0003800000 */
.L_x_3081:
        /* <DEDUP_REMOVED lines=10> */
.L_x_35813:


//--------------------- .text._ZN2at6native27unrolled_elementwise_kernelIZZZNS0_22nan_to_num_kernel_cudaERNS_18TensorIteratorBaseESt8optionalIdES5_S5_ENKUlvE_clEvENKUlvE0_clEvEUlN3c107complexIfEEE_St5arrayIPcLm2EELi4E23TrivialOffsetCalculatorILi1EjESG_NS0_6memory12LoadWithCastILi1EEENSH_13StoreWithCastILi1EEEEEviT_T0_T2_T3_T4_T5_ --------------------------
	.section	.text._ZN2at6native27unrolled_elementwise_kernelIZZZNS0_22nan_to_num_kernel_cudaERNS_18TensorIteratorBaseESt8optionalIdES5_S5_ENKUlvE_clEvENKUlvE0_clEvEUlN3c107complexIfEEE_St5arrayIPcLm2EELi4E23TrivialOffsetCalculatorILi1EjESG_NS0_6memory12LoadWithCastILi1EEENSH_13StoreWithCastILi1EEEEEviT_T0_T2_T3_T4_T5_,"ax",@progbits
	.align	128
        .global         _ZN2at6native27unrolled_elementwise_kernelIZZZNS0_22nan_to_num_kernel_cudaERNS_18TensorIteratorBaseESt8optionalIdES5_S5_ENKUlvE_clEvENKUlvE0_clEvEUlN3c107complexIfEEE_St5arrayIPcLm2EELi4E23TrivialOffsetCalculatorILi1EjESG_NS0_6memory12LoadWithCastILi1EEENSH_13StoreWithCastILi1EEEEEviT_T0_T2_T3_T4_T5_
        .type           _ZN2at6native27unrolled_elementwise_kernelIZZZNS0_22nan_to_num_kernel_cudaERNS_18TensorIteratorBaseESt8optionalIdES5_S5_ENKUlvE_clEvENKUlvE0_clEvEUlN3c107complexIfEEE_St5arrayIPcLm2EELi4E23TrivialOffsetCalculatorILi1EjESG_NS0_6memory12LoadWithCastILi1EEENSH_13StoreWithCastILi1EEEEEviT_T0_T2_T3_T4_T5_,@function
        .size           _ZN2at6native27unrolled_elementwise_kernelIZZZNS0_22nan_to_num_kernel_cudaERNS_18TensorIteratorBaseESt8optionalIdES5_S5_ENKUlvE_clEvENKUlvE0_clEvEUlN3c107complexIfEEE_St5arrayIPcLm2EELi4E23TrivialOffsetCalculatorILi1EjESG_NS0_6memory12LoadWithCastILi1EEENSH_13StoreWithCastILi1EEEEEviT_T0_T2_T3_T4_T5_,(.L_x_35814 - _ZN2at6native27unrolled_elementwise_kernelIZZZNS0_22nan_to_num_kernel_cudaERNS_18TensorIteratorBaseESt8optionalIdES5_S5_ENKUlvE_clEvENKUlvE0_clEvEUlN3c107complexIfEEE_St5arrayIPcLm2EELi4E23TrivialOffsetCalculatorILi1EjESG_NS0_6memory12LoadWithCastILi1EEENSH_13StoreWithCastILi1EEEEEviT_T0_T2_T3_T4_T5_)
        .other          _ZN2at6native27unrolled_elementwise_kernelIZZZNS0_22nan_to_num_kernel_cudaERNS_18TensorIteratorBaseESt8optionalIdES5_S5_ENKUlvE_clEvENKUlvE0_clEvEUlN3c107complexIfEEE_St5arrayIPcLm2EELi4E23TrivialOffsetCalculatorILi1EjESG_NS0_6memory12LoadWithCastILi1EEENSH_13StoreWithCastILi1EEEEEviT_T0_T2_T3_T4_T5_,@"STO_CUDA_ENTRY STV_DEFAULT"
_ZN2at6native27unrolled_elementwise_kernelIZZZNS0_22nan_to_num_kernel_cudaERNS_18TensorIteratorBaseESt8optionalIdES5_S5_ENKUlvE_clEvENKUlvE0_clEvEUlN3c107complexIfEEE_St5arrayIPcLm2EELi4E23TrivialOffsetCalculatorILi1EjESG_NS0_6memory12LoadWithCastILi1EEENSH_13StoreWithCastILi1EEEEEviT_T0_T2_T3_T4_T5_:
.text._ZN2at6native27unrolled_elementwise_kernelIZZZNS0_22nan_to_num_kernel_cudaERNS_18TensorIteratorBaseESt8optionalIdES5_S5_ENKUlvE_clEvENKUlvE0_clEvEUlN3c107complexIfEEE_St5arrayIPcLm2EELi4E23TrivialOffsetCalculatorILi1EjESG_NS0_6memory12LoadWithCastILi1EEENSH_13StoreWithCastILi1EEEEEviT_T0_T2_T3_T4_T5_:
        /* <DEDUP_REMOVED lines=32> */
[----:B--2---:R2:W3:Y:S01]  /*0200*/  I2F.S16 R16, R4 ;  /* 0x0000000400107306 */ /* 0x0044e20000101400 */
[----:B------:R-:W-:Y:S05]  /*0210*/  BRA `(.L_x_3090) ;  /* 0x0000000c00c07947 */ /* 0x000fea0003800000 */
.L_x_3088:
[----:B------:R-:W2:Y:S01]  /*0220*/  LDG.E.U8 R4, desc[UR36][R4.64] ;  /* 0x0000002404047981 */ /* 0x000ea2000c1e1100 */
[----:B------:R-:W-:Y:S01]  /*0230*/  IMAD.MOV.U32 R17, RZ, RZ, RZ ;  /* 0x000000ffff117224 */ /* 0x000fe200078e00ff */
[----:B--2---:R-:W-:Y:S01]  /*0240*/  I2FP.F32.U32 R16, R4 ;  /* 0x0000000400107245 */ /* 0x004fe20000201000 */
[----:B------:R-:W-:Y:S06]  /*0250*/  BRA `(.L_x_3090) ;  /* 0x0000000c00b07947 */ /* 0x000fec0003800000 */
.L_x_3087:
        /* <DEDUP_REMOVED lines=8> */
[----:B--2---:R0:W1:Y:S02]  /*02e0*/  I2F.S64 R16, R4 ;  /* 0x0000000400107312 */ /* 0x0040640000301400 */
[----:B01----:R-:W-:Y:S05]  /*02f0*/  BRA `(.L_x_3090) ;  /* 0x0000000c00887947 */ /* 0x003fea0003800000 */
.L_x_3092:
[----:B------:R-:W2:Y:S01]  /*0300*/  LDG.E R4, desc[UR36][R4.64] ;  /* 0x0000002404047981 */ /* 0x000ea2000c1e1900 */
[----:B------:R-:W-:Y:S01]  /*0310*/  IMAD.MOV.U32 R17, RZ, RZ, RZ ;  /* 0x000000ffff117224 */ /* 0x000fe200078e00ff */
[----:B--2---:R-:W-:Y:S01]  /*0320*/  I2FP.F32.S32 R16, R4 ;  /* 0x0000000400107245 */ /* 0x004fe20000201400 */
[----:B------:R-:W-:Y:S06]  /*0330*/  BRA `(.L_x_3090) ;  /* 0x0000000c00787947 */ /* 0x000fec0003800000 */
.L_x_3091:
[----:B------:R-:W2:Y:S01]  /*0340*/  LDG.E.U16 R4, desc[UR36][R4.64] ;  /* 0x0000002404047981 */ /* 0x000ea2000c1e1500 */
[----:B------:R-:W-:Y:S01]  /*0350*/  IMAD.MOV.U32 R17, RZ, RZ, RZ ;  /* 0x000000ffff117224 */ /* 0x000fe200078e00ff */
[----:B--2---:R0:W1:Y:S01]  /*0360*/  I2F.S16 R16, R4 ;  /* 0x0000000400107306 */ /* 0x0040620000101400 */
[----:B------:R-:W-:Y:S05]  /*0370*/  BRA `(.L_x_3090) ;  /* 0x0000000c00687947 */ /* 0x000fea0003800000 */
.L_x_3086:
        /* <DEDUP_REMOVED lines=9> */
.L_x_3094:
[----:B------:R-:W2:Y:S01]  /*0410*/  LDG.E.U16 R4, desc[UR36][R4.64] ;  /* 0x0000002404047981 */ /* 0x000ea2000c1e1500 */
[----:B------:R-:W-:Y:S02]  /*0420*/  IMAD.MOV.U32 R17, RZ, RZ, RZ ;  /* 0x000000ffff117224 */ /* 0x000fe400078e00ff */
[----:B--2---:R-:W-:Y:S01]  /*0430*/  HADD2.F32 R16, -RZ, R4.H0_H0 ;  /* 0x20000004ff107230 */ /* 0x004fe20000004100 */
[----:B------:R-:W-:Y:S06]  /*0440*/  BRA `(.L_x_3090) ;  /* 0x0000000c00347947 */ /* 0x000fec0003800000 */
.L_x_3093:
        /* <DEDUP_REMOVED lines=8> */
.L_x_3096:
[----:B------:R-:W2:Y:S02]  /*04d0*/  LDG.E R4, desc[UR36][R4.64] ;  /* 0x0000002404047981 */ /* 0x000ea4000c1e1900 */
[--C-:B--2---:R-:W-:Y:S02]  /*04e0*/  HADD2.F32 R16, -RZ, R4.reuse.H0_H0 ;  /* 0x20000004ff107230 */ /* 0x104fe40000004100 */
[----:B------:R-:W-:Y:S01]  /*04f0*/  HADD2.F32 R17, -RZ, R4.H1_H1 ;  /* 0x30000004ff117230 */ /* 0x000fe20000004100 */
[----:B------:R-:W-:Y:S06]  /*0500*/  BRA `(.L_x_3090) ;  /* 0x0000000c00047947 */ /* 0x000fec0003800000 */
.L_x_3095:
        /* <DEDUP_REMOVED lines=12> */
.L_x_3085:
        /* <DEDUP_REMOVED lines=13> */
.L_x_3099:
        /* <DEDUP_REMOVED lines=22> */
.L_x_3098:
        /* <DEDUP_REMOVED lines=8> */
[----:B------:R-:W-:Y:S02]  /*0880*/  IMAD.MOV.U32 R17, RZ, RZ, RZ ;  /* 0x000000ffff117224 */ /* 0x000fe400078e00ff */
        /* <DEDUP_REMOVED lines=17> */
.L_x_3101:
[----:B------:R-:W2:Y:S01]  /*09a0*/  LDG.E.U8 R4, desc[UR36][R4.64] ;  /* 0x0000002404047981 */ /* 0x000ea2000c1e1100 */
[----:B------:R-:W-:Y:S02]  /*09b0*/  IMAD.MOV.U32 R17, RZ, RZ, RZ ;  /* 0x000000ffff117224 */ /* 0x000fe400078e00ff */
        /* <DEDUP_REMOVED lines=10> */
[----:B------:R-:W-:Y:S01]  /*0a60*/  LOP3.LUT R16, R0, 0x80000000, R3, 0xf8, !PT ;  /* 0x8000000000107812 */ /* 0x000fe200078ef803 */
[----:B------:R-:W-:Y:S06]  /*0a70*/  BRA `(.L_x_3090) ;  /* 0x0000000400a87947 */ /* 0x000fec0003800000 */
.L_x_3100:
[----:B------:R-:W2:Y:S01]  /*0a80*/  LDG.E.U16 R4, desc[UR36][R4.64] ;  /* 0x0000002404047981 */ /* 0x000ea2000c1e1500 */
[----:B------:R-:W-:Y:S02]  /*0a90*/  IMAD.MOV.U32 R17, RZ, RZ, RZ ;  /* 0x000000ffff117224 */ /* 0x000fe400078e00ff */
[----:B--2---:R-:W-:Y:S01]  /*0aa0*/  IMAD.U32 R16, R4, 0x10000, RZ ;  /* 0x0001000004107824 */ /* 0x004fe200078e00ff */
[----:B------:R-:W-:Y:S06]  /*0ab0*/  BRA `(.L_x_3090) ;  /* 0x0000000400987947 */ /* 0x000fec0003800000 */
.L_x_3097:
        /* <DEDUP_REMOVED lines=12> */
.L_x_3104:
        /* <DEDUP_REMOVED lines=20> */
.L_x_3106:
[----:B------:R-:W-:Y:S05]  /*0cc0*/  BSYNC.RECONVERGENT B0 ;  /* 0x0000000000007941 */ /* 0x000fea0003800200 */
.L_x_3105:
[----:B------:R-:W-:Y:S01]  /*0cd0*/  IMAD.SHL.U32 R0, R0, 0x100000, RZ ;  /* 0x0010000000007824 */ /* 0x000fe200078e00ff */
[----:B------:R-:W-:-:S04]  /*0ce0*/  LEA R3, R3, 0x3b800000, 0x17 ;  /* 0x3b80000003037811 */ /* 0x000fc800078eb8ff */
[----:B------:R-:W-:Y:S01]  /*0cf0*/  LOP3.LUT R16, R3, R0, R7, 0xfe, !PT ;  /* 0x0000000003107212 */ /* 0x000fe200078efe07 */
[----:B------:R-:W-:Y:S06]  /*0d00*/  BRA `(.L_x_3090) ;  /* 0x0000000400047947 */ /* 0x000fec0003800000 */
.L_x_3103:
        /* <DEDUP_REMOVED lines=20> */
.L_x_3108:
[----:B------:R-:W-:Y:S05]  /*0e50*/  BSYNC.RECONVERGENT B0 ;  /* 0x0000000000007941 */ /* 0x000fea0003800200 */
.L_x_3107:
[----:B------:R-:W-:Y:S01]  /*0e60*/  IMAD.SHL.U32 R0, R0, 0x200000, RZ ;  /* 0x0020000000007824 */ /* 0x000fe200078e00ff */
[----:B------:R-:W-:-:S04]  /*0e70*/  LEA R3, R3, 0x37800000, 0x17 ;  /* 0x3780000003037811 */ /* 0x000fc800078eb8ff */
[----:B------:R-:W-:Y:S01]  /*0e80*/  LOP3.LUT R16, R3, R0, R7, 0xfe, !PT ;  /* 0x0000000003107212 */ /* 0x000fe200078efe07 */
[----:B------:R-:W-:Y:S06]  /*0e90*/  BRA `(.L_x_3090) ;  /* 0x0000000000a07947 */ /* 0x000fec0003800000 */
.L_x_3102:
[----:B------:R-:W-:-:S09]  /*0ea0*/  UISETP.NE.AND UP0, UPT, UR4, 0x1c, UPT ;  /* 0x0000001c0400788c */ /* 0x000fd2000bf05270 */
[----:B------:R-:W-:Y:S05]  /*0eb0*/  BRA.U !UP0, `(.L_x_3109) ;  /* 0x00000001088c7547 */ /* 0x000fea000b800000 */
[----:B------:R-:W-:-:S09]  /*0ec0*/  UISETP.NE.AND UP0, UPT, UR4, 0x1d, UPT ;  /* 0x0000001d0400788c */ /* 0x000fd2000bf05270 */
[----:B------:R-:W-:Y:S05]  /*0ed0*/  BRA.U !UP0, `(.L_x_3110) ;  /* 0x0000000108747547 */ /* 0x000fea000b800000 */
[----:B------:R-:W-:-:S09]  /*0ee0*/  UISETP.NE.AND UP0, UPT, UR4, 0x2c, UPT ;  /* 0x0000002c0400788c */ /* 0x000fd2000bf05270 */
[----:B------:R-:W-:Y:S05]  /*0ef0*/  BRA.U !UP0, `(.L_x_3111) ;  /* 0x0000000108487547 */ /* 0x000fea000b800000 */
.L_x_3089:
        /* <DEDUP_REMOVED lines=16> */
.L_x_3112:
[----:B------:R-:W-:Y:S01]  /*1000*/  CS2R R16, SRZ ;  /* 0x0000000000107805 */ /* 0x000fe2000001ff00 */
[----:B------:R-:W-:Y:S06]  /*1010*/  BRA `(.L_x_3090) ;  /* 0x0000000000407947 */ /* 0x000fec0003800000 */
.L_x_3111:
[----:B------:R-:W2:Y:S01]  /*1020*/  LDG.E.U8 R4, desc[UR36][R4.64] ;  /* 0x0000002404047981 */ /* 0x000ea2000c1e1100 */
[----:B------:R-:W-:Y:S02]  /*1030*/  IMAD.MOV.U32 R17, RZ, RZ, RZ ;  /* 0x000000ffff117224 */ /* 0x000fe400078e00ff */
[----:B------:R-:W-:Y:S01]  /*1040*/  IMAD.MOV.U32 R16, RZ, RZ, 0x400000 ;  /* 0x00400000ff107424 */ /* 0x000fe200078e00ff */
[----:B--2---:R-:W-:-:S13]  /*1050*/  ISETP.NE.AND P0, PT, R4, RZ, PT ;  /* 0x000000ff0400720c */ /* 0x004fda0003f05270 */
[----:B------:R-:W-:Y:S05]  /*1060*/  @!P0 BRA `(.L_x_3090) ;  /* 0x00000000002c8947 */ /* 0x000fea0003800000 */
[----:B------:R-:W-:-:S13]  /*1070*/  ISETP.NE.AND P0, PT, R4, 0xff, PT ;  /* 0x000000ff0400780c */ /* 0x000fda0003f05270 */
[----:B------:R-:W-:Y:S02]  /*1080*/  @!P0 IMAD.MOV.U32 R16, RZ, RZ, 0x7f800001 ;  /* 0x7f800001ff108424 */ /* 0x000fe400078e00ff */
[----:B------:R-:W-:Y:S01]  /*1090*/  @P0 IMAD.SHL.U32 R16, R4, 0x800000, RZ ;  /* 0x0080000004100824 */ /* 0x000fe200078e00ff */
[----:B------:R-:W-:Y:S06]  /*10a0*/  BRA `(.L_x_3090) ;  /* 0x00000000001c7947 */ /* 0x000fec0003800000 */
.L_x_3110:
[----:B------:R-:W2:Y:S01]  /*10b0*/  LDG.E.64 R4, desc[UR36][R4.64] ;  /* 0x0000002404047981 */ /* 0x000ea2000c1e1b00 */
[----:B------:R-:W-:Y:S01]  /*10c0*/  IMAD.MOV.U32 R17, RZ, RZ, RZ ;  /* 0x000000ffff117224 */ /* 0x000fe200078e00ff */
[----:B--2---:R0:W1:Y:S02]  /*10d0*/  I2F.U64 R16, R4 ;  /* 0x0000000400107312 */ /* 0x0040640000301000 */
[----:B01----:R-:W-:Y:S05]  /*10e0*/  BRA `(.L_x_3090) ;  /* 0x00000000000c7947 */ /* 0x003fea0003800000 */
.L_x_3109:
[----:B------:R-:W2:Y:S01]  /*10f0*/  LDG.E R4, desc[UR36][R4.64] ;  /* 0x0000002404047981 */ /* 0x000ea2000c1e1900 */
[----:B------:R-:W-:Y:S01]  /*1100*/  IMAD.MOV.U32 R17, RZ, RZ, RZ ;  /* 0x000000ffff117224 */ /* 0x000fe200078e00ff */
[----:B--2---:R-:W-:-:S07]  /*1110*/  I2FP.F32.U32 R16, R4 ;  /* 0x0000000400107245 */ /* 0x004fce0000201000 */
.L_x_3090:
[----:B------:R-:W-:Y:S05]  /*1120*/  BSYNC.RECONVERGENT B6 ;  /* 0x0000000000067941 */ /* 0x000fea0003800200 */
.L_x_3084:
[----:B------:R-:W-:-:S07]  /*1130*/  VIADD R29, R27, 0x80 ;  /* 0x000000801b1d7836 */ /* 0x000fce0000000000 */
.L_x_3083:
[----:B------:R-:W-:Y:S05]  /*1140*/  BSYNC.RECONVERGENT B7 ;  /* 0x0000000000077941 */ /* 0x000fea0003800200 */
.L_x_3082:
[----:B------:R-:W-:Y:S01]  /*1150*/  ISETP.GE.AND P0, PT, R29, R26, PT ;  /* 0x0000001a1d00720c */ /* 0x000fe20003f06270 */
[----:B------:R-:W-:Y:S01]  /*1160*/  BSSY.RECONVERGENT B7, `(.L_x_3113) ;  /* 0x000010b000077945 */ /* 0x000fe20003800200 */
[----:B------:R-:W-:-:S11]  /*1170*/  CS2R R24, SRZ ;  /* 0x0000000000187805 */ /* 0x000fd6000001ff00 */
        /* <DEDUP_REMOVED lines=21> */
[----:B--2---:R4:W0:Y:S01]  /*12d0*/  I2F.S16 R24, R4 ;  /* 0x0000000400187306 */ /* 0x0048220000101400 */
[----:B------:R-:W-:Y:S05]  /*12e0*/  BRA `(.L_x_3121) ;  /* 0x0000000c00c07947 */ /* 0x000fea0003800000 */
.L_x_3119:
[----:B------:R-:W2:Y:S01]  /*12f0*/  LDG.E.U8 R4, desc[UR36][R4.64] ;  /* 0x0000002404047981 */ /* 0x000ea2000c1e1100 */
[----:B------:R-:W-:Y:S01]  /*1300*/  IMAD.MOV.U32 R25, RZ, RZ, RZ ;  /* 0x000000ffff197224 */ /* 0x000fe200078e00ff */
[----:B--2---:R-:W-:Y:S01]  /*1310*/  I2FP.F32.U32 R24, R4 ;  /* 0x0000000400187245 */ /* 0x004fe20000201000 */
[----:B------:R-:W-:Y:S06]  /*1320*/  BRA `(.L_x_3121) ;  /* 0x0000000c00b07947 */ /* 0x000fec0003800000 */
.L_x_3118:
        /* <DEDUP_REMOVED lines=8> */
[----:B--2---:R0:W2:Y:S02]  /*13b0*/  I2F.S64 R24, R4 ;  /* 0x0000000400187312 */ /* 0x0040a40000301400 */
[----:B0-2---:R-:W-:Y:S05]  /*13c0*/  BRA `(.L_x_3121) ;  /* 0x0000000c00887947 */ /* 0x005fea0003800000 */
.L_x_3123:
[----:B------:R-:W2:Y:S01]  /*13d0*/  LDG.E R4, desc[UR36][R4.64] ;  /* 0x0000002404047981 */ /* 0x000ea2000c1e1900 */
[----:B------:R-:W-:Y:S01]  /*13e0*/  IMAD.MOV.U32 R25, RZ, RZ, RZ ;  /* 0x000000ffff197224 */ /* 0x000fe200078e00ff */
[----:B--2---:R-:W-:Y:S01]  /*13f0*/  I2FP.F32.S32 R24, R4 ;  /* 0x0000000400187245 */ /* 0x004fe20000201400 */
[----:B------:R-:W-:Y:S06]  /*1400*/  BRA `(.L_x_3121) ;  /* 0x0000000c00787947 */ /* 0x000fec0003800000 */
.L_x_3122:
[----:B------:R-:W2:Y:S01]  /*1410*/  LDG.E.U16 R4, desc[UR36][R4.64] ;  /* 0x0000002404047981 */ /* 0x000ea2000c1e1500 */
[----:B------:R-:W-:Y:S01]  /*1420*/  IMAD.MOV.U32 R25, RZ, RZ, RZ ;  /* 0x000000ffff197224 */ /* 0x000fe200078e00ff */
[----:B--2---:R0:W2:Y:S01]  /*1430*/  I2F.S16 R24, R4 ;  /* 0x0000000400187306 */ /* 0x0040a20000101400 */
[----:B------:R-:W-:Y:S05]  /*1440*/  BRA `(.L_x_3121) ;  /* 0x0000000c00687947 */ /* 0x000fea0003800000 */
.L_x_3117:
        /* <DEDUP_REMOVED lines=9> */
.L_x_3125:
[----:B------:R-:W2:Y:S01]  /*14e0*/  LDG.E.U16 R4, desc[UR36][R4.64] ;  /* 0x0000002404047981 */ /* 0x000ea2000c1e1500 */
[----:B------:R-:W-:Y:S02]  /*14f0*/  IMAD.MOV.U32 R25, RZ, RZ, RZ ;  /* 0x000000ffff197224 */ /* 0x000fe400078e00ff */
[----:B--2---:R-:W-:Y:S01]  /*1500*/  HADD2.F32 R24, -RZ, R4.H0_H0 ;  /* 0x20000004ff187230 */ /* 0x004fe20000004100 */
[----:B------:R-:W-:Y:S06]  /*1510*/  BRA `(.L_x_3121) ;  /* 0x0000000c00347947 */ /* 0x000fec0003800000 */
.L_x_3124:
        /* <DEDUP_REMOVED lines=8> */
.L_x_3127:
[----:B------:R-:W2:Y:S02]  /*15a0*/  LDG.E R4, desc[UR36][R4.64] ;  /* 0x0000002404047981 */ /* 0x000ea4000c1e1900 */
[--C-:B--2---:R-:W-:Y:S02]  /*15b0*/  HADD2.F32 R24, -RZ, R4.reuse.H0_H0 ;  /* 0x20000004ff187230 */ /* 0x104fe40000004100 */
[----:B------:R-:W-:Y:S01]  /*15c0*/  HADD2.F32 R25, -RZ, R4.H1_H1 ;  /* 0x30000004ff197230 */ /* 0x000fe20000004100 */
[----:B------:R-:W-:Y:S06]  /*15d0*/  BRA `(.L_x_3121) ;  /* 0x0000000c00047947 */ /* 0x000fec0003800000 */
.L_x_3126:
        /* <DEDUP_REMOVED lines=12> */
.L_x_3116:
        /* <DEDUP_REMOVED lines=13> */
.L_x_3130:
        /* <DEDUP_REMOVED lines=22> */
.L_x_3129:
        /* <DEDUP_REMOVED lines=26> */
.L_x_3132:
[----:B------:R-:W2:Y:S01]  /*1a70*/  LDG.E.U8 R4, desc[UR36][R4.64] ;  /* 0x0000002404047981 */ /* 0x000ea2000c1e1100 */
[----:B------:R-:W-:Y:S02]  /*1a80*/  IMAD.MOV.U32 R25, RZ, RZ, RZ ;  /* 0x000000ffff197224 */ /* 0x000fe400078e00ff */
        /* <DEDUP_REMOVED lines=12> */
.L_x_3131:
[----:B------:R-:W2:Y:S01]  /*1b50*/  LDG.E.U16 R4, desc[UR36][R4.64] ;  /* 0x0000002404047981 */ /* 0x000ea2000c1e1500 */
[----:B------:R-:W-:Y:S02]  /*1b60*/  IMAD.MOV.U32 R25, RZ, RZ, RZ ;  /* 0x000000ffff197224 */ /* 0x000fe400078e00ff */
[----:B--2---:R-:W-:Y:S01]  /*1b70*/  IMAD.U32 R24, R4, 0x10000, RZ ;  /* 0x0001000004187824 */ /* 0x004fe200078e00ff */
[----:B------:R-:W-:Y:S06]  /*1b80*/  BRA `(.L_x_3121) ;  /* 0x0000000400987947 */ /* 0x000fec0003800000 */
.L_x_3128:
        /* <DEDUP_REMOVED lines=12> */
.L_x_3135:
        /* <DEDUP_REMOVED lines=20> */
.L_x_3137:
[----:B------:R-:W-:Y:S05]  /*1d90*/  BSYNC.RECONVERGENT B0 ;  /* 0x0000000000007941 */ /* 0x000fea0003800200 */
.L_x_3136:
[----:B------:R-:W-:Y:S01]  /*1da0*/  IMAD.SHL.U32 R0, R0, 0x100000, RZ ;  /* 0x0010000000007824 */ /* 0x000fe200078e00ff */
[----:B------:R-:W-:-:S04]  /*1db0*/  LEA R3, R3, 0x3b800000, 0x17 ;  /* 0x3b80000003037811 */ /* 0x000fc800078eb8ff */
[----:B------:R-:W-:Y:S01]  /*1dc0*/  LOP3.LUT R24, R3, R0, R7, 0xfe, !PT ;  /* 0x0000000003187212 */ /* 0x000fe200078efe07 */
[----:B------:R-:W-:Y:S06]  /*1dd0*/  BRA `(.L_x_3121) ;  /* 0x0000000400047947 */ /* 0x000fec0003800000 */
.L_x_3134:
        /* <DEDUP_REMOVED lines=20> */
.L_x_3139:
[----:B------:R-:W-:Y:S05]  /*1f20*/  BSYNC.RECONVERGENT B0 ;  /* 0x0000000000007941 */ /* 0x000fea0003800200 */
.L_x_3138:
[----:B------:R-:W-:Y:S01]  /*1f30*/  IMAD.SHL.U32 R0, R0, 0x200000, RZ ;  /* 0x0020000000007824 */ /* 0x000fe200078e00ff */
[----:B------:R-:W-:-:S04]  /*1f40*/  LEA R3, R3, 0x37800000, 0x17 ;  /* 0x3780000003037811 */ /* 0x000fc800078eb8ff */
[----:B------:R-:W-:Y:S01]  /*1f50*/  LOP3.LUT R24, R3, R0, R7, 0xfe, !PT ;  /* 0x0000000003187212 */ /* 0x000fe200078efe07 */
[----:B------:R-:W-:Y:S06]  /*1f60*/  BRA `(.L_x_3121) ;  /* 0x0000000000a07947 */ /* 0x000fec0003800000 */
.L_x_3133:
        /* <DEDUP_REMOVED lines=15> */
.L_x_3120:
        /* <DEDUP_REMOVED lines=16> */
.L_x_3142:
[----:B------:R-:W-:Y:S01]  /*2160*/  CS2R R24, SRZ ;  /* 0x0000000000187805 */ /* 0x000fe2000001ff00 */
[----:B------:R-:W-:Y:S06]  /*2170*/  BRA `(.L_x_3121) ;  /* 0x00000000001c7947 */ /* 0x000fec0003800000 */
.L_x_3141:
[----:B------:R-:W2:Y:S01]  /*2180*/  LDG.E.64 R4, desc[UR36][R4.64] ;  /* 0x0000002404047981 */ /* 0x000ea2000c1e1b00 */
[----:B------:R-:W-:Y:S01]  /*2190*/  IMAD.MOV.U32 R25, RZ, RZ, RZ ;  /* 0x000000ffff197224 */ /* 0x000fe200078e00ff */
[----:B--2---:R0:W2:Y:S02]  /*21a0*/  I2F.U64 R24, R4 ;  /* 0x0000000400187312 */ /* 0x0040a40000301000 */
[----:B0-2---:R-:W-:Y:S05]  /*21b0*/  BRA `(.L_x_3121) ;  /* 0x00000000000c7947 */ /* 0x005fea0003800000 */
.L_x_3140:
[----:B------:R-:W2:Y:S01]  /*21c0*/  LDG.E R4, desc[UR36][R4.64] ;  /* 0x0000002404047981 */ /* 0x000ea2000c1e1900 */
[----:B------:R-:W-:Y:S01]  /*21d0*/  IMAD.MOV.U32 R25, RZ, RZ, RZ ;  /* 0x000000ffff197224 */ /* 0x000fe200078e00ff */
[----:B--2---:R-:W-:-:S07]  /*21e0*/  I2FP.F32.U32 R24, R4 ;  /* 0x0000000400187245 */ /* 0x004fce0000201000 */
.L_x_3121:
[----:B------:R-:W-:Y:S05]  /*21f0*/  BSYNC.RECONVERGENT B6 ;  /* 0x0000000000067941 */ /* 0x000fea0003800200 */
.L_x_3115:
[----:B------:R-:W-:-:S07]  /*2200*/  VIADD R29, R29, 0x80 ;  /* 0x000000801d1d7836 */ /* 0x000fce0000000000 */
.L_x_3114:
[----:B------:R-:W-:Y:S05]  /*2210*/  BSYNC.RECONVERGENT B7 ;  /* 0x0000000000077941 */ /* 0x000fea0003800200 */
.L_x_3113:
        /* <DEDUP_REMOVED lines=26> */
.L_x_3149:
[----:B------:R-:W2:Y:S01]  /*23c0*/  LDG.E.U8 R4, desc[UR36][R4.64] ;  /* 0x0000002404047981 */ /* 0x000ea2000c1e1100 */
[----:B------:R-:W-:Y:S01]  /*23d0*/  IMAD.MOV.U32 R23, RZ, RZ, RZ ;  /* 0x000000ffff177224 */ /* 0x000fe200078e00ff */
[----:B--2---:R-:W-:Y:S01]  /*23e0*/  I2FP.F32.U32 R22, R4 ;  /* 0x0000000400167245 */ /* 0x004fe20000201000 */
[----:B------:R-:W-:Y:S06]  /*23f0*/  BRA `(.L_x_3151) ;  /* 0x0000000c00b07947 */ /* 0x000fec0003800000 */
.L_x_3148:
        /* <DEDUP_REMOVED lines=10> */
.L_x_3153:
[----:B------:R-:W2:Y:S01]  /*24a0*/  LDG.E R4, desc[UR36][R4.64] ;  /* 0x0000002404047981 */ /* 0x000ea2000c1e1900 */
[----:B------:R-:W-:Y:S01]  /*24b0*/  IMAD.MOV.U32 R23, RZ, RZ, RZ ;  /* 0x000000ffff177224 */ /* 0x000fe200078e00ff */
[----:B--2---:R-:W-:Y:S01]  /*24c0*/  I2FP.F32.S32 R22, R4 ;  /* 0x0000000400167245 */ /* 0x004fe20000201400 */
[----:B------:R-:W-:Y:S06]  /*24d0*/  BRA `(.L_x_3151) ;  /* 0x0000000c00787947 */ /* 0x000fec0003800000 */
.L_x_3152:
[----:B------:R-:W2:Y:S01]  /*24e0*/  LDG.E.U16 R4, desc[UR36][R4.64] ;  /* 0x0000002404047981 */ /* 0x000ea2000c1e1500 */
[----:B------:R-:W-:Y:S01]  /*24f0*/  IMAD.MOV.U32 R23, RZ, RZ, RZ ;  /* 0x000000ffff177224 */ /* 0x000fe200078e00ff */
[----:B--2---:R0:W2:Y:S01]  /*2500*/  I2F.S16 R22, R4 ;  /* 0x0000000400167306 */ /* 0x0040a20000101400 */
[----:B------:R-:W-:Y:S05]  /*2510*/  BRA `(.L_x_3151) ;  /* 0x0000000c00687947 */ /* 0x000fea0003800000 */
.L_x_3147:
        /* <DEDUP_REMOVED lines=9> */
.L_x_3155:
[----:B------:R-:W2:Y:S01]  /*25b0*/  LDG.E.U16 R4, desc[UR36][R4.64] ;  /* 0x0000002404047981 */ /* 0x000ea2000c1e1500 */
[----:B------:R-:W-:Y:S02]  /*25c0*/  IMAD.MOV.U32 R23, RZ, RZ, RZ ;  /* 0x000000ffff177224 */ /* 0x000fe400078e00ff */
[----:B--2---:R-:W-:Y:S01]  /*25d0*/  HADD2.F32 R22, -RZ, R4.H0_H0 ;  /* 0x20000004ff167230 */ /* 0x004fe20000004100 */
[----:B------:R-:W-:Y:S06]  /*25e0*/  BRA `(.L_x_3151) ;  /* 0x0000000c00347947 */ /* 0x000fec0003800000 */
.L_x_3154:
        /* <DEDUP_REMOVED lines=8> */
.L_x_3157:
[----:B------:R-:W2:Y:S02]  /*2670*/  LDG.E R4, desc[UR36][R4.64] ;  /* 0x0000002404047981 */ /* 0x000ea4000c1e1900 */
[--C-:B--2---:R-:W-:Y:S02]  /*2680*/  HADD2.F32 R22, -RZ, R4.reuse.H0_H0 ;  /* 0x20000004ff167230 */ /* 0x104fe40000004100 */
[----:B------:R-:W-:Y:S01]  /*2690*/  HADD2.F32 R23, -RZ, R4.H1_H1 ;  /* 0x30000004ff177230 */ /* 0x000fe20000004100 */
[----:B------:R-:W-:Y:S06]  /*26a0*/  BRA `(.L_x_3151) ;  /* 0x0000000c00047947 */ /* 0x000fec0003800000 */
.L_x_3156:
        /* <DEDUP_REMOVED lines=12> */
.L_x_3146:
        /* <DEDUP_REMOVED lines=13> */
.L_x_3160:
        /* <DEDUP_REMOVED lines=22> */
.L_x_3159:
        /* <DEDUP_REMOVED lines=26> */
.L_x_3162:
        /* <DEDUP_REMOVED lines=14> */
.L_x_3161:
[----:B------:R-:W2:Y:S01]  /*2c20*/  LDG.E.U16 R4, desc[UR36][R4.64] ;  /* 0x0000002404047981 */ /* 0x000ea2000c1e1500 */
[----:B------:R-:W-:Y:S02]  /*2c30*/  IMAD.MOV.U32 R23, RZ, RZ, RZ ;  /* 0x000000ffff177224 */ /* 0x000fe400078e00ff */
[----:B--2---:R-:W-:Y:S01]  /*2c40*/  IMAD.U32 R22, R4, 0x10000, RZ ;  /* 0x0001000004167824 */ /* 0x004fe200078e00ff */
[----:B------:R-:W-:Y:S06]  /*2c50*/  BRA `(.L_x_3151) ;  /* 0x0000000400987947 */ /* 0x000fec0003800000 */
.L_x_3158:
        /* <DEDUP_REMOVED lines=12> */
.L_x_3165:
        /* <DEDUP_REMOVED lines=20> */
.L_x_3167:
[----:B------:R-:W-:Y:S05]  /*2e60*/  BSYNC.RECONVERGENT B0 ;  /* 0x0000000000007941 */ /* 0x000fea0003800200 */
.L_x_3166:
[----:B------:R-:W-:Y:S01]  /*2e70*/  IMAD.SHL.U32 R0, R0, 0x100000, RZ ;  /* 0x0010000000007824 */ /* 0x000fe200078e00ff */
[----:B------:R-:W-:-:S04]  /*2e80*/  LEA R3, R3, 0x3b800000, 0x17 ;  /* 0x3b80000003037811 */ /* 0x000fc800078eb8ff */
[----:B------:R-:W-:Y:S01]  /*2e90*/  LOP3.LUT R22, R3, R0, R7, 0xfe, !PT ;  /* 0x0000000003167212 */ /* 0x000fe200078efe07 */
[----:B------:R-:W-:Y:S06]  /*2ea0*/  BRA `(.L_x_3151) ;  /* 0x0000000400047947 */ /* 0x000fec0003800000 */
.L_x_3164:
        /* <DEDUP_REMOVED lines=20> */
.L_x_3169:
[----:B------:R-:W-:Y:S05]  /*2ff0*/  BSYNC.RECONVERGENT B0 ;  /* 0x0000000000007941 */ /* 0x000fea0003800200 */
.L_x_3168:
[----:B------:R-:W-:Y:S01]  /*3000*/  IMAD.SHL.U32 R0, R0, 0x200000, RZ ;  /* 0x0020000000007824 */ /* 0x000fe200078e00ff */
[----:B------:R-:W-:-:S04]  /*3010*/  LEA R3, R3, 0x37800000, 0x17 ;  /* 0x3780000003037811 */ /* 0x000fc800078eb8ff */
[----:B------:R-:W-:Y:S01]  /*3020*/  LOP3.LUT R22, R3, R0, R7, 0xfe, !PT ;  /* 0x0000000003167212 */ /* 0x000fe200078efe07 */
[----:B------:R-:W-:Y:S06]  /*3030*/  BRA `(.L_x_3151) ;  /* 0x0000000000a07947 */ /* 0x000fec0003800000 */
.L_x_3163:
        /* <DEDUP_REMOVED lines=15> */
.L_x_3150:
        /* <DEDUP_REMOVED lines=16> */
.L_x_3172:
[----:B------:R-:W-:Y:S01]  /*3230*/  CS2R R22, SRZ ;  /* 0x0000000000167805 */ /* 0x000fe2000001ff00 */
[----:B------:R-:W-:Y:S06]  /*3240*/  BRA `(.L_x_3151) ;  /* 0x00000000001c7947 */ /* 0x000fec0003800000 */
.L_x_3171:
[----:B------:R-:W2:Y:S01]  /*3250*/  LDG.E.64 R4, desc[UR36][R4.64] ;  /* 0x0000002404047981 */ /* 0x000ea2000c1e1b00 */
[----:B------:R-:W-:Y:S01]  /*3260*/  IMAD.MOV.U32 R23, RZ, RZ, RZ ;  /* 0x000000ffff177224 */ /* 0x000fe200078e00ff */
[----:B--2---:R0:W2:Y:S02]  /*3270*/  I2F.U64 R22, R4 ;  /* 0x0000000400167312 */ /* 0x0040a40000301000 */
[----:B0-2---:R-:W-:Y:S05]  /*3280*/  BRA `(.L_x_3151) ;  /* 0x00000000000c7947 */ /* 0x005fea0003800000 */
.L_x_3170:
[----:B------:R-:W2:Y:S01]  /*3290*/  LDG.E R4, desc[UR36][R4.64] ;  /* 0x0000002404047981 */ /* 0x000ea2000c1e1900 */
[----:B------:R-:W-:Y:S01]  /*32a0*/  IMAD.MOV.U32 R23, RZ, RZ, RZ ;  /* 0x000000ffff177224 */ /* 0x000fe200078e00ff */
[----:B--2---:R-:W-:-:S07]  /*32b0*/  I2FP.F32.U32 R22, R4 ;  /* 0x0000000400167245 */ /* 0x004fce0000201000 */
.L_x_3151:
[----:B------:R-:W-:Y:S05]  /*32c0*/  BSYNC.RECONVERGENT B6 ;  /* 0x0000000000067941 */ /* 0x000fea0003800200 */
.L_x_3145:
[----:B------:R-:W-:-:S07]  /*32d0*/  VIADD R29, R29, 0x80 ;  /* 0x000000801d1d7836 */ /* 0x000fce0000000000 */
.L_x_3144:
[----:B------:R-:W-:Y:S05]  /*32e0*/  BSYNC.RECONVERGENT B7 ;  /* 0x0000000000077941 */ /* 0x000fea0003800200 */
.L_x_3143:
[----:B------:R-:W-:Y:S01]  /*32f0*/  ISETP.GE.AND P0, PT, R29, R26, PT ;  /* 0x0000001a1d00720c */ /* 0x000fe20003f06270 */
[----:B------:R-:W-:Y:S01]  /*3300*/  BSSY.RECONVERGENT B6, `(.L_x_3173) ;  /* 0x00000f8000067945 */ /* 0x000fe20003800200 */
[----:B------:R-:W-:-:S11]  /*3310*/  CS2R R18, SRZ ;  /* 0x0000000000127805 */ /* 0x000fd6000001ff00 */
        /* <DEDUP_REMOVED lines=21> */
.L_x_3178:
[----:B------:R-:W2:Y:S02]  /*3470*/  LDG.E.U8 R4, desc[UR36][R4.64] ;  /* 0x0000002404047981 */ /* 0x000ea4000c1e1100 */
[----:B--2---:R-:W-:Y:S01]  /*3480*/  I2FP.F32.U32 R18, R4 ;  /* 0x0000000400127245 */ /* 0x004fe20000201000 */
[----:B------:R-:W-:Y:S06]  /*3490*/  BRA `(.L_x_3174) ;  /* 0x0000000c00787947 */ /* 0x000fec0003800000 */
.L_x_3177:
        /* <DEDUP_REMOVED lines=9> */
.L_x_3181:
[----:B------:R-:W2:Y:S02]  /*3530*/  LDG.E R4, desc[UR36][R4.64] ;  /* 0x0000002404047981 */ /* 0x000ea4000c1e1900 */
[----:B--2---:R-:W-:Y:S01]  /*3540*/  I2FP.F32.S32 R18, R4 ;  /* 0x0000000400127245 */ /* 0x004fe20000201400 */
[----:B------:R-:W-:Y:S06]  /*3550*/  BRA `(.L_x_3174) ;  /* 0x0000000c00487947 */ /* 0x000fec0003800000 */
.L_x_3180:
[----:B------:R-:W2:Y:S02]  /*3560*/  LDG.E.U16 R4, desc[UR36][R4.64] ;  /* 0x0000002404047981 */ /* 0x000ea4000c1e1500 */
[----:B--2---:R0:W2:Y:S01]  /*3570*/  I2F.S16 R18, R4 ;  /* 0x0000000400127306 */ /* 0x0040a20000101400 */
[----:B------:R-:W-:Y:S05]  /*3580*/  BRA `(.L_x_3174) ;  /* 0x0000000c003c7947 */ /* 0x000fea0003800000 */
.L_x_3176:
        /* <DEDUP_REMOVED lines=8> */
.L_x_3183:
[----:B------:R-:W2:Y:S02]  /*3610*/  LDG.E.U16 R4, desc[UR36][R4.64] ;  /* 0x0000002404047981 */ /* 0x000ea4000c1e1500 */
[----:B--2---:R-:W-:Y:S01]  /*3620*/  HADD2.F32 R18, -RZ, R4.H0_H0 ;  /* 0x20000004ff127230 */ /* 0x004fe20000004100 */
[----:B------:R-:W-:Y:S06]  /*3630*/  BRA `(.L_x_3174) ;  /* 0x0000000c00107947 */ /* 0x000fec0003800000 */
.L_x_3182:
        /* <DEDUP_REMOVED lines=8> */
.L_x_3185:
[----:B------:R-:W2:Y:S02]  /*36c0*/  LDG.E R4, desc[UR36][R4.64] ;  /* 0x0000002404047981 */ /* 0x000ea4000c1e1900 */
[--C-:B--2---:R-:W-:Y:S02]  /*36d0*/  HADD2.F32 R18, -RZ, R4.reuse.H0_H0 ;  /* 0x20000004ff127230 */ /* 0x104fe40000004100 */
[----:B------:R-:W-:Y:S01]  /*36e0*/  HADD2.F32 R19, -RZ, R4.H1_H1 ;  /* 0x30000004ff137230 */ /* 0x000fe20000004100 */
[----:B------:R-:W-:Y:S06]  /*36f0*/  BRA `(.L_x_3174) ;  /* 0x0000000800e07947 */ /* 0x000fec0003800000 */
.L_x_3184:
        /* <DEDUP_REMOVED lines=11> */
.L_x_3175:
        /* <DEDUP_REMOVED lines=12> */
.L_x_3188:
        /* <DEDUP_REMOVED lines=22> */
.L_x_3187:
        /* <DEDUP_REMOVED lines=25> */
.L_x_3190:
        /* <DEDUP_REMOVED lines=13> */
.L_x_3189:
[----:B------:R-:W2:Y:S02]  /*3c30*/  LDG.E.U16 R4, desc[UR36][R4.64] ;  /* 0x0000002404047981 */ /* 0x000ea4000c1e1500 */
[----:B--2---:R-:W-:Y:S01]  /*3c40*/  IMAD.U32 R18, R4, 0x10000, RZ ;  /* 0x0001000004127824 */ /* 0x004fe200078e00ff */
[----:B------:R-:W-:Y:S06]  /*3c50*/  BRA `(.L_x_3174) ;  /* 0x0000000400887947 */ /* 0x000fec0003800000 */
.L_x_3186:
        /* <DEDUP_REMOVED lines=11> */
.L_x_3193:
        /* <DEDUP_REMOVED lines=20> */
.L_x_3195:
[----:B------:R-:W-:Y:S05]  /*3e50*/  BSYNC.RECONVERGENT B0 ;  /* 0x0000000000007941 */ /* 0x000fea0003800200 */
.L_x_3194:
[----:B------:R-:W-:Y:S01]  /*3e60*/  IMAD.SHL.U32 R0, R0, 0x100000, RZ ;  /* 0x0010000000007824 */ /* 0x000fe200078e00ff */
[----:B------:R-:W-:-:S04]  /*3e70*/  LEA R3, R3, 0x3b800000, 0x17 ;  /* 0x3b80000003037811 */ /* 0x000fc800078eb8ff */
[----:B------:R-:W-:Y:S01]  /*3e80*/  LOP3.LUT R18, R3, R0, R7, 0xfe, !PT ;  /* 0x0000000003127212 */ /* 0x000fe200078efe07 */
[----:B------:R-:W-:Y:S06]  /*3e90*/  BRA `(.L_x_3174) ;  /* 0x0000000000f87947 */ /* 0x000fec0003800000 */
.L_x_3192:
        /* <DEDUP_REMOVED lines=20> */
.L_x_3197:
[----:B------:R-:W-:Y:S05]  /*3fe0*/  BSYNC.RECONVERGENT B0 ;  /* 0x0000000000007941 */ /* 0x000fea0003800200 */
.L_x_3196:
[----:B------:R-:W-:Y:S01]  /*3ff0*/  IMAD.SHL.U32 R0, R0, 0x200000, RZ ;  /* 0x0020000000007824 */ /* 0x000fe200078e00ff */
[----:B------:R-:W-:-:S04]  /*4000*/  LEA R3, R3, 0x37800000, 0x17 ;  /* 0x3780000003037811 */ /* 0x000fc800078eb8ff */
[----:B------:R-:W-:Y:S01]  /*4010*/  LOP3.LUT R18, R3, R0, R7, 0xfe, !PT ;  /* 0x0000000003127212 */ /* 0x000fe200078efe07 */
[----:B------:R-:W-:Y:S06]  /*4020*/  BRA `(.L_x_3174) ;  /* 0x0000000000947947 */ /* 0x000fec0003800000 */
.L_x_3191:
        /* <DEDUP_REMOVED lines=14> */
.L_x_3179:
        /* <DEDUP_REMOVED lines=16> */
.L_x_3200:
[----:B------:R-:W-:Y:S01]  /*4210*/  IMAD.MOV.U32 R18, RZ, RZ, RZ ;  /* 0x000000ffff127224 */ /* 0x000fe200078e00ff */
[----:B------:R-:W-:Y:S06]  /*4220*/  BRA `(.L_x_3174) ;  /* 0x0000000000147947 */ /* 0x000fec0003800000 */
.L_x_3199:
[----:B------:R-:W2:Y:S02]  /*4230*/  LDG.E.64 R4, desc[UR36][R4.64] ;  /* 0x0000002404047981 */ /* 0x000ea4000c1e1b00 */
[----:B--2---:R0:W2:Y:S02]  /*4240*/  I2F.U64 R18, R4 ;  /* 0x0000000400127312 */ /* 0x0040a40000301000 */
[----:B0-2---:R-:W-:Y:S05]  /*4250*/  BRA `(.L_x_3174) ;  /* 0x0000000000087947 */ /* 0x005fea0003800000 */
.L_x_3198:
[----:B------:R-:W2:Y:S02]  /*4260*/  LDG.E R4, desc[UR36][R4.64] ;  /* 0x0000002404047981 */ /* 0x000ea4000c1e1900 */
[----:B--2---:R-:W-:-:S07]  /*4270*/  I2FP.F32.U32 R18, R4 ;  /* 0x0000000400127245 */ /* 0x004fce0000201000 */
.L_x_3174:
[----:B------:R-:W-:Y:S05]  /*4280*/  BSYNC.RECONVERGENT B6 ;  /* 0x0000000000067941 */ /* 0x000fea0003800200 */
.L_x_3173:
[----:B------:R-:W1:Y:S01]  /*4290*/  LDC.U8 R28, c[0x0][0x3bc] ;  /* 0x0000ef00ff1c7b82 */ /* 0x000e620000000000 */
[C---:B------:R-:W-:Y:S01]  /*42a0*/  ISETP.GE.AND P0, PT, R27.reuse, R26, PT ;  /* 0x0000001a1b00720c */ /* 0x040fe20003f06270 */
[----:B------:R-:W-:Y:S01]  /*42b0*/  BSSY.RECONVERGENT B0, `(.L_x_3201) ;  /* 0x0000012000007945 */ /* 0x000fe20003800200 */
[C---:B------:R-:W-:Y:S01]  /*42c0*/  VIADD R29, R27.reuse, 0x80 ;  /* 0x000000801b1d7836 */ /* 0x040fe20000000000 */
[----:B------:R-:W-:Y:S01]  /*42d0*/  CS2R R6, SRZ ;  /* 0x0000000000067805 */ /* 0x000fe2000001ff00 */
[----:B0-2-4-:R-:W-:-:S09]  /*42e0*/  VIADD R5, R27, 0x100 ;  /* 0x000001001b057836 */ /* 0x015fd20000000000 */
[----:B------:R-:W-:Y:S05]  /*42f0*/  @P0 BRA `(.L_x_3202) ;  /* 0x0000000000340947 */ /* 0x000fea0003800000 */
[----:B------:R-:W0:Y:S01]  /*4300*/  LDC.64 R8, c[0x0][0x388] ;  /* 0x0000e200ff087b82 */ /* 0x000e220000000a00 */
[----:B------:R-:W2:Y:S01]  /*4310*/  LDCU UR4, c[0x0][0x390] ;  /* 0x00007200ff0477ac */ /* 0x000ea20008000800 */
[C---:B-----5:R-:W-:Y:S02]  /*4320*/  FSETP.NEU.FTZ.AND P4, PT, R17.reuse, +INF , PT ;  /* 0x7f8000001100780b */ /* 0x060fe40003f9d000 */
[C---:B-1-3--:R-:W-:Y:S02]  /*4330*/  FSETP.NEU.FTZ.AND P1, PT, R16.reuse, -INF , PT ;  /* 0xff8000001000780b */ /* 0x04afe40003f3d000 */
[----:B------:R-:W-:Y:S02]  /*4340*/  FSETP.NEU.FTZ.AND P2, PT, R16, +INF , PT ;  /* 0x7f8000001000780b */ /* 0x000fe40003f5d000 */
[C---:B------:R-:W-:Y:S02]  /*4350*/  FSETP.NEU.FTZ.AND P5, PT, R17.reuse, -INF , PT ;  /* 0xff8000001100780b */ /* 0x040fe40003fbd000 */
[----:B------:R-:W-:-:S02]  /*4360*/  FSETP.NAN.FTZ.AND P3, PT, |R17|, |R17|, PT ;  /* 0x400000111100720b */ /* 0x000fc40003f78200 */
[C---:B--2---:R-:W-:Y:S02]  /*4370*/  FSEL R0, R16.reuse, UR4, P1 ;  /* 0x0000000410007c08 */ /* 0x044fe40008800000 */
[----:B------:R-:W-:Y:S02]  /*4380*/  FSETP.NAN.FTZ.AND P1, PT, |R16|, |R16|, PT ;  /* 0x400000101000720b */ /* 0x000fe40003f38200 */
[----:B0-----:R-:W-:Y:S02]  /*4390*/  FSEL R3, R0, R9, P2 ;  /* 0x0000000900037208 */ /* 0x001fe40001000000 */
[----:B------:R-:W-:Y:S02]  /*43a0*/  @P4 FSEL R9, R17, UR4, P5 ;  /* 0x0000000411094c08 */ /* 0x000fe4000a800000 */
[-C--:B------:R-:W-:Y:S02]  /*43b0*/  FSEL R6, R3, R8.reuse, !P1 ;  /* 0x0000000803067208 */ /* 0x080fe40004800000 */
[----:B------:R-:W-:-:S07]  /*43c0*/  FSEL R7, R9, R8, !P3 ;  /* 0x0000000809077208 */ /* 0x000fce0005800000 */
.L_x_3202:
[----:B------:R-:W-:Y:S05]  /*43d0*/  BSYNC.RECONVERGENT B0 ;  /* 0x0000000000007941 */ /* 0x000fea0003800200 */
.L_x_3201:
[-C--:B------:R-:W-:Y:S01]  /*43e0*/  ISETP.GE.AND P2, PT, R29, R26.reuse, PT ;  /* 0x0000001a1d00720c */ /* 0x080fe20003f46270 */
[----:B------:R-:W-:Y:S01]  /*43f0*/  BSSY.RECONVERGENT B0, `(.L_x_3203) ;  /* 0x0000012000007945 */ /* 0x000fe20003800200 */
[----:B------:R-:W-:Y:S01]  /*4400*/  ISETP.GE.AND P1, PT, R5, R26, PT ;  /* 0x0000001a0500720c */ /* 0x000fe20003f26270 */
[----:B------:R-:W-:Y:S01]  /*4410*/  VIADD R5, R27, 0x180 ;  /* 0x000001801b057836 */ /* 0x000fe20000000000 */
[----:B-1-3-5:R-:W-:-:S09]  /*4420*/  CS2R R16, SRZ ;  /* 0x0000000000107805 */ /* 0x02afd2000001ff00 */
[----:B------:R-:W-:Y:S05]  /*4430*/  @P2 BRA `(.L_x_3204) ;  /* 0x0000000000342947 */ /* 0x000fea0003800000 */
[----:B------:R-:W0:Y:S01]  /*4440*/  LDC.64 R8, c[0x0][0x388] ;  /* 0x0000e200ff087b82 */ /* 0x000e220000000a00 */
[----:B------:R-:W1:Y:S01]  /*4450*/  LDCU UR4, c[0x0][0x390] ;  /* 0x00007200ff0477ac */ /* 0x000e620008000800 */
[C---:B------:R-:W-:Y:S02]  /*4460*/  FSETP.NEU.FTZ.AND P3, PT, R25.reuse, +INF , PT ;  /* 0x7f8000001900780b */ /* 0x040fe40003f7d000 */
[C---:B------:R-:W-:Y:S02]  /*4470*/  FSETP.NEU.FTZ.AND P4, PT, R24.reuse, -INF , PT ;  /* 0xff8000001800780b */ /* 0x040fe40003f9d000 */
[----:B------:R-:W-:Y:S02]  /*4480*/  FSETP.NEU.FTZ.AND P2, PT, R24, +INF , PT ;  /* 0x7f8000001800780b */ /* 0x000fe40003f5d000 */
[C---:B------:R-:W-:Y:S02]  /*4490*/  FSETP.NEU.FTZ.AND P6, PT, R25.reuse, -INF , PT ;  /* 0xff8000001900780b */ /* 0x040fe40003fdd000 */
[----:B------:R-:W-:-:S02]  /*44a0*/  FSETP.NAN.FTZ.AND P5, PT, |R25|, |R25|, PT ;  /* 0x400000191900720b */ /* 0x000fc40003fb8200 */
[C---:B-1----:R-:W-:Y:S02]  /*44b0*/  FSEL R0, R24.reuse, UR4, P4 ;  /* 0x0000000418007c08 */ /* 0x042fe4000a000000 */
[----:B------:R-:W-:Y:S02]  /*44c0*/  FSETP.NAN.FTZ.AND P4, PT, |R24|, |R24|, PT ;  /* 0x400000181800720b */ /* 0x000fe40003f98200 */
[----:B0-----:R-:W-:Y:S02]  /*44d0*/  FSEL R3, R0, R9, P2 ;  /* 0x0000000900037208 */ /* 0x001fe40001000000 */
[----:B------:R-:W-:Y:S02]  /*44e0*/  @P3 FSEL R9, R25, UR4, P6 ;  /* 0x0000000419093c08 */ /* 0x000fe4000b000000 */
[-C--:B------:R-:W-:Y:S02]  /*44f0*/  FSEL R16, R3, R8.reuse, !P4 ;  /* 0x0000000803107208 */ /* 0x080fe40006000000 */
[----:B------:R-:W-:-:S07]  /*4500*/  FSEL R17, R9, R8, !P5 ;  /* 0x0000000809117208 */ /* 0x000fce0006800000 */
.L_x_3204:
[----:B------:R-:W-:Y:S05]  /*4510*/  BSYNC.RECONVERGENT B0 ;  /* 0x0000000000007941 */ /* 0x000fea0003800200 */
.L_x_3203:
[----:B------:R-:W-:Y:S01]  /*4520*/  BSSY.RECONVERGENT B0, `(.L_x_3205) ;  /* 0x0000011000007945 */ /* 0x000fe20003800200 */
[----:B------:R-:W-:Y:S02]  /*4530*/  ISETP.GE.AND P2, PT, R5, R26, PT ;  /* 0x0000001a0500720c */ /* 0x000fe40003f46270 */
[----:B------:R-:W-:Y:S01]  /*4540*/  CS2R R24, SRZ ;  /* 0x0000000000187805 */ /* 0x000fe2000001ff00 */
[----:B------:R-:W-:Y:S10]  /*4550*/  @P1 BRA `(.L_x_3206) ;  /* 0x0000000000341947 */ /* 0x000ff40003800000 */
        /* <DEDUP_REMOVED lines=13> */
.L_x_3206:
[----:B------:R-:W-:Y:S05]  /*4630*/  BSYNC.RECONVERGENT B0 ;  /* 0x0000000000007941 */ /* 0x000fea0003800200 */
.L_x_3205:
[----:B------:R-:W-:Y:S01]  /*4640*/  BSSY.RECONVERGENT B0, `(.L_x_3207) ;  /* 0x0000010000007945 */ /* 0x000fe20003800200 */
[----:B------:R-:W-:-:S03]  /*4650*/  CS2R R22, SRZ ;  /* 0x0000000000167805 */ /* 0x000fc6000001ff00 */
        /* <DEDUP_REMOVED lines=14> */
.L_x_3208:
[----:B------:R-:W-:Y:S05]  /*4740*/  BSYNC.RECONVERGENT B0 ;  /* 0x0000000000007941 */ /* 0x000fea0003800200 */
.L_x_3207:
[----:B------:R-:W-:Y:S04]  /*4750*/  BSSY.RECONVERGENT B6, `(.L_x_3209) ;  /* 0x0000101000067945 */ /* 0x000fe80003800200 */
[----:B------:R-:W-:Y:S05]  /*4760*/  @P0 BRA `(.L_x_3210) ;  /* 0x0000000c00fc0947 */ /* 0x000fea0003800000 */
        /* <DEDUP_REMOVED lines=22> */
.L_x_3214:
[----:B------:R-:W0:Y:S01]  /*48d0*/  F2I.S64.TRUNC R6, R6 ;  /* 0x0000000600067311 */ /* 0x000e22000020d900 */
[----:B------:R-:W-:Y:S02]  /*48e0*/  IMAD.MOV.U32 R27, RZ, RZ, R29 ;  /* 0x000000ffff1b7224 */ /* 0x000fe400078e001d */
[----:B0-----:R-:W-:-:S05]  /*48f0*/  IMAD.MOV.U32 R3, RZ, RZ, R6 ;  /* 0x000000ffff037224 */ /* 0x001fca00078e0006 */
[----:B------:R3:W-:Y:S01]  /*4900*/  STG.E.U8 desc[UR36][R8.64], R3 ;  /* 0x0000000308007986 */ /* 0x0007e2000c101124 */
[----:B------:R-:W-:Y:S05]  /*4910*/  BRA `(.L_x_3210) ;  /* 0x0000000c00907947 */ /* 0x000fea0003800000 */
.L_x_3213:
        /* <DEDUP_REMOVED lines=10> */
.L_x_3217:
[----:B------:R-:W0:Y:S01]  /*49c0*/  F2I.FTZ.TRUNC.NTZ R3, R6 ;  /* 0x0000000600037305 */ /* 0x000e22000021f100 */
[----:B------:R-:W-:Y:S01]  /*49d0*/  IMAD.MOV.U32 R27, RZ, RZ, R29 ;  /* 0x000000ffff1b7224 */ /* 0x000fe200078e001d */
[----:B0-----:R2:W-:Y:S01]  /*49e0*/  STG.E desc[UR36][R8.64], R3 ;  /* 0x0000000308007986 */ /* 0x0015e2000c101924 */
[----:B------:R-:W-:Y:S05]  /*49f0*/  BRA `(.L_x_3210) ;  /* 0x0000000c00587947 */ /* 0x000fea0003800000 */
.L_x_3216:
[----:B------:R-:W0:Y:S01]  /*4a00*/  F2I.FTZ.TRUNC.NTZ R3, R6 ;  /* 0x0000000600037305 */ /* 0x000e22000021f100 */
[----:B------:R-:W-:Y:S01]  /*4a10*/  IMAD.MOV.U32 R27, RZ, RZ, R29 ;  /* 0x000000ffff1b7224 */ /* 0x000fe200078e001d */
[----:B0-----:R0:W-:Y:S01]  /*4a20*/  STG.E.U16 desc[UR36][R8.64], R3 ;  /* 0x0000000308007986 */ /* 0x0011e2000c101524 */
[----:B------:R-:W-:Y:S05]  /*4a30*/  BRA `(.L_x_3210) ;  /* 0x0000000c00487947 */ /* 0x000fea0003800000 */
.L_x_3212:
        /* <DEDUP_REMOVED lines=9> */
.L_x_3219:
[----:B------:R-:W-:Y:S01]  /*4ad0*/  F2FP.F16.F32.PACK_AB R6, RZ, R6 ;  /* 0x00000006ff06723e */ /* 0x000fe200000000ff */
[----:B------:R-:W-:-:S04]  /*4ae0*/  IMAD.MOV.U32 R27, RZ, RZ, R29 ;  /* 0x000000ffff1b7224 */ /* 0x000fc800078e001d */
[----:B------:R0:W-:Y:S01]  /*4af0*/  STG.E.U16 desc[UR36][R8.64], R6 ;  /* 0x0000000608007986 */ /* 0x0001e2000c101524 */
[----:B------:R-:W-:Y:S05]  /*4b00*/  BRA `(.L_x_3210) ;  /* 0x0000000c00147947 */ /* 0x000fea0003800000 */
.L_x_3218:
[----:B------:R-:W-:-:S13]  /*4b10*/  ISETP.NE.AND P0, PT, R0, 0x7, PT ;  /* 0x000000070000780c */ /* 0x000fda0003f05270 */
[----:B------:R-:W-:Y:S05]  /*4b20*/  @!P0 BRA `(.L_x_3220) ;  /* 0x00000000002c8947 */ /* 0x000fea0003800000 */
[----:B------:R-:W-:-:S13]  /*4b30*/  ISETP.NE.AND P0, PT, R0, 0x8, PT ;  /* 0x000000080000780c */ /* 0x000fda0003f05270 */
[----:B------:R-:W-:Y:S05]  /*4b40*/  @!P0 BRA `(.L_x_3221) ;  /* 0x0000000000148947 */ /* 0x000fea0003800000 */
[----:B------:R-:W-:-:S13]  /*4b50*/  ISETP.NE.AND P0, PT, R0, 0x9, PT ;  /* 0x000000090000780c */ /* 0x000fda0003f05270 */
[----:B------:R-:W-:Y:S05]  /*4b60*/  @P0 BRA `(.L_x_3215) ;  /* 0x0000000800580947 */ /* 0x000fea0003800000 */
[----:B------:R0:W-:Y:S01]  /*4b70*/  STG.E.64 desc[UR36][R8.64], R6 ;  /* 0x0000000608007986 */ /* 0x0001e2000c101b24 */
[----:B------:R-:W-:Y:S01]  /*4b80*/  IMAD.MOV.U32 R27, RZ, RZ, R29 ;  /* 0x000000ffff1b7224 */ /* 0x000fe200078e001d */
[----:B------:R-:W-:Y:S06]  /*4b90*/  BRA `(.L_x_3210) ;  /* 0x0000000800f07947 */ /* 0x000fec0003800000 */
.L_x_3221:
[----:B------:R-:W-:Y:S01]  /*4ba0*/  F2FP.F16.F32.PACK_AB R7, R7, R6 ;  /* 0x000000060707723e */ /* 0x000fe200000000ff */
[----:B------:R-:W-:-:S04]  /*4bb0*/  IMAD.MOV.U32 R27, RZ, RZ, R29 ;  /* 0x000000ffff1b7224 */ /* 0x000fc800078e001d */
[----:B------:R0:W-:Y:S01]  /*4bc0*/  STG.E desc[UR36][R8.64], R7 ;  /* 0x0000000708007986 */ /* 0x0001e2000c101924 */
[----:B------:R-:W-:Y:S05]  /*4bd0*/  BRA `(.L_x_3210) ;  /* 0x0000000800e07947 */ /* 0x000fea0003800000 */
.L_x_3220:
[----:B------:R-:W-:Y:S01]  /*4be0*/  FMUL.FTZ R4, R6, 1 ;  /* 0x3f80000006047820 */ /* 0x000fe20000410000 */
[----:B------:R-:W-:-:S05]  /*4bf0*/  IMAD.MOV.U32 R27, RZ, RZ, R29 ;  /* 0x000000ffff1b7224 */ /* 0x000fca00078e001d */
[----:B------:R-:W0:Y:S02]  /*4c00*/  F2F.F64.F32 R4, R4 ;  /* 0x0000000400047310 */ /* 0x000e240000201800 */
[----:B0-----:R0:W-:Y:S01]  /*4c10*/  STG.E.64 desc[UR36][R8.64], R4 ;  /* 0x0000000408007986 */ /* 0x0011e2000c101b24 */
[----:B------:R-:W-:Y:S05]  /*4c20*/  BRA `(.L_x_3210) ;  /* 0x0000000800cc7947 */ /* 0x000fea0003800000 */
.L_x_3211:
        /* <DEDUP_REMOVED lines=9> */
[----:B------:R-:W-:Y:S01]  /*4cc0*/  IMAD.MOV.U32 R27, RZ, RZ, R29 ;  /* 0x000000ffff1b7224 */ /* 0x000fe200078e001d */
[----:B------:R-:W-:-:S04]  /*4cd0*/  FSETP.NEU.FTZ.AND P1, PT, R7, RZ, PT ;  /* 0x000000ff0700720b */ /* 0x000fc80003f3d000 */
[----:B------:R-:W-:-:S04]  /*4ce0*/  PLOP3.LUT P0, PT, P0, P1, PT, 0xf8, 0x8f ;  /* 0x00000000008f781c */ /* 0x000fc80000703f70 */
[----:B------:R-:W-:-:S05]  /*4cf0*/  SEL R3, RZ, 0x1, !P0 ;  /* 0x00000001ff037807 */ /* 0x000fca0004000000 */
[----:B------:R0:W-:Y:S01]  /*4d00*/  STG.E.U8 desc[UR36][R8.64], R3 ;  /* 0x0000000308007986 */ /* 0x0001e2000c101124 */
[----:B------:R-:W-:Y:S05]  /*4d10*/  BRA `(.L_x_3210) ;  /* 0x0000000800907947 */ /* 0x000fea0003800000 */
.L_x_3224:
[----:B------:R-:W-:Y:S01]  /*4d20*/  FMUL.FTZ R4, R6, 1 ;  /* 0x3f80000006047820 */ /* 0x000fe20000410000 */
[----:B------:R-:W-:Y:S01]  /*4d30*/  FMUL.FTZ R7, R7, 1 ;  /* 0x3f80000007077820 */ /* 0x000fe20000410000 */
[----:B------:R-:W-:-:S04]  /*4d40*/  IMAD.MOV.U32 R27, RZ, RZ, R29 ;  /* 0x000000ffff1b7224 */ /* 0x000fc800078e001d */
        /* <DEDUP_REMOVED lines=8> */
.L_x_3223:
        /* <DEDUP_REMOVED lines=18> */
.L_x_3228:
[----:B------:R-:W-:Y:S05]  /*4ef0*/  BSYNC.RECONVERGENT B0 ;  /* 0x0000000000007941 */ /* 0x000fea0003800200 */
.L_x_3227:
[----:B------:R-:W-:Y:S01]  /*4f00*/  LOP3.LUT R5, R0, 0x80, R5, 0xf8, !PT ;  /* 0x0000008000057812 */ /* 0x000fe200078ef805 */
[----:B------:R-:W-:-:S04]  /*4f10*/  IMAD.MOV.U32 R27, RZ, RZ, R29 ;  /* 0x000000ffff1b7224 */ /* 0x000fc800078e001d */
[----:B------:R0:W-:Y:S01]  /*4f20*/  STG.E.U8 desc[UR36][R8.64], R5 ;  /* 0x0000000508007986 */ /* 0x0001e2000c101124 */
[----:B------:R-:W-:Y:S05]  /*4f30*/  BRA `(.L_x_3210) ;  /* 0x0000000800087947 */ /* 0x000fea0003800000 */
.L_x_3226:
        /* <DEDUP_REMOVED lines=14> */
.L_x_3230:
[----:B------:R-:W-:Y:S05]  /*5020*/  BSYNC.RECONVERGENT B0 ;  /* 0x0000000000007941 */ /* 0x000fea0003800200 */
.L_x_3229:
[----:B------:R-:W-:Y:S01]  /*5030*/  LOP3.LUT R3, R0, 0x80, R5, 0xf8, !PT ;  /* 0x0000008000037812 */ /* 0x000fe200078ef805 */
[----:B------:R-:W-:-:S04]  /*5040*/  IMAD.MOV.U32 R27, RZ, RZ, R29 ;  /* 0x000000ffff1b7224 */ /* 0x000fc800078e001d */
[----:B------:R0:W-:Y:S01]  /*5050*/  STG.E.U8 desc[UR36][R8.64], R3 ;  /* 0x0000000308007986 */ /* 0x0001e2000c101124 */
[----:B------:R-:W-:Y:S05]  /*5060*/  BRA `(.L_x_3210) ;  /* 0x0000000400bc7947 */ /* 0x000fea0003800000 */
.L_x_3225:
[----:B------:R-:W-:Y:S01]  /*5070*/  F2FP.BF16.F32.PACK_AB R6, RZ, R6 ;  /* 0x00000006ff06723e */ /* 0x000fe200000010ff */
[----:B------:R-:W-:-:S04]  /*5080*/  IMAD.MOV.U32 R27, RZ, RZ, R29 ;  /* 0x000000ffff1b7224 */ /* 0x000fc800078e001d */
[----:B------:R0:W-:Y:S01]  /*5090*/  STG.E.U16 desc[UR36][R8.64], R6 ;  /* 0x0000000608007986 */ /* 0x0001e2000c101524 */
[----:B------:R-:W-:Y:S05]  /*50a0*/  BRA `(.L_x_3210) ;  /* 0x0000000400ac7947 */ /* 0x000fea0003800000 */
.L_x_3222:
        /* <DEDUP_REMOVED lines=12> */
.L_x_3233:
[----:B------:R-:W-:Y:S01]  /*5170*/  LOP3.LUT R0, R6, 0x7fffffff, RZ, 0xc0, !PT ;  /* 0x7fffffff06007812 */ /* 0x000fe200078ec0ff */
[----:B------:R-:W-:Y:S01]  /*5180*/  BSSY.RECONVERGENT B0, `(.L_x_3234) ;  /* 0x0000013000007945 */ /* 0x000fe20003800200 */
[----:B------:R-:W-:Y:S02]  /*5190*/  IMAD.MOV.U32 R4, RZ, RZ, 0x80 ;  /* 0x00000080ff047424 */ /* 0x000fe400078e00ff */
        /* <DEDUP_REMOVED lines=9> */
.L_x_3236:
[----:B------:R-:W-:-:S04]  /*5230*/  SHF.R.U32.HI R0, RZ, 0x14, R6 ;  /* 0x00000014ff007819 */ /* 0x000fc80000011606 */
[----:B------:R-:W-:-:S04]  /*5240*/  LOP3.LUT R3, R0, 0x1, RZ, 0xc0, !PT ;  /* 0x0000000100037812 */ /* 0x000fc800078ec0ff */
[----:B------:R-:W-:-:S04]  /*5250*/  IADD3 R0, PT, PT, R6, 0x487ffff, R3 ;  /* 0x0487ffff06007810 */ /* 0x000fc80007ffe003 */
[----:B------:R-:W-:-:S04]  /*5260*/  SHF.R.U32.HI R0, RZ, 0x14, R0 ;  /* 0x00000014ff007819 */ /* 0x000fc80000011600 */
[----:B------:R-:W-:-:S07]  /*5270*/  LOP3.LUT R0, R0, 0xff, RZ, 0xc0, !PT ;  /* 0x000000ff00007812 */ /* 0x000fce00078ec0ff */
.L_x_3237:
[----:B------:R-:W-:-:S04]  /*5280*/  SHF.R.U32.HI R3, RZ, 0x18, R6 ;  /* 0x00000018ff037819 */ /* 0x000fc80000011606 */
[----:B------:R-:W-:-:S04]  /*5290*/  LOP3.LUT R0, R0, 0x80, R3, 0xf8, !PT ;  /* 0x0000008000007812 */ /* 0x000fc800078ef803 */
[----:B------:R-:W-:-:S07]  /*52a0*/  PRMT R4, R0, 0x7610, R4 ;  /* 0x0000761000047816 */ /* 0x000fce0000000004 */
.L_x_3235:
[----:B------:R-:W-:Y:S05]  /*52b0*/  BSYNC.RECONVERGENT B0 ;  /* 0x0000000000007941 */ /* 0x000fea0003800200 */
.L_x_3234:
[----:B------:R0:W-:Y:S01]  /*52c0*/  STG.E.U8 desc[UR36][R8.64], R4 ;  /* 0x0000000408007986 */ /* 0x0001e2000c101124 */
[----:B------:R-:W-:Y:S01]  /*52d0*/  IMAD.MOV.U32 R27, RZ, RZ, R29 ;  /* 0x000000ffff1b7224 */ /* 0x000fe200078e001d */
[----:B------:R-:W-:Y:S06]  /*52e0*/  BRA `(.L_x_3210) ;  /* 0x00000004001c7947 */ /* 0x000fec0003800000 */
.L_x_3232:
        /* <DEDUP_REMOVED lines=12> */
.L_x_3240:
[----:B------:R-:W-:-:S04]  /*53b0*/  SHF.R.U32.HI R0, RZ, 0x15, R6 ;  /* 0x00000015ff007819 */ /* 0x000fc80000011606 */
[----:B------:R-:W-:-:S04]  /*53c0*/  LOP3.LUT R3, R0, 0x1, RZ, 0xc0, !PT ;  /* 0x0000000100037812 */ /* 0x000fc800078ec0ff */
[----:B------:R-:W-:-:S04]  /*53d0*/  IADD3 R0, PT, PT, R6, 0x88fffff, R3 ;  /* 0x088fffff06007810 */ /* 0x000fc80007ffe003 */
[----:B------:R-:W-:-:S04]  /*53e0*/  SHF.R.U32.HI R0, RZ, 0x15, R0 ;  /* 0x00000015ff007819 */ /* 0x000fc80000011600 */
[----:B------:R-:W-:-:S07]  /*53f0*/  LOP3.LUT R0, R0, 0xff, RZ, 0xc0, !PT ;  /* 0x000000ff00007812 */ /* 0x000fce00078ec0ff */
.L_x_3241:
[----:B------:R-:W-:-:S04]  /*5400*/  SHF.R.U32.HI R3, RZ, 0x18, R6 ;  /* 0x00000018ff037819 */ /* 0x000fc80000011606 */
[----:B------:R-:W-:-:S04]  /*5410*/  LOP3.LUT R0, R0, 0x80, R3, 0xf8, !PT ;  /* 0x0000008000007812 */ /* 0x000fc800078ef803 */
[----:B------:R-:W-:-:S07]  /*5420*/  PRMT R4, R0, 0x7610, R4 ;  /* 0x0000761000047816 */ /* 0x000fce0000000004 */
.L_x_3239:
[----:B------:R-:W-:Y:S05]  /*5430*/  BSYNC.RECONVERGENT B0 ;  /* 0x0000000000007941 */ /* 0x000fea0003800200 */
.L_x_3238:
[----:B------:R0:W-:Y:S01]  /*5440*/  STG.E.U8 desc[UR36][R8.64], R4 ;  /* 0x0000000408007986 */ /* 0x0001e2000c101124 */
[----:B------:R-:W-:Y:S01]  /*5450*/  IMAD.MOV.U32 R27, RZ, RZ, R29 ;  /* 0x000000ffff1b7224 */ /* 0x000fe200078e001d */
[----:B------:R-:W-:Y:S06]  /*5460*/  BRA `(.L_x_3210) ;  /* 0x0000000000bc7947 */ /* 0x000fec0003800000 */
.L_x_3231:
[----:B------:R-:W-:-:S13]  /*5470*/  ISETP.NE.AND P0, PT, R0, 0x1c, PT ;  /* 0x0000001c0000780c */ /* 0x000fda0003f05270 */
[----:B------:R-:W-:Y:S05]  /*5480*/  @!P0 BRA `(.L_x_3242) ;  /* 0x0000000000a88947 */ /* 0x000fea0003800000 */
[----:B------:R-:W-:-:S13]  /*5490*/  ISETP.NE.AND P0, PT, R0, 0x1d, PT ;  /* 0x0000001d0000780c */ /* 0x000fda0003f05270 */
[----:B------:R-:W-:Y:S05]  /*54a0*/  @!P0 BRA `(.L_x_3243) ;  /* 0x0000000000908947 */ /* 0x000fea0003800000 */
[----:B------:R-:W-:-:S13]  /*54b0*/  ISETP.NE.AND P0, PT, R0, 0x2c, PT ;  /* 0x0000002c0000780c */ /* 0x000fda0003f05270 */
[----:B------:R-:W-:Y:S05]  /*54c0*/  @!P0 BRA `(.L_x_3244) ;  /* 0x0000000000488947 */ /* 0x000fea0003800000 */
.L_x_3215:
        /* <DEDUP_REMOVED lines=16> */
.L_x_3245:
[----:B------:R-:W-:Y:S01]  /*55d0*/  IMAD.MOV.U32 R27, RZ, RZ, R29 ;  /* 0x000000ffff1b7224 */ /* 0x000fe200078e001d */
[----:B------:R-:W-:Y:S06]  /*55e0*/  BRA `(.L_x_3210) ;  /* 0x00000000005c7947 */ /* 0x000fec0003800000 */
.L_x_3244:
        /* <DEDUP_REMOVED lines=16> */
.L_x_3243:
[----:B------:R-:W0:Y:S01]  /*56f0*/  F2I.U64.TRUNC R6, R6 ;  /* 0x0000000600067311 */ /* 0x000e22000020d800 */
[----:B------:R-:W-:Y:S01]  /*5700*/  IMAD.MOV.U32 R27, RZ, RZ, R29 ;  /* 0x000000ffff1b7224 */ /* 0x000fe200078e001d */
[----:B0-----:R0:W-:Y:S01]  /*5710*/  STG.E.64 desc[UR36][R8.64], R6 ;  /* 0x0000000608007986 */ /* 0x0011e2000c101b24 */
[----:B------:R-:W-:Y:S05]  /*5720*/  BRA `(.L_x_3210) ;  /* 0x00000000000c7947 */ /* 0x000fea0003800000 */
.L_x_3242:
[----:B------:R-:W0:Y:S01]  /*5730*/  F2I.FTZ.U32.TRUNC.NTZ R3, R6 ;  /* 0x0000000600037305 */ /* 0x000e22000021f000 */
[----:B------:R-:W-:Y:S01]  /*5740*/  IMAD.MOV.U32 R27, RZ, RZ, R29 ;  /* 0x000000ffff1b7224 */ /* 0x000fe200078e001d */
[----:B0-----:R0:W-:Y:S06]  /*5750*/  STG.E desc[UR36][R8.64], R3 ;  /* 0x0000000308007986 */ /* 0x0011ec000c101924 */
.L_x_3210:
[----:B------:R-:W-:Y:S05]  /*5760*/  BSYNC.RECONVERGENT B6 ;  /* 0x0000000000067941 */ /* 0x000fea0003800200 */
.L_x_3209:
        /* <DEDUP_REMOVED lines=24> */
.L_x_3251:
[----:B------:R-:W0:Y:S02]  /*58f0*/  F2I.S64.TRUNC R16, R16 ;  /* 0x0000001000107311 */ /* 0x000e24000020d900 */
[----:B0-----:R-:W-:-:S05]  /*5900*/  IMAD.MOV.U32 R3, RZ, RZ, R16 ;  /* 0x000000ffff037224 */ /* 0x001fca00078e0010 */
[----:B------:R0:W-:Y:S01]  /*5910*/  STG.E.U8 desc[UR36][R8.64], R3 ;  /* 0x0000000308007986 */ /* 0x0001e2000c101124 */
[----:B------:R-:W-:Y:S05]  /*5920*/  BRA `(.L_x_3253) ;  /* 0x0000000c003c7947 */ /* 0x000fea0003800000 */
.L_x_3250:
        /* <DEDUP_REMOVED lines=9> */
.L_x_3255:
[----:B------:R-:W0:Y:S02]  /*59c0*/  F2I.FTZ.TRUNC.NTZ R3, R16 ;  /* 0x0000001000037305 */ /* 0x000e24000021f100 */
[----:B0-----:R3:W-:Y:S01]  /*59d0*/  STG.E desc[UR36][R8.64], R3 ;  /* 0x0000000308007986 */ /* 0x0017e2000c101924 */
[----:B------:R-:W-:Y:S05]  /*59e0*/  BRA `(.L_x_3253) ;  /* 0x0000000c000c7947 */ /* 0x000fea0003800000 */
.L_x_3254:
[----:B------:R-:W0:Y:S02]  /*59f0*/  F2I.FTZ.TRUNC.NTZ R3, R16 ;  /* 0x0000001000037305 */ /* 0x000e24000021f100 */
[----:B0-----:R2:W-:Y:S01]  /*5a00*/  STG.E.U16 desc[UR36][R8.64], R3 ;  /* 0x0000000308007986 */ /* 0x0015e2000c101524 */
[----:B------:R-:W-:Y:S05]  /*5a10*/  BRA `(.L_x_3253) ;  /* 0x0000000c00007947 */ /* 0x000fea0003800000 */
.L_x_3249:
        /* <DEDUP_REMOVED lines=8> */
.L_x_3257:
[----:B------:R-:W-:-:S05]  /*5aa0*/  F2FP.F16.F32.PACK_AB R16, RZ, R16 ;  /* 0x00000010ff10723e */ /* 0x000fca00000000ff */
[----:B------:R0:W-:Y:S01]  /*5ab0*/  STG.E.U16 desc[UR36][R8.64], R16 ;  /* 0x0000001008007986 */ /* 0x0001e2000c101524 */
[----:B------:R-:W-:Y:S05]  /*5ac0*/  BRA `(.L_x_3253) ;  /* 0x0000000800d47947 */ /* 0x000fea0003800000 */
.L_x_3256:
[----:B------:R-:W-:-:S13]  /*5ad0*/  ISETP.NE.AND P0, PT, R0, 0x7, PT ;  /* 0x000000070000780c */ /* 0x000fda0003f05270 */
[----:B------:R-:W-:Y:S05]  /*5ae0*/  @!P0 BRA `(.L_x_3258) ;  /* 0x0000000000248947 */ /* 0x000fea0003800000 */
[----:B------:R-:W-:-:S13]  /*5af0*/  ISETP.NE.AND P0, PT, R0, 0x8, PT ;  /* 0x000000080000780c */ /* 0x000fda0003f05270 */
[----:B------:R-:W-:Y:S05]  /*5b00*/  @!P0 BRA `(.L_x_3259) ;  /* 0x0000000000108947 */ /* 0x000fea0003800000 */
[----:B------:R-:W-:-:S13]  /*5b10*/  ISETP.NE.AND P0, PT, R0, 0x9, PT ;  /* 0x000000090000780c */ /* 0x000fda0003f05270 */
[----:B------:R-:W-:Y:S05]  /*5b20*/  @P0 BRA `(.L_x_3252) ;  /* 0x0000000400e40947 */ /* 0x000fea0003800000 */
[----:B------:R0:W-:Y:S01]  /*5b30*/  STG.E.64 desc[UR36][R8.64], R16 ;  /* 0x0000001008007986 */ /* 0x0001e2000c101b24 */
[----:B------:R-:W-:Y:S05]  /*5b40*/  BRA `(.L_x_3253) ;  /* 0x0000000800b47947 */ /* 0x000fea0003800000 */
.L_x_3259:
[----:B------:R-:W-:-:S05]  /*5b50*/  F2FP.F16.F32.PACK_AB R17, R17, R16 ;  /* 0x000000101111723e */ /* 0x000fca00000000ff */
[----:B------:R0:W-:Y:S01]  /*5b60*/  STG.E desc[UR36][R8.64], R17 ;  /* 0x0000001108007986 */ /* 0x0001e2000c101924 */
[----:B------:R-:W-:Y:S05]  /*5b70*/  BRA `(.L_x_3253) ;  /* 0x0000000800a87947 */ /* 0x000fea0003800000 */
.L_x_3258:
[----:B------:R-:W-:-:S06]  /*5b80*/  FMUL.FTZ R4, R16, 1 ;  /* 0x3f80000010047820 */ /* 0x000fcc0000410000 */
[----:B------:R-:W0:Y:S02]  /*5b90*/  F2F.F64.F32 R4, R4 ;  /* 0x0000000400047310 */ /* 0x000e240000201800 */
[----:B0-----:R0:W-:Y:S01]  /*5ba0*/  STG.E.64 desc[UR36][R8.64], R4 ;  /* 0x0000000408007986 */ /* 0x0011e2000c101b24 */
[----:B------:R-:W-:Y:S05]  /*5bb0*/  BRA `(.L_x_3253) ;  /* 0x0000000800987947 */ /* 0x000fea0003800000 */
.L_x_3248:
        /* <DEDUP_REMOVED lines=13> */
.L_x_3263:
        /* <DEDUP_REMOVED lines=16> */
.L_x_3266:
[----:B------:R-:W-:-:S04]  /*5d90*/  SHF.R.U32.HI R16, RZ, 0x18, R16 ;  /* 0x00000018ff107819 */ /* 0x000fc80000011610 */
[----:B------:R-:W-:-:S04]  /*5da0*/  LOP3.LUT R3, R3, 0x80, R16, 0xf8, !PT ;  /* 0x0000008003037812 */ /* 0x000fc800078ef810 */
[----:B------:R-:W-:-:S07]  /*5db0*/  PRMT R4, R3, 0x7610, R4 ;  /* 0x0000761003047816 */ /* 0x000fce0000000004 */
.L_x_3265:
[----:B------:R-:W-:Y:S05]  /*5dc0*/  BSYNC.RECONVERGENT B0 ;  /* 0x0000000000007941 */ /* 0x000fea0003800200 */
.L_x_3264:
[----:B------:R0:W-:Y:S01]  /*5dd0*/  STG.E.U8 desc[UR36][R8.64], R4 ;  /* 0x0000000408007986 */ /* 0x0001e2000c101124 */
[----:B------:R-:W-:Y:S05]  /*5de0*/  BRA `(.L_x_3253) ;  /* 0x00000008000c7947 */ /* 0x000fea0003800000 */
.L_x_3262:
        /* <DEDUP_REMOVED lines=16> */
.L_x_3269:
[----:B------:R-:W-:-:S04]  /*5ef0*/  SHF.R.U32.HI R16, RZ, 0x18, R16 ;  /* 0x00000018ff107819 */ /* 0x000fc80000011610 */
[----:B------:R-:W-:-:S04]  /*5f00*/  LOP3.LUT R3, R3, 0x80, R16, 0xf8, !PT ;  /* 0x0000008003037812 */ /* 0x000fc800078ef810 */
[----:B------:R-:W-:-:S07]  /*5f10*/  PRMT R4, R3, 0x7610, R4 ;  /* 0x0000761003047816 */ /* 0x000fce0000000004 */
.L_x_3268:
[----:B------:R-:W-:Y:S05]  /*5f20*/  BSYNC.RECONVERGENT B0 ;  /* 0x0000000000007941 */ /* 0x000fea0003800200 */
.L_x_3267:
[----:B------:R0:W-:Y:S01]  /*5f30*/  STG.E.U8 desc[UR36][R8.64], R4 ;  /* 0x0000000408007986 */ /* 0x0001e2000c101124 */
[----:B------:R-:W-:Y:S05]  /*5f40*/  BRA `(.L_x_3253) ;  /* 0x0000000400b47947 */ /* 0x000fea0003800000 */
.L_x_3261:
        /* <DEDUP_REMOVED lines=21> */
.L_x_3271:
[----:B------:R-:W0:Y:S02]  /*60a0*/  F2I.U64.TRUNC R16, R16 ;  /* 0x0000001000107311 */ /* 0x000e24000020d800 */
[----:B0-----:R0:W-:Y:S01]  /*60b0*/  STG.E.64 desc[UR36][R8.64], R16 ;  /* 0x0000001008007986 */ /* 0x0011e2000c101b24 */
[----:B------:R-:W-:Y:S05]  /*60c0*/  BRA `(.L_x_3253) ;  /* 0x0000000400547947 */ /* 0x000fea0003800000 */
.L_x_3270:
[----:B------:R-:W0:Y:S02]  /*60d0*/  F2I.FTZ.U32.TRUNC.NTZ R3, R16 ;  /* 0x0000001000037305 */ /* 0x000e24000021f000 */
[----:B0-----:R0:W-:Y:S01]  /*60e0*/  STG.E desc[UR36][R8.64], R3 ;  /* 0x0000000308007986 */ /* 0x0011e2000c101924 */
[----:B------:R-:W-:Y:S05]  /*60f0*/  BRA `(.L_x_3253) ;  /* 0x0000000400487947 */ /* 0x000fea0003800000 */
.L_x_3260:
[----:B------:R-:W-:-:S13]  /*6100*/  ISETP.GT.AND P0, PT, R0, 0xe, PT ;  /* 0x0000000e0000780c */ /* 0x000fda0003f04270 */
[----:B------:R-:W-:Y:S05]  /*6110*/  @P0 BRA `(.L_x_3272) ;  /* 0x0000000000500947 */ /* 0x000fea0003800000 */
[----:B------:R-:W-:-:S13]  /*6120*/  ISETP.NE.AND P0, PT, R0, 0xa, PT ;  /* 0x0000000a0000780c */ /* 0x000fda0003f05270 */
[----:B------:R-:W-:Y:S05]  /*6130*/  @!P0 BRA `(.L_x_3273) ;  /* 0x0000000000208947 */ /* 0x000fea0003800000 */
[----:B------:R-:W-:-:S13]  /*6140*/  ISETP.NE.AND P0, PT, R0, 0xb, PT ;  /* 0x0000000b0000780c */ /* 0x000fda0003f05270 */
[----:B------:R-:W-:Y:S05]  /*6150*/  @P0 BRA `(.L_x_3252) ;  /* 0x0000000000580947 */ /* 0x000fea0003800000 */
[----:B------:R-:W-:Y:S02]  /*6160*/  FSETP.NEU.FTZ.AND P0, PT, R16, RZ, PT ;  /* 0x000000ff1000720b */ /* 0x000fe40003f1d000 */
[----:B------:R-:W-:-:S04]  /*6170*/  FSETP.NEU.FTZ.AND P1, PT, R17, RZ, PT ;  /* 0x000000ff1100720b */ /* 0x000fc80003f3d000 */
[----:B------:R-:W-:-:S04]  /*6180*/  PLOP3.LUT P0, PT, P0, P1, PT, 0xf8, 0x8f ;  /* 0x00000000008f781c */ /* 0x000fc80000703f70 */
[----:B------:R-:W-:-:S05]  /*6190*/  SEL R3, RZ, 0x1, !P0 ;  /* 0x00000001ff037807 */ /* 0x000fca0004000000 */
[----:B------:R0:W-:Y:S01]  /*61a0*/  STG.E.U8 desc[UR36][R8.64], R3 ;  /* 0x0000000308007986 */ /* 0x0001e2000c101124 */
[----:B------:R-:W-:Y:S05]  /*61b0*/  BRA `(.L_x_3253) ;  /* 0x0000000400187947 */ /* 0x000fea0003800000 */
.L_x_3273:
        /* <DEDUP_REMOVED lines=10> */
.L_x_3272:
[----:B------:R-:W-:-:S13]  /*6260*/  ISETP.NE.AND P0, PT, R0, 0xf, PT ;  /* 0x0000000f0000780c */ /* 0x000fda0003f05270 */
[----:B------:R-:W-:Y:S05]  /*6270*/  @!P0 BRA `(.L_x_3274) ;  /* 0x0000000000e08947 */ /* 0x000fea0003800000 */
[----:B------:R-:W-:-:S13]  /*6280*/  ISETP.NE.AND P0, PT, R0, 0x17, PT ;  /* 0x000000170000780c */ /* 0x000fda0003f05270 */
[----:B------:R-:W-:Y:S05]  /*6290*/  @!P0 BRA `(.L_x_3275) ;  /* 0x00000000008c8947 */ /* 0x000fea0003800000 */
[----:B------:R-:W-:-:S13]  /*62a0*/  ISETP.NE.AND P0, PT, R0, 0x18, PT ;  /* 0x000000180000780c */ /* 0x000fda0003f05270 */
[----:B------:R-:W-:Y:S05]  /*62b0*/  @!P0 BRA `(.L_x_3276) ;  /* 0x0000000000448947 */ /* 0x000fea0003800000 */
.L_x_3252:
        /* <DEDUP_REMOVED lines=16> */
.L_x_3277:
[----:B------:R-:W-:Y:S05]  /*63c0*/  BRA `(.L_x_3253) ;  /* 0x0000000000947947 */ /* 0x000fea0003800000 */
.L_x_3276:
        /* <DEDUP_REMOVED lines=12> */
.L_x_3279:
[----:B------:R-:W-:Y:S05]  /*6490*/  BSYNC.RECONVERGENT B0 ;  /* 0x0000000000007941 */ /* 0x000fea0003800200 */
.L_x_3278:
[----:B------:R-:W-:-:S05]  /*64a0*/  LOP3.LUT R3, R0, 0x80, R5, 0xf8, !PT ;  /* 0x0000008000037812 */ /* 0x000fca00078ef805 */
[----:B------:R0:W-:Y:S01]  /*64b0*/  STG.E.U8 desc[UR36][R8.64], R3 ;  /* 0x0000000308007986 */ /* 0x0001e2000c101124 */
[----:B------:R-:W-:Y:S05]  /*64c0*/  BRA `(.L_x_3253) ;  /* 0x0000000000547947 */ /* 0x000fea0003800000 */
.L_x_3275:
        /* <DEDUP_REMOVED lines=11> */
.L_x_3281:
[----:B------:R-:W-:Y:S01]  /*6580*/  IMAD.MOV.U32 R0, RZ, RZ, 0x7f ;  /* 0x0000007fff007424 */ /* 0x000fe200078e00ff */
[----:B------:R-:W-:-:S04]  /*6590*/  ISETP.GT.U32.AND P0, PT, R4, 0x7f800000, PT ;  /* 0x7f8000000400780c */ /* 0x000fc80003f04070 */
[----:B------:R-:W-:-:S09]  /*65a0*/  SEL R0, R0, 0x7c, P0 ;  /* 0x0000007c00007807 */ /* 0x000fd20000000000 */
.L_x_3282:
[----:B------:R-:W-:Y:S05]  /*65b0*/  BSYNC.RECONVERGENT B0 ;  /* 0x0000000000007941 */ /* 0x000fea0003800200 */
.L_x_3280:
[----:B------:R-:W-:-:S04]  /*65c0*/  SHF.R.U32.HI R3, RZ, 0x18, R16 ;  /* 0x00000018ff037819 */ /* 0x000fc80000011610 */
[----:B------:R-:W-:-:S05]  /*65d0*/  LOP3.LUT R3, R0, 0x80, R3, 0xf8, !PT ;  /* 0x0000008000037812 */ /* 0x000fca00078ef803 */
[----:B------:R0:W-:Y:S01]  /*65e0*/  STG.E.U8 desc[UR36][R8.64], R3 ;  /* 0x0000000308007986 */ /* 0x0001e2000c101124 */
[----:B------:R-:W-:Y:S05]  /*65f0*/  BRA `(.L_x_3253) ;  /* 0x0000000000087947 */ /* 0x000fea0003800000 */
.L_x_3274:
[----:B------:R-:W-:-:S05]  /*6600*/  F2FP.BF16.F32.PACK_AB R16, RZ, R16 ;  /* 0x00000010ff10723e */ /* 0x000fca00000010ff */
[----:B------:R0:W-:Y:S02]  /*6610*/  STG.E.U16 desc[UR36][R8.64], R16 ;  /* 0x0000001008007986 */ /* 0x0001e4000c101524 */
.L_x_3253:
        /* <DEDUP_REMOVED lines=24> */
.L_x_3286:
[----:B------:R-:W0:Y:S02]  /*67a0*/  F2I.S64.TRUNC R24, R24 ;  /* 0x0000001800187311 */ /* 0x000e24000020d900 */
[----:B0-----:R-:W-:-:S05]  /*67b0*/  IMAD.MOV.U32 R3, RZ, RZ, R24 ;  /* 0x000000ffff037224 */ /* 0x001fca00078e0018 */
[----:B------:R0:W-:Y:S01]  /*67c0*/  STG.E.U8 desc[UR36][R8.64], R3 ;  /* 0x0000000308007986 */ /* 0x0001e2000c101124 */
[----:B------:R-:W-:Y:S05]  /*67d0*/  BRA `(.L_x_3288) ;  /* 0x0000000c003c7947 */ /* 0x000fea0003800000 */
.L_x_3285:
        /* <DEDUP_REMOVED lines=9> */
.L_x_3290:
[----:B------:R-:W0:Y:S02]  /*6870*/  F2I.FTZ.TRUNC.NTZ R3, R24 ;  /* 0x0000001800037305 */ /* 0x000e24000021f100 */
[----:B0-----:R0:W-:Y:S01]  /*6880*/  STG.E desc[UR36][R8.64], R3 ;  /* 0x0000000308007986 */ /* 0x0011e2000c101924 */
[----:B------:R-:W-:Y:S05]  /*6890*/  BRA `(.L_x_3288) ;  /* 0x0000000c000c7947 */ /* 0x000fea0003800000 */
.L_x_3289:
[----:B------:R-:W0:Y:S02]  /*68a0*/  F2I.FTZ.TRUNC.NTZ R3, R24 ;  /* 0x0000001800037305 */ /* 0x000e24000021f100 */
[----:B0-----:R0:W-:Y:S01]  /*68b0*/  STG.E.U16 desc[UR36][R8.64], R3 ;  /* 0x0000000308007986 */ /* 0x0011e2000c101524 */
[----:B------:R-:W-:Y:S05]  /*68c0*/  BRA `(.L_x_3288) ;  /* 0x0000000c00007947 */ /* 0x000fea0003800000 */
.L_x_3284:
        /* <DEDUP_REMOVED lines=8> */
.L_x_3292:
[----:B------:R-:W-:-:S05]  /*6950*/  F2FP.F16.F32.PACK_AB R24, RZ, R24 ;  /* 0x00000018ff18723e */ /* 0x000fca00000000ff */
[----:B------:R0:W-:Y:S01]  /*6960*/  STG.E.U16 desc[UR36][R8.64], R24 ;  /* 0x0000001808007986 */ /* 0x0001e2000c101524 */
[----:B------:R-:W-:Y:S05]  /*6970*/  BRA `(.L_x_3288) ;  /* 0x0000000800d47947 */ /* 0x000fea0003800000 */
.L_x_3291:
        /* <DEDUP_REMOVED lines=8> */
.L_x_3294:
[----:B------:R-:W-:-:S05]  /*6a00*/  F2FP.F16.F32.PACK_AB R25, R25, R24 ;  /* 0x000000181919723e */ /* 0x000fca00000000ff */
[----:B------:R0:W-:Y:S01]  /*6a10*/  STG.E desc[UR36][R8.64], R25 ;  /* 0x0000001908007986 */ /* 0x0001e2000c101924 */
[----:B------:R-:W-:Y:S05]  /*6a20*/  BRA `(.L_x_3288) ;  /* 0x0000000800a87947 */ /* 0x000fea0003800000 */
.L_x_3293:
[----:B------:R-:W-:-:S06]  /*6a30*/  FMUL.FTZ R4, R24, 1 ;  /* 0x3f80000018047820 */ /* 0x000fcc0000410000 */
[----:B------:R-:W0:Y:S02]  /*6a40*/  F2F.F64.F32 R4, R4 ;  /* 0x0000000400047310 */ /* 0x000e240000201800 */
[----:B0-----:R0:W-:Y:S01]  /*6a50*/  STG.E.64 desc[UR36][R8.64], R4 ;  /* 0x0000000408007986 */ /* 0x0011e2000c101b24 */
[----:B------:R-:W-:Y:S05]  /*6a60*/  BRA `(.L_x_3288) ;  /* 0x0000000800987947 */ /* 0x000fea0003800000 */
.L_x_3283:
        /* <DEDUP_REMOVED lines=13> */
.L_x_3298:
        /* <DEDUP_REMOVED lines=16> */
.L_x_3301:
[----:B------:R-:W-:-:S04]  /*6c40*/  SHF.R.U32.HI R24, RZ, 0x18, R24 ;  /* 0x00000018ff187819 */ /* 0x000fc80000011618 */
[----:B------:R-:W-:-:S04]  /*6c50*/  LOP3.LUT R3, R3, 0x80, R24, 0xf8, !PT ;  /* 0x0000008003037812 */ /* 0x000fc800078ef818 */
[----:B------:R-:W-:-:S07]  /*6c60*/  PRMT R4, R3, 0x7610, R4 ;  /* 0x0000761003047816 */ /* 0x000fce0000000004 */
.L_x_3300:
[----:B------:R-:W-:Y:S05]  /*6c70*/  BSYNC.RECONVERGENT B0 ;  /* 0x0000000000007941 */ /* 0x000fea0003800200 */
.L_x_3299:
[----:B------:R0:W-:Y:S01]  /*6c80*/  STG.E.U8 desc[UR36][R8.64], R4 ;  /* 0x0000000408007986 */ /* 0x0001e2000c101124 */
[----:B------:R-:W-:Y:S05]  /*6c90*/  BRA `(.L_x_3288) ;  /* 0x00000008000c7947 */ /* 0x000fea0003800000 */
.L_x_3297:
        /* <DEDUP_REMOVED lines=16> */
.L_x_3304:
[----:B------:R-:W-:-:S04]  /*6da0*/  SHF.R.U32.HI R24, RZ, 0x18, R24 ;  /* 0x00000018ff187819 */ /* 0x000fc80000011618 */
[----:B------:R-:W-:-:S04]  /*6db0*/  LOP3.LUT R3, R3, 0x80, R24, 0xf8, !PT ;  /* 0x0000008003037812 */ /* 0x000fc800078ef818 */
[----:B------:R-:W-:-:S07]  /*6dc0*/  PRMT R4, R3, 0x7610, R4 ;  /* 0x0000761003047816 */ /* 0x000fce0000000004 */
.L_x_3303:
[----:B------:R-:W-:Y:S05]  /*6dd0*/  BSYNC.RECONVERGENT B0 ;  /* 0x0000000000007941 */ /* 0x000fea0003800200 */
.L_x_3302:
[----:B------:R0:W-:Y:S01]  /*6de0*/  STG.E.U8 desc[UR36][R8.64], R4 ;  /* 0x0000000408007986 */ /* 0x0001e2000c101124 */
[----:B------:R-:W-:Y:S05]  /*6df0*/  BRA `(.L_x_3288) ;  /* 0x0000000400b47947 */ /* 0x000fea0003800000 */
.L_x_3296:
        /* <DEDUP_REMOVED lines=21> */
.L_x_3306:
[----:B------:R-:W0:Y:S02]  /*6f50*/  F2I.U64.TRUNC R24, R24 ;  /* 0x0000001800187311 */ /* 0x000e24000020d800 */
[----:B0-----:R0:W-:Y:S01]  /*6f60*/  STG.E.64 desc[UR36][R8.64], R24 ;  /* 0x0000001808007986 */ /* 0x0011e2000c101b24 */
[----:B------:R-:W-:Y:S05]  /*6f70*/  BRA `(.L_x_3288) ;  /* 0x0000000400547947 */ /* 0x000fea0003800000 */
.L_x_3305:
[----:B------:R-:W0:Y:S02]  /*6f80*/  F2I.FTZ.U32.TRUNC.NTZ R3, R24 ;  /* 0x0000001800037305 */ /* 0x000e24000021f000 */
[----:B0-----:R0:W-:Y:S01]  /*6f90*/  STG.E desc[UR36][R8.64], R3 ;  /* 0x0000000308007986 */ /* 0x0011e2000c101924 */
[----:B------:R-:W-:Y:S05]  /*6fa0*/  BRA `(.L_x_3288) ;  /* 0x0000000400487947 */ /* 0x000fea0003800000 */
.L_x_3295:
        /* <DEDUP_REMOVED lines=12> */
.L_x_3308:
        /* <DEDUP_REMOVED lines=10> */
.L_x_3307:
[----:B------:R-:W-:-:S13]  /*7110*/  ISETP.NE.AND P0, PT, R0, 0xf, PT ;  /* 0x0000000f0000780c */ /* 0x000fda0003f05270 */
[----:B------:R-:W-:Y:S05]  /*7120*/  @!P0 BRA `(.L_x_3309) ;  /* 0x0000000000e08947 */ /* 0x000fea0003800000 */
[----:B------:R-:W-:-:S13]  /*7130*/  ISETP.NE.AND P0, PT, R0, 0x17, PT ;  /* 0x000000170000780c */ /* 0x000fda0003f05270 */
[----:B------:R-:W-:Y:S05]  /*7140*/  @!P0 BRA `(.L_x_3310) ;  /* 0x00000000008c8947 */ /* 0x000fea0003800000 */
[----:B------:R-:W-:-:S13]  /*7150*/  ISETP.NE.AND P0, PT, R0, 0x18, PT ;  /* 0x000000180000780c */ /* 0x000fda0003f05270 */
[----:B------:R-:W-:Y:S05]  /*7160*/  @!P0 BRA `(.L_x_3311) ;  /* 0x0000000000448947 */ /* 0x000fea0003800000 */
.L_x_3287:
        /* <DEDUP_REMOVED lines=16> */
.L_x_3312:
[----:B------:R-:W-:Y:S05]  /*7270*/  BRA `(.L_x_3288) ;  /* 0x0000000000947947 */ /* 0x000fea0003800000 */
.L_x_3311:
        /* <DEDUP_REMOVED lines=12> */
.L_x_3314:
[----:B------:R-:W-:Y:S05]  /*7340*/  BSYNC.RECONVERGENT B0 ;  /* 0x0000000000007941 */ /* 0x000fea0003800200 */
.L_x_3313:
[----:B------:R-:W-:-:S05]  /*7350*/  LOP3.LUT R3, R0, 0x80, R5, 0xf8, !PT ;  /* 0x0000008000037812 */ /* 0x000fca00078ef805 */
[----:B------:R1:W-:Y:S01]  /*7360*/  STG.E.U8 desc[UR36][R8.64], R3 ;  /* 0x0000000308007986 */ /* 0x0003e2000c101124 */
[----:B------:R-:W-:Y:S05]  /*7370*/  BRA `(.L_x_3288) ;  /* 0x0000000000547947 */ /* 0x000fea0003800000 */
.L_x_3310:
        /* <DEDUP_REMOVED lines=11> */
.L_x_3316:
[----:B------:R-:W-:Y:S01]  /*7430*/  IMAD.MOV.U32 R0, RZ, RZ, 0x7f ;  /* 0x0000007fff007424 */ /* 0x000fe200078e00ff */
[----:B------:R-:W-:-:S04]  /*7440*/  ISETP.GT.U32.AND P0, PT, R4, 0x7f800000, PT ;  /* 0x7f8000000400780c */ /* 0x000fc80003f04070 */
[----:B------:R-:W-:-:S09]  /*7450*/  SEL R0, R0, 0x7c, P0 ;  /* 0x0000007c00007807 */ /* 0x000fd20000000000 */
.L_x_3317:
[----:B------:R-:W-:Y:S05]  /*7460*/  BSYNC.RECONVERGENT B0 ;  /* 0x0000000000007941 */ /* 0x000fea0003800200 */
.L_x_3315:
[----:B------:R-:W-:-:S04]  /*7470*/  SHF.R.U32.HI R3, RZ, 0x18, R24 ;  /* 0x00000018ff037819 */ /* 0x000fc80000011618 */
[----:B------:R-:W-:-:S05]  /*7480*/  LOP3.LUT R3, R0, 0x80, R3, 0xf8, !PT ;  /* 0x0000008000037812 */ /* 0x000fca00078ef803 */
[----:B------:R2:W-:Y:S01]  /*7490*/  STG.E.U8 desc[UR36][R8.64], R3 ;  /* 0x0000000308007986 */ /* 0x0005e2000c101124 */
[----:B------:R-:W-:Y:S05]  /*74a0*/  BRA `(.L_x_3288) ;  /* 0x0000000000087947 */ /* 0x000fea0003800000 */
.L_x_3309:
[----:B------:R-:W-:-:S05]  /*74b0*/  F2FP.BF16.F32.PACK_AB R24, RZ, R24 ;  /* 0x00000018ff18723e */ /* 0x000fca00000010ff */
[----:B------:R0:W-:Y:S02]  /*74c0*/  STG.E.U16 desc[UR36][R8.64], R24 ;  /* 0x0000001808007986 */ /* 0x0001e4000c101524 */
.L_x_3288:
[----:B------:R-:W-:-:S07]  /*74d0*/  VIADD R27, R27, 0x80 ;  /* 0x000000801b1b7836 */ /* 0x000fce0000000000 */
.L_x_3247:
[----:B------:R-:W-:Y:S05]  /*74e0*/  BSYNC.RECONVERGENT B6 ;  /* 0x0000000000067941 */ /* 0x000fea0003800200 */
.L_x_3246:
[----:B------:R-:W-:-:S13]  /*74f0*/  ISETP.GE.AND P0, PT, R27, R26, PT ;  /* 0x0000001a1b00720c */ /* 0x000fda0003f06270 */
[----:B------:R-:W-:Y:S05]  /*7500*/  @P0 EXIT ;  /* 0x000000000000094d */ /* 0x000fea0003800000 */
[----:B0--3--:R-:W0:Y:S01]  /*7510*/  LDC.64 R4, c[0x0][0x3a0] ;  /* 0x0000e800ff047b82 */ /* 0x009e220000000a00 */
[----:B------:R-:W1:Y:S01]  /*7520*/  LDCU UR4, c[0x0][0x3c0] ;  /* 0x00007800ff0477ac */ /* 0x000e620008000800 */
[----:B------:R-:W-:Y:S01]  /*7530*/  PRMT R0, R28, 0x9910, RZ ;  /* 0x000099101c007816 */ /* 0x000fe200000000ff */
[----:B------:R-:W-:-:S03]  /*7540*/  IMAD R2, R2, 0x200, R27 ;  /* 0x0000020002027824 */ /* 0x000fc600078e021b */
[----:B------:R-:W-:Y:S01]  /*7550*/  ISETP.GT.AND P1, PT, R0, 0x9, PT ;  /* 0x000000090000780c */ /* 0x000fe20003f24270 */
[----:B-12-4-:R-:W-:-:S05]  /*7560*/  IMAD R3, R2, UR4, RZ ;  /* 0x0000000402037c24 */ /* 0x016fca000f8e02ff */
        /* <DEDUP_REMOVED lines=14> */
.L_x_3321:
[----:B------:R-:W0:Y:S02]  /*7650*/  F2I.S64.TRUNC R22, R22 ;  /* 0x0000001600167311 */ /* 0x000e24000020d900 */
[----:B0-----:R-:W-:-:S05]  /*7660*/  IMAD.MOV.U32 R5, RZ, RZ, R22 ;  /* 0x000000ffff057224 */ /* 0x001fca00078e0016 */
[----:B------:R-:W-:Y:S01]  /*7670*/  STG.E.U8 desc[UR36][R2.64], R5 ;  /* 0x0000000502007986 */ /* 0x000fe2000c101124 */
[----:B------:R-:W-:Y:S05]  /*7680*/  EXIT ;  /* 0x000000000000794d */ /* 0x000fea0003800000 */
.L_x_3320:
        /* <DEDUP_REMOVED lines=9> */
.L_x_3324:
[----:B------:R-:W0:Y:S02]  /*7720*/  F2I.FTZ.TRUNC.NTZ R5, R22 ;  /* 0x0000001600057305 */ /* 0x000e24000021f100 */
[----:B0-----:R-:W-:Y:S01]  /*7730*/  STG.E desc[UR36][R2.64], R5 ;  /* 0x0000000502007986 */ /* 0x001fe2000c101924 */
[----:B------:R-:W-:Y:S05]  /*7740*/  EXIT ;  /* 0x000000000000794d */ /* 0x000fea0003800000 */
.L_x_3323:
[----:B------:R-:W0:Y:S02]  /*7750*/  F2I.FTZ.TRUNC.NTZ R5, R22 ;  /* 0x0000001600057305 */ /* 0x000e24000021f100 */
[----:B0-----:R-:W-:Y:S01]  /*7760*/  STG.E.U16 desc[UR36][R2.64], R5 ;  /* 0x0000000502007986 */ /* 0x001fe2000c101524 */
[----:B------:R-:W-:Y:S05]  /*7770*/  EXIT ;  /* 0x000000000000794d */ /* 0x000fea0003800000 */
.L_x_3319:
        /* <DEDUP_REMOVED lines=8> */
.L_x_3326:
[----:B------:R-:W-:-:S05]  /*7800*/  F2FP.F16.F32.PACK_AB R22, RZ, R22 ;  /* 0x00000016ff16723e */ /* 0x000fca00000000ff */
[----:B------:R-:W-:Y:S01]  /*7810*/  STG.E.U16 desc[UR36][R2.64], R22 ;  /* 0x0000001602007986 */ /* 0x000fe2000c101524 */
[----:B------:R-:W-:Y:S05]  /*7820*/  EXIT ;  /* 0x000000000000794d */ /* 0x000fea0003800000 */
.L_x_3325:
[----:B------:R-:W-:-:S13]  /*7830*/  ISETP.NE.AND P0, PT, R0, 0x7, PT ;  /* 0x000000070000780c */ /* 0x000fda0003f05270 */
[----:B------:R-:W-:Y:S05]  /*7840*/  @!P0 BRA `(.L_x_3327) ;  /* 0x0000000000248947 */ /* 0x000fea0003800000 */
[----:B------:R-:W-:-:S13]  /*7850*/  ISETP.NE.AND P0, PT, R0, 0x8, PT ;  /* 0x000000080000780c */ /* 0x000fda0003f05270 */
[----:B------:R-:W-:Y:S05]  /*7860*/  @!P0 BRA `(.L_x_3328) ;  /* 0x0000000000108947 */ /* 0x000fea0003800000 */
[----:B------:R-:W-:-:S13]  /*7870*/  ISETP.NE.AND P0, PT, R0, 0x9, PT ;  /* 0x000000090000780c */ /* 0x000fda0003f05270 */
[----:B------:R-:W-:Y:S05]  /*7880*/  @P0 BRA `(.L_x_3322) ;  /* 0x0000000400e40947 */ /* 0x000fea0003800000 */
[----:B------:R-:W-:Y:S01]  /*7890*/  STG.E.64 desc[UR36][R2.64], R22 ;  /* 0x0000001602007986 */ /* 0x000fe2000c101b24 */
[----:B------:R-:W-:Y:S05]  /*78a0*/  EXIT ;  /* 0x000000000000794d */ /* 0x000fea0003800000 */
.L_x_3328:
[----:B------:R-:W-:-:S05]  /*78b0*/  F2FP.F16.F32.PACK_AB R23, R23, R22 ;  /* 0x000000161717723e */ /* 0x000fca00000000ff */
[----:B------:R-:W-:Y:S01]  /*78c0*/  STG.E desc[UR36][R2.64], R23 ;  /* 0x0000001702007986 */ /* 0x000fe2000c101924 */
[----:B------:R-:W-:Y:S05]  /*78d0*/  EXIT ;  /* 0x000000000000794d */ /* 0x000fea0003800000 */
.L_x_3327:
[----:B------:R-:W-:-:S06]  /*78e0*/  FMUL.FTZ R4, R22, 1 ;  /* 0x3f80000016047820 */ /* 0x000fcc0000410000 */
[----:B------:R-:W0:Y:S02]  /*78f0*/  F2F.F64.F32 R4, R4 ;  /* 0x0000000400047310 */ /* 0x000e240000201800 */
[----:B0-----:R-:W-:Y:S01]  /*7900*/  STG.E.64 desc[UR36][R2.64], R4 ;  /* 0x0000000402007986 */ /* 0x001fe2000c101b24 */
[----:B------:R-:W-:Y:S05]  /*7910*/  EXIT ;  /* 0x000000000000794d */ /* 0x000fea0003800000 */
.L_x_3318:
        /* <DEDUP_REMOVED lines=13> */
.L_x_3332:
        /* <DEDUP_REMOVED lines=16> */
.L_x_3335:
[----:B------:R-:W-:-:S04]  /*7af0*/  SHF.R.U32.HI R22, RZ, 0x18, R22 ;  /* 0x00000018ff167819 */ /* 0x000fc80000011616 */
[----:B------:R-:W-:-:S04]  /*7b00*/  LOP3.LUT R5, R5, 0x80, R22, 0xf8, !PT ;  /* 0x0000008005057812 */ /* 0x000fc800078ef816 */
[----:B------:R-:W-:-:S07]  /*7b10*/  PRMT R0, R5, 0x7610, R0 ;  /* 0x0000761005007816 */ /* 0x000fce0000000000 */
.L_x_3334:
[----:B------:R-:W-:Y:S05]  /*7b20*/  BSYNC.RECONVERGENT B0 ;  /* 0x0000000000007941 */ /* 0x000fea0003800200 */
.L_x_3333:
[----:B------:R-:W-:Y:S01]  /*7b30*/  STG.E.U8 desc[UR36][R2.64], R0 ;  /* 0x0000000002007986 */ /* 0x000fe2000c101124 */
[----:B------:R-:W-:Y:S05]  /*7b40*/  EXIT ;  /* 0x000000000000794d */ /* 0x000fea0003800000 */
.L_x_3331:
        /* <DEDUP_REMOVED lines=16> */
.L_x_3338:
[----:B------:R-:W-:-:S04]  /*7c50*/  SHF.R.U32.HI R22, RZ, 0x18, R22 ;  /* 0x00000018ff167819 */ /* 0x000fc80000011616 */
[----:B------:R-:W-:-:S04]  /*7c60*/  LOP3.LUT R5, R5, 0x80, R22, 0xf8, !PT ;  /* 0x0000008005057812 */ /* 0x000fc800078ef816 */
[----:B------:R-:W-:-:S07]  /*7c70*/  PRMT R0, R5, 0x7610, R0 ;  /* 0x0000761005007816 */ /* 0x000fce0000000000 */
.L_x_3337:
[----:B------:R-:W-:Y:S05]  /*7c80*/  BSYNC.RECONVERGENT B0 ;  /* 0x0000000000007941 */ /* 0x000fea0003800200 */
.L_x_3336:
[----:B------:R-:W-:Y:S01]  /*7c90*/  STG.E.U8 desc[UR36][R2.64], R0 ;  /* 0x0000000002007986 */ /* 0x000fe2000c101124 */
[----:B------:R-:W-:Y:S05]  /*7ca0*/  EXIT ;  /* 0x000000000000794d */ /* 0x000fea0003800000 */
.L_x_3330:
        /* <DEDUP_REMOVED lines=21> */
.L_x_3340:
[----:B------:R-:W0:Y:S02]  /*7e00*/  F2I.U64.TRUNC R22, R22 ;  /* 0x0000001600167311 */ /* 0x000e24000020d800 */
[----:B0-----:R-:W-:Y:S01]  /*7e10*/  STG.E.64 desc[UR36][R2.64], R22 ;  /* 0x0000001602007986 */ /* 0x001fe2000c101b24 */
[----:B------:R-:W-:Y:S05]  /*7e20*/  EXIT ;  /* 0x000000000000794d */ /* 0x000fea0003800000 */
.L_x_3339:
[----:B------:R-:W0:Y:S02]  /*7e30*/  F2I.FTZ.U32.TRUNC.NTZ R5, R22 ;  /* 0x0000001600057305 */ /* 0x000e24000021f000 */
[----:B0-----:R-:W-:Y:S01]  /*7e40*/  STG.E desc[UR36][R2.64], R5 ;  /* 0x0000000502007986 */ /* 0x001fe2000c101924 */
[----:B------:R-:W-:Y:S05]  /*7e50*/  EXIT ;  /* 0x000000000000794d */ /* 0x000fea0003800000 */
.L_x_3329:
        /* <DEDUP_REMOVED lines=10> */
[----:B------:R-:W-:Y:S01]  /*7f00*/  STG.E.U8 desc[UR36][R2.64], R5 ;  /* 0x0000000502007986 */ /* 0x000fe2000c101124 */
[----:B------:R-:W-:Y:S05]  /*7f10*/  EXIT ;  /* 0x000000000000794d */ /* 0x000fea0003800000 */
.L_x_3342:
        /* <DEDUP_REMOVED lines=10> */
.L_x_3341:
[----:B------:R-:W-:-:S13]  /*7fc0*/  ISETP.NE.AND P0, PT, R0, 0xf, PT ;  /* 0x0000000f0000780c */ /* 0x000fda0003f05270 */
[----:B------:R-:W-:Y:S05]  /*7fd0*/  @!P0 BRA `(.L_x_3343) ;  /* 0x0000000000e08947 */ /* 0x000fea0003800000 */
[----:B------:R-:W-:-:S13]  /*7fe0*/  ISETP.NE.AND P0, PT, R0, 0x17, PT ;  /* 0x000000170000780c */ /* 0x000fda0003f05270 */
[----:B------:R-:W-:Y:S05]  /*7ff0*/  @!P0 BRA `(.L_x_3344) ;  /* 0x00000000008c8947 */ /* 0x000fea0003800000 */
[----:B------:R-:W-:-:S13]  /*8000*/  ISETP.NE.AND P0, PT, R0, 0x18, PT ;  /* 0x000000180000780c */ /* 0x000fda0003f05270 */
[----:B------:R-:W-:Y:S05]  /*8010*/  @!P0 BRA `(.L_x_3345) ;  /* 0x0000000000448947 */ /* 0x000fea0003800000 */
.L_x_3322:
        /* <DEDUP_REMOVED lines=16> */
.L_x_3346:
[----:B------:R-:W-:Y:S05]  /*8120*/  EXIT ;  /* 0x000000000000794d */ /* 0x000fea0003800000 */
.L_x_3345:
        /* <DEDUP_REMOVED lines=12> */
.L_x_3348:
[----:B------:R-:W-:Y:S05]  /*81f0*/  BSYNC.RECONVERGENT B0 ;  /* 0x0000000000007941 */ /* 0x000fea0003800200 */
.L_x_3347:
[----:B------:R-:W-:-:S05]  /*8200*/  LOP3.LUT R5, R0, 0x80, R7, 0xf8, !PT ;  /* 0x0000008000057812 */ /* 0x000fca00078ef807 */
[----:B------:R-:W-:Y:S01]  /*8210*/  STG.E.U8 desc[UR36][R2.64], R5 ;  /* 0x0000000502007986 */ /* 0x000fe2000c101124 */
[----:B------:R-:W-:Y:S05]  /*8220*/  EXIT ;  /* 0x000000000000794d */ /* 0x000fea0003800000 */
.L_x_3344:
        /* <DEDUP_REMOVED lines=11> */
.L_x_3350:
[----:B------:R-:W-:Y:S01]  /*82e0*/  IMAD.MOV.U32 R0, RZ, RZ, 0x7f ;  /* 0x0000007fff007424 */ /* 0x000fe200078e00ff */
[----:B------:R-:W-:-:S04]  /*82f0*/  ISETP.GT.U32.AND P0, PT, R4, 0x7f800000, PT ;  /* 0x7f8000000400780c */ /* 0x000fc80003f04070 */
[----:B------:R-:W-:-:S09]  /*8300*/  SEL R0, R0, 0x7c, P0 ;  /* 0x0000007c00007807 */ /* 0x000fd20000000000 */
.L_x_3351:
[----:B------:R-:W-:Y:S05]  /*8310*/  BSYNC.RECONVERGENT B0 ;  /* 0x0000000000007941 */ /* 0x000fea0003800200 */
.L_x_3349:
[----:B------:R-:W-:-:S04]  /*8320*/  SHF.R.U32.HI R5, RZ, 0x18, R22 ;  /* 0x00000018ff057819 */ /* 0x000fc80000011616 */
[----:B------:R-:W-:-:S05]  /*8330*/  LOP3.LUT R5, R0, 0x80, R5, 0xf8, !PT ;  /* 0x0000008000057812 */ /* 0x000fca00078ef805 */
[----:B------:R-:W-:Y:S01]  /*8340*/  STG.E.U8 desc[UR36][R2.64], R5 ;  /* 0x0000000502007986 */ /* 0x000fe2000c101124 */
[----:B------:R-:W-:Y:S05]  /*8350*/  EXIT ;  /* 0x000000000000794d */ /* 0x000fea0003800000 */
.L_x_3343:
[----:B------:R-:W-:-:S05]  /*8360*/  F2FP.BF16.F32.PACK_AB R22, RZ, R22 ;  /* 0x00000016ff16723e */ /* 0x000fca00000010ff */
[----:B------:R-:W-:Y:S01]  /*8370*/  STG.E.U16 desc[UR36][R2.64], R22 ;  /* 0x0000001602007986 */ /* 0x000fe2000c101524 */
[----:B------:R-:W-:Y:S05]  /*8380*/  EXIT ;  /* 0x000000000000794d */ /* 0x000fea0003800000 */
.L_x_3352:
        /* <DEDUP_REMOVED lines=15> */
.L_x_35814:


//--------------------- .text._ZN2at6native18elementwise_kernelILi128ELi2EZNS0_22gpu_kernel_impl_nocastIZZZNS0_22nan_to_num_kernel_cudaERNS_18TensorIteratorBaseESt8optionalIdES6_S6_ENKUlvE_clEvENKUlvE0_clEvEUlN3c107complexIfEEE_EEvS4_RKT_EUliE_EEviT1_ --------------------------
	.section	.text._ZN2at6native18elementwise_kernelILi128ELi2EZNS0_22gpu_kernel_impl_nocastIZZZNS0_22nan_to_num_kernel_cudaERNS_18TensorIteratorBaseESt8optionalIdES6_S6_ENKUlvE_clEvENKUlvE0_clEvEUlN3c107complexIfEEE_EEvS4_RKT_EUliE_EEviT1_,"ax",@progbits
	.align	128
        .global         _ZN2at6native18elementwise_kernelILi128ELi2EZNS0_22gpu_kernel_impl_nocastIZZZNS0_22nan_to_num_kernel_cudaERNS_18TensorIteratorBaseESt8optionalIdES6_S6_ENKUlvE_clEvENKUlvE0_clEvEUlN3c107complexIfEEE_EEvS4_RKT_EUliE_EEviT1_
        .type           _ZN2at6native18elementwise_kernelILi128ELi2EZNS0_22gpu_kernel_impl_nocastIZZZNS0_22nan_to_num_kernel_cudaERNS_18TensorIteratorBaseESt8optionalIdES6_S6_ENKUlvE_clEvENKUlvE0_clEvEUlN3c107complexIfEEE_EEvS4_RKT_EUliE_EEviT1_,@function
        .size           _ZN2at6native18elementwise_kernelILi128ELi2EZNS0_22gpu_kernel_impl_nocastIZZZNS0_22nan_to_num_kernel_cudaERNS_18TensorIteratorBaseESt8optionalIdES6_S6_ENKUlvE_clEvENKUlvE0_clEvEUlN3c107complexIfEEE_EEvS4_RKT_EUliE_EEviT1_,(.L_x_35815 - _ZN2at6native18elementwise_kernelILi128ELi2EZNS0_22gpu_kernel_impl_nocastIZZZNS0_22nan_to_num_kernel_cudaERNS_18TensorIteratorBaseESt8optionalIdES6_S6_ENKUlvE_clEvENKUlvE0_clEvEUlN3c107complexIfEEE_EEvS4_RKT_EUliE_EEviT1_)
        .other          _ZN2at6native18elementwise_kernelILi128ELi2EZNS0_22gpu_kernel_impl_nocastIZZZNS0_22nan_to_num_kernel_cudaERNS_18TensorIteratorBaseESt8optionalIdES6_S6_ENKUlvE_clEvENKUlvE0_clEvEUlN3c107complexIfEEE_EEvS4_RKT_EUliE_EEviT1_,@"STO_CUDA_ENTRY STV_DEFAULT"
_ZN2at6native18elementwise_kernelILi128ELi2EZNS0_22gpu_kernel_impl_nocastIZZZNS0_22nan_to_num_kernel_cudaERNS_18TensorIteratorBaseESt8optionalIdES6_S6_ENKUlvE_clEvENKUlvE0_clEvEUlN3c107complexIfEEE_EEvS4_RKT_EUliE_EEviT1_:
.text._ZN2at6native18elementwise_kernelILi128ELi2EZNS0_22gpu_kernel_impl_nocastIZZZNS0_22nan_to_num_kernel_cudaERNS_18TensorIteratorBaseESt8optionalIdES6_S6_ENKUlvE_clEvENKUlvE0_clEvEUlN3c107complexIfEEE_EEvS4_RKT_EUliE_EEviT1_:
        /* <DEDUP_REMOVED lines=14> */
[----:B------:R-:W1:Y:S07]  /*00e0*/  LDCU UR5, c[0x0][0x598] ;  /* 0x0000b300ff0577ac */ /* 0x000e6e0008000800 */
[----:B------:R-:W2:Y:S01]  /*00f0*/  LDC.64 R10, c[0x0][0x590] ;  /* 0x00016400ff0a7b82 */ /* 0x000ea20000000a00 */
[----:B0-----:R-:W3:Y:S07]  /*0100*/  LDG.E.64 R4, desc[UR6][R4.64] ;  /* 0x0000000604047981 */ /* 0x001eee000c1e1b00 */
[----:B------:R-:W0:Y:S01]  /*0110*/  LDC.64 R6, c[0x0][0x580] ;  /* 0x00016000ff067b82 */ /* 0x000e220000000a00 */
[----:B------:R-:W-:-:S02]  /*0120*/  IADD3 R3, PT, PT, R3, 0x80, RZ ;  /* 0x0000008003037810 */ /* 0x000fc40007ffe0ff */
[C---:B---3--:R-:W-:Y:S02]  /*0130*/  FSETP.NEU.FTZ.AND P3, PT, R5.reuse, +INF , PT ;  /* 0x7f8000000500780b */ /* 0x048fe40003f7d000 */
[C---:B------:R-:W-:Y:S02]  /*0140*/  FSETP.NEU.FTZ.AND P0, PT, R4.reuse, -INF , PT ;  /* 0xff8000000400780b */ /* 0x040fe40003f1d000 */
[C---:B------:R-:W-:Y:S02]  /*0150*/  FSETP.NEU.FTZ.AND P1, PT, R4.reuse, +INF , PT ;  /* 0x7f8000000400780b */ /* 0x040fe40003f3d000 */
[----:B-1----:R-:W-:Y:S02]  /*0160*/  FSEL R0, R4, UR5, P0 ;  /* 0x0000000504007c08 */ /* 0x002fe40008000000 */
[----:B------:R-:W-:Y:S02]  /*0170*/  FSETP.NEU.FTZ.AND P4, PT, R5, -INF , PT ;  /* 0xff8000000500780b */ /* 0x000fe40003f9d000 */
[----:B--2---:R-:W-:-:S02]  /*0180*/  FSEL R9, R0, R11, P1 ;  /* 0x0000000b00097208 */ /* 0x004fc40000800000 */
[----:B------:R-:W-:Y:S02]  /*0190*/  FSETP.NAN.FTZ.AND P0, PT, |R4|, |R4|, PT ;  /* 0x400000040400720b */ /* 0x000fe40003f18200 */
[C---:B------:R-:W-:Y:S02]  /*01a0*/  FSETP.NAN.FTZ.AND P2, PT, |R5|.reuse, |R5|, PT ;  /* 0x400000050500720b */ /* 0x040fe40003f58200 */
[----:B------:R-:W-:Y:S02]  /*01b0*/  @P3 FSEL R11, R5, UR5, P4 ;  /* 0x00000005050b3c08 */ /* 0x000fe4000a000000 */
[-C--:B------:R-:W-:Y:S02]  /*01c0*/  FSEL R4, R9, R10.reuse, !P0 ;  /* 0x0000000a09047208 */ /* 0x080fe40004000000 */
[----:B------:R-:W-:-:S05]  /*01d0*/  FSEL R5, R11, R10, !P2 ;  /* 0x0000000a0b057208 */ /* 0x000fca0005000000 */
[----:B0-----:R0:W-:Y:S02]  /*01e0*/  STG.E.64 desc[UR6][R6.64], R4 ;  /* 0x0000000406007986 */ /* 0x0011e4000c101b06 */
.L_x_3355:
[----:B------:R-:W-:Y:S05]  /*01f0*/  BSYNC.RECONVERGENT B0 ;  /* 0x0000000000007941 */ /* 0x000fea0003800200 */
.L_x_3354:
[----:B------:R-:W-:-:S13]  /*0200*/  ISETP.GE.AND P0, PT, R3, UR4, PT ;  /* 0x0000000403007c0c */ /* 0x000fda000bf06270 */
[----:B------:R-:W-:Y:S05]  /*0210*/  @P0 EXIT ;  /* 0x000000000000094d */ /* 0x000fea0003800000 */
[----:B------:R-:W1:Y:S01]  /*0220*/  LDC.64 R2, c[0x0][0x588] ;  /* 0x00016200ff027b82 */ /* 0x000e620000000a00 */
[----:B------:R-:W2:Y:S07]  /*0230*/  LDCU UR4, c[0x0][0x598] ;  /* 0x0000b300ff0477ac */ /* 0x000eae0008000800 */
[----:B------:R-:W3:Y:S01]  /*0240*/  LDC.64 R8, c[0x0][0x590] ;  /* 0x00016400ff087b82 */ /* 0x000ee20000000a00 */
[----:B-1----:R-:W4:Y:S07]  /*0250*/  LDG.E.64 R2, desc[UR6][R2.64] ;  /* 0x0000000602027981 */ /* 0x002f2e000c1e1b00 */
[----:B0-----:R-:W0:Y:S01]  /*0260*/  LDC.64 R4, c[0x0][0x580] ;  /* 0x00016000ff047b82 */ /* 0x001e220000000a00 */
[----:B----4-:R-:W-:-:S02]  /*0270*/  FSETP.NEU.FTZ.AND P3, PT, R3, +INF , PT ;  /* 0x7f8000000300780b */ /* 0x010fc40003f7d000 */
[C---:B------:R-:W-:Y:S02]  /*0280*/  FSETP.NEU.FTZ.AND P0, PT, R2.reuse, -INF , PT ;  /* 0xff8000000200780b */ /* 0x040fe40003f1d000 */
[C---:B------:R-:W-:Y:S02]  /*0290*/  FSETP.NEU.FTZ.AND P1, PT, R2.reuse, +INF , PT ;  /* 0x7f8000000200780b */ /* 0x040fe40003f3d000 */
[----:B--2---:R-:W-:Y:S02]  /*02a0*/  FSEL R0, R2, UR4, P0 ;  /* 0x0000000402007c08 */ /* 0x004fe40008000000 */
[----:B------:R-:W-:Y:S02]  /*02b0*/  FSETP.NEU.FTZ.AND P4, PT, R3, -INF , PT ;  /* 0xff8000000300780b */ /* 0x000fe40003f9d000 */
[----:B---3--:R-:W-:Y:S02]  /*02c0*/  FSEL R7, R0, R9, P1 ;  /* 0x0000000900077208 */ /* 0x008fe40000800000 */
[----:B------:R-:W-:-:S02]  /*02d0*/  FSETP.NAN.FTZ.AND P0, PT, |R2|, |R2|, PT ;  /* 0x400000020200720b */ /* 0x000fc40003f18200 */
[C---:B------:R-:W-:Y:S02]  /*02e0*/  FSETP.NAN.FTZ.AND P2, PT, |R3|.reuse, |R3|, PT ;  /* 0x400000030300720b */ /* 0x040fe40003f58200 */
[----:B------:R-:W-:Y:S02]  /*02f0*/  @P3 FSEL R9, R3, UR4, P4 ;  /* 0x0000000403093c08 */ /* 0x000fe4000a000000 */
[-C--:B------:R-:W-:Y:S02]  /*0300*/  FSEL R2, R7, R8.reuse, !P0 ;  /* 0x0000000807027208 */ /* 0x080fe40004000000 */
[----:B------:R-:W-:-:S05]  /*0310*/  FSEL R3, R9, R8, !P2 ;  /* 0x0000000809037208 */ /* 0x000fca0005000000 */
[----:B0-----:R-:W-:Y:S01]  /*0320*/  STG.E.64 desc[UR6][R4.64], R2 ;  /* 0x0000000204007986 */ /* 0x001fe2000c101b06 */
[----:B------:R-:W-:Y:S05]  /*0330*/  EXIT ;  /* 0x000000000000794d */ /* 0x000fea0003800000 */
.L_x_3353:
[----:B------:R-:W0:Y:S01]  /*0340*/  LDCU UR4, c[0x0][0x380] ;  /* 0x00007000ff0477ac */ /* 0x000e220008000800 */
[----:B------:R-:W-:Y:S01]  /*0350*/  IADD3 R2, PT, PT, R2, -0x1, RZ ;  /* 0xffffffff02027810 */ /* 0x000fe20007ffe0ff */
[----:B------:R-:W-:Y:S03]  /*0360*/  BSSY.RECONVERGENT B0, `(.L_x_3356) ;  /* 0x0000144000007945 */ /* 0x000fe60003800200 */
[----:B------:R-:W-:-:S05]  /*0370*/  VIMNMX.U32 R0, PT, PT, R2, 0x18, PT ;  /* 0x0000001802007848 */ /* 0x000fca0003fe0000 */
[----:B------:R-:W-:Y:S01]  /*0380*/  VIADD R0, R0, 0x1 ;  /* 0x0000000100007836 */ /* 0x000fe20000000000 */
        /* <DEDUP_REMOVED lines=9> */
[----:B------:R-:W-:-:S05]  /*0420*/  SHF.R.U32.HI R7, RZ, UR9, R6 ;  /* 0x00000009ff077c19 */ /* 0x000fca0008011606 */
[----:B------:R-:W-:-:S04]  /*0430*/  IMAD.MOV R4, RZ, RZ, -R7 ;  /* 0x000000ffff047224 */ /* 0x000fc800078e0a07 */
        /* <DEDUP_REMOVED lines=289> */
.L_x_3358:
[----:B------:R-:W0:Y:S01]  /*1650*/  LDCU.128 UR8, c[0x0][0x580] ;  /* 0x0000b000ff0877ac */ /* 0x000e220008000c00 */
[----:B------:R-:W1:Y:S01]  /*1660*/  LDC.64 R10, c[0x0][0x590] ;  /* 0x00016400ff0a7b82 */ /* 0x000e620000000a00 */
[----:B------:R-:W2:Y:S01]  /*1670*/  LDCU UR5, c[0x0][0x598] ;  /* 0x0000b300ff0577ac */ /* 0x000ea20008000800 */
[----:B0-----:R-:W-:-:S05]  /*1680*/  IADD3 R6, P0, PT, R4, UR10, RZ ;  /* 0x0000000a04067c10 */ /* 0x001fca000ff1e0ff */
[----:B------:R-:W-:-:S06]  /*1690*/  IMAD.X R7, RZ, RZ, UR11, P0 ;  /* 0x0000000bff077e24 */ /* 0x000fcc00080e06ff */
[----:B------:R-:W3:Y:S01]  /*16a0*/  LDG.E.64 R6, desc[UR6][R6.64] ;  /* 0x0000000606067981 */ /* 0x000ee2000c1e1b00 */
[----:B------:R-:W-:Y:S02]  /*16b0*/  IADD3 R4, P5, PT, R5, UR8, RZ ;  /* 0x0000000805047c10 */ /* 0x000fe4000ffbe0ff */
[----:B------:R-:W-:Y:S02]  /*16c0*/  IADD3 R3, PT, PT, R3, 0x80, RZ ;  /* 0x0000008003037810 */ /* 0x000fe40007ffe0ff */
[----:B------:R-:W-:Y:S02]  /*16d0*/  IADD3.X R5, PT, PT, RZ, UR9, RZ, P5, !PT ;  /* 0x00000009ff057c10 */ /* 0x000fe4000affe4ff */
[----:B---3--:R-:W-:Y:S02]  /*16e0*/  FSETP.NEU.FTZ.AND P2, PT, R7, +INF , PT ;  /* 0x7f8000000700780b */ /* 0x008fe40003f5d000 */
[C---:B------:R-:W-:Y:S02]  /*16f0*/  FSETP.NEU.FTZ.AND P3, PT, R6.reuse, -INF , PT ;  /* 0xff8000000600780b */ /* 0x040fe40003f7d000 */
[----:B------:R-:W-:-:S02]  /*1700*/  FSETP.NEU.FTZ.AND P0, PT, R6, +INF , PT ;  /* 0x7f8000000600780b */ /* 0x000fc40003f1d000 */
[----:B--2---:R-:W-:Y:S02]  /*1710*/  FSEL R8, R6, UR5, P3 ;  /* 0x0000000506087c08 */ /* 0x004fe40009800000 */
[C---:B------:R-:W-:Y:S02]  /*1720*/  FSETP.NEU.FTZ.AND P4, PT, R7.reuse, -INF , PT ;  /* 0xff8000000700780b */ /* 0x040fe40003f9d000 */
[----:B-1----:R-:W-:Y:S02]  /*1730*/  FSEL R9, R8, R11, P0 ;  /* 0x0000000b08097208 */ /* 0x002fe40000000000 */
[----:B------:R-:W-:Y:S02]  /*1740*/  FSETP.NAN.FTZ.AND P1, PT, |R6|, |R6|, PT ;  /* 0x400000060600720b */ /* 0x000fe40003f38200 */
[C---:B------:R-:W-:Y:S02]  /*1750*/  FSETP.NAN.FTZ.AND P3, PT, |R7|.reuse, |R7|, PT ;  /* 0x400000070700720b */ /* 0x040fe40003f78200 */
[----:B------:R-:W-:-:S02]  /*1760*/  @P2 FSEL R11, R7, UR5, P4 ;  /* 0x00000005070b2c08 */ /* 0x000fc4000a000000 */
[-C--:B------:R-:W-:Y:S02]  /*1770*/  FSEL R6, R9, R10.reuse, !P1 ;  /* 0x0000000a09067208 */ /* 0x080fe40004800000 */
[----:B------:R-:W-:-:S05]  /*1780*/  FSEL R7, R11, R10, !P3 ;  /* 0x0000000a0b077208 */ /* 0x000fca0005800000 */
[----:B------:R0:W-:Y:S02]  /*1790*/  STG.E.64 desc[UR6][R4.64], R6 ;  /* 0x0000000604007986 */ /* 0x0001e4000c101b06 */
.L_x_3357:
[----:B------:R-:W-:Y:S05]  /*17a0*/  BSYNC.RECONVERGENT B0 ;  /* 0x0000000000007941 */ /* 0x000fea0003800200 */
.L_x_3356:
[----:B------:R-:W-:-:S13]  /*17b0*/  ISETP.GE.AND P0, PT, R3, UR4, PT ;  /* 0x0000000403007c0c */ /* 0x000fda000bf06270 */
[----:B------:R-:W-:Y:S05]  /*17c0*/  @P0 EXIT ;  /* 0x000000000000094d */ /* 0x000fea0003800000 */
[----:B------:R-:W1:Y:S01]  /*17d0*/  LDCU.64 UR4, c[0x0][0x390] ;  /* 0x00007200ff0477ac */ /* 0x000e620008000a00 */
[----:B0-----:R-:W-:Y:S01]  /*17e0*/  MOV R4, RZ ;  /* 0x000000ff00047202 */ /* 0x001fe20000000f00 */
[----:B------:R-:W-:Y:S01]  /*17f0*/  IMAD.MOV.U32 R5, RZ, RZ, R3 ;  /* 0x000000ffff057224 */ /* 0x000fe200078e0003 */
        /* <DEDUP_REMOVED lines=283> */
[----:B------:R-:W-:-:S05]  /*29b0*/  @P0 MOV R6, RZ ;  /* 0x000000ff00060202 */ /* 0x000fca0000000f00 */
[----:B------:R-:W3:Y:S01]  /*29c0*/  @P0 LDC.64 R12, c[0x0][0x578] ;  /* 0x00015e00ff0c0b82 */ /* 0x000ee20000000a00 */
[----:B------:R-:W-:-:S04]  /*29d0*/  IMAD.MOV R4, RZ, RZ, -R7 ;  /* 0x000000ffff047224 */ /* 0x000fc800078e0a07 */
        /* <DEDUP_REMOVED lines=9> */
.L_x_3359:
[----:B------:R-:W0:Y:S01]  /*2a70*/  LDCU.128 UR8, c[0x0][0x580] ;  /* 0x0000b000ff0877ac */ /* 0x000e220008000c00 */
[----:B------:R-:W1:Y:S01]  /*2a80*/  LDC.64 R8, c[0x0][0x590] ;  /* 0x00016400ff087b82 */ /* 0x000e620000000a00 */
[----:B------:R-:W2:Y:S01]  /*2a90*/  LDCU UR4, c[0x0][0x598] ;  /* 0x0000b300ff0477ac */ /* 0x000ea20008000800 */
[----:B0-----:R-:W-:-:S04]  /*2aa0*/  IADD3 R4, P0, PT, R2, UR10, RZ ;  /* 0x0000000a02047c10 */ /* 0x001fc8000ff1e0ff */
[----:B------:R-:W-:-:S06]  /*2ab0*/  IADD3.X R5, PT, PT, RZ, UR11, RZ, P0, !PT ;  /* 0x0000000bff057c10 */ /* 0x000fcc00087fe4ff */
[----:B------:R-:W3:Y:S01]  /*2ac0*/  LDG.E.64 R4, desc[UR6][R4.64] ;  /* 0x0000000604047981 */ /* 0x000ee2000c1e1b00 */
[----:B------:R-:W-:-:S04]  /*2ad0*/  IADD3 R2, P5, PT, R3, UR8, RZ ;  /* 0x0000000803027c10 */ /* 0x000fc8000ffbe0ff */
[----:B------:R-:W-:Y:S02]  /*2ae0*/  IADD3.X R3, PT, PT, RZ, UR9, RZ, P5, !PT ;  /* 0x00000009ff037c10 */ /* 0x000fe4000affe4ff */
[C---:B---3--:R-:W-:Y:S02]  /*2af0*/  FSETP.NEU.FTZ.AND P2, PT, R5.reuse, +INF , PT ;  /* 0x7f8000000500780b */ /* 0x048fe40003f5d000 */
[C---:B------:R-:W-:Y:S02]  /*2b00*/  FSETP.NEU.FTZ.AND P3, PT, R4.reuse, -INF , PT ;  /* 0xff8000000400780b */ /* 0x040fe40003f7d000 */
[C---:B------:R-:W-:Y:S02]  /*2b10*/  FSETP.NEU.FTZ.AND P0, PT, R4.reuse, +INF , PT ;  /* 0x7f8000000400780b */ /* 0x040fe40003f1d000 */
[----:B--2---:R-:W-:Y:S02]  /*2b20*/  FSEL R0, R4, UR4, P3 ;  /* 0x0000000404007c08 */ /* 0x004fe40009800000 */
[----:B------:R-:W-:-:S02]  /*2b30*/  FSETP.NEU.FTZ.AND P4, PT, R5, -INF , PT ;  /* 0xff8000000500780b */ /* 0x000fc40003f9d000 */
[----:B-1----:R-:W-:Y:S02]  /*2b40*/  FSEL R7, R0, R9, P0 ;  /* 0x0000000900077208 */ /* 0x002fe40000000000 */
[----:B------:R-:W-:Y:S02]  /*2b50*/  FSETP.NAN.FTZ.AND P1, PT, |R4|, |R4|, PT ;  /* 0x400000040400720b */ /* 0x000fe40003f38200 */
[C---:B------:R-:W-:Y:S02]  /*2b60*/  FSETP.NAN.FTZ.AND P3, PT, |R5|.reuse, |R5|, PT ;  /* 0x400000050500720b */ /* 0x040fe40003f78200 */
[----:B------:R-:W-:Y:S02]  /*2b70*/  @P2 FSEL R9, R5, UR4, P4 ;  /* 0x0000000405092c08 */ /* 0x000fe4000a000000 */
[-C--:B------:R-:W-:Y:S02]  /*2b80*/  FSEL R4, R7, R8.reuse, !P1 ;  /* 0x0000000807047208 */ /* 0x080fe40004800000 */
[----:B------:R-:W-:-:S05]  /*2b90*/  FSEL R5, R9, R8, !P3 ;  /* 0x0000000809057208 */ /* 0x000fca0005800000 */
[----:B------:R-:W-:Y:S01]  /*2ba0*/  STG.E.64 desc[UR6][R2.64], R4 ;  /* 0x0000000402007986 */ /* 0x000fe2000c101b06 */
[----:B------:R-:W-:Y:S05]  /*2bb0*/  EXIT ;  /* 0x000000000000794d */ /* 0x000fea0003800000 */
.L_x_3360:
        /* <DEDUP_REMOVED lines=12> */
.L_x_35815:


//--------------------- .text._ZN2at6native27unrolled_elementwise_kernelIZZZNS0_22nan_to_num_kernel_cudaERNS_18TensorIteratorBaseESt8optionalIdES5_S5_ENKUlvE_clEvENKUlvE0_clEvEUlN3c107complexIfEEE_St5arrayIPcLm2EELi4E23TrivialOffsetCalculatorILi1EjESG_NS0_6memory15LoadWithoutCastENSH_16StoreWithoutCastEEEviT_T0_T2_T3_T4_T5_ --------------------------
	.section	.text._ZN2at6native27unrolled_elementwise_kernelIZZZNS0_22nan_to_num_kernel_cudaERNS_18TensorIteratorBaseESt8optionalIdES5_S5_ENKUlvE_clEvENKUlvE0_clEvEUlN3c107complexIfEEE_St5arrayIPcLm2EELi4E23TrivialOffsetCalculatorILi1EjESG_NS0_6memory15LoadWithoutCastENSH_16StoreWithoutCastEEEviT_T0_T2_T3_T4_T5_,"ax",@progbits
	.align	128
        .global         _ZN2at6native27unrolled_elementwise_kernelIZZZNS0_22nan_to_num_kernel_cudaERNS_18TensorIteratorBaseESt8optionalIdES5_S5_ENKUlvE_clEvENKUlvE0_clEvEUlN3c107complexIfEEE_St5arrayIPcLm2EELi4E23TrivialOffsetCalculatorILi1EjESG_NS0_6memory15LoadWithoutCastENSH_16StoreWithoutCastEEEviT_T0_T2_T3_T4_T5_
        .type           _ZN2at6native27unrolled_elementwise_kernelIZZZNS0_22nan_to_num_kernel_cudaERNS_18TensorIteratorBaseESt8optionalIdES5_S5_ENKUlvE_clEvENKUlvE0_clEvEUlN3c107complexIfEEE_St5arrayIPcLm2EELi4E23TrivialOffsetCalculatorILi1EjESG_NS0_6memory15LoadWithoutCastENSH_16StoreWithoutCastEEEviT_T0_T2_T3_T4_T5_,@function
        .size           _ZN2at6native27unrolled_elementwise_kernelIZZZNS0_22nan_to_num_kernel_cudaERNS_18TensorIteratorBaseESt8optionalIdES5_S5_ENKUlvE_clEvENKUlvE0_clEvEUlN3c107complexIfEEE_St5arrayIPcLm2EELi4E23TrivialOffsetCalculatorILi1EjESG_NS0_6memory15LoadWithoutCastENSH_16StoreWithoutCastEEEviT_T0_T2_T3_T4_T5_,(.L_x_35816 - _ZN2at6native27unrolled_elementwise_kernelIZZZNS0_22nan_to_num_kernel_cudaERNS_18TensorIteratorBaseESt8optionalIdES5_S5_ENKUlvE_clEvENKUlvE0_clEvEUlN3c107complexIfEEE_St5arrayIPcLm2EELi4E23TrivialOffsetCalculatorILi1EjESG_NS0_6memory15LoadWithoutCastENSH_16StoreWithoutCastEEEviT_T0_T2_T3_T4_T5_)
        .other          _ZN2at6native27unrolled_elementwise_kernelIZZZNS0_22nan_to_num_kernel_cudaERNS_18TensorIteratorBaseESt8optionalIdES5_S5_ENKUlvE_clEvENKUlvE0_clEvEUlN3c107complexIfEEE_St5arrayIPcLm2EELi4E23TrivialOffsetCalculatorILi1EjESG_NS0_6memory15LoadWithoutCastENSH_16StoreWithoutCastEEEviT_T0_T2_T3_T4_T5_,@"STO_CUDA_ENTRY STV_DEFAULT"
_ZN2at6native27unrolled_elementwise_kernelIZZZNS0_22nan_to_num_kernel_cudaERNS_18TensorIteratorBaseESt8optionalIdES5_S5_ENKUlvE_clEvENKUlvE0_clEvEUlN3c107complexIfEEE_St5arrayIPcLm2EELi4E23TrivialOffsetCalculatorILi1EjESG_NS0_6memory15LoadWithoutCastENSH_16StoreWithoutCastEEEviT_T0_T2_T3_T4_T5_:
.text._ZN2at6native27unrolled_elementwise_kernelIZZZNS0_22nan_to_num_kernel_cudaERNS_18TensorIteratorBaseESt8optionalIdES5_S5_ENKUlvE_clEvENKUlvE0_clEvEUlN3c107complexIfEEE_St5arrayIPcLm2EELi4E23TrivialOffsetCalculatorILi1EjESG_NS0_6memory15LoadWithoutCastENSH_16StoreWithoutCastEEEviT_T0_T2_T3_T4_T5_:
        /* <DEDUP_REMOVED lines=9> */
[----:B------:R-:W0:Y:S01]  /*0090*/  @!P0 LDC.64 R6, c[0x0][0x3a8] ;  /* 0x0000ea00ff068b82 */ /* 0x000e220000000a00 */
[----:B------:R-:W-:-:S04]  /*00a0*/  @!P0 IMAD R9, R0, 0x200, R3 ;  /* 0x0000020000098824 */ /* 0x000fc800078e0203 */
[----:B0-----:R-:W-:-:S05]  /*00b0*/  @!P0 IMAD.WIDE.U32 R6, R9, 0x8, R6 ;  /* 0x0000000809068825 */ /* 0x001fca00078e0006 */
[----:B-1----:R0:W2:Y:S01]  /*00c0*/  @!P0 LDG.E.64 R4, desc[UR4][R6.64] ;  /* 0x0000000406048981 */ /* 0x0020a2000c1e1b00 */
[----:B------:R-:W-:-:S05]  /*00d0*/  @!P0 VIADD R15, R3, 0x80 ;  /* 0x00000080030f8836 */ /* 0x000fca0000000000 */
[----:B------:R-:W-:-:S13]  /*00e0*/  ISETP.GE.AND P0, PT, R15, R2, PT ;  /* 0x000000020f00720c */ /* 0x000fda0003f06270 */
[----:B------:R-:W-:Y:S01]  /*00f0*/  @!P0 IMAD R17, R0, 0x200, R15 ;  /* 0x0000020000118824 */ /* 0x000fe200078e020f */
[----:B------:R-:W1:Y:S01]  /*0100*/  @!P0 LDC.64 R10, c[0x0][0x3a8] ;  /* 0x0000ea00ff0a8b82 */ /* 0x000e620000000a00 */
[----:B------:R-:W-:-:S05]  /*0110*/  @!P0 VIADD R15, R15, 0x80 ;  /* 0x000000800f0f8836 */ /* 0x000fca0000000000 */
[----:B------:R-:W-:-:S13]  /*0120*/  ISETP.GE.AND P2, PT, R15, R2, PT ;  /* 0x000000020f00720c */ /* 0x000fda0003f46270 */
[----:B------:R-:W-:Y:S01]  /*0130*/  @!P2 IMAD R19, R0, 0x200, R15 ;  /* 0x000002000013a824 */ /* 0x000fe200078e020f */
[----:B------:R-:W3:Y:S01]  /*0140*/  @!P2 LDC.64 R8, c[0x0][0x3a8] ;  /* 0x0000ea00ff08ab82 */ /* 0x000ee20000000a00 */
[----:B------:R-:W-:Y:S02]  /*0150*/  @!P2 VIADD R15, R15, 0x80 ;  /* 0x000000800f0fa836 */ /* 0x000fe40000000000 */
[----:B-1----:R-:W-:-:S03]  /*0160*/  @!P0 IMAD.WIDE.U32 R10, R17, 0x8, R10 ;  /* 0x00000008110a8825 */ /* 0x002fc600078e000a */
[----:B------:R-:W-:-:S13]  /*0170*/  ISETP.GE.AND P1, PT, R15, R2, PT ;  /* 0x000000020f00720c */ /* 0x000fda0003f26270 */
[----:B------:R-:W1:Y:S01]  /*0180*/  @!P1 LDC.64 R12, c[0x0][0x3a8] ;  /* 0x0000ea00ff0c9b82 */ /* 0x000e620000000a00 */
[----:B0-----:R-:W-:Y:S02]  /*0190*/  @!P1 IMAD R7, R0, 0x200, R15 ;  /* 0x0000020000079824 */ /* 0x001fe400078e020f */
[----:B---3--:R-:W-:Y:S01]  /*01a0*/  @!P2 IMAD.WIDE.U32 R16, R19, 0x8, R8 ;  /* 0x000000081310a825 */ /* 0x008fe200078e0008 */
[----:B------:R-:W-:Y:S02]  /*01b0*/  CS2R R18, SRZ ;  /* 0x0000000000127805 */ /* 0x000fe4000001ff00 */
[----:B------:R-:W-:-:S04]  /*01c0*/  CS2R R8, SRZ ;  /* 0x0000000000087805 */ /* 0x000fc8000001ff00 */
[----:B------:R-:W5:Y:S04]  /*01d0*/  @!P0 LDG.E.64 R18, desc[UR4][R10.64] ;  /* 0x000000040a128981 */ /* 0x000f68000c1e1b00 */
[----:B------:R-:W5:Y:S01]  /*01e0*/  @!P2 LDG.E.64 R8, desc[UR4][R16.64] ;  /* 0x000000041008a981 */ /* 0x000f62000c1e1b00 */
[----:B-1----:R-:W-:Y:S01]  /*01f0*/  @!P1 IMAD.WIDE.U32 R12, R7, 0x8, R12 ;  /* 0x00000008070c9825 */ /* 0x002fe200078e000c */
[----:B------:R-:W-:-:S06]  /*0200*/  CS2R R6, SRZ ;  /* 0x0000000000067805 */ /* 0x000fcc000001ff00 */
[----:B------:R0:W5:Y:S01]  /*0210*/  @!P1 LDG.E.64 R6, desc[UR4][R12.64] ;  /* 0x000000040c069981 */ /* 0x000162000c1e1b00 */
[----:B------:R-:W-:-:S13]  /*0220*/  ISETP.GE.AND P1, PT, R3, R2, PT ;  /* 0x000000020300720c */ /* 0x000fda0003f26270 */
[----:B------:R-:W1:Y:S08]  /*0230*/  @!P1 LDC R21, c[0x0][0x390] ;  /* 0x0000e400ff159b82 */ /* 0x000e700000000800 */
[----:B------:R-:W3:Y:S08]  /*0240*/  @!P1 LDC.64 R22, c[0x0][0x388] ;  /* 0x0000e200ff169b82 */ /* 0x000ef00000000a00 */
[----:B------:R-:W4:Y:S01]  /*0250*/  @!P1 LDC.64 R14, c[0x0][0x3a0] ;  /* 0x0000e800ff0e9b82 */ /* 0x000f220000000a00 */
[----:B0-----:R-:W-:Y:S01]  /*0260*/  CS2R R12, SRZ ;  /* 0x00000000000c7805 */ /* 0x001fe2000001ff00 */
[----:B------:R-:W-:Y:S01]  /*0270*/  VIADD R17, R3, 0x80 ;  /* 0x0000008003117836 */ /* 0x000fe20000000000 */
[----:B------:R-:W-:Y:S01]  /*0280*/  BSSY.RECONVERGENT B0, `(.L_x_3361) ;  /* 0x0000024000007945 */ /* 0x000fe20003800200 */
[----:B--2---:R-:W-:-:S02]  /*0290*/  FSETP.NEU.AND P5, PT, R5, +INF , !P1 ;  /* 0x7f8000000500780b */ /* 0x004fc40004fad000 */
[C---:B------:R-:W-:Y:S02]  /*02a0*/  @!P1 FSETP.NEU.FTZ.AND P0, PT, R4.reuse, -INF , PT ;  /* 0xff8000000400980b */ /* 0x040fe40003f1d000 */
[C---:B------:R-:W-:Y:S02]  /*02b0*/  @!P1 FSETP.NEU.FTZ.AND P2, PT, R4.reuse, +INF , PT ;  /* 0x7f8000000400980b */ /* 0x040fe40003f5d000 */
[----:B-1----:R-:W-:Y:S02]  /*02c0*/  @!P1 FSEL R20, R4, R21, P0 ;  /* 0x0000001504149208 */ /* 0x002fe40000000000 */
[----:B------:R-:W-:Y:S02]  /*02d0*/  @!P1 FSETP.NEU.FTZ.AND P4, PT, R5, -INF , PT ;  /* 0xff8000000500980b */ /* 0x000fe40003f9d000 */
[----:B---3--:R-:W-:Y:S02]  /*02e0*/  @!P1 FSEL R11, R20, R23, P2 ;  /* 0x00000017140b9208 */ /* 0x008fe40001000000 */
[----:B------:R-:W-:-:S02]  /*02f0*/  @!P1 FSETP.NAN.FTZ.AND P0, PT, |R4|, |R4|, PT ;  /* 0x400000040400920b */ /* 0x000fc40003f18200 */
[C---:B------:R-:W-:Y:S02]  /*0300*/  @!P1 FSETP.NAN.FTZ.AND P3, PT, |R5|.reuse, |R5|, PT ;  /* 0x400000050500920b */ /* 0x040fe40003f78200 */
[----:B------:R-:W-:Y:S01]  /*0310*/  @P5 FSEL R23, R5, R21, P4 ;  /* 0x0000001505175208 */ /* 0x000fe20002000000 */
[----:B------:R-:W-:Y:S01]  /*0320*/  @!P1 IMAD R5, R0, 0x200, R3 ;  /* 0x0000020000059824 */ /* 0x000fe200078e0203 */
[-C--:B------:R-:W-:Y:S02]  /*0330*/  @!P1 FSEL R12, R11, R22.reuse, !P0 ;  /* 0x000000160b0c9208 */ /* 0x080fe40004000000 */
[----:B------:R-:W-:Y:S01]  /*0340*/  @!P1 FSEL R13, R23, R22, !P3 ;  /* 0x00000016170d9208 */ /* 0x000fe20005800000 */
[----:B----4-:R-:W-:-:S05]  /*0350*/  @!P1 IMAD.WIDE.U32 R10, R5, 0x8, R14 ;  /* 0x00000008050a9825 */ /* 0x010fca00078e000e */
[----:B------:R0:W-:Y:S01]  /*0360*/  @!P1 STG.E.64 desc[UR4][R10.64], R12 ;  /* 0x0000000c0a009986 */ /* 0x0001e2000c101b04 */
[-C--:B------:R-:W-:Y:S01]  /*0370*/  ISETP.GE.AND P3, PT, R17, R2.reuse, PT ;  /* 0x000000021100720c */ /* 0x080fe20003f66270 */
[C---:B------:R-:W-:Y:S02]  /*0380*/  VIADD R5, R3.reuse, 0x100 ;  /* 0x0000010003057836 */ /* 0x040fe40000000000 */
[----:B------:R-:W-:Y:S02]  /*0390*/  VIADD R15, R3, 0x180 ;  /* 0x00000180030f7836 */ /* 0x000fe40000000000 */
[----:B------:R-:W-:Y:S01]  /*03a0*/  @!P1 IMAD.MOV.U32 R3, RZ, RZ, R17 ;  /* 0x000000ffff039224 */ /* 0x000fe200078e0011 */
[-C--:B------:R-:W-:Y:S02]  /*03b0*/  ISETP.GE.AND P2, PT, R5, R2.reuse, PT ;  /* 0x000000020500720c */ /* 0x080fe40003f46270 */
[----:B------:R-:W-:Y:S02]  /*03c0*/  CS2R R4, SRZ ;  /* 0x0000000000047805 */ /* 0x000fe4000001ff00 */
[----:B------:R-:W-:-:S03]  /*03d0*/  ISETP.GE.AND P0, PT, R15, R2, PT ;  /* 0x000000020f00720c */ /* 0x000fc60003f06270 */
[----:B0-----:R-:W-:Y:S10]  /*03e0*/  @P3 BRA `(.L_x_3362) ;  /* 0x0000000000343947 */ /* 0x001ff40003800000 */
[----:B------:R-:W0:Y:S01]  /*03f0*/  LDC.64 R10, c[0x0][0x388] ;  /* 0x0000e200ff0a7b82 */ /* 0x000e220000000a00 */
[----:B------:R-:W1:Y:S01]  /*0400*/  LDCU UR6, c[0x0][0x390] ;  /* 0x00007200ff0677ac */ /* 0x000e620008000800 */
[C---:B-----5:R-:W-:Y:S02]  /*0410*/  FSETP.NEU.FTZ.AND P3, PT, R19.reuse, +INF , PT ;  /* 0x7f8000001300780b */ /* 0x060fe40003f7d000 */
        /* <DEDUP_REMOVED lines=10> */
.L_x_3362:
[----:B------:R-:W-:Y:S05]  /*04c0*/  BSYNC.RECONVERGENT B0 ;  /* 0x0000000000007941 */ /* 0x000fea0003800200 */
.L_x_3361:
[----:B------:R-:W-:Y:S01]  /*04d0*/  BSSY.RECONVERGENT B0, `(.L_x_3363) ;  /* 0x0000011000007945 */ /* 0x000fe20003800200 */
[----:B------:R-:W-:Y:S02]  /*04e0*/  ISETP.GE.AND P1, PT, R3, R2, PT ;  /* 0x000000020300720c */ /* 0x000fe40003f26270 */
[----:B------:R-:W-:Y:S01]  /*04f0*/  CS2R R10, SRZ ;  /* 0x00000000000a7805 */ /* 0x000fe2000001ff00 */
[----:B------:R-:W-:Y:S10]  /*0500*/  @P2 BRA `(.L_x_3364) ;  /* 0x0000000000342947 */ /* 0x000ff40003800000 */
        /* <DEDUP_REMOVED lines=13> */
.L_x_3364:
[----:B------:R-:W-:Y:S05]  /*05e0*/  BSYNC.RECONVERGENT B0 ;  /* 0x0000000000007941 */ /* 0x000fea0003800200 */
.L_x_3363:
[----:B------:R-:W-:Y:S01]  /*05f0*/  BSSY.RECONVERGENT B0, `(.L_x_3365) ;  /* 0x0000010000007945 */ /* 0x000fe20003800200 */
[----:B-----5:R-:W-:-:S03]  /*0600*/  CS2R R8, SRZ ;  /* 0x0000000000087805 */ /* 0x020fc6000001ff00 */
        /* <DEDUP_REMOVED lines=14> */
.L_x_3366:
[----:B------:R-:W-:Y:S05]  /*06f0*/  BSYNC.RECONVERGENT B0 ;  /* 0x0000000000007941 */ /* 0x000fea0003800200 */
.L_x_3365:
[----:B------:R-:W-:Y:S04]  /*0700*/  BSSY.RECONVERGENT B0, `(.L_x_3367) ;  /* 0x000000c000007945 */ /* 0x000fe80003800200 */
[----:B------:R-:W-:Y:S05]  /*0710*/  @P1 BRA `(.L_x_3368) ;  /* 0x0000000000281947 */ /* 0x000fea0003800000 */
[----:B------:R-:W0:Y:S01]  /*0720*/  LDC.64 R6, c[0x0][0x3a0] ;  /* 0x0000e800ff067b82 */ /* 0x000e220000000a00 */
[----:B------:R-:W-:Y:S02]  /*0730*/  IMAD R13, R0, 0x200, R3 ;  /* 0x00000200000d7824 */ /* 0x000fe400078e0203 */
[----:B------:R-:W-:-:S05]  /*0740*/  VIADD R3, R3, 0x80 ;  /* 0x0000008003037836 */ /* 0x000fca0000000000 */
[----:B------:R-:W-:-:S13]  /*0750*/  ISETP.GE.AND P0, PT, R3, R2, PT ;  /* 0x000000020300720c */ /* 0x000fda0003f06270 */
[----:B------:R-:W-:Y:S02]  /*0760*/  @!P0 IMAD R15, R0, 0x200, R3 ;  /* 0x00000200000f8824 */ /* 0x000fe400078e0203 */
[----:B------:R-:W-:Y:S02]  /*0770*/  @!P0 VIADD R3, R3, 0x80 ;  /* 0x0000008003038836 */ /* 0x000fe40000000000 */
[----:B0-----:R-:W-:-:S04]  /*0780*/  IMAD.WIDE.U32 R12, R13, 0x8, R6 ;  /* 0x000000080d0c7825 */ /* 0x001fc800078e0006 */
[----:B------:R-:W-:Y:S01]  /*0790*/  @!P0 IMAD.WIDE.U32 R6, R15, 0x8, R6 ;  /* 0x000000080f068825 */ /* 0x000fe200078e0006 */
[----:B------:R0:W-:Y:S04]  /*07a0*/  STG.E.64 desc[UR4][R12.64], R4 ;  /* 0x000000040c007986 */ /* 0x0001e8000c101b04 */
[----:B------:R0:W-:Y:S02]  /*07b0*/  @!P0 STG.E.64 desc[UR4][R6.64], R10 ;  /* 0x0000000a06008986 */ /* 0x0001e4000c101b04 */
.L_x_3368:
[----:B------:R-:W-:Y:S05]  /*07c0*/  BSYNC.RECONVERGENT B0 ;  /* 0x0000000000007941 */ /* 0x000fea0003800200 */
.L_x_3367:
[----:B------:R-:W-:-:S13]  /*07d0*/  ISETP.GE.AND P0, PT, R3, R2, PT ;  /* 0x000000020300720c */ /* 0x000fda0003f06270 */
[----:B------:R-:W-:Y:S05]  /*07e0*/  @P0 EXIT ;  /* 0x000000000000094d */ /* 0x000fea0003800000 */
[----:B0-----:R-:W0:Y:S01]  /*07f0*/  LDC.64 R4, c[0x0][0x3a0] ;  /* 0x0000e800ff047b82 */ /* 0x001e220000000a00 */
[----:B------:R-:W-:-:S04]  /*0800*/  IMAD R3, R0, 0x200, R3 ;  /* 0x0000020000037824 */ /* 0x000fc800078e0203 */
[----:B0-----:R-:W-:-:S05]  /*0810*/  IMAD.WIDE.U32 R2, R3, 0x8, R4 ;  /* 0x0000000803027825 */ /* 0x001fca00078e0004 */
[----:B------:R-:W-:Y:S01]  /*0820*/  STG.E.64 desc[UR4][R2.64], R8 ;  /* 0x0000000802007986 */ /* 0x000fe2000c101b04 */
[----:B------:R-:W-:Y:S05]  /*0830*/  EXIT ;  /* 0x000000000000794d */ /* 0x000fea0003800000 */
.L_x_3369:
        /* <DEDUP_REMOVED lines=12> */
.L_x_35816:


//--------------------- .text._ZN2at6native29vectorized_elementwise_kernelILi2EZZZNS0_22nan_to_num_kernel_cudaERNS_18TensorIteratorBaseESt8optionalIdES5_S5_ENKUlvE_clEvENKUlvE0_clEvEUlN3c107complexIfEEE_St5arrayIPcLm2EEEEviT0_T1_ --------------------------
	.section	.text._ZN2at6native29vectorized_elementwise_kernelILi2EZZZNS0_22nan_to_num_kernel_cudaERNS_18TensorIteratorBaseESt8optionalIdES5_S5_ENKUlvE_clEvENKUlvE0_clEvEUlN3c107complexIfEEE_St5arrayIPcLm2EEEEviT0_T1_,"ax",@progbits
	.align	128
        .global         _ZN2at6native29vectorized_elementwise_kernelILi2EZZZNS0_22nan_to_num_kernel_cudaERNS_18TensorIteratorBaseESt8optionalIdES5_S5_ENKUlvE_clEvENKUlvE0_clEvEUlN3c107complexIfEEE_St5arrayIPcLm2EEEEviT0_T1_
        .type           _ZN2at6native29vectorized_elementwise_kernelILi2EZZZNS0_22nan_to_num_kernel_cudaERNS_18TensorIteratorBaseESt8optionalIdES5_S5_ENKUlvE_clEvENKUlvE0_clEvEUlN3c107complexIfEEE_St5arrayIPcLm2EEEEviT0_T1_,@function
        .size           _ZN2at6native29vectorized_elementwise_kernelILi2EZZZNS0_22nan_to_num_kernel_cudaERNS_18TensorIteratorBaseESt8optionalIdES5_S5_ENKUlvE_clEvENKUlvE0_clEvEUlN3c107complexIfEEE_St5arrayIPcLm2EEEEviT0_T1_,(.L_x_35817 - _ZN2at6native29vectorized_elementwise_kernelILi2EZZZNS0_22nan_to_num_kernel_cudaERNS_18TensorIteratorBaseESt8optionalIdES5_S5_ENKUlvE_clEvENKUlvE0_clEvEUlN3c107complexIfEEE_St5arrayIPcLm2EEEEviT0_T1_)
        .other          _ZN2at6native29vectorized_elementwise_kernelILi2EZZZNS0_22nan_to_num_kernel_cudaERNS_18TensorIteratorBaseESt8optionalIdES5_S5_ENKUlvE_clEvENKUlvE0_clEvEUlN3c107complexIfEEE_St5arrayIPcLm2EEEEviT0_T1_,@"STO_CUDA_ENTRY STV_DEFAULT"
_ZN2at6native29vectorized_elementwise_kernelILi2EZZZNS0_22nan_to_num_kernel_cudaERNS_18TensorIteratorBaseESt8optionalIdES5_S5_ENKUlvE_clEvENKUlvE0_clEvEUlN3c107complexIfEEE_St5arrayIPcLm2EEEEviT0_T1_:
.text._ZN2at6native29vectorized_elementwise_kernelILi2EZZZNS0_22nan_to_num_kernel_cudaERNS_18TensorIteratorBaseESt8optionalIdES5_S5_ENKUlvE_clEvENKUlvE0_clEvEUlN3c107complexIfEEE_St5arrayIPcLm2EEEEviT0_T1_:
        /* <DEDUP_REMOVED lines=12> */
[----:B------:R-:W0:Y:S01]  /*00c0*/  @!P2 LDC.64 R2, c[0x0][0x3a8] ;  /* 0x0000ea00ff02ab82 */ /* 0x000e220000000a00 */
[----:B------:R-:W-:Y:S02]  /*00d0*/  @!P2 IMAD.IADD R7, R9, 0x1, R0 ;  /* 0x000000010907a824 */ /* 0x000fe400078e0200 */
[----:B------:R-:W-:-:S05]  /*00e0*/  @!P2 VIADD R8, R0, 0x80 ;  /* 0x000000800008a836 */ /* 0x000fca0000000000 */
[----:B------:R-:W-:-:S13]  /*00f0*/  ISETP.GE.U32.AND P0, PT, R8, R13, PT ;  /* 0x0000000d0800720c */ /* 0x000fda0003f06070 */
[----:B------:R-:W-:Y:S01]  /*0100*/  @!P0 IMAD.IADD R15, R9, 0x1, R8 ;  /* 0x00000001090f8824 */ /* 0x000fe200078e0208 */
[----:B------:R-:W1:Y:S01]  /*0110*/  @!P0 LDC.64 R10, c[0x0][0x3a8] ;  /* 0x0000ea00ff0a8b82 */ /* 0x000e620000000a00 */
[----:B------:R-:W-:Y:S02]  /*0120*/  @!P0 VIADD R8, R8, 0x80 ;  /* 0x0000008008088836 */ /* 0x000fe40000000000 */
[----:B0-----:R-:W-:-:S03]  /*0130*/  @!P2 IMAD.WIDE.U32 R2, R7, 0x8, R2 ;  /* 0x000000080702a825 */ /* 0x001fc600078e0002 */
[----:B------:R-:W-:Y:S02]  /*0140*/  ISETP.GE.U32.AND P1, PT, R8, R13, PT ;  /* 0x0000000d0800720c */ /* 0x000fe40003f26070 */
[----:B------:R0:W2:Y:S01]  /*0150*/  @!P2 LDG.E.64 R4, desc[UR4][R2.64] ;  /* 0x000000040204a981 */ /* 0x0000a2000c1e1b00 */
[----:B------:R-:W-:-:S10]  /*0160*/  CS2R R24, SRZ ;  /* 0x0000000000187805 */ /* 0x000fd4000001ff00 */
[----:B------:R-:W-:Y:S01]  /*0170*/  @!P1 IMAD.IADD R29, R9, 0x1, R8 ;  /* 0x00000001091d9824 */ /* 0x000fe200078e0208 */
[----:B0-----:R-:W0:Y:S01]  /*0180*/  @!P1 LDC.64 R2, c[0x0][0x3a8] ;  /* 0x0000ea00ff029b82 */ /* 0x001e220000000a00 */
[----:B------:R-:W-:Y:S02]  /*0190*/  @!P1 VIADD R8, R8, 0x80 ;  /* 0x0000008008089836 */ /* 0x000fe40000000000 */
[----:B-1----:R-:W-:-:S03]  /*01a0*/  @!P0 IMAD.WIDE.U32 R10, R15, 0x8, R10 ;  /* 0x000000080f0a8825 */ /* 0x002fc600078e000a */
[C---:B------:R-:W-:Y:S02]  /*01b0*/  ISETP.GE.U32.AND P3, PT, R8.reuse, R13, PT ;  /* 0x0000000d0800720c */ /* 0x040fe40003f66070 */
[----:B------:R-:W5:Y:S11]  /*01c0*/  @!P0 LDG.E.64 R24, desc[UR4][R10.64] ;  /* 0x000000040a188981 */ /* 0x000f76000c1e1b00 */
[----:B------:R-:W-:Y:S01]  /*01d0*/  @!P3 IMAD.IADD R31, R9, 0x1, R8 ;  /* 0x00000001091fb824 */ /* 0x000fe200078e0208 */
[----:B------:R-:W1:Y:S01]  /*01e0*/  @!P3 LDC.64 R20, c[0x0][0x3a8] ;  /* 0x0000ea00ff14bb82 */ /* 0x000e620000000a00 */
        /* <DEDUP_REMOVED lines=9> */
[----:B------:R-:W-:-:S13]  /*0280*/  ISETP.GE.U32.AND P6, PT, R8, R13, PT ;  /* 0x0000000d0800720c */ /* 0x000fda0003fc6070 */
[----:B------:R-:W-:Y:S01]  /*0290*/  @!P6 IMAD.IADD R23, R9, 0x1, R8 ;  /* 0x000000010917e824 */ /* 0x000fe200078e0208 */
[----:B------:R-:W3:Y:S01]  /*02a0*/  @!P6 LDC.64 R14, c[0x0][0x3a8] ;  /* 0x0000ea00ff0eeb82 */ /* 0x000ee20000000a00 */
[----:B------:R-:W-:-:S05]  /*02b0*/  @!P6 VIADD R8, R8, 0x80 ;  /* 0x000000800808e836 */ /* 0x000fca0000000000 */
[-C--:B------:R-:W-:Y:S02]  /*02c0*/  ISETP.GE.U32.AND P2, PT, R8, R13.reuse, PT ;  /* 0x0000000d0800720c */ /* 0x080fe40003f46070 */
[----:B------:R-:W-:Y:S01]  /*02d0*/  ISETP.GE.U32.AND P0, PT, R0, R13, PT ;  /* 0x0000000d0000720c */ /* 0x000fe20003f06070 */
[----:B0-----:R-:W-:Y:S01]  /*02e0*/  @!P1 IMAD.WIDE.U32 R28, R29, 0x8, R2 ;  /* 0x000000081d1c9825 */ /* 0x001fe200078e0002 */
[----:B------:R-:W-:-:S03]  /*02f0*/  CS2R R2, SRZ ;  /* 0x0000000000027805 */ /* 0x000fc6000001ff00 */
[----:B-1----:R-:W-:-:S03]  /*0300*/  @!P3 IMAD.WIDE.U32 R20, R31, 0x8, R20 ;  /* 0x000000081f14b825 */ /* 0x002fc600078e0014 */
[----:B------:R0:W5:Y:S03]  /*0310*/  @!P1 LDG.E.64 R2, desc[UR4][R28.64] ;  /* 0x000000041c029981 */ /* 0x000166000c1e1b00 */
[----:B------:R-:W1:Y:S01]  /*0320*/  @!P2 LDC.64 R16, c[0x0][0x3a8] ;  /* 0x0000ea00ff10ab82 */ /* 0x000e620000000a00 */
[----:B------:R-:W-:Y:S02]  /*0330*/  @!P2 IMAD.IADD R31, R9, 0x1, R8 ;  /* 0x00000001091fa824 */ /* 0x000fe400078e0208 */
[----:B----4-:R-:W-:Y:S01]  /*0340*/  @!P5 IMAD.WIDE.U32 R18, R7, 0x8, R18 ;  /* 0x000000080712d825 */ /* 0x010fe200078e0012 */
[----:B------:R-:W-:-:S04]  /*0350*/  CS2R R6, SRZ ;  /* 0x0000000000067805 */ /* 0x000fc8000001ff00 */
[----:B------:R-:W4:Y:S01]  /*0360*/  @!P0 LDC R8, c[0x0][0x390] ;  /* 0x0000e400ff088b82 */ /* 0x000f220000000800 */
[----:B---3--:R-:W-:Y:S01]  /*0370*/  @!P4 IMAD.WIDE.U32 R26, R33, 0x8, R26 ;  /* 0x00000008211ac825 */ /* 0x008fe200078e001a */
[----:B------:R3:W5:Y:S06]  /*0380*/  @!P3 LDG.E.64 R6, desc[UR4][R20.64] ;  /* 0x000000041406b981 */ /* 0x00076c000c1e1b00 */
[----:B0-----:R-:W0:Y:S01]  /*0390*/  @!P0 LDC.64 R28, c[0x0][0x388] ;  /* 0x0000e200ff1c8b82 */ /* 0x001e220000000a00 */
[----:B------:R-:W-:Y:S01]  /*03a0*/  @!P6 IMAD.WIDE.U32 R32, R23, 0x8, R14 ;  /* 0x000000081720e825 */ /* 0x000fe200078e000e */
[----:B------:R-:W-:-:S06]  /*03b0*/  CS2R R22, SRZ ;  /* 0x0000000000167805 */ /* 0x000fcc000001ff00 */
[----:B---3--:R-:W3:Y:S01]  /*03c0*/  @!P0 LDC.64 R20, c[0x0][0x3a0] ;  /* 0x0000e800ff148b82 */ /* 0x008ee20000000a00 */
[----:B------:R-:W5:Y:S01]  /*03d0*/  @!P5 LDG.E.64 R22, desc[UR4][R18.64] ;  /* 0x000000041216d981 */ /* 0x000f62000c1e1b00 */
[----:B------:R-:W-:Y:S01]  /*03e0*/  CS2R R14, SRZ ;  /* 0x00000000000e7805 */ /* 0x000fe2000001ff00 */
[----:B-1----:R-:W-:Y:S01]  /*03f0*/  @!P2 IMAD.WIDE.U32 R30, R31, 0x8, R16 ;  /* 0x000000081f1ea825 */ /* 0x002fe200078e0010 */
[----:B------:R-:W-:-:S04]  /*0400*/  CS2R R10, SRZ ;  /* 0x00000000000a7805 */ /* 0x000fc8000001ff00 */
[----:B------:R-:W5:Y:S04]  /*0410*/  @!P2 LDG.E.64 R14, desc[UR4][R30.64] ;  /* 0x000000041e0ea981 */ /* 0x000f68000c1e1b00 */
[----:B------:R1:W5:Y:S01]  /*0420*/  @!P4 LDG.E.64 R10, desc[UR4][R26.64] ;  /* 0x000000041a0ac981 */ /* 0x000362000c1e1b00 */
[----:B------:R-:W-:-:S06]  /*0430*/  CS2R R16, SRZ ;  /* 0x0000000000107805 */ /* 0x000fcc000001ff00 */
[----:B------:R0:W5:Y:S01]  /*0440*/  @!P6 LDG.E.64 R16, desc[UR4][R32.64] ;  /* 0x000000042010e981 */ /* 0x000162000c1e1b00 */
[----:B-1----:R-:W-:Y:S01]  /*0450*/  CS2R R26, SRZ ;  /* 0x00000000001a7805 */ /* 0x002fe2000001ff00 */
[----:B------:R-:W-:Y:S01]  /*0460*/  BSSY.RECONVERGENT B0, `(.L_x_3371) ;  /* 0x0000023000007945 */ /* 0x000fe20003800200 */
[----:B------:R-:W-:Y:S01]  /*0470*/  VIADD R12, R0, 0x180 ;  /* 0x00000180000c7836 */ /* 0x000fe20000000000 */
[----:B--2---:R-:W-:Y:S02]  /*0480*/  FSETP.NEU.AND P5, PT, R5, +INF , !P0 ;  /* 0x7f8000000500780b */ /* 0x004fe400047ad000 */
[C---:B------:R-:W-:Y:S02]  /*0490*/  @!P0 FSETP.NEU.FTZ.AND P3, PT, R4.reuse, -INF , PT ;  /* 0xff8000000400880b */ /* 0x040fe40003f7d000 */
[C---:B------:R-:W-:Y:S02]  /*04a0*/  @!P0 FSETP.NAN.FTZ.AND P1, PT, |R4|.reuse, |R4|, PT ;  /* 0x400000040400820b */ /* 0x040fe40003f38200 */
[----:B------:R-:W-:-:S02]  /*04b0*/  @!P0 FSETP.NEU.FTZ.AND P2, PT, R4, +INF , PT ;  /* 0x7f8000000400880b */ /* 0x000fc40003f5d000 */
[-C--:B----4-:R-:W-:Y:S02]  /*04c0*/  @!P0 FSEL R4, R4, R8.reuse, P3 ;  /* 0x0000000804048208 */ /* 0x090fe40001800000 */
[C---:B------:R-:W-:Y:S02]  /*04d0*/  @!P0 FSETP.NEU.FTZ.AND P4, PT, R5.reuse, -INF , PT ;  /* 0xff8000000500880b */ /* 0x040fe40003f9d000 */
[----:B0-----:R-:W-:Y:S02]  /*04e0*/  @!P0 FSEL R19, R4, R29, P2 ;  /* 0x0000001d04138208 */ /* 0x001fe40001000000 */
[C---:B------:R-:W-:Y:S02]  /*04f0*/  @!P0 FSETP.NAN.FTZ.AND P3, PT, |R5|.reuse, |R5|, PT ;  /* 0x400000050500820b */ /* 0x040fe40003f78200 */
[----:B------:R-:W-:Y:S01]  /*0500*/  @P5 FSEL R29, R5, R8, P4 ;  /* 0x00000008051d5208 */ /* 0x000fe20002000000 */
[----:B------:R-:W-:Y:S01]  /*0510*/  @!P0 IMAD.IADD R5, R9, 0x1, R0 ;  /* 0x0000000109058824 */ /* 0x000fe200078e0200 */
[----:B------:R-:W-:-:S02]  /*0520*/  @!P0 FSEL R26, R19, R28, !P1 ;  /* 0x0000001c131a8208 */ /* 0x000fc40004800000 */
[----:B------:R-:W-:Y:S01]  /*0530*/  @!P0 FSEL R27, R29, R28, !P3 ;  /* 0x0000001c1d1b8208 */ /* 0x000fe20005800000 */
[----:B---3--:R-:W-:-:S04]  /*0540*/  @!P0 IMAD.WIDE.U32 R18, R5, 0x8, R20 ;  /* 0x0000000805128825 */ /* 0x008fc800078e0014 */
[----:B------:R-:W-:Y:S01]  /*0550*/  VIADD R8, R0, 0x80 ;  /* 0x0000008000087836 */ /* 0x000fe20000000000 */
[----:B------:R0:W-:Y:S04]  /*0560*/  @!P0 STG.E.64 desc[UR4][R18.64], R26 ;  /* 0x0000001a12008986 */ /* 0x0001e8000c101b04 */
[----:B------:R-:W-:Y:S01]  /*0570*/  ISETP.GE.U32.AND P2, PT, R8, R13, PT ;  /* 0x0000000d0800720c */ /* 0x000fe20003f46070 */
[----:B------:R-:W-:-:S05]  /*0580*/  VIADD R4, R0, 0x100 ;  /* 0x0000010000047836 */ /* 0x000fca0000000000 */
[----:B------:R-:W-:Y:S02]  /*0590*/  ISETP.GE.U32.AND P1, PT, R4, R13, PT ;  /* 0x0000000d0400720c */ /* 0x000fe40003f26070 */
[----:B------:R-:W-:-:S05]  /*05a0*/  CS2R R4, SRZ ;  /* 0x0000000000047805 */ /* 0x000fca000001ff00 */
[----:B0-----:R-:W-:Y:S06]  /*05b0*/  @P2 BRA `(.L_x_3372) ;  /* 0x0000000000342947 */ /* 0x001fec0003800000 */
        /* <DEDUP_REMOVED lines=13> */
.L_x_3372:
[----:B------:R-:W-:Y:S05]  /*0690*/  BSYNC.RECONVERGENT B0 ;  /* 0x0000000000007941 */ /* 0x000fea0003800200 */
.L_x_3371:
[----:B------:R-:W-:Y:S01]  /*06a0*/  BSSY.RECONVERGENT B0, `(.L_x_3373) ;  /* 0x0000012000007945 */ /* 0x000fe20003800200 */
[----:B------:R-:W-:Y:S02]  /*06b0*/  ISETP.GE.U32.AND P2, PT, R12, R13, PT ;  /* 0x0000000d0c00720c */ /* 0x000fe40003f46070 */
[----:B------:R-:W-:Y:S01]  /*06c0*/  CS2R R18, SRZ ;  /* 0x0000000000127805 */ /* 0x000fe2000001ff00 */
[----:B------:R-:W-:Y:S01]  /*06d0*/  VIADD R20, R0, 0x200 ;  /* 0x0000020000147836 */ /* 0x000fe20000000000 */
[----:B------:R-:W-:Y:S09]  /*06e0*/  @P1 BRA `(.L_x_3374) ;  /* 0x0000000000341947 */ /* 0x000ff20003800000 */
[----:B-----5:R-:W0:Y:S01]  /*06f0*/  LDC.64 R24, c[0x0][0x388] ;  /* 0x0000e200ff187b82 */ /* 0x020e220000000a00 */
        /* <DEDUP_REMOVED lines=12> */
.L_x_3374:
[----:B------:R-:W-:Y:S05]  /*07c0*/  BSYNC.RECONVERGENT B0 ;  /* 0x0000000000007941 */ /* 0x000fea0003800200 */
.L_x_3373:
[----:B------:R-:W-:Y:S01]  /*07d0*/  BSSY.RECONVERGENT B0, `(.L_x_3375) ;  /* 0x0000012000007945 */ /* 0x000fe20003800200 */
[----:B------:R-:W-:Y:S02]  /*07e0*/  ISETP.GE.U32.AND P1, PT, R20, R13, PT ;  /* 0x0000000d1400720c */ /* 0x000fe40003f26070 */
[----:B-----5:R-:W-:Y:S01]  /*07f0*/  CS2R R2, SRZ ;  /* 0x0000000000027805 */ /* 0x020fe2000001ff00 */
[----:B------:R-:W-:Y:S01]  /*0800*/  VIADD R12, R0, 0x280 ;  /* 0x00000280000c7836 */ /* 0x000fe20000000000 */
[----:B------:R-:W-:Y:S09]  /*0810*/  @P2 BRA `(.L_x_3376) ;  /* 0x0000000000342947 */ /* 0x000ff20003800000 */
        /* <DEDUP_REMOVED lines=13> */
.L_x_3376:
[----:B------:R-:W-:Y:S05]  /*08f0*/  BSYNC.RECONVERGENT B0 ;  /* 0x0000000000007941 */ /* 0x000fea0003800200 */
.L_x_3375:
[----:B------:R-:W-:Y:S01]  /*0900*/  BSSY.RECONVERGENT B0, `(.L_x_3377) ;  /* 0x0000013000007945 */ /* 0x000fe20003800200 */
[----:B------:R-:W-:Y:S02]  /*0910*/  ISETP.GE.U32.AND P2, PT, R12, R13, PT ;  /* 0x0000000d0c00720c */ /* 0x000fe40003f46070 */
[----:B------:R-:W-:Y:S01]  /*0920*/  CS2R R6, SRZ ;  /* 0x0000000000067805 */ /* 0x000fe2000001ff00 */
[C---:B------:R-:W-:Y:S02]  /*0930*/  VIADD R12, R0.reuse, 0x300 ;  /* 0x00000300000c7836 */ /* 0x040fe40000000000 */
[----:B------:R-:W-:Y:S01]  /*0940*/  VIADD R20, R0, 0x380 ;  /* 0x0000038000147836 */ /* 0x000fe20000000000 */
[----:B------:R-:W-:Y:S07]  /*0950*/  @P1 BRA `(.L_x_3378) ;  /* 0x0000000000341947 */ /* 0x000fee0003800000 */
        /* <DEDUP_REMOVED lines=13> */
.L_x_3378:
[----:B------:R-:W-:Y:S05]  /*0a30*/  BSYNC.RECONVERGENT B0 ;  /* 0x0000000000007941 */ /* 0x000fea0003800200 */
.L_x_3377:
[----:B------:R-:W-:Y:S01]  /*0a40*/  BSSY.RECONVERGENT B0, `(.L_x_3379) ;  /* 0x0000013000007945 */ /* 0x000fe20003800200 */
[-C--:B------:R-:W-:Y:S01]  /*0a50*/  ISETP.GE.U32.AND P3, PT, R12, R13.reuse, PT ;  /* 0x0000000d0c00720c */ /* 0x080fe20003f66070 */
[----:B------:R-:W-:Y:S01]  /*0a60*/  @!P0 IMAD.MOV.U32 R0, RZ, RZ, R8 ;  /* 0x000000ffff008224 */ /* 0x000fe200078e0008 */
[----:B------:R-:W-:Y:S02]  /*0a70*/  ISETP.GE.U32.AND P1, PT, R20, R13, PT ;  /* 0x0000000d1400720c */ /* 0x000fe40003f26070 */
        /* <DEDUP_REMOVED lines=15> */
.L_x_3380:
[----:B------:R-:W-:Y:S05]  /*0b70*/  BSYNC.RECONVERGENT B0 ;  /* 0x0000000000007941 */ /* 0x000fea0003800200 */
.L_x_3379:
[----:B------:R-:W-:Y:S01]  /*0b80*/  BSSY.RECONVERGENT B0, `(.L_x_3381) ;  /* 0x0000011000007945 */ /* 0x000fe20003800200 */
        /* <DEDUP_REMOVED lines=16> */
.L_x_3382:
[----:B------:R-:W-:Y:S05]  /*0c90*/  BSYNC.RECONVERGENT B0 ;  /* 0x0000000000007941 */ /* 0x000fea0003800200 */
.L_x_3381:
        /* <DEDUP_REMOVED lines=16> */
.L_x_3384:
[----:B------:R-:W-:Y:S05]  /*0da0*/  BSYNC.RECONVERGENT B0 ;  /* 0x0000000000007941 */ /* 0x000fea0003800200 */
.L_x_3383:
[----:B------:R-:W-:Y:S04]  /*0db0*/  BSSY.RECONVERGENT B0, `(.L_x_3385) ;  /* 0x000002c000007945 */ /* 0x000fe80003800200 */
[----:B------:R-:W-:Y:S04]  /*0dc0*/  BSSY.RELIABLE B1, `(.L_x_3386) ;  /* 0x0000024000017945 */ /* 0x000fe80003800100 */
[----:B------:R-:W-:Y:S05]  /*0dd0*/  @P0 BRA `(.L_x_3387) ;  /* 0x0000000000300947 */ /* 0x000fea0003800000 */
[----:B------:R-:W0:Y:S01]  /*0de0*/  LDC.64 R14, c[0x0][0x3a0] ;  /* 0x0000e800ff0e7b82 */ /* 0x000e220000000a00 */
[----:B------:R-:W-:Y:S02]  /*0df0*/  IMAD.IADD R23, R9, 0x1, R0 ;  /* 0x0000000109177824 */ /* 0x000fe400078e0200 */
[----:B------:R-:W-:-:S05]  /*0e00*/  VIADD R0, R0, 0x80 ;  /* 0x0000008000007836 */ /* 0x000fca0000000000 */
[----:B------:R-:W-:Y:S01]  /*0e10*/  ISETP.GE.U32.AND P0, PT, R0, R13, PT ;  /* 0x0000000d0000720c */ /* 0x000fe20003f06070 */
[----:B0-----:R-:W-:-:S05]  /*0e20*/  IMAD.WIDE.U32 R14, R23, 0x8, R14 ;  /* 0x00000008170e7825 */ /* 0x001fca00078e000e */
[----:B------:R0:W-:Y:S07]  /*0e30*/  STG.E.64 desc[UR4][R14.64], R4 ;  /* 0x000000040e007986 */ /* 0x0001ee000c101b04 */
[----:B------:R-:W-:Y:S05]  /*0e40*/  @P0 BRA `(.L_x_3388) ;  /* 0x0000000000300947 */ /* 0x000fea0003800000 */
[----:B0-----:R-:W0:Y:S01]  /*0e50*/  LDC.64 R4, c[0x0][0x3a0] ;  /* 0x0000e800ff047b82 */ /* 0x001e220000000a00 */
[----:B------:R-:W-:Y:S02]  /*0e60*/  IMAD.IADD R15, R9, 0x1, R0 ;  /* 0x00000001090f7824 */ /* 0x000fe400078e0200 */
[----:B------:R-:W-:Y:S02]  /*0e70*/  VIADD R0, R0, 0x80 ;  /* 0x0000008000007836 */ /* 0x000fe40000000000 */
[----:B0-----:R-:W-:-:S05]  /*0e80*/  IMAD.WIDE.U32 R4, R15, 0x8, R4 ;  /* 0x000000080f047825 */ /* 0x001fca00078e0004 */
[----:B------:R0:W-:Y:S02]  /*0e90*/  STG.E.64 desc[UR4][R4.64], R18 ;  /* 0x0000001204007986 */ /* 0x0001e4000c101b04 */
.L_x_3387:
[----:B------:R-:W-:-:S13]  /*0ea0*/  ISETP.GE.U32.AND P0, PT, R0, R13, PT ;  /* 0x0000000d0000720c */ /* 0x000fda0003f06070 */
[----:B------:R-:W-:Y:S05]  /*0eb0*/  @P0 BRA `(.L_x_3389) ;  /* 0x0000000000300947 */ /* 0x000fea0003800000 */
[----:B0-----:R-:W0:Y:S01]  /*0ec0*/  LDC.64 R4, c[0x0][0x3a0] ;  /* 0x0000e800ff047b82 */ /* 0x001e220000000a00 */
[----:B------:R-:W-:Y:S02]  /*0ed0*/  IMAD.IADD R15, R9, 0x1, R0 ;  /* 0x00000001090f7824 */ /* 0x000fe400078e0200 */
[----:B------:R-:W-:Y:S02]  /*0ee0*/  VIADD R0, R0, 0x80 ;  /* 0x0000008000007836 */ /* 0x000fe40000000000 */
[----:B0-----:R-:W-:-:S05]  /*0ef0*/  IMAD.WIDE.U32 R4, R15, 0x8, R4 ;  /* 0x000000080f047825 */ /* 0x001fca00078e0004 */
[----:B------:R1:W-:Y:S02]  /*0f00*/  STG.E.64 desc[UR4][R4.64], R2 ;  /* 0x0000000204007986 */ /* 0x0003e4000c101b04 */
.L_x_3388:
[----:B------:R-:W-:-:S13]  /*0f10*/  ISETP.GE.U32.AND P0, PT, R0, R13, PT ;  /* 0x0000000d0000720c */ /* 0x000fda0003f06070 */
[----:B------:R-:W-:Y:S05]  /*0f20*/  @P0 BRA `(.L_x_3390) ;  /* 0x0000000000340947 */ /* 0x000fea0003800000 */
[----:B-1----:R-:W1:Y:S01]  /*0f30*/  LDC.64 R2, c[0x0][0x3a0] ;  /* 0x0000e800ff027b82 */ /* 0x002e620000000a00 */
[----:B0-----:R-:W-:Y:S02]  /*0f40*/  IMAD.IADD R5, R9, 0x1, R0 ;  /* 0x0000000109057824 */ /* 0x001fe400078e0200 */
[----:B------:R-:W-:Y:S02]  /*0f50*/  VIADD R0, R0, 0x80 ;  /* 0x0000008000007836 */ /* 0x000fe40000000000 */
[----:B-1----:R-:W-:-:S05]  /*0f60*/  IMAD.WIDE.U32 R2, R5, 0x8, R2 ;  /* 0x0000000805027825 */ /* 0x002fca00078e0002 */
[----:B------:R1:W-:Y:S02]  /*0f70*/  STG.E.64 desc[UR4][R2.64], R6 ;  /* 0x0000000602007986 */ /* 0x0003e4000c101b04 */
.L_x_3389:
[----:B------:R-:W-:-:S13]  /*0f80*/  ISETP.GE.U32.AND P0, PT, R0, R13, PT ;  /* 0x0000000d0000720c */ /* 0x000fda0003f06070 */
[----:B------:R-:W-:Y:S05]  /*0f90*/  @P0 BREAK.RELIABLE B1 ;  /* 0x0000000000010942 */ /* 0x000fea0003800100 */
[----:B------:R-:W-:Y:S05]  /*0fa0*/  @P0 BRA `(.L_x_3391) ;  /* 0x0000000000300947 */ /* 0x000fea0003800000 */
[----:B-1----:R-:W1:Y:S01]  /*0fb0*/  LDC.64 R2, c[0x0][0x3a0] ;  /* 0x0000e800ff027b82 */ /* 0x002e620000000a00 */
[----:B0-----:R-:W-:Y:S02]  /*0fc0*/  IMAD.IADD R5, R9, 0x1, R0 ;  /* 0x0000000109057824 */ /* 0x001fe400078e0200 */
[----:B------:R-:W-:Y:S02]  /*0fd0*/  VIADD R0, R0, 0x80 ;  /* 0x0000008000007836 */ /* 0x000fe40000000000 */
[----:B-1----:R-:W-:-:S05]  /*0fe0*/  IMAD.WIDE.U32 R2, R5, 0x8, R2 ;  /* 0x0000000805027825 */ /* 0x002fca00078e0002 */
[----:B------:R2:W-:Y:S02]  /*0ff0*/  STG.E.64 desc[UR4][R2.64], R10 ;  /* 0x0000000a02007986 */ /* 0x0005e4000c101b04 */
.L_x_3390:
[----:B------:R-:W-:Y:S05]  /*1000*/  BSYNC.RELIABLE B1 ;  /* 0x0000000000017941 */ /* 0x000fea0003800100 */
.L_x_3386:
[----:B------:R-:W-:-:S13]  /*1010*/  ISETP.GE.U32.AND P0, PT, R0, R13, PT ;  /* 0x0000000d0000720c */ /* 0x000fda0003f06070 */
[----:B-12---:R-:W1:Y:S01]  /*1020*/  @!P0 LDC.64 R2, c[0x0][0x3a0] ;  /* 0x0000e800ff028b82 */ /* 0x006e620000000a00 */
[----:B0-----:R-:W-:Y:S02]  /*1030*/  @!P0 IMAD.IADD R5, R9, 0x1, R0 ;  /* 0x0000000109058824 */ /* 0x001fe400078e0200 */
[----:B------:R-:W-:Y:S02]  /*1040*/  @!P0 VIADD R0, R0, 0x80 ;  /* 0x0000008000008836 */ /* 0x000fe40000000000 */
[----:B-1----:R-:W-:-:S05]  /*1050*/  @!P0 IMAD.WIDE.U32 R2, R5, 0x8, R2 ;  /* 0x0000000805028825 */ /* 0x002fca00078e0002 */
[----:B------:R2:W-:Y:S02]  /*1060*/  @!P0 STG.E.64 desc[UR4][R2.64], R20 ;  /* 0x0000001402008986 */ /* 0x0005e4000c101b04 */
.L_x_3391:
[----:B------:R-:W-:Y:S05]  /*1070*/  BSYNC.RECONVERGENT B0 ;  /* 0x0000000000007941 */ /* 0x000fea0003800200 */
.L_x_3385:
[----:B------:R-:W-:Y:S05]  /*1080*/  WARPSYNC.ALL ;  /* 0x0000000000007948 */ /* 0x000fea0003800000 */
[----:B------:R-:W-:-:S13]  /*1090*/  ISETP.GE.U32.AND P0, PT, R0, R13, PT ;  /* 0x0000000d0000720c */ /* 0x000fda0003f06070 */
[----:B------:R-:W-:Y:S05]  /*10a0*/  @P0 EXIT ;  /* 0x000000000000094d */ /* 0x000fea0003800000 */
[----:B-12---:R-:W1:Y:S01]  /*10b0*/  LDC.64 R2, c[0x0][0x3a0] ;  /* 0x0000e800ff027b82 */ /* 0x006e620000000a00 */
[----:B------:R-:W-:-:S04]  /*10c0*/  IMAD.IADD R9, R9, 0x1, R0 ;  /* 0x0000000109097824 */ /* 0x000fc800078e0200 */
[----:B-1----:R-:W-:-:S05]  /*10d0*/  IMAD.WIDE.U32 R2, R9, 0x8, R2 ;  /* 0x0000000809027825 */ /* 0x002fca00078e0002 */
[----:B------:R-:W-:Y:S01]  /*10e0*/  STG.E.64 desc[UR4][R2.64], R16 ;  /* 0x0000001002007986 */ /* 0x000fe2000c101b04 */
[----:B------:R-:W-:Y:S05]  /*10f0*/  EXIT ;  /* 0x000000000000794d */ /* 0x000fea0003800000 */
.L_x_3370:
[----:B------:R-:W0:Y:S01]  /*1100*/  S2R R3, SR_TID.X ;  /* 0x0000000000037919 */ /* 0x000e220000002100 */
[----:B------:R-:W1:Y:S01]  /*1110*/  LDC.64 R4, c[0x0][0x3a8] ;  /* 0x0000ea00ff047b82 */ /* 0x000e620000000a00 */
[----:B------:R-:W2:Y:S07]  /*1120*/  LDCU UR6, c[0x0][0x390] ;  /* 0x00007200ff0677ac */ /* 0x000eae0008000800 */
[----:B------:R-:W3:Y:S01]  /*1130*/  LDC.64 R24, c[0x0][0x388] ;  /* 0x0000e200ff187b82 */ /* 0x000ee20000000a00 */
[----:B-1----:R-:W-:-:S04]  /*1140*/  IMAD.WIDE.U32 R4, R9, 0x8, R4 ;  /* 0x0000000809047825 */ /* 0x002fc800078e0004 */
[----:B0-----:R-:W-:-:S05]  /*1150*/  IMAD.WIDE.U32 R10, R3, 0x10, R4 ;  /* 0x00000010030a7825 */ /* 0x001fca00078e0004 */
[----:B------:R-:W4:Y:S04]  /*1160*/  LDG.E.128 R4, desc[UR4][R10.64] ;  /* 0x000000040a047981 */ /* 0x000f28000c1e1d00 */
[----:B------:R-:W5:Y:S04]  /*1170*/  LDG.E.128 R16, desc[UR4][R10.64+0x800] ;  /* 0x000800040a107981 */ /* 0x000f68000c1e1d00 */
[----:B------:R-:W5:Y:S04]  /*1180*/  LDG.E.128 R20, desc[UR4][R10.64+0x1000] ;  /* 0x001000040a147981 */ /* 0x000f68000c1e1d00 */
[----:B------:R0:W5:Y:S01]  /*1190*/  LDG.E.128 R12, desc[UR4][R10.64+0x1800] ;  /* 0x001800040a0c7981 */ /* 0x000162000c1e1d00 */
[----:B----4-:R-:W-:-:S02]  /*11a0*/  FSETP.NEU.FTZ.AND P1, PT, R4, -INF , PT ;  /* 0xff8000000400780b */ /* 0x010fc40003f3d000 */
[C---:B------:R-:W-:Y:S02]  /*11b0*/  FSETP.NEU.FTZ.AND P0, PT, R4.reuse, +INF , PT ;  /* 0x7f8000000400780b */ /* 0x040fe40003f1d000 */
[----:B--2---:R-:W-:Y:S02]  /*11c0*/  FSEL R28, R4, UR6, P1 ;  /* 0x00000006041c7c08 */ /* 0x004fe40008800000 */
[----:B------:R-:W-:Y:S02]  /*11d0*/  FSETP.NAN.FTZ.AND P5, PT, |R5|, |R5|, PT ;  /* 0x400000050500720b */ /* 0x000fe40003fb8200 */
[----:B---3--:R-:W-:Y:S02]  /*11e0*/  FSEL R28, R28, R25, P0 ;  /* 0x000000191c1c7208 */ /* 0x008fe40000000000 */
[----:B------:R-:W-:Y:S02]  /*11f0*/  FSETP.NAN.FTZ.AND P2, PT, |R4|, |R4|, PT ;  /* 0x400000040400720b */ /* 0x000fe40003f58200 */
[----:B------:R-:W-:-:S02]  /*1200*/  FSETP.NAN.FTZ.AND P0, PT, |R6|, |R6|, PT ;  /* 0x400000060600720b */ /* 0x000fc40003f18200 */
[C---:B------:R-:W-:Y:S02]  /*1210*/  FSETP.NEU.FTZ.AND P3, PT, R5.reuse, -INF , PT ;  /* 0xff8000000500780b */ /* 0x040fe40003f7d000 */
[----:B------:R-:W-:Y:S02]  /*1220*/  P2R R2, PR, RZ, 0x20 ;  /* 0x00000020ff027803 */ /* 0x000fe40000000000 */
[----:B------:R-:W-:Y:S02]  /*1230*/  FSETP.NEU.FTZ.AND P4, PT, R6, -INF , PT ;  /* 0xff8000000600780b */ /* 0x000fe40003f9d000 */
[----:B------:R-:W-:Y:S02]  /*1240*/  P2R R0, PR, RZ, 0x4 ;  /* 0x00000004ff007803 */ /* 0x000fe40000000000 */
[----:B------:R-:W-:Y:S02]  /*1250*/  P2R R4, PR, RZ, 0x1 ;  /* 0x00000001ff047803 */ /* 0x000fe40000000000 */
[----:B------:R-:W-:-:S02]  /*1260*/  FSETP.NEU.FTZ.AND P2, PT, R5, +INF , PT ;  /* 0x7f8000000500780b */ /* 0x000fc40003f5d000 */
[----:B------:R-:W-:Y:S02]  /*1270*/  FSETP.NEU.FTZ.AND P1, PT, R6, +INF , PT ;  /* 0x7f8000000600780b */ /* 0x000fe40003f3d000 */
[----:B------:R-:W-:Y:S02]  /*1280*/  FSEL R30, R5, UR6, P3 ;  /* 0x00000006051e7c08 */ /* 0x000fe40009800000 */
[----:B------:R-:W-:Y:S02]  /*1290*/  ISETP.NE.AND P0, PT, R2, RZ, PT ;  /* 0x000000ff0200720c */ /* 0x000fe40003f05270 */
[----:B------:R-:W-:Y:S02]  /*12a0*/  FSETP.NEU.FTZ.AND P3, PT, R7, -INF , PT ;  /* 0xff8000000700780b */ /* 0x000fe40003f7d000 */
[----:B------:R-:W-:Y:S02]  /*12b0*/  FSEL R6, R6, UR6, P4 ;  /* 0x0000000606067c08 */ /* 0x000fe4000a000000 */
[----:B-----5:R-:W-:-:S02]  /*12c0*/  FSETP.NEU.FTZ.AND P4, PT, R16, -INF , PT ;  /* 0xff8000001000780b */ /* 0x020fc40003f9d000 */
[----:B------:R-:W-:Y:S02]  /*12d0*/  P2R R8, PR, RZ, 0x1 ;  /* 0x00000001ff087803 */ /* 0x000fe40000000000 */
[----:B------:R-:W-:Y:S02]  /*12e0*/  FSEL R30, R30, R25, P2 ;  /* 0x000000191e1e7208 */ /* 0x000fe40001000000 */
[----:B------:R-:W-:Y:S02]  /*12f0*/  ISETP.NE.AND P0, PT, R0, RZ, PT ;  /* 0x000000ff0000720c */ /* 0x000fe40003f05270 */
[C---:B------:R-:W-:Y:S02]  /*1300*/  FSETP.NEU.FTZ.AND P2, PT, R7.reuse, +INF , PT ;  /* 0x7f8000000700780b */ /* 0x040fe40003f5d000 */
[----:B------:R-:W-:Y:S02]  /*1310*/  FSEL R2, R7, UR6, P3 ;  /* 0x0000000607027c08 */ /* 0x000fe40009800000 */
[----:B------:R-:W-:-:S02]  /*1320*/  FSETP.NEU.FTZ.AND P3, PT, R17, -INF , PT ;  /* 0xff8000001100780b */ /* 0x000fc40003f7d000 */
[----:B------:R-:W-:Y:S02]  /*1330*/  FSEL R0, R16, UR6, P4 ;  /* 0x0000000610007c08 */ /* 0x000fe4000a000000 */
[----:B------:R-:W-:Y:S02]  /*1340*/  FSETP.NEU.FTZ.AND P4, PT, R18, -INF , PT ;  /* 0xff8000001200780b */ /* 0x000fe40003f9d000 */
[----:B------:R-:W-:Y:S02]  /*1350*/  FSEL R2, R2, R25, P2 ;  /* 0x0000001902027208 */ /* 0x000fe40001000000 */
[C---:B------:R-:W-:Y:S02]  /*1360*/  FSETP.NEU.FTZ.AND P2, PT, R17.reuse, +INF , PT ;  /* 0x7f8000001100780b */ /* 0x040fe40003f5d000 */
[----:B------:R-:W-:Y:S02]  /*1370*/  FSEL R26, R17, UR6, P3 ;  /* 0x00000006111a7c08 */ /* 0x000fe40009800000 */
[----:B------:R-:W-:-:S02]  /*1380*/  FSETP.NEU.FTZ.AND P3, PT, R18, +INF , PT ;  /* 0x7f8000001200780b */ /* 0x000fc40003f7d000 */
[----:B------:R-:W-:Y:S02]  /*1390*/  FSEL R34, R18, UR6, P4 ;  /* 0x0000000612227c08 */ /* 0x000fe4000a000000 */
[----:B------:R-:W-:Y:S02]  /*13a0*/  FSETP.NEU.FTZ.AND P4, PT, R19, -INF , PT ;  /* 0xff8000001300780b */ /* 0x000fe40003f9d000 */
[-C--:B------:R-:W-:Y:S02]  /*13b0*/  FSEL R6, R6, R25.reuse, P1 ;  /* 0x0000001906067208 */ /* 0x080fe40000800000 */
[----:B------:R-:W-:Y:S02]  /*13c0*/  FSEL R35, R26, R25, P2 ;  /* 0x000000191a237208 */ /* 0x000fe40001000000 */
[C---:B------:R-:W-:Y:S01]  /*13d0*/  FSETP.NEU.FTZ.AND P1, PT, R16.reuse, +INF , PT ;  /* 0x7f8000001000780b */ /* 0x040fe20003f3d000 */
[----:B------:R-:W1:Y:S01]  /*13e0*/  LDC.64 R26, c[0x0][0x3a0] ;  /* 0x0000e800ff1a7b82 */ /* 0x000e620000000a00 */
[----:B------:R-:W-:-:S02]  /*13f0*/  FSETP.NAN.FTZ.AND P2, PT, |R16|, |R16|, PT ;  /* 0x400000101000720b */ /* 0x000fc40003f58200 */
[-C--:B------:R-:W-:Y:S02]  /*1400*/  FSEL R37, R34, R25.reuse, P3 ;  /* 0x0000001922257208 */ /* 0x080fe40001800000 */
[C---:B------:R-:W-:Y:S02]  /*1410*/  FSETP.NEU.FTZ.AND P3, PT, R19.reuse, +INF , PT ;  /* 0x7f8000001300780b */ /* 0x040fe40003f7d000 */
[----:B------:R-:W-:Y:S02]  /*1420*/  FSEL R16, R19, UR6, P4 ;  /* 0x0000000613107c08 */ /* 0x000fe4000a000000 */
[----:B------:R-:W-:Y:S02]  /*1430*/  FSETP.NEU.FTZ.AND P4, PT, R20, -INF , PT ;  /* 0xff8000001400780b */ /* 0x000fe40003f9d000 */
[----:B------:R-:W-:Y:S02]  /*1440*/  FSEL R33, R16, R25, P3 ;  /* 0x0000001910217208 */ /* 0x000fe40001800000 */
[----:B------:R-:W-:-:S02]  /*1450*/  FSETP.NEU.FTZ.AND P3, PT, R20, +INF , PT ;  /* 0x7f8000001400780b */ /* 0x000fc40003f7d000 */
[----:B------:R-:W-:Y:S02]  /*1460*/  FSEL R16, R20, UR6, P4 ;  /* 0x0000000614107c08 */ /* 0x000fe4000a000000 */
[C---:B------:R-:W-:Y:S02]  /*1470*/  FSETP.NEU.FTZ.AND P4, PT, R21.reuse, -INF , PT ;  /* 0xff8000001500780b */ /* 0x040fe40003f9d000 */
[-C--:B0-----:R-:W-:Y:S02]  /*1480*/  FSEL R11, R16, R25.reuse, P3 ;  /* 0x00000019100b7208 */ /* 0x081fe40001800000 */
[C---:B------:R-:W-:Y:S02]  /*1490*/  FSEL R16, R21.reuse, UR6, P4 ;  /* 0x0000000615107c08 */ /* 0x040fe4000a000000 */
[----:B------:R-:W-:Y:S01]  /*14a0*/  FSETP.NEU.FTZ.AND P4, PT, R21, +INF , PT ;  /* 0x7f8000001500780b */ /* 0x000fe20003f9d000 */
[----:B-1----:R-:W-:Y:S01]  /*14b0*/  IMAD.WIDE.U32 R26, R9, 0x8, R26 ;  /* 0x00000008091a7825 */ /* 0x002fe200078e001a */
[----:B------:R-:W-:-:S02]  /*14c0*/  FSEL R0, R0, R25, P1 ;  /* 0x0000001900007208 */ /* 0x000fc40000800000 */
[----:B------:R-:W-:Y:S02]  /*14d0*/  FSEL R29, R16, R25, P4 ;  /* 0x00000019101d7208 */ /* 0x000fe40002000000 */
[C---:B------:R-:W-:Y:S01]  /*14e0*/  FSETP.NEU.FTZ.AND P4, PT, R22.reuse, -INF , PT ;  /* 0xff8000001600780b */ /* 0x040fe20003f9d000 */
[----:B------:R-:W-:Y:S01]  /*14f0*/  IMAD.WIDE.U32 R26, R3, 0x10, R26 ;  /* 0x00000010031a7825 */ /* 0x000fe200078e001a */
[----:B------:R-:W-:Y:S02]  /*1500*/  FSETP.NAN.FTZ.AND P1, PT, |R7|, |R7|, PT ;  /* 0x400000070700720b */ /* 0x000fe40003f38200 */
[C---:B------:R-:W-:Y:S02]  /*1510*/  FSEL R16, R22.reuse, UR6, P4 ;  /* 0x0000000616107c08 */ /* 0x040fe4000a000000 */
[----:B------:R-:W-:Y:S02]  /*1520*/  FSETP.NEU.FTZ.AND P4, PT, R22, +INF , PT ;  /* 0x7f8000001600780b */ /* 0x000fe40003f9d000 */
[----:B------:R-:W-:-:S02]  /*1530*/  FSETP.NEU.FTZ.AND P5, PT, R12, -INF , PT ;  /* 0xff8000000c00780b */ /* 0x000fc40003fbd000 */
[----:B------:R-:W-:Y:S02]  /*1540*/  FSEL R7, R16, R25, P4 ;  /* 0x0000001910077208 */ /* 0x000fe40002000000 */
[----:B------:R-:W-:Y:S02]  /*1550*/  FSETP.NEU.FTZ.AND P4, PT, R23, -INF , PT ;  /* 0xff8000001700780b */ /* 0x000fe40003f9d000 */
[----:B------:R-:W-:Y:S02]  /*1560*/  FSETP.NEU.FTZ.AND P6, PT, R13, -INF , PT ;  /* 0xff8000000d00780b */ /* 0x000fe40003fdd000 */
[C---:B------:R-:W-:Y:S02]  /*1570*/  FSEL R16, R23.reuse, UR6, P4 ;  /* 0x0000000617107c08 */ /* 0x040fe4000a000000 */
[----:B------:R-:W-:Y:S02]  /*1580*/  FSETP.NEU.FTZ.AND P4, PT, R23, +INF , PT ;  /* 0x7f8000001700780b */ /* 0x000fe40003f9d000 */
[----:B------:R-:W-:-:S02]  /*1590*/  P2R R10, PR, RZ, 0x1 ;  /* 0x00000001ff0a7803 */ /* 0x000fc40000000000 */
[-C--:B------:R-:W-:Y:S02]  /*15a0*/  FSEL R3, R16, R25.reuse, P4 ;  /* 0x0000001910037208 */ /* 0x080fe40002000000 */
[C---:B------:R-:W-:Y:S02]  /*15b0*/  FSEL R16, R12.reuse, UR6, P5 ;  /* 0x000000060c107c08 */ /* 0x040fe4000a800000 */
[----:B------:R-:W-:Y:S02]  /*15c0*/  FSETP.NEU.FTZ.AND P5, PT, R12, +INF , PT ;  /* 0x7f8000000c00780b */ /* 0x000fe40003fbd000 */
[----:B------:R-:W-:Y:S02]  /*15d0*/  P2R R32, PR, RZ, 0x2 ;  /* 0x00000002ff207803 */ /* 0x000fe40000000000 */
[----:B------:R-:W-:Y:S02]  /*15e0*/  FSEL R5, R16, R25, P5 ;  /* 0x0000001910057208 */ /* 0x000fe40002800000 */
[----:B------:R-:W-:-:S02]  /*15f0*/  FSEL R16, R13, UR6, P6 ;  /* 0x000000060d107c08 */ /* 0x000fc4000b000000 */
[----:B------:R-:W-:Y:S02]  /*1600*/  FSETP.NEU.FTZ.AND P6, PT, R13, +INF , PT ;  /* 0x7f8000000d00780b */ /* 0x000fe40003fdd000 */
[----:B------:R-:W-:Y:S02]  /*1610*/  FSETP.NEU.FTZ.AND P0, PT, R14, -INF , PT ;  /* 0xff8000000e00780b */ /* 0x000fe40003f1d000 */
[----:B------:R-:W-:Y:S02]  /*1620*/  FSETP.NEU.FTZ.AND P1, PT, R15, +INF , PT ;  /* 0x7f8000000f00780b */ /* 0x000fe40003f3d000 */
[----:B------:R-:W-:Y:S02]  /*1630*/  FSEL R9, R16, R25, P6 ;  /* 0x0000001910097208 */ /* 0x000fe40003000000 */
[C---:B------:R-:W-:Y:S02]  /*1640*/  FSEL R16, R14.reuse, UR6, P0 ;  /* 0x000000060e107c08 */ /* 0x040fe40008000000 */
[----:B------:R-:W-:-:S02]  /*1650*/  FSETP.NEU.FTZ.AND P0, PT, R14, +INF , PT ;  /* 0x7f8000000e00780b */ /* 0x000fc40003f1d000 */
[----:B------:R-:W-:Y:S02]  /*1660*/  FSETP.NAN.FTZ.AND P3, PT, |R17|, |R17|, PT ;  /* 0x400000111100720b */ /* 0x000fe40003f78200 */
[----:B------:R-:W-:Y:S02]  /*1670*/  FSEL R31, R16, R25, P0 ;  /* 0x00000019101f7208 */ /* 0x000fe40000000000 */
[C---:B------:R-:W-:Y:S02]  /*1680*/  FSETP.NEU.FTZ.AND P0, PT, R15.reuse, -INF , PT ;  /* 0xff8000000f00780b */ /* 0x040fe40003f1d000 */
[----:B------:R-:W-:Y:S02]  /*1690*/  FSETP.NAN.FTZ.AND P4, PT, |R18|, |R18|, PT ;  /* 0x400000121200720b */ /* 0x000fe40003f98200 */
[----:B------:R-:W-:Y:S02]  /*16a0*/  @P1 FSEL R25, R15, UR6, P0 ;  /* 0x000000060f191c08 */ /* 0x000fe40008000000 */
[----:B------:R-:W-:-:S02]  /*16b0*/  ISETP.NE.AND P0, PT, R10, RZ, PT ;  /* 0x000000ff0a00720c */ /* 0x000fc40003f05270 */
[----:B------:R-:W-:Y:S02]  /*16c0*/  ISETP.NE.AND P1, PT, R32, RZ, PT ;  /* 0x000000ff2000720c */ /* 0x000fe40003f25270 */
[-C--:B------:R-:W-:Y:S02]  /*16d0*/  FSEL R16, R28, R24.reuse, !P0 ;  /* 0x000000181c107208 */ /* 0x080fe40004000000 */
[----:B------:R-:W-:Y:S02]  /*16e0*/  ISETP.NE.AND P0, PT, R8, RZ, PT ;  /* 0x000000ff0800720c */ /* 0x000fe40003f05270 */
[----:B------:R-:W-:Y:S02]  /*16f0*/  FSETP.NAN.FTZ.AND P5, PT, |R19|, |R19|, PT ;  /* 0x400000131300720b */ /* 0x000fe40003fb8200 */
[----:B------:R-:W-:Y:S02]  /*1700*/  FSEL R17, R30, R24, !P0 ;  /* 0x000000181e117208 */ /* 0x000fe40004000000 */
[----:B------:R-:W-:-:S02]  /*1710*/  ISETP.NE.AND P0, PT, R4, RZ, PT ;  /* 0x000000ff0400720c */ /* 0x000fc40003f05270 */
[----:B------:R-:W-:Y:S02]  /*1720*/  FSETP.NAN.FTZ.AND P6, PT, |R20|, |R20|, PT ;  /* 0x400000141400720b */ /* 0x000fe40003fd8200 */
[-C--:B------:R-:W-:Y:S02]  /*1730*/  FSEL R18, R6, R24.reuse, !P0 ;  /* 0x0000001806127208 */ /* 0x080fe40004000000 */
[----:B------:R-:W-:Y:S02]  /*1740*/  FSETP.NAN.FTZ.AND P0, PT, |R21|, |R21|, PT ;  /* 0x400000151500720b */ /* 0x000fe40003f18200 */
[-C--:B------:R-:W-:Y:S02]  /*1750*/  FSEL R19, R2, R24.reuse, !P1 ;  /* 0x0000001802137208 */ /* 0x080fe40004800000 */
[-C--:B------:R-:W-:Y:S02]  /*1760*/  FSEL R20, R0, R24.reuse, !P2 ;  /* 0x0000001800147208 */ /* 0x080fe40005000000 */
[----:B------:R-:W-:Y:S01]  /*1770*/  FSEL R21, R35, R24, !P3 ;  /* 0x0000001823157208 */ /* 0x000fe20005800000 */
[----:B------:R-:W-:Y:S01]  /*1780*/  STG.E.128 desc[UR4][R26.64], R16 ;  /* 0x000000101a007986 */ /* 0x000fe2000c101d04 */
[----:B------:R-:W-:-:S02]  /*1790*/  FSETP.NAN.FTZ.AND P1, PT, |R22|, |R22|, PT ;  /* 0x400000161600720b */ /* 0x000fc40003f38200 */
[----:B------:R-:W-:Y:S02]  /*17a0*/  FSETP.NAN.FTZ.AND P2, PT, |R23|, |R23|, PT ;  /* 0x400000171700720b */ /* 0x000fe40003f58200 */
[----:B------:R-:W-:Y:S02]  /*17b0*/  FSETP.NAN.FTZ.AND P3, PT, |R12|, |R12|, PT ;  /* 0x4000000c0c00720b */ /* 0x000fe40003f78200 */
[-C--:B------:R-:W-:Y:S02]  /*17c0*/  FSEL R22, R37, R24.reuse, !P4 ;  /* 0x0000001825167208 */ /* 0x080fe40006000000 */
[-C--:B------:R-:W-:Y:S02]  /*17d0*/  FSEL R23, R33, R24.reuse, !P5 ;  /* 0x0000001821177208 */ /* 0x080fe40006800000 */
[----:B------:R-:W-:Y:S02]  /*17e0*/  FSEL R12, R11, R24, !P6 ;  /* 0x000000180b0c7208 */ /* 0x000fe40007000000 */
[----:B------:R-:W-:Y:S01]  /*17f0*/  FSETP.NAN.FTZ.AND P4, PT, |R13|, |R13|, PT ;  /* 0x4000000d0d00720b */ /* 0x000fe20003f98200 */
[----:B------:R-:W-:Y:S01]  /*1800*/  STG.E.128 desc[UR4][R26.64+0x800], R20 ;  /* 0x000800141a007986 */ /* 0x000fe2000c101d04 */
[----:B------:R-:W-:-:S02]  /*1810*/  FSETP.NAN.FTZ.AND P5, PT, |R14|, |R14|, PT ;  /* 0x4000000e0e00720b */ /* 0x000fc40003fb8200 */
[----:B------:R-:W-:Y:S02]  /*1820*/  FSETP.NAN.FTZ.AND P6, PT, |R15|, |R15|, PT ;  /* 0x4000000f0f00720b */ /* 0x000fe40003fd8200 */
[-C--:B------:R-:W-:Y:S02]  /*1830*/  FSEL R13, R29, R24.reuse, !P0 ;  /* 0x000000181d0d7208 */ /* 0x080fe40004000000 */
[-C--:B------:R-:W-:Y:S02]  /*1840*/  FSEL R14, R7, R24.reuse, !P1 ;  /* 0x00000018070e7208 */ /* 0x080fe40004800000 */
[-C--:B------:R-:W-:Y:S02]  /*1850*/  FSEL R15, R3, R24.reuse, !P2 ;  /* 0x00000018030f7208 */ /* 0x080fe40005000000 */
[-C--:B------:R-:W-:Y:S02]  /*1860*/  FSEL R8, R5, R24.reuse, !P3 ;  /* 0x0000001805087208 */ /* 0x080fe40005800000 */
[-C--:B------:R-:W-:Y:S01]  /*1870*/  FSEL R9, R9, R24.reuse, !P4 ;  /* 0x0000001809097208 */ /* 0x080fe20006000000 */
[----:B------:R-:W-:Y:S01]  /*1880*/  STG.E.128 desc[UR4][R26.64+0x1000], R12 ;  /* 0x0010000c1a007986 */ /* 0x000fe2000c101d04 */
[----:B------:R-:W-:-:S02]  /*1890*/  FSEL R10, R31, R24, !P5 ;  /* 0x000000181f0a7208 */ /* 0x000fc40006800000 */
[----:B------:R-:W-:-:S05]  /*18a0*/  FSEL R11, R25, R24, !P6 ;  /* 0x00000018190b7208 */ /* 0x000fca0007000000 */
[----:B------:R-:W-:Y:S01]  /*18b0*/  STG.E.128 desc[UR4][R26.64+0x1800], R8 ;  /* 0x001800081a007986 */ /* 0x000fe2000c101d04 */
[----:B------:R-:W-:Y:S05]  /*18c0*/  EXIT ;  /* 0x000000000000794d */ /* 0x000fea0003800000 */
.L_x_3392:
        /* <DEDUP_REMOVED lines=11> */
.L_x_35817:


//--------------------- .text._ZN2at6native29vectorized_elementwise_kernelILi4EZZZNS0_22nan_to_num_kernel_cudaERNS_18TensorIteratorBaseESt8optionalIdES5_S5_ENKUlvE_clEvENKUlvE0_clEvEUlN3c107complexIfEEE_St5arrayIPcLm2EEEEviT0_T1_ --------------------------
	.section	.text._ZN2at6native29vectorized_elementwise_kernelILi4EZZZNS0_22nan_to_num_kernel_cudaERNS_18TensorIteratorBaseESt8optionalIdES5_S5_ENKUlvE_clEvENKUlvE0_clEvEUlN3c107complexIfEEE_St5arrayIPcLm2EEEEviT0_T1_,"ax",@progbits
	.align	128
        .global         _ZN2at6native29vectorized_elementwise_kernelILi4EZZZNS0_22nan_to_num_kernel_cudaERNS_18TensorIteratorBaseESt8optionalIdES5_S5_ENKUlvE_clEvENKUlvE0_clEvEUlN3c107complexIfEEE_St5arrayIPcLm2EEEEviT0_T1_
        .type           _ZN2at6native29vectorized_elementwise_kernelILi4EZZZNS0_22nan_to_num_kernel_cudaERNS_18TensorIteratorBaseESt8optionalIdES5_S5_ENKUlvE_clEvENKUlvE0_clEvEUlN3c107complexIfEEE_St5arrayIPcLm2EEEEviT0_T1_,@function
        .size           _ZN2at6native29vectorized_elementwise_kernelILi4EZZZNS0_22nan_to_num_kernel_cudaERNS_18TensorIteratorBaseESt8optionalIdES5_S5_ENKUlvE_clEvENKUlvE0_clEvEUlN3c107complexIfEEE_St5arrayIPcLm2EEEEviT0_T1_,(.L_x_35818 - _ZN2at6native29vectorized_elementwise_kernelILi4EZZZNS0_22nan_to_num_kernel_cudaERNS_18TensorIteratorBaseESt8optionalIdES5_S5_ENKUlvE_clEvENKUlvE0_clEvEUlN3c107complexIfEEE_St5arrayIPcLm2EEEEviT0_T1_)
        .other          _ZN2at6native29vectorized_elementwise_kernelILi4EZZZNS0_22nan_to_num_kernel_cudaERNS_18TensorIteratorBaseESt8optionalIdES5_S5_ENKUlvE_clEvENKUlvE0_clEvEUlN3c107complexIfEEE_St5arrayIPcLm2EEEEviT0_T1_,@"STO_CUDA_ENTRY STV_DEFAULT"
_ZN2at6native29vectorized_elementwise_kernelILi4EZZZNS0_22nan_to_num_kernel_cudaERNS_18TensorIteratorBaseESt8optionalIdES5_S5_ENKUlvE_clEvENKUlvE0_clEvEUlN3c107complexIfEEE_St5arrayIPcLm2EEEEviT0_T1_:
.text._ZN2at6native29vectorized_elementwise_kernelILi4EZZZNS0_22nan_to_num_kernel_cudaERNS_18TensorIteratorBaseESt8optionalIdES5_S5_ENKUlvE_clEvENKUlvE0_clEvEUlN3c107complexIfEEE_St5arrayIPcLm2EEEEviT0_T1_:
        /* <DEDUP_REMOVED lines=105> */
.L_x_3395:
[----:B------:R-:W-:Y:S05]  /*0690*/  BSYNC.RECONVERGENT B0 ;  /* 0x0000000000007941 */ /* 0x000fea0003800200 */
.L_x_3394:
        /* <DEDUP_REMOVED lines=18> */
.L_x_3397:
[----:B------:R-:W-:Y:S05]  /*07c0*/  BSYNC.RECONVERGENT B0 ;  /* 0x0000000000007941 */ /* 0x000fea0003800200 */
.L_x_3396:
        /* <DEDUP_REMOVED lines=18> */
.L_x_3399:
[----:B------:R-:W-:Y:S05]  /*08f0*/  BSYNC.RECONVERGENT B0 ;  /* 0x0000000000007941 */ /* 0x000fea0003800200 */
.L_x_3398:
        /* <DEDUP_REMOVED lines=19> */
.L_x_3401:
[----:B------:R-:W-:Y:S05]  /*0a30*/  BSYNC.RECONVERGENT B0 ;  /* 0x0000000000007941 */ /* 0x000fea0003800200 */
.L_x_3400:
        /* <DEDUP_REMOVED lines=19> */
.L_x_3403:
[----:B------:R-:W-:Y:S05]  /*0b70*/  BSYNC.RECONVERGENT B0 ;  /* 0x0000000000007941 */ /* 0x000fea0003800200 */
.L_x_3402:
        /* <DEDUP_REMOVED lines=17> */
.L_x_3405:
[----:B------:R-:W-:Y:S05]  /*0c90*/  BSYNC.RECONVERGENT B0 ;  /* 0x0000000000007941 */ /* 0x000fea0003800200 */
.L_x_3404:
        /* <DEDUP_REMOVED lines=16> */
.L_x_3407:
[----:B------:R-:W-:Y:S05]  /*0da0*/  BSYNC.RECONVERGENT B0 ;  /* 0x0000000000007941 */ /* 0x000fea0003800200 */
.L_x_3406:
        /* <DEDUP_REMOVED lines=15> */
.L_x_3410:
[----:B------:R-:W-:-:S13]  /*0ea0*/  ISETP.GE.U32.AND P0, PT, R0, R13, PT ;  /* 0x0000000d0000720c */ /* 0x000fda0003f06070 */
[----:B------:R-:W-:Y:S05]  /*0eb0*/  @P0 BRA `(.L_x_3412) ;  /* 0x0000000000300947 */ /* 0x000fea0003800000 */
[----:B0-----:R-:W0:Y:S01]  /*0ec0*/  LDC.64 R4, c[0x0][0x3a0] ;  /* 0x0000e800ff047b82 */ /* 0x001e220000000a00 */
[----:B------:R-:W-:Y:S02]  /*0ed0*/  IMAD.IADD R15, R9, 0x1, R0 ;  /* 0x00000001090f7824 */ /* 0x000fe400078e0200 */
[----:B------:R-:W-:Y:S02]  /*0ee0*/  VIADD R0, R0, 0x80 ;  /* 0x0000008000007836 */ /* 0x000fe40000000000 */
[----:B0-----:R-:W-:-:S05]  /*0ef0*/  IMAD.WIDE.U32 R4, R15, 0x8, R4 ;  /* 0x000000080f047825 */ /* 0x001fca00078e0004 */
[----:B------:R1:W-:Y:S02]  /*0f00*/  STG.E.64 desc[UR4][R4.64], R2 ;  /* 0x0000000204007986 */ /* 0x0003e4000c101b04 */
.L_x_3411:
[----:B------:R-:W-:-:S13]  /*0f10*/  ISETP.GE.U32.AND P0, PT, R0, R13, PT ;  /* 0x0000000d0000720c */ /* 0x000fda0003f06070 */
[----:B------:R-:W-:Y:S05]  /*0f20*/  @P0 BRA `(.L_x_3413) ;  /* 0x0000000000340947 */ /* 0x000fea0003800000 */
[----:B-1----:R-:W1:Y:S01]  /*0f30*/  LDC.64 R2, c[0x0][0x3a0] ;  /* 0x0000e800ff027b82 */ /* 0x002e620000000a00 */
[----:B0-----:R-:W-:Y:S02]  /*0f40*/  IMAD.IADD R5, R9, 0x1, R0 ;  /* 0x0000000109057824 */ /* 0x001fe400078e0200 */
[----:B------:R-:W-:Y:S02]  /*0f50*/  VIADD R0, R0, 0x80 ;  /* 0x0000008000007836 */ /* 0x000fe40000000000 */
[----:B-1----:R-:W-:-:S05]  /*0f60*/  IMAD.WIDE.U32 R2, R5, 0x8, R2 ;  /* 0x0000000805027825 */ /* 0x002fca00078e0002 */
[----:B------:R1:W-:Y:S02]  /*0f70*/  STG.E.64 desc[UR4][R2.64], R6 ;  /* 0x0000000602007986 */ /* 0x0003e4000c101b04 */
.L_x_3412:
        /* <DEDUP_REMOVED lines=8> */
.L_x_3413:
[----:B------:R-:W-:Y:S05]  /*1000*/  BSYNC.RELIABLE B1 ;  /* 0x0000000000017941 */ /* 0x000fea0003800100 */
.L_x_3409:
[----:B------:R-:W-:-:S13]  /*1010*/  ISETP.GE.U32.AND P0, PT, R0, R13, PT ;  /* 0x0000000d0000720c */ /* 0x000fda0003f06070 */
[----:B-12---:R-:W1:Y:S01]  /*1020*/  @!P0 LDC.64 R2, c[0x0][0x3a0] ;  /* 0x0000e800ff028b82 */ /* 0x006e620000000a00 */
[----:B0-----:R-:W-:Y:S02]  /*1030*/  @!P0 IMAD.IADD R5, R9, 0x1, R0 ;  /* 0x0000000109058824 */ /* 0x001fe400078e0200 */
[----:B------:R-:W-:Y:S02]  /*1040*/  @!P0 VIADD R0, R0, 0x80 ;  /* 0x0000008000008836 */ /* 0x000fe40000000000 */
[----:B-1----:R-:W-:-:S05]  /*1050*/  @!P0 IMAD.WIDE.U32 R2, R5, 0x8, R2 ;  /* 0x0000000805028825 */ /* 0x002fca00078e0002 */
[----:B------:R2:W-:Y:S02]  /*1060*/  @!P0 STG.E.64 desc[UR4][R2.64], R20 ;  /* 0x0000001402008986 */ /* 0x0005e4000c101b04 */
.L_x_3414:
[----:B------:R-:W-:Y:S05]  /*1070*/  BSYNC.RECONVERGENT B0 ;  /* 0x0000000000007941 */ /* 0x000fea0003800200 */
.L_x_3408:
        /* <DEDUP_REMOVED lines=8> */
.L_x_3393:
[----:B------:R-:W0:Y:S01]  /*1100*/  S2R R3, SR_TID.X ;  /* 0x0000000000037919 */ /* 0x000e220000002100 */
[----:B------:R-:W1:Y:S01]  /*1110*/  LDC.64 R4, c[0x0][0x3a8] ;  /* 0x0000ea00ff047b82 */ /* 0x000e620000000a00 */
[----:B------:R-:W2:Y:S07]  /*1120*/  LDCU UR6, c[0x0][0x390] ;  /* 0x00007200ff0677ac */ /* 0x000eae0008000800 */
[----:B------:R-:W3:Y:S01]  /*1130*/  LDC.64 R24, c[0x0][0x388] ;  /* 0x0000e200ff187b82 */ /* 0x000ee20000000a00 */
[----:B-1----:R-:W-:-:S04]  /*1140*/  IMAD.WIDE.U32 R4, R9, 0x8, R4 ;  /* 0x0000000809047825 */ /* 0x002fc800078e0004 */
[----:B0-----:R-:W-:-:S05]  /*1150*/  IMAD.WIDE.U32 R10, R3, 0x20, R4 ;  /* 0x00000020030a7825 */ /* 0x001fca00078e0004 */
[----:B------:R-:W4:Y:S04]  /*1160*/  LDG.E.ENL2.256 R12, R4, desc[UR4][R10.64] ;  /* 0xfe0000040a04797e */ /* 0x000f28000812190c */
[----:B------:R-:W5:Y:S01]  /*1170*/  LDG.E.ENL2.256 R16, R20, desc[UR4][R10.64+0x1000] ;  /* 0xfe0080040a14797e */ /* 0x000f620008121910 */
[C---:B----4-:R-:W-:Y:S02]  /*1180*/  FSETP.NEU.FTZ.AND P1, PT, R4.reuse, -INF , PT ;  /* 0xff8000000400780b */ /* 0x050fe40003f3d000 */
[C---:B------:R-:W-:Y:S02]  /*1190*/  FSETP.NEU.FTZ.AND P0, PT, R4.reuse, +INF , PT ;  /* 0x7f8000000400780b */ /* 0x040fe40003f1d000 */
[----:B--2---:R-:W-:Y:S02]  /*11a0*/  FSEL R28, R4, UR6, P1 ;  /* 0x00000006041c7c08 */ /* 0x004fe40008800000 */
[----:B------:R-:W-:-:S02]  /*11b0*/  FSETP.NAN.FTZ.AND P5, PT, |R5|, |R5|, PT ;  /* 0x400000050500720b */ /* 0x000fc40003fb8200 */
[----:B---3--:R-:W-:Y:S02]  /*11c0*/  FSEL R28, R28, R25, P0 ;  /* 0x000000191c1c7208 */ /* 0x008fe40000000000 */
[----:B------:R-:W-:Y:S02]  /*11d0*/  FSETP.NAN.FTZ.AND P2, PT, |R4|, |R4|, PT ;  /* 0x400000040400720b */ /* 0x000fe40003f58200 */
[C---:B------:R-:W-:Y:S02]  /*11e0*/  FSETP.NAN.FTZ.AND P0, PT, |R6|.reuse, |R6|, PT ;  /* 0x400000060600720b */ /* 0x040fe40003f18200 */
[----:B------:R-:W-:Y:S02]  /*11f0*/  FSETP.NEU.FTZ.AND P3, PT, R5, -INF , PT ;  /* 0xff8000000500780b */ /* 0x000fe40003f7d000 */
[----:B------:R-:W-:Y:S02]  /*1200*/  P2R R2, PR, RZ, 0x20 ;  /* 0x00000020ff027803 */ /* 0x000fe40000000000 */
[----:B------:R-:W-:-:S02]  /*1210*/  FSETP.NEU.FTZ.AND P4, PT, R6, -INF , PT ;  /* 0xff8000000600780b */ /* 0x000fc40003f9d000 */
[----:B------:R-:W-:Y:S02]  /*1220*/  P2R R0, PR, RZ, 0x4 ;  /* 0x00000004ff007803 */ /* 0x000fe40000000000 */
[----:B------:R-:W-:Y:S02]  /*1230*/  P2R R4, PR, RZ, 0x1 ;  /* 0x00000001ff047803 */ /* 0x000fe40000000000 */
[C---:B------:R-:W-:Y:S02]  /*1240*/  FSETP.NEU.FTZ.AND P2, PT, R5.reuse, +INF , PT ;  /* 0x7f8000000500780b */ /* 0x040fe40003f5d000 */
[----:B------:R-:W-:Y:S02]  /*1250*/  FSETP.NEU.FTZ.AND P1, PT, R6, +INF , PT ;  /* 0x7f8000000600780b */ /* 0x000fe40003f3d000 */
[----:B------:R-:W-:Y:S02]  /*1260*/  FSEL R30, R5, UR6, P3 ;  /* 0x00000006051e7c08 */ /* 0x000fe40009800000 */
[----:B------:R-:W-:-:S02]  /*1270*/  ISETP.NE.AND P0, PT, R2, RZ, PT ;  /* 0x000000ff0200720c */ /* 0x000fc40003f05270 */
[----:B------:R-:W-:Y:S02]  /*1280*/  FSETP.NEU.FTZ.AND P3, PT, R7, -INF , PT ;  /* 0xff8000000700780b */ /* 0x000fe40003f7d000 */
[----:B------:R-:W-:Y:S02]  /*1290*/  FSEL R6, R6, UR6, P4 ;  /* 0x0000000606067c08 */ /* 0x000fe4000a000000 */
[----:B------:R-:W-:Y:S02]  /*12a0*/  FSETP.NEU.FTZ.AND P4, PT, R12, -INF , PT ;  /* 0xff8000000c00780b */ /* 0x000fe40003f9d000 */
[----:B------:R-:W-:Y:S02]  /*12b0*/  P2R R8, PR, RZ, 0x1 ;  /* 0x00000001ff087803 */ /* 0x000fe40000000000 */
[----:B------:R-:W-:Y:S02]  /*12c0*/  FSEL R30, R30, R25, P2 ;  /* 0x000000191e1e7208 */ /* 0x000fe40001000000 */
[----:B------:R-:W-:-:S02]  /*12d0*/  ISETP.NE.AND P0, PT, R0, RZ, PT ;  /* 0x000000ff0000720c */ /* 0x000fc40003f05270 */
[C---:B------:R-:W-:Y:S02]  /*12e0*/  FSETP.NEU.FTZ.AND P2, PT, R7.reuse, +INF , PT ;  /* 0x7f8000000700780b */ /* 0x040fe40003f5d000 */
[----:B------:R-:W-:Y:S02]  /*12f0*/  FSEL R2, R7, UR6, P3 ;  /* 0x0000000607027c08 */ /* 0x000fe40009800000 */
[----:B------:R-:W-:Y:S02]  /*1300*/  FSETP.NEU.FTZ.AND P3, PT, R13, -INF , PT ;  /* 0xff8000000d00780b */ /* 0x000fe40003f7d000 */
[----:B------:R-:W-:Y:S02]  /*1310*/  FSEL R0, R12, UR6, P4 ;  /* 0x000000060c007c08 */ /* 0x000fe4000a000000 */
[----:B------:R-:W-:Y:S02]  /*1320*/  FSETP.NEU.FTZ.AND P4, PT, R14, -INF , PT ;  /* 0xff8000000e00780b */ /* 0x000fe40003f9d000 */
[----:B------:R-:W-:-:S02]  /*1330*/  FSEL R2, R2, R25, P2 ;  /* 0x0000001902027208 */ /* 0x000fc40001000000 */
[C---:B------:R-:W-:Y:S02]  /*1340*/  FSETP.NEU.FTZ.AND P2, PT, R13.reuse, +INF , PT ;  /* 0x7f8000000d00780b */ /* 0x040fe40003f5d000 */
[----:B------:R-:W-:Y:S02]  /*1350*/  FSEL R26, R13, UR6, P3 ;  /* 0x000000060d1a7c08 */ /* 0x000fe40009800000 */
[C---:B------:R-:W-:Y:S02]  /*1360*/  FSETP.NEU.FTZ.AND P3, PT, R14.reuse, +INF , PT ;  /* 0x7f8000000e00780b */ /* 0x040fe40003f7d000 */
[----:B------:R-:W-:Y:S02]  /*1370*/  FSEL R34, R14, UR6, P4 ;  /* 0x000000060e227c08 */ /* 0x000fe4000a000000 */
[----:B------:R-:W-:Y:S02]  /*1380*/  FSETP.NEU.FTZ.AND P4, PT, R15, -INF , PT ;  /* 0xff8000000f00780b */ /* 0x000fe40003f9d000 */
[----:B------:R-:W-:-:S02]  /*1390*/  FSEL R6, R6, R25, P1 ;  /* 0x0000001906067208 */ /* 0x000fc40000800000 */
[-C--:B------:R-:W-:Y:S02]  /*13a0*/  FSEL R35, R26, R25.reuse, P2 ;  /* 0x000000191a237208 */ /* 0x080fe40001000000 */
[C---:B------:R-:W-:Y:S01]  /*13b0*/  FSETP.NEU.FTZ.AND P1, PT, R12.reuse, +INF , PT ;  /* 0x7f8000000c00780b */ /* 0x040fe20003f3d000 */
[----:B------:R-:W0:Y:S01]  /*13c0*/  LDC.64 R26, c[0x0][0x3a0] ;  /* 0x0000e800ff1a7b82 */ /* 0x000e220000000a00 */
[----:B------:R-:W-:Y:S02]  /*13d0*/  FSETP.NAN.FTZ.AND P2, PT, |R12|, |R12|, PT ;  /* 0x4000000c0c00720b */ /* 0x000fe40003f58200 */
[----:B------:R-:W-:Y:S02]  /*13e0*/  FSEL R37, R34, R25, P3 ;  /* 0x0000001922257208 */ /* 0x000fe40001800000 */
[C---:B------:R-:W-:Y:S02]  /*13f0*/  FSETP.NEU.FTZ.AND P3, PT, R15.reuse, +INF , PT ;  /* 0x7f8000000f00780b */ /* 0x040fe40003f7d000 */
[----:B------:R-:W-:-:S02]  /*1400*/  FSEL R12, R15, UR6, P4 ;  /* 0x000000060f0c7c08 */ /* 0x000fc4000a000000 */
[----:B-----5:R-:W-:Y:S02]  /*1410*/  FSETP.NEU.FTZ.AND P4, PT, R20, -INF , PT ;  /* 0xff8000001400780b */ /* 0x020fe40003f9d000 */
[-C--:B------:R-:W-:Y:S02]  /*1420*/  FSEL R33, R12, R25.reuse, P3 ;  /* 0x000000190c217208 */ /* 0x080fe40001800000 */
[C---:B------:R-:W-:Y:S02]  /*1430*/  FSETP.NEU.FTZ.AND P3, PT, R20.reuse, +INF , PT ;  /* 0x7f8000001400780b */ /* 0x040fe40003f7d000 */
[----:B------:R-:W-:Y:S02]  /*1440*/  FSEL R12, R20, UR6, P4 ;  /* 0x00000006140c7c08 */ /* 0x000fe4000a000000 */
[----:B------:R-:W-:Y:S02]  /*1450*/  FSETP.NEU.FTZ.AND P4, PT, R21, -INF , PT ;  /* 0xff8000001500780b */ /* 0x000fe40003f9d000 */
[----:B------:R-:W-:-:S02]  /*1460*/  FSEL R11, R12, R25, P3 ;  /* 0x000000190c0b7208 */ /* 0x000fc40001800000 */
[C---:B------:R-:W-:Y:S02]  /*1470*/  FSEL R12, R21.reuse, UR6, P4 ;  /* 0x00000006150c7c08 */ /* 0x040fe4000a000000 */
[----:B------:R-:W-:Y:S01]  /*1480*/  FSETP.NEU.FTZ.AND P4, PT, R21, +INF , PT ;  /* 0x7f8000001500780b */ /* 0x000fe20003f9d000 */
[----:B0-----:R-:W-:Y:S01]  /*1490*/  IMAD.WIDE.U32 R26, R9, 0x8, R26 ;  /* 0x00000008091a7825 */ /* 0x001fe200078e001a */
[-C--:B------:R-:W-:Y:S02]  /*14a0*/  FSEL R0, R0, R25.reuse, P1 ;  /* 0x0000001900007208 */ /* 0x080fe40000800000 */
[----:B------:R-:W-:Y:S02]  /*14b0*/  FSEL R29, R12, R25, P4 ;  /* 0x000000190c1d7208 */ /* 0x000fe40002000000 */
[----:B------:R-:W-:Y:S01]  /*14c0*/  FSETP.NEU.FTZ.AND P4, PT, R22, -INF , PT ;  /* 0xff8000001600780b */ /* 0x000fe20003f9d000 */
[----:B------:R-:W-:Y:S01]  /*14d0*/  IMAD.WIDE.U32 R26, R3, 0x20, R26 ;  /* 0x00000020031a7825 */ /* 0x000fe200078e001a */
[----:B------:R-:W-:-:S02]  /*14e0*/  FSETP.NAN.FTZ.AND P1, PT, |R7|, |R7|, PT ;  /* 0x400000070700720b */ /* 0x000fc40003f38200 */
[C---:B------:R-:W-:Y:S02]  /*14f0*/  FSEL R12, R22.reuse, UR6, P4 ;  /* 0x00000006160c7c08 */ /* 0x040fe4000a000000 */
[----:B------:R-:W-:Y:S02]  /*1500*/  FSETP.NEU.FTZ.AND P4, PT, R22, +INF , PT ;  /* 0x7f8000001600780b */ /* 0x000fe40003f9d000 */
[----:B------:R-:W-:Y:S02]  /*1510*/  FSETP.NEU.FTZ.AND P5, PT, R16, -INF , PT ;  /* 0xff8000001000780b */ /* 0x000fe40003fbd000 */
[----:B------:R-:W-:Y:S02]  /*1520*/  FSEL R7, R12, R25, P4 ;  /* 0x000000190c077208 */ /* 0x000fe40002000000 */
[----:B------:R-:W-:Y:S02]  /*1530*/  FSETP.NEU.FTZ.AND P4, PT, R23, -INF , PT ;  /* 0xff8000001700780b */ /* 0x000fe40003f9d000 */
[----:B------:R-:W-:-:S02]  /*1540*/  FSETP.NEU.FTZ.AND P6, PT, R17, -INF , PT ;  /* 0xff8000001100780b */ /* 0x000fc40003fdd000 */
[C---:B------:R-:W-:Y:S02]  /*1550*/  FSEL R12, R23.reuse, UR6, P4 ;  /* 0x00000006170c7c08 */ /* 0x040fe4000a000000 */
[----:B------:R-:W-:Y:S02]  /*1560*/  FSETP.NEU.FTZ.AND P4, PT, R23, +INF , PT ;  /* 0x7f8000001700780b */ /* 0x000fe40003f9d000 */
[----:B------:R-:W-:Y:S02]  /*1570*/  P2R R32, PR, RZ, 0x2 ;  /* 0x00000002ff207803 */ /* 0x000fe40000000000 */
[----:B------:R-:W-:Y:S02]  /*1580*/  FSEL R3, R12, R25, P4 ;  /* 0x000000190c037208 */ /* 0x000fe40002000000 */
[C---:B------:R-:W-:Y:S02]  /*1590*/  FSEL R12, R16.reuse, UR6, P5 ;  /* 0x00000006100c7c08 */ /* 0x040fe4000a800000 */
[----:B------:R-:W-:-:S02]  /*15a0*/  FSETP.NEU.FTZ.AND P5, PT, R16, +INF , PT ;  /* 0x7f8000001000780b */ /* 0x000fc40003fbd000 */
[----:B------:R-:W-:Y:S02]  /*15b0*/  FSETP.NEU.FTZ.AND P1, PT, R19, +INF , PT ;  /* 0x7f8000001300780b */ /* 0x000fe40003f3d000 */
[-C--:B------:R-:W-:Y:S02]  /*15c0*/  FSEL R5, R12, R25.reuse, P5 ;  /* 0x000000190c057208 */ /* 0x080fe40002800000 */
[C---:B------:R-:W-:Y:S02]  /*15d0*/  FSEL R12, R17.reuse, UR6, P6 ;  /* 0x00000006110c7c08 */ /* 0x040fe4000b000000 */
[----:B------:R-:W-:Y:S02]  /*15e0*/  FSETP.NEU.FTZ.AND P6, PT, R17, +INF , PT ;  /* 0x7f8000001100780b */ /* 0x000fe40003fdd000 */
[----:B------:R-:W-:Y:S02]  /*15f0*/  P2R R10, PR, RZ, 0x1 ;  /* 0x00000001ff0a7803 */ /* 0x000fe40000000000 */
[----:B------:R-:W-:-:S02]  /*1600*/  FSEL R9, R12, R25, P6 ;  /* 0x000000190c097208 */ /* 0x000fc40003000000 */
[C---:B------:R-:W-:Y:S02]  /*1610*/  FSETP.NEU.FTZ.AND P6, PT, R18.reuse, -INF , PT ;  /* 0xff8000001200780b */ /* 0x040fe40003fdd000 */
[C---:B------:R-:W-:Y:S02]  /*1620*/  FSETP.NEU.FTZ.AND P0, PT, R18.reuse, +INF , PT ;  /* 0x7f8000001200780b */ /* 0x040fe40003f1d000 */
[----:B------:R-:W-:Y:S02]  /*1630*/  FSEL R12, R18, UR6, P6 ;  /* 0x00000006120c7c08 */ /* 0x000fe4000b000000 */
[----:B------:R-:W-:Y:S02]  /*1640*/  FSETP.NAN.FTZ.AND P3, PT, |R13|, |R13|, PT ;  /* 0x4000000d0d00720b */ /* 0x000fe40003f78200 */
[----:B------:R-:W-:Y:S02]  /*1650*/  FSEL R31, R12, R25, P0 ;  /* 0x000000190c1f7208 */ /* 0x000fe40000000000 */
[----:B------:R-:W-:-:S02]  /*1660*/  FSETP.NEU.FTZ.AND P0, PT, R19, -INF , PT ;  /* 0xff8000001300780b */ /* 0x000fc40003f1d000 */
[----:B------:R-:W-:Y:S02]  /*1670*/  FSETP.NAN.FTZ.AND P4, PT, |R14|, |R14|, PT ;  /* 0x4000000e0e00720b */ /* 0x000fe40003f98200 */
[----:B------:R-:W-:Y:S02]  /*1680*/  @P1 FSEL R25, R19, UR6, P0 ;  /* 0x0000000613191c08 */ /* 0x000fe40008000000 */
[----:B------:R-:W-:Y:S02]  /*1690*/  ISETP.NE.AND P0, PT, R10, RZ, PT ;  /* 0x000000ff0a00720c */ /* 0x000fe40003f05270 */
[----:B------:R-:W-:Y:S02]  /*16a0*/  ISETP.NE.AND P1, PT, R32, RZ, PT ;  /* 0x000000ff2000720c */ /* 0x000fe40003f25270 */
[----:B------:R-:W-:Y:S02]  /*16b0*/  FSEL R12, R28, R24, !P0 ;  /* 0x000000181c0c7208 */ /* 0x000fe40004000000 */
[----:B------:R-:W-:-:S02]  /*16c0*/  ISETP.NE.AND P0, PT, R8, RZ, PT ;  /* 0x000000ff0800720c */ /* 0x000fc40003f05270 */
[----:B------:R-:W-:Y:S02]  /*16d0*/  FSETP.NAN.FTZ.AND P5, PT, |R15|, |R15|, PT ;  /* 0x4000000f0f00720b */ /* 0x000fe40003fb8200 */
[----:B------:R-:W-:Y:S02]  /*16e0*/  FSEL R13, R30, R24, !P0 ;  /* 0x000000181e0d7208 */ /* 0x000fe40004000000 */
[----:B------:R-:W-:Y:S02]  /*16f0*/  ISETP.NE.AND P0, PT, R4, RZ, PT ;  /* 0x000000ff0400720c */ /* 0x000fe40003f05270 */
[----:B------:R-:W-:Y:S02]  /*1700*/  FSETP.NAN.FTZ.AND P6, PT, |R20|, |R20|, PT ;  /* 0x400000141400720b */ /* 0x000fe40003fd8200 */
[----:B------:R-:W-:Y:S02]  /*1710*/  FSEL R14, R6, R24, !P0 ;  /* 0x00000018060e7208 */ /* 0x000fe40004000000 */
[----:B------:R-:W-:-:S02]  /*1720*/  FSETP.NAN.FTZ.AND P0, PT, |R21|, |R21|, PT ;  /* 0x400000151500720b */ /* 0x000fc40003f18200 */
[-C--:B------:R-:W-:Y:S02]  /*1730*/  FSEL R15, R2, R24.reuse, !P1 ;  /* 0x00000018020f7208 */ /* 0x080fe40004800000 */
[-C--:B------:R-:W-:Y:S02]  /*1740*/  FSEL R20, R0, R24.reuse, !P2 ;  /* 0x0000001800147208 */ /* 0x080fe40005000000 */
[----:B------:R-:W-:Y:S02]  /*1750*/  FSEL R21, R35, R24, !P3 ;  /* 0x0000001823157208 */ /* 0x000fe40005800000 */
[----:B------:R-:W-:Y:S02]  /*1760*/  FSETP.NAN.FTZ.AND P1, PT, |R22|, |R22|, PT ;  /* 0x400000161600720b */ /* 0x000fe40003f38200 */
[----:B------:R-:W-:Y:S02]  /*1770*/  FSETP.NAN.FTZ.AND P2, PT, |R23|, |R23|, PT ;  /* 0x400000171700720b */ /* 0x000fe40003f58200 */
[----:B------:R-:W-:-:S02]  /*1780*/  FSETP.NAN.FTZ.AND P3, PT, |R16|, |R16|, PT ;  /* 0x400000101000720b */ /* 0x000fc40003f78200 */
[-C--:B------:R-:W-:Y:S02]  /*1790*/  FSEL R22, R37, R24.reuse, !P4 ;  /* 0x0000001825167208 */ /* 0x080fe40006000000 */
[-C--:B------:R-:W-:Y:S02]  /*17a0*/  FSEL R23, R33, R24.reuse, !P5 ;  /* 0x0000001821177208 */ /* 0x080fe40006800000 */
[----:B------:R-:W-:Y:S02]  /*17b0*/  FSEL R16, R11, R24, !P6 ;  /* 0x000000180b107208 */ /* 0x000fe40007000000 */
[----:B------:R-:W-:Y:S01]  /*17c0*/  FSETP.NAN.FTZ.AND P4, PT, |R17|, |R17|, PT ;  /* 0x400000111100720b */ /* 0x000fe20003f98200 */
[----:B------:R-:W-:Y:S01]  /*17d0*/  STG.E.ENL2.256 desc[UR4][R26.64], R12, R20 ;  /* 0xf800000c1a14797f */ /* 0x000fe2000f121804 */
[----:B------:R-:W-:Y:S02]  /*17e0*/  FSETP.NAN.FTZ.AND P5, PT, |R18|, |R18|, PT ;  /* 0x400000121200720b */ /* 0x000fe40003fb8200 */
[----:B------:R-:W-:-:S02]  /*17f0*/  FSETP.NAN.FTZ.AND P6, PT, |R19|, |R19|, PT ;  /* 0x400000131300720b */ /* 0x000fc40003fd8200 */
[-C--:B------:R-:W-:Y:S02]  /*1800*/  FSEL R17, R29, R24.reuse, !P0 ;  /* 0x000000181d117208 */ /* 0x080fe40004000000 */
[-C--:B------:R-:W-:Y:S02]  /*1810*/  FSEL R18, R7, R24.reuse, !P1 ;  /* 0x0000001807127208 */ /* 0x080fe40004800000 */
[-C--:B------:R-:W-:Y:S02]  /*1820*/  FSEL R19, R3, R24.reuse, !P2 ;  /* 0x0000001803137208 */ /* 0x080fe40005000000 */
[-C--:B------:R-:W-:Y:S02]  /*1830*/  FSEL R8, R5, R24.reuse, !P3 ;  /* 0x0000001805087208 */ /* 0x080fe40005800000 */
[-C--:B------:R-:W-:Y:S02]  /*1840*/  FSEL R9, R9, R24.reuse, !P4 ;  /* 0x0000001809097208 */ /* 0x080fe40006000000 */
[----:B------:R-:W-:-:S02]  /*1850*/  FSEL R10, R31, R24, !P5 ;  /* 0x000000181f0a7208 */ /* 0x000fc40006800000 */
[----:B------:R-:W-:-:S05]  /*1860*/  FSEL R11, R25, R24, !P6 ;  /* 0x00000018190b7208 */ /* 0x000fca0007000000 */
[----:B------:R-:W-:Y:S01]  /*1870*/  STG.E.ENL2.256 desc[UR4][R26.64+0x1000], R16, R8 ;  /* 0xf80080101a08797f */ /* 0x000fe2000f121804 */
[----:B------:R-:W-:Y:S05]  /*1880*/  EXIT ;  /* 0x000000000000794d */ /* 0x000fea0003800000 */
.L_x_3415:
        /* <DEDUP_REMOVED lines=15> */
.L_x_35818:


//--------------------- .text._ZN2at6native29vectorized_elementwise_kernelILi8EZZZNS0_22nan_to_num_kernel_cudaERNS_18TensorIteratorBaseESt8optionalIdES5_S5_ENKUlvE_clEvENKUlvE0_clEvEUlN3c107complexIfEEE_St5arrayIPcLm2EEEEviT0_T1_ --------------------------
	.section	.text._ZN2at6native29vectorized_elementwise_kernelILi8EZZZNS0_22nan_to_num_kernel_cudaERNS_18TensorIteratorBaseESt8optionalIdES5_S5_ENKUlvE_clEvENKUlvE0_clEvEUlN3c107complexIfEEE_St5arrayIPcLm2EEEEviT0_T1_,"ax",@progbits
	.align	128
        .global         _ZN2at6native29vectorized_elementwise_kernelILi8EZZZNS0_22nan_to_num_kernel_cudaERNS_18TensorIteratorBaseESt8optionalIdES5_S5_ENKUlvE_clEvENKUlvE0_clEvEUlN3c107complexIfEEE_St5arrayIPcLm2EEEEviT0_T1_
        .type           _ZN2at6native29vectorized_elementwise_kernelILi8EZZZNS0_22nan_to_num_kernel_cudaERNS_18TensorIteratorBaseESt8optionalIdES5_S5_ENKUlvE_clEvENKUlvE0_clEvEUlN3c107complexIfEEE_St5arrayIPcLm2EEEEviT0_T1_,@function
        .size           _ZN2at6native29vectorized_elementwise_kernelILi8EZZZNS0_22nan_to_num_kernel_cudaERNS_18TensorIteratorBaseESt8optionalIdES5_S5_ENKUlvE_clEvENKUlvE0_clEvEUlN3c107complexIfEEE_St5arrayIPcLm2EEEEviT0_T1_,(.L_x_35819 - _ZN2at6native29vectorized_elementwise_kernelILi8EZZZNS0_22nan_to_num_kernel_cudaERNS_18TensorIteratorBaseESt8optionalIdES5_S5_ENKUlvE_clEvENKUlvE0_clEvEUlN3c107complexIfEEE_St5arrayIPcLm2EEEEviT0_T1_)
        .other          _ZN2at6native29vectorized_elementwise_kernelILi8EZZZNS0_22nan_to_num_kernel_cudaERNS_18TensorIteratorBaseESt8optionalIdES5_S5_ENKUlvE_clEvENKUlvE0_clEvEUlN3c107complexIfEEE_St5arrayIPcLm2EEEEviT0_T1_,@"STO_CUDA_ENTRY STV_DEFAULT"
_ZN2at6native29vectorized_elementwise_kernelILi8EZZZNS0_22nan_to_num_kernel_cudaERNS_18TensorIteratorBaseESt8optionalIdES5_S5_ENKUlvE_clEvENKUlvE0_clEvEUlN3c107complexIfEEE_St5arrayIPcLm2EEEEviT0_T1_:
.text._ZN2at6native29vectorized_elementwise_kernelILi8EZZZNS0_22nan_to_num_kernel_cudaERNS_18TensorIteratorBaseESt8optionalIdES5_S5_ENKUlvE_clEvENKUlvE0_clEvEUlN3c107complexIfEEE_St5arrayIPcLm2EEEEviT0_T1_:
[----:B------:R-:W-:Y:S01]  /*0000*/  LDC R1, c[0x0][0x37c] ;  /* 0x0000df00ff017b82 */ /* 0x000fe20000000800 */
[----:B------:R-:W-:Y:S05]  /*0010*/  EXIT ;  /* 0x000000000000794d */ /* 0x000fea0003800000 */
.L_x_3416:
        /* <DEDUP_REMOVED lines=14> */
.L_x_35819:


//--------------------- .text._ZN2at6native18elementwise_kernelILi128ELi4EZNS0_15gpu_kernel_implIZZZNS0_22nan_to_num_kernel_cudaERNS_18TensorIteratorBaseESt8optionalIdES6_S6_ENKUlvE_clEvENKUlvE_clEvEUlN3c107complexIdEEE_EEvS4_RKT_EUliE_EEviT1_ --------------------------
	.section	.text._ZN2at6native18elementwise_kernelILi128ELi4EZNS0_15gpu_kernel_implIZZZNS0_22nan_to_num_kernel_cudaERNS_18TensorIteratorBaseESt8optionalIdES6_S6_ENKUlvE_clEvENKUlvE_clEvEUlN3c107complexIdEEE_EEvS4_RKT_EUliE_EEviT1_,"ax",@progbits
	.align	128
        .global         _ZN2at6native18elementwise_kernelILi128ELi4EZNS0_15gpu_kernel_implIZZZNS0_22nan_to_num_kernel_cudaERNS_18TensorIteratorBaseESt8optionalIdES6_S6_ENKUlvE_clEvENKUlvE_clEvEUlN3c107complexIdEEE_EEvS4_RKT_EUliE_EEviT1_
        .type           _ZN2at6native18elementwise_kernelILi128ELi4EZNS0_15gpu_kernel_implIZZZNS0_22nan_to_num_kernel_cudaERNS_18TensorIteratorBaseESt8optionalIdES6_S6_ENKUlvE_clEvENKUlvE_clEvEUlN3c107complexIdEEE_EEvS4_RKT_EUliE_EEviT1_,@function
        .size           _ZN2at6native18elementwise_kernelILi128ELi4EZNS0_15gpu_kernel_implIZZZNS0_22nan_to_num_kernel_cudaERNS_18TensorIteratorBaseESt8optionalIdES6_S6_ENKUlvE_clEvENKUlvE_clEvEUlN3c107complexIdEEE_EEvS4_RKT_EUliE_EEviT1_,(.L_x_35820 - _ZN2at6native18elementwise_kernelILi128ELi4EZNS0_15gpu_kernel_implIZZZNS0_22nan_to_num_kernel_cudaERNS_18TensorIteratorBaseESt8optionalIdES6_S6_ENKUlvE_clEvENKUlvE_clEvEUlN3c107complexIdEEE_EEvS4_RKT_EUliE_EEviT1_)
        .other          _ZN2at6native18elementwise_kernelILi128ELi4EZNS0_15gpu_kernel_implIZZZNS0_22nan_to_num_kernel_cudaERNS_18TensorIteratorBaseESt8optionalIdES6_S6_ENKUlvE_clEvENKUlvE_clEvEUlN3c107complexIdEEE_EEvS4_RKT_EUliE_EEviT1_,@"STO_CUDA_ENTRY STV_DEFAULT"
_ZN2at6native18elementwise_kernelILi128ELi4EZNS0_15gpu_kernel_implIZZZNS0_22nan_to_num_kernel_cudaERNS_18TensorIteratorBaseESt8optionalIdES6_S6_ENKUlvE_clEvENKUlvE_clEvEUlN3c107complexIdEEE_EEvS4_RKT_EUliE_EEviT1_:
.text._ZN2at6native18elementwise_kernelILi128ELi4EZNS0_15gpu_kernel_implIZZZNS0_22nan_to_num_kernel_cudaERNS_18TensorIteratorBaseESt8optionalIdES6_S6_ENKUlvE_clEvENKUlvE_clEvEUlN3c107complexIdEEE_EEvS4_RKT_EUliE_EEviT1_:
        /* <DEDUP_REMOVED lines=319> */
.L_x_3419:
        /* <DEDUP_REMOVED lines=16> */
[----:B------:R-:W-:Y:S01]  /*14f0*/  CS2R R6, SRZ ;  /* 0x0000000000067805 */ /* 0x000fe2000001ff00 */
[----:B--2---:R4:W0:Y:S02]  /*1500*/  I2F.F64.S16 R4, R2 ;  /* 0x0000000200047312 */ /* 0x0048240000101c00 */
[----:B0---4-:R-:W-:Y:S05]  /*1510*/  BRA `(.L_x_3426) ;  /* 0x0000000c00e87947 */ /* 0x011fea0003800000 */
.L_x_3424:
[----:B------:R-:W2:Y:S01]  /*1520*/  LDG.E.U8 R2, desc[UR36][R2.64] ;  /* 0x0000002402027981 */ /* 0x000ea2000c1e1100 */
[----:B------:R-:W-:Y:S01]  /*1530*/  CS2R R6, SRZ ;  /* 0x0000000000067805 */ /* 0x000fe2000001ff00 */
[----:B--2---:R4:W0:Y:S02]  /*1540*/  I2F.F64.U16 R4, R2 ;  /* 0x0000000200047312 */ /* 0x0048240000101800 */
[----:B0---4-:R-:W-:Y:S05]  /*1550*/  BRA `(.L_x_3426) ;  /* 0x0000000c00d87947 */ /* 0x011fea0003800000 */
.L_x_3423:
[----:B------:R-:W-:-:S09]  /*1560*/  UISETP.NE.AND UP0, UPT, UR4, 0x2, UPT ;  /* 0x000000020400788c */ /* 0x000fd2000bf05270 */
[----:B------:R-:W-:Y:S05]  /*1570*/  BRA.U !UP0, `(.L_x_3427) ;  /* 0x0000000108307547 */ /* 0x000fea000b800000 */
[----:B------:R-:W-:-:S09]  /*1580*/  UISETP.NE.AND UP0, UPT, UR4, 0x3, UPT ;  /* 0x000000030400788c */ /* 0x000fd2000bf05270 */
[----:B------:R-:W-:Y:S05]  /*1590*/  BRA.U !UP0, `(.L_x_3428) ;  /* 0x0000000108187547 */ /* 0x000fea000b800000 */
[----:B------:R-:W-:-:S09]  /*15a0*/  UISETP.NE.AND UP0, UPT, UR4, 0x4, UPT ;  /* 0x000000040400788c */ /* 0x000fd2000bf05270 */
[----:B------:R-:W-:Y:S05]  /*15b0*/  BRA.U UP0, `(.L_x_3425) ;  /* 0x0000000d00247547 */ /* 0x000fea000b800000 */
[----:B------:R-:W2:Y:S01]  /*15c0*/  LDG.E.64 R4, desc[UR36][R2.64] ;  /* 0x0000002402047981 */ /* 0x000ea2000c1e1b00 */
[----:B------:R-:W-:Y:S01]  /*15d0*/  CS2R R6, SRZ ;  /* 0x0000000000067805 */ /* 0x000fe2000001ff00 */
[----:B--2---:R-:W4:Y:S02]  /*15e0*/  I2F.F64.S64 R4, R4 ;  /* 0x0000000400047312 */ /* 0x004f240000301c00 */
[----:B----4-:R-:W-:Y:S05]  /*15f0*/  BRA `(.L_x_3426) ;  /* 0x0000000c00b07947 */ /* 0x010fea0003800000 */
.L_x_3428:
[----:B------:R-:W2:Y:S01]  /*1600*/  LDG.E R2, desc[UR36][R2.64] ;  /* 0x0000002402027981 */ /* 0x000ea2000c1e1900 */
[----:B------:R-:W-:Y:S01]  /*1610*/  CS2R R6, SRZ ;  /* 0x0000000000067805 */ /* 0x000fe2000001ff00 */
[----:B--2---:R4:W0:Y:S02]  /*1620*/  I2F.F64 R4, R2 ;  /* 0x0000000200047312 */ /* 0x0048240000201c00 */
[----:B0---4-:R-:W-:Y:S05]  /*1630*/  BRA `(.L_x_3426) ;  /* 0x0000000c00a07947 */ /* 0x011fea0003800000 */
.L_x_3427:
[----:B------:R-:W2:Y:S01]  /*1640*/  LDG.E.U16 R2, desc[UR36][R2.64] ;  /* 0x0000002402027981 */ /* 0x000ea2000c1e1500 */
[----:B------:R-:W-:Y:S01]  /*1650*/  CS2R R6, SRZ ;  /* 0x0000000000067805 */ /* 0x000fe2000001ff00 */
[----:B--2---:R4:W0:Y:S02]  /*1660*/  I2F.F64.S16 R4, R2 ;  /* 0x0000000200047312 */ /* 0x0048240000101c00 */
[----:B0---4-:R-:W-:Y:S05]  /*1670*/  BRA `(.L_x_3426) ;  /* 0x0000000c00907947 */ /* 0x011fea0003800000 */
.L_x_3422:
[----:B------:R-:W-:-:S09]  /*1680*/  UISETP.GT.AND UP0, UPT, UR4, 0x6, UPT ;  /* 0x000000060400788c */ /* 0x000fd2000bf04270 */
[----:B------:R-:W-:Y:S05]  /*1690*/  BRA.U UP0, `(.L_x_3429) ;  /* 0x00000001003c7547 */ /* 0x000fea000b800000 */
[----:B------:R-:W-:-:S09]  /*16a0*/  UISETP.NE.AND UP0, UPT, UR4, 0x5, UPT ;  /* 0x000000050400788c */ /* 0x000fd2000bf05270 */
[----:B------:R-:W-:Y:S05]  /*16b0*/  BRA.U !UP0, `(.L_x_3430) ;  /* 0x00000001081c7547 */ /* 0x000fea000b800000 */
[----:B------:R-:W-:-:S09]  /*16c0*/  UISETP.NE.AND UP0, UPT, UR4, 0x6, UPT ;  /* 0x000000060400788c */ /* 0x000fd2000bf05270 */
[----:B------:R-:W-:Y:S05]  /*16d0*/  BRA.U UP0, `(.L_x_3425) ;  /* 0x0000000900dc7547 */ /* 0x000fea000b800000 */
[----:B------:R-:W2:Y:S01]  /*16e0*/  LDG.E R4, desc[UR36][R2.64] ;  /* 0x0000002402047981 */ /* 0x000ea2000c1e1900 */
[----:B------:R-:W-:Y:S01]  /*16f0*/  CS2R R6, SRZ ;  /* 0x0000000000067805 */ /* 0x000fe2000001ff00 */
[----:B--2---:R-:W-:-:S06]  /*1700*/  FMUL.FTZ R4, R4, 1 ;  /* 0x3f80000004047820 */ /* 0x004fcc0000410000 */
[----:B------:R-:W3:Y:S02]  /*1710*/  F2F.F64.F32 R4, R4 ;  /* 0x0000000400047310 */ /* 0x000ee40000201800 */
[----:B---3--:R-:W-:Y:S05]  /*1720*/  BRA `(.L_x_3426) ;  /* 0x0000000c00647947 */ /* 0x008fea0003800000 */
.L_x_3430:
[----:B------:R-:W2:Y:S01]  /*1730*/  LDG.E.U16 R0, desc[UR36][R2.64] ;  /* 0x0000002402007981 */ /* 0x000ea2000c1e1500 */
[----:B------:R-:W-:Y:S01]  /*1740*/  CS2R R6, SRZ ;  /* 0x0000000000067805 */ /* 0x000fe2000001ff00 */
[----:B--2---:R-:W-:-:S05]  /*1750*/  HADD2.F32 R0, -RZ, R0.H0_H0 ;  /* 0x20000000ff007230 */ /* 0x004fca0000004100 */
[----:B------:R-:W-:-:S04]  /*1760*/  FMUL.FTZ R0, R0, 1 ;  /* 0x3f80000000007820 */ /* 0x000fc80000410000 */
[----:B------:R3:W4:Y:S02]  /*1770*/  F2F.F64.F32 R4, R0 ;  /* 0x0000000000047310 */ /* 0x0007240000201800 */
[----:B---34-:R-:W-:Y:S05]  /*1780*/  BRA `(.L_x_3426) ;  /* 0x0000000c004c7947 */ /* 0x018fea0003800000 */
.L_x_3429:
[----:B------:R-:W-:-:S09]  /*1790*/  UISETP.NE.AND UP0, UPT, UR4, 0x7, UPT ;  /* 0x000000070400788c */ /* 0x000fd2000bf05270 */
[----:B------:R-:W-:Y:S05]  /*17a0*/  BRA.U !UP0, `(.L_x_3431) ;  /* 0x0000000108687547 */ /* 0x000fea000b800000 */
[----:B------:R-:W-:-:S09]  /*17b0*/  UISETP.NE.AND UP0, UPT, UR4, 0x8, UPT ;  /* 0x000000080400788c */ /* 0x000fd2000bf05270 */
[----:B------:R-:W-:Y:S05]  /*17c0*/  BRA.U !UP0, `(.L_x_3432) ;  /* 0x0000000108307547 */ /* 0x000fea000b800000 */
[----:B------:R-:W-:-:S09]  /*17d0*/  UISETP.NE.AND UP0, UPT, UR4, 0x9, UPT ;  /* 0x000000090400788c */ /* 0x000fd2000bf05270 */
[----:B------:R-:W-:Y:S05]  /*17e0*/  BRA.U UP0, `(.L_x_3425) ;  /* 0x0000000900987547 */ /* 0x000fea000b800000 */
[----:B------:R-:W2:Y:S02]  /*17f0*/  LDG.E.64 R2, desc[UR36][R2.64] ;  /* 0x0000002402027981 */ /* 0x000ea4000c1e1b00 */
[----:B--2---:R-:W-:Y:S01]  /*1800*/  FMUL.FTZ R4, R2, 1 ;  /* 0x3f80000002047820 */ /* 0x004fe20000410000 */
[----:B------:R-:W-:-:S05]  /*1810*/  FMUL.FTZ R6, R3, 1 ;  /* 0x3f80000003067820 */ /* 0x000fca0000410000 */
[----:B------:R-:W4:-:S15]  /*1820*/  F2F.F64.F32 R4, R4 ;  /* 0x0000000400047310 */ /* 0x000f1e0000201800 */
[----:B------:R-:W-:-:S15]  /*1830*/  NOP ;  /* 0x0000000000007918 */ /* 0x000fde0000000000 */
[----:B------:R-:W-:-:S15]  /*1840*/  NOP ;  /* 0x0000000000007918 */ /* 0x000fde0000000000 */
[----:B------:R-:W-:-:S15]  /*1850*/  NOP ;  /* 0x0000000000007918 */ /* 0x000fde0000000000 */
[----:B------:R-:W-:-:S04]  /*1860*/  NOP ;  /* 0x0000000000007918 */ /* 0x000fc80000000000 */
[----:B------:R-:W0:Y:S02]  /*1870*/  F2F.F64.F32 R6, R6 ;  /* 0x0000000600067310 */ /* 0x000e240000201800 */
[----:B0---4-:R-:W-:Y:S05]  /*1880*/  BRA `(.L_x_3426) ;  /* 0x0000000c000c7947 */ /* 0x011fea0003800000 */
.L_x_3432:
[----:B------:R-:W2:Y:S02]  /*1890*/  LDG.E R2, desc[UR36][R2.64] ;  /* 0x0000002402027981 */ /* 0x000ea4000c1e1900 */
[----:B--2---:R-:W-:-:S05]  /*18a0*/  HADD2.F32 R0, -RZ, R2.H0_H0 ;  /* 0x20000002ff007230 */ /* 0x004fca0000004100 */
[----:B------:R-:W-:Y:S01]  /*18b0*/  FMUL.FTZ R4, R0, 1 ;  /* 0x3f80000000047820 */ /* 0x000fe20000410000 */
[----:B------:R-:W-:-:S05]  /*18c0*/  HADD2.F32 R0, -RZ, R2.H1_H1 ;  /* 0x30000002ff007230 */ /* 0x000fca0000004100 */
[----:B------:R-:W-:Y:S01]  /*18d0*/  FMUL.FTZ R0, R0, 1 ;  /* 0x3f80000000007820 */ /* 0x000fe20000410000 */
[----:B------:R-:W4:-:S15]  /*18e0*/  F2F.F64.F32 R4, R4 ;  /* 0x0000000400047310 */ /* 0x000f1e0000201800 */
[----:B------:R-:W-:-:S15]  /*18f0*/  NOP ;  /* 0x0000000000007918 */ /* 0x000fde0000000000 */
[----:B------:R-:W-:-:S15]  /*1900*/  NOP ;  /* 0x0000000000007918 */ /* 0x000fde0000000000 */
[----:B------:R-:W-:-:S15]  /*1910*/  NOP ;  /* 0x0000000000007918 */ /* 0x000fde0000000000 */
[----:B------:R-:W-:-:S04]  /*1920*/  NOP ;  /* 0x0000000000007918 */ /* 0x000fc80000000000 */
[----:B------:R0:W1:Y:S02]  /*1930*/  F2F.F64.F32 R6, R0 ;  /* 0x0000000000067310 */ /* 0x0000640000201800 */
[----:B01--4-:R-:W-:Y:S05]  /*1940*/  BRA `(.L_x_3426) ;  /* 0x0000000800dc7947 */ /* 0x013fea0003800000 */
.L_x_3431:
[----:B------:R3:W5:Y:S01]  /*1950*/  LDG.E.64 R4, desc[UR36][R2.64] ;  /* 0x0000002402047981 */ /* 0x000762000c1e1b00 */
[----:B------:R-:W-:Y:S01]  /*1960*/  CS2R R6, SRZ ;  /* 0x0000000000067805 */ /* 0x000fe2000001ff00 */
[----:B------:R-:W-:Y:S06]  /*1970*/  BRA `(.L_x_3426) ;  /* 0x0000000800d07947 */ /* 0x000fec0003800000 */
.L_x_3421:
        /* <DEDUP_REMOVED lines=9> */
[----:B------:R-:W-:Y:S02]  /*1a10*/  CS2R R6, SRZ ;  /* 0x0000000000067805 */ /* 0x000fe4000001ff00 */
[----:B------:R-:W-:Y:S02]  /*1a20*/  MOV R4, RZ ;  /* 0x000000ff00047202 */ /* 0x000fe40000000f00 */
[----:B--2---:R-:W-:-:S04]  /*1a30*/  ISETP.NE.AND P0, PT, R2, RZ, PT ;  /* 0x000000ff0200720c */ /* 0x004fc80003f05270 */
[----:B------:R-:W-:Y:S01]  /*1a40*/  FSEL R5, RZ, 1.875, !P0 ;  /* 0x3ff00000ff057808 */ /* 0x000fe20004000000 */
[----:B------:R-:W-:Y:S08]  /*1a50*/  BRA `(.L_x_3426) ;  /* 0x0000000800987947 */ /* 0x000ff00003800000 */
.L_x_3435:
[----:B------:R2:W5:Y:S01]  /*1a60*/  LDG.E.128 R4, desc[UR36][R2.64] ;  /* 0x0000002402047981 */ /* 0x000562000c1e1d00 */
[----:B------:R-:W-:Y:S05]  /*1a70*/  BRA `(.L_x_3426) ;  /* 0x0000000800907947 */ /* 0x000fea0003800000 */
.L_x_3434:
        /* <DEDUP_REMOVED lines=21> */
[----:B------:R-:W-:Y:S02]  /*1bd0*/  LOP3.LUT R5, R6, 0x7f800000, R5, 0xf8, !PT ;  /* 0x7f80000006057812 */ /* 0x000fe400078ef805 */
[----:B------:R-:W-:Y:S02]  /*1be0*/  CS2R R6, SRZ ;  /* 0x0000000000067805 */ /* 0x000fe4000001ff00 */
[----:B------:R-:W-:-:S04]  /*1bf0*/  SEL R5, R5, RZ, P0 ;  /* 0x000000ff05057207 */ /* 0x000fc80000000000 */
[----:B------:R-:W-:-:S05]  /*1c00*/  LOP3.LUT R5, R5, 0x80000000, R0, 0xf8, !PT ;  /* 0x8000000005057812 */ /* 0x000fca00078ef800 */
[----:B------:R-:W-:-:S06]  /*1c10*/  FMUL.FTZ R5, R5, 1 ;  /* 0x3f80000005057820 */ /* 0x000fcc0000410000 */
[----:B------:R-:W2:Y:S02]  /*1c20*/  F2F.F64.F32 R4, R5 ;  /* 0x0000000500047310 */ /* 0x000ea40000201800 */
[----:B--2---:R-:W-:Y:S05]  /*1c30*/  BRA `(.L_x_3426) ;  /* 0x0000000800207947 */ /* 0x004fea0003800000 */
.L_x_3437:
[----:B------:R-:W2:Y:S01]  /*1c40*/  LDG.E.U8 R2, desc[UR36][R2.64] ;  /* 0x0000002402027981 */ /* 0x000ea2000c1e1100 */
[----:B------:R-:W-:Y:S01]  /*1c50*/  CS2R R6, SRZ ;  /* 0x0000000000067805 */ /* 0x000fe2000001ff00 */
        /* <DEDUP_REMOVED lines=13> */
.L_x_3436:
[----:B------:R-:W2:Y:S01]  /*1d30*/  LDG.E.U16 R0, desc[UR36][R2.64] ;  /* 0x0000002402007981 */ /* 0x000ea2000c1e1500 */
[----:B------:R-:W-:Y:S01]  /*1d40*/  CS2R R6, SRZ ;  /* 0x0000000000067805 */ /* 0x000fe2000001ff00 */
[----:B--2---:R-:W-:-:S04]  /*1d50*/  IMAD.U32 R0, R0, 0x10000, RZ ;  /* 0x0001000000007824 */ /* 0x004fc800078e00ff */
[----:B------:R-:W-:-:S04]  /*1d60*/  FMUL.FTZ R0, R0, 1 ;  /* 0x3f80000000007820 */ /* 0x000fc80000410000 */
[----:B------:R2:W3:Y:S02]  /*1d70*/  F2F.F64.F32 R4, R0 ;  /* 0x0000000000047310 */ /* 0x0004e40000201800 */
[----:B--23--:R-:W-:Y:S05]  /*1d80*/  BRA `(.L_x_3426) ;  /* 0x0000000400cc7947 */ /* 0x00cfea0003800000 */
.L_x_3433:
        /* <DEDUP_REMOVED lines=9> */
[----:B------:R-:W-:Y:S01]  /*1e20*/  CS2R R6, SRZ ;  /* 0x0000000000067805 */ /* 0x000fe2000001ff00 */
[----:B--2---:R2:W3:Y:S02]  /*1e30*/  I2F.F64.U16 R4, R2 ;  /* 0x0000000200047312 */ /* 0x0044e40000101800 */
[----:B--23--:R-:W-:Y:S05]  /*1e40*/  BRA `(.L_x_3426) ;  /* 0x00000004009c7947 */ /* 0x00cfea0003800000 */
.L_x_3440:
[----:B------:R-:W2:Y:S01]  /*1e50*/  LDG.E.U8 R3, desc[UR36][R2.64] ;  /* 0x0000002402037981 */ /* 0x000ea2000c1e1100 */
[----:B------:R-:W-:Y:S02]  /*1e60*/  CS2R R6, SRZ ;  /* 0x0000000000067805 */ /* 0x000fe4000001ff00 */
        /* <DEDUP_REMOVED lines=20> */
.L_x_3442:
[----:B------:R-:W-:Y:S05]  /*1fb0*/  BSYNC.RECONVERGENT B0 ;  /* 0x0000000000007941 */ /* 0x000fea0003800200 */
.L_x_3441:
[----:B------:R-:W-:Y:S02]  /*1fc0*/  SHF.L.U32 R0, R0, 0x14, RZ ;  /* 0x0000001400007819 */ /* 0x000fe400000006ff */
[----:B------:R-:W-:-:S04]  /*1fd0*/  LEA R2, R2, 0x3b800000, 0x17 ;  /* 0x3b80000002027811 */ /* 0x000fc800078eb8ff */
[----:B------:R-:W-:-:S05]  /*1fe0*/  LOP3.LUT R0, R2, R0, R9, 0xfe, !PT ;  /* 0x0000000002007212 */ /* 0x000fca00078efe09 */
[----:B------:R-:W-:-:S04]  /*1ff0*/  FMUL.FTZ R0, R0, 1 ;  /* 0x3f80000000007820 */ /* 0x000fc80000410000 */
[----:B------:R2:W3:Y:S02]  /*2000*/  F2F.F64.F32 R4, R0 ;  /* 0x0000000000047310 */ /* 0x0004e40000201800 */
[----:B--23--:R-:W-:Y:S05]  /*2010*/  BRA `(.L_x_3426) ;  /* 0x0000000400287947 */ /* 0x00cfea0003800000 */
.L_x_3439:
[----:B------:R-:W2:Y:S01]  /*2020*/  LDG.E.U8 R3, desc[UR36][R2.64] ;  /* 0x0000002402037981 */ /* 0x000ea2000c1e1100 */
[----:B------:R-:W-:Y:S02]  /*2030*/  CS2R R6, SRZ ;  /* 0x0000000000067805 */ /* 0x000fe4000001ff00 */
        /* <DEDUP_REMOVED lines=20> */
.L_x_3444:
[----:B------:R-:W-:Y:S05]  /*2180*/  BSYNC.RECONVERGENT B0 ;  /* 0x0000000000007941 */ /* 0x000fea0003800200 */
.L_x_3443:
[----:B------:R-:W-:Y:S01]  /*2190*/  IMAD.SHL.U32 R0, R0, 0x200000, RZ ;  /* 0x0020000000007824 */ /* 0x000fe200078e00ff */
[----:B------:R-:W-:-:S04]  /*21a0*/  LEA R2, R2, 0x37800000, 0x17 ;  /* 0x3780000002027811 */ /* 0x000fc800078eb8ff */
[----:B------:R-:W-:-:S05]  /*21b0*/  LOP3.LUT R0, R2, R0, R9, 0xfe, !PT ;  /* 0x0000000002007212 */ /* 0x000fca00078efe09 */
[----:B------:R-:W-:-:S04]  /*21c0*/  FMUL.FTZ R0, R0, 1 ;  /* 0x3f80000000007820 */ /* 0x000fc80000410000 */
[----:B------:R2:W3:Y:S02]  /*21d0*/  F2F.F64.F32 R4, R0 ;  /* 0x0000000000047310 */ /* 0x0004e40000201800 */
[----:B--23--:R-:W-:Y:S05]  /*21e0*/  BRA `(.L_x_3426) ;  /* 0x0000000000b47947 */ /* 0x00cfea0003800000 */
.L_x_3438:
[----:B------:R-:W-:-:S09]  /*21f0*/  UISETP.NE.AND UP0, UPT, UR4, 0x1c, UPT ;  /* 0x0000001c0400788c */ /* 0x000fd2000bf05270 */
[----:B------:R-:W-:Y:S05]  /*2200*/  BRA.U !UP0, `(.L_x_3445) ;  /* 0x0000000108a07547 */ /* 0x000fea000b800000 */
[----:B------:R-:W-:-:S09]  /*2210*/  UISETP.NE.AND UP0, UPT, UR4, 0x1d, UPT ;  /* 0x0000001d0400788c */ /* 0x000fd2000bf05270 */
[----:B------:R-:W-:Y:S05]  /*2220*/  BRA.U !UP0, `(.L_x_3446) ;  /* 0x0000000108887547 */ /* 0x000fea000b800000 */
[----:B------:R-:W-:-:S09]  /*2230*/  UISETP.NE.AND UP0, UPT, UR4, 0x2c, UPT ;  /* 0x0000002c0400788c */ /* 0x000fd2000bf05270 */
[----:B------:R-:W-:Y:S05]  /*2240*/  BRA.U !UP0, `(.L_x_3447) ;  /* 0x00000001084c7547 */ /* 0x000fea000b800000 */
.L_x_3425:
        /* <DEDUP_REMOVED lines=16> */
.L_x_3448:
[----:B------:R-:W-:Y:S02]  /*2350*/  CS2R R4, SRZ ;  /* 0x0000000000047805 */ /* 0x000fe4000001ff00 */
[----:B------:R-:W-:Y:S01]  /*2360*/  CS2R R6, SRZ ;  /* 0x0000000000067805 */ /* 0x000fe2000001ff00 */
[----:B------:R-:W-:Y:S06]  /*2370*/  BRA `(.L_x_3426) ;  /* 0x0000000000507947 */ /* 0x000fec0003800000 */
.L_x_3447:
[----:B------:R-:W2:Y:S01]  /*2380*/  LDG.E.U8 R0, desc[UR36][R2.64] ;  /* 0x0000002402007981 */ /* 0x000ea2000c1e1100 */
[----:B------:R-:W-:Y:S02]  /*2390*/  CS2R R6, SRZ ;  /* 0x0000000000067805 */ /* 0x000fe4000001ff00 */
        /* <DEDUP_REMOVED lines=11> */
.L_x_3446:
[----:B------:R-:W2:Y:S01]  /*2450*/  LDG.E.64 R4, desc[UR36][R2.64] ;  /* 0x0000002402047981 */ /* 0x000ea2000c1e1b00 */
[----:B------:R-:W-:Y:S01]  /*2460*/  CS2R R6, SRZ ;  /* 0x0000000000067805 */ /* 0x000fe2000001ff00 */
[----:B--2---:R-:W2:Y:S02]  /*2470*/  I2F.F64.U64 R4, R4 ;  /* 0x0000000400047312 */ /* 0x004ea40000301800 */
[----:B--2---:R-:W-:Y:S05]  /*2480*/  BRA `(.L_x_3426) ;  /* 0x00000000000c7947 */ /* 0x004fea0003800000 */
.L_x_3445:
[----:B------:R-:W2:Y:S01]  /*2490*/  LDG.E R2, desc[UR36][R2.64] ;  /* 0x0000002402027981 */ /* 0x000ea2000c1e1900 */
[----:B------:R-:W-:Y:S01]  /*24a0*/  CS2R R6, SRZ ;  /* 0x0000000000067805 */ /* 0x000fe2000001ff00 */
[----:B--2---:R0:W1:Y:S06]  /*24b0*/  I2F.F64.U32 R4, R2 ;  /* 0x0000000200047312 */ /* 0x00406c0000201800 */
.L_x_3426:
[----:B------:R-:W-:Y:S05]  /*24c0*/  BSYNC.RECONVERGENT B6 ;  /* 0x0000000000067941 */ /* 0x000fea0003800200 */
.L_x_3420:
[----:B------:R-:W4:Y:S01]  /*24d0*/  LDC.64 R8, c[0x0][0x598] ;  /* 0x00016600ff087b82 */ /* 0x000f220000000a00 */
[----:B------:R-:W2:Y:S01]  /*24e0*/  LDCU.64 UR8, c[0x0][0x5a0] ;  /* 0x0000b400ff0877ac */ /* 0x000ea20008000a00 */
[----:B-1---5:R-:W2:Y:S01]  /*24f0*/  DSETP.NEU.AND P4, PT, R4, -INF , PT ;  /* 0xfff000000400742a */ /* 0x022ea20003f8d000 */
[----:B------:R-:W0:Y:S05]  /*2500*/  LDCU.64 UR6, c[0x0][0x580] ;  /* 0x0000b000ff0677ac */ /* 0x000e2a0008000a00 */
[----:B------:R-:W1:Y:S01]  /*2510*/  LDC.64 R10, c[0x0][0x590] ;  /* 0x00016400ff0a7b82 */ /* 0x000e620000000a00 */
[----:B------:R-:W-:-:S04]  /*2520*/  UPRMT UR4, UR41, 0x9910, URZ ;  /* 0x0000991029047896 */ /* 0x000fc800080000ff */
[----:B------:R-:W-:Y:S01]  /*2530*/  UISETP.GT.AND UP0, UPT, UR4, 0x9, UPT ;  /* 0x000000090400788c */ /* 0x000fe2000bf04270 */
[----:B--23--:R-:W-:Y:S02]  /*2540*/  FSEL R3, R4, UR8, P4 ;  /* 0x0000000804037c08 */ /* 0x00cfe4000a000000 */
[----:B------:R-:W-:-:S15]  /*2550*/  FSEL R0, R5, UR9, P4 ;  /* 0x0000000905007c08 */ /* 0x000fde000a000000 */
[----:B------:R-:W-:-:S15]  /*2560*/  NOP ;  /* 0x0000000000007918 */ /* 0x000fde0000000000 */
[----:B------:R-:W-:-:S15]  /*2570*/  NOP ;  /* 0x0000000000007918 */ /* 0x000fde0000000000 */
[----:B------:R-:W-:-:S05]  /*2580*/  NOP ;  /* 0x0000000000007918 */ /* 0x000fca0000000000 */
[----:B------:R-:W4:Y:S02]  /*2590*/  DSETP.NEU.AND P3, PT, R4, +INF , PT ;  /* 0x7ff000000400742a */ /* 0x000f240003f6d000 */
[----:B----4-:R-:W-:Y:S02]  /*25a0*/  FSEL R3, R3, R8, P3 ;  /* 0x0000000803037208 */ /* 0x010fe40001800000 */
        /* <DEDUP_REMOVED lines=9> */
[----:B------:R-:W2:Y:S02]  /*2640*/  DSETP.NEU.AND P4, PT, R6, -INF , PT ;  /* 0xfff000000600742a */ /* 0x000ea40003f8d000 */
[----:B--2---:R-:W-:Y:S02]  /*2650*/  @P2 FSEL R8, R6, UR8, P4 ;  /* 0x0000000806082c08 */ /* 0x004fe4000a000000 */
[----:B------:R-:W-:Y:S02]  /*2660*/  @P2 FSEL R9, R7, UR9, P4 ;  /* 0x0000000907092c08 */ /* 0x000fe4000a000000 */
[----:B0-----:R-:W-:-:S15]  /*2670*/  IADD3 R2, P2, PT, R16, UR6, RZ ;  /* 0x0000000610027c10 */ /* 0x001fde000ff5e0ff */
[----:B------:R-:W-:-:S15]  /*2680*/  NOP ;  /* 0x0000000000007918 */ /* 0x000fde0000000000 */
[----:B------:R-:W-:-:S15]  /*2690*/  NOP ;  /* 0x0000000000007918 */ /* 0x000fde0000000000 */
[----:B------:R-:W-:-:S13]  /*26a0*/  NOP ;  /* 0x0000000000007918 */ /* 0x000fda0000000000 */
[----:B------:R-:W1:Y:S02]  /*26b0*/  DSETP.NAN.AND P1, PT, R4, R4, PT ;  /* 0x000000040400722a */ /* 0x000e640003f28000 */
[----:B-1----:R-:W-:Y:S01]  /*26c0*/  FSEL R4, R3, R10, !P1 ;  /* 0x0000000a03047208 */ /* 0x002fe20004800000 */
[----:B------:R-:W-:Y:S01]  /*26d0*/  IMAD.X R3, RZ, RZ, UR7, P2 ;  /* 0x00000007ff037e24 */ /* 0x000fe200090e06ff */
[----:B------:R-:W-:-:S15]  /*26e0*/  FSEL R5, R0, R11, !P1 ;  /* 0x0000000b00057208 */ /* 0x000fde0004800000 */
[----:B------:R-:W-:-:S15]  /*26f0*/  NOP ;  /* 0x0000000000007918 */ /* 0x000fde0000000000 */
[----:B------:R-:W-:-:S15]  /*2700*/  NOP ;  /* 0x0000000000007918 */ /* 0x000fde0000000000 */
[----:B------:R-:W-:-:S15]  /*2710*/  NOP ;  /* 0x0000000000007918 */ /* 0x000fde0000000000 */
[----:B------:R-:W0:Y:S02]  /*2720*/  DSETP.NAN.AND P0, PT, R6, R6, PT ;  /* 0x000000060600722a */ /* 0x000e240003f08000 */
[----:B0-----:R-:W-:Y:S02]  /*2730*/  FSEL R6, R8, R10, !P0 ;  /* 0x0000000a08067208 */ /* 0x001fe40004000000 */
        /* <DEDUP_REMOVED lines=10> */
[----:B------:R-:W0:Y:S02]  /*27e0*/  F2I.F64.TRUNC R5, R4 ;  /* 0x0000000400057311 */ /* 0x000e24000030d100 */
[----:B0-----:R0:W-:Y:S01]  /*27f0*/  STG.E.U8 desc[UR36][R2.64], R5 ;  /* 0x0000000502007986 */ /* 0x0011e2000c101124 */
[----:B------:R-:W-:Y:S05]  /*2800*/  BRA `(.L_x_3454) ;  /* 0x0000001000f47947 */ /* 0x000fea0003800000 */
.L_x_3452:
[----:B------:R-:W0:Y:S02]  /*2810*/  F2I.S64.F64.TRUNC R4, R4 ;  /* 0x0000000400047311 */ /* 0x000e24000030d900 */
[----:B0-----:R-:W-:-:S05]  /*2820*/  MOV R7, R4 ;  /* 0x0000000400077202 */ /* 0x001fca0000000f00 */
[----:B------:R0:W-:Y:S01]  /*2830*/  STG.E.U8 desc[UR36][R2.64], R7 ;  /* 0x0000000702007986 */ /* 0x0001e2000c101124 */
[----:B------:R-:W-:Y:S05]  /*2840*/  BRA `(.L_x_3454) ;  /* 0x0000001000e47947 */ /* 0x000fea0003800000 */
.L_x_3451:
[----:B------:R-:W-:-:S09]  /*2850*/  UISETP.NE.AND UP0, UPT, UR4, 0x2, UPT ;  /* 0x000000020400788c */ /* 0x000fd2000bf05270 */
[----:B------:R-:W-:Y:S05]  /*2860*/  BRA.U !UP0, `(.L_x_3455) ;  /* 0x0000000108287547 */ /* 0x000fea000b800000 */
[----:B------:R-:W-:-:S09]  /*2870*/  UISETP.NE.AND UP0, UPT, UR4, 0x3, UPT ;  /* 0x000000030400788c */ /* 0x000fd2000bf05270 */
[----:B------:R-:W-:Y:S05]  /*2880*/  BRA.U !UP0, `(.L_x_3456) ;  /* 0x0000000108147547 */ /* 0x000fea000b800000 */
[----:B------:R-:W-:-:S09]  /*2890*/  UISETP.NE.AND UP0, UPT, UR4, 0x4, UPT ;  /* 0x000000040400788c */ /* 0x000fd2000bf05270 */
[----:B------:R-:W-:Y:S05]  /*28a0*/  BRA.U UP0, `(.L_x_3453) ;  /* 0x0000001100147547 */ /* 0x000fea000b800000 */
[----:B------:R-:W0:Y:S02]  /*28b0*/  F2I.S64.F64.TRUNC R4, R4 ;  /* 0x0000000400047311 */ /* 0x000e24000030d900 */
[----:B0-----:R0:W-:Y:S01]  /*28c0*/  STG.E.64 desc[UR36][R2.64], R4 ;  /* 0x0000000402007986 */ /* 0x0011e2000c101b24 */
[----:B------:R-:W-:Y:S05]  /*28d0*/  BRA `(.L_x_3454) ;  /* 0x0000001000c07947 */ /* 0x000fea0003800000 */
.L_x_3456:
[----:B------:R-:W0:Y:S02]  /*28e0*/  F2I.F64.TRUNC R5, R4 ;  /* 0x0000000400057311 */ /* 0x000e24000030d100 */
[----:B0-----:R0:W-:Y:S01]  /*28f0*/  STG.E desc[UR36][R2.64], R5 ;  /* 0x0000000502007986 */ /* 0x0011e2000c101924 */
[----:B------:R-:W-:Y:S05]  /*2900*/  BRA `(.L_x_3454) ;  /* 0x0000001000b47947 */ /* 0x000fea0003800000 */
.L_x_3455:
[----:B------:R-:W0:Y:S02]  /*2910*/  F2I.F64.TRUNC R5, R4 ;  /* 0x0000000400057311 */ /* 0x000e24000030d100 */
[----:B0-----:R0:W-:Y:S01]  /*2920*/  STG.E.U16 desc[UR36][R2.64], R5 ;  /* 0x0000000502007986 */ /* 0x0011e2000c101524 */
[----:B------:R-:W-:Y:S05]  /*2930*/  BRA `(.L_x_3454) ;  /* 0x0000001000a87947 */ /* 0x000fea0003800000 */
.L_x_3450:
        /* <DEDUP_REMOVED lines=17> */
.L_x_3458:
        /* <DEDUP_REMOVED lines=12> */
.L_x_3457:
        /* <DEDUP_REMOVED lines=14> */
[----:B0-----:R-:W-:-:S15]  /*2bf0*/  @!P1 FMUL R8, R8, 1.175494350822287508e-38 ;  /* 0x0080000008089820 */ /* 0x001fde0000400000 */
[----:B------:R-:W-:-:S15]  /*2c00*/  NOP ;  /* 0x0000000000007918 */ /* 0x000fde0000000000 */
[----:B------:R-:W-:-:S15]  /*2c10*/  NOP ;  /* 0x0000000000007918 */ /* 0x000fde0000000000 */
[----:B------:R-:W-:-:S15]  /*2c20*/  NOP ;  /* 0x0000000000007918 */ /* 0x000fde0000000000 */
[----:B------:R-:W-:-:S02]  /*2c30*/  NOP ;  /* 0x0000000000007918 */ /* 0x000fc40000000000 */
[----:B------:R-:W0:-:S15]  /*2c40*/  F2F.F32.F64 R9, R6 ;  /* 0x0000000600097310 */ /* 0x000e1e0000301000 */
[----:B------:R-:W-:-:S15]  /*2c50*/  NOP ;  /* 0x0000000000007918 */ /* 0x000fde0000000000 */
[----:B------:R-:W-:-:S15]  /*2c60*/  NOP ;  /* 0x0000000000007918 */ /* 0x000fde0000000000 */
[----:B------:R-:W-:-:S15]  /*2c70*/  NOP ;  /* 0x0000000000007918 */ /* 0x000fde0000000000 */
[----:B------:R-:W-:-:S04]  /*2c80*/  NOP ;  /* 0x0000000000007918 */ /* 0x000fc80000000000 */
[----:B------:R-:W0:Y:S02]  /*2c90*/  DSETP.GEU.AND P0, PT, |R6|, UR4, PT ;  /* 0x0000000406007e2a */ /* 0x000e24000bf0e200 */
[----:B0-----:R-:W-:-:S05]  /*2ca0*/  @!P0 FMUL R9, R9, 1.175494350822287508e-38 ;  /* 0x0080000009098820 */ /* 0x001fca0000400000 */
[----:B------:R0:W-:Y:S01]  /*2cb0*/  STG.E.64 desc[UR36][R2.64], R8 ;  /* 0x0000000802007986 */ /* 0x0001e2000c101b24 */
[----:B------:R-:W-:Y:S05]  /*2cc0*/  BRA `(.L_x_3454) ;  /* 0x0000000c00c47947 */ /* 0x000fea0003800000 */
.L_x_3460:
        /* <DEDUP_REMOVED lines=20> */
[----:B------:R-:W-:-:S05]  /*2e10*/  F2FP.F16.F32.PACK_AB R9, R0, R9 ;  /* 0x000000090009723e */ /* 0x000fca00000000ff */
[----:B------:R0:W-:Y:S01]  /*2e20*/  STG.E desc[UR36][R2.64], R9 ;  /* 0x0000000902007986 */ /* 0x0001e2000c101924 */
[----:B------:R-:W-:Y:S05]  /*2e30*/  BRA `(.L_x_3454) ;  /* 0x0000000c00687947 */ /* 0x000fea0003800000 */
.L_x_3459:
[----:B------:R0:W-:Y:S01]  /*2e40*/  STG.E.64 desc[UR36][R2.64], R4 ;  /* 0x0000000402007986 */ /* 0x0001e2000c101b24 */
[----:B------:R-:W-:Y:S05]  /*2e50*/  BRA `(.L_x_3454) ;  /* 0x0000000c00607947 */ /* 0x000fea0003800000 */
.L_x_3449:
        /* <DEDUP_REMOVED lines=8> */
[----:B------:R-:W0:-:S15]  /*2ee0*/  DSETP.NEU.AND P0, PT, R6, RZ, PT ;  /* 0x000000ff0600722a */ /* 0x000e1e0003f0d000 */
[----:B------:R-:W-:-:S15]  /*2ef0*/  NOP ;  /* 0x0000000000007918 */ /* 0x000fde0000000000 */
[----:B------:R-:W-:-:S15]  /*2f00*/  NOP ;  /* 0x0000000000007918 */ /* 0x000fde0000000000 */
[----:B------:R-:W-:-:S15]  /*2f10*/  NOP ;  /* 0x0000000000007918 */ /* 0x000fde0000000000 */
[----:B------:R-:W-:-:S04]  /*2f20*/  NOP ;  /* 0x0000000000007918 */ /* 0x000fc80000000000 */
[----:B0-----:R-:W0:Y:S02]  /*2f30*/  DSETP.NEU.OR P0, PT, R4, RZ, P0 ;  /* 0x000000ff0400722a */ /* 0x001e24000070d400 */
[----:B0-----:R-:W-:-:S05]  /*2f40*/  SEL R5, RZ, 0x1, !P0 ;  /* 0x00000001ff057807 */ /* 0x001fca0004000000 */
[----:B------:R0:W-:Y:S01]  /*2f50*/  STG.E.U8 desc[UR36][R2.64], R5 ;  /* 0x0000000502007986 */ /* 0x0001e2000c101124 */
[----:B------:R-:W-:Y:S05]  /*2f60*/  BRA `(.L_x_3454) ;  /* 0x0000000c001c7947 */ /* 0x000fea0003800000 */
.L_x_3463:
[----:B------:R0:W-:Y:S01]  /*2f70*/  STG.E.128 desc[UR36][R2.64], R4 ;  /* 0x0000000402007986 */ /* 0x0001e2000c101d24 */
[----:B------:R-:W-:Y:S05]  /*2f80*/  BRA `(.L_x_3454) ;  /* 0x0000000c00147947 */ /* 0x000fea0003800000 */
.L_x_3462:
        /* <DEDUP_REMOVED lines=27> */
.L_x_3467:
[----:B------:R-:W-:Y:S05]  /*3140*/  BSYNC.RECONVERGENT B0 ;  /* 0x0000000000007941 */ /* 0x000fea0003800200 */
.L_x_3466:
[----:B------:R-:W-:-:S05]  /*3150*/  LOP3.LUT R7, R0, 0x80, R7, 0xf8, !PT ;  /* 0x0000008000077812 */ /* 0x000fca00078ef807 */
[----:B------:R0:W-:Y:S01]  /*3160*/  STG.E.U8 desc[UR36][R2.64], R7 ;  /* 0x0000000702007986 */ /* 0x0001e2000c101124 */
[----:B------:R-:W-:Y:S05]  /*3170*/  BRA `(.L_x_3454) ;  /* 0x0000000800987947 */ /* 0x000fea0003800000 */
.L_x_3465:
        /* <DEDUP_REMOVED lines=23> */
.L_x_3469:
[----:B------:R-:W-:Y:S05]  /*32f0*/  BSYNC.RECONVERGENT B0 ;  /* 0x0000000000007941 */ /* 0x000fea0003800200 */
.L_x_3468:
[----:B------:R-:W-:-:S05]  /*3300*/  LOP3.LUT R7, R0, 0x80, R7, 0xf8, !PT ;  /* 0x0000008000077812 */ /* 0x000fca00078ef807 */
[----:B------:R0:W-:Y:S01]  /*3310*/  STG.E.U8 desc[UR36][R2.64], R7 ;  /* 0x0000000702007986 */ /* 0x0001e2000c101124 */
[----:B------:R-:W-:Y:S05]  /*3320*/  BRA `(.L_x_3454) ;  /* 0x00000008002c7947 */ /* 0x000fea0003800000 */
.L_x_3464:
        /* <DEDUP_REMOVED lines=12> */
.L_x_3461:
        /* <DEDUP_REMOVED lines=8> */
[----:B------:R-:W0:Y:S02]  /*3470*/  F2I.U32.F64.TRUNC R5, R4 ;  /* 0x0000000400057311 */ /* 0x000e24000030d000 */
[----:B0-----:R0:W-:Y:S01]  /*3480*/  STG.E.U16 desc[UR36][R2.64], R5 ;  /* 0x0000000502007986 */ /* 0x0011e2000c101524 */
[----:B------:R-:W-:Y:S05]  /*3490*/  BRA `(.L_x_3454) ;  /* 0x0000000400d07947 */ /* 0x000fea0003800000 */
.L_x_3472:
        /* <DEDUP_REMOVED lines=21> */
.L_x_3475:
[----:B------:R-:W-:-:S04]  /*35f0*/  SHF.R.U32.HI R0, RZ, 0x14, R7 ;  /* 0x00000014ff007819 */ /* 0x000fc80000011607 */
[----:B------:R-:W-:-:S04]  /*3600*/  LOP3.LUT R0, R0, 0x1, RZ, 0xc0, !PT ;  /* 0x0000000100007812 */ /* 0x000fc800078ec0ff */
[----:B------:R-:W-:-:S04]  /*3610*/  IADD3 R0, PT, PT, R7, 0x487ffff, R0 ;  /* 0x0487ffff07007810 */ /* 0x000fc80007ffe000 */
[----:B------:R-:W-:-:S04]  /*3620*/  SHF.R.U32.HI R0, RZ, 0x14, R0 ;  /* 0x00000014ff007819 */ /* 0x000fc80000011600 */
[----:B------:R-:W-:-:S07]  /*3630*/  LOP3.LUT R4, R0, 0xff, RZ, 0xc0, !PT ;  /* 0x000000ff00047812 */ /* 0x000fce00078ec0ff */
.L_x_3476:
[----:B------:R-:W-:-:S04]  /*3640*/  SHF.R.U32.HI R5, RZ, 0x18, R7 ;  /* 0x00000018ff057819 */ /* 0x000fc80000011607 */
[----:B------:R-:W-:-:S04]  /*3650*/  LOP3.LUT R4, R4, 0x80, R5, 0xf8, !PT ;  /* 0x0000008004047812 */ /* 0x000fc800078ef805 */
[----:B------:R-:W-:-:S07]  /*3660*/  PRMT R0, R4, 0x7610, R0 ;  /* 0x0000761004007816 */ /* 0x000fce0000000000 */
.L_x_3474:
[----:B------:R-:W-:Y:S05]  /*3670*/  BSYNC.RECONVERGENT B0 ;  /* 0x0000000000007941 */ /* 0x000fea0003800200 */
.L_x_3473:
[----:B------:R4:W-:Y:S01]  /*3680*/  STG.E.U8 desc[UR36][R2.64], R0 ;  /* 0x0000000002007986 */ /* 0x0009e2000c101124 */
[----:B------:R-:W-:Y:S05]  /*3690*/  BRA `(.L_x_3454) ;  /* 0x0000000400507947 */ /* 0x000fea0003800000 */
.L_x_3471:
        /* <DEDUP_REMOVED lines=21> */
.L_x_3479:
[----:B------:R-:W-:-:S04]  /*37f0*/  SHF.R.U32.HI R0, RZ, 0x15, R7 ;  /* 0x00000015ff007819 */ /* 0x000fc80000011607 */
[----:B------:R-:W-:-:S04]  /*3800*/  LOP3.LUT R0, R0, 0x1, RZ, 0xc0, !PT ;  /* 0x0000000100007812 */ /* 0x000fc800078ec0ff */
[----:B------:R-:W-:-:S04]  /*3810*/  IADD3 R0, PT, PT, R7, 0x88fffff, R0 ;  /* 0x088fffff07007810 */ /* 0x000fc80007ffe000 */
[----:B------:R-:W-:-:S04]  /*3820*/  SHF.R.U32.HI R0, RZ, 0x15, R0 ;  /* 0x00000015ff007819 */ /* 0x000fc80000011600 */
[----:B------:R-:W-:-:S07]  /*3830*/  LOP3.LUT R4, R0, 0xff, RZ, 0xc0, !PT ;  /* 0x000000ff00047812 */ /* 0x000fce00078ec0ff */
.L_x_3480:
[----:B------:R-:W-:-:S04]  /*3840*/  SHF.R.U32.HI R5, RZ, 0x18, R7 ;  /* 0x00000018ff057819 */ /* 0x000fc80000011607 */
[----:B------:R-:W-:-:S04]  /*3850*/  LOP3.LUT R4, R4, 0x80, R5, 0xf8, !PT ;  /* 0x0000008004047812 */ /* 0x000fc800078ef805 */
[----:B------:R-:W-:-:S07]  /*3860*/  PRMT R0, R4, 0x7610, R0 ;  /* 0x0000761004007816 */ /* 0x000fce0000000000 */
.L_x_3478:
[----:B------:R-:W-:Y:S05]  /*3870*/  BSYNC.RECONVERGENT B0 ;  /* 0x0000000000007941 */ /* 0x000fea0003800200 */
.L_x_3477:
[----:B------:R3:W-:Y:S01]  /*3880*/  STG.E.U8 desc[UR36][R2.64], R0 ;  /* 0x0000000002007986 */ /* 0x0007e2000c101124 */
[----:B------:R-:W-:Y:S05]  /*3890*/  BRA `(.L_x_3454) ;  /* 0x0000000000d07947 */ /* 0x000fea0003800000 */
.L_x_3470:
[----:B------:R-:W-:-:S09]  /*38a0*/  UISETP.NE.AND UP0, UPT, UR4, 0x1c, UPT ;  /* 0x0000001c0400788c */ /* 0x000fd2000bf05270 */
[----:B------:R-:W-:Y:S05]  /*38b0*/  BRA.U !UP0, `(.L_x_3481) ;  /* 0x0000000108c07547 */ /* 0x000fea000b800000 */
[----:B------:R-:W-:-:S09]  /*38c0*/  UISETP.NE.AND UP0, UPT, UR4, 0x1d, UPT ;  /* 0x0000001d0400788c */ /* 0x000fd2000bf05270 */
[----:B------:R-:W-:Y:S05]  /*38d0*/  BRA.U !UP0, `(.L_x_3482) ;  /* 0x0000000108ac7547 */ /* 0x000fea000b800000 */
[----:B------:R-:W-:-:S09]  /*38e0*/  UISETP.NE.AND UP0, UPT, UR4, 0x2c, UPT ;  /* 0x0000002c0400788c */ /* 0x000fd2000bf05270 */
[----:B------:R-:W-:Y:S05]  /*38f0*/  BRA.U !UP0, `(.L_x_3483) ;  /* 0x0000000108447547 */ /* 0x000fea000b800000 */
.L_x_3453:
        /* <DEDUP_REMOVED lines=16> */
.L_x_3484:
[----:B------:R-:W-:Y:S05]  /*3a00*/  BRA `(.L_x_3454) ;  /* 0x0000000000747947 */ /* 0x000fea0003800000 */
.L_x_3483:
        /* <DEDUP_REMOVED lines=24> */
.L_x_3482:
[----:B------:R-:W0:Y:S02]  /*3b90*/  F2I.U64.F64.TRUNC R4, R4 ;  /* 0x0000000400047311 */ /* 0x000e24000030d800 */
[----:B0-----:R1:W-:Y:S01]  /*3ba0*/  STG.E.64 desc[UR36][R2.64], R4 ;  /* 0x0000000402007986 */ /* 0x0013e2000c101b24 */
[----:B------:R-:W-:Y:S05]  /*3bb0*/  BRA `(.L_x_3454) ;  /* 0x0000000000087947 */ /* 0x000fea0003800000 */
.L_x_3481:
[----:B------:R-:W0:Y:S02]  /*3bc0*/  F2I.U32.F64.TRUNC R5, R4 ;  /* 0x0000000400057311 */ /* 0x000e24000030d000 */
[----:B0-----:R0:W-:Y:S02]  /*3bd0*/  STG.E desc[UR36][R2.64], R5 ;  /* 0x0000000502007986 */ /* 0x0011e4000c101924 */
.L_x_3454:
[----:B------:R-:W-:-:S07]  /*3be0*/  IADD3 R17, PT, PT, R17, 0x80, RZ ;  /* 0x0000008011117810 */ /* 0x000fce0007ffe0ff */
.L_x_3418:
[----:B------:R-:W-:Y:S05]  /*3bf0*/  BSYNC.RECONVERGENT B7 ;  /* 0x0000000000077941 */ /* 0x000fea0003800200 */
.L_x_3417:
        /* <DEDUP_REMOVED lines=307> */
.L_x_3487:
[----:B------:R-:W1:Y:S01]  /*4f30*/  LDCU.64 UR6, c[0x0][0x588] ;  /* 0x0000b100ff0677ac */ /* 0x000e620008000a00 */
[----:B------:R-:W-:Y:S01]  /*4f40*/  BSSY.RECONVERGENT B6, `(.L_x_3488) ;  /* 0x000010c000067945 */ /* 0x000fe20003800200 */
        /* <DEDUP_REMOVED lines=17> */
.L_x_3492:
[----:B------:R-:W2:Y:S01]  /*5060*/  LDG.E.U8 R2, desc[UR36][R2.64] ;  /* 0x0000002402027981 */ /* 0x000ea2000c1e1100 */
[----:B------:R-:W-:Y:S01]  /*5070*/  CS2R R6, SRZ ;  /* 0x0000000000067805 */ /* 0x000fe2000001ff00 */
[----:B--2---:R4:W0:Y:S02]  /*5080*/  I2F.F64.U16 R4, R2 ;  /* 0x0000000200047312 */ /* 0x0048240000101800 */
[----:B0---4-:R-:W-:Y:S05]  /*5090*/  BRA `(.L_x_3494) ;  /* 0x0000000c00d87947 */ /* 0x011fea0003800000 */
.L_x_3491:
        /* <DEDUP_REMOVED lines=10> */
.L_x_3496:
[----:B------:R-:W2:Y:S01]  /*5140*/  LDG.E R2, desc[UR36][R2.64] ;  /* 0x0000002402027981 */ /* 0x000ea2000c1e1900 */
[----:B------:R-:W-:Y:S01]  /*5150*/  CS2R R6, SRZ ;  /* 0x0000000000067805 */ /* 0x000fe2000001ff00 */
[----:B--2---:R4:W0:Y:S02]  /*5160*/  I2F.F64 R4, R2 ;  /* 0x0000000200047312 */ /* 0x0048240000201c00 */
[----:B0---4-:R-:W-:Y:S05]  /*5170*/  BRA `(.L_x_3494) ;  /* 0x0000000c00a07947 */ /* 0x011fea0003800000 */
.L_x_3495:
[----:B------:R-:W2:Y:S01]  /*5180*/  LDG.E.U16 R2, desc[UR36][R2.64] ;  /* 0x0000002402027981 */ /* 0x000ea2000c1e1500 */
[----:B------:R-:W-:Y:S01]  /*5190*/  CS2R R6, SRZ ;  /* 0x0000000000067805 */ /* 0x000fe2000001ff00 */
[----:B--2---:R4:W0:Y:S02]  /*51a0*/  I2F.F64.S16 R4, R2 ;  /* 0x0000000200047312 */ /* 0x0048240000101c00 */
[----:B0---4-:R-:W-:Y:S05]  /*51b0*/  BRA `(.L_x_3494) ;  /* 0x0000000c00907947 */ /* 0x011fea0003800000 */
.L_x_3490:
        /* <DEDUP_REMOVED lines=11> */
.L_x_3498:
[----:B------:R-:W2:Y:S01]  /*5270*/  LDG.E.U16 R0, desc[UR36][R2.64] ;  /* 0x0000002402007981 */ /* 0x000ea2000c1e1500 */
[----:B------:R-:W-:Y:S01]  /*5280*/  CS2R R6, SRZ ;  /* 0x0000000000067805 */ /* 0x000fe2000001ff00 */
[----:B--2---:R-:W-:-:S05]  /*5290*/  HADD2.F32 R0, -RZ, R0.H0_H0 ;  /* 0x20000000ff007230 */ /* 0x004fca0000004100 */
[----:B------:R-:W-:-:S04]  /*52a0*/  FMUL.FTZ R0, R0, 1 ;  /* 0x3f80000000007820 */ /* 0x000fc80000410000 */
[----:B------:R3:W4:Y:S02]  /*52b0*/  F2F.F64.F32 R4, R0 ;  /* 0x0000000000047310 */ /* 0x0007240000201800 */
[----:B---34-:R-:W-:Y:S05]  /*52c0*/  BRA `(.L_x_3494) ;  /* 0x0000000c004c7947 */ /* 0x018fea0003800000 */
.L_x_3497:
        /* <DEDUP_REMOVED lines=16> */
.L_x_3500:
        /* <DEDUP_REMOVED lines=12> */
.L_x_3499:
[----:B------:R3:W5:Y:S01]  /*5490*/  LDG.E.64 R4, desc[UR36][R2.64] ;  /* 0x0000002402047981 */ /* 0x000762000c1e1b00 */
[----:B------:R-:W-:Y:S01]  /*54a0*/  CS2R R6, SRZ ;  /* 0x0000000000067805 */ /* 0x000fe2000001ff00 */
[----:B------:R-:W-:Y:S06]  /*54b0*/  BRA `(.L_x_3494) ;  /* 0x0000000800d07947 */ /* 0x000fec0003800000 */
.L_x_3489:
        /* <DEDUP_REMOVED lines=14> */
.L_x_3503:
[----:B------:R0:W5:Y:S01]  /*55a0*/  LDG.E.128 R4, desc[UR36][R2.64] ;  /* 0x0000002402047981 */ /* 0x000162000c1e1d00 */
[----:B------:R-:W-:Y:S05]  /*55b0*/  BRA `(.L_x_3494) ;  /* 0x0000000800907947 */ /* 0x000fea0003800000 */
.L_x_3502:
        /* <DEDUP_REMOVED lines=26> */
[----:B------:R-:W0:Y:S02]  /*5760*/  F2F.F64.F32 R4, R5 ;  /* 0x0000000500047310 */ /* 0x000e240000201800 */
[----:B0-----:R-:W-:Y:S05]  /*5770*/  BRA `(.L_x_3494) ;  /* 0x0000000800207947 */ /* 0x001fea0003800000 */
.L_x_3505:
[----:B------:R-:W2:Y:S01]  /*5780*/  LDG.E.U8 R2, desc[UR36][R2.64] ;  /* 0x0000002402027981 */ /* 0x000ea2000c1e1100 */
[----:B------:R-:W-:Y:S01]  /*5790*/  CS2R R6, SRZ ;  /* 0x0000000000067805 */ /* 0x000fe2000001ff00 */
        /* <DEDUP_REMOVED lines=13> */
.L_x_3504:
[----:B------:R-:W2:Y:S01]  /*5870*/  LDG.E.U16 R0, desc[UR36][R2.64] ;  /* 0x0000002402007981 */ /* 0x000ea2000c1e1500 */
[----:B------:R-:W-:Y:S01]  /*5880*/  CS2R R6, SRZ ;  /* 0x0000000000067805 */ /* 0x000fe2000001ff00 */
[----:B--2---:R-:W-:-:S04]  /*5890*/  IMAD.U32 R0, R0, 0x10000, RZ ;  /* 0x0001000000007824 */ /* 0x004fc800078e00ff */
[----:B------:R-:W-:-:S04]  /*58a0*/  FMUL.FTZ R0, R0, 1 ;  /* 0x3f80000000007820 */ /* 0x000fc80000410000 */
[----:B------:R0:W1:Y:S02]  /*58b0*/  F2F.F64.F32 R4, R0 ;  /* 0x0000000000047310 */ /* 0x0000640000201800 */
[----:B01----:R-:W-:Y:S05]  /*58c0*/  BRA `(.L_x_3494) ;  /* 0x0000000400cc7947 */ /* 0x003fea0003800000 */
.L_x_3501:
        /* <DEDUP_REMOVED lines=10> */
[----:B--2---:R3:W4:Y:S02]  /*5970*/  I2F.F64.U16 R4, R2 ;  /* 0x0000000200047312 */ /* 0x0047240000101800 */
[----:B---34-:R-:W-:Y:S05]  /*5980*/  BRA `(.L_x_3494) ;  /* 0x00000004009c7947 */ /* 0x018fea0003800000 */
.L_x_3508:
        /* <DEDUP_REMOVED lines=22> */
.L_x_3510:
[----:B------:R-:W-:Y:S05]  /*5af0*/  BSYNC.RECONVERGENT B0 ;  /* 0x0000000000007941 */ /* 0x000fea0003800200 */
.L_x_3509:
[----:B------:R-:W-:Y:S02]  /*5b00*/  SHF.L.U32 R0, R0, 0x14, RZ ;  /* 0x0000001400007819 */ /* 0x000fe400000006ff */
[----:B------:R-:W-:-:S04]  /*5b10*/  LEA R2, R2, 0x3b800000, 0x17 ;  /* 0x3b80000002027811 */ /* 0x000fc800078eb8ff */
[----:B------:R-:W-:-:S05]  /*5b20*/  LOP3.LUT R0, R2, R0, R9, 0xfe, !PT ;  /* 0x0000000002007212 */ /* 0x000fca00078efe09 */
[----:B------:R-:W-:-:S04]  /*5b30*/  FMUL.FTZ R0, R0, 1 ;  /* 0x3f80000000007820 */ /* 0x000fc80000410000 */
[----:B------:R3:W4:Y:S02]  /*5b40*/  F2F.F64.F32 R4, R0 ;  /* 0x0000000000047310 */ /* 0x0007240000201800 */
[----:B---34-:R-:W-:Y:S05]  /*5b50*/  BRA `(.L_x_3494) ;  /* 0x0000000400287947 */ /* 0x018fea0003800000 */
.L_x_3507:
        /* <DEDUP_REMOVED lines=22> */
.L_x_3512:
[----:B------:R-:W-:Y:S05]  /*5cc0*/  BSYNC.RECONVERGENT B0 ;  /* 0x0000000000007941 */ /* 0x000fea0003800200 */
.L_x_3511:
[----:B------:R-:W-:Y:S01]  /*5cd0*/  IMAD.SHL.U32 R0, R0, 0x200000, RZ ;  /* 0x0020000000007824 */ /* 0x000fe200078e00ff */
[----:B------:R-:W-:-:S04]  /*5ce0*/  LEA R2, R2, 0x37800000, 0x17 ;  /* 0x3780000002027811 */ /* 0x000fc800078eb8ff */
[----:B------:R-:W-:-:S05]  /*5cf0*/  LOP3.LUT R0, R2, R0, R9, 0xfe, !PT ;  /* 0x0000000002007212 */ /* 0x000fca00078efe09 */
[----:B------:R-:W-:-:S04]  /*5d00*/  FMUL.FTZ R0, R0, 1 ;  /* 0x3f80000000007820 */ /* 0x000fc80000410000 */
[----:B------:R3:W4:Y:S02]  /*5d10*/  F2F.F64.F32 R4, R0 ;  /* 0x0000000000047310 */ /* 0x0007240000201800 */
[----:B---34-:R-:W-:Y:S05]  /*5d20*/  BRA `(.L_x_3494) ;  /* 0x0000000000b47947 */ /* 0x018fea0003800000 */
.L_x_3506:
[----:B------:R-:W-:-:S09]  /*5d30*/  UISETP.NE.AND UP0, UPT, UR4, 0x1c, UPT ;  /* 0x0000001c0400788c */ /* 0x000fd2000bf05270 */
[----:B------:R-:W-:Y:S05]  /*5d40*/  BRA.U !UP0, `(.L_x_3513) ;  /* 0x0000000108a07547 */ /* 0x000fea000b800000 */
[----:B------:R-:W-:-:S09]  /*5d50*/  UISETP.NE.AND UP0, UPT, UR4, 0x1d, UPT ;  /* 0x0000001d0400788c */ /* 0x000fd2000bf05270 */
[----:B------:R-:W-:Y:S05]  /*5d60*/  BRA.U !UP0, `(.L_x_3514) ;  /* 0x0000000108887547 */ /* 0x000fea000b800000 */
[----:B------:R-:W-:-:S09]  /*5d70*/  UISETP.NE.AND UP0, UPT, UR4, 0x2c, UPT ;  /* 0x0000002c0400788c */ /* 0x000fd2000bf05270 */
[----:B------:R-:W-:Y:S05]  /*5d80*/  BRA.U UP0, `(.L_x_3493) ;  /* 0x0000000100347547 */ /* 0x000fea000b800000 */
[----:B------:R-:W2:Y:S01]  /*5d90*/  LDG.E.U8 R0, desc[UR36][R2.64] ;  /* 0x0000002402007981 */ /* 0x000ea2000c1e1100 */
[----:B------:R-:W-:Y:S01]  /*5da0*/  HFMA2 R4, -RZ, RZ, 0, 0 ;  /* 0x00000000ff047431 */ /* 0x000fe200000001ff */
[----:B------:R-:W-:Y:S01]  /*5db0*/  CS2R R6, SRZ ;  /* 0x0000000000067805 */ /* 0x000fe2000001ff00 */
        /* <DEDUP_REMOVED lines=8> */
[----:B------:R3:W4:Y:S02]  /*5e40*/  @P0 F2F.F64.F32 R4, R0 ;  /* 0x0000000000040310 */ /* 0x0007240000201800 */
[----:B---34-:R-:W-:Y:S05]  /*5e50*/  BRA `(.L_x_3494) ;  /* 0x0000000000687947 */ /* 0x018fea0003800000 */
.L_x_3493:
        /* <DEDUP_REMOVED lines=16> */
.L_x_3515:
[----:B------:R-:W-:Y:S02]  /*5f60*/  CS2R R4, SRZ ;  /* 0x0000000000047805 */ /* 0x000fe4000001ff00 */
[----:B------:R-:W-:Y:S01]  /*5f70*/  CS2R R6, SRZ ;  /* 0x0000000000067805 */ /* 0x000fe2000001ff00 */
[----:B------:R-:W-:Y:S06]  /*5f80*/  BRA `(.L_x_3494) ;  /* 0x00000000001c7947 */ /* 0x000fec0003800000 */
.L_x_3514:
[----:B------:R-:W2:Y:S01]  /*5f90*/  LDG.E.64 R4, desc[UR36][R2.64] ;  /* 0x0000002402047981 */ /* 0x000ea2000c1e1b00 */
[----:B------:R-:W-:Y:S01]  /*5fa0*/  CS2R R6, SRZ ;  /* 0x0000000000067805 */ /* 0x000fe2000001ff00 */
[----:B--2---:R-:W3:Y:S02]  /*5fb0*/  I2F.F64.U64 R4, R4 ;  /* 0x0000000400047312 */ /* 0x004ee40000301800 */
[----:B---3--:R-:W-:Y:S05]  /*5fc0*/  BRA `(.L_x_3494) ;  /* 0x00000000000c7947 */ /* 0x008fea0003800000 */
.L_x_3513:
[----:B------:R-:W2:Y:S01]  /*5fd0*/  LDG.E R2, desc[UR36][R2.64] ;  /* 0x0000002402027981 */ /* 0x000ea2000c1e1900 */
[----:B------:R-:W-:Y:S01]  /*5fe0*/  CS2R R6, SRZ ;  /* 0x0000000000067805 */ /* 0x000fe2000001ff00 */
[----:B--2---:R1:W2:Y:S06]  /*5ff0*/  I2F.F64.U32 R4, R2 ;  /* 0x0000000200047312 */ /* 0x0042ac0000201800 */
.L_x_3494:
[----:B------:R-:W-:Y:S05]  /*6000*/  BSYNC.RECONVERGENT B6 ;  /* 0x0000000000067941 */ /* 0x000fea0003800200 */
.L_x_3488:
[----:B------:R-:W4:Y:S01]  /*6010*/  LDC.64 R8, c[0x0][0x598] ;  /* 0x00016600ff087b82 */ /* 0x000f220000000a00 */
[----:B------:R-:W0:Y:S01]  /*6020*/  LDCU.64 UR8, c[0x0][0x5a0] ;  /* 0x0000b400ff0877ac */ /* 0x000e220008000a00 */
[----:B--2--5:R-:W0:Y:S01]  /*6030*/  DSETP.NEU.AND P4, PT, R4, -INF , PT ;  /* 0xfff000000400742a */ /* 0x024e220003f8d000 */
[----:B------:R-:W1:Y:S05]  /*6040*/  LDCU.64 UR6, c[0x0][0x580] ;  /* 0x0000b000ff0677ac */ /* 0x000e6a0008000a00 */
[----:B------:R-:W2:Y:S01]  /*6050*/  LDC.64 R10, c[0x0][0x590] ;  /* 0x00016400ff0a7b82 */ /* 0x000ea20000000a00 */
[----:B------:R-:W-:-:S04]  /*6060*/  UPRMT UR4, UR41, 0x9910, URZ ;  /* 0x0000991029047896 */ /* 0x000fc800080000ff */
[----:B------:R-:W-:Y:S01]  /*6070*/  UISETP.GT.AND UP0, UPT, UR4, 0x9, UPT ;  /* 0x000000090400788c */ /* 0x000fe2000bf04270 */
[----:B0--3--:R-:W-:Y:S02]  /*6080*/  FSEL R3, R4, UR8, P4 ;  /* 0x0000000804037c08 */ /* 0x009fe4000a000000 */
        /* <DEDUP_REMOVED lines=16> */
[----:B0-----:R-:W-:Y:S02]  /*6190*/  @P2 FSEL R8, R6, UR8, P4 ;  /* 0x0000000806082c08 */ /* 0x001fe4000a000000 */
[----:B------:R-:W-:Y:S02]  /*61a0*/  @P2 FSEL R9, R7, UR9, P4 ;  /* 0x0000000907092c08 */ /* 0x000fe4000a000000 */
[----:B-1----:R-:W-:-:S15]  /*61b0*/  IADD3 R2, P2, PT, R16, UR6, RZ ;  /* 0x0000000610027c10 */ /* 0x002fde000ff5e0ff */
[----:B------:R-:W-:-:S15]  /*61c0*/  NOP ;  /* 0x0000000000007918 */ /* 0x000fde0000000000 */
[----:B------:R-:W-:-:S15]  /*61d0*/  NOP ;  /* 0x0000000000007918 */ /* 0x000fde0000000000 */
[----:B------:R-:W-:-:S13]  /*61e0*/  NOP ;  /* 0x0000000000007918 */ /* 0x000fda0000000000 */
[----:B------:R-:W2:Y:S02]  /*61f0*/  DSETP.NAN.AND P1, PT, R4, R4, PT ;  /* 0x000000040400722a */ /* 0x000ea40003f28000 */
[----:B--2---:R-:W-:Y:S01]  /*6200*/  FSEL R4, R3, R10, !P1 ;  /* 0x0000000a03047208 */ /* 0x004fe20004800000 */
        /* <DEDUP_REMOVED lines=20> */
.L_x_3519:
[----:B------:R-:W0:Y:S02]  /*6350*/  F2I.S64.F64.TRUNC R4, R4 ;  /* 0x0000000400047311 */ /* 0x000e24000030d900 */
[----:B0-----:R-:W-:-:S05]  /*6360*/  MOV R7, R4 ;  /* 0x0000000400077202 */ /* 0x001fca0000000f00 */
[----:B------:R3:W-:Y:S01]  /*6370*/  STG.E.U8 desc[UR36][R2.64], R7 ;  /* 0x0000000702007986 */ /* 0x0007e2000c101124 */
[----:B------:R-:W-:Y:S05]  /*6380*/  BRA `(.L_x_3521) ;  /* 0x0000001000e07947 */ /* 0x000fea0003800000 */
.L_x_3518:
        /* <DEDUP_REMOVED lines=9> */
.L_x_3523:
[----:B------:R-:W0:Y:S02]  /*6420*/  F2I.F64.TRUNC R5, R4 ;  /* 0x0000000400057311 */ /* 0x000e24000030d100 */
[----:B0-----:R2:W-:Y:S01]  /*6430*/  STG.E desc[UR36][R2.64], R5 ;  /* 0x0000000502007986 */ /* 0x0015e2000c101924 */
[----:B------:R-:W-:Y:S05]  /*6440*/  BRA `(.L_x_3521) ;  /* 0x0000001000b07947 */ /* 0x000fea0003800000 */
.L_x_3522:
[----:B------:R-:W0:Y:S02]  /*6450*/  F2I.F64.TRUNC R5, R4 ;  /* 0x0000000400057311 */ /* 0x000e24000030d100 */
[----:B0-----:R0:W-:Y:S01]  /*6460*/  STG.E.U16 desc[UR36][R2.64], R5 ;  /* 0x0000000502007986 */ /* 0x0011e2000c101524 */
[----:B------:R-:W-:Y:S05]  /*6470*/  BRA `(.L_x_3521) ;  /* 0x0000001000a47947 */ /* 0x000fea0003800000 */
.L_x_3517:
        /* <DEDUP_REMOVED lines=17> */
.L_x_3525:
        /* <DEDUP_REMOVED lines=12> */
.L_x_3524:
        /* <DEDUP_REMOVED lines=28> */
.L_x_3527:
        /* <DEDUP_REMOVED lines=23> */
.L_x_3526:
[----:B------:R0:W-:Y:S01]  /*6980*/  STG.E.64 desc[UR36][R2.64], R4 ;  /* 0x0000000402007986 */ /* 0x0001e2000c101b24 */
[----:B------:R-:W-:Y:S05]  /*6990*/  BRA `(.L_x_3521) ;  /* 0x0000000c005c7947 */ /* 0x000fea0003800000 */
.L_x_3516:
        /* <DEDUP_REMOVED lines=13> */
.L_x_3531:
        /* <DEDUP_REMOVED lines=26> */
.L_x_3534:
[----:B------:R-:W-:-:S04]  /*6c10*/  SHF.R.U32.HI R5, RZ, 0x18, R7 ;  /* 0x00000018ff057819 */ /* 0x000fc80000011607 */
[----:B------:R-:W-:-:S07]  /*6c20*/  LOP3.LUT R0, R0, 0x80, R5, 0xf8, !PT ;  /* 0x0000008000007812 */ /* 0x000fce00078ef805 */
.L_x_3533:
[----:B------:R-:W-:Y:S05]  /*6c30*/  BSYNC.RECONVERGENT B0 ;  /* 0x0000000000007941 */ /* 0x000fea0003800200 */
.L_x_3532:
[----:B------:R0:W-:Y:S01]  /*6c40*/  STG.E.U8 desc[UR36][R2.64], R0 ;  /* 0x0000000002007986 */ /* 0x0001e2000c101124 */
[----:B------:R-:W-:Y:S05]  /*6c50*/  BRA `(.L_x_3521) ;  /* 0x0000000800ac7947 */ /* 0x000fea0003800000 */
.L_x_3530:
        /* <DEDUP_REMOVED lines=26> */
.L_x_3537:
[----:B------:R-:W-:-:S04]  /*6e00*/  SHF.R.U32.HI R5, RZ, 0x18, R7 ;  /* 0x00000018ff057819 */ /* 0x000fc80000011607 */
[----:B------:R-:W-:-:S07]  /*6e10*/  LOP3.LUT R0, R0, 0x80, R5, 0xf8, !PT ;  /* 0x0000008000007812 */ /* 0x000fce00078ef805 */
.L_x_3536:
[----:B------:R-:W-:Y:S05]  /*6e20*/  BSYNC.RECONVERGENT B0 ;  /* 0x0000000000007941 */ /* 0x000fea0003800200 */
.L_x_3535:
[----:B------:R0:W-:Y:S01]  /*6e30*/  STG.E.U8 desc[UR36][R2.64], R0 ;  /* 0x0000000002007986 */ /* 0x0001e2000c101124 */
[----:B------:R-:W-:Y:S05]  /*6e40*/  BRA `(.L_x_3521) ;  /* 0x0000000800307947 */ /* 0x000fea0003800000 */
.L_x_3529:
        /* <DEDUP_REMOVED lines=30> */
.L_x_3539:
[----:B------:R-:W0:Y:S02]  /*7030*/  F2I.U64.F64.TRUNC R4, R4 ;  /* 0x0000000400047311 */ /* 0x000e24000030d800 */
[----:B0-----:R0:W-:Y:S01]  /*7040*/  STG.E.64 desc[UR36][R2.64], R4 ;  /* 0x0000000402007986 */ /* 0x0011e2000c101b24 */
[----:B------:R-:W-:Y:S05]  /*7050*/  BRA `(.L_x_3521) ;  /* 0x0000000400ac7947 */ /* 0x000fea0003800000 */
.L_x_3538:
[----:B------:R-:W0:Y:S02]  /*7060*/  F2I.U32.F64.TRUNC R5, R4 ;  /* 0x0000000400057311 */ /* 0x000e24000030d000 */
[----:B0-----:R0:W-:Y:S01]  /*7070*/  STG.E desc[UR36][R2.64], R5 ;  /* 0x0000000502007986 */ /* 0x0011e2000c101924 */
[----:B------:R-:W-:Y:S05]  /*7080*/  BRA `(.L_x_3521) ;  /* 0x0000000400a07947 */ /* 0x000fea0003800000 */
.L_x_3528:
        /* <DEDUP_REMOVED lines=15> */
.L_x_3541:
[----:B------:R0:W-:Y:S01]  /*7180*/  STG.E.128 desc[UR36][R2.64], R4 ;  /* 0x0000000402007986 */ /* 0x0001e2000c101d24 */
[----:B------:R-:W-:Y:S05]  /*7190*/  BRA `(.L_x_3521) ;  /* 0x00000004005c7947 */ /* 0x000fea0003800000 */
.L_x_3540:
[----:B------:R-:W-:-:S09]  /*71a0*/  UISETP.NE.AND UP0, UPT, UR4, 0xf, UPT ;  /* 0x0000000f0400788c */ /* 0x000fd2000bf05270 */
[----:B------:R-:W-:Y:S05]  /*71b0*/  BRA.U !UP0, `(.L_x_3542) ;  /* 0x0000000508287547 */ /* 0x000fea000b800000 */
[----:B------:R-:W-:-:S09]  /*71c0*/  UISETP.NE.AND UP0, UPT, UR4, 0x17, UPT ;  /* 0x000000170400788c */ /* 0x000fd2000bf05270 */
[----:B------:R-:W-:Y:S05]  /*71d0*/  BRA.U !UP0, `(.L_x_3543) ;  /* 0x0000000108b07547 */ /* 0x000fea000b800000 */
[----:B------:R-:W-:-:S09]  /*71e0*/  UISETP.NE.AND UP0, UPT, UR4, 0x18, UPT ;  /* 0x000000180400788c */ /* 0x000fd2000bf05270 */
[----:B------:R-:W-:Y:S05]  /*71f0*/  BRA.U !UP0, `(.L_x_3544) ;  /* 0x0000000108447547 */ /* 0x000fea000b800000 */
.L_x_3520:
        /* <DEDUP_REMOVED lines=16> */
.L_x_3545:
[----:B------:R-:W-:Y:S05]  /*7300*/  BRA `(.L_x_3521) ;  /* 0x0000000400007947 */ /* 0x000fea0003800000 */
.L_x_3544:
        /* <DEDUP_REMOVED lines=21> */
.L_x_3547:
[----:B------:R-:W-:Y:S05]  /*7460*/  BSYNC.RECONVERGENT B0 ;  /* 0x0000000000007941 */ /* 0x000fea0003800200 */
.L_x_3546:
[----:B------:R-:W-:-:S05]  /*7470*/  LOP3.LUT R7, R0, 0x80, R7, 0xf8, !PT ;  /* 0x0000008000077812 */ /* 0x000fca00078ef807 */
[----:B------:R0:W-:Y:S01]  /*7480*/  STG.E.U8 desc[UR36][R2.64], R7 ;  /* 0x0000000702007986 */ /* 0x0001e2000c101124 */
[----:B------:R-:W-:Y:S05]  /*7490*/  BRA `(.L_x_3521) ;  /* 0x00000000009c7947 */ /* 0x000fea0003800000 */
.L_x_3543:
        /* <DEDUP_REMOVED lines=20> */
.L_x_3549:
[----:B------:R-:W-:Y:S01]  /*75e0*/  IMAD.MOV.U32 R0, RZ, RZ, 0x7f ;  /* 0x0000007fff007424 */ /* 0x000fe200078e00ff */
[----:B------:R-:W-:-:S04]  /*75f0*/  ISETP.GT.U32.AND P0, PT, R6, 0x7f800000, PT ;  /* 0x7f8000000600780c */ /* 0x000fc80003f04070 */
[----:B------:R-:W-:-:S09]  /*7600*/  SEL R0, R0, 0x7c, P0 ;  /* 0x0000007c00007807 */ /* 0x000fd20000000000 */
.L_x_3550:
[----:B------:R-:W-:Y:S05]  /*7610*/  BSYNC.RECONVERGENT B0 ;  /* 0x0000000000007941 */ /* 0x000fea0003800200 */
.L_x_3548:
[----:B------:R-:W-:-:S04]  /*7620*/  SHF.R.U32.HI R5, RZ, 0x18, R7 ;  /* 0x00000018ff057819 */ /* 0x000fc80000011607 */
[----:B------:R-:W-:-:S05]  /*7630*/  LOP3.LUT R5, R0, 0x80, R5, 0xf8, !PT ;  /* 0x0000008000057812 */ /* 0x000fca00078ef805 */
[----:B------:R0:W-:Y:S01]  /*7640*/  STG.E.U8 desc[UR36][R2.64], R5 ;  /* 0x0000000502007986 */ /* 0x0001e2000c101124 */
[----:B------:R-:W-:Y:S05]  /*7650*/  BRA `(.L_x_3521) ;  /* 0x00000000002c7947 */ /* 0x000fea0003800000 */
.L_x_3542:
        /* <DEDUP_REMOVED lines=11> */
.L_x_3521:
[----:B------:R-:W-:-:S07]  /*7710*/  VIADD R17, R17, 0x80 ;  /* 0x0000008011117836 */ /* 0x000fce0000000000 */
.L_x_3486:
[----:B------:R-:W-:Y:S05]  /*7720*/  BSYNC.RECONVERGENT B7 ;  /* 0x0000000000077941 */ /* 0x000fea0003800200 */
.L_x_3485:
        /* <DEDUP_REMOVED lines=307> */
.L_x_3553:
        /* <DEDUP_REMOVED lines=17> */
[----:B--2---:R0:W1:Y:S02]  /*8b70*/  I2F.F64.S16 R4, R2 ;  /* 0x0000000200047312 */ /* 0x0040640000101c00 */
[----:B01----:R-:W-:Y:S05]  /*8b80*/  BRA `(.L_x_3560) ;  /* 0x0000000c00e87947 */ /* 0x003fea0003800000 */
.L_x_3558:
[----:B------:R-:W2:Y:S01]  /*8b90*/  LDG.E.U8 R2, desc[UR36][R2.64] ;  /* 0x0000002402027981 */ /* 0x000ea2000c1e1100 */
[----:B------:R-:W-:Y:S01]  /*8ba0*/  CS2R R6, SRZ ;  /* 0x0000000000067805 */ /* 0x000fe2000001ff00 */
[----:B--2---:R0:W1:Y:S02]  /*8bb0*/  I2F.F64.U16 R4, R2 ;  /* 0x0000000200047312 */ /* 0x0040640000101800 */
[----:B01----:R-:W-:Y:S05]  /*8bc0*/  BRA `(.L_x_3560) ;  /* 0x0000000c00d87947 */ /* 0x003fea0003800000 */
.L_x_3557:
        /* <DEDUP_REMOVED lines=8> */
[----:B--2---:R-:W0:Y:S02]  /*8c50*/  I2F.F64.S64 R4, R4 ;  /* 0x0000000400047312 */ /* 0x004e240000301c00 */
[----:B0-----:R-:W-:Y:S05]  /*8c60*/  BRA `(.L_x_3560) ;  /* 0x0000000c00b07947 */ /* 0x001fea0003800000 */
.L_x_3562:
[----:B------:R-:W2:Y:S01]  /*8c70*/  LDG.E R2, desc[UR36][R2.64] ;  /* 0x0000002402027981 */ /* 0x000ea2000c1e1900 */
[----:B------:R-:W-:Y:S01]  /*8c80*/  CS2R R6, SRZ ;  /* 0x0000000000067805 */ /* 0x000fe2000001ff00 */
[----:B--2---:R0:W1:Y:S02]  /*8c90*/  I2F.F64 R4, R2 ;  /* 0x0000000200047312 */ /* 0x0040640000201c00 */
[----:B01----:R-:W-:Y:S05]  /*8ca0*/  BRA `(.L_x_3560) ;  /* 0x0000000c00a07947 */ /* 0x003fea0003800000 */
.L_x_3561:
[----:B------:R-:W2:Y:S01]  /*8cb0*/  LDG.E.U16 R2, desc[UR36][R2.64] ;  /* 0x0000002402027981 */ /* 0x000ea2000c1e1500 */
[----:B------:R-:W-:Y:S01]  /*8cc0*/  CS2R R6, SRZ ;  /* 0x0000000000067805 */ /* 0x000fe2000001ff00 */
[----:B--2---:R0:W1:Y:S02]  /*8cd0*/  I2F.F64.S16 R4, R2 ;  /* 0x0000000200047312 */ /* 0x0040640000101c00 */
[----:B01----:R-:W-:Y:S05]  /*8ce0*/  BRA `(.L_x_3560) ;  /* 0x0000000c00907947 */ /* 0x003fea0003800000 */
.L_x_3556:
        /* <DEDUP_REMOVED lines=9> */
[----:B------:R-:W1:Y:S02]  /*8d80*/  F2F.F64.F32 R4, R4 ;  /* 0x0000000400047310 */ /* 0x000e640000201800 */
[----:B-1----:R-:W-:Y:S05]  /*8d90*/  BRA `(.L_x_3560) ;  /* 0x0000000c00647947 */ /* 0x002fea0003800000 */
.L_x_3564:
[----:B------:R-:W2:Y:S01]  /*8da0*/  LDG.E.U16 R0, desc[UR36][R2.64] ;  /* 0x0000002402007981 */ /* 0x000ea2000c1e1500 */
[----:B------:R-:W-:Y:S01]  /*8db0*/  CS2R R6, SRZ ;  /* 0x0000000000067805 */ /* 0x000fe2000001ff00 */
[----:B--2---:R-:W-:-:S05]  /*8dc0*/  HADD2.F32 R0, -RZ, R0.H0_H0 ;  /* 0x20000000ff007230 */ /* 0x004fca0000004100 */
[----:B------:R-:W-:-:S04]  /*8dd0*/  FMUL.FTZ R0, R0, 1 ;  /* 0x3f80000000007820 */ /* 0x000fc80000410000 */
[----:B------:R1:W2:Y:S02]  /*8de0*/  F2F.F64.F32 R4, R0 ;  /* 0x0000000000047310 */ /* 0x0002a40000201800 */
[----:B-12---:R-:W-:Y:S05]  /*8df0*/  BRA `(.L_x_3560) ;  /* 0x0000000c004c7947 */ /* 0x006fea0003800000 */
.L_x_3563:
        /* <DEDUP_REMOVED lines=9> */
[----:B------:R-:W1:-:S15]  /*8e90*/  F2F.F64.F32 R4, R4 ;  /* 0x0000000400047310 */ /* 0x000e5e0000201800 */
[----:B------:R-:W-:-:S15]  /*8ea0*/  NOP ;  /* 0x0000000000007918 */ /* 0x000fde0000000000 */
[----:B------:R-:W-:-:S15]  /*8eb0*/  NOP ;  /* 0x0000000000007918 */ /* 0x000fde0000000000 */
[----:B------:R-:W-:-:S15]  /*8ec0*/  NOP ;  /* 0x0000000000007918 */ /* 0x000fde0000000000 */
[----:B------:R-:W-:-:S04]  /*8ed0*/  NOP ;  /* 0x0000000000007918 */ /* 0x000fc80000000000 */
[----:B------:R-:W2:Y:S02]  /*8ee0*/  F2F.F64.F32 R6, R6 ;  /* 0x0000000600067310 */ /* 0x000ea40000201800 */
[----:B-12---:R-:W-:Y:S05]  /*8ef0*/  BRA `(.L_x_3560) ;  /* 0x0000000c000c7947 */ /* 0x006fea0003800000 */
.L_x_3566:
[----:B------:R-:W2:Y:S02]  /*8f00*/  LDG.E R2, desc[UR36][R2.64] ;  /* 0x0000002402027981 */ /* 0x000ea4000c1e1900 */
[----:B--2---:R-:W-:-:S05]  /*8f10*/  HADD2.F32 R0, -RZ, R2.H0_H0 ;  /* 0x20000002ff007230 */ /* 0x004fca0000004100 */
[----:B------:R-:W-:Y:S01]  /*8f20*/  FMUL.FTZ R4, R0, 1 ;  /* 0x3f80000000047820 */ /* 0x000fe20000410000 */
[----:B------:R-:W-:-:S05]  /*8f30*/  HADD2.F32 R0, -RZ, R2.H1_H1 ;  /* 0x30000002ff007230 */ /* 0x000fca0000004100 */
[----:B------:R-:W-:Y:S01]  /*8f40*/  FMUL.FTZ R0, R0, 1 ;  /* 0x3f80000000007820 */ /* 0x000fe20000410000 */
[----:B------:R-:W1:-:S15]  /*8f50*/  F2F.F64.F32 R4, R4 ;  /* 0x0000000400047310 */ /* 0x000e5e0000201800 */
[----:B------:R-:W-:-:S15]  /*8f60*/  NOP ;  /* 0x0000000000007918 */ /* 0x000fde0000000000 */
[----:B------:R-:W-:-:S15]  /*8f70*/  NOP ;  /* 0x0000000000007918 */ /* 0x000fde0000000000 */
[----:B------:R-:W-:-:S15]  /*8f80*/  NOP ;  /* 0x0000000000007918 */ /* 0x000fde0000000000 */
[----:B------:R-:W-:-:S04]  /*8f90*/  NOP ;  /* 0x0000000000007918 */ /* 0x000fc80000000000 */
[----:B------:R2:W3:Y:S02]  /*8fa0*/  F2F.F64.F32 R6, R0 ;  /* 0x0000000000067310 */ /* 0x0004e40000201800 */
[----:B-123--:R-:W-:Y:S05]  /*8fb0*/  BRA `(.L_x_3560) ;  /* 0x0000000800dc7947 */ /* 0x00efea0003800000 */
.L_x_3565:
[----:B------:R0:W5:Y:S01]  /*8fc0*/  LDG.E.64 R4, desc[UR36][R2.64] ;  /* 0x0000002402047981 */ /* 0x000162000c1e1b00 */
[----:B------:R-:W-:Y:S01]  /*8fd0*/  CS2R R6, SRZ ;  /* 0x0000000000067805 */ /* 0x000fe2000001ff00 */
[----:B------:R-:W-:Y:S06]  /*8fe0*/  BRA `(.L_x_3560) ;  /* 0x0000000800d07947 */ /* 0x000fec0003800000 */
.L_x_3555:
        /* <DEDUP_REMOVED lines=9> */
[----:B------:R-:W-:Y:S01]  /*9080*/  CS2R R6, SRZ ;  /* 0x0000000000067805 */ /* 0x000fe2000001ff00 */
[----:B------:R-:W-:Y:S01]  /*9090*/  IMAD.MOV.U32 R4, RZ, RZ, RZ ;  /* 0x000000ffff047224 */ /* 0x000fe200078e00ff */
[----:B--2---:R-:W-:-:S04]  /*90a0*/  ISETP.NE.AND P0, PT, R2, RZ, PT ;  /* 0x000000ff0200720c */ /* 0x004fc80003f05270 */
[----:B------:R-:W-:Y:S01]  /*90b0*/  FSEL R5, RZ, 1.875, !P0 ;  /* 0x3ff00000ff057808 */ /* 0x000fe20004000000 */
[----:B------:R-:W-:Y:S08]  /*90c0*/  BRA `(.L_x_3560) ;  /* 0x0000000800987947 */ /* 0x000ff00003800000 */
.L_x_3569:
[----:B------:R1:W5:Y:S01]  /*90d0*/  LDG.E.128 R4, desc[UR36][R2.64] ;  /* 0x0000002402047981 */ /* 0x000362000c1e1d00 */
[----:B------:R-:W-:Y:S05]  /*90e0*/  BRA `(.L_x_3560) ;  /* 0x0000000800907947 */ /* 0x000fea0003800000 */
.L_x_3568:
        /* <DEDUP_REMOVED lines=21> */
[----:B------:R-:W-:Y:S02]  /*9240*/  LOP3.LUT R5, R6, 0x7f800000, R5, 0xf8, !PT ;  /* 0x7f80000006057812 */ /* 0x000fe400078ef805 */
[----:B------:R-:W-:Y:S02]  /*9250*/  CS2R R6, SRZ ;  /* 0x0000000000067805 */ /* 0x000fe4000001ff00 */
[----:B------:R-:W-:-:S04]  /*9260*/  SEL R5, R5, RZ, P0 ;  /* 0x000000ff05057207 */ /* 0x000fc80000000000 */
[----:B------:R-:W-:-:S05]  /*9270*/  LOP3.LUT R5, R5, 0x80000000, R0, 0xf8, !PT ;  /* 0x8000000005057812 */ /* 0x000fca00078ef800 */
[----:B------:R-:W-:-:S06]  /*9280*/  FMUL.FTZ R5, R5, 1 ;  /* 0x3f80000005057820 */ /* 0x000fcc0000410000 */
[----:B------:R-:W2:Y:S02]  /*9290*/  F2F.F64.F32 R4, R5 ;  /* 0x0000000500047310 */ /* 0x000ea40000201800 */
[----:B--2---:R-:W-:Y:S05]  /*92a0*/  BRA `(.L_x_3560) ;  /* 0x0000000800207947 */ /* 0x004fea0003800000 */
.L_x_3571:
[----:B------:R-:W2:Y:S01]  /*92b0*/  LDG.E.U8 R2, desc[UR36][R2.64] ;  /* 0x0000002402027981 */ /* 0x000ea2000c1e1100 */
[----:B------:R-:W-:Y:S01]  /*92c0*/  CS2R R6, SRZ ;  /* 0x0000000000067805 */ /* 0x000fe2000001ff00 */
        /* <DEDUP_REMOVED lines=13> */
.L_x_3570:
[----:B------:R-:W2:Y:S01]  /*93a0*/  LDG.E.U16 R0, desc[UR36][R2.64] ;  /* 0x0000002402007981 */ /* 0x000ea2000c1e1500 */
[----:B------:R-:W-:Y:S02]  /*93b0*/  CS2R R6, SRZ ;  /* 0x0000000000067805 */ /* 0x000fe4000001ff00 */
[----:B--2---:R-:W-:-:S05]  /*93c0*/  SHF.L.U32 R0, R0, 0x10, RZ ;  /* 0x0000001000007819 */ /* 0x004fca00000006ff */
[----:B------:R-:W-:-:S04]  /*93d0*/  FMUL.FTZ R0, R0, 1 ;  /* 0x3f80000000007820 */ /* 0x000fc80000410000 */
[----:B------:R2:W3:Y:S02]  /*93e0*/  F2F.F64.F32 R4, R0 ;  /* 0x0000000000047310 */ /* 0x0004e40000201800 */
[----:B--23--:R-:W-:Y:S05]  /*93f0*/  BRA `(.L_x_3560) ;  /* 0x0000000400cc7947 */ /* 0x00cfea0003800000 */
.L_x_3567:
        /* <DEDUP_REMOVED lines=10> */
[----:B--2---:R4:W0:Y:S02]  /*94a0*/  I2F.F64.U16 R4, R2 ;  /* 0x0000000200047312 */ /* 0x0048240000101800 */
[----:B0---4-:R-:W-:Y:S05]  /*94b0*/  BRA `(.L_x_3560) ;  /* 0x00000004009c7947 */ /* 0x011fea0003800000 */
.L_x_3574:
        /* <DEDUP_REMOVED lines=22> */
.L_x_3576:
[----:B------:R-:W-:Y:S05]  /*9620*/  BSYNC.RECONVERGENT B0 ;  /* 0x0000000000007941 */ /* 0x000fea0003800200 */
.L_x_3575:
[----:B------:R-:W-:Y:S01]  /*9630*/  IMAD.SHL.U32 R0, R0, 0x100000, RZ ;  /* 0x0010000000007824 */ /* 0x000fe200078e00ff */
[----:B------:R-:W-:-:S04]  /*9640*/  LEA R2, R2, 0x3b800000, 0x17 ;  /* 0x3b80000002027811 */ /* 0x000fc800078eb8ff */
[----:B------:R-:W-:-:S05]  /*9650*/  LOP3.LUT R0, R2, R0, R9, 0xfe, !PT ;  /* 0x0000000002007212 */ /* 0x000fca00078efe09 */
[----:B------:R-:W-:-:S04]  /*9660*/  FMUL.FTZ R0, R0, 1 ;  /* 0x3f80000000007820 */ /* 0x000fc80000410000 */
[----:B------:R4:W0:Y:S02]  /*9670*/  F2F.F64.F32 R4, R0 ;  /* 0x0000000000047310 */ /* 0x0008240000201800 */
[----:B0---4-:R-:W-:Y:S05]  /*9680*/  BRA `(.L_x_3560) ;  /* 0x0000000400287947 */ /* 0x011fea0003800000 */
.L_x_3573:
[----:B------:R-:W2:Y:S01]  /*9690*/  LDG.E.U8 R3, desc[UR36][R2.64] ;  /* 0x0000002402037981 */ /* 0x000ea2000c1e1100 */
[----:B------:R-:W-:Y:S02]  /*96a0*/  CS2R R6, SRZ ;  /* 0x0000000000067805 */ /* 0x000fe4000001ff00 */
        /* <DEDUP_REMOVED lines=20> */
.L_x_3578:
[----:B------:R-:W-:Y:S05]  /*97f0*/  BSYNC.RECONVERGENT B0 ;  /* 0x0000000000007941 */ /* 0x000fea0003800200 */
.L_x_3577:
[----:B------:R-:W-:Y:S01]  /*9800*/  IMAD.SHL.U32 R0, R0, 0x200000, RZ ;  /* 0x0020000000007824 */ /* 0x000fe200078e00ff */
[----:B------:R-:W-:-:S04]  /*9810*/  LEA R2, R2, 0x37800000, 0x17 ;  /* 0x3780000002027811 */ /* 0x000fc800078eb8ff */
[----:B------:R-:W-:-:S05]  /*9820*/  LOP3.LUT R0, R2, R0, R9, 0xfe, !PT ;  /* 0x0000000002007212 */ /* 0x000fca00078efe09 */
[----:B------:R-:W-:-:S04]  /*9830*/  FMUL.FTZ R0, R0, 1 ;  /* 0x3f80000000007820 */ /* 0x000fc80000410000 */
[----:B------:R4:W0:Y:S02]  /*9840*/  F2F.F64.F32 R4, R0 ;  /* 0x0000000000047310 */ /* 0x0008240000201800 */
[----:B0---4-:R-:W-:Y:S05]  /*9850*/  BRA `(.L_x_3560) ;  /* 0x0000000000b47947 */ /* 0x011fea0003800000 */
.L_x_3572:
[----:B------:R-:W-:-:S09]  /*9860*/  UISETP.NE.AND UP0, UPT, UR4, 0x1c, UPT ;  /* 0x0000001c0400788c */ /* 0x000fd2000bf05270 */
[----:B------:R-:W-:Y:S05]  /*9870*/  BRA.U !UP0, `(.L_x_3579) ;  /* 0x0000000108a07547 */ /* 0x000fea000b800000 */
[----:B------:R-:W-:-:S09]  /*9880*/  UISETP.NE.AND UP0, UPT, UR4, 0x1d, UPT ;  /* 0x0000001d0400788c */ /* 0x000fd2000bf05270 */
[----:B------:R-:W-:Y:S05]  /*9890*/  BRA.U !UP0, `(.L_x_3580) ;  /* 0x0000000108887547 */ /* 0x000fea000b800000 */
[----:B------:R-:W-:-:S09]  /*98a0*/  UISETP.NE.AND UP0, UPT, UR4, 0x2c, UPT ;  /* 0x0000002c0400788c */ /* 0x000fd2000bf05270 */
[----:B------:R-:W-:Y:S05]  /*98b0*/  BRA.U UP0, `(.L_x_3559) ;  /* 0x0000000100347547 */ /* 0x000fea000b800000 */
[----:B------:R-:W2:Y:S01]  /*98c0*/  LDG.E.U8 R0, desc[UR36][R2.64] ;  /* 0x0000002402007981 */ /* 0x000ea2000c1e1100 */
[----:B------:R-:W-:Y:S01]  /*98d0*/  HFMA2 R5, -RZ, RZ, 0.5, 0 ;  /* 0x38000000ff057431 */ /* 0x000fe200000001ff */
        /* <DEDUP_REMOVED lines=9> */
[----:B------:R4:W0:Y:S02]  /*9970*/  @P0 F2F.F64.F32 R4, R0 ;  /* 0x0000000000040310 */ /* 0x0008240000201800 */
[----:B0---4-:R-:W-:Y:S05]  /*9980*/  BRA `(.L_x_3560) ;  /* 0x0000000000687947 */ /* 0x011fea0003800000 */
.L_x_3559:
        /* <DEDUP_REMOVED lines=16> */
.L_x_3581:
[----:B------:R-:W-:Y:S02]  /*9a90*/  CS2R R4, SRZ ;  /* 0x0000000000047805 */ /* 0x000fe4000001ff00 */
[----:B------:R-:W-:Y:S01]  /*9aa0*/  CS2R R6, SRZ ;  /* 0x0000000000067805 */ /* 0x000fe2000001ff00 */
[----:B------:R-:W-:Y:S06]  /*9ab0*/  BRA `(.L_x_3560) ;  /* 0x00000000001c7947 */ /* 0x000fec0003800000 */
.L_x_3580:
[----:B------:R-:W2:Y:S01]  /*9ac0*/  LDG.E.64 R4, desc[UR36][R2.64] ;  /* 0x0000002402047981 */ /* 0x000ea2000c1e1b00 */
[----:B------:R-:W-:Y:S01]  /*9ad0*/  CS2R R6, SRZ ;  /* 0x0000000000067805 */ /* 0x000fe2000001ff00 */
[----:B--2---:R-:W4:Y:S02]  /*9ae0*/  I2F.F64.U64 R4, R4 ;  /* 0x0000000400047312 */ /* 0x004f240000301800 */
[----:B----4-:R-:W-:Y:S05]  /*9af0*/  BRA `(.L_x_3560) ;  /* 0x00000000000c7947 */ /* 0x010fea0003800000 */
.L_x_3579:
[----:B------:R-:W2:Y:S01]  /*9b00*/  LDG.E R2, desc[UR36][R2.64] ;  /* 0x0000002402027981 */ /* 0x000ea2000c1e1900 */
[----:B------:R-:W-:Y:S01]  /*9b10*/  CS2R R6, SRZ ;  /* 0x0000000000067805 */ /* 0x000fe2000001ff00 */
[----:B--2---:R2:W3:Y:S06]  /*9b20*/  I2F.F64.U32 R4, R2 ;  /* 0x0000000200047312 */ /* 0x0044ec0000201800 */
.L_x_3560:
[----:B------:R-:W-:Y:S05]  /*9b30*/  BSYNC.RECONVERGENT B6 ;  /* 0x0000000000067941 */ /* 0x000fea0003800200 */
.L_x_3554:
[----:B------:R-:W4:Y:S01]  /*9b40*/  LDC.64 R8, c[0x0][0x598] ;  /* 0x00016600ff087b82 */ /* 0x000f220000000a00 */
[----:B------:R-:W0:Y:S01]  /*9b50*/  LDCU.64 UR8, c[0x0][0x5a0] ;  /* 0x0000b400ff0877ac */ /* 0x000e220008000a00 */
[----:B---3-5:R-:W0:Y:S01]  /*9b60*/  DSETP.NEU.AND P4, PT, R4, -INF , PT ;  /* 0xfff000000400742a */ /* 0x028e220003f8d000 */
[----:B------:R-:W2:Y:S05]  /*9b70*/  LDCU.64 UR6, c[0x0][0x580] ;  /* 0x0000b000ff0677ac */ /* 0x000eaa0008000a00 */
[----:B------:R-:W3:Y:S01]  /*9b80*/  LDC.64 R10, c[0x0][0x590] ;  /* 0x00016400ff0a7b82 */ /* 0x000ee20000000a00 */
[----:B------:R-:W-:-:S04]  /*9b90*/  UPRMT UR4, UR41, 0x9910, URZ ;  /* 0x0000991029047896 */ /* 0x000fc800080000ff */
[----:B------:R-:W-:Y:S01]  /*9ba0*/  UISETP.GT.AND UP0, UPT, UR4, 0x9, UPT ;  /* 0x000000090400788c */ /* 0x000fe2000bf04270 */
[----:B01----:R-:W-:Y:S02]  /*9bb0*/  FSEL R3, R4, UR8, P4 ;  /* 0x0000000804037c08 */ /* 0x003fe4000a000000 */
        /* <DEDUP_REMOVED lines=18> */
[----:B--2---:R-:W-:-:S15]  /*9ce0*/  IADD3 R2, P2, PT, R16, UR6, RZ ;  /* 0x0000000610027c10 */ /* 0x004fde000ff5e0ff */
[----:B------:R-:W-:-:S15]  /*9cf0*/  NOP ;  /* 0x0000000000007918 */ /* 0x000fde0000000000 */
[----:B------:R-:W-:-:S15]  /*9d00*/  NOP ;  /* 0x0000000000007918 */ /* 0x000fde0000000000 */
[----:B------:R-:W-:-:S13]  /*9d10*/  NOP ;  /* 0x0000000000007918 */ /* 0x000fda0000000000 */
[----:B------:R-:W3:Y:S02]  /*9d20*/  DSETP.NAN.AND P1, PT, R4, R4, PT ;  /* 0x000000040400722a */ /* 0x000ee40003f28000 */
[----:B---3--:R-:W-:Y:S01]  /*9d30*/  FSEL R4, R3, R10, !P1 ;  /* 0x0000000a03047208 */ /* 0x008fe20004800000 */
        /* <DEDUP_REMOVED lines=20> */
.L_x_3585:
[----:B------:R-:W0:Y:S02]  /*9e80*/  F2I.S64.F64.TRUNC R4, R4 ;  /* 0x0000000400047311 */ /* 0x000e24000030d900 */
[----:B0-----:R-:W-:-:S05]  /*9e90*/  IMAD.MOV.U32 R7, RZ, RZ, R4 ;  /* 0x000000ffff077224 */ /* 0x001fca00078e0004 */
[----:B------:R0:W-:Y:S01]  /*9ea0*/  STG.E.U8 desc[UR36][R2.64], R7 ;  /* 0x0000000702007986 */ /* 0x0001e2000c101124 */
[----:B------:R-:W-:Y:S05]  /*9eb0*/  BRA `(.L_x_3587) ;  /* 0x0000001000e07947 */ /* 0x000fea0003800000 */
.L_x_3584:
        /* <DEDUP_REMOVED lines=9> */
.L_x_3589:
[----:B------:R-:W0:Y:S02]  /*9f50*/  F2I.F64.TRUNC R5, R4 ;  /* 0x0000000400057311 */ /* 0x000e24000030d100 */
[----:B0-----:R0:W-:Y:S01]  /*9f60*/  STG.E desc[UR36][R2.64], R5 ;  /* 0x0000000502007986 */ /* 0x0011e2000c101924 */
[----:B------:R-:W-:Y:S05]  /*9f70*/  BRA `(.L_x_3587) ;  /* 0x0000001000b07947 */ /* 0x000fea0003800000 */
.L_x_3588:
[----:B------:R-:W0:Y:S02]  /*9f80*/  F2I.F64.TRUNC R5, R4 ;  /* 0x0000000400057311 */ /* 0x000e24000030d100 */
[----:B0-----:R0:W-:Y:S01]  /*9f90*/  STG.E.U16 desc[UR36][R2.64], R5 ;  /* 0x0000000502007986 */ /* 0x0011e2000c101524 */
[----:B------:R-:W-:Y:S05]  /*9fa0*/  BRA `(.L_x_3587) ;  /* 0x0000001000a47947 */ /* 0x000fea0003800000 */
.L_x_3583:
        /* <DEDUP_REMOVED lines=17> */
.L_x_3591:
        /* <DEDUP_REMOVED lines=12> */
.L_x_3590:
        /* <DEDUP_REMOVED lines=28> */
.L_x_3593:
        /* <DEDUP_REMOVED lines=23> */
.L_x_3592:
[----:B------:R0:W-:Y:S01]  /*a4b0*/  STG.E.64 desc[UR36][R2.64], R4 ;  /* 0x0000000402007986 */ /* 0x0001e2000c101b24 */
[----:B------:R-:W-:Y:S05]  /*a4c0*/  BRA `(.L_x_3587) ;  /* 0x0000000c005c7947 */ /* 0x000fea0003800000 */
.L_x_3582:
        /* <DEDUP_REMOVED lines=13> */
.L_x_3597:
        /* <DEDUP_REMOVED lines=26> */
.L_x_3600:
[----:B------:R-:W-:-:S04]  /*a740*/  SHF.R.U32.HI R5, RZ, 0x18, R7 ;  /* 0x00000018ff057819 */ /* 0x000fc80000011607 */
[----:B------:R-:W-:-:S07]  /*a750*/  LOP3.LUT R0, R0, 0x80, R5, 0xf8, !PT ;  /* 0x0000008000007812 */ /* 0x000fce00078ef805 */
.L_x_3599:
[----:B------:R-:W-:Y:S05]  /*a760*/  BSYNC.RECONVERGENT B0 ;  /* 0x0000000000007941 */ /* 0x000fea0003800200 */
.L_x_3598:
[----:B------:R3:W-:Y:S01]  /*a770*/  STG.E.U8 desc[UR36][R2.64], R0 ;  /* 0x0000000002007986 */ /* 0x0007e2000c101124 */
[----:B------:R-:W-:Y:S05]  /*a780*/  BRA `(.L_x_3587) ;  /* 0x0000000800ac7947 */ /* 0x000fea0003800000 */
.L_x_3596:
        /* <DEDUP_REMOVED lines=26> */
.L_x_3603:
[----:B------:R-:W-:-:S04]  /*a930*/  SHF.R.U32.HI R5, RZ, 0x18, R7 ;  /* 0x00000018ff057819 */ /* 0x000fc80000011607 */
[----:B------:R-:W-:-:S07]  /*a940*/  LOP3.LUT R0, R0, 0x80, R5, 0xf8, !PT ;  /* 0x0000008000007812 */ /* 0x000fce00078ef805 */
.L_x_3602:
[----:B------:R-:W-:Y:S05]  /*a950*/  BSYNC.RECONVERGENT B0 ;  /* 0x0000000000007941 */ /* 0x000fea0003800200 */
.L_x_3601:
[----:B------:R0:W-:Y:S01]  /*a960*/  STG.E.U8 desc[UR36][R2.64], R0 ;  /* 0x0000000002007986 */ /* 0x0001e2000c101124 */
[----:B------:R-:W-:Y:S05]  /*a970*/  BRA `(.L_x_3587) ;  /* 0x0000000800307947 */ /* 0x000fea0003800000 */
.L_x_3595:
        /* <DEDUP_REMOVED lines=30> */
.L_x_3605:
[----:B------:R-:W0:Y:S02]  /*ab60*/  F2I.U64.F64.TRUNC R4, R4 ;  /* 0x0000000400047311 */ /* 0x000e24000030d800 */
[----:B0-----:R1:W-:Y:S01]  /*ab70*/  STG.E.64 desc[UR36][R2.64], R4 ;  /* 0x0000000402007986 */ /* 0x0013e2000c101b24 */
[----:B------:R-:W-:Y:S05]  /*ab80*/  BRA `(.L_x_3587) ;  /* 0x0000000400ac7947 */ /* 0x000fea0003800000 */
.L_x_3604:
[----:B------:R-:W0:Y:S02]  /*ab90*/  F2I.U32.F64.TRUNC R5, R4 ;  /* 0x0000000400057311 */ /* 0x000e24000030d000 */
[----:B0-----:R0:W-:Y:S01]  /*aba0*/  STG.E desc[UR36][R2.64], R5 ;  /* 0x0000000502007986 */ /* 0x0011e2000c101924 */
[----:B------:R-:W-:Y:S05]  /*abb0*/  BRA `(.L_x_3587) ;  /* 0x0000000400a07947 */ /* 0x000fea0003800000 */
.L_x_3594:
        /* <DEDUP_REMOVED lines=15> */
.L_x_3607:
[----:B------:R0:W-:Y:S01]  /*acb0*/  STG.E.128 desc[UR36][R2.64], R4 ;  /* 0x0000000402007986 */ /* 0x0001e2000c101d24 */
[----:B------:R-:W-:Y:S05]  /*acc0*/  BRA `(.L_x_3587) ;  /* 0x00000004005c7947 */ /* 0x000fea0003800000 */
.L_x_3606:
[----:B------:R-:W-:-:S09]  /*acd0*/  UISETP.NE.AND UP0, UPT, UR4, 0xf, UPT ;  /* 0x0000000f0400788c */ /* 0x000fd2000bf05270 */
[----:B------:R-:W-:Y:S05]  /*ace0*/  BRA.U !UP0, `(.L_x_3608) ;  /* 0x0000000508287547 */ /* 0x000fea000b800000 */
[----:B------:R-:W-:-:S09]  /*acf0*/  UISETP.NE.AND UP0, UPT, UR4, 0x17, UPT ;  /* 0x000000170400788c */ /* 0x000fd2000bf05270 */
[----:B------:R-:W-:Y:S05]  /*ad00*/  BRA.U !UP0, `(.L_x_3609) ;  /* 0x0000000108b07547 */ /* 0x000fea000b800000 */
[----:B------:R-:W-:-:S09]  /*ad10*/  UISETP.NE.AND UP0, UPT, UR4, 0x18, UPT ;  /* 0x000000180400788c */ /* 0x000fd2000bf05270 */
[----:B------:R-:W-:Y:S05]  /*ad20*/  BRA.U !UP0, `(.L_x_3610) ;  /* 0x0000000108447547 */ /* 0x000fea000b800000 */
.L_x_3586:
        /* <DEDUP_REMOVED lines=16> */
.L_x_3611:
[----:B------:R-:W-:Y:S05]  /*ae30*/  BRA `(.L_x_3587) ;  /* 0x0000000400007947 */ /* 0x000fea0003800000 */
.L_x_3610:
        /* <DEDUP_REMOVED lines=21> */
.L_x_3613:
[----:B------:R-:W-:Y:S05]  /*af90*/  BSYNC.RECONVERGENT B0 ;  /* 0x0000000000007941 */ /* 0x000fea0003800200 */
.L_x_3612:
[----:B------:R-:W-:-:S05]  /*afa0*/  LOP3.LUT R7, R0, 0x80, R7, 0xf8, !PT ;  /* 0x0000008000077812 */ /* 0x000fca00078ef807 */
[----:B------:R0:W-:Y:S01]  /*afb0*/  STG.E.U8 desc[UR36][R2.64], R7 ;  /* 0x0000000702007986 */ /* 0x0001e2000c101124 */
[----:B------:R-:W-:Y:S05]  /*afc0*/  BRA `(.L_x_3587) ;  /* 0x00000000009c7947 */ /* 0x000fea0003800000 */
.L_x_3609:
        /* <DEDUP_REMOVED lines=20> */
.L_x_3615:
[----:B------:R-:W-:Y:S02]  /*b110*/  ISETP.GT.U32.AND P0, PT, R6, 0x7f800000, PT ;  /* 0x7f8000000600780c */ /* 0x000fe40003f04070 */
[----:B------:R-:W-:-:S04]  /*b120*/  MOV R0, 0x7f ;  /* 0x0000007f00007802 */ /* 0x000fc80000000f00 */
[----:B------:R-:W-:-:S07]  /*b130*/  SEL R0, R0, 0x7c, P0 ;  /* 0x0000007c00007807 */ /* 0x000fce0000000000 */
.L_x_3616:
[----:B------:R-:W-:Y:S05]  /*b140*/  BSYNC.RECONVERGENT B0 ;  /* 0x0000000000007941 */ /* 0x000fea0003800200 */
.L_x_3614:
[----:B------:R-:W-:-:S04]  /*b150*/  SHF.R.U32.HI R5, RZ, 0x18, R7 ;  /* 0x00000018ff057819 */ /* 0x000fc80000011607 */
[----:B------:R-:W-:-:S05]  /*b160*/  LOP3.LUT R5, R0, 0x80, R5, 0xf8, !PT ;  /* 0x0000008000057812 */ /* 0x000fca00078ef805 */
[----:B------:R0:W-:Y:S01]  /*b170*/  STG.E.U8 desc[UR36][R2.64], R5 ;  /* 0x0000000502007986 */ /* 0x0001e2000c101124 */
[----:B------:R-:W-:Y:S05]  /*b180*/  BRA `(.L_x_3587) ;  /* 0x00000000002c7947 */ /* 0x000fea0003800000 */
.L_x_3608:
        /* <DEDUP_REMOVED lines=11> */
.L_x_3587:
[----:B------:R-:W-:-:S07]  /*b240*/  VIADD R17, R17, 0x80 ;  /* 0x0000008011117836 */ /* 0x000fce0000000000 */
.L_x_3552:
[----:B------:R-:W-:Y:S05]  /*b250*/  BSYNC.RECONVERGENT B7 ;  /* 0x0000000000077941 */ /* 0x000fea0003800200 */
.L_x_3551:
        /* <DEDUP_REMOVED lines=306> */
.L_x_3617:
[----:B------:R-:W1:Y:S01]  /*c580*/  LDCU.128 UR8, c[0x0][0x580] ;  /* 0x0000b000ff0877ac */ /* 0x000e620008000c00 */
[----:B------:R-:W-:Y:S01]  /*c590*/  BSSY.RECONVERGENT B6, `(.L_x_3618) ;  /* 0x000010e000067945 */ /* 0x000fe20003800200 */
        /* <DEDUP_REMOVED lines=19> */
.L_x_3622:
[----:B------:R-:W2:Y:S01]  /*c6d0*/  LDG.E.U8 R2, desc[UR36][R2.64] ;  /* 0x0000002402027981 */ /* 0x000ea2000c1e1100 */
[----:B------:R-:W-:Y:S01]  /*c6e0*/  CS2R R6, SRZ ;  /* 0x0000000000067805 */ /* 0x000fe2000001ff00 */
[----:B--2---:R0:W1:Y:S02]  /*c6f0*/  I2F.F64.U16 R4, R2 ;  /* 0x0000000200047312 */ /* 0x0040640000101800 */
[----:B01----:R-:W-:Y:S05]  /*c700*/  BRA `(.L_x_3624) ;  /* 0x0000000c00d87947 */ /* 0x003fea0003800000 */
.L_x_3621:
        /* <DEDUP_REMOVED lines=10> */
.L_x_3626:
[----:B------:R-:W2:Y:S01]  /*c7b0*/  LDG.E R2, desc[UR36][R2.64] ;  /* 0x0000002402027981 */ /* 0x000ea2000c1e1900 */
[----:B------:R-:W-:Y:S01]  /*c7c0*/  CS2R R6, SRZ ;  /* 0x0000000000067805 */ /* 0x000fe2000001ff00 */
[----:B--2---:R0:W1:Y:S02]  /*c7d0*/  I2F.F64 R4, R2 ;  /* 0x0000000200047312 */ /* 0x0040640000201c00 */
[----:B01----:R-:W-:Y:S05]  /*c7e0*/  BRA `(.L_x_3624) ;  /* 0x0000000c00a07947 */ /* 0x003fea0003800000 */
.L_x_3625:
[----:B------:R-:W2:Y:S01]  /*c7f0*/  LDG.E.U16 R2, desc[UR36][R2.64] ;  /* 0x0000002402027981 */ /* 0x000ea2000c1e1500 */
[----:B------:R-:W-:Y:S01]  /*c800*/  CS2R R6, SRZ ;  /* 0x0000000000067805 */ /* 0x000fe2000001ff00 */
[----:B--2---:R0:W1:Y:S02]  /*c810*/  I2F.F64.S16 R4, R2 ;  /* 0x0000000200047312 */ /* 0x0040640000101c00 */
[----:B01----:R-:W-:Y:S05]  /*c820*/  BRA `(.L_x_3624) ;  /* 0x0000000c00907947 */ /* 0x003fea0003800000 */
.L_x_3620:
        /* <DEDUP_REMOVED lines=11> */
.L_x_3628:
[----:B------:R-:W2:Y:S01]  /*c8e0*/  LDG.E.U16 R0, desc[UR36][R2.64] ;  /* 0x0000002402007981 */ /* 0x000ea2000c1e1500 */
[----:B------:R-:W-:Y:S01]  /*c8f0*/  CS2R R6, SRZ ;  /* 0x0000000000067805 */ /* 0x000fe2000001ff00 */
[----:B--2---:R-:W-:-:S05]  /*c900*/  HADD2.F32 R0, -RZ, R0.H0_H0 ;  /* 0x20000000ff007230 */ /* 0x004fca0000004100 */
[----:B------:R-:W-:-:S04]  /*c910*/  FMUL.FTZ R0, R0, 1 ;  /* 0x3f80000000007820 */ /* 0x000fc80000410000 */
[----:B------:R1:W2:Y:S02]  /*c920*/  F2F.F64.F32 R4, R0 ;  /* 0x0000000000047310 */ /* 0x0002a40000201800 */
[----:B-12---:R-:W-:Y:S05]  /*c930*/  BRA `(.L_x_3624) ;  /* 0x0000000c004c7947 */ /* 0x006fea0003800000 */
.L_x_3627:
        /* <DEDUP_REMOVED lines=16> */
.L_x_3630:
        /* <DEDUP_REMOVED lines=12> */
.L_x_3629:
[----:B------:R0:W5:Y:S01]  /*cb00*/  LDG.E.64 R4, desc[UR36][R2.64] ;  /* 0x0000002402047981 */ /* 0x000162000c1e1b00 */
[----:B------:R-:W-:Y:S01]  /*cb10*/  CS2R R6, SRZ ;  /* 0x0000000000067805 */ /* 0x000fe2000001ff00 */
[----:B------:R-:W-:Y:S06]  /*cb20*/  BRA `(.L_x_3624) ;  /* 0x0000000800d07947 */ /* 0x000fec0003800000 */
.L_x_3619:
        /* <DEDUP_REMOVED lines=10> */
[----:B------:R-:W-:Y:S02]  /*cbd0*/  CS2R R6, SRZ ;  /* 0x0000000000067805 */ /* 0x000fe4000001ff00 */
[----:B--2---:R-:W-:-:S04]  /*cbe0*/  ISETP.NE.AND P0, PT, R2, RZ, PT ;  /* 0x000000ff0200720c */ /* 0x004fc80003f05270 */
[----:B------:R-:W-:Y:S01]  /*cbf0*/  FSEL R5, RZ, 1.875, !P0 ;  /* 0x3ff00000ff057808 */ /* 0x000fe20004000000 */
[----:B------:R-:W-:Y:S08]  /*cc00*/  BRA `(.L_x_3624) ;  /* 0x0000000800987947 */ /* 0x000ff00003800000 */
.L_x_3633:
[----:B------:R3:W5:Y:S01]  /*cc10*/  LDG.E.128 R4, desc[UR36][R2.64] ;  /* 0x0000002402047981 */ /* 0x000762000c1e1d00 */
[----:B------:R-:W-:Y:S05]  /*cc20*/  BRA `(.L_x_3624) ;  /* 0x0000000800907947 */ /* 0x000fea0003800000 */
.L_x_3632:
        /* <DEDUP_REMOVED lines=26> */
[----:B------:R-:W4:Y:S02]  /*cdd0*/  F2F.F64.F32 R4, R5 ;  /* 0x0000000500047310 */ /* 0x000f240000201800 */
[----:B----4-:R-:W-:Y:S05]  /*cde0*/  BRA `(.L_x_3624) ;  /* 0x0000000800207947 */ /* 0x010fea0003800000 */
.L_x_3635:
[----:B------:R-:W2:Y:S01]  /*cdf0*/  LDG.E.U8 R2, desc[UR36][R2.64] ;  /* 0x0000002402027981 */ /* 0x000ea2000c1e1100 */
[----:B------:R-:W-:Y:S02]  /*ce00*/  CS2R R6, SRZ ;  /* 0x0000000000067805 */ /* 0x000fe4000001ff00 */
        /* <DEDUP_REMOVED lines=11> */
[----:B------:R4:W0:Y:S02]  /*cec0*/  F2F.F64.F32 R4, R0 ;  /* 0x0000000000047310 */ /* 0x0008240000201800 */
[----:B0---4-:R-:W-:Y:S05]  /*ced0*/  BRA `(.L_x_3624) ;  /* 0x0000000400e47947 */ /* 0x011fea0003800000 */
.L_x_3634:
[----:B------:R-:W2:Y:S01]  /*cee0*/  LDG.E.U16 R0, desc[UR36][R2.64] ;  /* 0x0000002402007981 */ /* 0x000ea2000c1e1500 */
[----:B------:R-:W-:Y:S02]  /*cef0*/  CS2R R6, SRZ ;  /* 0x0000000000067805 */ /* 0x000fe4000001ff00 */
[----:B--2---:R-:W-:-:S05]  /*cf00*/  SHF.L.U32 R0, R0, 0x10, RZ ;  /* 0x0000001000007819 */ /* 0x004fca00000006ff */
[----:B------:R-:W-:-:S04]  /*cf10*/  FMUL.FTZ R0, R0, 1 ;  /* 0x3f80000000007820 */ /* 0x000fc80000410000 */
[----:B------:R4:W0:Y:S02]  /*cf20*/  F2F.F64.F32 R4, R0 ;  /* 0x0000000000047310 */ /* 0x0008240000201800 */
[----:B0---4-:R-:W-:Y:S05]  /*cf30*/  BRA `(.L_x_3624) ;  /* 0x0000000400cc7947 */ /* 0x011fea0003800000 */
.L_x_3631:
        /* <DEDUP_REMOVED lines=12> */
.L_x_3638:
        /* <DEDUP_REMOVED lines=22> */
.L_x_3640:
[----:B------:R-:W-:Y:S05]  /*d160*/  BSYNC.RECONVERGENT B0 ;  /* 0x0000000000007941 */ /* 0x000fea0003800200 */
.L_x_3639:
[----:B------:R-:W-:Y:S01]  /*d170*/  IMAD.SHL.U32 R0, R0, 0x100000, RZ ;  /* 0x0010000000007824 */ /* 0x000fe200078e00ff */
[----:B------:R-:W-:-:S04]  /*d180*/  LEA R2, R2, 0x3b800000, 0x17 ;  /* 0x3b80000002027811 */ /* 0x000fc800078eb8ff */
[----:B------:R-:W-:-:S05]  /*d190*/  LOP3.LUT R0, R2, R0, R9, 0xfe, !PT ;  /* 0x0000000002007212 */ /* 0x000fca00078efe09 */
[----:B------:R-:W-:-:S04]  /*d1a0*/  FMUL.FTZ R0, R0, 1 ;  /* 0x3f80000000007820 */ /* 0x000fc80000410000 */
[----:B------:R3:W4:Y:S02]  /*d1b0*/  F2F.F64.F32 R4, R0 ;  /* 0x0000000000047310 */ /* 0x0007240000201800 */
[----:B---34-:R-:W-:Y:S05]  /*d1c0*/  BRA `(.L_x_3624) ;  /* 0x0000000400287947 */ /* 0x018fea0003800000 */
.L_x_3637:
        /* <DEDUP_REMOVED lines=22> */
.L_x_3642:
[----:B------:R-:W-:Y:S05]  /*d330*/  BSYNC.RECONVERGENT B0 ;  /* 0x0000000000007941 */ /* 0x000fea0003800200 */
.L_x_3641:
[----:B------:R-:W-:Y:S02]  /*d340*/  SHF.L.U32 R0, R0, 0x15, RZ ;  /* 0x0000001500007819 */ /* 0x000fe400000006ff */
[----:B------:R-:W-:-:S04]  /*d350*/  LEA R2, R2, 0x37800000, 0x17 ;  /* 0x3780000002027811 */ /* 0x000fc800078eb8ff */
[----:B------:R-:W-:-:S05]  /*d360*/  LOP3.LUT R0, R2, R0, R9, 0xfe, !PT ;  /* 0x0000000002007212 */ /* 0x000fca00078efe09 */
[----:B------:R-:W-:-:S04]  /*d370*/  FMUL.FTZ R0, R0, 1 ;  /* 0x3f80000000007820 */ /* 0x000fc80000410000 */
[----:B------:R3:W4:Y:S02]  /*d380*/  F2F.F64.F32 R4, R0 ;  /* 0x0000000000047310 */ /* 0x0007240000201800 */
[----:B---34-:R-:W-:Y:S05]  /*d390*/  BRA `(.L_x_3624) ;  /* 0x0000000000b47947 */ /* 0x018fea0003800000 */
.L_x_3636:
        /* <DEDUP_REMOVED lines=19> */
.L_x_3623:
[----:B------:R-:W-:Y:S01]  /*d4d0*/  MOV R0, 0x1c0 ;  /* 0x000001c000007802 */ /* 0x000fe20000000f00 */
[----:B------:R-:W0:Y:S01]  /*d4e0*/  LDCU.64 UR4, c[0x4][0x1a0] ;  /* 0x01003400ff0477ac */ /* 0x000e220008000a00 */
[----:B------:R-:W-:Y:S02]  /*d4f0*/  HFMA2 R8, -RZ, RZ, 0, 4.64916229248046875e-06 ;  /* 0x0000004eff087431 */ /* 0x000fe400000001ff */
[----:B------:R-:W-:Y:S01]  /*d500*/  IMAD.MOV.U32 R12, RZ, RZ, 0x1 ;  /* 0x00000001ff0c7424 */ /* 0x000fe200078e00ff */
[----:B------:R1:W2:Y:S01]  /*d510*/  LDC.64 R2, c[0x4][R0] ;  /* 0x0100000000027b82 */ /* 0x0002a20000000a00 */
[----:B------:R-:W3:Y:S01]  /*d520*/  LDCU.64 UR6, c[0x4][0x1a8] ;  /* 0x01003500ff0677ac */ /* 0x000ee20008000a00 */
[----:B------:R-:W-:Y:S01]  /*d530*/  MOV R13, RZ ;  /* 0x000000ff000d7202 */ /* 0x000fe20000000f00 */
[----:B------:R-:W4:Y:S01]  /*d540*/  LDCU.64 UR8, c[0x4][0xa0] ;  /* 0x01001400ff0877ac */ /* 0x000f220008000a00 */
[----:B0-----:R-:W-:Y:S01]  /*d550*/  MOV R4, UR4 ;  /* 0x0000000400047c02 */ /* 0x001fe20008000f00 */
[----:B------:R-:W-:Y:S01]  /*d560*/  IMAD.U32 R5, RZ, RZ, UR5 ;  /* 0x00000005ff057e24 */ /* 0x000fe2000f8e00ff */
[----:B---3--:R-:W-:Y:S01]  /*d570*/  MOV R6, UR6 ;  /* 0x0000000600067c02 */ /* 0x008fe20008000f00 */
[----:B------:R-:W-:Y:S01]  /*d580*/  IMAD.U32 R7, RZ, RZ, UR7 ;  /* 0x00000007ff077e24 */ /* 0x000fe2000f8e00ff */
[----:B----4-:R-:W-:Y:S01]  /*d590*/  MOV R10, UR8 ;  /* 0x00000008000a7c02 */ /* 0x010fe20008000f00 */
[----:B-1----:R-:W-:-:S07]  /*d5a0*/  IMAD.U32 R11, RZ, RZ, UR9 ;  /* 0x00000009ff0b7e24 */ /* 0x002fce000f8e00ff */
[----:B------:R-:W-:-:S07]  /*d5b0*/  LEPC R20, `(.L_x_3645) ;  /* 0x000000001014794e */ /* 0x000fce0000000000 */
[----:B--2---:R-:W-:Y:S05]  /*d5c0*/  CALL.ABS.NOINC R2 ;  /* 0x0000000002007343 */ /* 0x004fea0003c00000 */
.L_x_3645:
[----:B------:R-:W-:Y:S02]  /*d5d0*/  CS2R R4, SRZ ;  /* 0x0000000000047805 */ /* 0x000fe4000001ff00 */
[----:B------:R-:W-:Y:S01]  /*d5e0*/  CS2R R6, SRZ ;  /* 0x0000000000067805 */ /* 0x000fe2000001ff00 */
[----:B------:R-:W-:Y:S06]  /*d5f0*/  BRA `(.L_x_3624) ;  /* 0x00000000001c7947 */ /* 0x000fec0003800000 */
.L_x_3644:
[----:B------:R-:W2:Y:S01]  /*d600*/  LDG.E.64 R4, desc[UR36][R2.64] ;  /* 0x0000002402047981 */ /* 0x000ea2000c1e1b00 */
[----:B------:R-:W-:Y:S01]  /*d610*/  CS2R R6, SRZ ;  /* 0x0000000000067805 */ /* 0x000fe2000001ff00 */
[----:B--2---:R-:W3:Y:S02]  /*d620*/  I2F.F64.U64 R4, R4 ;  /* 0x0000000400047312 */ /* 0x004ee40000301800 */
[----:B---3--:R-:W-:Y:S05]  /*d630*/  BRA `(.L_x_3624) ;  /* 0x00000000000c7947 */ /* 0x008fea0003800000 */
.L_x_3643:
[----:B------:R-:W2:Y:S01]  /*d640*/  LDG.E R2, desc[UR36][R2.64] ;  /* 0x0000002402027981 */ /* 0x000ea2000c1e1900 */
[----:B------:R-:W-:Y:S01]  /*d650*/  CS2R R6, SRZ ;  /* 0x0000000000067805 */ /* 0x000fe2000001ff00 */
[----:B--2---:R1:W2:Y:S06]  /*d660*/  I2F.F64.U32 R4, R2 ;  /* 0x0000000200047312 */ /* 0x0042ac0000201800 */
.L_x_3624:
[----:B------:R-:W-:Y:S05]  /*d670*/  BSYNC.RECONVERGENT B6 ;  /* 0x0000000000067941 */ /* 0x000fea0003800200 */
.L_x_3618:
[----:B------:R-:W4:Y:S01]  /*d680*/  LDC.64 R8, c[0x0][0x598] ;  /* 0x00016600ff087b82 */ /* 0x000f220000000a00 */
[----:B------:R-:W0:Y:S01]  /*d690*/  LDCU.64 UR6, c[0x0][0x5a0] ;  /* 0x0000b400ff0677ac */ /* 0x000e220008000a00 */
[----:B--2--5:R-:W0:Y:S01]  /*d6a0*/  DSETP.NEU.AND P4, PT, R4, -INF , PT ;  /* 0xfff000000400742a */ /* 0x024e220003f8d000 */
[----:B------:R-:W-:-:S05]  /*d6b0*/  UPRMT UR4, UR41, 0x9910, URZ ;  /* 0x0000991029047896 */ /* 0x000fca00080000ff */
[----:B------:R-:W2:Y:S01]  /*d6c0*/  LDC.64 R10, c[0x0][0x590] ;  /* 0x00016400ff0a7b82 */ /* 0x000ea20000000a00 */
[----:B------:R-:W-:Y:S01]  /*d6d0*/  UISETP.GT.AND UP0, UPT, UR4, 0x9, UPT ;  /* 0x000000090400788c */ /* 0x000fe2000bf04270 */
[----:B0--3--:R-:W-:Y:S02]  /*d6e0*/  FSEL R3, R4, UR6, P4 ;  /* 0x0000000604037c08 */ /* 0x009fe4000a000000 */
[----:B------:R-:W-:-:S15]  /*d6f0*/  FSEL R0, R5, UR7, P4 ;  /* 0x0000000705007c08 */ /* 0x000fde000a000000 */
[----:B------:R-:W-:-:S15]  /*d700*/  NOP ;  /* 0x0000000000007918 */ /* 0x000fde0000000000 */
[----:B------:R-:W-:-:S15]  /*d710*/  NOP ;  /* 0x0000000000007918 */ /* 0x000fde0000000000 */
[----:B------:R-:W-:-:S09]  /*d720*/  NOP ;  /* 0x0000000000007918 */ /* 0x000fd20000000000 */
        /* <DEDUP_REMOVED lines=13> */
[----:B------:R-:W-:-:S15]  /*d800*/  @P2 FSEL R9, R7, UR7, P4 ;  /* 0x0000000707092c08 */ /* 0x000fde000a000000 */
[----:B------:R-:W-:-:S15]  /*d810*/  NOP ;  /* 0x0000000000007918 */ /* 0x000fde0000000000 */
[----:B------:R-:W-:-:S15]  /*d820*/  NOP ;  /* 0x0000000000007918 */ /* 0x000fde0000000000 */
[----:B------:R-:W-:-:S15]  /*d830*/  NOP ;  /* 0x0000000000007918 */ /* 0x000fde0000000000 */
[----:B------:R-:W2:Y:S02]  /*d840*/  DSETP.NAN.AND P1, PT, R4, R4, PT ;  /* 0x000000040400722a */ /* 0x000ea40003f28000 */
[----:B--2---:R-:W-:Y:S02]  /*d850*/  FSEL R4, R3, R10, !P1 ;  /* 0x0000000a03047208 */ /* 0x004fe40004800000 */
        /* <DEDUP_REMOVED lines=17> */
[----:B0-----:R-:W-:Y:S01]  /*d970*/  STG.E.U8 desc[UR36][R16.64], R5 ;  /* 0x0000000510007986 */ /* 0x001fe2000c101124 */
[----:B------:R-:W-:Y:S05]  /*d980*/  EXIT ;  /* 0x000000000000794d */ /* 0x000fea0003800000 */
.L_x_3649:
[----:B------:R-:W0:Y:S02]  /*d990*/  F2I.S64.F64.TRUNC R4, R4 ;  /* 0x0000000400047311 */ /* 0x000e24000030d900 */
[----:B0-----:R-:W-:-:S05]  /*d9a0*/  IMAD.MOV.U32 R3, RZ, RZ, R4 ;  /* 0x000000ffff037224 */ /* 0x001fca00078e0004 */
[----:B------:R-:W-:Y:S01]  /*d9b0*/  STG.E.U8 desc[UR36][R16.64], R3 ;  /* 0x0000000310007986 */ /* 0x000fe2000c101124 */
[----:B------:R-:W-:Y:S05]  /*d9c0*/  EXIT ;  /* 0x000000000000794d */ /* 0x000fea0003800000 */
.L_x_3648:
[----:B------:R-:W-:-:S09]  /*d9d0*/  UISETP.NE.AND UP0, UPT, UR4, 0x2, UPT ;  /* 0x000000020400788c */ /* 0x000fd2000bf05270 */
[----:B------:R-:W-:Y:S05]  /*d9e0*/  BRA.U !UP0, `(.L_x_3651) ;  /* 0x0000000108287547 */ /* 0x000fea000b800000 */
[----:B------:R-:W-:-:S09]  /*d9f0*/  UISETP.NE.AND UP0, UPT, UR4, 0x3, UPT ;  /* 0x000000030400788c */ /* 0x000fd2000bf05270 */
[----:B------:R-:W-:Y:S05]  /*da00*/  BRA.U !UP0, `(.L_x_3652) ;  /* 0x0000000108147547 */ /* 0x000fea000b800000 */
[----:B------:R-:W-:-:S09]  /*da10*/  UISETP.NE.AND UP0, UPT, UR4, 0x4, UPT ;  /* 0x000000040400788c */ /* 0x000fd2000bf05270 */
[----:B------:R-:W-:Y:S05]  /*da20*/  BRA.U UP0, `(.L_x_3650) ;  /* 0x0000000d00847547 */ /* 0x000fea000b800000 */
[----:B------:R-:W0:Y:S02]  /*da30*/  F2I.S64.F64.TRUNC R4, R4 ;  /* 0x0000000400047311 */ /* 0x000e24000030d900 */
[----:B0-----:R-:W-:Y:S01]  /*da40*/  STG.E.64 desc[UR36][R16.64], R4 ;  /* 0x0000000410007986 */ /* 0x001fe2000c101b24 */
[----:B------:R-:W-:Y:S05]  /*da50*/  EXIT ;  /* 0x000000000000794d */ /* 0x000fea0003800000 */
.L_x_3652:
[----:B------:R-:W0:Y:S02]  /*da60*/  F2I.F64.TRUNC R5, R4 ;  /* 0x0000000400057311 */ /* 0x000e24000030d100 */
[----:B0-----:R-:W-:Y:S01]  /*da70*/  STG.E desc[UR36][R16.64], R5 ;  /* 0x0000000510007986 */ /* 0x001fe2000c101924 */
[----:B------:R-:W-:Y:S05]  /*da80*/  EXIT ;  /* 0x000000000000794d */ /* 0x000fea0003800000 */
.L_x_3651:
[----:B------:R-:W0:Y:S02]  /*da90*/  F2I.F64.TRUNC R5, R4 ;  /* 0x0000000400057311 */ /* 0x000e24000030d100 */
[----:B0-----:R-:W-:Y:S01]  /*daa0*/  STG.E.U16 desc[UR36][R16.64], R5 ;  /* 0x0000000510007986 */ /* 0x001fe2000c101524 */
[----:B------:R-:W-:Y:S05]  /*dab0*/  EXIT ;  /* 0x000000000000794d */ /* 0x000fea0003800000 */
.L_x_3647:
        /* <DEDUP_REMOVED lines=17> */
.L_x_3654:
        /* <DEDUP_REMOVED lines=12> */
.L_x_3653:
        /* <DEDUP_REMOVED lines=8> */
[----:B-1----:R-:W0:-:S15]  /*dd10*/  F2F.F32.F64 R2, R4 ;  /* 0x0000000400027310 */ /* 0x002e1e0000301000 */
        /* <DEDUP_REMOVED lines=17> */
[----:B------:R-:W-:Y:S01]  /*de30*/  STG.E.64 desc[UR36][R16.64], R2 ;  /* 0x0000000210007986 */ /* 0x000fe2000c101b24 */
[----:B------:R-:W-:Y:S05]  /*de40*/  EXIT ;  /* 0x000000000000794d */ /* 0x000fea0003800000 */
.L_x_3656:
        /* <DEDUP_REMOVED lines=21> */
[----:B------:R-:W-:Y:S01]  /*dfa0*/  STG.E desc[UR36][R16.64], R3 ;  /* 0x0000000310007986 */ /* 0x000fe2000c101924 */
[----:B------:R-:W-:Y:S05]  /*dfb0*/  EXIT ;  /* 0x000000000000794d */ /* 0x000fea0003800000 */
.L_x_3655:
[----:B------:R-:W-:Y:S01]  /*dfc0*/  STG.E.64 desc[UR36][R16.64], R4 ;  /* 0x0000000410007986 */ /* 0x000fe2000c101b24 */
[----:B------:R-:W-:Y:S05]  /*dfd0*/  EXIT ;  /* 0x000000000000794d */ /* 0x000fea0003800000 */
.L_x_3646:
        /* <DEDUP_REMOVED lines=11> */
[----:B0-----:R-:W-:Y:S01]  /*e090*/  STG.E.U16 desc[UR36][R16.64], R5 ;  /* 0x0000000510007986 */ /* 0x001fe2000c101524 */
[----:B------:R-:W-:Y:S05]  /*e0a0*/  EXIT ;  /* 0x000000000000794d */ /* 0x000fea0003800000 */
.L_x_3660:
        /* <DEDUP_REMOVED lines=11> */
[----:B-1----:R-:W-:-:S04]  /*e160*/  LOP3.LUT R2, R3, 0x7fffffff, RZ, 0xc0, !PT ;  /* 0x7fffffff03027812 */ /* 0x002fc800078ec0ff */
        /* <DEDUP_REMOVED lines=13> */
.L_x_3663:
[----:B------:R-:W-:-:S04]  /*e240*/  SHF.R.U32.HI R3, RZ, 0x18, R3 ;  /* 0x00000018ff037819 */ /* 0x000fc80000011603 */
[----:B------:R-:W-:-:S04]  /*e250*/  LOP3.LUT R0, R0, 0x80, R3, 0xf8, !PT ;  /* 0x0000008000007812 */ /* 0x000fc800078ef803 */
[----:B------:R-:W-:-:S07]  /*e260*/  PRMT R8, R0, 0x7610, R8 ;  /* 0x0000761000087816 */ /* 0x000fce0000000008 */
.L_x_3662:
[----:B------:R-:W-:Y:S05]  /*e270*/  BSYNC.RECONVERGENT B0 ;  /* 0x0000000000007941 */ /* 0x000fea0003800200 */
.L_x_3661:
[----:B------:R-:W-:Y:S01]  /*e280*/  STG.E.U8 desc[UR36][R16.64], R8 ;  /* 0x0000000810007986 */ /* 0x000fe2000c101124 */
[----:B------:R-:W-:Y:S05]  /*e290*/  EXIT ;  /* 0x000000000000794d */ /* 0x000fea0003800000 */
.L_x_3659:
        /* <DEDUP_REMOVED lines=25> */
.L_x_3666:
[----:B------:R-:W-:-:S04]  /*e430*/  SHF.R.U32.HI R3, RZ, 0x18, R3 ;  /* 0x00000018ff037819 */ /* 0x000fc80000011603 */
[----:B------:R-:W-:-:S04]  /*e440*/  LOP3.LUT R0, R0, 0x80, R3, 0xf8, !PT ;  /* 0x0000008000007812 */ /* 0x000fc800078ef803 */
[----:B------:R-:W-:-:S07]  /*e450*/  PRMT R8, R0, 0x7610, R8 ;  /* 0x0000761000087816 */ /* 0x000fce0000000008 */
.L_x_3665:
[----:B------:R-:W-:Y:S05]  /*e460*/  BSYNC.RECONVERGENT B0 ;  /* 0x0000000000007941 */ /* 0x000fea0003800200 */
.L_x_3664:
[----:B------:R-:W-:Y:S01]  /*e470*/  STG.E.U8 desc[UR36][R16.64], R8 ;  /* 0x0000000810007986 */ /* 0x000fe2000c101124 */
[----:B------:R-:W-:Y:S05]  /*e480*/  EXIT ;  /* 0x000000000000794d */ /* 0x000fea0003800000 */
.L_x_3658:
        /* <DEDUP_REMOVED lines=30> */
.L_x_3668:
[----:B------:R-:W0:Y:S02]  /*e670*/  F2I.U64.F64.TRUNC R4, R4 ;  /* 0x0000000400047311 */ /* 0x000e24000030d800 */
[----:B0-----:R-:W-:Y:S01]  /*e680*/  STG.E.64 desc[UR36][R16.64], R4 ;  /* 0x0000000410007986 */ /* 0x001fe2000c101b24 */
[----:B------:R-:W-:Y:S05]  /*e690*/  EXIT ;  /* 0x000000000000794d */ /* 0x000fea0003800000 */
.L_x_3667:
[----:B------:R-:W0:Y:S02]  /*e6a0*/  F2I.U32.F64.TRUNC R5, R4 ;  /* 0x0000000400057311 */ /* 0x000e24000030d000 */
[----:B0-----:R-:W-:Y:S01]  /*e6b0*/  STG.E desc[UR36][R16.64], R5 ;  /* 0x0000000510007986 */ /* 0x001fe2000c101924 */
[----:B------:R-:W-:Y:S05]  /*e6c0*/  EXIT ;  /* 0x000000000000794d */ /* 0x000fea0003800000 */
.L_x_3657:
        /* <DEDUP_REMOVED lines=13> */
[----:B------:R-:W-:Y:S01]  /*e7a0*/  STG.E.U8 desc[UR36][R16.64], R3 ;  /* 0x0000000310007986 */ /* 0x000fe2000c101124 */
[----:B------:R-:W-:Y:S05]  /*e7b0*/  EXIT ;  /* 0x000000000000794d */ /* 0x000fea0003800000 */
.L_x_3670:
[----:B------:R-:W-:Y:S01]  /*e7c0*/  STG.E.128 desc[UR36][R16.64], R4 ;  /* 0x0000000410007986 */ /* 0x000fe2000c101d24 */
[----:B------:R-:W-:Y:S05]  /*e7d0*/  EXIT ;  /* 0x000000000000794d */ /* 0x000fea0003800000 */
.L_x_3669:
[----:B------:R-:W-:-:S09]  /*e7e0*/  UISETP.NE.AND UP0, UPT, UR4, 0xf, UPT ;  /* 0x0000000f0400788c */ /* 0x000fd2000bf05270 */
[----:B------:R-:W-:Y:S05]  /*e7f0*/  BRA.U !UP0, `(.L_x_3671) ;  /* 0x0000000508287547 */ /* 0x000fea000b800000 */
[----:B------:R-:W-:-:S09]  /*e800*/  UISETP.NE.AND UP0, UPT, UR4, 0x17, UPT ;  /* 0x000000170400788c */ /* 0x000fd2000bf05270 */
[----:B------:R-:W-:Y:S05]  /*e810*/  BRA.U !UP0, `(.L_x_3672) ;  /* 0x0000000108b07547 */ /* 0x000fea000b800000 */
[----:B------:R-:W-:-:S09]  /*e820*/  UISETP.NE.AND UP0, UPT, UR4, 0x18, UPT ;  /* 0x000000180400788c */ /* 0x000fd2000bf05270 */
[----:B------:R-:W-:Y:S05]  /*e830*/  BRA.U !UP0, `(.L_x_3673) ;  /* 0x0000000108447547 */ /* 0x000fea000b800000 */
.L_x_3650:
[----:B------:R-:W-:Y:S01]  /*e840*/  MOV R0, 0x1c0 ;  /* 0x000001c000007802 */ /* 0x000fe20000000f00 */
[----:B------:R-:W0:Y:S01]  /*e850*/  LDCU.64 UR4, c[0x4][0x1a0] ;  /* 0x01003400ff0477ac */ /* 0x000e220008000a00 */
[----:B------:R-:W-:Y:S02]  /*e860*/  HFMA2 R8, -RZ, RZ, 0, 6.020069122314453125e-06 ;  /* 0x00000065ff087431 */ /* 0x000fe400000001ff */
[----:B------:R-:W-:Y:S01]  /*e870*/  IMAD.MOV.U32 R12, RZ, RZ, 0x1 ;  /* 0x00000001ff0c7424 */ /* 0x000fe200078e00ff */
[----:B-1----:R1:W2:Y:S01]  /*e880*/  LDC.64 R2, c[0x4][R0] ;  /* 0x0100000000027b82 */ /* 0x0022a20000000a00 */
        /* <DEDUP_REMOVED lines=11> */
.L_x_3674:
[----:B------:R-:W-:Y:S05]  /*e940*/  EXIT ;  /* 0x000000000000794d */ /* 0x000fea0003800000 */
.L_x_3673:
        /* <DEDUP_REMOVED lines=11> */
[----:B-1----:R-:W-:Y:S02]  /*ea00*/  LOP3.LUT R2, R7, 0x7fffffff, RZ, 0xc0, !PT ;  /* 0x7fffffff07027812 */ /* 0x002fe400078ec0ff */
        /* <DEDUP_REMOVED lines=9> */
.L_x_3676:
[----:B------:R-:W-:Y:S05]  /*eaa0*/  BSYNC.RECONVERGENT B0 ;  /* 0x0000000000007941 */ /* 0x000fea0003800200 */
.L_x_3675:
[----:B------:R-:W-:-:S05]  /*eab0*/  LOP3.LUT R3, R0, 0x80, R3, 0xf8, !PT ;  /* 0x0000008000037812 */ /* 0x000fca00078ef803 */
[----:B------:R-:W-:Y:S01]  /*eac0*/  STG.E.U8 desc[UR36][R16.64], R3 ;  /* 0x0000000310007986 */ /* 0x000fe2000c101124 */
[----:B------:R-:W-:Y:S05]  /*ead0*/  EXIT ;  /* 0x000000000000794d */ /* 0x000fea0003800000 */
.L_x_3672:
        /* <DEDUP_REMOVED lines=10> */
[----:B-1----:R-:W-:-:S04]  /*eb80*/  LOP3.LUT R2, R3, 0x7fffffff, RZ, 0xc0, !PT ;  /* 0x7fffffff03027812 */ /* 0x002fc800078ec0ff */
        /* <DEDUP_REMOVED lines=9> */
.L_x_3678:
[----:B------:R-:W-:Y:S02]  /*ec20*/  ISETP.GT.U32.AND P0, PT, R2, 0x7f800000, PT ;  /* 0x7f8000000200780c */ /* 0x000fe40003f04070 */
[----:B------:R-:W-:-:S04]  /*ec30*/  MOV R0, 0x7f ;  /* 0x0000007f00007802 */ /* 0x000fc80000000f00 */
[----:B------:R-:W-:-:S07]  /*ec40*/  SEL R0, R0, 0x7c, P0 ;  /* 0x0000007c00007807 */ /* 0x000fce0000000000 */
.L_x_3679:
[----:B------:R-:W-:Y:S05]  /*ec50*/  BSYNC.RECONVERGENT B0 ;  /* 0x0000000000007941 */ /* 0x000fea0003800200 */
.L_x_3677:
[----:B------:R-:W-:-:S04]  /*ec60*/  SHF.R.U32.HI R3, RZ, 0x18, R3 ;  /* 0x00000018ff037819 */ /* 0x000fc80000011603 */
[----:B------:R-:W-:-:S05]  /*ec70*/  LOP3.LUT R3, R0, 0x80, R3, 0xf8, !PT ;  /* 0x0000008000037812 */ /* 0x000fca00078ef803 */
[----:B------:R-:W-:Y:S01]  /*ec80*/  STG.E.U8 desc[UR36][R16.64], R3 ;  /* 0x0000000310007986 */ /* 0x000fe2000c101124 */
[----:B------:R-:W-:Y:S05]  /*ec90*/  EXIT ;  /* 0x000000000000794d */ /* 0x000fea0003800000 */
.L_x_3671:
        /* <DEDUP_REMOVED lines=12> */
.L_x_3680:
        /* <DEDUP_REMOVED lines=10> */
.L_x_35820:


//--------------------- .text._ZN2at6native27unrolled_elementwise_kernelIZZZNS0_22nan_to_num_kernel_cudaERNS_18TensorIteratorBaseESt8optionalIdES5_S5_ENKUlvE_clEvENKUlvE_clEvEUlN3c107complexIdEEE_St5arrayIPcLm2EELi4E23TrivialOffsetCalculatorILi1EjESG_NS0_6memory12LoadWithCastILi1EEENSH_13StoreWithCastILi1EEEEEviT_T0_T2_T3_T4_T5_ --------------------------
	.section	.text._ZN2at6native27unrolled_elementwise_kernelIZZZNS0_22nan_to_num_kernel_cudaERNS_18TensorIteratorBaseESt8optionalIdES5_S5_ENKUlvE_clEvENKUlvE_clEvEUlN3c107complexIdEEE_St5arrayIPcLm2EELi4E23TrivialOffsetCalculatorILi1EjESG_NS0_6memory12LoadWithCastILi1EEENSH_13StoreWithCastILi1EEEEEviT_T0_T2_T3_T4_T5_,"ax",@progbits
	.align	128
        .global         _ZN2at6native27unrolled_elementwise_kernelIZZZNS0_22nan_to_num_kernel_cudaERNS_18TensorIteratorBaseESt8optionalIdES5_S5_ENKUlvE_clEvENKUlvE_clEvEUlN3c107complexIdEEE_St5arrayIPcLm2EELi4E23TrivialOffsetCalculatorILi1EjESG_NS0_6memory12LoadWithCastILi1EEENSH_13StoreWithCastILi1EEEEEviT_T0_T2_T3_T4_T5_
        .type           _ZN2at6native27unrolled_elementwise_kernelIZZZNS0_22nan_to_num_kernel_cudaERNS_18TensorIteratorBaseESt8optionalIdES5_S5_ENKUlvE_clEvENKUlvE_clEvEUlN3c107complexIdEEE_St5arrayIPcLm2EELi4E23TrivialOffsetCalculatorILi1EjESG_NS0_6memory12LoadWithCastILi1EEENSH_13StoreWithCastILi1EEEEEviT_T0_T2_T3_T4_T5_,@function
        .size           _ZN2at6native27unrolled_elementwise_kernelIZZZNS0_22nan_to_num_kernel_cudaERNS_18TensorIteratorBaseESt8optionalIdES5_S5_ENKUlvE_clEvENKUlvE_clEvEUlN3c107complexIdEEE_St5arrayIPcLm2EELi4E23TrivialOffsetCalculatorILi1EjESG_NS0_6memory12LoadWithCastILi1EEENSH_13StoreWithCastILi1EEEEEviT_T0_T2_T3_T4_T5_,(.L_x_35821 - _ZN2at6native27unrolled_elementwise_kernelIZZZNS0_22nan_to_num_kernel_cudaERNS_18TensorIteratorBaseESt8optionalIdES5_S5_ENKUlvE_clEvENKUlvE_clEvEUlN3c107complexIdEEE_St5arrayIPcLm2EELi4E23TrivialOffsetCalculatorILi1EjESG_NS0_6memory12LoadWithCastILi1EEENSH_13StoreWithCastILi1EEEEEviT_T0_T2_T3_T4_T5_)
        .other          _ZN2at6native27unrolled_elementwise_kernelIZZZNS0_22nan_to_num_kernel_cudaERNS_18TensorIteratorBaseESt8optionalIdES5_S5_ENKUlvE_clEvENKUlvE_clEvEUlN3c107complexIdEEE_St5arrayIPcLm2EELi4E23TrivialOffsetCalculatorILi1EjESG_NS0_6memory12LoadWithCastILi1EEENSH_13StoreWithCastILi1EEEEEviT_T0_T2_T3_T4_T5_,@"STO_CUDA_ENTRY STV_DEFAULT"
_ZN2at6native27unrolled_elementwise_kernelIZZZNS0_22nan_to_num_kernel_cudaERNS_18TensorIteratorBaseESt8optionalIdES5_S5_ENKUlvE_clEvENKUlvE_clEvEUlN3c107complexIdEEE_St5arrayIPcLm2EELi4E23TrivialOffsetCalculatorILi1EjESG_NS0_6memory12LoadWithCastILi1EEENSH_13StoreWithCastILi1EEEEEviT_T0_T2_T3_T4_T5_:
.text._ZN2at6native27unrolled_elementwise_kernelIZZZNS0_22nan_to_num_kernel_cudaERNS_18TensorIteratorBaseESt8optionalIdES5_S5_ENKUlvE_clEvENKUlvE_clEvEUlN3c107complexIdEEE_St5arrayIPcLm2EELi4E23TrivialOffsetCalculatorILi1EjESG_NS0_6memory12LoadWithCastILi1EEENSH_13StoreWithCastILi1EEEEEviT_T0_T2_T3_T4_T5_:
        /* <DEDUP_REMOVED lines=8> */
[----:B------:R-:W-:Y:S01]  /*0080*/  CS2R R28, SRZ ;  /* 0x00000000001c7805 */ /* 0x000fe2000001ff00 */
        /* <DEDUP_REMOVED lines=26> */
.L_x_3687:
[----:B------:R-:W2:Y:S01]  /*0230*/  LDG.E.U8 R4, desc[UR36][R4.64] ;  /* 0x0000002404047981 */ /* 0x000ea2000c1e1100 */
[----:B------:R-:W-:Y:S01]  /*0240*/  CS2R R30, SRZ ;  /* 0x00000000001e7805 */ /* 0x000fe2000001ff00 */
[----:B--2---:R0:W1:Y:S02]  /*0250*/  I2F.F64.U16 R28, R4 ;  /* 0x00000004001c7312 */ /* 0x0040640000101800 */
[----:B01----:R-:W-:Y:S05]  /*0260*/  BRA `(.L_x_3689) ;  /* 0x0000000c00dc7947 */ /* 0x003fea0003800000 */
.L_x_3686:
        /* <DEDUP_REMOVED lines=10> */
.L_x_3691:
[----:B------:R-:W2:Y:S01]  /*0310*/  LDG.E R4, desc[UR36][R4.64] ;  /* 0x0000002404047981 */ /* 0x000ea2000c1e1900 */
[----:B------:R-:W-:Y:S01]  /*0320*/  CS2R R30, SRZ ;  /* 0x00000000001e7805 */ /* 0x000fe2000001ff00 */
[----:B--2---:R0:W1:Y:S02]  /*0330*/  I2F.F64 R28, R4 ;  /* 0x00000004001c7312 */ /* 0x0040640000201c00 */
[----:B01----:R-:W-:Y:S05]  /*0340*/  BRA `(.L_x_3689) ;  /* 0x0000000c00a47947 */ /* 0x003fea0003800000 */
.L_x_3690:
[----:B------:R-:W2:Y:S01]  /*0350*/  LDG.E.U16 R4, desc[UR36][R4.64] ;  /* 0x0000002404047981 */ /* 0x000ea2000c1e1500 */
[----:B------:R-:W-:Y:S01]  /*0360*/  CS2R R30, SRZ ;  /* 0x00000000001e7805 */ /* 0x000fe2000001ff00 */
[----:B--2---:R0:W1:Y:S02]  /*0370*/  I2F.F64.S16 R28, R4 ;  /* 0x00000004001c7312 */ /* 0x0040640000101c00 */
[----:B01----:R-:W-:Y:S05]  /*0380*/  BRA `(.L_x_3689) ;  /* 0x0000000c00947947 */ /* 0x003fea0003800000 */
.L_x_3685:
        /* <DEDUP_REMOVED lines=11> */
.L_x_3693:
[----:B------:R-:W2:Y:S01]  /*0440*/  LDG.E.U16 R0, desc[UR36][R4.64] ;  /* 0x0000002404007981 */ /* 0x000ea2000c1e1500 */
[----:B------:R-:W-:Y:S01]  /*0450*/  CS2R R30, SRZ ;  /* 0x00000000001e7805 */ /* 0x000fe2000001ff00 */
[----:B--2---:R-:W-:-:S05]  /*0460*/  HADD2.F32 R0, -RZ, R0.H0_H0 ;  /* 0x20000000ff007230 */ /* 0x004fca0000004100 */
[----:B------:R-:W-:-:S04]  /*0470*/  FMUL.FTZ R0, R0, 1 ;  /* 0x3f80000000007820 */ /* 0x000fc80000410000 */
[----:B------:R1:W2:Y:S02]  /*0480*/  F2F.F64.F32 R28, R0 ;  /* 0x00000000001c7310 */ /* 0x0002a40000201800 */
[----:B-12---:R-:W-:Y:S05]  /*0490*/  BRA `(.L_x_3689) ;  /* 0x0000000c00507947 */ /* 0x006fea0003800000 */
.L_x_3692:
        /* <DEDUP_REMOVED lines=16> */
.L_x_3695:
        /* <DEDUP_REMOVED lines=12> */
.L_x_3694:
[----:B------:R0:W5:Y:S01]  /*0660*/  LDG.E.64 R28, desc[UR36][R4.64] ;  /* 0x00000024041c7981 */ /* 0x000162000c1e1b00 */
[----:B------:R-:W-:Y:S01]  /*0670*/  CS2R R30, SRZ ;  /* 0x00000000001e7805 */ /* 0x000fe2000001ff00 */
[----:B------:R-:W-:Y:S06]  /*0680*/  BRA `(.L_x_3689) ;  /* 0x0000000800d47947 */ /* 0x000fec0003800000 */
.L_x_3684:
        /* <DEDUP_REMOVED lines=14> */
.L_x_3698:
[----:B------:R1:W5:Y:S01]  /*0770*/  LDG.E.128 R28, desc[UR36][R4.64] ;  /* 0x00000024041c7981 */ /* 0x000362000c1e1d00 */
[----:B------:R-:W-:Y:S05]  /*0780*/  BRA `(.L_x_3689) ;  /* 0x0000000800947947 */ /* 0x000fea0003800000 */
.L_x_3697:
        /* <DEDUP_REMOVED lines=8> */
[----:B------:R-:W-:Y:S01]  /*0810*/  CS2R R30, SRZ ;  /* 0x00000000001e7805 */ /* 0x000fe2000001ff00 */
        /* <DEDUP_REMOVED lines=19> */
.L_x_3700:
[----:B------:R-:W2:Y:S01]  /*0950*/  LDG.E.U8 R4, desc[UR36][R4.64] ;  /* 0x0000002404047981 */ /* 0x000ea2000c1e1100 */
[----:B------:R-:W-:Y:S01]  /*0960*/  CS2R R30, SRZ ;  /* 0x00000000001e7805 */ /* 0x000fe2000001ff00 */
        /* <DEDUP_REMOVED lines=10> */
[----:B------:R-:W-:-:S05]  /*0a10*/  LOP3.LUT R0, R0, 0x80000000, R3, 0xf8, !PT ;  /* 0x8000000000007812 */ /* 0x000fca00078ef803 */
[----:B------:R-:W-:-:S04]  /*0a20*/  FMUL.FTZ R0, R0, 1 ;  /* 0x3f80000000007820 */ /* 0x000fc80000410000 */
[----:B------:R2:W3:Y:S02]  /*0a30*/  F2F.F64.F32 R28, R0 ;  /* 0x00000000001c7310 */ /* 0x0004e40000201800 */
[----:B--23--:R-:W-:Y:S05]  /*0a40*/  BRA `(.L_x_3689) ;  /* 0x0000000400e47947 */ /* 0x00cfea0003800000 */
.L_x_3699:
[----:B------:R-:W2:Y:S01]  /*0a50*/  LDG.E.U16 R0, desc[UR36][R4.64] ;  /* 0x0000002404007981 */ /* 0x000ea2000c1e1500 */
[----:B------:R-:W-:Y:S01]  /*0a60*/  CS2R R30, SRZ ;  /* 0x00000000001e7805 */ /* 0x000fe2000001ff00 */
[----:B--2---:R-:W-:-:S04]  /*0a70*/  IMAD.U32 R0, R0, 0x10000, RZ ;  /* 0x0001000000007824 */ /* 0x004fc800078e00ff */
[----:B------:R-:W-:-:S04]  /*0a80*/  FMUL.FTZ R0, R0, 1 ;  /* 0x3f80000000007820 */ /* 0x000fc80000410000 */
[----:B------:R2:W3:Y:S02]  /*0a90*/  F2F.F64.F32 R28, R0 ;  /* 0x00000000001c7310 */ /* 0x0004e40000201800 */
[----:B--23--:R-:W-:Y:S05]  /*0aa0*/  BRA `(.L_x_3689) ;  /* 0x0000000400cc7947 */ /* 0x00cfea0003800000 */
.L_x_3696:
        /* <DEDUP_REMOVED lines=12> */
.L_x_3703:
        /* <DEDUP_REMOVED lines=22> */
.L_x_3705:
[----:B------:R-:W-:Y:S05]  /*0cd0*/  BSYNC.RECONVERGENT B0 ;  /* 0x0000000000007941 */ /* 0x000fea0003800200 */
.L_x_3704:
[----:B------:R-:W-:Y:S01]  /*0ce0*/  IMAD.SHL.U32 R0, R0, 0x100000, RZ ;  /* 0x0010000000007824 */ /* 0x000fe200078e00ff */
[----:B------:R-:W-:-:S04]  /*0cf0*/  LEA R3, R3, 0x3b800000, 0x17 ;  /* 0x3b80000003037811 */ /* 0x000fc800078eb8ff */
[----:B------:R-:W-:-:S05]  /*0d00*/  LOP3.LUT R0, R3, R0, R7, 0xfe, !PT ;  /* 0x0000000003007212 */ /* 0x000fca00078efe07 */
[----:B------:R-:W-:-:S04]  /*0d10*/  FMUL.FTZ R0, R0, 1 ;  /* 0x3f80000000007820 */ /* 0x000fc80000410000 */
[----:B------:R4:W0:Y:S02]  /*0d20*/  F2F.F64.F32 R28, R0 ;  /* 0x00000000001c7310 */ /* 0x0008240000201800 */
[----:B0---4-:R-:W-:Y:S05]  /*0d30*/  BRA `(.L_x_3689) ;  /* 0x0000000400287947 */ /* 0x011fea0003800000 */
.L_x_3702:
        /* <DEDUP_REMOVED lines=22> */
.L_x_3707:
[----:B------:R-:W-:Y:S05]  /*0ea0*/  BSYNC.RECONVERGENT B0 ;  /* 0x0000000000007941 */ /* 0x000fea0003800200 */
.L_x_3706:
[----:B------:R-:W-:Y:S01]  /*0eb0*/  IMAD.SHL.U32 R0, R0, 0x200000, RZ ;  /* 0x0020000000007824 */ /* 0x000fe200078e00ff */
[----:B------:R-:W-:-:S04]  /*0ec0*/  LEA R3, R3, 0x37800000, 0x17 ;  /* 0x3780000003037811 */ /* 0x000fc800078eb8ff */
[----:B------:R-:W-:-:S05]  /*0ed0*/  LOP3.LUT R0, R3, R0, R7, 0xfe, !PT ;  /* 0x0000000003007212 */ /* 0x000fca00078efe07 */
[----:B------:R-:W-:-:S04]  /*0ee0*/  FMUL.FTZ R0, R0, 1 ;  /* 0x3f80000000007820 */ /* 0x000fc80000410000 */
[----:B------:R4:W0:Y:S02]  /*0ef0*/  F2F.F64.F32 R28, R0 ;  /* 0x00000000001c7310 */ /* 0x0008240000201800 */
[----:B0---4-:R-:W-:Y:S05]  /*0f00*/  BRA `(.L_x_3689) ;  /* 0x0000000000b47947 */ /* 0x011fea0003800000 */
.L_x_3701:
[----:B------:R-:W-:-:S09]  /*0f10*/  UISETP.NE.AND UP0, UPT, UR4, 0x1c, UPT ;  /* 0x0000001c0400788c */ /* 0x000fd2000bf05270 */
[----:B------:R-:W-:Y:S05]  /*0f20*/  BRA.U !UP0, `(.L_x_3708) ;  /* 0x0000000108a07547 */ /* 0x000fea000b800000 */
[----:B------:R-:W-:-:S09]  /*0f30*/  UISETP.NE.AND UP0, UPT, UR4, 0x1d, UPT ;  /* 0x0000001d0400788c */ /* 0x000fd2000bf05270 */
[----:B------:R-:W-:Y:S05]  /*0f40*/  BRA.U !UP0, `(.L_x_3709) ;  /* 0x0000000108887547 */ /* 0x000fea000b800000 */
[----:B------:R-:W-:-:S09]  /*0f50*/  UISETP.NE.AND UP0, UPT, UR4, 0x2c, UPT ;  /* 0x0000002c0400788c */ /* 0x000fd2000bf05270 */
[----:B------:R-:W-:Y:S05]  /*0f60*/  BRA.U !UP0, `(.L_x_3710) ;  /* 0x00000001084c7547 */ /* 0x000fea000b800000 */
.L_x_3688:
        /* <DEDUP_REMOVED lines=16> */
.L_x_3711:
[----:B------:R-:W-:Y:S02]  /*1070*/  CS2R R28, SRZ ;  /* 0x00000000001c7805 */ /* 0x000fe4000001ff00 */
[----:B------:R-:W-:Y:S01]  /*1080*/  CS2R R30, SRZ ;  /* 0x00000000001e7805 */ /* 0x000fe2000001ff00 */
[----:B------:R-:W-:Y:S06]  /*1090*/  BRA `(.L_x_3689) ;  /* 0x0000000000507947 */ /* 0x000fec0003800000 */
.L_x_3710:
[----:B------:R-:W2:Y:S01]  /*10a0*/  LDG.E.U8 R0, desc[UR36][R4.64] ;  /* 0x0000002404007981 */ /* 0x000ea2000c1e1100 */
[----:B------:R-:W-:Y:S01]  /*10b0*/  CS2R R30, SRZ ;  /* 0x00000000001e7805 */ /* 0x000fe2000001ff00 */
        /* <DEDUP_REMOVED lines=11> */
.L_x_3709:
[----:B------:R-:W2:Y:S01]  /*1170*/  LDG.E.64 R28, desc[UR36][R4.64] ;  /* 0x00000024041c7981 */ /* 0x000ea2000c1e1b00 */
[----:B------:R-:W-:Y:S01]  /*1180*/  CS2R R30, SRZ ;  /* 0x00000000001e7805 */ /* 0x000fe2000001ff00 */
[----:B--2---:R-:W4:Y:S02]  /*1190*/  I2F.F64.U64 R28, R28 ;  /* 0x0000001c001c7312 */ /* 0x004f240000301800 */
[----:B----4-:R-:W-:Y:S05]  /*11a0*/  BRA `(.L_x_3689) ;  /* 0x00000000000c7947 */ /* 0x010fea0003800000 */
.L_x_3708:
[----:B------:R-:W2:Y:S01]  /*11b0*/  LDG.E R4, desc[UR36][R4.64] ;  /* 0x0000002404047981 */ /* 0x000ea2000c1e1900 */
[----:B------:R-:W-:Y:S01]  /*11c0*/  CS2R R30, SRZ ;  /* 0x00000000001e7805 */ /* 0x000fe2000001ff00 */
[----:B--2---:R2:W3:Y:S06]  /*11d0*/  I2F.F64.U32 R28, R4 ;  /* 0x00000004001c7312 */ /* 0x0044ec0000201800 */
.L_x_3689:
[----:B------:R-:W-:Y:S05]  /*11e0*/  BSYNC.RECONVERGENT B6 ;  /* 0x0000000000067941 */ /* 0x000fea0003800200 */
.L_x_3683:
[----:B------:R-:W-:-:S07]  /*11f0*/  VIADD R35, R33, 0x80 ;  /* 0x0000008021237836 */ /* 0x000fce0000000000 */
.L_x_3682:
[----:B------:R-:W-:Y:S05]  /*1200*/  BSYNC.RECONVERGENT B7 ;  /* 0x0000000000077941 */ /* 0x000fea0003800200 */
.L_x_3681:
[----:B------:R-:W-:Y:S01]  /*1210*/  ISETP.GE.AND P0, PT, R35, R32, PT ;  /* 0x000000202300720c */ /* 0x000fe20003f06270 */
[----:B------:R-:W-:Y:S01]  /*1220*/  BSSY.RECONVERGENT B7, `(.L_x_3712) ;  /* 0x0000117000077945 */ /* 0x000fe20003800200 */
[----:B------:R-:W-:Y:S02]  /*1230*/  CS2R R26, SRZ ;  /* 0x00000000001a7805 */ /* 0x000fe4000001ff00 */
[----:B------:R-:W-:-:S09]  /*1240*/  CS2R R24, SRZ ;  /* 0x0000000000187805 */ /* 0x000fd2000001ff00 */
[----:B------:R-:W-:Y:S05]  /*1250*/  @P0 BRA `(.L_x_3713) ;  /* 0x00000010004c0947 */ /* 0x000fea0003800000 */
[----:B012---:R-:W0:Y:S01]  /*1260*/  LDC.64 R4, c[0x0][0x3b0] ;  /* 0x0000ec00ff047b82 */ /* 0x007e220000000a00 */
        /* <DEDUP_REMOVED lines=19> */
[----:B--2---:R1:W2:Y:S02]  /*13a0*/  I2F.F64.S16 R24, R4 ;  /* 0x0000000400187312 */ /* 0x0042a40000101c00 */
[----:B-12---:R-:W-:Y:S05]  /*13b0*/  BRA `(.L_x_3720) ;  /* 0x0000000c00ec7947 */ /* 0x006fea0003800000 */
.L_x_3718:
[----:B------:R-:W2:Y:S01]  /*13c0*/  LDG.E.U8 R4, desc[UR36][R4.64] ;  /* 0x0000002404047981 */ /* 0x000ea2000c1e1100 */
[----:B------:R-:W-:Y:S01]  /*13d0*/  CS2R R26, SRZ ;  /* 0x00000000001a7805 */ /* 0x000fe2000001ff00 */
[----:B--2---:R1:W2:Y:S02]  /*13e0*/  I2F.F64.U16 R24, R4 ;  /* 0x0000000400187312 */ /* 0x0042a40000101800 */
[----:B-12---:R-:W-:Y:S05]  /*13f0*/  BRA `(.L_x_3720) ;  /* 0x0000000c00dc7947 */ /* 0x006fea0003800000 */
.L_x_3717:
        /* <DEDUP_REMOVED lines=8> */
[----:B--2---:R-:W1:Y:S02]  /*1480*/  I2F.F64.S64 R24, R24 ;  /* 0x0000001800187312 */ /* 0x004e640000301c00 */
[----:B-1----:R-:W-:Y:S05]  /*1490*/  BRA `(.L_x_3720) ;  /* 0x0000000c00b47947 */ /* 0x002fea0003800000 */
.L_x_3722:
[----:B------:R-:W2:Y:S01]  /*14a0*/  LDG.E R4, desc[UR36][R4.64] ;  /* 0x0000002404047981 */ /* 0x000ea2000c1e1900 */
[----:B------:R-:W-:Y:S01]  /*14b0*/  CS2R R26, SRZ ;  /* 0x00000000001a7805 */ /* 0x000fe2000001ff00 */
[----:B--2---:R1:W2:Y:S02]  /*14c0*/  I2F.F64 R24, R4 ;  /* 0x0000000400187312 */ /* 0x0042a40000201c00 */
[----:B-12---:R-:W-:Y:S05]  /*14d0*/  BRA `(.L_x_3720) ;  /* 0x0000000c00a47947 */ /* 0x006fea0003800000 */
.L_x_3721:
[----:B------:R-:W2:Y:S01]  /*14e0*/  LDG.E.U16 R4, desc[UR36][R4.64] ;  /* 0x0000002404047981 */ /* 0x000ea2000c1e1500 */
[----:B------:R-:W-:Y:S01]  /*14f0*/  CS2R R26, SRZ ;  /* 0x00000000001a7805 */ /* 0x000fe2000001ff00 */
[----:B--2---:R1:W2:Y:S02]  /*1500*/  I2F.F64.S16 R24, R4 ;  /* 0x0000000400187312 */ /* 0x0042a40000101c00 */
[----:B-12---:R-:W-:Y:S05]  /*1510*/  BRA `(.L_x_3720) ;  /* 0x0000000c00947947 */ /* 0x006fea0003800000 */
.L_x_3716:
        /* <DEDUP_REMOVED lines=9> */
[----:B------:R-:W0:Y:S02]  /*15b0*/  F2F.F64.F32 R24, R24 ;  /* 0x0000001800187310 */ /* 0x000e240000201800 */
[----:B0-----:R-:W-:Y:S05]  /*15c0*/  BRA `(.L_x_3720) ;  /* 0x0000000c00687947 */ /* 0x001fea0003800000 */
.L_x_3724:
[----:B------:R-:W2:Y:S01]  /*15d0*/  LDG.E.U16 R0, desc[UR36][R4.64] ;  /* 0x0000002404007981 */ /* 0x000ea2000c1e1500 */
[----:B------:R-:W-:Y:S01]  /*15e0*/  CS2R R26, SRZ ;  /* 0x00000000001a7805 */ /* 0x000fe2000001ff00 */
[----:B--2---:R-:W-:-:S05]  /*15f0*/  HADD2.F32 R0, -RZ, R0.H0_H0 ;  /* 0x20000000ff007230 */ /* 0x004fca0000004100 */
[----:B------:R-:W-:-:S04]  /*1600*/  FMUL.FTZ R0, R0, 1 ;  /* 0x3f80000000007820 */ /* 0x000fc80000410000 */
[----:B------:R0:W1:Y:S02]  /*1610*/  F2F.F64.F32 R24, R0 ;  /* 0x0000000000187310 */ /* 0x0000640000201800 */
[----:B01----:R-:W-:Y:S05]  /*1620*/  BRA `(.L_x_3720) ;  /* 0x0000000c00507947 */ /* 0x003fea0003800000 */
.L_x_3723:
        /* <DEDUP_REMOVED lines=9> */
[----:B------:R-:W0:-:S15]  /*16c0*/  F2F.F64.F32 R24, R24 ;  /* 0x0000001800187310 */ /* 0x000e1e0000201800 */
[----:B------:R-:W-:-:S15]  /*16d0*/  NOP ;  /* 0x0000000000007918 */ /* 0x000fde0000000000 */
[----:B------:R-:W-:-:S15]  /*16e0*/  NOP ;  /* 0x0000000000007918 */ /* 0x000fde0000000000 */
[----:B------:R-:W-:-:S15]  /*16f0*/  NOP ;  /* 0x0000000000007918 */ /* 0x000fde0000000000 */
[----:B------:R-:W-:-:S04]  /*1700*/  NOP ;  /* 0x0000000000007918 */ /* 0x000fc80000000000 */
[----:B------:R-:W1:Y:S02]  /*1710*/  F2F.F64.F32 R26, R26 ;  /* 0x0000001a001a7310 */ /* 0x000e640000201800 */
[----:B01----:R-:W-:Y:S05]  /*1720*/  BRA `(.L_x_3720) ;  /* 0x0000000c00107947 */ /* 0x003fea0003800000 */
.L_x_3726:
[----:B------:R-:W2:Y:S02]  /*1730*/  LDG.E R4, desc[UR36][R4.64] ;  /* 0x0000002404047981 */ /* 0x000ea4000c1e1900 */
[----:B--2---:R-:W-:-:S05]  /*1740*/  HADD2.F32 R0, -RZ, R4.H0_H0 ;  /* 0x20000004ff007230 */ /* 0x004fca0000004100 */
[----:B------:R-:W-:Y:S01]  /*1750*/  FMUL.FTZ R24, R0, 1 ;  /* 0x3f80000000187820 */ /* 0x000fe20000410000 */
[----:B------:R-:W-:-:S05]  /*1760*/  HADD2.F32 R0, -RZ, R4.H1_H1 ;  /* 0x30000004ff007230 */ /* 0x000fca0000004100 */
[----:B------:R-:W-:Y:S01]  /*1770*/  FMUL.FTZ R0, R0, 1 ;  /* 0x3f80000000007820 */ /* 0x000fe20000410000 */
[----:B------:R-:W0:-:S15]  /*1780*/  F2F.F64.F32 R24, R24 ;  /* 0x0000001800187310 */ /* 0x000e1e0000201800 */
[----:B------:R-:W-:-:S15]  /*1790*/  NOP ;  /* 0x0000000000007918 */ /* 0x000fde0000000000 */
[----:B------:R-:W-:-:S15]  /*17a0*/  NOP ;  /* 0x0000000000007918 */ /* 0x000fde0000000000 */
[----:B------:R-:W-:-:S15]  /*17b0*/  NOP ;  /* 0x0000000000007918 */ /* 0x000fde0000000000 */
[----:B------:R-:W-:-:S04]  /*17c0*/  NOP ;  /* 0x0000000000007918 */ /* 0x000fc80000000000 */
[----:B------:R1:W2:Y:S02]  /*17d0*/  F2F.F64.F32 R26, R0 ;  /* 0x00000000001a7310 */ /* 0x0002a40000201800 */
[----:B012---:R-:W-:Y:S05]  /*17e0*/  BRA `(.L_x_3720) ;  /* 0x0000000800e07947 */ /* 0x007fea0003800000 */
.L_x_3725:
[----:B------:R0:W5:Y:S01]  /*17f0*/  LDG.E.64 R24, desc[UR36][R4.64] ;  /* 0x0000002404187981 */ /* 0x000162000c1e1b00 */
[----:B------:R-:W-:Y:S01]  /*1800*/  CS2R R26, SRZ ;  /* 0x00000000001a7805 */ /* 0x000fe2000001ff00 */
[----:B------:R-:W-:Y:S06]  /*1810*/  BRA `(.L_x_3720) ;  /* 0x0000000800d47947 */ /* 0x000fec0003800000 */
.L_x_3715:
        /* <DEDUP_REMOVED lines=14> */
.L_x_3729:
[----:B------:R4:W5:Y:S01]  /*1900*/  LDG.E.128 R24, desc[UR36][R4.64] ;  /* 0x0000002404187981 */ /* 0x000962000c1e1d00 */
[----:B------:R-:W-:Y:S05]  /*1910*/  BRA `(.L_x_3720) ;  /* 0x0000000800947947 */ /* 0x000fea0003800000 */
.L_x_3728:
        /* <DEDUP_REMOVED lines=28> */
.L_x_3731:
[----:B------:R-:W2:Y:S01]  /*1ae0*/  LDG.E.U8 R4, desc[UR36][R4.64] ;  /* 0x0000002404047981 */ /* 0x000ea2000c1e1100 */
[----:B------:R-:W-:Y:S01]  /*1af0*/  CS2R R26, SRZ ;  /* 0x00000000001a7805 */ /* 0x000fe2000001ff00 */
        /* <DEDUP_REMOVED lines=14> */
.L_x_3730:
[----:B------:R-:W2:Y:S01]  /*1be0*/  LDG.E.U16 R0, desc[UR36][R4.64] ;  /* 0x0000002404007981 */ /* 0x000ea2000c1e1500 */
[----:B------:R-:W-:Y:S01]  /*1bf0*/  CS2R R26, SRZ ;  /* 0x00000000001a7805 */ /* 0x000fe2000001ff00 */
[----:B--2---:R-:W-:-:S04]  /*1c00*/  IMAD.U32 R0, R0, 0x10000, RZ ;  /* 0x0001000000007824 */ /* 0x004fc800078e00ff */
[----:B------:R-:W-:-:S04]  /*1c10*/  FMUL.FTZ R0, R0, 1 ;  /* 0x3f80000000007820 */ /* 0x000fc80000410000 */
[----:B------:R4:W0:Y:S02]  /*1c20*/  F2F.F64.F32 R24, R0 ;  /* 0x0000000000187310 */ /* 0x0008240000201800 */
[----:B0---4-:R-:W-:Y:S05]  /*1c30*/  BRA `(.L_x_3720) ;  /* 0x0000000400cc7947 */ /* 0x011fea0003800000 */
.L_x_3727:
        /* <DEDUP_REMOVED lines=12> */
.L_x_3734:
        /* <DEDUP_REMOVED lines=22> */
.L_x_3736:
[----:B------:R-:W-:Y:S05]  /*1e60*/  BSYNC.RECONVERGENT B0 ;  /* 0x0000000000007941 */ /* 0x000fea0003800200 */
.L_x_3735:
[----:B------:R-:W-:Y:S01]  /*1e70*/  IMAD.SHL.U32 R0, R0, 0x100000, RZ ;  /* 0x0010000000007824 */ /* 0x000fe200078e00ff */
[----:B------:R-:W-:-:S04]  /*1e80*/  LEA R3, R3, 0x3b800000, 0x17 ;  /* 0x3b80000003037811 */ /* 0x000fc800078eb8ff */
[----:B------:R-:W-:-:S05]  /*1e90*/  LOP3.LUT R0, R3, R0, R7, 0xfe, !PT ;  /* 0x0000000003007212 */ /* 0x000fca00078efe07 */
[----:B------:R-:W-:-:S04]  /*1ea0*/  FMUL.FTZ R0, R0, 1 ;  /* 0x3f80000000007820 */ /* 0x000fc80000410000 */
[----:B------:R4:W0:Y:S02]  /*1eb0*/  F2F.F64.F32 R24, R0 ;  /* 0x0000000000187310 */ /* 0x0008240000201800 */
[----:B0---4-:R-:W-:Y:S05]  /*1ec0*/  BRA `(.L_x_3720) ;  /* 0x0000000400287947 */ /* 0x011fea0003800000 */
.L_x_3733:
        /* <DEDUP_REMOVED lines=22> */
.L_x_3738:
[----:B------:R-:W-:Y:S05]  /*2030*/  BSYNC.RECONVERGENT B0 ;  /* 0x0000000000007941 */ /* 0x000fea0003800200 */
.L_x_3737:
[----:B------:R-:W-:Y:S01]  /*2040*/  IMAD.SHL.U32 R0, R0, 0x200000, RZ ;  /* 0x0020000000007824 */ /* 0x000fe200078e00ff */
[----:B------:R-:W-:-:S04]  /*2050*/  LEA R3, R3, 0x37800000, 0x17 ;  /* 0x3780000003037811 */ /* 0x000fc800078eb8ff */
[----:B------:R-:W-:-:S05]  /*2060*/  LOP3.LUT R0, R3, R0, R7, 0xfe, !PT ;  /* 0x0000000003007212 */ /* 0x000fca00078efe07 */
[----:B------:R-:W-:-:S04]  /*2070*/  FMUL.FTZ R0, R0, 1 ;  /* 0x3f80000000007820 */ /* 0x000fc80000410000 */
[----:B------:R4:W0:Y:S02]  /*2080*/  F2F.F64.F32 R24, R0 ;  /* 0x0000000000187310 */ /* 0x0008240000201800 */
[----:B0---4-:R-:W-:Y:S05]  /*2090*/  BRA `(.L_x_3720) ;  /* 0x0000000000b47947 */ /* 0x011fea0003800000 */
.L_x_3732:
[----:B------:R-:W-:-:S09]  /*20a0*/  UISETP.NE.AND UP0, UPT, UR4, 0x1c, UPT ;  /* 0x0000001c0400788c */ /* 0x000fd2000bf05270 */
[----:B------:R-:W-:Y:S05]  /*20b0*/  BRA.U !UP0, `(.L_x_3739) ;  /* 0x0000000108a07547 */ /* 0x000fea000b800000 */
[----:B------:R-:W-:-:S09]  /*20c0*/  UISETP.NE.AND UP0, UPT, UR4, 0x1d, UPT ;  /* 0x0000001d0400788c */ /* 0x000fd2000bf05270 */
[----:B------:R-:W-:Y:S05]  /*20d0*/  BRA.U !UP0, `(.L_x_3740) ;  /* 0x0000000108887547 */ /* 0x000fea000b800000 */
[----:B------:R-:W-:-:S09]  /*20e0*/  UISETP.NE.AND UP0, UPT, UR4, 0x2c, UPT ;  /* 0x0000002c0400788c */ /* 0x000fd2000bf05270 */
[----:B------:R-:W-:Y:S05]  /*20f0*/  BRA.U UP0, `(.L_x_3719) ;  /* 0x0000000100347547 */ /* 0x000fea000b800000 */
        /* <DEDUP_REMOVED lines=13> */
.L_x_3719:
        /* <DEDUP_REMOVED lines=16> */
.L_x_3741:
[----:B------:R-:W-:Y:S02]  /*22d0*/  CS2R R24, SRZ ;  /* 0x0000000000187805 */ /* 0x000fe4000001ff00 */
[----:B------:R-:W-:Y:S01]  /*22e0*/  CS2R R26, SRZ ;  /* 0x00000000001a7805 */ /* 0x000fe2000001ff00 */
[----:B------:R-:W-:Y:S06]  /*22f0*/  BRA `(.L_x_3720) ;  /* 0x00000000001c7947 */ /* 0x000fec0003800000 */
.L_x_3740:
[----:B------:R-:W2:Y:S01]  /*2300*/  LDG.E.64 R24, desc[UR36][R4.64] ;  /* 0x0000002404187981 */ /* 0x000ea2000c1e1b00 */
[----:B------:R-:W-:Y:S01]  /*2310*/  CS2R R26, SRZ ;  /* 0x00000000001a7805 */ /* 0x000fe2000001ff00 */
[----:B--2---:R-:W1:Y:S02]  /*2320*/  I2F.F64.U64 R24, R24 ;  /* 0x0000001800187312 */ /* 0x004e640000301800 */
[----:B-1----:R-:W-:Y:S05]  /*2330*/  BRA `(.L_x_3720) ;  /* 0x00000000000c7947 */ /* 0x002fea0003800000 */
.L_x_3739:
[----:B------:R-:W2:Y:S01]  /*2340*/  LDG.E R4, desc[UR36][R4.64] ;  /* 0x0000002404047981 */ /* 0x000ea2000c1e1900 */
[----:B------:R-:W-:Y:S01]  /*2350*/  CS2R R26, SRZ ;  /* 0x00000000001a7805 */ /* 0x000fe2000001ff00 */
[----:B--2---:R1:W2:Y:S06]  /*2360*/  I2F.F64.U32 R24, R4 ;  /* 0x0000000400187312 */ /* 0x0042ac0000201800 */
.L_x_3720:
[----:B------:R-:W-:Y:S05]  /*2370*/  BSYNC.RECONVERGENT B6 ;  /* 0x0000000000067941 */ /* 0x000fea0003800200 */
.L_x_3714:
[----:B------:R-:W-:-:S07]  /*2380*/  VIADD R35, R35, 0x80 ;  /* 0x0000008023237836 */ /* 0x000fce0000000000 */
.L_x_3713:
[----:B------:R-:W-:Y:S05]  /*2390*/  BSYNC.RECONVERGENT B7 ;  /* 0x0000000000077941 */ /* 0x000fea0003800200 */
.L_x_3712:
[----:B------:R-:W-:Y:S01]  /*23a0*/  ISETP.GE.AND P0, PT, R35, R32, PT ;  /* 0x000000202300720c */ /* 0x000fe20003f06270 */
[----:B------:R-:W-:Y:S01]  /*23b0*/  BSSY.RECONVERGENT B7, `(.L_x_3742) ;  /* 0x0000117000077945 */ /* 0x000fe20003800200 */
[----:B------:R-:W-:Y:S02]  /*23c0*/  CS2R R18, SRZ ;  /* 0x0000000000127805 */ /* 0x000fe4000001ff00 */
[----:B------:R-:W-:-:S09]  /*23d0*/  CS2R R16, SRZ ;  /* 0x0000000000107805 */ /* 0x000fd2000001ff00 */
[----:B------:R-:W-:Y:S05]  /*23e0*/  @P0 BRA `(.L_x_3743) ;  /* 0x00000010004c0947 */ /* 0x000fea0003800000 */
[----:B012-4-:R-:W0:Y:S01]  /*23f0*/  LDC.64 R4, c[0x0][0x3b0] ;  /* 0x0000ec00ff047b82 */ /* 0x017e220000000a00 */
        /* <DEDUP_REMOVED lines=21> */
.L_x_3748:
[----:B------:R-:W2:Y:S01]  /*2550*/  LDG.E.U8 R4, desc[UR36][R4.64] ;  /* 0x0000002404047981 */ /* 0x000ea2000c1e1100 */
[----:B------:R-:W-:Y:S01]  /*2560*/  CS2R R18, SRZ ;  /* 0x0000000000127805 */ /* 0x000fe2000001ff00 */
[----:B--2---:R0:W1:Y:S02]  /*2570*/  I2F.F64.U16 R16, R4 ;  /* 0x0000000400107312 */ /* 0x0040640000101800 */
[----:B01----:R-:W-:Y:S05]  /*2580*/  BRA `(.L_x_3750) ;  /* 0x0000000c00dc7947 */ /* 0x003fea0003800000 */
.L_x_3747:
        /* <DEDUP_REMOVED lines=10> */
.L_x_3752:
[----:B------:R-:W2:Y:S01]  /*2630*/  LDG.E R4, desc[UR36][R4.64] ;  /* 0x0000002404047981 */ /* 0x000ea2000c1e1900 */
[----:B------:R-:W-:Y:S01]  /*2640*/  CS2R R18, SRZ ;  /* 0x0000000000127805 */ /* 0x000fe2000001ff00 */
[----:B--2---:R0:W1:Y:S02]  /*2650*/  I2F.F64 R16, R4 ;  /* 0x0000000400107312 */ /* 0x0040640000201c00 */
[----:B01----:R-:W-:Y:S05]  /*2660*/  BRA `(.L_x_3750) ;  /* 0x0000000c00a47947 */ /* 0x003fea0003800000 */
.L_x_3751:
[----:B------:R-:W2:Y:S01]  /*2670*/  LDG.E.U16 R4, desc[UR36][R4.64] ;  /* 0x0000002404047981 */ /* 0x000ea2000c1e1500 */
[----:B------:R-:W-:Y:S01]  /*2680*/  CS2R R18, SRZ ;  /* 0x0000000000127805 */ /* 0x000fe2000001ff00 */
[----:B--2---:R0:W1:Y:S02]  /*2690*/  I2F.F64.S16 R16, R4 ;  /* 0x0000000400107312 */ /* 0x0040640000101c00 */
[----:B01----:R-:W-:Y:S05]  /*26a0*/  BRA `(.L_x_3750) ;  /* 0x0000000c00947947 */ /* 0x003fea0003800000 */
.L_x_3746:
        /* <DEDUP_REMOVED lines=11> */
.L_x_3754:
[----:B------:R-:W2:Y:S01]  /*2760*/  LDG.E.U16 R0, desc[UR36][R4.64] ;  /* 0x0000002404007981 */ /* 0x000ea2000c1e1500 */
[----:B------:R-:W-:Y:S01]  /*2770*/  CS2R R18, SRZ ;  /* 0x0000000000127805 */ /* 0x000fe2000001ff00 */
[----:B--2---:R-:W-:-:S05]  /*2780*/  HADD2.F32 R0, -RZ, R0.H0_H0 ;  /* 0x20000000ff007230 */ /* 0x004fca0000004100 */
[----:B------:R-:W-:-:S04]  /*2790*/  FMUL.FTZ R0, R0, 1 ;  /* 0x3f80000000007820 */ /* 0x000fc80000410000 */
[----:B------:R1:W2:Y:S02]  /*27a0*/  F2F.F64.F32 R16, R0 ;  /* 0x0000000000107310 */ /* 0x0002a40000201800 */
[----:B-12---:R-:W-:Y:S05]  /*27b0*/  BRA `(.L_x_3750) ;  /* 0x0000000c00507947 */ /* 0x006fea0003800000 */
.L_x_3753:
        /* <DEDUP_REMOVED lines=16> */
.L_x_3756:
        /* <DEDUP_REMOVED lines=10> */
[----:B------:R2:W4:Y:S02]  /*2960*/  F2F.F64.F32 R18, R0 ;  /* 0x0000000000127310 */ /* 0x0005240000201800 */
[----:B-12-4-:R-:W-:Y:S05]  /*2970*/  BRA `(.L_x_3750) ;  /* 0x0000000800e07947 */ /* 0x016fea0003800000 */
.L_x_3755:
[----:B------:R0:W5:Y:S01]  /*2980*/  LDG.E.64 R16, desc[UR36][R4.64] ;  /* 0x0000002404107981 */ /* 0x000162000c1e1b00 */
[----:B------:R-:W-:Y:S01]  /*2990*/  CS2R R18, SRZ ;  /* 0x0000000000127805 */ /* 0x000fe2000001ff00 */
[----:B------:R-:W-:Y:S06]  /*29a0*/  BRA `(.L_x_3750) ;  /* 0x0000000800d47947 */ /* 0x000fec0003800000 */
.L_x_3745:
        /* <DEDUP_REMOVED lines=14> */
.L_x_3759:
[----:B------:R1:W5:Y:S01]  /*2a90*/  LDG.E.128 R16, desc[UR36][R4.64] ;  /* 0x0000002404107981 */ /* 0x000362000c1e1d00 */
[----:B------:R-:W-:Y:S05]  /*2aa0*/  BRA `(.L_x_3750) ;  /* 0x0000000800947947 */ /* 0x000fea0003800000 */
.L_x_3758:
        /* <DEDUP_REMOVED lines=26> */
[----:B------:R2:W4:Y:S02]  /*2c50*/  F2F.F64.F32 R16, R3 ;  /* 0x0000000300107310 */ /* 0x0005240000201800 */
[----:B--2-4-:R-:W-:Y:S05]  /*2c60*/  BRA `(.L_x_3750) ;  /* 0x0000000800247947 */ /* 0x014fea0003800000 */
.L_x_3761:
        /* <DEDUP_REMOVED lines=14> */
[----:B------:R2:W4:Y:S02]  /*2d50*/  F2F.F64.F32 R16, R0 ;  /* 0x0000000000107310 */ /* 0x0005240000201800 */
[----:B--2-4-:R-:W-:Y:S05]  /*2d60*/  BRA `(.L_x_3750) ;  /* 0x0000000400e47947 */ /* 0x014fea0003800000 */
.L_x_3760:
[----:B------:R-:W2:Y:S01]  /*2d70*/  LDG.E.U16 R0, desc[UR36][R4.64] ;  /* 0x0000002404007981 */ /* 0x000ea2000c1e1500 */
[----:B------:R-:W-:Y:S01]  /*2d80*/  CS2R R18, SRZ ;  /* 0x0000000000127805 */ /* 0x000fe2000001ff00 */
[----:B--2---:R-:W-:-:S04]  /*2d90*/  IMAD.U32 R0, R0, 0x10000, RZ ;  /* 0x0001000000007824 */ /* 0x004fc800078e00ff */
[----:B------:R-:W-:-:S04]  /*2da0*/  FMUL.FTZ R0, R0, 1 ;  /* 0x3f80000000007820 */ /* 0x000fc80000410000 */
[----:B------:R2:W4:Y:S02]  /*2db0*/  F2F.F64.F32 R16, R0 ;  /* 0x0000000000107310 */ /* 0x0005240000201800 */
[----:B--2-4-:R-:W-:Y:S05]  /*2dc0*/  BRA `(.L_x_3750) ;  /* 0x0000000400cc7947 */ /* 0x014fea0003800000 */
.L_x_3757:
        /* <DEDUP_REMOVED lines=10> */
[----:B--2---:R0:W1:Y:S02]  /*2e70*/  I2F.F64.U16 R16, R4 ;  /* 0x0000000400107312 */ /* 0x0040640000101800 */
[----:B01----:R-:W-:Y:S05]  /*2e80*/  BRA `(.L_x_3750) ;  /* 0x00000004009c7947 */ /* 0x003fea0003800000 */
.L_x_3764:
        /* <DEDUP_REMOVED lines=22> */
.L_x_3766:
[----:B------:R-:W-:Y:S05]  /*2ff0*/  BSYNC.RECONVERGENT B0 ;  /* 0x0000000000007941 */ /* 0x000fea0003800200 */
.L_x_3765:
[----:B------:R-:W-:Y:S01]  /*3000*/  IMAD.SHL.U32 R0, R0, 0x100000, RZ ;  /* 0x0010000000007824 */ /* 0x000fe200078e00ff */
[----:B------:R-:W-:-:S04]  /*3010*/  LEA R3, R3, 0x3b800000, 0x17 ;  /* 0x3b80000003037811 */ /* 0x000fc800078eb8ff */
[----:B------:R-:W-:-:S05]  /*3020*/  LOP3.LUT R0, R3, R0, R7, 0xfe, !PT ;  /* 0x0000000003007212 */ /* 0x000fca00078efe07 */
[----:B------:R-:W-:-:S04]  /*3030*/  FMUL.FTZ R0, R0, 1 ;  /* 0x3f80000000007820 */ /* 0x000fc80000410000 */
[----:B------:R0:W1:Y:S02]  /*3040*/  F2F.F64.F32 R16, R0 ;  /* 0x0000000000107310 */ /* 0x0000640000201800 */
[----:B01----:R-:W-:Y:S05]  /*3050*/  BRA `(.L_x_3750) ;  /* 0x0000000400287947 */ /* 0x003fea0003800000 */
.L_x_3763:
        /* <DEDUP_REMOVED lines=22> */
.L_x_3768:
[----:B------:R-:W-:Y:S05]  /*31c0*/  BSYNC.RECONVERGENT B0 ;  /* 0x0000000000007941 */ /* 0x000fea0003800200 */
.L_x_3767:
[----:B------:R-:W-:Y:S01]  /*31d0*/  IMAD.SHL.U32 R0, R0, 0x200000, RZ ;  /* 0x0020000000007824 */ /* 0x000fe200078e00ff */
[----:B------:R-:W-:-:S04]  /*31e0*/  LEA R3, R3, 0x37800000, 0x17 ;  /* 0x3780000003037811 */ /* 0x000fc800078eb8ff */
[----:B------:R-:W-:-:S05]  /*31f0*/  LOP3.LUT R0, R3, R0, R7, 0xfe, !PT ;  /* 0x0000000003007212 */ /* 0x000fca00078efe07 */
[----:B------:R-:W-:-:S04]  /*3200*/  FMUL.FTZ R0, R0, 1 ;  /* 0x3f80000000007820 */ /* 0x000fc80000410000 */
[----:B------:R0:W1:Y:S02]  /*3210*/  F2F.F64.F32 R16, R0 ;  /* 0x0000000000107310 */ /* 0x0000640000201800 */
[----:B01----:R-:W-:Y:S05]  /*3220*/  BRA `(.L_x_3750) ;  /* 0x0000000000b47947 */ /* 0x003fea0003800000 */
.L_x_3762:
        /* <DEDUP_REMOVED lines=19> */
.L_x_3749:
        /* <DEDUP_REMOVED lines=16> */
.L_x_3771:
[----:B------:R-:W-:Y:S02]  /*3460*/  CS2R R16, SRZ ;  /* 0x0000000000107805 */ /* 0x000fe4000001ff00 */
[----:B------:R-:W-:Y:S01]  /*3470*/  CS2R R18, SRZ ;  /* 0x0000000000127805 */ /* 0x000fe2000001ff00 */
[----:B------:R-:W-:Y:S06]  /*3480*/  BRA `(.L_x_3750) ;  /* 0x00000000001c7947 */ /* 0x000fec0003800000 */
.L_x_3770:
[----:B------:R-:W2:Y:S01]  /*3490*/  LDG.E.64 R16, desc[UR36][R4.64] ;  /* 0x0000002404107981 */ /* 0x000ea2000c1e1b00 */
[----:B------:R-:W-:Y:S01]  /*34a0*/  CS2R R18, SRZ ;  /* 0x0000000000127805 */ /* 0x000fe2000001ff00 */
[----:B--2---:R-:W0:Y:S02]  /*34b0*/  I2F.F64.U64 R16, R16 ;  /* 0x0000001000107312 */ /* 0x004e240000301800 */
[----:B0-----:R-:W-:Y:S05]  /*34c0*/  BRA `(.L_x_3750) ;  /* 0x00000000000c7947 */ /* 0x001fea0003800000 */
.L_x_3769:
[----:B------:R-:W2:Y:S01]  /*34d0*/  LDG.E R4, desc[UR36][R4.64] ;  /* 0x0000002404047981 */ /* 0x000ea2000c1e1900 */
[----:B------:R-:W-:Y:S01]  /*34e0*/  CS2R R18, SRZ ;  /* 0x0000000000127805 */ /* 0x000fe2000001ff00 */
[----:B--2---:R2:W4:Y:S06]  /*34f0*/  I2F.F64.U32 R16, R4 ;  /* 0x0000000400107312 */ /* 0x00452c0000201800 */
.L_x_3750:
[----:B------:R-:W-:Y:S05]  /*3500*/  BSYNC.RECONVERGENT B6 ;  /* 0x0000000000067941 */ /* 0x000fea0003800200 */
.L_x_3744:
[----:B------:R-:W-:-:S07]  /*3510*/  VIADD R35, R35, 0x80 ;  /* 0x0000008023237836 */ /* 0x000fce0000000000 */
.L_x_3743:
[----:B------:R-:W-:Y:S05]  /*3520*/  BSYNC.RECONVERGENT B7 ;  /* 0x0000000000077941 */ /* 0x000fea0003800200 */
.L_x_3742:
        /* <DEDUP_REMOVED lines=25> */
.L_x_3777:
[----:B------:R-:W2:Y:S02]  /*36c0*/  LDG.E.U8 R4, desc[UR36][R4.64] ;  /* 0x0000002404047981 */ /* 0x000ea4000c1e1100 */
[----:B--2---:R0:W1:Y:S02]  /*36d0*/  I2F.F64.U16 R20, R4 ;  /* 0x0000000400147312 */ /* 0x0040640000101800 */
[----:B01----:R-:W-:Y:S05]  /*36e0*/  BRA `(.L_x_3773) ;  /* 0x0000000c00987947 */ /* 0x003fea0003800000 */
.L_x_3776:
        /* <DEDUP_REMOVED lines=9> */
.L_x_3780:
[----:B------:R-:W2:Y:S02]  /*3780*/  LDG.E R4, desc[UR36][R4.64] ;  /* 0x0000002404047981 */ /* 0x000ea4000c1e1900 */
[----:B--2---:R0:W1:Y:S02]  /*3790*/  I2F.F64 R20, R4 ;  /* 0x0000000400147312 */ /* 0x0040640000201c00 */
[----:B01----:R-:W-:Y:S05]  /*37a0*/  BRA `(.L_x_3773) ;  /* 0x0000000c00687947 */ /* 0x003fea0003800000 */
.L_x_3779:
[----:B------:R-:W2:Y:S02]  /*37b0*/  LDG.E.U16 R4, desc[UR36][R4.64] ;  /* 0x0000002404047981 */ /* 0x000ea4000c1e1500 */
[----:B--2---:R0:W1:Y:S02]  /*37c0*/  I2F.F64.S16 R20, R4 ;  /* 0x0000000400147312 */ /* 0x0040640000101c00 */
[----:B01----:R-:W-:Y:S05]  /*37d0*/  BRA `(.L_x_3773) ;  /* 0x0000000c005c7947 */ /* 0x003fea0003800000 */
.L_x_3775:
        /* <DEDUP_REMOVED lines=10> */
.L_x_3782:
[----:B------:R-:W2:Y:S02]  /*3880*/  LDG.E.U16 R0, desc[UR36][R4.64] ;  /* 0x0000002404007981 */ /* 0x000ea4000c1e1500 */
[----:B--2---:R-:W-:-:S05]  /*3890*/  HADD2.F32 R0, -RZ, R0.H0_H0 ;  /* 0x20000000ff007230 */ /* 0x004fca0000004100 */
[----:B------:R-:W-:-:S04]  /*38a0*/  FMUL.FTZ R0, R0, 1 ;  /* 0x3f80000000007820 */ /* 0x000fc80000410000 */
[----:B------:R0:W1:Y:S02]  /*38b0*/  F2F.F64.F32 R20, R0 ;  /* 0x0000000000147310 */ /* 0x0000640000201800 */
[----:B01----:R-:W-:Y:S05]  /*38c0*/  BRA `(.L_x_3773) ;  /* 0x0000000c00207947 */ /* 0x003fea0003800000 */
.L_x_3781:
        /* <DEDUP_REMOVED lines=16> */
.L_x_3784:
        /* <DEDUP_REMOVED lines=12> */
.L_x_3783:
[----:B------:R0:W5:Y:S01]  /*3a90*/  LDG.E.64 R20, desc[UR36][R4.64] ;  /* 0x0000002404147981 */ /* 0x000162000c1e1b00 */
[----:B------:R-:W-:Y:S05]  /*3aa0*/  BRA `(.L_x_3773) ;  /* 0x0000000800a87947 */ /* 0x000fea0003800000 */
.L_x_3774:
        /* <DEDUP_REMOVED lines=13> */
.L_x_3787:
[----:B------:R0:W5:Y:S01]  /*3b80*/  LDG.E.128 R20, desc[UR36][R4.64] ;  /* 0x0000002404147981 */ /* 0x000162000c1e1d00 */
[----:B------:R-:W-:Y:S05]  /*3b90*/  BRA `(.L_x_3773) ;  /* 0x00000008006c7947 */ /* 0x000fea0003800000 */
.L_x_3786:
        /* <DEDUP_REMOVED lines=27> */
.L_x_3789:
        /* <DEDUP_REMOVED lines=13> */
[----:B------:R0:W1:Y:S02]  /*3e20*/  F2F.F64.F32 R20, R0 ;  /* 0x0000000000147310 */ /* 0x0000640000201800 */
[----:B01----:R-:W-:Y:S05]  /*3e30*/  BRA `(.L_x_3773) ;  /* 0x0000000400c47947 */ /* 0x003fea0003800000 */
.L_x_3788:
[----:B------:R-:W2:Y:S02]  /*3e40*/  LDG.E.U16 R0, desc[UR36][R4.64] ;  /* 0x0000002404007981 */ /* 0x000ea4000c1e1500 */
[----:B--2---:R-:W-:-:S04]  /*3e50*/  IMAD.U32 R0, R0, 0x10000, RZ ;  /* 0x0001000000007824 */ /* 0x004fc800078e00ff */
[----:B------:R-:W-:-:S04]  /*3e60*/  FMUL.FTZ R0, R0, 1 ;  /* 0x3f80000000007820 */ /* 0x000fc80000410000 */
[----:B------:R0:W1:Y:S02]  /*3e70*/  F2F.F64.F32 R20, R0 ;  /* 0x0000000000147310 */ /* 0x0000640000201800 */
[----:B01----:R-:W-:Y:S05]  /*3e80*/  BRA `(.L_x_3773) ;  /* 0x0000000400b07947 */ /* 0x003fea0003800000 */
.L_x_3785:
        /* <DEDUP_REMOVED lines=9> */
[----:B--2---:R0:W1:Y:S02]  /*3f20*/  I2F.F64.U16 R20, R4 ;  /* 0x0000000400147312 */ /* 0x0040640000101800 */
[----:B01----:R-:W-:Y:S05]  /*3f30*/  BRA `(.L_x_3773) ;  /* 0x0000000400847947 */ /* 0x003fea0003800000 */
.L_x_3792:
        /* <DEDUP_REMOVED lines=21> */
.L_x_3794:
[----:B------:R-:W-:Y:S05]  /*4090*/  BSYNC.RECONVERGENT B0 ;  /* 0x0000000000007941 */ /* 0x000fea0003800200 */
.L_x_3793:
[----:B------:R-:W-:Y:S01]  /*40a0*/  IMAD.SHL.U32 R0, R0, 0x100000, RZ ;  /* 0x0010000000007824 */ /* 0x000fe200078e00ff */
[----:B------:R-:W-:-:S04]  /*40b0*/  LEA R3, R3, 0x3b800000, 0x17 ;  /* 0x3b80000003037811 */ /* 0x000fc800078eb8ff */
[----:B------:R-:W-:-:S05]  /*40c0*/  LOP3.LUT R0, R3, R0, R7, 0xfe, !PT ;  /* 0x0000000003007212 */ /* 0x000fca00078efe07 */
[----:B------:R-:W-:-:S04]  /*40d0*/  FMUL.FTZ R0, R0, 1 ;  /* 0x3f80000000007820 */ /* 0x000fc80000410000 */
[----:B------:R0:W1:Y:S02]  /*40e0*/  F2F.F64.F32 R20, R0 ;  /* 0x0000000000147310 */ /* 0x0000640000201800 */
[----:B01----:R-:W-:Y:S05]  /*40f0*/  BRA `(.L_x_3773) ;  /* 0x0000000400147947 */ /* 0x003fea0003800000 */
.L_x_3791:
        /* <DEDUP_REMOVED lines=21> */
.L_x_3796:
[----:B------:R-:W-:Y:S05]  /*4250*/  BSYNC.RECONVERGENT B0 ;  /* 0x0000000000007941 */ /* 0x000fea0003800200 */
.L_x_3795:
[----:B------:R-:W-:Y:S01]  /*4260*/  IMAD.SHL.U32 R0, R0, 0x200000, RZ ;  /* 0x0020000000007824 */ /* 0x000fe200078e00ff */
[----:B------:R-:W-:-:S04]  /*4270*/  LEA R3, R3, 0x37800000, 0x17 ;  /* 0x3780000003037811 */ /* 0x000fc800078eb8ff */
[----:B------:R-:W-:-:S05]  /*4280*/  LOP3.LUT R0, R3, R0, R7, 0xfe, !PT ;  /* 0x0000000003007212 */ /* 0x000fca00078efe07 */
[----:B------:R-:W-:-:S04]  /*4290*/  FMUL.FTZ R0, R0, 1 ;  /* 0x3f80000000007820 */ /* 0x000fc80000410000 */
[----:B------:R0:W1:Y:S02]  /*42a0*/  F2F.F64.F32 R20, R0 ;  /* 0x0000000000147310 */ /* 0x0000640000201800 */
[----:B01----:R-:W-:Y:S05]  /*42b0*/  BRA `(.L_x_3773) ;  /* 0x0000000000a47947 */ /* 0x003fea0003800000 */
.L_x_3790:
        /* <DEDUP_REMOVED lines=18> */
.L_x_3778:
        /* <DEDUP_REMOVED lines=16> */
.L_x_3799:
[----:B------:R-:W-:Y:S01]  /*44e0*/  CS2R R20, SRZ ;  /* 0x0000000000147805 */ /* 0x000fe2000001ff00 */
[----:B------:R-:W-:Y:S06]  /*44f0*/  BRA `(.L_x_3773) ;  /* 0x0000000000147947 */ /* 0x000fec0003800000 */
.L_x_3798:
[----:B------:R-:W2:Y:S02]  /*4500*/  LDG.E.64 R20, desc[UR36][R4.64] ;  /* 0x0000002404147981 */ /* 0x000ea4000c1e1b00 */
[----:B--2---:R-:W0:Y:S02]  /*4510*/  I2F.F64.U64 R20, R20 ;  /* 0x0000001400147312 */ /* 0x004e240000301800 */
[----:B0-----:R-:W-:Y:S05]  /*4520*/  BRA `(.L_x_3773) ;  /* 0x0000000000087947 */ /* 0x001fea0003800000 */
.L_x_3797:
[----:B------:R-:W2:Y:S02]  /*4530*/  LDG.E R4, desc[UR36][R4.64] ;  /* 0x0000002404047981 */ /* 0x000ea4000c1e1900 */
[----:B--2---:R0:W1:Y:S02]  /*4540*/  I2F.F64.U32 R20, R4 ;  /* 0x0000000400147312 */ /* 0x0040640000201800 */
.L_x_3773:
[----:B------:R-:W-:Y:S05]  /*4550*/  BSYNC.RECONVERGENT B6 ;  /* 0x0000000000067941 */ /* 0x000fea0003800200 */
.L_x_3772:
[----:B------:R-:W-:Y:S01]  /*4560*/  ISETP.GE.AND P0, PT, R33, R32, PT ;  /* 0x000000202100720c */ /* 0x000fe20003f06270 */
[----:B------:R-:W-:Y:S01]  /*4570*/  BSSY.RECONVERGENT B0, `(.L_x_3800) ;  /* 0x000002a000007945 */ /* 0x000fe20003800200 */
[----:B------:R-:W-:Y:S02]  /*4580*/  CS2R R6, SRZ ;  /* 0x0000000000067805 */ /* 0x000fe4000001ff00 */
[----:B012-4-:R-:W-:-:S09]  /*4590*/  CS2R R4, SRZ ;  /* 0x0000000000047805 */ /* 0x017fd2000001ff00 */
[----:B------:R-:W-:Y:S05]  /*45a0*/  @P0 BRA `(.L_x_3801) ;  /* 0x0000000000980947 */ /* 0x000fea0003800000 */
[----:B------:R-:W0:Y:S01]  /*45b0*/  LDC.64 R6, c[0x0][0x398] ;  /* 0x0000e600ff067b82 */ /* 0x000e220000000a00 */
[----:B------:R-:W1:Y:S01]  /*45c0*/  LDCU.64 UR4, c[0x0][0x388] ;  /* 0x00007100ff0477ac */ /* 0x000e620008000a00 */
[----:B---3-5:R-:W0:Y:S06]  /*45d0*/  DSETP.NEU.AND P5, PT, R28, -INF , PT ;  /* 0xfff000001c00742a */ /* 0x028e2c0003fad000 */
[----:B------:R-:W2:Y:S01]  /*45e0*/  LDC.64 R4, c[0x0][0x390] ;  /* 0x0000e400ff047b82 */ /* 0x000ea20000000a00 */
[----:B0-----:R-:W-:-:S15]  /*45f0*/  FSEL R3, R28, R6, P5 ;  /* 0x000000061c037208 */ /* 0x001fde0002800000 */
[----:B------:R-:W-:-:S15]  /*4600*/  NOP ;  /* 0x0000000000007918 */ /* 0x000fde0000000000 */
[----:B------:R-:W-:-:S15]  /*4610*/  NOP ;  /* 0x0000000000007918 */ /* 0x000fde0000000000 */
[----:B------:R-:W-:-:S12]  /*4620*/  NOP ;  /* 0x0000000000007918 */ /* 0x000fd80000000000 */
[----:B------:R-:W-:-:S15]  /*4630*/  DSETP.NAN.AND P1, PT, R28, R28, PT ;  /* 0x0000001c1c00722a */ /* 0x000fde0003f28000 */
[----:B------:R-:W-:-:S15]  /*4640*/  NOP ;  /* 0x0000000000007918 */ /* 0x000fde0000000000 */
[----:B------:R-:W-:-:S15]  /*4650*/  NOP ;  /* 0x0000000000007918 */ /* 0x000fde0000000000 */
[----:B------:R-:W-:-:S15]  /*4660*/  NOP ;  /* 0x0000000000007918 */ /* 0x000fde0000000000 */
[----:B------:R-:W-:-:S04]  /*4670*/  NOP ;  /* 0x0000000000007918 */ /* 0x000fc80000000000 */
[----:B------:R0:W2:Y:S02]  /*4680*/  DSETP.NEU.AND P4, PT, R28, +INF , PT ;  /* 0x7ff000001c00742a */ /* 0x0000a40003f8d000 */
[----:B0-----:R-:W-:Y:S02]  /*4690*/  FSEL R28, R29, R7, P5 ;  /* 0x000000071d1c7208 */ /* 0x001fe40002800000 */
[----:B--2---:R-:W-:Y:S02]  /*46a0*/  FSEL R0, R3, R4, P4 ;  /* 0x0000000403007208 */ /* 0x004fe40002000000 */
[----:B------:R-:W-:Y:S02]  /*46b0*/  FSEL R3, R28, R5, P4 ;  /* 0x000000051c037208 */ /* 0x000fe40002000000 */
[----:B-1----:R-:W-:Y:S02]  /*46c0*/  FSEL R0, R0, UR4, !P1 ;  /* 0x0000000400007c08 */ /* 0x002fe4000c800000 */
[----:B------:R-:W-:-:S15]  /*46d0*/  FSEL R3, R3, UR5, !P1 ;  /* 0x0000000503037c08 */ /* 0x000fde000c800000 */
[----:B------:R-:W-:-:S15]  /*46e0*/  NOP ;  /* 0x0000000000007918 */ /* 0x000fde0000000000 */
[----:B------:R-:W-:-:S15]  /*46f0*/  NOP ;  /* 0x0000000000007918 */ /* 0x000fde0000000000 */
[----:B------:R-:W-:-:S09]  /*4700*/  NOP ;  /* 0x0000000000007918 */ /* 0x000fd20000000000 */
        /* <DEDUP_REMOVED lines=11> */
[----:B------:R-:W0:Y:S02]  /*47c0*/  DSETP.NAN.AND P4, PT, R30, R30, PT ;  /* 0x0000001e1e00722a */ /* 0x000e240003f88000 */
[----:B0-----:R-:W-:Y:S01]  /*47d0*/  FSEL R6, R4, UR4, !P4 ;  /* 0x0000000404067c08 */ /* 0x001fe2000e000000 */
[----:B------:R-:W-:Y:S01]  /*47e0*/  IMAD.MOV.U32 R4, RZ, RZ, R0 ;  /* 0x000000ffff047224 */ /* 0x000fe200078e0000 */
[----:B------:R-:W-:Y:S01]  /*47f0*/  FSEL R7, R5, UR5, !P4 ;  /* 0x0000000505077c08 */ /* 0x000fe2000e000000 */
[----:B------:R-:W-:-:S07]  /*4800*/  IMAD.MOV.U32 R5, RZ, RZ, R3 ;  /* 0x000000ffff057224 */ /* 0x000fce00078e0003 */
.L_x_3801:
[----:B------:R-:W-:Y:S05]  /*4810*/  BSYNC.RECONVERGENT B0 ;  /* 0x0000000000007941 */ /* 0x000fea0003800200 */
.L_x_3800:
[----:B------:R-:W-:Y:S01]  /*4820*/  VIADD R35, R33, 0x80 ;  /* 0x0000008021237836 */ /* 0x000fe20000000000 */
[----:B------:R-:W-:Y:S01]  /*4830*/  BSSY.RECONVERGENT B0, `(.L_x_3802) ;  /* 0x0000029000007945 */ /* 0x000fe20003800200 */
[----:B-----5:R-:W-:Y:S02]  /*4840*/  CS2R R30, SRZ ;  /* 0x00000000001e7805 */ /* 0x020fe4000001ff00 */
[----:B---3--:R-:W-:Y:S02]  /*4850*/  CS2R R28, SRZ ;  /* 0x00000000001c7805 */ /* 0x008fe4000001ff00 */
[----:B------:R-:W-:-:S13]  /*4860*/  ISETP.GE.AND P1, PT, R35, R32, PT ;  /* 0x000000202300720c */ /* 0x000fda0003f26270 */
[----:B------:R-:W-:Y:S05]  /*4870*/  @P1 BRA `(.L_x_3803) ;  /* 0x0000000000901947 */ /* 0x000fea0003800000 */
[----:B------:R-:W0:Y:S01]  /*4880*/  LDC.64 R10, c[0x0][0x398] ;  /* 0x0000e600ff0a7b82 */ /* 0x000e220000000a00 */
[----:B------:R-:W1:Y:S01]  /*4890*/  LDCU.64 UR4, c[0x0][0x388] ;  /* 0x00007100ff0477ac */ /* 0x000e620008000a00 */
[----:B------:R-:W0:Y:S06]  /*48a0*/  DSETP.NEU.AND P5, PT, R24, -INF , PT ;  /* 0xfff000001800742a */ /* 0x000e2c0003fad000 */
        /* <DEDUP_REMOVED lines=31> */
[----:B0-----:R-:W-:Y:S02]  /*4aa0*/  FSEL R30, R8, UR4, !P4 ;  /* 0x00000004081e7c08 */ /* 0x001fe4000e000000 */
[----:B------:R-:W-:-:S07]  /*4ab0*/  FSEL R31, R9, UR5, !P4 ;  /* 0x00000005091f7c08 */ /* 0x000fce000e000000 */
.L_x_3803:
[----:B------:R-:W-:Y:S05]  /*4ac0*/  BSYNC.RECONVERGENT B0 ;  /* 0x0000000000007941 */ /* 0x000fea0003800200 */
.L_x_3802:
[----:B------:R-:W-:Y:S01]  /*4ad0*/  VIADD R3, R33, 0x100 ;  /* 0x0000010021037836 */ /* 0x000fe20000000000 */
[----:B------:R-:W-:Y:S01]  /*4ae0*/  BSSY.RECONVERGENT B0, `(.L_x_3804) ;  /* 0x0000029000007945 */ /* 0x000fe20003800200 */
[----:B------:R-:W-:Y:S02]  /*4af0*/  CS2R R26, SRZ ;  /* 0x00000000001a7805 */ /* 0x000fe4000001ff00 */
[----:B------:R-:W-:Y:S02]  /*4b00*/  CS2R R24, SRZ ;  /* 0x0000000000187805 */ /* 0x000fe4000001ff00 */
        /* <DEDUP_REMOVED lines=38> */
.L_x_3805:
[----:B------:R-:W-:Y:S05]  /*4d70*/  BSYNC.RECONVERGENT B0 ;  /* 0x0000000000007941 */ /* 0x000fea0003800200 */
.L_x_3804:
        /* <DEDUP_REMOVED lines=42> */
.L_x_3807:
[----:B------:R-:W-:Y:S05]  /*5020*/  BSYNC.RECONVERGENT B0 ;  /* 0x0000000000007941 */ /* 0x000fea0003800200 */
.L_x_3806:
[----:B------:R-:W0:Y:S01]  /*5030*/  LDC.U8 R22, c[0x0][0x3c4] ;  /* 0x0000f100ff167b82 */ /* 0x000e220000000000 */
        /* <DEDUP_REMOVED lines=20> */
[----:B------:R-:W0:Y:S01]  /*5180*/  F2I.F64.TRUNC R5, R4 ;  /* 0x0000000400057311 */ /* 0x000e22000030d100 */
[----:B------:R-:W-:Y:S01]  /*5190*/  IMAD.MOV.U32 R33, RZ, RZ, R35 ;  /* 0x000000ffff217224 */ /* 0x000fe200078e0023 */
[----:B0-----:R0:W-:Y:S01]  /*51a0*/  STG.E.U8 desc[UR36][R8.64], R5 ;  /* 0x0000000508007986 */ /* 0x0011e2000c101124 */
[----:B------:R-:W-:Y:S05]  /*51b0*/  BRA `(.L_x_3809) ;  /* 0x0000001400407947 */ /* 0x000fea0003800000 */
.L_x_3813:
[----:B------:R-:W0:Y:S01]  /*51c0*/  F2I.S64.F64.TRUNC R4, R4 ;  /* 0x0000000400047311 */ /* 0x000e22000030d900 */
[----:B------:R-:W-:Y:S02]  /*51d0*/  IMAD.MOV.U32 R33, RZ, RZ, R35 ;  /* 0x000000ffff217224 */ /* 0x000fe400078e0023 */
[----:B0-----:R-:W-:-:S05]  /*51e0*/  IMAD.MOV.U32 R3, RZ, RZ, R4 ;  /* 0x000000ffff037224 */ /* 0x001fca00078e0004 */
[----:B------:R4:W-:Y:S01]  /*51f0*/  STG.E.U8 desc[UR36][R8.64], R3 ;  /* 0x0000000308007986 */ /* 0x0009e2000c101124 */
[----:B------:R-:W-:Y:S05]  /*5200*/  BRA `(.L_x_3809) ;  /* 0x00000014002c7947 */ /* 0x000fea0003800000 */
.L_x_3812:
[----:B------:R-:W-:-:S13]  /*5210*/  ISETP.NE.AND P0, PT, R0, 0x2, PT ;  /* 0x000000020000780c */ /* 0x000fda0003f05270 */
[----:B------:R-:W-:Y:S05]  /*5220*/  @!P0 BRA `(.L_x_3815) ;  /* 0x0000000000308947 */ /* 0x000fea0003800000 */
[----:B------:R-:W-:-:S13]  /*5230*/  ISETP.NE.AND P0, PT, R0, 0x3, PT ;  /* 0x000000030000780c */ /* 0x000fda0003f05270 */
[----:B------:R-:W-:Y:S05]  /*5240*/  @!P0 BRA `(.L_x_3816) ;  /* 0x0000000000188947 */ /* 0x000fea0003800000 */
[----:B------:R-:W-:-:S13]  /*5250*/  ISETP.NE.AND P0, PT, R0, 0x4, PT ;  /* 0x000000040000780c */ /* 0x000fda0003f05270 */
[----:B------:R-:W-:Y:S05]  /*5260*/  @P0 BRA `(.L_x_3814) ;  /* 0x00000010004c0947 */ /* 0x000fea0003800000 */
[----:B------:R-:W0:Y:S01]  /*5270*/  F2I.S64.F64.TRUNC R4, R4 ;  /* 0x0000000400047311 */ /* 0x000e22000030d900 */
[----:B------:R-:W-:Y:S01]  /*5280*/  IMAD.MOV.U32 R33, RZ, RZ, R35 ;  /* 0x000000ffff217224 */ /* 0x000fe200078e0023 */
[----:B0-----:R2:W-:Y:S01]  /*5290*/  STG.E.64 desc[UR36][R8.64], R4 ;  /* 0x0000000408007986 */ /* 0x0015e2000c101b24 */
[----:B------:R-:W-:Y:S05]  /*52a0*/  BRA `(.L_x_3809) ;  /* 0x0000001400047947 */ /* 0x000fea0003800000 */
.L_x_3816:
[----:B------:R-:W0:Y:S01]  /*52b0*/  F2I.F64.TRUNC R5, R4 ;  /* 0x0000000400057311 */ /* 0x000e22000030d100 */
[----:B------:R-:W-:Y:S01]  /*52c0*/  IMAD.MOV.U32 R33, RZ, RZ, R35 ;  /* 0x000000ffff217224 */ /* 0x000fe200078e0023 */
[----:B0-----:R3:W-:Y:S01]  /*52d0*/  STG.E desc[UR36][R8.64], R5 ;  /* 0x0000000508007986 */ /* 0x0017e2000c101924 */
[----:B------:R-:W-:Y:S05]  /*52e0*/  BRA `(.L_x_3809) ;  /* 0x0000001000f47947 */ /* 0x000fea0003800000 */
.L_x_3815:
[----:B------:R-:W0:Y:S01]  /*52f0*/  F2I.F64.TRUNC R5, R4 ;  /* 0x0000000400057311 */ /* 0x000e22000030d100 */
[----:B------:R-:W-:Y:S01]  /*5300*/  IMAD.MOV.U32 R33, RZ, RZ, R35 ;  /* 0x000000ffff217224 */ /* 0x000fe200078e0023 */
[----:B0-----:R1:W-:Y:S01]  /*5310*/  STG.E.U16 desc[UR36][R8.64], R5 ;  /* 0x0000000508007986 */ /* 0x0013e2000c101524 */
[----:B------:R-:W-:Y:S05]  /*5320*/  BRA `(.L_x_3809) ;  /* 0x0000001000e47947 */ /* 0x000fea0003800000 */
.L_x_3811:
        /* <DEDUP_REMOVED lines=18> */
.L_x_3818:
        /* <DEDUP_REMOVED lines=13> */
.L_x_3817:
        /* <DEDUP_REMOVED lines=15> */
[----:B0-----:R-:W-:-:S15]  /*5610*/  @!P1 FMUL R10, R10, 1.175494350822287508e-38 ;  /* 0x008000000a0a9820 */ /* 0x001fde0000400000 */
[----:B------:R-:W-:-:S15]  /*5620*/  NOP ;  /* 0x0000000000007918 */ /* 0x000fde0000000000 */
[----:B------:R-:W-:-:S15]  /*5630*/  NOP ;  /* 0x0000000000007918 */ /* 0x000fde0000000000 */
[----:B------:R-:W-:-:S15]  /*5640*/  NOP ;  /* 0x0000000000007918 */ /* 0x000fde0000000000 */
[----:B------:R-:W-:-:S01]  /*5650*/  NOP ;  /* 0x0000000000007918 */ /* 0x000fc20000000000 */
        /* <DEDUP_REMOVED lines=9> */
.L_x_3820:
        /* <DEDUP_REMOVED lines=24> */
.L_x_3819:
[----:B------:R0:W-:Y:S01]  /*5870*/  STG.E.64 desc[UR36][R8.64], R4 ;  /* 0x0000000408007986 */ /* 0x0001e2000c101b24 */
[----:B------:R-:W-:Y:S01]  /*5880*/  IMAD.MOV.U32 R33, RZ, RZ, R35 ;  /* 0x000000ffff217224 */ /* 0x000fe200078e0023 */
[----:B------:R-:W-:Y:S06]  /*5890*/  BRA `(.L_x_3809) ;  /* 0x0000000c00887947 */ /* 0x000fec0003800000 */
.L_x_3810:
        /* <DEDUP_REMOVED lines=8> */
[----:B------:R-:W0:Y:S01]  /*5920*/  DSETP.NEU.AND P0, PT, R6, RZ, PT ;  /* 0x000000ff0600722a */ /* 0x000e220003f0d000 */
[----:B------:R-:W-:-:S15]  /*5930*/  IMAD.MOV.U32 R33, RZ, RZ, R35 ;  /* 0x000000ffff217224 */ /* 0x000fde00078e0023 */
[----:B------:R-:W-:-:S15]  /*5940*/  NOP ;  /* 0x0000000000007918 */ /* 0x000fde0000000000 */
[----:B------:R-:W-:-:S15]  /*5950*/  NOP ;  /* 0x0000000000007918 */ /* 0x000fde0000000000 */
[----:B------:R-:W-:-:S15]  /*5960*/  NOP ;  /* 0x0000000000007918 */ /* 0x000fde0000000000 */
[----:B------:R-:W-:-:S03]  /*5970*/  NOP ;  /* 0x0000000000007918 */ /* 0x000fc60000000000 */
[----:B0-----:R-:W0:Y:S02]  /*5980*/  DSETP.NEU.OR P0, PT, R4, RZ, P0 ;  /* 0x000000ff0400722a */ /* 0x001e24000070d400 */
[----:B0-----:R-:W-:-:S05]  /*5990*/  SEL R3, RZ, 0x1, !P0 ;  /* 0x00000001ff037807 */ /* 0x001fca0004000000 */
[----:B------:R0:W-:Y:S01]  /*59a0*/  STG.E.U8 desc[UR36][R8.64], R3 ;  /* 0x0000000308007986 */ /* 0x0001e2000c101124 */
[----:B------:R-:W-:Y:S05]  /*59b0*/  BRA `(.L_x_3809) ;  /* 0x0000000c00407947 */ /* 0x000fea0003800000 */
.L_x_3823:
[----:B------:R0:W-:Y:S01]  /*59c0*/  STG.E.128 desc[UR36][R8.64], R4 ;  /* 0x0000000408007986 */ /* 0x0001e2000c101d24 */
[----:B------:R-:W-:Y:S01]  /*59d0*/  IMAD.MOV.U32 R33, RZ, RZ, R35 ;  /* 0x000000ffff217224 */ /* 0x000fe200078e0023 */
[----:B------:R-:W-:Y:S06]  /*59e0*/  BRA `(.L_x_3809) ;  /* 0x0000000c00347947 */ /* 0x000fec0003800000 */
.L_x_3822:
        /* <DEDUP_REMOVED lines=27> */
.L_x_3827:
[----:B------:R-:W-:Y:S05]  /*5ba0*/  BSYNC.RECONVERGENT B0 ;  /* 0x0000000000007941 */ /* 0x000fea0003800200 */
.L_x_3826:
[----:B------:R-:W-:Y:S01]  /*5bb0*/  LOP3.LUT R7, R0, 0x80, R7, 0xf8, !PT ;  /* 0x0000008000077812 */ /* 0x000fe200078ef807 */
[----:B------:R-:W-:-:S04]  /*5bc0*/  IMAD.MOV.U32 R33, RZ, RZ, R35 ;  /* 0x000000ffff217224 */ /* 0x000fc800078e0023 */
[----:B------:R0:W-:Y:S01]  /*5bd0*/  STG.E.U8 desc[UR36][R8.64], R7 ;  /* 0x0000000708007986 */ /* 0x0001e2000c101124 */
[----:B------:R-:W-:Y:S05]  /*5be0*/  BRA `(.L_x_3809) ;  /* 0x0000000800b47947 */ /* 0x000fea0003800000 */
.L_x_3825:
        /* <DEDUP_REMOVED lines=23> */
.L_x_3829:
[----:B------:R-:W-:Y:S05]  /*5d60*/  BSYNC.RECONVERGENT B0 ;  /* 0x0000000000007941 */ /* 0x000fea0003800200 */
.L_x_3828:
[----:B------:R-:W-:Y:S01]  /*5d70*/  LOP3.LUT R7, R0, 0x80, R7, 0xf8, !PT ;  /* 0x0000008000077812 */ /* 0x000fe200078ef807 */
[----:B------:R-:W-:-:S04]  /*5d80*/  IMAD.MOV.U32 R33, RZ, RZ, R35 ;  /* 0x000000ffff217224 */ /* 0x000fc800078e0023 */
[----:B------:R0:W-:Y:S01]  /*5d90*/  STG.E.U8 desc[UR36][R8.64], R7 ;  /* 0x0000000708007986 */ /* 0x0001e2000c101124 */
[----:B------:R-:W-:Y:S05]  /*5da0*/  BRA `(.L_x_3809) ;  /* 0x0000000800447947 */ /* 0x000fea0003800000 */
.L_x_3824:
        /* <DEDUP_REMOVED lines=13> */
.L_x_3821:
        /* <DEDUP_REMOVED lines=8> */
[----:B------:R-:W0:Y:S01]  /*5f00*/  F2I.U32.F64.TRUNC R5, R4 ;  /* 0x0000000400057311 */ /* 0x000e22000030d000 */
[----:B------:R-:W-:Y:S01]  /*5f10*/  IMAD.MOV.U32 R33, RZ, RZ, R35 ;  /* 0x000000ffff217224 */ /* 0x000fe200078e0023 */
[----:B0-----:R0:W-:Y:S01]  /*5f20*/  STG.E.U16 desc[UR36][R8.64], R5 ;  /* 0x0000000508007986 */ /* 0x0011e2000c101524 */
[----:B------:R-:W-:Y:S05]  /*5f30*/  BRA `(.L_x_3809) ;  /* 0x0000000400e07947 */ /* 0x000fea0003800000 */
.L_x_3832:
        /* <DEDUP_REMOVED lines=21> */
.L_x_3835:
[----:B------:R-:W-:-:S04]  /*6090*/  SHF.R.U32.HI R0, RZ, 0x14, R7 ;  /* 0x00000014ff007819 */ /* 0x000fc80000011607 */
[----:B------:R-:W-:-:S04]  /*60a0*/  LOP3.LUT R0, R0, 0x1, RZ, 0xc0, !PT ;  /* 0x0000000100007812 */ /* 0x000fc800078ec0ff */
[----:B------:R-:W-:-:S04]  /*60b0*/  IADD3 R0, PT, PT, R7, 0x487ffff, R0 ;  /* 0x0487ffff07007810 */ /* 0x000fc80007ffe000 */
[----:B------:R-:W-:-:S04]  /*60c0*/  SHF.R.U32.HI R0, RZ, 0x14, R0 ;  /* 0x00000014ff007819 */ /* 0x000fc80000011600 */
[----:B------:R-:W-:-:S07]  /*60d0*/  LOP3.LUT R3, R0, 0xff, RZ, 0xc0, !PT ;  /* 0x000000ff00037812 */ /* 0x000fce00078ec0ff */
.L_x_3836:
[----:B------:R-:W-:-:S04]  /*60e0*/  SHF.R.U32.HI R0, RZ, 0x18, R7 ;  /* 0x00000018ff007819 */ /* 0x000fc80000011607 */
[----:B------:R-:W-:-:S07]  /*60f0*/  LOP3.LUT R0, R3, 0x80, R0, 0xf8, !PT ;  /* 0x0000008003007812 */ /* 0x000fce00078ef800 */
.L_x_3834:
[----:B------:R-:W-:Y:S05]  /*6100*/  BSYNC.RECONVERGENT B0 ;  /* 0x0000000000007941 */ /* 0x000fea0003800200 */
.L_x_3833:
[----:B------:R0:W-:Y:S01]  /*6110*/  STG.E.U8 desc[UR36][R8.64], R0 ;  /* 0x0000000008007986 */ /* 0x0001e2000c101124 */
[----:B------:R-:W-:Y:S01]  /*6120*/  IMAD.MOV.U32 R33, RZ, RZ, R35 ;  /* 0x000000ffff217224 */ /* 0x000fe200078e0023 */
[----:B------:R-:W-:Y:S06]  /*6130*/  BRA `(.L_x_3809) ;  /* 0x0000000400607947 */ /* 0x000fec0003800000 */
.L_x_3831:
        /* <DEDUP_REMOVED lines=21> */
.L_x_3839:
[----:B------:R-:W-:-:S04]  /*6290*/  SHF.R.U32.HI R0, RZ, 0x15, R7 ;  /* 0x00000015ff007819 */ /* 0x000fc80000011607 */
[----:B------:R-:W-:-:S04]  /*62a0*/  LOP3.LUT R0, R0, 0x1, RZ, 0xc0, !PT ;  /* 0x0000000100007812 */ /* 0x000fc800078ec0ff */
[----:B------:R-:W-:-:S04]  /*62b0*/  IADD3 R0, PT, PT, R7, 0x88fffff, R0 ;  /* 0x088fffff07007810 */ /* 0x000fc80007ffe000 */
[----:B------:R-:W-:-:S04]  /*62c0*/  SHF.R.U32.HI R0, RZ, 0x15, R0 ;  /* 0x00000015ff007819 */ /* 0x000fc80000011600 */
[----:B------:R-:W-:-:S07]  /*62d0*/  LOP3.LUT R3, R0, 0xff, RZ, 0xc0, !PT ;  /* 0x000000ff00037812 */ /* 0x000fce00078ec0ff */
.L_x_3840:
[----:B------:R-:W-:-:S04]  /*62e0*/  SHF.R.U32.HI R0, RZ, 0x18, R7 ;  /* 0x00000018ff007819 */ /* 0x000fc80000011607 */
[----:B------:R-:W-:-:S07]  /*62f0*/  LOP3.LUT R0, R3, 0x80, R0, 0xf8, !PT ;  /* 0x0000008003007812 */ /* 0x000fce00078ef800 */
.L_x_3838:
[----:B------:R-:W-:Y:S05]  /*6300*/  BSYNC.RECONVERGENT B0 ;  /* 0x0000000000007941 */ /* 0x000fea0003800200 */
.L_x_3837:
[----:B------:R0:W-:Y:S01]  /*6310*/  STG.E.U8 desc[UR36][R8.64], R0 ;  /* 0x0000000008007986 */ /* 0x0001e2000c101124 */
[----:B------:R-:W-:Y:S01]  /*6320*/  IMAD.MOV.U32 R33, RZ, RZ, R35 ;  /* 0x000000ffff217224 */ /* 0x000fe200078e0023 */
[----:B------:R-:W-:Y:S06]  /*6330*/  BRA `(.L_x_3809) ;  /* 0x0000000000e07947 */ /* 0x000fec0003800000 */
.L_x_3830:
[----:B------:R-:W-:-:S13]  /*6340*/  ISETP.NE.AND P0, PT, R0, 0x1c, PT ;  /* 0x0000001c0000780c */ /* 0x000fda0003f05270 */
[----:B------:R-:W-:Y:S05]  /*6350*/  @!P0 BRA `(.L_x_3841) ;  /* 0x0000000000cc8947 */ /* 0x000fea0003800000 */
[----:B------:R-:W-:-:S13]  /*6360*/  ISETP.NE.AND P0, PT, R0, 0x1d, PT ;  /* 0x0000001d0000780c */ /* 0x000fda0003f05270 */
[----:B------:R-:W-:Y:S05]  /*6370*/  @!P0 BRA `(.L_x_3842) ;  /* 0x0000000000b48947 */ /* 0x000fea0003800000 */
[----:B------:R-:W-:-:S13]  /*6380*/  ISETP.NE.AND P0, PT, R0, 0x2c, PT ;  /* 0x0000002c0000780c */ /* 0x000fda0003f05270 */
[----:B------:R-:W-:Y:S05]  /*6390*/  @!P0 BRA `(.L_x_3843) ;  /* 0x0000000000488947 */ /* 0x000fea0003800000 */
.L_x_3814:
        /* <DEDUP_REMOVED lines=16> */
.L_x_3844:
[----:B------:R-:W-:Y:S01]  /*64a0*/  IMAD.MOV.U32 R33, RZ, RZ, R35 ;  /* 0x000000ffff217224 */ /* 0x000fe200078e0023 */
[----:B------:R-:W-:Y:S06]  /*64b0*/  BRA `(.L_x_3809) ;  /* 0x0000000000807947 */ /* 0x000fec0003800000 */
.L_x_3843:
        /* <DEDUP_REMOVED lines=25> */
.L_x_3842:
[----:B------:R-:W0:Y:S01]  /*6650*/  F2I.U64.F64.TRUNC R4, R4 ;  /* 0x0000000400047311 */ /* 0x000e22000030d800 */
[----:B------:R-:W-:Y:S01]  /*6660*/  IMAD.MOV.U32 R33, RZ, RZ, R35 ;  /* 0x000000ffff217224 */ /* 0x000fe200078e0023 */
[----:B0-----:R0:W-:Y:S01]  /*6670*/  STG.E.64 desc[UR36][R8.64], R4 ;  /* 0x0000000408007986 */ /* 0x0011e2000c101b24 */
[----:B------:R-:W-:Y:S05]  /*6680*/  BRA `(.L_x_3809) ;  /* 0x00000000000c7947 */ /* 0x000fea0003800000 */
.L_x_3841:
[----:B------:R-:W0:Y:S01]  /*6690*/  F2I.U32.F64.TRUNC R5, R4 ;  /* 0x0000000400057311 */ /* 0x000e22000030d000 */
[----:B------:R-:W-:Y:S01]  /*66a0*/  IMAD.MOV.U32 R33, RZ, RZ, R35 ;  /* 0x000000ffff217224 */ /* 0x000fe200078e0023 */
[----:B0-----:R0:W-:Y:S06]  /*66b0*/  STG.E desc[UR36][R8.64], R5 ;  /* 0x0000000508007986 */ /* 0x0011ec000c101924 */
.L_x_3809:
[----:B------:R-:W-:Y:S05]  /*66c0*/  BSYNC.RECONVERGENT B6 ;  /* 0x0000000000067941 */ /* 0x000fea0003800200 */
.L_x_3808:
[----:B------:R-:W-:Y:S01]  /*66d0*/  ISETP.GE.AND P0, PT, R33, R32, PT ;  /* 0x000000202100720c */ /* 0x000fe20003f06270 */
[----:B------:R-:W-:-:S12]  /*66e0*/  BSSY.RECONVERGENT B6, `(.L_x_3845) ;  /* 0x00002a8000067945 */ /* 0x000fd80003800200 */
[----:B------:R-:W-:Y:S05]  /*66f0*/  @P0 BRA `(.L_x_3846) ;  /* 0x0000002800980947 */ /* 0x000fea0003800000 */
[----:B------:R-:W4:Y:S01]  /*6700*/  LDCU UR4, c[0x0][0x3c8] ;  /* 0x00007900ff0477ac */ /* 0x000f220008000800 */
[----:B0123--:R-:W0:Y:S01]  /*6710*/  LDC.64 R4, c[0x0][0x3a8] ;  /* 0x0000ea00ff047b82 */ /* 0x00fe220000000a00 */
[----:B------:R-:W-:Y:S01]  /*6720*/  IMAD R0, R2, 0x200, R33 ;  /* 0x0000020002007824 */ /* 0x000fe200078e0221 */
[----:B------:R-:W-:-:S03]  /*6730*/  PRMT R6, R22, 0x9910, RZ ;  /* 0x0000991016067816 */ /* 0x000fc600000000ff */
[----:B----4-:R-:W-:Y:S02]  /*6740*/  IMAD R3, R0, UR4, RZ ;  /* 0x0000000400037c24 */ /* 0x010fe4000f8e02ff */
        /* <DEDUP_REMOVED lines=16> */
.L_x_3850:
[----:B------:R-:W0:Y:S02]  /*6850*/  F2I.S64.F64.TRUNC R28, R28 ;  /* 0x0000001c001c7311 */ /* 0x000e24000030d900 */
[----:B0-----:R-:W-:-:S05]  /*6860*/  IMAD.MOV.U32 R3, RZ, RZ, R28 ;  /* 0x000000ffff037224 */ /* 0x001fca00078e001c */
[----:B------:R0:W-:Y:S01]  /*6870*/  STG.E.U8 desc[UR36][R4.64], R3 ;  /* 0x0000000304007986 */ /* 0x0001e2000c101124 */
[----:B------:R-:W-:Y:S05]  /*6880*/  BRA `(.L_x_3852) ;  /* 0x0000001000e07947 */ /* 0x000fea0003800000 */
.L_x_3849:
        /* <DEDUP_REMOVED lines=9> */
.L_x_3854:
[----:B------:R-:W0:Y:S02]  /*6920*/  F2I.F64.TRUNC R29, R28 ;  /* 0x0000001c001d7311 */ /* 0x000e24000030d100 */
[----:B0-----:R3:W-:Y:S01]  /*6930*/  STG.E desc[UR36][R4.64], R29 ;  /* 0x0000001d04007986 */ /* 0x0017e2000c101924 */
[----:B------:R-:W-:Y:S05]  /*6940*/  BRA `(.L_x_3852) ;  /* 0x0000001000b07947 */ /* 0x000fea0003800000 */
.L_x_3853:
[----:B------:R-:W0:Y:S02]  /*6950*/  F2I.F64.TRUNC R29, R28 ;  /* 0x0000001c001d7311 */ /* 0x000e24000030d100 */
[----:B0-----:R2:W-:Y:S01]  /*6960*/  STG.E.U16 desc[UR36][R4.64], R29 ;  /* 0x0000001d04007986 */ /* 0x0015e2000c101524 */
[----:B------:R-:W-:Y:S05]  /*6970*/  BRA `(.L_x_3852) ;  /* 0x0000001000a47947 */ /* 0x000fea0003800000 */
.L_x_3848:
        /* <DEDUP_REMOVED lines=17> */
.L_x_3856:
        /* <DEDUP_REMOVED lines=12> */
.L_x_3855:
        /* <DEDUP_REMOVED lines=28> */
.L_x_3858:
        /* <DEDUP_REMOVED lines=23> */
.L_x_3857:
[----:B------:R0:W-:Y:S01]  /*6e80*/  STG.E.64 desc[UR36][R4.64], R28 ;  /* 0x0000001c04007986 */ /* 0x0001e2000c101b24 */
[----:B------:R-:W-:Y:S05]  /*6e90*/  BRA `(.L_x_3852) ;  /* 0x0000000c005c7947 */ /* 0x000fea0003800000 */
.L_x_3847:
        /* <DEDUP_REMOVED lines=13> */
.L_x_3862:
        /* <DEDUP_REMOVED lines=26> */
.L_x_3865:
[----:B------:R-:W-:-:S04]  /*7110*/  SHF.R.U32.HI R3, RZ, 0x18, R7 ;  /* 0x00000018ff037819 */ /* 0x000fc80000011607 */
[----:B------:R-:W-:-:S07]  /*7120*/  LOP3.LUT R0, R0, 0x80, R3, 0xf8, !PT ;  /* 0x0000008000007812 */ /* 0x000fce00078ef803 */
.L_x_3864:
[----:B------:R-:W-:Y:S05]  /*7130*/  BSYNC.RECONVERGENT B0 ;  /* 0x0000000000007941 */ /* 0x000fea0003800200 */
.L_x_3863:
[----:B------:R0:W-:Y:S01]  /*7140*/  STG.E.U8 desc[UR36][R4.64], R0 ;  /* 0x0000000004007986 */ /* 0x0001e2000c101124 */
[----:B------:R-:W-:Y:S05]  /*7150*/  BRA `(.L_x_3852) ;  /* 0x0000000800ac7947 */ /* 0x000fea0003800000 */
.L_x_3861:
        /* <DEDUP_REMOVED lines=26> */
.L_x_3868:
[----:B------:R-:W-:-:S04]  /*7300*/  SHF.R.U32.HI R3, RZ, 0x18, R7 ;  /* 0x00000018ff037819 */ /* 0x000fc80000011607 */
[----:B------:R-:W-:-:S07]  /*7310*/  LOP3.LUT R0, R0, 0x80, R3, 0xf8, !PT ;  /* 0x0000008000007812 */ /* 0x000fce00078ef803 */
.L_x_3867:
[----:B------:R-:W-:Y:S05]  /*7320*/  BSYNC.RECONVERGENT B0 ;  /* 0x0000000000007941 */ /* 0x000fea0003800200 */
.L_x_3866:
[----:B------:R0:W-:Y:S01]  /*7330*/  STG.E.U8 desc[UR36][R4.64], R0 ;  /* 0x0000000004007986 */ /* 0x0001e2000c101124 */
[----:B------:R-:W-:Y:S05]  /*7340*/  BRA `(.L_x_3852) ;  /* 0x0000000800307947 */ /* 0x000fea0003800000 */
.L_x_3860:
        /* <DEDUP_REMOVED lines=30> */
.L_x_3870:
[----:B------:R-:W0:Y:S02]  /*7530*/  F2I.U64.F64.TRUNC R28, R28 ;  /* 0x0000001c001c7311 */ /* 0x000e24000030d800 */
[----:B0-----:R0:W-:Y:S01]  /*7540*/  STG.E.64 desc[UR36][R4.64], R28 ;  /* 0x0000001c04007986 */ /* 0x0011e2000c101b24 */
[----:B------:R-:W-:Y:S05]  /*7550*/  BRA `(.L_x_3852) ;  /* 0x0000000400ac7947 */ /* 0x000fea0003800000 */
.L_x_3869:
[----:B------:R-:W0:Y:S02]  /*7560*/  F2I.U32.F64.TRUNC R29, R28 ;  /* 0x0000001c001d7311 */ /* 0x000e24000030d000 */
[----:B0-----:R0:W-:Y:S01]  /*7570*/  STG.E desc[UR36][R4.64], R29 ;  /* 0x0000001d04007986 */ /* 0x0011e2000c101924 */
[----:B------:R-:W-:Y:S05]  /*7580*/  BRA `(.L_x_3852) ;  /* 0x0000000400a07947 */ /* 0x000fea0003800000 */
.L_x_3859:
[----:B------:R-:W-:-:S13]  /*7590*/  ISETP.GT.AND P0, PT, R0, 0xe, PT ;  /* 0x0000000e0000780c */ /* 0x000fda0003f04270 */
[----:B------:R-:W-:Y:S05]  /*75a0*/  @P0 BRA `(.L_x_3871) ;  /* 0x00000000003c0947 */ /* 0x000fea0003800000 */
[----:B------:R-:W-:-:S13]  /*75b0*/  ISETP.NE.AND P0, PT, R0, 0xa, PT ;  /* 0x0000000a0000780c */ /* 0x000fda0003f05270 */
[----:B------:R-:W-:Y:S05]  /*75c0*/  @!P0 BRA `(.L_x_3872) ;  /* 0x00000000002c8947 */ /* 0x000fea0003800000 */
[----:B------:R-:W-:-:S13]  /*75d0*/  ISETP.NE.AND P0, PT, R0, 0xb, PT ;  /* 0x0000000b0000780c */ /* 0x000fda0003f05270 */
[----:B------:R-:W-:Y:S05]  /*75e0*/  @P0 BRA `(.L_x_3851) ;  /* 0x0000000000440947 */ /* 0x000fea0003800000 */
        /* <DEDUP_REMOVED lines=9> */
.L_x_3872:
[----:B------:R0:W-:Y:S01]  /*7680*/  STG.E.128 desc[UR36][R4.64], R28 ;  /* 0x0000001c04007986 */ /* 0x0001e2000c101d24 */
[----:B------:R-:W-:Y:S05]  /*7690*/  BRA `(.L_x_3852) ;  /* 0x00000004005c7947 */ /* 0x000fea0003800000 */
.L_x_3871:
[----:B------:R-:W-:-:S13]  /*76a0*/  ISETP.NE.AND P0, PT, R0, 0xf, PT ;  /* 0x0000000f0000780c */ /* 0x000fda0003f05270 */
[----:B------:R-:W-:Y:S05]  /*76b0*/  @!P0 BRA `(.L_x_3873) ;  /* 0x0000000400288947 */ /* 0x000fea0003800000 */
[----:B------:R-:W-:-:S13]  /*76c0*/  ISETP.NE.AND P0, PT, R0, 0x17, PT ;  /* 0x000000170000780c */ /* 0x000fda0003f05270 */
[----:B------:R-:W-:Y:S05]  /*76d0*/  @!P0 BRA `(.L_x_3874) ;  /* 0x0000000000b08947 */ /* 0x000fea0003800000 */
[----:B------:R-:W-:-:S13]  /*76e0*/  ISETP.NE.AND P0, PT, R0, 0x18, PT ;  /* 0x000000180000780c */ /* 0x000fda0003f05270 */
[----:B------:R-:W-:Y:S05]  /*76f0*/  @!P0 BRA `(.L_x_3875) ;  /* 0x0000000000448947 */ /* 0x000fea0003800000 */
.L_x_3851:
        /* <DEDUP_REMOVED lines=16> */
.L_x_3876:
[----:B------:R-:W-:Y:S05]  /*7800*/  BRA `(.L_x_3852) ;  /* 0x0000000400007947 */ /* 0x000fea0003800000 */
.L_x_3875:
        /* <DEDUP_REMOVED lines=21> */
.L_x_3878:
[----:B------:R-:W-:Y:S05]  /*7960*/  BSYNC.RECONVERGENT B0 ;  /* 0x0000000000007941 */ /* 0x000fea0003800200 */
.L_x_3877:
[----:B------:R-:W-:-:S05]  /*7970*/  LOP3.LUT R3, R0, 0x80, R3, 0xf8, !PT ;  /* 0x0000008000037812 */ /* 0x000fca00078ef803 */
[----:B------:R0:W-:Y:S01]  /*7980*/  STG.E.U8 desc[UR36][R4.64], R3 ;  /* 0x0000000304007986 */ /* 0x0001e2000c101124 */
[----:B------:R-:W-:Y:S05]  /*7990*/  BRA `(.L_x_3852) ;  /* 0x00000000009c7947 */ /* 0x000fea0003800000 */
.L_x_3874:
        /* <DEDUP_REMOVED lines=20> */
.L_x_3880:
[----:B------:R-:W-:Y:S01]  /*7ae0*/  IMAD.MOV.U32 R0, RZ, RZ, 0x7f ;  /* 0x0000007fff007424 */ /* 0x000fe200078e00ff */
[----:B------:R-:W-:-:S04]  /*7af0*/  ISETP.GT.U32.AND P0, PT, R3, 0x7f800000, PT ;  /* 0x7f8000000300780c */ /* 0x000fc80003f04070 */
[----:B------:R-:W-:-:S09]  /*7b00*/  SEL R0, R0, 0x7c, P0 ;  /* 0x0000007c00007807 */ /* 0x000fd20000000000 */
.L_x_3881:
[----:B------:R-:W-:Y:S05]  /*7b10*/  BSYNC.RECONVERGENT B0 ;  /* 0x0000000000007941 */ /* 0x000fea0003800200 */
.L_x_3879:
[----:B------:R-:W-:-:S04]  /*7b20*/  SHF.R.U32.HI R3, RZ, 0x18, R7 ;  /* 0x00000018ff037819 */ /* 0x000fc80000011607 */
[----:B------:R-:W-:-:S05]  /*7b30*/  LOP3.LUT R3, R0, 0x80, R3, 0xf8, !PT ;  /* 0x0000008000037812 */ /* 0x000fca00078ef803 */
[----:B------:R0:W-:Y:S01]  /*7b40*/  STG.E.U8 desc[UR36][R4.64], R3 ;  /* 0x0000000304007986 */ /* 0x0001e2000c101124 */
[----:B------:R-:W-:Y:S05]  /*7b50*/  BRA `(.L_x_3852) ;  /* 0x00000000002c7947 */ /* 0x000fea0003800000 */
.L_x_3873:
        /* <DEDUP_REMOVED lines=11> */
.L_x_3852:
        /* <DEDUP_REMOVED lines=24> */
.L_x_3885:
[----:B------:R-:W0:Y:S02]  /*7d90*/  F2I.S64.F64.TRUNC R24, R24 ;  /* 0x0000001800187311 */ /* 0x000e24000030d900 */
[----:B0-----:R-:W-:-:S05]  /*7da0*/  IMAD.MOV.U32 R3, RZ, RZ, R24 ;  /* 0x000000ffff037224 */ /* 0x001fca00078e0018 */
[----:B------:R0:W-:Y:S01]  /*7db0*/  STG.E.U8 desc[UR36][R4.64], R3 ;  /* 0x0000000304007986 */ /* 0x0001e2000c101124 */
[----:B------:R-:W-:Y:S05]  /*7dc0*/  BRA `(.L_x_3887) ;  /* 0x0000001000e07947 */ /* 0x000fea0003800000 */
.L_x_3884:
        /* <DEDUP_REMOVED lines=9> */
.L_x_3889:
[----:B------:R-:W0:Y:S02]  /*7e60*/  F2I.F64.TRUNC R25, R24 ;  /* 0x0000001800197311 */ /* 0x000e24000030d100 */
[----:B0-----:R0:W-:Y:S01]  /*7e70*/  STG.E desc[UR36][R4.64], R25 ;  /* 0x0000001904007986 */ /* 0x0011e2000c101924 */
[----:B------:R-:W-:Y:S05]  /*7e80*/  BRA `(.L_x_3887) ;  /* 0x0000001000b07947 */ /* 0x000fea0003800000 */
.L_x_3888:
[----:B------:R-:W0:Y:S02]  /*7e90*/  F2I.F64.TRUNC R25, R24 ;  /* 0x0000001800197311 */ /* 0x000e24000030d100 */
[----:B0-----:R0:W-:Y:S01]  /*7ea0*/  STG.E.U16 desc[UR36][R4.64], R25 ;  /* 0x0000001904007986 */ /* 0x0011e2000c101524 */
[----:B------:R-:W-:Y:S05]  /*7eb0*/  BRA `(.L_x_3887) ;  /* 0x0000001000a47947 */ /* 0x000fea0003800000 */
.L_x_3883:
        /* <DEDUP_REMOVED lines=17> */
.L_x_3891:
        /* <DEDUP_REMOVED lines=12> */
.L_x_3890:
        /* <DEDUP_REMOVED lines=28> */
.L_x_3893:
        /* <DEDUP_REMOVED lines=23> */
.L_x_3892:
[----:B------:R0:W-:Y:S01]  /*83c0*/  STG.E.64 desc[UR36][R4.64], R24 ;  /* 0x0000001804007986 */ /* 0x0001e2000c101b24 */
[----:B------:R-:W-:Y:S05]  /*83d0*/  BRA `(.L_x_3887) ;  /* 0x0000000c005c7947 */ /* 0x000fea0003800000 */
.L_x_3882:
        /* <DEDUP_REMOVED lines=13> */
.L_x_3897:
        /* <DEDUP_REMOVED lines=26> */
.L_x_3900:
[----:B------:R-:W-:-:S04]  /*8650*/  SHF.R.U32.HI R3, RZ, 0x18, R7 ;  /* 0x00000018ff037819 */ /* 0x000fc80000011607 */
[----:B------:R-:W-:-:S07]  /*8660*/  LOP3.LUT R0, R0, 0x80, R3, 0xf8, !PT ;  /* 0x0000008000007812 */ /* 0x000fce00078ef803 */
.L_x_3899:
[----:B------:R-:W-:Y:S05]  /*8670*/  BSYNC.RECONVERGENT B0 ;  /* 0x0000000000007941 */ /* 0x000fea0003800200 */
.L_x_3898:
[----:B------:R0:W-:Y:S01]  /*8680*/  STG.E.U8 desc[UR36][R4.64], R0 ;  /* 0x0000000004007986 */ /* 0x0001e2000c101124 */
[----:B------:R-:W-:Y:S05]  /*8690*/  BRA `(.L_x_3887) ;  /* 0x0000000800ac7947 */ /* 0x000fea0003800000 */
.L_x_3896:
        /* <DEDUP_REMOVED lines=26> */
.L_x_3903:
[----:B------:R-:W-:-:S04]  /*8840*/  SHF.R.U32.HI R3, RZ, 0x18, R7 ;  /* 0x00000018ff037819 */ /* 0x000fc80000011607 */
[----:B------:R-:W-:-:S07]  /*8850*/  LOP3.LUT R0, R0, 0x80, R3, 0xf8, !PT ;  /* 0x0000008000007812 */ /* 0x000fce00078ef803 */
.L_x_3902:
[----:B------:R-:W-:Y:S05]  /*8860*/  BSYNC.RECONVERGENT B0 ;  /* 0x0000000000007941 */ /* 0x000fea0003800200 */
.L_x_3901:
[----:B------:R0:W-:Y:S01]  /*8870*/  STG.E.U8 desc[UR36][R4.64], R0 ;  /* 0x0000000004007986 */ /* 0x0001e2000c101124 */
[----:B------:R-:W-:Y:S05]  /*8880*/  BRA `(.L_x_3887) ;  /* 0x0000000800307947 */ /* 0x000fea0003800000 */
.L_x_3895:
        /* <DEDUP_REMOVED lines=30> */
.L_x_3905:
[----:B------:R-:W0:Y:S02]  /*8a70*/  F2I.U64.F64.TRUNC R24, R24 ;  /* 0x0000001800187311 */ /* 0x000e24000030d800 */
[----:B0-----:R0:W-:Y:S01]  /*8a80*/  STG.E.64 desc[UR36][R4.64], R24 ;  /* 0x0000001804007986 */ /* 0x0011e2000c101b24 */
[----:B------:R-:W-:Y:S05]  /*8a90*/  BRA `(.L_x_3887) ;  /* 0x0000000400ac7947 */ /* 0x000fea0003800000 */
.L_x_3904:
[----:B------:R-:W0:Y:S02]  /*8aa0*/  F2I.U32.F64.TRUNC R25, R24 ;  /* 0x0000001800197311 */ /* 0x000e24000030d000 */
[----:B0-----:R0:W-:Y:S01]  /*8ab0*/  STG.E desc[UR36][R4.64], R25 ;  /* 0x0000001904007986 */ /* 0x0011e2000c101924 */
[----:B------:R-:W-:Y:S05]  /*8ac0*/  BRA `(.L_x_3887) ;  /* 0x0000000400a07947 */ /* 0x000fea0003800000 */
.L_x_3894:
        /* <DEDUP_REMOVED lines=15> */
.L_x_3907:
[----:B------:R0:W-:Y:S01]  /*8bc0*/  STG.E.128 desc[UR36][R4.64], R24 ;  /* 0x0000001804007986 */ /* 0x0001e2000c101d24 */
[----:B------:R-:W-:Y:S05]  /*8bd0*/  BRA `(.L_x_3887) ;  /* 0x00000004005c7947 */ /* 0x000fea0003800000 */
.L_x_3906:
[----:B------:R-:W-:-:S13]  /*8be0*/  ISETP.NE.AND P0, PT, R0, 0xf, PT ;  /* 0x0000000f0000780c */ /* 0x000fda0003f05270 */
[----:B------:R-:W-:Y:S05]  /*8bf0*/  @!P0 BRA `(.L_x_3908) ;  /* 0x0000000400288947 */ /* 0x000fea0003800000 */
[----:B------:R-:W-:-:S13]  /*8c00*/  ISETP.NE.AND P0, PT, R0, 0x17, PT ;  /* 0x000000170000780c */ /* 0x000fda0003f05270 */
[----:B------:R-:W-:Y:S05]  /*8c10*/  @!P0 BRA `(.L_x_3909) ;  /* 0x0000000000b08947 */ /* 0x000fea0003800000 */
[----:B------:R-:W-:-:S13]  /*8c20*/  ISETP.NE.AND P0, PT, R0, 0x18, PT ;  /* 0x000000180000780c */ /* 0x000fda0003f05270 */
[----:B------:R-:W-:Y:S05]  /*8c30*/  @!P0 BRA `(.L_x_3910) ;  /* 0x0000000000448947 */ /* 0x000fea0003800000 */
.L_x_3886:
        /* <DEDUP_REMOVED lines=16> */
.L_x_3911:
[----:B------:R-:W-:Y:S05]  /*8d40*/  BRA `(.L_x_3887) ;  /* 0x0000000400007947 */ /* 0x000fea0003800000 */
.L_x_3910:
        /* <DEDUP_REMOVED lines=21> */
.L_x_3913:
[----:B------:R-:W-:Y:S05]  /*8ea0*/  BSYNC.RECONVERGENT B0 ;  /* 0x0000000000007941 */ /* 0x000fea0003800200 */
.L_x_3912:
[----:B------:R-:W-:-:S05]  /*8eb0*/  LOP3.LUT R3, R0, 0x80, R3, 0xf8, !PT ;  /* 0x0000008000037812 */ /* 0x000fca00078ef803 */
[----:B------:R3:W-:Y:S01]  /*8ec0*/  STG.E.U8 desc[UR36][R4.64], R3 ;  /* 0x0000000304007986 */ /* 0x0007e2000c101124 */
[----:B------:R-:W-:Y:S05]  /*8ed0*/  BRA `(.L_x_3887) ;  /* 0x00000000009c7947 */ /* 0x000fea0003800000 */
.L_x_3909:
        /* <DEDUP_REMOVED lines=20> */
.L_x_3915:
[----:B------:R-:W-:Y:S01]  /*9020*/  IMAD.MOV.U32 R0, RZ, RZ, 0x7f ;  /* 0x0000007fff007424 */ /* 0x000fe200078e00ff */
[----:B------:R-:W-:-:S04]  /*9030*/  ISETP.GT.U32.AND P0, PT, R3, 0x7f800000, PT ;  /* 0x7f8000000300780c */ /* 0x000fc80003f04070 */
[----:B------:R-:W-:-:S09]  /*9040*/  SEL R0, R0, 0x7c, P0 ;  /* 0x0000007c00007807 */ /* 0x000fd20000000000 */
.L_x_3916:
[----:B------:R-:W-:Y:S05]  /*9050*/  BSYNC.RECONVERGENT B0 ;  /* 0x0000000000007941 */ /* 0x000fea0003800200 */
.L_x_3914:
[----:B------:R-:W-:-:S04]  /*9060*/  SHF.R.U32.HI R3, RZ, 0x18, R7 ;  /* 0x00000018ff037819 */ /* 0x000fc80000011607 */
[----:B------:R-:W-:-:S05]  /*9070*/  LOP3.LUT R3, R0, 0x80, R3, 0xf8, !PT ;  /* 0x0000008000037812 */ /* 0x000fca00078ef803 */
[----:B------:R2:W-:Y:S01]  /*9080*/  STG.E.U8 desc[UR36][R4.64], R3 ;  /* 0x0000000304007986 */ /* 0x0005e2000c101124 */
[----:B------:R-:W-:Y:S05]  /*9090*/  BRA `(.L_x_3887) ;  /* 0x00000000002c7947 */ /* 0x000fea0003800000 */
.L_x_3908:
        /* <DEDUP_REMOVED lines=11> */
.L_x_3887:
[----:B------:R-:W-:-:S07]  /*9150*/  VIADD R33, R33, 0x80 ;  /* 0x0000008021217836 */ /* 0x000fce0000000000 */
.L_x_3846:
[----:B------:R-:W-:Y:S05]  /*9160*/  BSYNC.RECONVERGENT B6 ;  /* 0x0000000000067941 */ /* 0x000fea0003800200 */
.L_x_3845:
        /* <DEDUP_REMOVED lines=20> */
[----:B0-----:R-:W-:Y:S01]  /*92b0*/  STG.E.U8 desc[UR36][R2.64], R17 ;  /* 0x0000001102007986 */ /* 0x001fe2000c101124 */
[----:B------:R-:W-:Y:S05]  /*92c0*/  EXIT ;  /* 0x000000000000794d */ /* 0x000fea0003800000 */
.L_x_3920:
[----:B------:R-:W0:Y:S02]  /*92d0*/  F2I.S64.F64.TRUNC R16, R16 ;  /* 0x0000001000107311 */ /* 0x000e24000030d900 */
[----:B0-----:R-:W-:-:S05]  /*92e0*/  IMAD.MOV.U32 R5, RZ, RZ, R16 ;  /* 0x000000ffff057224 */ /* 0x001fca00078e0010 */
[----:B------:R-:W-:Y:S01]  /*92f0*/  STG.E.U8 desc[UR36][R2.64], R5 ;  /* 0x0000000502007986 */ /* 0x000fe2000c101124 */
[----:B------:R-:W-:Y:S05]  /*9300*/  EXIT ;  /* 0x000000000000794d */ /* 0x000fea0003800000 */
.L_x_3919:
[----:B------:R-:W-:-:S13]  /*9310*/  ISETP.NE.AND P0, PT, R0, 0x2, PT ;  /* 0x000000020000780c */ /* 0x000fda0003f05270 */
[----:B------:R-:W-:Y:S05]  /*9320*/  @!P0 BRA `(.L_x_3922) ;  /* 0x0000000000288947 */ /* 0x000fea0003800000 */
[----:B------:R-:W-:-:S13]  /*9330*/  ISETP.NE.AND P0, PT, R0, 0x3, PT ;  /* 0x000000030000780c */ /* 0x000fda0003f05270 */
[----:B------:R-:W-:Y:S05]  /*9340*/  @!P0 BRA `(.L_x_3923) ;  /* 0x0000000000148947 */ /* 0x000fea0003800000 */
[----:B------:R-:W-:-:S13]  /*9350*/  ISETP.NE.AND P0, PT, R0, 0x4, PT ;  /* 0x000000040000780c */ /* 0x000fda0003f05270 */
[----:B------:R-:W-:Y:S05]  /*9360*/  @P0 BRA `(.L_x_3921) ;  /* 0x0000000c00840947 */ /* 0x000fea0003800000 */
[----:B------:R-:W0:Y:S02]  /*9370*/  F2I.S64.F64.TRUNC R16, R16 ;  /* 0x0000001000107311 */ /* 0x000e24000030d900 */
[----:B0-----:R-:W-:Y:S01]  /*9380*/  STG.E.64 desc[UR36][R2.64], R16 ;  /* 0x0000001002007986 */ /* 0x001fe2000c101b24 */
[----:B------:R-:W-:Y:S05]  /*9390*/  EXIT ;  /* 0x000000000000794d */ /* 0x000fea0003800000 */
.L_x_3923:
[----:B------:R-:W0:Y:S02]  /*93a0*/  F2I.F64.TRUNC R17, R16 ;  /* 0x0000001000117311 */ /* 0x000e24000030d100 */
[----:B0-----:R-:W-:Y:S01]  /*93b0*/  STG.E desc[UR36][R2.64], R17 ;  /* 0x0000001102007986 */ /* 0x001fe2000c101924 */
[----:B------:R-:W-:Y:S05]  /*93c0*/  EXIT ;  /* 0x000000000000794d */ /* 0x000fea0003800000 */
.L_x_3922:
[----:B------:R-:W0:Y:S02]  /*93d0*/  F2I.F64.TRUNC R17, R16 ;  /* 0x0000001000117311 */ /* 0x000e24000030d100 */
[----:B0-----:R-:W-:Y:S01]  /*93e0*/  STG.E.U16 desc[UR36][R2.64], R17 ;  /* 0x0000001102007986 */ /* 0x001fe2000c101524 */
[----:B------:R-:W-:Y:S05]  /*93f0*/  EXIT ;  /* 0x000000000000794d */ /* 0x000fea0003800000 */
.L_x_3918:
        /* <DEDUP_REMOVED lines=17> */
.L_x_3925:
        /* <DEDUP_REMOVED lines=12> */
.L_x_3924:
        /* <DEDUP_REMOVED lines=28> */
.L_x_3927:
        /* <DEDUP_REMOVED lines=23> */
.L_x_3926:
[----:B------:R-:W-:Y:S01]  /*9900*/  STG.E.64 desc[UR36][R2.64], R16 ;  /* 0x0000001002007986 */ /* 0x000fe2000c101b24 */
[----:B------:R-:W-:Y:S05]  /*9910*/  EXIT ;  /* 0x000000000000794d */ /* 0x000fea0003800000 */
.L_x_3917:
        /* <DEDUP_REMOVED lines=11> */
[----:B0-----:R-:W-:Y:S01]  /*99d0*/  STG.E.U16 desc[UR36][R2.64], R17 ;  /* 0x0000001102007986 */ /* 0x001fe2000c101524 */
[----:B------:R-:W-:Y:S05]  /*99e0*/  EXIT ;  /* 0x000000000000794d */ /* 0x000fea0003800000 */
.L_x_3931:
        /* <DEDUP_REMOVED lines=26> */
.L_x_3934:
[----:B------:R-:W-:-:S04]  /*9b90*/  SHF.R.U32.HI R5, RZ, 0x18, R5 ;  /* 0x00000018ff057819 */ /* 0x000fc80000011605 */
[----:B------:R-:W-:-:S07]  /*9ba0*/  LOP3.LUT R0, R0, 0x80, R5, 0xf8, !PT ;  /* 0x0000008000007812 */ /* 0x000fce00078ef805 */
.L_x_3933:
[----:B------:R-:W-:Y:S05]  /*9bb0*/  BSYNC.RECONVERGENT B0 ;  /* 0x0000000000007941 */ /* 0x000fea0003800200 */
.L_x_3932:
[----:B------:R-:W-:Y:S01]  /*9bc0*/  STG.E.U8 desc[UR36][R2.64], R0 ;  /* 0x0000000002007986 */ /* 0x000fe2000c101124 */
[----:B------:R-:W-:Y:S05]  /*9bd0*/  EXIT ;  /* 0x000000000000794d */ /* 0x000fea0003800000 */
.L_x_3930:
        /* <DEDUP_REMOVED lines=26> */
.L_x_3937:
[----:B------:R-:W-:-:S04]  /*9d80*/  SHF.R.U32.HI R5, RZ, 0x18, R5 ;  /* 0x00000018ff057819 */ /* 0x000fc80000011605 */
[----:B------:R-:W-:-:S07]  /*9d90*/  LOP3.LUT R0, R0, 0x80, R5, 0xf8, !PT ;  /* 0x0000008000007812 */ /* 0x000fce00078ef805 */
.L_x_3936:
[----:B------:R-:W-:Y:S05]  /*9da0*/  BSYNC.RECONVERGENT B0 ;  /* 0x0000000000007941 */ /* 0x000fea0003800200 */
.L_x_3935:
[----:B------:R-:W-:Y:S01]  /*9db0*/  STG.E.U8 desc[UR36][R2.64], R0 ;  /* 0x0000000002007986 */ /* 0x000fe2000c101124 */
[----:B------:R-:W-:Y:S05]  /*9dc0*/  EXIT ;  /* 0x000000000000794d */ /* 0x000fea0003800000 */
.L_x_3929:
        /* <DEDUP_REMOVED lines=30> */
.L_x_3939:
[----:B------:R-:W0:Y:S02]  /*9fb0*/  F2I.U64.F64.TRUNC R16, R16 ;  /* 0x0000001000107311 */ /* 0x000e24000030d800 */
[----:B0-----:R-:W-:Y:S01]  /*9fc0*/  STG.E.64 desc[UR36][R2.64], R16 ;  /* 0x0000001002007986 */ /* 0x001fe2000c101b24 */
[----:B------:R-:W-:Y:S05]  /*9fd0*/  EXIT ;  /* 0x000000000000794d */ /* 0x000fea0003800000 */
.L_x_3938:
[----:B------:R-:W0:Y:S02]  /*9fe0*/  F2I.U32.F64.TRUNC R17, R16 ;  /* 0x0000001000117311 */ /* 0x000e24000030d000 */
[----:B0-----:R-:W-:Y:S01]  /*9ff0*/  STG.E desc[UR36][R2.64], R17 ;  /* 0x0000001102007986 */ /* 0x001fe2000c101924 */
[----:B------:R-:W-:Y:S05]  /*a000*/  EXIT ;  /* 0x000000000000794d */ /* 0x000fea0003800000 */
.L_x_3928:
        /* <DEDUP_REMOVED lines=15> */
.L_x_3941:
[----:B------:R-:W-:Y:S01]  /*a100*/  STG.E.128 desc[UR36][R2.64], R16 ;  /* 0x0000001002007986 */ /* 0x000fe2000c101d24 */
[----:B------:R-:W-:Y:S05]  /*a110*/  EXIT ;  /* 0x000000000000794d */ /* 0x000fea0003800000 */
.L_x_3940:
[----:B------:R-:W-:-:S13]  /*a120*/  ISETP.NE.AND P0, PT, R0, 0xf, PT ;  /* 0x0000000f0000780c */ /* 0x000fda0003f05270 */
[----:B------:R-:W-:Y:S05]  /*a130*/  @!P0 BRA `(.L_x_3942) ;  /* 0x0000000400288947 */ /* 0x000fea0003800000 */
[----:B------:R-:W-:-:S13]  /*a140*/  ISETP.NE.AND P0, PT, R0, 0x17, PT ;  /* 0x000000170000780c */ /* 0x000fda0003f05270 */
[----:B------:R-:W-:Y:S05]  /*a150*/  @!P0 BRA `(.L_x_3943) ;  /* 0x0000000000b08947 */ /* 0x000fea0003800000 */
[----:B------:R-:W-:-:S13]  /*a160*/  ISETP.NE.AND P0, PT, R0, 0x18, PT ;  /* 0x000000180000780c */ /* 0x000fda0003f05270 */
[----:B------:R-:W-:Y:S05]  /*a170*/  @!P0 BRA `(.L_x_3944) ;  /* 0x0000000000448947 */ /* 0x000fea0003800000 */
.L_x_3921:
        /* <DEDUP_REMOVED lines=16> */
.L_x_3945:
[----:B------:R-:W-:Y:S05]  /*a280*/  EXIT ;  /* 0x000000000000794d */ /* 0x000fea0003800000 */
.L_x_3944:
        /* <DEDUP_REMOVED lines=21> */
.L_x_3947:
[----:B------:R-:W-:Y:S05]  /*a3e0*/  BSYNC.RECONVERGENT B0 ;  /* 0x0000000000007941 */ /* 0x000fea0003800200 */
.L_x_3946:
[----:B------:R-:W-:-:S05]  /*a3f0*/  LOP3.LUT R5, R0, 0x80, R5, 0xf8, !PT ;  /* 0x0000008000057812 */ /* 0x000fca00078ef805 */
[----:B------:R-:W-:Y:S01]  /*a400*/  STG.E.U8 desc[UR36][R2.64], R5 ;  /* 0x0000000502007986 */ /* 0x000fe2000c101124 */
[----:B------:R-:W-:Y:S05]  /*a410*/  EXIT ;  /* 0x000000000000794d */ /* 0x000fea0003800000 */
.L_x_3943:
        /* <DEDUP_REMOVED lines=20> */
.L_x_3949:
[----:B------:R-:W-:Y:S01]  /*a560*/  IMAD.MOV.U32 R0, RZ, RZ, 0x7f ;  /* 0x0000007fff007424 */ /* 0x000fe200078e00ff */
[----:B------:R-:W-:-:S04]  /*a570*/  ISETP.GT.U32.AND P0, PT, R4, 0x7f800000, PT ;  /* 0x7f8000000400780c */ /* 0x000fc80003f04070 */
[----:B------:R-:W-:-:S09]  /*a580*/  SEL R0, R0, 0x7c, P0 ;  /* 0x0000007c00007807 */ /* 0x000fd20000000000 */
.L_x_3950:
[----:B------:R-:W-:Y:S05]  /*a590*/  BSYNC.RECONVERGENT B0 ;  /* 0x0000000000007941 */ /* 0x000fea0003800200 */
.L_x_3948:
[----:B------:R-:W-:-:S04]  /*a5a0*/  SHF.R.U32.HI R5, RZ, 0x18, R5 ;  /* 0x00000018ff057819 */ /* 0x000fc80000011605 */
[----:B------:R-:W-:-:S05]  /*a5b0*/  LOP3.LUT R5, R0, 0x80, R5, 0xf8, !PT ;  /* 0x0000008000057812 */ /* 0x000fca00078ef805 */
[----:B------:R-:W-:Y:S01]  /*a5c0*/  STG.E.U8 desc[UR36][R2.64], R5 ;  /* 0x0000000502007986 */ /* 0x000fe2000c101124 */
[----:B------:R-:W-:Y:S05]  /*a5d0*/  EXIT ;  /* 0x000000000000794d */ /* 0x000fea0003800000 */
.L_x_3942:
        /* <DEDUP_REMOVED lines=12> */
.L_x_3951:
        /* <DEDUP_REMOVED lines=14> */
.L_x_35821:


//--------------------- .text._ZN2at6native18elementwise_kernelILi128ELi2EZNS0_22gpu_kernel_impl_nocastIZZZNS0_22nan_to_num_kernel_cudaERNS_18TensorIteratorBaseESt8optionalIdES6_S6_ENKUlvE_clEvENKUlvE_clEvEUlN3c107complexIdEEE_EEvS4_RKT_EUliE_EEviT1_ --------------------------
	.section	.text._ZN2at6native18elementwise_kernelILi128ELi2EZNS0_22gpu_kernel_impl_nocastIZZZNS0_22nan_to_num_kernel_cudaERNS_18TensorIteratorBaseESt8optionalIdES6_S6_ENKUlvE_clEvENKUlvE_clEvEUlN3c107complexIdEEE_EEvS4_RKT_EUliE_EEviT1_,"ax",@progbits
	.align	128
        .global         _ZN2at6native18elementwise_kernelILi128ELi2EZNS0_22gpu_kernel_impl_nocastIZZZNS0_22nan_to_num_kernel_cudaERNS_18TensorIteratorBaseESt8optionalIdES6_S6_ENKUlvE_clEvENKUlvE_clEvEUlN3c107complexIdEEE_EEvS4_RKT_EUliE_EEviT1_
        .type           _ZN2at6native18elementwise_kernelILi128ELi2EZNS0_22gpu_kernel_impl_nocastIZZZNS0_22nan_to_num_kernel_cudaERNS_18TensorIteratorBaseESt8optionalIdES6_S6_ENKUlvE_clEvENKUlvE_clEvEUlN3c107complexIdEEE_EEvS4_RKT_EUliE_EEviT1_,@function
        .size           _ZN2at6native18elementwise_kernelILi128ELi2EZNS0_22gpu_kernel_impl_nocastIZZZNS0_22nan_to_num_kernel_cudaERNS_18TensorIteratorBaseESt8optionalIdES6_S6_ENKUlvE_clEvENKUlvE_clEvEUlN3c107complexIdEEE_EEvS4_RKT_EUliE_EEviT1_,(.L_x_35822 - _ZN2at6native18elementwise_kernelILi128ELi2EZNS0_22gpu_kernel_impl_nocastIZZZNS0_22nan_to_num_kernel_cudaERNS_18TensorIteratorBaseESt8optionalIdES6_S6_ENKUlvE_clEvENKUlvE_clEvEUlN3c107complexIdEEE_EEvS4_RKT_EUliE_EEviT1_)
        .other          _ZN2at6native18elementwise_kernelILi128ELi2EZNS0_22gpu_kernel_impl_nocastIZZZNS0_22nan_to_num_kernel_cudaERNS_18TensorIteratorBaseESt8optionalIdES6_S6_ENKUlvE_clEvENKUlvE_clEvEUlN3c107complexIdEEE_EEvS4_RKT_EUliE_EEviT1_,@"STO_CUDA_ENTRY STV_DEFAULT"
_ZN2at6native18elementwise_kernelILi128ELi2EZNS0_22gpu_kernel_impl_nocastIZZZNS0_22nan_to_num_kernel_cudaERNS_18TensorIteratorBaseESt8optionalIdES6_S6_ENKUlvE_clEvENKUlvE_clEvEUlN3c107complexIdEEE_EEvS4_RKT_EUliE_EEviT1_:
.text._ZN2at6native18elementwise_kernelILi128ELi2EZNS0_22gpu_kernel_impl_nocastIZZZNS0_22nan_to_num_kernel_cudaERNS_18TensorIteratorBaseESt8optionalIdES6_S6_ENKUlvE_clEvENKUlvE_clEvEUlN3c107complexIdEEE_EEvS4_RKT_EUliE_EEviT1_:
        /* <DEDUP_REMOVED lines=14> */
[----:B------:R-:W1:Y:S07]  /*00e0*/  LDCU.64 UR8, c[0x0][0x5a0] ;  /* 0x0000b400ff0877ac */ /* 0x000e6e0008000a00 */
[----:B------:R-:W2:Y:S08]  /*00f0*/  LDC.64 R12, c[0x0][0x598] ;  /* 0x00016600ff0c7b82 */ /* 0x000eb00000000a00 */
[----:B------:R-:W3:Y:S01]  /*0100*/  LDC.64 R14, c[0x0][0x590] ;  /* 0x00016400ff0e7b82 */ /* 0x000ee20000000a00 */
[----:B0-----:R-:W4:Y:S07]  /*0110*/  LDG.E.128 R4, desc[UR6][R4.64] ;  /* 0x0000000604047981 */ /* 0x001f2e000c1e1d00 */
[----:B------:R-:W0:Y:S01]  /*0120*/  LDC.64 R8, c[0x0][0x580] ;  /* 0x00016000ff087b82 */ /* 0x000e220000000a00 */
[----:B------:R-:W-:Y:S01]  /*0130*/  IADD3 R3, PT, PT, R3, 0x80, RZ ;  /* 0x0000008003037810 */ /* 0x000fe20007ffe0ff */
[----:B----4-:R-:W1:Y:S02]  /*0140*/  DSETP.NEU.AND P2, PT, R4, -INF , PT ;  /* 0xfff000000400742a */ /* 0x010e640003f4d000 */
[----:B-1----:R-:W-:-:S02]  /*0150*/  FSEL R11, R4, UR8, P2 ;  /* 0x00000008040b7c08 */ /* 0x002fc40009000000 */
[----:B------:R-:W-:-:S15]  /*0160*/  FSEL R0, R5, UR9, P2 ;  /* 0x0000000905007c08 */ /* 0x000fde0009000000 */
[----:B------:R-:W-:-:S15]  /*0170*/  NOP ;  /* 0x0000000000007918 */ /* 0x000fde0000000000 */
[----:B------:R-:W-:-:S15]  /*0180*/  NOP ;  /* 0x0000000000007918 */ /* 0x000fde0000000000 */
[----:B------:R-:W-:-:S15]  /*0190*/  NOP ;  /* 0x0000000000007918 */ /* 0x000fde0000000000 */
[----:B------:R-:W2:Y:S02]  /*01a0*/  DSETP.NEU.AND P1, PT, R4, +INF , PT ;  /* 0x7ff000000400742a */ /* 0x000ea40003f2d000 */
[----:B--2---:R-:W-:-:S15]  /*01b0*/  FSEL R0, R0, R13, P1 ;  /* 0x0000000d00007208 */ /* 0x004fde0000800000 */
[----:B------:R-:W-:-:S15]  /*01c0*/  NOP ;  /* 0x0000000000007918 */ /* 0x000fde0000000000 */
[----:B------:R-:W-:-:S15]  /*01d0*/  NOP ;  /* 0x0000000000007918 */ /* 0x000fde0000000000 */
[----:B------:R-:W-:-:S15]  /*01e0*/  NOP ;  /* 0x0000000000007918 */ /* 0x000fde0000000000 */
[----:B------:R-:W-:-:S02]  /*01f0*/  NOP ;  /* 0x0000000000007918 */ /* 0x000fc40000000000 */
[----:B------:R1:W3:Y:S02]  /*0200*/  DSETP.NAN.AND P0, PT, R4, R4, PT ;  /* 0x000000040400722a */ /* 0x0002e40003f08000 */
[----:B-1----:R-:W-:-:S04]  /*0210*/  FSEL R5, R11, R12, P1 ;  /* 0x0000000c0b057208 */ /* 0x002fc80000800000 */
[----:B---3--:R-:W-:Y:S02]  /*0220*/  FSEL R4, R5, R14, !P0 ;  /* 0x0000000e05047208 */ /* 0x008fe40004000000 */
[----:B------:R-:W-:-:S15]  /*0230*/  FSEL R5, R0, R15, !P0 ;  /* 0x0000000f00057208 */ /* 0x000fde0004000000 */
[----:B------:R-:W-:-:S15]  /*0240*/  NOP ;  /* 0x0000000000007918 */ /* 0x000fde0000000000 */
[----:B------:R-:W-:-:S15]  /*0250*/  NOP ;  /* 0x0000000000007918 */ /* 0x000fde0000000000 */
[----:B------:R-:W-:-:S11]  /*0260*/  NOP ;  /* 0x0000000000007918 */ /* 0x000fd60000000000 */
[----:B------:R-:W-:-:S15]  /*0270*/  DSETP.NEU.AND P4, PT, R6, +INF , PT ;  /* 0x7ff000000600742a */ /* 0x000fde0003f8d000 */
[----:B------:R-:W-:-:S15]  /*0280*/  NOP ;  /* 0x0000000000007918 */ /* 0x000fde0000000000 */
[----:B------:R-:W-:-:S15]  /*0290*/  NOP ;  /* 0x0000000000007918 */ /* 0x000fde0000000000 */
[----:B------:R-:W-:-:S15]  /*02a0*/  NOP ;  /* 0x0000000000007918 */ /* 0x000fde0000000000 */
[----:B------:R-:W-:-:S04]  /*02b0*/  NOP ;  /* 0x0000000000007918 */ /* 0x000fc80000000000 */
[----:B------:R-:W1:Y:S02]  /*02c0*/  DSETP.NEU.AND P2, PT, R6, -INF , PT ;  /* 0xfff000000600742a */ /* 0x000e640003f4d000 */
[----:B-1----:R-:W-:Y:S02]  /*02d0*/  @P4 FSEL R12, R6, UR8, P2 ;  /* 0x00000008060c4c08 */ /* 0x002fe40009000000 */
[----:B------:R-:W-:-:S15]  /*02e0*/  @P4 FSEL R13, R7, UR9, P2 ;  /* 0x00000009070d4c08 */ /* 0x000fde0009000000 */
[----:B------:R-:W-:-:S15]  /*02f0*/  NOP ;  /* 0x0000000000007918 */ /* 0x000fde0000000000 */
[----:B------:R-:W-:-:S15]  /*0300*/  NOP ;  /* 0x0000000000007918 */ /* 0x000fde0000000000 */
[----:B------:R-:W-:-:S15]  /*0310*/  NOP ;  /* 0x0000000000007918 */ /* 0x000fde0000000000 */
[----:B------:R-:W1:Y:S02]  /*0320*/  DSETP.NAN.AND P3, PT, R6, R6, PT ;  /* 0x000000060600722a */ /* 0x000e640003f68000 */
[----:B-1----:R-:W-:Y:S02]  /*0330*/  FSEL R6, R12, R14, !P3 ;  /* 0x0000000e0c067208 */ /* 0x002fe40005800000 */
[----:B------:R-:W-:-:S05]  /*0340*/  FSEL R7, R13, R15, !P3 ;  /* 0x0000000f0d077208 */ /* 0x000fca0005800000 */
[----:B0-----:R0:W-:Y:S02]  /*0350*/  STG.E.128 desc[UR6][R8.64], R4 ;  /* 0x0000000408007986 */ /* 0x0011e4000c101d06 */
.L_x_3954:
[----:B------:R-:W-:Y:S05]  /*0360*/  BSYNC.RECONVERGENT B0 ;  /* 0x0000000000007941 */ /* 0x000fea0003800200 */
.L_x_3953:
[----:B------:R-:W-:-:S13]  /*0370*/  ISETP.GE.AND P0, PT, R3, UR4, PT ;  /* 0x0000000403007c0c */ /* 0x000fda000bf06270 */
[----:B------:R-:W-:Y:S05]  /*0380*/  @P0 EXIT ;  /* 0x000000000000094d */ /* 0x000fea0003800000 */
[----:B0-----:R-:W0:Y:S01]  /*0390*/  LDC.64 R4, c[0x0][0x588] ;  /* 0x00016200ff047b82 */ /* 0x001e220000000a00 */
[----:B------:R-:W1:Y:S07]  /*03a0*/  LDCU.64 UR4, c[0x0][0x5a0] ;  /* 0x0000b400ff0477ac */ /* 0x000e6e0008000a00 */
[----:B------:R-:W2:Y:S08]  /*03b0*/  LDC.64 R10, c[0x0][0x598] ;  /* 0x00016600ff0a7b82 */ /* 0x000eb00000000a00 */
[----:B------:R-:W3:Y:S01]  /*03c0*/  LDC.64 R12, c[0x0][0x590] ;  /* 0x00016400ff0c7b82 */ /* 0x000ee20000000a00 */
[----:B0-----:R-:W4:Y:S07]  /*03d0*/  LDG.E.128 R4, desc[UR6][R4.64] ;  /* 0x0000000604047981 */ /* 0x001f2e000c1e1d00 */
[----:B------:R-:W0:Y:S01]  /*03e0*/  LDC.64 R2, c[0x0][0x580] ;  /* 0x00016000ff027b82 */ /* 0x000e220000000a00 */
        /* <DEDUP_REMOVED lines=33> */
[----:B0-----:R-:W-:Y:S01]  /*0600*/  STG.E.128 desc[UR6][R2.64], R4 ;  /* 0x0000000402007986 */ /* 0x001fe2000c101d06 */
[----:B------:R-:W-:Y:S05]  /*0610*/  EXIT ;  /* 0x000000000000794d */ /* 0x000fea0003800000 */
.L_x_3952:
        /* <DEDUP_REMOVED lines=8> */
[----:B------:R-:W-:Y:S02]  /*06a0*/  MOV R4, RZ ;  /* 0x000000ff00047202 */ /* 0x000fe40000000f00 */
        /* <DEDUP_REMOVED lines=296> */
.L_x_3957:
[----:B------:R-:W0:Y:S01]  /*1930*/  LDCU.128 UR8, c[0x0][0x580] ;  /* 0x0000b000ff0877ac */ /* 0x000e220008000c00 */
[----:B------:R-:W1:Y:S08]  /*1940*/  LDC.64 R12, c[0x0][0x598] ;  /* 0x00016600ff0c7b82 */ /* 0x000e700000000a00 */
[----:B------:R-:W2:Y:S01]  /*1950*/  LDC.64 R10, c[0x0][0x590] ;  /* 0x00016400ff0a7b82 */ /* 0x000ea20000000a00 */
[----:B0-----:R-:W-:-:S05]  /*1960*/  IADD3 R4, P0, PT, R4, UR10, RZ ;  /* 0x0000000a04047c10 */ /* 0x001fca000ff1e0ff */
[----:B------:R-:W-:Y:S01]  /*1970*/  IMAD.X R5, RZ, RZ, UR11, P0 ;  /* 0x0000000bff057e24 */ /* 0x000fe200080e06ff */
[----:B------:R-:W0:Y:S05]  /*1980*/  LDCU.64 UR10, c[0x0][0x5a0] ;  /* 0x0000b400ff0a77ac */ /* 0x000e2a0008000a00 */
[----:B------:R-:W3:Y:S01]  /*1990*/  LDG.E.128 R4, desc[UR6][R4.64] ;  /* 0x0000000604047981 */ /* 0x000ee2000c1e1d00 */
[----:B------:R-:W-:Y:S02]  /*19a0*/  IADD3 R8, P5, PT, R9, UR8, RZ ;  /* 0x0000000809087c10 */ /* 0x000fe4000ffbe0ff */
[----:B------:R-:W-:Y:S02]  /*19b0*/  IADD3 R3, PT, PT, R3, 0x80, RZ ;  /* 0x0000008003037810 */ /* 0x000fe40007ffe0ff */
[----:B------:R-:W-:Y:S01]  /*19c0*/  IADD3.X R9, PT, PT, RZ, UR9, RZ, P5, !PT ;  /* 0x00000009ff097c10 */ /* 0x000fe2000affe4ff */
[----:B---3--:R-:W0:Y:S02]  /*19d0*/  DSETP.NEU.AND P4, PT, R4, -INF , PT ;  /* 0xfff000000400742a */ /* 0x008e240003f8d000 */
[----:B0-----:R-:W-:-:S02]  /*19e0*/  FSEL R15, R4, UR10, P4 ;  /* 0x0000000a040f7c08 */ /* 0x001fc4000a000000 */
[----:B------:R-:W-:-:S15]  /*19f0*/  FSEL R14, R5, UR11, P4 ;  /* 0x0000000b050e7c08 */ /* 0x000fde000a000000 */
[----:B------:R-:W-:-:S15]  /*1a00*/  NOP ;  /* 0x0000000000007918 */ /* 0x000fde0000000000 */
[----:B------:R-:W-:-:S15]  /*1a10*/  NOP ;  /* 0x0000000000007918 */ /* 0x000fde0000000000 */
[----:B------:R-:W-:-:S15]  /*1a20*/  NOP ;  /* 0x0000000000007918 */ /* 0x000fde0000000000 */
[----:B------:R-:W1:Y:S02]  /*1a30*/  DSETP.NEU.AND P0, PT, R4, +INF , PT ;  /* 0x7ff000000400742a */ /* 0x000e640003f0d000 */
[----:B-1----:R-:W-:-:S15]  /*1a40*/  FSEL R14, R14, R13, P0 ;  /* 0x0000000d0e0e7208 */ /* 0x002fde0000000000 */
[----:B------:R-:W-:-:S15]  /*1a50*/  NOP ;  /* 0x0000000000007918 */ /* 0x000fde0000000000 */
[----:B------:R-:W-:-:S15]  /*1a60*/  NOP ;  /* 0x0000000000007918 */ /* 0x000fde0000000000 */
[----:B------:R-:W-:-:S15]  /*1a70*/  NOP ;  /* 0x0000000000007918 */ /* 0x000fde0000000000 */
[----:B------:R-:W-:-:S02]  /*1a80*/  NOP ;  /* 0x0000000000007918 */ /* 0x000fc40000000000 */
[----:B------:R0:W2:Y:S02]  /*1a90*/  DSETP.NAN.AND P1, PT, R4, R4, PT ;  /* 0x000000040400722a */ /* 0x0000a40003f28000 */
[----:B0-----:R-:W-:-:S04]  /*1aa0*/  FSEL R5, R15, R12, P0 ;  /* 0x0000000c0f057208 */ /* 0x001fc80000000000 */
[----:B--2---:R-:W-:Y:S02]  /*1ab0*/  FSEL R4, R5, R10, !P1 ;  /* 0x0000000a05047208 */ /* 0x004fe40004800000 */
        /* <DEDUP_REMOVED lines=15> */
[----:B------:R-:W0:Y:S02]  /*1bb0*/  DSETP.NAN.AND P4, PT, R6, R6, PT ;  /* 0x000000060600722a */ /* 0x000e240003f88000 */
[----:B0-----:R-:W-:Y:S02]  /*1bc0*/  FSEL R6, R12, R10, !P4 ;  /* 0x0000000a0c067208 */ /* 0x001fe40006000000 */
[----:B------:R-:W-:-:S05]  /*1bd0*/  FSEL R7, R13, R11, !P4 ;  /* 0x0000000b0d077208 */ /* 0x000fca0006000000 */
[----:B------:R0:W-:Y:S02]  /*1be0*/  STG.E.128 desc[UR6][R8.64], R4 ;  /* 0x0000000408007986 */ /* 0x0001e4000c101d06 */
.L_x_3956:
[----:B------:R-:W-:Y:S05]  /*1bf0*/  BSYNC.RECONVERGENT B0 ;  /* 0x0000000000007941 */ /* 0x000fea0003800200 */
.L_x_3955:
        /* <DEDUP_REMOVED lines=300> */
.L_x_3958:
[----:B------:R-:W0:Y:S01]  /*2ec0*/  LDCU.128 UR8, c[0x0][0x580] ;  /* 0x0000b000ff0877ac */ /* 0x000e220008000c00 */
[----:B------:R-:W1:Y:S01]  /*2ed0*/  LDC.64 R10, c[0x0][0x598] ;  /* 0x00016600ff0a7b82 */ /* 0x000e620000000a00 */
[----:B------:R-:W2:Y:S07]  /*2ee0*/  LDCU.64 UR4, c[0x0][0x5a0] ;  /* 0x0000b400ff0477ac */ /* 0x000eae0008000a00 */
[----:B------:R-:W3:Y:S01]  /*2ef0*/  LDC.64 R12, c[0x0][0x590] ;  /* 0x00016400ff0c7b82 */ /* 0x000ee20000000a00 */
[----:B0-----:R-:W-:-:S04]  /*2f00*/  IADD3 R4, P0, PT, R2, UR10, RZ ;  /* 0x0000000a02047c10 */ /* 0x001fc8000ff1e0ff */
[----:B------:R-:W-:-:S06]  /*2f10*/  IADD3.X R5, PT, PT, RZ, UR11, RZ, P0, !PT ;  /* 0x0000000bff057c10 */ /* 0x000fcc00087fe4ff */
[----:B------:R-:W4:Y:S01]  /*2f20*/  LDG.E.128 R4, desc[UR6][R4.64] ;  /* 0x0000000604047981 */ /* 0x000f22000c1e1d00 */
[----:B------:R-:W-:-:S04]  /*2f30*/  IADD3 R2, P5, PT, R3, UR8, RZ ;  /* 0x0000000803027c10 */ /* 0x000fc8000ffbe0ff */
[----:B------:R-:W-:Y:S01]  /*2f40*/  IADD3.X R3, PT, PT, RZ, UR9, RZ, P5, !PT ;  /* 0x00000009ff037c10 */ /* 0x000fe2000affe4ff */
[----:B----4-:R-:W2:Y:S02]  /*2f50*/  DSETP.NEU.AND P4, PT, R4, -INF , PT ;  /* 0xfff000000400742a */ /* 0x010ea40003f8d000 */
[----:B--2---:R-:W-:Y:S02]  /*2f60*/  FSEL R9, R4, UR4, P4 ;  /* 0x0000000404097c08 */ /* 0x004fe4000a000000 */
        /* <DEDUP_REMOVED lines=10> */
[----:B------:R0:W3:Y:S02]  /*3010*/  DSETP.NAN.AND P1, PT, R4, R4, PT ;  /* 0x000000040400722a */ /* 0x0000e40003f28000 */
[----:B0-----:R-:W-:-:S04]  /*3020*/  FSEL R5, R9, R10, P0 ;  /* 0x0000000a09057208 */ /* 0x001fc80000000000 */
        /* <DEDUP_REMOVED lines=19> */
[----:B------:R-:W-:Y:S01]  /*3160*/  STG.E.128 desc[UR6][R2.64], R4 ;  /* 0x0000000402007986 */ /* 0x000fe2000c101d06 */
[----:B------:R-:W-:Y:S05]  /*3170*/  EXIT ;  /* 0x000000000000794d */ /* 0x000fea0003800000 */
.L_x_3959:
        /* <DEDUP_REMOVED lines=16> */
.L_x_35822:


//--------------------- .text._ZN2at6native27unrolled_elementwise_kernelIZZZNS0_22nan_to_num_kernel_cudaERNS_18TensorIteratorBaseESt8optionalIdES5_S5_ENKUlvE_clEvENKUlvE_clEvEUlN3c107complexIdEEE_St5arrayIPcLm2EELi4E23TrivialOffsetCalculatorILi1EjESG_NS0_6memory15LoadWithoutCastENSH_16StoreWithoutCastEEEviT_T0_T2_T3_T4_T5_ --------------------------
	.section	.text._ZN2at6native27unrolled_elementwise_kernelIZZZNS0_22nan_to_num_kernel_cudaERNS_18TensorIteratorBaseESt8optionalIdES5_S5_ENKUlvE_clEvENKUlvE_clEvEUlN3c107complexIdEEE_St5arrayIPcLm2EELi4E23TrivialOffsetCalculatorILi1EjESG_NS0_6memory15LoadWithoutCastENSH_16StoreWithoutCastEEEviT_T0_T2_T3_T4_T5_,"ax",@progbits
	.align	128
        .global         _ZN2at6native27unrolled_elementwise_kernelIZZZNS0_22nan_to_num_kernel_cudaERNS_18TensorIteratorBaseESt8optionalIdES5_S5_ENKUlvE_clEvENKUlvE_clEvEUlN3c107complexIdEEE_St5arrayIPcLm2EELi4E23TrivialOffsetCalculatorILi1EjESG_NS0_6memory15LoadWithoutCastENSH_16StoreWithoutCastEEEviT_T0_T2_T3_T4_T5_
        .type           _ZN2at6native27unrolled_elementwise_kernelIZZZNS0_22nan_to_num_kernel_cudaERNS_18TensorIteratorBaseESt8optionalIdES5_S5_ENKUlvE_clEvENKUlvE_clEvEUlN3c107complexIdEEE_St5arrayIPcLm2EELi4E23TrivialOffsetCalculatorILi1EjESG_NS0_6memory15LoadWithoutCastENSH_16StoreWithoutCastEEEviT_T0_T2_T3_T4_T5_,@function
        .size           _ZN2at6native27unrolled_elementwise_kernelIZZZNS0_22nan_to_num_kernel_cudaERNS_18TensorIteratorBaseESt8optionalIdES5_S5_ENKUlvE_clEvENKUlvE_clEvEUlN3c107complexIdEEE_St5arrayIPcLm2EELi4E23TrivialOffsetCalculatorILi1EjESG_NS0_6memory15LoadWithoutCastENSH_16StoreWithoutCastEEEviT_T0_T2_T3_T4_T5_,(.L_x_35823 - _ZN2at6native27unrolled_elementwise_kernelIZZZNS0_22nan_to_num_kernel_cudaERNS_18TensorIteratorBaseESt8optionalIdES5_S5_ENKUlvE_clEvENKUlvE_clEvEUlN3c107complexIdEEE_St5arrayIPcLm2EELi4E23TrivialOffsetCalculatorILi1EjESG_NS0_6memory15LoadWithoutCastENSH_16StoreWithoutCastEEEviT_T0_T2_T3_T4_T5_)
        .other          _ZN2at6native27unrolled_elementwise_kernelIZZZNS0_22nan_to_num_kernel_cudaERNS_18TensorIteratorBaseESt8optionalIdES5_S5_ENKUlvE_clEvENKUlvE_clEvEUlN3c107complexIdEEE_St5arrayIPcLm2EELi4E23TrivialOffsetCalculatorILi1EjESG_NS0_6memory15LoadWithoutCastENSH_16StoreWithoutCastEEEviT_T0_T2_T3_T4_T5_,@"STO_CUDA_ENTRY STV_DEFAULT"
_ZN2at6native27unrolled_elementwise_kernelIZZZNS0_22nan_to_num_kernel_cudaERNS_18TensorIteratorBaseESt8optionalIdES5_S5_ENKUlvE_clEvENKUlvE_clEvEUlN3c107complexIdEEE_St5arrayIPcLm2EELi4E23TrivialOffsetCalculatorILi1EjESG_NS0_6memory15LoadWithoutCastENSH_16StoreWithoutCastEEEviT_T0_T2_T3_T4_T5_:
.text._ZN2at6native27unrolled_elementwise_kernelIZZZNS0_22nan_to_num_kernel_cudaERNS_18TensorIteratorBaseESt8optionalIdES5_S5_ENKUlvE_clEvENKUlvE_clEvEUlN3c107complexIdEEE_St5arrayIPcLm2EELi4E23TrivialOffsetCalculatorILi1EjESG_NS0_6memory15LoadWithoutCastENSH_16StoreWithoutCastEEEviT_T0_T2_T3_T4_T5_:
[----:B------:R-:W-:Y:S01]  /*0000*/  LDC R1, c[0x0][0x37c] ;  /* 0x0000df00ff017b82 */ /* 0x000fe20000000800 */
[----:B------:R-:W0:Y:S07]  /*0010*/  S2R R0, SR_CTAID.X ;  /* 0x0000000000007919 */ /* 0x000e2e0000002500 */
[----:B------:R-:W0:Y:S01]  /*0020*/  LDC R3, c[0x0][0x380] ;  /* 0x0000e000ff037b82 */ /* 0x000e220000000800 */
[----:B------:R-:W1:Y:S01]  /*0030*/  LDCU.64 UR4, c[0x0][0x358] ;  /* 0x00006b00ff0477ac */ /* 0x000e620008000a00 */
[----:B------:R-:W-:Y:S01]  /*0040*/  CS2R R14, SRZ ;  /* 0x00000000000e7805 */ /* 0x000fe2000001ff00 */
[----:B------:R-:W2:Y:S01]  /*0050*/  S2R R9, SR_TID.X ;  /* 0x0000000000097919 */ /* 0x000ea20000002100 */
[----:B------:R-:W-:Y:S01]  /*0060*/  CS2R R12, SRZ ;  /* 0x00000000000c7805 */ /* 0x000fe2000001ff00 */
[----:B0-----:R-:W-:-:S02]  /*0070*/  IMAD R2, R0, -0x200, R3 ;  /* 0xfffffe0000027824 */ /* 0x001fc400078e0203 */
[----:B--2---:R-:W-:-:S03]  /*0080*/  IMAD.MOV.U32 R3, RZ, RZ, R9 ;  /* 0x000000ffff037224 */ /* 0x004fc600078e0009 */
[----:B------:R-:W-:-:S13]  /*0090*/  ISETP.GE.AND P0, PT, R9, R2, PT ;  /* 0x000000020900720c */ /* 0x000fda0003f06270 */
[----:B------:R-:W0:Y:S01]  /*00a0*/  @!P0 LDC.64 R4, c[0x0][0x3b0] ;  /* 0x0000ec00ff048b82 */ /* 0x000e220000000a00 */
[----:B------:R-:W-:Y:S02]  /*00b0*/  @!P0 IMAD R7, R0, 0x200, R3 ;  /* 0x0000020000078824 */ /* 0x000fe400078e0203 */
[----:B------:R-:W-:-:S05]  /*00c0*/  @!P0 VIADD R9, R3, 0x80 ;  /* 0x0000008003098836 */ /* 0x000fca0000000000 */
[----:B------:R-:W-:Y:S01]  /*00d0*/  ISETP.GE.AND P1, PT, R9, R2, PT ;  /* 0x000000020900720c */ /* 0x000fe20003f26270 */
[----:B0-----:R-:W-:-:S12]  /*00e0*/  @!P0 IMAD.WIDE.U32 R4, R7, 0x10, R4 ;  /* 0x0000001007048825 */ /* 0x001fd800078e0004 */
[----:B------:R-:W0:Y:S01]  /*00f0*/  @!P1 LDC.64 R24, c[0x0][0x3b0] ;  /* 0x0000ec00ff189b82 */ /* 0x000e220000000a00 */
[----:B-1----:R1:W2:Y:S01]  /*0100*/  @!P0 LDG.E.128 R12, desc[UR4][R4.64] ;  /* 0x00000004040c8981 */ /* 0x0022a2000c1e1d00 */
[----:B------:R-:W-:Y:S01]  /*0110*/  @!P1 IMAD R21, R0, 0x200, R9 ;  /* 0x0000020000159824 */ /* 0x000fe200078e0209 */
[----:B------:R-:W-:Y:S01]  /*0120*/  CS2R R10, SRZ ;  /* 0x00000000000a7805 */ /* 0x000fe2000001ff00 */
[----:B------:R-:W-:-:S05]  /*0130*/  @!P1 VIADD R9, R9, 0x80 ;  /* 0x0000008009099836 */ /* 0x000fca0000000000 */
[----:B------:R-:W-:Y:S02]  /*0140*/  ISETP.GE.AND P2, PT, R9, R2, PT ;  /* 0x000000020900720c */ /* 0x000fe40003f46270 */
[----:B-1----:R-:W-:-:S11]  /*0150*/  CS2R R4, SRZ ;  /* 0x0000000000047805 */ /* 0x002fd6000001ff00 */
[----:B------:R-:W-:Y:S01]  /*0160*/  @!P2 IMAD R19, R0, 0x200, R9 ;  /* 0x000002000013a824 */ /* 0x000fe200078e0209 */
[----:B------:R-:W1:Y:S01]  /*0170*/  @!P2 LDC.64 R6, c[0x0][0x3b0] ;  /* 0x0000ec00ff06ab82 */ /* 0x000e620000000a00 */
[----:B------:R-:W-:-:S05]  /*0180*/  @!P2 VIADD R9, R9, 0x80 ;  /* 0x000000800909a836 */ /* 0x000fca0000000000 */
[----:B------:R-:W-:-:S13]  /*0190*/  ISETP.GE.AND P0, PT, R9, R2, PT ;  /* 0x000000020900720c */ /* 0x000fda0003f06270 */
[----:B------:R-:W3:Y:S01]  /*01a0*/  @!P0 LDC.64 R16, c[0x0][0x3b0] ;  /* 0x0000ec00ff108b82 */ /* 0x000ee20000000a00 */
[----:B------:R-:W-:Y:S02]  /*01b0*/  @!P0 IMAD R9, R0, 0x200, R9 ;  /* 0x0000020000098824 */ /* 0x000fe400078e0209 */
[----:B-1----:R-:W-:Y:S01]  /*01c0*/  @!P2 IMAD.WIDE.U32 R18, R19, 0x10, R6 ;  /* 0x000000101312a825 */ /* 0x002fe200078e0006 */
[----:B------:R-:W-:-:S03]  /*01d0*/  CS2R R6, SRZ ;  /* 0x0000000000067805 */ /* 0x000fc6000001ff00 */
[----:B---3--:R-:W-:Y:S01]  /*01e0*/  @!P0 IMAD.WIDE.U32 R16, R9, 0x10, R16 ;  /* 0x0000001009108825 */ /* 0x008fe200078e0010 */
[----:B------:R-:W-:-:S04]  /*01f0*/  CS2R R8, SRZ ;  /* 0x0000000000087805 */ /* 0x000fc8000001ff00 */
[----:B------:R1:W5:Y:S04]  /*0200*/  @!P0 LDG.E.128 R4, desc[UR4][R16.64] ;  /* 0x0000000410048981 */ /* 0x000368000c1e1d00 */
[----:B------:R3:W5:Y:S01]  /*0210*/  @!P2 LDG.E.128 R8, desc[UR4][R18.64] ;  /* 0x000000041208a981 */ /* 0x000762000c1e1d00 */
[----:B------:R-:W-:Y:S01]  /*0220*/  ISETP.GE.AND P0, PT, R3, R2, PT ;  /* 0x000000020300720c */ /* 0x000fe20003f06270 */
[----:B0-----:R-:W-:Y:S01]  /*0230*/  @!P1 IMAD.WIDE.U32 R24, R21, 0x10, R24 ;  /* 0x0000001015189825 */ /* 0x001fe200078e0018 */
[----:B------:R-:W-:Y:S01]  /*0240*/  CS2R R22, SRZ ;  /* 0x0000000000167805 */ /* 0x000fe2000001ff00 */
[----:B-1----:R-:W0:Y:S08]  /*0250*/  LDC.64 R16, c[0x0][0x390] ;  /* 0x0000e400ff107b82 */ /* 0x002e300000000a00 */
[----:B---3--:R-:W1:Y:S01]  /*0260*/  LDC.64 R18, c[0x0][0x398] ;  /* 0x0000e600ff127b82 */ /* 0x008e620000000a00 */
[----:B------:R-:W-:-:S06]  /*0270*/  CS2R R20, SRZ ;  /* 0x0000000000147805 */ /* 0x000fcc000001ff00 */
[----:B------:R1:W5:Y:S01]  /*0280*/  @!P1 LDG.E.128 R20, desc[UR4][R24.64] ;  /* 0x0000000418149981 */ /* 0x000362000c1e1d00 */
[----:B------:R-:W-:Y:S01]  /*0290*/  PLOP3.LUT P3, PT, PT, PT, PT, 0x8, 0x80 ;  /* 0x000000000080781c */ /* 0x000fe20003f6e170 */
[----:B------:R-:W-:Y:S01]  /*02a0*/  BSSY.RECONVERGENT B0, `(.L_x_3960) ;  /* 0x0000056000007945 */ /* 0x000fe20003800200 */
[----:B--2---:R-:W1:Y:S02]  /*02b0*/  @!P0 DSETP.NEU.AND P5, PT, R12, -INF , PT ;  /* 0xfff000000c00842a */ /* 0x004e640003fad000 */
[----:B-1----:R-:W-:Y:S02]  /*02c0*/  @!P0 FSEL R25, R12, R18, P5 ;  /* 0x000000120c198208 */ /* 0x002fe40002800000 */
[----:B------:R-:W-:-:S15]  /*02d0*/  @!P0 FSEL R24, R13, R19, P5 ;  /* 0x000000130d188208 */ /* 0x000fde0002800000 */
[----:B------:R-:W-:-:S15]  /*02e0*/  NOP ;  /* 0x0000000000007918 */ /* 0x000fde0000000000 */
[----:B------:R-:W-:-:S15]  /*02f0*/  NOP ;  /* 0x0000000000007918 */ /* 0x000fde0000000000 */
[----:B------:R-:W-:-:S15]  /*0300*/  NOP ;  /* 0x0000000000007918 */ /* 0x000fde0000000000 */
[----:B------:R-:W-:-:S15]  /*0310*/  @!P0 DSETP.NAN.AND P1, PT, R12, R12, PT ;  /* 0x0000000c0c00822a */ /* 0x000fde0003f28000 */
[----:B------:R-:W-:-:S15]  /*0320*/  NOP ;  /* 0x0000000000007918 */ /* 0x000fde0000000000 */
[----:B------:R-:W-:-:S15]  /*0330*/  NOP ;  /* 0x0000000000007918 */ /* 0x000fde0000000000 */
[----:B------:R-:W-:-:S15]  /*0340*/  NOP ;  /* 0x0000000000007918 */ /* 0x000fde0000000000 */
[----:B------:R-:W-:-:S04]  /*0350*/  NOP ;  /* 0x0000000000007918 */ /* 0x000fc80000000000 */
[----:B------:R1:W0:Y:S02]  /*0360*/  @!P0 DSETP.NEU.AND P4, PT, R12, +INF , PT ;  /* 0x7ff000000c00842a */ /* 0x0002240003f8d000 */
[----:B-1----:R-:W1:Y:S01]  /*0370*/  @!P0 LDC.64 R12, c[0x0][0x388] ;  /* 0x0000e200ff0c8b82 */ /* 0x002e620000000a00 */
[----:B0-----:R-:W-:-:S15]  /*0380*/  @!P0 FSEL R25, R25, R16, P4 ;  /* 0x0000001019198208 */ /* 0x001fde0002000000 */
[----:B------:R-:W-:-:S15]  /*0390*/  NOP ;  /* 0x0000000000007918 */ /* 0x000fde0000000000 */
[----:B------:R-:W-:-:S15]  /*03a0*/  NOP ;  /* 0x0000000000007918 */ /* 0x000fde0000000000 */
[----:B------:R-:W-:-:S15]  /*03b0*/  NOP ;  /* 0x0000000000007918 */ /* 0x000fde0000000000 */
[----:B------:R-:W-:-:S01]  /*03c0*/  NOP ;  /* 0x0000000000007918 */ /* 0x000fc20000000000 */
[----:B------:R-:W0:Y:S02]  /*03d0*/  @!P0 DSETP.NEU.AND P2, PT, R14, +INF , PT ;  /* 0x7ff000000e00842a */ /* 0x000e240003f4d000 */
[----:B0-----:R-:W-:-:S15]  /*03e0*/  @!P0 PLOP3.LUT P3, PT, P2, PT, PT, 0x80, 0x8 ;  /* 0x000000000008881c */ /* 0x001fde000176f070 */
[----:B------:R-:W-:-:S15]  /*03f0*/  NOP ;  /* 0x0000000000007918 */ /* 0x000fde0000000000 */
[----:B------:R-:W-:-:S15]  /*0400*/  NOP ;  /* 0x0000000000007918 */ /* 0x000fde0000000000 */
[----:B------:R-:W-:-:S15]  /*0410*/  NOP ;  /* 0x0000000000007918 */ /* 0x000fde0000000000 */
[----:B------:R-:W-:-:S02]  /*0420*/  NOP ;  /* 0x0000000000007918 */ /* 0x000fc40000000000 */
[----:B------:R-:W0:Y:S02]  /*0430*/  @!P0 DSETP.NEU.AND P2, PT, R14, -INF , PT ;  /* 0xfff000000e00842a */ /* 0x000e240003f4d000 */
[----:B0-----:R-:W-:Y:S02]  /*0440*/  @P3 FSEL R16, R14, R18, P2 ;  /* 0x000000120e103208 */ /* 0x001fe40001000000 */
[----:B-1----:R-:W-:Y:S01]  /*0450*/  @!P0 FSEL R18, R25, R12, !P1 ;  /* 0x0000000c19128208 */ /* 0x002fe20004800000 */
[----:B------:R-:W-:-:S15]  /*0460*/  VIADD R25, R3, 0x80 ;  /* 0x0000008003197836 */ /* 0x000fde0000000000 */
[----:B------:R-:W-:-:S15]  /*0470*/  NOP ;  /* 0x0000000000007918 */ /* 0x000fde0000000000 */
[----:B------:R-:W-:-:S15]  /*0480*/  NOP ;  /* 0x0000000000007918 */ /* 0x000fde0000000000 */
[----:B------:R-:W-:-:S14]  /*0490*/  NOP ;  /* 0x0000000000007918 */ /* 0x000fdc0000000000 */
[----:B------:R0:W1:Y:S02]  /*04a0*/  @!P0 DSETP.NAN.AND P5, PT, R14, R14, PT ;  /* 0x0000000e0e00822a */ /* 0x0000640003fa8000 */
[----:B0-----:R-:W-:Y:S02]  /*04b0*/  @!P0 FSEL R14, R24, R17, P4 ;  /* 0x00000011180e8208 */ /* 0x001fe40002000000 */
[----:B------:R-:W-:Y:S02]  /*04c0*/  @P3 FSEL R17, R15, R19, P2 ;  /* 0x000000130f113208 */ /* 0x000fe40001000000 */
[----:B------:R-:W-:Y:S02]  /*04d0*/  @!P0 FSEL R19, R14, R13, !P1 ;  /* 0x0000000d0e138208 */ /* 0x000fe40004800000 */
[----:B------:R-:W-:Y:S02]  /*04e0*/  ISETP.GE.AND P1, PT, R25, R2, PT ;  /* 0x000000021900720c */ /* 0x000fe40003f26270 */
[----:B-1----:R-:W-:-:S02]  /*04f0*/  @!P0 FSEL R16, R16, R12, !P5 ;  /* 0x0000000c10108208 */ /* 0x002fc40006800000 */
[----:B------:R-:W-:Y:S02]  /*0500*/  @!P0 FSEL R17, R17, R13, !P5 ;  /* 0x0000000d11118208 */ /* 0x000fe40006800000 */
[----:B------:R-:W-:Y:S02]  /*0510*/  CS2R R12, SRZ ;  /* 0x00000000000c7805 */ /* 0x000fe4000001ff00 */
[----:B------:R-:W-:Y:S01]  /*0520*/  CS2R R14, SRZ ;  /* 0x00000000000e7805 */ /* 0x000fe2000001ff00 */
[----:B------:R-:W-:Y:S02]  /*0530*/  @!P0 IMAD.MOV.U32 R12, RZ, RZ, R18 ;  /* 0x000000ffff0c8224 */ /* 0x000fe400078e0012 */
[----:B------:R-:W-:Y:S01]  /*0540*/  @!P0 IMAD.MOV.U32 R13, RZ, RZ, R19 ;  /* 0x000000ffff0d8224 */ /* 0x000fe200078e0013 */
[----:B------:R-:W-:Y:S01]  /*0550*/  CS2R R18, SRZ ;  /* 0x0000000000127805 */ /* 0x000fe2000001ff00 */
[----:B------:R-:W-:Y:S02]  /*0560*/  @!P0 IMAD.MOV.U32 R14, RZ, RZ, R16 ;  /* 0x000000ffff0e8224 */ /* 0x000fe400078e0010 */
[----:B------:R-:W-:Y:S01]  /*0570*/  @!P0 IMAD.MOV.U32 R15, RZ, RZ, R17 ;  /* 0x000000ffff0f8224 */ /* 0x000fe200078e0011 */
[----:B------:R-:W-:Y:S01]  /*0580*/  CS2R R16, SRZ ;  /* 0x0000000000107805 */ /* 0x000fe2000001ff00 */
[----:B------:R-:W-:Y:S06]  /*0590*/  @P1 BRA `(.L_x_3961) ;  /* 0x0000000000981947 */ /* 0x000fec0003800000 */
[----:B------:R-:W0:Y:S01]  /*05a0*/  LDC.64 R18, c[0x0][0x398] ;  /* 0x0000e600ff127b82 */ /* 0x000e220000000a00 */
[----:B------:R-:W1:Y:S01]  /*05b0*/  LDCU.64 UR6, c[0x0][0x388] ;  /* 0x00007100ff0677ac */ /* 0x000e620008000a00 */
[----:B-----5:R-:W0:Y:S06]  /*05c0*/  DSETP.NEU.AND P5, PT, R20, -INF , PT ;  /* 0xfff000001400742a */ /* 0x020e2c0003fad000 */
[----:B------:R-:W2:Y:S01]  /*05d0*/  LDC.64 R16, c[0x0][0x390] ;  /* 0x0000e400ff107b82 */ /* 0x000ea20000000a00 */
[----:B0-----:R-:W-:Y:S02]  /*05e0*/  FSEL R27, R20, R18, P5 ;  /* 0x00000012141b7208 */ /* 0x001fe40002800000 */
[----:B------:R-:W-:-:S15]  /*05f0*/  FSEL R24, R21, R19, P5 ;  /* 0x0000001315187208 */ /* 0x000fde0002800000 */
[----:B------:R-:W-:-:S15]  /*0600*/  NOP ;  /* 0x0000000000007918 */ /* 0x000fde0000000000 */
[----:B------:R-:W-:-:S15]  /*0610*/  NOP ;  /* 0x0000000000007918 */ /* 0x000fde0000000000 */
[----:B------:R-:W-:-:S10]  /*0620*/  NOP ;  /* 0x0000000000007918 */ /* 0x000fd40000000000 */
[----:B------:R-:W2:-:S15]  /*0630*/  DSETP.NEU.AND P4, PT, R20, +INF , PT ;  /* 0x7ff000001400742a */ /* 0x000e9e0003f8d000 */
[----:B------:R-:W-:-:S15]  /*0640*/  NOP ;  /* 0x0000000000007918 */ /* 0x000fde0000000000 */
[----:B------:R-:W-:-:S15]  /*0650*/  NOP ;  /* 0x0000000000007918 */ /* 0x000fde0000000000 */
[----:B------:R-:W-:-:S15]  /*0660*/  NOP ;  /* 0x0000000000007918 */ /* 0x000fde0000000000 */
[----:B------:R-:W-:-:S04]  /*0670*/  NOP ;  /* 0x0000000000007918 */ /* 0x000fc80000000000 */
[----:B------:R2:W1:Y:S02]  /*0680*/  DSETP.NAN.AND P1, PT, R20, R20, PT ;  /* 0x000000141400722a */ /* 0x0004640003f28000 */
[----:B--2---:R-:W-:Y:S02]  /*0690*/  FSEL R20, R27, R16, P4 ;  /* 0x000000101b147208 */ /* 0x004fe40002000000 */
[----:B------:R-:W-:Y:S02]  /*06a0*/  FSEL R21, R24, R17, P4 ;  /* 0x0000001118157208 */ /* 0x000fe40002000000 */
[----:B-1----:R-:W-:Y:S02]  /*06b0*/  FSEL R20, R20, UR6, !P1 ;  /* 0x0000000614147c08 */ /* 0x002fe4000c800000 */
[----:B------:R-:W-:-:S15]  /*06c0*/  FSEL R21, R21, UR7, !P1 ;  /* 0x0000000715157c08 */ /* 0x000fde000c800000 */
        /* <DEDUP_REMOVED lines=19> */
.L_x_3961:
[----:B------:R-:W-:Y:S05]  /*0800*/  BSYNC.RECONVERGENT B0 ;  /* 0x0000000000007941 */ /* 0x000fea0003800200 */
.L_x_3960:
[----:B-----5:R-:W-:Y:S01]  /*0810*/  VIADD R21, R3, 0x100 ;  /* 0x0000010003157836 */ /* 0x020fe20000000000 */
[----:B------:R-:W-:Y:S01]  /*0820*/  BSSY.RECONVERGENT B0, `(.L_x_3962) ;  /* 0x000002b000007945 */ /* 0x000fe20003800200 */
[----:B------:R-:W-:-:S03]  /*0830*/  CS2R R22, SRZ ;  /* 0x0000000000167805 */ /* 0x000fc6000001ff00 */
[----:B------:R-:W-:Y:S02]  /*0840*/  ISETP.GE.AND P1, PT, R21, R2, PT ;  /* 0x000000021500720c */ /* 0x000fe40003f26270 */
[----:B------:R-:W-:-:S11]  /*0850*/  CS2R R20, SRZ ;  /* 0x0000000000147805 */ /* 0x000fd6000001ff00 */
[----:B------:R-:W-:Y:S05]  /*0860*/  @P1 BRA `(.L_x_3963) ;  /* 0x0000000000981947 */ /* 0x000fea0003800000 */
[----:B------:R-:W0:Y:S01]  /*0870*/  LDC.64 R22, c[0x0][0x398] ;  /* 0x0000e600ff167b82 */ /* 0x000e220000000a00 */
[----:B------:R-:W1:Y:S01]  /*0880*/  LDCU.64 UR6, c[0x0][0x388] ;  /* 0x00007100ff0677ac */ /* 0x000e620008000a00 */
[----:B------:R-:W0:Y:S06]  /*0890*/  DSETP.NEU.AND P5, PT, R8, -INF , PT ;  /* 0xfff000000800742a */ /* 0x000e2c0003fad000 */
        /* <DEDUP_REMOVED lines=35> */
.L_x_3963:
[----:B------:R-:W-:Y:S05]  /*0ad0*/  BSYNC.RECONVERGENT B0 ;  /* 0x0000000000007941 */ /* 0x000fea0003800200 */
.L_x_3962:
[----:B------:R-:W-:Y:S01]  /*0ae0*/  VIADD R9, R3, 0x180 ;  /* 0x0000018003097836 */ /* 0x000fe20000000000 */
        /* <DEDUP_REMOVED lines=43> */
.L_x_3965:
[----:B------:R-:W-:Y:S05]  /*0da0*/  BSYNC.RECONVERGENT B0 ;  /* 0x0000000000007941 */ /* 0x000fea0003800200 */
.L_x_3964:
[----:B------:R-:W0:Y:S01]  /*0db0*/  @!P0 LDC.64 R4, c[0x0][0x3a8] ;  /* 0x0000ea00ff048b82 */ /* 0x000e220000000a00 */
[----:B------:R-:W-:Y:S01]  /*0dc0*/  @!P0 IMAD R7, R0, 0x200, R3 ;  /* 0x0000020000078824 */ /* 0x000fe200078e0203 */
[----:B------:R-:W-:Y:S01]  /*0dd0*/  BSSY.RECONVERGENT B0, `(.L_x_3966) ;  /* 0x0000010000007945 */ /* 0x000fe20003800200 */
[----:B------:R-:W-:-:S05]  /*0de0*/  @!P0 IMAD.MOV.U32 R3, RZ, RZ, R25 ;  /* 0x000000ffff038224 */ /* 0x000fca00078e0019 */
[----:B------:R-:W-:Y:S01]  /*0df0*/  ISETP.GE.AND P1, PT, R3, R2, PT ;  /* 0x000000020300720c */ /* 0x000fe20003f26270 */
[----:B0-----:R-:W-:-:S05]  /*0e00*/  @!P0 IMAD.WIDE.U32 R4, R7, 0x10, R4 ;  /* 0x0000001007048825 */ /* 0x001fca00078e0004 */
[----:B------:R0:W-:Y:S07]  /*0e10*/  @!P0 STG.E.128 desc[UR4][R4.64], R12 ;  /* 0x0000000c04008986 */ /* 0x0001ee000c101d04 */
[----:B------:R-:W-:Y:S05]  /*0e20*/  @P1 BRA `(.L_x_3967) ;  /* 0x0000000000281947 */ /* 0x000fea0003800000 */
[----:B0-----:R-:W0:Y:S01]  /*0e30*/  LDC.64 R4, c[0x0][0x3a8] ;  /* 0x0000ea00ff047b82 */ /* 0x001e220000000a00 */
[----:B------:R-:W-:Y:S02]  /*0e40*/  IMAD R7, R0, 0x200, R3 ;  /* 0x0000020000077824 */ /* 0x000fe400078e0203 */
[----:B------:R-:W-:-:S05]  /*0e50*/  VIADD R3, R3, 0x80 ;  /* 0x0000008003037836 */ /* 0x000fca0000000000 */
[----:B------:R-:W-:-:S13]  /*0e60*/  ISETP.GE.AND P0, PT, R3, R2, PT ;  /* 0x000000020300720c */ /* 0x000fda0003f06270 */
[----:B------:R-:W-:Y:S02]  /*0e70*/  @!P0 IMAD R13, R0, 0x200, R3 ;  /* 0x00000200000d8824 */ /* 0x000fe400078e0203 */
[----:B------:R-:W-:Y:S02]  /*0e80*/  @!P0 VIADD R3, R3, 0x80 ;  /* 0x0000008003038836 */ /* 0x000fe40000000000 */
[----:B0-----:R-:W-:-:S04]  /*0e90*/  IMAD.WIDE.U32 R6, R7, 0x10, R4 ;  /* 0x0000001007067825 */ /* 0x001fc800078e0004 */
[----:B------:R-:W-:Y:S01]  /*0ea0*/  @!P0 IMAD.WIDE.U32 R4, R13, 0x10, R4 ;  /* 0x000000100d048825 */ /* 0x000fe200078e0004 */
[----:B------:R1:W-:Y:S04]  /*0eb0*/  STG.E.128 desc[UR4][R6.64], R16 ;  /* 0x0000001006007986 */ /* 0x0003e8000c101d04 */
[----:B------:R1:W-:Y:S02]  /*0ec0*/  @!P0 STG.E.128 desc[UR4][R4.64], R20 ;  /* 0x0000001404008986 */ /* 0x0003e4000c101d04 */
.L_x_3967:
[----:B------:R-:W-:Y:S05]  /*0ed0*/  BSYNC.RECONVERGENT B0 ;  /* 0x0000000000007941 */ /* 0x000fea0003800200 */
.L_x_3966:
[----:B------:R-:W-:-:S13]  /*0ee0*/  ISETP.GE.AND P0, PT, R3, R2, PT ;  /* 0x000000020300720c */ /* 0x000fda0003f06270 */
[----:B------:R-:W-:Y:S05]  /*0ef0*/  @P0 EXIT ;  /* 0x000000000000094d */ /* 0x000fea0003800000 */
[----:B01----:R-:W0:Y:S01]  /*0f00*/  LDC.64 R4, c[0x0][0x3a8] ;  /* 0x0000ea00ff047b82 */ /* 0x003e220000000a00 */
[----:B------:R-:W-:-:S04]  /*0f10*/  IMAD R3, R0, 0x200, R3 ;  /* 0x0000020000037824 */ /* 0x000fc800078e0203 */
[----:B0-----:R-:W-:-:S05]  /*0f20*/  IMAD.WIDE.U32 R2, R3, 0x10, R4 ;  /* 0x0000001003027825 */ /* 0x001fca00078e0004 */
[----:B------:R-:W-:Y:S01]  /*0f30*/  STG.E.128 desc[UR4][R2.64], R8 ;  /* 0x0000000802007986 */ /* 0x000fe2000c101d04 */
[----:B------:R-:W-:Y:S05]  /*0f40*/  EXIT ;  /* 0x000000000000794d */ /* 0x000fea0003800000 */
.L_x_3968:
        /* <DEDUP_REMOVED lines=11> */
.L_x_35823:


//--------------------- .text._ZN2at6native29vectorized_elementwise_kernelILi2EZZZNS0_22nan_to_num_kernel_cudaERNS_18TensorIteratorBaseESt8optionalIdES5_S5_ENKUlvE_clEvENKUlvE_clEvEUlN3c107complexIdEEE_St5arrayIPcLm2EEEEviT0_T1_ --------------------------
	.section	.text._ZN2at6native29vectorized_elementwise_kernelILi2EZZZNS0_22nan_to_num_kernel_cudaERNS_18TensorIteratorBaseESt8optionalIdES5_S5_ENKUlvE_clEvENKUlvE_clEvEUlN3c107complexIdEEE_St5arrayIPcLm2EEEEviT0_T1_,"ax",@progbits
	.align	128
        .global         _ZN2at6native29vectorized_elementwise_kernelILi2EZZZNS0_22nan_to_num_kernel_cudaERNS_18TensorIteratorBaseESt8optionalIdES5_S5_ENKUlvE_clEvENKUlvE_clEvEUlN3c107complexIdEEE_St5arrayIPcLm2EEEEviT0_T1_
        .type           _ZN2at6native29vectorized_elementwise_kernelILi2EZZZNS0_22nan_to_num_kernel_cudaERNS_18TensorIteratorBaseESt8optionalIdES5_S5_ENKUlvE_clEvENKUlvE_clEvEUlN3c107complexIdEEE_St5arrayIPcLm2EEEEviT0_T1_,@function
        .size           _ZN2at6native29vectorized_elementwise_kernelILi2EZZZNS0_22nan_to_num_kernel_cudaERNS_18TensorIteratorBaseESt8optionalIdES5_S5_ENKUlvE_clEvENKUlvE_clEvEUlN3c107complexIdEEE_St5arrayIPcLm2EEEEviT0_T1_,(.L_x_35824 - _ZN2at6native29vectorized_elementwise_kernelILi2EZZZNS0_22nan_to_num_kernel_cudaERNS_18TensorIteratorBaseESt8optionalIdES5_S5_ENKUlvE_clEvENKUlvE_clEvEUlN3c107complexIdEEE_St5arrayIPcLm2EEEEviT0_T1_)
        .other          _ZN2at6native29vectorized_elementwise_kernelILi2EZZZNS0_22nan_to_num_kernel_cudaERNS_18TensorIteratorBaseESt8optionalIdES5_S5_ENKUlvE_clEvENKUlvE_clEvEUlN3c107complexIdEEE_St5arrayIPcLm2EEEEviT0_T1_,@"STO_CUDA_ENTRY STV_DEFAULT"
_ZN2at6native29vectorized_elementwise_kernelILi2EZZZNS0_22nan_to_num_kernel_cudaERNS_18TensorIteratorBaseESt8optionalIdES5_S5_ENKUlvE_clEvENKUlvE_clEvEUlN3c107complexIdEEE_St5arrayIPcLm2EEEEviT0_T1_:
.text._ZN2at6native29vectorized_elementwise_kernelILi2EZZZNS0_22nan_to_num_kernel_cudaERNS_18TensorIteratorBaseESt8optionalIdES5_S5_ENKUlvE_clEvENKUlvE_clEvEUlN3c107complexIdEEE_St5arrayIPcLm2EEEEviT0_T1_:
[----:B------:R-:W-:Y:S01]  /*0000*/  LDC R1, c[0x0][0x37c] ;  /* 0x0000df00ff017b82 */ /* 0x000fe20000000800 */
[----:B------:R-:W0:Y:S07]  /*0010*/  S2R R3, SR_CTAID.X ;  /* 0x0000000000037919 */ /* 0x000e2e0000002500 */
[----:B------:R-:W0:Y:S01]  /*0020*/  LDC R2, c[0x0][0x380] ;  /* 0x0000e000ff027b82 */ /* 0x000e220000000800 */
[----:B------:R-:W1:Y:S01]  /*0030*/  LDCU.64 UR4, c[0x0][0x358] ;  /* 0x00006b00ff0477ac */ /* 0x000e620008000a00 */
[----:B0-----:R-:W-:-:S05]  /*0040*/  IMAD R2, R3, -0x400, R2 ;  /* 0xfffffc0003027824 */ /* 0x001fca00078e0202 */
[----:B------:R-:W-:-:S13]  /*0050*/  ISETP.GT.U32.AND P0, PT, R2, 0x3ff, PT ;  /* 0x000003ff0200780c */ /* 0x000fda0003f04070 */
[----:B-1----:R-:W-:Y:S05]  /*0060*/  @P0 BRA `(.L_x_3969) ;  /* 0x0000001c00900947 */ /* 0x002fea0003800000 */
[----:B------:R-:W0:Y:S01]  /*0070*/  S2R R0, SR_TID.X ;  /* 0x0000000000007919 */ /* 0x000e220000002100 */
[----:B------:R-:W-:Y:S02]  /*0080*/  CS2R R22, SRZ ;  /* 0x0000000000167805 */ /* 0x000fe4000001ff00 */
[----:B------:R-:W-:Y:S02]  /*0090*/  CS2R R20, SRZ ;  /* 0x0000000000147805 */ /* 0x000fe4000001ff00 */
[C---:B0-----:R-:W-:Y:S01]  /*00a0*/  ISETP.GE.U32.AND P0, PT, R0.reuse, R2, PT ;  /* 0x000000020000720c */ /* 0x041fe20003f06070 */
[----:B------:R-:W-:Y:S02]  /*00b0*/  VIADD R40, R0, 0x80 ;  /* 0x0000008000287836 */ /* 0x000fe40000000000 */
[----:B------:R-:W-:-:S10]  /*00c0*/  IMAD.MOV.U32 R12, RZ, RZ, R0 ;  /* 0x000000ffff0c7224 */ /* 0x000fd400078e0000 */
[----:B------:R-:W0:Y:S01]  /*00d0*/  @!P0 LDC.64 R4, c[0x0][0x3b0] ;  /* 0x0000ec00ff048b82 */ /* 0x000e220000000a00 */
[----:B------:R-:W-:-:S04]  /*00e0*/  @!P0 IMAD R7, R3, 0x400, R0 ;  /* 0x0000040003078824 */ /* 0x000fc800078e0200 */
[----:B0-----:R-:W-:-:S05]  /*00f0*/  @!P0 IMAD.WIDE.U32 R4, R7, 0x10, R4 ;  /* 0x0000001007048825 */ /* 0x001fca00078e0004 */
[----:B------:R0:W2:Y:S01]  /*0100*/  @!P0 LDG.E.128 R20, desc[UR4][R4.64] ;  /* 0x0000000404148981 */ /* 0x0000a2000c1e1d00 */
[----:B------:R-:W-:Y:S01]  /*0110*/  @!P0 IMAD.MOV.U32 R12, RZ, RZ, R40 ;  /* 0x000000ffff0c8224 */ /* 0x000fe200078e0028 */
[----:B------:R-:W-:Y:S02]  /*0120*/  CS2R R34, SRZ ;  /* 0x0000000000227805 */ /* 0x000fe4000001ff00 */
[----:B------:R-:W-:Y:S02]  /*0130*/  CS2R R32, SRZ ;  /* 0x0000000000207805 */ /* 0x000fe4000001ff00 */
[----:B------:R-:W-:-:S13]  /*0140*/  ISETP.GE.U32.AND P1, PT, R12, R2, PT ;  /* 0x000000020c00720c */ /* 0x000fda0003f26070 */
[----:B------:R-:W-:Y:S02]  /*0150*/  @!P1 IMAD R24, R3, 0x400, R12 ;  /* 0x0000040003189824 */ /* 0x000fe400078e020c */
[----:B------:R-:W-:-:S05]  /*0160*/  @!P1 VIADD R12, R12, 0x80 ;  /* 0x000000800c0c9836 */ /* 0x000fca0000000000 */
[----:B------:R-:W-:-:S13]  /*0170*/  ISETP.GE.U32.AND P6, PT, R12, R2, PT ;  /* 0x000000020c00720c */ /* 0x000fda0003fc6070 */
[----:B------:R-:W-:Y:S01]  /*0180*/  @!P6 IMAD R7, R3, 0x400, R12 ;  /* 0x000004000307e824 */ /* 0x000fe200078e020c */
[----:B0-----:R-:W0:Y:S01]  /*0190*/  @!P6 LDC.64 R4, c[0x0][0x3b0] ;  /* 0x0000ec00ff04eb82 */ /* 0x001e220000000a00 */
[----:B------:R-:W-:-:S05]  /*01a0*/  @!P6 VIADD R12, R12, 0x80 ;  /* 0x000000800c0ce836 */ /* 0x000fca0000000000 */
[----:B------:R-:W-:-:S13]  /*01b0*/  ISETP.GE.U32.AND P2, PT, R12, R2, PT ;  /* 0x000000020c00720c */ /* 0x000fda0003f46070 */
[----:B------:R-:W-:Y:S01]  /*01c0*/  @!P2 IMAD R13, R3, 0x400, R12 ;  /* 0x00000400030da824 */ /* 0x000fe200078e020c */
[----:B------:R-:W1:Y:S01]  /*01d0*/  @!P2 LDC.64 R28, c[0x0][0x3b0] ;  /* 0x0000ec00ff1cab82 */ /* 0x000e620000000a00 */
[----:B------:R-:W-:Y:S02]  /*01e0*/  @!P2 VIADD R12, R12, 0x80 ;  /* 0x000000800c0ca836 */ /* 0x000fe40000000000 */
[----:B0-----:R-:W-:-:S03]  /*01f0*/  @!P6 IMAD.WIDE.U32 R4, R7, 0x10, R4 ;  /* 0x000000100704e825 */ /* 0x001fc600078e0004 */
[C---:B------:R-:W-:Y:S02]  /*0200*/  ISETP.GE.U32.AND P3, PT, R12.reuse, R2, PT ;  /* 0x000000020c00720c */ /* 0x040fe40003f66070 */
[----:B------:R-:W5:Y:S11]  /*0210*/  @!P6 LDG.E.128 R32, desc[UR4][R4.64] ;  /* 0x000000040420e981 */ /* 0x000f76000c1e1d00 */
[----:B------:R-:W-:Y:S01]  /*0220*/  @!P3 IMAD R31, R3, 0x400, R12 ;  /* 0x00000400031fb824 */ /* 0x000fe200078e020c */
[----:B------:R-:W0:Y:S01]  /*0230*/  @!P3 LDC.64 R6, c[0x0][0x3b0] ;  /* 0x0000ec00ff06bb82 */ /* 0x000e220000000a00 */
[----:B------:R-:W-:-:S05]  /*0240*/  @!P3 VIADD R12, R12, 0x80 ;  /* 0x000000800c0cb836 */ /* 0x000fca0000000000 */
[----:B------:R-:W-:-:S13]  /*0250*/  ISETP.GE.U32.AND P4, PT, R12, R2, PT ;  /* 0x000000020c00720c */ /* 0x000fda0003f86070 */
[----:B------:R-:W-:Y:S01]  /*0260*/  @!P4 IMAD R15, R3, 0x400, R12 ;  /* 0x00000400030fc824 */ /* 0x000fe200078e020c */
[----:B------:R-:W3:Y:S01]  /*0270*/  @!P4 LDC.64 R26, c[0x0][0x3b0] ;  /* 0x0000ec00ff1acb82 */ /* 0x000ee20000000a00 */
[----:B------:R-:W-:-:S05]  /*0280*/  @!P4 VIADD R12, R12, 0x80 ;  /* 0x000000800c0cc836 */ /* 0x000fca0000000000 */
[----:B------:R-:W-:-:S13]  /*0290*/  ISETP.GE.U32.AND P5, PT, R12, R2, PT ;  /* 0x000000020c00720c */ /* 0x000fda0003fa6070 */
[----:B------:R-:W4:Y:S01]  /*02a0*/  @!P5 LDC.64 R10, c[0x0][0x3b0] ;  /* 0x0000ec00ff0adb82 */ /* 0x000f220000000a00 */
[----:B------:R-:W-:Y:S02]  /*02b0*/  @!P5 IMAD R45, R3, 0x400, R12 ;  /* 0x00000400032dd824 */ /* 0x000fe400078e020c */
[----:B------:R-:W-:-:S05]  /*02c0*/  @!P5 VIADD R12, R12, 0x80 ;  /* 0x000000800c0cd836 */ /* 0x000fca0000000000 */
[----:B------:R-:W-:Y:S02]  /*02d0*/  ISETP.GE.U32.AND P6, PT, R12, R2, PT ;  /* 0x000000020c00720c */ /* 0x000fe40003fc6070 */
[----:B------:R-:W-:Y:S02]  /*02e0*/  CS2R R38, SRZ ;  /* 0x0000000000267805 */ /* 0x000fe4000001ff00 */
[----:B------:R-:W-:Y:S01]  /*02f0*/  CS2R R36, SRZ ;  /* 0x0000000000247805 */ /* 0x000fe2000001ff00 */
[----:B-1----:R-:W-:-:S04]  /*0300*/  @!P2 IMAD.WIDE.U32 R28, R13, 0x10, R28 ;  /* 0x000000100d1ca825 */ /* 0x002fc800078e001c */
[----:B---3--:R-:W-:Y:S01]  /*0310*/  @!P4 IMAD.WIDE.U32 R26, R15, 0x10, R26 ;  /* 0x000000100f1ac825 */ /* 0x008fe200078e001a */
[----:B------:R-:W-:Y:S01]  /*0320*/  CS2R R14, SRZ ;  /* 0x00000000000e7805 */ /* 0x000fe2000001ff00 */
[----:B------:R1:W5:Y:S02]  /*0330*/  @!P2 LDG.E.128 R36, desc[UR4][R28.64] ;  /* 0x000000041c24a981 */ /* 0x000364000c1e1d00 */
[----:B------:R-:W3:Y:S01]  /*0340*/  @!P6 LDC.64 R8, c[0x0][0x3b0] ;  /* 0x0000ec00ff08eb82 */ /* 0x000ee20000000a00 */
[----:B------:R-:W-:Y:S01]  /*0350*/  @!P6 IMAD R43, R3, 0x400, R12 ;  /* 0x00000400032be824 */ /* 0x000fe200078e020c */
[----:B------:R-:W-:Y:S01]  /*0360*/  CS2R R12, SRZ ;  /* 0x00000000000c7805 */ /* 0x000fe2000001ff00 */
[----:B----4-:R-:W-:-:S05]  /*0370*/  @!P5 IMAD.WIDE.U32 R44, R45, 0x10, R10 ;  /* 0x000000102d2cd825 */ /* 0x010fca00078e000a */
[----:B-1----:R-:W1:Y:S01]  /*0380*/  @!P1 LDC.64 R28, c[0x0][0x3b0] ;  /* 0x0000ec00ff1c9b82 */ /* 0x002e620000000a00 */
[----:B------:R4:W5:Y:S07]  /*0390*/  @!P5 LDG.E.128 R12, desc[UR4][R44.64] ;  /* 0x000000042c0cd981 */ /* 0x00096e000c1e1d00 */
[----:B----4-:R-:W4:Y:S01]  /*03a0*/  LDC.64 R44, c[0x0][0x398] ;  /* 0x0000e600ff2c7b82 */ /* 0x010f220000000a00 */
[----:B0-----:R-:W-:Y:S01]  /*03b0*/  @!P3 IMAD.WIDE.U32 R30, R31, 0x10, R6 ;  /* 0x000000101f1eb825 */ /* 0x001fe200078e0006 */
[----:B------:R-:W-:-:S02]  /*03c0*/  CS2R R6, SRZ ;  /* 0x0000000000067805 */ /* 0x000fc4000001ff00 */
[----:B------:R-:W-:Y:S02]  /*03d0*/  CS2R R4, SRZ ;  /* 0x0000000000047805 */ /* 0x000fe4000001ff00 */
[----:B------:R-:W-:Y:S01]  /*03e0*/  CS2R R10, SRZ ;  /* 0x00000000000a7805 */ /* 0x000fe2000001ff00 */
[----:B---3--:R-:W-:Y:S01]  /*03f0*/  @!P6 IMAD.WIDE.U32 R42, R43, 0x10, R8 ;  /* 0x000000102b2ae825 */ /* 0x008fe200078e0008 */
[----:B------:R-:W-:Y:S02]  /*0400*/  CS2R R8, SRZ ;  /* 0x0000000000087805 */ /* 0x000fe4000001ff00 */
[----:B------:R-:W-:Y:S02]  /*0410*/  CS2R R18, SRZ ;  /* 0x0000000000127805 */ /* 0x000fe4000001ff00 */
[----:B------:R-:W-:Y:S01]  /*0420*/  CS2R R16, SRZ ;  /* 0x0000000000107805 */ /* 0x000fe2000001ff00 */
[----:B------:R0:W5:Y:S01]  /*0430*/  @!P3 LDG.E.128 R4, desc[UR4][R30.64] ;  /* 0x000000041e04b981 */ /* 0x000162000c1e1d00 */
[----:B-1----:R-:W-:Y:S01]  /*0440*/  @!P1 IMAD.WIDE.U32 R24, R24, 0x10, R28 ;  /* 0x0000001018189825 */ /* 0x002fe200078e001c */
[----:B------:R-:W-:-:S02]  /*0450*/  CS2R R28, SRZ ;  /* 0x00000000001c7805 */ /* 0x000fc4000001ff00 */
[----:B------:R-:W5:Y:S01]  /*0460*/  @!P4 LDG.E.128 R8, desc[UR4][R26.64] ;  /* 0x000000041a08c981 */ /* 0x000f62000c1e1d00 */
[----:B0-----:R-:W-:-:S03]  /*0470*/  CS2R R30, SRZ ;  /* 0x00000000001e7805 */ /* 0x001fc6000001ff00 */
[----:B------:R-:W5:Y:S04]  /*0480*/  @!P6 LDG.E.128 R16, desc[UR4][R42.64] ;  /* 0x000000042a10e981 */ /* 0x000f68000c1e1d00 */
[----:B------:R0:W5:Y:S02]  /*0490*/  @!P1 LDG.E.128 R28, desc[UR4][R24.64] ;  /* 0x00000004181c9981 */ /* 0x000164000c1e1d00 */
[----:B0-----:R-:W0:Y:S01]  /*04a0*/  @!P0 LDC.64 R24, c[0x0][0x388] ;  /* 0x0000e200ff188b82 */ /* 0x001e220000000a00 */
[----:B------:R-:W-:Y:S01]  /*04b0*/  BSSY.RECONVERGENT B0, `(.L_x_3970) ;  /* 0x0000055000007945 */ /* 0x000fe20003800200 */
[----:B--2---:R-:W4:Y:S02]  /*04c0*/  @!P0 DSETP.NEU.AND P5, PT, R20, -INF , PT ;  /* 0xfff000001400842a */ /* 0x004f240003fad000 */
[----:B----4-:R-:W-:-:S02]  /*04d0*/  @!P0 FSEL R27, R20, R44, P5 ;  /* 0x0000002c141b8208 */ /* 0x010fc40002800000 */
[----:B------:R-:W-:Y:S02]  /*04e0*/  @!P0 FSEL R42, R21, R45, P5 ;  /* 0x0000002d152a8208 */ /* 0x000fe40002800000 */
[----:B------:R-:W-:-:S15]  /*04f0*/  PLOP3.LUT P5, PT, PT, PT, PT, 0x8, 0x80 ;  /* 0x000000000080781c */ /* 0x000fde0003fae170 */
[----:B------:R-:W-:-:S15]  /*0500*/  NOP ;  /* 0x0000000000007918 */ /* 0x000fde0000000000 */
[----:B------:R-:W-:-:S15]  /*0510*/  NOP ;  /* 0x0000000000007918 */ /* 0x000fde0000000000 */
[----:B------:R-:W-:-:S13]  /*0520*/  NOP ;  /* 0x0000000000007918 */ /* 0x000fda0000000000 */
[----:B------:R-:W-:-:S15]  /*0530*/  @!P0 DSETP.NAN.AND P2, PT, R20, R20, PT ;  /* 0x000000141400822a */ /* 0x000fde0003f48000 */
[----:B------:R-:W-:-:S15]  /*0540*/  NOP ;  /* 0x0000000000007918 */ /* 0x000fde0000000000 */
[----:B------:R-:W-:-:S15]  /*0550*/  NOP ;  /* 0x0000000000007918 */ /* 0x000fde0000000000 */
[----:B------:R-:W-:-:S15]  /*0560*/  NOP ;  /* 0x0000000000007918 */ /* 0x000fde0000000000 */
[----:B------:R-:W-:-:S04]  /*0570*/  NOP ;  /* 0x0000000000007918 */ /* 0x000fc80000000000 */
[----:B------:R1:W2:Y:S02]  /*0580*/  @!P0 DSETP.NEU.AND P3, PT, R20, +INF , PT ;  /* 0x7ff000001400842a */ /* 0x0002a40003f6d000 */
[----:B-1----:R-:W2:Y:S02]  /*0590*/  LDC.64 R20, c[0x0][0x390] ;  /* 0x0000e400ff147b82 */ /* 0x002ea40000000a00 */
[----:B--2---:R-:W-:Y:S02]  /*05a0*/  @!P0 FSEL R27, R27, R20, P3 ;  /* 0x000000141b1b8208 */ /* 0x004fe40001800000 */
[----:B------:R-:W-:Y:S02]  /*05b0*/  @!P0 FSEL R42, R42, R21, P3 ;  /* 0x000000152a2a8208 */ /* 0x000fe40001800000 */
[----:B0-----:R-:W-:Y:S02]  /*05c0*/  @!P0 FSEL R26, R27, R24, !P2 ;  /* 0x000000181b1a8208 */ /* 0x001fe40005000000 */
[----:B------:R-:W-:-:S15]  /*05d0*/  @!P0 FSEL R27, R42, R25, !P2 ;  /* 0x000000192a1b8208 */ /* 0x000fde0005000000 */
[----:B------:R-:W-:-:S15]  /*05e0*/  NOP ;  /* 0x0000000000007918 */ /* 0x000fde0000000000 */
[----:B------:R-:W-:-:S15]  /*05f0*/  NOP ;  /* 0x0000000000007918 */ /* 0x000fde0000000000 */
[----:B------:R-:W-:-:S09]  /*0600*/  NOP ;  /* 0x0000000000007918 */ /* 0x000fd20000000000 */
        /* <DEDUP_REMOVED lines=8> */
[----:B------:R-:W-:-:S15]  /*0690*/  @P5 FSEL R21, R23, R45, P1 ;  /* 0x0000002d17155208 */ /* 0x000fde0000800000 */
[----:B------:R-:W-:-:S15]  /*06a0*/  NOP ;  /* 0x0000000000007918 */ /* 0x000fde0000000000 */
[----:B------:R-:W-:-:S15]  /*06b0*/  NOP ;  /* 0x0000000000007918 */ /* 0x000fde0000000000 */
[----:B------:R-:W-:-:S15]  /*06c0*/  NOP ;  /* 0x0000000000007918 */ /* 0x000fde0000000000 */
[----:B------:R-:W0:Y:S02]  /*06d0*/  @!P0 DSETP.NAN.AND P1, PT, R22, R22, PT ;  /* 0x000000161600822a */ /* 0x000e240003f28000 */
[----:B0-----:R-:W-:Y:S02]  /*06e0*/  @!P0 FSEL R24, R20, R24, !P1 ;  /* 0x0000001814188208 */ /* 0x001fe40004800000 */
[----:B------:R-:W-:Y:S02]  /*06f0*/  @!P0 FSEL R25, R21, R25, !P1 ;  /* 0x0000001915198208 */ /* 0x000fe40004800000 */
[----:B------:R-:W-:Y:S02]  /*0700*/  ISETP.GE.U32.AND P1, PT, R40, R2, PT ;  /* 0x000000022800720c */ /* 0x000fe40003f26070 */
[----:B------:R-:W-:Y:S02]  /*0710*/  CS2R R20, SRZ ;  /* 0x0000000000147805 */ /* 0x000fe4000001ff00 */
[----:B------:R-:W-:Y:S01]  /*0720*/  CS2R R22, SRZ ;  /* 0x0000000000167805 */ /* 0x000fe2000001ff00 */
[----:B------:R-:W-:-:S02]  /*0730*/  @!P0 IMAD.MOV.U32 R20, RZ, RZ, R26 ;  /* 0x000000ffff148224 */ /* 0x000fc400078e001a */
        /* <DEDUP_REMOVED lines=44> */
.L_x_3971:
[----:B------:R-:W-:Y:S05]  /*0a00*/  BSYNC.RECONVERGENT B0 ;  /* 0x0000000000007941 */ /* 0x000fea0003800200 */
.L_x_3970:
[----:B-----5:R-:W-:Y:S01]  /*0a10*/  VIADD R29, R0, 0x100 ;  /* 0x00000100001d7836 */ /* 0x020fe20000000000 */
[----:B------:R-:W-:Y:S01]  /*0a20*/  BSSY.RECONVERGENT B0, `(.L_x_3972) ;  /* 0x000002b000007945 */ /* 0x000fe20003800200 */
[----:B------:R-:W-:-:S03]  /*0a30*/  CS2R R30, SRZ ;  /* 0x00000000001e7805 */ /* 0x000fc6000001ff00 */
[----:B------:R-:W-:Y:S02]  /*0a40*/  ISETP.GE.U32.AND P1, PT, R29, R2, PT ;  /* 0x000000021d00720c */ /* 0x000fe40003f26070 */
        /* <DEDUP_REMOVED lines=40> */
.L_x_3973:
[----:B------:R-:W-:Y:S05]  /*0cd0*/  BSYNC.RECONVERGENT B0 ;  /* 0x0000000000007941 */ /* 0x000fea0003800200 */
.L_x_3972:
[----:B------:R-:W-:Y:S01]  /*0ce0*/  VIADD R33, R0, 0x180 ;  /* 0x0000018000217836 */ /* 0x000fe20000000000 */
        /* <DEDUP_REMOVED lines=43> */
.L_x_3975:
[----:B------:R-:W-:Y:S05]  /*0fa0*/  BSYNC.RECONVERGENT B0 ;  /* 0x0000000000007941 */ /* 0x000fea0003800200 */
.L_x_3974:
        /* <DEDUP_REMOVED lines=44> */
.L_x_3977:
[----:B------:R-:W-:Y:S05]  /*1270*/  BSYNC.RECONVERGENT B0 ;  /* 0x0000000000007941 */ /* 0x000fea0003800200 */
.L_x_3976:
        /* <DEDUP_REMOVED lines=44> */
.L_x_3979:
[----:B------:R-:W-:Y:S05]  /*1540*/  BSYNC.RECONVERGENT B0 ;  /* 0x0000000000007941 */ /* 0x000fea0003800200 */
.L_x_3978:
        /* <DEDUP_REMOVED lines=44> */
.L_x_3981:
[----:B------:R-:W-:Y:S05]  /*1810*/  BSYNC.RECONVERGENT B0 ;  /* 0x0000000000007941 */ /* 0x000fea0003800200 */
.L_x_3980:
        /* <DEDUP_REMOVED lines=44> */
.L_x_3983:
[----:B------:R-:W-:Y:S05]  /*1ae0*/  BSYNC.RECONVERGENT B0 ;  /* 0x0000000000007941 */ /* 0x000fea0003800200 */
.L_x_3982:
[----:B------:R-:W0:Y:S01]  /*1af0*/  @!P0 LDC.64 R16, c[0x0][0x3a8] ;  /* 0x0000ea00ff108b82 */ /* 0x000e220000000a00 */
[----:B------:R-:W-:Y:S01]  /*1b00*/  @!P0 IMAD.SHL.U32 R19, R3, 0x400, RZ ;  /* 0x0000040003138824 */ /* 0x000fe200078e00ff */
[----:B------:R-:W-:Y:S04]  /*1b10*/  BSSY.RECONVERGENT B0, `(.L_x_3984) ;  /* 0x0000031000007945 */ /* 0x000fe80003800200 */
[----:B------:R-:W-:Y:S01]  /*1b20*/  BSSY.RELIABLE B1, `(.L_x_3985) ;  /* 0x0000029000017945 */ /* 0x000fe20003800100 */
[----:B------:R-:W-:Y:S01]  /*1b30*/  @!P0 LOP3.LUT R19, R0, R19, RZ, 0xfc, !PT ;  /* 0x0000001300138212 */ /* 0x000fe200078efcff */
[----:B------:R-:W-:-:S04]  /*1b40*/  @!P0 IMAD.MOV.U32 R0, RZ, RZ, R40 ;  /* 0x000000ffff008224 */ /* 0x000fc800078e0028 */
[----:B0-----:R-:W-:-:S05]  /*1b50*/  @!P0 IMAD.WIDE.U32 R16, R19, 0x10, R16 ;  /* 0x0000001013108825 */ /* 0x001fca00078e0010 */
[----:B------:R0:W-:Y:S01]  /*1b60*/  @!P0 STG.E.128 desc[UR4][R16.64], R20 ;  /* 0x0000001410008986 */ /* 0x0001e2000c101d04 */
[----:B------:R-:W-:-:S13]  /*1b70*/  ISETP.GE.U32.AND P0, PT, R0, R2, PT ;  /* 0x000000020000720c */ /* 0x000fda0003f06070 */
[----:B------:R-:W-:Y:S05]  /*1b80*/  @P0 BRA `(.L_x_3986) ;  /* 0x0000000000300947 */ /* 0x000fea0003800000 */
[----:B0-----:R-:W0:Y:S01]  /*1b90*/  LDC.64 R16, c[0x0][0x3a8] ;  /* 0x0000ea00ff107b82 */ /* 0x001e220000000a00 */
[----:B------:R-:W-:Y:S02]  /*1ba0*/  IMAD R19, R3, 0x400, R0 ;  /* 0x0000040003137824 */ /* 0x000fe400078e0200 */
[----:B------:R-:W-:-:S05]  /*1bb0*/  VIADD R0, R0, 0x80 ;  /* 0x0000008000007836 */ /* 0x000fca0000000000 */
[----:B------:R-:W-:Y:S01]  /*1bc0*/  ISETP.GE.U32.AND P0, PT, R0, R2, PT ;  /* 0x000000020000720c */ /* 0x000fe20003f06070 */
[----:B0-----:R-:W-:-:S05]  /*1bd0*/  IMAD.WIDE.U32 R16, R19, 0x10, R16 ;  /* 0x0000001013107825 */ /* 0x001fca00078e0010 */
[----:B------:R0:W-:Y:S07]  /*1be0*/  STG.E.128 desc[UR4][R16.64], R24 ;  /* 0x0000001810007986 */ /* 0x0001ee000c101d04 */
[----:B------:R-:W-:Y:S05]  /*1bf0*/  @P0 BRA `(.L_x_3987) ;  /* 0x0000000000300947 */ /* 0x000fea0003800000 */
[----:B0-----:R-:W0:Y:S01]  /*1c00*/  LDC.64 R16, c[0x0][0x3a8] ;  /* 0x0000ea00ff107b82 */ /* 0x001e220000000a00 */
[----:B------:R-:W-:Y:S02]  /*1c10*/  IMAD R19, R3, 0x400, R0 ;  /* 0x0000040003137824 */ /* 0x000fe400078e0200 */
[----:B------:R-:W-:Y:S02]  /*1c20*/  VIADD R0, R0, 0x80 ;  /* 0x0000008000007836 */ /* 0x000fe40000000000 */
[----:B0-----:R-:W-:-:S05]  /*1c30*/  IMAD.WIDE.U32 R16, R19, 0x10, R16 ;  /* 0x0000001013107825 */ /* 0x001fca00078e0010 */
[----:B------:R1:W-:Y:S02]  /*1c40*/  STG.E.128 desc[UR4][R16.64], R28 ;  /* 0x0000001c10007986 */ /* 0x0003e4000c101d04 */
.L_x_3986:
[----:B------:R-:W-:-:S13]  /*1c50*/  ISETP.GE.U32.AND P0, PT, R0, R2, PT ;  /* 0x000000020000720c */ /* 0x000fda0003f06070 */
[----:B------:R-:W-:Y:S05]  /*1c60*/  @P0 BRA `(.L_x_3988) ;  /* 0x0000000000300947 */ /* 0x000fea0003800000 */
[----:B01----:R-:W0:Y:S01]  /*1c70*/  LDC.64 R16, c[0x0][0x3a8] ;  /* 0x0000ea00ff107b82 */ /* 0x003e220000000a00 */
[----:B------:R-:W-:Y:S02]  /*1c80*/  IMAD R19, R3, 0x400, R0 ;  /* 0x0000040003137824 */ /* 0x000fe400078e0200 */
[----:B------:R-:W-:Y:S02]  /*1c90*/  VIADD R0, R0, 0x80 ;  /* 0x0000008000007836 */ /* 0x000fe40000000000 */
[----:B0-----:R-:W-:-:S05]  /*1ca0*/  IMAD.WIDE.U32 R16, R19, 0x10, R16 ;  /* 0x0000001013107825 */ /* 0x001fca00078e0010 */
[----:B------:R1:W-:Y:S02]  /*1cb0*/  STG.E.128 desc[UR4][R16.64], R32 ;  /* 0x0000002010007986 */ /* 0x0003e4000c101d04 */
.L_x_3987:
[----:B------:R-:W-:-:S13]  /*1cc0*/  ISETP.GE.U32.AND P0, PT, R0, R2, PT ;  /* 0x000000020000720c */ /* 0x000fda0003f06070 */
[----:B------:R-:W-:Y:S05]  /*1cd0*/  @P0 BRA `(.L_x_3989) ;  /* 0x0000000000340947 */ /* 0x000fea0003800000 */
[----:B01----:R-:W0:Y:S01]  /*1ce0*/  LDC.64 R16, c[0x0][0x3a8] ;  /* 0x0000ea00ff107b82 */ /* 0x003e220000000a00 */
[----:B------:R-:W-:Y:S02]  /*1cf0*/  IMAD R19, R3, 0x400, R0 ;  /* 0x0000040003137824 */ /* 0x000fe400078e0200 */
[----:B------:R-:W-:Y:S02]  /*1d00*/  VIADD R0, R0, 0x80 ;  /* 0x0000008000007836 */ /* 0x000fe40000000000 */
[----:B0-----:R-:W-:-:S05]  /*1d10*/  IMAD.WIDE.U32 R16, R19, 0x10, R16 ;  /* 0x0000001013107825 */ /* 0x001fca00078e0010 */
[----:B------:R2:W-:Y:S02]  /*1d20*/  STG.E.128 desc[UR4][R16.64], R36 ;  /* 0x0000002410007986 */ /* 0x0005e4000c101d04 */
.L_x_3988:
[----:B------:R-:W-:-:S13]  /*1d30*/  ISETP.GE.U32.AND P0, PT, R0, R2, PT ;  /* 0x000000020000720c */ /* 0x000fda0003f06070 */
[----:B------:R-:W-:Y:S05]  /*1d40*/  @P0 BREAK.RELIABLE B1 ;  /* 0x0000000000010942 */ /* 0x000fea0003800100 */
[----:B------:R-:W-:Y:S05]  /*1d50*/  @P0 BRA `(.L_x_3990) ;  /* 0x0000000000300947 */ /* 0x000fea0003800000 */
[----:B012---:R-:W0:Y:S01]  /*1d60*/  LDC.64 R16, c[0x0][0x3a8] ;  /* 0x0000ea00ff107b82 */ /* 0x007e220000000a00 */
[----:B------:R-:W-:Y:S02]  /*1d70*/  IMAD R19, R3, 0x400, R0 ;  /* 0x0000040003137824 */ /* 0x000fe400078e0200 */
[----:B------:R-:W-:Y:S02]  /*1d80*/  VIADD R0, R0, 0x80 ;  /* 0x0000008000007836 */ /* 0x000fe40000000000 */
[----:B0-----:R-:W-:-:S05]  /*1d90*/  IMAD.WIDE.U32 R16, R19, 0x10, R16 ;  /* 0x0000001013107825 */ /* 0x001fca00078e0010 */
[----:B------:R2:W-:Y:S02]  /*1da0*/  STG.E.128 desc[UR4][R16.64], R4 ;  /* 0x0000000410007986 */ /* 0x0005e4000c101d04 */
.L_x_3989:
[----:B------:R-:W-:Y:S05]  /*1db0*/  BSYNC.RELIABLE B1 ;  /* 0x0000000000017941 */ /* 0x000fea0003800100 */
.L_x_3985:
[----:B------:R-:W-:-:S13]  /*1dc0*/  ISETP.GE.U32.AND P0, PT, R0, R2, PT ;  /* 0x000000020000720c */ /* 0x000fda0003f06070 */
[----:B--2---:R-:W2:Y:S01]  /*1dd0*/  @!P0 LDC.64 R4, c[0x0][0x3a8] ;  /* 0x0000ea00ff048b82 */ /* 0x004ea20000000a00 */
[----:B------:R-:W-:Y:S02]  /*1de0*/  @!P0 IMAD R7, R3, 0x400, R0 ;  /* 0x0000040003078824 */ /* 0x000fe400078e0200 */
[----:B------:R-:W-:Y:S02]  /*1df0*/  @!P0 VIADD R0, R0, 0x80 ;  /* 0x0000008000008836 */ /* 0x000fe40000000000 */
[----:B--2---:R-:W-:-:S05]  /*1e00*/  @!P0 IMAD.WIDE.U32 R4, R7, 0x10, R4 ;  /* 0x0000001007048825 */ /* 0x004fca00078e0004 */
[----:B------:R3:W-:Y:S02]  /*1e10*/  @!P0 STG.E.128 desc[UR4][R4.64], R8 ;  /* 0x0000000804008986 */ /* 0x0007e4000c101d04 */
.L_x_3990:
[----:B------:R-:W-:Y:S05]  /*1e20*/  BSYNC.RECONVERGENT B0 ;  /* 0x0000000000007941 */ /* 0x000fea0003800200 */
.L_x_3984:
[----:B------:R-:W-:Y:S05]  /*1e30*/  WARPSYNC.ALL ;  /* 0x0000000000007948 */ /* 0x000fea0003800000 */
[----:B------:R-:W-:-:S13]  /*1e40*/  ISETP.GE.U32.AND P0, PT, R0, R2, PT ;  /* 0x000000020000720c */ /* 0x000fda0003f06070 */
[----:B------:R-:W-:Y:S05]  /*1e50*/  @P0 EXIT ;  /* 0x000000000000094d */ /* 0x000fea0003800000 */
[----:B---3--:R-:W3:Y:S01]  /*1e60*/  LDC.64 R4, c[0x0][0x3a8] ;  /* 0x0000ea00ff047b82 */ /* 0x008ee20000000a00 */
[----:B------:R-:W-:-:S04]  /*1e70*/  IMAD R3, R3, 0x400, R0 ;  /* 0x0000040003037824 */ /* 0x000fc800078e0200 */
[----:B---3--:R-:W-:-:S05]  /*1e80*/  IMAD.WIDE.U32 R2, R3, 0x10, R4 ;  /* 0x0000001003027825 */ /* 0x008fca00078e0004 */
[----:B------:R-:W-:Y:S01]  /*1e90*/  STG.E.128 desc[UR4][R2.64], R12 ;  /* 0x0000000c02007986 */ /* 0x000fe2000c101d04 */
[----:B------:R-:W-:Y:S05]  /*1ea0*/  EXIT ;  /* 0x000000000000794d */ /* 0x000fea0003800000 */
.L_x_3969:
[----:B------:R-:W0:Y:S01]  /*1eb0*/  S2R R5, SR_TID.X ;  /* 0x0000000000057919 */ /* 0x000e220000002100 */
[----:B------:R-:W1:Y:S01]  /*1ec0*/  LDC.64 R34, c[0x0][0x3b0] ;  /* 0x0000ec00ff227b82 */ /* 0x000e620000000a00 */
[----:B------:R-:W-:Y:S01]  /*1ed0*/  IMAD.SHL.U32 R0, R3, 0x400, RZ ;  /* 0x0000040003007824 */ /* 0x000fe200078e00ff */
[----:B------:R-:W2:Y:S06]  /*1ee0*/  LDCU.64 UR6, c[0x0][0x388] ;  /* 0x00007100ff0677ac */ /* 0x000eac0008000a00 */
[----:B------:R-:W3:Y:S08]  /*1ef0*/  LDC.64 R30, c[0x0][0x398] ;  /* 0x0000e600ff1e7b82 */ /* 0x000ef00000000a00 */
[----:B------:R-:W4:Y:S01]  /*1f00*/  LDC.64 R28, c[0x0][0x390] ;  /* 0x0000e400ff1c7b82 */ /* 0x000f220000000a00 */
[----:B-1----:R-:W-:-:S04]  /*1f10*/  IMAD.WIDE.U32 R34, R0, 0x10, R34 ;  /* 0x0000001000227825 */ /* 0x002fc800078e0022 */
[----:B0-----:R-:W-:-:S05]  /*1f20*/  IMAD.WIDE.U32 R34, R5, 0x20, R34 ;  /* 0x0000002005227825 */ /* 0x001fca00078e0022 */
[----:B------:R-:W5:Y:S04]  /*1f30*/  LDG.E.ENL2.256 R8, R4, desc[UR4][R34.64] ;  /* 0xfe0000042204797e */ /* 0x000f680008121908 */
[----:B------:R-:W2:Y:S04]  /*1f40*/  LDG.E.ENL2.256 R20, R24, desc[UR4][R34.64+0x1000] ;  /* 0xfe0080042218797e */ /* 0x000ea80008121914 */
[----:B------:R-:W2:Y:S01]  /*1f50*/  LDG.E.ENL2.256 R12, R16, desc[UR4][R34.64+0x2000] ;  /* 0xfe0100042210797e */ /* 0x000ea2000812190c */
[----:B-----5:R-:W3:Y:S02]  /*1f60*/  DSETP.NEU.AND P2, PT, R4, -INF , PT ;  /* 0xfff000000400742a */ /* 0x020ee40003f4d000 */
[----:B---3--:R-:W-:-:S15]  /*1f70*/  FSEL R3, R4, R30, P2 ;  /* 0x0000001e04037208 */ /* 0x008fde0001000000 */
[----:B------:R-:W-:-:S15]  /*1f80*/  NOP ;  /* 0x0000000000007918 */ /* 0x000fde0000000000 */
[----:B------:R-:W-:-:S15]  /*1f90*/  NOP ;  /* 0x0000000000007918 */ /* 0x000fde0000000000 */
[----:B------:R-:W-:-:S15]  /*1fa0*/  NOP ;  /* 0x0000000000007918 */ /* 0x000fde0000000000 */
[----:B------:R-:W-:-:S02]  /*1fb0*/  NOP ;  /* 0x0000000000007918 */ /* 0x000fc40000000000 */
[----:B------:R-:W0:Y:S02]  /*1fc0*/  DSETP.NAN.AND P0, PT, R4, R4, PT ;  /* 0x000000040400722a */ /* 0x000e240003f08000 */
[----:B0-----:R-:W-:-:S15]  /*1fd0*/  P2R R38, PR, RZ, 0x1 ;  /* 0x00000001ff267803 */ /* 0x001fde0000000000 */
[----:B------:R-:W-:-:S15]  /*1fe0*/  NOP ;  /* 0x0000000000007918 */ /* 0x000fde0000000000 */
[----:B------:R-:W-:-:S15]  /*1ff0*/  NOP ;  /* 0x0000000000007918 */ /* 0x000fde0000000000 */
[----:B------:R-:W-:-:S15]  /*2000*/  NOP ;  /* 0x0000000000007918 */ /* 0x000fde0000000000 */
[----:B------:R-:W-:-:S02]  /*2010*/  NOP ;  /* 0x0000000000007918 */ /* 0x000fc40000000000 */
[----:B------:R0:W4:Y:S02]  /*2020*/  DSETP.NEU.AND P1, PT, R4, +INF , PT ;  /* 0x7ff000000400742a */ /* 0x0001240003f2d000 */
[----:B0-----:R-:W-:Y:S02]  /*2030*/  FSEL R4, R5, R31, P2 ;  /* 0x0000001f05047208 */ /* 0x001fe40001000000 */
[----:B----4-:R-:W-:Y:S02]  /*2040*/  FSEL R2, R3, R28, P1 ;  /* 0x0000001c03027208 */ /* 0x010fe40000800000 */
        /* <DEDUP_REMOVED lines=16> */
[----:B------:R0:W1:Y:S02]  /*2150*/  DSETP.NEU.AND P0, PT, R6, +INF , PT ;  /* 0x7ff000000600742a */ /* 0x0000640003f0d000 */
[----:B0-----:R-:W-:Y:S02]  /*2160*/  FSEL R6, R7, R31, P3 ;  /* 0x0000001f07067208 */ /* 0x001fe40001800000 */
[----:B-1----:R-:W-:Y:S02]  /*2170*/  FSEL R0, R3, R28, P0 ;  /* 0x0000001c03007208 */ /* 0x002fe40000000000 */
        /* <DEDUP_REMOVED lines=35> */
[----:B--2---:R-:W0:Y:S02]  /*23b0*/  DSETP.NAN.AND P2, PT, R24, R24, PT ;  /* 0x000000181800722a */ /* 0x004e240003f48000 */
[----:B0-----:R-:W-:-:S15]  /*23c0*/  P2R R9, PR, RZ, 0x4 ;  /* 0x00000004ff097803 */ /* 0x001fde0000000000 */
[----:B------:R-:W-:-:S15]  /*23d0*/  NOP ;  /* 0x0000000000007918 */ /* 0x000fde0000000000 */
[----:B------:R-:W-:-:S15]  /*23e0*/  NOP ;  /* 0x0000000000007918 */ /* 0x000fde0000000000 */
[----:B------:R-:W-:-:S15]  /*23f0*/  NOP ;  /* 0x0000000000007918 */ /* 0x000fde0000000000 */
[----:B------:R-:W-:-:S02]  /*2400*/  NOP ;  /* 0x0000000000007918 */ /* 0x000fc40000000000 */
        /* <DEDUP_REMOVED lines=8> */
[----:B-1----:R-:W-:-:S15]  /*2490*/  P2R R33, PR, RZ, 0x8 ;  /* 0x00000008ff217803 */ /* 0x002fde0000000000 */
[----:B------:R-:W-:-:S15]  /*24a0*/  NOP ;  /* 0x0000000000007918 */ /* 0x000fde0000000000 */
[----:B------:R-:W-:-:S15]  /*24b0*/  NOP ;  /* 0x0000000000007918 */ /* 0x000fde0000000000 */
[----:B------:R-:W-:-:S15]  /*24c0*/  NOP ;  /* 0x0000000000007918 */ /* 0x000fde0000000000 */
[----:B------:R-:W0:Y:S02]  /*24d0*/  DSETP.NAN.AND P0, PT, R26, R26, PT ;  /* 0x0000001a1a00722a */ /* 0x000e240003f08000 */
[----:B0-----:R-:W-:Y:S02]  /*24e0*/  P2R R11, PR, RZ, 0x1 ;  /* 0x00000001ff0b7803 */ /* 0x001fe40000000000 */
        /* <DEDUP_REMOVED lines=8> */
[----:B------:R-:W-:-:S04]  /*2570*/  ISETP.NE.AND P0, PT, R38, RZ, PT ;  /* 0x000000ff2600720c */ /* 0x000fc80003f05270 */
[----:B------:R-:W-:-:S15]  /*2580*/  P2R R9, PR, RZ, 0x1 ;  /* 0x00000001ff097803 */ /* 0x000fde0000000000 */
[----:B------:R-:W-:-:S15]  /*2590*/  NOP ;  /* 0x0000000000007918 */ /* 0x000fde0000000000 */
[----:B------:R-:W-:-:S02]  /*25a0*/  NOP ;  /* 0x0000000000007918 */ /* 0x000fc40000000000 */
        /* <DEDUP_REMOVED lines=90> */
[----:B------:R-:W0:Y:S02]  /*2b50*/  DSETP.NAN.AND P1, PT, R20, R20, PT ;  /* 0x000000141400722a */ /* 0x000e240003f28000 */
[----:B0-----:R-:W-:-:S15]  /*2b60*/  P2R R48, PR, RZ, 0x2 ;  /* 0x00000002ff307803 */ /* 0x001fde0000000000 */
[----:B------:R-:W-:-:S15]  /*2b70*/  NOP ;  /* 0x0000000000007918 */ /* 0x000fde0000000000 */
[----:B------:R-:W-:-:S15]  /*2b80*/  NOP ;  /* 0x0000000000007918 */ /* 0x000fde0000000000 */
[----:B------:R-:W-:-:S15]  /*2b90*/  NOP ;  /* 0x0000000000007918 */ /* 0x000fde0000000000 */
[----:B------:R-:W-:-:S02]  /*2ba0*/  NOP ;  /* 0x0000000000007918 */ /* 0x000fc40000000000 */
[----:B------:R0:W1:Y:S02]  /*2bb0*/  DSETP.NAN.AND P2, PT, R22, R22, PT ;  /* 0x000000161600722a */ /* 0x0000640003f48000 */
[----:B0-----:R0:W2:Y:S01]  /*2bc0*/  LDG.E.ENL2.256 R24, R20, desc[UR4][R34.64+0x3000] ;  /* 0xfe0180042214797e */ /* 0x0010a20008121918 */
[----:B-1----:R-:W-:Y:S02]  /*2bd0*/  FSEL R45, R45, UR6, !P2 ;  /* 0x000000062d2d7c08 */ /* 0x002fe4000d000000 */
[----:B------:R-:W-:Y:S01]  /*2be0*/  FSEL R42, R42, UR7, !P2 ;  /* 0x000000072a2a7c08 */ /* 0x000fe2000d000000 */
[----:B0-----:R-:W0:Y:S02]  /*2bf0*/  S2R R35, SR_CTAID.X ;  /* 0x0000000000237919 */ /* 0x001e240000002500 */
[----:B0-----:R-:W-:-:S15]  /*2c00*/  IMAD.SHL.U32 R35, R35, 0x400, RZ ;  /* 0x0000040023237824 */ /* 0x001fde00078e00ff */
[----:B------:R-:W-:-:S15]  /*2c10*/  NOP ;  /* 0x0000000000007918 */ /* 0x000fde0000000000 */
[----:B------:R-:W-:-:S15]  /*2c20*/  NOP ;  /* 0x0000000000007918 */ /* 0x000fde0000000000 */
[----:B------:R-:W-:-:S11]  /*2c30*/  NOP ;  /* 0x0000000000007918 */ /* 0x000fd60000000000 */
[----:B------:R-:W-:-:S15]  /*2c40*/  DSETP.NAN.AND P3, PT, R16, R16, PT ;  /* 0x000000101000722a */ /* 0x000fde0003f68000 */
[----:B------:R-:W-:-:S15]  /*2c50*/  NOP ;  /* 0x0000000000007918 */ /* 0x000fde0000000000 */
[----:B------:R-:W-:-:S15]  /*2c60*/  NOP ;  /* 0x0000000000007918 */ /* 0x000fde0000000000 */
[----:B------:R-:W-:-:S15]  /*2c70*/  NOP ;  /* 0x0000000000007918 */ /* 0x000fde0000000000 */
[----:B------:R-:W-:-:S04]  /*2c80*/  NOP ;  /* 0x0000000000007918 */ /* 0x000fc80000000000 */
[----:B------:R-:W0:Y:S02]  /*2c90*/  DSETP.NAN.AND P5, PT, R12, R12, PT ;  /* 0x0000000c0c00722a */ /* 0x000e240003fa8000 */
[----:B0-----:R-:W-:Y:S02]  /*2ca0*/  FSEL R53, R53, UR6, !P5 ;  /* 0x0000000635357c08 */ /* 0x001fe4000e800000 */
[----:B------:R-:W-:-:S15]  /*2cb0*/  FSEL R52, R52, UR7, !P5 ;  /* 0x0000000734347c08 */ /* 0x000fde000e800000 */
[----:B------:R-:W-:-:S15]  /*2cc0*/  NOP ;  /* 0x0000000000007918 */ /* 0x000fde0000000000 */
[----:B------:R-:W-:-:S15]  /*2cd0*/  NOP ;  /* 0x0000000000007918 */ /* 0x000fde0000000000 */
[----:B------:R-:W-:-:S15]  /*2ce0*/  NOP ;  /* 0x0000000000007918 */ /* 0x000fde0000000000 */
[----:B------:R-:W-:-:S15]  /*2cf0*/  DSETP.NAN.AND P4, PT, R18, R18, PT ;  /* 0x000000121200722a */ /* 0x000fde0003f88000 */
[----:B------:R-:W-:-:S15]  /*2d00*/  NOP ;  /* 0x0000000000007918 */ /* 0x000fde0000000000 */
[----:B------:R-:W-:-:S15]  /*2d10*/  NOP ;  /* 0x0000000000007918 */ /* 0x000fde0000000000 */
[----:B------:R-:W-:-:S15]  /*2d20*/  NOP ;  /* 0x0000000000007918 */ /* 0x000fde0000000000 */
[----:B------:R-:W-:-:S04]  /*2d30*/  NOP ;  /* 0x0000000000007918 */ /* 0x000fc80000000000 */
[----:B--2---:R-:W0:Y:S02]  /*2d40*/  DSETP.NEU.AND P6, PT, R20, -INF , PT ;  /* 0xfff000001400742a */ /* 0x004e240003fcd000 */
        /* <DEDUP_REMOVED lines=38> */
[----:B------:R-:W-:Y:S02]  /*2fb0*/  FSEL R15, R18, R29, P0 ;  /* 0x0000001d120f7208 */ /* 0x000fe40000000000 */
[----:B------:R-:W0:Y:S02]  /*2fc0*/  LDC.64 R18, c[0x0][0x3a8] ;  /* 0x0000ea00ff127b82 */ /* 0x000e240000000a00 */
[----:B0-----:R-:W-:-:S15]  /*2fd0*/  IMAD.WIDE.U32 R18, R35, 0x10, R18 ;  /* 0x0000001023127825 */ /* 0x001fde00078e0012 */
        /* <DEDUP_REMOVED lines=10> */
[----:B------:R-:W-:Y:S02]  /*3080*/  @P1 FSEL R29, R27, R31, P0 ;  /* 0x0000001f1b1d1208 */ /* 0x000fe40000000000 */
[----:B------:R-:W-:Y:S02]  /*3090*/  ISETP.NE.AND P0, PT, R9, RZ, PT ;  /* 0x000000ff0900720c */ /* 0x000fe40003f05270 */
[----:B------:R-:W-:Y:S02]  /*30a0*/  ISETP.NE.AND P1, PT, R48, RZ, PT ;  /* 0x000000ff3000720c */ /* 0x000fe40003f25270 */
[----:B------:R-:W-:-:S02]  /*30b0*/  FSEL R2, R2, UR6, !P0 ;  /* 0x0000000602027c08 */ /* 0x000fc4000c000000 */
[----:B------:R-:W-:Y:S02]  /*30c0*/  FSEL R4, R4, UR7, !P0 ;  /* 0x0000000704047c08 */ /* 0x000fe4000c000000 */
[----:B------:R-:W-:Y:S02]  /*30d0*/  ISETP.NE.AND P0, PT, R37, RZ, PT ;  /* 0x000000ff2500720c */ /* 0x000fe40003f05270 */
[----:B------:R-:W-:Y:S02]  /*30e0*/  FSEL R46, R46, UR6, !P1 ;  /* 0x000000062e2e7c08 */ /* 0x000fe4000c800000 */
[----:B------:R-:W-:Y:S02]  /*30f0*/  FSEL R0, R0, UR6, !P0 ;  /* 0x0000000600007c08 */ /* 0x000fe4000c000000 */
[----:B------:R-:W-:Y:S02]  /*3100*/  FSEL R3, R3, UR7, !P0 ;  /* 0x0000000703037c08 */ /* 0x000fe4000c000000 */
[----:B------:R-:W-:-:S02]  /*3110*/  ISETP.NE.AND P0, PT, R32, RZ, PT ;  /* 0x000000ff2000720c */ /* 0x000fc40003f05270 */
[----:B------:R-:W-:Y:S02]  /*3120*/  FSEL R43, R43, UR7, !P1 ;  /* 0x000000072b2b7c08 */ /* 0x000fe4000c800000 */
[----:B------:R-:W-:Y:S02]  /*3130*/  FSEL R9, R5, UR6, !P0 ;  /* 0x0000000605097c08 */ /* 0x000fe4000c000000 */
[----:B------:R-:W0:Y:S01]  /*3140*/  S2R R5, SR_TID.X ;  /* 0x0000000000057919 */ /* 0x000e220000002100 */
[----:B------:R-:W-:Y:S01]  /*3150*/  FSEL R30, R6, UR7, !P0 ;  /* 0x00000007061e7c08 */ /* 0x000fe2000c000000 */
[----:B------:R-:W-:Y:S01]  /*3160*/  IMAD.MOV.U32 R6, RZ, RZ, R0 ;  /* 0x000000ffff067224 */ /* 0x000fe200078e0000 */
[----:B------:R-:W-:-:S04]  /*3170*/  ISETP.NE.AND P0, PT, R33, RZ, PT ;  /* 0x000000ff2100720c */ /* 0x000fc80003f05270 */
[----:B------:R-:W-:Y:S01]  /*3180*/  FSEL R31, R7, UR6, !P0 ;  /* 0x00000006071f7c08 */ /* 0x000fe2000c000000 */
[----:B------:R-:W-:Y:S01]  /*3190*/  IMAD.MOV.U32 R7, RZ, RZ, R3 ;  /* 0x000000ffff077224 */ /* 0x000fe200078e0003 */
[----:B------:R-:W-:Y:S01]  /*31a0*/  FSEL R32, R8, UR7, !P0 ;  /* 0x0000000708207c08 */ /* 0x000fe2000c000000 */
[----:B------:R-:W-:Y:S01]  /*31b0*/  IMAD.MOV.U32 R8, RZ, RZ, R9 ;  /* 0x000000ffff087224 */ /* 0x000fe200078e0009 */
[----:B------:R-:W-:Y:S01]  /*31c0*/  ISETP.NE.AND P0, PT, R36, RZ, PT ;  /* 0x000000ff2400720c */ /* 0x000fe20003f05270 */
[----:B------:R-:W-:-:S03]  /*31d0*/  IMAD.MOV.U32 R9, RZ, RZ, R30 ;  /* 0x000000ffff097224 */ /* 0x000fc600078e001e */
[----:B------:R-:W-:Y:S02]  /*31e0*/  FSEL R38, R38, UR6, !P0 ;  /* 0x0000000626267c08 */ /* 0x000fe4000c000000 */
[----:B------:R-:W-:Y:S01]  /*31f0*/  FSEL R33, R10, UR7, !P0 ;  /* 0x000000070a217c08 */ /* 0x000fe2000c000000 */
[----:B------:R-:W-:Y:S01]  /*3200*/  IMAD.MOV.U32 R10, RZ, RZ, R31 ;  /* 0x000000ffff0a7224 */ /* 0x000fe200078e001f */
[----:B------:R-:W-:Y:S01]  /*3210*/  ISETP.NE.AND P0, PT, R11, RZ, PT ;  /* 0x000000ff0b00720c */ /* 0x000fe20003f05270 */
[----:B------:R-:W-:-:S03]  /*3220*/  IMAD.MOV.U32 R11, RZ, RZ, R32 ;  /* 0x000000ffff0b7224 */ /* 0x000fc600078e0020 */
[----:B------:R-:W-:Y:S02]  /*3230*/  FSEL R47, R47, UR6, !P0 ;  /* 0x000000062f2f7c08 */ /* 0x000fe4000c000000 */
[----:B------:R-:W-:Y:S01]  /*3240*/  FSEL R44, R44, UR7, !P0 ;  /* 0x000000072c2c7c08 */ /* 0x000fe2000c000000 */
[----:B0-----:R-:W-:-:S04]  /*3250*/  IMAD.WIDE.U32 R18, R5, 0x20, R18 ;  /* 0x0000002005127825 */ /* 0x001fc800078e0012 */
[----:B------:R-:W-:-:S06]  /*3260*/  IMAD.MOV.U32 R5, RZ, RZ, R4 ;  /* 0x000000ffff057224 */ /* 0x000fcc00078e0004 */
[----:B------:R0:W1:Y:S01]  /*3270*/  DSETP.NAN.AND P0, PT, R20, R20, PT ;  /* 0x000000141400722a */ /* 0x0000620003f08000 */
[----:B------:R-:W-:Y:S01]  /*3280*/  IMAD.MOV.U32 R4, RZ, RZ, R2 ;  /* 0x000000ffff047224 */ /* 0x000fe200078e0002 */
[----:B0-----:R-:W-:Y:S02]  /*3290*/  FSEL R20, R39, UR6, !P3 ;  /* 0x0000000627147c08 */ /* 0x001fe4000d800000 */
[----:B------:R-:W-:Y:S02]  /*32a0*/  FSEL R21, R41, UR7, !P3 ;  /* 0x0000000729157c08 */ /* 0x000fe4000d800000 */
[----:B------:R0:W-:Y:S01]  /*32b0*/  STG.E.ENL2.256 desc[UR4][R18.64], R4, R8 ;  /* 0xf80000041208797f */ /* 0x0001e2000f121804 */
[----:B-1----:R-:W-:Y:S02]  /*32c0*/  FSEL R13, R13, UR6, !P0 ;  /* 0x000000060d0d7c08 */ /* 0x002fe4000c000000 */
[----:B------:R-:W-:Y:S01]  /*32d0*/  FSEL R12, R12, UR7, !P0 ;  /* 0x000000070c0c7c08 */ /* 0x000fe2000c000000 */
[----:B0-----:R-:W-:-:S02]  /*32e0*/  IMAD.MOV.U32 R4, RZ, RZ, R38 ;  /* 0x000000ffff047224 */ /* 0x001fc400078e0026 */
[----:B------:R-:W-:Y:S02]  /*32f0*/  IMAD.MOV.U32 R5, RZ, RZ, R33 ;  /* 0x000000ffff057224 */ /* 0x000fe400078e0021 */
[----:B------:R-:W-:Y:S02]  /*3300*/  IMAD.MOV.U32 R6, RZ, RZ, R47 ;  /* 0x000000ffff067224 */ /* 0x000fe400078e002f */
[----:B------:R-:W-:Y:S02]  /*3310*/  IMAD.MOV.U32 R7, RZ, RZ, R44 ;  /* 0x000000ffff077224 */ /* 0x000fe400078e002c */
[----:B------:R-:W-:Y:S02]  /*3320*/  IMAD.MOV.U32 R8, RZ, RZ, R46 ;  /* 0x000000ffff087224 */ /* 0x000fe400078e002e */
[----:B------:R-:W-:Y:S02]  /*3330*/  IMAD.MOV.U32 R9, RZ, RZ, R43 ;  /* 0x000000ffff097224 */ /* 0x000fe400078e002b */
[----:B------:R-:W-:-:S02]  /*3340*/  IMAD.MOV.U32 R10, RZ, RZ, R45 ;  /* 0x000000ffff0a7224 */ /* 0x000fc400078e002d */
[----:B------:R-:W-:-:S05]  /*3350*/  IMAD.MOV.U32 R11, RZ, RZ, R42 ;  /* 0x000000ffff0b7224 */ /* 0x000fca00078e002a */
[----:B------:R0:W-:-:S15]  /*3360*/  STG.E.ENL2.256 desc[UR4][R18.64+0x1000], R4, R8 ;  /* 0xf80080041208797f */ /* 0x0001de000f121804 */
[----:B------:R-:W-:-:S15]  /*3370*/  NOP ;  /* 0x0000000000007918 */ /* 0x000fde0000000000 */
[----:B------:R-:W-:-:S05]  /*3380*/  NOP ;  /* 0x0000000000007918 */ /* 0x000fca0000000000 */
[----:B------:R1:W2:Y:S02]  /*3390*/  DSETP.NAN.AND P1, PT, R22, R22, PT ;  /* 0x000000161600722a */ /* 0x0002a40003f28000 */
[----:B-1----:R-:W-:Y:S02]  /*33a0*/  FSEL R22, R51, UR6, !P4 ;  /* 0x0000000633167c08 */ /* 0x002fe4000e000000 */
[----:B------:R-:W-:Y:S02]  /*33b0*/  FSEL R23, R40, UR7, !P4 ;  /* 0x0000000728177c08 */ /* 0x000fe4000e000000 */
[----:B--2---:R-:W-:Y:S02]  /*33c0*/  FSEL R17, R17, UR6, !P1 ;  /* 0x0000000611117c08 */ /* 0x004fe4000c800000 */
[----:B------:R-:W-:Y:S01]  /*33d0*/  FSEL R16, R16, UR7, !P1 ;  /* 0x0000000710107c08 */ /* 0x000fe2000c800000 */
[----:B0-----:R-:W-:Y:S02]  /*33e0*/  IMAD.MOV.U32 R4, RZ, RZ, R53 ;  /* 0x000000ffff047224 */ /* 0x001fe400078e0035 */
[----:B------:R-:W-:-:S02]  /*33f0*/  IMAD.MOV.U32 R5, RZ, RZ, R52 ;  /* 0x000000ffff057224 */ /* 0x000fc400078e0034 */
[----:B------:R-:W-:Y:S02]  /*3400*/  IMAD.MOV.U32 R6, RZ, RZ, R49 ;  /* 0x000000ffff067224 */ /* 0x000fe400078e0031 */
[----:B------:R-:W-:-:S05]  /*3410*/  IMAD.MOV.U32 R7, RZ, RZ, R50 ;  /* 0x000000ffff077224 */ /* 0x000fca00078e0032 */
[----:B------:R0:W-:Y:S02]  /*3420*/  STG.E.ENL2.256 desc[UR4][R18.64+0x2000], R20, R4 ;  /* 0xf80100141204797f */ /* 0x0001e4000f121804 */
[----:B0-----:R-:W-:Y:S02]  /*3430*/  IMAD.MOV.U32 R4, RZ, RZ, R13 ;  /* 0x000000ffff047224 */ /* 0x001fe400078e000d */
[----:B------:R-:W-:Y:S02]  /*3440*/  IMAD.MOV.U32 R5, RZ, RZ, R12 ;  /* 0x000000ffff057224 */ /* 0x000fe400078e000c */
[----:B------:R-:W-:Y:S02]  /*3450*/  IMAD.MOV.U32 R6, RZ, RZ, R17 ;  /* 0x000000ffff067224 */ /* 0x000fe400078e0011 */
[----:B------:R-:W-:-:S15]  /*3460*/  IMAD.MOV.U32 R7, RZ, RZ, R16 ;  /* 0x000000ffff077224 */ /* 0x000fde00078e0010 */
[----:B------:R-:W-:-:S15]  /*3470*/  NOP ;  /* 0x0000000000007918 */ /* 0x000fde0000000000 */
[----:B------:R-:W-:-:S06]  /*3480*/  NOP ;  /* 0x0000000000007918 */ /* 0x000fcc0000000000 */
[----:B------:R-:W0:Y:S02]  /*3490*/  DSETP.NAN.AND P2, PT, R24, R24, PT ;  /* 0x000000181800722a */ /* 0x000e240003f48000 */
[----:B0-----:R-:W-:Y:S02]  /*34a0*/  FSEL R8, R14, UR6, !P2 ;  /* 0x000000060e087c08 */ /* 0x001fe4000d000000 */
[----:B------:R-:W-:-:S15]  /*34b0*/  FSEL R9, R15, UR7, !P2 ;  /* 0x000000070f097c08 */ /* 0x000fde000d000000 */
[----:B------:R-:W-:-:S15]  /*34c0*/  NOP ;  /* 0x0000000000007918 */ /* 0x000fde0000000000 */
[----:B------:R-:W-:-:S15]  /*34d0*/  NOP ;  /* 0x0000000000007918 */ /* 0x000fde0000000000 */
[----:B------:R-:W-:-:S15]  /*34e0*/  NOP ;  /* 0x0000000000007918 */ /* 0x000fde0000000000 */
[----:B------:R-:W0:Y:S02]  /*34f0*/  DSETP.NAN.AND P3, PT, R26, R26, PT ;  /* 0x0000001a1a00722a */ /* 0x000e240003f68000 */
[----:B0-----:R-:W-:Y:S02]  /*3500*/  FSEL R10, R28, UR6, !P3 ;  /* 0x000000061c0a7c08 */ /* 0x001fe4000d800000 */
[----:B------:R-:W-:-:S05]  /*3510*/  FSEL R11, R29, UR7, !P3 ;  /* 0x000000071d0b7c08 */ /* 0x000fca000d800000 */
[----:B------:R-:W-:Y:S01]  /*3520*/  STG.E.ENL2.256 desc[UR4][R18.64+0x3000], R4, R8 ;  /* 0xf80180041208797f */ /* 0x000fe2000f121804 */
[----:B------:R-:W-:Y:S05]  /*3530*/  EXIT ;  /* 0x000000000000794d */ /* 0x000fea0003800000 */
.L_x_3991:
        /* <DEDUP_REMOVED lines=12> */
.L_x_35824:


//--------------------- .text._ZN2at6native29vectorized_elementwise_kernelILi4EZZZNS0_22nan_to_num_kernel_cudaERNS_18TensorIteratorBaseESt8optionalIdES5_S5_ENKUlvE_clEvENKUlvE_clEvEUlN3c107complexIdEEE_St5arrayIPcLm2EEEEviT0_T1_ --------------------------
	.section	.text._ZN2at6native29vectorized_elementwise_kernelILi4EZZZNS0_22nan_to_num_kernel_cudaERNS_18TensorIteratorBaseESt8optionalIdES5_S5_ENKUlvE_clEvENKUlvE_clEvEUlN3c107complexIdEEE_St5arrayIPcLm2EEEEviT0_T1_,"ax",@progbits
	.align	128
        .global         _ZN2at6native29vectorized_elementwise_kernelILi4EZZZNS0_22nan_to_num_kernel_cudaERNS_18TensorIteratorBaseESt8optionalIdES5_S5_ENKUlvE_clEvENKUlvE_clEvEUlN3c107complexIdEEE_St5arrayIPcLm2EEEEviT0_T1_
        .type           _ZN2at6native29vectorized_elementwise_kernelILi4EZZZNS0_22nan_to_num_kernel_cudaERNS_18TensorIteratorBaseESt8optionalIdES5_S5_ENKUlvE_clEvENKUlvE_clEvEUlN3c107complexIdEEE_St5arrayIPcLm2EEEEviT0_T1_,@function
        .size           _ZN2at6native29vectorized_elementwise_kernelILi4EZZZNS0_22nan_to_num_kernel_cudaERNS_18TensorIteratorBaseESt8optionalIdES5_S5_ENKUlvE_clEvENKUlvE_clEvEUlN3c107complexIdEEE_St5arrayIPcLm2EEEEviT0_T1_,(.L_x_35825 - _ZN2at6native29vectorized_elementwise_kernelILi4EZZZNS0_22nan_to_num_kernel_cudaERNS_18TensorIteratorBaseESt8optionalIdES5_S5_ENKUlvE_clEvENKUlvE_clEvEUlN3c107complexIdEEE_St5arrayIPcLm2EEEEviT0_T1_)
        .other          _ZN2at6native29vectorized_elementwise_kernelILi4EZZZNS0_22nan_to_num_kernel_cudaERNS_18TensorIteratorBaseESt8optionalIdES5_S5_ENKUlvE_clEvENKUlvE_clEvEUlN3c107complexIdEEE_St5arrayIPcLm2EEEEviT0_T1_,@"STO_CUDA_ENTRY STV_DEFAULT"
_ZN2at6native29vectorized_elementwise_kernelILi4EZZZNS0_22nan_to_num_kernel_cudaERNS_18TensorIteratorBaseESt8optionalIdES5_S5_ENKUlvE_clEvENKUlvE_clEvEUlN3c107complexIdEEE_St5arrayIPcLm2EEEEviT0_T1_:
.text._ZN2at6native29vectorized_elementwise_kernelILi4EZZZNS0_22nan_to_num_kernel_cudaERNS_18TensorIteratorBaseESt8optionalIdES5_S5_ENKUlvE_clEvENKUlvE_clEvEUlN3c107complexIdEEE_St5arrayIPcLm2EEEEviT0_T1_:
        /* <DEDUP_REMOVED lines=160> */
.L_x_3994:
[----:B------:R-:W-:Y:S05]  /*0a00*/  BSYNC.RECONVERGENT B0 ;  /* 0x0000000000007941 */ /* 0x000fea0003800200 */
.L_x_3993:
        /* <DEDUP_REMOVED lines=44> */
.L_x_3996:
[----:B------:R-:W-:Y:S05]  /*0cd0*/  BSYNC.RECONVERGENT B0 ;  /* 0x0000000000007941 */ /* 0x000fea0003800200 */
.L_x_3995:
        /* <DEDUP_REMOVED lines=44> */
.L_x_3998:
[----:B------:R-:W-:Y:S05]  /*0fa0*/  BSYNC.RECONVERGENT B0 ;  /* 0x0000000000007941 */ /* 0x000fea0003800200 */
.L_x_3997:
        /* <DEDUP_REMOVED lines=44> */
.L_x_4000:
[----:B------:R-:W-:Y:S05]  /*1270*/  BSYNC.RECONVERGENT B0 ;  /* 0x0000000000007941 */ /* 0x000fea0003800200 */
.L_x_3999:
        /* <DEDUP_REMOVED lines=44> */
.L_x_4002:
[----:B------:R-:W-:Y:S05]  /*1540*/  BSYNC.RECONVERGENT B0 ;  /* 0x0000000000007941 */ /* 0x000fea0003800200 */
.L_x_4001:
        /* <DEDUP_REMOVED lines=44> */
.L_x_4004:
[----:B------:R-:W-:Y:S05]  /*1810*/  BSYNC.RECONVERGENT B0 ;  /* 0x0000000000007941 */ /* 0x000fea0003800200 */
.L_x_4003:
        /* <DEDUP_REMOVED lines=44> */
.L_x_4006:
[----:B------:R-:W-:Y:S05]  /*1ae0*/  BSYNC.RECONVERGENT B0 ;  /* 0x0000000000007941 */ /* 0x000fea0003800200 */
.L_x_4005:
        /* <DEDUP_REMOVED lines=22> */
.L_x_4009:
[----:B------:R-:W-:-:S13]  /*1c50*/  ISETP.GE.U32.AND P0, PT, R0, R2, PT ;  /* 0x000000020000720c */ /* 0x000fda0003f06070 */
[----:B------:R-:W-:Y:S05]  /*1c60*/  @P0 BRA `(.L_x_4011) ;  /* 0x0000000000300947 */ /* 0x000fea0003800000 */
[----:B01----:R-:W0:Y:S01]  /*1c70*/  LDC.64 R16, c[0x0][0x3a8] ;  /* 0x0000ea00ff107b82 */ /* 0x003e220000000a00 */
[----:B------:R-:W-:Y:S02]  /*1c80*/  IMAD R19, R3, 0x400, R0 ;  /* 0x0000040003137824 */ /* 0x000fe400078e0200 */
[----:B------:R-:W-:Y:S02]  /*1c90*/  VIADD R0, R0, 0x80 ;  /* 0x0000008000007836 */ /* 0x000fe40000000000 */
[----:B0-----:R-:W-:-:S05]  /*1ca0*/  IMAD.WIDE.U32 R16, R19, 0x10, R16 ;  /* 0x0000001013107825 */ /* 0x001fca00078e0010 */
[----:B------:R1:W-:Y:S02]  /*1cb0*/  STG.E.128 desc[UR4][R16.64], R32 ;  /* 0x0000002010007986 */ /* 0x0003e4000c101d04 */
.L_x_4010:
[----:B------:R-:W-:-:S13]  /*1cc0*/  ISETP.GE.U32.AND P0, PT, R0, R2, PT ;  /* 0x000000020000720c */ /* 0x000fda0003f06070 */
[----:B------:R-:W-:Y:S05]  /*1cd0*/  @P0 BRA `(.L_x_4012) ;  /* 0x0000000000340947 */ /* 0x000fea0003800000 */
[----:B01----:R-:W0:Y:S01]  /*1ce0*/  LDC.64 R16, c[0x0][0x3a8] ;  /* 0x0000ea00ff107b82 */ /* 0x003e220000000a00 */
[----:B------:R-:W-:Y:S02]  /*1cf0*/  IMAD R19, R3, 0x400, R0 ;  /* 0x0000040003137824 */ /* 0x000fe400078e0200 */
[----:B------:R-:W-:Y:S02]  /*1d00*/  VIADD R0, R0, 0x80 ;  /* 0x0000008000007836 */ /* 0x000fe40000000000 */
[----:B0-----:R-:W-:-:S05]  /*1d10*/  IMAD.WIDE.U32 R16, R19, 0x10, R16 ;  /* 0x0000001013107825 */ /* 0x001fca00078e0010 */
[----:B------:R2:W-:Y:S02]  /*1d20*/  STG.E.128 desc[UR4][R16.64], R36 ;  /* 0x0000002410007986 */ /* 0x0005e4000c101d04 */
.L_x_4011:
        /* <DEDUP_REMOVED lines=8> */
.L_x_4012:
[----:B------:R-:W-:Y:S05]  /*1db0*/  BSYNC.RELIABLE B1 ;  /* 0x0000000000017941 */ /* 0x000fea0003800100 */
.L_x_4008:
[----:B------:R-:W-:-:S13]  /*1dc0*/  ISETP.GE.U32.AND P0, PT, R0, R2, PT ;  /* 0x000000020000720c */ /* 0x000fda0003f06070 */
[----:B--2---:R-:W2:Y:S01]  /*1dd0*/  @!P0 LDC.64 R4, c[0x0][0x3a8] ;  /* 0x0000ea00ff048b82 */ /* 0x004ea20000000a00 */
[----:B------:R-:W-:Y:S02]  /*1de0*/  @!P0 IMAD R7, R3, 0x400, R0 ;  /* 0x0000040003078824 */ /* 0x000fe400078e0200 */
[----:B------:R-:W-:Y:S02]  /*1df0*/  @!P0 VIADD R0, R0, 0x80 ;  /* 0x0000008000008836 */ /* 0x000fe40000000000 */
[----:B--2---:R-:W-:-:S05]  /*1e00*/  @!P0 IMAD.WIDE.U32 R4, R7, 0x10, R4 ;  /* 0x0000001007048825 */ /* 0x004fca00078e0004 */
[----:B------:R3:W-:Y:S02]  /*1e10*/  @!P0 STG.E.128 desc[UR4][R4.64], R8 ;  /* 0x0000000804008986 */ /* 0x0007e4000c101d04 */
.L_x_4013:
[----:B------:R-:W-:Y:S05]  /*1e20*/  BSYNC.RECONVERGENT B0 ;  /* 0x0000000000007941 */ /* 0x000fea0003800200 */
.L_x_4007:
        /* <DEDUP_REMOVED lines=8> */
.L_x_3992:
        /* <DEDUP_REMOVED lines=361> */
.L_x_4014:
        /* <DEDUP_REMOVED lines=12> */
.L_x_35825:


//--------------------- .text._ZN2at6native29vectorized_elementwise_kernelILi8EZZZNS0_22nan_to_num_kernel_cudaERNS_18TensorIteratorBaseESt8optionalIdES5_S5_ENKUlvE_clEvENKUlvE_clEvEUlN3c107complexIdEEE_St5arrayIPcLm2EEEEviT0_T1_ --------------------------
	.section	.text._ZN2at6native29vectorized_elementwise_kernelILi8EZZZNS0_22nan_to_num_kernel_cudaERNS_18TensorIteratorBaseESt8optionalIdES5_S5_ENKUlvE_clEvENKUlvE_clEvEUlN3c107complexIdEEE_St5arrayIPcLm2EEEEviT0_T1_,"ax",@progbits
	.align	128
        .global         _ZN2at6native29vectorized_elementwise_kernelILi8EZZZNS0_22nan_to_num_kernel_cudaERNS_18TensorIteratorBaseESt8optionalIdES5_S5_ENKUlvE_clEvENKUlvE_clEvEUlN3c107complexIdEEE_St5arrayIPcLm2EEEEviT0_T1_
        .type           _ZN2at6native29vectorized_elementwise_kernelILi8EZZZNS0_22nan_to_num_kernel_cudaERNS_18TensorIteratorBaseESt8optionalIdES5_S5_ENKUlvE_clEvENKUlvE_clEvEUlN3c107complexIdEEE_St5arrayIPcLm2EEEEviT0_T1_,@function
        .size           _ZN2at6native29vectorized_elementwise_kernelILi8EZZZNS0_22nan_to_num_kernel_cudaERNS_18TensorIteratorBaseESt8optionalIdES5_S5_ENKUlvE_clEvENKUlvE_clEvEUlN3c107complexIdEEE_St5arrayIPcLm2EEEEviT0_T1_,(.L_x_35826 - _ZN2at6native29vectorized_elementwise_kernelILi8EZZZNS0_22nan_to_num_kernel_cudaERNS_18TensorIteratorBaseESt8optionalIdES5_S5_ENKUlvE_clEvENKUlvE_clEvEUlN3c107complexIdEEE_St5arrayIPcLm2EEEEviT0_T1_)
        .other          _ZN2at6native29vectorized_elementwise_kernelILi8EZZZNS0_22nan_to_num_kernel_cudaERNS_18TensorIteratorBaseESt8optionalIdES5_S5_ENKUlvE_clEvENKUlvE_clEvEUlN3c107complexIdEEE_St5arrayIPcLm2EEEEviT0_T1_,@"STO_CUDA_ENTRY STV_DEFAULT"
_ZN2at6native29vectorized_elementwise_kernelILi8EZZZNS0_22nan_to_num_kernel_cudaERNS_18TensorIteratorBaseESt8optionalIdES5_S5_ENKUlvE_clEvENKUlvE_clEvEUlN3c107complexIdEEE_St5arrayIPcLm2EEEEviT0_T1_:
.text._ZN2at6native29vectorized_elementwise_kernelILi8EZZZNS0_22nan_to_num_kernel_cudaERNS_18TensorIteratorBaseESt8optionalIdES5_S5_ENKUlvE_clEvENKUlvE_clEvEUlN3c107complexIdEEE_St5arrayIPcLm2EEEEviT0_T1_:
[----:B------:R-:W-:Y:S01]  /*0000*/  LDC R1, c[0x0][0x37c] ;  /* 0x0000df00ff017b82 */ /* 0x000fe20000000800 */
[----:B------:R-:W-:Y:S05]  /*0010*/  EXIT ;  /* 0x000000000000794d */ /* 0x000fea0003800000 */
.L_x_4015:
        /* <DEDUP_REMOVED lines=14> */
.L_x_35826:


//--------------------- .text._ZN2at6native18elementwise_kernelILi128ELi4EZNS0_15gpu_kernel_implIZZZNS0_21clamp_max_kernel_cudaERNS_18TensorIteratorBaseERKN3c106ScalarEENKUlvE_clEvENKUlvE7_clEvEUlNS5_8BFloat16EE_EEvS4_RKT_EUliE_EEviT1_ --------------------------
	.section	.text._ZN2at6native18elementwise_kernelILi128ELi4EZNS0_15gpu_kernel_implIZZZNS0_21clamp_max_kernel_cudaERNS_18TensorIteratorBaseERKN3c106ScalarEENKUlvE_clEvENKUlvE7_clEvEUlNS5_8BFloat16EE_EEvS4_RKT_EUliE_EEviT1_,"ax",@progbits
	.align	128
        .global         _ZN2at6native18elementwise_kernelILi128ELi4EZNS0_15gpu_kernel_implIZZZNS0_21clamp_max_kernel_cudaERNS_18TensorIteratorBaseERKN3c106ScalarEENKUlvE_clEvENKUlvE7_clEvEUlNS5_8BFloat16EE_EEvS4_RKT_EUliE_EEviT1_
        .type           _ZN2at6native18elementwise_kernelILi128ELi4EZNS0_15gpu_kernel_implIZZZNS0_21clamp_max_kernel_cudaERNS_18TensorIteratorBaseERKN3c106ScalarEENKUlvE_clEvENKUlvE7_clEvEUlNS5_8BFloat16EE_EEvS4_RKT_EUliE_EEviT1_,@function
        .size           _ZN2at6native18elementwise_kernelILi128ELi4EZNS0_15gpu_kernel_implIZZZNS0_21clamp_max_kernel_cudaERNS_18TensorIteratorBaseERKN3c106ScalarEENKUlvE_clEvENKUlvE7_clEvEUlNS5_8BFloat16EE_EEvS4_RKT_EUliE_EEviT1_,(.L_x_35827 - _ZN2at6native18elementwise_kernelILi128ELi4EZNS0_15gpu_kernel_implIZZZNS0_21clamp_max_kernel_cudaERNS_18TensorIteratorBaseERKN3c106ScalarEENKUlvE_clEvENKUlvE7_clEvEUlNS5_8BFloat16EE_EEvS4_RKT_EUliE_EEviT1_)
        .other          _ZN2at6native18elementwise_kernelILi128ELi4EZNS0_15gpu_kernel_implIZZZNS0_21clamp_max_kernel_cudaERNS_18TensorIteratorBaseERKN3c106ScalarEENKUlvE_clEvENKUlvE7_clEvEUlNS5_8BFloat16EE_EEvS4_RKT_EUliE_EEviT1_,@"STO_CUDA_ENTRY STV_DEFAULT"
_ZN2at6native18elementwise_kernelILi128ELi4EZNS0_15gpu_kernel_implIZZZNS0_21clamp_max_kernel_cudaERNS_18TensorIteratorBaseERKN3c106ScalarEENKUlvE_clEvENKUlvE7_clEvEUlNS5_8BFloat16EE_EEvS4_RKT_EUliE_EEviT1_:
.text._ZN2at6native18elementwise_kernelILi128ELi4EZNS0_15gpu_kernel_implIZZZNS0_21clamp_max_kernel_cudaERNS_18TensorIteratorBaseERKN3c106ScalarEENKUlvE_clEvENKUlvE7_clEvEUlNS5_8BFloat16EE_EEvS4_RKT_EUliE_EEviT1_:
[----:B------:R-:W0:Y:S01]  /*0000*/  LDC R1, c[0x0][0x37c] ;  /* 0x0000df00ff017b82 */ /* 0x000e220000000800 */
[----:B------:R-:W1:Y:S07]  /*0010*/  S2R R17, SR_TID.X ;  /* 0x0000000000117919 */ /* 0x000e6e0000002100 */
[----:B------:R-:W2:Y:S01]  /*0020*/  S2UR UR4, SR_CTAID.X ;  /* 0x00000000000479c3 */ /* 0x000ea20000002500 */
[----:B------:R-:W3:Y:S01]  /*0030*/  LDCU UR39, c[0x0][0x388] ;  /* 0x00007100ff2777ac */ /* 0x000ee20008000800 */
[----:B------:R-:W-:Y:S01]  /*0040*/  BSSY.RECONVERGENT B6, `(.L_x_4016) ;  /* 0x0000344000067945 */ /* 0x000fe20003800200 */
[----:B------:R-:W4:Y:S05]  /*0050*/  LDCU UR5, c[0x0][0x380] ;  /* 0x00007000ff0577ac */ /* 0x000f2a0008000800 */
[----:B------:R-:W0:Y:S01]  /*0060*/  LDC.U16 R18, c[0x0][0x590] ;  /* 0x00016400ff127b82 */ /* 0x000e220000000400 */
        /* <DEDUP_REMOVED lines=10> */
[----:B------:R-:W-:Y:S05]  /*0110*/  @P0 BRA `(.L_x_4017) ;  /* 0x0000003000d80947 */ /* 0x000fea0003800000 */
        /* <DEDUP_REMOVED lines=302> */
.L_x_4018:
[----:B------:R-:W1:Y:S01]  /*1400*/  LDCU.64 UR6, c[0x0][0x588] ;  /* 0x0000b100ff0677ac */ /* 0x000e620008000a00 */
[----:B0-----:R-:W-:-:S04]  /*1410*/  UPRMT UR4, UR42, 0x9910, URZ ;  /* 0x000099102a047896 */ /* 0x001fc800080000ff */
        /* <DEDUP_REMOVED lines=17> */
.L_x_4022:
[----:B------:R-:W2:Y:S02]  /*1530*/  LDG.E.U8 R2, desc[UR36][R2.64] ;  /* 0x0000002402027981 */ /* 0x000ea4000c1e1100 */
[----:B--2---:R-:W-:-:S04]  /*1540*/  I2FP.F32.U32 R0, R2 ;  /* 0x0000000200007245 */ /* 0x004fc80000201000 */
[----:B------:R-:W-:-:S04]  /*1550*/  F2FP.BF16.F32.PACK_AB R0, RZ, R0 ;  /* 0x00000000ff00723e */ /* 0x000fc800000010ff */
[----:B------:R-:W-:Y:S01]  /*1560*/  PRMT R5, R0, 0x7610, R5 ;  /* 0x0000761000057816 */ /* 0x000fe20000000005 */
[----:B------:R-:W-:Y:S06]  /*1570*/  BRA `(.L_x_4024) ;  /* 0x0000000c00dc7947 */ /* 0x000fec0003800000 */
.L_x_4021:
        /* <DEDUP_REMOVED lines=11> */
.L_x_4026:
[----:B------:R-:W2:Y:S02]  /*1630*/  LDG.E R2, desc[UR36][R2.64] ;  /* 0x0000002402027981 */ /* 0x000ea4000c1e1900 */
[----:B--2---:R-:W-:-:S04]  /*1640*/  I2FP.F32.S32 R0, R2 ;  /* 0x0000000200007245 */ /* 0x004fc80000201400 */
[----:B------:R-:W-:-:S04]  /*1650*/  F2FP.BF16.F32.PACK_AB R0, RZ, R0 ;  /* 0x00000000ff00723e */ /* 0x000fc800000010ff */
[----:B------:R-:W-:Y:S01]  /*1660*/  PRMT R5, R0, 0x7610, R5 ;  /* 0x0000761000057816 */ /* 0x000fe20000000005 */
[----:B------:R-:W-:Y:S06]  /*1670*/  BRA `(.L_x_4024) ;  /* 0x0000000c009c7947 */ /* 0x000fec0003800000 */
.L_x_4025:
[----:B------:R-:W2:Y:S02]  /*1680*/  LDG.E.U16 R2, desc[UR36][R2.64] ;  /* 0x0000002402027981 */ /* 0x000ea4000c1e1500 */
[----:B--2---:R-:W0:Y:S02]  /*1690*/  I2F.S16 R0, R2 ;  /* 0x0000000200007306 */ /* 0x004e240000101400 */
[----:B0-----:R-:W-:-:S04]  /*16a0*/  F2FP.BF16.F32.PACK_AB R0, RZ, R0 ;  /* 0x00000000ff00723e */ /* 0x001fc800000010ff */
[----:B------:R-:W-:Y:S01]  /*16b0*/  PRMT R5, R0, 0x7610, R5 ;  /* 0x0000761000057816 */ /* 0x000fe20000000005 */
[----:B------:R-:W-:Y:S06]  /*16c0*/  BRA `(.L_x_4024) ;  /* 0x0000000c00887947 */ /* 0x000fec0003800000 */
.L_x_4020:
        /* <DEDUP_REMOVED lines=9> */
.L_x_4028:
[----:B------:R-:W2:Y:S02]  /*1760*/  LDG.E.U16 R0, desc[UR36][R2.64] ;  /* 0x0000002402007981 */ /* 0x000ea4000c1e1500 */
[----:B--2---:R-:W-:-:S05]  /*1770*/  HADD2.F32 R0, -RZ, R0.H0_H0 ;  /* 0x20000000ff007230 */ /* 0x004fca0000004100 */
[----:B------:R-:W-:-:S04]  /*1780*/  F2FP.BF16.F32.PACK_AB R0, RZ, R0 ;  /* 0x00000000ff00723e */ /* 0x000fc800000010ff */
[----:B------:R-:W-:Y:S01]  /*1790*/  PRMT R5, R0, 0x7610, R5 ;  /* 0x0000761000057816 */ /* 0x000fe20000000005 */
[----:B------:R-:W-:Y:S06]  /*17a0*/  BRA `(.L_x_4024) ;  /* 0x0000000c00507947 */ /* 0x000fec0003800000 */
.L_x_4027:
        /* <DEDUP_REMOVED lines=9> */
.L_x_4030:
[----:B------:R-:W2:Y:S02]  /*1840*/  LDG.E.U16 R2, desc[UR36][R2.64] ;  /* 0x0000002402027981 */ /* 0x000ea4000c1e1500 */
[----:B--2---:R-:W-:-:S05]  /*1850*/  HADD2.F32 R0, -RZ, R2.H0_H0 ;  /* 0x20000002ff007230 */ /* 0x004fca0000004100 */
[----:B------:R-:W-:-:S04]  /*1860*/  F2FP.BF16.F32.PACK_AB R0, RZ, R0 ;  /* 0x00000000ff00723e */ /* 0x000fc800000010ff */
[----:B------:R-:W-:Y:S01]  /*1870*/  PRMT R5, R0, 0x7610, R5 ;  /* 0x0000761000057816 */ /* 0x000fe20000000005 */
[----:B------:R-:W-:Y:S06]  /*1880*/  BRA `(.L_x_4024) ;  /* 0x0000000c00187947 */ /* 0x000fec0003800000 */
.L_x_4029:
        /* <DEDUP_REMOVED lines=13> */
.L_x_4019:
        /* <DEDUP_REMOVED lines=14> */
.L_x_4033:
        /* <DEDUP_REMOVED lines=13> */
.L_x_4032:
        /* <DEDUP_REMOVED lines=26> */
.L_x_4035:
        /* <DEDUP_REMOVED lines=14> */
.L_x_4034:
[----:B------:R0:W5:Y:S01]  /*1d90*/  LDG.E.U16 R5, desc[UR36][R2.64] ;  /* 0x0000002402057981 */ /* 0x000162000c1e1500 */
[----:B------:R-:W-:Y:S05]  /*1da0*/  BRA `(.L_x_4024) ;  /* 0x0000000400d07947 */ /* 0x000fea0003800000 */
.L_x_4031:
        /* <DEDUP_REMOVED lines=13> */
.L_x_4038:
        /* <DEDUP_REMOVED lines=21> */
.L_x_4042:
[----:B------:R-:W-:Y:S05]  /*1fd0*/  BSYNC.RECONVERGENT B1 ;  /* 0x0000000000017941 */ /* 0x000fea0003800200 */
.L_x_4041:
[----:B------:R-:W-:Y:S01]  /*1fe0*/  IMAD.SHL.U32 R0, R0, 0x100000, RZ ;  /* 0x0010000000007824 */ /* 0x000fe200078e00ff */
[----:B------:R-:W-:-:S04]  /*1ff0*/  LEA R2, R2, 0x3b800000, 0x17 ;  /* 0x3b80000002027811 */ /* 0x000fc800078eb8ff */
[----:B------:R-:W-:-:S07]  /*2000*/  LOP3.LUT R0, R2, R0, R7, 0xfe, !PT ;  /* 0x0000000002007212 */ /* 0x000fce00078efe07 */
.L_x_4040:
[----:B------:R-:W-:Y:S05]  /*2010*/  BSYNC.RECONVERGENT B0 ;  /* 0x0000000000007941 */ /* 0x000fea0003800200 */
.L_x_4039:
[----:B------:R-:W-:-:S04]  /*2020*/  F2FP.BF16.F32.PACK_AB R0, RZ, R0 ;  /* 0x00000000ff00723e */ /* 0x000fc800000010ff */
[----:B------:R-:W-:Y:S01]  /*2030*/  PRMT R5, R0, 0x7610, R5 ;  /* 0x0000761000057816 */ /* 0x000fe20000000005 */
[----:B------:R-:W-:Y:S06]  /*2040*/  BRA `(.L_x_4024) ;  /* 0x0000000400287947 */ /* 0x000fec0003800000 */
.L_x_4037:
        /* <DEDUP_REMOVED lines=21> */
.L_x_4046:
[----:B------:R-:W-:Y:S05]  /*21a0*/  BSYNC.RECONVERGENT B1 ;  /* 0x0000000000017941 */ /* 0x000fea0003800200 */
.L_x_4045:
[----:B------:R-:W-:Y:S01]  /*21b0*/  IMAD.SHL.U32 R0, R0, 0x200000, RZ ;  /* 0x0020000000007824 */ /* 0x000fe200078e00ff */
[----:B------:R-:W-:-:S04]  /*21c0*/  LEA R2, R2, 0x37800000, 0x17 ;  /* 0x3780000002027811 */ /* 0x000fc800078eb8ff */
[----:B------:R-:W-:-:S07]  /*21d0*/  LOP3.LUT R0, R2, R0, R7, 0xfe, !PT ;  /* 0x0000000002007212 */ /* 0x000fce00078efe07 */
.L_x_4044:
[----:B------:R-:W-:Y:S05]  /*21e0*/  BSYNC.RECONVERGENT B0 ;  /* 0x0000000000007941 */ /* 0x000fea0003800200 */
.L_x_4043:
[----:B------:R-:W-:-:S04]  /*21f0*/  F2FP.BF16.F32.PACK_AB R0, RZ, R0 ;  /* 0x00000000ff00723e */ /* 0x000fc800000010ff */
[----:B------:R-:W-:Y:S01]  /*2200*/  PRMT R5, R0, 0x7610, R5 ;  /* 0x0000761000057816 */ /* 0x000fe20000000005 */
[----:B------:R-:W-:Y:S06]  /*2210*/  BRA `(.L_x_4024) ;  /* 0x0000000000b47947 */ /* 0x000fec0003800000 */
.L_x_4036:
[----:B------:R-:W-:-:S09]  /*2220*/  UISETP.NE.AND UP0, UPT, UR4, 0x1c, UPT ;  /* 0x0000001c0400788c */ /* 0x000fd2000bf05270 */
[----:B------:R-:W-:Y:S05]  /*2230*/  BRA.U !UP0, `(.L_x_4047) ;  /* 0x00000001089c7547 */ /* 0x000fea000b800000 */
[----:B------:R-:W-:-:S09]  /*2240*/  UISETP.NE.AND UP0, UPT, UR4, 0x1d, UPT ;  /* 0x0000001d0400788c */ /* 0x000fd2000bf05270 */
[----:B------:R-:W-:Y:S05]  /*2250*/  BRA.U !UP0, `(.L_x_4048) ;  /* 0x0000000108807547 */ /* 0x000fea000b800000 */
[----:B------:R-:W-:-:S09]  /*2260*/  UISETP.NE.AND UP0, UPT, UR4, 0x2c, UPT ;  /* 0x0000002c0400788c */ /* 0x000fd2000bf05270 */
[----:B------:R-:W-:Y:S05]  /*2270*/  BRA.U !UP0, `(.L_x_4049) ;  /* 0x0000000108487547 */ /* 0x000fea000b800000 */
.L_x_4023:
        /* <DEDUP_REMOVED lines=16> */
.L_x_4050:
[----:B------:R-:W-:Y:S01]  /*2380*/  PRMT R5, RZ, 0x7610, R5 ;  /* 0x00007610ff057816 */ /* 0x000fe20000000005 */
[----:B------:R-:W-:Y:S06]  /*2390*/  BRA `(.L_x_4024) ;  /* 0x0000000000547947 */ /* 0x000fec0003800000 */
.L_x_4049:
        /* <DEDUP_REMOVED lines=8> */
.L_x_4052:
[----:B------:R-:W-:Y:S05]  /*2420*/  BSYNC.RECONVERGENT B0 ;  /* 0x0000000000007941 */ /* 0x000fea0003800200 */
.L_x_4051:
[----:B------:R-:W-:-:S04]  /*2430*/  F2FP.BF16.F32.PACK_AB R0, RZ, R0 ;  /* 0x00000000ff00723e */ /* 0x000fc800000010ff */
[----:B------:R-:W-:Y:S01]  /*2440*/  PRMT R5, R0, 0x7610, R5 ;  /* 0x0000761000057816 */ /* 0x000fe20000000005 */
[----:B------:R-:W-:Y:S06]  /*2450*/  BRA `(.L_x_4024) ;  /* 0x0000000000247947 */ /* 0x000fec0003800000 */
.L_x_4048:
[----:B------:R-:W2:Y:S02]  /*2460*/  LDG.E.64 R2, desc[UR36][R2.64] ;  /* 0x0000002402027981 */ /* 0x000ea4000c1e1b00 */
[----:B--2---:R-:W0:Y:S02]  /*2470*/  I2F.U64 R0, R2 ;  /* 0x0000000200007312 */ /* 0x004e240000301000 */
[----:B0-----:R-:W-:-:S04]  /*2480*/  F2FP.BF16.F32.PACK_AB R0, RZ, R0 ;  /* 0x00000000ff00723e */ /* 0x001fc800000010ff */
[----:B------:R-:W-:Y:S01]  /*2490*/  PRMT R5, R0, 0x7610, R5 ;  /* 0x0000761000057816 */ /* 0x000fe20000000005 */
[----:B------:R-:W-:Y:S06]  /*24a0*/  BRA `(.L_x_4024) ;  /* 0x0000000000107947 */ /* 0x000fec0003800000 */
.L_x_4047:
[----:B------:R-:W2:Y:S02]  /*24b0*/  LDG.E R2, desc[UR36][R2.64] ;  /* 0x0000002402027981 */ /* 0x000ea4000c1e1900 */
[----:B--2---:R-:W-:-:S04]  /*24c0*/  I2FP.F32.U32 R0, R2 ;  /* 0x0000000200007245 */ /* 0x004fc80000201000 */
[----:B------:R-:W-:-:S04]  /*24d0*/  F2FP.BF16.F32.PACK_AB R0, RZ, R0 ;  /* 0x00000000ff00723e */ /* 0x000fc800000010ff */
[----:B------:R-:W-:-:S07]  /*24e0*/  PRMT R5, R0, 0x7610, R5 ;  /* 0x0000761000057816 */ /* 0x000fce0000000005 */
.L_x_4024:
[----:B0----5:R-:W-:Y:S01]  /*24f0*/  SHF.L.U32 R3, R5, 0x10, RZ ;  /* 0x0000001005037819 */ /* 0x021fe200000006ff */
[----:B------:R-:W0:Y:S03]  /*2500*/  LDCU.64 UR6, c[0x0][0x580] ;  /* 0x0000b000ff0677ac */ /* 0x000e260008000a00 */
[----:B------:R-:W-:Y:S01]  /*2510*/  FSETP.NAN.FTZ.AND P0, PT, |R3|, |R3|, PT ;  /* 0x400000030300720b */ /* 0x000fe20003f18200 */
[----:B------:R-:W-:-:S04]  /*2520*/  UPRMT UR4, UR41, 0x9910, URZ ;  /* 0x0000991029047896 */ /* 0x000fc800080000ff */
[----:B------:R-:W-:-:S08]  /*2530*/  UISETP.GT.AND UP0, UPT, UR4, 0x9, UPT ;  /* 0x000000090400788c */ /* 0x000fd0000bf04270 */
[----:B------:R-:W-:Y:S01]  /*2540*/  @!P0 IMAD.U32 R0, R18, 0x10000, RZ ;  /* 0x0001000012008824 */ /* 0x000fe200078e00ff */
[----:B0-----:R-:W-:-:S04]  /*2550*/  IADD3 R2, P1, PT, R16, UR6, RZ ;  /* 0x0000000610027c10 */ /* 0x001fc8000ff3e0ff */
[----:B------:R-:W-:Y:S01]  /*2560*/  @!P0 FMNMX.FTZ R0, R3, R0, PT ;  /* 0x0000000003008209 */ /* 0x000fe20003810000 */
[----:B------:R-:W-:-:S03]  /*2570*/  IMAD.X R3, RZ, RZ, UR7, P1 ;  /* 0x00000007ff037e24 */ /* 0x000fc600088e06ff */
[----:B------:R-:W-:-:S04]  /*2580*/  @!P0 F2FP.BF16.F32.PACK_AB R0, RZ, R0 ;  /* 0x00000000ff00823e */ /* 0x000fc800000010ff */
[----:B------:R-:W-:Y:S01]  /*2590*/  @!P0 PRMT R5, R0, 0x7610, R5 ;  /* 0x0000761000058816 */ /* 0x000fe20000000005 */
        /* <DEDUP_REMOVED lines=13> */
.L_x_4056:
[----:B------:R-:W-:-:S06]  /*2670*/  IMAD.U32 R5, R5, 0x10000, RZ ;  /* 0x0001000005057824 */ /* 0x000fcc00078e00ff */
[----:B------:R-:W0:Y:S02]  /*2680*/  F2I.S64.TRUNC R4, R5 ;  /* 0x0000000500047311 */ /* 0x000e24000020d900 */
[----:B0-----:R3:W-:Y:S01]  /*2690*/  STG.E.U8 desc[UR36][R2.64], R4 ;  /* 0x0000000402007986 */ /* 0x0017e2000c101124 */
[----:B------:R-:W-:Y:S05]  /*26a0*/  BRA `(.L_x_4058) ;  /* 0x0000000c00707947 */ /* 0x000fea0003800000 */
.L_x_4055:
        /* <DEDUP_REMOVED lines=10> */
.L_x_4060:
[----:B------:R-:W-:-:S06]  /*2750*/  IMAD.U32 R5, R5, 0x10000, RZ ;  /* 0x0001000005057824 */ /* 0x000fcc00078e00ff */
[----:B------:R-:W0:Y:S02]  /*2760*/  F2I.FTZ.TRUNC.NTZ R5, R5 ;  /* 0x0000000500057305 */ /* 0x000e24000021f100 */
[----:B0-----:R1:W-:Y:S01]  /*2770*/  STG.E desc[UR36][R2.64], R5 ;  /* 0x0000000502007986 */ /* 0x0013e2000c101924 */
[----:B------:R-:W-:Y:S05]  /*2780*/  BRA `(.L_x_4058) ;  /* 0x0000000c00387947 */ /* 0x000fea0003800000 */
.L_x_4059:
[----:B------:R-:W-:-:S06]  /*2790*/  IMAD.U32 R5, R5, 0x10000, RZ ;  /* 0x0001000005057824 */ /* 0x000fcc00078e00ff */
[----:B------:R-:W0:Y:S02]  /*27a0*/  F2I.FTZ.TRUNC.NTZ R5, R5 ;  /* 0x0000000500057305 */ /* 0x000e24000021f100 */
[----:B0-----:R2:W-:Y:S01]  /*27b0*/  STG.E.U16 desc[UR36][R2.64], R5 ;  /* 0x0000000502007986 */ /* 0x0015e2000c101524 */
[----:B------:R-:W-:Y:S05]  /*27c0*/  BRA `(.L_x_4058) ;  /* 0x0000000c00287947 */ /* 0x000fea0003800000 */
.L_x_4054:
        /* <DEDUP_REMOVED lines=9> */
.L_x_4062:
[----:B------:R-:W-:-:S05]  /*2860*/  IMAD.U32 R0, R5, 0x10000, RZ ;  /* 0x0001000005007824 */ /* 0x000fca00078e00ff */
[----:B------:R-:W-:-:S05]  /*2870*/  F2FP.F16.F32.PACK_AB R0, RZ, R0 ;  /* 0x00000000ff00723e */ /* 0x000fca00000000ff */
[----:B------:R0:W-:Y:S01]  /*2880*/  STG.E.U16 desc[UR36][R2.64], R0 ;  /* 0x0000000002007986 */ /* 0x0001e2000c101524 */
[----:B------:R-:W-:Y:S05]  /*2890*/  BRA `(.L_x_4058) ;  /* 0x0000000800f47947 */ /* 0x000fea0003800000 */
.L_x_4061:
[----:B------:R-:W-:-:S09]  /*28a0*/  UISETP.NE.AND UP0, UPT, UR4, 0x7, UPT ;  /* 0x000000070400788c */ /* 0x000fd2000bf05270 */
[----:B------:R-:W-:Y:S05]  /*28b0*/  BRA.U !UP0, `(.L_x_4063) ;  /* 0x0000000108347547 */ /* 0x000fea000b800000 */
[----:B------:R-:W-:-:S09]  /*28c0*/  UISETP.NE.AND UP0, UPT, UR4, 0x8, UPT ;  /* 0x000000080400788c */ /* 0x000fd2000bf05270 */
[----:B------:R-:W-:Y:S05]  /*28d0*/  BRA.U !UP0, `(.L_x_4064) ;  /* 0x0000000108187547 */ /* 0x000fea000b800000 */
[----:B------:R-:W-:-:S09]  /*28e0*/  UISETP.NE.AND UP0, UPT, UR4, 0x9, UPT ;  /* 0x000000090400788c */ /* 0x000fd2000bf05270 */
[----:B------:R-:W-:Y:S05]  /*28f0*/  BRA.U UP0, `(.L_x_4057) ;  /* 0x00000009003c7547 */ /* 0x000fea000b800000 */
[----:B------:R-:W-:Y:S01]  /*2900*/  SHF.L.U32 R4, R5, 0x10, RZ ;  /* 0x0000001005047819 */ /* 0x000fe200000006ff */
[----:B------:R-:W-:-:S05]  /*2910*/  IMAD.MOV.U32 R5, RZ, RZ, RZ ;  /* 0x000000ffff057224 */ /* 0x000fca00078e00ff */
[----:B------:R0:W-:Y:S01]  /*2920*/  STG.E.64 desc[UR36][R2.64], R4 ;  /* 0x0000000402007986 */ /* 0x0001e2000c101b24 */
[----:B------:R-:W-:Y:S05]  /*2930*/  BRA `(.L_x_4058) ;  /* 0x0000000800cc7947 */ /* 0x000fea0003800000 */
.L_x_4064:
[----:B------:R-:W-:-:S05]  /*2940*/  IMAD.U32 R5, R5, 0x10000, RZ ;  /* 0x0001000005057824 */ /* 0x000fca00078e00ff */
[----:B------:R-:W-:-:S04]  /*2950*/  F2FP.F16.F32.PACK_AB R5, RZ, R5 ;  /* 0x00000005ff05723e */ /* 0x000fc800000000ff */
[----:B------:R-:W-:-:S05]  /*2960*/  PRMT R5, R5, 0x5410, RZ ;  /* 0x0000541005057816 */ /* 0x000fca00000000ff */
[----:B------:R0:W-:Y:S01]  /*2970*/  STG.E desc[UR36][R2.64], R5 ;  /* 0x0000000502007986 */ /* 0x0001e2000c101924 */
[----:B------:R-:W-:Y:S05]  /*2980*/  BRA `(.L_x_4058) ;  /* 0x0000000800b87947 */ /* 0x000fea0003800000 */
.L_x_4063:
[----:B------:R-:W-:-:S04]  /*2990*/  IMAD.U32 R4, R5, 0x10000, RZ ;  /* 0x0001000005047824 */ /* 0x000fc800078e00ff */
[----:B------:R-:W-:-:S06]  /*29a0*/  FMUL.FTZ R4, R4, 1 ;  /* 0x3f80000004047820 */ /* 0x000fcc0000410000 */
[----:B------:R-:W0:Y:S02]  /*29b0*/  F2F.F64.F32 R4, R4 ;  /* 0x0000000400047310 */ /* 0x000e240000201800 */
[----:B0-----:R0:W-:Y:S01]  /*29c0*/  STG.E.64 desc[UR36][R2.64], R4 ;  /* 0x0000000402007986 */ /* 0x0011e2000c101b24 */
[----:B------:R-:W-:Y:S05]  /*29d0*/  BRA `(.L_x_4058) ;  /* 0x0000000800a47947 */ /* 0x000fea0003800000 */
.L_x_4053:
        /* <DEDUP_REMOVED lines=13> */
.L_x_4067:
[----:B------:R-:W-:Y:S02]  /*2ab0*/  SHF.L.U32 R5, R5, 0x10, RZ ;  /* 0x0000001005057819 */ /* 0x000fe400000006ff */
[----:B------:R-:W-:-:S03]  /*2ac0*/  CS2R R6, SRZ ;  /* 0x0000000000067805 */ /* 0x000fc6000001ff00 */
[----:B------:R-:W-:-:S06]  /*2ad0*/  FMUL.FTZ R5, R5, 1 ;  /* 0x3f80000005057820 */ /* 0x000fcc0000410000 */
[----:B------:R-:W0:Y:S02]  /*2ae0*/  F2F.F64.F32 R4, R5 ;  /* 0x0000000500047310 */ /* 0x000e240000201800 */
[----:B0-----:R0:W-:Y:S01]  /*2af0*/  STG.E.128 desc[UR36][R2.64], R4 ;  /* 0x0000000402007986 */ /* 0x0011e2000c101d24 */
[----:B------:R-:W-:Y:S05]  /*2b00*/  BRA `(.L_x_4058) ;  /* 0x0000000800587947 */ /* 0x000fea0003800000 */
.L_x_4066:
        /* <DEDUP_REMOVED lines=19> */
.L_x_4071:
[----:B------:R-:W-:Y:S05]  /*2c40*/  BSYNC.RECONVERGENT B0 ;  /* 0x0000000000007941 */ /* 0x000fea0003800200 */
.L_x_4070:
[----:B------:R-:W-:-:S05]  /*2c50*/  LOP3.LUT R5, R0, 0x80, R5, 0xf8, !PT ;  /* 0x0000008000057812 */ /* 0x000fca00078ef805 */
[----:B------:R0:W-:Y:S01]  /*2c60*/  STG.E.U8 desc[UR36][R2.64], R5 ;  /* 0x0000000502007986 */ /* 0x0001e2000c101124 */
[----:B------:R-:W-:Y:S05]  /*2c70*/  BRA `(.L_x_4058) ;  /* 0x0000000400fc7947 */ /* 0x000fea0003800000 */
.L_x_4069:
        /* <DEDUP_REMOVED lines=15> */
.L_x_4073:
[----:B------:R-:W-:Y:S05]  /*2d70*/  BSYNC.RECONVERGENT B0 ;  /* 0x0000000000007941 */ /* 0x000fea0003800200 */
.L_x_4072:
[----:B------:R-:W-:-:S05]  /*2d80*/  LOP3.LUT R5, R0, 0x80, R5, 0xf8, !PT ;  /* 0x0000008000057812 */ /* 0x000fca00078ef805 */
[----:B------:R0:W-:Y:S01]  /*2d90*/  STG.E.U8 desc[UR36][R2.64], R5 ;  /* 0x0000000502007986 */ /* 0x0001e2000c101124 */
[----:B------:R-:W-:Y:S05]  /*2da0*/  BRA `(.L_x_4058) ;  /* 0x0000000400b07947 */ /* 0x000fea0003800000 */
.L_x_4068:
[----:B------:R0:W-:Y:S01]  /*2db0*/  STG.E.U16 desc[UR36][R2.64], R5 ;  /* 0x0000000502007986 */ /* 0x0001e2000c101524 */
[----:B------:R-:W-:Y:S05]  /*2dc0*/  BRA `(.L_x_4058) ;  /* 0x0000000400a87947 */ /* 0x000fea0003800000 */
.L_x_4065:
        /* <DEDUP_REMOVED lines=8> */
[----:B------:R-:W-:-:S06]  /*2e50*/  SHF.L.U32 R5, R5, 0x10, RZ ;  /* 0x0000001005057819 */ /* 0x000fcc00000006ff */
[----:B------:R-:W0:Y:S02]  /*2e60*/  F2I.FTZ.U32.TRUNC.NTZ R5, R5 ;  /* 0x0000000500057305 */ /* 0x000e24000021f000 */
[----:B0-----:R0:W-:Y:S01]  /*2e70*/  STG.E.U16 desc[UR36][R2.64], R5 ;  /* 0x0000000502007986 */ /* 0x0011e2000c101524 */
[----:B------:R-:W-:Y:S05]  /*2e80*/  BRA `(.L_x_4058) ;  /* 0x0000000400787947 */ /* 0x000fea0003800000 */
.L_x_4076:
        /* <DEDUP_REMOVED lines=13> */
.L_x_4079:
[----:B------:R-:W-:-:S04]  /*2f60*/  SHF.R.U32.HI R0, RZ, 0x14, R5 ;  /* 0x00000014ff007819 */ /* 0x000fc80000011605 */
[----:B------:R-:W-:-:S04]  /*2f70*/  LOP3.LUT R0, R0, 0x1, RZ, 0xc0, !PT ;  /* 0x0000000100007812 */ /* 0x000fc800078ec0ff */
[----:B------:R-:W-:-:S04]  /*2f80*/  IADD3 R0, PT, PT, R5, 0x487ffff, R0 ;  /* 0x0487ffff05007810 */ /* 0x000fc80007ffe000 */
[----:B------:R-:W-:-:S04]  /*2f90*/  SHF.R.U32.HI R0, RZ, 0x14, R0 ;  /* 0x00000014ff007819 */ /* 0x000fc80000011600 */
[----:B------:R-:W-:-:S07]  /*2fa0*/  LOP3.LUT R4, R0, 0xff, RZ, 0xc0, !PT ;  /* 0x000000ff00047812 */ /* 0x000fce00078ec0ff */
.L_x_4080:
[----:B------:R-:W-:-:S04]  /*2fb0*/  SHF.R.U32.HI R5, RZ, 0x18, R5 ;  /* 0x00000018ff057819 */ /* 0x000fc80000011605 */
[----:B------:R-:W-:-:S04]  /*2fc0*/  LOP3.LUT R4, R4, 0x80, R5, 0xf8, !PT ;  /* 0x0000008004047812 */ /* 0x000fc800078ef805 */
[----:B------:R-:W-:-:S07]  /*2fd0*/  PRMT R0, R4, 0x7610, R0 ;  /* 0x0000761004007816 */ /* 0x000fce0000000000 */
.L_x_4078:
[----:B------:R-:W-:Y:S05]  /*2fe0*/  BSYNC.RECONVERGENT B0 ;  /* 0x0000000000007941 */ /* 0x000fea0003800200 */
.L_x_4077:
[----:B------:R0:W-:Y:S01]  /*2ff0*/  STG.E.U8 desc[UR36][R2.64], R0 ;  /* 0x0000000002007986 */ /* 0x0001e2000c101124 */
[----:B------:R-:W-:Y:S05]  /*3000*/  BRA `(.L_x_4058) ;  /* 0x0000000400187947 */ /* 0x000fea0003800000 */
.L_x_4075:
        /* <DEDUP_REMOVED lines=13> */
.L_x_4083:
[----:B------:R-:W-:-:S04]  /*30e0*/  SHF.R.U32.HI R0, RZ, 0x15, R5 ;  /* 0x00000015ff007819 */ /* 0x000fc80000011605 */
[----:B------:R-:W-:-:S04]  /*30f0*/  LOP3.LUT R0, R0, 0x1, RZ, 0xc0, !PT ;  /* 0x0000000100007812 */ /* 0x000fc800078ec0ff */
[----:B------:R-:W-:-:S04]  /*3100*/  IADD3 R0, PT, PT, R5, 0x88fffff, R0 ;  /* 0x088fffff05007810 */ /* 0x000fc80007ffe000 */
[----:B------:R-:W-:-:S04]  /*3110*/  SHF.R.U32.HI R0, RZ, 0x15, R0 ;  /* 0x00000015ff007819 */ /* 0x000fc80000011600 */
[----:B------:R-:W-:-:S07]  /*3120*/  LOP3.LUT R4, R0, 0xff, RZ, 0xc0, !PT ;  /* 0x000000ff00047812 */ /* 0x000fce00078ec0ff */
.L_x_4084:
[----:B------:R-:W-:-:S04]  /*3130*/  SHF.R.U32.HI R5, RZ, 0x18, R5 ;  /* 0x00000018ff057819 */ /* 0x000fc80000011605 */
[----:B------:R-:W-:-:S04]  /*3140*/  LOP3.LUT R4, R4, 0x80, R5, 0xf8, !PT ;  /* 0x0000008004047812 */ /* 0x000fc800078ef805 */
[----:B------:R-:W-:-:S07]  /*3150*/  PRMT R0, R4, 0x7610, R0 ;  /* 0x0000761004007816 */ /* 0x000fce0000000000 */
.L_x_4082:
[----:B------:R-:W-:Y:S05]  /*3160*/  BSYNC.RECONVERGENT B0 ;  /* 0x0000000000007941 */ /* 0x000fea0003800200 */
.L_x_4081:
[----:B------:R0:W-:Y:S01]  /*3170*/  STG.E.U8 desc[UR36][R2.64], R0 ;  /* 0x0000000002007986 */ /* 0x0001e2000c101124 */
[----:B------:R-:W-:Y:S05]  /*3180*/  BRA `(.L_x_4058) ;  /* 0x0000000000b87947 */ /* 0x000fea0003800000 */
.L_x_4074:
[----:B------:R-:W-:-:S09]  /*3190*/  UISETP.NE.AND UP0, UPT, UR4, 0x1c, UPT ;  /* 0x0000001c0400788c */ /* 0x000fd2000bf05270 */
[----:B------:R-:W-:Y:S05]  /*31a0*/  BRA.U !UP0, `(.L_x_4085) ;  /* 0x0000000108a47547 */ /* 0x000fea000b800000 */
[----:B------:R-:W-:-:S09]  /*31b0*/  UISETP.NE.AND UP0, UPT, UR4, 0x1d, UPT ;  /* 0x0000001d0400788c */ /* 0x000fd2000bf05270 */
[----:B------:R-:W-:Y:S05]  /*31c0*/  BRA.U !UP0, `(.L_x_4086) ;  /* 0x00000001088c7547 */ /* 0x000fea000b800000 */
[----:B------:R-:W-:-:S09]  /*31d0*/  UISETP.NE.AND UP0, UPT, UR4, 0x2c, UPT ;  /* 0x0000002c0400788c */ /* 0x000fd2000bf05270 */
[----:B------:R-:W-:Y:S05]  /*31e0*/  BRA.U !UP0, `(.L_x_4087) ;  /* 0x0000000108447547 */ /* 0x000fea000b800000 */
.L_x_4057:
        /* <DEDUP_REMOVED lines=8> */
[----:B0-----:R-:W-:Y:S01]  /*3270*/  MOV R4, UR6 ;  /* 0x0000000600047c02 */ /* 0x001fe20008000f00 */
[----:B------:R-:W-:-:S02]  /*3280*/  IMAD.U32 R5, RZ, RZ, UR7 ;  /* 0x00000007ff057e24 */ /* 0x000fc4000f8e00ff */
[----:B-1----:R-:W-:Y:S02]  /*3290*/  IMAD.U32 R6, RZ, RZ, UR8 ;  /* 0x00000008ff067e24 */ /* 0x002fe4000f8e00ff */
[----:B------:R-:W-:Y:S02]  /*32a0*/  IMAD.U32 R7, RZ, RZ, UR9 ;  /* 0x00000009ff077e24 */ /* 0x000fe4000f8e00ff */
[----:B---3--:R-:W-:Y:S01]  /*32b0*/  IMAD.U32 R10, RZ, RZ, UR4 ;  /* 0x00000004ff0a7e24 */ /* 0x008fe2000f8e00ff */
[----:B------:R-:W-:-:S07]  /*32c0*/  MOV R11, UR5 ;  /* 0x00000005000b7c02 */ /* 0x000fce0008000f00 */
[----:B------:R-:W-:-:S07]  /*32d0*/  LEPC R20, `(.L_x_4088) ;  /* 0x000000001014794e */ /* 0x000fce0000000000 */
[----:B--2---:R-:W-:Y:S05]  /*32e0*/  CALL.ABS.NOINC R2 ;  /* 0x0000000002007343 */ /* 0x004fea0003c00000 */
.L_x_4088:
[----:B------:R-:W-:Y:S05]  /*32f0*/  BRA `(.L_x_4058) ;  /* 0x00000000005c7947 */ /* 0x000fea0003800000 */
.L_x_4087:
[----:B------:R-:W-:-:S05]  /*3300*/  IMAD.U32 R5, R5, 0x10000, RZ ;  /* 0x0001000005057824 */ /* 0x000fca00078e00ff */
        /* <DEDUP_REMOVED lines=15> */
.L_x_4086:
[----:B------:R-:W-:-:S06]  /*3400*/  IMAD.U32 R5, R5, 0x10000, RZ ;  /* 0x0001000005057824 */ /* 0x000fcc00078e00ff */
[----:B------:R-:W0:Y:S02]  /*3410*/  F2I.U64.TRUNC R4, R5 ;  /* 0x0000000500047311 */ /* 0x000e24000020d800 */
[----:B0-----:R0:W-:Y:S01]  /*3420*/  STG.E.64 desc[UR36][R2.64], R4 ;  /* 0x0000000402007986 */ /* 0x0011e2000c101b24 */
[----:B------:R-:W-:Y:S05]  /*3430*/  BRA `(.L_x_4058) ;  /* 0x00000000000c7947 */ /* 0x000fea0003800000 */
.L_x_4085:
[----:B------:R-:W-:-:S06]  /*3440*/  SHF.L.U32 R5, R5, 0x10, RZ ;  /* 0x0000001005057819 */ /* 0x000fcc00000006ff */
[----:B------:R-:W0:Y:S02]  /*3450*/  F2I.FTZ.U32.TRUNC.NTZ R5, R5 ;  /* 0x0000000500057305 */ /* 0x000e24000021f000 */
[----:B0-----:R0:W-:Y:S02]  /*3460*/  STG.E desc[UR36][R2.64], R5 ;  /* 0x0000000502007986 */ /* 0x0011e4000c101924 */
.L_x_4058:
[----:B------:R-:W-:-:S07]  /*3470*/  VIADD R17, R17, 0x80 ;  /* 0x0000008011117836 */ /* 0x000fce0000000000 */
.L_x_4017:
[----:B0-----:R-:W-:Y:S05]  /*3480*/  BSYNC.RECONVERGENT B6 ;  /* 0x0000000000067941 */ /* 0x001fea0003800200 */
.L_x_4016:
[----:B------:R-:W0:Y:S01]  /*3490*/  LDCU UR4, c[0x0][0x380] ;  /* 0x00007000ff0477ac */ /* 0x000e220008000800 */
[----:B------:R-:W-:Y:S01]  /*34a0*/  BSSY.RECONVERGENT B6, `(.L_x_4089) ;  /* 0x0000339000067945 */ /* 0x000fe20003800200 */
[----:B0-----:R-:W-:-:S13]  /*34b0*/  ISETP.GE.AND P0, PT, R17, UR4, PT ;  /* 0x0000000411007c0c */ /* 0x001fda000bf06270 */
[----:B------:R-:W-:Y:S05]  /*34c0*/  @P0 BRA `(.L_x_4090) ;  /* 0x0000003000d80947 */ /* 0x000fea0003800000 */
[----:B------:R-:W0:Y:S01]  /*34d0*/  LDCU UR4, c[0x0][0x388] ;  /* 0x00007100ff0477ac */ /* 0x000e220008000800 */
[----:B------:R-:W-:Y:S02]  /*34e0*/  IMAD.MOV.U32 R0, RZ, RZ, RZ ;  /* 0x000000ffff007224 */ /* 0x000fe400078e00ff */
[----:B------:R-:W-:Y:S01]  /*34f0*/  IMAD.MOV.U32 R16, RZ, RZ, RZ ;  /* 0x000000ffff107224 */ /* 0x000fe200078e00ff */
[----:B0-----:R-:W-:-:S09]  /*3500*/  UISETP.NE.AND UP0, UPT, UR4, URZ, UPT ;  /* 0x000000ff0400728c */ /* 0x001fd2000bf05270 */
[----:B------:R-:W-:Y:S05]  /*3510*/  BRA.U !UP0, `(.L_x_4091) ;  /* 0x0000001108a87547 */ /* 0x000fea000b800000 */
[----:B------:R-:W1:Y:S01]  /*3520*/  LDCU.64 UR4, c[0x0][0x390] ;  /* 0x00007200ff0477ac */ /* 0x000e620008000a00 */
[----:B------:R-:W-:Y:S01]  /*3530*/  IMAD.MOV.U32 R16, RZ, RZ, RZ ;  /* 0x000000ffff107224 */ /* 0x000fe200078e00ff */
[----:B------:R-:W0:Y:S01]  /*3540*/  LDCU UR6, c[0x0][0x38c] ;  /* 0x00007180ff0677ac */ /* 0x000e220008000800 */
[----:B------:R-:W5:Y:S01]  /*3550*/  LDCU.64 UR8, c[0x0][0x4b8] ;  /* 0x00009700ff0877ac */ /* 0x000f620008000a00 */
[----:B------:R-:W-:Y:S01]  /*3560*/  UISETP.NE.AND UP0, UPT, UR40, URZ, UPT ;  /* 0x000000ff2800728c */ /* 0x000fe2000bf05270 */
[----:B-1234-:R-:W-:-:S05]  /*3570*/  IMAD.HI.U32 R2, R17, UR4, R16 ;  /* 0x0000000411027c27 */ /* 0x01efca000f8e0010 */
[----:B------:R-:W-:-:S04]  /*3580*/  SHF.R.U32.HI R3, RZ, UR5, R2 ;  /* 0x00000005ff037c19 */ /* 0x000fc80008011602 */
[----:B------:R-:W-:-:S05]  /*3590*/  IADD3 R0, PT, PT, -R3, RZ, RZ ;  /* 0x000000ff03007210 */ /* 0x000fca0007ffe1ff */
[----:B0-----:R-:W-:-:S04]  /*35a0*/  IMAD R0, R0, UR6, R17 ;  /* 0x0000000600007c24 */ /* 0x001fc8000f8e0211 */
[C---:B-----5:R-:W-:Y:S02]  /*35b0*/  IMAD R16, R0.reuse, UR8, RZ ;  /* 0x0000000800107c24 */ /* 0x060fe4000f8e02ff */
        /* <DEDUP_REMOVED lines=288> */
.L_x_4091:
[----:B------:R-:W1:Y:S01]  /*47c0*/  LDCU.64 UR6, c[0x0][0x588] ;  /* 0x0000b100ff0677ac */ /* 0x000e620008000a00 */
[----:B------:R-:W-:-:S04]  /*47d0*/  UPRMT UR4, UR42, 0x9910, URZ ;  /* 0x000099102a047896 */ /* 0x000fc800080000ff */
[----:B------:R-:W-:Y:S01]  /*47e0*/  UISETP.GT.AND UP0, UPT, UR4, 0x9, UPT ;  /* 0x000000090400788c */ /* 0x000fe2000bf04270 */
[----:B-1234-:R-:W-:-:S05]  /*47f0*/  IADD3 R2, P0, PT, R0, UR6, RZ ;  /* 0x0000000600027c10 */ /* 0x01efca000ff1e0ff */
        /* <DEDUP_REMOVED lines=15> */
.L_x_4095:
[----:B------:R-:W2:Y:S02]  /*48f0*/  LDG.E.U8 R2, desc[UR36][R2.64] ;  /* 0x0000002402027981 */ /* 0x000ea4000c1e1100 */
[----:B--2---:R-:W-:-:S04]  /*4900*/  I2FP.F32.U32 R0, R2 ;  /* 0x0000000200007245 */ /* 0x004fc80000201000 */
[----:B------:R-:W-:-:S04]  /*4910*/  F2FP.BF16.F32.PACK_AB R0, RZ, R0 ;  /* 0x00000000ff00723e */ /* 0x000fc800000010ff */
[----:B------:R-:W-:Y:S01]  /*4920*/  PRMT R5, R0, 0x7610, R5 ;  /* 0x0000761000057816 */ /* 0x000fe20000000005 */
[----:B------:R-:W-:Y:S06]  /*4930*/  BRA `(.L_x_4097) ;  /* 0x0000000c00dc7947 */ /* 0x000fec0003800000 */
.L_x_4094:
        /* <DEDUP_REMOVED lines=11> */
.L_x_4099:
[----:B------:R-:W2:Y:S02]  /*49f0*/  LDG.E R2, desc[UR36][R2.64] ;  /* 0x0000002402027981 */ /* 0x000ea4000c1e1900 */
[----:B--2---:R-:W-:-:S04]  /*4a00*/  I2FP.F32.S32 R0, R2 ;  /* 0x0000000200007245 */ /* 0x004fc80000201400 */
[----:B------:R-:W-:-:S04]  /*4a10*/  F2FP.BF16.F32.PACK_AB R0, RZ, R0 ;  /* 0x00000000ff00723e */ /* 0x000fc800000010ff */
[----:B------:R-:W-:Y:S01]  /*4a20*/  PRMT R5, R0, 0x7610, R5 ;  /* 0x0000761000057816 */ /* 0x000fe20000000005 */
[----:B------:R-:W-:Y:S06]  /*4a30*/  BRA `(.L_x_4097) ;  /* 0x0000000c009c7947 */ /* 0x000fec0003800000 */
.L_x_4098:
[----:B------:R-:W2:Y:S02]  /*4a40*/  LDG.E.U16 R2, desc[UR36][R2.64] ;  /* 0x0000002402027981 */ /* 0x000ea4000c1e1500 */
[----:B--2---:R-:W0:Y:S02]  /*4a50*/  I2F.S16 R0, R2 ;  /* 0x0000000200007306 */ /* 0x004e240000101400 */
[----:B0-----:R-:W-:-:S04]  /*4a60*/  F2FP.BF16.F32.PACK_AB R0, RZ, R0 ;  /* 0x00000000ff00723e */ /* 0x001fc800000010ff */
[----:B------:R-:W-:Y:S01]  /*4a70*/  PRMT R5, R0, 0x7610, R5 ;  /* 0x0000761000057816 */ /* 0x000fe20000000005 */
[----:B------:R-:W-:Y:S06]  /*4a80*/  BRA `(.L_x_4097) ;  /* 0x0000000c00887947 */ /* 0x000fec0003800000 */
.L_x_4093:
        /* <DEDUP_REMOVED lines=9> */
.L_x_4101:
[----:B------:R-:W2:Y:S02]  /*4b20*/  LDG.E.U16 R0, desc[UR36][R2.64] ;  /* 0x0000002402007981 */ /* 0x000ea4000c1e1500 */
[----:B--2---:R-:W-:-:S05]  /*4b30*/  HADD2.F32 R0, -RZ, R0.H0_H0 ;  /* 0x20000000ff007230 */ /* 0x004fca0000004100 */
[----:B------:R-:W-:-:S04]  /*4b40*/  F2FP.BF16.F32.PACK_AB R0, RZ, R0 ;  /* 0x00000000ff00723e */ /* 0x000fc800000010ff */
[----:B------:R-:W-:Y:S01]  /*4b50*/  PRMT R5, R0, 0x7610, R5 ;  /* 0x0000761000057816 */ /* 0x000fe20000000005 */
[----:B------:R-:W-:Y:S06]  /*4b60*/  BRA `(.L_x_4097) ;  /* 0x0000000c00507947 */ /* 0x000fec0003800000 */
.L_x_4100:
        /* <DEDUP_REMOVED lines=9> */
.L_x_4103:
[----:B------:R-:W2:Y:S02]  /*4c00*/  LDG.E.U16 R2, desc[UR36][R2.64] ;  /* 0x0000002402027981 */ /* 0x000ea4000c1e1500 */
[----:B--2---:R-:W-:-:S05]  /*4c10*/  HADD2.F32 R0, -RZ, R2.H0_H0 ;  /* 0x20000002ff007230 */ /* 0x004fca0000004100 */
[----:B------:R-:W-:-:S04]  /*4c20*/  F2FP.BF16.F32.PACK_AB R0, RZ, R0 ;  /* 0x00000000ff00723e */ /* 0x000fc800000010ff */
[----:B------:R-:W-:Y:S01]  /*4c30*/  PRMT R5, R0, 0x7610, R5 ;  /* 0x0000761000057816 */ /* 0x000fe20000000005 */
[----:B------:R-:W-:Y:S06]  /*4c40*/  BRA `(.L_x_4097) ;  /* 0x0000000c00187947 */ /* 0x000fec0003800000 */
.L_x_4102:
        /* <DEDUP_REMOVED lines=13> */
.L_x_4092:
        /* <DEDUP_REMOVED lines=14> */
.L_x_4106:
        /* <DEDUP_REMOVED lines=13> */
.L_x_4105:
        /* <DEDUP_REMOVED lines=26> */
.L_x_4108:
        /* <DEDUP_REMOVED lines=14> */
.L_x_4107:
[----:B------:R0:W5:Y:S01]  /*5150*/  LDG.E.U16 R5, desc[UR36][R2.64] ;  /* 0x0000002402057981 */ /* 0x000162000c1e1500 */
[----:B------:R-:W-:Y:S05]  /*5160*/  BRA `(.L_x_4097) ;  /* 0x0000000400d07947 */ /* 0x000fea0003800000 */
.L_x_4104:
        /* <DEDUP_REMOVED lines=13> */
.L_x_4111:
        /* <DEDUP_REMOVED lines=21> */
.L_x_4115:
[----:B------:R-:W-:Y:S05]  /*5390*/  BSYNC.RECONVERGENT B1 ;  /* 0x0000000000017941 */ /* 0x000fea0003800200 */
.L_x_4114:
[----:B------:R-:W-:Y:S01]  /*53a0*/  IMAD.SHL.U32 R0, R0, 0x100000, RZ ;  /* 0x0010000000007824 */ /* 0x000fe200078e00ff */
[----:B------:R-:W-:-:S04]  /*53b0*/  LEA R2, R2, 0x3b800000, 0x17 ;  /* 0x3b80000002027811 */ /* 0x000fc800078eb8ff */
[----:B------:R-:W-:-:S07]  /*53c0*/  LOP3.LUT R0, R2, R0, R7, 0xfe, !PT ;  /* 0x0000000002007212 */ /* 0x000fce00078efe07 */
.L_x_4113:
[----:B------:R-:W-:Y:S05]  /*53d0*/  BSYNC.RECONVERGENT B0 ;  /* 0x0000000000007941 */ /* 0x000fea0003800200 */
.L_x_4112:
[----:B------:R-:W-:-:S04]  /*53e0*/  F2FP.BF16.F32.PACK_AB R0, RZ, R0 ;  /* 0x00000000ff00723e */ /* 0x000fc800000010ff */
[----:B------:R-:W-:Y:S01]  /*53f0*/  PRMT R5, R0, 0x7610, R5 ;  /* 0x0000761000057816 */ /* 0x000fe20000000005 */
[----:B------:R-:W-:Y:S06]  /*5400*/  BRA `(.L_x_4097) ;  /* 0x0000000400287947 */ /* 0x000fec0003800000 */
.L_x_4110:
        /* <DEDUP_REMOVED lines=21> */
.L_x_4119:
[----:B------:R-:W-:Y:S05]  /*5560*/  BSYNC.RECONVERGENT B1 ;  /* 0x0000000000017941 */ /* 0x000fea0003800200 */
.L_x_4118:
[----:B------:R-:W-:Y:S01]  /*5570*/  IMAD.SHL.U32 R0, R0, 0x200000, RZ ;  /* 0x0020000000007824 */ /* 0x000fe200078e00ff */
[----:B------:R-:W-:-:S04]  /*5580*/  LEA R2, R2, 0x37800000, 0x17 ;  /* 0x3780000002027811 */ /* 0x000fc800078eb8ff */
[----:B------:R-:W-:-:S07]  /*5590*/  LOP3.LUT R0, R2, R0, R7, 0xfe, !PT ;  /* 0x0000000002007212 */ /* 0x000fce00078efe07 */
.L_x_4117:
[----:B------:R-:W-:Y:S05]  /*55a0*/  BSYNC.RECONVERGENT B0 ;  /* 0x0000000000007941 */ /* 0x000fea0003800200 */
.L_x_4116:
[----:B------:R-:W-:-:S04]  /*55b0*/  F2FP.BF16.F32.PACK_AB R0, RZ, R0 ;  /* 0x00000000ff00723e */ /* 0x000fc800000010ff */
[----:B------:R-:W-:Y:S01]  /*55c0*/  PRMT R5, R0, 0x7610, R5 ;  /* 0x0000761000057816 */ /* 0x000fe20000000005 */
[----:B------:R-:W-:Y:S06]  /*55d0*/  BRA `(.L_x_4097) ;  /* 0x0000000000b47947 */ /* 0x000fec0003800000 */
.L_x_4109:
        /* <DEDUP_REMOVED lines=14> */
.L_x_4123:
[----:B------:R-:W-:Y:S05]  /*56c0*/  BSYNC.RECONVERGENT B0 ;  /* 0x0000000000007941 */ /* 0x000fea0003800200 */
.L_x_4122:
[----:B------:R-:W-:-:S04]  /*56d0*/  F2FP.BF16.F32.PACK_AB R0, RZ, R0 ;  /* 0x00000000ff00723e */ /* 0x000fc800000010ff */
[----:B------:R-:W-:Y:S01]  /*56e0*/  PRMT R5, R0, 0x7610, R5 ;  /* 0x0000761000057816 */ /* 0x000fe20000000005 */
[----:B------:R-:W-:Y:S06]  /*56f0*/  BRA `(.L_x_4097) ;  /* 0x00000000006c7947 */ /* 0x000fec0003800000 */
.L_x_4096:
        /* <DEDUP_REMOVED lines=16> */
.L_x_4124:
[----:B------:R-:W-:Y:S01]  /*5800*/  PRMT R5, RZ, 0x7610, R5 ;  /* 0x00007610ff057816 */ /* 0x000fe20000000005 */
[----:B------:R-:W-:Y:S06]  /*5810*/  BRA `(.L_x_4097) ;  /* 0x0000000000247947 */ /* 0x000fec0003800000 */
.L_x_4121:
[----:B------:R-:W2:Y:S02]  /*5820*/  LDG.E.64 R2, desc[UR36][R2.64] ;  /* 0x0000002402027981 */ /* 0x000ea4000c1e1b00 */
[----:B--2---:R-:W0:Y:S02]  /*5830*/  I2F.U64 R0, R2 ;  /* 0x0000000200007312 */ /* 0x004e240000301000 */
[----:B0-----:R-:W-:-:S04]  /*5840*/  F2FP.BF16.F32.PACK_AB R0, RZ, R0 ;  /* 0x00000000ff00723e */ /* 0x001fc800000010ff */
[----:B------:R-:W-:Y:S01]  /*5850*/  PRMT R5, R0, 0x7610, R5 ;  /* 0x0000761000057816 */ /* 0x000fe20000000005 */
[----:B------:R-:W-:Y:S06]  /*5860*/  BRA `(.L_x_4097) ;  /* 0x0000000000107947 */ /* 0x000fec0003800000 */
.L_x_4120:
[----:B------:R-:W2:Y:S02]  /*5870*/  LDG.E R2, desc[UR36][R2.64] ;  /* 0x0000002402027981 */ /* 0x000ea4000c1e1900 */
[----:B--2---:R-:W-:-:S04]  /*5880*/  I2FP.F32.U32 R0, R2 ;  /* 0x0000000200007245 */ /* 0x004fc80000201000 */
[----:B------:R-:W-:-:S04]  /*5890*/  F2FP.BF16.F32.PACK_AB R0, RZ, R0 ;  /* 0x00000000ff00723e */ /* 0x000fc800000010ff */
[----:B------:R-:W-:-:S07]  /*58a0*/  PRMT R5, R0, 0x7610, R5 ;  /* 0x0000761000057816 */ /* 0x000fce0000000005 */
.L_x_4097:
[----:B-----5:R-:W-:Y:S01]  /*58b0*/  IMAD.U32 R0, R5, 0x10000, RZ ;  /* 0x0001000005007824 */ /* 0x020fe200078e00ff */
[----:B------:R-:W1:Y:S04]  /*58c0*/  LDCU.64 UR6, c[0x0][0x580] ;  /* 0x0000b000ff0677ac */ /* 0x000e680008000a00 */
[----:B------:R-:W-:Y:S01]  /*58d0*/  FSETP.NAN.FTZ.AND P0, PT, |R0|, |R0|, PT ;  /* 0x400000000000720b */ /* 0x000fe20003f18200 */
[----:B------:R-:W-:-:S04]  /*58e0*/  UPRMT UR4, UR41, 0x9910, URZ ;  /* 0x0000991029047896 */ /* 0x000fc800080000ff */
[----:B------:R-:W-:-:S08]  /*58f0*/  UISETP.GT.AND UP0, UPT, UR4, 0x9, UPT ;  /* 0x000000090400788c */ /* 0x000fd0000bf04270 */
[----:B0-----:R-:W-:Y:S01]  /*5900*/  @!P0 IMAD.U32 R3, R18, 0x10000, RZ ;  /* 0x0001000012038824 */ /* 0x001fe200078e00ff */
[----:B-1----:R-:W-:-:S04]  /*5910*/  IADD3 R2, P1, PT, R16, UR6, RZ ;  /* 0x0000000610027c10 */ /* 0x002fc8000ff3e0ff */
[----:B------:R-:W-:Y:S02]  /*5920*/  @!P0 FMNMX.FTZ R0, R3, R0, PT ;  /* 0x0000000003008209 */ /* 0x000fe40003810000 */
[----:B------:R-:W-:Y:S02]  /*5930*/  IADD3.X R3, PT, PT, RZ, UR7, RZ, P1, !PT ;  /* 0x00000007ff037c10 */ /* 0x000fe40008ffe4ff */
        /* <DEDUP_REMOVED lines=15> */
.L_x_4128:
[----:B------:R-:W-:-:S06]  /*5a30*/  IMAD.U32 R5, R5, 0x10000, RZ ;  /* 0x0001000005057824 */ /* 0x000fcc00078e00ff */
[----:B------:R-:W0:Y:S02]  /*5a40*/  F2I.S64.TRUNC R4, R5 ;  /* 0x0000000500047311 */ /* 0x000e24000020d900 */
[----:B0-----:R0:W-:Y:S01]  /*5a50*/  STG.E.U8 desc[UR36][R2.64], R4 ;  /* 0x0000000402007986 */ /* 0x0011e2000c101124 */
[----:B------:R-:W-:Y:S05]  /*5a60*/  BRA `(.L_x_4130) ;  /* 0x0000000c006c7947 */ /* 0x000fea0003800000 */
.L_x_4127:
        /* <DEDUP_REMOVED lines=10> */
.L_x_4132:
[----:B------:R-:W-:-:S06]  /*5b10*/  SHF.L.U32 R5, R5, 0x10, RZ ;  /* 0x0000001005057819 */ /* 0x000fcc00000006ff */
[----:B------:R-:W0:Y:S02]  /*5b20*/  F2I.FTZ.TRUNC.NTZ R5, R5 ;  /* 0x0000000500057305 */ /* 0x000e24000021f100 */
[----:B0-----:R0:W-:Y:S01]  /*5b30*/  STG.E desc[UR36][R2.64], R5 ;  /* 0x0000000502007986 */ /* 0x0011e2000c101924 */
[----:B------:R-:W-:Y:S05]  /*5b40*/  BRA `(.L_x_4130) ;  /* 0x0000000c00347947 */ /* 0x000fea0003800000 */
.L_x_4131:
[----:B------:R-:W-:-:S06]  /*5b50*/  IMAD.U32 R5, R5, 0x10000, RZ ;  /* 0x0001000005057824 */ /* 0x000fcc00078e00ff */
[----:B------:R-:W0:Y:S02]  /*5b60*/  F2I.FTZ.TRUNC.NTZ R5, R5 ;  /* 0x0000000500057305 */ /* 0x000e24000021f100 */
[----:B0-----:R0:W-:Y:S01]  /*5b70*/  STG.E.U16 desc[UR36][R2.64], R5 ;  /* 0x0000000502007986 */ /* 0x0011e2000c101524 */
[----:B------:R-:W-:Y:S05]  /*5b80*/  BRA `(.L_x_4130) ;  /* 0x0000000c00247947 */ /* 0x000fea0003800000 */
.L_x_4126:
        /* <DEDUP_REMOVED lines=9> */
.L_x_4134:
[----:B------:R-:W-:-:S05]  /*5c20*/  IMAD.U32 R0, R5, 0x10000, RZ ;  /* 0x0001000005007824 */ /* 0x000fca00078e00ff */
[----:B------:R-:W-:-:S05]  /*5c30*/  F2FP.F16.F32.PACK_AB R0, RZ, R0 ;  /* 0x00000000ff00723e */ /* 0x000fca00000000ff */
[----:B------:R0:W-:Y:S01]  /*5c40*/  STG.E.U16 desc[UR36][R2.64], R0 ;  /* 0x0000000002007986 */ /* 0x0001e2000c101524 */
[----:B------:R-:W-:Y:S05]  /*5c50*/  BRA `(.L_x_4130) ;  /* 0x0000000800f07947 */ /* 0x000fea0003800000 */
.L_x_4133:
        /* <DEDUP_REMOVED lines=10> */
.L_x_4136:
[----:B------:R-:W-:-:S05]  /*5d00*/  IMAD.U32 R5, R5, 0x10000, RZ ;  /* 0x0001000005057824 */ /* 0x000fca00078e00ff */
[----:B------:R-:W-:-:S04]  /*5d10*/  F2FP.F16.F32.PACK_AB R5, RZ, R5 ;  /* 0x00000005ff05723e */ /* 0x000fc800000000ff */
[----:B------:R-:W-:-:S05]  /*5d20*/  PRMT R5, R5, 0x5410, RZ ;  /* 0x0000541005057816 */ /* 0x000fca00000000ff */
[----:B------:R0:W-:Y:S01]  /*5d30*/  STG.E desc[UR36][R2.64], R5 ;  /* 0x0000000502007986 */ /* 0x0001e2000c101924 */
[----:B------:R-:W-:Y:S05]  /*5d40*/  BRA `(.L_x_4130) ;  /* 0x0000000800b47947 */ /* 0x000fea0003800000 */
.L_x_4135:
[----:B------:R-:W-:-:S04]  /*5d50*/  IMAD.U32 R4, R5, 0x10000, RZ ;  /* 0x0001000005047824 */ /* 0x000fc800078e00ff */
[----:B------:R-:W-:-:S06]  /*5d60*/  FMUL.FTZ R4, R4, 1 ;  /* 0x3f80000004047820 */ /* 0x000fcc0000410000 */
[----:B------:R-:W0:Y:S02]  /*5d70*/  F2F.F64.F32 R4, R4 ;  /* 0x0000000400047310 */ /* 0x000e240000201800 */
[----:B0-----:R0:W-:Y:S01]  /*5d80*/  STG.E.64 desc[UR36][R2.64], R4 ;  /* 0x0000000402007986 */ /* 0x0011e2000c101b24 */
[----:B------:R-:W-:Y:S05]  /*5d90*/  BRA `(.L_x_4130) ;  /* 0x0000000800a07947 */ /* 0x000fea0003800000 */
.L_x_4125:
        /* <DEDUP_REMOVED lines=14> */
.L_x_4140:
        /* <DEDUP_REMOVED lines=18> */
.L_x_4143:
[----:B------:R-:W-:-:S04]  /*5fa0*/  SHF.R.U32.HI R5, RZ, 0x18, R5 ;  /* 0x00000018ff057819 */ /* 0x000fc80000011605 */
[----:B------:R-:W-:-:S07]  /*5fb0*/  LOP3.LUT R0, R0, 0x80, R5, 0xf8, !PT ;  /* 0x0000008000007812 */ /* 0x000fce00078ef805 */
.L_x_4142:
[----:B------:R-:W-:Y:S05]  /*5fc0*/  BSYNC.RECONVERGENT B0 ;  /* 0x0000000000007941 */ /* 0x000fea0003800200 */
.L_x_4141:
[----:B------:R0:W-:Y:S01]  /*5fd0*/  STG.E.U8 desc[UR36][R2.64], R0 ;  /* 0x0000000002007986 */ /* 0x0001e2000c101124 */
[----:B------:R-:W-:Y:S05]  /*5fe0*/  BRA `(.L_x_4130) ;  /* 0x00000008000c7947 */ /* 0x000fea0003800000 */
.L_x_4139:
        /* <DEDUP_REMOVED lines=18> */
.L_x_4146:
[----:B------:R-:W-:-:S04]  /*6110*/  SHF.R.U32.HI R5, RZ, 0x18, R5 ;  /* 0x00000018ff057819 */ /* 0x000fc80000011605 */
[----:B------:R-:W-:-:S07]  /*6120*/  LOP3.LUT R0, R0, 0x80, R5, 0xf8, !PT ;  /* 0x0000008000007812 */ /* 0x000fce00078ef805 */
.L_x_4145:
[----:B------:R-:W-:Y:S05]  /*6130*/  BSYNC.RECONVERGENT B0 ;  /* 0x0000000000007941 */ /* 0x000fea0003800200 */
.L_x_4144:
[----:B------:R0:W-:Y:S01]  /*6140*/  STG.E.U8 desc[UR36][R2.64], R0 ;  /* 0x0000000002007986 */ /* 0x0001e2000c101124 */
[----:B------:R-:W-:Y:S05]  /*6150*/  BRA `(.L_x_4130) ;  /* 0x0000000400b07947 */ /* 0x000fea0003800000 */
.L_x_4138:
[----:B------:R-:W-:-:S09]  /*6160*/  UISETP.NE.AND UP0, UPT, UR4, 0x1c, UPT ;  /* 0x0000001c0400788c */ /* 0x000fd2000bf05270 */
[----:B------:R-:W-:Y:S05]  /*6170*/  BRA.U !UP0, `(.L_x_4147) ;  /* 0x0000000108607547 */ /* 0x000fea000b800000 */
[----:B------:R-:W-:-:S09]  /*6180*/  UISETP.NE.AND UP0, UPT, UR4, 0x1d, UPT ;  /* 0x0000001d0400788c */ /* 0x000fd2000bf05270 */
[----:B------:R-:W-:Y:S05]  /*6190*/  BRA.U !UP0, `(.L_x_4148) ;  /* 0x0000000108487547 */ /* 0x000fea000b800000 */
[----:B------:R-:W-:-:S09]  /*61a0*/  UISETP.NE.AND UP0, UPT, UR4, 0x2c, UPT ;  /* 0x0000002c0400788c */ /* 0x000fd2000bf05270 */
[----:B------:R-:W-:Y:S05]  /*61b0*/  BRA.U UP0, `(.L_x_4129) ;  /* 0x0000000100bc7547 */ /* 0x000fea000b800000 */
        /* <DEDUP_REMOVED lines=16> */
.L_x_4148:
[----:B------:R-:W-:-:S06]  /*62c0*/  SHF.L.U32 R5, R5, 0x10, RZ ;  /* 0x0000001005057819 */ /* 0x000fcc00000006ff */
[----:B------:R-:W0:Y:S02]  /*62d0*/  F2I.U64.TRUNC R4, R5 ;  /* 0x0000000500047311 */ /* 0x000e24000020d800 */
[----:B0-----:R0:W-:Y:S01]  /*62e0*/  STG.E.64 desc[UR36][R2.64], R4 ;  /* 0x0000000402007986 */ /* 0x0011e2000c101b24 */
[----:B------:R-:W-:Y:S05]  /*62f0*/  BRA `(.L_x_4130) ;  /* 0x0000000400487947 */ /* 0x000fea0003800000 */
.L_x_4147:
[----:B------:R-:W-:-:S06]  /*6300*/  IMAD.U32 R5, R5, 0x10000, RZ ;  /* 0x0001000005057824 */ /* 0x000fcc00078e00ff */
[----:B------:R-:W0:Y:S02]  /*6310*/  F2I.FTZ.U32.TRUNC.NTZ R5, R5 ;  /* 0x0000000500057305 */ /* 0x000e24000021f000 */
[----:B0-----:R0:W-:Y:S01]  /*6320*/  STG.E desc[UR36][R2.64], R5 ;  /* 0x0000000502007986 */ /* 0x0011e2000c101924 */
[----:B------:R-:W-:Y:S05]  /*6330*/  BRA `(.L_x_4130) ;  /* 0x0000000400387947 */ /* 0x000fea0003800000 */
.L_x_4137:
        /* <DEDUP_REMOVED lines=11> */
.L_x_4150:
[----:B------:R-:W-:Y:S01]  /*63f0*/  IMAD.U32 R5, R5, 0x10000, RZ ;  /* 0x0001000005057824 */ /* 0x000fe200078e00ff */
[----:B------:R-:W-:-:S03]  /*6400*/  CS2R R6, SRZ ;  /* 0x0000000000067805 */ /* 0x000fc6000001ff00 */
[----:B------:R-:W-:-:S06]  /*6410*/  FMUL.FTZ R5, R5, 1 ;  /* 0x3f80000005057820 */ /* 0x000fcc0000410000 */
[----:B------:R-:W0:Y:S02]  /*6420*/  F2F.F64.F32 R4, R5 ;  /* 0x0000000500047310 */ /* 0x000e240000201800 */
[----:B0-----:R4:W-:Y:S01]  /*6430*/  STG.E.128 desc[UR36][R2.64], R4 ;  /* 0x0000000402007986 */ /* 0x0019e2000c101d24 */
[----:B------:R-:W-:Y:S05]  /*6440*/  BRA `(.L_x_4130) ;  /* 0x0000000000f47947 */ /* 0x000fea0003800000 */
.L_x_4149:
[----:B------:R-:W-:-:S09]  /*6450*/  UISETP.NE.AND UP0, UPT, UR4, 0xf, UPT ;  /* 0x0000000f0400788c */ /* 0x000fd2000bf05270 */
[----:B------:R-:W-:Y:S05]  /*6460*/  BRA.U !UP0, `(.L_x_4151) ;  /* 0x0000000108e87547 */ /* 0x000fea000b800000 */
[----:B------:R-:W-:-:S09]  /*6470*/  UISETP.NE.AND UP0, UPT, UR4, 0x17, UPT ;  /* 0x000000170400788c */ /* 0x000fd2000bf05270 */
[----:B------:R-:W-:Y:S05]  /*6480*/  BRA.U !UP0, `(.L_x_4152) ;  /* 0x0000000108907547 */ /* 0x000fea000b800000 */
[----:B------:R-:W-:-:S09]  /*6490*/  UISETP.NE.AND UP0, UPT, UR4, 0x18, UPT ;  /* 0x000000180400788c */ /* 0x000fd2000bf05270 */
[----:B------:R-:W-:Y:S05]  /*64a0*/  BRA.U !UP0, `(.L_x_4153) ;  /* 0x0000000108447547 */ /* 0x000fea000b800000 */
.L_x_4129:
        /* <DEDUP_REMOVED lines=16> */
.L_x_4154:
[----:B------:R-:W-:Y:S05]  /*65b0*/  BRA `(.L_x_4130) ;  /* 0x0000000000987947 */ /* 0x000fea0003800000 */
.L_x_4153:
        /* <DEDUP_REMOVED lines=13> */
.L_x_4156:
[----:B------:R-:W-:Y:S05]  /*6690*/  BSYNC.RECONVERGENT B0 ;  /* 0x0000000000007941 */ /* 0x000fea0003800200 */
.L_x_4155:
[----:B------:R-:W-:-:S05]  /*66a0*/  LOP3.LUT R5, R0, 0x80, R5, 0xf8, !PT ;  /* 0x0000008000057812 */ /* 0x000fca00078ef805 */
[----:B------:R2:W-:Y:S01]  /*66b0*/  STG.E.U8 desc[UR36][R2.64], R5 ;  /* 0x0000000502007986 */ /* 0x0005e2000c101124 */
[----:B------:R-:W-:Y:S05]  /*66c0*/  BRA `(.L_x_4130) ;  /* 0x0000000000547947 */ /* 0x000fea0003800000 */
.L_x_4152:
        /* <DEDUP_REMOVED lines=12> */
.L_x_4158:
[----:B------:R-:W-:Y:S02]  /*6790*/  ISETP.GT.U32.AND P0, PT, R4, 0x7f800000, PT ;  /* 0x7f8000000400780c */ /* 0x000fe40003f04070 */
[----:B------:R-:W-:-:S04]  /*67a0*/  MOV R0, 0x7f ;  /* 0x0000007f00007802 */ /* 0x000fc80000000f00 */
[----:B------:R-:W-:-:S07]  /*67b0*/  SEL R0, R0, 0x7c, P0 ;  /* 0x0000007c00007807 */ /* 0x000fce0000000000 */
.L_x_4159:
[----:B------:R-:W-:Y:S05]  /*67c0*/  BSYNC.RECONVERGENT B0 ;  /* 0x0000000000007941 */ /* 0x000fea0003800200 */
.L_x_4157:
[----:B------:R-:W-:-:S04]  /*67d0*/  SHF.R.U32.HI R5, RZ, 0x18, R5 ;  /* 0x00000018ff057819 */ /* 0x000fc80000011605 */
[----:B------:R-:W-:-:S05]  /*67e0*/  LOP3.LUT R5, R0, 0x80, R5, 0xf8, !PT ;  /* 0x0000008000057812 */ /* 0x000fca00078ef805 */
[----:B------:R1:W-:Y:S01]  /*67f0*/  STG.E.U8 desc[UR36][R2.64], R5 ;  /* 0x0000000502007986 */ /* 0x0003e2000c101124 */
[----:B------:R-:W-:Y:S05]  /*6800*/  BRA `(.L_x_4130) ;  /* 0x0000000000047947 */ /* 0x000fea0003800000 */
.L_x_4151:
[----:B------:R0:W-:Y:S02]  /*6810*/  STG.E.U16 desc[UR36][R2.64], R5 ;  /* 0x0000000502007986 */ /* 0x0001e4000c101524 */
.L_x_4130:
[----:B------:R-:W-:-:S07]  /*6820*/  VIADD R17, R17, 0x80 ;  /* 0x0000008011117836 */ /* 0x000fce0000000000 */
.L_x_4090:
[----:B------:R-:W-:Y:S05]  /*6830*/  BSYNC.RECONVERGENT B6 ;  /* 0x0000000000067941 */ /* 0x000fea0003800200 */
.L_x_4089:
[----:B------:R-:W5:Y:S01]  /*6840*/  LDCU UR4, c[0x0][0x380] ;  /* 0x00007000ff0477ac */ /* 0x000f620008000800 */
[----:B------:R-:W-:Y:S01]  /*6850*/  BSSY.RECONVERGENT B6, `(.L_x_4160) ;  /* 0x0000339000067945 */ /* 0x000fe20003800200 */
[----:B-----5:R-:W-:-:S13]  /*6860*/  ISETP.GE.AND P0, PT, R17, UR4, PT ;  /* 0x0000000411007c0c */ /* 0x020fda000bf06270 */
[----:B------:R-:W-:Y:S05]  /*6870*/  @P0 BRA `(.L_x_4161) ;  /* 0x0000003000d80947 */ /* 0x000fea0003800000 */
[----:B------:R-:W5:Y:S01]  /*6880*/  LDCU UR4, c[0x0][0x388] ;  /* 0x00007100ff0477ac */ /* 0x000f620008000800 */
[----:B0-----:R-:W-:Y:S02]  /*6890*/  IMAD.MOV.U32 R0, RZ, RZ, RZ ;  /* 0x000000ffff007224 */ /* 0x001fe400078e00ff */
[----:B------:R-:W-:Y:S01]  /*68a0*/  IMAD.MOV.U32 R16, RZ, RZ, RZ ;  /* 0x000000ffff107224 */ /* 0x000fe200078e00ff */
[----:B-----5:R-:W-:-:S09]  /*68b0*/  UISETP.NE.AND UP0, UPT, UR4, URZ, UPT ;  /* 0x000000ff0400728c */ /* 0x020fd2000bf05270 */
[----:B------:R-:W-:Y:S05]  /*68c0*/  BRA.U !UP0, `(.L_x_4162) ;  /* 0x0000001108a87547 */ /* 0x000fea000b800000 */
[----:B------:R-:W1:Y:S01]  /*68d0*/  LDCU.64 UR4, c[0x0][0x390] ;  /* 0x00007200ff0477ac */ /* 0x000e620008000a00 */
[----:B------:R-:W-:Y:S01]  /*68e0*/  HFMA2 R16, -RZ, RZ, 0, 0 ;  /* 0x00000000ff107431 */ /* 0x000fe200000001ff */
[----:B------:R-:W0:Y:S01]  /*68f0*/  LDCU UR6, c[0x0][0x38c] ;  /* 0x00007180ff0677ac */ /* 0x000e220008000800 */
[----:B------:R-:W5:Y:S01]  /*6900*/  LDCU.64 UR8, c[0x0][0x4b8] ;  /* 0x00009700ff0877ac */ /* 0x000f620008000a00 */
[----:B------:R-:W-:Y:S02]  /*6910*/  UISETP.NE.AND UP0, UPT, UR40, URZ, UPT ;  /* 0x000000ff2800728c */ /* 0x000fe4000bf05270 */
[----:B-1234-:R-:W-:-:S05]  /*6920*/  IMAD.HI.U32 R2, R17, UR4, R16 ;  /* 0x0000000411027c27 */ /* 0x01efca000f8e0010 */
[----:B------:R-:W-:-:S05]  /*6930*/  SHF.R.U32.HI R3, RZ, UR5, R2 ;  /* 0x00000005ff037c19 */ /* 0x000fca0008011602 */
[----:B------:R-:W-:-:S04]  /*6940*/  IMAD.MOV R0, RZ, RZ, -R3 ;  /* 0x000000ffff007224 */ /* 0x000fc800078e0a03 */
        /* <DEDUP_REMOVED lines=290> */
.L_x_4162:
        /* <DEDUP_REMOVED lines=19> */
.L_x_4166:
[----:B------:R-:W2:Y:S02]  /*7ca0*/  LDG.E.U8 R2, desc[UR36][R2.64] ;  /* 0x0000002402027981 */ /* 0x000ea4000c1e1100 */
[----:B--2---:R-:W-:-:S04]  /*7cb0*/  I2FP.F32.U32 R0, R2 ;  /* 0x0000000200007245 */ /* 0x004fc80000201000 */
[----:B------:R-:W-:-:S04]  /*7cc0*/  F2FP.BF16.F32.PACK_AB R0, RZ, R0 ;  /* 0x00000000ff00723e */ /* 0x000fc800000010ff */
[----:B------:R-:W-:Y:S01]  /*7cd0*/  PRMT R5, R0, 0x7610, R5 ;  /* 0x0000761000057816 */ /* 0x000fe20000000005 */
[----:B------:R-:W-:Y:S06]  /*7ce0*/  BRA `(.L_x_4168) ;  /* 0x0000000c00dc7947 */ /* 0x000fec0003800000 */
.L_x_4165:
        /* <DEDUP_REMOVED lines=11> */
.L_x_4170:
[----:B------:R-:W2:Y:S02]  /*7da0*/  LDG.E R2, desc[UR36][R2.64] ;  /* 0x0000002402027981 */ /* 0x000ea4000c1e1900 */
[----:B--2---:R-:W-:-:S04]  /*7db0*/  I2FP.F32.S32 R0, R2 ;  /* 0x0000000200007245 */ /* 0x004fc80000201400 */
[----:B------:R-:W-:-:S04]  /*7dc0*/  F2FP.BF16.F32.PACK_AB R0, RZ, R0 ;  /* 0x00000000ff00723e */ /* 0x000fc800000010ff */
[----:B------:R-:W-:Y:S01]  /*7dd0*/  PRMT R5, R0, 0x7610, R5 ;  /* 0x0000761000057816 */ /* 0x000fe20000000005 */
[----:B------:R-:W-:Y:S06]  /*7de0*/  BRA `(.L_x_4168) ;  /* 0x0000000c009c7947 */ /* 0x000fec0003800000 */
.L_x_4169:
[----:B------:R-:W2:Y:S02]  /*7df0*/  LDG.E.U16 R2, desc[UR36][R2.64] ;  /* 0x0000002402027981 */ /* 0x000ea4000c1e1500 */
[----:B--2---:R-:W0:Y:S02]  /*7e00*/  I2F.S16 R0, R2 ;  /* 0x0000000200007306 */ /* 0x004e240000101400 */
[----:B0-----:R-:W-:-:S04]  /*7e10*/  F2FP.BF16.F32.PACK_AB R0, RZ, R0 ;  /* 0x00000000ff00723e */ /* 0x001fc800000010ff */
[----:B------:R-:W-:Y:S01]  /*7e20*/  PRMT R5, R0, 0x7610, R5 ;  /* 0x0000761000057816 */ /* 0x000fe20000000005 */
[----:B------:R-:W-:Y:S06]  /*7e30*/  BRA `(.L_x_4168) ;  /* 0x0000000c00887947 */ /* 0x000fec0003800000 */
.L_x_4164:
        /* <DEDUP_REMOVED lines=9> */
.L_x_4172:
[----:B------:R-:W2:Y:S02]  /*7ed0*/  LDG.E.U16 R0, desc[UR36][R2.64] ;  /* 0x0000002402007981 */ /* 0x000ea4000c1e1500 */
[----:B--2---:R-:W-:-:S05]  /*7ee0*/  HADD2.F32 R0, -RZ, R0.H0_H0 ;  /* 0x20000000ff007230 */ /* 0x004fca0000004100 */
[----:B------:R-:W-:-:S04]  /*7ef0*/  F2FP.BF16.F32.PACK_AB R0, RZ, R0 ;  /* 0x00000000ff00723e */ /* 0x000fc800000010ff */
[----:B------:R-:W-:Y:S01]  /*7f00*/  PRMT R5, R0, 0x7610, R5 ;  /* 0x0000761000057816 */ /* 0x000fe20000000005 */
[----:B------:R-:W-:Y:S06]  /*7f10*/  BRA `(.L_x_4168) ;  /* 0x0000000c00507947 */ /* 0x000fec0003800000 */
.L_x_4171:
        /* <DEDUP_REMOVED lines=9> */
.L_x_4174:
[----:B------:R-:W2:Y:S02]  /*7fb0*/  LDG.E.U16 R2, desc[UR36][R2.64] ;  /* 0x0000002402027981 */ /* 0x000ea4000c1e1500 */
[----:B--2---:R-:W-:-:S05]  /*7fc0*/  HADD2.F32 R0, -RZ, R2.H0_H0 ;  /* 0x20000002ff007230 */ /* 0x004fca0000004100 */
[----:B------:R-:W-:-:S04]  /*7fd0*/  F2FP.BF16.F32.PACK_AB R0, RZ, R0 ;  /* 0x00000000ff00723e */ /* 0x000fc800000010ff */
[----:B------:R-:W-:Y:S01]  /*7fe0*/  PRMT R5, R0, 0x7610, R5 ;  /* 0x0000761000057816 */ /* 0x000fe20000000005 */
[----:B------:R-:W-:Y:S06]  /*7ff0*/  BRA `(.L_x_4168) ;  /* 0x0000000c00187947 */ /* 0x000fec0003800000 */
.L_x_4173:
        /* <DEDUP_REMOVED lines=13> */
.L_x_4163:
        /* <DEDUP_REMOVED lines=14> */
.L_x_4177:
        /* <DEDUP_REMOVED lines=13> */
.L_x_4176:
        /* <DEDUP_REMOVED lines=26> */
.L_x_4179:
        /* <DEDUP_REMOVED lines=14> */
.L_x_4178:
[----:B------:R0:W5:Y:S01]  /*8500*/  LDG.E.U16 R5, desc[UR36][R2.64] ;  /* 0x0000002402057981 */ /* 0x000162000c1e1500 */
[----:B------:R-:W-:Y:S05]  /*8510*/  BRA `(.L_x_4168) ;  /* 0x0000000400d07947 */ /* 0x000fea0003800000 */
.L_x_4175:
        /* <DEDUP_REMOVED lines=13> */
.L_x_4182:
        /* <DEDUP_REMOVED lines=21> */
.L_x_4186:
[----:B------:R-:W-:Y:S05]  /*8740*/  BSYNC.RECONVERGENT B1 ;  /* 0x0000000000017941 */ /* 0x000fea0003800200 */
.L_x_4185:
[----:B------:R-:W-:Y:S02]  /*8750*/  SHF.L.U32 R0, R0, 0x14, RZ ;  /* 0x0000001400007819 */ /* 0x000fe400000006ff */
[----:B------:R-:W-:-:S04]  /*8760*/  LEA R2, R2, 0x3b800000, 0x17 ;  /* 0x3b80000002027811 */ /* 0x000fc800078eb8ff */
[----:B------:R-:W-:-:S07]  /*8770*/  LOP3.LUT R0, R2, R0, R7, 0xfe, !PT ;  /* 0x0000000002007212 */ /* 0x000fce00078efe07 */
.L_x_4184:
[----:B------:R-:W-:Y:S05]  /*8780*/  BSYNC.RECONVERGENT B0 ;  /* 0x0000000000007941 */ /* 0x000fea0003800200 */
.L_x_4183:
[----:B------:R-:W-:-:S04]  /*8790*/  F2FP.BF16.F32.PACK_AB R0, RZ, R0 ;  /* 0x00000000ff00723e */ /* 0x000fc800000010ff */
[----:B------:R-:W-:Y:S01]  /*87a0*/  PRMT R5, R0, 0x7610, R5 ;  /* 0x0000761000057816 */ /* 0x000fe20000000005 */
[----:B------:R-:W-:Y:S06]  /*87b0*/  BRA `(.L_x_4168) ;  /* 0x0000000400287947 */ /* 0x000fec0003800000 */
.L_x_4181:
        /* <DEDUP_REMOVED lines=21> */
.L_x_4190:
[----:B------:R-:W-:Y:S05]  /*8910*/  BSYNC.RECONVERGENT B1 ;  /* 0x0000000000017941 */ /* 0x000fea0003800200 */
.L_x_4189:
[----:B------:R-:W-:Y:S01]  /*8920*/  IMAD.SHL.U32 R0, R0, 0x200000, RZ ;  /* 0x0020000000007824 */ /* 0x000fe200078e00ff */
[----:B------:R-:W-:-:S04]  /*8930*/  LEA R2, R2, 0x37800000, 0x17 ;  /* 0x3780000002027811 */ /* 0x000fc800078eb8ff */
[----:B------:R-:W-:-:S07]  /*8940*/  LOP3.LUT R0, R2, R0, R7, 0xfe, !PT ;  /* 0x0000000002007212 */ /* 0x000fce00078efe07 */
.L_x_4188:
[----:B------:R-:W-:Y:S05]  /*8950*/  BSYNC.RECONVERGENT B0 ;  /* 0x0000000000007941 */ /* 0x000fea0003800200 */
.L_x_4187:
[----:B------:R-:W-:-:S04]  /*8960*/  F2FP.BF16.F32.PACK_AB R0, RZ, R0 ;  /* 0x00000000ff00723e */ /* 0x000fc800000010ff */
[----:B------:R-:W-:Y:S01]  /*8970*/  PRMT R5, R0, 0x7610, R5 ;  /* 0x0000761000057816 */ /* 0x000fe20000000005 */
[----:B------:R-:W-:Y:S06]  /*8980*/  BRA `(.L_x_4168) ;  /* 0x0000000000b47947 */ /* 0x000fec0003800000 */
.L_x_4180:
        /* <DEDUP_REMOVED lines=14> */
.L_x_4194:
[----:B------:R-:W-:Y:S05]  /*8a70*/  BSYNC.RECONVERGENT B0 ;  /* 0x0000000000007941 */ /* 0x000fea0003800200 */
.L_x_4193:
[----:B------:R-:W-:-:S04]  /*8a80*/  F2FP.BF16.F32.PACK_AB R0, RZ, R0 ;  /* 0x00000000ff00723e */ /* 0x000fc800000010ff */
[----:B------:R-:W-:Y:S01]  /*8a90*/  PRMT R5, R0, 0x7610, R5 ;  /* 0x0000761000057816 */ /* 0x000fe20000000005 */
[----:B------:R-:W-:Y:S06]  /*8aa0*/  BRA `(.L_x_4168) ;  /* 0x00000000006c7947 */ /* 0x000fec0003800000 */
.L_x_4167:
        /* <DEDUP_REMOVED lines=16> */
.L_x_4195:
[----:B------:R-:W-:Y:S01]  /*8bb0*/  PRMT R5, RZ, 0x7610, R5 ;  /* 0x00007610ff057816 */ /* 0x000fe20000000005 */
[----:B------:R-:W-:Y:S06]  /*8bc0*/  BRA `(.L_x_4168) ;  /* 0x0000000000247947 */ /* 0x000fec0003800000 */
.L_x_4192:
[----:B------:R-:W2:Y:S02]  /*8bd0*/  LDG.E.64 R2, desc[UR36][R2.64] ;  /* 0x0000002402027981 */ /* 0x000ea4000c1e1b00 */
[----:B--2---:R-:W0:Y:S02]  /*8be0*/  I2F.U64 R0, R2 ;  /* 0x0000000200007312 */ /* 0x004e240000301000 */
[----:B0-----:R-:W-:-:S04]  /*8bf0*/  F2FP.BF16.F32.PACK_AB R0, RZ, R0 ;  /* 0x00000000ff00723e */ /* 0x001fc800000010ff */
[----:B------:R-:W-:Y:S01]  /*8c00*/  PRMT R5, R0, 0x7610, R5 ;  /* 0x0000761000057816 */ /* 0x000fe20000000005 */
[----:B------:R-:W-:Y:S06]  /*8c10*/  BRA `(.L_x_4168) ;  /* 0x0000000000107947 */ /* 0x000fec0003800000 */
.L_x_4191:
[----:B------:R-:W2:Y:S02]  /*8c20*/  LDG.E R2, desc[UR36][R2.64] ;  /* 0x0000002402027981 */ /* 0x000ea4000c1e1900 */
[----:B--2---:R-:W-:-:S04]  /*8c30*/  I2FP.F32.U32 R0, R2 ;  /* 0x0000000200007245 */ /* 0x004fc80000201000 */
[----:B------:R-:W-:-:S04]  /*8c40*/  F2FP.BF16.F32.PACK_AB R0, RZ, R0 ;  /* 0x00000000ff00723e */ /* 0x000fc800000010ff */
[----:B------:R-:W-:-:S07]  /*8c50*/  PRMT R5, R0, 0x7610, R5 ;  /* 0x0000761000057816 */ /* 0x000fce0000000005 */
.L_x_4168:
        /* <DEDUP_REMOVED lines=24> */
.L_x_4199:
[----:B------:R-:W-:-:S06]  /*8de0*/  IMAD.U32 R5, R5, 0x10000, RZ ;  /* 0x0001000005057824 */ /* 0x000fcc00078e00ff */
[----:B------:R-:W0:Y:S02]  /*8df0*/  F2I.S64.TRUNC R4, R5 ;  /* 0x0000000500047311 */ /* 0x000e24000020d900 */
[----:B0-----:R4:W-:Y:S01]  /*8e00*/  STG.E.U8 desc[UR36][R2.64], R4 ;  /* 0x0000000402007986 */ /* 0x0019e2000c101124 */
[----:B------:R-:W-:Y:S05]  /*8e10*/  BRA `(.L_x_4201) ;  /* 0x0000000c006c7947 */ /* 0x000fea0003800000 */
.L_x_4198:
        /* <DEDUP_REMOVED lines=10> */
.L_x_4203:
[----:B------:R-:W-:-:S06]  /*8ec0*/  SHF.L.U32 R5, R5, 0x10, RZ ;  /* 0x0000001005057819 */ /* 0x000fcc00000006ff */
[----:B------:R-:W0:Y:S02]  /*8ed0*/  F2I.FTZ.TRUNC.NTZ R5, R5 ;  /* 0x0000000500057305 */ /* 0x000e24000021f100 */
[----:B0-----:R2:W-:Y:S01]  /*8ee0*/  STG.E desc[UR36][R2.64], R5 ;  /* 0x0000000502007986 */ /* 0x0015e2000c101924 */
[----:B------:R-:W-:Y:S05]  /*8ef0*/  BRA `(.L_x_4201) ;  /* 0x0000000c00347947 */ /* 0x000fea0003800000 */
.L_x_4202:
[----:B------:R-:W-:-:S06]  /*8f00*/  IMAD.U32 R5, R5, 0x10000, RZ ;  /* 0x0001000005057824 */ /* 0x000fcc00078e00ff */
[----:B------:R-:W0:Y:S02]  /*8f10*/  F2I.FTZ.TRUNC.NTZ R5, R5 ;  /* 0x0000000500057305 */ /* 0x000e24000021f100 */
[----:B0-----:R0:W-:Y:S01]  /*8f20*/  STG.E.U16 desc[UR36][R2.64], R5 ;  /* 0x0000000502007986 */ /* 0x0011e2000c101524 */
[----:B------:R-:W-:Y:S05]  /*8f30*/  BRA `(.L_x_4201) ;  /* 0x0000000c00247947 */ /* 0x000fea0003800000 */
.L_x_4197:
        /* <DEDUP_REMOVED lines=9> */
.L_x_4205:
[----:B------:R-:W-:-:S05]  /*8fd0*/  IMAD.U32 R0, R5, 0x10000, RZ ;  /* 0x0001000005007824 */ /* 0x000fca00078e00ff */
[----:B------:R-:W-:-:S05]  /*8fe0*/  F2FP.F16.F32.PACK_AB R0, RZ, R0 ;  /* 0x00000000ff00723e */ /* 0x000fca00000000ff */
[----:B------:R0:W-:Y:S01]  /*8ff0*/  STG.E.U16 desc[UR36][R2.64], R0 ;  /* 0x0000000002007986 */ /* 0x0001e2000c101524 */
[----:B------:R-:W-:Y:S05]  /*9000*/  BRA `(.L_x_4201) ;  /* 0x0000000800f07947 */ /* 0x000fea0003800000 */
.L_x_4204:
        /* <DEDUP_REMOVED lines=10> */
.L_x_4207:
[----:B------:R-:W-:-:S05]  /*90b0*/  IMAD.U32 R5, R5, 0x10000, RZ ;  /* 0x0001000005057824 */ /* 0x000fca00078e00ff */
[----:B------:R-:W-:-:S04]  /*90c0*/  F2FP.F16.F32.PACK_AB R5, RZ, R5 ;  /* 0x00000005ff05723e */ /* 0x000fc800000000ff */
[----:B------:R-:W-:-:S05]  /*90d0*/  PRMT R5, R5, 0x5410, RZ ;  /* 0x0000541005057816 */ /* 0x000fca00000000ff */
[----:B------:R0:W-:Y:S01]  /*90e0*/  STG.E desc[UR36][R2.64], R5 ;  /* 0x0000000502007986 */ /* 0x0001e2000c101924 */
[----:B------:R-:W-:Y:S05]  /*90f0*/  BRA `(.L_x_4201) ;  /* 0x0000000800b47947 */ /* 0x000fea0003800000 */
.L_x_4206:
[----:B------:R-:W-:-:S04]  /*9100*/  IMAD.U32 R4, R5, 0x10000, RZ ;  /* 0x0001000005047824 */ /* 0x000fc800078e00ff */
[----:B------:R-:W-:-:S06]  /*9110*/  FMUL.FTZ R4, R4, 1 ;  /* 0x3f80000004047820 */ /* 0x000fcc0000410000 */
[----:B------:R-:W0:Y:S02]  /*9120*/  F2F.F64.F32 R4, R4 ;  /* 0x0000000400047310 */ /* 0x000e240000201800 */
[----:B0-----:R0:W-:Y:S01]  /*9130*/  STG.E.64 desc[UR36][R2.64], R4 ;  /* 0x0000000402007986 */ /* 0x0011e2000c101b24 */
[----:B------:R-:W-:Y:S05]  /*9140*/  BRA `(.L_x_4201) ;  /* 0x0000000800a07947 */ /* 0x000fea0003800000 */
.L_x_4196:
        /* <DEDUP_REMOVED lines=14> */
.L_x_4211:
        /* <DEDUP_REMOVED lines=18> */
.L_x_4214:
[----:B------:R-:W-:-:S04]  /*9350*/  SHF.R.U32.HI R5, RZ, 0x18, R5 ;  /* 0x00000018ff057819 */ /* 0x000fc80000011605 */
[----:B------:R-:W-:-:S07]  /*9360*/  LOP3.LUT R0, R0, 0x80, R5, 0xf8, !PT ;  /* 0x0000008000007812 */ /* 0x000fce00078ef805 */
.L_x_4213:
[----:B------:R-:W-:Y:S05]  /*9370*/  BSYNC.RECONVERGENT B0 ;  /* 0x0000000000007941 */ /* 0x000fea0003800200 */
.L_x_4212:
[----:B------:R0:W-:Y:S01]  /*9380*/  STG.E.U8 desc[UR36][R2.64], R0 ;  /* 0x0000000002007986 */ /* 0x0001e2000c101124 */
[----:B------:R-:W-:Y:S05]  /*9390*/  BRA `(.L_x_4201) ;  /* 0x00000008000c7947 */ /* 0x000fea0003800000 */
.L_x_4210:
        /* <DEDUP_REMOVED lines=18> */
.L_x_4217:
[----:B------:R-:W-:-:S04]  /*94c0*/  SHF.R.U32.HI R5, RZ, 0x18, R5 ;  /* 0x00000018ff057819 */ /* 0x000fc80000011605 */
[----:B------:R-:W-:-:S07]  /*94d0*/  LOP3.LUT R0, R0, 0x80, R5, 0xf8, !PT ;  /* 0x0000008000007812 */ /* 0x000fce00078ef805 */
.L_x_4216:
[----:B------:R-:W-:Y:S05]  /*94e0*/  BSYNC.RECONVERGENT B0 ;  /* 0x0000000000007941 */ /* 0x000fea0003800200 */
.L_x_4215:
[----:B------:R0:W-:Y:S01]  /*94f0*/  STG.E.U8 desc[UR36][R2.64], R0 ;  /* 0x0000000002007986 */ /* 0x0001e2000c101124 */
[----:B------:R-:W-:Y:S05]  /*9500*/  BRA `(.L_x_4201) ;  /* 0x0000000400b07947 */ /* 0x000fea0003800000 */
.L_x_4209:
        /* <DEDUP_REMOVED lines=22> */
.L_x_4219:
[----:B------:R-:W-:-:S06]  /*9670*/  SHF.L.U32 R5, R5, 0x10, RZ ;  /* 0x0000001005057819 */ /* 0x000fcc00000006ff */
[----:B------:R-:W0:Y:S02]  /*9680*/  F2I.U64.TRUNC R4, R5 ;  /* 0x0000000500047311 */ /* 0x000e24000020d800 */
[----:B0-----:R0:W-:Y:S01]  /*9690*/  STG.E.64 desc[UR36][R2.64], R4 ;  /* 0x0000000402007986 */ /* 0x0011e2000c101b24 */
[----:B------:R-:W-:Y:S05]  /*96a0*/  BRA `(.L_x_4201) ;  /* 0x0000000400487947 */ /* 0x000fea0003800000 */
.L_x_4218:
[----:B------:R-:W-:-:S06]  /*96b0*/  IMAD.U32 R5, R5, 0x10000, RZ ;  /* 0x0001000005057824 */ /* 0x000fcc00078e00ff */
[----:B------:R-:W0:Y:S02]  /*96c0*/  F2I.FTZ.U32.TRUNC.NTZ R5, R5 ;  /* 0x0000000500057305 */ /* 0x000e24000021f000 */
[----:B0-----:R0:W-:Y:S01]  /*96d0*/  STG.E desc[UR36][R2.64], R5 ;  /* 0x0000000502007986 */ /* 0x0011e2000c101924 */
[----:B------:R-:W-:Y:S05]  /*96e0*/  BRA `(.L_x_4201) ;  /* 0x0000000400387947 */ /* 0x000fea0003800000 */
.L_x_4208:
        /* <DEDUP_REMOVED lines=11> */
.L_x_4221:
[----:B------:R-:W-:Y:S01]  /*97a0*/  IMAD.U32 R5, R5, 0x10000, RZ ;  /* 0x0001000005057824 */ /* 0x000fe200078e00ff */
[----:B------:R-:W-:-:S03]  /*97b0*/  CS2R R6, SRZ ;  /* 0x0000000000067805 */ /* 0x000fc6000001ff00 */
[----:B------:R-:W-:-:S06]  /*97c0*/  FMUL.FTZ R5, R5, 1 ;  /* 0x3f80000005057820 */ /* 0x000fcc0000410000 */
[----:B------:R-:W0:Y:S02]  /*97d0*/  F2F.F64.F32 R4, R5 ;  /* 0x0000000500047310 */ /* 0x000e240000201800 */
[----:B0-----:R0:W-:Y:S01]  /*97e0*/  STG.E.128 desc[UR36][R2.64], R4 ;  /* 0x0000000402007986 */ /* 0x0011e2000c101d24 */
[----:B------:R-:W-:Y:S05]  /*97f0*/  BRA `(.L_x_4201) ;  /* 0x0000000000f47947 */ /* 0x000fea0003800000 */
.L_x_4220:
[----:B------:R-:W-:-:S09]  /*9800*/  UISETP.NE.AND UP0, UPT, UR4, 0xf, UPT ;  /* 0x0000000f0400788c */ /* 0x000fd2000bf05270 */
[----:B------:R-:W-:Y:S05]  /*9810*/  BRA.U !UP0, `(.L_x_4222) ;  /* 0x0000000108e87547 */ /* 0x000fea000b800000 */
[----:B------:R-:W-:-:S09]  /*9820*/  UISETP.NE.AND UP0, UPT, UR4, 0x17, UPT ;  /* 0x000000170400788c */ /* 0x000fd2000bf05270 */
[----:B------:R-:W-:Y:S05]  /*9830*/  BRA.U !UP0, `(.L_x_4223) ;  /* 0x0000000108907547 */ /* 0x000fea000b800000 */
[----:B------:R-:W-:-:S09]  /*9840*/  UISETP.NE.AND UP0, UPT, UR4, 0x18, UPT ;  /* 0x000000180400788c */ /* 0x000fd2000bf05270 */
[----:B------:R-:W-:Y:S05]  /*9850*/  BRA.U !UP0, `(.L_x_4224) ;  /* 0x0000000108447547 */ /* 0x000fea000b800000 */
.L_x_4200:
        /* <DEDUP_REMOVED lines=16> */
.L_x_4225:
[----:B------:R-:W-:Y:S05]  /*9960*/  BRA `(.L_x_4201) ;  /* 0x0000000000987947 */ /* 0x000fea0003800000 */
.L_x_4224:
        /* <DEDUP_REMOVED lines=13> */
.L_x_4227:
[----:B------:R-:W-:Y:S05]  /*9a40*/  BSYNC.RECONVERGENT B0 ;  /* 0x0000000000007941 */ /* 0x000fea0003800200 */
.L_x_4226:
[----:B------:R-:W-:-:S05]  /*9a50*/  LOP3.LUT R5, R0, 0x80, R5, 0xf8, !PT ;  /* 0x0000008000057812 */ /* 0x000fca00078ef805 */
[----:B------:R0:W-:Y:S01]  /*9a60*/  STG.E.U8 desc[UR36][R2.64], R5 ;  /* 0x0000000502007986 */ /* 0x0001e2000c101124 */
[----:B------:R-:W-:Y:S05]  /*9a70*/  BRA `(.L_x_4201) ;  /* 0x0000000000547947 */ /* 0x000fea0003800000 */
.L_x_4223:
        /* <DEDUP_REMOVED lines=12> */
.L_x_4229:
[----:B------:R-:W-:Y:S02]  /*9b40*/  ISETP.GT.U32.AND P0, PT, R4, 0x7f800000, PT ;  /* 0x7f8000000400780c */ /* 0x000fe40003f04070 */
[----:B------:R-:W-:-:S04]  /*9b50*/  MOV R0, 0x7f ;  /* 0x0000007f00007802 */ /* 0x000fc80000000f00 */
[----:B------:R-:W-:-:S07]  /*9b60*/  SEL R0, R0, 0x7c, P0 ;  /* 0x0000007c00007807 */ /* 0x000fce0000000000 */
.L_x_4230:
[----:B------:R-:W-:Y:S05]  /*9b70*/  BSYNC.RECONVERGENT B0 ;  /* 0x0000000000007941 */ /* 0x000fea0003800200 */
.L_x_4228:
[----:B------:R-:W-:-:S04]  /*9b80*/  SHF.R.U32.HI R5, RZ, 0x18, R5 ;  /* 0x00000018ff057819 */ /* 0x000fc80000011605 */
[----:B------:R-:W-:-:S05]  /*9b90*/  LOP3.LUT R5, R0, 0x80, R5, 0xf8, !PT ;  /* 0x0000008000057812 */ /* 0x000fca00078ef805 */
[----:B------:R0:W-:Y:S01]  /*9ba0*/  STG.E.U8 desc[UR36][R2.64], R5 ;  /* 0x0000000502007986 */ /* 0x0001e2000c101124 */
[----:B------:R-:W-:Y:S05]  /*9bb0*/  BRA `(.L_x_4201) ;  /* 0x0000000000047947 */ /* 0x000fea0003800000 */
.L_x_4222:
[----:B------:R0:W-:Y:S02]  /*9bc0*/  STG.E.U16 desc[UR36][R2.64], R5 ;  /* 0x0000000502007986 */ /* 0x0001e4000c101524 */
.L_x_4201:
[----:B------:R-:W-:-:S07]  /*9bd0*/  VIADD R17, R17, 0x80 ;  /* 0x0000008011117836 */ /* 0x000fce0000000000 */
.L_x_4161:
[----:B------:R-:W-:Y:S05]  /*9be0*/  BSYNC.RECONVERGENT B6 ;  /* 0x0000000000067941 */ /* 0x000fea0003800200 */
.L_x_4160:
[----:B------:R-:W5:Y:S02]  /*9bf0*/  LDCU UR4, c[0x0][0x380] ;  /* 0x00007000ff0477ac */ /* 0x000f640008000800 */
[----:B-----5:R-:W-:-:S13]  /*9c00*/  ISETP.GE.AND P0, PT, R17, UR4, PT ;  /* 0x0000000411007c0c */ /* 0x020fda000bf06270 */
[----:B------:R-:W-:Y:S05]  /*9c10*/  @P0 EXIT ;  /* 0x000000000000094d */ /* 0x000fea0003800000 */
        /* <DEDUP_REMOVED lines=303> */
.L_x_4231:
[----:B------:R-:W0:Y:S01]  /*af10*/  LDCU.128 UR8, c[0x0][0x580] ;  /* 0x0000b000ff0877ac */ /* 0x000e220008000c00 */
[----:B------:R-:W-:-:S04]  /*af20*/  UPRMT UR4, UR42, 0x9910, URZ ;  /* 0x000099102a047896 */ /* 0x000fc800080000ff */
[----:B------:R-:W-:Y:S01]  /*af30*/  UISETP.GT.AND UP0, UPT, UR4, 0x9, UPT ;  /* 0x000000090400788c */ /* 0x000fe2000bf04270 */
[----:B0-----:R-:W-:Y:S02]  /*af40*/  IADD3 R16, P0, PT, R16, UR8, RZ ;  /* 0x0000000810107c10 */ /* 0x001fe4000ff1e0ff */
[----:B-1234-:R-:W-:-:S03]  /*af50*/  IADD3 R2, P1, PT, R0, UR10, RZ ;  /* 0x0000000a00027c10 */ /* 0x01efc6000ff3e0ff */
        /* <DEDUP_REMOVED lines=16> */
.L_x_4235:
[----:B------:R-:W2:Y:S02]  /*b060*/  LDG.E.U8 R2, desc[UR36][R2.64] ;  /* 0x0000002402027981 */ /* 0x000ea4000c1e1100 */
[----:B--2---:R-:W-:-:S04]  /*b070*/  I2FP.F32.U32 R0, R2 ;  /* 0x0000000200007245 */ /* 0x004fc80000201000 */
[----:B------:R-:W-:-:S04]  /*b080*/  F2FP.BF16.F32.PACK_AB R0, RZ, R0 ;  /* 0x00000000ff00723e */ /* 0x000fc800000010ff */
[----:B------:R-:W-:Y:S01]  /*b090*/  PRMT R5, R0, 0x7610, R5 ;  /* 0x0000761000057816 */ /* 0x000fe20000000005 */
[----:B------:R-:W-:Y:S06]  /*b0a0*/  BRA `(.L_x_4237) ;  /* 0x0000000c00dc7947 */ /* 0x000fec0003800000 */
.L_x_4234:
        /* <DEDUP_REMOVED lines=11> */
.L_x_4239:
[----:B------:R-:W2:Y:S02]  /*b160*/  LDG.E R2, desc[UR36][R2.64] ;  /* 0x0000002402027981 */ /* 0x000ea4000c1e1900 */
[----:B--2---:R-:W-:-:S04]  /*b170*/  I2FP.F32.S32 R0, R2 ;  /* 0x0000000200007245 */ /* 0x004fc80000201400 */
[----:B------:R-:W-:-:S04]  /*b180*/  F2FP.BF16.F32.PACK_AB R0, RZ, R0 ;  /* 0x00000000ff00723e */ /* 0x000fc800000010ff */
[----:B------:R-:W-:Y:S01]  /*b190*/  PRMT R5, R0, 0x7610, R5 ;  /* 0x0000761000057816 */ /* 0x000fe20000000005 */
[----:B------:R-:W-:Y:S06]  /*b1a0*/  BRA `(.L_x_4237) ;  /* 0x0000000c009c7947 */ /* 0x000fec0003800000 */
.L_x_4238:
[----:B------:R-:W2:Y:S02]  /*b1b0*/  LDG.E.U16 R2, desc[UR36][R2.64] ;  /* 0x0000002402027981 */ /* 0x000ea4000c1e1500 */
[----:B--2---:R-:W0:Y:S02]  /*b1c0*/  I2F.S16 R0, R2 ;  /* 0x0000000200007306 */ /* 0x004e240000101400 */
[----:B0-----:R-:W-:-:S04]  /*b1d0*/  F2FP.BF16.F32.PACK_AB R0, RZ, R0 ;  /* 0x00000000ff00723e */ /* 0x001fc800000010ff */
[----:B------:R-:W-:Y:S01]  /*b1e0*/  PRMT R5, R0, 0x7610, R5 ;  /* 0x0000761000057816 */ /* 0x000fe20000000005 */
[----:B------:R-:W-:Y:S06]  /*b1f0*/  BRA `(.L_x_4237) ;  /* 0x0000000c00887947 */ /* 0x000fec0003800000 */
.L_x_4233:
        /* <DEDUP_REMOVED lines=9> */
.L_x_4241:
[----:B------:R-:W2:Y:S02]  /*b290*/  LDG.E.U16 R0, desc[UR36][R2.64] ;  /* 0x0000002402007981 */ /* 0x000ea4000c1e1500 */
[----:B--2---:R-:W-:-:S05]  /*b2a0*/  HADD2.F32 R0, -RZ, R0.H0_H0 ;  /* 0x20000000ff007230 */ /* 0x004fca0000004100 */
[----:B------:R-:W-:-:S04]  /*b2b0*/  F2FP.BF16.F32.PACK_AB R0, RZ, R0 ;  /* 0x00000000ff00723e */ /* 0x000fc800000010ff */
[----:B------:R-:W-:Y:S01]  /*b2c0*/  PRMT R5, R0, 0x7610, R5 ;  /* 0x0000761000057816 */ /* 0x000fe20000000005 */
[----:B------:R-:W-:Y:S06]  /*b2d0*/  BRA `(.L_x_4237) ;  /* 0x0000000c00507947 */ /* 0x000fec0003800000 */
.L_x_4240:
        /* <DEDUP_REMOVED lines=9> */
.L_x_4243:
[----:B------:R-:W2:Y:S02]  /*b370*/  LDG.E.U16 R2, desc[UR36][R2.64] ;  /* 0x0000002402027981 */ /* 0x000ea4000c1e1500 */
[----:B--2---:R-:W-:-:S05]  /*b380*/  HADD2.F32 R0, -RZ, R2.H0_H0 ;  /* 0x20000002ff007230 */ /* 0x004fca0000004100 */
[----:B------:R-:W-:-:S04]  /*b390*/  F2FP.BF16.F32.PACK_AB R0, RZ, R0 ;  /* 0x00000000ff00723e */ /* 0x000fc800000010ff */
[----:B------:R-:W-:Y:S01]  /*b3a0*/  PRMT R5, R0, 0x7610, R5 ;  /* 0x0000761000057816 */ /* 0x000fe20000000005 */
[----:B------:R-:W-:Y:S06]  /*b3b0*/  BRA `(.L_x_4237) ;  /* 0x0000000c00187947 */ /* 0x000fec0003800000 */
.L_x_4242:
        /* <DEDUP_REMOVED lines=13> */
.L_x_4232:
        /* <DEDUP_REMOVED lines=14> */
.L_x_4246:
        /* <DEDUP_REMOVED lines=13> */
.L_x_4245:
        /* <DEDUP_REMOVED lines=26> */
.L_x_4248:
        /* <DEDUP_REMOVED lines=14> */
.L_x_4247:
[----:B------:R0:W5:Y:S01]  /*b8c0*/  LDG.E.U16 R5, desc[UR36][R2.64] ;  /* 0x0000002402057981 */ /* 0x000162000c1e1500 */
[----:B------:R-:W-:Y:S05]  /*b8d0*/  BRA `(.L_x_4237) ;  /* 0x0000000400d07947 */ /* 0x000fea0003800000 */
.L_x_4244:
        /* <DEDUP_REMOVED lines=13> */
.L_x_4251:
        /* <DEDUP_REMOVED lines=21> */
.L_x_4255:
[----:B------:R-:W-:Y:S05]  /*bb00*/  BSYNC.RECONVERGENT B1 ;  /* 0x0000000000017941 */ /* 0x000fea0003800200 */
.L_x_4254:
[----:B------:R-:W-:Y:S01]  /*bb10*/  IMAD.SHL.U32 R0, R0, 0x100000, RZ ;  /* 0x0010000000007824 */ /* 0x000fe200078e00ff */
[----:B------:R-:W-:-:S04]  /*bb20*/  LEA R2, R2, 0x3b800000, 0x17 ;  /* 0x3b80000002027811 */ /* 0x000fc800078eb8ff */
[----:B------:R-:W-:-:S07]  /*bb30*/  LOP3.LUT R0, R2, R0, R7, 0xfe, !PT ;  /* 0x0000000002007212 */ /* 0x000fce00078efe07 */
.L_x_4253:
[----:B------:R-:W-:Y:S05]  /*bb40*/  BSYNC.RECONVERGENT B0 ;  /* 0x0000000000007941 */ /* 0x000fea0003800200 */
.L_x_4252:
[----:B------:R-:W-:-:S04]  /*bb50*/  F2FP.BF16.F32.PACK_AB R0, RZ, R0 ;  /* 0x00000000ff00723e */ /* 0x000fc800000010ff */
[----:B------:R-:W-:Y:S01]  /*bb60*/  PRMT R5, R0, 0x7610, R5 ;  /* 0x0000761000057816 */ /* 0x000fe20000000005 */
[----:B------:R-:W-:Y:S06]  /*bb70*/  BRA `(.L_x_4237) ;  /* 0x0000000400287947 */ /* 0x000fec0003800000 */
.L_x_4250:
        /* <DEDUP_REMOVED lines=21> */
.L_x_4259:
[----:B------:R-:W-:Y:S05]  /*bcd0*/  BSYNC.RECONVERGENT B1 ;  /* 0x0000000000017941 */ /* 0x000fea0003800200 */
.L_x_4258:
[----:B------:R-:W-:Y:S01]  /*bce0*/  IMAD.SHL.U32 R0, R0, 0x200000, RZ ;  /* 0x0020000000007824 */ /* 0x000fe200078e00ff */
[----:B------:R-:W-:-:S04]  /*bcf0*/  LEA R2, R2, 0x37800000, 0x17 ;  /* 0x3780000002027811 */ /* 0x000fc800078eb8ff */
[----:B------:R-:W-:-:S07]  /*bd00*/  LOP3.LUT R0, R2, R0, R7, 0xfe, !PT ;  /* 0x0000000002007212 */ /* 0x000fce00078efe07 */
.L_x_4257:
[----:B------:R-:W-:Y:S05]  /*bd10*/  BSYNC.RECONVERGENT B0 ;  /* 0x0000000000007941 */ /* 0x000fea0003800200 */
.L_x_4256:
[----:B------:R-:W-:-:S04]  /*bd20*/  F2FP.BF16.F32.PACK_AB R0, RZ, R0 ;  /* 0x00000000ff00723e */ /* 0x000fc800000010ff */
[----:B------:R-:W-:Y:S01]  /*bd30*/  PRMT R5, R0, 0x7610, R5 ;  /* 0x0000761000057816 */ /* 0x000fe20000000005 */
[----:B------:R-:W-:Y:S06]  /*bd40*/  BRA `(.L_x_4237) ;  /* 0x0000000000b47947 */ /* 0x000fec0003800000 */
.L_x_4249:
        /* <DEDUP_REMOVED lines=14> */
.L_x_4263:
[----:B------:R-:W-:Y:S05]  /*be30*/  BSYNC.RECONVERGENT B0 ;  /* 0x0000000000007941 */ /* 0x000fea0003800200 */
.L_x_4262:
[----:B------:R-:W-:-:S04]  /*be40*/  F2FP.BF16.F32.PACK_AB R0, RZ, R0 ;  /* 0x00000000ff00723e */ /* 0x000fc800000010ff */
[----:B------:R-:W-:Y:S01]  /*be50*/  PRMT R5, R0, 0x7610, R5 ;  /* 0x0000761000057816 */ /* 0x000fe20000000005 */
[----:B------:R-:W-:Y:S06]  /*be60*/  BRA `(.L_x_4237) ;  /* 0x00000000006c7947 */ /* 0x000fec0003800000 */
.L_x_4236:
        /* <DEDUP_REMOVED lines=16> */
.L_x_4264:
[----:B------:R-:W-:Y:S01]  /*bf70*/  PRMT R5, RZ, 0x7610, R5 ;  /* 0x00007610ff057816 */ /* 0x000fe20000000005 */
[----:B------:R-:W-:Y:S06]  /*bf80*/  BRA `(.L_x_4237) ;  /* 0x0000000000247947 */ /* 0x000fec0003800000 */
.L_x_4261:
[----:B------:R-:W2:Y:S02]  /*bf90*/  LDG.E.64 R2, desc[UR36][R2.64] ;  /* 0x0000002402027981 */ /* 0x000ea4000c1e1b00 */
[----:B--2---:R-:W0:Y:S02]  /*bfa0*/  I2F.U64 R0, R2 ;  /* 0x0000000200007312 */ /* 0x004e240000301000 */
[----:B0-----:R-:W-:-:S04]  /*bfb0*/  F2FP.BF16.F32.PACK_AB R0, RZ, R0 ;  /* 0x00000000ff00723e */ /* 0x001fc800000010ff */
[----:B------:R-:W-:Y:S01]  /*bfc0*/  PRMT R5, R0, 0x7610, R5 ;  /* 0x0000761000057816 */ /* 0x000fe20000000005 */
[----:B------:R-:W-:Y:S06]  /*bfd0*/  BRA `(.L_x_4237) ;  /* 0x0000000000107947 */ /* 0x000fec0003800000 */
.L_x_4260:
[----:B------:R-:W2:Y:S02]  /*bfe0*/  LDG.E R2, desc[UR36][R2.64] ;  /* 0x0000002402027981 */ /* 0x000ea4000c1e1900 */
[----:B--2---:R-:W-:-:S04]  /*bff0*/  I2FP.F32.U32 R0, R2 ;  /* 0x0000000200007245 */ /* 0x004fc80000201000 */
[----:B------:R-:W-:-:S04]  /*c000*/  F2FP.BF16.F32.PACK_AB R0, RZ, R0 ;  /* 0x00000000ff00723e */ /* 0x000fc800000010ff */
[----:B------:R-:W-:-:S07]  /*c010*/  PRMT R5, R0, 0x7610, R5 ;  /* 0x0000761000057816 */ /* 0x000fce0000000005 */
.L_x_4237:
[----:B-----5:R-:W-:Y:S01]  /*c020*/  IMAD.U32 R0, R5, 0x10000, RZ ;  /* 0x0001000005007824 */ /* 0x020fe200078e00ff */
[----:B------:R-:W-:-:S04]  /*c030*/  UPRMT UR4, UR41, 0x9910, URZ ;  /* 0x0000991029047896 */ /* 0x000fc800080000ff */
[----:B------:R-:W-:Y:S01]  /*c040*/  FSETP.NAN.FTZ.AND P0, PT, |R0|, |R0|, PT ;  /* 0x400000000000720b */ /* 0x000fe20003f18200 */
[----:B------:R-:W-:-:S12]  /*c050*/  UISETP.GT.AND UP0, UPT, UR4, 0x9, UPT ;  /* 0x000000090400788c */ /* 0x000fd8000bf04270 */
[----:B0-----:R-:W-:-:S04]  /*c060*/  @!P0 SHF.L.U32 R3, R18, 0x10, RZ ;  /* 0x0000001012038819 */ /* 0x001fc800000006ff */
[----:B------:R-:W-:-:S04]  /*c070*/  @!P0 FMNMX.FTZ R0, R3, R0, PT ;  /* 0x0000000003008209 */ /* 0x000fc80003810000 */
        /* <DEDUP_REMOVED lines=13> */
[----:B0-----:R-:W-:Y:S01]  /*c150*/  STG.E.U8 desc[UR36][R16.64], R5 ;  /* 0x0000000510007986 */ /* 0x001fe2000c101124 */
[----:B------:R-:W-:Y:S05]  /*c160*/  EXIT ;  /* 0x000000000000794d */ /* 0x000fea0003800000 */
.L_x_4268:
[----:B------:R-:W-:-:S06]  /*c170*/  IMAD.U32 R3, R5, 0x10000, RZ ;  /* 0x0001000005037824 */ /* 0x000fcc00078e00ff */
[----:B------:R-:W0:Y:S02]  /*c180*/  F2I.S64.TRUNC R2, R3 ;  /* 0x0000000300027311 */ /* 0x000e24000020d900 */
[----:B0-----:R-:W-:Y:S01]  /*c190*/  STG.E.U8 desc[UR36][R16.64], R2 ;  /* 0x0000000210007986 */ /* 0x001fe2000c101124 */
[----:B------:R-:W-:Y:S05]  /*c1a0*/  EXIT ;  /* 0x000000000000794d */ /* 0x000fea0003800000 */
.L_x_4267:
        /* <DEDUP_REMOVED lines=8> */
[----:B0-----:R-:W-:Y:S01]  /*c230*/  STG.E.64 desc[UR36][R16.64], R2 ;  /* 0x0000000210007986 */ /* 0x001fe2000c101b24 */
[----:B------:R-:W-:Y:S05]  /*c240*/  EXIT ;  /* 0x000000000000794d */ /* 0x000fea0003800000 */
.L_x_4271:
[----:B------:R-:W-:-:S06]  /*c250*/  SHF.L.U32 R5, R5, 0x10, RZ ;  /* 0x0000001005057819 */ /* 0x000fcc00000006ff */
[----:B------:R-:W0:Y:S02]  /*c260*/  F2I.FTZ.TRUNC.NTZ R5, R5 ;  /* 0x0000000500057305 */ /* 0x000e24000021f100 */
[----:B0-----:R-:W-:Y:S01]  /*c270*/  STG.E desc[UR36][R16.64], R5 ;  /* 0x0000000510007986 */ /* 0x001fe2000c101924 */
[----:B------:R-:W-:Y:S05]  /*c280*/  EXIT ;  /* 0x000000000000794d */ /* 0x000fea0003800000 */
.L_x_4270:
[----:B------:R-:W-:-:S06]  /*c290*/  IMAD.U32 R5, R5, 0x10000, RZ ;  /* 0x0001000005057824 */ /* 0x000fcc00078e00ff */
[----:B------:R-:W0:Y:S02]  /*c2a0*/  F2I.FTZ.TRUNC.NTZ R5, R5 ;  /* 0x0000000500057305 */ /* 0x000e24000021f100 */
[----:B0-----:R-:W-:Y:S01]  /*c2b0*/  STG.E.U16 desc[UR36][R16.64], R5 ;  /* 0x0000000510007986 */ /* 0x001fe2000c101524 */
[----:B------:R-:W-:Y:S05]  /*c2c0*/  EXIT ;  /* 0x000000000000794d */ /* 0x000fea0003800000 */
.L_x_4266:
        /* <DEDUP_REMOVED lines=9> */
.L_x_4273:
[----:B------:R-:W-:-:S05]  /*c360*/  IMAD.U32 R0, R5, 0x10000, RZ ;  /* 0x0001000005007824 */ /* 0x000fca00078e00ff */
[----:B------:R-:W-:-:S05]  /*c370*/  F2FP.F16.F32.PACK_AB R0, RZ, R0 ;  /* 0x00000000ff00723e */ /* 0x000fca00000000ff */
[----:B------:R-:W-:Y:S01]  /*c380*/  STG.E.U16 desc[UR36][R16.64], R0 ;  /* 0x0000000010007986 */ /* 0x000fe2000c101524 */
[----:B------:R-:W-:Y:S05]  /*c390*/  EXIT ;  /* 0x000000000000794d */ /* 0x000fea0003800000 */
.L_x_4272:
        /* <DEDUP_REMOVED lines=8> */
[----:B------:R-:W-:Y:S01]  /*c420*/  STG.E.64 desc[UR36][R16.64], R2 ;  /* 0x0000000210007986 */ /* 0x000fe2000c101b24 */
[----:B------:R-:W-:Y:S05]  /*c430*/  EXIT ;  /* 0x000000000000794d */ /* 0x000fea0003800000 */
.L_x_4275:
[----:B------:R-:W-:-:S05]  /*c440*/  IMAD.U32 R5, R5, 0x10000, RZ ;  /* 0x0001000005057824 */ /* 0x000fca00078e00ff */
[----:B------:R-:W-:-:S04]  /*c450*/  F2FP.F16.F32.PACK_AB R3, RZ, R5 ;  /* 0x00000005ff03723e */ /* 0x000fc800000000ff */
[----:B------:R-:W-:-:S05]  /*c460*/  PRMT R3, R3, 0x5410, RZ ;  /* 0x0000541003037816 */ /* 0x000fca00000000ff */
[----:B------:R-:W-:Y:S01]  /*c470*/  STG.E desc[UR36][R16.64], R3 ;  /* 0x0000000310007986 */ /* 0x000fe2000c101924 */
[----:B------:R-:W-:Y:S05]  /*c480*/  EXIT ;  /* 0x000000000000794d */ /* 0x000fea0003800000 */
.L_x_4274:
[----:B------:R-:W-:-:S04]  /*c490*/  IMAD.U32 R2, R5, 0x10000, RZ ;  /* 0x0001000005027824 */ /* 0x000fc800078e00ff */
[----:B------:R-:W-:-:S06]  /*c4a0*/  FMUL.FTZ R2, R2, 1 ;  /* 0x3f80000002027820 */ /* 0x000fcc0000410000 */
[----:B------:R-:W0:Y:S02]  /*c4b0*/  F2F.F64.F32 R2, R2 ;  /* 0x0000000200027310 */ /* 0x000e240000201800 */
[----:B0-----:R-:W-:Y:S01]  /*c4c0*/  STG.E.64 desc[UR36][R16.64], R2 ;  /* 0x0000000210007986 */ /* 0x001fe2000c101b24 */
[----:B------:R-:W-:Y:S05]  /*c4d0*/  EXIT ;  /* 0x000000000000794d */ /* 0x000fea0003800000 */
.L_x_4265:
        /* <DEDUP_REMOVED lines=12> */
[----:B0-----:R-:W-:Y:S01]  /*c5a0*/  STG.E.U16 desc[UR36][R16.64], R3 ;  /* 0x0000000310007986 */ /* 0x001fe2000c101524 */
[----:B------:R-:W-:Y:S05]  /*c5b0*/  EXIT ;  /* 0x000000000000794d */ /* 0x000fea0003800000 */
.L_x_4279:
        /* <DEDUP_REMOVED lines=17> */
.L_x_4282:
[----:B------:R-:W-:-:S04]  /*c6d0*/  SHF.R.U32.HI R3, RZ, 0x18, R3 ;  /* 0x00000018ff037819 */ /* 0x000fc80000011603 */
[----:B------:R-:W-:-:S04]  /*c6e0*/  LOP3.LUT R0, R0, 0x80, R3, 0xf8, !PT ;  /* 0x0000008000007812 */ /* 0x000fc800078ef803 */
[----:B------:R-:W-:-:S07]  /*c6f0*/  PRMT R8, R0, 0x7610, R8 ;  /* 0x0000761000087816 */ /* 0x000fce0000000008 */
.L_x_4281:
[----:B------:R-:W-:Y:S05]  /*c700*/  BSYNC.RECONVERGENT B0 ;  /* 0x0000000000007941 */ /* 0x000fea0003800200 */
.L_x_4280:
[----:B------:R-:W-:Y:S01]  /*c710*/  STG.E.U8 desc[UR36][R16.64], R8 ;  /* 0x0000000810007986 */ /* 0x000fe2000c101124 */
[----:B------:R-:W-:Y:S05]  /*c720*/  EXIT ;  /* 0x000000000000794d */ /* 0x000fea0003800000 */
.L_x_4278:
        /* <DEDUP_REMOVED lines=17> */
.L_x_4285:
[----:B------:R-:W-:-:S04]  /*c840*/  SHF.R.U32.HI R3, RZ, 0x18, R3 ;  /* 0x00000018ff037819 */ /* 0x000fc80000011603 */
[----:B------:R-:W-:-:S04]  /*c850*/  LOP3.LUT R0, R0, 0x80, R3, 0xf8, !PT ;  /* 0x0000008000007812 */ /* 0x000fc800078ef803 */
[----:B------:R-:W-:-:S07]  /*c860*/  PRMT R8, R0, 0x7610, R8 ;  /* 0x0000761000087816 */ /* 0x000fce0000000008 */
.L_x_4284:
[----:B------:R-:W-:Y:S05]  /*c870*/  BSYNC.RECONVERGENT B0 ;  /* 0x0000000000007941 */ /* 0x000fea0003800200 */
.L_x_4283:
[----:B------:R-:W-:Y:S01]  /*c880*/  STG.E.U8 desc[UR36][R16.64], R8 ;  /* 0x0000000810007986 */ /* 0x000fe2000c101124 */
[----:B------:R-:W-:Y:S05]  /*c890*/  EXIT ;  /* 0x000000000000794d */ /* 0x000fea0003800000 */
.L_x_4277:
        /* <DEDUP_REMOVED lines=22> */
.L_x_4287:
[----:B------:R-:W-:-:S06]  /*ca00*/  IMAD.U32 R2, R5, 0x10000, RZ ;  /* 0x0001000005027824 */ /* 0x000fcc00078e00ff */
[----:B------:R-:W0:Y:S02]  /*ca10*/  F2I.U64.TRUNC R2, R2 ;  /* 0x0000000200027311 */ /* 0x000e24000020d800 */
[----:B0-----:R-:W-:Y:S01]  /*ca20*/  STG.E.64 desc[UR36][R16.64], R2 ;  /* 0x0000000210007986 */ /* 0x001fe2000c101b24 */
[----:B------:R-:W-:Y:S05]  /*ca30*/  EXIT ;  /* 0x000000000000794d */ /* 0x000fea0003800000 */
.L_x_4286:
[----:B------:R-:W-:-:S06]  /*ca40*/  IMAD.U32 R5, R5, 0x10000, RZ ;  /* 0x0001000005057824 */ /* 0x000fcc00078e00ff */
[----:B------:R-:W0:Y:S02]  /*ca50*/  F2I.FTZ.U32.TRUNC.NTZ R5, R5 ;  /* 0x0000000500057305 */ /* 0x000e24000021f000 */
[----:B0-----:R-:W-:Y:S01]  /*ca60*/  STG.E desc[UR36][R16.64], R5 ;  /* 0x0000000510007986 */ /* 0x001fe2000c101924 */
[----:B------:R-:W-:Y:S05]  /*ca70*/  EXIT ;  /* 0x000000000000794d */ /* 0x000fea0003800000 */
.L_x_4276:
        /* <DEDUP_REMOVED lines=8> */
[----:B------:R-:W-:-:S05]  /*cb00*/  SEL R3, RZ, 0x1, !P0 ;  /* 0x00000001ff037807 */ /* 0x000fca0004000000 */
[----:B------:R-:W-:Y:S01]  /*cb10*/  STG.E.U8 desc[UR36][R16.64], R3 ;  /* 0x0000000310007986 */ /* 0x000fe2000c101124 */
[----:B------:R-:W-:Y:S05]  /*cb20*/  EXIT ;  /* 0x000000000000794d */ /* 0x000fea0003800000 */
.L_x_4289:
[----:B------:R-:W-:Y:S01]  /*cb30*/  IMAD.U32 R5, R5, 0x10000, RZ ;  /* 0x0001000005057824 */ /* 0x000fe200078e00ff */
[----:B------:R-:W-:-:S03]  /*cb40*/  CS2R R6, SRZ ;  /* 0x0000000000067805 */ /* 0x000fc6000001ff00 */
[----:B------:R-:W-:-:S06]  /*cb50*/  FMUL.FTZ R5, R5, 1 ;  /* 0x3f80000005057820 */ /* 0x000fcc0000410000 */
[----:B------:R-:W0:Y:S02]  /*cb60*/  F2F.F64.F32 R4, R5 ;  /* 0x0000000500047310 */ /* 0x000e240000201800 */
[----:B0-----:R-:W-:Y:S01]  /*cb70*/  STG.E.128 desc[UR36][R16.64], R4 ;  /* 0x0000000410007986 */ /* 0x001fe2000c101d24 */
[----:B------:R-:W-:Y:S05]  /*cb80*/  EXIT ;  /* 0x000000000000794d */ /* 0x000fea0003800000 */
.L_x_4288:
[----:B------:R-:W-:-:S09]  /*cb90*/  UISETP.NE.AND UP0, UPT, UR4, 0xf, UPT ;  /* 0x0000000f0400788c */ /* 0x000fd2000bf05270 */
[----:B------:R-:W-:Y:S05]  /*cba0*/  BRA.U !UP0, `(.L_x_4290) ;  /* 0x0000000108e87547 */ /* 0x000fea000b800000 */
[----:B------:R-:W-:-:S09]  /*cbb0*/  UISETP.NE.AND UP0, UPT, UR4, 0x17, UPT ;  /* 0x000000170400788c */ /* 0x000fd2000bf05270 */
[----:B------:R-:W-:Y:S05]  /*cbc0*/  BRA.U !UP0, `(.L_x_4291) ;  /* 0x0000000108907547 */ /* 0x000fea000b800000 */
[----:B------:R-:W-:-:S09]  /*cbd0*/  UISETP.NE.AND UP0, UPT, UR4, 0x18, UPT ;  /* 0x000000180400788c */ /* 0x000fd2000bf05270 */
[----:B------:R-:W-:Y:S05]  /*cbe0*/  BRA.U !UP0, `(.L_x_4292) ;  /* 0x0000000108447547 */ /* 0x000fea000b800000 */
.L_x_4269:
        /* <DEDUP_REMOVED lines=8> */
[----:B0-----:R-:W-:Y:S02]  /*cc70*/  IMAD.U32 R4, RZ, RZ, UR4 ;  /* 0x00000004ff047e24 */ /* 0x001fe4000f8e00ff */
[----:B------:R-:W-:Y:S01]  /*cc80*/  IMAD.U32 R5, RZ, RZ, UR5 ;  /* 0x00000005ff057e24 */ /* 0x000fe2000f8e00ff */
[----:B---3--:R-:W-:Y:S01]  /*cc90*/  MOV R6, UR6 ;  /* 0x0000000600067c02 */ /* 0x008fe20008000f00 */
[----:B------:R-:W-:-:S02]  /*cca0*/  IMAD.U32 R7, RZ, RZ, UR7 ;  /* 0x00000007ff077e24 */ /* 0x000fc4000f8e00ff */
[----:B----4-:R-:W-:Y:S02]  /*ccb0*/  IMAD.U32 R10, RZ, RZ, UR8 ;  /* 0x00000008ff0a7e24 */ /* 0x010fe4000f8e00ff */
[----:B-1----:R-:W-:-:S07]  /*ccc0*/  IMAD.U32 R11, RZ, RZ, UR9 ;  /* 0x00000009ff0b7e24 */ /* 0x002fce000f8e00ff */
[----:B------:R-:W-:-:S07]  /*ccd0*/  LEPC R20, `(.L_x_4293) ;  /* 0x000000001014794e */ /* 0x000fce0000000000 */
[----:B--2---:R-:W-:Y:S05]  /*cce0*/  CALL.ABS.NOINC R2 ;  /* 0x0000000002007343 */ /* 0x004fea0003c00000 */
.L_x_4293:
[----:B------:R-:W-:Y:S05]  /*ccf0*/  EXIT ;  /* 0x000000000000794d */ /* 0x000fea0003800000 */
.L_x_4292:
[----:B------:R-:W-:Y:S01]  /*cd00*/  IMAD.U32 R5, R5, 0x10000, RZ ;  /* 0x0001000005057824 */ /* 0x000fe200078e00ff */
[----:B------:R-:W-:Y:S01]  /*cd10*/  BSSY.RECONVERGENT B0, `(.L_x_4294) ;  /* 0x000000c000007945 */ /* 0x000fe20003800200 */
[----:B------:R-:W-:-:S03]  /*cd20*/  MOV R0, 0x7f ;  /* 0x0000007f00007802 */ /* 0x000fc60000000f00 */
        /* <DEDUP_REMOVED lines=10> */
.L_x_4295:
[----:B------:R-:W-:Y:S05]  /*cdd0*/  BSYNC.RECONVERGENT B0 ;  /* 0x0000000000007941 */ /* 0x000fea0003800200 */
.L_x_4294:
[----:B------:R-:W-:-:S05]  /*cde0*/  LOP3.LUT R3, R0, 0x80, R3, 0xf8, !PT ;  /* 0x0000008000037812 */ /* 0x000fca00078ef803 */
[----:B------:R-:W-:Y:S01]  /*cdf0*/  STG.E.U8 desc[UR36][R16.64], R3 ;  /* 0x0000000310007986 */ /* 0x000fe2000c101124 */
[----:B------:R-:W-:Y:S05]  /*ce00*/  EXIT ;  /* 0x000000000000794d */ /* 0x000fea0003800000 */
.L_x_4291:
        /* <DEDUP_REMOVED lines=12> */
.L_x_4297:
[----:B------:R-:W-:Y:S01]  /*ced0*/  IMAD.MOV.U32 R0, RZ, RZ, 0x7f ;  /* 0x0000007fff007424 */ /* 0x000fe200078e00ff */
[----:B------:R-:W-:-:S04]  /*cee0*/  ISETP.GT.U32.AND P0, PT, R2, 0x7f800000, PT ;  /* 0x7f8000000200780c */ /* 0x000fc80003f04070 */
[----:B------:R-:W-:-:S09]  /*cef0*/  SEL R0, R0, 0x7c, P0 ;  /* 0x0000007c00007807 */ /* 0x000fd20000000000 */
.L_x_4298:
[----:B------:R-:W-:Y:S05]  /*cf00*/  BSYNC.RECONVERGENT B0 ;  /* 0x0000000000007941 */ /* 0x000fea0003800200 */
.L_x_4296:
[----:B------:R-:W-:-:S04]  /*cf10*/  SHF.R.U32.HI R3, RZ, 0x18, R3 ;  /* 0x00000018ff037819 */ /* 0x000fc80000011603 */
[----:B------:R-:W-:-:S05]  /*cf20*/  LOP3.LUT R3, R0, 0x80, R3, 0xf8, !PT ;  /* 0x0000008000037812 */ /* 0x000fca00078ef803 */
[----:B------:R-:W-:Y:S01]  /*cf30*/  STG.E.U8 desc[UR36][R16.64], R3 ;  /* 0x0000000310007986 */ /* 0x000fe2000c101124 */
[----:B------:R-:W-:Y:S05]  /*cf40*/  EXIT ;  /* 0x000000000000794d */ /* 0x000fea0003800000 */
.L_x_4290:
[----:B------:R-:W-:Y:S01]  /*cf50*/  STG.E.U16 desc[UR36][R16.64], R5 ;  /* 0x0000000510007986 */ /* 0x000fe2000c101524 */
[----:B------:R-:W-:Y:S05]  /*cf60*/  EXIT ;  /* 0x000000000000794d */ /* 0x000fea0003800000 */
.L_x_4299:
        /* <DEDUP_REMOVED lines=9> */
.L_x_35827:


//--------------------- .text._ZN2at6native27unrolled_elementwise_kernelIZZZNS0_21clamp_max_kernel_cudaERNS_18TensorIteratorBaseERKN3c106ScalarEENKUlvE_clEvENKUlvE7_clEvEUlNS4_8BFloat16EE_St5arrayIPcLm2EELi4E23TrivialOffsetCalculatorILi1EjESG_NS0_6memory12LoadWithCastILi1EEENSH_13StoreWithCastILi1EEEEEviT_T0_T2_T3_T4_T5_ --------------------------
	.section	.text._ZN2at6native27unrolled_elementwise_kernelIZZZNS0_21clamp_max_kernel_cudaERNS_18TensorIteratorBaseERKN3c106ScalarEENKUlvE_clEvENKUlvE7_clEvEUlNS4_8BFloat16EE_St5arrayIPcLm2EELi4E23TrivialOffsetCalculatorILi1EjESG_NS0_6memory12LoadWithCastILi1EEENSH_13StoreWithCastILi1EEEEEviT_T0_T2_T3_T4_T5_,"ax",@progbits
	.align	128
        .global         _ZN2at6native27unrolled_elementwise_kernelIZZZNS0_21clamp_max_kernel_cudaERNS_18TensorIteratorBaseERKN3c106ScalarEENKUlvE_clEvENKUlvE7_clEvEUlNS4_8BFloat16EE_St5arrayIPcLm2EELi4E23TrivialOffsetCalculatorILi1EjESG_NS0_6memory12LoadWithCastILi1EEENSH_13StoreWithCastILi1EEEEEviT_T0_T2_T3_T4_T5_
        .type           _ZN2at6native27unrolled_elementwise_kernelIZZZNS0_21clamp_max_kernel_cudaERNS_18TensorIteratorBaseERKN3c106ScalarEENKUlvE_clEvENKUlvE7_clEvEUlNS4_8BFloat16EE_St5arrayIPcLm2EELi4E23TrivialOffsetCalculatorILi1EjESG_NS0_6memory12LoadWithCastILi1EEENSH_13StoreWithCastILi1EEEEEviT_T0_T2_T3_T4_T5_,@function
        .size           _ZN2at6native27unrolled_elementwise_kernelIZZZNS0_21clamp_max_kernel_cudaERNS_18TensorIteratorBaseERKN3c106ScalarEENKUlvE_clEvENKUlvE7_clEvEUlNS4_8BFloat16EE_St5arrayIPcLm2EELi4E23TrivialOffsetCalculatorILi1EjESG_NS0_6memory12LoadWithCastILi1EEENSH_13StoreWithCastILi1EEEEEviT_T0_T2_T3_T4_T5_,(.L_x_35828 - _ZN2at6native27unrolled_elementwise_kernelIZZZNS0_21clamp_max_kernel_cudaERNS_18TensorIteratorBaseERKN3c106ScalarEENKUlvE_clEvENKUlvE7_clEvEUlNS4_8BFloat16EE_St5arrayIPcLm2EELi4E23TrivialOffsetCalculatorILi1EjESG_NS0_6memory12LoadWithCastILi1EEENSH_13StoreWithCastILi1EEEEEviT_T0_T2_T3_T4_T5_)
        .other          _ZN2at6native27unrolled_elementwise_kernelIZZZNS0_21clamp_max_kernel_cudaERNS_18TensorIteratorBaseERKN3c106ScalarEENKUlvE_clEvENKUlvE7_clEvEUlNS4_8BFloat16EE_St5arrayIPcLm2EELi4E23TrivialOffsetCalculatorILi1EjESG_NS0_6memory12LoadWithCastILi1EEENSH_13StoreWithCastILi1EEEEEviT_T0_T2_T3_T4_T5_,@"STO_CUDA_ENTRY STV_DEFAULT"
_ZN2at6native27unrolled_elementwise_kernelIZZZNS0_21clamp_max_kernel_cudaERNS_18TensorIteratorBaseERKN3c106ScalarEENKUlvE_clEvENKUlvE7_clEvEUlNS4_8BFloat16EE_St5arrayIPcLm2EELi4E23TrivialOffsetCalculatorILi1EjESG_NS0_6memory12LoadWithCastILi1EEENSH_13StoreWithCastILi1EEEEEviT_T0_T2_T3_T4_T5_:
.text._ZN2at6native27unrolled_elementwise_kernelIZZZNS0_21clamp_max_kernel_cudaERNS_18TensorIteratorBaseERKN3c106ScalarEENKUlvE_clEvENKUlvE7_clEvEUlNS4_8BFloat16EE_St5arrayIPcLm2EELi4E23TrivialOffsetCalculatorILi1EjESG_NS0_6memory12LoadWithCastILi1EEENSH_13StoreWithCastILi1EEEEEviT_T0_T2_T3_T4_T5_:
[----:B------:R-:W0:Y:S01]  /*0000*/  LDC R1, c[0x0][0x37c] ;  /* 0x0000df00ff017b82 */ /* 0x000e220000000800 */
[----:B------:R-:W1:Y:S07]  /*0010*/  S2R R2, SR_CTAID.X ;  /* 0x0000000000027919 */ /* 0x000e6e0000002500 */
[----:B------:R-:W1:Y:S01]  /*0020*/  LDC R3, c[0x0][0x380] ;  /* 0x0000e000ff037b82 */ /* 0x000e620000000800 */
[----:B------:R-:W2:Y:S01]  /*0030*/  LDCU.64 UR36, c[0x0][0x358] ;  /* 0x00006b00ff2477ac */ /* 0x000ea20008000a00 */
[----:B------:R-:W-:Y:S01]  /*0040*/  BSSY.RECONVERGENT B6, `(.L_x_4300) ;  /* 0x000011d000067945 */ /* 0x000fe20003800200 */
[----:B------:R-:W3:Y:S01]  /*0050*/  S2R R19, SR_TID.X ;  /* 0x0000000000137919 */ /* 0x000ee20000002100 */
[----:B------:R-:W-:Y:S01]  /*0060*/  PRMT R24, RZ, 0x7610, R24 ;  /* 0x00007610ff187816 */ /* 0x000fe20000000018 */
        /* <DEDUP_REMOVED lines=27> */
.L_x_4305:
[----:B------:R-:W2:Y:S02]  /*0220*/  LDG.E.U8 R4, desc[UR36][R4.64] ;  /* 0x0000002404047981 */ /* 0x000ea4000c1e1100 */
[----:B--2---:R-:W-:-:S04]  /*0230*/  I2FP.F32.U32 R0, R4 ;  /* 0x0000000400007245 */ /* 0x004fc80000201000 */
[----:B------:R-:W-:-:S04]  /*0240*/  F2FP.BF16.F32.PACK_AB R0, RZ, R0 ;  /* 0x00000000ff00723e */ /* 0x000fc800000010ff */
[----:B------:R-:W-:Y:S01]  /*0250*/  PRMT R24, R0, 0x7610, R24 ;  /* 0x0000761000187816 */ /* 0x000fe20000000018 */
[----:B------:R-:W-:Y:S06]  /*0260*/  BRA `(.L_x_4307) ;  /* 0x0000000c00e47947 */ /* 0x000fec0003800000 */
.L_x_4304:
        /* <DEDUP_REMOVED lines=11> */
.L_x_4309:
[----:B------:R-:W2:Y:S02]  /*0320*/  LDG.E R4, desc[UR36][R4.64] ;  /* 0x0000002404047981 */ /* 0x000ea4000c1e1900 */
[----:B--2---:R-:W-:-:S04]  /*0330*/  I2FP.F32.S32 R0, R4 ;  /* 0x0000000400007245 */ /* 0x004fc80000201400 */
[----:B------:R-:W-:-:S04]  /*0340*/  F2FP.BF16.F32.PACK_AB R0, RZ, R0 ;  /* 0x00000000ff00723e */ /* 0x000fc800000010ff */
[----:B------:R-:W-:Y:S01]  /*0350*/  PRMT R24, R0, 0x7610, R24 ;  /* 0x0000761000187816 */ /* 0x000fe20000000018 */
[----:B------:R-:W-:Y:S06]  /*0360*/  BRA `(.L_x_4307) ;  /* 0x0000000c00a47947 */ /* 0x000fec0003800000 */
.L_x_4308:
[----:B------:R-:W2:Y:S02]  /*0370*/  LDG.E.U16 R4, desc[UR36][R4.64] ;  /* 0x0000002404047981 */ /* 0x000ea4000c1e1500 */
[----:B--2---:R-:W0:Y:S02]  /*0380*/  I2F.S16 R0, R4 ;  /* 0x0000000400007306 */ /* 0x004e240000101400 */
[----:B0-----:R-:W-:-:S04]  /*0390*/  F2FP.BF16.F32.PACK_AB R0, RZ, R0 ;  /* 0x00000000ff00723e */ /* 0x001fc800000010ff */
[----:B------:R-:W-:Y:S01]  /*03a0*/  PRMT R24, R0, 0x7610, R24 ;  /* 0x0000761000187816 */ /* 0x000fe20000000018 */
[----:B------:R-:W-:Y:S06]  /*03b0*/  BRA `(.L_x_4307) ;  /* 0x0000000c00907947 */ /* 0x000fec0003800000 */
.L_x_4303:
        /* <DEDUP_REMOVED lines=9> */
.L_x_4311:
[----:B------:R-:W2:Y:S02]  /*0450*/  LDG.E.U16 R0, desc[UR36][R4.64] ;  /* 0x0000002404007981 */ /* 0x000ea4000c1e1500 */
[----:B--2---:R-:W-:-:S05]  /*0460*/  HADD2.F32 R0, -RZ, R0.H0_H0 ;  /* 0x20000000ff007230 */ /* 0x004fca0000004100 */
[----:B------:R-:W-:-:S04]  /*0470*/  F2FP.BF16.F32.PACK_AB R0, RZ, R0 ;  /* 0x00000000ff00723e */ /* 0x000fc800000010ff */
[----:B------:R-:W-:Y:S01]  /*0480*/  PRMT R24, R0, 0x7610, R24 ;  /* 0x0000761000187816 */ /* 0x000fe20000000018 */
[----:B------:R-:W-:Y:S06]  /*0490*/  BRA `(.L_x_4307) ;  /* 0x0000000c00587947 */ /* 0x000fec0003800000 */
.L_x_4310:
        /* <DEDUP_REMOVED lines=9> */
.L_x_4313:
[----:B------:R-:W2:Y:S02]  /*0530*/  LDG.E.U16 R4, desc[UR36][R4.64] ;  /* 0x0000002404047981 */ /* 0x000ea4000c1e1500 */
[----:B--2---:R-:W-:-:S05]  /*0540*/  HADD2.F32 R0, -RZ, R4.H0_H0 ;  /* 0x20000004ff007230 */ /* 0x004fca0000004100 */
[----:B------:R-:W-:-:S04]  /*0550*/  F2FP.BF16.F32.PACK_AB R0, RZ, R0 ;  /* 0x00000000ff00723e */ /* 0x000fc800000010ff */
[----:B------:R-:W-:Y:S01]  /*0560*/  PRMT R24, R0, 0x7610, R24 ;  /* 0x0000761000187816 */ /* 0x000fe20000000018 */
[----:B------:R-:W-:Y:S06]  /*0570*/  BRA `(.L_x_4307) ;  /* 0x0000000c00207947 */ /* 0x000fec0003800000 */
.L_x_4312:
        /* <DEDUP_REMOVED lines=13> */
.L_x_4302:
        /* <DEDUP_REMOVED lines=14> */
.L_x_4316:
        /* <DEDUP_REMOVED lines=13> */
.L_x_4315:
        /* <DEDUP_REMOVED lines=27> */
.L_x_4318:
        /* <DEDUP_REMOVED lines=15> */
.L_x_4317:
[----:B------:R0:W5:Y:S01]  /*0aa0*/  LDG.E.U16 R24, desc[UR36][R4.64] ;  /* 0x0000002404187981 */ /* 0x000162000c1e1500 */
[----:B------:R-:W-:Y:S05]  /*0ab0*/  BRA `(.L_x_4307) ;  /* 0x0000000400d07947 */ /* 0x000fea0003800000 */
.L_x_4314:
        /* <DEDUP_REMOVED lines=13> */
.L_x_4321:
        /* <DEDUP_REMOVED lines=21> */
.L_x_4325:
[----:B------:R-:W-:Y:S05]  /*0ce0*/  BSYNC.RECONVERGENT B1 ;  /* 0x0000000000017941 */ /* 0x000fea0003800200 */
.L_x_4324:
[----:B------:R-:W-:Y:S01]  /*0cf0*/  IMAD.SHL.U32 R0, R0, 0x100000, RZ ;  /* 0x0010000000007824 */ /* 0x000fe200078e00ff */
[----:B------:R-:W-:-:S04]  /*0d00*/  LEA R3, R3, 0x3b800000, 0x17 ;  /* 0x3b80000003037811 */ /* 0x000fc800078eb8ff */
[----:B------:R-:W-:-:S07]  /*0d10*/  LOP3.LUT R0, R3, R0, R7, 0xfe, !PT ;  /* 0x0000000003007212 */ /* 0x000fce00078efe07 */
.L_x_4323:
[----:B------:R-:W-:Y:S05]  /*0d20*/  BSYNC.RECONVERGENT B0 ;  /* 0x0000000000007941 */ /* 0x000fea0003800200 */
.L_x_4322:
[----:B------:R-:W-:-:S04]  /*0d30*/  F2FP.BF16.F32.PACK_AB R0, RZ, R0 ;  /* 0x00000000ff00723e */ /* 0x000fc800000010ff */
[----:B------:R-:W-:Y:S01]  /*0d40*/  PRMT R24, R0, 0x7610, R24 ;  /* 0x0000761000187816 */ /* 0x000fe20000000018 */
[----:B------:R-:W-:Y:S06]  /*0d50*/  BRA `(.L_x_4307) ;  /* 0x0000000400287947 */ /* 0x000fec0003800000 */
.L_x_4320:
        /* <DEDUP_REMOVED lines=21> */
.L_x_4329:
[----:B------:R-:W-:Y:S05]  /*0eb0*/  BSYNC.RECONVERGENT B1 ;  /* 0x0000000000017941 */ /* 0x000fea0003800200 */
.L_x_4328:
[----:B------:R-:W-:Y:S01]  /*0ec0*/  IMAD.SHL.U32 R0, R0, 0x200000, RZ ;  /* 0x0020000000007824 */ /* 0x000fe200078e00ff */
[----:B------:R-:W-:-:S04]  /*0ed0*/  LEA R3, R3, 0x37800000, 0x17 ;  /* 0x3780000003037811 */ /* 0x000fc800078eb8ff */
[----:B------:R-:W-:-:S07]  /*0ee0*/  LOP3.LUT R0, R3, R0, R7, 0xfe, !PT ;  /* 0x0000000003007212 */ /* 0x000fce00078efe07 */
.L_x_4327:
[----:B------:R-:W-:Y:S05]  /*0ef0*/  BSYNC.RECONVERGENT B0 ;  /* 0x0000000000007941 */ /* 0x000fea0003800200 */
.L_x_4326:
[----:B------:R-:W-:-:S04]  /*0f00*/  F2FP.BF16.F32.PACK_AB R0, RZ, R0 ;  /* 0x00000000ff00723e */ /* 0x000fc800000010ff */
[----:B------:R-:W-:Y:S01]  /*0f10*/  PRMT R24, R0, 0x7610, R24 ;  /* 0x0000761000187816 */ /* 0x000fe20000000018 */
[----:B------:R-:W-:Y:S06]  /*0f20*/  BRA `(.L_x_4307) ;  /* 0x0000000000b47947 */ /* 0x000fec0003800000 */
.L_x_4319:
[----:B------:R-:W-:-:S09]  /*0f30*/  UISETP.NE.AND UP0, UPT, UR4, 0x1c, UPT ;  /* 0x0000001c0400788c */ /* 0x000fd2000bf05270 */
[----:B------:R-:W-:Y:S05]  /*0f40*/  BRA.U !UP0, `(.L_x_4330) ;  /* 0x00000001089c7547 */ /* 0x000fea000b800000 */
[----:B------:R-:W-:-:S09]  /*0f50*/  UISETP.NE.AND UP0, UPT, UR4, 0x1d, UPT ;  /* 0x0000001d0400788c */ /* 0x000fd2000bf05270 */
[----:B------:R-:W-:Y:S05]  /*0f60*/  BRA.U !UP0, `(.L_x_4331) ;  /* 0x0000000108807547 */ /* 0x000fea000b800000 */
[----:B------:R-:W-:-:S09]  /*0f70*/  UISETP.NE.AND UP0, UPT, UR4, 0x2c, UPT ;  /* 0x0000002c0400788c */ /* 0x000fd2000bf05270 */
[----:B------:R-:W-:Y:S05]  /*0f80*/  BRA.U !UP0, `(.L_x_4332) ;  /* 0x0000000108487547 */ /* 0x000fea000b800000 */
.L_x_4306:
        /* <DEDUP_REMOVED lines=16> */
.L_x_4333:
[----:B------:R-:W-:Y:S01]  /*1090*/  PRMT R24, RZ, 0x7610, R24 ;  /* 0x00007610ff187816 */ /* 0x000fe20000000018 */
[----:B------:R-:W-:Y:S06]  /*10a0*/  BRA `(.L_x_4307) ;  /* 0x0000000000547947 */ /* 0x000fec0003800000 */
.L_x_4332:
        /* <DEDUP_REMOVED lines=8> */
.L_x_4335:
[----:B------:R-:W-:Y:S05]  /*1130*/  BSYNC.RECONVERGENT B0 ;  /* 0x0000000000007941 */ /* 0x000fea0003800200 */
.L_x_4334:
[----:B------:R-:W-:-:S04]  /*1140*/  F2FP.BF16.F32.PACK_AB R0, RZ, R0 ;  /* 0x00000000ff00723e */ /* 0x000fc800000010ff */
[----:B------:R-:W-:Y:S01]  /*1150*/  PRMT R24, R0, 0x7610, R24 ;  /* 0x0000761000187816 */ /* 0x000fe20000000018 */
[----:B------:R-:W-:Y:S06]  /*1160*/  BRA `(.L_x_4307) ;  /* 0x0000000000247947 */ /* 0x000fec0003800000 */
.L_x_4331:
[----:B------:R-:W2:Y:S02]  /*1170*/  LDG.E.64 R4, desc[UR36][R4.64] ;  /* 0x0000002404047981 */ /* 0x000ea4000c1e1b00 */
[----:B--2---:R-:W0:Y:S02]  /*1180*/  I2F.U64 R0, R4 ;  /* 0x0000000400007312 */ /* 0x004e240000301000 */
[----:B0-----:R-:W-:-:S04]  /*1190*/  F2FP.BF16.F32.PACK_AB R0, RZ, R0 ;  /* 0x00000000ff00723e */ /* 0x001fc800000010ff */
[----:B------:R-:W-:Y:S01]  /*11a0*/  PRMT R24, R0, 0x7610, R24 ;  /* 0x0000761000187816 */ /* 0x000fe20000000018 */
[----:B------:R-:W-:Y:S06]  /*11b0*/  BRA `(.L_x_4307) ;  /* 0x0000000000107947 */ /* 0x000fec0003800000 */
.L_x_4330:
[----:B------:R-:W2:Y:S02]  /*11c0*/  LDG.E R4, desc[UR36][R4.64] ;  /* 0x0000002404047981 */ /* 0x000ea4000c1e1900 */
[----:B--2---:R-:W-:-:S04]  /*11d0*/  I2FP.F32.U32 R0, R4 ;  /* 0x0000000400007245 */ /* 0x004fc80000201000 */
[----:B------:R-:W-:-:S04]  /*11e0*/  F2FP.BF16.F32.PACK_AB R0, RZ, R0 ;  /* 0x00000000ff00723e */ /* 0x000fc800000010ff */
[----:B------:R-:W-:-:S07]  /*11f0*/  PRMT R24, R0, 0x7610, R24 ;  /* 0x0000761000187816 */ /* 0x000fce0000000018 */
.L_x_4307:
[----:B------:R-:W-:-:S07]  /*1200*/  VIADD R19, R25, 0x80 ;  /* 0x0000008019137836 */ /* 0x000fce0000000000 */
.L_x_4301:
[----:B------:R-:W-:Y:S05]  /*1210*/  BSYNC.RECONVERGENT B6 ;  /* 0x0000000000067941 */ /* 0x000fea0003800200 */
.L_x_4300:
        /* <DEDUP_REMOVED lines=26> */
.L_x_4341:
[----:B------:R-:W2:Y:S02]  /*13c0*/  LDG.E.U8 R4, desc[UR36][R4.64] ;  /* 0x0000002404047981 */ /* 0x000ea4000c1e1100 */
[----:B--2---:R-:W-:-:S04]  /*13d0*/  I2FP.F32.U32 R0, R4 ;  /* 0x0000000400007245 */ /* 0x004fc80000201000 */
[----:B------:R-:W-:-:S04]  /*13e0*/  F2FP.BF16.F32.PACK_AB R0, RZ, R0 ;  /* 0x00000000ff00723e */ /* 0x000fc800000010ff */
[----:B------:R-:W-:Y:S01]  /*13f0*/  PRMT R22, R0, 0x7610, R22 ;  /* 0x0000761000167816 */ /* 0x000fe20000000016 */
[----:B------:R-:W-:Y:S06]  /*1400*/  BRA `(.L_x_4343) ;  /* 0x0000000c00e47947 */ /* 0x000fec0003800000 */
.L_x_4340:
        /* <DEDUP_REMOVED lines=11> */
.L_x_4345:
[----:B------:R-:W2:Y:S02]  /*14c0*/  LDG.E R4, desc[UR36][R4.64] ;  /* 0x0000002404047981 */ /* 0x000ea4000c1e1900 */
[----:B--2---:R-:W-:-:S04]  /*14d0*/  I2FP.F32.S32 R0, R4 ;  /* 0x0000000400007245 */ /* 0x004fc80000201400 */
[----:B------:R-:W-:-:S04]  /*14e0*/  F2FP.BF16.F32.PACK_AB R0, RZ, R0 ;  /* 0x00000000ff00723e */ /* 0x000fc800000010ff */
[----:B------:R-:W-:Y:S01]  /*14f0*/  PRMT R22, R0, 0x7610, R22 ;  /* 0x0000761000167816 */ /* 0x000fe20000000016 */
[----:B------:R-:W-:Y:S06]  /*1500*/  BRA `(.L_x_4343) ;  /* 0x0000000c00a47947 */ /* 0x000fec0003800000 */
.L_x_4344:
[----:B------:R-:W2:Y:S02]  /*1510*/  LDG.E.U16 R4, desc[UR36][R4.64] ;  /* 0x0000002404047981 */ /* 0x000ea4000c1e1500 */
[----:B--2---:R-:W0:Y:S02]  /*1520*/  I2F.S16 R0, R4 ;  /* 0x0000000400007306 */ /* 0x004e240000101400 */
[----:B0-----:R-:W-:-:S04]  /*1530*/  F2FP.BF16.F32.PACK_AB R0, RZ, R0 ;  /* 0x00000000ff00723e */ /* 0x001fc800000010ff */
[----:B------:R-:W-:Y:S01]  /*1540*/  PRMT R22, R0, 0x7610, R22 ;  /* 0x0000761000167816 */ /* 0x000fe20000000016 */
[----:B------:R-:W-:Y:S06]  /*1550*/  BRA `(.L_x_4343) ;  /* 0x0000000c00907947 */ /* 0x000fec0003800000 */
.L_x_4339:
        /* <DEDUP_REMOVED lines=9> */
.L_x_4347:
[----:B------:R-:W2:Y:S02]  /*15f0*/  LDG.E.U16 R0, desc[UR36][R4.64] ;  /* 0x0000002404007981 */ /* 0x000ea4000c1e1500 */
[----:B--2---:R-:W-:-:S05]  /*1600*/  HADD2.F32 R0, -RZ, R0.H0_H0 ;  /* 0x20000000ff007230 */ /* 0x004fca0000004100 */
[----:B------:R-:W-:-:S04]  /*1610*/  F2FP.BF16.F32.PACK_AB R0, RZ, R0 ;  /* 0x00000000ff00723e */ /* 0x000fc800000010ff */
[----:B------:R-:W-:Y:S01]  /*1620*/  PRMT R22, R0, 0x7610, R22 ;  /* 0x0000761000167816 */ /* 0x000fe20000000016 */
[----:B------:R-:W-:Y:S06]  /*1630*/  BRA `(.L_x_4343) ;  /* 0x0000000c00587947 */ /* 0x000fec0003800000 */
.L_x_4346:
        /* <DEDUP_REMOVED lines=9> */
.L_x_4349:
[----:B------:R-:W2:Y:S02]  /*16d0*/  LDG.E.U16 R4, desc[UR36][R4.64] ;  /* 0x0000002404047981 */ /* 0x000ea4000c1e1500 */
[----:B--2---:R-:W-:-:S05]  /*16e0*/  HADD2.F32 R0, -RZ, R4.H0_H0 ;  /* 0x20000004ff007230 */ /* 0x004fca0000004100 */
[----:B------:R-:W-:-:S04]  /*16f0*/  F2FP.BF16.F32.PACK_AB R0, RZ, R0 ;  /* 0x00000000ff00723e */ /* 0x000fc800000010ff */
[----:B------:R-:W-:Y:S01]  /*1700*/  PRMT R22, R0, 0x7610, R22 ;  /* 0x0000761000167816 */ /* 0x000fe20000000016 */
[----:B------:R-:W-:Y:S06]  /*1710*/  BRA `(.L_x_4343) ;  /* 0x0000000c00207947 */ /* 0x000fec0003800000 */
.L_x_4348:
        /* <DEDUP_REMOVED lines=13> */
.L_x_4338:
        /* <DEDUP_REMOVED lines=14> */
.L_x_4352:
        /* <DEDUP_REMOVED lines=13> */
.L_x_4351:
        /* <DEDUP_REMOVED lines=27> */
.L_x_4354:
        /* <DEDUP_REMOVED lines=15> */
.L_x_4353:
[----:B------:R0:W5:Y:S01]  /*1c40*/  LDG.E.U16 R22, desc[UR36][R4.64] ;  /* 0x0000002404167981 */ /* 0x000162000c1e1500 */
[----:B------:R-:W-:Y:S05]  /*1c50*/  BRA `(.L_x_4343) ;  /* 0x0000000400d07947 */ /* 0x000fea0003800000 */
.L_x_4350:
        /* <DEDUP_REMOVED lines=13> */
.L_x_4357:
        /* <DEDUP_REMOVED lines=21> */
.L_x_4361:
[----:B------:R-:W-:Y:S05]  /*1e80*/  BSYNC.RECONVERGENT B1 ;  /* 0x0000000000017941 */ /* 0x000fea0003800200 */
.L_x_4360:
[----:B------:R-:W-:Y:S01]  /*1e90*/  IMAD.SHL.U32 R0, R0, 0x100000, RZ ;  /* 0x0010000000007824 */ /* 0x000fe200078e00ff */
[----:B------:R-:W-:-:S04]  /*1ea0*/  LEA R3, R3, 0x3b800000, 0x17 ;  /* 0x3b80000003037811 */ /* 0x000fc800078eb8ff */
[----:B------:R-:W-:-:S07]  /*1eb0*/  LOP3.LUT R0, R3, R0, R7, 0xfe, !PT ;  /* 0x0000000003007212 */ /* 0x000fce00078efe07 */
.L_x_4359:
[----:B------:R-:W-:Y:S05]  /*1ec0*/  BSYNC.RECONVERGENT B0 ;  /* 0x0000000000007941 */ /* 0x000fea0003800200 */
.L_x_4358:
[----:B------:R-:W-:-:S04]  /*1ed0*/  F2FP.BF16.F32.PACK_AB R0, RZ, R0 ;  /* 0x00000000ff00723e */ /* 0x000fc800000010ff */
[----:B------:R-:W-:Y:S01]  /*1ee0*/  PRMT R22, R0, 0x7610, R22 ;  /* 0x0000761000167816 */ /* 0x000fe20000000016 */
[----:B------:R-:W-:Y:S06]  /*1ef0*/  BRA `(.L_x_4343) ;  /* 0x0000000400287947 */ /* 0x000fec0003800000 */
.L_x_4356:
        /* <DEDUP_REMOVED lines=21> */
.L_x_4365:
[----:B------:R-:W-:Y:S05]  /*2050*/  BSYNC.RECONVERGENT B1 ;  /* 0x0000000000017941 */ /* 0x000fea0003800200 */
.L_x_4364:
[----:B------:R-:W-:Y:S01]  /*2060*/  IMAD.SHL.U32 R0, R0, 0x200000, RZ ;  /* 0x0020000000007824 */ /* 0x000fe200078e00ff */
[----:B------:R-:W-:-:S04]  /*2070*/  LEA R3, R3, 0x37800000, 0x17 ;  /* 0x3780000003037811 */ /* 0x000fc800078eb8ff */
[----:B------:R-:W-:-:S07]  /*2080*/  LOP3.LUT R0, R3, R0, R7, 0xfe, !PT ;  /* 0x0000000003007212 */ /* 0x000fce00078efe07 */
.L_x_4363:
[----:B------:R-:W-:Y:S05]  /*2090*/  BSYNC.RECONVERGENT B0 ;  /* 0x0000000000007941 */ /* 0x000fea0003800200 */
.L_x_4362:
[----:B------:R-:W-:-:S04]  /*20a0*/  F2FP.BF16.F32.PACK_AB R0, RZ, R0 ;  /* 0x00000000ff00723e */ /* 0x000fc800000010ff */
[----:B------:R-:W-:Y:S01]  /*20b0*/  PRMT R22, R0, 0x7610, R22 ;  /* 0x0000761000167816 */ /* 0x000fe20000000016 */
[----:B------:R-:W-:Y:S06]  /*20c0*/  BRA `(.L_x_4343) ;  /* 0x0000000000b47947 */ /* 0x000fec0003800000 */
.L_x_4355:
        /* <DEDUP_REMOVED lines=14> */
.L_x_4369:
[----:B------:R-:W-:Y:S05]  /*21b0*/  BSYNC.RECONVERGENT B0 ;  /* 0x0000000000007941 */ /* 0x000fea0003800200 */
.L_x_4368:
[----:B------:R-:W-:-:S04]  /*21c0*/  F2FP.BF16.F32.PACK_AB R0, RZ, R0 ;  /* 0x00000000ff00723e */ /* 0x000fc800000010ff */
[----:B------:R-:W-:Y:S01]  /*21d0*/  PRMT R22, R0, 0x7610, R22 ;  /* 0x0000761000167816 */ /* 0x000fe20000000016 */
[----:B------:R-:W-:Y:S06]  /*21e0*/  BRA `(.L_x_4343) ;  /* 0x00000000006c7947 */ /* 0x000fec0003800000 */
.L_x_4342:
        /* <DEDUP_REMOVED lines=16> */
.L_x_4370:
[----:B------:R-:W-:Y:S01]  /*22f0*/  PRMT R22, RZ, 0x7610, R22 ;  /* 0x00007610ff167816 */ /* 0x000fe20000000016 */
[----:B------:R-:W-:Y:S06]  /*2300*/  BRA `(.L_x_4343) ;  /* 0x0000000000247947 */ /* 0x000fec0003800000 */
.L_x_4367:
[----:B------:R-:W2:Y:S02]  /*2310*/  LDG.E.64 R4, desc[UR36][R4.64] ;  /* 0x0000002404047981 */ /* 0x000ea4000c1e1b00 */
[----:B--2---:R-:W0:Y:S02]  /*2320*/  I2F.U64 R0, R4 ;  /* 0x0000000400007312 */ /* 0x004e240000301000 */
[----:B0-----:R-:W-:-:S04]  /*2330*/  F2FP.BF16.F32.PACK_AB R0, RZ, R0 ;  /* 0x00000000ff00723e */ /* 0x001fc800000010ff */
[----:B------:R-:W-:Y:S01]  /*2340*/  PRMT R22, R0, 0x7610, R22 ;  /* 0x0000761000167816 */ /* 0x000fe20000000016 */
[----:B------:R-:W-:Y:S06]  /*2350*/  BRA `(.L_x_4343) ;  /* 0x0000000000107947 */ /* 0x000fec0003800000 */
.L_x_4366:
[----:B------:R-:W2:Y:S02]  /*2360*/  LDG.E R4, desc[UR36][R4.64] ;  /* 0x0000002404047981 */ /* 0x000ea4000c1e1900 */
[----:B--2---:R-:W-:-:S04]  /*2370*/  I2FP.F32.U32 R0, R4 ;  /* 0x0000000400007245 */ /* 0x004fc80000201000 */
[----:B------:R-:W-:-:S04]  /*2380*/  F2FP.BF16.F32.PACK_AB R0, RZ, R0 ;  /* 0x00000000ff00723e */ /* 0x000fc800000010ff */
[----:B------:R-:W-:-:S07]  /*2390*/  PRMT R22, R0, 0x7610, R22 ;  /* 0x0000761000167816 */ /* 0x000fce0000000016 */
.L_x_4343:
[----:B------:R-:W-:-:S07]  /*23a0*/  VIADD R19, R19, 0x80 ;  /* 0x0000008013137836 */ /* 0x000fce0000000000 */
.L_x_4337:
[----:B------:R-:W-:Y:S05]  /*23b0*/  BSYNC.RECONVERGENT B6 ;  /* 0x0000000000067941 */ /* 0x000fea0003800200 */
.L_x_4336:
        /* <DEDUP_REMOVED lines=26> */
.L_x_4376:
[----:B------:R-:W2:Y:S02]  /*2560*/  LDG.E.U8 R4, desc[UR36][R4.64] ;  /* 0x0000002404047981 */ /* 0x000ea4000c1e1100 */
[----:B--2---:R-:W-:-:S04]  /*2570*/  I2FP.F32.U32 R0, R4 ;  /* 0x0000000400007245 */ /* 0x004fc80000201000 */
[----:B------:R-:W-:-:S04]  /*2580*/  F2FP.BF16.F32.PACK_AB R0, RZ, R0 ;  /* 0x00000000ff00723e */ /* 0x000fc800000010ff */
[----:B------:R-:W-:Y:S01]  /*2590*/  PRMT R17, R0, 0x7610, R17 ;  /* 0x0000761000117816 */ /* 0x000fe20000000011 */
[----:B------:R-:W-:Y:S06]  /*25a0*/  BRA `(.L_x_4378) ;  /* 0x0000000c00e47947 */ /* 0x000fec0003800000 */
.L_x_4375:
        /* <DEDUP_REMOVED lines=11> */
.L_x_4380:
[----:B------:R-:W2:Y:S02]  /*2660*/  LDG.E R4, desc[UR36][R4.64] ;  /* 0x0000002404047981 */ /* 0x000ea4000c1e1900 */
[----:B--2---:R-:W-:-:S04]  /*2670*/  I2FP.F32.S32 R0, R4 ;  /* 0x0000000400007245 */ /* 0x004fc80000201400 */
[----:B------:R-:W-:-:S04]  /*2680*/  F2FP.BF16.F32.PACK_AB R0, RZ, R0 ;  /* 0x00000000ff00723e */ /* 0x000fc800000010ff */
[----:B------:R-:W-:Y:S01]  /*2690*/  PRMT R17, R0, 0x7610, R17 ;  /* 0x0000761000117816 */ /* 0x000fe20000000011 */
[----:B------:R-:W-:Y:S06]  /*26a0*/  BRA `(.L_x_4378) ;  /* 0x0000000c00a47947 */ /* 0x000fec0003800000 */
.L_x_4379:
[----:B------:R-:W2:Y:S02]  /*26b0*/  LDG.E.U16 R4, desc[UR36][R4.64] ;  /* 0x0000002404047981 */ /* 0x000ea4000c1e1500 */
[----:B--2---:R-:W0:Y:S02]  /*26c0*/  I2F.S16 R0, R4 ;  /* 0x0000000400007306 */ /* 0x004e240000101400 */
[----:B0-----:R-:W-:-:S04]  /*26d0*/  F2FP.BF16.F32.PACK_AB R0, RZ, R0 ;  /* 0x00000000ff00723e */ /* 0x001fc800000010ff */
[----:B------:R-:W-:Y:S01]  /*26e0*/  PRMT R17, R0, 0x7610, R17 ;  /* 0x0000761000117816 */ /* 0x000fe20000000011 */
[----:B------:R-:W-:Y:S06]  /*26f0*/  BRA `(.L_x_4378) ;  /* 0x0000000c00907947 */ /* 0x000fec0003800000 */
.L_x_4374:
        /* <DEDUP_REMOVED lines=9> */
.L_x_4382:
[----:B------:R-:W2:Y:S02]  /*2790*/  LDG.E.U16 R0, desc[UR36][R4.64] ;  /* 0x0000002404007981 */ /* 0x000ea4000c1e1500 */
[----:B--2---:R-:W-:-:S05]  /*27a0*/  HADD2.F32 R0, -RZ, R0.H0_H0 ;  /* 0x20000000ff007230 */ /* 0x004fca0000004100 */
[----:B------:R-:W-:-:S04]  /*27b0*/  F2FP.BF16.F32.PACK_AB R0, RZ, R0 ;  /* 0x00000000ff00723e */ /* 0x000fc800000010ff */
[----:B------:R-:W-:Y:S01]  /*27c0*/  PRMT R17, R0, 0x7610, R17 ;  /* 0x0000761000117816 */ /* 0x000fe20000000011 */
[----:B------:R-:W-:Y:S06]  /*27d0*/  BRA `(.L_x_4378) ;  /* 0x0000000c00587947 */ /* 0x000fec0003800000 */
.L_x_4381:
        /* <DEDUP_REMOVED lines=9> */
.L_x_4384:
[----:B------:R-:W2:Y:S02]  /*2870*/  LDG.E.U16 R4, desc[UR36][R4.64] ;  /* 0x0000002404047981 */ /* 0x000ea4000c1e1500 */
[----:B--2---:R-:W-:-:S05]  /*2880*/  HADD2.F32 R0, -RZ, R4.H0_H0 ;  /* 0x20000004ff007230 */ /* 0x004fca0000004100 */
[----:B------:R-:W-:-:S04]  /*2890*/  F2FP.BF16.F32.PACK_AB R0, RZ, R0 ;  /* 0x00000000ff00723e */ /* 0x000fc800000010ff */
[----:B------:R-:W-:Y:S01]  /*28a0*/  PRMT R17, R0, 0x7610, R17 ;  /* 0x0000761000117816 */ /* 0x000fe20000000011 */
[----:B------:R-:W-:Y:S06]  /*28b0*/  BRA `(.L_x_4378) ;  /* 0x0000000c00207947 */ /* 0x000fec0003800000 */
.L_x_4383:
        /* <DEDUP_REMOVED lines=13> */
.L_x_4373:
        /* <DEDUP_REMOVED lines=14> */
.L_x_4387:
        /* <DEDUP_REMOVED lines=13> */
.L_x_4386:
        /* <DEDUP_REMOVED lines=27> */
.L_x_4389:
        /* <DEDUP_REMOVED lines=15> */
.L_x_4388:
[----:B------:R0:W5:Y:S01]  /*2de0*/  LDG.E.U16 R17, desc[UR36][R4.64] ;  /* 0x0000002404117981 */ /* 0x000162000c1e1500 */
[----:B------:R-:W-:Y:S05]  /*2df0*/  BRA `(.L_x_4378) ;  /* 0x0000000400d07947 */ /* 0x000fea0003800000 */
.L_x_4385:
        /* <DEDUP_REMOVED lines=13> */
.L_x_4392:
        /* <DEDUP_REMOVED lines=21> */
.L_x_4396:
[----:B------:R-:W-:Y:S05]  /*3020*/  BSYNC.RECONVERGENT B1 ;  /* 0x0000000000017941 */ /* 0x000fea0003800200 */
.L_x_4395:
[----:B------:R-:W-:Y:S01]  /*3030*/  IMAD.SHL.U32 R0, R0, 0x100000, RZ ;  /* 0x0010000000007824 */ /* 0x000fe200078e00ff */
[----:B------:R-:W-:-:S04]  /*3040*/  LEA R3, R3, 0x3b800000, 0x17 ;  /* 0x3b80000003037811 */ /* 0x000fc800078eb8ff */
[----:B------:R-:W-:-:S07]  /*3050*/  LOP3.LUT R0, R3, R0, R7, 0xfe, !PT ;  /* 0x0000000003007212 */ /* 0x000fce00078efe07 */
.L_x_4394:
[----:B------:R-:W-:Y:S05]  /*3060*/  BSYNC.RECONVERGENT B0 ;  /* 0x0000000000007941 */ /* 0x000fea0003800200 */
.L_x_4393:
[----:B------:R-:W-:-:S04]  /*3070*/  F2FP.BF16.F32.PACK_AB R0, RZ, R0 ;  /* 0x00000000ff00723e */ /* 0x000fc800000010ff */
[----:B------:R-:W-:Y:S01]  /*3080*/  PRMT R17, R0, 0x7610, R17 ;  /* 0x0000761000117816 */ /* 0x000fe20000000011 */
[----:B------:R-:W-:Y:S06]  /*3090*/  BRA `(.L_x_4378) ;  /* 0x0000000400287947 */ /* 0x000fec0003800000 */
.L_x_4391:
        /* <DEDUP_REMOVED lines=21> */
.L_x_4400:
[----:B------:R-:W-:Y:S05]  /*31f0*/  BSYNC.RECONVERGENT B1 ;  /* 0x0000000000017941 */ /* 0x000fea0003800200 */
.L_x_4399:
[----:B------:R-:W-:Y:S01]  /*3200*/  IMAD.SHL.U32 R0, R0, 0x200000, RZ ;  /* 0x0020000000007824 */ /* 0x000fe200078e00ff */
[----:B------:R-:W-:-:S04]  /*3210*/  LEA R3, R3, 0x37800000, 0x17 ;  /* 0x3780000003037811 */ /* 0x000fc800078eb8ff */
[----:B------:R-:W-:-:S07]  /*3220*/  LOP3.LUT R0, R3, R0, R7, 0xfe, !PT ;  /* 0x0000000003007212 */ /* 0x000fce00078efe07 */
.L_x_4398:
[----:B------:R-:W-:Y:S05]  /*3230*/  BSYNC.RECONVERGENT B0 ;  /* 0x0000000000007941 */ /* 0x000fea0003800200 */
.L_x_4397:
[----:B------:R-:W-:-:S04]  /*3240*/  F2FP.BF16.F32.PACK_AB R0, RZ, R0 ;  /* 0x00000000ff00723e */ /* 0x000fc800000010ff */
[----:B------:R-:W-:Y:S01]  /*3250*/  PRMT R17, R0, 0x7610, R17 ;  /* 0x0000761000117816 */ /* 0x000fe20000000011 */
[----:B------:R-:W-:Y:S06]  /*3260*/  BRA `(.L_x_4378) ;  /* 0x0000000000b47947 */ /* 0x000fec0003800000 */
.L_x_4390:
        /* <DEDUP_REMOVED lines=14> */
.L_x_4404:
[----:B------:R-:W-:Y:S05]  /*3350*/  BSYNC.RECONVERGENT B0 ;  /* 0x0000000000007941 */ /* 0x000fea0003800200 */
.L_x_4403:
[----:B------:R-:W-:-:S04]  /*3360*/  F2FP.BF16.F32.PACK_AB R0, RZ, R0 ;  /* 0x00000000ff00723e */ /* 0x000fc800000010ff */
[----:B------:R-:W-:Y:S01]  /*3370*/  PRMT R17, R0, 0x7610, R17 ;  /* 0x0000761000117816 */ /* 0x000fe20000000011 */
[----:B------:R-:W-:Y:S06]  /*3380*/  BRA `(.L_x_4378) ;  /* 0x00000000006c7947 */ /* 0x000fec0003800000 */
.L_x_4377:
        /* <DEDUP_REMOVED lines=16> */
.L_x_4405:
[----:B------:R-:W-:Y:S01]  /*3490*/  PRMT R17, RZ, 0x7610, R17 ;  /* 0x00007610ff117816 */ /* 0x000fe20000000011 */
[----:B------:R-:W-:Y:S06]  /*34a0*/  BRA `(.L_x_4378) ;  /* 0x0000000000247947 */ /* 0x000fec0003800000 */
.L_x_4402:
[----:B------:R-:W2:Y:S02]  /*34b0*/  LDG.E.64 R4, desc[UR36][R4.64] ;  /* 0x0000002404047981 */ /* 0x000ea4000c1e1b00 */
[----:B--2---:R-:W0:Y:S02]  /*34c0*/  I2F.U64 R0, R4 ;  /* 0x0000000400007312 */ /* 0x004e240000301000 */
[----:B0-----:R-:W-:-:S04]  /*34d0*/  F2FP.BF16.F32.PACK_AB R0, RZ, R0 ;  /* 0x00000000ff00723e */ /* 0x001fc800000010ff */
[----:B------:R-:W-:Y:S01]  /*34e0*/  PRMT R17, R0, 0x7610, R17 ;  /* 0x0000761000117816 */ /* 0x000fe20000000011 */
[----:B------:R-:W-:Y:S06]  /*34f0*/  BRA `(.L_x_4378) ;  /* 0x0000000000107947 */ /* 0x000fec0003800000 */
.L_x_4401:
[----:B------:R-:W2:Y:S02]  /*3500*/  LDG.E R4, desc[UR36][R4.64] ;  /* 0x0000002404047981 */ /* 0x000ea4000c1e1900 */
[----:B--2---:R-:W-:-:S04]  /*3510*/  I2FP.F32.U32 R0, R4 ;  /* 0x0000000400007245 */ /* 0x004fc80000201000 */
[----:B------:R-:W-:-:S04]  /*3520*/  F2FP.BF16.F32.PACK_AB R0, RZ, R0 ;  /* 0x00000000ff00723e */ /* 0x000fc800000010ff */
[----:B------:R-:W-:-:S07]  /*3530*/  PRMT R17, R0, 0x7610, R17 ;  /* 0x0000761000117816 */ /* 0x000fce0000000011 */
.L_x_4378:
[----:B------:R-:W-:-:S07]  /*3540*/  VIADD R19, R19, 0x80 ;  /* 0x0000008013137836 */ /* 0x000fce0000000000 */
.L_x_4372:
[----:B------:R-:W-:Y:S05]  /*3550*/  BSYNC.RECONVERGENT B6 ;  /* 0x0000000000067941 */ /* 0x000fea0003800200 */
.L_x_4371:
        /* <DEDUP_REMOVED lines=26> */
.L_x_4411:
[----:B------:R-:W2:Y:S02]  /*3700*/  LDG.E.U8 R4, desc[UR36][R4.64] ;  /* 0x0000002404047981 */ /* 0x000ea4000c1e1100 */
[----:B--2---:R-:W-:-:S04]  /*3710*/  I2FP.F32.U32 R0, R4 ;  /* 0x0000000400007245 */ /* 0x004fc80000201000 */
[----:B------:R-:W-:-:S04]  /*3720*/  F2FP.BF16.F32.PACK_AB R0, RZ, R0 ;  /* 0x00000000ff00723e */ /* 0x000fc800000010ff */
[----:B------:R-:W-:Y:S01]  /*3730*/  PRMT R18, R0, 0x7610, R18 ;  /* 0x0000761000127816 */ /* 0x000fe20000000012 */
[----:B------:R-:W-:Y:S06]  /*3740*/  BRA `(.L_x_4407) ;  /* 0x0000000c00e47947 */ /* 0x000fec0003800000 */
.L_x_4410:
        /* <DEDUP_REMOVED lines=11> */
.L_x_4414:
[----:B------:R-:W2:Y:S02]  /*3800*/  LDG.E R4, desc[UR36][R4.64] ;  /* 0x0000002404047981 */ /* 0x000ea4000c1e1900 */
[----:B--2---:R-:W-:-:S04]  /*3810*/  I2FP.F32.S32 R0, R4 ;  /* 0x0000000400007245 */ /* 0x004fc80000201400 */
[----:B------:R-:W-:-:S04]  /*3820*/  F2FP.BF16.F32.PACK_AB R0, RZ, R0 ;  /* 0x00000000ff00723e */ /* 0x000fc800000010ff */
[----:B------:R-:W-:Y:S01]  /*3830*/  PRMT R18, R0, 0x7610, R18 ;  /* 0x0000761000127816 */ /* 0x000fe20000000012 */
[----:B------:R-:W-:Y:S06]  /*3840*/  BRA `(.L_x_4407) ;  /* 0x0000000c00a47947 */ /* 0x000fec0003800000 */
.L_x_4413:
[----:B------:R-:W2:Y:S02]  /*3850*/  LDG.E.U16 R4, desc[UR36][R4.64] ;  /* 0x0000002404047981 */ /* 0x000ea4000c1e1500 */
[----:B--2---:R-:W0:Y:S02]  /*3860*/  I2F.S16 R0, R4 ;  /* 0x0000000400007306 */ /* 0x004e240000101400 */
[----:B0-----:R-:W-:-:S04]  /*3870*/  F2FP.BF16.F32.PACK_AB R0, RZ, R0 ;  /* 0x00000000ff00723e */ /* 0x001fc800000010ff */
[----:B------:R-:W-:Y:S01]  /*3880*/  PRMT R18, R0, 0x7610, R18 ;  /* 0x0000761000127816 */ /* 0x000fe20000000012 */
[----:B------:R-:W-:Y:S06]  /*3890*/  BRA `(.L_x_4407) ;  /* 0x0000000c00907947 */ /* 0x000fec0003800000 */
.L_x_4409:
        /* <DEDUP_REMOVED lines=9> */
.L_x_4416:
[----:B------:R-:W2:Y:S02]  /*3930*/  LDG.E.U16 R0, desc[UR36][R4.64] ;  /* 0x0000002404007981 */ /* 0x000ea4000c1e1500 */
[----:B--2---:R-:W-:-:S05]  /*3940*/  HADD2.F32 R0, -RZ, R0.H0_H0 ;  /* 0x20000000ff007230 */ /* 0x004fca0000004100 */
[----:B------:R-:W-:-:S04]  /*3950*/  F2FP.BF16.F32.PACK_AB R0, RZ, R0 ;  /* 0x00000000ff00723e */ /* 0x000fc800000010ff */
[----:B------:R-:W-:Y:S01]  /*3960*/  PRMT R18, R0, 0x7610, R18 ;  /* 0x0000761000127816 */ /* 0x000fe20000000012 */
[----:B------:R-:W-:Y:S06]  /*3970*/  BRA `(.L_x_4407) ;  /* 0x0000000c00587947 */ /* 0x000fec0003800000 */
.L_x_4415:
        /* <DEDUP_REMOVED lines=9> */
.L_x_4418:
[----:B------:R-:W2:Y:S02]  /*3a10*/  LDG.E.U16 R4, desc[UR36][R4.64] ;  /* 0x0000002404047981 */ /* 0x000ea4000c1e1500 */
[----:B--2---:R-:W-:-:S05]  /*3a20*/  HADD2.F32 R0, -RZ, R4.H0_H0 ;  /* 0x20000004ff007230 */ /* 0x004fca0000004100 */
[----:B------:R-:W-:-:S04]  /*3a30*/  F2FP.BF16.F32.PACK_AB R0, RZ, R0 ;  /* 0x00000000ff00723e */ /* 0x000fc800000010ff */
[----:B------:R-:W-:Y:S01]  /*3a40*/  PRMT R18, R0, 0x7610, R18 ;  /* 0x0000761000127816 */ /* 0x000fe20000000012 */
[----:B------:R-:W-:Y:S06]  /*3a50*/  BRA `(.L_x_4407) ;  /* 0x0000000c00207947 */ /* 0x000fec0003800000 */
.L_x_4417:
        /* <DEDUP_REMOVED lines=13> */
.L_x_4408:
        /* <DEDUP_REMOVED lines=14> */
.L_x_4421:
        /* <DEDUP_REMOVED lines=13> */
.L_x_4420:
        /* <DEDUP_REMOVED lines=27> */
.L_x_4423:
        /* <DEDUP_REMOVED lines=15> */
.L_x_4422:
[----:B------:R1:W5:Y:S01]  /*3f80*/  LDG.E.U16 R18, desc[UR36][R4.64] ;  /* 0x0000002404127981 */ /* 0x000362000c1e1500 */
[----:B------:R-:W-:Y:S05]  /*3f90*/  BRA `(.L_x_4407) ;  /* 0x0000000400d07947 */ /* 0x000fea0003800000 */
.L_x_4419:
        /* <DEDUP_REMOVED lines=13> */
.L_x_4426:
        /* <DEDUP_REMOVED lines=21> */
.L_x_4430:
[----:B------:R-:W-:Y:S05]  /*41c0*/  BSYNC.RECONVERGENT B1 ;  /* 0x0000000000017941 */ /* 0x000fea0003800200 */
.L_x_4429:
[----:B------:R-:W-:Y:S01]  /*41d0*/  IMAD.SHL.U32 R0, R0, 0x100000, RZ ;  /* 0x0010000000007824 */ /* 0x000fe200078e00ff */
[----:B------:R-:W-:-:S04]  /*41e0*/  LEA R3, R3, 0x3b800000, 0x17 ;  /* 0x3b80000003037811 */ /* 0x000fc800078eb8ff */
[----:B------:R-:W-:-:S07]  /*41f0*/  LOP3.LUT R0, R3, R0, R7, 0xfe, !PT ;  /* 0x0000000003007212 */ /* 0x000fce00078efe07 */
.L_x_4428:
[----:B------:R-:W-:Y:S05]  /*4200*/  BSYNC.RECONVERGENT B0 ;  /* 0x0000000000007941 */ /* 0x000fea0003800200 */
.L_x_4427:
[----:B------:R-:W-:-:S04]  /*4210*/  F2FP.BF16.F32.PACK_AB R0, RZ, R0 ;  /* 0x00000000ff00723e */ /* 0x000fc800000010ff */
[----:B------:R-:W-:Y:S01]  /*4220*/  PRMT R18, R0, 0x7610, R18 ;  /* 0x0000761000127816 */ /* 0x000fe20000000012 */
[----:B------:R-:W-:Y:S06]  /*4230*/  BRA `(.L_x_4407) ;  /* 0x0000000400287947 */ /* 0x000fec0003800000 */
.L_x_4425:
        /* <DEDUP_REMOVED lines=21> */
.L_x_4434:
[----:B------:R-:W-:Y:S05]  /*4390*/  BSYNC.RECONVERGENT B1 ;  /* 0x0000000000017941 */ /* 0x000fea0003800200 */
.L_x_4433:
[----:B------:R-:W-:Y:S01]  /*43a0*/  IMAD.SHL.U32 R0, R0, 0x200000, RZ ;  /* 0x0020000000007824 */ /* 0x000fe200078e00ff */
[----:B------:R-:W-:-:S04]  /*43b0*/  LEA R3, R3, 0x37800000, 0x17 ;  /* 0x3780000003037811 */ /* 0x000fc800078eb8ff */
[----:B------:R-:W-:-:S07]  /*43c0*/  LOP3.LUT R0, R3, R0, R7, 0xfe, !PT ;  /* 0x0000000003007212 */ /* 0x000fce00078efe07 */
.L_x_4432:
[----:B------:R-:W-:Y:S05]  /*43d0*/  BSYNC.RECONVERGENT B0 ;  /* 0x0000000000007941 */ /* 0x000fea0003800200 */
.L_x_4431:
[----:B------:R-:W-:-:S04]  /*43e0*/  F2FP.BF16.F32.PACK_AB R0, RZ, R0 ;  /* 0x00000000ff00723e */ /* 0x000fc800000010ff */
[----:B------:R-:W-:Y:S01]  /*43f0*/  PRMT R18, R0, 0x7610, R18 ;  /* 0x0000761000127816 */ /* 0x000fe20000000012 */
[----:B------:R-:W-:Y:S06]  /*4400*/  BRA `(.L_x_4407) ;  /* 0x0000000000b47947 */ /* 0x000fec0003800000 */
.L_x_4424:
        /* <DEDUP_REMOVED lines=14> */
.L_x_4438:
[----:B------:R-:W-:Y:S05]  /*44f0*/  BSYNC.RECONVERGENT B0 ;  /* 0x0000000000007941 */ /* 0x000fea0003800200 */
.L_x_4437:
[----:B------:R-:W-:-:S04]  /*4500*/  F2FP.BF16.F32.PACK_AB R0, RZ, R0 ;  /* 0x00000000ff00723e */ /* 0x000fc800000010ff */
[----:B------:R-:W-:Y:S01]  /*4510*/  PRMT R18, R0, 0x7610, R18 ;  /* 0x0000761000127816 */ /* 0x000fe20000000012 */
[----:B------:R-:W-:Y:S06]  /*4520*/  BRA `(.L_x_4407) ;  /* 0x00000000006c7947 */ /* 0x000fec0003800000 */
.L_x_4412:
        /* <DEDUP_REMOVED lines=16> */
.L_x_4439:
[----:B------:R-:W-:Y:S01]  /*4630*/  PRMT R18, RZ, 0x7610, R18 ;  /* 0x00007610ff127816 */ /* 0x000fe20000000012 */
[----:B------:R-:W-:Y:S06]  /*4640*/  BRA `(.L_x_4407) ;  /* 0x0000000000247947 */ /* 0x000fec0003800000 */
.L_x_4436:
[----:B------:R-:W2:Y:S02]  /*4650*/  LDG.E.64 R4, desc[UR36][R4.64] ;  /* 0x0000002404047981 */ /* 0x000ea4000c1e1b00 */
[----:B--2---:R-:W0:Y:S02]  /*4660*/  I2F.U64 R0, R4 ;  /* 0x0000000400007312 */ /* 0x004e240000301000 */
[----:B0-----:R-:W-:-:S04]  /*4670*/  F2FP.BF16.F32.PACK_AB R0, RZ, R0 ;  /* 0x00000000ff00723e */ /* 0x001fc800000010ff */
[----:B------:R-:W-:Y:S01]  /*4680*/  PRMT R18, R0, 0x7610, R18 ;  /* 0x0000761000127816 */ /* 0x000fe20000000012 */
[----:B------:R-:W-:Y:S06]  /*4690*/  BRA `(.L_x_4407) ;  /* 0x0000000000107947 */ /* 0x000fec0003800000 */
.L_x_4435:
[----:B------:R-:W2:Y:S02]  /*46a0*/  LDG.E R4, desc[UR36][R4.64] ;  /* 0x0000002404047981 */ /* 0x000ea4000c1e1900 */
[----:B--2---:R-:W-:-:S04]  /*46b0*/  I2FP.F32.U32 R0, R4 ;  /* 0x0000000400007245 */ /* 0x004fc80000201000 */
[----:B------:R-:W-:-:S04]  /*46c0*/  F2FP.BF16.F32.PACK_AB R0, RZ, R0 ;  /* 0x00000000ff00723e */ /* 0x000fc800000010ff */
[----:B------:R-:W-:-:S07]  /*46d0*/  PRMT R18, R0, 0x7610, R18 ;  /* 0x0000761000127816 */ /* 0x000fce0000000012 */
.L_x_4407:
[----:B------:R-:W-:Y:S05]  /*46e0*/  BSYNC.RECONVERGENT B6 ;  /* 0x0000000000067941 */ /* 0x000fea0003800200 */
.L_x_4406:
[C---:B------:R-:W-:Y:S01]  /*46f0*/  VIADD R3, R25.reuse, 0x100 ;  /* 0x0000010019037836 */ /* 0x040fe20000000000 */
[----:B------:R-:W2:Y:S01]  /*4700*/  LDC.U8 R19, c[0x0][0x3b4] ;  /* 0x0000ed00ff137b82 */ /* 0x000ea20000000000 */
[CC--:B------:R-:W-:Y:S01]  /*4710*/  ISETP.GE.AND P1, PT, R25.reuse, R16.reuse, PT ;  /* 0x000000101900720c */ /* 0x0c0fe20003f26270 */
[----:B01----:R-:W-:Y:S01]  /*4720*/  VIADD R5, R25, 0x180 ;  /* 0x0000018019057836 */ /* 0x003fe20000000000 */
[----:B------:R-:W-:Y:S01]  /*4730*/  BSSY.RECONVERGENT B0, `(.L_x_4440) ;  /* 0x000000d000007945 */ /* 0x000fe20003800200 */
[-C--:B------:R-:W-:Y:S01]  /*4740*/  ISETP.GE.AND P2, PT, R3, R16.reuse, PT ;  /* 0x000000100300720c */ /* 0x080fe20003f46270 */
[----:B------:R-:W-:Y:S02]  /*4750*/  VIADD R23, R25, 0x80 ;  /* 0x0000008019177836 */ /* 0x000fe40000000000 */
[-C--:B------:R-:W-:Y:S01]  /*4760*/  ISETP.GE.AND P0, PT, R5, R16.reuse, PT ;  /* 0x000000100500720c */ /* 0x080fe20003f06270 */
[----:B------:R-:W0:Y:S02]  /*4770*/  LDC.U16 R3, c[0x0][0x388] ;  /* 0x0000e200ff037b82 */ /* 0x000e240000000400 */
[----:B------:R-:W-:-:S04]  /*4780*/  ISETP.GE.AND P4, PT, R23, R16, PT ;  /* 0x000000101700720c */ /* 0x000fc80003f86270 */
[----:B------:R-:W-:Y:S09]  /*4790*/  @P1 BRA `(.L_x_4441) ;  /* 0x0000000000181947 */ /* 0x000ff20003800000 */
[----:B-----5:R-:W-:-:S05]  /*47a0*/  IMAD.U32 R5, R24, 0x10000, RZ ;  /* 0x0001000018057824 */ /* 0x020fca00078e00ff */
[----:B------:R-:W-:-:S13]  /*47b0*/  FSETP.NAN.FTZ.AND P3, PT, |R5|, |R5|, PT ;  /* 0x400000050500720b */ /* 0x000fda0003f78200 */
[----:B0-----:R-:W-:-:S05]  /*47c0*/  @!P3 IMAD.U32 R0, R3, 0x10000, RZ ;  /* 0x000100000300b824 */ /* 0x001fca00078e00ff */
[----:B------:R-:W-:-:S04]  /*47d0*/  @!P3 FMNMX.FTZ R0, R5, R0, PT ;  /* 0x000000000500b209 */ /* 0x000fc80003810000 */
[----:B------:R-:W-:-:S04]  /*47e0*/  @!P3 F2FP.BF16.F32.PACK_AB R0, RZ, R0 ;  /* 0x00000000ff00b23e */ /* 0x000fc800000010ff */
[----:B------:R-:W-:-:S07]  /*47f0*/  @!P3 PRMT R24, R0, 0x7610, R24 ;  /* 0x000076100018b816 */ /* 0x000fce0000000018 */
.L_x_4441:
[----:B------:R-:W-:Y:S05]  /*4800*/  BSYNC.RECONVERGENT B0 ;  /* 0x0000000000007941 */ /* 0x000fea0003800200 */
.L_x_4440:
[----:B------:R-:W-:Y:S04]  /*4810*/  BSSY.RECONVERGENT B0, `(.L_x_4442) ;  /* 0x0000008000007945 */ /* 0x000fe80003800200 */
[----:B------:R-:W-:Y:S05]  /*4820*/  @P4 BRA `(.L_x_4443) ;  /* 0x0000000000184947 */ /* 0x000fea0003800000 */
[----:B-----5:R-:W-:-:S05]  /*4830*/  IMAD.U32 R0, R22, 0x10000, RZ ;  /* 0x0001000016007824 */ /* 0x020fca00078e00ff */
[----:B------:R-:W-:-:S13]  /*4840*/  FSETP.NAN.FTZ.AND P3, PT, |R0|, |R0|, PT ;  /* 0x400000000000720b */ /* 0x000fda0003f78200 */
[----:B0-----:R-:W-:-:S05]  /*4850*/  @!P3 IMAD.U32 R5, R3, 0x10000, RZ ;  /* 0x000100000305b824 */ /* 0x001fca00078e00ff */
[----:B------:R-:W-:-:S04]  /*4860*/  @!P3 FMNMX.FTZ R0, R5, R0, PT ;  /* 0x000000000500b209 */ /* 0x000fc80003810000 */
[----:B------:R-:W-:-:S04]  /*4870*/  @!P3 F2FP.BF16.F32.PACK_AB R0, RZ, R0 ;  /* 0x00000000ff00b23e */ /* 0x000fc800000010ff */
[----:B------:R-:W-:-:S07]  /*4880*/  @!P3 PRMT R22, R0, 0x7610, R22 ;  /* 0x000076100016b816 */ /* 0x000fce0000000016 */
.L_x_4443:
[----:B------:R-:W-:Y:S05]  /*4890*/  BSYNC.RECONVERGENT B0 ;  /* 0x0000000000007941 */ /* 0x000fea0003800200 */
.L_x_4442:
        /* <DEDUP_REMOVED lines=8> */
.L_x_4445:
[----:B------:R-:W-:Y:S05]  /*4920*/  BSYNC.RECONVERGENT B0 ;  /* 0x0000000000007941 */ /* 0x000fea0003800200 */
.L_x_4444:
        /* <DEDUP_REMOVED lines=8> */
.L_x_4447:
[----:B------:R-:W-:Y:S05]  /*49b0*/  BSYNC.RECONVERGENT B0 ;  /* 0x0000000000007941 */ /* 0x000fea0003800200 */
.L_x_4446:
[----:B------:R-:W-:Y:S04]  /*49c0*/  BSSY.RECONVERGENT B6, `(.L_x_4448) ;  /* 0x000010e000067945 */ /* 0x000fe80003800200 */
[----:B------:R-:W-:Y:S05]  /*49d0*/  @P1 BRA `(.L_x_4449) ;  /* 0x0000001000301947 */ /* 0x000fea0003800000 */
[----:B------:R-:W0:Y:S01]  /*49e0*/  LDCU UR4, c[0x0][0x3b8] ;  /* 0x00007700ff0477ac */ /* 0x000e220008000800 */
[----:B------:R-:W1:Y:S01]  /*49f0*/  LDC.64 R8, c[0x0][0x398] ;  /* 0x0000e600ff087b82 */ /* 0x000e620000000a00 */
[----:B------:R-:W-:Y:S01]  /*4a00*/  IMAD R0, R2, 0x200, R25 ;  /* 0x0000020002007824 */ /* 0x000fe200078e0219 */
[----:B--2---:R-:W-:-:S03]  /*4a10*/  PRMT R4, R19, 0x9910, RZ ;  /* 0x0000991013047816 */ /* 0x004fc600000000ff */
        /* <DEDUP_REMOVED lines=14> */
[----:B-----5:R-:W-:Y:S02]  /*4b00*/  IMAD.U32 R24, R24, 0x10000, RZ ;  /* 0x0001000018187824 */ /* 0x020fe400078e00ff */
[----:B------:R-:W-:Y:S02]  /*4b10*/  IMAD.MOV.U32 R25, RZ, RZ, R23 ;  /* 0x000000ffff197224 */ /* 0x000fe400078e0017 */
[----:B------:R-:W0:Y:S02]  /*4b20*/  F2I.FTZ.TRUNC.NTZ R3, R24 ;  /* 0x0000001800037305 */ /* 0x000e24000021f100 */
[----:B0-----:R0:W-:Y:S01]  /*4b30*/  STG.E.U8 desc[UR36][R8.64], R3 ;  /* 0x0000000308007986 */ /* 0x0011e2000c101124 */
[----:B------:R-:W-:Y:S05]  /*4b40*/  BRA `(.L_x_4449) ;  /* 0x0000000c00d47947 */ /* 0x000fea0003800000 */
.L_x_4453:
[----:B-----5:R-:W-:Y:S02]  /*4b50*/  IMAD.U32 R5, R24, 0x10000, RZ ;  /* 0x0001000018057824 */ /* 0x020fe400078e00ff */
[----:B------:R-:W-:-:S04]  /*4b60*/  IMAD.MOV.U32 R25, RZ, RZ, R23 ;  /* 0x000000ffff197224 */ /* 0x000fc800078e0017 */
[----:B------:R-:W0:Y:S02]  /*4b70*/  F2I.S64.TRUNC R4, R5 ;  /* 0x0000000500047311 */ /* 0x000e24000020d900 */
[----:B0-----:R0:W-:Y:S01]  /*4b80*/  STG.E.U8 desc[UR36][R8.64], R4 ;  /* 0x0000000408007986 */ /* 0x0011e2000c101124 */
[----:B------:R-:W-:Y:S05]  /*4b90*/  BRA `(.L_x_4449) ;  /* 0x0000000c00c07947 */ /* 0x000fea0003800000 */
.L_x_4452:
[----:B------:R-:W-:-:S13]  /*4ba0*/  ISETP.NE.AND P0, PT, R0, 0x2, PT ;  /* 0x000000020000780c */ /* 0x000fda0003f05270 */
[----:B------:R-:W-:Y:S05]  /*4bb0*/  @!P0 BRA `(.L_x_4455) ;  /* 0x0000000000388947 */ /* 0x000fea0003800000 */
[----:B------:R-:W-:-:S13]  /*4bc0*/  ISETP.NE.AND P0, PT, R0, 0x3, PT ;  /* 0x000000030000780c */ /* 0x000fda0003f05270 */
[----:B------:R-:W-:Y:S05]  /*4bd0*/  @!P0 BRA `(.L_x_4456) ;  /* 0x00000000001c8947 */ /* 0x000fea0003800000 */
[----:B------:R-:W-:-:S13]  /*4be0*/  ISETP.NE.AND P0, PT, R0, 0x4, PT ;  /* 0x000000040000780c */ /* 0x000fda0003f05270 */
[----:B------:R-:W-:Y:S05]  /*4bf0*/  @P0 BRA `(.L_x_4454) ;  /* 0x0000000800f80947 */ /* 0x000fea0003800000 */
[----:B-----5:R-:W-:Y:S02]  /*4c00*/  IMAD.U32 R4, R24, 0x10000, RZ ;  /* 0x0001000018047824 */ /* 0x020fe400078e00ff */
[----:B------:R-:W-:-:S04]  /*4c10*/  IMAD.MOV.U32 R25, RZ, RZ, R23 ;  /* 0x000000ffff197224 */ /* 0x000fc800078e0017 */
[----:B------:R-:W0:Y:S02]  /*4c20*/  F2I.S64.TRUNC R4, R4 ;  /* 0x0000000400047311 */ /* 0x000e24000020d900 */
[----:B0-----:R3:W-:Y:S01]  /*4c30*/  STG.E.64 desc[UR36][R8.64], R4 ;  /* 0x0000000408007986 */ /* 0x0017e2000c101b24 */
[----:B------:R-:W-:Y:S05]  /*4c40*/  BRA `(.L_x_4449) ;  /* 0x0000000c00947947 */ /* 0x000fea0003800000 */
.L_x_4456:
[----:B-----5:R-:W-:Y:S02]  /*4c50*/  IMAD.U32 R24, R24, 0x10000, RZ ;  /* 0x0001000018187824 */ /* 0x020fe400078e00ff */
[----:B------:R-:W-:Y:S02]  /*4c60*/  IMAD.MOV.U32 R25, RZ, RZ, R23 ;  /* 0x000000ffff197224 */ /* 0x000fe400078e0017 */
[----:B------:R-:W0:Y:S02]  /*4c70*/  F2I.FTZ.TRUNC.NTZ R3, R24 ;  /* 0x0000001800037305 */ /* 0x000e24000021f100 */
[----:B0-----:R4:W-:Y:S01]  /*4c80*/  STG.E desc[UR36][R8.64], R3 ;  /* 0x0000000308007986 */ /* 0x0019e2000c101924 */
[----:B------:R-:W-:Y:S05]  /*4c90*/  BRA `(.L_x_4449) ;  /* 0x0000000c00807947 */ /* 0x000fea0003800000 */
.L_x_4455:
[----:B-----5:R-:W-:Y:S02]  /*4ca0*/  IMAD.U32 R24, R24, 0x10000, RZ ;  /* 0x0001000018187824 */ /* 0x020fe400078e00ff */
[----:B------:R-:W-:Y:S02]  /*4cb0*/  IMAD.MOV.U32 R25, RZ, RZ, R23 ;  /* 0x000000ffff197224 */ /* 0x000fe400078e0017 */
[----:B------:R-:W0:Y:S02]  /*4cc0*/  F2I.FTZ.TRUNC.NTZ R3, R24 ;  /* 0x0000001800037305 */ /* 0x000e24000021f100 */
[----:B0-----:R1:W-:Y:S01]  /*4cd0*/  STG.E.U16 desc[UR36][R8.64], R3 ;  /* 0x0000000308007986 */ /* 0x0013e2000c101524 */
[----:B------:R-:W-:Y:S05]  /*4ce0*/  BRA `(.L_x_4449) ;  /* 0x0000000c006c7947 */ /* 0x000fea0003800000 */
.L_x_4451:
[----:B------:R-:W-:-:S13]  /*4cf0*/  ISETP.GT.AND P0, PT, R0, 0x6, PT ;  /* 0x000000060000780c */ /* 0x000fda0003f04270 */
[----:B------:R-:W-:Y:S05]  /*4d00*/  @P0 BRA `(.L_x_4457) ;  /* 0x0000000000340947 */ /* 0x000fea0003800000 */
[----:B------:R-:W-:-:S13]  /*4d10*/  ISETP.NE.AND P0, PT, R0, 0x5, PT ;  /* 0x000000050000780c */ /* 0x000fda0003f05270 */
[----:B------:R-:W-:Y:S05]  /*4d20*/  @!P0 BRA `(.L_x_4458) ;  /* 0x0000000000188947 */ /* 0x000fea0003800000 */
[----:B------:R-:W-:-:S13]  /*4d30*/  ISETP.NE.AND P0, PT, R0, 0x6, PT ;  /* 0x000000060000780c */ /* 0x000fda0003f05270 */
[----:B------:R-:W-:Y:S05]  /*4d40*/  @P0 BRA `(.L_x_4454) ;  /* 0x0000000800a40947 */ /* 0x000fea0003800000 */
[----:B-----5:R-:W-:Y:S02]  /*4d50*/  IMAD.U32 R3, R24, 0x10000, RZ ;  /* 0x0001000018037824 */ /* 0x020fe400078e00ff */
[----:B------:R-:W-:-:S03]  /*4d60*/  IMAD.MOV.U32 R25, RZ, RZ, R23 ;  /* 0x000000ffff197224 */ /* 0x000fc600078e0017 */
[----:B------:R0:W-:Y:S01]  /*4d70*/  STG.E desc[UR36][R8.64], R3 ;  /* 0x0000000308007986 */ /* 0x0001e2000c101924 */
[----:B------:R-:W-:Y:S05]  /*4d80*/  BRA `(.L_x_4449) ;  /* 0x0000000c00447947 */ /* 0x000fea0003800000 */
.L_x_4458:
[----:B-----5:R-:W-:Y:S02]  /*4d90*/  IMAD.U32 R0, R24, 0x10000, RZ ;  /* 0x0001000018007824 */ /* 0x020fe400078e00ff */
[----:B------:R-:W-:-:S03]  /*4da0*/  IMAD.MOV.U32 R25, RZ, RZ, R23 ;  /* 0x000000ffff197224 */ /* 0x000fc600078e0017 */
[----:B------:R-:W-:-:S05]  /*4db0*/  F2FP.F16.F32.PACK_AB R0, RZ, R0 ;  /* 0x00000000ff00723e */ /* 0x000fca00000000ff */
[----:B------:R0:W-:Y:S01]  /*4dc0*/  STG.E.U16 desc[UR36][R8.64], R0 ;  /* 0x0000000008007986 */ /* 0x0001e2000c101524 */
[----:B------:R-:W-:Y:S05]  /*4dd0*/  BRA `(.L_x_4449) ;  /* 0x0000000c00307947 */ /* 0x000fea0003800000 */
.L_x_4457:
[----:B------:R-:W-:-:S13]  /*4de0*/  ISETP.NE.AND P0, PT, R0, 0x7, PT ;  /* 0x000000070000780c */ /* 0x000fda0003f05270 */
[----:B------:R-:W-:Y:S05]  /*4df0*/  @!P0 BRA `(.L_x_4459) ;  /* 0x00000000003c8947 */ /* 0x000fea0003800000 */
[----:B------:R-:W-:-:S13]  /*4e00*/  ISETP.NE.AND P0, PT, R0, 0x8, PT ;  /* 0x000000080000780c */ /* 0x000fda0003f05270 */
[----:B------:R-:W-:Y:S05]  /*4e10*/  @!P0 BRA `(.L_x_4460) ;  /* 0x00000000001c8947 */ /* 0x000fea0003800000 */
[----:B------:R-:W-:-:S13]  /*4e20*/  ISETP.NE.AND P0, PT, R0, 0x9, PT ;  /* 0x000000090000780c */ /* 0x000fda0003f05270 */
[----:B------:R-:W-:Y:S05]  /*4e30*/  @P0 BRA `(.L_x_4454) ;  /* 0x0000000800680947 */ /* 0x000fea0003800000 */
[----:B-----5:R-:W-:Y:S02]  /*4e40*/  IMAD.U32 R4, R24, 0x10000, RZ ;  /* 0x0001000018047824 */ /* 0x020fe400078e00ff */
[----:B------:R-:W-:Y:S02]  /*4e50*/  IMAD.MOV.U32 R5, RZ, RZ, RZ ;  /* 0x000000ffff057224 */ /* 0x000fe400078e00ff */
[----:B------:R-:W-:-:S03]  /*4e60*/  IMAD.MOV.U32 R25, RZ, RZ, R23 ;  /* 0x000000ffff197224 */ /* 0x000fc600078e0017 */
[----:B------:R0:W-:Y:S01]  /*4e70*/  STG.E.64 desc[UR36][R8.64], R4 ;  /* 0x0000000408007986 */ /* 0x0001e2000c101b24 */
[----:B------:R-:W-:Y:S05]  /*4e80*/  BRA `(.L_x_4449) ;  /* 0x0000000c00047947 */ /* 0x000fea0003800000 */
.L_x_4460:
[----:B-----5:R-:W-:Y:S02]  /*4e90*/  IMAD.U32 R24, R24, 0x10000, RZ ;  /* 0x0001000018187824 */ /* 0x020fe400078e00ff */
[----:B------:R-:W-:-:S03]  /*4ea0*/  IMAD.MOV.U32 R25, RZ, RZ, R23 ;  /* 0x000000ffff197224 */ /* 0x000fc600078e0017 */
[----:B------:R-:W-:-:S04]  /*4eb0*/  F2FP.F16.F32.PACK_AB R3, RZ, R24 ;  /* 0x00000018ff03723e */ /* 0x000fc800000000ff */
[----:B------:R-:W-:-:S05]  /*4ec0*/  PRMT R3, R3, 0x5410, RZ ;  /* 0x0000541003037816 */ /* 0x000fca00000000ff */
[----:B------:R0:W-:Y:S01]  /*4ed0*/  STG.E desc[UR36][R8.64], R3 ;  /* 0x0000000308007986 */ /* 0x0001e2000c101924 */
[----:B------:R-:W-:Y:S05]  /*4ee0*/  BRA `(.L_x_4449) ;  /* 0x0000000800ec7947 */ /* 0x000fea0003800000 */
.L_x_4459:
[----:B-----5:R-:W-:Y:S02]  /*4ef0*/  IMAD.U32 R4, R24, 0x10000, RZ ;  /* 0x0001000018047824 */ /* 0x020fe400078e00ff */
[----:B------:R-:W-:Y:S02]  /*4f00*/  IMAD.MOV.U32 R25, RZ, RZ, R23 ;  /* 0x000000ffff197224 */ /* 0x000fe400078e0017 */
[----:B------:R-:W-:-:S06]  /*4f10*/  FMUL.FTZ R4, R4, 1 ;  /* 0x3f80000004047820 */ /* 0x000fcc0000410000 */
[----:B------:R-:W0:Y:S02]  /*4f20*/  F2F.F64.F32 R4, R4 ;  /* 0x0000000400047310 */ /* 0x000e240000201800 */
[----:B0-----:R0:W-:Y:S01]  /*4f30*/  STG.E.64 desc[UR36][R8.64], R4 ;  /* 0x0000000408007986 */ /* 0x0011e2000c101b24 */
[----:B------:R-:W-:Y:S05]  /*4f40*/  BRA `(.L_x_4449) ;  /* 0x0000000800d47947 */ /* 0x000fea0003800000 */
.L_x_4450:
        /* <DEDUP_REMOVED lines=10> */
[----:B------:R-:W-:-:S04]  /*4ff0*/  FSETP.NEU.FTZ.AND P0, PT, R24, RZ, PT ;  /* 0x000000ff1800720b */ /* 0x000fc80003f1d000 */
[----:B------:R-:W-:-:S05]  /*5000*/  SEL R3, RZ, 0x1, !P0 ;  /* 0x00000001ff037807 */ /* 0x000fca0004000000 */
[----:B------:R0:W-:Y:S01]  /*5010*/  STG.E.U8 desc[UR36][R8.64], R3 ;  /* 0x0000000308007986 */ /* 0x0001e2000c101124 */
[----:B------:R-:W-:Y:S05]  /*5020*/  BRA `(.L_x_4449) ;  /* 0x00000008009c7947 */ /* 0x000fea0003800000 */
.L_x_4463:
[----:B-----5:R-:W-:Y:S01]  /*5030*/  IMAD.U32 R24, R24, 0x10000, RZ ;  /* 0x0001000018187824 */ /* 0x020fe200078e00ff */
[----:B------:R-:W-:Y:S01]  /*5040*/  CS2R R6, SRZ ;  /* 0x0000000000067805 */ /* 0x000fe2000001ff00 */
[----:B------:R-:W-:Y:S02]  /*5050*/  IMAD.MOV.U32 R25, RZ, RZ, R23 ;  /* 0x000000ffff197224 */ /* 0x000fe400078e0017 */
[----:B------:R-:W-:-:S06]  /*5060*/  FMUL.FTZ R4, R24, 1 ;  /* 0x3f80000018047820 */ /* 0x000fcc0000410000 */
[----:B------:R-:W0:Y:S02]  /*5070*/  F2F.F64.F32 R4, R4 ;  /* 0x0000000400047310 */ /* 0x000e240000201800 */
[----:B0-----:R0:W-:Y:S01]  /*5080*/  STG.E.128 desc[UR36][R8.64], R4 ;  /* 0x0000000408007986 */ /* 0x0011e2000c101d24 */
[----:B------:R-:W-:Y:S05]  /*5090*/  BRA `(.L_x_4449) ;  /* 0x0000000800807947 */ /* 0x000fea0003800000 */
.L_x_4462:
[----:B------:R-:W-:-:S13]  /*50a0*/  ISETP.NE.AND P0, PT, R0, 0xf, PT ;  /* 0x0000000f0000780c */ /* 0x000fda0003f05270 */
[----:B------:R-:W-:Y:S05]  /*50b0*/  @!P0 BRA `(.L_x_4464) ;  /* 0x0000000000a88947 */ /* 0x000fea0003800000 */
[----:B------:R-:W-:-:S13]  /*50c0*/  ISETP.NE.AND P0, PT, R0, 0x17, PT ;  /* 0x000000170000780c */ /* 0x000fda0003f05270 */
[----:B------:R-:W-:Y:S05]  /*50d0*/  @!P0 BRA `(.L_x_4465) ;  /* 0x0000000000508947 */ /* 0x000fea0003800000 */
[----:B------:R-:W-:-:S13]  /*50e0*/  ISETP.NE.AND P0, PT, R0, 0x18, PT ;  /* 0x000000180000780c */ /* 0x000fda0003f05270 */
[----:B------:R-:W-:Y:S05]  /*50f0*/  @P0 BRA `(.L_x_4454) ;  /* 0x0000000400b80947 */ /* 0x000fea0003800000 */
[----:B-----5:R-:W-:Y:S01]  /*5100*/  IMAD.U32 R24, R24, 0x10000, RZ ;  /* 0x0001000018187824 */ /* 0x020fe200078e00ff */
        /* <DEDUP_REMOVED lines=12> */
.L_x_4467:
[----:B------:R-:W-:Y:S05]  /*51d0*/  BSYNC.RECONVERGENT B0 ;  /* 0x0000000000007941 */ /* 0x000fea0003800200 */
.L_x_4466:
[----:B------:R-:W-:Y:S01]  /*51e0*/  LOP3.LUT R5, R0, 0x80, R5, 0xf8, !PT ;  /* 0x0000008000057812 */ /* 0x000fe200078ef805 */
[----:B------:R-:W-:-:S04]  /*51f0*/  IMAD.MOV.U32 R25, RZ, RZ, R23 ;  /* 0x000000ffff197224 */ /* 0x000fc800078e0017 */
[----:B------:R0:W-:Y:S01]  /*5200*/  STG.E.U8 desc[UR36][R8.64], R5 ;  /* 0x0000000508007986 */ /* 0x0001e2000c101124 */
[----:B------:R-:W-:Y:S05]  /*5210*/  BRA `(.L_x_4449) ;  /* 0x0000000800207947 */ /* 0x000fea0003800000 */
.L_x_4465:
[----:B-----5:R-:W-:Y:S01]  /*5220*/  IMAD.U32 R24, R24, 0x10000, RZ ;  /* 0x0001000018187824 */ /* 0x020fe200078e00ff */
        /* <DEDUP_REMOVED lines=14> */
.L_x_4469:
[----:B------:R-:W-:Y:S05]  /*5310*/  BSYNC.RECONVERGENT B0 ;  /* 0x0000000000007941 */ /* 0x000fea0003800200 */
.L_x_4468:
[----:B------:R-:W-:Y:S01]  /*5320*/  LOP3.LUT R5, R0, 0x80, R5, 0xf8, !PT ;  /* 0x0000008000057812 */ /* 0x000fe200078ef805 */
[----:B------:R-:W-:-:S04]  /*5330*/  IMAD.MOV.U32 R25, RZ, RZ, R23 ;  /* 0x000000ffff197224 */ /* 0x000fc800078e0017 */
[----:B------:R0:W-:Y:S01]  /*5340*/  STG.E.U8 desc[UR36][R8.64], R5 ;  /* 0x0000000508007986 */ /* 0x0001e2000c101124 */
[----:B------:R-:W-:Y:S05]  /*5350*/  BRA `(.L_x_4449) ;  /* 0x0000000400d07947 */ /* 0x000fea0003800000 */
.L_x_4464:
[----:B-----5:R0:W-:Y:S01]  /*5360*/  STG.E.U16 desc[UR36][R8.64], R24 ;  /* 0x0000001808007986 */ /* 0x0201e2000c101524 */
[----:B------:R-:W-:Y:S01]  /*5370*/  IMAD.MOV.U32 R25, RZ, RZ, R23 ;  /* 0x000000ffff197224 */ /* 0x000fe200078e0017 */
[----:B------:R-:W-:Y:S06]  /*5380*/  BRA `(.L_x_4449) ;  /* 0x0000000400c47947 */ /* 0x000fec0003800000 */
.L_x_4461:
        /* <DEDUP_REMOVED lines=10> */
[----:B------:R-:W0:Y:S02]  /*5430*/  F2I.FTZ.U32.TRUNC.NTZ R3, R3 ;  /* 0x0000000300037305 */ /* 0x000e24000021f000 */
[----:B0-----:R0:W-:Y:S01]  /*5440*/  STG.E.U16 desc[UR36][R8.64], R3 ;  /* 0x0000000308007986 */ /* 0x0011e2000c101524 */
[----:B------:R-:W-:Y:S05]  /*5450*/  BRA `(.L_x_4449) ;  /* 0x0000000400907947 */ /* 0x000fea0003800000 */
.L_x_4472:
[----:B-----5:R-:W-:Y:S01]  /*5460*/  IMAD.U32 R3, R24, 0x10000, RZ ;  /* 0x0001000018037824 */ /* 0x020fe200078e00ff */
        /* <DEDUP_REMOVED lines=12> */
.L_x_4475:
[----:B------:R-:W-:-:S04]  /*5530*/  SHF.R.U32.HI R0, RZ, 0x14, R3 ;  /* 0x00000014ff007819 */ /* 0x000fc80000011603 */
[----:B------:R-:W-:-:S04]  /*5540*/  LOP3.LUT R0, R0, 0x1, RZ, 0xc0, !PT ;  /* 0x0000000100007812 */ /* 0x000fc800078ec0ff */
[----:B------:R-:W-:-:S04]  /*5550*/  IADD3 R0, PT, PT, R3, 0x487ffff, R0 ;  /* 0x0487ffff03007810 */ /* 0x000fc80007ffe000 */
[----:B------:R-:W-:-:S04]  /*5560*/  SHF.R.U32.HI R0, RZ, 0x14, R0 ;  /* 0x00000014ff007819 */ /* 0x000fc80000011600 */
[----:B------:R-:W-:-:S07]  /*5570*/  LOP3.LUT R0, R0, 0xff, RZ, 0xc0, !PT ;  /* 0x000000ff00007812 */ /* 0x000fce00078ec0ff */
.L_x_4476:
[----:B------:R-:W-:-:S04]  /*5580*/  SHF.R.U32.HI R3, RZ, 0x18, R3 ;  /* 0x00000018ff037819 */ /* 0x000fc80000011603 */
[----:B------:R-:W-:-:S04]  /*5590*/  LOP3.LUT R0, R0, 0x80, R3, 0xf8, !PT ;  /* 0x0000008000007812 */ /* 0x000fc800078ef803 */
[----:B------:R-:W-:-:S07]  /*55a0*/  PRMT R4, R0, 0x7610, R4 ;  /* 0x0000761000047816 */ /* 0x000fce0000000004 */
.L_x_4474:
[----:B------:R-:W-:Y:S05]  /*55b0*/  BSYNC.RECONVERGENT B0 ;  /* 0x0000000000007941 */ /* 0x000fea0003800200 */
.L_x_4473:
[----:B------:R0:W-:Y:S01]  /*55c0*/  STG.E.U8 desc[UR36][R8.64], R4 ;  /* 0x0000000408007986 */ /* 0x0001e2000c101124 */
[----:B------:R-:W-:Y:S01]  /*55d0*/  IMAD.MOV.U32 R25, RZ, RZ, R23 ;  /* 0x000000ffff197224 */ /* 0x000fe200078e0017 */
[----:B------:R-:W-:Y:S06]  /*55e0*/  BRA `(.L_x_4449) ;  /* 0x00000004002c7947 */ /* 0x000fec0003800000 */
.L_x_4471:
        /* <DEDUP_REMOVED lines=13> */
.L_x_4479:
[----:B------:R-:W-:-:S04]  /*56c0*/  SHF.R.U32.HI R0, RZ, 0x15, R3 ;  /* 0x00000015ff007819 */ /* 0x000fc80000011603 */
[----:B------:R-:W-:-:S04]  /*56d0*/  LOP3.LUT R0, R0, 0x1, RZ, 0xc0, !PT ;  /* 0x0000000100007812 */ /* 0x000fc800078ec0ff */
[----:B------:R-:W-:-:S04]  /*56e0*/  IADD3 R0, PT, PT, R3, 0x88fffff, R0 ;  /* 0x088fffff03007810 */ /* 0x000fc80007ffe000 */
[----:B------:R-:W-:-:S04]  /*56f0*/  SHF.R.U32.HI R0, RZ, 0x15, R0 ;  /* 0x00000015ff007819 */ /* 0x000fc80000011600 */
[----:B------:R-:W-:-:S07]  /*5700*/  LOP3.LUT R0, R0, 0xff, RZ, 0xc0, !PT ;  /* 0x000000ff00007812 */ /* 0x000fce00078ec0ff */
.L_x_4480:
[----:B------:R-:W-:-:S04]  /*5710*/  SHF.R.U32.HI R3, RZ, 0x18, R3 ;  /* 0x00000018ff037819 */ /* 0x000fc80000011603 */
[----:B------:R-:W-:-:S04]  /*5720*/  LOP3.LUT R0, R0, 0x80, R3, 0xf8, !PT ;  /* 0x0000008000007812 */ /* 0x000fc800078ef803 */
[----:B------:R-:W-:-:S07]  /*5730*/  PRMT R4, R0, 0x7610, R4 ;  /* 0x0000761000047816 */ /* 0x000fce0000000004 */
.L_x_4478:
[----:B------:R-:W-:Y:S05]  /*5740*/  BSYNC.RECONVERGENT B0 ;  /* 0x0000000000007941 */ /* 0x000fea0003800200 */
.L_x_4477:
[----:B------:R0:W-:Y:S01]  /*5750*/  STG.E.U8 desc[UR36][R8.64], R4 ;  /* 0x0000000408007986 */ /* 0x0001e2000c101124 */
[----:B------:R-:W-:Y:S01]  /*5760*/  IMAD.MOV.U32 R25, RZ, RZ, R23 ;  /* 0x000000ffff197224 */ /* 0x000fe200078e0017 */
[----:B------:R-:W-:Y:S06]  /*5770*/  BRA `(.L_x_4449) ;  /* 0x0000000000c87947 */ /* 0x000fec0003800000 */
.L_x_4470:
[----:B------:R-:W-:-:S13]  /*5780*/  ISETP.NE.AND P0, PT, R0, 0x1c, PT ;  /* 0x0000001c0000780c */ /* 0x000fda0003f05270 */
[----:B------:R-:W-:Y:S05]  /*5790*/  @!P0 BRA `(.L_x_4481) ;  /* 0x0000000000b08947 */ /* 0x000fea0003800000 */
[----:B------:R-:W-:-:S13]  /*57a0*/  ISETP.NE.AND P0, PT, R0, 0x1d, PT ;  /* 0x0000001d0000780c */ /* 0x000fda0003f05270 */
[----:B------:R-:W-:Y:S05]  /*57b0*/  @!P0 BRA `(.L_x_4482) ;  /* 0x0000000000948947 */ /* 0x000fea0003800000 */
[----:B------:R-:W-:-:S13]  /*57c0*/  ISETP.NE.AND P0, PT, R0, 0x2c, PT ;  /* 0x0000002c0000780c */ /* 0x000fda0003f05270 */
[----:B------:R-:W-:Y:S05]  /*57d0*/  @!P0 BRA `(.L_x_4483) ;  /* 0x0000000000488947 */ /* 0x000fea0003800000 */
.L_x_4454:
        /* <DEDUP_REMOVED lines=16> */
.L_x_4484:
[----:B------:R-:W-:Y:S01]  /*58e0*/  IMAD.MOV.U32 R25, RZ, RZ, R23 ;  /* 0x000000ffff197224 */ /* 0x000fe200078e0017 */
[----:B------:R-:W-:Y:S06]  /*58f0*/  BRA `(.L_x_4449) ;  /* 0x0000000000687947 */ /* 0x000fec0003800000 */
.L_x_4483:
[----:B-----5:R-:W-:Y:S02]  /*5900*/  IMAD.U32 R24, R24, 0x10000, RZ ;  /* 0x0001000018187824 */ /* 0x020fe400078e00ff */
        /* <DEDUP_REMOVED lines=16> */
.L_x_4482:
[----:B-----5:R-:W-:Y:S02]  /*5a10*/  IMAD.U32 R4, R24, 0x10000, RZ ;  /* 0x0001000018047824 */ /* 0x020fe400078e00ff */
[----:B------:R-:W-:-:S04]  /*5a20*/  IMAD.MOV.U32 R25, RZ, RZ, R23 ;  /* 0x000000ffff197224 */ /* 0x000fc800078e0017 */
[----:B------:R-:W0:Y:S02]  /*5a30*/  F2I.U64.TRUNC R4, R4 ;  /* 0x0000000400047311 */ /* 0x000e24000020d800 */
[----:B0-----:R0:W-:Y:S01]  /*5a40*/  STG.E.64 desc[UR36][R8.64], R4 ;  /* 0x0000000408007986 */ /* 0x0011e2000c101b24 */
[----:B------:R-:W-:Y:S05]  /*5a50*/  BRA `(.L_x_4449) ;  /* 0x0000000000107947 */ /* 0x000fea0003800000 */
.L_x_4481:
[----:B-----5:R-:W-:Y:S02]  /*5a60*/  IMAD.U32 R24, R24, 0x10000, RZ ;  /* 0x0001000018187824 */ /* 0x020fe400078e00ff */
[----:B------:R-:W-:Y:S02]  /*5a70*/  IMAD.MOV.U32 R25, RZ, RZ, R23 ;  /* 0x000000ffff197224 */ /* 0x000fe400078e0017 */
[----:B------:R-:W0:Y:S02]  /*5a80*/  F2I.FTZ.U32.TRUNC.NTZ R3, R24 ;  /* 0x0000001800037305 */ /* 0x000e24000021f000 */
[----:B0-----:R0:W-:Y:S03]  /*5a90*/  STG.E desc[UR36][R8.64], R3 ;  /* 0x0000000308007986 */ /* 0x0011e6000c101924 */
.L_x_4449:
[----:B------:R-:W-:Y:S05]  /*5aa0*/  BSYNC.RECONVERGENT B6 ;  /* 0x0000000000067941 */ /* 0x000fea0003800200 */
.L_x_4448:
[----:B------:R-:W-:Y:S01]  /*5ab0*/  ISETP.GE.AND P0, PT, R25, R16, PT ;  /* 0x000000101900720c */ /* 0x000fe20003f06270 */
[----:B------:R-:W-:-:S12]  /*5ac0*/  BSSY.RECONVERGENT B6, `(.L_x_4485) ;  /* 0x00001f0000067945 */ /* 0x000fd80003800200 */
[----:B------:R-:W-:Y:S05]  /*5ad0*/  @P0 BRA `(.L_x_4486) ;  /* 0x0000001c00b80947 */ /* 0x000fea0003800000 */
[----:B------:R-:W2:Y:S01]  /*5ae0*/  LDCU UR4, c[0x0][0x3b8] ;  /* 0x00007700ff0477ac */ /* 0x000ea20008000800 */
[----:B01-34-:R-:W0:Y:S01]  /*5af0*/  LDC.64 R8, c[0x0][0x398] ;  /* 0x0000e600ff087b82 */ /* 0x01be220000000a00 */
[----:B------:R-:W-:Y:S01]  /*5b00*/  IMAD R0, R2, 0x200, R25 ;  /* 0x0000020002007824 */ /* 0x000fe200078e0219 */
[----:B--2---:R-:W-:-:S03]  /*5b10*/  PRMT R4, R19, 0x9910, RZ ;  /* 0x0000991013047816 */ /* 0x004fc600000000ff */
[----:B------:R-:W-:Y:S02]  /*5b20*/  IMAD R3, R0, UR4, RZ ;  /* 0x0000000400037c24 */ /* 0x000fe4000f8e02ff */
        /* <DEDUP_REMOVED lines=13> */
[----:B-----5:R-:W-:-:S04]  /*5c00*/  IMAD.U32 R22, R22, 0x10000, RZ ;  /* 0x0001000016167824 */ /* 0x020fc800078e00ff */
[----:B------:R-:W0:Y:S02]  /*5c10*/  F2I.FTZ.TRUNC.NTZ R3, R22 ;  /* 0x0000001600037305 */ /* 0x000e24000021f100 */
[----:B0-----:R4:W-:Y:S01]  /*5c20*/  STG.E.U8 desc[UR36][R8.64], R3 ;  /* 0x0000000308007986 */ /* 0x0019e2000c101124 */
[----:B------:R-:W-:Y:S05]  /*5c30*/  BRA `(.L_x_4492) ;  /* 0x0000000c007c7947 */ /* 0x000fea0003800000 */
.L_x_4490:
[----:B-----5:R-:W-:-:S06]  /*5c40*/  IMAD.U32 R5, R22, 0x10000, RZ ;  /* 0x0001000016057824 */ /* 0x020fcc00078e00ff */
[----:B------:R-:W0:Y:S02]  /*5c50*/  F2I.S64.TRUNC R4, R5 ;  /* 0x0000000500047311 */ /* 0x000e24000020d900 */
[----:B0-----:R3:W-:Y:S01]  /*5c60*/  STG.E.U8 desc[UR36][R8.64], R4 ;  /* 0x0000000408007986 */ /* 0x0017e2000c101124 */
[----:B------:R-:W-:Y:S05]  /*5c70*/  BRA `(.L_x_4492) ;  /* 0x0000000c006c7947 */ /* 0x000fea0003800000 */
.L_x_4489:
[----:B------:R-:W-:-:S13]  /*5c80*/  ISETP.NE.AND P0, PT, R0, 0x2, PT ;  /* 0x000000020000780c */ /* 0x000fda0003f05270 */
[----:B------:R-:W-:Y:S05]  /*5c90*/  @!P0 BRA `(.L_x_4493) ;  /* 0x0000000000308947 */ /* 0x000fea0003800000 */
[----:B------:R-:W-:-:S13]  /*5ca0*/  ISETP.NE.AND P0, PT, R0, 0x3, PT ;  /* 0x000000030000780c */ /* 0x000fda0003f05270 */
[----:B------:R-:W-:Y:S05]  /*5cb0*/  @!P0 BRA `(.L_x_4494) ;  /* 0x0000000000188947 */ /* 0x000fea0003800000 */
[----:B------:R-:W-:-:S13]  /*5cc0*/  ISETP.NE.AND P0, PT, R0, 0x4, PT ;  /* 0x000000040000780c */ /* 0x000fda0003f05270 */
[----:B------:R-:W-:Y:S05]  /*5cd0*/  @P0 BRA `(.L_x_4491) ;  /* 0x0000000800780947 */ /* 0x000fea0003800000 */
[----:B-----5:R-:W-:-:S06]  /*5ce0*/  IMAD.U32 R4, R22, 0x10000, RZ ;  /* 0x0001000016047824 */ /* 0x020fcc00078e00ff */
[----:B------:R-:W0:Y:S02]  /*5cf0*/  F2I.S64.TRUNC R4, R4 ;  /* 0x0000000400047311 */ /* 0x000e24000020d900 */
[----:B0-----:R1:W-:Y:S01]  /*5d00*/  STG.E.64 desc[UR36][R8.64], R4 ;  /* 0x0000000408007986 */ /* 0x0013e2000c101b24 */
[----:B------:R-:W-:Y:S05]  /*5d10*/  BRA `(.L_x_4492) ;  /* 0x0000000c00447947 */ /* 0x000fea0003800000 */
.L_x_4494:
[----:B-----5:R-:W-:-:S04]  /*5d20*/  IMAD.U32 R22, R22, 0x10000, RZ ;  /* 0x0001000016167824 */ /* 0x020fc800078e00ff */
[----:B------:R-:W0:Y:S02]  /*5d30*/  F2I.FTZ.TRUNC.NTZ R3, R22 ;  /* 0x0000001600037305 */ /* 0x000e24000021f100 */
[----:B0-----:R2:W-:Y:S01]  /*5d40*/  STG.E desc[UR36][R8.64], R3 ;  /* 0x0000000308007986 */ /* 0x0015e2000c101924 */
[----:B------:R-:W-:Y:S05]  /*5d50*/  BRA `(.L_x_4492) ;  /* 0x0000000c00347947 */ /* 0x000fea0003800000 */
.L_x_4493:
[----:B-----5:R-:W-:-:S04]  /*5d60*/  IMAD.U32 R22, R22, 0x10000, RZ ;  /* 0x0001000016167824 */ /* 0x020fc800078e00ff */
[----:B------:R-:W0:Y:S02]  /*5d70*/  F2I.FTZ.TRUNC.NTZ R3, R22 ;  /* 0x0000001600037305 */ /* 0x000e24000021f100 */
[----:B0-----:R0:W-:Y:S01]  /*5d80*/  STG.E.U16 desc[UR36][R8.64], R3 ;  /* 0x0000000308007986 */ /* 0x0011e2000c101524 */
[----:B------:R-:W-:Y:S05]  /*5d90*/  BRA `(.L_x_4492) ;  /* 0x0000000c00247947 */ /* 0x000fea0003800000 */
.L_x_4488:
[----:B------:R-:W-:-:S13]  /*5da0*/  ISETP.GT.AND P0, PT, R0, 0x6, PT ;  /* 0x000000060000780c */ /* 0x000fda0003f04270 */
[----:B------:R-:W-:Y:S05]  /*5db0*/  @P0 BRA `(.L_x_4495) ;  /* 0x00000000002c0947 */ /* 0x000fea0003800000 */
[----:B------:R-:W-:-:S13]  /*5dc0*/  ISETP.NE.AND P0, PT, R0, 0x5, PT ;  /* 0x000000050000780c */ /* 0x000fda0003f05270 */
[----:B------:R-:W-:Y:S05]  /*5dd0*/  @!P0 BRA `(.L_x_4496) ;  /* 0x0000000000148947 */ /* 0x000fea0003800000 */
[----:B------:R-:W-:-:S13]  /*5de0*/  ISETP.NE.AND P0, PT, R0, 0x6, PT ;  /* 0x000000060000780c */ /* 0x000fda0003f05270 */
[----:B------:R-:W-:Y:S05]  /*5df0*/  @P0 BRA `(.L_x_4491) ;  /* 0x0000000800300947 */ /* 0x000fea0003800000 */
[----:B-----5:R-:W-:-:S05]  /*5e00*/  IMAD.U32 R3, R22, 0x10000, RZ ;  /* 0x0001000016037824 */ /* 0x020fca00078e00ff */
[----:B------:R0:W-:Y:S01]  /*5e10*/  STG.E desc[UR36][R8.64], R3 ;  /* 0x0000000308007986 */ /* 0x0001e2000c101924 */
[----:B------:R-:W-:Y:S05]  /*5e20*/  BRA `(.L_x_4492) ;  /* 0x0000000c00007947 */ /* 0x000fea0003800000 */
.L_x_4496:
[----:B-----5:R-:W-:-:S05]  /*5e30*/  IMAD.U32 R0, R22, 0x10000, RZ ;  /* 0x0001000016007824 */ /* 0x020fca00078e00ff */
[----:B------:R-:W-:-:S05]  /*5e40*/  F2FP.F16.F32.PACK_AB R0, RZ, R0 ;  /* 0x00000000ff00723e */ /* 0x000fca00000000ff */
[----:B------:R0:W-:Y:S01]  /*5e50*/  STG.E.U16 desc[UR36][R8.64], R0 ;  /* 0x0000000008007986 */ /* 0x0001e2000c101524 */
[----:B------:R-:W-:Y:S05]  /*5e60*/  BRA `(.L_x_4492) ;  /* 0x0000000800f07947 */ /* 0x000fea0003800000 */
.L_x_4495:
[----:B------:R-:W-:-:S13]  /*5e70*/  ISETP.NE.AND P0, PT, R0, 0x7, PT ;  /* 0x000000070000780c */ /* 0x000fda0003f05270 */
[----:B------:R-:W-:Y:S05]  /*5e80*/  @!P0 BRA `(.L_x_4497) ;  /* 0x0000000000348947 */ /* 0x000fea0003800000 */
[----:B------:R-:W-:-:S13]  /*5e90*/  ISETP.NE.AND P0, PT, R0, 0x8, PT ;  /* 0x000000080000780c */ /* 0x000fda0003f05270 */
[----:B------:R-:W-:Y:S05]  /*5ea0*/  @!P0 BRA `(.L_x_4498) ;  /* 0x0000000000188947 */ /* 0x000fea0003800000 */
[----:B------:R-:W-:-:S13]  /*5eb0*/  ISETP.NE.AND P0, PT, R0, 0x9, PT ;  /* 0x000000090000780c */ /* 0x000fda0003f05270 */
[----:B------:R-:W-:Y:S05]  /*5ec0*/  @P0 BRA `(.L_x_4491) ;  /* 0x0000000400fc0947 */ /* 0x000fea0003800000 */
[----:B-----5:R-:W-:Y:S02]  /*5ed0*/  IMAD.U32 R22, R22, 0x10000, RZ ;  /* 0x0001000016167824 */ /* 0x020fe400078e00ff */
[----:B------:R-:W-:-:S05]  /*5ee0*/  IMAD.MOV.U32 R23, RZ, RZ, RZ ;  /* 0x000000ffff177224 */ /* 0x000fca00078e00ff */
[----:B------:R0:W-:Y:S01]  /*5ef0*/  STG.E.64 desc[UR36][R8.64], R22 ;  /* 0x0000001608007986 */ /* 0x0001e2000c101b24 */
[----:B------:R-:W-:Y:S05]  /*5f00*/  BRA `(.L_x_4492) ;  /* 0x0000000800c87947 */ /* 0x000fea0003800000 */
.L_x_4498:
[----:B-----5:R-:W-:-:S05]  /*5f10*/  IMAD.U32 R22, R22, 0x10000, RZ ;  /* 0x0001000016167824 */ /* 0x020fca00078e00ff */
[----:B------:R-:W-:-:S04]  /*5f20*/  F2FP.F16.F32.PACK_AB R3, RZ, R22 ;  /* 0x00000016ff03723e */ /* 0x000fc800000000ff */
[----:B------:R-:W-:-:S05]  /*5f30*/  PRMT R3, R3, 0x5410, RZ ;  /* 0x0000541003037816 */ /* 0x000fca00000000ff */
[----:B------:R0:W-:Y:S01]  /*5f40*/  STG.E desc[UR36][R8.64], R3 ;  /* 0x0000000308007986 */ /* 0x0001e2000c101924 */
[----:B------:R-:W-:Y:S05]  /*5f50*/  BRA `(.L_x_4492) ;  /* 0x0000000800b47947 */ /* 0x000fea0003800000 */
.L_x_4497:
[----:B-----5:R-:W-:-:S04]  /*5f60*/  IMAD.U32 R4, R22, 0x10000, RZ ;  /* 0x0001000016047824 */ /* 0x020fc800078e00ff */
[----:B------:R-:W-:-:S06]  /*5f70*/  FMUL.FTZ R4, R4, 1 ;  /* 0x3f80000004047820 */ /* 0x000fcc0000410000 */
[----:B------:R-:W0:Y:S02]  /*5f80*/  F2F.F64.F32 R4, R4 ;  /* 0x0000000400047310 */ /* 0x000e240000201800 */
[----:B0-----:R0:W-:Y:S01]  /*5f90*/  STG.E.64 desc[UR36][R8.64], R4 ;  /* 0x0000000408007986 */ /* 0x0011e2000c101b24 */
[----:B------:R-:W-:Y:S05]  /*5fa0*/  BRA `(.L_x_4492) ;  /* 0x0000000800a07947 */ /* 0x000fea0003800000 */
.L_x_4487:
        /* <DEDUP_REMOVED lines=10> */
[----:B-----5:R-:W-:-:S06]  /*6050*/  IMAD.U32 R3, R22, 0x10000, RZ ;  /* 0x0001000016037824 */ /* 0x020fcc00078e00ff */
[----:B------:R-:W0:Y:S02]  /*6060*/  F2I.FTZ.U32.TRUNC.NTZ R3, R3 ;  /* 0x0000000300037305 */ /* 0x000e24000021f000 */
[----:B0-----:R0:W-:Y:S01]  /*6070*/  STG.E.U16 desc[UR36][R8.64], R3 ;  /* 0x0000000308007986 */ /* 0x0011e2000c101524 */
[----:B------:R-:W-:Y:S05]  /*6080*/  BRA `(.L_x_4492) ;  /* 0x0000000800687947 */ /* 0x000fea0003800000 */
.L_x_4502:
[----:B-----5:R-:W-:Y:S01]  /*6090*/  IMAD.U32 R5, R22, 0x10000, RZ ;  /* 0x0001000016057824 */ /* 0x020fe200078e00ff */
        /* <DEDUP_REMOVED lines=16> */
.L_x_4505:
[----:B------:R-:W-:-:S04]  /*61a0*/  SHF.R.U32.HI R3, RZ, 0x18, R5 ;  /* 0x00000018ff037819 */ /* 0x000fc80000011605 */
[----:B------:R-:W-:-:S04]  /*61b0*/  LOP3.LUT R0, R0, 0x80, R3, 0xf8, !PT ;  /* 0x0000008000007812 */ /* 0x000fc800078ef803 */
[----:B------:R-:W-:-:S07]  /*61c0*/  PRMT R4, R0, 0x7610, R4 ;  /* 0x0000761000047816 */ /* 0x000fce0000000004 */
.L_x_4504:
[----:B------:R-:W-:Y:S05]  /*61d0*/  BSYNC.RECONVERGENT B0 ;  /* 0x0000000000007941 */ /* 0x000fea0003800200 */
.L_x_4503:
[----:B------:R0:W-:Y:S01]  /*61e0*/  STG.E.U8 desc[UR36][R8.64], R4 ;  /* 0x0000000408007986 */ /* 0x0001e2000c101124 */
[----:B------:R-:W-:Y:S05]  /*61f0*/  BRA `(.L_x_4492) ;  /* 0x00000008000c7947 */ /* 0x000fea0003800000 */
.L_x_4501:
        /* <DEDUP_REMOVED lines=17> */
.L_x_4508:
[----:B------:R-:W-:-:S04]  /*6310*/  SHF.R.U32.HI R3, RZ, 0x18, R5 ;  /* 0x00000018ff037819 */ /* 0x000fc80000011605 */
[----:B------:R-:W-:-:S04]  /*6320*/  LOP3.LUT R0, R0, 0x80, R3, 0xf8, !PT ;  /* 0x0000008000007812 */ /* 0x000fc800078ef803 */
[----:B------:R-:W-:-:S07]  /*6330*/  PRMT R4, R0, 0x7610, R4 ;  /* 0x0000761000047816 */ /* 0x000fce0000000004 */
.L_x_4507:
[----:B------:R-:W-:Y:S05]  /*6340*/  BSYNC.RECONVERGENT B0 ;  /* 0x0000000000007941 */ /* 0x000fea0003800200 */
.L_x_4506:
[----:B------:R0:W-:Y:S01]  /*6350*/  STG.E.U8 desc[UR36][R8.64], R4 ;  /* 0x0000000408007986 */ /* 0x0001e2000c101124 */
[----:B------:R-:W-:Y:S05]  /*6360*/  BRA `(.L_x_4492) ;  /* 0x0000000400b07947 */ /* 0x000fea0003800000 */
.L_x_4500:
[----:B------:R-:W-:-:S13]  /*6370*/  ISETP.NE.AND P0, PT, R0, 0x1c, PT ;  /* 0x0000001c0000780c */ /* 0x000fda0003f05270 */
[----:B------:R-:W-:Y:S05]  /*6380*/  @!P0 BRA `(.L_x_4509) ;  /* 0x0000000000608947 */ /* 0x000fea0003800000 */
[----:B------:R-:W-:-:S13]  /*6390*/  ISETP.NE.AND P0, PT, R0, 0x1d, PT ;  /* 0x0000001d0000780c */ /* 0x000fda0003f05270 */
[----:B------:R-:W-:Y:S05]  /*63a0*/  @!P0 BRA `(.L_x_4510) ;  /* 0x0000000000488947 */ /* 0x000fea0003800000 */
[----:B------:R-:W-:-:S13]  /*63b0*/  ISETP.NE.AND P0, PT, R0, 0x2c, PT ;  /* 0x0000002c0000780c */ /* 0x000fda0003f05270 */
[----:B------:R-:W-:Y:S05]  /*63c0*/  @P0 BRA `(.L_x_4491) ;  /* 0x0000000000bc0947 */ /* 0x000fea0003800000 */
[----:B-----5:R-:W-:-:S05]  /*63d0*/  IMAD.U32 R22, R22, 0x10000, RZ ;  /* 0x0001000016167824 */ /* 0x020fca00078e00ff */
        /* <DEDUP_REMOVED lines=15> */
.L_x_4510:
[----:B-----5:R-:W-:-:S06]  /*64d0*/  IMAD.U32 R4, R22, 0x10000, RZ ;  /* 0x0001000016047824 */ /* 0x020fcc00078e00ff */
[----:B------:R-:W0:Y:S02]  /*64e0*/  F2I.U64.TRUNC R4, R4 ;  /* 0x0000000400047311 */ /* 0x000e24000020d800 */
[----:B0-----:R0:W-:Y:S01]  /*64f0*/  STG.E.64 desc[UR36][R8.64], R4 ;  /* 0x0000000408007986 */ /* 0x0011e2000c101b24 */
[----:B------:R-:W-:Y:S05]  /*6500*/  BRA `(.L_x_4492) ;  /* 0x0000000400487947 */ /* 0x000fea0003800000 */
.L_x_4509:
[----:B-----5:R-:W-:-:S04]  /*6510*/  IMAD.U32 R22, R22, 0x10000, RZ ;  /* 0x0001000016167824 */ /* 0x020fc800078e00ff */
[----:B------:R-:W0:Y:S02]  /*6520*/  F2I.FTZ.U32.TRUNC.NTZ R3, R22 ;  /* 0x0000001600037305 */ /* 0x000e24000021f000 */
[----:B0-----:R0:W-:Y:S01]  /*6530*/  STG.E desc[UR36][R8.64], R3 ;  /* 0x0000000308007986 */ /* 0x0011e2000c101924 */
[----:B------:R-:W-:Y:S05]  /*6540*/  BRA `(.L_x_4492) ;  /* 0x0000000400387947 */ /* 0x000fea0003800000 */
.L_x_4499:
[----:B------:R-:W-:-:S13]  /*6550*/  ISETP.GT.AND P0, PT, R0, 0xe, PT ;  /* 0x0000000e0000780c */ /* 0x000fda0003f04270 */
[----:B------:R-:W-:Y:S05]  /*6560*/  @P0 BRA `(.L_x_4511) ;  /* 0x00000000003c0947 */ /* 0x000fea0003800000 */
[----:B------:R-:W-:-:S13]  /*6570*/  ISETP.NE.AND P0, PT, R0, 0xa, PT ;  /* 0x0000000a0000780c */ /* 0x000fda0003f05270 */
[----:B------:R-:W-:Y:S05]  /*6580*/  @!P0 BRA `(.L_x_4512) ;  /* 0x00000000001c8947 */ /* 0x000fea0003800000 */
[----:B------:R-:W-:-:S13]  /*6590*/  ISETP.NE.AND P0, PT, R0, 0xb, PT ;  /* 0x0000000b0000780c */ /* 0x000fda0003f05270 */
[----:B------:R-:W-:Y:S05]  /*65a0*/  @P0 BRA `(.L_x_4491) ;  /* 0x0000000000440947 */ /* 0x000fea0003800000 */
[----:B-----5:R-:W-:-:S05]  /*65b0*/  IMAD.U32 R22, R22, 0x10000, RZ ;  /* 0x0001000016167824 */ /* 0x020fca00078e00ff */
[----:B------:R-:W-:-:S04]  /*65c0*/  FSETP.NEU.FTZ.AND P0, PT, R22, RZ, PT ;  /* 0x000000ff1600720b */ /* 0x000fc80003f1d000 */
[----:B------:R-:W-:-:S05]  /*65d0*/  SEL R3, RZ, 0x1, !P0 ;  /* 0x00000001ff037807 */ /* 0x000fca0004000000 */
[----:B------:R0:W-:Y:S01]  /*65e0*/  STG.E.U8 desc[UR36][R8.64], R3 ;  /* 0x0000000308007986 */ /* 0x0001e2000c101124 */
[----:B------:R-:W-:Y:S05]  /*65f0*/  BRA `(.L_x_4492) ;  /* 0x00000004000c7947 */ /* 0x000fea0003800000 */
.L_x_4512:
[----:B-----5:R-:W-:Y:S01]  /*6600*/  IMAD.U32 R22, R22, 0x10000, RZ ;  /* 0x0001000016167824 */ /* 0x020fe200078e00ff */
[----:B------:R-:W-:-:S03]  /*6610*/  CS2R R6, SRZ ;  /* 0x0000000000067805 */ /* 0x000fc6000001ff00 */
[----:B------:R-:W-:-:S06]  /*6620*/  FMUL.FTZ R4, R22, 1 ;  /* 0x3f80000016047820 */ /* 0x000fcc0000410000 */
[----:B------:R-:W0:Y:S02]  /*6630*/  F2F.F64.F32 R4, R4 ;  /* 0x0000000400047310 */ /* 0x000e240000201800 */
[----:B0-----:R0:W-:Y:S01]  /*6640*/  STG.E.128 desc[UR36][R8.64], R4 ;  /* 0x0000000408007986 */ /* 0x0011e2000c101d24 */
[----:B------:R-:W-:Y:S05]  /*6650*/  BRA `(.L_x_4492) ;  /* 0x0000000000f47947 */ /* 0x000fea0003800000 */
.L_x_4511:
[----:B------:R-:W-:-:S13]  /*6660*/  ISETP.NE.AND P0, PT, R0, 0xf, PT ;  /* 0x0000000f0000780c */ /* 0x000fda0003f05270 */
[----:B------:R-:W-:Y:S05]  /*6670*/  @!P0 BRA `(.L_x_4513) ;  /* 0x0000000000e88947 */ /* 0x000fea0003800000 */
[----:B------:R-:W-:-:S13]  /*6680*/  ISETP.NE.AND P0, PT, R0, 0x17, PT ;  /* 0x000000170000780c */ /* 0x000fda0003f05270 */
[----:B------:R-:W-:Y:S05]  /*6690*/  @!P0 BRA `(.L_x_4514) ;  /* 0x0000000000908947 */ /* 0x000fea0003800000 */
[----:B------:R-:W-:-:S13]  /*66a0*/  ISETP.NE.AND P0, PT, R0, 0x18, PT ;  /* 0x000000180000780c */ /* 0x000fda0003f05270 */
[----:B------:R-:W-:Y:S05]  /*66b0*/  @!P0 BRA `(.L_x_4515) ;  /* 0x0000000000448947 */ /* 0x000fea0003800000 */
.L_x_4491:
        /* <DEDUP_REMOVED lines=16> */
.L_x_4516:
[----:B------:R-:W-:Y:S05]  /*67c0*/  BRA `(.L_x_4492) ;  /* 0x0000000000987947 */ /* 0x000fea0003800000 */
.L_x_4515:
[----:B-----5:R-:W-:Y:S01]  /*67d0*/  IMAD.U32 R5, R22, 0x10000, RZ ;  /* 0x0001000016057824 */ /* 0x020fe200078e00ff */
        /* <DEDUP_REMOVED lines=12> */
.L_x_4518:
[----:B------:R-:W-:Y:S05]  /*68a0*/  BSYNC.RECONVERGENT B0 ;  /* 0x0000000000007941 */ /* 0x000fea0003800200 */
.L_x_4517:
[----:B------:R-:W-:-:S05]  /*68b0*/  LOP3.LUT R3, R0, 0x80, R3, 0xf8, !PT ;  /* 0x0000008000037812 */ /* 0x000fca00078ef803 */
[----:B------:R0:W-:Y:S01]  /*68c0*/  STG.E.U8 desc[UR36][R8.64], R3 ;  /* 0x0000000308007986 */ /* 0x0001e2000c101124 */
[----:B------:R-:W-:Y:S05]  /*68d0*/  BRA `(.L_x_4492) ;  /* 0x0000000000547947 */ /* 0x000fea0003800000 */
.L_x_4514:
[----:B-----5:R-:W-:Y:S01]  /*68e0*/  IMAD.U32 R3, R22, 0x10000, RZ ;  /* 0x0001000016037824 */ /* 0x020fe200078e00ff */
        /* <DEDUP_REMOVED lines=11> */
.L_x_4520:
[----:B------:R-:W-:Y:S01]  /*69a0*/  IMAD.MOV.U32 R0, RZ, RZ, 0x7f ;  /* 0x0000007fff007424 */ /* 0x000fe200078e00ff */
[----:B------:R-:W-:-:S04]  /*69b0*/  ISETP.GT.U32.AND P0, PT, R4, 0x7f800000, PT ;  /* 0x7f8000000400780c */ /* 0x000fc80003f04070 */
[----:B------:R-:W-:-:S09]  /*69c0*/  SEL R0, R0, 0x7c, P0 ;  /* 0x0000007c00007807 */ /* 0x000fd20000000000 */
.L_x_4521:
[----:B------:R-:W-:Y:S05]  /*69d0*/  BSYNC.RECONVERGENT B0 ;  /* 0x0000000000007941 */ /* 0x000fea0003800200 */
.L_x_4519:
[----:B------:R-:W-:-:S04]  /*69e0*/  SHF.R.U32.HI R3, RZ, 0x18, R3 ;  /* 0x00000018ff037819 */ /* 0x000fc80000011603 */
[----:B------:R-:W-:-:S05]  /*69f0*/  LOP3.LUT R3, R0, 0x80, R3, 0xf8, !PT ;  /* 0x0000008000037812 */ /* 0x000fca00078ef803 */
[----:B------:R0:W-:Y:S01]  /*6a00*/  STG.E.U8 desc[UR36][R8.64], R3 ;  /* 0x0000000308007986 */ /* 0x0001e2000c101124 */
[----:B------:R-:W-:Y:S05]  /*6a10*/  BRA `(.L_x_4492) ;  /* 0x0000000000047947 */ /* 0x000fea0003800000 */
.L_x_4513:
[----:B-----5:R0:W-:Y:S02]  /*6a20*/  STG.E.U16 desc[UR36][R8.64], R22 ;  /* 0x0000001608007986 */ /* 0x0201e4000c101524 */
.L_x_4492:
        /* <DEDUP_REMOVED lines=25> */
.L_x_4525:
[----:B------:R-:W-:-:S06]  /*6bc0*/  IMAD.U32 R5, R17, 0x10000, RZ ;  /* 0x0001000011057824 */ /* 0x000fcc00078e00ff */
[----:B------:R-:W0:Y:S02]  /*6bd0*/  F2I.S64.TRUNC R4, R5 ;  /* 0x0000000500047311 */ /* 0x000e24000020d900 */
[----:B0-----:R0:W-:Y:S01]  /*6be0*/  STG.E.U8 desc[UR36][R8.64], R4 ;  /* 0x0000000408007986 */ /* 0x0011e2000c101124 */
[----:B------:R-:W-:Y:S05]  /*6bf0*/  BRA `(.L_x_4527) ;  /* 0x0000000c006c7947 */ /* 0x000fea0003800000 */
.L_x_4524:
        /* <DEDUP_REMOVED lines=10> */
.L_x_4529:
[----:B------:R-:W-:-:S06]  /*6ca0*/  IMAD.U32 R17, R17, 0x10000, RZ ;  /* 0x0001000011117824 */ /* 0x000fcc00078e00ff */
[----:B------:R-:W0:Y:S02]  /*6cb0*/  F2I.FTZ.TRUNC.NTZ R17, R17 ;  /* 0x0000001100117305 */ /* 0x000e24000021f100 */
[----:B0-----:R0:W-:Y:S01]  /*6cc0*/  STG.E desc[UR36][R8.64], R17 ;  /* 0x0000001108007986 */ /* 0x0011e2000c101924 */
[----:B------:R-:W-:Y:S05]  /*6cd0*/  BRA `(.L_x_4527) ;  /* 0x0000000c00347947 */ /* 0x000fea0003800000 */
.L_x_4528:
[----:B------:R-:W-:-:S06]  /*6ce0*/  IMAD.U32 R17, R17, 0x10000, RZ ;  /* 0x0001000011117824 */ /* 0x000fcc00078e00ff */
[----:B------:R-:W0:Y:S02]  /*6cf0*/  F2I.FTZ.TRUNC.NTZ R17, R17 ;  /* 0x0000001100117305 */ /* 0x000e24000021f100 */
[----:B0-----:R0:W-:Y:S01]  /*6d00*/  STG.E.U16 desc[UR36][R8.64], R17 ;  /* 0x0000001108007986 */ /* 0x0011e2000c101524 */
[----:B------:R-:W-:Y:S05]  /*6d10*/  BRA `(.L_x_4527) ;  /* 0x0000000c00247947 */ /* 0x000fea0003800000 */
.L_x_4523:
        /* <DEDUP_REMOVED lines=9> */
.L_x_4531:
[----:B------:R-:W-:-:S05]  /*6db0*/  IMAD.U32 R0, R17, 0x10000, RZ ;  /* 0x0001000011007824 */ /* 0x000fca00078e00ff */
[----:B------:R-:W-:-:S05]  /*6dc0*/  F2FP.F16.F32.PACK_AB R0, RZ, R0 ;  /* 0x00000000ff00723e */ /* 0x000fca00000000ff */
[----:B------:R0:W-:Y:S01]  /*6dd0*/  STG.E.U16 desc[UR36][R8.64], R0 ;  /* 0x0000000008007986 */ /* 0x0001e2000c101524 */
[----:B------:R-:W-:Y:S05]  /*6de0*/  BRA `(.L_x_4527) ;  /* 0x0000000800f07947 */ /* 0x000fea0003800000 */
.L_x_4530:
        /* <DEDUP_REMOVED lines=10> */
.L_x_4533:
[----:B------:R-:W-:-:S05]  /*6e90*/  IMAD.U32 R17, R17, 0x10000, RZ ;  /* 0x0001000011117824 */ /* 0x000fca00078e00ff */
[----:B------:R-:W-:-:S04]  /*6ea0*/  F2FP.F16.F32.PACK_AB R3, RZ, R17 ;  /* 0x00000011ff03723e */ /* 0x000fc800000000ff */
[----:B------:R-:W-:-:S05]  /*6eb0*/  PRMT R3, R3, 0x5410, RZ ;  /* 0x0000541003037816 */ /* 0x000fca00000000ff */
[----:B------:R0:W-:Y:S01]  /*6ec0*/  STG.E desc[UR36][R8.64], R3 ;  /* 0x0000000308007986 */ /* 0x0001e2000c101924 */
[----:B------:R-:W-:Y:S05]  /*6ed0*/  BRA `(.L_x_4527) ;  /* 0x0000000800b47947 */ /* 0x000fea0003800000 */
.L_x_4532:
[----:B------:R-:W-:-:S04]  /*6ee0*/  IMAD.U32 R4, R17, 0x10000, RZ ;  /* 0x0001000011047824 */ /* 0x000fc800078e00ff */
[----:B------:R-:W-:-:S06]  /*6ef0*/  FMUL.FTZ R4, R4, 1 ;  /* 0x3f80000004047820 */ /* 0x000fcc0000410000 */
[----:B------:R-:W0:Y:S02]  /*6f00*/  F2F.F64.F32 R4, R4 ;  /* 0x0000000400047310 */ /* 0x000e240000201800 */
[----:B0-----:R0:W-:Y:S01]  /*6f10*/  STG.E.64 desc[UR36][R8.64], R4 ;  /* 0x0000000408007986 */ /* 0x0011e2000c101b24 */
[----:B------:R-:W-:Y:S05]  /*6f20*/  BRA `(.L_x_4527) ;  /* 0x0000000800a07947 */ /* 0x000fea0003800000 */
.L_x_4522:
        /* <DEDUP_REMOVED lines=14> */
.L_x_4537:
        /* <DEDUP_REMOVED lines=17> */
.L_x_4540:
[----:B------:R-:W-:-:S04]  /*7120*/  SHF.R.U32.HI R3, RZ, 0x18, R17 ;  /* 0x00000018ff037819 */ /* 0x000fc80000011611 */
[----:B------:R-:W-:-:S04]  /*7130*/  LOP3.LUT R0, R0, 0x80, R3, 0xf8, !PT ;  /* 0x0000008000007812 */ /* 0x000fc800078ef803 */
[----:B------:R-:W-:-:S07]  /*7140*/  PRMT R4, R0, 0x7610, R4 ;  /* 0x0000761000047816 */ /* 0x000fce0000000004 */
.L_x_4539:
[----:B------:R-:W-:Y:S05]  /*7150*/  BSYNC.RECONVERGENT B0 ;  /* 0x0000000000007941 */ /* 0x000fea0003800200 */
.L_x_4538:
[----:B------:R0:W-:Y:S01]  /*7160*/  STG.E.U8 desc[UR36][R8.64], R4 ;  /* 0x0000000408007986 */ /* 0x0001e2000c101124 */
[----:B------:R-:W-:Y:S05]  /*7170*/  BRA `(.L_x_4527) ;  /* 0x00000008000c7947 */ /* 0x000fea0003800000 */
.L_x_4536:
        /* <DEDUP_REMOVED lines=17> */
.L_x_4543:
[----:B------:R-:W-:-:S04]  /*7290*/  SHF.R.U32.HI R3, RZ, 0x18, R17 ;  /* 0x00000018ff037819 */ /* 0x000fc80000011611 */
[----:B------:R-:W-:-:S04]  /*72a0*/  LOP3.LUT R0, R0, 0x80, R3, 0xf8, !PT ;  /* 0x0000008000007812 */ /* 0x000fc800078ef803 */
[----:B------:R-:W-:-:S07]  /*72b0*/  PRMT R4, R0, 0x7610, R4 ;  /* 0x0000761000047816 */ /* 0x000fce0000000004 */
.L_x_4542:
[----:B------:R-:W-:Y:S05]  /*72c0*/  BSYNC.RECONVERGENT B0 ;  /* 0x0000000000007941 */ /* 0x000fea0003800200 */
.L_x_4541:
[----:B------:R0:W-:Y:S01]  /*72d0*/  STG.E.U8 desc[UR36][R8.64], R4 ;  /* 0x0000000408007986 */ /* 0x0001e2000c101124 */
[----:B------:R-:W-:Y:S05]  /*72e0*/  BRA `(.L_x_4527) ;  /* 0x0000000400b07947 */ /* 0x000fea0003800000 */
.L_x_4535:
        /* <DEDUP_REMOVED lines=22> */
.L_x_4545:
[----:B------:R-:W-:-:S06]  /*7450*/  IMAD.U32 R4, R17, 0x10000, RZ ;  /* 0x0001000011047824 */ /* 0x000fcc00078e00ff */
[----:B------:R-:W0:Y:S02]  /*7460*/  F2I.U64.TRUNC R4, R4 ;  /* 0x0000000400047311 */ /* 0x000e24000020d800 */
[----:B0-----:R0:W-:Y:S01]  /*7470*/  STG.E.64 desc[UR36][R8.64], R4 ;  /* 0x0000000408007986 */ /* 0x0011e2000c101b24 */
[----:B------:R-:W-:Y:S05]  /*7480*/  BRA `(.L_x_4527) ;  /* 0x0000000400487947 */ /* 0x000fea0003800000 */
.L_x_4544:
[----:B------:R-:W-:-:S06]  /*7490*/  IMAD.U32 R17, R17, 0x10000, RZ ;  /* 0x0001000011117824 */ /* 0x000fcc00078e00ff */
[----:B------:R-:W0:Y:S02]  /*74a0*/  F2I.FTZ.U32.TRUNC.NTZ R17, R17 ;  /* 0x0000001100117305 */ /* 0x000e24000021f000 */
[----:B0-----:R0:W-:Y:S01]  /*74b0*/  STG.E desc[UR36][R8.64], R17 ;  /* 0x0000001108007986 */ /* 0x0011e2000c101924 */
[----:B------:R-:W-:Y:S05]  /*74c0*/  BRA `(.L_x_4527) ;  /* 0x0000000400387947 */ /* 0x000fea0003800000 */
.L_x_4534:
        /* <DEDUP_REMOVED lines=11> */
.L_x_4547:
[----:B------:R-:W-:Y:S01]  /*7580*/  IMAD.U32 R17, R17, 0x10000, RZ ;  /* 0x0001000011117824 */ /* 0x000fe200078e00ff */
[----:B------:R-:W-:-:S03]  /*7590*/  CS2R R6, SRZ ;  /* 0x0000000000067805 */ /* 0x000fc6000001ff00 */
[----:B------:R-:W-:-:S06]  /*75a0*/  FMUL.FTZ R4, R17, 1 ;  /* 0x3f80000011047820 */ /* 0x000fcc0000410000 */
[----:B------:R-:W0:Y:S02]  /*75b0*/  F2F.F64.F32 R4, R4 ;  /* 0x0000000400047310 */ /* 0x000e240000201800 */
[----:B0-----:R4:W-:Y:S01]  /*75c0*/  STG.E.128 desc[UR36][R8.64], R4 ;  /* 0x0000000408007986 */ /* 0x0019e2000c101d24 */
[----:B------:R-:W-:Y:S05]  /*75d0*/  BRA `(.L_x_4527) ;  /* 0x0000000000f47947 */ /* 0x000fea0003800000 */
.L_x_4546:
[----:B------:R-:W-:-:S13]  /*75e0*/  ISETP.NE.AND P0, PT, R0, 0xf, PT ;  /* 0x0000000f0000780c */ /* 0x000fda0003f05270 */
[----:B------:R-:W-:Y:S05]  /*75f0*/  @!P0 BRA `(.L_x_4548) ;  /* 0x0000000000e88947 */ /* 0x000fea0003800000 */
[----:B------:R-:W-:-:S13]  /*7600*/  ISETP.NE.AND P0, PT, R0, 0x17, PT ;  /* 0x000000170000780c */ /* 0x000fda0003f05270 */
[----:B------:R-:W-:Y:S05]  /*7610*/  @!P0 BRA `(.L_x_4549) ;  /* 0x0000000000908947 */ /* 0x000fea0003800000 */
[----:B------:R-:W-:-:S13]  /*7620*/  ISETP.NE.AND P0, PT, R0, 0x18, PT ;  /* 0x000000180000780c */ /* 0x000fda0003f05270 */
[----:B------:R-:W-:Y:S05]  /*7630*/  @!P0 BRA `(.L_x_4550) ;  /* 0x0000000000448947 */ /* 0x000fea0003800000 */
.L_x_4526:
        /* <DEDUP_REMOVED lines=16> */
.L_x_4551:
[----:B------:R-:W-:Y:S05]  /*7740*/  BRA `(.L_x_4527) ;  /* 0x0000000000987947 */ /* 0x000fea0003800000 */
.L_x_4550:
        /* <DEDUP_REMOVED lines=13> */
.L_x_4553:
[----:B------:R-:W-:Y:S05]  /*7820*/  BSYNC.RECONVERGENT B0 ;  /* 0x0000000000007941 */ /* 0x000fea0003800200 */
.L_x_4552:
[----:B------:R-:W-:-:S05]  /*7830*/  LOP3.LUT R3, R0, 0x80, R3, 0xf8, !PT ;  /* 0x0000008000037812 */ /* 0x000fca00078ef803 */
[----:B------:R1:W-:Y:S01]  /*7840*/  STG.E.U8 desc[UR36][R8.64], R3 ;  /* 0x0000000308007986 */ /* 0x0003e2000c101124 */
[----:B------:R-:W-:Y:S05]  /*7850*/  BRA `(.L_x_4527) ;  /* 0x0000000000547947 */ /* 0x000fea0003800000 */
.L_x_4549:
        /* <DEDUP_REMOVED lines=12> */
.L_x_4555:
[----:B------:R-:W-:Y:S01]  /*7920*/  IMAD.MOV.U32 R0, RZ, RZ, 0x7f ;  /* 0x0000007fff007424 */ /* 0x000fe200078e00ff */
[----:B------:R-:W-:-:S04]  /*7930*/  ISETP.GT.U32.AND P0, PT, R4, 0x7f800000, PT ;  /* 0x7f8000000400780c */ /* 0x000fc80003f04070 */
[----:B------:R-:W-:-:S09]  /*7940*/  SEL R0, R0, 0x7c, P0 ;  /* 0x0000007c00007807 */ /* 0x000fd20000000000 */
.L_x_4556:
[----:B------:R-:W-:Y:S05]  /*7950*/  BSYNC.RECONVERGENT B0 ;  /* 0x0000000000007941 */ /* 0x000fea0003800200 */
.L_x_4554:
[----:B------:R-:W-:-:S04]  /*7960*/  SHF.R.U32.HI R3, RZ, 0x18, R3 ;  /* 0x00000018ff037819 */ /* 0x000fc80000011603 */
[----:B------:R-:W-:-:S05]  /*7970*/  LOP3.LUT R3, R0, 0x80, R3, 0xf8, !PT ;  /* 0x0000008000037812 */ /* 0x000fca00078ef803 */
[----:B------:R2:W-:Y:S01]  /*7980*/  STG.E.U8 desc[UR36][R8.64], R3 ;  /* 0x0000000308007986 */ /* 0x0005e2000c101124 */
[----:B------:R-:W-:Y:S05]  /*7990*/  BRA `(.L_x_4527) ;  /* 0x0000000000047947 */ /* 0x000fea0003800000 */
.L_x_4548:
[----:B------:R0:W-:Y:S02]  /*79a0*/  STG.E.U16 desc[UR36][R8.64], R17 ;  /* 0x0000001108007986 */ /* 0x0001e4000c101524 */
.L_x_4527:
[----:B------:R-:W-:-:S07]  /*79b0*/  VIADD R25, R25, 0x80 ;  /* 0x0000008019197836 */ /* 0x000fce0000000000 */
.L_x_4486:
[----:B------:R-:W-:Y:S05]  /*79c0*/  BSYNC.RECONVERGENT B6 ;  /* 0x0000000000067941 */ /* 0x000fea0003800200 */
.L_x_4485:
[----:B------:R-:W-:-:S13]  /*79d0*/  ISETP.GE.AND P0, PT, R25, R16, PT ;  /* 0x000000101900720c */ /* 0x000fda0003f06270 */
[----:B------:R-:W-:Y:S05]  /*79e0*/  @P0 EXIT ;  /* 0x000000000000094d */ /* 0x000fea0003800000 */
[----:B01-34-:R-:W0:Y:S01]  /*79f0*/  LDC.64 R4, c[0x0][0x398] ;  /* 0x0000e600ff047b82 */ /* 0x01be220000000a00 */
[----:B------:R-:W1:Y:S01]  /*7a00*/  LDCU UR4, c[0x0][0x3b8] ;  /* 0x00007700ff0477ac */ /* 0x000e620008000800 */
[----:B--2---:R-:W-:Y:S01]  /*7a10*/  PRMT R0, R19, 0x9910, RZ ;  /* 0x0000991013007816 */ /* 0x004fe200000000ff */
        /* <DEDUP_REMOVED lines=16> */
[----:B0-----:R-:W-:Y:S01]  /*7b20*/  STG.E.U8 desc[UR36][R2.64], R5 ;  /* 0x0000000502007986 */ /* 0x001fe2000c101124 */
[----:B------:R-:W-:Y:S05]  /*7b30*/  EXIT ;  /* 0x000000000000794d */ /* 0x000fea0003800000 */
.L_x_4560:
[----:B-----5:R-:W-:-:S06]  /*7b40*/  IMAD.U32 R5, R18, 0x10000, RZ ;  /* 0x0001000012057824 */ /* 0x020fcc00078e00ff */
[----:B------:R-:W0:Y:S02]  /*7b50*/  F2I.S64.TRUNC R4, R5 ;  /* 0x0000000500047311 */ /* 0x000e24000020d900 */
[----:B0-----:R-:W-:Y:S01]  /*7b60*/  STG.E.U8 desc[UR36][R2.64], R4 ;  /* 0x0000000402007986 */ /* 0x001fe2000c101124 */
[----:B------:R-:W-:Y:S05]  /*7b70*/  EXIT ;  /* 0x000000000000794d */ /* 0x000fea0003800000 */
.L_x_4559:
        /* <DEDUP_REMOVED lines=8> */
[----:B0-----:R-:W-:Y:S01]  /*7c00*/  STG.E.64 desc[UR36][R2.64], R4 ;  /* 0x0000000402007986 */ /* 0x001fe2000c101b24 */
[----:B------:R-:W-:Y:S05]  /*7c10*/  EXIT ;  /* 0x000000000000794d */ /* 0x000fea0003800000 */
.L_x_4563:
[----:B-----5:R-:W-:-:S04]  /*7c20*/  IMAD.U32 R18, R18, 0x10000, RZ ;  /* 0x0001000012127824 */ /* 0x020fc800078e00ff */
[----:B------:R-:W0:Y:S02]  /*7c30*/  F2I.FTZ.TRUNC.NTZ R5, R18 ;  /* 0x0000001200057305 */ /* 0x000e24000021f100 */
[----:B0-----:R-:W-:Y:S01]  /*7c40*/  STG.E desc[UR36][R2.64], R5 ;  /* 0x0000000502007986 */ /* 0x001fe2000c101924 */
[----:B------:R-:W-:Y:S05]  /*7c50*/  EXIT ;  /* 0x000000000000794d */ /* 0x000fea0003800000 */
.L_x_4562:
[----:B-----5:R-:W-:-:S04]  /*7c60*/  IMAD.U32 R18, R18, 0x10000, RZ ;  /* 0x0001000012127824 */ /* 0x020fc800078e00ff */
[----:B------:R-:W0:Y:S02]  /*7c70*/  F2I.FTZ.TRUNC.NTZ R5, R18 ;  /* 0x0000001200057305 */ /* 0x000e24000021f100 */
[----:B0-----:R-:W-:Y:S01]  /*7c80*/  STG.E.U16 desc[UR36][R2.64], R5 ;  /* 0x0000000502007986 */ /* 0x001fe2000c101524 */
[----:B------:R-:W-:Y:S05]  /*7c90*/  EXIT ;  /* 0x000000000000794d */ /* 0x000fea0003800000 */
.L_x_4558:
[----:B------:R-:W-:-:S13]  /*7ca0*/  ISETP.GT.AND P0, PT, R0, 0x6, PT ;  /* 0x000000060000780c */ /* 0x000fda0003f04270 */
[----:B------:R-:W-:Y:S05]  /*7cb0*/  @P0 BRA `(.L_x_4564) ;  /* 0x00000000002c0947 */ /* 0x000fea0003800000 */
[----:B------:R-:W-:-:S13]  /*7cc0*/  ISETP.NE.AND P0, PT, R0, 0x5, PT ;  /* 0x000000050000780c */ /* 0x000fda0003f05270 */
[----:B------:R-:W-:Y:S05]  /*7cd0*/  @!P0 BRA `(.L_x_4565) ;  /* 0x0000000000148947 */ /* 0x000fea0003800000 */
[----:B------:R-:W-:-:S13]  /*7ce0*/  ISETP.NE.AND P0, PT, R0, 0x6, PT ;  /* 0x000000060000780c */ /* 0x000fda0003f05270 */
[----:B------:R-:W-:Y:S05]  /*7cf0*/  @P0 BRA `(.L_x_4561) ;  /* 0x0000000800300947 */ /* 0x000fea0003800000 */
[----:B-----5:R-:W-:-:S05]  /*7d00*/  IMAD.U32 R5, R18, 0x10000, RZ ;  /* 0x0001000012057824 */ /* 0x020fca00078e00ff */
[----:B------:R-:W-:Y:S01]  /*7d10*/  STG.E desc[UR36][R2.64], R5 ;  /* 0x0000000502007986 */ /* 0x000fe2000c101924 */
[----:B------:R-:W-:Y:S05]  /*7d20*/  EXIT ;  /* 0x000000000000794d */ /* 0x000fea0003800000 */
.L_x_4565:
[----:B-----5:R-:W-:-:S05]  /*7d30*/  IMAD.U32 R0, R18, 0x10000, RZ ;  /* 0x0001000012007824 */ /* 0x020fca00078e00ff */
[----:B------:R-:W-:-:S05]  /*7d40*/  F2FP.F16.F32.PACK_AB R0, RZ, R0 ;  /* 0x00000000ff00723e */ /* 0x000fca00000000ff */
[----:B------:R-:W-:Y:S01]  /*7d50*/  STG.E.U16 desc[UR36][R2.64], R0 ;  /* 0x0000000002007986 */ /* 0x000fe2000c101524 */
[----:B------:R-:W-:Y:S05]  /*7d60*/  EXIT ;  /* 0x000000000000794d */ /* 0x000fea0003800000 */
.L_x_4564:
        /* <DEDUP_REMOVED lines=8> */
[----:B------:R-:W-:Y:S01]  /*7df0*/  STG.E.64 desc[UR36][R2.64], R18 ;  /* 0x0000001202007986 */ /* 0x000fe2000c101b24 */
[----:B------:R-:W-:Y:S05]  /*7e00*/  EXIT ;  /* 0x000000000000794d */ /* 0x000fea0003800000 */
.L_x_4567:
[----:B-----5:R-:W-:-:S05]  /*7e10*/  IMAD.U32 R18, R18, 0x10000, RZ ;  /* 0x0001000012127824 */ /* 0x020fca00078e00ff */
[----:B------:R-:W-:-:S04]  /*7e20*/  F2FP.F16.F32.PACK_AB R5, RZ, R18 ;  /* 0x00000012ff05723e */ /* 0x000fc800000000ff */
[----:B------:R-:W-:-:S05]  /*7e30*/  PRMT R5, R5, 0x5410, RZ ;  /* 0x0000541005057816 */ /* 0x000fca00000000ff */
[----:B------:R-:W-:Y:S01]  /*7e40*/  STG.E desc[UR36][R2.64], R5 ;  /* 0x0000000502007986 */ /* 0x000fe2000c101924 */
[----:B------:R-:W-:Y:S05]  /*7e50*/  EXIT ;  /* 0x000000000000794d */ /* 0x000fea0003800000 */
.L_x_4566:
[----:B-----5:R-:W-:-:S04]  /*7e60*/  IMAD.U32 R4, R18, 0x10000, RZ ;  /* 0x0001000012047824 */ /* 0x020fc800078e00ff */
[----:B------:R-:W-:-:S06]  /*7e70*/  FMUL.FTZ R4, R4, 1 ;  /* 0x3f80000004047820 */ /* 0x000fcc0000410000 */
[----:B------:R-:W0:Y:S02]  /*7e80*/  F2F.F64.F32 R4, R4 ;  /* 0x0000000400047310 */ /* 0x000e240000201800 */
[----:B0-----:R-:W-:Y:S01]  /*7e90*/  STG.E.64 desc[UR36][R2.64], R4 ;  /* 0x0000000402007986 */ /* 0x001fe2000c101b24 */
[----:B------:R-:W-:Y:S05]  /*7ea0*/  EXIT ;  /* 0x000000000000794d */ /* 0x000fea0003800000 */
.L_x_4557:
        /* <DEDUP_REMOVED lines=12> */
[----:B0-----:R-:W-:Y:S01]  /*7f70*/  STG.E.U16 desc[UR36][R2.64], R5 ;  /* 0x0000000502007986 */ /* 0x001fe2000c101524 */
[----:B------:R-:W-:Y:S05]  /*7f80*/  EXIT ;  /* 0x000000000000794d */ /* 0x000fea0003800000 */
.L_x_4571:
        /* <DEDUP_REMOVED lines=18> */
.L_x_4574:
[----:B------:R-:W-:-:S04]  /*80b0*/  SHF.R.U32.HI R5, RZ, 0x18, R5 ;  /* 0x00000018ff057819 */ /* 0x000fc80000011605 */
[----:B------:R-:W-:-:S07]  /*80c0*/  LOP3.LUT R0, R0, 0x80, R5, 0xf8, !PT ;  /* 0x0000008000007812 */ /* 0x000fce00078ef805 */
.L_x_4573:
[----:B------:R-:W-:Y:S05]  /*80d0*/  BSYNC.RECONVERGENT B0 ;  /* 0x0000000000007941 */ /* 0x000fea0003800200 */
.L_x_4572:
[----:B------:R-:W-:Y:S01]  /*80e0*/  STG.E.U8 desc[UR36][R2.64], R0 ;  /* 0x0000000002007986 */ /* 0x000fe2000c101124 */
[----:B------:R-:W-:Y:S05]  /*80f0*/  EXIT ;  /* 0x000000000000794d */ /* 0x000fea0003800000 */
.L_x_4570:
        /* <DEDUP_REMOVED lines=18> */
.L_x_4577:
[----:B------:R-:W-:-:S04]  /*8220*/  SHF.R.U32.HI R5, RZ, 0x18, R5 ;  /* 0x00000018ff057819 */ /* 0x000fc80000011605 */
[----:B------:R-:W-:-:S07]  /*8230*/  LOP3.LUT R0, R0, 0x80, R5, 0xf8, !PT ;  /* 0x0000008000007812 */ /* 0x000fce00078ef805 */
.L_x_4576:
[----:B------:R-:W-:Y:S05]  /*8240*/  BSYNC.RECONVERGENT B0 ;  /* 0x0000000000007941 */ /* 0x000fea0003800200 */
.L_x_4575:
[----:B------:R-:W-:Y:S01]  /*8250*/  STG.E.U8 desc[UR36][R2.64], R0 ;  /* 0x0000000002007986 */ /* 0x000fe2000c101124 */
[----:B------:R-:W-:Y:S05]  /*8260*/  EXIT ;  /* 0x000000000000794d */ /* 0x000fea0003800000 */
.L_x_4569:
        /* <DEDUP_REMOVED lines=22> */
.L_x_4579:
[----:B-----5:R-:W-:-:S06]  /*83d0*/  IMAD.U32 R4, R18, 0x10000, RZ ;  /* 0x0001000012047824 */ /* 0x020fcc00078e00ff */
[----:B------:R-:W0:Y:S02]  /*83e0*/  F2I.U64.TRUNC R4, R4 ;  /* 0x0000000400047311 */ /* 0x000e24000020d800 */
[----:B0-----:R-:W-:Y:S01]  /*83f0*/  STG.E.64 desc[UR36][R2.64], R4 ;  /* 0x0000000402007986 */ /* 0x001fe2000c101b24 */
[----:B------:R-:W-:Y:S05]  /*8400*/  EXIT ;  /* 0x000000000000794d */ /* 0x000fea0003800000 */
.L_x_4578:
[----:B-----5:R-:W-:-:S04]  /*8410*/  IMAD.U32 R18, R18, 0x10000, RZ ;  /* 0x0001000012127824 */ /* 0x020fc800078e00ff */
[----:B------:R-:W0:Y:S02]  /*8420*/  F2I.FTZ.U32.TRUNC.NTZ R5, R18 ;  /* 0x0000001200057305 */ /* 0x000e24000021f000 */
[----:B0-----:R-:W-:Y:S01]  /*8430*/  STG.E desc[UR36][R2.64], R5 ;  /* 0x0000000502007986 */ /* 0x001fe2000c101924 */
[----:B------:R-:W-:Y:S05]  /*8440*/  EXIT ;  /* 0x000000000000794d */ /* 0x000fea0003800000 */
.L_x_4568:
        /* <DEDUP_REMOVED lines=9> */
[----:B------:R-:W-:Y:S01]  /*84e0*/  STG.E.U8 desc[UR36][R2.64], R5 ;  /* 0x0000000502007986 */ /* 0x000fe2000c101124 */
[----:B------:R-:W-:Y:S05]  /*84f0*/  EXIT ;  /* 0x000000000000794d */ /* 0x000fea0003800000 */
.L_x_4581:
[----:B-----5:R-:W-:Y:S01]  /*8500*/  IMAD.U32 R18, R18, 0x10000, RZ ;  /* 0x0001000012127824 */ /* 0x020fe200078e00ff */
[----:B------:R-:W-:-:S03]  /*8510*/  CS2R R6, SRZ ;  /* 0x0000000000067805 */ /* 0x000fc6000001ff00 */
[----:B------:R-:W-:-:S06]  /*8520*/  FMUL.FTZ R4, R18, 1 ;  /* 0x3f80000012047820 */ /* 0x000fcc0000410000 */
[----:B------:R-:W0:Y:S02]  /*8530*/  F2F.F64.F32 R4, R4 ;  /* 0x0000000400047310 */ /* 0x000e240000201800 */
[----:B0-----:R-:W-:Y:S01]  /*8540*/  STG.E.128 desc[UR36][R2.64], R4 ;  /* 0x0000000402007986 */ /* 0x001fe2000c101d24 */
[----:B------:R-:W-:Y:S05]  /*8550*/  EXIT ;  /* 0x000000000000794d */ /* 0x000fea0003800000 */
.L_x_4580:
[----:B------:R-:W-:-:S13]  /*8560*/  ISETP.NE.AND P0, PT, R0, 0xf, PT ;  /* 0x0000000f0000780c */ /* 0x000fda0003f05270 */
[----:B------:R-:W-:Y:S05]  /*8570*/  @!P0 BRA `(.L_x_4582) ;  /* 0x0000000000e88947 */ /* 0x000fea0003800000 */
[----:B------:R-:W-:-:S13]  /*8580*/  ISETP.NE.AND P0, PT, R0, 0x17, PT ;  /* 0x000000170000780c */ /* 0x000fda0003f05270 */
[----:B------:R-:W-:Y:S05]  /*8590*/  @!P0 BRA `(.L_x_4583) ;  /* 0x0000000000908947 */ /* 0x000fea0003800000 */
[----:B------:R-:W-:-:S13]  /*85a0*/  ISETP.NE.AND P0, PT, R0, 0x18, PT ;  /* 0x000000180000780c */ /* 0x000fda0003f05270 */
[----:B------:R-:W-:Y:S05]  /*85b0*/  @!P0 BRA `(.L_x_4584) ;  /* 0x0000000000448947 */ /* 0x000fea0003800000 */
.L_x_4561:
        /* <DEDUP_REMOVED lines=16> */
.L_x_4585:
[----:B------:R-:W-:Y:S05]  /*86c0*/  EXIT ;  /* 0x000000000000794d */ /* 0x000fea0003800000 */
.L_x_4584:
        /* <DEDUP_REMOVED lines=13> */
.L_x_4587:
[----:B------:R-:W-:Y:S05]  /*87a0*/  BSYNC.RECONVERGENT B0 ;  /* 0x0000000000007941 */ /* 0x000fea0003800200 */
.L_x_4586:
[----:B------:R-:W-:-:S05]  /*87b0*/  LOP3.LUT R5, R0, 0x80, R5, 0xf8, !PT ;  /* 0x0000008000057812 */ /* 0x000fca00078ef805 */
[----:B------:R-:W-:Y:S01]  /*87c0*/  STG.E.U8 desc[UR36][R2.64], R5 ;  /* 0x0000000502007986 */ /* 0x000fe2000c101124 */
[----:B------:R-:W-:Y:S05]  /*87d0*/  EXIT ;  /* 0x000000000000794d */ /* 0x000fea0003800000 */
.L_x_4583:
        /* <DEDUP_REMOVED lines=12> */
.L_x_4589:
[----:B------:R-:W-:Y:S01]  /*88a0*/  IMAD.MOV.U32 R0, RZ, RZ, 0x7f ;  /* 0x0000007fff007424 */ /* 0x000fe200078e00ff */
[----:B------:R-:W-:-:S04]  /*88b0*/  ISETP.GT.U32.AND P0, PT, R4, 0x7f800000, PT ;  /* 0x7f8000000400780c */ /* 0x000fc80003f04070 */
[----:B------:R-:W-:-:S09]  /*88c0*/  SEL R0, R0, 0x7c, P0 ;  /* 0x0000007c00007807 */ /* 0x000fd20000000000 */
.L_x_4590:
[----:B------:R-:W-:Y:S05]  /*88d0*/  BSYNC.RECONVERGENT B0 ;  /* 0x0000000000007941 */ /* 0x000fea0003800200 */
.L_x_4588:
[----:B------:R-:W-:-:S04]  /*88e0*/  SHF.R.U32.HI R5, RZ, 0x18, R5 ;  /* 0x00000018ff057819 */ /* 0x000fc80000011605 */
[----:B------:R-:W-:-:S05]  /*88f0*/  LOP3.LUT R5, R0, 0x80, R5, 0xf8, !PT ;  /* 0x0000008000057812 */ /* 0x000fca00078ef805 */
[----:B------:R-:W-:Y:S01]  /*8900*/  STG.E.U8 desc[UR36][R2.64], R5 ;  /* 0x0000000502007986 */ /* 0x000fe2000c101124 */
[----:B------:R-:W-:Y:S05]  /*8910*/  EXIT ;  /* 0x000000000000794d */ /* 0x000fea0003800000 */
.L_x_4582:
[----:B-----5:R-:W-:Y:S01]  /*8920*/  STG.E.U16 desc[UR36][R2.64], R18 ;  /* 0x0000001202007986 */ /* 0x020fe2000c101524 */
[----:B------:R-:W-:Y:S05]  /*8930*/  EXIT ;  /* 0x000000000000794d */ /* 0x000fea0003800000 */
.L_x_4591:
        /* <DEDUP_REMOVED lines=12> */
.L_x_35828:


//--------------------- .text._ZN2at6native18elementwise_kernelILi128ELi4EZNS0_22gpu_kernel_impl_nocastIZZZNS0_21clamp_max_kernel_cudaERNS_18TensorIteratorBaseERKN3c106ScalarEENKUlvE_clEvENKUlvE7_clEvEUlNS5_8BFloat16EE_EEvS4_RKT_EUliE_EEviT1_ --------------------------
	.section	.text._ZN2at6native18elementwise_kernelILi128ELi4EZNS0_22gpu_kernel_impl_nocastIZZZNS0_21clamp_max_kernel_cudaERNS_18TensorIteratorBaseERKN3c106ScalarEENKUlvE_clEvENKUlvE7_clEvEUlNS5_8BFloat16EE_EEvS4_RKT_EUliE_EEviT1_,"ax",@progbits
	.align	128
        .global         _ZN2at6native18elementwise_kernelILi128ELi4EZNS0_22gpu_kernel_impl_nocastIZZZNS0_21clamp_max_kernel_cudaERNS_18TensorIteratorBaseERKN3c106ScalarEENKUlvE_clEvENKUlvE7_clEvEUlNS5_8BFloat16EE_EEvS4_RKT_EUliE_EEviT1_
        .type           _ZN2at6native18elementwise_kernelILi128ELi4EZNS0_22gpu_kernel_impl_nocastIZZZNS0_21clamp_max_kernel_cudaERNS_18TensorIteratorBaseERKN3c106ScalarEENKUlvE_clEvENKUlvE7_clEvEUlNS5_8BFloat16EE_EEvS4_RKT_EUliE_EEviT1_,@function
        .size           _ZN2at6native18elementwise_kernelILi128ELi4EZNS0_22gpu_kernel_impl_nocastIZZZNS0_21clamp_max_kernel_cudaERNS_18TensorIteratorBaseERKN3c106ScalarEENKUlvE_clEvENKUlvE7_clEvEUlNS5_8BFloat16EE_EEvS4_RKT_EUliE_EEviT1_,(.L_x_35829 - _ZN2at6native18elementwise_kernelILi128ELi4EZNS0_22gpu_kernel_impl_nocastIZZZNS0_21clamp_max_kernel_cudaERNS_18TensorIteratorBaseERKN3c106ScalarEENKUlvE_clEvENKUlvE7_clEvEUlNS5_8BFloat16EE_EEvS4_RKT_EUliE_EEviT1_)
        .other          _ZN2at6native18elementwise_kernelILi128ELi4EZNS0_22gpu_kernel_impl_nocastIZZZNS0_21clamp_max_kernel_cudaERNS_18TensorIteratorBaseERKN3c106ScalarEENKUlvE_clEvENKUlvE7_clEvEUlNS5_8BFloat16EE_EEvS4_RKT_EUliE_EEviT1_,@"STO_CUDA_ENTRY STV_DEFAULT"
_ZN2at6native18elementwise_kernelILi128ELi4EZNS0_22gpu_kernel_impl_nocastIZZZNS0_21clamp_max_kernel_cudaERNS_18TensorIteratorBaseERKN3c106ScalarEENKUlvE_clEvENKUlvE7_clEvEUlNS5_8BFloat16EE_EEvS4_RKT_EUliE_EEviT1_:
.text._ZN2at6native18elementwise_kernelILi128ELi4EZNS0_22gpu_kernel_impl_nocastIZZZNS0_21clamp_max_kernel_cudaERNS_18TensorIteratorBaseERKN3c106ScalarEENKUlvE_clEvENKUlvE7_clEvEUlNS5_8BFloat16EE_EEvS4_RKT_EUliE_EEviT1_:
[----:B------:R-:W-:Y:S08]  /*0000*/  LDC R1, c[0x0][0x37c] ;  /* 0x0000df00ff017b82 */ /* 0x000ff00000000800 */
[----:B------:R-:W0:Y:S01]  /*0010*/  LDC R4, c[0x0][0x388] ;  /* 0x0000e200ff047b82 */ /* 0x000e220000000800 */
[----:B------:R-:W1:Y:S01]  /*0020*/  S2R R3, SR_TID.X ;  /* 0x0000000000037919 */ /* 0x000e620000002100 */
[----:B------:R-:W2:Y:S06]  /*0030*/  LDCU.64 UR6, c[0x0][0x358] ;  /* 0x00006b00ff0677ac */ /* 0x000eac0008000a00 */
[----:B------:R-:W3:Y:S08]  /*0040*/  S2UR UR4, SR_CTAID.X ;  /* 0x00000000000479c3 */ /* 0x000ef00000002500 */
[----:B------:R-:W4:Y:S01]  /*0050*/  LDC.U16 R0, c[0x0][0x590] ;  /* 0x00016400ff007b82 */ /* 0x000f220000000400 */
[----:B0-----:R-:W-:Y:S01]  /*0060*/  ISETP.NE.AND P0, PT, R4, RZ, PT ;  /* 0x000000ff0400720c */ /* 0x001fe20003f05270 */
[----:B---3--:R-:W-:-:S06]  /*0070*/  USHF.L.U32 UR4, UR4, 0x9, URZ ;  /* 0x0000000904047899 */ /* 0x008fcc00080006ff */
[----:B-1----:R-:W-:-:S06]  /*0080*/  LOP3.LUT R3, R3, UR4, RZ, 0xfc, !PT ;  /* 0x0000000403037c12 */ /* 0x002fcc000f8efcff */
[----:B--2---:R-:W-:Y:S05]  /*0090*/  @P0 BRA `(.L_x_4592) ;  /* 0x0000000000f00947 */ /* 0x004fea0003800000 */
[----:B------:R-:W0:Y:S01]  /*00a0*/  LDCU UR4, c[0x0][0x380] ;  /* 0x00007000ff0477ac */ /* 0x000e220008000800 */
[----:B------:R-:W-:Y:S04]  /*00b0*/  BSSY.RECONVERGENT B0, `(.L_x_4593) ;  /* 0x000002c000007945 */ /* 0x000fe80003800200 */
[----:B------:R-:W-:Y:S01]  /*00c0*/  BSSY.RELIABLE B1, `(.L_x_4594) ;  /* 0x000001f000017945 */ /* 0x000fe20003800100 */
[----:B0-----:R-:W-:-:S13]  /*00d0*/  ISETP.GE.AND P0, PT, R3, UR4, PT ;  /* 0x0000000403007c0c */ /* 0x001fda000bf06270 */
[----:B------:R-:W-:Y:S05]  /*00e0*/  @P0 BRA `(.L_x_4595) ;  /* 0x0000000000640947 */ /* 0x000fea0003800000 */
[----:B------:R-:W0:Y:S02]  /*00f0*/  LDC.64 R4, c[0x0][0x588] ;  /* 0x00016200ff047b82 */ /* 0x000e240000000a00 */
[----:B0-----:R-:W2:Y:S06]  /*0100*/  LDG.E.U16 R9, desc[UR6][R4.64] ;  /* 0x0000000604097981 */ /* 0x001eac000c1e1500 */
[----:B------:R-:W0:Y:S01]  /*0110*/  LDC.64 R6, c[0x0][0x580] ;  /* 0x00016000ff067b82 */ /* 0x000e220000000a00 */
[----:B------:R-:W-:Y:S02]  /*0120*/  IADD3 R3, PT, PT, R3, 0x80, RZ ;  /* 0x0000008003037810 */ /* 0x000fe40007ffe0ff */
[----:B--2---:R-:W-:-:S04]  /*0130*/  SHF.L.U32 R2, R9, 0x10, RZ ;  /* 0x0000001009027819 */ /* 0x004fc800000006ff */
[----:B------:R-:W-:-:S13]  /*0140*/  FSETP.NAN.FTZ.AND P0, PT, |R2|, |R2|, PT ;  /* 0x400000020200720b */ /* 0x000fda0003f18200 */
[----:B----4-:R-:W-:-:S04]  /*0150*/  @!P0 SHF.L.U32 R11, R0, 0x10, RZ ;  /* 0x00000010000b8819 */ /* 0x010fc800000006ff */
[----:B------:R-:W-:-:S04]  /*0160*/  @!P0 FMNMX.FTZ R11, R2, R11, PT ;  /* 0x0000000b020b8209 */ /* 0x000fc80003810000 */
[----:B------:R-:W-:-:S04]  /*0170*/  @!P0 F2FP.BF16.F32.PACK_AB R11, RZ, R11 ;  /* 0x0000000bff0b823e */ /* 0x000fc800000010ff */
[----:B------:R-:W-:Y:S02]  /*0180*/  @!P0 PRMT R9, R11, 0x7610, R9 ;  /* 0x000076100b098816 */ /* 0x000fe40000000009 */
[----:B------:R-:W-:-:S03]  /*0190*/  ISETP.GE.AND P0, PT, R3, UR4, PT ;  /* 0x0000000403007c0c */ /* 0x000fc6000bf06270 */
[----:B0-----:R0:W-:Y:S10]  /*01a0*/  STG.E.U16 desc[UR6][R6.64], R9 ;  /* 0x0000000906007986 */ /* 0x0011f4000c101506 */
[----:B------:R-:W-:Y:S05]  /*01b0*/  @P0 BREAK.RELIABLE B1 ;  /* 0x0000000000010942 */ /* 0x000fea0003800100 */
[----:B------:R-:W-:Y:S05]  /*01c0*/  @P0 BRA `(.L_x_4596) ;  /* 0x0000000000680947 */ /* 0x000fea0003800000 */
[----:B------:R-:W0:Y:S02]  /*01d0*/  LDC.64 R4, c[0x0][0x588] ;  /* 0x00016200ff047b82 */ /* 0x000e240000000a00 */
[----:B0-----:R-:W2:Y:S06]  /*01e0*/  LDG.E.U16 R9, desc[UR6][R4.64] ;  /* 0x0000000604097981 */ /* 0x001eac000c1e1500 */
[----:B------:R-:W0:Y:S01]  /*01f0*/  LDC.64 R6, c[0x0][0x580] ;  /* 0x00016000ff067b82 */ /* 0x000e220000000a00 */
[----:B------:R-:W-:Y:S02]  /*0200*/  IADD3 R3, PT, PT, R3, 0x80, RZ ;  /* 0x0000008003037810 */ /* 0x000fe40007ffe0ff */
[----:B--2---:R-:W-:-:S04]  /*0210*/  SHF.L.U32 R2, R9, 0x10, RZ ;  /* 0x0000001009027819 */ /* 0x004fc800000006ff */
[----:B------:R-:W-:-:S13]  /*0220*/  FSETP.NAN.FTZ.AND P0, PT, |R2|, |R2|, PT ;  /* 0x400000020200720b */ /* 0x000fda0003f18200 */
[----:B------:R-:W-:-:S05]  /*0230*/  @!P0 IMAD.U32 R11, R0, 0x10000, RZ ;  /* 0x00010000000b8824 */ /* 0x000fca00078e00ff */
[----:B------:R-:W-:-:S04]  /*0240*/  @!P0 FMNMX.FTZ R2, R11, R2, PT ;  /* 0x000000020b028209 */ /* 0x000fc80003810000 */
[----:B------:R-:W-:-:S04]  /*0250*/  @!P0 F2FP.BF16.F32.PACK_AB R2, RZ, R2 ;  /* 0x00000002ff02823e */ /* 0x000fc800000010ff */
[----:B------:R-:W-:-:S05]  /*0260*/  @!P0 PRMT R9, R2, 0x7610, R9 ;  /* 0x0000761002098816 */ /* 0x000fca0000000009 */
[----:B0-----:R0:W-:Y:S02]  /*0270*/  STG.E.U16 desc[UR6][R6.64], R9 ;  /* 0x0000000906007986 */ /* 0x0011e4000c101506 */
.L_x_4595:
[----:B------:R-:W-:-:S13]  /*0280*/  ISETP.GE.AND P0, PT, R3, UR4, PT ;  /* 0x0000000403007c0c */ /* 0x000fda000bf06270 */
[----:B------:R-:W-:Y:S05]  /*0290*/  @P0 BREAK.RELIABLE B1 ;  /* 0x0000000000010942 */ /* 0x000fea0003800100 */
[----:B------:R-:W-:Y:S05]  /*02a0*/  @P0 BRA `(.L_x_4596) ;  /* 0x0000000000300947 */ /* 0x000fea0003800000 */
[----:B------:R-:W-:Y:S05]  /*02b0*/  BSYNC.RELIABLE B1 ;  /* 0x0000000000017941 */ /* 0x000fea0003800100 */
.L_x_4594:
        /* <DEDUP_REMOVED lines=9> */
[----:B------:R-:W-:-:S05]  /*0350*/  @!P0 PRMT R9, R2, 0x7610, R9 ;  /* 0x0000761002098816 */ /* 0x000fca0000000009 */
[----:B0-----:R1:W-:Y:S02]  /*0360*/  STG.E.U16 desc[UR6][R6.64], R9 ;  /* 0x0000000906007986 */ /* 0x0013e4000c101506 */
.L_x_4596:
[----:B------:R-:W-:Y:S05]  /*0370*/  BSYNC.RECONVERGENT B0 ;  /* 0x0000000000007941 */ /* 0x000fea0003800200 */
.L_x_4593:
[----:B------:R-:W-:Y:S05]  /*0380*/  WARPSYNC.ALL ;  /* 0x0000000000007948 */ /* 0x000fea0003800000 */
[----:B------:R-:W-:-:S13]  /*0390*/  ISETP.GE.AND P0, PT, R3, UR4, PT ;  /* 0x0000000403007c0c */ /* 0x000fda000bf06270 */
[----:B------:R-:W-:Y:S05]  /*03a0*/  @P0 EXIT ;  /* 0x000000000000094d */ /* 0x000fea0003800000 */
[----:B------:R-:W0:Y:S02]  /*03b0*/  LDC.64 R2, c[0x0][0x588] ;  /* 0x00016200ff027b82 */ /* 0x000e240000000a00 */
[----:B01----:R-:W2:Y:S06]  /*03c0*/  LDG.E.U16 R7, desc[UR6][R2.64] ;  /* 0x0000000602077981 */ /* 0x003eac000c1e1500 */
[----:B------:R-:W0:Y:S01]  /*03d0*/  LDC.64 R4, c[0x0][0x580] ;  /* 0x00016000ff047b82 */ /* 0x000e220000000a00 */
[----:B--2---:R-:W-:-:S05]  /*03e0*/  IMAD.U32 R6, R7, 0x10000, RZ ;  /* 0x0001000007067824 */ /* 0x004fca00078e00ff */
[----:B------:R-:W-:-:S13]  /*03f0*/  FSETP.NAN.FTZ.AND P0, PT, |R6|, |R6|, PT ;  /* 0x400000060600720b */ /* 0x000fda0003f18200 */
[----:B----4-:R-:W-:-:S04]  /*0400*/  @!P0 SHF.L.U32 R9, R0, 0x10, RZ ;  /* 0x0000001000098819 */ /* 0x010fc800000006ff */
[----:B------:R-:W-:-:S04]  /*0410*/  @!P0 FMNMX.FTZ R6, R9, R6, PT ;  /* 0x0000000609068209 */ /* 0x000fc80003810000 */
[----:B------:R-:W-:-:S04]  /*0420*/  @!P0 F2FP.BF16.F32.PACK_AB R6, RZ, R6 ;  /* 0x00000006ff06823e */ /* 0x000fc800000010ff */
[----:B------:R-:W-:-:S05]  /*0430*/  @!P0 PRMT R7, R6, 0x7610, R7 ;  /* 0x0000761006078816 */ /* 0x000fca0000000007 */
[----:B0-----:R-:W-:Y:S01]  /*0440*/  STG.E.U16 desc[UR6][R4.64], R7 ;  /* 0x0000000704007986 */ /* 0x001fe2000c101506 */
[----:B------:R-:W-:Y:S05]  /*0450*/  EXIT ;  /* 0x000000000000794d */ /* 0x000fea0003800000 */
.L_x_4592:
        /* <DEDUP_REMOVED lines=306> */
.L_x_4600:
[----:B------:R-:W0:Y:S02]  /*1780*/  LDCU.64 UR8, c[0x0][0x588] ;  /* 0x0000b100ff0877ac */ /* 0x000e240008000a00 */
[----:B0-----:R-:W-:-:S05]  /*1790*/  IADD3 R6, P0, PT, R6, UR8, RZ ;  /* 0x0000000806067c10 */ /* 0x001fca000ff1e0ff */
[----:B------:R-:W-:Y:S01]  /*17a0*/  IMAD.X R7, RZ, RZ, UR9, P0 ;  /* 0x00000009ff077e24 */ /* 0x000fe200080e06ff */
[----:B------:R-:W0:Y:S04]  /*17b0*/  LDCU.64 UR8, c[0x0][0x580] ;  /* 0x0000b000ff0877ac */ /* 0x000e280008000a00 */
[----:B------:R-:W2:Y:S01]  /*17c0*/  LDG.E.U16 R11, desc[UR6][R6.64] ;  /* 0x00000006060b7981 */ /* 0x000ea2000c1e1500 */
[----:B------:R-:W-:Y:S02]  /*17d0*/  IADD3 R3, PT, PT, R3, 0x80, RZ ;  /* 0x0000008003037810 */ /* 0x000fe40007ffe0ff */
[----:B--2---:R-:W-:-:S04]  /*17e0*/  SHF.L.U32 R9, R11, 0x10, RZ ;  /* 0x000000100b097819 */ /* 0x004fc800000006ff */
[----:B------:R-:W-:-:S13]  /*17f0*/  FSETP.NAN.FTZ.AND P0, PT, |R9|, |R9|, PT ;  /* 0x400000090900720b */ /* 0x000fda0003f18200 */
[----:B----4-:R-:W-:-:S04]  /*1800*/  @!P0 SHF.L.U32 R8, R0, 0x10, RZ ;  /* 0x0000001000088819 */ /* 0x010fc800000006ff */
[----:B------:R-:W-:Y:S02]  /*1810*/  @!P0 FMNMX.FTZ R9, R8, R9, PT ;  /* 0x0000000908098209 */ /* 0x000fe40003810000 */
[----:B0-----:R-:W-:Y:S02]  /*1820*/  IADD3 R8, P1, PT, R5, UR8, RZ ;  /* 0x0000000805087c10 */ /* 0x001fe4000ff3e0ff */
[----:B------:R-:W-:Y:S02]  /*1830*/  @!P0 F2FP.BF16.F32.PACK_AB R5, RZ, R9 ;  /* 0x00000009ff05823e */ /* 0x000fe400000010ff */
[----:B------:R-:W-:Y:S02]  /*1840*/  IADD3.X R9, PT, PT, RZ, UR9, RZ, P1, !PT ;  /* 0x00000009ff097c10 */ /* 0x000fe40008ffe4ff */
[----:B------:R-:W-:Y:S02]  /*1850*/  @!P0 PRMT R11, R5, 0x7610, R11 ;  /* 0x00007610050b8816 */ /* 0x000fe4000000000b */
[----:B------:R-:W-:-:S03]  /*1860*/  ISETP.GE.AND P0, PT, R3, UR4, PT ;  /* 0x0000000403007c0c */ /* 0x000fc6000bf06270 */
[----:B------:R0:W-:Y:S10]  /*1870*/  STG.E.U16 desc[UR6][R8.64], R11 ;  /* 0x0000000b08007986 */ /* 0x0001f4000c101506 */
[----:B------:R-:W-:Y:S05]  /*1880*/  @P0 BREAK.RELIABLE B1 ;  /* 0x0000000000010942 */ /* 0x000fea0003800100 */
[----:B------:R-:W-:Y:S05]  /*1890*/  @P0 BRA `(.L_x_4601) ;  /* 0x0000002400d80947 */ /* 0x000fea0003800000 */
[----:B------:R-:W0:Y:S01]  /*18a0*/  LDCU.64 UR8, c[0x0][0x390] ;  /* 0x00007200ff0877ac */ /* 0x000e220008000a00 */
[----:B------:R-:W-:Y:S01]  /*18b0*/  MOV R7, R3 ;  /* 0x0000000300077202 */ /* 0x000fe20000000f00 */
[----:B------:R-:W-:Y:S01]  /*18c0*/  IMAD.MOV.U32 R6, RZ, RZ, RZ ;  /* 0x000000ffff067224 */ /* 0x000fe200078e00ff */
        /* <DEDUP_REMOVED lines=295> */
.L_x_4602:
[----:B------:R-:W0:Y:S02]  /*2b40*/  LDCU.64 UR8, c[0x0][0x588] ;  /* 0x0000b100ff0877ac */ /* 0x000e240008000a00 */
[----:B0-----:R-:W-:-:S04]  /*2b50*/  IADD3 R6, P0, PT, R6, UR8, RZ ;  /* 0x0000000806067c10 */ /* 0x001fc8000ff1e0ff */
[----:B------:R-:W-:Y:S01]  /*2b60*/  IADD3.X R7, PT, PT, RZ, UR9, RZ, P0, !PT ;  /* 0x00000009ff077c10 */ /* 0x000fe200087fe4ff */
[----:B------:R-:W0:Y:S04]  /*2b70*/  LDCU.64 UR8, c[0x0][0x580] ;  /* 0x0000b000ff0877ac */ /* 0x000e280008000a00 */
[----:B------:R-:W2:Y:S01]  /*2b80*/  LDG.E.U16 R11, desc[UR6][R6.64] ;  /* 0x00000006060b7981 */ /* 0x000ea2000c1e1500 */
[----:B------:R-:W-:Y:S02]  /*2b90*/  IADD3 R3, PT, PT, R3, 0x80, RZ ;  /* 0x0000008003037810 */ /* 0x000fe40007ffe0ff */
[----:B--2---:R-:W-:-:S04]  /*2ba0*/  SHF.L.U32 R9, R11, 0x10, RZ ;  /* 0x000000100b097819 */ /* 0x004fc800000006ff */
[----:B------:R-:W-:-:S13]  /*2bb0*/  FSETP.NAN.FTZ.AND P0, PT, |R9|, |R9|, PT ;  /* 0x400000090900720b */ /* 0x000fda0003f18200 */
[----:B------:R-:W-:-:S05]  /*2bc0*/  @!P0 IMAD.U32 R8, R0, 0x10000, RZ ;  /* 0x0001000000088824 */ /* 0x000fca00078e00ff */
[----:B------:R-:W-:Y:S02]  /*2bd0*/  @!P0 FMNMX.FTZ R9, R8, R9, PT ;  /* 0x0000000908098209 */ /* 0x000fe40003810000 */
[----:B0-----:R-:W-:Y:S02]  /*2be0*/  IADD3 R8, P1, PT, R5, UR8, RZ ;  /* 0x0000000805087c10 */ /* 0x001fe4000ff3e0ff */
[----:B------:R-:W-:Y:S02]  /*2bf0*/  @!P0 F2FP.BF16.F32.PACK_AB R5, RZ, R9 ;  /* 0x00000009ff05823e */ /* 0x000fe400000010ff */
[----:B------:R-:W-:Y:S02]  /*2c00*/  IADD3.X R9, PT, PT, RZ, UR9, RZ, P1, !PT ;  /* 0x00000009ff097c10 */ /* 0x000fe40008ffe4ff */
[----:B------:R-:W-:-:S05]  /*2c10*/  @!P0 PRMT R11, R5, 0x7610, R11 ;  /* 0x00007610050b8816 */ /* 0x000fca000000000b */
[----:B------:R0:W-:Y:S02]  /*2c20*/  STG.E.U16 desc[UR6][R8.64], R11 ;  /* 0x0000000b08007986 */ /* 0x0001e4000c101506 */
.L_x_4599:
[----:B------:R-:W-:-:S13]  /*2c30*/  ISETP.GE.AND P0, PT, R3, UR4, PT ;  /* 0x0000000403007c0c */ /* 0x000fda000bf06270 */
[----:B------:R-:W-:Y:S05]  /*2c40*/  @P0 BREAK.RELIABLE B1 ;  /* 0x0000000000010942 */ /* 0x000fea0003800100 */
[----:B------:R-:W-:Y:S05]  /*2c50*/  @P0 BRA `(.L_x_4601) ;  /* 0x0000001000e80947 */ /* 0x000fea0003800000 */
[----:B------:R-:W-:Y:S05]  /*2c60*/  BSYNC.RELIABLE B1 ;  /* 0x0000000000017941 */ /* 0x000fea0003800100 */
.L_x_4598:
[----:B------:R-:W0:Y:S01]  /*2c70*/  LDCU.64 UR8, c[0x0][0x390] ;  /* 0x00007200ff0877ac */ /* 0x000e220008000a00 */
[----:B------:R-:W-:Y:S02]  /*2c80*/  MOV R6, RZ ;  /* 0x000000ff00067202 */ /* 0x000fe40000000f00 */
        /* <DEDUP_REMOVED lines=296> */
.L_x_4603:
        /* <DEDUP_REMOVED lines=13> */
[----:B------:R-:W-:-:S05]  /*3fe0*/  @!P0 PRMT R11, R5, 0x7610, R11 ;  /* 0x00007610050b8816 */ /* 0x000fca000000000b */
[----:B------:R1:W-:Y:S02]  /*3ff0*/  STG.E.U16 desc[UR6][R8.64], R11 ;  /* 0x0000000b08007986 */ /* 0x0003e4000c101506 */
.L_x_4601:
[----:B------:R-:W-:Y:S05]  /*4000*/  BSYNC.RECONVERGENT B0 ;  /* 0x0000000000007941 */ /* 0x000fea0003800200 */
.L_x_4597:
[----:B------:R-:W-:Y:S05]  /*4010*/  WARPSYNC.ALL ;  /* 0x0000000000007948 */ /* 0x000fea0003800000 */
[----:B------:R-:W-:-:S13]  /*4020*/  ISETP.GE.AND P0, PT, R3, UR4, PT ;  /* 0x0000000403007c0c */ /* 0x000fda000bf06270 */
[----:B------:R-:W-:Y:S05]  /*4030*/  @P0 EXIT ;  /* 0x000000000000094d */ /* 0x000fea0003800000 */
[----:B------:R-:W2:Y:S01]  /*4040*/  LDCU.64 UR4, c[0x0][0x390] ;  /* 0x00007200ff0477ac */ /* 0x000ea20008000a00 */
[----:B------:R-:W-:Y:S02]  /*4050*/  HFMA2 R6, -RZ, RZ, 0, 0 ;  /* 0x00000000ff067431 */ /* 0x000fe400000001ff */
[----:B------:R-:W-:Y:S01]  /*4060*/  IMAD.MOV.U32 R7, RZ, RZ, R3 ;  /* 0x000000ffff077224 */ /* 0x000fe200078e0003 */
[----:B------:R-:W-:Y:S01]  /*4070*/  ISETP.NE.AND P0, PT, R4, RZ, PT ;  /* 0x000000ff0400720c */ /* 0x000fe20003f05270 */
[----:B------:R-:W3:Y:S01]  /*4080*/  LDCU UR8, c[0x0][0x38c] ;  /* 0x00007180ff0877ac */ /* 0x000ee20008000800 */
[----:B------:R-:W5:Y:S01]  /*4090*/  LDCU.64 UR10, c[0x0][0x4b8] ;  /* 0x00009700ff0a77ac */ /* 0x000f620008000a00 */
[----:B--2---:R-:W-:-:S05]  /*40a0*/  IMAD.HI.U32 R6, R3, UR4, R6 ;  /* 0x0000000403067c27 */ /* 0x004fca000f8e0006 */
[----:B------:R-:W-:-:S04]  /*40b0*/  SHF.R.U32.HI R7, RZ, UR5, R6 ;  /* 0x00000005ff077c19 */ /* 0x000fc80008011606 */
[----:B01----:R-:W-:-:S05]  /*40c0*/  IADD3 R8, PT, PT, -R7, RZ, RZ ;  /* 0x000000ff07087210 */ /* 0x003fca0007ffe1ff */
[----:B---3--:R-:W-:-:S04]  /*40d0*/  IMAD R4, R8, UR8, R3 ;  /* 0x0000000808047c24 */ /* 0x008fc8000f8e0203 */
[C---:B-----5:R-:W-:Y:S02]  /*40e0*/  IMAD R3, R4.reuse, UR10, RZ ;  /* 0x0000000a04037c24 */ /* 0x060fe4000f8e02ff */
        /* <DEDUP_REMOVED lines=287> */
.L_x_4604:
[----:B------:R-:W0:Y:S02]  /*52e0*/  LDCU.128 UR8, c[0x0][0x580] ;  /* 0x0000b000ff0877ac */ /* 0x000e240008000c00 */
[----:B0-----:R-:W-:-:S04]  /*52f0*/  IADD3 R4, P0, PT, R4, UR10, RZ ;  /* 0x0000000a04047c10 */ /* 0x001fc8000ff1e0ff */
[----:B------:R-:W-:-:S05]  /*5300*/  IADD3.X R5, PT, PT, RZ, UR11, RZ, P0, !PT ;  /* 0x0000000bff057c10 */ /* 0x000fca00087fe4ff */
[----:B------:R-:W2:Y:S02]  /*5310*/  LDG.E.U16 R7, desc[UR6][R4.64] ;  /* 0x0000000604077981 */ /* 0x000ea4000c1e1500 */
[----:B--2---:R-:W-:-:S04]  /*5320*/  SHF.L.U32 R2, R7, 0x10, RZ ;  /* 0x0000001007027819 */ /* 0x004fc800000006ff */
[----:B------:R-:W-:-:S13]  /*5330*/  FSETP.NAN.FTZ.AND P0, PT, |R2|, |R2|, PT ;  /* 0x400000020200720b */ /* 0x000fda0003f18200 */
[----:B----4-:R-:W-:-:S04]  /*5340*/  @!P0 SHF.L.U32 R9, R0, 0x10, RZ ;  /* 0x0000001000098819 */ /* 0x010fc800000006ff */
[----:B------:R-:W-:Y:S02]  /*5350*/  @!P0 FMNMX.FTZ R0, R9, R2, PT ;  /* 0x0000000209008209 */ /* 0x000fe40003810000 */
[----:B------:R-:W-:Y:S02]  /*5360*/  IADD3 R2, P1, PT, R3, UR8, RZ ;  /* 0x0000000803027c10 */ /* 0x000fe4000ff3e0ff */
[----:B------:R-:W-:Y:S02]  /*5370*/  @!P0 F2FP.BF16.F32.PACK_AB R0, RZ, R0 ;  /* 0x00000000ff00823e */ /* 0x000fe400000010ff */
[----:B------:R-:W-:Y:S02]  /*5380*/  IADD3.X R3, PT, PT, RZ, UR9, RZ, P1, !PT ;  /* 0x00000009ff037c10 */ /* 0x000fe40008ffe4ff */
[----:B------:R-:W-:-:S05]  /*5390*/  @!P0 PRMT R7, R0, 0x7610, R7 ;  /* 0x0000761000078816 */ /* 0x000fca0000000007 */
[----:B------:R-:W-:Y:S01]  /*53a0*/  STG.E.U16 desc[UR6][R2.64], R7 ;  /* 0x0000000702007986 */ /* 0x000fe2000c101506 */
[----:B------:R-:W-:Y:S05]  /*53b0*/  EXIT ;  /* 0x000000000000794d */ /* 0x000fea0003800000 */
.L_x_4605:
        /* <DEDUP_REMOVED lines=12> */
.L_x_35829:


//--------------------- .text._ZN2at6native27unrolled_elementwise_kernelIZZZNS0_21clamp_max_kernel_cudaERNS_18TensorIteratorBaseERKN3c106ScalarEENKUlvE_clEvENKUlvE7_clEvEUlNS4_8BFloat16EE_St5arrayIPcLm2EELi4E23TrivialOffsetCalculatorILi1EjESG_NS0_6memory15LoadWithoutCastENSH_16StoreWithoutCastEEEviT_T0_T2_T3_T4_T5_ --------------------------
	.section	.text._ZN2at6native27unrolled_elementwise_kernelIZZZNS0_21clamp_max_kernel_cudaERNS_18TensorIteratorBaseERKN3c106ScalarEENKUlvE_clEvENKUlvE7_clEvEUlNS4_8BFloat16EE_St5arrayIPcLm2EELi4E23TrivialOffsetCalculatorILi1EjESG_NS0_6memory15LoadWithoutCastENSH_16StoreWithoutCastEEEviT_T0_T2_T3_T4_T5_,"ax",@progbits
	.align	128
        .global         _ZN2at6native27unrolled_elementwise_kernelIZZZNS0_21clamp_max_kernel_cudaERNS_18TensorIteratorBaseERKN3c106ScalarEENKUlvE_clEvENKUlvE7_clEvEUlNS4_8BFloat16EE_St5arrayIPcLm2EELi4E23TrivialOffsetCalculatorILi1EjESG_NS0_6memory15LoadWithoutCastENSH_16StoreWithoutCastEEEviT_T0_T2_T3_T4_T5_
        .type           _ZN2at6native27unrolled_elementwise_kernelIZZZNS0_21clamp_max_kernel_cudaERNS_18TensorIteratorBaseERKN3c106ScalarEENKUlvE_clEvENKUlvE7_clEvEUlNS4_8BFloat16EE_St5arrayIPcLm2EELi4E23TrivialOffsetCalculatorILi1EjESG_NS0_6memory15LoadWithoutCastENSH_16StoreWithoutCastEEEviT_T0_T2_T3_T4_T5_,@function
        .size           _ZN2at6native27unrolled_elementwise_kernelIZZZNS0_21clamp_max_kernel_cudaERNS_18TensorIteratorBaseERKN3c106ScalarEENKUlvE_clEvENKUlvE7_clEvEUlNS4_8BFloat16EE_St5arrayIPcLm2EELi4E23TrivialOffsetCalculatorILi1EjESG_NS0_6memory15LoadWithoutCastENSH_16StoreWithoutCastEEEviT_T0_T2_T3_T4_T5_,(.L_x_35830 - _ZN2at6native27unrolled_elementwise_kernelIZZZNS0_21clamp_max_kernel_cudaERNS_18TensorIteratorBaseERKN3c106ScalarEENKUlvE_clEvENKUlvE7_clEvEUlNS4_8BFloat16EE_St5arrayIPcLm2EELi4E23TrivialOffsetCalculatorILi1EjESG_NS0_6memory15LoadWithoutCastENSH_16StoreWithoutCastEEEviT_T0_T2_T3_T4_T5_)
        .other          _ZN2at6native27unrolled_elementwise_kernelIZZZNS0_21clamp_max_kernel_cudaERNS_18TensorIteratorBaseERKN3c106ScalarEENKUlvE_clEvENKUlvE7_clEvEUlNS4_8BFloat16EE_St5arrayIPcLm2EELi4E23TrivialOffsetCalculatorILi1EjESG_NS0_6memory15LoadWithoutCastENSH_16StoreWithoutCastEEEviT_T0_T2_T3_T4_T5_,@"STO_CUDA_ENTRY STV_DEFAULT"
_ZN2at6native27unrolled_elementwise_kernelIZZZNS0_21clamp_max_kernel_cudaERNS_18TensorIteratorBaseERKN3c106ScalarEENKUlvE_clEvENKUlvE7_clEvEUlNS4_8BFloat16EE_St5arrayIPcLm2EELi4E23TrivialOffsetCalculatorILi1EjESG_NS0_6memory15LoadWithoutCastENSH_16StoreWithoutCastEEEviT_T0_T2_T3_T4_T5_:
.text._ZN2at6native27unrolled_elementwise_kernelIZZZNS0_21clamp_max_kernel_cudaERNS_18TensorIteratorBaseERKN3c106ScalarEENKUlvE_clEvENKUlvE7_clEvEUlNS4_8BFloat16EE_St5arrayIPcLm2EELi4E23TrivialOffsetCalculatorILi1EjESG_NS0_6memory15LoadWithoutCastENSH_16StoreWithoutCastEEEviT_T0_T2_T3_T4_T5_:
        /* <DEDUP_REMOVED lines=8> */
[----:B------:R-:W-:Y:S01]  /*0080*/  @!P0 VIADD R13, R3, 0x80 ;  /* 0x00000080030d8836 */ /* 0x000fe20000000000 */
[----:B------:R-:W0:Y:S01]  /*0090*/  @!P0 LDC.64 R4, c[0x0][0x3a0] ;  /* 0x0000e800ff048b82 */ /* 0x000e220000000a00 */
[----:B------:R-:W-:-:S03]  /*00a0*/  @!P0 IMAD R15, R0, 0x200, R3 ;  /* 0x00000200000f8824 */ /* 0x000fc600078e0203 */
[----:B------:R-:W-:-:S13]  /*00b0*/  ISETP.GE.AND P1, PT, R13, R2, PT ;  /* 0x000000020d00720c */ /* 0x000fda0003f26270 */
[----:B------:R-:W-:Y:S01]  /*00c0*/  @!P1 IMAD R17, R0, 0x200, R13 ;  /* 0x0000020000119824 */ /* 0x000fe200078e020d */
[----:B------:R-:W2:Y:S01]  /*00d0*/  @!P1 LDC.64 R10, c[0x0][0x3a0] ;  /* 0x0000e800ff0a9b82 */ /* 0x000ea20000000a00 */
[----:B------:R-:W-:-:S05]  /*00e0*/  @!P1 VIADD R13, R13, 0x80 ;  /* 0x000000800d0d9836 */ /* 0x000fca0000000000 */
[----:B------:R-:W-:Y:S01]  /*00f0*/  ISETP.GE.AND P3, PT, R13, R2, PT ;  /* 0x000000020d00720c */ /* 0x000fe20003f66270 */
[----:B0-----:R-:W-:-:S12]  /*0100*/  @!P0 IMAD.WIDE.U32 R4, R15, 0x2, R4 ;  /* 0x000000020f048825 */ /* 0x001fd800078e0004 */
[----:B------:R-:W-:Y:S01]  /*0110*/  @!P3 IMAD R19, R0, 0x200, R13 ;  /* 0x000002000013b824 */ /* 0x000fe200078e020d */
[----:B------:R-:W0:Y:S01]  /*0120*/  @!P3 LDC.64 R8, c[0x0][0x3a0] ;  /* 0x0000e800ff08bb82 */ /* 0x000e220000000a00 */
[----:B------:R-:W-:Y:S02]  /*0130*/  @!P3 VIADD R13, R13, 0x80 ;  /* 0x000000800d0db836 */ /* 0x000fe40000000000 */
[----:B--2---:R-:W-:-:S03]  /*0140*/  @!P1 IMAD.WIDE.U32 R10, R17, 0x2, R10 ;  /* 0x00000002110a9825 */ /* 0x004fc600078e000a */
[----:B------:R-:W-:-:S13]  /*0150*/  ISETP.GE.AND P2, PT, R13, R2, PT ;  /* 0x000000020d00720c */ /* 0x000fda0003f46270 */
[----:B------:R-:W2:Y:S01]  /*0160*/  @!P2 LDC.64 R6, c[0x0][0x3a0] ;  /* 0x0000e800ff06ab82 */ /* 0x000ea20000000a00 */
[----:B------:R-:W-:Y:S02]  /*0170*/  @!P2 IMAD R13, R0, 0x200, R13 ;  /* 0x00000200000da824 */ /* 0x000fe400078e020d */
[----:B0-----:R-:W-:Y:S01]  /*0180*/  @!P3 IMAD.WIDE.U32 R16, R19, 0x2, R8 ;  /* 0x000000021310b825 */ /* 0x001fe200078e0008 */
[----:B------:R-:W-:Y:S02]  /*0190*/  PRMT R9, RZ, 0x7610, R9 ;  /* 0x00007610ff097816 */ /* 0x000fe40000000009 */
[----:B------:R-:W-:Y:S01]  /*01a0*/  IADD3 R23, PT, PT, R3, 0x80, RZ ;  /* 0x0000008003177810 */ /* 0x000fe20007ffe0ff */
[----:B--2---:R-:W-:-:S03]  /*01b0*/  @!P2 IMAD.WIDE.U32 R12, R13, 0x2, R6 ;  /* 0x000000020d0ca825 */ /* 0x004fc600078e0006 */
[----:B-1----:R-:W5:Y:S01]  /*01c0*/  @!P0 LDG.E.U16 R9, desc[UR4][R4.64] ;  /* 0x0000000404098981 */ /* 0x002f62000c1e1500 */
[CC--:B------:R-:W-:Y:S02]  /*01d0*/  ISETP.GE.AND P0, PT, R3.reuse, R2.reuse, PT ;  /* 0x000000020300720c */ /* 0x0c0fe40003f06270 */
[----:B------:R-:W-:Y:S01]  /*01e0*/  PRMT R7, RZ, 0x7610, R7 ;  /* 0x00007610ff077816 */ /* 0x000fe20000000007 */
[C---:B------:R-:W-:Y:S01]  /*01f0*/  VIADD R19, R3.reuse, 0x100 ;  /* 0x0000010003137836 */ /* 0x040fe20000000000 */
[----:B------:R-:W-:Y:S01]  /*0200*/  PRMT R8, RZ, 0x7610, R8 ;  /* 0x00007610ff087816 */ /* 0x000fe20000000008 */
[----:B------:R-:W-:Y:S01]  /*0210*/  VIADD R21, R3, 0x180 ;  /* 0x0000018003157836 */ /* 0x000fe20000000000 */
[----:B------:R-:W-:Y:S02]  /*0220*/  PRMT R6, RZ, 0x7610, R6 ;  /* 0x00007610ff067816 */ /* 0x000fe40000000006 */
[----:B------:R0:W5:Y:S01]  /*0230*/  @!P1 LDG.E.U16 R7, desc[UR4][R10.64] ;  /* 0x000000040a079981 */ /* 0x000162000c1e1500 */
[----:B------:R-:W-:Y:S01]  /*0240*/  BSSY.RECONVERGENT B0, `(.L_x_4606) ;  /* 0x0000013000007945 */ /* 0x000fe20003800200 */
[----:B------:R-:W-:-:S02]  /*0250*/  ISETP.GE.AND P5, PT, R23, R2, PT ;  /* 0x000000021700720c */ /* 0x000fc40003fa6270 */
[----:B------:R1:W5:Y:S01]  /*0260*/  @!P3 LDG.E.U16 R8, desc[UR4][R16.64] ;  /* 0x000000041008b981 */ /* 0x000362000c1e1500 */
[----:B------:R-:W2:Y:S01]  /*0270*/  @!P0 LDC.64 R14, c[0x0][0x398] ;  /* 0x0000e600ff0e8b82 */ /* 0x000ea20000000a00 */
[----:B------:R-:W-:Y:S02]  /*0280*/  @!P0 IMAD R25, R0, 0x200, R3 ;  /* 0x0000020000198824 */ /* 0x000fe400078e0203 */
[----:B------:R1:W5:Y:S05]  /*0290*/  @!P2 LDG.E.U16 R6, desc[UR4][R12.64] ;  /* 0x000000040c06a981 */ /* 0x00036a000c1e1500 */
[----:B0-----:R-:W0:Y:S01]  /*02a0*/  LDC.U16 R11, c[0x0][0x388] ;  /* 0x0000e200ff0b7b82 */ /* 0x001e220000000400 */
[----:B------:R-:W-:Y:S01]  /*02b0*/  @!P0 IMAD.MOV.U32 R3, RZ, RZ, R23 ;  /* 0x000000ffff038224 */ /* 0x000fe200078e0017 */
[----:B------:R-:W-:-:S02]  /*02c0*/  ISETP.GE.AND P3, PT, R19, R2, PT ;  /* 0x000000021300720c */ /* 0x000fc40003f66270 */
[-C--:B------:R-:W-:Y:S02]  /*02d0*/  ISETP.GE.AND P1, PT, R21, R2.reuse, PT ;  /* 0x000000021500720c */ /* 0x080fe40003f26270 */
[----:B------:R-:W-:Y:S01]  /*02e0*/  ISETP.GE.AND P2, PT, R3, R2, PT ;  /* 0x000000020300720c */ /* 0x000fe20003f46270 */
[----:B--2---:R-:W-:Y:S01]  /*02f0*/  @!P0 IMAD.WIDE.U32 R4, R25, 0x2, R14 ;  /* 0x0000000219048825 */ /* 0x004fe200078e000e */
[----:B-1----:R-:W-:Y:S11]  /*0300*/  @P0 BRA `(.L_x_4607) ;  /* 0x0000000000180947 */ /* 0x002ff60003800000 */
[----:B-----5:R-:W-:-:S05]  /*0310*/  IMAD.U32 R13, R9, 0x10000, RZ ;  /* 0x00010000090d7824 */ /* 0x020fca00078e00ff */
[----:B------:R-:W-:-:S13]  /*0320*/  FSETP.NAN.FTZ.AND P4, PT, |R13|, |R13|, PT ;  /* 0x4000000d0d00720b */ /* 0x000fda0003f98200 */
[----:B0-----:R-:W-:-:S05]  /*0330*/  @!P4 IMAD.U32 R10, R11, 0x10000, RZ ;  /* 0x000100000b0ac824 */ /* 0x001fca00078e00ff */
[----:B------:R-:W-:-:S04]  /*0340*/  @!P4 FMNMX.FTZ R10, R13, R10, PT ;  /* 0x0000000a0d0ac209 */ /* 0x000fc80003810000 */
[----:B------:R-:W-:-:S04]  /*0350*/  @!P4 F2FP.BF16.F32.PACK_AB R10, RZ, R10 ;  /* 0x0000000aff0ac23e */ /* 0x000fc800000010ff */
[----:B------:R-:W-:-:S07]  /*0360*/  @!P4 PRMT R9, R10, 0x7610, R9 ;  /* 0x000076100a09c816 */ /* 0x000fce0000000009 */
.L_x_4607:
[----:B------:R-:W-:Y:S05]  /*0370*/  BSYNC.RECONVERGENT B0 ;  /* 0x0000000000007941 */ /* 0x000fea0003800200 */
.L_x_4606:
[----:B------:R-:W-:Y:S04]  /*0380*/  BSSY.RECONVERGENT B0, `(.L_x_4608) ;  /* 0x0000008000007945 */ /* 0x000fe80003800200 */
[----:B------:R-:W-:Y:S05]  /*0390*/  @P5 BRA `(.L_x_4609) ;  /* 0x0000000000185947 */ /* 0x000fea0003800000 */
[----:B-----5:R-:W-:-:S04]  /*03a0*/  SHF.L.U32 R10, R7, 0x10, RZ ;  /* 0x00000010070a7819 */ /* 0x020fc800000006ff */
[----:B------:R-:W-:-:S13]  /*03b0*/  FSETP.NAN.FTZ.AND P4, PT, |R10|, |R10|, PT ;  /* 0x4000000a0a00720b */ /* 0x000fda0003f98200 */
[----:B0-----:R-:W-:-:S05]  /*03c0*/  @!P4 IMAD.U32 R13, R11, 0x10000, RZ ;  /* 0x000100000b0dc824 */ /* 0x001fca00078e00ff */
[----:B------:R-:W-:-:S04]  /*03d0*/  @!P4 FMNMX.FTZ R10, R13, R10, PT ;  /* 0x0000000a0d0ac209 */ /* 0x000fc80003810000 */
[----:B------:R-:W-:-:S04]  /*03e0*/  @!P4 F2FP.BF16.F32.PACK_AB R10, RZ, R10 ;  /* 0x0000000aff0ac23e */ /* 0x000fc800000010ff */
[----:B------:R-:W-:-:S07]  /*03f0*/  @!P4 PRMT R7, R10, 0x7610, R7 ;  /* 0x000076100a07c816 */ /* 0x000fce0000000007 */
.L_x_4609:
[----:B------:R-:W-:Y:S05]  /*0400*/  BSYNC.RECONVERGENT B0 ;  /* 0x0000000000007941 */ /* 0x000fea0003800200 */
.L_x_4608:
        /* <DEDUP_REMOVED lines=8> */
.L_x_4611:
[----:B------:R-:W-:Y:S05]  /*0490*/  BSYNC.RECONVERGENT B0 ;  /* 0x0000000000007941 */ /* 0x000fea0003800200 */
.L_x_4610:
        /* <DEDUP_REMOVED lines=8> */
.L_x_4613:
[----:B------:R-:W-:Y:S05]  /*0520*/  BSYNC.RECONVERGENT B0 ;  /* 0x0000000000007941 */ /* 0x000fea0003800200 */
.L_x_4612:
[----:B-----5:R1:W-:Y:S01]  /*0530*/  @!P0 STG.E.U16 desc[UR4][R4.64], R9 ;  /* 0x0000000904008986 */ /* 0x0203e2000c101504 */
[----:B------:R-:W-:Y:S04]  /*0540*/  BSSY.RECONVERGENT B0, `(.L_x_4614) ;  /* 0x000000c000007945 */ /* 0x000fe80003800200 */
[----:B------:R-:W-:Y:S05]  /*0550*/  @P2 BRA `(.L_x_4615) ;  /* 0x0000000000282947 */ /* 0x000fea0003800000 */
[----:B-1----:R-:W1:Y:S01]  /*0560*/  LDC.64 R4, c[0x0][0x398] ;  /* 0x0000e600ff047b82 */ /* 0x002e620000000a00 */
        /* <DEDUP_REMOVED lines=9> */
.L_x_4615:
[----:B------:R-:W-:Y:S05]  /*0600*/  BSYNC.RECONVERGENT B0 ;  /* 0x0000000000007941 */ /* 0x000fea0003800200 */
.L_x_4614:
[----:B------:R-:W-:-:S13]  /*0610*/  ISETP.GE.AND P0, PT, R3, R2, PT ;  /* 0x000000020300720c */ /* 0x000fda0003f06270 */
[----:B------:R-:W-:Y:S05]  /*0620*/  @P0 EXIT ;  /* 0x000000000000094d */ /* 0x000fea0003800000 */
[----:B-12---:R-:W1:Y:S01]  /*0630*/  LDC.64 R4, c[0x0][0x398] ;  /* 0x0000e600ff047b82 */ /* 0x006e620000000a00 */
[----:B------:R-:W-:-:S04]  /*0640*/  IMAD R3, R0, 0x200, R3 ;  /* 0x0000020000037824 */ /* 0x000fc800078e0203 */
[----:B-1----:R-:W-:-:S05]  /*0650*/  IMAD.WIDE.U32 R2, R3, 0x2, R4 ;  /* 0x0000000203027825 */ /* 0x002fca00078e0004 */
[----:B------:R-:W-:Y:S01]  /*0660*/  STG.E.U16 desc[UR4][R2.64], R6 ;  /* 0x0000000602007986 */ /* 0x000fe2000c101504 */
[----:B------:R-:W-:Y:S05]  /*0670*/  EXIT ;  /* 0x000000000000794d */ /* 0x000fea0003800000 */
.L_x_4616:
        /* <DEDUP_REMOVED lines=16> */
.L_x_35830:


//--------------------- .text._ZN2at6native29vectorized_elementwise_kernelILi2EZZZNS0_21clamp_max_kernel_cudaERNS_18TensorIteratorBaseERKN3c106ScalarEENKUlvE_clEvENKUlvE7_clEvEUlNS4_8BFloat16EE_St5arrayIPcLm2EEEEviT0_T1_ --------------------------
	.section	.text._ZN2at6native29vectorized_elementwise_kernelILi2EZZZNS0_21clamp_max_kernel_cudaERNS_18TensorIteratorBaseERKN3c106ScalarEENKUlvE_clEvENKUlvE7_clEvEUlNS4_8BFloat16EE_St5arrayIPcLm2EEEEviT0_T1_,"ax",@progbits
	.align	128
        .global         _ZN2at6native29vectorized_elementwise_kernelILi2EZZZNS0_21clamp_max_kernel_cudaERNS_18TensorIteratorBaseERKN3c106ScalarEENKUlvE_clEvENKUlvE7_clEvEUlNS4_8BFloat16EE_St5arrayIPcLm2EEEEviT0_T1_
        .type           _ZN2at6native29vectorized_elementwise_kernelILi2EZZZNS0_21clamp_max_kernel_cudaERNS_18TensorIteratorBaseERKN3c106ScalarEENKUlvE_clEvENKUlvE7_clEvEUlNS4_8BFloat16EE_St5arrayIPcLm2EEEEviT0_T1_,@function
        .size           _ZN2at6native29vectorized_elementwise_kernelILi2EZZZNS0_21clamp_max_kernel_cudaERNS_18TensorIteratorBaseERKN3c106ScalarEENKUlvE_clEvENKUlvE7_clEvEUlNS4_8BFloat16EE_St5arrayIPcLm2EEEEviT0_T1_,(.L_x_35831 - _ZN2at6native29vectorized_elementwise_kernelILi2EZZZNS0_21clamp_max_kernel_cudaERNS_18TensorIteratorBaseERKN3c106ScalarEENKUlvE_clEvENKUlvE7_clEvEUlNS4_8BFloat16EE_St5arrayIPcLm2EEEEviT0_T1_)
        .other          _ZN2at6native29vectorized_elementwise_kernelILi2EZZZNS0_21clamp_max_kernel_cudaERNS_18TensorIteratorBaseERKN3c106ScalarEENKUlvE_clEvENKUlvE7_clEvEUlNS4_8BFloat16EE_St5arrayIPcLm2EEEEviT0_T1_,@"STO_CUDA_ENTRY STV_DEFAULT"
_ZN2at6native29vectorized_elementwise_kernelILi2EZZZNS0_21clamp_max_kernel_cudaERNS_18TensorIteratorBaseERKN3c106ScalarEENKUlvE_clEvENKUlvE7_clEvEUlNS4_8BFloat16EE_St5arrayIPcLm2EEEEviT0_T1_:
.text._ZN2at6native29vectorized_elementwise_kernelILi2EZZZNS0_21clamp_max_kernel_cudaERNS_18TensorIteratorBaseERKN3c106ScalarEENKUlvE_clEvENKUlvE7_clEvEUlNS4_8BFloat16EE_St5arrayIPcLm2EEEEviT0_T1_:
[----:B------:R-:W-:Y:S01]  /*0000*/  LDC R1, c[0x0][0x37c] ;  /* 0x0000df00ff017b82 */ /* 0x000fe20000000800 */
[----:B------:R-:W0:Y:S01]  /*0010*/  S2R R16, SR_CTAID.X ;  /* 0x0000000000107919 */ /* 0x000e220000002500 */
[----:B------:R-:W1:Y:S06]  /*0020*/  LDCU UR6, c[0x0][0x380] ;  /* 0x00007000ff0677ac */ /* 0x000e6c0008000800 */
[----:B------:R-:W2:Y:S01]  /*0030*/  LDC.U16 R0, c[0x0][0x388] ;  /* 0x0000e200ff007b82 */ /* 0x000ea20000000400 */
[----:B------:R-:W3:Y:S01]  /*0040*/  LDCU.64 UR4, c[0x0][0x358] ;  /* 0x00006b00ff0477ac */ /* 0x000ee20008000a00 */
[----:B0-----:R-:W-:-:S05]  /*0050*/  IMAD.SHL.U32 R16, R16, 0x400, RZ ;  /* 0x0000040010107824 */ /* 0x001fca00078e00ff */
[----:B-1----:R-:W-:-:S04]  /*0060*/  IADD3 R17, PT, PT, -R16, UR6, RZ ;  /* 0x0000000610117c10 */ /* 0x002fc8000fffe1ff */
[----:B------:R-:W-:-:S13]  /*0070*/  ISETP.GT.U32.AND P0, PT, R17, 0x3ff, PT ;  /* 0x000003ff1100780c */ /* 0x000fda0003f04070 */
[----:B---3--:R-:W-:Y:S05]  /*0080*/  @P0 BRA `(.L_x_4617) ;  /* 0x0000000c002c0947 */ /* 0x008fea0003800000 */
[----:B------:R-:W0:Y:S01]  /*0090*/  S2R R20, SR_TID.X ;  /* 0x0000000000147919 */ /* 0x000e220000002100 */
[----:B------:R-:W-:Y:S02]  /*00a0*/  PRMT R18, RZ, 0x7610, R18 ;  /* 0x00007610ff127816 */ /* 0x000fe40000000012 */
[----:B0-----:R-:W-:Y:S01]  /*00b0*/  ISETP.GE.U32.AND P6, PT, R20, R17, PT ;  /* 0x000000111400720c */ /* 0x001fe20003fc6070 */
[----:B------:R-:W-:-:S12]  /*00c0*/  IMAD.MOV.U32 R19, RZ, RZ, R20 ;  /* 0x000000ffff137224 */ /* 0x000fd800078e0014 */
[----:B------:R-:W-:Y:S01]  /*00d0*/  @!P6 VIADD R20, R19, 0x80 ;  /* 0x000000801314e836 */ /* 0x000fe20000000000 */
[----:B------:R-:W0:Y:S01]  /*00e0*/  @!P6 LDC.64 R2, c[0x0][0x3a0] ;  /* 0x0000e800ff02eb82 */ /* 0x000e220000000a00 */
[----:B------:R-:W-:-:S03]  /*00f0*/  @!P6 IMAD.IADD R5, R16, 0x1, R19 ;  /* 0x000000011005e824 */ /* 0x000fc600078e0213 */
[----:B------:R-:W-:-:S13]  /*0100*/  ISETP.GE.U32.AND P5, PT, R20, R17, PT ;  /* 0x000000111400720c */ /* 0x000fda0003fa6070 */
[----:B------:R-:W-:Y:S01]  /*0110*/  @!P5 IMAD.IADD R22, R16, 0x1, R20 ;  /* 0x000000011016d824 */ /* 0x000fe200078e0214 */
[----:B------:R-:W1:Y:S01]  /*0120*/  @!P5 LDC.64 R14, c[0x0][0x3a0] ;  /* 0x0000e800ff0edb82 */ /* 0x000e620000000a00 */
[----:B------:R-:W-:-:S05]  /*0130*/  @!P5 VIADD R20, R20, 0x80 ;  /* 0x000000801414d836 */ /* 0x000fca0000000000 */
[----:B------:R-:W-:Y:S01]  /*0140*/  ISETP.GE.U32.AND P4, PT, R20, R17, PT ;  /* 0x000000111400720c */ /* 0x000fe20003f86070 */
[----:B0-----:R-:W-:-:S05]  /*0150*/  @!P6 IMAD.WIDE.U32 R2, R5, 0x2, R2 ;  /* 0x000000020502e825 */ /* 0x001fca00078e0002 */
[----:B------:R0:W5:Y:S07]  /*0160*/  @!P6 LDG.E.U16 R18, desc[UR4][R2.64] ;  /* 0x000000040212e981 */ /* 0x00016e000c1e1500 */
[----:B------:R-:W-:Y:S01]  /*0170*/  @!P4 IMAD.IADD R29, R16, 0x1, R20 ;  /* 0x00000001101dc824 */ /* 0x000fe200078e0214 */
[----:B------:R-:W3:Y:S01]  /*0180*/  @!P4 LDC.64 R12, c[0x0][0x3a0] ;  /* 0x0000e800ff0ccb82 */ /* 0x000ee20000000a00 */
[----:B------:R-:W-:-:S05]  /*0190*/  @!P4 VIADD R20, R20, 0x80 ;  /* 0x000000801414c836 */ /* 0x000fca0000000000 */
[----:B------:R-:W-:-:S13]  /*01a0*/  ISETP.GE.U32.AND P3, PT, R20, R17, PT ;  /* 0x000000111400720c */ /* 0x000fda0003f66070 */
[----:B------:R-:W-:Y:S01]  /*01b0*/  @!P3 IMAD.IADD R27, R16, 0x1, R20 ;  /* 0x00000001101bb824 */ /* 0x000fe200078e0214 */
[----:B0-----:R-:W0:Y:S01]  /*01c0*/  @!P3 LDC.64 R2, c[0x0][0x3a0] ;  /* 0x0000e800ff02bb82 */ /* 0x001e220000000a00 */
[----:B------:R-:W-:-:S05]  /*01d0*/  @!P3 VIADD R20, R20, 0x80 ;  /* 0x000000801414b836 */ /* 0x000fca0000000000 */
[----:B------:R-:W-:-:S13]  /*01e0*/  ISETP.GE.U32.AND P2, PT, R20, R17, PT ;  /* 0x000000111400720c */ /* 0x000fda0003f46070 */
[----:B------:R-:W-:Y:S01]  /*01f0*/  @!P2 IMAD.IADD R25, R16, 0x1, R20 ;  /* 0x000000011019a824 */ /* 0x000fe200078e0214 */
[----:B------:R-:W4:Y:S01]  /*0200*/  @!P2 LDC.64 R4, c[0x0][0x3a0] ;  /* 0x0000e800ff04ab82 */ /* 0x000f220000000a00 */
[----:B------:R-:W-:-:S05]  /*0210*/  @!P2 VIADD R20, R20, 0x80 ;  /* 0x000000801414a836 */ /* 0x000fca0000000000 */
[----:B------:R-:W-:-:S13]  /*0220*/  ISETP.GE.U32.AND P1, PT, R20, R17, PT ;  /* 0x000000111400720c */ /* 0x000fda0003f26070 */
[----:B------:R-:W-:Y:S01]  /*0230*/  @!P1 IMAD.IADD R23, R16, 0x1, R20 ;  /* 0x0000000110179824 */ /* 0x000fe200078e0214 */
[----:B------:R-:W2:Y:S01]  /*0240*/  @!P1 LDC.64 R6, c[0x0][0x3a0] ;  /* 0x0000e800ff069b82 */ /* 0x000ea20000000a00 */
[----:B------:R-:W-:-:S05]  /*0250*/  @!P1 VIADD R20, R20, 0x80 ;  /* 0x0000008014149836 */ /* 0x000fca0000000000 */
[----:B------:R-:W-:-:S13]  /*0260*/  ISETP.GE.U32.AND P0, PT, R20, R17, PT ;  /* 0x000000111400720c */ /* 0x000fda0003f06070 */
[----:B------:R-:W3:Y:S01]  /*0270*/  @!P0 LDC.64 R8, c[0x0][0x3a0] ;  /* 0x0000e800ff088b82 */ /* 0x000ee20000000a00 */
[----:B-1----:R-:W-:Y:S01]  /*0280*/  @!P5 IMAD.WIDE.U32 R14, R22, 0x2, R14 ;  /* 0x00000002160ed825 */ /* 0x002fe200078e000e */
[----:B------:R-:W-:-:S03]  /*0290*/  PRMT R22, RZ, 0x7610, R22 ;  /* 0x00007610ff167816 */ /* 0x000fc60000000016 */
[----:B------:R-:W-:Y:S02]  /*02a0*/  @!P0 IMAD.IADD R21, R16, 0x1, R20 ;  /* 0x0000000110158824 */ /* 0x000fe400078e0214 */
[----:B------:R-:W-:Y:S01]  /*02b0*/  @!P0 VIADD R20, R20, 0x80 ;  /* 0x0000008014148836 */ /* 0x000fe20000000000 */
[----:B------:R1:W5:Y:S02]  /*02c0*/  @!P5 LDG.E.U16 R22, desc[UR4][R14.64] ;  /* 0x000000040e16d981 */ /* 0x000364000c1e1500 */
[----:B-1----:R-:W-:Y:S01]  /*02d0*/  PRMT R14, RZ, 0x7610, R14 ;  /* 0x00007610ff0e7816 */ /* 0x002fe2000000000e */
[----:B---3--:R-:W-:-:S05]  /*02e0*/  @!P0 IMAD.WIDE.U32 R8, R21, 0x2, R8 ;  /* 0x0000000215088825 */ /* 0x008fca00078e0008 */
[----:B------:R-:W5:Y:S01]  /*02f0*/  @!P0 LDG.E.U16 R14, desc[UR4][R8.64] ;  /* 0x00000004080e8981 */ /* 0x000f62000c1e1500 */
[-C--:B------:R-:W-:Y:S02]  /*0300*/  ISETP.GE.U32.AND P6, PT, R20, R17.reuse, PT ;  /* 0x000000111400720c */ /* 0x080fe40003fc6070 */
[----:B------:R-:W-:Y:S01]  /*0310*/  ISETP.GE.U32.AND P5, PT, R19, R17, PT ;  /* 0x000000111300720c */ /* 0x000fe20003fa6070 */
[----:B0-----:R-:W-:-:S10]  /*0320*/  @!P3 IMAD.WIDE.U32 R2, R27, 0x2, R2 ;  /* 0x000000021b02b825 */ /* 0x001fd400078e0002 */
[----:B------:R-:W0:Y:S01]  /*0330*/  @!P6 LDC.64 R10, c[0x0][0x3a0] ;  /* 0x0000e800ff0aeb82 */ /* 0x000e220000000a00 */
[----:B------:R-:W-:Y:S01]  /*0340*/  @!P4 IMAD.WIDE.U32 R12, R29, 0x2, R12 ;  /* 0x000000021d0cc825 */ /* 0x000fe200078e000c */
[----:B------:R-:W-:-:S06]  /*0350*/  PRMT R24, RZ, 0x7610, R24 ;  /* 0x00007610ff187816 */ /* 0x000fcc0000000018 */
[----:B------:R-:W1:Y:S01]  /*0360*/  @!P5 LDC.64 R26, c[0x0][0x398] ;  /* 0x0000e600ff1adb82 */ /* 0x000e620000000a00 */
[--C-:B------:R-:W-:Y:S01]  /*0370*/  @!P6 IMAD.IADD R29, R16, 0x1, R20.reuse ;  /* 0x00000001101de824 */ /* 0x100fe200078e0214 */
[----:B------:R-:W-:Y:S01]  /*0380*/  PRMT R20, RZ, 0x7610, R20 ;  /* 0x00007610ff147816 */ /* 0x000fe20000000014 */
[----:B------:R-:W-:Y:S01]  /*0390*/  VIADD R28, R19, 0x100 ;  /* 0x00000100131c7836 */ /* 0x000fe20000000000 */
[----:B------:R3:W5:Y:S01]  /*03a0*/  @!P4 LDG.E.U16 R24, desc[UR4][R12.64] ;  /* 0x000000040c18c981 */ /* 0x000762000c1e1500 */
[----:B--2---:R-:W-:Y:S01]  /*03b0*/  @!P1 IMAD.WIDE.U32 R6, R23, 0x2, R6 ;  /* 0x0000000217069825 */ /* 0x004fe200078e0006 */
[----:B------:R-:W-:Y:S02]  /*03c0*/  PRMT R21, RZ, 0x7610, R21 ;  /* 0x00007610ff157816 */ /* 0x000fe40000000015 */
[----:B------:R-:W-:Y:S01]  /*03d0*/  PRMT R23, RZ, 0x7610, R23 ;  /* 0x00007610ff177816 */ /* 0x000fe20000000017 */
[----:B----4-:R-:W-:Y:S01]  /*03e0*/  @!P2 IMAD.WIDE.U32 R4, R25, 0x2, R4 ;  /* 0x000000021904a825 */ /* 0x010fe200078e0004 */
[----:B------:R2:W5:Y:S01]  /*03f0*/  @!P3 LDG.E.U16 R20, desc[UR4][R2.64] ;  /* 0x000000040214b981 */ /* 0x000562000c1e1500 */
[----:B------:R-:W-:-:S02]  /*0400*/  ISETP.GE.U32.AND P4, PT, R28, R17, PT ;  /* 0x000000111c00720c */ /* 0x000fc40003f86070 */
[----:B---3--:R-:W-:Y:S01]  /*0410*/  PRMT R12, RZ, 0x7610, R12 ;  /* 0x00007610ff0c7816 */ /* 0x008fe2000000000c */
[----:B------:R-:W-:Y:S01]  /*0420*/  VIADD R28, R19, 0x180 ;  /* 0x00000180131c7836 */ /* 0x000fe20000000000 */
[----:B------:R-:W-:Y:S01]  /*0430*/  BSSY.RECONVERGENT B0, `(.L_x_4618) ;  /* 0x0000014000007945 */ /* 0x000fe20003800200 */
[----:B0-----:R-:W-:Y:S01]  /*0440*/  @!P6 IMAD.WIDE.U32 R10, R29, 0x2, R10 ;  /* 0x000000021d0ae825 */ /* 0x001fe200078e000a */
[----:B------:R0:W5:Y:S03]  /*0450*/  @!P2 LDG.E.U16 R21, desc[UR4][R4.64] ;  /* 0x000000040415a981 */ /* 0x000166000c1e1500 */
[C---:B------:R-:W-:Y:S01]  /*0460*/  VIADD R13, R19.reuse, 0x200 ;  /* 0x00000200130d7836 */ /* 0x040fe20000000000 */
[----:B------:R3:W5:Y:S01]  /*0470*/  @!P1 LDG.E.U16 R23, desc[UR4][R6.64] ;  /* 0x0000000406179981 */ /* 0x000762000c1e1500 */
[C---:B--2---:R-:W-:Y:S02]  /*0480*/  VIADD R3, R19.reuse, 0x280 ;  /* 0x0000028013037836 */ /* 0x044fe40000000000 */
[C---:B------:R-:W-:Y:S01]  /*0490*/  VIADD R2, R19.reuse, 0x80 ;  /* 0x0000008013027836 */ /* 0x040fe20000000000 */
[----:B------:R3:W5:Y:S01]  /*04a0*/  @!P6 LDG.E.U16 R12, desc[UR4][R10.64] ;  /* 0x000000040a0ce981 */ /* 0x000762000c1e1500 */
[-C--:B------:R-:W-:Y:S01]  /*04b0*/  ISETP.GE.U32.AND P3, PT, R28, R17.reuse, PT ;  /* 0x000000111c00720c */ /* 0x080fe20003f66070 */
[----:B0-----:R-:W-:Y:S01]  /*04c0*/  VIADD R4, R19, 0x300 ;  /* 0x0000030013047836 */ /* 0x001fe20000000000 */
[----:B------:R-:W-:-:S02]  /*04d0*/  ISETP.GE.U32.AND P2, PT, R13, R17, PT ;  /* 0x000000110d00720c */ /* 0x000fc40003f46070 */
[-C--:B------:R-:W-:Y:S02]  /*04e0*/  ISETP.GE.U32.AND P1, PT, R3, R17.reuse, PT ;  /* 0x000000110300720c */ /* 0x080fe40003f26070 */
[----:B------:R-:W-:Y:S01]  /*04f0*/  ISETP.GE.U32.AND P6, PT, R2, R17, PT ;  /* 0x000000110200720c */ /* 0x000fe20003fc6070 */
[----:B-1----:R-:W-:-:S12]  /*0500*/  @P5 BRA `(.L_x_4619) ;  /* 0x0000000000185947 */ /* 0x002fd80003800000 */
[----:B---3-5:R-:W-:-:S05]  /*0510*/  IMAD.U32 R6, R18, 0x10000, RZ ;  /* 0x0001000012067824 */ /* 0x028fca00078e00ff */
[----:B------:R-:W-:-:S13]  /*0520*/  FSETP.NAN.FTZ.AND P0, PT, |R6|, |R6|, PT ;  /* 0x400000060600720b */ /* 0x000fda0003f18200 */
[----:B------:R-:W-:-:S05]  /*0530*/  @!P0 IMAD.U32 R3, R0, 0x10000, RZ ;  /* 0x0001000000038824 */ /* 0x000fca00078e00ff */
[----:B------:R-:W-:-:S04]  /*0540*/  @!P0 FMNMX.FTZ R3, R6, R3, PT ;  /* 0x0000000306038209 */ /* 0x000fc80003810000 */
[----:B------:R-:W-:-:S04]  /*0550*/  @!P0 F2FP.BF16.F32.PACK_AB R3, RZ, R3 ;  /* 0x00000003ff03823e */ /* 0x000fc800000010ff */
[----:B------:R-:W-:-:S07]  /*0560*/  @!P0 PRMT R18, R3, 0x7610, R18 ;  /* 0x0000761003128816 */ /* 0x000fce0000000012 */
.L_x_4619:
[----:B------:R-:W-:Y:S05]  /*0570*/  BSYNC.RECONVERGENT B0 ;  /* 0x0000000000007941 */ /* 0x000fea0003800200 */
.L_x_4618:
[----:B------:R-:W-:Y:S01]  /*0580*/  BSSY.RECONVERGENT B0, `(.L_x_4620) ;  /* 0x000000a000007945 */ /* 0x000fe20003800200 */
[----:B------:R-:W-:Y:S01]  /*0590*/  ISETP.GE.U32.AND P0, PT, R4, R17, PT ;  /* 0x000000110400720c */ /* 0x000fe20003f06070 */
[----:B------:R-:W-:Y:S02]  /*05a0*/  VIADD R4, R19, 0x380 ;  /* 0x0000038013047836 */ /* 0x000fe40000000000 */
[----:B------:R-:W-:Y:S10]  /*05b0*/  @P6 BRA `(.L_x_4621) ;  /* 0x0000000000186947 */ /* 0x000ff40003800000 */
[----:B-----5:R-:W-:-:S05]  /*05c0*/  IMAD.U32 R3, R22, 0x10000, RZ ;  /* 0x0001000016037824 */ /* 0x020fca00078e00ff */
[----:B------:R-:W-:-:S13]  /*05d0*/  FSETP.NAN.FTZ.AND P6, PT, |R3|, |R3|, PT ;  /* 0x400000030300720b */ /* 0x000fda0003fd8200 */
[----:B---3--:R-:W-:-:S05]  /*05e0*/  @!P6 IMAD.U32 R6, R0, 0x10000, RZ ;  /* 0x000100000006e824 */ /* 0x008fca00078e00ff */
[----:B------:R-:W-:-:S04]  /*05f0*/  @!P6 FMNMX.FTZ R3, R6, R3, PT ;  /* 0x000000030603e209 */ /* 0x000fc80003810000 */
[----:B------:R-:W-:-:S04]  /*0600*/  @!P6 F2FP.BF16.F32.PACK_AB R3, RZ, R3 ;  /* 0x00000003ff03e23e */ /* 0x000fc800000010ff */
[----:B------:R-:W-:-:S07]  /*0610*/  @!P6 PRMT R22, R3, 0x7610, R22 ;  /* 0x000076100316e816 */ /* 0x000fce0000000016 */
.L_x_4621:
[----:B------:R-:W-:Y:S05]  /*0620*/  BSYNC.RECONVERGENT B0 ;  /* 0x0000000000007941 */ /* 0x000fea0003800200 */
.L_x_4620:
[----:B------:R-:W-:Y:S01]  /*0630*/  @!P5 IMAD.IADD R3, R16, 0x1, R19 ;  /* 0x000000011003d824 */ /* 0x000fe200078e0213 */
[----:B------:R-:W-:Y:S01]  /*0640*/  BSSY.RECONVERGENT B0, `(.L_x_4622) ;  /* 0x000000a000007945 */ /* 0x000fe20003800200 */
[----:B------:R-:W-:Y:S02]  /*0650*/  ISETP.GE.U32.AND P6, PT, R4, R17, PT ;  /* 0x000000110400720c */ /* 0x000fe40003fc6070 */
[----:B------:R-:W-:Y:S01]  /*0660*/  @!P5 IMAD.WIDE.U32 R26, R3, 0x2, R26 ;  /* 0x00000002031ad825 */ /* 0x000fe200078e001a */
[----:B------:R-:W-:Y:S10]  /*0670*/  @P4 BRA `(.L_x_4623) ;  /* 0x0000000000184947 */ /* 0x000ff40003800000 */
[----:B-----5:R-:W-:-:S05]  /*0680*/  IMAD.U32 R3, R24, 0x10000, RZ ;  /* 0x0001000018037824 */ /* 0x020fca00078e00ff */
[----:B------:R-:W-:-:S13]  /*0690*/  FSETP.NAN.FTZ.AND P4, PT, |R3|, |R3|, PT ;  /* 0x400000030300720b */ /* 0x000fda0003f98200 */
[----:B------:R-:W-:-:S05]  /*06a0*/  @!P4 IMAD.U32 R4, R0, 0x10000, RZ ;  /* 0x000100000004c824 */ /* 0x000fca00078e00ff */
[----:B------:R-:W-:-:S04]  /*06b0*/  @!P4 FMNMX.FTZ R3, R4, R3, PT ;  /* 0x000000030403c209 */ /* 0x000fc80003810000 */
[----:B------:R-:W-:-:S04]  /*06c0*/  @!P4 F2FP.BF16.F32.PACK_AB R3, RZ, R3 ;  /* 0x00000003ff03c23e */ /* 0x000fc800000010ff */
[----:B------:R-:W-:-:S07]  /*06d0*/  @!P4 PRMT R24, R3, 0x7610, R24 ;  /* 0x000076100318c816 */ /* 0x000fce0000000018 */
.L_x_4623:
[----:B------:R-:W-:Y:S05]  /*06e0*/  BSYNC.RECONVERGENT B0 ;  /* 0x0000000000007941 */ /* 0x000fea0003800200 */
.L_x_4622:
[----:B------:R-:W-:Y:S04]  /*06f0*/  BSSY.RECONVERGENT B0, `(.L_x_4624) ;  /* 0x0000008000007945 */ /* 0x000fe80003800200 */
[----:B------:R-:W-:Y:S05]  /*0700*/  @P3 BRA `(.L_x_4625) ;  /* 0x0000000000183947 */ /* 0x000fea0003800000 */
[----:B-----5:R-:W-:-:S05]  /*0710*/  IMAD.U32 R3, R20, 0x10000, RZ ;  /* 0x0001000014037824 */ /* 0x020fca00078e00ff */
[----:B------:R-:W-:-:S13]  /*0720*/  FSETP.NAN.FTZ.AND P3, PT, |R3|, |R3|, PT ;  /* 0x400000030300720b */ /* 0x000fda0003f78200 */
[----:B------:R-:W-:-:S05]  /*0730*/  @!P3 IMAD.U32 R4, R0, 0x10000, RZ ;  /* 0x000100000004b824 */ /* 0x000fca00078e00ff */
[----:B------:R-:W-:-:S04]  /*0740*/  @!P3 FMNMX.FTZ R3, R4, R3, PT ;  /* 0x000000030403b209 */ /* 0x000fc80003810000 */
[----:B------:R-:W-:-:S04]  /*0750*/  @!P3 F2FP.BF16.F32.PACK_AB R3, RZ, R3 ;  /* 0x00000003ff03b23e */ /* 0x000fc800000010ff */
[----:B------:R-:W-:-:S07]  /*0760*/  @!P3 PRMT R20, R3, 0x7610, R20 ;  /* 0x000076100314b816 */ /* 0x000fce0000000014 */
.L_x_4625:
[----:B------:R-:W-:Y:S05]  /*0770*/  BSYNC.RECONVERGENT B0 ;  /* 0x0000000000007941 */ /* 0x000fea0003800200 */
.L_x_4624:
        /* <DEDUP_REMOVED lines=8> */
.L_x_4627:
[----:B------:R-:W-:Y:S05]  /*0800*/  BSYNC.RECONVERGENT B0 ;  /* 0x0000000000007941 */ /* 0x000fea0003800200 */
.L_x_4626:
        /* <DEDUP_REMOVED lines=8> */
.L_x_4629:
[----:B------:R-:W-:Y:S05]  /*0890*/  BSYNC.RECONVERGENT B0 ;  /* 0x0000000000007941 */ /* 0x000fea0003800200 */
.L_x_4628:
        /* <DEDUP_REMOVED lines=8> */
.L_x_4631:
[----:B------:R-:W-:Y:S05]  /*0920*/  BSYNC.RECONVERGENT B0 ;  /* 0x0000000000007941 */ /* 0x000fea0003800200 */
.L_x_4630:
        /* <DEDUP_REMOVED lines=8> */
.L_x_4633:
[----:B------:R-:W-:Y:S05]  /*09b0*/  BSYNC.RECONVERGENT B0 ;  /* 0x0000000000007941 */ /* 0x000fea0003800200 */
.L_x_4632:
[----:B-----5:R0:W-:Y:S01]  /*09c0*/  @!P5 STG.E.U16 desc[UR4][R26.64], R18 ;  /* 0x000000121a00d986 */ /* 0x0201e2000c101504 */
[----:B------:R-:W-:Y:S01]  /*09d0*/  @!P5 IMAD.MOV.U32 R19, RZ, RZ, R2 ;  /* 0x000000ffff13d224 */ /* 0x000fe200078e0002 */
[----:B------:R-:W-:Y:S04]  /*09e0*/  BSSY.RECONVERGENT B0, `(.L_x_4634) ;  /* 0x000002d000007945 */ /* 0x000fe80003800200 */
[----:B------:R-:W-:Y:S01]  /*09f0*/  BSSY.RELIABLE B1, `(.L_x_4635) ;  /* 0x0000025000017945 */ /* 0x000fe20003800100 */
[----:B------:R-:W-:-:S13]  /*0a00*/  ISETP.GE.U32.AND P0, PT, R19, R17, PT ;  /* 0x000000111300720c */ /* 0x000fda0003f06070 */
[----:B0-----:R-:W-:Y:S05]  /*0a10*/  @P0 BRA `(.L_x_4636) ;  /* 0x0000000000300947 */ /* 0x001fea0003800000 */
[----:B------:R-:W0:Y:S01]  /*0a20*/  LDC.64 R2, c[0x0][0x398] ;  /* 0x0000e600ff027b82 */ /* 0x000e220000000a00 */
[----:B------:R-:W-:Y:S02]  /*0a30*/  IMAD.IADD R5, R16, 0x1, R19 ;  /* 0x0000000110057824 */ /* 0x000fe400078e0213 */
        /* <DEDUP_REMOVED lines=10> */
.L_x_4636:
[----:B------:R-:W-:-:S13]  /*0ae0*/  ISETP.GE.U32.AND P0, PT, R19, R17, PT ;  /* 0x000000111300720c */ /* 0x000fda0003f06070 */
[----:B------:R-:W-:Y:S05]  /*0af0*/  @P0 BRA `(.L_x_4638) ;  /* 0x0000000000300947 */ /* 0x000fea0003800000 */
[----:B0-----:R-:W0:Y:S01]  /*0b00*/  LDC.64 R2, c[0x0][0x398] ;  /* 0x0000e600ff027b82 */ /* 0x001e220000000a00 */
[----:B------:R-:W-:Y:S02]  /*0b10*/  IMAD.IADD R5, R16, 0x1, R19 ;  /* 0x0000000110057824 */ /* 0x000fe400078e0213 */
[----:B------:R-:W-:Y:S02]  /*0b20*/  VIADD R19, R19, 0x80 ;  /* 0x0000008013137836 */ /* 0x000fe40000000000 */
[----:B0-----:R-:W-:-:S05]  /*0b30*/  IMAD.WIDE.U32 R2, R5, 0x2, R2 ;  /* 0x0000000205027825 */ /* 0x001fca00078e0002 */
[----:B------:R1:W-:Y:S02]  /*0b40*/  STG.E.U16 desc[UR4][R2.64], R20 ;  /* 0x0000001402007986 */ /* 0x0003e4000c101504 */
.L_x_4637:
[----:B------:R-:W-:-:S13]  /*0b50*/  ISETP.GE.U32.AND P0, PT, R19, R17, PT ;  /* 0x000000111300720c */ /* 0x000fda0003f06070 */
[----:B------:R-:W-:Y:S05]  /*0b60*/  @P0 BRA `(.L_x_4639) ;  /* 0x0000000000340947 */ /* 0x000fea0003800000 */
[----:B01----:R-:W0:Y:S01]  /*0b70*/  LDC.64 R2, c[0x0][0x398] ;  /* 0x0000e600ff027b82 */ /* 0x003e220000000a00 */
[----:B------:R-:W-:Y:S02]  /*0b80*/  IMAD.IADD R5, R16, 0x1, R19 ;  /* 0x0000000110057824 */ /* 0x000fe400078e0213 */
[----:B------:R-:W-:Y:S02]  /*0b90*/  VIADD R19, R19, 0x80 ;  /* 0x0000008013137836 */ /* 0x000fe40000000000 */
[----:B0-----:R-:W-:-:S05]  /*0ba0*/  IMAD.WIDE.U32 R2, R5, 0x2, R2 ;  /* 0x0000000205027825 */ /* 0x001fca00078e0002 */
[----:B------:R1:W-:Y:S02]  /*0bb0*/  STG.E.U16 desc[UR4][R2.64], R21 ;  /* 0x0000001502007986 */ /* 0x0003e4000c101504 */
.L_x_4638:
[----:B------:R-:W-:-:S13]  /*0bc0*/  ISETP.GE.U32.AND P0, PT, R19, R17, PT ;  /* 0x000000111300720c */ /* 0x000fda0003f06070 */
[----:B------:R-:W-:Y:S05]  /*0bd0*/  @P0 BREAK.RELIABLE B1 ;  /* 0x0000000000010942 */ /* 0x000fea0003800100 */
[----:B------:R-:W-:Y:S05]  /*0be0*/  @P0 BRA `(.L_x_4640) ;  /* 0x0000000000300947 */ /* 0x000fea0003800000 */
[----:B01----:R-:W0:Y:S01]  /*0bf0*/  LDC.64 R2, c[0x0][0x398] ;  /* 0x0000e600ff027b82 */ /* 0x003e220000000a00 */
[----:B------:R-:W-:Y:S02]  /*0c00*/  IMAD.IADD R5, R16, 0x1, R19 ;  /* 0x0000000110057824 */ /* 0x000fe400078e0213 */
[----:B------:R-:W-:Y:S02]  /*0c10*/  VIADD R19, R19, 0x80 ;  /* 0x0000008013137836 */ /* 0x000fe40000000000 */
[----:B0-----:R-:W-:-:S05]  /*0c20*/  IMAD.WIDE.U32 R2, R5, 0x2, R2 ;  /* 0x0000000205027825 */ /* 0x001fca00078e0002 */
[----:B------:R2:W-:Y:S02]  /*0c30*/  STG.E.U16 desc[UR4][R2.64], R23 ;  /* 0x0000001702007986 */ /* 0x0005e4000c101504 */
.L_x_4639:
[----:B------:R-:W-:Y:S05]  /*0c40*/  BSYNC.RELIABLE B1 ;  /* 0x0000000000017941 */ /* 0x000fea0003800100 */
.L_x_4635:
[----:B------:R-:W-:-:S13]  /*0c50*/  ISETP.GE.U32.AND P0, PT, R19, R17, PT ;  /* 0x000000111300720c */ /* 0x000fda0003f06070 */
[----:B012---:R-:W0:Y:S01]  /*0c60*/  @!P0 LDC.64 R2, c[0x0][0x398] ;  /* 0x0000e600ff028b82 */ /* 0x007e220000000a00 */
[----:B------:R-:W-:Y:S02]  /*0c70*/  @!P0 IMAD.IADD R5, R16, 0x1, R19 ;  /* 0x0000000110058824 */ /* 0x000fe400078e0213 */
[----:B------:R-:W-:Y:S02]  /*0c80*/  @!P0 VIADD R19, R19, 0x80 ;  /* 0x0000008013138836 */ /* 0x000fe40000000000 */
[----:B0-----:R-:W-:-:S05]  /*0c90*/  @!P0 IMAD.WIDE.U32 R2, R5, 0x2, R2 ;  /* 0x0000000205028825 */ /* 0x001fca00078e0002 */
[----:B------:R2:W-:Y:S02]  /*0ca0*/  @!P0 STG.E.U16 desc[UR4][R2.64], R14 ;  /* 0x0000000e02008986 */ /* 0x0005e4000c101504 */
.L_x_4640:
[----:B------:R-:W-:Y:S05]  /*0cb0*/  BSYNC.RECONVERGENT B0 ;  /* 0x0000000000007941 */ /* 0x000fea0003800200 */
.L_x_4634:
        /* <DEDUP_REMOVED lines=8> */
.L_x_4617:
[----:B------:R-:W0:Y:S01]  /*0d40*/  S2R R5, SR_TID.X ;  /* 0x0000000000057919 */ /* 0x000e220000002100 */
[----:B------:R-:W1:Y:S02]  /*0d50*/  LDC.64 R2, c[0x0][0x3a0] ;  /* 0x0000e800ff027b82 */ /* 0x000e640000000a00 */
[----:B-1----:R-:W-:-:S04]  /*0d60*/  IMAD.WIDE.U32 R2, R16, 0x2, R2 ;  /* 0x0000000210027825 */ /* 0x002fc800078e0002 */
[----:B0-----:R-:W-:-:S05]  /*0d70*/  IMAD.WIDE.U32 R2, R5, 0x4, R2 ;  /* 0x0000000405027825 */ /* 0x001fca00078e0002 */
[----:B------:R-:W3:Y:S04]  /*0d80*/  LDG.E R6, desc[UR4][R2.64] ;  /* 0x0000000402067981 */ /* 0x000ee8000c1e1900 */
[----:B------:R-:W4:Y:S04]  /*0d90*/  LDG.E R4, desc[UR4][R2.64+0x200] ;  /* 0x0002000402047981 */ /* 0x000f28000c1e1900 */
[----:B------:R-:W5:Y:S04]  /*0da0*/  LDG.E R8, desc[UR4][R2.64+0x400] ;  /* 0x0004000402087981 */ /* 0x000f68000c1e1900 */
[----:B------:R0:W2:Y:S02]  /*0db0*/  LDG.E R10, desc[UR4][R2.64+0x600] ;  /* 0x00060004020a7981 */ /* 0x0000a4000c1e1900 */
[----:B0-----:R-:W0:Y:S02]  /*0dc0*/  LDC.64 R2, c[0x0][0x398] ;  /* 0x0000e600ff027b82 */ /* 0x001e240000000a00 */
[----:B0-----:R-:W-:-:S04]  /*0dd0*/  IMAD.WIDE.U32 R2, R16, 0x2, R2 ;  /* 0x0000000210027825 */ /* 0x001fc800078e0002 */
[----:B------:R-:W-:Y:S01]  /*0de0*/  IMAD.WIDE.U32 R2, R5, 0x4, R2 ;  /* 0x0000000405027825 */ /* 0x000fe200078e0002 */
[----:B---3--:R-:W-:-:S03]  /*0df0*/  PRMT R7, R6, 0x7632, R7 ;  /* 0x0000763206077816 */ /* 0x008fc60000000007 */
[----:B------:R-:W-:Y:S01]  /*0e00*/  IMAD.U32 R18, R6, 0x10000, RZ ;  /* 0x0001000006127824 */ /* 0x000fe200078e00ff */
[C---:B----4-:R-:W-:Y:S01]  /*0e10*/  PRMT R9, R4.reuse, 0x7610, R9 ;  /* 0x0000761004097816 */ /* 0x050fe20000000009 */
[----:B------:R-:W-:Y:S01]  /*0e20*/  IMAD.U32 R11, R7, 0x10000, RZ ;  /* 0x00010000070b7824 */ /* 0x000fe200078e00ff */
[----:B------:R-:W-:-:S03]  /*0e30*/  PRMT R4, R4, 0x7632, R4 ;  /* 0x0000763204047816 */ /* 0x000fc60000000004 */
[----:B------:R-:W-:Y:S01]  /*0e40*/  IMAD.U32 R19, R9, 0x10000, RZ ;  /* 0x0001000009137824 */ /* 0x000fe200078e00ff */
[----:B------:R-:W-:Y:S01]  /*0e50*/  FSETP.NAN.FTZ.AND P1, PT, |R11|, |R11|, PT ;  /* 0x4000000b0b00720b */ /* 0x000fe20003f38200 */
[----:B------:R-:W-:Y:S01]  /*0e60*/  IMAD.U32 R20, R4, 0x10000, RZ ;  /* 0x0001000004147824 */ /* 0x000fe200078e00ff */
[----:B--2---:R-:W-:Y:S02]  /*0e70*/  PRMT R13, R10, 0x7610, R13 ;  /* 0x000076100a0d7816 */ /* 0x004fe4000000000d */
[----:B------:R-:W-:Y:S02]  /*0e80*/  FSETP.NAN.FTZ.AND P0, PT, |R19|, |R19|, PT ;  /* 0x400000131300720b */ /* 0x000fe40003f18200 */
[----:B------:R-:W-:Y:S01]  /*0e90*/  FSETP.NAN.FTZ.AND P2, PT, |R20|, |R20|, PT ;  /* 0x400000141400720b */ /* 0x000fe20003f58200 */
[----:B------:R-:W-:Y:S01]  /*0ea0*/  IMAD.U32 R17, R13, 0x10000, RZ ;  /* 0x000100000d117824 */ /* 0x000fe200078e00ff */
[----:B------:R-:W-:-:S04]  /*0eb0*/  PRMT R10, R10, 0x7632, R10 ;  /* 0x000076320a0a7816 */ /* 0x000fc8000000000a */
[----:B------:R-:W-:Y:S01]  /*0ec0*/  FSETP.NAN.FTZ.AND P5, PT, |R17|, |R17|, PT ;  /* 0x400000111100720b */ /* 0x000fe20003fb8200 */
[----:B------:R-:W-:-:S04]  /*0ed0*/  @!P1 IMAD.U32 R12, R0, 0x10000, RZ ;  /* 0x00010000000c9824 */ /* 0x000fc800078e00ff */
[----:B------:R-:W-:Y:S01]  /*0ee0*/  @!P0 IMAD.U32 R14, R0, 0x10000, RZ ;  /* 0x00010000000e8824 */ /* 0x000fe200078e00ff */
[----:B------:R-:W-:Y:S01]  /*0ef0*/  @!P1 FMNMX.FTZ R11, R12, R11, PT ;  /* 0x0000000b0c0b9209 */ /* 0x000fe20003810000 */
[----:B------:R-:W-:-:S03]  /*0f00*/  @!P2 IMAD.U32 R23, R0, 0x10000, RZ ;  /* 0x000100000017a824 */ /* 0x000fc600078e00ff */
[----:B------:R-:W-:Y:S02]  /*0f10*/  @!P1 F2FP.BF16.F32.PACK_AB R12, RZ, R11 ;  /* 0x0000000bff0c923e */ /* 0x000fe400000010ff */
[----:B-----5:R-:W-:Y:S02]  /*0f20*/  PRMT R11, R8, 0x7610, R11 ;  /* 0x00007610080b7816 */ /* 0x020fe4000000000b */
[----:B------:R-:W-:Y:S02]  /*0f30*/  @!P1 PRMT R7, R12, 0x7610, R7 ;  /* 0x000076100c079816 */ /* 0x000fe40000000007 */
[----:B------:R-:W-:Y:S01]  /*0f40*/  FSETP.NAN.FTZ.AND P1, PT, |R18|, |R18|, PT ;  /* 0x400000121200720b */ /* 0x000fe20003f38200 */
[----:B------:R-:W-:Y:S01]  /*0f50*/  IMAD.U32 R12, R11, 0x10000, RZ ;  /* 0x000100000b0c7824 */ /* 0x000fe200078e00ff */
[----:B------:R-:W-:Y:S02]  /*0f60*/  PRMT R8, R8, 0x7632, R8 ;  /* 0x0000763208087816 */ /* 0x000fe40000000008 */
[----:B------:R-:W-:Y:S01]  /*0f70*/  @!P0 FMNMX.FTZ R19, R14, R19, PT ;  /* 0x000000130e138209 */ /* 0x000fe20003810000 */
[----:B------:R-:W-:Y:S01]  /*0f80*/  IMAD.U32 R14, R10, 0x10000, RZ ;  /* 0x000100000a0e7824 */ /* 0x000fe200078e00ff */
[----:B------:R-:W-:Y:S01]  /*0f90*/  FSETP.NAN.FTZ.AND P3, PT, |R12|, |R12|, PT ;  /* 0x4000000c0c00720b */ /* 0x000fe20003f78200 */
[----:B------:R-:W-:Y:S01]  /*0fa0*/  IMAD.U32 R15, R8, 0x10000, RZ ;  /* 0x00010000080f7824 */ /* 0x000fe200078e00ff */
[----:B------:R-:W-:-:S02]  /*0fb0*/  @!P2 FMNMX.FTZ R20, R23, R20, PT ;  /* 0x000000141714a209 */ /* 0x000fc40003810000 */
[----:B------:R-:W-:Y:S02]  /*0fc0*/  FSETP.NAN.FTZ.AND P6, PT, |R14|, |R14|, PT ;  /* 0x4000000e0e00720b */ /* 0x000fe40003fd8200 */
[----:B------:R-:W-:Y:S01]  /*0fd0*/  FSETP.NAN.FTZ.AND P4, PT, |R15|, |R15|, PT ;  /* 0x4000000f0f00720b */ /* 0x000fe20003f98200 */
[C---:B------:R-:W-:Y:S01]  /*0fe0*/  @!P1 IMAD.U32 R21, R0.reuse, 0x10000, RZ ;  /* 0x0001000000159824 */ /* 0x040fe200078e00ff */
[----:B------:R-:W-:Y:S02]  /*0ff0*/  @!P2 F2FP.BF16.F32.PACK_AB R20, RZ, R20 ;  /* 0x00000014ff14a23e */ /* 0x000fe400000010ff */
[----:B------:R-:W-:Y:S02]  /*1000*/  @!P0 F2FP.BF16.F32.PACK_AB R19, RZ, R19 ;  /* 0x00000013ff13823e */ /* 0x000fe400000010ff */
[----:B------:R-:W-:Y:S01]  /*1010*/  @!P1 FMNMX.FTZ R18, R21, R18, PT ;  /* 0x0000001215129209 */ /* 0x000fe20003810000 */
[----:B------:R-:W-:Y:S01]  /*1020*/  @!P3 IMAD.U32 R21, R0, 0x10000, RZ ;  /* 0x000100000015b824 */ /* 0x000fe200078e00ff */
[----:B------:R-:W-:-:S02]  /*1030*/  @!P2 PRMT R4, R20, 0x7610, R4 ;  /* 0x000076101404a816 */ /* 0x000fc40000000004 */
[----:B------:R-:W-:Y:S01]  /*1040*/  @!P0 PRMT R9, R19, 0x7610, R9 ;  /* 0x0000761013098816 */ /* 0x000fe20000000009 */
[C---:B------:R-:W-:Y:S01]  /*1050*/  @!P6 IMAD.U32 R19, R0.reuse, 0x10000, RZ ;  /* 0x000100000013e824 */ /* 0x040fe200078e00ff */
[----:B------:R-:W-:Y:S01]  /*1060*/  @!P3 FMNMX.FTZ R12, R21, R12, PT ;  /* 0x0000000c150cb209 */ /* 0x000fe20003810000 */
[C---:B------:R-:W-:Y:S01]  /*1070*/  @!P4 IMAD.U32 R16, R0.reuse, 0x10000, RZ ;  /* 0x000100000010c824 */ /* 0x040fe200078e00ff */
[----:B------:R-:W-:Y:S02]  /*1080*/  @!P1 F2FP.BF16.F32.PACK_AB R6, RZ, R18 ;  /* 0x00000012ff06923e */ /* 0x000fe400000010ff */
[----:B------:R-:W-:Y:S01]  /*1090*/  @!P3 F2FP.BF16.F32.PACK_AB R20, RZ, R12 ;  /* 0x0000000cff14b23e */ /* 0x000fe200000010ff */
[----:B------:R-:W-:Y:S01]  /*10a0*/  @!P5 IMAD.U32 R12, R0, 0x10000, RZ ;  /* 0x00010000000cd824 */ /* 0x000fe200078e00ff */
[----:B------:R-:W-:Y:S02]  /*10b0*/  @!P4 FMNMX.FTZ R15, R16, R15, PT ;  /* 0x0000000f100fc209 */ /* 0x000fe40003810000 */
[----:B------:R-:W-:-:S02]  /*10c0*/  @!P6 FMNMX.FTZ R14, R19, R14, PT ;  /* 0x0000000e130ee209 */ /* 0x000fc40003810000 */
[----:B------:R-:W-:Y:S02]  /*10d0*/  @!P5 FMNMX.FTZ R17, R12, R17, PT ;  /* 0x000000110c11d209 */ /* 0x000fe40003810000 */
[----:B------:R-:W-:Y:S02]  /*10e0*/  @!P4 F2FP.BF16.F32.PACK_AB R15, RZ, R15 ;  /* 0x0000000fff0fc23e */ /* 0x000fe400000010ff */
[----:B------:R-:W-:Y:S02]  /*10f0*/  @!P5 F2FP.BF16.F32.PACK_AB R17, RZ, R17 ;  /* 0x00000011ff11d23e */ /* 0x000fe400000010ff */
[----:B------:R-:W-:Y:S02]  /*1100*/  @!P6 F2FP.BF16.F32.PACK_AB R14, RZ, R14 ;  /* 0x0000000eff0ee23e */ /* 0x000fe400000010ff */
[----:B------:R-:W-:Y:S02]  /*1110*/  @!P3 PRMT R11, R20, 0x7610, R11 ;  /* 0x00007610140bb816 */ /* 0x000fe4000000000b */
[----:B------:R-:W-:-:S02]  /*1120*/  @!P4 PRMT R8, R15, 0x7610, R8 ;  /* 0x000076100f08c816 */ /* 0x000fc40000000008 */
[----:B------:R-:W-:Y:S02]  /*1130*/  @!P5 PRMT R13, R17, 0x7610, R13 ;  /* 0x00007610110dd816 */ /* 0x000fe4000000000d */
[----:B------:R-:W-:Y:S02]  /*1140*/  @!P6 PRMT R10, R14, 0x7610, R10 ;  /* 0x000076100e0ae816 */ /* 0x000fe4000000000a */
        /* <DEDUP_REMOVED lines=9> */
.L_x_4641:
        /* <DEDUP_REMOVED lines=10> */
.L_x_35831:


//--------------------- .text._ZN2at6native29vectorized_elementwise_kernelILi4EZZZNS0_21clamp_max_kernel_cudaERNS_18TensorIteratorBaseERKN3c106ScalarEENKUlvE_clEvENKUlvE7_clEvEUlNS4_8BFloat16EE_St5arrayIPcLm2EEEEviT0_T1_ --------------------------
	.section	.text._ZN2at6native29vectorized_elementwise_kernelILi4EZZZNS0_21clamp_max_kernel_cudaERNS_18TensorIteratorBaseERKN3c106ScalarEENKUlvE_clEvENKUlvE7_clEvEUlNS4_8BFloat16EE_St5arrayIPcLm2EEEEviT0_T1_,"ax",@progbits
	.align	128
        .global         _ZN2at6native29vectorized_elementwise_kernelILi4EZZZNS0_21clamp_max_kernel_cudaERNS_18TensorIteratorBaseERKN3c106ScalarEENKUlvE_clEvENKUlvE7_clEvEUlNS4_8BFloat16EE_St5arrayIPcLm2EEEEviT0_T1_
        .type           _ZN2at6native29vectorized_elementwise_kernelILi4EZZZNS0_21clamp_max_kernel_cudaERNS_18TensorIteratorBaseERKN3c106ScalarEENKUlvE_clEvENKUlvE7_clEvEUlNS4_8BFloat16EE_St5arrayIPcLm2EEEEviT0_T1_,@function
        .size           _ZN2at6native29vectorized_elementwise_kernelILi4EZZZNS0_21clamp_max_kernel_cudaERNS_18TensorIteratorBaseERKN3c106ScalarEENKUlvE_clEvENKUlvE7_clEvEUlNS4_8BFloat16EE_St5arrayIPcLm2EEEEviT0_T1_,(.L_x_35832 - _ZN2at6native29vectorized_elementwise_kernelILi4EZZZNS0_21clamp_max_kernel_cudaERNS_18TensorIteratorBaseERKN3c106ScalarEENKUlvE_clEvENKUlvE7_clEvEUlNS4_8BFloat16EE_St5arrayIPcLm2EEEEviT0_T1_)
        .other          _ZN2at6native29vectorized_elementwise_kernelILi4EZZZNS0_21clamp_max_kernel_cudaERNS_18TensorIteratorBaseERKN3c106ScalarEENKUlvE_clEvENKUlvE7_clEvEUlNS4_8BFloat16EE_St5arrayIPcLm2EEEEviT0_T1_,@"STO_CUDA_ENTRY STV_DEFAULT"
_ZN2at6native29vectorized_elementwise_kernelILi4EZZZNS0_21clamp_max_kernel_cudaERNS_18TensorIteratorBaseERKN3c106ScalarEENKUlvE_clEvENKUlvE7_clEvEUlNS4_8BFloat16EE_St5arrayIPcLm2EEEEviT0_T1_:
.text._ZN2at6native29vectorized_elementwise_kernelILi4EZZZNS0_21clamp_max_kernel_cudaERNS_18TensorIteratorBaseERKN3c106ScalarEENKUlvE_clEvENKUlvE7_clEvEUlNS4_8BFloat16EE_St5arrayIPcLm2EEEEviT0_T1_:
        /* <DEDUP_REMOVED lines=87> */
.L_x_4644:
[----:B------:R-:W-:Y:S05]  /*0570*/  BSYNC.RECONVERGENT B0 ;  /* 0x0000000000007941 */ /* 0x000fea0003800200 */
.L_x_4643:
        /* <DEDUP_REMOVED lines=10> */
.L_x_4646:
[----:B------:R-:W-:Y:S05]  /*0620*/  BSYNC.RECONVERGENT B0 ;  /* 0x0000000000007941 */ /* 0x000fea0003800200 */
.L_x_4645:
        /* <DEDUP_REMOVED lines=11> */
.L_x_4648:
[----:B------:R-:W-:Y:S05]  /*06e0*/  BSYNC.RECONVERGENT B0 ;  /* 0x0000000000007941 */ /* 0x000fea0003800200 */
.L_x_4647:
        /* <DEDUP_REMOVED lines=8> */
.L_x_4650:
[----:B------:R-:W-:Y:S05]  /*0770*/  BSYNC.RECONVERGENT B0 ;  /* 0x0000000000007941 */ /* 0x000fea0003800200 */
.L_x_4649:
        /* <DEDUP_REMOVED lines=8> */
.L_x_4652:
[----:B------:R-:W-:Y:S05]  /*0800*/  BSYNC.RECONVERGENT B0 ;  /* 0x0000000000007941 */ /* 0x000fea0003800200 */
.L_x_4651:
        /* <DEDUP_REMOVED lines=8> */
.L_x_4654:
[----:B------:R-:W-:Y:S05]  /*0890*/  BSYNC.RECONVERGENT B0 ;  /* 0x0000000000007941 */ /* 0x000fea0003800200 */
.L_x_4653:
        /* <DEDUP_REMOVED lines=8> */
.L_x_4656:
[----:B------:R-:W-:Y:S05]  /*0920*/  BSYNC.RECONVERGENT B0 ;  /* 0x0000000000007941 */ /* 0x000fea0003800200 */
.L_x_4655:
        /* <DEDUP_REMOVED lines=8> */
.L_x_4658:
[----:B------:R-:W-:Y:S05]  /*09b0*/  BSYNC.RECONVERGENT B0 ;  /* 0x0000000000007941 */ /* 0x000fea0003800200 */
.L_x_4657:
        /* <DEDUP_REMOVED lines=18> */
.L_x_4661:
[----:B------:R-:W-:-:S13]  /*0ae0*/  ISETP.GE.U32.AND P0, PT, R19, R17, PT ;  /* 0x000000111300720c */ /* 0x000fda0003f06070 */
[----:B------:R-:W-:Y:S05]  /*0af0*/  @P0 BRA `(.L_x_4663) ;  /* 0x0000000000300947 */ /* 0x000fea0003800000 */
[----:B0-----:R-:W0:Y:S01]  /*0b00*/  LDC.64 R2, c[0x0][0x398] ;  /* 0x0000e600ff027b82 */ /* 0x001e220000000a00 */
[----:B------:R-:W-:Y:S02]  /*0b10*/  IMAD.IADD R5, R16, 0x1, R19 ;  /* 0x0000000110057824 */ /* 0x000fe400078e0213 */
[----:B------:R-:W-:Y:S02]  /*0b20*/  VIADD R19, R19, 0x80 ;  /* 0x0000008013137836 */ /* 0x000fe40000000000 */
[----:B0-----:R-:W-:-:S05]  /*0b30*/  IMAD.WIDE.U32 R2, R5, 0x2, R2 ;  /* 0x0000000205027825 */ /* 0x001fca00078e0002 */
[----:B------:R1:W-:Y:S02]  /*0b40*/  STG.E.U16 desc[UR4][R2.64], R20 ;  /* 0x0000001402007986 */ /* 0x0003e4000c101504 */
.L_x_4662:
[----:B------:R-:W-:-:S13]  /*0b50*/  ISETP.GE.U32.AND P0, PT, R19, R17, PT ;  /* 0x000000111300720c */ /* 0x000fda0003f06070 */
[----:B------:R-:W-:Y:S05]  /*0b60*/  @P0 BRA `(.L_x_4664) ;  /* 0x0000000000340947 */ /* 0x000fea0003800000 */
[----:B01----:R-:W0:Y:S01]  /*0b70*/  LDC.64 R2, c[0x0][0x398] ;  /* 0x0000e600ff027b82 */ /* 0x003e220000000a00 */
[----:B------:R-:W-:Y:S02]  /*0b80*/  IMAD.IADD R5, R16, 0x1, R19 ;  /* 0x0000000110057824 */ /* 0x000fe400078e0213 */
[----:B------:R-:W-:Y:S02]  /*0b90*/  VIADD R19, R19, 0x80 ;  /* 0x0000008013137836 */ /* 0x000fe40000000000 */
[----:B0-----:R-:W-:-:S05]  /*0ba0*/  IMAD.WIDE.U32 R2, R5, 0x2, R2 ;  /* 0x0000000205027825 */ /* 0x001fca00078e0002 */
[----:B------:R1:W-:Y:S02]  /*0bb0*/  STG.E.U16 desc[UR4][R2.64], R21 ;  /* 0x0000001502007986 */ /* 0x0003e4000c101504 */
.L_x_4663:
        /* <DEDUP_REMOVED lines=8> */
.L_x_4664:
[----:B------:R-:W-:Y:S05]  /*0c40*/  BSYNC.RELIABLE B1 ;  /* 0x0000000000017941 */ /* 0x000fea0003800100 */
.L_x_4660:
[----:B------:R-:W-:-:S13]  /*0c50*/  ISETP.GE.U32.AND P0, PT, R19, R17, PT ;  /* 0x000000111300720c */ /* 0x000fda0003f06070 */
[----:B012---:R-:W0:Y:S01]  /*0c60*/  @!P0 LDC.64 R2, c[0x0][0x398] ;  /* 0x0000e600ff028b82 */ /* 0x007e220000000a00 */
[----:B------:R-:W-:Y:S02]  /*0c70*/  @!P0 IMAD.IADD R5, R16, 0x1, R19 ;  /* 0x0000000110058824 */ /* 0x000fe400078e0213 */
[----:B------:R-:W-:Y:S02]  /*0c80*/  @!P0 VIADD R19, R19, 0x80 ;  /* 0x0000008013138836 */ /* 0x000fe40000000000 */
[----:B0-----:R-:W-:-:S05]  /*0c90*/  @!P0 IMAD.WIDE.U32 R2, R5, 0x2, R2 ;  /* 0x0000000205028825 */ /* 0x001fca00078e0002 */
[----:B------:R2:W-:Y:S02]  /*0ca0*/  @!P0 STG.E.U16 desc[UR4][R2.64], R14 ;  /* 0x0000000e02008986 */ /* 0x0005e4000c101504 */
.L_x_4665:
[----:B------:R-:W-:Y:S05]  /*0cb0*/  BSYNC.RECONVERGENT B0 ;  /* 0x0000000000007941 */ /* 0x000fea0003800200 */
.L_x_4659:
        /* <DEDUP_REMOVED lines=8> */
.L_x_4642:
[----:B------:R-:W0:Y:S01]  /*0d40*/  S2R R6, SR_TID.X ;  /* 0x0000000000067919 */ /* 0x000e220000002100 */
[----:B------:R-:W1:Y:S02]  /*0d50*/  LDC.64 R2, c[0x0][0x3a0] ;  /* 0x0000e800ff027b82 */ /* 0x000e640000000a00 */
[----:B-1----:R-:W-:-:S04]  /*0d60*/  IMAD.WIDE.U32 R2, R16, 0x2, R2 ;  /* 0x0000000210027825 */ /* 0x002fc800078e0002 */
[----:B0-----:R-:W-:-:S05]  /*0d70*/  IMAD.WIDE.U32 R2, R6, 0x8, R2 ;  /* 0x0000000806027825 */ /* 0x001fca00078e0002 */
[----:B------:R-:W3:Y:S04]  /*0d80*/  LDG.E.64 R4, desc[UR4][R2.64] ;  /* 0x0000000402047981 */ /* 0x000ee8000c1e1b00 */
[----:B------:R0:W4:Y:S02]  /*0d90*/  LDG.E.64 R10, desc[UR4][R2.64+0x400] ;  /* 0x00040004020a7981 */ /* 0x000124000c1e1b00 */
[----:B0-----:R-:W0:Y:S02]  /*0da0*/  LDC.64 R2, c[0x0][0x398] ;  /* 0x0000e600ff027b82 */ /* 0x001e240000000a00 */
[----:B0-----:R-:W-:-:S04]  /*0db0*/  IMAD.WIDE.U32 R2, R16, 0x2, R2 ;  /* 0x0000000210027825 */ /* 0x001fc800078e0002 */
[----:B------:R-:W-:Y:S01]  /*0dc0*/  IMAD.WIDE.U32 R2, R6, 0x8, R2 ;  /* 0x0000000806027825 */ /* 0x000fe200078e0002 */
[----:B---3--:R-:W-:-:S03]  /*0dd0*/  PRMT R7, R4, 0x7632, R7 ;  /* 0x0000763204077816 */ /* 0x008fc60000000007 */
[----:B------:R-:W-:Y:S01]  /*0de0*/  IMAD.U32 R17, R4, 0x10000, RZ ;  /* 0x0001000004117824 */ /* 0x000fe200078e00ff */
[C---:B------:R-:W-:Y:S02]  /*0df0*/  PRMT R8, R5.reuse, 0x7610, R8 ;  /* 0x0000761005087816 */ /* 0x040fe40000000008 */
[----:B------:R-:W-:Y:S01]  /*0e00*/  PRMT R5, R5, 0x7632, R5 ;  /* 0x0000763205057816 */ /* 0x000fe20000000005 */
[----:B------:R-:W-:Y:S02]  /*0e10*/  IMAD.U32 R9, R7, 0x10000, RZ ;  /* 0x0001000007097824 */ /* 0x000fe400078e00ff */
[----:B------:R-:W-:Y:S02]  /*0e20*/  IMAD.U32 R18, R8, 0x10000, RZ ;  /* 0x0001000008127824 */ /* 0x000fe400078e00ff */
[----:B------:R-:W-:Y:S01]  /*0e30*/  IMAD.U32 R19, R5, 0x10000, RZ ;  /* 0x0001000005137824 */ /* 0x000fe200078e00ff */
[----:B------:R-:W-:Y:S02]  /*0e40*/  FSETP.NAN.FTZ.AND P1, PT, |R9|, |R9|, PT ;  /* 0x400000090900720b */ /* 0x000fe40003f38200 */
[----:B------:R-:W-:-:S02]  /*0e50*/  FSETP.NAN.FTZ.AND P0, PT, |R18|, |R18|, PT ;  /* 0x400000121200720b */ /* 0x000fc40003f18200 */
[----:B------:R-:W-:-:S09]  /*0e60*/  FSETP.NAN.FTZ.AND P2, PT, |R19|, |R19|, PT ;  /* 0x400000131300720b */ /* 0x000fd20003f58200 */
[C---:B--2---:R-:W-:Y:S02]  /*0e70*/  @!P1 IMAD.U32 R12, R0.reuse, 0x10000, RZ ;  /* 0x00010000000c9824 */ /* 0x044fe400078e00ff */
[C---:B------:R-:W-:Y:S02]  /*0e80*/  @!P0 IMAD.U32 R13, R0.reuse, 0x10000, RZ ;  /* 0x00010000000d8824 */ /* 0x040fe400078e00ff */
[----:B------:R-:W-:Y:S01]  /*0e90*/  @!P2 IMAD.U32 R22, R0, 0x10000, RZ ;  /* 0x000100000016a824 */ /* 0x000fe200078e00ff */
[----:B------:R-:W-:Y:S02]  /*0ea0*/  @!P1 FMNMX.FTZ R9, R12, R9, PT ;  /* 0x000000090c099209 */ /* 0x000fe40003810000 */
[C---:B----4-:R-:W-:Y:S02]  /*0eb0*/  PRMT R12, R11.reuse, 0x7610, R12 ;  /* 0x000076100b0c7816 */ /* 0x050fe4000000000c */
[----:B------:R-:W-:Y:S02]  /*0ec0*/  @!P1 F2FP.BF16.F32.PACK_AB R9, RZ, R9 ;  /* 0x00000009ff09923e */ /* 0x000fe400000010ff */
[----:B------:R-:W-:Y:S01]  /*0ed0*/  PRMT R11, R11, 0x7632, R11 ;  /* 0x000076320b0b7816 */ /* 0x000fe2000000000b */
[----:B------:R-:W-:Y:S01]  /*0ee0*/  IMAD.U32 R14, R12, 0x10000, RZ ;  /* 0x000100000c0e7824 */ /* 0x000fe200078e00ff */
[----:B------:R-:W-:-:S02]  /*0ef0*/  @!P1 PRMT R7, R9, 0x7610, R7 ;  /* 0x0000761009079816 */ /* 0x000fc40000000007 */
[C---:B------:R-:W-:Y:S02]  /*0f00*/  PRMT R9, R10.reuse, 0x7610, R9 ;  /* 0x000076100a097816 */ /* 0x040fe40000000009 */
[----:B------:R-:W-:Y:S02]  /*0f10*/  PRMT R10, R10, 0x7632, R10 ;  /* 0x000076320a0a7816 */ /* 0x000fe4000000000a */
[----:B------:R-:W-:Y:S01]  /*0f20*/  @!P0 FMNMX.FTZ R18, R13, R18, PT ;  /* 0x000000120d128209 */ /* 0x000fe20003810000 */
[----:B------:R-:W-:Y:S01]  /*0f30*/  IMAD.U32 R20, R9, 0x10000, RZ ;  /* 0x0001000009147824 */ /* 0x000fe200078e00ff */
[----:B------:R-:W-:Y:S01]  /*0f40*/  FSETP.NAN.FTZ.AND P1, PT, |R17|, |R17|, PT ;  /* 0x400000111100720b */ /* 0x000fe20003f38200 */
[----:B------:R-:W-:Y:S01]  /*0f50*/  IMAD.U32 R15, R10, 0x10000, RZ ;  /* 0x000100000a0f7824 */ /* 0x000fe200078e00ff */
[----:B------:R-:W-:Y:S01]  /*0f60*/  FSETP.NAN.FTZ.AND P5, PT, |R14|, |R14|, PT ;  /* 0x4000000e0e00720b */ /* 0x000fe20003fb8200 */
[----:B------:R-:W-:Y:S01]  /*0f70*/  IMAD.U32 R13, R11, 0x10000, RZ ;  /* 0x000100000b0d7824 */ /* 0x000fe200078e00ff */
[----:B------:R-:W-:-:S02]  /*0f80*/  FSETP.NAN.FTZ.AND P3, PT, |R20|, |R20|, PT ;  /* 0x400000141400720b */ /* 0x000fc40003f78200 */
[----:B------:R-:W-:Y:S02]  /*0f90*/  FSETP.NAN.FTZ.AND P4, PT, |R15|, |R15|, PT ;  /* 0x4000000f0f00720b */ /* 0x000fe40003f98200 */
[----:B------:R-:W-:Y:S02]  /*0fa0*/  FSETP.NAN.FTZ.AND P6, PT, |R13|, |R13|, PT ;  /* 0x4000000d0d00720b */ /* 0x000fe40003fd8200 */
[----:B------:R-:W-:Y:S02]  /*0fb0*/  @!P2 FMNMX.FTZ R19, R22, R19, PT ;  /* 0x000000131613a209 */ /* 0x000fe40003810000 */
[----:B------:R-:W-:Y:S01]  /*0fc0*/  @!P0 F2FP.BF16.F32.PACK_AB R18, RZ, R18 ;  /* 0x00000012ff12823e */ /* 0x000fe200000010ff */
[----:B------:R-:W-:Y:S01]  /*0fd0*/  @!P1 IMAD.U32 R22, R0, 0x10000, RZ ;  /* 0x0001000000169824 */ /* 0x000fe200078e00ff */
[----:B------:R-:W-:Y:S02]  /*0fe0*/  @!P2 F2FP.BF16.F32.PACK_AB R21, RZ, R19 ;  /* 0x00000013ff15a23e */ /* 0x000fe400000010ff */
[----:B------:R-:W-:Y:S01]  /*0ff0*/  @!P0 PRMT R8, R18, 0x7610, R8 ;  /* 0x0000761012088816 */ /* 0x000fe20000000008 */
[----:B------:R-:W-:Y:S01]  /*1000*/  @!P3 IMAD.U32 R19, R0, 0x10000, RZ ;  /* 0x000100000013b824 */ /* 0x000fe200078e00ff */
[----:B------:R-:W-:-:S02]  /*1010*/  @!P1 FMNMX.FTZ R17, R22, R17, PT ;  /* 0x0000001116119209 */ /* 0x000fc40003810000 */
[----:B------:R-:W-:Y:S02]  /*1020*/  @!P2 PRMT R5, R21, 0x7610, R5 ;  /* 0x000076101505a816 */ /* 0x000fe40000000005 */
[----:B------:R-:W-:Y:S01]  /*1030*/  @!P3 FMNMX.FTZ R18, R19, R20, PT ;  /* 0x000000141312b209 */ /* 0x000fe20003810000 */
[C---:B------:R-:W-:Y:S01]  /*1040*/  @!P4 IMAD.U32 R20, R0.reuse, 0x10000, RZ ;  /* 0x000100000014c824 */ /* 0x040fe200078e00ff */
[----:B------:R-:W-:Y:S01]  /*1050*/  @!P1 F2FP.BF16.F32.PACK_AB R4, RZ, R17 ;  /* 0x00000011ff04923e */ /* 0x000fe200000010ff */
[C---:B------:R-:W-:Y:S01]  /*1060*/  @!P5 IMAD.U32 R19, R0.reuse, 0x10000, RZ ;  /* 0x000100000013d824 */ /* 0x040fe200078e00ff */
        /* <DEDUP_REMOVED lines=14> */
[----:B------:R-:W-:Y:S02]  /*1150*/  PRMT R10, R9, 0x5410, R10 ;  /* 0x00005410090a7816 */ /* 0x000fe4000000000a */
[----:B------:R-:W-:Y:S01]  /*1160*/  PRMT R11, R12, 0x5410, R11 ;  /* 0x000054100c0b7816 */ /* 0x000fe2000000000b */
[----:B------:R-:W-:Y:S04]  /*1170*/  STG.E.64 desc[UR4][R2.64], R4 ;  /* 0x0000000402007986 */ /* 0x000fe8000c101b04 */
[----:B------:R-:W-:Y:S01]  /*1180*/  STG.E.64 desc[UR4][R2.64+0x400], R10 ;  /* 0x0004000a02007986 */ /* 0x000fe2000c101b04 */
[----:B------:R-:W-:Y:S05]  /*1190*/  EXIT ;  /* 0x000000000000794d */ /* 0x000fea0003800000 */
.L_x_4666:
        /* <DEDUP_REMOVED lines=14> */
.L_x_35832:


//--------------------- .text._ZN2at6native29vectorized_elementwise_kernelILi8EZZZNS0_21clamp_max_kernel_cudaERNS_18TensorIteratorBaseERKN3c106ScalarEENKUlvE_clEvENKUlvE7_clEvEUlNS4_8BFloat16EE_St5arrayIPcLm2EEEEviT0_T1_ --------------------------
	.section	.text._ZN2at6native29vectorized_elementwise_kernelILi8EZZZNS0_21clamp_max_kernel_cudaERNS_18TensorIteratorBaseERKN3c106ScalarEENKUlvE_clEvENKUlvE7_clEvEUlNS4_8BFloat16EE_St5arrayIPcLm2EEEEviT0_T1_,"ax",@progbits
	.align	128
        .global         _ZN2at6native29vectorized_elementwise_kernelILi8EZZZNS0_21clamp_max_kernel_cudaERNS_18TensorIteratorBaseERKN3c106ScalarEENKUlvE_clEvENKUlvE7_clEvEUlNS4_8BFloat16EE_St5arrayIPcLm2EEEEviT0_T1_
        .type           _ZN2at6native29vectorized_elementwise_kernelILi8EZZZNS0_21clamp_max_kernel_cudaERNS_18TensorIteratorBaseERKN3c106ScalarEENKUlvE_clEvENKUlvE7_clEvEUlNS4_8BFloat16EE_St5arrayIPcLm2EEEEviT0_T1_,@function
        .size           _ZN2at6native29vectorized_elementwise_kernelILi8EZZZNS0_21clamp_max_kernel_cudaERNS_18TensorIteratorBaseERKN3c106ScalarEENKUlvE_clEvENKUlvE7_clEvEUlNS4_8BFloat16EE_St5arrayIPcLm2EEEEviT0_T1_,(.L_x_35833 - _ZN2at6native29vectorized_elementwise_kernelILi8EZZZNS0_21clamp_max_kernel_cudaERNS_18TensorIteratorBaseERKN3c106ScalarEENKUlvE_clEvENKUlvE7_clEvEUlNS4_8BFloat16EE_St5arrayIPcLm2EEEEviT0_T1_)
        .other          _ZN2at6native29vectorized_elementwise_kernelILi8EZZZNS0_21clamp_max_kernel_cudaERNS_18TensorIteratorBaseERKN3c106ScalarEENKUlvE_clEvENKUlvE7_clEvEUlNS4_8BFloat16EE_St5arrayIPcLm2EEEEviT0_T1_,@"STO_CUDA_ENTRY STV_DEFAULT"
_ZN2at6native29vectorized_elementwise_kernelILi8EZZZNS0_21clamp_max_kernel_cudaERNS_18TensorIteratorBaseERKN3c106ScalarEENKUlvE_clEvENKUlvE7_clEvEUlNS4_8BFloat16EE_St5arrayIPcLm2EEEEviT0_T1_:
.text._ZN2at6native29vectorized_elementwise_kernelILi8EZZZNS0_21clamp_max_kernel_cudaERNS_18TensorIteratorBaseERKN3c106ScalarEENKUlvE_clEvENKUlvE7_clEvEUlNS4_8BFloat16EE_St5arrayIPcLm2EEEEviT0_T1_:
[----:B------:R-:W-:Y:S01]  /*0000*/  LDC R1, c[0x0][0x37c] ;  /* 0x0000df00ff017b82 */ /* 0x000fe20000000800 */
[----:B------:R-:W-:Y:S05]  /*0010*/  EXIT ;  /* 0x000000000000794d */ /* 0x000fea0003800000 */
.L_x_4667:
        /* <DEDUP_REMOVED lines=14> */
.L_x_35833:


//--------------------- .text._ZN2at6native18elementwise_kernelILi128ELi4EZNS0_15gpu_kernel_implIZZZNS0_21clamp_max_kernel_cudaERNS_18TensorIteratorBaseERKN3c106ScalarEENKUlvE_clEvENKUlvE6_clEvEUlNS5_4HalfEE_EEvS4_RKT_EUliE_EEviT1_ --------------------------
	.section	.text._ZN2at6native18elementwise_kernelILi128ELi4EZNS0_15gpu_kernel_implIZZZNS0_21clamp_max_kernel_cudaERNS_18TensorIteratorBaseERKN3c106ScalarEENKUlvE_clEvENKUlvE6_clEvEUlNS5_4HalfEE_EEvS4_RKT_EUliE_EEviT1_,"ax",@progbits
	.align	128
        .global         _ZN2at6native18elementwise_kernelILi128ELi4EZNS0_15gpu_kernel_implIZZZNS0_21clamp_max_kernel_cudaERNS_18TensorIteratorBaseERKN3c106ScalarEENKUlvE_clEvENKUlvE6_clEvEUlNS5_4HalfEE_EEvS4_RKT_EUliE_EEviT1_
        .type           _ZN2at6native18elementwise_kernelILi128ELi4EZNS0_15gpu_kernel_implIZZZNS0_21clamp_max_kernel_cudaERNS_18TensorIteratorBaseERKN3c106ScalarEENKUlvE_clEvENKUlvE6_clEvEUlNS5_4HalfEE_EEvS4_RKT_EUliE_EEviT1_,@function
        .size           _ZN2at6native18elementwise_kernelILi128ELi4EZNS0_15gpu_kernel_implIZZZNS0_21clamp_max_kernel_cudaERNS_18TensorIteratorBaseERKN3c106ScalarEENKUlvE_clEvENKUlvE6_clEvEUlNS5_4HalfEE_EEvS4_RKT_EUliE_EEviT1_,(.L_x_35834 - _ZN2at6native18elementwise_kernelILi128ELi4EZNS0_15gpu_kernel_implIZZZNS0_21clamp_max_kernel_cudaERNS_18TensorIteratorBaseERKN3c106ScalarEENKUlvE_clEvENKUlvE6_clEvEUlNS5_4HalfEE_EEvS4_RKT_EUliE_EEviT1_)
        .other          _ZN2at6native18elementwise_kernelILi128ELi4EZNS0_15gpu_kernel_implIZZZNS0_21clamp_max_kernel_cudaERNS_18TensorIteratorBaseERKN3c106ScalarEENKUlvE_clEvENKUlvE6_clEvEUlNS5_4HalfEE_EEvS4_RKT_EUliE_EEviT1_,@"STO_CUDA_ENTRY STV_DEFAULT"
_ZN2at6native18elementwise_kernelILi128ELi4EZNS0_15gpu_kernel_implIZZZNS0_21clamp_max_kernel_cudaERNS_18TensorIteratorBaseERKN3c106ScalarEENKUlvE_clEvENKUlvE6_clEvEUlNS5_4HalfEE_EEvS4_RKT_EUliE_EEviT1_:
.text._ZN2at6native18elementwise_kernelILi128ELi4EZNS0_15gpu_kernel_implIZZZNS0_21clamp_max_kernel_cudaERNS_18TensorIteratorBaseERKN3c106ScalarEENKUlvE_clEvENKUlvE6_clEvEUlNS5_4HalfEE_EEvS4_RKT_EUliE_EEviT1_:
        /* <DEDUP_REMOVED lines=319> */
.L_x_4670:
        /* <DEDUP_REMOVED lines=19> */
.L_x_4674:
[----:B------:R-:W2:Y:S02]  /*1520*/  LDG.E.U8 R2, desc[UR36][R2.64] ;  /* 0x0000002402027981 */ /* 0x000ea4000c1e1100 */
[----:B--2---:R-:W-:-:S04]  /*1530*/  I2FP.F32.U32 R0, R2 ;  /* 0x0000000200007245 */ /* 0x004fc80000201000 */
[----:B------:R-:W-:-:S04]  /*1540*/  F2FP.F16.F32.PACK_AB R0, RZ, R0 ;  /* 0x00000000ff00723e */ /* 0x000fc800000000ff */
[----:B------:R-:W-:Y:S01]  /*1550*/  PRMT R5, R0, 0x7610, R5 ;  /* 0x0000761000057816 */ /* 0x000fe20000000005 */
[----:B------:R-:W-:Y:S06]  /*1560*/  BRA `(.L_x_4676) ;  /* 0x0000000c00d07947 */ /* 0x000fec0003800000 */
.L_x_4673:
        /* <DEDUP_REMOVED lines=11> */
.L_x_4678:
[----:B------:R-:W2:Y:S02]  /*1620*/  LDG.E R2, desc[UR36][R2.64] ;  /* 0x0000002402027981 */ /* 0x000ea4000c1e1900 */
[----:B--2---:R-:W-:-:S04]  /*1630*/  I2FP.F32.S32 R0, R2 ;  /* 0x0000000200007245 */ /* 0x004fc80000201400 */
[----:B------:R-:W-:-:S04]  /*1640*/  F2FP.F16.F32.PACK_AB R0, RZ, R0 ;  /* 0x00000000ff00723e */ /* 0x000fc800000000ff */
[----:B------:R-:W-:Y:S01]  /*1650*/  PRMT R5, R0, 0x7610, R5 ;  /* 0x0000761000057816 */ /* 0x000fe20000000005 */
[----:B------:R-:W-:Y:S06]  /*1660*/  BRA `(.L_x_4676) ;  /* 0x0000000c00907947 */ /* 0x000fec0003800000 */
.L_x_4677:
[----:B------:R-:W2:Y:S02]  /*1670*/  LDG.E.U16 R2, desc[UR36][R2.64] ;  /* 0x0000002402027981 */ /* 0x000ea4000c1e1500 */
[----:B--2---:R-:W0:Y:S02]  /*1680*/  I2F.S16 R0, R2 ;  /* 0x0000000200007306 */ /* 0x004e240000101400 */
[----:B0-----:R-:W-:-:S04]  /*1690*/  F2FP.F16.F32.PACK_AB R0, RZ, R0 ;  /* 0x00000000ff00723e */ /* 0x001fc800000000ff */
[----:B------:R-:W-:Y:S01]  /*16a0*/  PRMT R5, R0, 0x7610, R5 ;  /* 0x0000761000057816 */ /* 0x000fe20000000005 */
[----:B------:R-:W-:Y:S06]  /*16b0*/  BRA `(.L_x_4676) ;  /* 0x0000000c007c7947 */ /* 0x000fec0003800000 */
.L_x_4672:
        /* <DEDUP_REMOVED lines=9> */
.L_x_4680:
[----:B------:R0:W5:Y:S01]  /*1750*/  LDG.E.U16 R5, desc[UR36][R2.64] ;  /* 0x0000002402057981 */ /* 0x000162000c1e1500 */
[----:B------:R-:W-:Y:S05]  /*1760*/  BRA `(.L_x_4676) ;  /* 0x0000000c00507947 */ /* 0x000fea0003800000 */
.L_x_4679:
        /* <DEDUP_REMOVED lines=9> */
.L_x_4682:
[----:B------:R1:W5:Y:S01]  /*1800*/  LDG.E.U16 R5, desc[UR36][R2.64] ;  /* 0x0000002402057981 */ /* 0x000362000c1e1500 */
[----:B------:R-:W-:Y:S05]  /*1810*/  BRA `(.L_x_4676) ;  /* 0x0000000c00247947 */ /* 0x000fea0003800000 */
.L_x_4681:
        /* <DEDUP_REMOVED lines=13> */
.L_x_4671:
        /* <DEDUP_REMOVED lines=14> */
.L_x_4685:
        /* <DEDUP_REMOVED lines=13> */
.L_x_4684:
        /* <DEDUP_REMOVED lines=26> */
.L_x_4687:
        /* <DEDUP_REMOVED lines=14> */
.L_x_4686:
[----:B------:R-:W2:Y:S02]  /*1d20*/  LDG.E.U16 R0, desc[UR36][R2.64] ;  /* 0x0000002402007981 */ /* 0x000ea4000c1e1500 */
[----:B--2---:R-:W-:-:S05]  /*1d30*/  IMAD.U32 R0, R0, 0x10000, RZ ;  /* 0x0001000000007824 */ /* 0x004fca00078e00ff */
[----:B------:R-:W-:-:S04]  /*1d40*/  F2FP.F16.F32.PACK_AB R0, RZ, R0 ;  /* 0x00000000ff00723e */ /* 0x000fc800000000ff */
[----:B------:R-:W-:Y:S01]  /*1d50*/  PRMT R5, R0, 0x7610, R5 ;  /* 0x0000761000057816 */ /* 0x000fe20000000005 */
[----:B------:R-:W-:Y:S06]  /*1d60*/  BRA `(.L_x_4676) ;  /* 0x0000000400d07947 */ /* 0x000fec0003800000 */
.L_x_4683:
        /* <DEDUP_REMOVED lines=13> */
.L_x_4690:
        /* <DEDUP_REMOVED lines=21> */
.L_x_4694:
[----:B------:R-:W-:Y:S05]  /*1f90*/  BSYNC.RECONVERGENT B1 ;  /* 0x0000000000017941 */ /* 0x000fea0003800200 */
.L_x_4693:
[----:B------:R-:W-:Y:S02]  /*1fa0*/  SHF.L.U32 R0, R0, 0x14, RZ ;  /* 0x0000001400007819 */ /* 0x000fe400000006ff */
[----:B------:R-:W-:-:S04]  /*1fb0*/  LEA R2, R2, 0x3b800000, 0x17 ;  /* 0x3b80000002027811 */ /* 0x000fc800078eb8ff */
[----:B------:R-:W-:-:S07]  /*1fc0*/  LOP3.LUT R0, R2, R0, R7, 0xfe, !PT ;  /* 0x0000000002007212 */ /* 0x000fce00078efe07 */
.L_x_4692:
[----:B------:R-:W-:Y:S05]  /*1fd0*/  BSYNC.RECONVERGENT B0 ;  /* 0x0000000000007941 */ /* 0x000fea0003800200 */
.L_x_4691:
[----:B------:R-:W-:-:S04]  /*1fe0*/  F2FP.F16.F32.PACK_AB R0, RZ, R0 ;  /* 0x00000000ff00723e */ /* 0x000fc800000000ff */
[----:B------:R-:W-:Y:S01]  /*1ff0*/  PRMT R5, R0, 0x7610, R5 ;  /* 0x0000761000057816 */ /* 0x000fe20000000005 */
[----:B------:R-:W-:Y:S06]  /*2000*/  BRA `(.L_x_4676) ;  /* 0x0000000400287947 */ /* 0x000fec0003800000 */
.L_x_4689:
        /* <DEDUP_REMOVED lines=21> */
.L_x_4698:
[----:B------:R-:W-:Y:S05]  /*2160*/  BSYNC.RECONVERGENT B1 ;  /* 0x0000000000017941 */ /* 0x000fea0003800200 */
.L_x_4697:
[----:B------:R-:W-:Y:S01]  /*2170*/  IMAD.SHL.U32 R0, R0, 0x200000, RZ ;  /* 0x0020000000007824 */ /* 0x000fe200078e00ff */
[----:B------:R-:W-:-:S04]  /*2180*/  LEA R2, R2, 0x37800000, 0x17 ;  /* 0x3780000002027811 */ /* 0x000fc800078eb8ff */
[----:B------:R-:W-:-:S07]  /*2190*/  LOP3.LUT R0, R2, R0, R7, 0xfe, !PT ;  /* 0x0000000002007212 */ /* 0x000fce00078efe07 */
.L_x_4696:
[----:B------:R-:W-:Y:S05]  /*21a0*/  BSYNC.RECONVERGENT B0 ;  /* 0x0000000000007941 */ /* 0x000fea0003800200 */
.L_x_4695:
[----:B------:R-:W-:-:S04]  /*21b0*/  F2FP.F16.F32.PACK_AB R0, RZ, R0 ;  /* 0x00000000ff00723e */ /* 0x000fc800000000ff */
[----:B------:R-:W-:Y:S01]  /*21c0*/  PRMT R5, R0, 0x7610, R5 ;  /* 0x0000761000057816 */ /* 0x000fe20000000005 */
[----:B------:R-:W-:Y:S06]  /*21d0*/  BRA `(.L_x_4676) ;  /* 0x0000000000b47947 */ /* 0x000fec0003800000 */
.L_x_4688:
[----:B------:R-:W-:-:S09]  /*21e0*/  UISETP.NE.AND UP0, UPT, UR4, 0x1c, UPT ;  /* 0x0000001c0400788c */ /* 0x000fd2000bf05270 */
[----:B------:R-:W-:Y:S05]  /*21f0*/  BRA.U !UP0, `(.L_x_4699) ;  /* 0x00000001089c7547 */ /* 0x000fea000b800000 */
[----:B------:R-:W-:-:S09]  /*2200*/  UISETP.NE.AND UP0, UPT, UR4, 0x1d, UPT ;  /* 0x0000001d0400788c */ /* 0x000fd2000bf05270 */
[----:B------:R-:W-:Y:S05]  /*2210*/  BRA.U !UP0, `(.L_x_4700) ;  /* 0x0000000108807547 */ /* 0x000fea000b800000 */
[----:B------:R-:W-:-:S09]  /*2220*/  UISETP.NE.AND UP0, UPT, UR4, 0x2c, UPT ;  /* 0x0000002c0400788c */ /* 0x000fd2000bf05270 */
[----:B------:R-:W-:Y:S05]  /*2230*/  BRA.U !UP0, `(.L_x_4701) ;  /* 0x0000000108487547 */ /* 0x000fea000b800000 */
.L_x_4675:
        /* <DEDUP_REMOVED lines=16> */
.L_x_4702:
[----:B------:R-:W-:Y:S01]  /*2340*/  PRMT R5, RZ, 0x7610, R5 ;  /* 0x00007610ff057816 */ /* 0x000fe20000000005 */
[----:B------:R-:W-:Y:S06]  /*2350*/  BRA `(.L_x_4676) ;  /* 0x0000000000547947 */ /* 0x000fec0003800000 */
.L_x_4701:
        /* <DEDUP_REMOVED lines=8> */
.L_x_4704:
[----:B------:R-:W-:Y:S05]  /*23e0*/  BSYNC.RECONVERGENT B0 ;  /* 0x0000000000007941 */ /* 0x000fea0003800200 */
.L_x_4703:
[----:B------:R-:W-:-:S04]  /*23f0*/  F2FP.F16.F32.PACK_AB R0, RZ, R0 ;  /* 0x00000000ff00723e */ /* 0x000fc800000000ff */
[----:B------:R-:W-:Y:S01]  /*2400*/  PRMT R5, R0, 0x7610, R5 ;  /* 0x0000761000057816 */ /* 0x000fe20000000005 */
[----:B------:R-:W-:Y:S06]  /*2410*/  BRA `(.L_x_4676) ;  /* 0x0000000000247947 */ /* 0x000fec0003800000 */
.L_x_4700:
[----:B------:R-:W2:Y:S02]  /*2420*/  LDG.E.64 R2, desc[UR36][R2.64] ;  /* 0x0000002402027981 */ /* 0x000ea4000c1e1b00 */
[----:B--2---:R-:W0:Y:S02]  /*2430*/  I2F.U64 R0, R2 ;  /* 0x0000000200007312 */ /* 0x004e240000301000 */
[----:B0-----:R-:W-:-:S04]  /*2440*/  F2FP.F16.F32.PACK_AB R0, RZ, R0 ;  /* 0x00000000ff00723e */ /* 0x001fc800000000ff */
[----:B------:R-:W-:Y:S01]  /*2450*/  PRMT R5, R0, 0x7610, R5 ;  /* 0x0000761000057816 */ /* 0x000fe20000000005 */
[----:B------:R-:W-:Y:S06]  /*2460*/  BRA `(.L_x_4676) ;  /* 0x0000000000107947 */ /* 0x000fec0003800000 */
.L_x_4699:
[----:B------:R-:W2:Y:S02]  /*2470*/  LDG.E R2, desc[UR36][R2.64] ;  /* 0x0000002402027981 */ /* 0x000ea4000c1e1900 */
[----:B--2---:R-:W-:-:S04]  /*2480*/  I2FP.F32.U32 R0, R2 ;  /* 0x0000000200007245 */ /* 0x004fc80000201000 */
[----:B------:R-:W-:-:S04]  /*2490*/  F2FP.F16.F32.PACK_AB R0, RZ, R0 ;  /* 0x00000000ff00723e */ /* 0x000fc800000000ff */
[----:B------:R-:W-:-:S07]  /*24a0*/  PRMT R5, R0, 0x7610, R5 ;  /* 0x0000761000057816 */ /* 0x000fce0000000005 */
.L_x_4676:
[----:B01---5:R-:W-:Y:S01]  /*24b0*/  HADD2.F32 R3, -RZ, R5.H0_H0 ;  /* 0x20000005ff037230 */ /* 0x023fe20000004100 */
[----:B------:R-:W0:Y:S04]  /*24c0*/  LDCU.64 UR6, c[0x0][0x580] ;  /* 0x0000b000ff0677ac */ /* 0x000e280008000a00 */
[----:B------:R-:W-:Y:S01]  /*24d0*/  FSETP.NAN.FTZ.AND P0, PT, |R3|, |R3|, PT ;  /* 0x400000030300720b */ /* 0x000fe20003f18200 */
[----:B------:R-:W-:-:S04]  /*24e0*/  UPRMT UR4, UR41, 0x9910, URZ ;  /* 0x0000991029047896 */ /* 0x000fc800080000ff */
[----:B------:R-:W-:-:S08]  /*24f0*/  UISETP.GT.AND UP0, UPT, UR4, 0x9, UPT ;  /* 0x000000090400788c */ /* 0x000fd0000bf04270 */
[----:B------:R-:W1:Y:S01]  /*2500*/  @!P0 LDC.U16 R0, c[0x0][0x590] ;  /* 0x00016400ff008b82 */ /* 0x000e620000000400 */
[----:B0-----:R-:W-:Y:S01]  /*2510*/  IADD3 R2, P1, PT, R16, UR6, RZ ;  /* 0x0000000610027c10 */ /* 0x001fe2000ff3e0ff */
[----:B-1----:R-:W-:-:S05]  /*2520*/  @!P0 HADD2.F32 R0, -RZ, R0.H0_H0 ;  /* 0x20000000ff008230 */ /* 0x002fca0000004100 */
[----:B------:R-:W-:Y:S01]  /*2530*/  @!P0 FMNMX.FTZ R0, R3, R0, PT ;  /* 0x0000000003008209 */ /* 0x000fe20003810000 */
[----:B------:R-:W-:-:S03]  /*2540*/  IMAD.X R3, RZ, RZ, UR7, P1 ;  /* 0x00000007ff037e24 */ /* 0x000fc600088e06ff */
[----:B------:R-:W-:-:S04]  /*2550*/  @!P0 F2FP.F16.F32.PACK_AB R0, RZ, R0 ;  /* 0x00000000ff00823e */ /* 0x000fc800000000ff */
        /* <DEDUP_REMOVED lines=14> */
.L_x_4708:
[----:B------:R-:W-:-:S06]  /*2640*/  HADD2.F32 R5, -RZ, R5.H0_H0 ;  /* 0x20000005ff057230 */ /* 0x000fcc0000004100 */
[----:B------:R-:W0:Y:S02]  /*2650*/  F2I.S64.TRUNC R4, R5 ;  /* 0x0000000500047311 */ /* 0x000e24000020d900 */
[----:B0-----:R3:W-:Y:S01]  /*2660*/  STG.E.U8 desc[UR36][R2.64], R4 ;  /* 0x0000000402007986 */ /* 0x0017e2000c101124 */
[----:B------:R-:W-:Y:S05]  /*2670*/  BRA `(.L_x_4710) ;  /* 0x0000000c00707947 */ /* 0x000fea0003800000 */
.L_x_4707:
        /* <DEDUP_REMOVED lines=10> */
.L_x_4712:
[----:B------:R-:W-:-:S06]  /*2720*/  HADD2.F32 R5, -RZ, R5.H0_H0 ;  /* 0x20000005ff057230 */ /* 0x000fcc0000004100 */
[----:B------:R-:W0:Y:S02]  /*2730*/  F2I.FTZ.TRUNC.NTZ R5, R5 ;  /* 0x0000000500057305 */ /* 0x000e24000021f100 */
[----:B0-----:R1:W-:Y:S01]  /*2740*/  STG.E desc[UR36][R2.64], R5 ;  /* 0x0000000502007986 */ /* 0x0013e2000c101924 */
[----:B------:R-:W-:Y:S05]  /*2750*/  BRA `(.L_x_4710) ;  /* 0x0000000c00387947 */ /* 0x000fea0003800000 */
.L_x_4711:
[----:B------:R-:W-:-:S06]  /*2760*/  HADD2.F32 R5, -RZ, R5.H0_H0 ;  /* 0x20000005ff057230 */ /* 0x000fcc0000004100 */
[----:B------:R-:W0:Y:S02]  /*2770*/  F2I.FTZ.TRUNC.NTZ R5, R5 ;  /* 0x0000000500057305 */ /* 0x000e24000021f100 */
[----:B0-----:R2:W-:Y:S01]  /*2780*/  STG.E.U16 desc[UR36][R2.64], R5 ;  /* 0x0000000502007986 */ /* 0x0015e2000c101524 */
[----:B------:R-:W-:Y:S05]  /*2790*/  BRA `(.L_x_4710) ;  /* 0x0000000c00287947 */ /* 0x000fea0003800000 */
.L_x_4706:
        /* <DEDUP_REMOVED lines=9> */
.L_x_4714:
[----:B------:R0:W-:Y:S01]  /*2830*/  STG.E.U16 desc[UR36][R2.64], R5 ;  /* 0x0000000502007986 */ /* 0x0001e2000c101524 */
[----:B------:R-:W-:Y:S05]  /*2840*/  BRA `(.L_x_4710) ;  /* 0x0000000800fc7947 */ /* 0x000fea0003800000 */
.L_x_4713:
        /* <DEDUP_REMOVED lines=10> */
.L_x_4716:
[----:B------:R-:W-:-:S05]  /*28f0*/  HADD2.F32 R0, -RZ, R5.H0_H0 ;  /* 0x20000005ff007230 */ /* 0x000fca0000004100 */
[----:B------:R-:W-:-:S04]  /*2900*/  F2FP.F16.F32.PACK_AB R0, RZ, R0 ;  /* 0x00000000ff00723e */ /* 0x000fc800000000ff */
[----:B------:R-:W-:-:S05]  /*2910*/  PRMT R0, R0, 0x5410, RZ ;  /* 0x0000541000007816 */ /* 0x000fca00000000ff */
[----:B------:R0:W-:Y:S01]  /*2920*/  STG.E desc[UR36][R2.64], R0 ;  /* 0x0000000002007986 */ /* 0x0001e2000c101924 */
[----:B------:R-:W-:Y:S05]  /*2930*/  BRA `(.L_x_4710) ;  /* 0x0000000800c07947 */ /* 0x000fea0003800000 */
.L_x_4715:
[----:B------:R-:W-:-:S05]  /*2940*/  HADD2.F32 R4, -RZ, R5.H0_H0 ;  /* 0x20000005ff047230 */ /* 0x000fca0000004100 */
[----:B------:R-:W-:-:S06]  /*2950*/  FMUL.FTZ R4, R4, 1 ;  /* 0x3f80000004047820 */ /* 0x000fcc0000410000 */
[----:B------:R-:W0:Y:S02]  /*2960*/  F2F.F64.F32 R4, R4 ;  /* 0x0000000400047310 */ /* 0x000e240000201800 */
[----:B0-----:R0:W-:Y:S01]  /*2970*/  STG.E.64 desc[UR36][R2.64], R4 ;  /* 0x0000000402007986 */ /* 0x0011e2000c101b24 */
[----:B------:R-:W-:Y:S05]  /*2980*/  BRA `(.L_x_4710) ;  /* 0x0000000800ac7947 */ /* 0x000fea0003800000 */
.L_x_4705:
        /* <DEDUP_REMOVED lines=13> */
.L_x_4719:
[----:B------:R-:W-:Y:S01]  /*2a60*/  HADD2.F32 R5, -RZ, R5.H0_H0 ;  /* 0x20000005ff057230 */ /* 0x000fe20000004100 */
[----:B------:R-:W-:-:S04]  /*2a70*/  CS2R R6, SRZ ;  /* 0x0000000000067805 */ /* 0x000fc8000001ff00 */
[----:B------:R-:W-:-:S06]  /*2a80*/  FMUL.FTZ R5, R5, 1 ;  /* 0x3f80000005057820 */ /* 0x000fcc0000410000 */
[----:B------:R-:W0:Y:S02]  /*2a90*/  F2F.F64.F32 R4, R5 ;  /* 0x0000000500047310 */ /* 0x000e240000201800 */
[----:B0-----:R0:W-:Y:S01]  /*2aa0*/  STG.E.128 desc[UR36][R2.64], R4 ;  /* 0x0000000402007986 */ /* 0x0011e2000c101d24 */
[----:B------:R-:W-:Y:S05]  /*2ab0*/  BRA `(.L_x_4710) ;  /* 0x0000000800607947 */ /* 0x000fea0003800000 */
.L_x_4718:
        /* <DEDUP_REMOVED lines=19> */
.L_x_4723:
[----:B------:R-:W-:Y:S05]  /*2bf0*/  BSYNC.RECONVERGENT B0 ;  /* 0x0000000000007941 */ /* 0x000fea0003800200 */
.L_x_4722:
[----:B------:R-:W-:-:S05]  /*2c00*/  LOP3.LUT R5, R0, 0x80, R5, 0xf8, !PT ;  /* 0x0000008000057812 */ /* 0x000fca00078ef805 */
[----:B------:R0:W-:Y:S01]  /*2c10*/  STG.E.U8 desc[UR36][R2.64], R5 ;  /* 0x0000000502007986 */ /* 0x0001e2000c101124 */
[----:B------:R-:W-:Y:S05]  /*2c20*/  BRA `(.L_x_4710) ;  /* 0x0000000800047947 */ /* 0x000fea0003800000 */
.L_x_4721:
        /* <DEDUP_REMOVED lines=15> */
.L_x_4725:
[----:B------:R-:W-:Y:S05]  /*2d20*/  BSYNC.RECONVERGENT B0 ;  /* 0x0000000000007941 */ /* 0x000fea0003800200 */
.L_x_4724:
[----:B------:R-:W-:-:S05]  /*2d30*/  LOP3.LUT R5, R0, 0x80, R5, 0xf8, !PT ;  /* 0x0000008000057812 */ /* 0x000fca00078ef805 */
[----:B------:R0:W-:Y:S01]  /*2d40*/  STG.E.U8 desc[UR36][R2.64], R5 ;  /* 0x0000000502007986 */ /* 0x0001e2000c101124 */
[----:B------:R-:W-:Y:S05]  /*2d50*/  BRA `(.L_x_4710) ;  /* 0x0000000400b87947 */ /* 0x000fea0003800000 */
.L_x_4720:
[----:B------:R-:W-:-:S05]  /*2d60*/  HADD2.F32 R0, -RZ, R5.H0_H0 ;  /* 0x20000005ff007230 */ /* 0x000fca0000004100 */
[----:B------:R-:W-:-:S05]  /*2d70*/  F2FP.BF16.F32.PACK_AB R0, RZ, R0 ;  /* 0x00000000ff00723e */ /* 0x000fca00000010ff */
[----:B------:R0:W-:Y:S01]  /*2d80*/  STG.E.U16 desc[UR36][R2.64], R0 ;  /* 0x0000000002007986 */ /* 0x0001e2000c101524 */
[----:B------:R-:W-:Y:S05]  /*2d90*/  BRA `(.L_x_4710) ;  /* 0x0000000400a87947 */ /* 0x000fea0003800000 */
.L_x_4717:
        /* <DEDUP_REMOVED lines=12> */
.L_x_4728:
        /* <DEDUP_REMOVED lines=13> */
.L_x_4731:
[----:B------:R-:W-:-:S04]  /*2f30*/  SHF.R.U32.HI R0, RZ, 0x14, R5 ;  /* 0x00000014ff007819 */ /* 0x000fc80000011605 */
[----:B------:R-:W-:-:S04]  /*2f40*/  LOP3.LUT R0, R0, 0x1, RZ, 0xc0, !PT ;  /* 0x0000000100007812 */ /* 0x000fc800078ec0ff */
[----:B------:R-:W-:-:S04]  /*2f50*/  IADD3 R0, PT, PT, R5, 0x487ffff, R0 ;  /* 0x0487ffff05007810 */ /* 0x000fc80007ffe000 */
[----:B------:R-:W-:-:S04]  /*2f60*/  SHF.R.U32.HI R0, RZ, 0x14, R0 ;  /* 0x00000014ff007819 */ /* 0x000fc80000011600 */
[----:B------:R-:W-:-:S07]  /*2f70*/  LOP3.LUT R4, R0, 0xff, RZ, 0xc0, !PT ;  /* 0x000000ff00047812 */ /* 0x000fce00078ec0ff */
.L_x_4732:
[----:B------:R-:W-:-:S04]  /*2f80*/  SHF.R.U32.HI R5, RZ, 0x18, R5 ;  /* 0x00000018ff057819 */ /* 0x000fc80000011605 */
[----:B------:R-:W-:-:S04]  /*2f90*/  LOP3.LUT R4, R4, 0x80, R5, 0xf8, !PT ;  /* 0x0000008004047812 */ /* 0x000fc800078ef805 */
[----:B------:R-:W-:-:S07]  /*2fa0*/  PRMT R0, R4, 0x7610, R0 ;  /* 0x0000761004007816 */ /* 0x000fce0000000000 */
.L_x_4730:
[----:B------:R-:W-:Y:S05]  /*2fb0*/  BSYNC.RECONVERGENT B0 ;  /* 0x0000000000007941 */ /* 0x000fea0003800200 */
.L_x_4729:
[----:B------:R0:W-:Y:S01]  /*2fc0*/  STG.E.U8 desc[UR36][R2.64], R0 ;  /* 0x0000000002007986 */ /* 0x0001e2000c101124 */
[----:B------:R-:W-:Y:S05]  /*2fd0*/  BRA `(.L_x_4710) ;  /* 0x0000000400187947 */ /* 0x000fea0003800000 */
.L_x_4727:
        /* <DEDUP_REMOVED lines=13> */
.L_x_4735:
[----:B------:R-:W-:-:S04]  /*30b0*/  SHF.R.U32.HI R0, RZ, 0x15, R5 ;  /* 0x00000015ff007819 */ /* 0x000fc80000011605 */
[----:B------:R-:W-:-:S04]  /*30c0*/  LOP3.LUT R0, R0, 0x1, RZ, 0xc0, !PT ;  /* 0x0000000100007812 */ /* 0x000fc800078ec0ff */
[----:B------:R-:W-:-:S04]  /*30d0*/  IADD3 R0, PT, PT, R5, 0x88fffff, R0 ;  /* 0x088fffff05007810 */ /* 0x000fc80007ffe000 */
[----:B------:R-:W-:-:S04]  /*30e0*/  SHF.R.U32.HI R0, RZ, 0x15, R0 ;  /* 0x00000015ff007819 */ /* 0x000fc80000011600 */
[----:B------:R-:W-:-:S07]  /*30f0*/  LOP3.LUT R4, R0, 0xff, RZ, 0xc0, !PT ;  /* 0x000000ff00047812 */ /* 0x000fce00078ec0ff */
.L_x_4736:
[----:B------:R-:W-:-:S04]  /*3100*/  SHF.R.U32.HI R5, RZ, 0x18, R5 ;  /* 0x00000018ff057819 */ /* 0x000fc80000011605 */
[----:B------:R-:W-:-:S04]  /*3110*/  LOP3.LUT R4, R4, 0x80, R5, 0xf8, !PT ;  /* 0x0000008004047812 */ /* 0x000fc800078ef805 */
[----:B------:R-:W-:-:S07]  /*3120*/  PRMT R0, R4, 0x7610, R0 ;  /* 0x0000761004007816 */ /* 0x000fce0000000000 */
.L_x_4734:
[----:B------:R-:W-:Y:S05]  /*3130*/  BSYNC.RECONVERGENT B0 ;  /* 0x0000000000007941 */ /* 0x000fea0003800200 */
.L_x_4733:
[----:B------:R0:W-:Y:S01]  /*3140*/  STG.E.U8 desc[UR36][R2.64], R0 ;  /* 0x0000000002007986 */ /* 0x0001e2000c101124 */
[----:B------:R-:W-:Y:S05]  /*3150*/  BRA `(.L_x_4710) ;  /* 0x0000000000b87947 */ /* 0x000fea0003800000 */
.L_x_4726:
[----:B------:R-:W-:-:S09]  /*3160*/  UISETP.NE.AND UP0, UPT, UR4, 0x1c, UPT ;  /* 0x0000001c0400788c */ /* 0x000fd2000bf05270 */
[----:B------:R-:W-:Y:S05]  /*3170*/  BRA.U !UP0, `(.L_x_4737) ;  /* 0x0000000108a47547 */ /* 0x000fea000b800000 */
[----:B------:R-:W-:-:S09]  /*3180*/  UISETP.NE.AND UP0, UPT, UR4, 0x1d, UPT ;  /* 0x0000001d0400788c */ /* 0x000fd2000bf05270 */
[----:B------:R-:W-:Y:S05]  /*3190*/  BRA.U !UP0, `(.L_x_4738) ;  /* 0x00000001088c7547 */ /* 0x000fea000b800000 */
[----:B------:R-:W-:-:S09]  /*31a0*/  UISETP.NE.AND UP0, UPT, UR4, 0x2c, UPT ;  /* 0x0000002c0400788c */ /* 0x000fd2000bf05270 */
[----:B------:R-:W-:Y:S05]  /*31b0*/  BRA.U !UP0, `(.L_x_4739) ;  /* 0x0000000108447547 */ /* 0x000fea000b800000 */
.L_x_4709:
        /* <DEDUP_REMOVED lines=8> */
[----:B0-----:R-:W-:Y:S01]  /*3240*/  MOV R4, UR6 ;  /* 0x0000000600047c02 */ /* 0x001fe20008000f00 */
[----:B------:R-:W-:-:S02]  /*3250*/  IMAD.U32 R5, RZ, RZ, UR7 ;  /* 0x00000007ff057e24 */ /* 0x000fc4000f8e00ff */
[----:B---3--:R-:W-:Y:S02]  /*3260*/  IMAD.U32 R6, RZ, RZ, UR8 ;  /* 0x00000008ff067e24 */ /* 0x008fe4000f8e00ff */
[----:B------:R-:W-:Y:S01]  /*3270*/  IMAD.U32 R7, RZ, RZ, UR9 ;  /* 0x00000009ff077e24 */ /* 0x000fe2000f8e00ff */
[----:B----4-:R-:W-:Y:S01]  /*3280*/  MOV R10, UR4 ;  /* 0x00000004000a7c02 */ /* 0x010fe20008000f00 */
[----:B-1----:R-:W-:-:S07]  /*3290*/  IMAD.U32 R11, RZ, RZ, UR5 ;  /* 0x00000005ff0b7e24 */ /* 0x002fce000f8e00ff */
[----:B------:R-:W-:-:S07]  /*32a0*/  LEPC R20, `(.L_x_4740) ;  /* 0x000000001014794e */ /* 0x000fce0000000000 */
[----:B--2---:R-:W-:Y:S05]  /*32b0*/  CALL.ABS.NOINC R2 ;  /* 0x0000000002007343 */ /* 0x004fea0003c00000 */
.L_x_4740:
[----:B------:R-:W-:Y:S05]  /*32c0*/  BRA `(.L_x_4710) ;  /* 0x00000000005c7947 */ /* 0x000fea0003800000 */
.L_x_4739:
        /* <DEDUP_REMOVED lines=16> */
.L_x_4738:
[----:B------:R-:W-:-:S06]  /*33d0*/  HADD2.F32 R5, -RZ, R5.H0_H0 ;  /* 0x20000005ff057230 */ /* 0x000fcc0000004100 */
[----:B------:R-:W0:Y:S02]  /*33e0*/  F2I.U64.TRUNC R4, R5 ;  /* 0x0000000500047311 */ /* 0x000e24000020d800 */
[----:B0-----:R0:W-:Y:S01]  /*33f0*/  STG.E.64 desc[UR36][R2.64], R4 ;  /* 0x0000000402007986 */ /* 0x0011e2000c101b24 */
[----:B------:R-:W-:Y:S05]  /*3400*/  BRA `(.L_x_4710) ;  /* 0x00000000000c7947 */ /* 0x000fea0003800000 */
.L_x_4737:
[----:B------:R-:W-:-:S06]  /*3410*/  HADD2.F32 R5, -RZ, R5.H0_H0 ;  /* 0x20000005ff057230 */ /* 0x000fcc0000004100 */
[----:B------:R-:W0:Y:S02]  /*3420*/  F2I.FTZ.U32.TRUNC.NTZ R5, R5 ;  /* 0x0000000500057305 */ /* 0x000e24000021f000 */
[----:B0-----:R0:W-:Y:S02]  /*3430*/  STG.E desc[UR36][R2.64], R5 ;  /* 0x0000000502007986 */ /* 0x0011e4000c101924 */
.L_x_4710:
[----:B------:R-:W-:-:S07]  /*3440*/  VIADD R17, R17, 0x80 ;  /* 0x0000008011117836 */ /* 0x000fce0000000000 */
.L_x_4669:
[----:B------:R-:W-:Y:S05]  /*3450*/  BSYNC.RECONVERGENT B6 ;  /* 0x0000000000067941 */ /* 0x000fea0003800200 */
.L_x_4668:
        /* <DEDUP_REMOVED lines=307> */
.L_x_4743:
        /* <DEDUP_REMOVED lines=19> */
.L_x_4747:
[----:B------:R-:W2:Y:S02]  /*48c0*/  LDG.E.U8 R2, desc[UR36][R2.64] ;  /* 0x0000002402027981 */ /* 0x000ea4000c1e1100 */
[----:B--2---:R-:W-:-:S04]  /*48d0*/  I2FP.F32.U32 R0, R2 ;  /* 0x0000000200007245 */ /* 0x004fc80000201000 */
[----:B------:R-:W-:-:S04]  /*48e0*/  F2FP.F16.F32.PACK_AB R0, RZ, R0 ;  /* 0x00000000ff00723e */ /* 0x000fc800000000ff */
[----:B------:R-:W-:Y:S01]  /*48f0*/  PRMT R5, R0, 0x7610, R5 ;  /* 0x0000761000057816 */ /* 0x000fe20000000005 */
[----:B------:R-:W-:Y:S06]  /*4900*/  BRA `(.L_x_4749) ;  /* 0x0000000c00d07947 */ /* 0x000fec0003800000 */
.L_x_4746:
        /* <DEDUP_REMOVED lines=11> */
.L_x_4751:
[----:B------:R-:W2:Y:S02]  /*49c0*/  LDG.E R2, desc[UR36][R2.64] ;  /* 0x0000002402027981 */ /* 0x000ea4000c1e1900 */
[----:B--2---:R-:W-:-:S04]  /*49d0*/  I2FP.F32.S32 R0, R2 ;  /* 0x0000000200007245 */ /* 0x004fc80000201400 */
[----:B------:R-:W-:-:S04]  /*49e0*/  F2FP.F16.F32.PACK_AB R0, RZ, R0 ;  /* 0x00000000ff00723e */ /* 0x000fc800000000ff */
[----:B------:R-:W-:Y:S01]  /*49f0*/  PRMT R5, R0, 0x7610, R5 ;  /* 0x0000761000057816 */ /* 0x000fe20000000005 */
[----:B------:R-:W-:Y:S06]  /*4a00*/  BRA `(.L_x_4749) ;  /* 0x0000000c00907947 */ /* 0x000fec0003800000 */
.L_x_4750:
[----:B------:R-:W2:Y:S02]  /*4a10*/  LDG.E.U16 R2, desc[UR36][R2.64] ;  /* 0x0000002402027981 */ /* 0x000ea4000c1e1500 */
[----:B--2---:R-:W0:Y:S02]  /*4a20*/  I2F.S16 R0, R2 ;  /* 0x0000000200007306 */ /* 0x004e240000101400 */
[----:B0-----:R-:W-:-:S04]  /*4a30*/  F2FP.F16.F32.PACK_AB R0, RZ, R0 ;  /* 0x00000000ff00723e */ /* 0x001fc800000000ff */
[----:B------:R-:W-:Y:S01]  /*4a40*/  PRMT R5, R0, 0x7610, R5 ;  /* 0x0000761000057816 */ /* 0x000fe20000000005 */
[----:B------:R-:W-:Y:S06]  /*4a50*/  BRA `(.L_x_4749) ;  /* 0x0000000c007c7947 */ /* 0x000fec0003800000 */
.L_x_4745:
        /* <DEDUP_REMOVED lines=9> */
.L_x_4753:
[----:B------:R1:W5:Y:S01]  /*4af0*/  LDG.E.U16 R5, desc[UR36][R2.64] ;  /* 0x0000002402057981 */ /* 0x000362000c1e1500 */
[----:B------:R-:W-:Y:S05]  /*4b00*/  BRA `(.L_x_4749) ;  /* 0x0000000c00507947 */ /* 0x000fea0003800000 */
.L_x_4752:
        /* <DEDUP_REMOVED lines=9> */
.L_x_4755:
[----:B------:R0:W5:Y:S01]  /*4ba0*/  LDG.E.U16 R5, desc[UR36][R2.64] ;  /* 0x0000002402057981 */ /* 0x000162000c1e1500 */
[----:B------:R-:W-:Y:S05]  /*4bb0*/  BRA `(.L_x_4749) ;  /* 0x0000000c00247947 */ /* 0x000fea0003800000 */
.L_x_4754:
        /* <DEDUP_REMOVED lines=13> */
.L_x_4744:
        /* <DEDUP_REMOVED lines=14> */
.L_x_4758:
        /* <DEDUP_REMOVED lines=13> */
.L_x_4757:
        /* <DEDUP_REMOVED lines=26> */
.L_x_4760:
        /* <DEDUP_REMOVED lines=14> */
.L_x_4759:
[----:B------:R-:W2:Y:S02]  /*50c0*/  LDG.E.U16 R0, desc[UR36][R2.64] ;  /* 0x0000002402007981 */ /* 0x000ea4000c1e1500 */
[----:B--2---:R-:W-:-:S04]  /*50d0*/  SHF.L.U32 R0, R0, 0x10, RZ ;  /* 0x0000001000007819 */ /* 0x004fc800000006ff */
[----:B------:R-:W-:-:S04]  /*50e0*/  F2FP.F16.F32.PACK_AB R0, RZ, R0 ;  /* 0x00000000ff00723e */ /* 0x000fc800000000ff */
[----:B------:R-:W-:Y:S01]  /*50f0*/  PRMT R5, R0, 0x7610, R5 ;  /* 0x0000761000057816 */ /* 0x000fe20000000005 */
[----:B------:R-:W-:Y:S06]  /*5100*/  BRA `(.L_x_4749) ;  /* 0x0000000400d07947 */ /* 0x000fec0003800000 */
.L_x_4756:
        /* <DEDUP_REMOVED lines=13> */
.L_x_4763:
        /* <DEDUP_REMOVED lines=21> */
.L_x_4767:
[----:B------:R-:W-:Y:S05]  /*5330*/  BSYNC.RECONVERGENT B1 ;  /* 0x0000000000017941 */ /* 0x000fea0003800200 */
.L_x_4766:
[----:B------:R-:W-:Y:S01]  /*5340*/  IMAD.SHL.U32 R0, R0, 0x100000, RZ ;  /* 0x0010000000007824 */ /* 0x000fe200078e00ff */
[----:B------:R-:W-:-:S04]  /*5350*/  LEA R2, R2, 0x3b800000, 0x17 ;  /* 0x3b80000002027811 */ /* 0x000fc800078eb8ff */
[----:B------:R-:W-:-:S07]  /*5360*/  LOP3.LUT R0, R2, R0, R7, 0xfe, !PT ;  /* 0x0000000002007212 */ /* 0x000fce00078efe07 */
.L_x_4765:
[----:B------:R-:W-:Y:S05]  /*5370*/  BSYNC.RECONVERGENT B0 ;  /* 0x0000000000007941 */ /* 0x000fea0003800200 */
.L_x_4764:
[----:B------:R-:W-:-:S04]  /*5380*/  F2FP.F16.F32.PACK_AB R0, RZ, R0 ;  /* 0x00000000ff00723e */ /* 0x000fc800000000ff */
[----:B------:R-:W-:Y:S01]  /*5390*/  PRMT R5, R0, 0x7610, R5 ;  /* 0x0000761000057816 */ /* 0x000fe20000000005 */
[----:B------:R-:W-:Y:S06]  /*53a0*/  BRA `(.L_x_4749) ;  /* 0x0000000400287947 */ /* 0x000fec0003800000 */
.L_x_4762:
        /* <DEDUP_REMOVED lines=21> */
.L_x_4771:
[----:B------:R-:W-:Y:S05]  /*5500*/  BSYNC.RECONVERGENT B1 ;  /* 0x0000000000017941 */ /* 0x000fea0003800200 */
.L_x_4770:
[----:B------:R-:W-:Y:S01]  /*5510*/  IMAD.SHL.U32 R0, R0, 0x200000, RZ ;  /* 0x0020000000007824 */ /* 0x000fe200078e00ff */
[----:B------:R-:W-:-:S04]  /*5520*/  LEA R2, R2, 0x37800000, 0x17 ;  /* 0x3780000002027811 */ /* 0x000fc800078eb8ff */
[----:B------:R-:W-:-:S07]  /*5530*/  LOP3.LUT R0, R2, R0, R7, 0xfe, !PT ;  /* 0x0000000002007212 */ /* 0x000fce00078efe07 */
.L_x_4769:
[----:B------:R-:W-:Y:S05]  /*5540*/  BSYNC.RECONVERGENT B0 ;  /* 0x0000000000007941 */ /* 0x000fea0003800200 */
.L_x_4768:
[----:B------:R-:W-:-:S04]  /*5550*/  F2FP.F16.F32.PACK_AB R0, RZ, R0 ;  /* 0x00000000ff00723e */ /* 0x000fc800000000ff */
[----:B------:R-:W-:Y:S01]  /*5560*/  PRMT R5, R0, 0x7610, R5 ;  /* 0x0000761000057816 */ /* 0x000fe20000000005 */
[----:B------:R-:W-:Y:S06]  /*5570*/  BRA `(.L_x_4749) ;  /* 0x0000000000b47947 */ /* 0x000fec0003800000 */
.L_x_4761:
        /* <DEDUP_REMOVED lines=14> */
.L_x_4775:
[----:B------:R-:W-:Y:S05]  /*5660*/  BSYNC.RECONVERGENT B0 ;  /* 0x0000000000007941 */ /* 0x000fea0003800200 */
.L_x_4774:
[----:B------:R-:W-:-:S04]  /*5670*/  F2FP.F16.F32.PACK_AB R0, RZ, R0 ;  /* 0x00000000ff00723e */ /* 0x000fc800000000ff */
[----:B------:R-:W-:Y:S01]  /*5680*/  PRMT R5, R0, 0x7610, R5 ;  /* 0x0000761000057816 */ /* 0x000fe20000000005 */
[----:B------:R-:W-:Y:S06]  /*5690*/  BRA `(.L_x_4749) ;  /* 0x00000000006c7947 */ /* 0x000fec0003800000 */
.L_x_4748:
        /* <DEDUP_REMOVED lines=16> */
.L_x_4776:
[----:B------:R-:W-:Y:S01]  /*57a0*/  PRMT R5, RZ, 0x7610, R5 ;  /* 0x00007610ff057816 */ /* 0x000fe20000000005 */
[----:B------:R-:W-:Y:S06]  /*57b0*/  BRA `(.L_x_4749) ;  /* 0x0000000000247947 */ /* 0x000fec0003800000 */
.L_x_4773:
[----:B------:R-:W2:Y:S02]  /*57c0*/  LDG.E.64 R2, desc[UR36][R2.64] ;  /* 0x0000002402027981 */ /* 0x000ea4000c1e1b00 */
[----:B--2---:R-:W0:Y:S02]  /*57d0*/  I2F.U64 R0, R2 ;  /* 0x0000000200007312 */ /* 0x004e240000301000 */
[----:B0-----:R-:W-:-:S04]  /*57e0*/  F2FP.F16.F32.PACK_AB R0, RZ, R0 ;  /* 0x00000000ff00723e */ /* 0x001fc800000000ff */
[----:B------:R-:W-:Y:S01]  /*57f0*/  PRMT R5, R0, 0x7610, R5 ;  /* 0x0000761000057816 */ /* 0x000fe20000000005 */
[----:B------:R-:W-:Y:S06]  /*5800*/  BRA `(.L_x_4749) ;  /* 0x0000000000107947 */ /* 0x000fec0003800000 */
.L_x_4772:
[----:B------:R-:W2:Y:S02]  /*5810*/  LDG.E R2, desc[UR36][R2.64] ;  /* 0x0000002402027981 */ /* 0x000ea4000c1e1900 */
[----:B--2---:R-:W-:-:S04]  /*5820*/  I2FP.F32.U32 R0, R2 ;  /* 0x0000000200007245 */ /* 0x004fc80000201000 */
[----:B------:R-:W-:-:S04]  /*5830*/  F2FP.F16.F32.PACK_AB R0, RZ, R0 ;  /* 0x00000000ff00723e */ /* 0x000fc800000000ff */
[----:B------:R-:W-:-:S07]  /*5840*/  PRMT R5, R0, 0x7610, R5 ;  /* 0x0000761000057816 */ /* 0x000fce0000000005 */
.L_x_4749:
[----:B-----5:R-:W-:Y:S01]  /*5850*/  HADD2.F32 R0, -RZ, R5.H0_H0 ;  /* 0x20000005ff007230 */ /* 0x020fe20000004100 */
[----:B------:R-:W2:Y:S04]  /*5860*/  LDCU.64 UR6, c[0x0][0x580] ;  /* 0x0000b000ff0677ac */ /* 0x000ea80008000a00 */
[----:B------:R-:W-:Y:S01]  /*5870*/  FSETP.NAN.FTZ.AND P0, PT, |R0|, |R0|, PT ;  /* 0x400000000000720b */ /* 0x000fe20003f18200 */
[----:B------:R-:W-:-:S04]  /*5880*/  UPRMT UR4, UR41, 0x9910, URZ ;  /* 0x0000991029047896 */ /* 0x000fc800080000ff */
[----:B------:R-:W-:-:S08]  /*5890*/  UISETP.GT.AND UP0, UPT, UR4, 0x9, UPT ;  /* 0x000000090400788c */ /* 0x000fd0000bf04270 */
[----:B01----:R-:W0:Y:S02]  /*58a0*/  @!P0 LDC.U16 R2, c[0x0][0x590] ;  /* 0x00016400ff028b82 */ /* 0x003e240000000400 */
[----:B0-----:R-:W-:Y:S01]  /*58b0*/  @!P0 HADD2.F32 R3, -RZ, R2.H0_H0 ;  /* 0x20000002ff038230 */ /* 0x001fe20000004100 */
[----:B--2---:R-:W-:-:S04]  /*58c0*/  IADD3 R2, P1, PT, R16, UR6, RZ ;  /* 0x0000000610027c10 */ /* 0x004fc8000ff3e0ff */
        /* <DEDUP_REMOVED lines=17> */
.L_x_4780:
[----:B------:R-:W-:-:S06]  /*59e0*/  HADD2.F32 R5, -RZ, R5.H0_H0 ;  /* 0x20000005ff057230 */ /* 0x000fcc0000004100 */
[----:B------:R-:W0:Y:S02]  /*59f0*/  F2I.S64.TRUNC R4, R5 ;  /* 0x0000000500047311 */ /* 0x000e24000020d900 */
[----:B0-----:R0:W-:Y:S01]  /*5a00*/  STG.E.U8 desc[UR36][R2.64], R4 ;  /* 0x0000000402007986 */ /* 0x0011e2000c101124 */
[----:B------:R-:W-:Y:S05]  /*5a10*/  BRA `(.L_x_4782) ;  /* 0x0000000c006c7947 */ /* 0x000fea0003800000 */
.L_x_4779:
        /* <DEDUP_REMOVED lines=10> */
.L_x_4784:
[----:B------:R-:W-:-:S06]  /*5ac0*/  HADD2.F32 R5, -RZ, R5.H0_H0 ;  /* 0x20000005ff057230 */ /* 0x000fcc0000004100 */
[----:B------:R-:W0:Y:S02]  /*5ad0*/  F2I.FTZ.TRUNC.NTZ R5, R5 ;  /* 0x0000000500057305 */ /* 0x000e24000021f100 */
[----:B0-----:R0:W-:Y:S01]  /*5ae0*/  STG.E desc[UR36][R2.64], R5 ;  /* 0x0000000502007986 */ /* 0x0011e2000c101924 */
[----:B------:R-:W-:Y:S05]  /*5af0*/  BRA `(.L_x_4782) ;  /* 0x0000000c00347947 */ /* 0x000fea0003800000 */
.L_x_4783:
[----:B------:R-:W-:-:S06]  /*5b00*/  HADD2.F32 R5, -RZ, R5.H0_H0 ;  /* 0x20000005ff057230 */ /* 0x000fcc0000004100 */
[----:B------:R-:W0:Y:S02]  /*5b10*/  F2I.FTZ.TRUNC.NTZ R5, R5 ;  /* 0x0000000500057305 */ /* 0x000e24000021f100 */
[----:B0-----:R0:W-:Y:S01]  /*5b20*/  STG.E.U16 desc[UR36][R2.64], R5 ;  /* 0x0000000502007986 */ /* 0x0011e2000c101524 */
[----:B------:R-:W-:Y:S05]  /*5b30*/  BRA `(.L_x_4782) ;  /* 0x0000000c00247947 */ /* 0x000fea0003800000 */
.L_x_4778:
        /* <DEDUP_REMOVED lines=9> */
.L_x_4786:
[----:B------:R0:W-:Y:S01]  /*5bd0*/  STG.E.U16 desc[UR36][R2.64], R5 ;  /* 0x0000000502007986 */ /* 0x0001e2000c101524 */
[----:B------:R-:W-:Y:S05]  /*5be0*/  BRA `(.L_x_4782) ;  /* 0x0000000800f87947 */ /* 0x000fea0003800000 */
.L_x_4785:
[----:B------:R-:W-:-:S09]  /*5bf0*/  UISETP.NE.AND UP0, UPT, UR4, 0x7, UPT ;  /* 0x000000070400788c */ /* 0x000fd2000bf05270 */
[----:B------:R-:W-:Y:S05]  /*5c00*/  BRA.U !UP0, `(.L_x_4787) ;  /* 0x0000000108347547 */ /* 0x000fea000b800000 */
[----:B------:R-:W-:-:S09]  /*5c10*/  UISETP.NE.AND UP0, UPT, UR4, 0x8, UPT ;  /* 0x000000080400788c */ /* 0x000fd2000bf05270 */
[----:B------:R-:W-:Y:S05]  /*5c20*/  BRA.U !UP0, `(.L_x_4788) ;  /* 0x0000000108187547 */ /* 0x000fea000b800000 */
[----:B------:R-:W-:-:S09]  /*5c30*/  UISETP.NE.AND UP0, UPT, UR4, 0x9, UPT ;  /* 0x000000090400788c */ /* 0x000fd2000bf05270 */
[----:B------:R-:W-:Y:S05]  /*5c40*/  BRA.U UP0, `(.L_x_4781) ;  /* 0x0000000500fc7547 */ /* 0x000fea000b800000 */
[----:B------:R-:W-:Y:S01]  /*5c50*/  HADD2.F32 R4, -RZ, R5.H0_H0 ;  /* 0x20000005ff047230 */ /* 0x000fe20000004100 */
[----:B------:R-:W-:-:S05]  /*5c60*/  MOV R5, RZ ;  /* 0x000000ff00057202 */ /* 0x000fca0000000f00 */
[----:B------:R0:W-:Y:S01]  /*5c70*/  STG.E.64 desc[UR36][R2.64], R4 ;  /* 0x0000000402007986 */ /* 0x0001e2000c101b24 */
[----:B------:R-:W-:Y:S05]  /*5c80*/  BRA `(.L_x_4782) ;  /* 0x0000000800d07947 */ /* 0x000fea0003800000 */
.L_x_4788:
[----:B------:R-:W-:-:S05]  /*5c90*/  HADD2.F32 R0, -RZ, R5.H0_H0 ;  /* 0x20000005ff007230 */ /* 0x000fca0000004100 */
[----:B------:R-:W-:-:S04]  /*5ca0*/  F2FP.F16.F32.PACK_AB R0, RZ, R0 ;  /* 0x00000000ff00723e */ /* 0x000fc800000000ff */
[----:B------:R-:W-:-:S05]  /*5cb0*/  PRMT R0, R0, 0x5410, RZ ;  /* 0x0000541000007816 */ /* 0x000fca00000000ff */
[----:B------:R0:W-:Y:S01]  /*5cc0*/  STG.E desc[UR36][R2.64], R0 ;  /* 0x0000000002007986 */ /* 0x0001e2000c101924 */
[----:B------:R-:W-:Y:S05]  /*5cd0*/  BRA `(.L_x_4782) ;  /* 0x0000000800bc7947 */ /* 0x000fea0003800000 */
.L_x_4787:
[----:B------:R-:W-:-:S05]  /*5ce0*/  HADD2.F32 R4, -RZ, R5.H0_H0 ;  /* 0x20000005ff047230 */ /* 0x000fca0000004100 */
[----:B------:R-:W-:-:S06]  /*5cf0*/  FMUL.FTZ R4, R4, 1 ;  /* 0x3f80000004047820 */ /* 0x000fcc0000410000 */
[----:B------:R-:W0:Y:S02]  /*5d00*/  F2F.F64.F32 R4, R4 ;  /* 0x0000000400047310 */ /* 0x000e240000201800 */
[----:B0-----:R0:W-:Y:S01]  /*5d10*/  STG.E.64 desc[UR36][R2.64], R4 ;  /* 0x0000000402007986 */ /* 0x0011e2000c101b24 */
[----:B------:R-:W-:Y:S05]  /*5d20*/  BRA `(.L_x_4782) ;  /* 0x0000000800a87947 */ /* 0x000fea0003800000 */
.L_x_4777:
        /* <DEDUP_REMOVED lines=14> */
.L_x_4792:
        /* <DEDUP_REMOVED lines=18> */
.L_x_4795:
[----:B------:R-:W-:-:S04]  /*5f30*/  SHF.R.U32.HI R5, RZ, 0x18, R5 ;  /* 0x00000018ff057819 */ /* 0x000fc80000011605 */
[----:B------:R-:W-:-:S07]  /*5f40*/  LOP3.LUT R0, R0, 0x80, R5, 0xf8, !PT ;  /* 0x0000008000007812 */ /* 0x000fce00078ef805 */
.L_x_4794:
[----:B------:R-:W-:Y:S05]  /*5f50*/  BSYNC.RECONVERGENT B0 ;  /* 0x0000000000007941 */ /* 0x000fea0003800200 */
.L_x_4793:
[----:B------:R0:W-:Y:S01]  /*5f60*/  STG.E.U8 desc[UR36][R2.64], R0 ;  /* 0x0000000002007986 */ /* 0x0001e2000c101124 */
[----:B------:R-:W-:Y:S05]  /*5f70*/  BRA `(.L_x_4782) ;  /* 0x0000000800147947 */ /* 0x000fea0003800000 */
.L_x_4791:
        /* <DEDUP_REMOVED lines=18> */
.L_x_4798:
[----:B------:R-:W-:-:S04]  /*60a0*/  SHF.R.U32.HI R5, RZ, 0x18, R5 ;  /* 0x00000018ff057819 */ /* 0x000fc80000011605 */
[----:B------:R-:W-:-:S07]  /*60b0*/  LOP3.LUT R0, R0, 0x80, R5, 0xf8, !PT ;  /* 0x0000008000007812 */ /* 0x000fce00078ef805 */
.L_x_4797:
[----:B------:R-:W-:Y:S05]  /*60c0*/  BSYNC.RECONVERGENT B0 ;  /* 0x0000000000007941 */ /* 0x000fea0003800200 */
.L_x_4796:
[----:B------:R0:W-:Y:S01]  /*60d0*/  STG.E.U8 desc[UR36][R2.64], R0 ;  /* 0x0000000002007986 */ /* 0x0001e2000c101124 */
[----:B------:R-:W-:Y:S05]  /*60e0*/  BRA `(.L_x_4782) ;  /* 0x0000000400b87947 */ /* 0x000fea0003800000 */
.L_x_4790:
[----:B------:R-:W-:-:S09]  /*60f0*/  UISETP.NE.AND UP0, UPT, UR4, 0x1c, UPT ;  /* 0x0000001c0400788c */ /* 0x000fd2000bf05270 */
[----:B------:R-:W-:Y:S05]  /*6100*/  BRA.U !UP0, `(.L_x_4799) ;  /* 0x0000000108607547 */ /* 0x000fea000b800000 */
[----:B------:R-:W-:-:S09]  /*6110*/  UISETP.NE.AND UP0, UPT, UR4, 0x1d, UPT ;  /* 0x0000001d0400788c */ /* 0x000fd2000bf05270 */
[----:B------:R-:W-:Y:S05]  /*6120*/  BRA.U !UP0, `(.L_x_4800) ;  /* 0x0000000108487547 */ /* 0x000fea000b800000 */
[----:B------:R-:W-:-:S09]  /*6130*/  UISETP.NE.AND UP0, UPT, UR4, 0x2c, UPT ;  /* 0x0000002c0400788c */ /* 0x000fd2000bf05270 */
[----:B------:R-:W-:Y:S05]  /*6140*/  BRA.U UP0, `(.L_x_4781) ;  /* 0x0000000100bc7547 */ /* 0x000fea000b800000 */
        /* <DEDUP_REMOVED lines=16> */
.L_x_4800:
[----:B------:R-:W-:-:S06]  /*6250*/  HADD2.F32 R5, -RZ, R5.H0_H0 ;  /* 0x20000005ff057230 */ /* 0x000fcc0000004100 */
[----:B------:R-:W0:Y:S02]  /*6260*/  F2I.U64.TRUNC R4, R5 ;  /* 0x0000000500047311 */ /* 0x000e24000020d800 */
[----:B0-----:R0:W-:Y:S01]  /*6270*/  STG.E.64 desc[UR36][R2.64], R4 ;  /* 0x0000000402007986 */ /* 0x0011e2000c101b24 */
[----:B------:R-:W-:Y:S05]  /*6280*/  BRA `(.L_x_4782) ;  /* 0x0000000400507947 */ /* 0x000fea0003800000 */
.L_x_4799:
[----:B------:R-:W-:-:S06]  /*6290*/  HADD2.F32 R5, -RZ, R5.H0_H0 ;  /* 0x20000005ff057230 */ /* 0x000fcc0000004100 */
[----:B------:R-:W0:Y:S02]  /*62a0*/  F2I.FTZ.U32.TRUNC.NTZ R5, R5 ;  /* 0x0000000500057305 */ /* 0x000e24000021f000 */
[----:B0-----:R0:W-:Y:S01]  /*62b0*/  STG.E desc[UR36][R2.64], R5 ;  /* 0x0000000502007986 */ /* 0x0011e2000c101924 */
[----:B------:R-:W-:Y:S05]  /*62c0*/  BRA `(.L_x_4782) ;  /* 0x0000000400407947 */ /* 0x000fea0003800000 */
.L_x_4789:
        /* <DEDUP_REMOVED lines=11> */
.L_x_4802:
[----:B------:R-:W-:Y:S01]  /*6380*/  HADD2.F32 R5, -RZ, R5.H0_H0 ;  /* 0x20000005ff057230 */ /* 0x000fe20000004100 */
[----:B------:R-:W-:-:S04]  /*6390*/  CS2R R6, SRZ ;  /* 0x0000000000067805 */ /* 0x000fc8000001ff00 */
[----:B------:R-:W-:-:S06]  /*63a0*/  FMUL.FTZ R5, R5, 1 ;  /* 0x3f80000005057820 */ /* 0x000fcc0000410000 */
[----:B------:R-:W0:Y:S02]  /*63b0*/  F2F.F64.F32 R4, R5 ;  /* 0x0000000500047310 */ /* 0x000e240000201800 */
[----:B0-----:R4:W-:Y:S01]  /*63c0*/  STG.E.128 desc[UR36][R2.64], R4 ;  /* 0x0000000402007986 */ /* 0x0019e2000c101d24 */
[----:B------:R-:W-:Y:S05]  /*63d0*/  BRA `(.L_x_4782) ;  /* 0x0000000000fc7947 */ /* 0x000fea0003800000 */
.L_x_4801:
[----:B------:R-:W-:-:S09]  /*63e0*/  UISETP.NE.AND UP0, UPT, UR4, 0xf, UPT ;  /* 0x0000000f0400788c */ /* 0x000fd2000bf05270 */
[----:B------:R-:W-:Y:S05]  /*63f0*/  BRA.U !UP0, `(.L_x_4803) ;  /* 0x0000000108e87547 */ /* 0x000fea000b800000 */
[----:B------:R-:W-:-:S09]  /*6400*/  UISETP.NE.AND UP0, UPT, UR4, 0x17, UPT ;  /* 0x000000170400788c */ /* 0x000fd2000bf05270 */
[----:B------:R-:W-:Y:S05]  /*6410*/  BRA.U !UP0, `(.L_x_4804) ;  /* 0x0000000108907547 */ /* 0x000fea000b800000 */
[----:B------:R-:W-:-:S09]  /*6420*/  UISETP.NE.AND UP0, UPT, UR4, 0x18, UPT ;  /* 0x000000180400788c */ /* 0x000fd2000bf05270 */
[----:B------:R-:W-:Y:S05]  /*6430*/  BRA.U !UP0, `(.L_x_4805) ;  /* 0x0000000108447547 */ /* 0x000fea000b800000 */
.L_x_4781:
        /* <DEDUP_REMOVED lines=8> */
[----:B0-----:R-:W-:Y:S02]  /*64c0*/  IMAD.U32 R4, RZ, RZ, UR4 ;  /* 0x00000004ff047e24 */ /* 0x001fe4000f8e00ff */
[----:B------:R-:W-:-:S02]  /*64d0*/  IMAD.U32 R5, RZ, RZ, UR5 ;  /* 0x00000005ff057e24 */ /* 0x000fc4000f8e00ff */
[----:B---3--:R-:W-:Y:S01]  /*64e0*/  IMAD.U32 R6, RZ, RZ, UR6 ;  /* 0x00000006ff067e24 */ /* 0x008fe2000f8e00ff */
[----:B------:R-:W-:Y:S01]  /*64f0*/  MOV R7, UR7 ;  /* 0x0000000700077c02 */ /* 0x000fe20008000f00 */
[----:B----4-:R-:W-:Y:S02]  /*6500*/  IMAD.U32 R10, RZ, RZ, UR8 ;  /* 0x00000008ff0a7e24 */ /* 0x010fe4000f8e00ff */
[----:B-1----:R-:W-:-:S07]  /*6510*/  IMAD.U32 R11, RZ, RZ, UR9 ;  /* 0x00000009ff0b7e24 */ /* 0x002fce000f8e00ff */
[----:B------:R-:W-:-:S07]  /*6520*/  LEPC R20, `(.L_x_4806) ;  /* 0x000000001014794e */ /* 0x000fce0000000000 */
[----:B--2---:R-:W-:Y:S05]  /*6530*/  CALL.ABS.NOINC R2 ;  /* 0x0000000002007343 */ /* 0x004fea0003c00000 */
.L_x_4806:
[----:B------:R-:W-:Y:S05]  /*6540*/  BRA `(.L_x_4782) ;  /* 0x0000000000a07947 */ /* 0x000fea0003800000 */
.L_x_4805:
        /* <DEDUP_REMOVED lines=13> */
.L_x_4808:
[----:B------:R-:W-:Y:S05]  /*6620*/  BSYNC.RECONVERGENT B0 ;  /* 0x0000000000007941 */ /* 0x000fea0003800200 */
.L_x_4807:
[----:B------:R-:W-:-:S05]  /*6630*/  LOP3.LUT R5, R0, 0x80, R5, 0xf8, !PT ;  /* 0x0000008000057812 */ /* 0x000fca00078ef805 */
[----:B------:R2:W-:Y:S01]  /*6640*/  STG.E.U8 desc[UR36][R2.64], R5 ;  /* 0x0000000502007986 */ /* 0x0005e2000c101124 */
[----:B------:R-:W-:Y:S05]  /*6650*/  BRA `(.L_x_4782) ;  /* 0x00000000005c7947 */ /* 0x000fea0003800000 */
.L_x_4804:
        /* <DEDUP_REMOVED lines=12> */
.L_x_4810:
[----:B------:R-:W-:Y:S01]  /*6720*/  IMAD.MOV.U32 R0, RZ, RZ, 0x7f ;  /* 0x0000007fff007424 */ /* 0x000fe200078e00ff */
[----:B------:R-:W-:-:S04]  /*6730*/  ISETP.GT.U32.AND P0, PT, R4, 0x7f800000, PT ;  /* 0x7f8000000400780c */ /* 0x000fc80003f04070 */
[----:B------:R-:W-:-:S09]  /*6740*/  SEL R0, R0, 0x7c, P0 ;  /* 0x0000007c00007807 */ /* 0x000fd20000000000 */
.L_x_4811:
[----:B------:R-:W-:Y:S05]  /*6750*/  BSYNC.RECONVERGENT B0 ;  /* 0x0000000000007941 */ /* 0x000fea0003800200 */
.L_x_4809:
[----:B------:R-:W-:-:S04]  /*6760*/  SHF.R.U32.HI R5, RZ, 0x18, R5 ;  /* 0x00000018ff057819 */ /* 0x000fc80000011605 */
[----:B------:R-:W-:-:S05]  /*6770*/  LOP3.LUT R5, R0, 0x80, R5, 0xf8, !PT ;  /* 0x0000008000057812 */ /* 0x000fca00078ef805 */
[----:B------:R1:W-:Y:S01]  /*6780*/  STG.E.U8 desc[UR36][R2.64], R5 ;  /* 0x0000000502007986 */ /* 0x0003e2000c101124 */
[----:B------:R-:W-:Y:S05]  /*6790*/  BRA `(.L_x_4782) ;  /* 0x00000000000c7947 */ /* 0x000fea0003800000 */
.L_x_4803:
[----:B------:R-:W-:-:S05]  /*67a0*/  HADD2.F32 R0, -RZ, R5.H0_H0 ;  /* 0x20000005ff007230 */ /* 0x000fca0000004100 */
[----:B------:R-:W-:-:S05]  /*67b0*/  F2FP.BF16.F32.PACK_AB R0, RZ, R0 ;  /* 0x00000000ff00723e */ /* 0x000fca00000010ff */
[----:B------:R0:W-:Y:S02]  /*67c0*/  STG.E.U16 desc[UR36][R2.64], R0 ;  /* 0x0000000002007986 */ /* 0x0001e4000c101524 */
.L_x_4782:
[----:B------:R-:W-:-:S07]  /*67d0*/  IADD3 R17, PT, PT, R17, 0x80, RZ ;  /* 0x0000008011117810 */ /* 0x000fce0007ffe0ff */
.L_x_4742:
[----:B------:R-:W-:Y:S05]  /*67e0*/  BSYNC.RECONVERGENT B6 ;  /* 0x0000000000067941 */ /* 0x000fea0003800200 */
.L_x_4741:
        /* <DEDUP_REMOVED lines=307> */
.L_x_4814:
        /* <DEDUP_REMOVED lines=19> */
.L_x_4818:
[----:B------:R-:W2:Y:S02]  /*7c50*/  LDG.E.U8 R2, desc[UR36][R2.64] ;  /* 0x0000002402027981 */ /* 0x000ea4000c1e1100 */
[----:B--2---:R-:W-:-:S04]  /*7c60*/  I2FP.F32.U32 R0, R2 ;  /* 0x0000000200007245 */ /* 0x004fc80000201000 */
[----:B------:R-:W-:-:S04]  /*7c70*/  F2FP.F16.F32.PACK_AB R0, RZ, R0 ;  /* 0x00000000ff00723e */ /* 0x000fc800000000ff */
[----:B------:R-:W-:Y:S01]  /*7c80*/  PRMT R5, R0, 0x7610, R5 ;  /* 0x0000761000057816 */ /* 0x000fe20000000005 */
[----:B------:R-:W-:Y:S06]  /*7c90*/  BRA `(.L_x_4820) ;  /* 0x0000000c00d07947 */ /* 0x000fec0003800000 */
.L_x_4817:
        /* <DEDUP_REMOVED lines=11> */
.L_x_4822:
[----:B------:R-:W2:Y:S02]  /*7d50*/  LDG.E R2, desc[UR36][R2.64] ;  /* 0x0000002402027981 */ /* 0x000ea4000c1e1900 */
[----:B--2---:R-:W-:-:S04]  /*7d60*/  I2FP.F32.S32 R0, R2 ;  /* 0x0000000200007245 */ /* 0x004fc80000201400 */
[----:B------:R-:W-:-:S04]  /*7d70*/  F2FP.F16.F32.PACK_AB R0, RZ, R0 ;  /* 0x00000000ff00723e */ /* 0x000fc800000000ff */
[----:B------:R-:W-:Y:S01]  /*7d80*/  PRMT R5, R0, 0x7610, R5 ;  /* 0x0000761000057816 */ /* 0x000fe20000000005 */
[----:B------:R-:W-:Y:S06]  /*7d90*/  BRA `(.L_x_4820) ;  /* 0x0000000c00907947 */ /* 0x000fec0003800000 */
.L_x_4821:
[----:B------:R-:W2:Y:S02]  /*7da0*/  LDG.E.U16 R2, desc[UR36][R2.64] ;  /* 0x0000002402027981 */ /* 0x000ea4000c1e1500 */
[----:B--2---:R-:W0:Y:S02]  /*7db0*/  I2F.S16 R0, R2 ;  /* 0x0000000200007306 */ /* 0x004e240000101400 */
[----:B0-----:R-:W-:-:S04]  /*7dc0*/  F2FP.F16.F32.PACK_AB R0, RZ, R0 ;  /* 0x00000000ff00723e */ /* 0x001fc800000000ff */
[----:B------:R-:W-:Y:S01]  /*7dd0*/  PRMT R5, R0, 0x7610, R5 ;  /* 0x0000761000057816 */ /* 0x000fe20000000005 */
[----:B------:R-:W-:Y:S06]  /*7de0*/  BRA `(.L_x_4820) ;  /* 0x0000000c007c7947 */ /* 0x000fec0003800000 */
.L_x_4816:
        /* <DEDUP_REMOVED lines=9> */
.L_x_4824:
[----:B------:R1:W5:Y:S01]  /*7e80*/  LDG.E.U16 R5, desc[UR36][R2.64] ;  /* 0x0000002402057981 */ /* 0x000362000c1e1500 */
[----:B------:R-:W-:Y:S05]  /*7e90*/  BRA `(.L_x_4820) ;  /* 0x0000000c00507947 */ /* 0x000fea0003800000 */
.L_x_4823:
        /* <DEDUP_REMOVED lines=9> */
.L_x_4826:
[----:B------:R0:W5:Y:S01]  /*7f30*/  LDG.E.U16 R5, desc[UR36][R2.64] ;  /* 0x0000002402057981 */ /* 0x000162000c1e1500 */
[----:B------:R-:W-:Y:S05]  /*7f40*/  BRA `(.L_x_4820) ;  /* 0x0000000c00247947 */ /* 0x000fea0003800000 */
.L_x_4825:
        /* <DEDUP_REMOVED lines=13> */
.L_x_4815:
        /* <DEDUP_REMOVED lines=14> */
.L_x_4829:
        /* <DEDUP_REMOVED lines=13> */
.L_x_4828:
        /* <DEDUP_REMOVED lines=26> */
.L_x_4831:
        /* <DEDUP_REMOVED lines=14> */
.L_x_4830:
[----:B------:R-:W2:Y:S02]  /*8450*/  LDG.E.U16 R0, desc[UR36][R2.64] ;  /* 0x0000002402007981 */ /* 0x000ea4000c1e1500 */
[----:B--2---:R-:W-:-:S04]  /*8460*/  SHF.L.U32 R0, R0, 0x10, RZ ;  /* 0x0000001000007819 */ /* 0x004fc800000006ff */
[----:B------:R-:W-:-:S04]  /*8470*/  F2FP.F16.F32.PACK_AB R0, RZ, R0 ;  /* 0x00000000ff00723e */ /* 0x000fc800000000ff */
[----:B------:R-:W-:Y:S01]  /*8480*/  PRMT R5, R0, 0x7610, R5 ;  /* 0x0000761000057816 */ /* 0x000fe20000000005 */
[----:B------:R-:W-:Y:S06]  /*8490*/  BRA `(.L_x_4820) ;  /* 0x0000000400d07947 */ /* 0x000fec0003800000 */
.L_x_4827:
        /* <DEDUP_REMOVED lines=13> */
.L_x_4834:
        /* <DEDUP_REMOVED lines=21> */
.L_x_4838:
[----:B------:R-:W-:Y:S05]  /*86c0*/  BSYNC.RECONVERGENT B1 ;  /* 0x0000000000017941 */ /* 0x000fea0003800200 */
.L_x_4837:
[----:B------:R-:W-:Y:S01]  /*86d0*/  IMAD.SHL.U32 R0, R0, 0x100000, RZ ;  /* 0x0010000000007824 */ /* 0x000fe200078e00ff */
[----:B------:R-:W-:-:S04]  /*86e0*/  LEA R2, R2, 0x3b800000, 0x17 ;  /* 0x3b80000002027811 */ /* 0x000fc800078eb8ff */
[----:B------:R-:W-:-:S07]  /*86f0*/  LOP3.LUT R0, R2, R0, R7, 0xfe, !PT ;  /* 0x0000000002007212 */ /* 0x000fce00078efe07 */
.L_x_4836:
[----:B------:R-:W-:Y:S05]  /*8700*/  BSYNC.RECONVERGENT B0 ;  /* 0x0000000000007941 */ /* 0x000fea0003800200 */
.L_x_4835:
[----:B------:R-:W-:-:S04]  /*8710*/  F2FP.F16.F32.PACK_AB R0, RZ, R0 ;  /* 0x00000000ff00723e */ /* 0x000fc800000000ff */
[----:B------:R-:W-:Y:S01]  /*8720*/  PRMT R5, R0, 0x7610, R5 ;  /* 0x0000761000057816 */ /* 0x000fe20000000005 */
[----:B------:R-:W-:Y:S06]  /*8730*/  BRA `(.L_x_4820) ;  /* 0x0000000400287947 */ /* 0x000fec0003800000 */
.L_x_4833:
        /* <DEDUP_REMOVED lines=21> */
.L_x_4842:
[----:B------:R-:W-:Y:S05]  /*8890*/  BSYNC.RECONVERGENT B1 ;  /* 0x0000000000017941 */ /* 0x000fea0003800200 */
.L_x_4841:
[----:B------:R-:W-:Y:S01]  /*88a0*/  IMAD.SHL.U32 R0, R0, 0x200000, RZ ;  /* 0x0020000000007824 */ /* 0x000fe200078e00ff */
[----:B------:R-:W-:-:S04]  /*88b0*/  LEA R2, R2, 0x37800000, 0x17 ;  /* 0x3780000002027811 */ /* 0x000fc800078eb8ff */
[----:B------:R-:W-:-:S07]  /*88c0*/  LOP3.LUT R0, R2, R0, R7, 0xfe, !PT ;  /* 0x0000000002007212 */ /* 0x000fce00078efe07 */
.L_x_4840:
[----:B------:R-:W-:Y:S05]  /*88d0*/  BSYNC.RECONVERGENT B0 ;  /* 0x0000000000007941 */ /* 0x000fea0003800200 */
.L_x_4839:
[----:B------:R-:W-:-:S04]  /*88e0*/  F2FP.F16.F32.PACK_AB R0, RZ, R0 ;  /* 0x00000000ff00723e */ /* 0x000fc800000000ff */
[----:B------:R-:W-:Y:S01]  /*88f0*/  PRMT R5, R0, 0x7610, R5 ;  /* 0x0000761000057816 */ /* 0x000fe20000000005 */
[----:B------:R-:W-:Y:S06]  /*8900*/  BRA `(.L_x_4820) ;  /* 0x0000000000b47947 */ /* 0x000fec0003800000 */
.L_x_4832:
        /* <DEDUP_REMOVED lines=14> */
.L_x_4846:
[----:B------:R-:W-:Y:S05]  /*89f0*/  BSYNC.RECONVERGENT B0 ;  /* 0x0000000000007941 */ /* 0x000fea0003800200 */
.L_x_4845:
[----:B------:R-:W-:-:S04]  /*8a00*/  F2FP.F16.F32.PACK_AB R0, RZ, R0 ;  /* 0x00000000ff00723e */ /* 0x000fc800000000ff */
[----:B------:R-:W-:Y:S01]  /*8a10*/  PRMT R5, R0, 0x7610, R5 ;  /* 0x0000761000057816 */ /* 0x000fe20000000005 */
[----:B------:R-:W-:Y:S06]  /*8a20*/  BRA `(.L_x_4820) ;  /* 0x00000000006c7947 */ /* 0x000fec0003800000 */
.L_x_4819:
        /* <DEDUP_REMOVED lines=16> */
.L_x_4847:
[----:B------:R-:W-:Y:S01]  /*8b30*/  PRMT R5, RZ, 0x7610, R5 ;  /* 0x00007610ff057816 */ /* 0x000fe20000000005 */
[----:B------:R-:W-:Y:S06]  /*8b40*/  BRA `(.L_x_4820) ;  /* 0x0000000000247947 */ /* 0x000fec0003800000 */
.L_x_4844:
[----:B------:R-:W2:Y:S02]  /*8b50*/  LDG.E.64 R2, desc[UR36][R2.64] ;  /* 0x0000002402027981 */ /* 0x000ea4000c1e1b00 */
[----:B--2---:R-:W0:Y:S02]  /*8b60*/  I2F.U64 R0, R2 ;  /* 0x0000000200007312 */ /* 0x004e240000301000 */
[----:B0-----:R-:W-:-:S04]  /*8b70*/  F2FP.F16.F32.PACK_AB R0, RZ, R0 ;  /* 0x00000000ff00723e */ /* 0x001fc800000000ff */
[----:B------:R-:W-:Y:S01]  /*8b80*/  PRMT R5, R0, 0x7610, R5 ;  /* 0x0000761000057816 */ /* 0x000fe20000000005 */
[----:B------:R-:W-:Y:S06]  /*8b90*/  BRA `(.L_x_4820) ;  /* 0x0000000000107947 */ /* 0x000fec0003800000 */
.L_x_4843:
[----:B------:R-:W2:Y:S02]  /*8ba0*/  LDG.E R2, desc[UR36][R2.64] ;  /* 0x0000002402027981 */ /* 0x000ea4000c1e1900 */
[----:B--2---:R-:W-:-:S04]  /*8bb0*/  I2FP.F32.U32 R0, R2 ;  /* 0x0000000200007245 */ /* 0x004fc80000201000 */
[----:B------:R-:W-:-:S04]  /*8bc0*/  F2FP.F16.F32.PACK_AB R0, RZ, R0 ;  /* 0x00000000ff00723e */ /* 0x000fc800000000ff */
[----:B------:R-:W-:-:S07]  /*8bd0*/  PRMT R5, R0, 0x7610, R5 ;  /* 0x0000761000057816 */ /* 0x000fce0000000005 */
.L_x_4820:
        /* <DEDUP_REMOVED lines=25> */
.L_x_4851:
[----:B------:R-:W-:-:S06]  /*8d70*/  HADD2.F32 R5, -RZ, R5.H0_H0 ;  /* 0x20000005ff057230 */ /* 0x000fcc0000004100 */
[----:B------:R-:W0:Y:S02]  /*8d80*/  F2I.S64.TRUNC R4, R5 ;  /* 0x0000000500047311 */ /* 0x000e24000020d900 */
[----:B0-----:R4:W-:Y:S01]  /*8d90*/  STG.E.U8 desc[UR36][R2.64], R4 ;  /* 0x0000000402007986 */ /* 0x0019e2000c101124 */
[----:B------:R-:W-:Y:S05]  /*8da0*/  BRA `(.L_x_4853) ;  /* 0x0000000c006c7947 */ /* 0x000fea0003800000 */
.L_x_4850:
        /* <DEDUP_REMOVED lines=10> */
.L_x_4855:
[----:B------:R-:W-:-:S06]  /*8e50*/  HADD2.F32 R5, -RZ, R5.H0_H0 ;  /* 0x20000005ff057230 */ /* 0x000fcc0000004100 */
[----:B------:R-:W0:Y:S02]  /*8e60*/  F2I.FTZ.TRUNC.NTZ R5, R5 ;  /* 0x0000000500057305 */ /* 0x000e24000021f100 */
[----:B0-----:R2:W-:Y:S01]  /*8e70*/  STG.E desc[UR36][R2.64], R5 ;  /* 0x0000000502007986 */ /* 0x0015e2000c101924 */
[----:B------:R-:W-:Y:S05]  /*8e80*/  BRA `(.L_x_4853) ;  /* 0x0000000c00347947 */ /* 0x000fea0003800000 */
.L_x_4854:
[----:B------:R-:W-:-:S06]  /*8e90*/  HADD2.F32 R5, -RZ, R5.H0_H0 ;  /* 0x20000005ff057230 */ /* 0x000fcc0000004100 */
[----:B------:R-:W0:Y:S02]  /*8ea0*/  F2I.FTZ.TRUNC.NTZ R5, R5 ;  /* 0x0000000500057305 */ /* 0x000e24000021f100 */
[----:B0-----:R0:W-:Y:S01]  /*8eb0*/  STG.E.U16 desc[UR36][R2.64], R5 ;  /* 0x0000000502007986 */ /* 0x0011e2000c101524 */
[----:B------:R-:W-:Y:S05]  /*8ec0*/  BRA `(.L_x_4853) ;  /* 0x0000000c00247947 */ /* 0x000fea0003800000 */
.L_x_4849:
        /* <DEDUP_REMOVED lines=9> */
.L_x_4857:
[----:B------:R0:W-:Y:S01]  /*8f60*/  STG.E.U16 desc[UR36][R2.64], R5 ;  /* 0x0000000502007986 */ /* 0x0001e2000c101524 */
[----:B------:R-:W-:Y:S05]  /*8f70*/  BRA `(.L_x_4853) ;  /* 0x0000000800f87947 */ /* 0x000fea0003800000 */
.L_x_4856:
        /* <DEDUP_REMOVED lines=10> */
.L_x_4859:
[----:B------:R-:W-:-:S05]  /*9020*/  HADD2.F32 R0, -RZ, R5.H0_H0 ;  /* 0x20000005ff007230 */ /* 0x000fca0000004100 */
[----:B------:R-:W-:-:S04]  /*9030*/  F2FP.F16.F32.PACK_AB R0, RZ, R0 ;  /* 0x00000000ff00723e */ /* 0x000fc800000000ff */
[----:B------:R-:W-:-:S05]  /*9040*/  PRMT R0, R0, 0x5410, RZ ;  /* 0x0000541000007816 */ /* 0x000fca00000000ff */
[----:B------:R0:W-:Y:S01]  /*9050*/  STG.E desc[UR36][R2.64], R0 ;  /* 0x0000000002007986 */ /* 0x0001e2000c101924 */
[----:B------:R-:W-:Y:S05]  /*9060*/  BRA `(.L_x_4853) ;  /* 0x0000000800bc7947 */ /* 0x000fea0003800000 */
.L_x_4858:
[----:B------:R-:W-:-:S05]  /*9070*/  HADD2.F32 R4, -RZ, R5.H0_H0 ;  /* 0x20000005ff047230 */ /* 0x000fca0000004100 */
[----:B------:R-:W-:-:S06]  /*9080*/  FMUL.FTZ R4, R4, 1 ;  /* 0x3f80000004047820 */ /* 0x000fcc0000410000 */
[----:B------:R-:W0:Y:S02]  /*9090*/  F2F.F64.F32 R4, R4 ;  /* 0x0000000400047310 */ /* 0x000e240000201800 */
[----:B0-----:R0:W-:Y:S01]  /*90a0*/  STG.E.64 desc[UR36][R2.64], R4 ;  /* 0x0000000402007986 */ /* 0x0011e2000c101b24 */
[----:B------:R-:W-:Y:S05]  /*90b0*/  BRA `(.L_x_4853) ;  /* 0x0000000800a87947 */ /* 0x000fea0003800000 */
.L_x_4848:
        /* <DEDUP_REMOVED lines=14> */
.L_x_4863:
        /* <DEDUP_REMOVED lines=18> */
.L_x_4866:
[----:B------:R-:W-:-:S04]  /*92c0*/  SHF.R.U32.HI R5, RZ, 0x18, R5 ;  /* 0x00000018ff057819 */ /* 0x000fc80000011605 */
[----:B------:R-:W-:-:S07]  /*92d0*/  LOP3.LUT R0, R0, 0x80, R5, 0xf8, !PT ;  /* 0x0000008000007812 */ /* 0x000fce00078ef805 */
.L_x_4865:
[----:B------:R-:W-:Y:S05]  /*92e0*/  BSYNC.RECONVERGENT B0 ;  /* 0x0000000000007941 */ /* 0x000fea0003800200 */
.L_x_4864:
[----:B------:R0:W-:Y:S01]  /*92f0*/  STG.E.U8 desc[UR36][R2.64], R0 ;  /* 0x0000000002007986 */ /* 0x0001e2000c101124 */
[----:B------:R-:W-:Y:S05]  /*9300*/  BRA `(.L_x_4853) ;  /* 0x0000000800147947 */ /* 0x000fea0003800000 */
.L_x_4862:
        /* <DEDUP_REMOVED lines=18> */
.L_x_4869:
[----:B------:R-:W-:-:S04]  /*9430*/  SHF.R.U32.HI R5, RZ, 0x18, R5 ;  /* 0x00000018ff057819 */ /* 0x000fc80000011605 */
[----:B------:R-:W-:-:S07]  /*9440*/  LOP3.LUT R0, R0, 0x80, R5, 0xf8, !PT ;  /* 0x0000008000007812 */ /* 0x000fce00078ef805 */
.L_x_4868:
[----:B------:R-:W-:Y:S05]  /*9450*/  BSYNC.RECONVERGENT B0 ;  /* 0x0000000000007941 */ /* 0x000fea0003800200 */
.L_x_4867:
[----:B------:R0:W-:Y:S01]  /*9460*/  STG.E.U8 desc[UR36][R2.64], R0 ;  /* 0x0000000002007986 */ /* 0x0001e2000c101124 */
[----:B------:R-:W-:Y:S05]  /*9470*/  BRA `(.L_x_4853) ;  /* 0x0000000400b87947 */ /* 0x000fea0003800000 */
.L_x_4861:
        /* <DEDUP_REMOVED lines=22> */
.L_x_4871:
[----:B------:R-:W-:-:S06]  /*95e0*/  HADD2.F32 R5, -RZ, R5.H0_H0 ;  /* 0x20000005ff057230 */ /* 0x000fcc0000004100 */
[----:B------:R-:W0:Y:S02]  /*95f0*/  F2I.U64.TRUNC R4, R5 ;  /* 0x0000000500047311 */ /* 0x000e24000020d800 */
[----:B0-----:R0:W-:Y:S01]  /*9600*/  STG.E.64 desc[UR36][R2.64], R4 ;  /* 0x0000000402007986 */ /* 0x0011e2000c101b24 */
[----:B------:R-:W-:Y:S05]  /*9610*/  BRA `(.L_x_4853) ;  /* 0x0000000400507947 */ /* 0x000fea0003800000 */
.L_x_4870:
[----:B------:R-:W-:-:S06]  /*9620*/  HADD2.F32 R5, -RZ, R5.H0_H0 ;  /* 0x20000005ff057230 */ /* 0x000fcc0000004100 */
[----:B------:R-:W0:Y:S02]  /*9630*/  F2I.FTZ.U32.TRUNC.NTZ R5, R5 ;  /* 0x0000000500057305 */ /* 0x000e24000021f000 */
[----:B0-----:R0:W-:Y:S01]  /*9640*/  STG.E desc[UR36][R2.64], R5 ;  /* 0x0000000502007986 */ /* 0x0011e2000c101924 */
[----:B------:R-:W-:Y:S05]  /*9650*/  BRA `(.L_x_4853) ;  /* 0x0000000400407947 */ /* 0x000fea0003800000 */
.L_x_4860:
        /* <DEDUP_REMOVED lines=11> */
.L_x_4873:
[----:B------:R-:W-:Y:S01]  /*9710*/  HADD2.F32 R5, -RZ, R5.H0_H0 ;  /* 0x20000005ff057230 */ /* 0x000fe20000004100 */
[----:B------:R-:W-:-:S04]  /*9720*/  CS2R R6, SRZ ;  /* 0x0000000000067805 */ /* 0x000fc8000001ff00 */
[----:B------:R-:W-:-:S06]  /*9730*/  FMUL.FTZ R5, R5, 1 ;  /* 0x3f80000005057820 */ /* 0x000fcc0000410000 */
[----:B------:R-:W0:Y:S02]  /*9740*/  F2F.F64.F32 R4, R5 ;  /* 0x0000000500047310 */ /* 0x000e240000201800 */
[----:B0-----:R0:W-:Y:S01]  /*9750*/  STG.E.128 desc[UR36][R2.64], R4 ;  /* 0x0000000402007986 */ /* 0x0011e2000c101d24 */
[----:B------:R-:W-:Y:S05]  /*9760*/  BRA `(.L_x_4853) ;  /* 0x0000000000fc7947 */ /* 0x000fea0003800000 */
.L_x_4872:
[----:B------:R-:W-:-:S09]  /*9770*/  UISETP.NE.AND UP0, UPT, UR4, 0xf, UPT ;  /* 0x0000000f0400788c */ /* 0x000fd2000bf05270 */
[----:B------:R-:W-:Y:S05]  /*9780*/  BRA.U !UP0, `(.L_x_4874) ;  /* 0x0000000108e87547 */ /* 0x000fea000b800000 */
[----:B------:R-:W-:-:S09]  /*9790*/  UISETP.NE.AND UP0, UPT, UR4, 0x17, UPT ;  /* 0x000000170400788c */ /* 0x000fd2000bf05270 */
[----:B------:R-:W-:Y:S05]  /*97a0*/  BRA.U !UP0, `(.L_x_4875) ;  /* 0x0000000108907547 */ /* 0x000fea000b800000 */
[----:B------:R-:W-:-:S09]  /*97b0*/  UISETP.NE.AND UP0, UPT, UR4, 0x18, UPT ;  /* 0x000000180400788c */ /* 0x000fd2000bf05270 */
[----:B------:R-:W-:Y:S05]  /*97c0*/  BRA.U !UP0, `(.L_x_4876) ;  /* 0x0000000108447547 */ /* 0x000fea000b800000 */
.L_x_4852:
        /* <DEDUP_REMOVED lines=16> */
.L_x_4877:
[----:B------:R-:W-:Y:S05]  /*98d0*/  BRA `(.L_x_4853) ;  /* 0x0000000000a07947 */ /* 0x000fea0003800000 */
.L_x_4876:
[----:B------:R-:W-:Y:S01]  /*98e0*/  HADD2.F32 R7, -RZ, R5.H0_H0 ;  /* 0x20000005ff077230 */ /* 0x000fe20000004100 */
        /* <DEDUP_REMOVED lines=12> */
.L_x_4879:
[----:B------:R-:W-:Y:S05]  /*99b0*/  BSYNC.RECONVERGENT B0 ;  /* 0x0000000000007941 */ /* 0x000fea0003800200 */
.L_x_4878:
[----:B------:R-:W-:-:S05]  /*99c0*/  LOP3.LUT R5, R0, 0x80, R5, 0xf8, !PT ;  /* 0x0000008000057812 */ /* 0x000fca00078ef805 */
[----:B------:R0:W-:Y:S01]  /*99d0*/  STG.E.U8 desc[UR36][R2.64], R5 ;  /* 0x0000000502007986 */ /* 0x0001e2000c101124 */
[----:B------:R-:W-:Y:S05]  /*99e0*/  BRA `(.L_x_4853) ;  /* 0x00000000005c7947 */ /* 0x000fea0003800000 */
.L_x_4875:
        /* <DEDUP_REMOVED lines=12> */
.L_x_4881:
[----:B------:R-:W-:Y:S01]  /*9ab0*/  IMAD.MOV.U32 R0, RZ, RZ, 0x7f ;  /* 0x0000007fff007424 */ /* 0x000fe200078e00ff */
[----:B------:R-:W-:-:S04]  /*9ac0*/  ISETP.GT.U32.AND P0, PT, R4, 0x7f800000, PT ;  /* 0x7f8000000400780c */ /* 0x000fc80003f04070 */
[----:B------:R-:W-:-:S09]  /*9ad0*/  SEL R0, R0, 0x7c, P0 ;  /* 0x0000007c00007807 */ /* 0x000fd20000000000 */
.L_x_4882:
[----:B------:R-:W-:Y:S05]  /*9ae0*/  BSYNC.RECONVERGENT B0 ;  /* 0x0000000000007941 */ /* 0x000fea0003800200 */
.L_x_4880:
[----:B------:R-:W-:-:S04]  /*9af0*/  SHF.R.U32.HI R5, RZ, 0x18, R5 ;  /* 0x00000018ff057819 */ /* 0x000fc80000011605 */
[----:B------:R-:W-:-:S05]  /*9b00*/  LOP3.LUT R5, R0, 0x80, R5, 0xf8, !PT ;  /* 0x0000008000057812 */ /* 0x000fca00078ef805 */
[----:B------:R0:W-:Y:S01]  /*9b10*/  STG.E.U8 desc[UR36][R2.64], R5 ;  /* 0x0000000502007986 */ /* 0x0001e2000c101124 */
[----:B------:R-:W-:Y:S05]  /*9b20*/  BRA `(.L_x_4853) ;  /* 0x00000000000c7947 */ /* 0x000fea0003800000 */
.L_x_4874:
[----:B------:R-:W-:-:S05]  /*9b30*/  HADD2.F32 R0, -RZ, R5.H0_H0 ;  /* 0x20000005ff007230 */ /* 0x000fca0000004100 */
[----:B------:R-:W-:-:S05]  /*9b40*/  F2FP.BF16.F32.PACK_AB R0, RZ, R0 ;  /* 0x00000000ff00723e */ /* 0x000fca00000010ff */
[----:B------:R0:W-:Y:S02]  /*9b50*/  STG.E.U16 desc[UR36][R2.64], R0 ;  /* 0x0000000002007986 */ /* 0x0001e4000c101524 */
.L_x_4853:
[----:B------:R-:W-:-:S07]  /*9b60*/  VIADD R17, R17, 0x80 ;  /* 0x0000008011117836 */ /* 0x000fce0000000000 */
.L_x_4813:
[----:B------:R-:W-:Y:S05]  /*9b70*/  BSYNC.RECONVERGENT B6 ;  /* 0x0000000000067941 */ /* 0x000fea0003800200 */
.L_x_4812:
[----:B------:R-:W5:Y:S02]  /*9b80*/  LDCU UR4, c[0x0][0x380] ;  /* 0x00007000ff0477ac */ /* 0x000f640008000800 */
[----:B-----5:R-:W-:-:S13]  /*9b90*/  ISETP.GE.AND P0, PT, R17, UR4, PT ;  /* 0x0000000411007c0c */ /* 0x020fda000bf06270 */
[----:B------:R-:W-:Y:S05]  /*9ba0*/  @P0 EXIT ;  /* 0x000000000000094d */ /* 0x000fea0003800000 */
[----:B------:R-:W5:Y:S01]  /*9bb0*/  LDCU UR4, c[0x0][0x388] ;  /* 0x00007100ff0477ac */ /* 0x000f620008000800 */
[----:B0-----:R-:W-:Y:S02]  /*9bc0*/  HFMA2 R0, -RZ, RZ, 0, 0 ;  /* 0x00000000ff007431 */ /* 0x001fe400000001ff */
        /* <DEDUP_REMOVED lines=301> */
.L_x_4883:
        /* <DEDUP_REMOVED lines=21> */
.L_x_4887:
[----:B------:R-:W2:Y:S02]  /*aff0*/  LDG.E.U8 R2, desc[UR36][R2.64] ;  /* 0x0000002402027981 */ /* 0x000ea4000c1e1100 */
[----:B--2---:R-:W-:-:S04]  /*b000*/  I2FP.F32.U32 R0, R2 ;  /* 0x0000000200007245 */ /* 0x004fc80000201000 */
[----:B------:R-:W-:-:S04]  /*b010*/  F2FP.F16.F32.PACK_AB R0, RZ, R0 ;  /* 0x00000000ff00723e */ /* 0x000fc800000000ff */
[----:B------:R-:W-:Y:S01]  /*b020*/  PRMT R5, R0, 0x7610, R5 ;  /* 0x0000761000057816 */ /* 0x000fe20000000005 */
[----:B------:R-:W-:Y:S06]  /*b030*/  BRA `(.L_x_4889) ;  /* 0x0000000c00d07947 */ /* 0x000fec0003800000 */
.L_x_4886:
        /* <DEDUP_REMOVED lines=11> */
.L_x_4891:
[----:B------:R-:W2:Y:S02]  /*b0f0*/  LDG.E R2, desc[UR36][R2.64] ;  /* 0x0000002402027981 */ /* 0x000ea4000c1e1900 */
[----:B--2---:R-:W-:-:S04]  /*b100*/  I2FP.F32.S32 R0, R2 ;  /* 0x0000000200007245 */ /* 0x004fc80000201400 */
[----:B------:R-:W-:-:S04]  /*b110*/  F2FP.F16.F32.PACK_AB R0, RZ, R0 ;  /* 0x00000000ff00723e */ /* 0x000fc800000000ff */
[----:B------:R-:W-:Y:S01]  /*b120*/  PRMT R5, R0, 0x7610, R5 ;  /* 0x0000761000057816 */ /* 0x000fe20000000005 */
[----:B------:R-:W-:Y:S06]  /*b130*/  BRA `(.L_x_4889) ;  /* 0x0000000c00907947 */ /* 0x000fec0003800000 */
.L_x_4890:
[----:B------:R-:W2:Y:S02]  /*b140*/  LDG.E.U16 R2, desc[UR36][R2.64] ;  /* 0x0000002402027981 */ /* 0x000ea4000c1e1500 */
[----:B--2---:R-:W0:Y:S02]  /*b150*/  I2F.S16 R0, R2 ;  /* 0x0000000200007306 */ /* 0x004e240000101400 */
[----:B0-----:R-:W-:-:S04]  /*b160*/  F2FP.F16.F32.PACK_AB R0, RZ, R0 ;  /* 0x00000000ff00723e */ /* 0x001fc800000000ff */
[----:B------:R-:W-:Y:S01]  /*b170*/  PRMT R5, R0, 0x7610, R5 ;  /* 0x0000761000057816 */ /* 0x000fe20000000005 */
[----:B------:R-:W-:Y:S06]  /*b180*/  BRA `(.L_x_4889) ;  /* 0x0000000c007c7947 */ /* 0x000fec0003800000 */
.L_x_4885:
        /* <DEDUP_REMOVED lines=9> */
.L_x_4893:
[----:B------:R1:W5:Y:S01]  /*b220*/  LDG.E.U16 R5, desc[UR36][R2.64] ;  /* 0x0000002402057981 */ /* 0x000362000c1e1500 */
[----:B------:R-:W-:Y:S05]  /*b230*/  BRA `(.L_x_4889) ;  /* 0x0000000c00507947 */ /* 0x000fea0003800000 */
.L_x_4892:
        /* <DEDUP_REMOVED lines=9> */
.L_x_4895:
[----:B------:R0:W5:Y:S01]  /*b2d0*/  LDG.E.U16 R5, desc[UR36][R2.64] ;  /* 0x0000002402057981 */ /* 0x000162000c1e1500 */
[----:B------:R-:W-:Y:S05]  /*b2e0*/  BRA `(.L_x_4889) ;  /* 0x0000000c00247947 */ /* 0x000fea0003800000 */
.L_x_4894:
        /* <DEDUP_REMOVED lines=13> */
.L_x_4884:
        /* <DEDUP_REMOVED lines=14> */
.L_x_4898:
        /* <DEDUP_REMOVED lines=13> */
.L_x_4897:
        /* <DEDUP_REMOVED lines=26> */
.L_x_4900:
        /* <DEDUP_REMOVED lines=14> */
.L_x_4899:
[----:B------:R-:W2:Y:S02]  /*b7f0*/  LDG.E.U16 R0, desc[UR36][R2.64] ;  /* 0x0000002402007981 */ /* 0x000ea4000c1e1500 */
[----:B--2---:R-:W-:-:S04]  /*b800*/  SHF.L.U32 R0, R0, 0x10, RZ ;  /* 0x0000001000007819 */ /* 0x004fc800000006ff */
[----:B------:R-:W-:-:S04]  /*b810*/  F2FP.F16.F32.PACK_AB R0, RZ, R0 ;  /* 0x00000000ff00723e */ /* 0x000fc800000000ff */
[----:B------:R-:W-:Y:S01]  /*b820*/  PRMT R5, R0, 0x7610, R5 ;  /* 0x0000761000057816 */ /* 0x000fe20000000005 */
[----:B------:R-:W-:Y:S06]  /*b830*/  BRA `(.L_x_4889) ;  /* 0x0000000400d07947 */ /* 0x000fec0003800000 */
.L_x_4896:
        /* <DEDUP_REMOVED lines=13> */
.L_x_4903:
        /* <DEDUP_REMOVED lines=21> */
.L_x_4907:
[----:B------:R-:W-:Y:S05]  /*ba60*/  BSYNC.RECONVERGENT B1 ;  /* 0x0000000000017941 */ /* 0x000fea0003800200 */
.L_x_4906:
[----:B------:R-:W-:Y:S01]  /*ba70*/  IMAD.SHL.U32 R0, R0, 0x100000, RZ ;  /* 0x0010000000007824 */ /* 0x000fe200078e00ff */
[----:B------:R-:W-:-:S04]  /*ba80*/  LEA R2, R2, 0x3b800000, 0x17 ;  /* 0x3b80000002027811 */ /* 0x000fc800078eb8ff */
[----:B------:R-:W-:-:S07]  /*ba90*/  LOP3.LUT R0, R2, R0, R7, 0xfe, !PT ;  /* 0x0000000002007212 */ /* 0x000fce00078efe07 */
.L_x_4905:
[----:B------:R-:W-:Y:S05]  /*baa0*/  BSYNC.RECONVERGENT B0 ;  /* 0x0000000000007941 */ /* 0x000fea0003800200 */
.L_x_4904:
[----:B------:R-:W-:-:S04]  /*bab0*/  F2FP.F16.F32.PACK_AB R0, RZ, R0 ;  /* 0x00000000ff00723e */ /* 0x000fc800000000ff */
[----:B------:R-:W-:Y:S01]  /*bac0*/  PRMT R5, R0, 0x7610, R5 ;  /* 0x0000761000057816 */ /* 0x000fe20000000005 */
[----:B------:R-:W-:Y:S06]  /*bad0*/  BRA `(.L_x_4889) ;  /* 0x0000000400287947 */ /* 0x000fec0003800000 */
.L_x_4902:
        /* <DEDUP_REMOVED lines=21> */
.L_x_4911:
[----:B------:R-:W-:Y:S05]  /*bc30*/  BSYNC.RECONVERGENT B1 ;  /* 0x0000000000017941 */ /* 0x000fea0003800200 */
.L_x_4910:
[----:B------:R-:W-:Y:S01]  /*bc40*/  IMAD.SHL.U32 R0, R0, 0x200000, RZ ;  /* 0x0020000000007824 */ /* 0x000fe200078e00ff */
[----:B------:R-:W-:-:S04]  /*bc50*/  LEA R2, R2, 0x37800000, 0x17 ;  /* 0x3780000002027811 */ /* 0x000fc800078eb8ff */
[----:B------:R-:W-:-:S07]  /*bc60*/  LOP3.LUT R0, R2, R0, R7, 0xfe, !PT ;  /* 0x0000000002007212 */ /* 0x000fce00078efe07 */
.L_x_4909:
[----:B------:R-:W-:Y:S05]  /*bc70*/  BSYNC.RECONVERGENT B0 ;  /* 0x0000000000007941 */ /* 0x000fea0003800200 */
.L_x_4908:
[----:B------:R-:W-:-:S04]  /*bc80*/  F2FP.F16.F32.PACK_AB R0, RZ, R0 ;  /* 0x00000000ff00723e */ /* 0x000fc800000000ff */
[----:B------:R-:W-:Y:S01]  /*bc90*/  PRMT R5, R0, 0x7610, R5 ;  /* 0x0000761000057816 */ /* 0x000fe20000000005 */
[----:B------:R-:W-:Y:S06]  /*bca0*/  BRA `(.L_x_4889) ;  /* 0x0000000000b47947 */ /* 0x000fec0003800000 */
.L_x_4901:
        /* <DEDUP_REMOVED lines=14> */
.L_x_4915:
[----:B------:R-:W-:Y:S05]  /*bd90*/  BSYNC.RECONVERGENT B0 ;  /* 0x0000000000007941 */ /* 0x000fea0003800200 */
.L_x_4914:
[----:B------:R-:W-:-:S04]  /*bda0*/  F2FP.F16.F32.PACK_AB R0, RZ, R0 ;  /* 0x00000000ff00723e */ /* 0x000fc800000000ff */
[----:B------:R-:W-:Y:S01]  /*bdb0*/  PRMT R5, R0, 0x7610, R5 ;  /* 0x0000761000057816 */ /* 0x000fe20000000005 */
[----:B------:R-:W-:Y:S06]  /*bdc0*/  BRA `(.L_x_4889) ;  /* 0x00000000006c7947 */ /* 0x000fec0003800000 */
.L_x_4888:
        /* <DEDUP_REMOVED lines=16> */
.L_x_4916:
[----:B------:R-:W-:Y:S01]  /*bed0*/  PRMT R5, RZ, 0x7610, R5 ;  /* 0x00007610ff057816 */ /* 0x000fe20000000005 */
[----:B------:R-:W-:Y:S06]  /*bee0*/  BRA `(.L_x_4889) ;  /* 0x0000000000247947 */ /* 0x000fec0003800000 */
.L_x_4913:
[----:B------:R-:W2:Y:S02]  /*bef0*/  LDG.E.64 R2, desc[UR36][R2.64] ;  /* 0x0000002402027981 */ /* 0x000ea4000c1e1b00 */
[----:B--2---:R-:W0:Y:S02]  /*bf00*/  I2F.U64 R0, R2 ;  /* 0x0000000200007312 */ /* 0x004e240000301000 */
[----:B0-----:R-:W-:-:S04]  /*bf10*/  F2FP.F16.F32.PACK_AB R0, RZ, R0 ;  /* 0x00000000ff00723e */ /* 0x001fc800000000ff */
[----:B------:R-:W-:Y:S01]  /*bf20*/  PRMT R5, R0, 0x7610, R5 ;  /* 0x0000761000057816 */ /* 0x000fe20000000005 */
[----:B------:R-:W-:Y:S06]  /*bf30*/  BRA `(.L_x_4889) ;  /* 0x0000000000107947 */ /* 0x000fec0003800000 */
.L_x_4912:
[----:B------:R-:W2:Y:S02]  /*bf40*/  LDG.E R2, desc[UR36][R2.64] ;  /* 0x0000002402027981 */ /* 0x000ea4000c1e1900 */
[----:B--2---:R-:W-:-:S04]  /*bf50*/  I2FP.F32.U32 R0, R2 ;  /* 0x0000000200007245 */ /* 0x004fc80000201000 */
[----:B------:R-:W-:-:S04]  /*bf60*/  F2FP.F16.F32.PACK_AB R0, RZ, R0 ;  /* 0x00000000ff00723e */ /* 0x000fc800000000ff */
[----:B------:R-:W-:-:S07]  /*bf70*/  PRMT R5, R0, 0x7610, R5 ;  /* 0x0000761000057816 */ /* 0x000fce0000000005 */
.L_x_4889:
[----:B-----5:R-:W-:Y:S01]  /*bf80*/  HADD2.F32 R0, -RZ, R5.H0_H0 ;  /* 0x20000005ff007230 */ /* 0x020fe20000004100 */
[----:B------:R-:W-:-:S04]  /*bf90*/  UPRMT UR4, UR41, 0x9910, URZ ;  /* 0x0000991029047896 */ /* 0x000fc800080000ff */
[----:B------:R-:W-:Y:S01]  /*bfa0*/  FSETP.NAN.FTZ.AND P0, PT, |R0|, |R0|, PT ;  /* 0x400000000000720b */ /* 0x000fe20003f18200 */
[----:B------:R-:W-:-:S12]  /*bfb0*/  UISETP.GT.AND UP0, UPT, UR4, 0x9, UPT ;  /* 0x000000090400788c */ /* 0x000fd8000bf04270 */
[----:B01----:R-:W0:Y:S02]  /*bfc0*/  @!P0 LDC.U16 R2, c[0x0][0x590] ;  /* 0x00016400ff028b82 */ /* 0x003e240000000400 */
[----:B0-----:R-:W-:-:S05]  /*bfd0*/  @!P0 HADD2.F32 R3, -RZ, R2.H0_H0 ;  /* 0x20000002ff038230 */ /* 0x001fca0000004100 */
[----:B------:R-:W-:-:S04]  /*bfe0*/  @!P0 FMNMX.FTZ R0, R3, R0, PT ;  /* 0x0000000003008209 */ /* 0x000fc80003810000 */
        /* <DEDUP_REMOVED lines=13> */
[----:B0-----:R-:W-:Y:S01]  /*c0c0*/  STG.E.U8 desc[UR36][R16.64], R5 ;  /* 0x0000000510007986 */ /* 0x001fe2000c101124 */
[----:B------:R-:W-:Y:S05]  /*c0d0*/  EXIT ;  /* 0x000000000000794d */ /* 0x000fea0003800000 */
.L_x_4920:
[----:B------:R-:W-:-:S06]  /*c0e0*/  HADD2.F32 R3, -RZ, R5.H0_H0 ;  /* 0x20000005ff037230 */ /* 0x000fcc0000004100 */
[----:B------:R-:W0:Y:S02]  /*c0f0*/  F2I.S64.TRUNC R2, R3 ;  /* 0x0000000300027311 */ /* 0x000e24000020d900 */
[----:B0-----:R-:W-:Y:S01]  /*c100*/  STG.E.U8 desc[UR36][R16.64], R2 ;  /* 0x0000000210007986 */ /* 0x001fe2000c101124 */
[----:B------:R-:W-:Y:S05]  /*c110*/  EXIT ;  /* 0x000000000000794d */ /* 0x000fea0003800000 */
.L_x_4919:
        /* <DEDUP_REMOVED lines=8> */
[----:B0-----:R-:W-:Y:S01]  /*c1a0*/  STG.E.64 desc[UR36][R16.64], R2 ;  /* 0x0000000210007986 */ /* 0x001fe2000c101b24 */
[----:B------:R-:W-:Y:S05]  /*c1b0*/  EXIT ;  /* 0x000000000000794d */ /* 0x000fea0003800000 */
.L_x_4923:
[----:B------:R-:W-:-:S06]  /*c1c0*/  HADD2.F32 R5, -RZ, R5.H0_H0 ;  /* 0x20000005ff057230 */ /* 0x000fcc0000004100 */
[----:B------:R-:W0:Y:S02]  /*c1d0*/  F2I.FTZ.TRUNC.NTZ R5, R5 ;  /* 0x0000000500057305 */ /* 0x000e24000021f100 */
[----:B0-----:R-:W-:Y:S01]  /*c1e0*/  STG.E desc[UR36][R16.64], R5 ;  /* 0x0000000510007986 */ /* 0x001fe2000c101924 */
[----:B------:R-:W-:Y:S05]  /*c1f0*/  EXIT ;  /* 0x000000000000794d */ /* 0x000fea0003800000 */
.L_x_4922:
[----:B------:R-:W-:-:S06]  /*c200*/  HADD2.F32 R5, -RZ, R5.H0_H0 ;  /* 0x20000005ff057230 */ /* 0x000fcc0000004100 */
[----:B------:R-:W0:Y:S02]  /*c210*/  F2I.FTZ.TRUNC.NTZ R5, R5 ;  /* 0x0000000500057305 */ /* 0x000e24000021f100 */
[----:B0-----:R-:W-:Y:S01]  /*c220*/  STG.E.U16 desc[UR36][R16.64], R5 ;  /* 0x0000000510007986 */ /* 0x001fe2000c101524 */
[----:B------:R-:W-:Y:S05]  /*c230*/  EXIT ;  /* 0x000000000000794d */ /* 0x000fea0003800000 */
.L_x_4918:
        /* <DEDUP_REMOVED lines=9> */
.L_x_4925:
[----:B------:R-:W-:Y:S01]  /*c2d0*/  STG.E.U16 desc[UR36][R16.64], R5 ;  /* 0x0000000510007986 */ /* 0x000fe2000c101524 */
[----:B------:R-:W-:Y:S05]  /*c2e0*/  EXIT ;  /* 0x000000000000794d */ /* 0x000fea0003800000 */
.L_x_4924:
        /* <DEDUP_REMOVED lines=8> */
[----:B------:R-:W-:Y:S01]  /*c370*/  STG.E.64 desc[UR36][R16.64], R2 ;  /* 0x0000000210007986 */ /* 0x000fe2000c101b24 */
[----:B------:R-:W-:Y:S05]  /*c380*/  EXIT ;  /* 0x000000000000794d */ /* 0x000fea0003800000 */
.L_x_4927:
[----:B------:R-:W-:-:S05]  /*c390*/  HADD2.F32 R0, -RZ, R5.H0_H0 ;  /* 0x20000005ff007230 */ /* 0x000fca0000004100 */
[----:B------:R-:W-:-:S04]  /*c3a0*/  F2FP.F16.F32.PACK_AB R0, RZ, R0 ;  /* 0x00000000ff00723e */ /* 0x000fc800000000ff */
[----:B------:R-:W-:-:S05]  /*c3b0*/  PRMT R0, R0, 0x5410, RZ ;  /* 0x0000541000007816 */ /* 0x000fca00000000ff */
[----:B------:R-:W-:Y:S01]  /*c3c0*/  STG.E desc[UR36][R16.64], R0 ;  /* 0x0000000010007986 */ /* 0x000fe2000c101924 */
[----:B------:R-:W-:Y:S05]  /*c3d0*/  EXIT ;  /* 0x000000000000794d */ /* 0x000fea0003800000 */
.L_x_4926:
[----:B------:R-:W-:-:S05]  /*c3e0*/  HADD2.F32 R2, -RZ, R5.H0_H0 ;  /* 0x20000005ff027230 */ /* 0x000fca0000004100 */
[----:B------:R-:W-:-:S06]  /*c3f0*/  FMUL.FTZ R2, R2, 1 ;  /* 0x3f80000002027820 */ /* 0x000fcc0000410000 */
[----:B------:R-:W0:Y:S02]  /*c400*/  F2F.F64.F32 R2, R2 ;  /* 0x0000000200027310 */ /* 0x000e240000201800 */
[----:B0-----:R-:W-:Y:S01]  /*c410*/  STG.E.64 desc[UR36][R16.64], R2 ;  /* 0x0000000210007986 */ /* 0x001fe2000c101b24 */
[----:B------:R-:W-:Y:S05]  /*c420*/  EXIT ;  /* 0x000000000000794d */ /* 0x000fea0003800000 */
.L_x_4917:
        /* <DEDUP_REMOVED lines=12> */
[----:B0-----:R-:W-:Y:S01]  /*c4f0*/  STG.E.U16 desc[UR36][R16.64], R3 ;  /* 0x0000000310007986 */ /* 0x001fe2000c101524 */
[----:B------:R-:W-:Y:S05]  /*c500*/  EXIT ;  /* 0x000000000000794d */ /* 0x000fea0003800000 */
.L_x_4931:
[----:B------:R-:W-:Y:S01]  /*c510*/  HADD2.F32 R3, -RZ, R5.H0_H0 ;  /* 0x20000005ff037230 */ /* 0x000fe20000004100 */
        /* <DEDUP_REMOVED lines=16> */
.L_x_4934:
[----:B------:R-:W-:-:S04]  /*c620*/  SHF.R.U32.HI R3, RZ, 0x18, R3 ;  /* 0x00000018ff037819 */ /* 0x000fc80000011603 */
[----:B------:R-:W-:-:S04]  /*c630*/  LOP3.LUT R0, R0, 0x80, R3, 0xf8, !PT ;  /* 0x0000008000007812 */ /* 0x000fc800078ef803 */
[----:B------:R-:W-:-:S07]  /*c640*/  PRMT R8, R0, 0x7610, R8 ;  /* 0x0000761000087816 */ /* 0x000fce0000000008 */
.L_x_4933:
[----:B------:R-:W-:Y:S05]  /*c650*/  BSYNC.RECONVERGENT B0 ;  /* 0x0000000000007941 */ /* 0x000fea0003800200 */
.L_x_4932:
[----:B------:R-:W-:Y:S01]  /*c660*/  STG.E.U8 desc[UR36][R16.64], R8 ;  /* 0x0000000810007986 */ /* 0x000fe2000c101124 */
[----:B------:R-:W-:Y:S05]  /*c670*/  EXIT ;  /* 0x000000000000794d */ /* 0x000fea0003800000 */
.L_x_4930:
        /* <DEDUP_REMOVED lines=17> */
.L_x_4937:
[----:B------:R-:W-:-:S04]  /*c790*/  SHF.R.U32.HI R3, RZ, 0x18, R3 ;  /* 0x00000018ff037819 */ /* 0x000fc80000011603 */
[----:B------:R-:W-:-:S04]  /*c7a0*/  LOP3.LUT R0, R0, 0x80, R3, 0xf8, !PT ;  /* 0x0000008000007812 */ /* 0x000fc800078ef803 */
[----:B------:R-:W-:-:S07]  /*c7b0*/  PRMT R8, R0, 0x7610, R8 ;  /* 0x0000761000087816 */ /* 0x000fce0000000008 */
.L_x_4936:
[----:B------:R-:W-:Y:S05]  /*c7c0*/  BSYNC.RECONVERGENT B0 ;  /* 0x0000000000007941 */ /* 0x000fea0003800200 */
.L_x_4935:
[----:B------:R-:W-:Y:S01]  /*c7d0*/  STG.E.U8 desc[UR36][R16.64], R8 ;  /* 0x0000000810007986 */ /* 0x000fe2000c101124 */
[----:B------:R-:W-:Y:S05]  /*c7e0*/  EXIT ;  /* 0x000000000000794d */ /* 0x000fea0003800000 */
.L_x_4929:
        /* <DEDUP_REMOVED lines=22> */
.L_x_4939:
[----:B------:R-:W-:-:S06]  /*c950*/  HADD2.F32 R2, -RZ, R5.H0_H0 ;  /* 0x20000005ff027230 */ /* 0x000fcc0000004100 */
[----:B------:R-:W0:Y:S02]  /*c960*/  F2I.U64.TRUNC R2, R2 ;  /* 0x0000000200027311 */ /* 0x000e24000020d800 */
[----:B0-----:R-:W-:Y:S01]  /*c970*/  STG.E.64 desc[UR36][R16.64], R2 ;  /* 0x0000000210007986 */ /* 0x001fe2000c101b24 */
[----:B------:R-:W-:Y:S05]  /*c980*/  EXIT ;  /* 0x000000000000794d */ /* 0x000fea0003800000 */
.L_x_4938:
[----:B------:R-:W-:-:S06]  /*c990*/  HADD2.F32 R5, -RZ, R5.H0_H0 ;  /* 0x20000005ff057230 */ /* 0x000fcc0000004100 */
[----:B------:R-:W0:Y:S02]  /*c9a0*/  F2I.FTZ.U32.TRUNC.NTZ R5, R5 ;  /* 0x0000000500057305 */ /* 0x000e24000021f000 */
[----:B0-----:R-:W-:Y:S01]  /*c9b0*/  STG.E desc[UR36][R16.64], R5 ;  /* 0x0000000510007986 */ /* 0x001fe2000c101924 */
[----:B------:R-:W-:Y:S05]  /*c9c0*/  EXIT ;  /* 0x000000000000794d */ /* 0x000fea0003800000 */
.L_x_4928:
        /* <DEDUP_REMOVED lines=9> */
[----:B------:R-:W-:Y:S01]  /*ca60*/  STG.E.U8 desc[UR36][R16.64], R3 ;  /* 0x0000000310007986 */ /* 0x000fe2000c101124 */
[----:B------:R-:W-:Y:S05]  /*ca70*/  EXIT ;  /* 0x000000000000794d */ /* 0x000fea0003800000 */
.L_x_4941:
[----:B------:R-:W-:Y:S01]  /*ca80*/  HADD2.F32 R5, -RZ, R5.H0_H0 ;  /* 0x20000005ff057230 */ /* 0x000fe20000004100 */
[----:B------:R-:W-:-:S04]  /*ca90*/  CS2R R6, SRZ ;  /* 0x0000000000067805 */ /* 0x000fc8000001ff00 */
[----:B------:R-:W-:-:S06]  /*caa0*/  FMUL.FTZ R5, R5, 1 ;  /* 0x3f80000005057820 */ /* 0x000fcc0000410000 */
[----:B------:R-:W0:Y:S02]  /*cab0*/  F2F.F64.F32 R4, R5 ;  /* 0x0000000500047310 */ /* 0x000e240000201800 */
[----:B0-----:R-:W-:Y:S01]  /*cac0*/  STG.E.128 desc[UR36][R16.64], R4 ;  /* 0x0000000410007986 */ /* 0x001fe2000c101d24 */
[----:B------:R-:W-:Y:S05]  /*cad0*/  EXIT ;  /* 0x000000000000794d */ /* 0x000fea0003800000 */
.L_x_4940:
[----:B------:R-:W-:-:S09]  /*cae0*/  UISETP.NE.AND UP0, UPT, UR4, 0xf, UPT ;  /* 0x0000000f0400788c */ /* 0x000fd2000bf05270 */
[----:B------:R-:W-:Y:S05]  /*caf0*/  BRA.U !UP0, `(.L_x_4942) ;  /* 0x0000000108e87547 */ /* 0x000fea000b800000 */
[----:B------:R-:W-:-:S09]  /*cb00*/  UISETP.NE.AND UP0, UPT, UR4, 0x17, UPT ;  /* 0x000000170400788c */ /* 0x000fd2000bf05270 */
[----:B------:R-:W-:Y:S05]  /*cb10*/  BRA.U !UP0, `(.L_x_4943) ;  /* 0x0000000108907547 */ /* 0x000fea000b800000 */
[----:B------:R-:W-:-:S09]  /*cb20*/  UISETP.NE.AND UP0, UPT, UR4, 0x18, UPT ;  /* 0x000000180400788c */ /* 0x000fd2000bf05270 */
[----:B------:R-:W-:Y:S05]  /*cb30*/  BRA.U !UP0, `(.L_x_4944) ;  /* 0x0000000108447547 */ /* 0x000fea000b800000 */
.L_x_4921:
        /* <DEDUP_REMOVED lines=16> */
.L_x_4945:
[----:B------:R-:W-:Y:S05]  /*cc40*/  EXIT ;  /* 0x000000000000794d */ /* 0x000fea0003800000 */
.L_x_4944:
        /* <DEDUP_REMOVED lines=13> */
.L_x_4947:
[----:B------:R-:W-:Y:S05]  /*cd20*/  BSYNC.RECONVERGENT B0 ;  /* 0x0000000000007941 */ /* 0x000fea0003800200 */
.L_x_4946:
[----:B------:R-:W-:-:S05]  /*cd30*/  LOP3.LUT R3, R0, 0x80, R3, 0xf8, !PT ;  /* 0x0000008000037812 */ /* 0x000fca00078ef803 */
[----:B------:R-:W-:Y:S01]  /*cd40*/  STG.E.U8 desc[UR36][R16.64], R3 ;  /* 0x0000000310007986 */ /* 0x000fe2000c101124 */
[----:B------:R-:W-:Y:S05]  /*cd50*/  EXIT ;  /* 0x000000000000794d */ /* 0x000fea0003800000 */
.L_x_4943:
        /* <DEDUP_REMOVED lines=12> */
.L_x_4949:
[----:B------:R-:W-:Y:S01]  /*ce20*/  IMAD.MOV.U32 R0, RZ, RZ, 0x7f ;  /* 0x0000007fff007424 */ /* 0x000fe200078e00ff */
[----:B------:R-:W-:-:S04]  /*ce30*/  ISETP.GT.U32.AND P0, PT, R2, 0x7f800000, PT ;  /* 0x7f8000000200780c */ /* 0x000fc80003f04070 */
[----:B------:R-:W-:-:S09]  /*ce40*/  SEL R0, R0, 0x7c, P0 ;  /* 0x0000007c00007807 */ /* 0x000fd20000000000 */
.L_x_4950:
[----:B------:R-:W-:Y:S05]  /*ce50*/  BSYNC.RECONVERGENT B0 ;  /* 0x0000000000007941 */ /* 0x000fea0003800200 */
.L_x_4948:
[----:B------:R-:W-:-:S04]  /*ce60*/  SHF.R.U32.HI R3, RZ, 0x18, R3 ;  /* 0x00000018ff037819 */ /* 0x000fc80000011603 */
[----:B------:R-:W-:-:S05]  /*ce70*/  LOP3.LUT R3, R0, 0x80, R3, 0xf8, !PT ;  /* 0x0000008000037812 */ /* 0x000fca00078ef803 */
[----:B------:R-:W-:Y:S01]  /*ce80*/  STG.E.U8 desc[UR36][R16.64], R3 ;  /* 0x0000000310007986 */ /* 0x000fe2000c101124 */
[----:B------:R-:W-:Y:S05]  /*ce90*/  EXIT ;  /* 0x000000000000794d */ /* 0x000fea0003800000 */
.L_x_4942:
[----:B------:R-:W-:-:S05]  /*cea0*/  HADD2.F32 R0, -RZ, R5.H0_H0 ;  /* 0x20000005ff007230 */ /* 0x000fca0000004100 */
[----:B------:R-:W-:-:S05]  /*ceb0*/  F2FP.BF16.F32.PACK_AB R0, RZ, R0 ;  /* 0x00000000ff00723e */ /* 0x000fca00000010ff */
[----:B------:R-:W-:Y:S01]  /*cec0*/  STG.E.U16 desc[UR36][R16.64], R0 ;  /* 0x0000000010007986 */ /* 0x000fe2000c101524 */
[----:B------:R-:W-:Y:S05]  /*ced0*/  EXIT ;  /* 0x000000000000794d */ /* 0x000fea0003800000 */
.L_x_4951:
        /* <DEDUP_REMOVED lines=10> */
.L_x_35834:


//--------------------- .text._ZN2at6native27unrolled_elementwise_kernelIZZZNS0_21clamp_max_kernel_cudaERNS_18TensorIteratorBaseERKN3c106ScalarEENKUlvE_clEvENKUlvE6_clEvEUlNS4_4HalfEE_St5arrayIPcLm2EELi4E23TrivialOffsetCalculatorILi1EjESG_NS0_6memory12LoadWithCastILi1EEENSH_13StoreWithCastILi1EEEEEviT_T0_T2_T3_T4_T5_ --------------------------
	.section	.text._ZN2at6native27unrolled_elementwise_kernelIZZZNS0_21clamp_max_kernel_cudaERNS_18TensorIteratorBaseERKN3c106ScalarEENKUlvE_clEvENKUlvE6_clEvEUlNS4_4HalfEE_St5arrayIPcLm2EELi4E23TrivialOffsetCalculatorILi1EjESG_NS0_6memory12LoadWithCastILi1EEENSH_13StoreWithCastILi1EEEEEviT_T0_T2_T3_T4_T5_,"ax",@progbits
	.align	128
        .global         _ZN2at6native27unrolled_elementwise_kernelIZZZNS0_21clamp_max_kernel_cudaERNS_18TensorIteratorBaseERKN3c106ScalarEENKUlvE_clEvENKUlvE6_clEvEUlNS4_4HalfEE_St5arrayIPcLm2EELi4E23TrivialOffsetCalculatorILi1EjESG_NS0_6memory12LoadWithCastILi1EEENSH_13StoreWithCastILi1EEEEEviT_T0_T2_T3_T4_T5_
        .type           _ZN2at6native27unrolled_elementwise_kernelIZZZNS0_21clamp_max_kernel_cudaERNS_18TensorIteratorBaseERKN3c106ScalarEENKUlvE_clEvENKUlvE6_clEvEUlNS4_4HalfEE_St5arrayIPcLm2EELi4E23TrivialOffsetCalculatorILi1EjESG_NS0_6memory12LoadWithCastILi1EEENSH_13StoreWithCastILi1EEEEEviT_T0_T2_T3_T4_T5_,@function
        .size           _ZN2at6native27unrolled_elementwise_kernelIZZZNS0_21clamp_max_kernel_cudaERNS_18TensorIteratorBaseERKN3c106ScalarEENKUlvE_clEvENKUlvE6_clEvEUlNS4_4HalfEE_St5arrayIPcLm2EELi4E23TrivialOffsetCalculatorILi1EjESG_NS0_6memory12LoadWithCastILi1EEENSH_13StoreWithCastILi1EEEEEviT_T0_T2_T3_T4_T5_,(.L_x_35835 - _ZN2at6native27unrolled_elementwise_kernelIZZZNS0_21clamp_max_kernel_cudaERNS_18TensorIteratorBaseERKN3c106ScalarEENKUlvE_clEvENKUlvE6_clEvEUlNS4_4HalfEE_St5arrayIPcLm2EELi4E23TrivialOffsetCalculatorILi1EjESG_NS0_6memory12LoadWithCastILi1EEENSH_13StoreWithCastILi1EEEEEviT_T0_T2_T3_T4_T5_)
        .other          _ZN2at6native27unrolled_elementwise_kernelIZZZNS0_21clamp_max_kernel_cudaERNS_18TensorIteratorBaseERKN3c106ScalarEENKUlvE_clEvENKUlvE6_clEvEUlNS4_4HalfEE_St5arrayIPcLm2EELi4E23TrivialOffsetCalculatorILi1EjESG_NS0_6memory12LoadWithCastILi1EEENSH_13StoreWithCastILi1EEEEEviT_T0_T2_T3_T4_T5_,@"STO_CUDA_ENTRY STV_DEFAULT"
_ZN2at6native27unrolled_elementwise_kernelIZZZNS0_21clamp_max_kernel_cudaERNS_18TensorIteratorBaseERKN3c106ScalarEENKUlvE_clEvENKUlvE6_clEvEUlNS4_4HalfEE_St5arrayIPcLm2EELi4E23TrivialOffsetCalculatorILi1EjESG_NS0_6memory12LoadWithCastILi1EEENSH_13StoreWithCastILi1EEEEEviT_T0_T2_T3_T4_T5_:
.text._ZN2at6native27unrolled_elementwise_kernelIZZZNS0_21clamp_max_kernel_cudaERNS_18TensorIteratorBaseERKN3c106ScalarEENKUlvE_clEvENKUlvE6_clEvEUlNS4_4HalfEE_St5arrayIPcLm2EELi4E23TrivialOffsetCalculatorILi1EjESG_NS0_6memory12LoadWithCastILi1EEENSH_13StoreWithCastILi1EEEEEviT_T0_T2_T3_T4_T5_:
        /* <DEDUP_REMOVED lines=34> */
.L_x_4957:
[----:B------:R-:W2:Y:S02]  /*0220*/  LDG.E.U8 R4, desc[UR36][R4.64] ;  /* 0x0000002404047981 */ /* 0x000ea4000c1e1100 */
[----:B--2---:R-:W-:-:S04]  /*0230*/  I2FP.F32.U32 R0, R4 ;  /* 0x0000000400007245 */ /* 0x004fc80000201000 */
[----:B------:R-:W-:-:S04]  /*0240*/  F2FP.F16.F32.PACK_AB R0, RZ, R0 ;  /* 0x00000000ff00723e */ /* 0x000fc800000000ff */
[----:B------:R-:W-:Y:S01]  /*0250*/  PRMT R24, R0, 0x7610, R24 ;  /* 0x0000761000187816 */ /* 0x000fe20000000018 */
[----:B------:R-:W-:Y:S06]  /*0260*/  BRA `(.L_x_4959) ;  /* 0x0000000c00d87947 */ /* 0x000fec0003800000 */
.L_x_4956:
        /* <DEDUP_REMOVED lines=11> */
.L_x_4961:
[----:B------:R-:W2:Y:S02]  /*0320*/  LDG.E R4, desc[UR36][R4.64] ;  /* 0x0000002404047981 */ /* 0x000ea4000c1e1900 */
[----:B--2---:R-:W-:-:S04]  /*0330*/  I2FP.F32.S32 R0, R4 ;  /* 0x0000000400007245 */ /* 0x004fc80000201400 */
[----:B------:R-:W-:-:S04]  /*0340*/  F2FP.F16.F32.PACK_AB R0, RZ, R0 ;  /* 0x00000000ff00723e */ /* 0x000fc800000000ff */
[----:B------:R-:W-:Y:S01]  /*0350*/  PRMT R24, R0, 0x7610, R24 ;  /* 0x0000761000187816 */ /* 0x000fe20000000018 */
[----:B------:R-:W-:Y:S06]  /*0360*/  BRA `(.L_x_4959) ;  /* 0x0000000c00987947 */ /* 0x000fec0003800000 */
.L_x_4960:
[----:B------:R-:W2:Y:S02]  /*0370*/  LDG.E.U16 R4, desc[UR36][R4.64] ;  /* 0x0000002404047981 */ /* 0x000ea4000c1e1500 */
[----:B--2---:R-:W0:Y:S02]  /*0380*/  I2F.S16 R0, R4 ;  /* 0x0000000400007306 */ /* 0x004e240000101400 */
[----:B0-----:R-:W-:-:S04]  /*0390*/  F2FP.F16.F32.PACK_AB R0, RZ, R0 ;  /* 0x00000000ff00723e */ /* 0x001fc800000000ff */
[----:B------:R-:W-:Y:S01]  /*03a0*/  PRMT R24, R0, 0x7610, R24 ;  /* 0x0000761000187816 */ /* 0x000fe20000000018 */
[----:B------:R-:W-:Y:S06]  /*03b0*/  BRA `(.L_x_4959) ;  /* 0x0000000c00847947 */ /* 0x000fec0003800000 */
.L_x_4955:
        /* <DEDUP_REMOVED lines=9> */
.L_x_4963:
[----:B------:R1:W5:Y:S01]  /*0450*/  LDG.E.U16 R24, desc[UR36][R4.64] ;  /* 0x0000002404187981 */ /* 0x000362000c1e1500 */
[----:B------:R-:W-:Y:S05]  /*0460*/  BRA `(.L_x_4959) ;  /* 0x0000000c00587947 */ /* 0x000fea0003800000 */
.L_x_4962:
        /* <DEDUP_REMOVED lines=9> */
.L_x_4965:
[----:B------:R0:W5:Y:S01]  /*0500*/  LDG.E.U16 R24, desc[UR36][R4.64] ;  /* 0x0000002404187981 */ /* 0x000162000c1e1500 */
[----:B------:R-:W-:Y:S05]  /*0510*/  BRA `(.L_x_4959) ;  /* 0x0000000c002c7947 */ /* 0x000fea0003800000 */
.L_x_4964:
        /* <DEDUP_REMOVED lines=13> */
.L_x_4954:
        /* <DEDUP_REMOVED lines=14> */
.L_x_4968:
        /* <DEDUP_REMOVED lines=13> */
.L_x_4967:
        /* <DEDUP_REMOVED lines=27> */
.L_x_4970:
        /* <DEDUP_REMOVED lines=15> */
.L_x_4969:
[----:B------:R-:W2:Y:S02]  /*0a40*/  LDG.E.U16 R0, desc[UR36][R4.64] ;  /* 0x0000002404007981 */ /* 0x000ea4000c1e1500 */
[----:B--2---:R-:W-:-:S05]  /*0a50*/  IMAD.U32 R0, R0, 0x10000, RZ ;  /* 0x0001000000007824 */ /* 0x004fca00078e00ff */
[----:B------:R-:W-:-:S04]  /*0a60*/  F2FP.F16.F32.PACK_AB R0, RZ, R0 ;  /* 0x00000000ff00723e */ /* 0x000fc800000000ff */
[----:B------:R-:W-:Y:S01]  /*0a70*/  PRMT R24, R0, 0x7610, R24 ;  /* 0x0000761000187816 */ /* 0x000fe20000000018 */
[----:B------:R-:W-:Y:S06]  /*0a80*/  BRA `(.L_x_4959) ;  /* 0x0000000400d07947 */ /* 0x000fec0003800000 */
.L_x_4966:
        /* <DEDUP_REMOVED lines=13> */
.L_x_4973:
        /* <DEDUP_REMOVED lines=21> */
.L_x_4977:
[----:B------:R-:W-:Y:S05]  /*0cb0*/  BSYNC.RECONVERGENT B1 ;  /* 0x0000000000017941 */ /* 0x000fea0003800200 */
.L_x_4976:
[----:B------:R-:W-:Y:S01]  /*0cc0*/  IMAD.SHL.U32 R0, R0, 0x100000, RZ ;  /* 0x0010000000007824 */ /* 0x000fe200078e00ff */
[----:B------:R-:W-:-:S04]  /*0cd0*/  LEA R3, R3, 0x3b800000, 0x17 ;  /* 0x3b80000003037811 */ /* 0x000fc800078eb8ff */
[----:B------:R-:W-:-:S07]  /*0ce0*/  LOP3.LUT R0, R3, R0, R7, 0xfe, !PT ;  /* 0x0000000003007212 */ /* 0x000fce00078efe07 */
.L_x_4975:
[----:B------:R-:W-:Y:S05]  /*0cf0*/  BSYNC.RECONVERGENT B0 ;  /* 0x0000000000007941 */ /* 0x000fea0003800200 */
.L_x_4974:
[----:B------:R-:W-:-:S04]  /*0d00*/  F2FP.F16.F32.PACK_AB R0, RZ, R0 ;  /* 0x00000000ff00723e */ /* 0x000fc800000000ff */
[----:B------:R-:W-:Y:S01]  /*0d10*/  PRMT R24, R0, 0x7610, R24 ;  /* 0x0000761000187816 */ /* 0x000fe20000000018 */
[----:B------:R-:W-:Y:S06]  /*0d20*/  BRA `(.L_x_4959) ;  /* 0x0000000400287947 */ /* 0x000fec0003800000 */
.L_x_4972:
        /* <DEDUP_REMOVED lines=21> */
.L_x_4981:
[----:B------:R-:W-:Y:S05]  /*0e80*/  BSYNC.RECONVERGENT B1 ;  /* 0x0000000000017941 */ /* 0x000fea0003800200 */
.L_x_4980:
[----:B------:R-:W-:Y:S01]  /*0e90*/  IMAD.SHL.U32 R0, R0, 0x200000, RZ ;  /* 0x0020000000007824 */ /* 0x000fe200078e00ff */
[----:B------:R-:W-:-:S04]  /*0ea0*/  LEA R3, R3, 0x37800000, 0x17 ;  /* 0x3780000003037811 */ /* 0x000fc800078eb8ff */
[----:B------:R-:W-:-:S07]  /*0eb0*/  LOP3.LUT R0, R3, R0, R7, 0xfe, !PT ;  /* 0x0000000003007212 */ /* 0x000fce00078efe07 */
.L_x_4979:
[----:B------:R-:W-:Y:S05]  /*0ec0*/  BSYNC.RECONVERGENT B0 ;  /* 0x0000000000007941 */ /* 0x000fea0003800200 */
.L_x_4978:
[----:B------:R-:W-:-:S04]  /*0ed0*/  F2FP.F16.F32.PACK_AB R0, RZ, R0 ;  /* 0x00000000ff00723e */ /* 0x000fc800000000ff */
[----:B------:R-:W-:Y:S01]  /*0ee0*/  PRMT R24, R0, 0x7610, R24 ;  /* 0x0000761000187816 */ /* 0x000fe20000000018 */
[----:B------:R-:W-:Y:S06]  /*0ef0*/  BRA `(.L_x_4959) ;  /* 0x0000000000b47947 */ /* 0x000fec0003800000 */
.L_x_4971:
[----:B------:R-:W-:-:S09]  /*0f00*/  UISETP.NE.AND UP0, UPT, UR4, 0x1c, UPT ;  /* 0x0000001c0400788c */ /* 0x000fd2000bf05270 */
[----:B------:R-:W-:Y:S05]  /*0f10*/  BRA.U !UP0, `(.L_x_4982) ;  /* 0x00000001089c7547 */ /* 0x000fea000b800000 */
[----:B------:R-:W-:-:S09]  /*0f20*/  UISETP.NE.AND UP0, UPT, UR4, 0x1d, UPT ;  /* 0x0000001d0400788c */ /* 0x000fd2000bf05270 */
[----:B------:R-:W-:Y:S05]  /*0f30*/  BRA.U !UP0, `(.L_x_4983) ;  /* 0x0000000108807547 */ /* 0x000fea000b800000 */
[----:B------:R-:W-:-:S09]  /*0f40*/  UISETP.NE.AND UP0, UPT, UR4, 0x2c, UPT ;  /* 0x0000002c0400788c */ /* 0x000fd2000bf05270 */
[----:B------:R-:W-:Y:S05]  /*0f50*/  BRA.U !UP0, `(.L_x_4984) ;  /* 0x0000000108487547 */ /* 0x000fea000b800000 */
.L_x_4958:
        /* <DEDUP_REMOVED lines=16> */
.L_x_4985:
[----:B------:R-:W-:Y:S01]  /*1060*/  PRMT R24, RZ, 0x7610, R24 ;  /* 0x00007610ff187816 */ /* 0x000fe20000000018 */
[----:B------:R-:W-:Y:S06]  /*1070*/  BRA `(.L_x_4959) ;  /* 0x0000000000547947 */ /* 0x000fec0003800000 */
.L_x_4984:
        /* <DEDUP_REMOVED lines=8> */
.L_x_4987:
[----:B------:R-:W-:Y:S05]  /*1100*/  BSYNC.RECONVERGENT B0 ;  /* 0x0000000000007941 */ /* 0x000fea0003800200 */
.L_x_4986:
[----:B------:R-:W-:-:S04]  /*1110*/  F2FP.F16.F32.PACK_AB R0, RZ, R0 ;  /* 0x00000000ff00723e */ /* 0x000fc800000000ff */
[----:B------:R-:W-:Y:S01]  /*1120*/  PRMT R24, R0, 0x7610, R24 ;  /* 0x0000761000187816 */ /* 0x000fe20000000018 */
[----:B------:R-:W-:Y:S06]  /*1130*/  BRA `(.L_x_4959) ;  /* 0x0000000000247947 */ /* 0x000fec0003800000 */
.L_x_4983:
[----:B------:R-:W2:Y:S02]  /*1140*/  LDG.E.64 R4, desc[UR36][R4.64] ;  /* 0x0000002404047981 */ /* 0x000ea4000c1e1b00 */
[----:B--2---:R-:W0:Y:S02]  /*1150*/  I2F.U64 R0, R4 ;  /* 0x0000000400007312 */ /* 0x004e240000301000 */
[----:B0-----:R-:W-:-:S04]  /*1160*/  F2FP.F16.F32.PACK_AB R0, RZ, R0 ;  /* 0x00000000ff00723e */ /* 0x001fc800000000ff */
[----:B------:R-:W-:Y:S01]  /*1170*/  PRMT R24, R0, 0x7610, R24 ;  /* 0x0000761000187816 */ /* 0x000fe20000000018 */
[----:B------:R-:W-:Y:S06]  /*1180*/  BRA `(.L_x_4959) ;  /* 0x0000000000107947 */ /* 0x000fec0003800000 */
.L_x_4982:
[----:B------:R-:W2:Y:S02]  /*1190*/  LDG.E R4, desc[UR36][R4.64] ;  /* 0x0000002404047981 */ /* 0x000ea4000c1e1900 */
[----:B--2---:R-:W-:-:S04]  /*11a0*/  I2FP.F32.U32 R0, R4 ;  /* 0x0000000400007245 */ /* 0x004fc80000201000 */
[----:B------:R-:W-:-:S04]  /*11b0*/  F2FP.F16.F32.PACK_AB R0, RZ, R0 ;  /* 0x00000000ff00723e */ /* 0x000fc800000000ff */
[----:B------:R-:W-:-:S07]  /*11c0*/  PRMT R24, R0, 0x7610, R24 ;  /* 0x0000761000187816 */ /* 0x000fce0000000018 */
.L_x_4959:
[----:B------:R-:W-:-:S07]  /*11d0*/  VIADD R19, R25, 0x80 ;  /* 0x0000008019137836 */ /* 0x000fce0000000000 */
.L_x_4953:
[----:B------:R-:W-:Y:S05]  /*11e0*/  BSYNC.RECONVERGENT B6 ;  /* 0x0000000000067941 */ /* 0x000fea0003800200 */
.L_x_4952:
        /* <DEDUP_REMOVED lines=26> */
.L_x_4993:
[----:B------:R-:W2:Y:S02]  /*1390*/  LDG.E.U8 R4, desc[UR36][R4.64] ;  /* 0x0000002404047981 */ /* 0x000ea4000c1e1100 */
[----:B--2---:R-:W-:-:S04]  /*13a0*/  I2FP.F32.U32 R0, R4 ;  /* 0x0000000400007245 */ /* 0x004fc80000201000 */
[----:B------:R-:W-:-:S04]  /*13b0*/  F2FP.F16.F32.PACK_AB R0, RZ, R0 ;  /* 0x00000000ff00723e */ /* 0x000fc800000000ff */
[----:B------:R-:W-:Y:S01]  /*13c0*/  PRMT R22, R0, 0x7610, R22 ;  /* 0x0000761000167816 */ /* 0x000fe20000000016 */
[----:B------:R-:W-:Y:S06]  /*13d0*/  BRA `(.L_x_4995) ;  /* 0x0000000c00d87947 */ /* 0x000fec0003800000 */
.L_x_4992:
        /* <DEDUP_REMOVED lines=11> */
.L_x_4997:
[----:B------:R-:W2:Y:S02]  /*1490*/  LDG.E R4, desc[UR36][R4.64] ;  /* 0x0000002404047981 */ /* 0x000ea4000c1e1900 */
[----:B--2---:R-:W-:-:S04]  /*14a0*/  I2FP.F32.S32 R0, R4 ;  /* 0x0000000400007245 */ /* 0x004fc80000201400 */
[----:B------:R-:W-:-:S04]  /*14b0*/  F2FP.F16.F32.PACK_AB R0, RZ, R0 ;  /* 0x00000000ff00723e */ /* 0x000fc800000000ff */
[----:B------:R-:W-:Y:S01]  /*14c0*/  PRMT R22, R0, 0x7610, R22 ;  /* 0x0000761000167816 */ /* 0x000fe20000000016 */
[----:B------:R-:W-:Y:S06]  /*14d0*/  BRA `(.L_x_4995) ;  /* 0x0000000c00987947 */ /* 0x000fec0003800000 */
.L_x_4996:
[----:B------:R-:W2:Y:S02]  /*14e0*/  LDG.E.U16 R4, desc[UR36][R4.64] ;  /* 0x0000002404047981 */ /* 0x000ea4000c1e1500 */
[----:B--2---:R-:W0:Y:S02]  /*14f0*/  I2F.S16 R0, R4 ;  /* 0x0000000400007306 */ /* 0x004e240000101400 */
[----:B0-----:R-:W-:-:S04]  /*1500*/  F2FP.F16.F32.PACK_AB R0, RZ, R0 ;  /* 0x00000000ff00723e */ /* 0x001fc800000000ff */
[----:B------:R-:W-:Y:S01]  /*1510*/  PRMT R22, R0, 0x7610, R22 ;  /* 0x0000761000167816 */ /* 0x000fe20000000016 */
[----:B------:R-:W-:Y:S06]  /*1520*/  BRA `(.L_x_4995) ;  /* 0x0000000c00847947 */ /* 0x000fec0003800000 */
.L_x_4991:
        /* <DEDUP_REMOVED lines=9> */
.L_x_4999:
[----:B------:R0:W5:Y:S01]  /*15c0*/  LDG.E.U16 R22, desc[UR36][R4.64] ;  /* 0x0000002404167981 */ /* 0x000162000c1e1500 */
[----:B------:R-:W-:Y:S05]  /*15d0*/  BRA `(.L_x_4995) ;  /* 0x0000000c00587947 */ /* 0x000fea0003800000 */
.L_x_4998:
        /* <DEDUP_REMOVED lines=9> */
.L_x_5001:
[----:B------:R1:W5:Y:S01]  /*1670*/  LDG.E.U16 R22, desc[UR36][R4.64] ;  /* 0x0000002404167981 */ /* 0x000362000c1e1500 */
[----:B------:R-:W-:Y:S05]  /*1680*/  BRA `(.L_x_4995) ;  /* 0x0000000c002c7947 */ /* 0x000fea0003800000 */
.L_x_5000:
        /* <DEDUP_REMOVED lines=13> */
.L_x_4990:
        /* <DEDUP_REMOVED lines=14> */
.L_x_5004:
        /* <DEDUP_REMOVED lines=13> */
.L_x_5003:
        /* <DEDUP_REMOVED lines=27> */
.L_x_5006:
        /* <DEDUP_REMOVED lines=15> */
.L_x_5005:
[----:B------:R-:W2:Y:S02]  /*1bb0*/  LDG.E.U16 R0, desc[UR36][R4.64] ;  /* 0x0000002404007981 */ /* 0x000ea4000c1e1500 */
[----:B--2---:R-:W-:-:S05]  /*1bc0*/  IMAD.U32 R0, R0, 0x10000, RZ ;  /* 0x0001000000007824 */ /* 0x004fca00078e00ff */
[----:B------:R-:W-:-:S04]  /*1bd0*/  F2FP.F16.F32.PACK_AB R0, RZ, R0 ;  /* 0x00000000ff00723e */ /* 0x000fc800000000ff */
[----:B------:R-:W-:Y:S01]  /*1be0*/  PRMT R22, R0, 0x7610, R22 ;  /* 0x0000761000167816 */ /* 0x000fe20000000016 */
[----:B------:R-:W-:Y:S06]  /*1bf0*/  BRA `(.L_x_4995) ;  /* 0x0000000400d07947 */ /* 0x000fec0003800000 */
.L_x_5002:
        /* <DEDUP_REMOVED lines=13> */
.L_x_5009:
        /* <DEDUP_REMOVED lines=21> */
.L_x_5013:
[----:B------:R-:W-:Y:S05]  /*1e20*/  BSYNC.RECONVERGENT B1 ;  /* 0x0000000000017941 */ /* 0x000fea0003800200 */
.L_x_5012:
[----:B------:R-:W-:Y:S01]  /*1e30*/  IMAD.SHL.U32 R0, R0, 0x100000, RZ ;  /* 0x0010000000007824 */ /* 0x000fe200078e00ff */
[----:B------:R-:W-:-:S04]  /*1e40*/  LEA R3, R3, 0x3b800000, 0x17 ;  /* 0x3b80000003037811 */ /* 0x000fc800078eb8ff */
[----:B------:R-:W-:-:S07]  /*1e50*/  LOP3.LUT R0, R3, R0, R7, 0xfe, !PT ;  /* 0x0000000003007212 */ /* 0x000fce00078efe07 */
.L_x_5011:
[----:B------:R-:W-:Y:S05]  /*1e60*/  BSYNC.RECONVERGENT B0 ;  /* 0x0000000000007941 */ /* 0x000fea0003800200 */
.L_x_5010:
[----:B------:R-:W-:-:S04]  /*1e70*/  F2FP.F16.F32.PACK_AB R0, RZ, R0 ;  /* 0x00000000ff00723e */ /* 0x000fc800000000ff */
[----:B------:R-:W-:Y:S01]  /*1e80*/  PRMT R22, R0, 0x7610, R22 ;  /* 0x0000761000167816 */ /* 0x000fe20000000016 */
[----:B------:R-:W-:Y:S06]  /*1e90*/  BRA `(.L_x_4995) ;  /* 0x0000000400287947 */ /* 0x000fec0003800000 */
.L_x_5008:
        /* <DEDUP_REMOVED lines=21> */
.L_x_5017:
[----:B------:R-:W-:Y:S05]  /*1ff0*/  BSYNC.RECONVERGENT B1 ;  /* 0x0000000000017941 */ /* 0x000fea0003800200 */
.L_x_5016:
[----:B------:R-:W-:Y:S01]  /*2000*/  IMAD.SHL.U32 R0, R0, 0x200000, RZ ;  /* 0x0020000000007824 */ /* 0x000fe200078e00ff */
[----:B------:R-:W-:-:S04]  /*2010*/  LEA R3, R3, 0x37800000, 0x17 ;  /* 0x3780000003037811 */ /* 0x000fc800078eb8ff */
[----:B------:R-:W-:-:S07]  /*2020*/  LOP3.LUT R0, R3, R0, R7, 0xfe, !PT ;  /* 0x0000000003007212 */ /* 0x000fce00078efe07 */
.L_x_5015:
[----:B------:R-:W-:Y:S05]  /*2030*/  BSYNC.RECONVERGENT B0 ;  /* 0x0000000000007941 */ /* 0x000fea0003800200 */
.L_x_5014:
[----:B------:R-:W-:-:S04]  /*2040*/  F2FP.F16.F32.PACK_AB R0, RZ, R0 ;  /* 0x00000000ff00723e */ /* 0x000fc800000000ff */
[----:B------:R-:W-:Y:S01]  /*2050*/  PRMT R22, R0, 0x7610, R22 ;  /* 0x0000761000167816 */ /* 0x000fe20000000016 */
[----:B------:R-:W-:Y:S06]  /*2060*/  BRA `(.L_x_4995) ;  /* 0x0000000000b47947 */ /* 0x000fec0003800000 */
.L_x_5007:
        /* <DEDUP_REMOVED lines=14> */
.L_x_5021:
[----:B------:R-:W-:Y:S05]  /*2150*/  BSYNC.RECONVERGENT B0 ;  /* 0x0000000000007941 */ /* 0x000fea0003800200 */
.L_x_5020:
[----:B------:R-:W-:-:S04]  /*2160*/  F2FP.F16.F32.PACK_AB R0, RZ, R0 ;  /* 0x00000000ff00723e */ /* 0x000fc800000000ff */
[----:B------:R-:W-:Y:S01]  /*2170*/  PRMT R22, R0, 0x7610, R22 ;  /* 0x0000761000167816 */ /* 0x000fe20000000016 */
[----:B------:R-:W-:Y:S06]  /*2180*/  BRA `(.L_x_4995) ;  /* 0x00000000006c7947 */ /* 0x000fec0003800000 */
.L_x_4994:
        /* <DEDUP_REMOVED lines=16> */
.L_x_5022:
[----:B------:R-:W-:Y:S01]  /*2290*/  PRMT R22, RZ, 0x7610, R22 ;  /* 0x00007610ff167816 */ /* 0x000fe20000000016 */
[----:B------:R-:W-:Y:S06]  /*22a0*/  BRA `(.L_x_4995) ;  /* 0x0000000000247947 */ /* 0x000fec0003800000 */
.L_x_5019:
[----:B------:R-:W2:Y:S02]  /*22b0*/  LDG.E.64 R4, desc[UR36][R4.64] ;  /* 0x0000002404047981 */ /* 0x000ea4000c1e1b00 */
[----:B--2---:R-:W0:Y:S02]  /*22c0*/  I2F.U64 R0, R4 ;  /* 0x0000000400007312 */ /* 0x004e240000301000 */
[----:B0-----:R-:W-:-:S04]  /*22d0*/  F2FP.F16.F32.PACK_AB R0, RZ, R0 ;  /* 0x00000000ff00723e */ /* 0x001fc800000000ff */
[----:B------:R-:W-:Y:S01]  /*22e0*/  PRMT R22, R0, 0x7610, R22 ;  /* 0x0000761000167816 */ /* 0x000fe20000000016 */
[----:B------:R-:W-:Y:S06]  /*22f0*/  BRA `(.L_x_4995) ;  /* 0x0000000000107947 */ /* 0x000fec0003800000 */
.L_x_5018:
[----:B------:R-:W2:Y:S02]  /*2300*/  LDG.E R4, desc[UR36][R4.64] ;  /* 0x0000002404047981 */ /* 0x000ea4000c1e1900 */
[----:B--2---:R-:W-:-:S04]  /*2310*/  I2FP.F32.U32 R0, R4 ;  /* 0x0000000400007245 */ /* 0x004fc80000201000 */
[----:B------:R-:W-:-:S04]  /*2320*/  F2FP.F16.F32.PACK_AB R0, RZ, R0 ;  /* 0x00000000ff00723e */ /* 0x000fc800000000ff */
[----:B------:R-:W-:-:S07]  /*2330*/  PRMT R22, R0, 0x7610, R22 ;  /* 0x0000761000167816 */ /* 0x000fce0000000016 */
.L_x_4995:
[----:B------:R-:W-:-:S07]  /*2340*/  VIADD R19, R19, 0x80 ;  /* 0x0000008013137836 */ /* 0x000fce0000000000 */
.L_x_4989:
[----:B------:R-:W-:Y:S05]  /*2350*/  BSYNC.RECONVERGENT B6 ;  /* 0x0000000000067941 */ /* 0x000fea0003800200 */
.L_x_4988:
        /* <DEDUP_REMOVED lines=26> */
.L_x_5028:
[----:B------:R-:W2:Y:S02]  /*2500*/  LDG.E.U8 R4, desc[UR36][R4.64] ;  /* 0x0000002404047981 */ /* 0x000ea4000c1e1100 */
[----:B--2---:R-:W-:-:S04]  /*2510*/  I2FP.F32.U32 R0, R4 ;  /* 0x0000000400007245 */ /* 0x004fc80000201000 */
[----:B------:R-:W-:-:S04]  /*2520*/  F2FP.F16.F32.PACK_AB R0, RZ, R0 ;  /* 0x00000000ff00723e */ /* 0x000fc800000000ff */
[----:B------:R-:W-:Y:S01]  /*2530*/  PRMT R17, R0, 0x7610, R17 ;  /* 0x0000761000117816 */ /* 0x000fe20000000011 */
[----:B------:R-:W-:Y:S06]  /*2540*/  BRA `(.L_x_5030) ;  /* 0x0000000c00d87947 */ /* 0x000fec0003800000 */
.L_x_5027:
        /* <DEDUP_REMOVED lines=11> */
.L_x_5032:
[----:B------:R-:W2:Y:S02]  /*2600*/  LDG.E R4, desc[UR36][R4.64] ;  /* 0x0000002404047981 */ /* 0x000ea4000c1e1900 */
[----:B--2---:R-:W-:-:S04]  /*2610*/  I2FP.F32.S32 R0, R4 ;  /* 0x0000000400007245 */ /* 0x004fc80000201400 */
[----:B------:R-:W-:-:S04]  /*2620*/  F2FP.F16.F32.PACK_AB R0, RZ, R0 ;  /* 0x00000000ff00723e */ /* 0x000fc800000000ff */
[----:B------:R-:W-:Y:S01]  /*2630*/  PRMT R17, R0, 0x7610, R17 ;  /* 0x0000761000117816 */ /* 0x000fe20000000011 */
[----:B------:R-:W-:Y:S06]  /*2640*/  BRA `(.L_x_5030) ;  /* 0x0000000c00987947 */ /* 0x000fec0003800000 */
.L_x_5031:
[----:B------:R-:W2:Y:S02]  /*2650*/  LDG.E.U16 R4, desc[UR36][R4.64] ;  /* 0x0000002404047981 */ /* 0x000ea4000c1e1500 */
[----:B--2---:R-:W0:Y:S02]  /*2660*/  I2F.S16 R0, R4 ;  /* 0x0000000400007306 */ /* 0x004e240000101400 */
[----:B0-----:R-:W-:-:S04]  /*2670*/  F2FP.F16.F32.PACK_AB R0, RZ, R0 ;  /* 0x00000000ff00723e */ /* 0x001fc800000000ff */
[----:B------:R-:W-:Y:S01]  /*2680*/  PRMT R17, R0, 0x7610, R17 ;  /* 0x0000761000117816 */ /* 0x000fe20000000011 */
[----:B------:R-:W-:Y:S06]  /*2690*/  BRA `(.L_x_5030) ;  /* 0x0000000c00847947 */ /* 0x000fec0003800000 */
.L_x_5026:
        /* <DEDUP_REMOVED lines=9> */
.L_x_5034:
[----:B------:R0:W5:Y:S01]  /*2730*/  LDG.E.U16 R17, desc[UR36][R4.64] ;  /* 0x0000002404117981 */ /* 0x000162000c1e1500 */
[----:B------:R-:W-:Y:S05]  /*2740*/  BRA `(.L_x_5030) ;  /* 0x0000000c00587947 */ /* 0x000fea0003800000 */
.L_x_5033:
        /* <DEDUP_REMOVED lines=9> */
.L_x_5036:
[----:B------:R1:W5:Y:S01]  /*27e0*/  LDG.E.U16 R17, desc[UR36][R4.64] ;  /* 0x0000002404117981 */ /* 0x000362000c1e1500 */
[----:B------:R-:W-:Y:S05]  /*27f0*/  BRA `(.L_x_5030) ;  /* 0x0000000c002c7947 */ /* 0x000fea0003800000 */
.L_x_5035:
        /* <DEDUP_REMOVED lines=13> */
.L_x_5025:
        /* <DEDUP_REMOVED lines=14> */
.L_x_5039:
        /* <DEDUP_REMOVED lines=13> */
.L_x_5038:
        /* <DEDUP_REMOVED lines=27> */
.L_x_5041:
        /* <DEDUP_REMOVED lines=15> */
.L_x_5040:
[----:B------:R-:W2:Y:S02]  /*2d20*/  LDG.E.U16 R0, desc[UR36][R4.64] ;  /* 0x0000002404007981 */ /* 0x000ea4000c1e1500 */
[----:B--2---:R-:W-:-:S05]  /*2d30*/  IMAD.U32 R0, R0, 0x10000, RZ ;  /* 0x0001000000007824 */ /* 0x004fca00078e00ff */
[----:B------:R-:W-:-:S04]  /*2d40*/  F2FP.F16.F32.PACK_AB R0, RZ, R0 ;  /* 0x00000000ff00723e */ /* 0x000fc800000000ff */
[----:B------:R-:W-:Y:S01]  /*2d50*/  PRMT R17, R0, 0x7610, R17 ;  /* 0x0000761000117816 */ /* 0x000fe20000000011 */
[----:B------:R-:W-:Y:S06]  /*2d60*/  BRA `(.L_x_5030) ;  /* 0x0000000400d07947 */ /* 0x000fec0003800000 */
.L_x_5037:
        /* <DEDUP_REMOVED lines=13> */
.L_x_5044:
        /* <DEDUP_REMOVED lines=21> */
.L_x_5048:
[----:B------:R-:W-:Y:S05]  /*2f90*/  BSYNC.RECONVERGENT B1 ;  /* 0x0000000000017941 */ /* 0x000fea0003800200 */
.L_x_5047:
[----:B------:R-:W-:Y:S01]  /*2fa0*/  IMAD.SHL.U32 R0, R0, 0x100000, RZ ;  /* 0x0010000000007824 */ /* 0x000fe200078e00ff */
[----:B------:R-:W-:-:S04]  /*2fb0*/  LEA R3, R3, 0x3b800000, 0x17 ;  /* 0x3b80000003037811 */ /* 0x000fc800078eb8ff */
[----:B------:R-:W-:-:S07]  /*2fc0*/  LOP3.LUT R0, R3, R0, R7, 0xfe, !PT ;  /* 0x0000000003007212 */ /* 0x000fce00078efe07 */
.L_x_5046:
[----:B------:R-:W-:Y:S05]  /*2fd0*/  BSYNC.RECONVERGENT B0 ;  /* 0x0000000000007941 */ /* 0x000fea0003800200 */
.L_x_5045:
[----:B------:R-:W-:-:S04]  /*2fe0*/  F2FP.F16.F32.PACK_AB R0, RZ, R0 ;  /* 0x00000000ff00723e */ /* 0x000fc800000000ff */
[----:B------:R-:W-:Y:S01]  /*2ff0*/  PRMT R17, R0, 0x7610, R17 ;  /* 0x0000761000117816 */ /* 0x000fe20000000011 */
[----:B------:R-:W-:Y:S06]  /*3000*/  BRA `(.L_x_5030) ;  /* 0x0000000400287947 */ /* 0x000fec0003800000 */
.L_x_5043:
        /* <DEDUP_REMOVED lines=21> */
.L_x_5052:
[----:B------:R-:W-:Y:S05]  /*3160*/  BSYNC.RECONVERGENT B1 ;  /* 0x0000000000017941 */ /* 0x000fea0003800200 */
.L_x_5051:
[----:B------:R-:W-:Y:S01]  /*3170*/  IMAD.SHL.U32 R0, R0, 0x200000, RZ ;  /* 0x0020000000007824 */ /* 0x000fe200078e00ff */
[----:B------:R-:W-:-:S04]  /*3180*/  LEA R3, R3, 0x37800000, 0x17 ;  /* 0x3780000003037811 */ /* 0x000fc800078eb8ff */
[----:B------:R-:W-:-:S07]  /*3190*/  LOP3.LUT R0, R3, R0, R7, 0xfe, !PT ;  /* 0x0000000003007212 */ /* 0x000fce00078efe07 */
.L_x_5050:
[----:B------:R-:W-:Y:S05]  /*31a0*/  BSYNC.RECONVERGENT B0 ;  /* 0x0000000000007941 */ /* 0x000fea0003800200 */
.L_x_5049:
[----:B------:R-:W-:-:S04]  /*31b0*/  F2FP.F16.F32.PACK_AB R0, RZ, R0 ;  /* 0x00000000ff00723e */ /* 0x000fc800000000ff */
[----:B------:R-:W-:Y:S01]  /*31c0*/  PRMT R17, R0, 0x7610, R17 ;  /* 0x0000761000117816 */ /* 0x000fe20000000011 */
[----:B------:R-:W-:Y:S06]  /*31d0*/  BRA `(.L_x_5030) ;  /* 0x0000000000b47947 */ /* 0x000fec0003800000 */
.L_x_5042:
        /* <DEDUP_REMOVED lines=14> */
.L_x_5056:
[----:B------:R-:W-:Y:S05]  /*32c0*/  BSYNC.RECONVERGENT B0 ;  /* 0x0000000000007941 */ /* 0x000fea0003800200 */
.L_x_5055:
[----:B------:R-:W-:-:S04]  /*32d0*/  F2FP.F16.F32.PACK_AB R0, RZ, R0 ;  /* 0x00000000ff00723e */ /* 0x000fc800000000ff */
[----:B------:R-:W-:Y:S01]  /*32e0*/  PRMT R17, R0, 0x7610, R17 ;  /* 0x0000761000117816 */ /* 0x000fe20000000011 */
[----:B------:R-:W-:Y:S06]  /*32f0*/  BRA `(.L_x_5030) ;  /* 0x00000000006c7947 */ /* 0x000fec0003800000 */
.L_x_5029:
        /* <DEDUP_REMOVED lines=16> */
.L_x_5057:
[----:B------:R-:W-:Y:S01]  /*3400*/  PRMT R17, RZ, 0x7610, R17 ;  /* 0x00007610ff117816 */ /* 0x000fe20000000011 */
[----:B------:R-:W-:Y:S06]  /*3410*/  BRA `(.L_x_5030) ;  /* 0x0000000000247947 */ /* 0x000fec0003800000 */
.L_x_5054:
[----:B------:R-:W2:Y:S02]  /*3420*/  LDG.E.64 R4, desc[UR36][R4.64] ;  /* 0x0000002404047981 */ /* 0x000ea4000c1e1b00 */
[----:B--2---:R-:W0:Y:S02]  /*3430*/  I2F.U64 R0, R4 ;  /* 0x0000000400007312 */ /* 0x004e240000301000 */
[----:B0-----:R-:W-:-:S04]  /*3440*/  F2FP.F16.F32.PACK_AB R0, RZ, R0 ;  /* 0x00000000ff00723e */ /* 0x001fc800000000ff */
[----:B------:R-:W-:Y:S01]  /*3450*/  PRMT R17, R0, 0x7610, R17 ;  /* 0x0000761000117816 */ /* 0x000fe20000000011 */
[----:B------:R-:W-:Y:S06]  /*3460*/  BRA `(.L_x_5030) ;  /* 0x0000000000107947 */ /* 0x000fec0003800000 */
.L_x_5053:
[----:B------:R-:W2:Y:S02]  /*3470*/  LDG.E R4, desc[UR36][R4.64] ;  /* 0x0000002404047981 */ /* 0x000ea4000c1e1900 */
[----:B--2---:R-:W-:-:S04]  /*3480*/  I2FP.F32.U32 R0, R4 ;  /* 0x0000000400007245 */ /* 0x004fc80000201000 */
[----:B------:R-:W-:-:S04]  /*3490*/  F2FP.F16.F32.PACK_AB R0, RZ, R0 ;  /* 0x00000000ff00723e */ /* 0x000fc800000000ff */
[----:B------:R-:W-:-:S07]  /*34a0*/  PRMT R17, R0, 0x7610, R17 ;  /* 0x0000761000117816 */ /* 0x000fce0000000011 */
.L_x_5030:
[----:B------:R-:W-:-:S07]  /*34b0*/  VIADD R19, R19, 0x80 ;  /* 0x0000008013137836 */ /* 0x000fce0000000000 */
.L_x_5024:
[----:B------:R-:W-:Y:S05]  /*34c0*/  BSYNC.RECONVERGENT B6 ;  /* 0x0000000000067941 */ /* 0x000fea0003800200 */
.L_x_5023:
        /* <DEDUP_REMOVED lines=26> */
.L_x_5063:
[----:B------:R-:W2:Y:S02]  /*3670*/  LDG.E.U8 R4, desc[UR36][R4.64] ;  /* 0x0000002404047981 */ /* 0x000ea4000c1e1100 */
[----:B--2---:R-:W-:-:S04]  /*3680*/  I2FP.F32.U32 R0, R4 ;  /* 0x0000000400007245 */ /* 0x004fc80000201000 */
[----:B------:R-:W-:-:S04]  /*3690*/  F2FP.F16.F32.PACK_AB R0, RZ, R0 ;  /* 0x00000000ff00723e */ /* 0x000fc800000000ff */
[----:B------:R-:W-:Y:S01]  /*36a0*/  PRMT R18, R0, 0x7610, R18 ;  /* 0x0000761000127816 */ /* 0x000fe20000000012 */
[----:B------:R-:W-:Y:S06]  /*36b0*/  BRA `(.L_x_5059) ;  /* 0x0000000c00d87947 */ /* 0x000fec0003800000 */
.L_x_5062:
        /* <DEDUP_REMOVED lines=11> */
.L_x_5066:
[----:B------:R-:W2:Y:S02]  /*3770*/  LDG.E R4, desc[UR36][R4.64] ;  /* 0x0000002404047981 */ /* 0x000ea4000c1e1900 */
[----:B--2---:R-:W-:-:S04]  /*3780*/  I2FP.F32.S32 R0, R4 ;  /* 0x0000000400007245 */ /* 0x004fc80000201400 */
[----:B------:R-:W-:-:S04]  /*3790*/  F2FP.F16.F32.PACK_AB R0, RZ, R0 ;  /* 0x00000000ff00723e */ /* 0x000fc800000000ff */
[----:B------:R-:W-:Y:S01]  /*37a0*/  PRMT R18, R0, 0x7610, R18 ;  /* 0x0000761000127816 */ /* 0x000fe20000000012 */
[----:B------:R-:W-:Y:S06]  /*37b0*/  BRA `(.L_x_5059) ;  /* 0x0000000c00987947 */ /* 0x000fec0003800000 */
.L_x_5065:
[----:B------:R-:W2:Y:S02]  /*37c0*/  LDG.E.U16 R4, desc[UR36][R4.64] ;  /* 0x0000002404047981 */ /* 0x000ea4000c1e1500 */
[----:B--2---:R-:W0:Y:S02]  /*37d0*/  I2F.S16 R0, R4 ;  /* 0x0000000400007306 */ /* 0x004e240000101400 */
[----:B0-----:R-:W-:-:S04]  /*37e0*/  F2FP.F16.F32.PACK_AB R0, RZ, R0 ;  /* 0x00000000ff00723e */ /* 0x001fc800000000ff */
[----:B------:R-:W-:Y:S01]  /*37f0*/  PRMT R18, R0, 0x7610, R18 ;  /* 0x0000761000127816 */ /* 0x000fe20000000012 */
[----:B------:R-:W-:Y:S06]  /*3800*/  BRA `(.L_x_5059) ;  /* 0x0000000c00847947 */ /* 0x000fec0003800000 */
.L_x_5061:
        /* <DEDUP_REMOVED lines=9> */
.L_x_5068:
[----:B------:R2:W5:Y:S01]  /*38a0*/  LDG.E.U16 R18, desc[UR36][R4.64] ;  /* 0x0000002404127981 */ /* 0x000562000c1e1500 */
[----:B------:R-:W-:Y:S05]  /*38b0*/  BRA `(.L_x_5059) ;  /* 0x0000000c00587947 */ /* 0x000fea0003800000 */
.L_x_5067:
        /* <DEDUP_REMOVED lines=9> */
.L_x_5070:
[----:B------:R3:W5:Y:S01]  /*3950*/  LDG.E.U16 R18, desc[UR36][R4.64] ;  /* 0x0000002404127981 */ /* 0x000762000c1e1500 */
[----:B------:R-:W-:Y:S05]  /*3960*/  BRA `(.L_x_5059) ;  /* 0x0000000c002c7947 */ /* 0x000fea0003800000 */
.L_x_5069:
        /* <DEDUP_REMOVED lines=13> */
.L_x_5060:
        /* <DEDUP_REMOVED lines=14> */
.L_x_5073:
        /* <DEDUP_REMOVED lines=13> */
.L_x_5072:
        /* <DEDUP_REMOVED lines=27> */
.L_x_5075:
        /* <DEDUP_REMOVED lines=15> */
.L_x_5074:
[----:B------:R-:W2:Y:S02]  /*3e90*/  LDG.E.U16 R0, desc[UR36][R4.64] ;  /* 0x0000002404007981 */ /* 0x000ea4000c1e1500 */
[----:B--2---:R-:W-:-:S05]  /*3ea0*/  IMAD.U32 R0, R0, 0x10000, RZ ;  /* 0x0001000000007824 */ /* 0x004fca00078e00ff */
[----:B------:R-:W-:-:S04]  /*3eb0*/  F2FP.F16.F32.PACK_AB R0, RZ, R0 ;  /* 0x00000000ff00723e */ /* 0x000fc800000000ff */
[----:B------:R-:W-:Y:S01]  /*3ec0*/  PRMT R18, R0, 0x7610, R18 ;  /* 0x0000761000127816 */ /* 0x000fe20000000012 */
[----:B------:R-:W-:Y:S06]  /*3ed0*/  BRA `(.L_x_5059) ;  /* 0x0000000400d07947 */ /* 0x000fec0003800000 */
.L_x_5071:
        /* <DEDUP_REMOVED lines=13> */
.L_x_5078:
        /* <DEDUP_REMOVED lines=21> */
.L_x_5082:
[----:B------:R-:W-:Y:S05]  /*4100*/  BSYNC.RECONVERGENT B1 ;  /* 0x0000000000017941 */ /* 0x000fea0003800200 */
.L_x_5081:
[----:B------:R-:W-:Y:S01]  /*4110*/  IMAD.SHL.U32 R0, R0, 0x100000, RZ ;  /* 0x0010000000007824 */ /* 0x000fe200078e00ff */
[----:B------:R-:W-:-:S04]  /*4120*/  LEA R3, R3, 0x3b800000, 0x17 ;  /* 0x3b80000003037811 */ /* 0x000fc800078eb8ff */
[----:B------:R-:W-:-:S07]  /*4130*/  LOP3.LUT R0, R3, R0, R7, 0xfe, !PT ;  /* 0x0000000003007212 */ /* 0x000fce00078efe07 */
.L_x_5080:
[----:B------:R-:W-:Y:S05]  /*4140*/  BSYNC.RECONVERGENT B0 ;  /* 0x0000000000007941 */ /* 0x000fea0003800200 */
.L_x_5079:
[----:B------:R-:W-:-:S04]  /*4150*/  F2FP.F16.F32.PACK_AB R0, RZ, R0 ;  /* 0x00000000ff00723e */ /* 0x000fc800000000ff */
[----:B------:R-:W-:Y:S01]  /*4160*/  PRMT R18, R0, 0x7610, R18 ;  /* 0x0000761000127816 */ /* 0x000fe20000000012 */
[----:B------:R-:W-:Y:S06]  /*4170*/  BRA `(.L_x_5059) ;  /* 0x0000000400287947 */ /* 0x000fec0003800000 */
.L_x_5077:
        /* <DEDUP_REMOVED lines=21> */
.L_x_5086:
[----:B------:R-:W-:Y:S05]  /*42d0*/  BSYNC.RECONVERGENT B1 ;  /* 0x0000000000017941 */ /* 0x000fea0003800200 */
.L_x_5085:
[----:B------:R-:W-:Y:S01]  /*42e0*/  IMAD.SHL.U32 R0, R0, 0x200000, RZ ;  /* 0x0020000000007824 */ /* 0x000fe200078e00ff */
[----:B------:R-:W-:-:S04]  /*42f0*/  LEA R3, R3, 0x37800000, 0x17 ;  /* 0x3780000003037811 */ /* 0x000fc800078eb8ff */
[----:B------:R-:W-:-:S07]  /*4300*/  LOP3.LUT R0, R3, R0, R7, 0xfe, !PT ;  /* 0x0000000003007212 */ /* 0x000fce00078efe07 */
.L_x_5084:
[----:B------:R-:W-:Y:S05]  /*4310*/  BSYNC.RECONVERGENT B0 ;  /* 0x0000000000007941 */ /* 0x000fea0003800200 */
.L_x_5083:
[----:B------:R-:W-:-:S04]  /*4320*/  F2FP.F16.F32.PACK_AB R0, RZ, R0 ;  /* 0x00000000ff00723e */ /* 0x000fc800000000ff */
[----:B------:R-:W-:Y:S01]  /*4330*/  PRMT R18, R0, 0x7610, R18 ;  /* 0x0000761000127816 */ /* 0x000fe20000000012 */
[----:B------:R-:W-:Y:S06]  /*4340*/  BRA `(.L_x_5059) ;  /* 0x0000000000b47947 */ /* 0x000fec0003800000 */
.L_x_5076:
        /* <DEDUP_REMOVED lines=14> */
.L_x_5090:
[----:B------:R-:W-:Y:S05]  /*4430*/  BSYNC.RECONVERGENT B0 ;  /* 0x0000000000007941 */ /* 0x000fea0003800200 */
.L_x_5089:
[----:B------:R-:W-:-:S04]  /*4440*/  F2FP.F16.F32.PACK_AB R0, RZ, R0 ;  /* 0x00000000ff00723e */ /* 0x000fc800000000ff */
[----:B------:R-:W-:Y:S01]  /*4450*/  PRMT R18, R0, 0x7610, R18 ;  /* 0x0000761000127816 */ /* 0x000fe20000000012 */
[----:B------:R-:W-:Y:S06]  /*4460*/  BRA `(.L_x_5059) ;  /* 0x00000000006c7947 */ /* 0x000fec0003800000 */
.L_x_5064:
        /* <DEDUP_REMOVED lines=16> */
.L_x_5091:
[----:B------:R-:W-:Y:S01]  /*4570*/  PRMT R18, RZ, 0x7610, R18 ;  /* 0x00007610ff127816 */ /* 0x000fe20000000012 */
[----:B------:R-:W-:Y:S06]  /*4580*/  BRA `(.L_x_5059) ;  /* 0x0000000000247947 */ /* 0x000fec0003800000 */
.L_x_5088:
[----:B------:R-:W2:Y:S02]  /*4590*/  LDG.E.64 R4, desc[UR36][R4.64] ;  /* 0x0000002404047981 */ /* 0x000ea4000c1e1b00 */
[----:B--2---:R-:W0:Y:S02]  /*45a0*/  I2F.U64 R0, R4 ;  /* 0x0000000400007312 */ /* 0x004e240000301000 */
[----:B0-----:R-:W-:-:S04]  /*45b0*/  F2FP.F16.F32.PACK_AB R0, RZ, R0 ;  /* 0x00000000ff00723e */ /* 0x001fc800000000ff */
[----:B------:R-:W-:Y:S01]  /*45c0*/  PRMT R18, R0, 0x7610, R18 ;  /* 0x0000761000127816 */ /* 0x000fe20000000012 */
[----:B------:R-:W-:Y:S06]  /*45d0*/  BRA `(.L_x_5059) ;  /* 0x0000000000107947 */ /* 0x000fec0003800000 */
.L_x_5087:
[----:B------:R-:W2:Y:S02]  /*45e0*/  LDG.E R4, desc[UR36][R4.64] ;  /* 0x0000002404047981 */ /* 0x000ea4000c1e1900 */
[----:B--2---:R-:W-:-:S04]  /*45f0*/  I2FP.F32.U32 R0, R4 ;  /* 0x0000000400007245 */ /* 0x004fc80000201000 */
[----:B------:R-:W-:-:S04]  /*4600*/  F2FP.F16.F32.PACK_AB R0, RZ, R0 ;  /* 0x00000000ff00723e */ /* 0x000fc800000000ff */
[----:B------:R-:W-:-:S07]  /*4610*/  PRMT R18, R0, 0x7610, R18 ;  /* 0x0000761000127816 */ /* 0x000fce0000000012 */
.L_x_5059:
[----:B------:R-:W-:Y:S05]  /*4620*/  BSYNC.RECONVERGENT B6 ;  /* 0x0000000000067941 */ /* 0x000fea0003800200 */
.L_x_5058:
[----:B------:R-:W4:Y:S01]  /*4630*/  LDC.U8 R19, c[0x0][0x3b4] ;  /* 0x0000ed00ff137b82 */ /* 0x000f220000000000 */
[CC--:B------:R-:W-:Y:S01]  /*4640*/  ISETP.GE.AND P1, PT, R25.reuse, R16.reuse, PT ;  /* 0x000000101900720c */ /* 0x0c0fe20003f26270 */
[C---:B------:R-:W-:Y:S01]  /*4650*/  VIADD R3, R25.reuse, 0x100 ;  /* 0x0000010019037836 */ /* 0x040fe20000000000 */
[----:B------:R-:W-:Y:S01]  /*4660*/  BSSY.RECONVERGENT B0, `(.L_x_5092) ;  /* 0x000000e000007945 */ /* 0x000fe20003800200 */
[C---:B0123--:R-:W-:Y:S02]  /*4670*/  VIADD R5, R25.reuse, 0x180 ;  /* 0x0000018019057836 */ /* 0x04ffe40000000000 */
[----:B------:R-:W-:Y:S01]  /*4680*/  VIADD R23, R25, 0x80 ;  /* 0x0000008019177836 */ /* 0x000fe20000000000 */
[-C--:B------:R-:W-:Y:S02]  /*4690*/  ISETP.GE.AND P2, PT, R3, R16.reuse, PT ;  /* 0x000000100300720c */ /* 0x080fe40003f46270 */
[-C--:B------:R-:W-:Y:S02]  /*46a0*/  ISETP.GE.AND P0, PT, R5, R16.reuse, PT ;  /* 0x000000100500720c */ /* 0x080fe40003f06270 */
[----:B------:R-:W-:-:S03]  /*46b0*/  ISETP.GE.AND P4, PT, R23, R16, PT ;  /* 0x000000101700720c */ /* 0x000fc60003f86270 */
[----:B------:R-:W-:Y:S10]  /*46c0*/  @P1 BRA `(.L_x_5093) ;  /* 0x00000000001c1947 */ /* 0x000ff40003800000 */
[----:B-----5:R-:W-:-:S05]  /*46d0*/  HADD2.F32 R3, -RZ, R24.H0_H0 ;  /* 0x20000018ff037230 */ /* 0x020fca0000004100 */
[----:B------:R-:W-:-:S13]  /*46e0*/  FSETP.NAN.FTZ.AND P3, PT, |R3|, |R3|, PT ;  /* 0x400000030300720b */ /* 0x000fda0003f78200 */
[----:B------:R-:W0:Y:S02]  /*46f0*/  @!P3 LDC.U16 R0, c[0x0][0x388] ;  /* 0x0000e200ff00bb82 */ /* 0x000e240000000400 */
[----:B0-----:R-:W-:-:S05]  /*4700*/  @!P3 HADD2.F32 R0, -RZ, R0.H0_H0 ;  /* 0x20000000ff00b230 */ /* 0x001fca0000004100 */
[----:B------:R-:W-:-:S04]  /*4710*/  @!P3 FMNMX.FTZ R0, R3, R0, PT ;  /* 0x000000000300b209 */ /* 0x000fc80003810000 */
[----:B------:R-:W-:-:S04]  /*4720*/  @!P3 F2FP.F16.F32.PACK_AB R0, RZ, R0 ;  /* 0x00000000ff00b23e */ /* 0x000fc800000000ff */
[----:B------:R-:W-:-:S07]  /*4730*/  @!P3 PRMT R24, R0, 0x7610, R24 ;  /* 0x000076100018b816 */ /* 0x000fce0000000018 */
.L_x_5093:
[----:B------:R-:W-:Y:S05]  /*4740*/  BSYNC.RECONVERGENT B0 ;  /* 0x0000000000007941 */ /* 0x000fea0003800200 */
.L_x_5092:
[----:B------:R-:W-:Y:S04]  /*4750*/  BSSY.RECONVERGENT B0, `(.L_x_5094) ;  /* 0x0000009000007945 */ /* 0x000fe80003800200 */
[----:B------:R-:W-:Y:S05]  /*4760*/  @P4 BRA `(.L_x_5095) ;  /* 0x00000000001c4947 */ /* 0x000fea0003800000 */
[----:B-----5:R-:W-:-:S05]  /*4770*/  HADD2.F32 R0, -RZ, R22.H0_H0 ;  /* 0x20000016ff007230 */ /* 0x020fca0000004100 */
[----:B------:R-:W-:-:S13]  /*4780*/  FSETP.NAN.FTZ.AND P3, PT, |R0|, |R0|, PT ;  /* 0x400000000000720b */ /* 0x000fda0003f78200 */
[----:B------:R-:W0:Y:S02]  /*4790*/  @!P3 LDC.U16 R3, c[0x0][0x388] ;  /* 0x0000e200ff03bb82 */ /* 0x000e240000000400 */
[----:B0-----:R-:W-:-:S05]  /*47a0*/  @!P3 HADD2.F32 R3, -RZ, R3.H0_H0 ;  /* 0x20000003ff03b230 */ /* 0x001fca0000004100 */
[----:B------:R-:W-:-:S04]  /*47b0*/  @!P3 FMNMX.FTZ R0, R3, R0, PT ;  /* 0x000000000300b209 */ /* 0x000fc80003810000 */
[----:B------:R-:W-:-:S04]  /*47c0*/  @!P3 F2FP.F16.F32.PACK_AB R0, RZ, R0 ;  /* 0x00000000ff00b23e */ /* 0x000fc800000000ff */
[----:B------:R-:W-:-:S07]  /*47d0*/  @!P3 PRMT R22, R0, 0x7610, R22 ;  /* 0x000076100016b816 */ /* 0x000fce0000000016 */
.L_x_5095:
[----:B------:R-:W-:Y:S05]  /*47e0*/  BSYNC.RECONVERGENT B0 ;  /* 0x0000000000007941 */ /* 0x000fea0003800200 */
.L_x_5094:
        /* <DEDUP_REMOVED lines=9> */
.L_x_5097:
[----:B------:R-:W-:Y:S05]  /*4880*/  BSYNC.RECONVERGENT B0 ;  /* 0x0000000000007941 */ /* 0x000fea0003800200 */
.L_x_5096:
        /* <DEDUP_REMOVED lines=9> */
.L_x_5099:
[----:B------:R-:W-:Y:S05]  /*4920*/  BSYNC.RECONVERGENT B0 ;  /* 0x0000000000007941 */ /* 0x000fea0003800200 */
.L_x_5098:
[----:B------:R-:W-:Y:S04]  /*4930*/  BSSY.RECONVERGENT B6, `(.L_x_5100) ;  /* 0x000010e000067945 */ /* 0x000fe80003800200 */
[----:B------:R-:W-:Y:S05]  /*4940*/  @P1 BRA `(.L_x_5101) ;  /* 0x0000001000301947 */ /* 0x000fea0003800000 */
[----:B------:R-:W0:Y:S01]  /*4950*/  LDCU UR4, c[0x0][0x3b8] ;  /* 0x00007700ff0477ac */ /* 0x000e220008000800 */
[----:B------:R-:W1:Y:S01]  /*4960*/  LDC.64 R8, c[0x0][0x398] ;  /* 0x0000e600ff087b82 */ /* 0x000e620000000a00 */
[----:B------:R-:W-:Y:S01]  /*4970*/  IMAD R0, R2, 0x200, R25 ;  /* 0x0000020002007824 */ /* 0x000fe200078e0219 */
[----:B----4-:R-:W-:-:S03]  /*4980*/  PRMT R4, R19, 0x9910, RZ ;  /* 0x0000991013047816 */ /* 0x010fc600000000ff */
        /* <DEDUP_REMOVED lines=14> */
[----:B-----5:R-:W-:Y:S02]  /*4a70*/  HADD2.F32 R24, -RZ, R24.H0_H0 ;  /* 0x20000018ff187230 */ /* 0x020fe40000004100 */
[----:B------:R-:W-:Y:S02]  /*4a80*/  IMAD.MOV.U32 R25, RZ, RZ, R23 ;  /* 0x000000ffff197224 */ /* 0x000fe400078e0017 */
[----:B------:R-:W0:Y:S02]  /*4a90*/  F2I.FTZ.TRUNC.NTZ R3, R24 ;  /* 0x0000001800037305 */ /* 0x000e24000021f100 */
[----:B0-----:R3:W-:Y:S01]  /*4aa0*/  STG.E.U8 desc[UR36][R8.64], R3 ;  /* 0x0000000308007986 */ /* 0x0017e2000c101124 */
[----:B------:R-:W-:Y:S05]  /*4ab0*/  BRA `(.L_x_5101) ;  /* 0x0000000c00d47947 */ /* 0x000fea0003800000 */
.L_x_5105:
[----:B-----5:R-:W-:Y:S02]  /*4ac0*/  HADD2.F32 R5, -RZ, R24.H0_H0 ;  /* 0x20000018ff057230 */ /* 0x020fe40000004100 */
[----:B------:R-:W-:-:S04]  /*4ad0*/  IMAD.MOV.U32 R25, RZ, RZ, R23 ;  /* 0x000000ffff197224 */ /* 0x000fc800078e0017 */
[----:B------:R-:W0:Y:S02]  /*4ae0*/  F2I.S64.TRUNC R4, R5 ;  /* 0x0000000500047311 */ /* 0x000e24000020d900 */
[----:B0-----:R0:W-:Y:S01]  /*4af0*/  STG.E.U8 desc[UR36][R8.64], R4 ;  /* 0x0000000408007986 */ /* 0x0011e2000c101124 */
[----:B------:R-:W-:Y:S05]  /*4b00*/  BRA `(.L_x_5101) ;  /* 0x0000000c00c07947 */ /* 0x000fea0003800000 */
.L_x_5104:
[----:B------:R-:W-:-:S13]  /*4b10*/  ISETP.NE.AND P0, PT, R0, 0x2, PT ;  /* 0x000000020000780c */ /* 0x000fda0003f05270 */
[----:B------:R-:W-:Y:S05]  /*4b20*/  @!P0 BRA `(.L_x_5107) ;  /* 0x0000000000388947 */ /* 0x000fea0003800000 */
[----:B------:R-:W-:-:S13]  /*4b30*/  ISETP.NE.AND P0, PT, R0, 0x3, PT ;  /* 0x000000030000780c */ /* 0x000fda0003f05270 */
[----:B------:R-:W-:Y:S05]  /*4b40*/  @!P0 BRA `(.L_x_5108) ;  /* 0x00000000001c8947 */ /* 0x000fea0003800000 */
[----:B------:R-:W-:-:S13]  /*4b50*/  ISETP.NE.AND P0, PT, R0, 0x4, PT ;  /* 0x000000040000780c */ /* 0x000fda0003f05270 */
[----:B------:R-:W-:Y:S05]  /*4b60*/  @P0 BRA `(.L_x_5106) ;  /* 0x0000000800f80947 */ /* 0x000fea0003800000 */
[----:B-----5:R-:W-:Y:S02]  /*4b70*/  HADD2.F32 R4, -RZ, R24.H0_H0 ;  /* 0x20000018ff047230 */ /* 0x020fe40000004100 */
[----:B------:R-:W-:-:S04]  /*4b80*/  IMAD.MOV.U32 R25, RZ, RZ, R23 ;  /* 0x000000ffff197224 */ /* 0x000fc800078e0017 */
[----:B------:R-:W0:Y:S02]  /*4b90*/  F2I.S64.TRUNC R4, R4 ;  /* 0x0000000400047311 */ /* 0x000e24000020d900 */
[----:B0-----:R1:W-:Y:S01]  /*4ba0*/  STG.E.64 desc[UR36][R8.64], R4 ;  /* 0x0000000408007986 */ /* 0x0013e2000c101b24 */
[----:B------:R-:W-:Y:S05]  /*4bb0*/  BRA `(.L_x_5101) ;  /* 0x0000000c00947947 */ /* 0x000fea0003800000 */
.L_x_5108:
[----:B-----5:R-:W-:Y:S02]  /*4bc0*/  HADD2.F32 R24, -RZ, R24.H0_H0 ;  /* 0x20000018ff187230 */ /* 0x020fe40000004100 */
[----:B------:R-:W-:Y:S02]  /*4bd0*/  IMAD.MOV.U32 R25, RZ, RZ, R23 ;  /* 0x000000ffff197224 */ /* 0x000fe400078e0017 */
[----:B------:R-:W0:Y:S02]  /*4be0*/  F2I.FTZ.TRUNC.NTZ R3, R24 ;  /* 0x0000001800037305 */ /* 0x000e24000021f100 */
[----:B0-----:R2:W-:Y:S01]  /*4bf0*/  STG.E desc[UR36][R8.64], R3 ;  /* 0x0000000308007986 */ /* 0x0015e2000c101924 */
[----:B------:R-:W-:Y:S05]  /*4c00*/  BRA `(.L_x_5101) ;  /* 0x0000000c00807947 */ /* 0x000fea0003800000 */
.L_x_5107:
[----:B-----5:R-:W-:Y:S02]  /*4c10*/  HADD2.F32 R24, -RZ, R24.H0_H0 ;  /* 0x20000018ff187230 */ /* 0x020fe40000004100 */
[----:B------:R-:W-:Y:S02]  /*4c20*/  IMAD.MOV.U32 R25, RZ, RZ, R23 ;  /* 0x000000ffff197224 */ /* 0x000fe400078e0017 */
[----:B------:R-:W0:Y:S02]  /*4c30*/  F2I.FTZ.TRUNC.NTZ R3, R24 ;  /* 0x0000001800037305 */ /* 0x000e24000021f100 */
[----:B0-----:R0:W-:Y:S01]  /*4c40*/  STG.E.U16 desc[UR36][R8.64], R3 ;  /* 0x0000000308007986 */ /* 0x0011e2000c101524 */
[----:B------:R-:W-:Y:S05]  /*4c50*/  BRA `(.L_x_5101) ;  /* 0x0000000c006c7947 */ /* 0x000fea0003800000 */
.L_x_5103:
[----:B------:R-:W-:-:S13]  /*4c60*/  ISETP.GT.AND P0, PT, R0, 0x6, PT ;  /* 0x000000060000780c */ /* 0x000fda0003f04270 */
[----:B------:R-:W-:Y:S05]  /*4c70*/  @P0 BRA `(.L_x_5109) ;  /* 0x00000000002c0947 */ /* 0x000fea0003800000 */
[----:B------:R-:W-:-:S13]  /*4c80*/  ISETP.NE.AND P0, PT, R0, 0x5, PT ;  /* 0x000000050000780c */ /* 0x000fda0003f05270 */
[----:B------:R-:W-:Y:S05]  /*4c90*/  @!P0 BRA `(.L_x_5110) ;  /* 0x0000000000188947 */ /* 0x000fea0003800000 */
[----:B------:R-:W-:-:S13]  /*4ca0*/  ISETP.NE.AND P0, PT, R0, 0x6, PT ;  /* 0x000000060000780c */ /* 0x000fda0003f05270 */
[----:B------:R-:W-:Y:S05]  /*4cb0*/  @P0 BRA `(.L_x_5106) ;  /* 0x0000000800a40947 */ /* 0x000fea0003800000 */
[----:B-----5:R-:W-:Y:S02]  /*4cc0*/  HADD2.F32 R3, -RZ, R24.H0_H0 ;  /* 0x20000018ff037230 */ /* 0x020fe40000004100 */
[----:B------:R-:W-:-:S03]  /*4cd0*/  IMAD.MOV.U32 R25, RZ, RZ, R23 ;  /* 0x000000ffff197224 */ /* 0x000fc600078e0017 */
[----:B------:R0:W-:Y:S01]  /*4ce0*/  STG.E desc[UR36][R8.64], R3 ;  /* 0x0000000308007986 */ /* 0x0001e2000c101924 */
[----:B------:R-:W-:Y:S05]  /*4cf0*/  BRA `(.L_x_5101) ;  /* 0x0000000c00447947 */ /* 0x000fea0003800000 */
.L_x_5110:
[----:B-----5:R0:W-:Y:S01]  /*4d00*/  STG.E.U16 desc[UR36][R8.64], R24 ;  /* 0x0000001808007986 */ /* 0x0201e2000c101524 */
[----:B------:R-:W-:Y:S01]  /*4d10*/  IMAD.MOV.U32 R25, RZ, RZ, R23 ;  /* 0x000000ffff197224 */ /* 0x000fe200078e0017 */
[----:B------:R-:W-:Y:S06]  /*4d20*/  BRA `(.L_x_5101) ;  /* 0x0000000c00387947 */ /* 0x000fec0003800000 */
.L_x_5109:
[----:B------:R-:W-:-:S13]  /*4d30*/  ISETP.NE.AND P0, PT, R0, 0x7, PT ;  /* 0x000000070000780c */ /* 0x000fda0003f05270 */
[----:B------:R-:W-:Y:S05]  /*4d40*/  @!P0 BRA `(.L_x_5111) ;  /* 0x00000000003c8947 */ /* 0x000fea0003800000 */
[----:B------:R-:W-:-:S13]  /*4d50*/  ISETP.NE.AND P0, PT, R0, 0x8, PT ;  /* 0x000000080000780c */ /* 0x000fda0003f05270 */
[----:B------:R-:W-:Y:S05]  /*4d60*/  @!P0 BRA `(.L_x_5112) ;  /* 0x00000000001c8947 */ /* 0x000fea0003800000 */
[----:B------:R-:W-:-:S13]  /*4d70*/  ISETP.NE.AND P0, PT, R0, 0x9, PT ;  /* 0x000000090000780c */ /* 0x000fda0003f05270 */
[----:B------:R-:W-:Y:S05]  /*4d80*/  @P0 BRA `(.L_x_5106) ;  /* 0x0000000800700947 */ /* 0x000fea0003800000 */
[----:B-----5:R-:W-:Y:S02]  /*4d90*/  HADD2.F32 R4, -RZ, R24.H0_H0 ;  /* 0x20000018ff047230 */ /* 0x020fe40000004100 */
[----:B------:R-:W-:Y:S02]  /*4da0*/  IMAD.MOV.U32 R5, RZ, RZ, RZ ;  /* 0x000000ffff057224 */ /* 0x000fe400078e00ff */
[----:B------:R-:W-:-:S03]  /*4db0*/  IMAD.MOV.U32 R25, RZ, RZ, R23 ;  /* 0x000000ffff197224 */ /* 0x000fc600078e0017 */
[----:B------:R0:W-:Y:S01]  /*4dc0*/  STG.E.64 desc[UR36][R8.64], R4 ;  /* 0x0000000408007986 */ /* 0x0001e2000c101b24 */
[----:B------:R-:W-:Y:S05]  /*4dd0*/  BRA `(.L_x_5101) ;  /* 0x0000000c000c7947 */ /* 0x000fea0003800000 */
.L_x_5112:
[----:B-----5:R-:W-:Y:S02]  /*4de0*/  HADD2.F32 R0, -RZ, R24.H0_H0 ;  /* 0x20000018ff007230 */ /* 0x020fe40000004100 */
[----:B------:R-:W-:-:S03]  /*4df0*/  IMAD.MOV.U32 R25, RZ, RZ, R23 ;  /* 0x000000ffff197224 */ /* 0x000fc600078e0017 */
[----:B------:R-:W-:-:S04]  /*4e00*/  F2FP.F16.F32.PACK_AB R0, RZ, R0 ;  /* 0x00000000ff00723e */ /* 0x000fc800000000ff */
[----:B------:R-:W-:-:S05]  /*4e10*/  PRMT R0, R0, 0x5410, RZ ;  /* 0x0000541000007816 */ /* 0x000fca00000000ff */
[----:B------:R0:W-:Y:S01]  /*4e20*/  STG.E desc[UR36][R8.64], R0 ;  /* 0x0000000008007986 */ /* 0x0001e2000c101924 */
[----:B------:R-:W-:Y:S05]  /*4e30*/  BRA `(.L_x_5101) ;  /* 0x0000000800f47947 */ /* 0x000fea0003800000 */
.L_x_5111:
[----:B-----5:R-:W-:Y:S02]  /*4e40*/  HADD2.F32 R4, -RZ, R24.H0_H0 ;  /* 0x20000018ff047230 */ /* 0x020fe40000004100 */
[----:B------:R-:W-:-:S03]  /*4e50*/  IMAD.MOV.U32 R25, RZ, RZ, R23 ;  /* 0x000000ffff197224 */ /* 0x000fc600078e0017 */
[----:B------:R-:W-:-:S06]  /*4e60*/  FMUL.FTZ R4, R4, 1 ;  /* 0x3f80000004047820 */ /* 0x000fcc0000410000 */
[----:B------:R-:W0:Y:S02]  /*4e70*/  F2F.F64.F32 R4, R4 ;  /* 0x0000000400047310 */ /* 0x000e240000201800 */
[----:B0-----:R0:W-:Y:S01]  /*4e80*/  STG.E.64 desc[UR36][R8.64], R4 ;  /* 0x0000000408007986 */ /* 0x0011e2000c101b24 */
[----:B------:R-:W-:Y:S05]  /*4e90*/  BRA `(.L_x_5101) ;  /* 0x0000000800dc7947 */ /* 0x000fea0003800000 */
.L_x_5102:
        /* <DEDUP_REMOVED lines=10> */
[----:B------:R-:W-:-:S04]  /*4f40*/  FSETP.NEU.FTZ.AND P0, PT, R24, RZ, PT ;  /* 0x000000ff1800720b */ /* 0x000fc80003f1d000 */
[----:B------:R-:W-:-:S05]  /*4f50*/  SEL R3, RZ, 0x1, !P0 ;  /* 0x00000001ff037807 */ /* 0x000fca0004000000 */
[----:B------:R0:W-:Y:S01]  /*4f60*/  STG.E.U8 desc[UR36][R8.64], R3 ;  /* 0x0000000308007986 */ /* 0x0001e2000c101124 */
[----:B------:R-:W-:Y:S05]  /*4f70*/  BRA `(.L_x_5101) ;  /* 0x0000000800a47947 */ /* 0x000fea0003800000 */
.L_x_5115:
[----:B-----5:R-:W-:Y:S01]  /*4f80*/  HADD2.F32 R24, -RZ, R24.H0_H0 ;  /* 0x20000018ff187230 */ /* 0x020fe20000004100 */
[----:B------:R-:W-:Y:S01]  /*4f90*/  CS2R R6, SRZ ;  /* 0x0000000000067805 */ /* 0x000fe2000001ff00 */
[----:B------:R-:W-:-:S03]  /*4fa0*/  IMAD.MOV.U32 R25, RZ, RZ, R23 ;  /* 0x000000ffff197224 */ /* 0x000fc600078e0017 */
[----:B------:R-:W-:-:S06]  /*4fb0*/  FMUL.FTZ R4, R24, 1 ;  /* 0x3f80000018047820 */ /* 0x000fcc0000410000 */
[----:B------:R-:W0:Y:S02]  /*4fc0*/  F2F.F64.F32 R4, R4 ;  /* 0x0000000400047310 */ /* 0x000e240000201800 */
[----:B0-----:R0:W-:Y:S01]  /*4fd0*/  STG.E.128 desc[UR36][R8.64], R4 ;  /* 0x0000000408007986 */ /* 0x0011e2000c101d24 */
[----:B------:R-:W-:Y:S05]  /*4fe0*/  BRA `(.L_x_5101) ;  /* 0x0000000800887947 */ /* 0x000fea0003800000 */
.L_x_5114:
[----:B------:R-:W-:-:S13]  /*4ff0*/  ISETP.NE.AND P0, PT, R0, 0xf, PT ;  /* 0x0000000f0000780c */ /* 0x000fda0003f05270 */
[----:B------:R-:W-:Y:S05]  /*5000*/  @!P0 BRA `(.L_x_5116) ;  /* 0x0000000000a88947 */ /* 0x000fea0003800000 */
[----:B------:R-:W-:-:S13]  /*5010*/  ISETP.NE.AND P0, PT, R0, 0x17, PT ;  /* 0x000000170000780c */ /* 0x000fda0003f05270 */
[----:B------:R-:W-:Y:S05]  /*5020*/  @!P0 BRA `(.L_x_5117) ;  /* 0x0000000000508947 */ /* 0x000fea0003800000 */
[----:B------:R-:W-:-:S13]  /*5030*/  ISETP.NE.AND P0, PT, R0, 0x18, PT ;  /* 0x000000180000780c */ /* 0x000fda0003f05270 */
[----:B------:R-:W-:Y:S05]  /*5040*/  @P0 BRA `(.L_x_5106) ;  /* 0x0000000400c00947 */ /* 0x000fea0003800000 */
[----:B-----5:R-:W-:Y:S01]  /*5050*/  HADD2.F32 R24, -RZ, R24.H0_H0 ;  /* 0x20000018ff187230 */ /* 0x020fe20000004100 */
        /* <DEDUP_REMOVED lines=12> */
.L_x_5119:
[----:B------:R-:W-:Y:S05]  /*5120*/  BSYNC.RECONVERGENT B0 ;  /* 0x0000000000007941 */ /* 0x000fea0003800200 */
.L_x_5118:
[----:B------:R-:W-:Y:S01]  /*5130*/  LOP3.LUT R5, R0, 0x80, R5, 0xf8, !PT ;  /* 0x0000008000057812 */ /* 0x000fe200078ef805 */
[----:B------:R-:W-:-:S04]  /*5140*/  IMAD.MOV.U32 R25, RZ, RZ, R23 ;  /* 0x000000ffff197224 */ /* 0x000fc800078e0017 */
[----:B------:R0:W-:Y:S01]  /*5150*/  STG.E.U8 desc[UR36][R8.64], R5 ;  /* 0x0000000508007986 */ /* 0x0001e2000c101124 */
[----:B------:R-:W-:Y:S05]  /*5160*/  BRA `(.L_x_5101) ;  /* 0x0000000800287947 */ /* 0x000fea0003800000 */
.L_x_5117:
[----:B-----5:R-:W-:Y:S01]  /*5170*/  HADD2.F32 R24, -RZ, R24.H0_H0 ;  /* 0x20000018ff187230 */ /* 0x020fe20000004100 */
        /* <DEDUP_REMOVED lines=14> */
.L_x_5121:
[----:B------:R-:W-:Y:S05]  /*5260*/  BSYNC.RECONVERGENT B0 ;  /* 0x0000000000007941 */ /* 0x000fea0003800200 */
.L_x_5120:
[----:B------:R-:W-:Y:S01]  /*5270*/  LOP3.LUT R5, R0, 0x80, R5, 0xf8, !PT ;  /* 0x0000008000057812 */ /* 0x000fe200078ef805 */
[----:B------:R-:W-:-:S04]  /*5280*/  IMAD.MOV.U32 R25, RZ, RZ, R23 ;  /* 0x000000ffff197224 */ /* 0x000fc800078e0017 */
[----:B------:R0:W-:Y:S01]  /*5290*/  STG.E.U8 desc[UR36][R8.64], R5 ;  /* 0x0000000508007986 */ /* 0x0001e2000c101124 */
[----:B------:R-:W-:Y:S05]  /*52a0*/  BRA `(.L_x_5101) ;  /* 0x0000000400d87947 */ /* 0x000fea0003800000 */
.L_x_5116:
[----:B-----5:R-:W-:Y:S02]  /*52b0*/  HADD2.F32 R0, -RZ, R24.H0_H0 ;  /* 0x20000018ff007230 */ /* 0x020fe40000004100 */
[----:B------:R-:W-:-:S03]  /*52c0*/  IMAD.MOV.U32 R25, RZ, RZ, R23 ;  /* 0x000000ffff197224 */ /* 0x000fc600078e0017 */
[----:B------:R-:W-:-:S05]  /*52d0*/  F2FP.BF16.F32.PACK_AB R0, RZ, R0 ;  /* 0x00000000ff00723e */ /* 0x000fca00000010ff */
[----:B------:R0:W-:Y:S01]  /*52e0*/  STG.E.U16 desc[UR36][R8.64], R0 ;  /* 0x0000000008007986 */ /* 0x0001e2000c101524 */
[----:B------:R-:W-:Y:S05]  /*52f0*/  BRA `(.L_x_5101) ;  /* 0x0000000400c47947 */ /* 0x000fea0003800000 */
.L_x_5113:
        /* <DEDUP_REMOVED lines=10> */
[----:B------:R-:W0:Y:S02]  /*53a0*/  F2I.FTZ.U32.TRUNC.NTZ R3, R3 ;  /* 0x0000000300037305 */ /* 0x000e24000021f000 */
[----:B0-----:R0:W-:Y:S01]  /*53b0*/  STG.E.U16 desc[UR36][R8.64], R3 ;  /* 0x0000000308007986 */ /* 0x0011e2000c101524 */
[----:B------:R-:W-:Y:S05]  /*53c0*/  BRA `(.L_x_5101) ;  /* 0x0000000400907947 */ /* 0x000fea0003800000 */
.L_x_5124:
[----:B-----5:R-:W-:Y:S01]  /*53d0*/  HADD2.F32 R3, -RZ, R24.H0_H0 ;  /* 0x20000018ff037230 */ /* 0x020fe20000004100 */
        /* <DEDUP_REMOVED lines=12> */
.L_x_5127:
[----:B------:R-:W-:-:S04]  /*54a0*/  SHF.R.U32.HI R0, RZ, 0x14, R3 ;  /* 0x00000014ff007819 */ /* 0x000fc80000011603 */
[----:B------:R-:W-:-:S04]  /*54b0*/  LOP3.LUT R0, R0, 0x1, RZ, 0xc0, !PT ;  /* 0x0000000100007812 */ /* 0x000fc800078ec0ff */
[----:B------:R-:W-:-:S04]  /*54c0*/  IADD3 R0, PT, PT, R3, 0x487ffff, R0 ;  /* 0x0487ffff03007810 */ /* 0x000fc80007ffe000 */
[----:B------:R-:W-:-:S04]  /*54d0*/  SHF.R.U32.HI R0, RZ, 0x14, R0 ;  /* 0x00000014ff007819 */ /* 0x000fc80000011600 */
[----:B------:R-:W-:-:S07]  /*54e0*/  LOP3.LUT R0, R0, 0xff, RZ, 0xc0, !PT ;  /* 0x000000ff00007812 */ /* 0x000fce00078ec0ff */
.L_x_5128:
[----:B------:R-:W-:-:S04]  /*54f0*/  SHF.R.U32.HI R3, RZ, 0x18, R3 ;  /* 0x00000018ff037819 */ /* 0x000fc80000011603 */
[----:B------:R-:W-:-:S04]  /*5500*/  LOP3.LUT R0, R0, 0x80, R3, 0xf8, !PT ;  /* 0x0000008000007812 */ /* 0x000fc800078ef803 */
[----:B------:R-:W-:-:S07]  /*5510*/  PRMT R4, R0, 0x7610, R4 ;  /* 0x0000761000047816 */ /* 0x000fce0000000004 */
.L_x_5126:
[----:B------:R-:W-:Y:S05]  /*5520*/  BSYNC.RECONVERGENT B0 ;  /* 0x0000000000007941 */ /* 0x000fea0003800200 */
.L_x_5125:
[----:B------:R0:W-:Y:S01]  /*5530*/  STG.E.U8 desc[UR36][R8.64], R4 ;  /* 0x0000000408007986 */ /* 0x0001e2000c101124 */
[----:B------:R-:W-:Y:S01]  /*5540*/  IMAD.MOV.U32 R25, RZ, RZ, R23 ;  /* 0x000000ffff197224 */ /* 0x000fe200078e0017 */
[----:B------:R-:W-:Y:S06]  /*5550*/  BRA `(.L_x_5101) ;  /* 0x00000004002c7947 */ /* 0x000fec0003800000 */
.L_x_5123:
        /* <DEDUP_REMOVED lines=13> */
.L_x_5131:
[----:B------:R-:W-:-:S04]  /*5630*/  SHF.R.U32.HI R0, RZ, 0x15, R3 ;  /* 0x00000015ff007819 */ /* 0x000fc80000011603 */
[----:B------:R-:W-:-:S04]  /*5640*/  LOP3.LUT R0, R0, 0x1, RZ, 0xc0, !PT ;  /* 0x0000000100007812 */ /* 0x000fc800078ec0ff */
[----:B------:R-:W-:-:S04]  /*5650*/  IADD3 R0, PT, PT, R3, 0x88fffff, R0 ;  /* 0x088fffff03007810 */ /* 0x000fc80007ffe000 */
[----:B------:R-:W-:-:S04]  /*5660*/  SHF.R.U32.HI R0, RZ, 0x15, R0 ;  /* 0x00000015ff007819 */ /* 0x000fc80000011600 */
[----:B------:R-:W-:-:S07]  /*5670*/  LOP3.LUT R0, R0, 0xff, RZ, 0xc0, !PT ;  /* 0x000000ff00007812 */ /* 0x000fce00078ec0ff */
.L_x_5132:
[----:B------:R-:W-:-:S04]  /*5680*/  SHF.R.U32.HI R3, RZ, 0x18, R3 ;  /* 0x00000018ff037819 */ /* 0x000fc80000011603 */
[----:B------:R-:W-:-:S04]  /*5690*/  LOP3.LUT R0, R0, 0x80, R3, 0xf8, !PT ;  /* 0x0000008000007812 */ /* 0x000fc800078ef803 */
[----:B------:R-:W-:-:S07]  /*56a0*/  PRMT R4, R0, 0x7610, R4 ;  /* 0x0000761000047816 */ /* 0x000fce0000000004 */
.L_x_5130:
[----:B------:R-:W-:Y:S05]  /*56b0*/  BSYNC.RECONVERGENT B0 ;  /* 0x0000000000007941 */ /* 0x000fea0003800200 */
.L_x_5129:
[----:B------:R0:W-:Y:S01]  /*56c0*/  STG.E.U8 desc[UR36][R8.64], R4 ;  /* 0x0000000408007986 */ /* 0x0001e2000c101124 */
[----:B------:R-:W-:Y:S01]  /*56d0*/  IMAD.MOV.U32 R25, RZ, RZ, R23 ;  /* 0x000000ffff197224 */ /* 0x000fe200078e0017 */
[----:B------:R-:W-:Y:S06]  /*56e0*/  BRA `(.L_x_5101) ;  /* 0x0000000000c87947 */ /* 0x000fec0003800000 */
.L_x_5122:
[----:B------:R-:W-:-:S13]  /*56f0*/  ISETP.NE.AND P0, PT, R0, 0x1c, PT ;  /* 0x0000001c0000780c */ /* 0x000fda0003f05270 */
[----:B------:R-:W-:Y:S05]  /*5700*/  @!P0 BRA `(.L_x_5133) ;  /* 0x0000000000b08947 */ /* 0x000fea0003800000 */
[----:B------:R-:W-:-:S13]  /*5710*/  ISETP.NE.AND P0, PT, R0, 0x1d, PT ;  /* 0x0000001d0000780c */ /* 0x000fda0003f05270 */
[----:B------:R-:W-:Y:S05]  /*5720*/  @!P0 BRA `(.L_x_5134) ;  /* 0x0000000000948947 */ /* 0x000fea0003800000 */
[----:B------:R-:W-:-:S13]  /*5730*/  ISETP.NE.AND P0, PT, R0, 0x2c, PT ;  /* 0x0000002c0000780c */ /* 0x000fda0003f05270 */
[----:B------:R-:W-:Y:S05]  /*5740*/  @!P0 BRA `(.L_x_5135) ;  /* 0x0000000000488947 */ /* 0x000fea0003800000 */
.L_x_5106:
        /* <DEDUP_REMOVED lines=16> */
.L_x_5136:
[----:B------:R-:W-:Y:S01]  /*5850*/  IMAD.MOV.U32 R25, RZ, RZ, R23 ;  /* 0x000000ffff197224 */ /* 0x000fe200078e0017 */
[----:B------:R-:W-:Y:S06]  /*5860*/  BRA `(.L_x_5101) ;  /* 0x0000000000687947 */ /* 0x000fec0003800000 */
.L_x_5135:
[----:B-----5:R-:W-:Y:S02]  /*5870*/  HADD2.F32 R24, -RZ, R24.H0_H0 ;  /* 0x20000018ff187230 */ /* 0x020fe40000004100 */
        /* <DEDUP_REMOVED lines=16> */
.L_x_5134:
[----:B-----5:R-:W-:Y:S02]  /*5980*/  HADD2.F32 R4, -RZ, R24.H0_H0 ;  /* 0x20000018ff047230 */ /* 0x020fe40000004100 */
[----:B------:R-:W-:-:S04]  /*5990*/  IMAD.MOV.U32 R25, RZ, RZ, R23 ;  /* 0x000000ffff197224 */ /* 0x000fc800078e0017 */
[----:B------:R-:W0:Y:S02]  /*59a0*/  F2I.U64.TRUNC R4, R4 ;  /* 0x0000000400047311 */ /* 0x000e24000020d800 */
[----:B0-----:R0:W-:Y:S01]  /*59b0*/  STG.E.64 desc[UR36][R8.64], R4 ;  /* 0x0000000408007986 */ /* 0x0011e2000c101b24 */
[----:B------:R-:W-:Y:S05]  /*59c0*/  BRA `(.L_x_5101) ;  /* 0x0000000000107947 */ /* 0x000fea0003800000 */
.L_x_5133:
[----:B-----5:R-:W-:Y:S02]  /*59d0*/  HADD2.F32 R24, -RZ, R24.H0_H0 ;  /* 0x20000018ff187230 */ /* 0x020fe40000004100 */
[----:B------:R-:W-:Y:S02]  /*59e0*/  IMAD.MOV.U32 R25, RZ, RZ, R23 ;  /* 0x000000ffff197224 */ /* 0x000fe400078e0017 */
[----:B------:R-:W0:Y:S02]  /*59f0*/  F2I.FTZ.U32.TRUNC.NTZ R3, R24 ;  /* 0x0000001800037305 */ /* 0x000e24000021f000 */
[----:B0-----:R0:W-:Y:S03]  /*5a00*/  STG.E desc[UR36][R8.64], R3 ;  /* 0x0000000308007986 */ /* 0x0011e6000c101924 */
.L_x_5101:
[----:B------:R-:W-:Y:S05]  /*5a10*/  BSYNC.RECONVERGENT B6 ;  /* 0x0000000000067941 */ /* 0x000fea0003800200 */
.L_x_5100:
[----:B------:R-:W-:Y:S01]  /*5a20*/  ISETP.GE.AND P0, PT, R25, R16, PT ;  /* 0x000000101900720c */ /* 0x000fe20003f06270 */
[----:B------:R-:W-:-:S12]  /*5a30*/  BSSY.RECONVERGENT B6, `(.L_x_5137) ;  /* 0x00001f0000067945 */ /* 0x000fd80003800200 */
[----:B------:R-:W-:Y:S05]  /*5a40*/  @P0 BRA `(.L_x_5138) ;  /* 0x0000001c00b80947 */ /* 0x000fea0003800000 */
[----:B------:R-:W4:Y:S01]  /*5a50*/  LDCU UR4, c[0x0][0x3b8] ;  /* 0x00007700ff0477ac */ /* 0x000f220008000800 */
[----:B0123--:R-:W0:Y:S01]  /*5a60*/  LDC.64 R8, c[0x0][0x398] ;  /* 0x0000e600ff087b82 */ /* 0x00fe220000000a00 */
[----:B------:R-:W-:Y:S01]  /*5a70*/  IMAD R0, R2, 0x200, R25 ;  /* 0x0000020002007824 */ /* 0x000fe200078e0219 */
[----:B----4-:R-:W-:-:S03]  /*5a80*/  PRMT R4, R19, 0x9910, RZ ;  /* 0x0000991013047816 */ /* 0x010fc600000000ff */
        /* <DEDUP_REMOVED lines=14> */
[----:B-----5:R-:W-:-:S04]  /*5b70*/  HADD2.F32 R22, -RZ, R22.H0_H0 ;  /* 0x20000016ff167230 */ /* 0x020fc80000004100 */
[----:B------:R-:W0:Y:S02]  /*5b80*/  F2I.FTZ.TRUNC.NTZ R3, R22 ;  /* 0x0000001600037305 */ /* 0x000e24000021f100 */
[----:B0-----:R4:W-:Y:S01]  /*5b90*/  STG.E.U8 desc[UR36][R8.64], R3 ;  /* 0x0000000308007986 */ /* 0x0019e2000c101124 */
[----:B------:R-:W-:Y:S05]  /*5ba0*/  BRA `(.L_x_5144) ;  /* 0x0000000c007c7947 */ /* 0x000fea0003800000 */
.L_x_5142:
[----:B-----5:R-:W-:-:S06]  /*5bb0*/  HADD2.F32 R5, -RZ, R22.H0_H0 ;  /* 0x20000016ff057230 */ /* 0x020fcc0000004100 */
[----:B------:R-:W0:Y:S02]  /*5bc0*/  F2I.S64.TRUNC R4, R5 ;  /* 0x0000000500047311 */ /* 0x000e24000020d900 */
[----:B0-----:R3:W-:Y:S01]  /*5bd0*/  STG.E.U8 desc[UR36][R8.64], R4 ;  /* 0x0000000408007986 */ /* 0x0017e2000c101124 */
[----:B------:R-:W-:Y:S05]  /*5be0*/  BRA `(.L_x_5144) ;  /* 0x0000000c006c7947 */ /* 0x000fea0003800000 */
.L_x_5141:
[----:B------:R-:W-:-:S13]  /*5bf0*/  ISETP.NE.AND P0, PT, R0, 0x2, PT ;  /* 0x000000020000780c */ /* 0x000fda0003f05270 */
[----:B------:R-:W-:Y:S05]  /*5c00*/  @!P0 BRA `(.L_x_5145) ;  /* 0x0000000000308947 */ /* 0x000fea0003800000 */
[----:B------:R-:W-:-:S13]  /*5c10*/  ISETP.NE.AND P0, PT, R0, 0x3, PT ;  /* 0x000000030000780c */ /* 0x000fda0003f05270 */
[----:B------:R-:W-:Y:S05]  /*5c20*/  @!P0 BRA `(.L_x_5146) ;  /* 0x0000000000188947 */ /* 0x000fea0003800000 */
[----:B------:R-:W-:-:S13]  /*5c30*/  ISETP.NE.AND P0, PT, R0, 0x4, PT ;  /* 0x000000040000780c */ /* 0x000fda0003f05270 */
[----:B------:R-:W-:Y:S05]  /*5c40*/  @P0 BRA `(.L_x_5143) ;  /* 0x0000000800700947 */ /* 0x000fea0003800000 */
[----:B-----5:R-:W-:-:S06]  /*5c50*/  HADD2.F32 R4, -RZ, R22.H0_H0 ;  /* 0x20000016ff047230 */ /* 0x020fcc0000004100 */
[----:B------:R-:W0:Y:S02]  /*5c60*/  F2I.S64.TRUNC R4, R4 ;  /* 0x0000000400047311 */ /* 0x000e24000020d900 */
[----:B0-----:R1:W-:Y:S01]  /*5c70*/  STG.E.64 desc[UR36][R8.64], R4 ;  /* 0x0000000408007986 */ /* 0x0013e2000c101b24 */
[----:B------:R-:W-:Y:S05]  /*5c80*/  BRA `(.L_x_5144) ;  /* 0x0000000c00447947 */ /* 0x000fea0003800000 */
.L_x_5146:
[----:B-----5:R-:W-:-:S04]  /*5c90*/  HADD2.F32 R22, -RZ, R22.H0_H0 ;  /* 0x20000016ff167230 */ /* 0x020fc80000004100 */
[----:B------:R-:W0:Y:S02]  /*5ca0*/  F2I.FTZ.TRUNC.NTZ R3, R22 ;  /* 0x0000001600037305 */ /* 0x000e24000021f100 */
[----:B0-----:R2:W-:Y:S01]  /*5cb0*/  STG.E desc[UR36][R8.64], R3 ;  /* 0x0000000308007986 */ /* 0x0015e2000c101924 */
[----:B------:R-:W-:Y:S05]  /*5cc0*/  BRA `(.L_x_5144) ;  /* 0x0000000c00347947 */ /* 0x000fea0003800000 */
.L_x_5145:
[----:B-----5:R-:W-:-:S04]  /*5cd0*/  HADD2.F32 R22, -RZ, R22.H0_H0 ;  /* 0x20000016ff167230 */ /* 0x020fc80000004100 */
[----:B------:R-:W0:Y:S02]  /*5ce0*/  F2I.FTZ.TRUNC.NTZ R3, R22 ;  /* 0x0000001600037305 */ /* 0x000e24000021f100 */
[----:B0-----:R0:W-:Y:S01]  /*5cf0*/  STG.E.U16 desc[UR36][R8.64], R3 ;  /* 0x0000000308007986 */ /* 0x0011e2000c101524 */
[----:B------:R-:W-:Y:S05]  /*5d00*/  BRA `(.L_x_5144) ;  /* 0x0000000c00247947 */ /* 0x000fea0003800000 */
.L_x_5140:
[----:B------:R-:W-:-:S13]  /*5d10*/  ISETP.GT.AND P0, PT, R0, 0x6, PT ;  /* 0x000000060000780c */ /* 0x000fda0003f04270 */
[----:B------:R-:W-:Y:S05]  /*5d20*/  @P0 BRA `(.L_x_5147) ;  /* 0x0000000000240947 */ /* 0x000fea0003800000 */
[----:B------:R-:W-:-:S13]  /*5d30*/  ISETP.NE.AND P0, PT, R0, 0x5, PT ;  /* 0x000000050000780c */ /* 0x000fda0003f05270 */
[----:B------:R-:W-:Y:S05]  /*5d40*/  @!P0 BRA `(.L_x_5148) ;  /* 0x0000000000148947 */ /* 0x000fea0003800000 */
[----:B------:R-:W-:-:S13]  /*5d50*/  ISETP.NE.AND P0, PT, R0, 0x6, PT ;  /* 0x000000060000780c */ /* 0x000fda0003f05270 */
[----:B------:R-:W-:Y:S05]  /*5d60*/  @P0 BRA `(.L_x_5143) ;  /* 0x0000000800280947 */ /* 0x000fea0003800000 */
[----:B-----5:R-:W-:-:S05]  /*5d70*/  HADD2.F32 R3, -RZ, R22.H0_H0 ;  /* 0x20000016ff037230 */ /* 0x020fca0000004100 */
[----:B------:R0:W-:Y:S01]  /*5d80*/  STG.E desc[UR36][R8.64], R3 ;  /* 0x0000000308007986 */ /* 0x0001e2000c101924 */
[----:B------:R-:W-:Y:S05]  /*5d90*/  BRA `(.L_x_5144) ;  /* 0x0000000c00007947 */ /* 0x000fea0003800000 */
.L_x_5148:
[----:B-----5:R0:W-:Y:S01]  /*5da0*/  STG.E.U16 desc[UR36][R8.64], R22 ;  /* 0x0000001608007986 */ /* 0x0201e2000c101524 */
[----:B------:R-:W-:Y:S05]  /*5db0*/  BRA `(.L_x_5144) ;  /* 0x0000000800f87947 */ /* 0x000fea0003800000 */
.L_x_5147:
[----:B------:R-:W-:-:S13]  /*5dc0*/  ISETP.NE.AND P0, PT, R0, 0x7, PT ;  /* 0x000000070000780c */ /* 0x000fda0003f05270 */
[----:B------:R-:W-:Y:S05]  /*5dd0*/  @!P0 BRA `(.L_x_5149) ;  /* 0x0000000000348947 */ /* 0x000fea0003800000 */
[----:B------:R-:W-:-:S13]  /*5de0*/  ISETP.NE.AND P0, PT, R0, 0x8, PT ;  /* 0x000000080000780c */ /* 0x000fda0003f05270 */
[----:B------:R-:W-:Y:S05]  /*5df0*/  @!P0 BRA `(.L_x_5150) ;  /* 0x0000000000188947 */ /* 0x000fea0003800000 */
[----:B------:R-:W-:-:S13]  /*5e00*/  ISETP.NE.AND P0, PT, R0, 0x9, PT ;  /* 0x000000090000780c */ /* 0x000fda0003f05270 */
[----:B------:R-:W-:Y:S05]  /*5e10*/  @P0 BRA `(.L_x_5143) ;  /* 0x0000000400fc0947 */ /* 0x000fea0003800000 */
[----:B-----5:R-:W-:Y:S02]  /*5e20*/  HADD2.F32 R22, -RZ, R22.H0_H0 ;  /* 0x20000016ff167230 */ /* 0x020fe40000004100 */
[----:B------:R-:W-:-:S05]  /*5e30*/  IMAD.MOV.U32 R23, RZ, RZ, RZ ;  /* 0x000000ffff177224 */ /* 0x000fca00078e00ff */
[----:B------:R0:W-:Y:S01]  /*5e40*/  STG.E.64 desc[UR36][R8.64], R22 ;  /* 0x0000001608007986 */ /* 0x0001e2000c101b24 */
[----:B------:R-:W-:Y:S05]  /*5e50*/  BRA `(.L_x_5144) ;  /* 0x0000000800d07947 */ /* 0x000fea0003800000 */
.L_x_5150:
[----:B-----5:R-:W-:-:S05]  /*5e60*/  HADD2.F32 R0, -RZ, R22.H0_H0 ;  /* 0x20000016ff007230 */ /* 0x020fca0000004100 */
[----:B------:R-:W-:-:S04]  /*5e70*/  F2FP.F16.F32.PACK_AB R0, RZ, R0 ;  /* 0x00000000ff00723e */ /* 0x000fc800000000ff */
[----:B------:R-:W-:-:S05]  /*5e80*/  PRMT R0, R0, 0x5410, RZ ;  /* 0x0000541000007816 */ /* 0x000fca00000000ff */
[----:B------:R0:W-:Y:S01]  /*5e90*/  STG.E desc[UR36][R8.64], R0 ;  /* 0x0000000008007986 */ /* 0x0001e2000c101924 */
[----:B------:R-:W-:Y:S05]  /*5ea0*/  BRA `(.L_x_5144) ;  /* 0x0000000800bc7947 */ /* 0x000fea0003800000 */
.L_x_5149:
[----:B-----5:R-:W-:-:S05]  /*5eb0*/  HADD2.F32 R4, -RZ, R22.H0_H0 ;  /* 0x20000016ff047230 */ /* 0x020fca0000004100 */
[----:B------:R-:W-:-:S06]  /*5ec0*/  FMUL.FTZ R4, R4, 1 ;  /* 0x3f80000004047820 */ /* 0x000fcc0000410000 */
[----:B------:R-:W0:Y:S02]  /*5ed0*/  F2F.F64.F32 R4, R4 ;  /* 0x0000000400047310 */ /* 0x000e240000201800 */
[----:B0-----:R0:W-:Y:S01]  /*5ee0*/  STG.E.64 desc[UR36][R8.64], R4 ;  /* 0x0000000408007986 */ /* 0x0011e2000c101b24 */
[----:B------:R-:W-:Y:S05]  /*5ef0*/  BRA `(.L_x_5144) ;  /* 0x0000000800a87947 */ /* 0x000fea0003800000 */
.L_x_5139:
        /* <DEDUP_REMOVED lines=10> */
[----:B-----5:R-:W-:-:S06]  /*5fa0*/  HADD2.F32 R3, -RZ, R22.H0_H0 ;  /* 0x20000016ff037230 */ /* 0x020fcc0000004100 */
[----:B------:R-:W0:Y:S02]  /*5fb0*/  F2I.FTZ.U32.TRUNC.NTZ R3, R3 ;  /* 0x0000000300037305 */ /* 0x000e24000021f000 */
[----:B0-----:R0:W-:Y:S01]  /*5fc0*/  STG.E.U16 desc[UR36][R8.64], R3 ;  /* 0x0000000308007986 */ /* 0x0011e2000c101524 */
[----:B------:R-:W-:Y:S05]  /*5fd0*/  BRA `(.L_x_5144) ;  /* 0x0000000800707947 */ /* 0x000fea0003800000 */
.L_x_5154:
[----:B-----5:R-:W-:Y:S01]  /*5fe0*/  HADD2.F32 R5, -RZ, R22.H0_H0 ;  /* 0x20000016ff057230 */ /* 0x020fe20000004100 */
        /* <DEDUP_REMOVED lines=16> */
.L_x_5157:
[----:B------:R-:W-:-:S04]  /*60f0*/  SHF.R.U32.HI R3, RZ, 0x18, R5 ;  /* 0x00000018ff037819 */ /* 0x000fc80000011605 */
[----:B------:R-:W-:-:S04]  /*6100*/  LOP3.LUT R0, R0, 0x80, R3, 0xf8, !PT ;  /* 0x0000008000007812 */ /* 0x000fc800078ef803 */
[----:B------:R-:W-:-:S07]  /*6110*/  PRMT R4, R0, 0x7610, R4 ;  /* 0x0000761000047816 */ /* 0x000fce0000000004 */
.L_x_5156:
[----:B------:R-:W-:Y:S05]  /*6120*/  BSYNC.RECONVERGENT B0 ;  /* 0x0000000000007941 */ /* 0x000fea0003800200 */
.L_x_5155:
[----:B------:R0:W-:Y:S01]  /*6130*/  STG.E.U8 desc[UR36][R8.64], R4 ;  /* 0x0000000408007986 */ /* 0x0001e2000c101124 */
[----:B------:R-:W-:Y:S05]  /*6140*/  BRA `(.L_x_5144) ;  /* 0x0000000800147947 */ /* 0x000fea0003800000 */
.L_x_5153:
        /* <DEDUP_REMOVED lines=17> */
.L_x_5160:
[----:B------:R-:W-:-:S04]  /*6260*/  SHF.R.U32.HI R3, RZ, 0x18, R5 ;  /* 0x00000018ff037819 */ /* 0x000fc80000011605 */
[----:B------:R-:W-:-:S04]  /*6270*/  LOP3.LUT R0, R0, 0x80, R3, 0xf8, !PT ;  /* 0x0000008000007812 */ /* 0x000fc800078ef803 */
[----:B------:R-:W-:-:S07]  /*6280*/  PRMT R4, R0, 0x7610, R4 ;  /* 0x0000761000047816 */ /* 0x000fce0000000004 */
.L_x_5159:
[----:B------:R-:W-:Y:S05]  /*6290*/  BSYNC.RECONVERGENT B0 ;  /* 0x0000000000007941 */ /* 0x000fea0003800200 */
.L_x_5158:
[----:B------:R0:W-:Y:S01]  /*62a0*/  STG.E.U8 desc[UR36][R8.64], R4 ;  /* 0x0000000408007986 */ /* 0x0001e2000c101124 */
[----:B------:R-:W-:Y:S05]  /*62b0*/  BRA `(.L_x_5144) ;  /* 0x0000000400b87947 */ /* 0x000fea0003800000 */
.L_x_5152:
[----:B------:R-:W-:-:S13]  /*62c0*/  ISETP.NE.AND P0, PT, R0, 0x1c, PT ;  /* 0x0000001c0000780c */ /* 0x000fda0003f05270 */
[----:B------:R-:W-:Y:S05]  /*62d0*/  @!P0 BRA `(.L_x_5161) ;  /* 0x0000000000608947 */ /* 0x000fea0003800000 */
[----:B------:R-:W-:-:S13]  /*62e0*/  ISETP.NE.AND P0, PT, R0, 0x1d, PT ;  /* 0x0000001d0000780c */ /* 0x000fda0003f05270 */
[----:B------:R-:W-:Y:S05]  /*62f0*/  @!P0 BRA `(.L_x_5162) ;  /* 0x0000000000488947 */ /* 0x000fea0003800000 */
[----:B------:R-:W-:-:S13]  /*6300*/  ISETP.NE.AND P0, PT, R0, 0x2c, PT ;  /* 0x0000002c0000780c */ /* 0x000fda0003f05270 */
[----:B------:R-:W-:Y:S05]  /*6310*/  @P0 BRA `(.L_x_5143) ;  /* 0x0000000000bc0947 */ /* 0x000fea0003800000 */
[----:B-----5:R-:W-:-:S05]  /*6320*/  HADD2.F32 R22, -RZ, R22.H0_H0 ;  /* 0x20000016ff167230 */ /* 0x020fca0000004100 */
        /* <DEDUP_REMOVED lines=15> */
.L_x_5162:
[----:B-----5:R-:W-:-:S06]  /*6420*/  HADD2.F32 R4, -RZ, R22.H0_H0 ;  /* 0x20000016ff047230 */ /* 0x020fcc0000004100 */
[----:B------:R-:W0:Y:S02]  /*6430*/  F2I.U64.TRUNC R4, R4 ;  /* 0x0000000400047311 */ /* 0x000e24000020d800 */
[----:B0-----:R0:W-:Y:S01]  /*6440*/  STG.E.64 desc[UR36][R8.64], R4 ;  /* 0x0000000408007986 */ /* 0x0011e2000c101b24 */
[----:B------:R-:W-:Y:S05]  /*6450*/  BRA `(.L_x_5144) ;  /* 0x0000000400507947 */ /* 0x000fea0003800000 */
.L_x_5161:
[----:B-----5:R-:W-:-:S04]  /*6460*/  HADD2.F32 R22, -RZ, R22.H0_H0 ;  /* 0x20000016ff167230 */ /* 0x020fc80000004100 */
[----:B------:R-:W0:Y:S02]  /*6470*/  F2I.FTZ.U32.TRUNC.NTZ R3, R22 ;  /* 0x0000001600037305 */ /* 0x000e24000021f000 */
[----:B0-----:R0:W-:Y:S01]  /*6480*/  STG.E desc[UR36][R8.64], R3 ;  /* 0x0000000308007986 */ /* 0x0011e2000c101924 */
[----:B------:R-:W-:Y:S05]  /*6490*/  BRA `(.L_x_5144) ;  /* 0x0000000400407947 */ /* 0x000fea0003800000 */
.L_x_5151:
[----:B------:R-:W-:-:S13]  /*64a0*/  ISETP.GT.AND P0, PT, R0, 0xe, PT ;  /* 0x0000000e0000780c */ /* 0x000fda0003f04270 */
[----:B------:R-:W-:Y:S05]  /*64b0*/  @P0 BRA `(.L_x_5163) ;  /* 0x00000000003c0947 */ /* 0x000fea0003800000 */
[----:B------:R-:W-:-:S13]  /*64c0*/  ISETP.NE.AND P0, PT, R0, 0xa, PT ;  /* 0x0000000a0000780c */ /* 0x000fda0003f05270 */
[----:B------:R-:W-:Y:S05]  /*64d0*/  @!P0 BRA `(.L_x_5164) ;  /* 0x00000000001c8947 */ /* 0x000fea0003800000 */
[----:B------:R-:W-:-:S13]  /*64e0*/  ISETP.NE.AND P0, PT, R0, 0xb, PT ;  /* 0x0000000b0000780c */ /* 0x000fda0003f05270 */
[----:B------:R-:W-:Y:S05]  /*64f0*/  @P0 BRA `(.L_x_5143) ;  /* 0x0000000000440947 */ /* 0x000fea0003800000 */
[----:B-----5:R-:W-:-:S05]  /*6500*/  HADD2.F32 R22, -RZ, R22.H0_H0 ;  /* 0x20000016ff167230 */ /* 0x020fca0000004100 */
[----:B------:R-:W-:-:S04]  /*6510*/  FSETP.NEU.FTZ.AND P0, PT, R22, RZ, PT ;  /* 0x000000ff1600720b */ /* 0x000fc80003f1d000 */
[----:B------:R-:W-:-:S05]  /*6520*/  SEL R3, RZ, 0x1, !P0 ;  /* 0x00000001ff037807 */ /* 0x000fca0004000000 */
[----:B------:R0:W-:Y:S01]  /*6530*/  STG.E.U8 desc[UR36][R8.64], R3 ;  /* 0x0000000308007986 */ /* 0x0001e2000c101124 */
[----:B------:R-:W-:Y:S05]  /*6540*/  BRA `(.L_x_5144) ;  /* 0x0000000400147947 */ /* 0x000fea0003800000 */
.L_x_5164:
[----:B-----5:R-:W-:Y:S01]  /*6550*/  HADD2.F32 R22, -RZ, R22.H0_H0 ;  /* 0x20000016ff167230 */ /* 0x020fe20000004100 */
[----:B------:R-:W-:-:S04]  /*6560*/  CS2R R6, SRZ ;  /* 0x0000000000067805 */ /* 0x000fc8000001ff00 */
[----:B------:R-:W-:-:S06]  /*6570*/  FMUL.FTZ R4, R22, 1 ;  /* 0x3f80000016047820 */ /* 0x000fcc0000410000 */
[----:B------:R-:W0:Y:S02]  /*6580*/  F2F.F64.F32 R4, R4 ;  /* 0x0000000400047310 */ /* 0x000e240000201800 */
[----:B0-----:R0:W-:Y:S01]  /*6590*/  STG.E.128 desc[UR36][R8.64], R4 ;  /* 0x0000000408007986 */ /* 0x0011e2000c101d24 */
[----:B------:R-:W-:Y:S05]  /*65a0*/  BRA `(.L_x_5144) ;  /* 0x0000000000fc7947 */ /* 0x000fea0003800000 */
.L_x_5163:
[----:B------:R-:W-:-:S13]  /*65b0*/  ISETP.NE.AND P0, PT, R0, 0xf, PT ;  /* 0x0000000f0000780c */ /* 0x000fda0003f05270 */
[----:B------:R-:W-:Y:S05]  /*65c0*/  @!P0 BRA `(.L_x_5165) ;  /* 0x0000000000e88947 */ /* 0x000fea0003800000 */
[----:B------:R-:W-:-:S13]  /*65d0*/  ISETP.NE.AND P0, PT, R0, 0x17, PT ;  /* 0x000000170000780c */ /* 0x000fda0003f05270 */
[----:B------:R-:W-:Y:S05]  /*65e0*/  @!P0 BRA `(.L_x_5166) ;  /* 0x0000000000908947 */ /* 0x000fea0003800000 */
[----:B------:R-:W-:-:S13]  /*65f0*/  ISETP.NE.AND P0, PT, R0, 0x18, PT ;  /* 0x000000180000780c */ /* 0x000fda0003f05270 */
[----:B------:R-:W-:Y:S05]  /*6600*/  @!P0 BRA `(.L_x_5167) ;  /* 0x0000000000448947 */ /* 0x000fea0003800000 */
.L_x_5143:
        /* <DEDUP_REMOVED lines=16> */
.L_x_5168:
[----:B------:R-:W-:Y:S05]  /*6710*/  BRA `(.L_x_5144) ;  /* 0x0000000000a07947 */ /* 0x000fea0003800000 */
.L_x_5167:
[----:B-----5:R-:W-:Y:S01]  /*6720*/  HADD2.F32 R5, -RZ, R22.H0_H0 ;  /* 0x20000016ff057230 */ /* 0x020fe20000004100 */
        /* <DEDUP_REMOVED lines=12> */
.L_x_5170:
[----:B------:R-:W-:Y:S05]  /*67f0*/  BSYNC.RECONVERGENT B0 ;  /* 0x0000000000007941 */ /* 0x000fea0003800200 */
.L_x_5169:
[----:B------:R-:W-:-:S05]  /*6800*/  LOP3.LUT R3, R0, 0x80, R3, 0xf8, !PT ;  /* 0x0000008000037812 */ /* 0x000fca00078ef803 */
[----:B------:R0:W-:Y:S01]  /*6810*/  STG.E.U8 desc[UR36][R8.64], R3 ;  /* 0x0000000308007986 */ /* 0x0001e2000c101124 */
[----:B------:R-:W-:Y:S05]  /*6820*/  BRA `(.L_x_5144) ;  /* 0x00000000005c7947 */ /* 0x000fea0003800000 */
.L_x_5166:
[----:B-----5:R-:W-:Y:S01]  /*6830*/  HADD2.F32 R3, -RZ, R22.H0_H0 ;  /* 0x20000016ff037230 */ /* 0x020fe20000004100 */
        /* <DEDUP_REMOVED lines=11> */
.L_x_5172:
[----:B------:R-:W-:Y:S01]  /*68f0*/  IMAD.MOV.U32 R0, RZ, RZ, 0x7f ;  /* 0x0000007fff007424 */ /* 0x000fe200078e00ff */
[----:B------:R-:W-:-:S04]  /*6900*/  ISETP.GT.U32.AND P0, PT, R4, 0x7f800000, PT ;  /* 0x7f8000000400780c */ /* 0x000fc80003f04070 */
[----:B------:R-:W-:-:S09]  /*6910*/  SEL R0, R0, 0x7c, P0 ;  /* 0x0000007c00007807 */ /* 0x000fd20000000000 */
.L_x_5173:
[----:B------:R-:W-:Y:S05]  /*6920*/  BSYNC.RECONVERGENT B0 ;  /* 0x0000000000007941 */ /* 0x000fea0003800200 */
.L_x_5171:
[----:B------:R-:W-:-:S04]  /*6930*/  SHF.R.U32.HI R3, RZ, 0x18, R3 ;  /* 0x00000018ff037819 */ /* 0x000fc80000011603 */
[----:B------:R-:W-:-:S05]  /*6940*/  LOP3.LUT R3, R0, 0x80, R3, 0xf8, !PT ;  /* 0x0000008000037812 */ /* 0x000fca00078ef803 */
[----:B------:R0:W-:Y:S01]  /*6950*/  STG.E.U8 desc[UR36][R8.64], R3 ;  /* 0x0000000308007986 */ /* 0x0001e2000c101124 */
[----:B------:R-:W-:Y:S05]  /*6960*/  BRA `(.L_x_5144) ;  /* 0x00000000000c7947 */ /* 0x000fea0003800000 */
.L_x_5165:
[----:B-----5:R-:W-:-:S05]  /*6970*/  HADD2.F32 R0, -RZ, R22.H0_H0 ;  /* 0x20000016ff007230 */ /* 0x020fca0000004100 */
[----:B------:R-:W-:-:S05]  /*6980*/  F2FP.BF16.F32.PACK_AB R0, RZ, R0 ;  /* 0x00000000ff00723e */ /* 0x000fca00000010ff */
[----:B------:R0:W-:Y:S02]  /*6990*/  STG.E.U16 desc[UR36][R8.64], R0 ;  /* 0x0000000008007986 */ /* 0x0001e4000c101524 */
.L_x_5144:
        /* <DEDUP_REMOVED lines=25> */
.L_x_5177:
[----:B------:R-:W-:-:S06]  /*6b30*/  HADD2.F32 R5, -RZ, R17.H0_H0 ;  /* 0x20000011ff057230 */ /* 0x000fcc0000004100 */
[----:B------:R-:W0:Y:S02]  /*6b40*/  F2I.S64.TRUNC R4, R5 ;  /* 0x0000000500047311 */ /* 0x000e24000020d900 */
[----:B0-----:R0:W-:Y:S01]  /*6b50*/  STG.E.U8 desc[UR36][R8.64], R4 ;  /* 0x0000000408007986 */ /* 0x0011e2000c101124 */
[----:B------:R-:W-:Y:S05]  /*6b60*/  BRA `(.L_x_5179) ;  /* 0x0000000c006c7947 */ /* 0x000fea0003800000 */
.L_x_5176:
        /* <DEDUP_REMOVED lines=10> */
.L_x_5181:
[----:B------:R-:W-:-:S06]  /*6c10*/  HADD2.F32 R17, -RZ, R17.H0_H0 ;  /* 0x20000011ff117230 */ /* 0x000fcc0000004100 */
[----:B------:R-:W0:Y:S02]  /*6c20*/  F2I.FTZ.TRUNC.NTZ R17, R17 ;  /* 0x0000001100117305 */ /* 0x000e24000021f100 */
[----:B0-----:R0:W-:Y:S01]  /*6c30*/  STG.E desc[UR36][R8.64], R17 ;  /* 0x0000001108007986 */ /* 0x0011e2000c101924 */
[----:B------:R-:W-:Y:S05]  /*6c40*/  BRA `(.L_x_5179) ;  /* 0x0000000c00347947 */ /* 0x000fea0003800000 */
.L_x_5180:
[----:B------:R-:W-:-:S06]  /*6c50*/  HADD2.F32 R17, -RZ, R17.H0_H0 ;  /* 0x20000011ff117230 */ /* 0x000fcc0000004100 */
[----:B------:R-:W0:Y:S02]  /*6c60*/  F2I.FTZ.TRUNC.NTZ R17, R17 ;  /* 0x0000001100117305 */ /* 0x000e24000021f100 */
[----:B0-----:R0:W-:Y:S01]  /*6c70*/  STG.E.U16 desc[UR36][R8.64], R17 ;  /* 0x0000001108007986 */ /* 0x0011e2000c101524 */
[----:B------:R-:W-:Y:S05]  /*6c80*/  BRA `(.L_x_5179) ;  /* 0x0000000c00247947 */ /* 0x000fea0003800000 */
.L_x_5175:
        /* <DEDUP_REMOVED lines=9> */
.L_x_5183:
[----:B------:R0:W-:Y:S01]  /*6d20*/  STG.E.U16 desc[UR36][R8.64], R17 ;  /* 0x0000001108007986 */ /* 0x0001e2000c101524 */
[----:B------:R-:W-:Y:S05]  /*6d30*/  BRA `(.L_x_5179) ;  /* 0x0000000800f87947 */ /* 0x000fea0003800000 */
.L_x_5182:
        /* <DEDUP_REMOVED lines=10> */
.L_x_5185:
[----:B------:R-:W-:-:S05]  /*6de0*/  HADD2.F32 R0, -RZ, R17.H0_H0 ;  /* 0x20000011ff007230 */ /* 0x000fca0000004100 */
[----:B------:R-:W-:-:S04]  /*6df0*/  F2FP.F16.F32.PACK_AB R0, RZ, R0 ;  /* 0x00000000ff00723e */ /* 0x000fc800000000ff */
[----:B------:R-:W-:-:S05]  /*6e00*/  PRMT R0, R0, 0x5410, RZ ;  /* 0x0000541000007816 */ /* 0x000fca00000000ff */
[----:B------:R0:W-:Y:S01]  /*6e10*/  STG.E desc[UR36][R8.64], R0 ;  /* 0x0000000008007986 */ /* 0x0001e2000c101924 */
[----:B------:R-:W-:Y:S05]  /*6e20*/  BRA `(.L_x_5179) ;  /* 0x0000000800bc7947 */ /* 0x000fea0003800000 */
.L_x_5184:
[----:B------:R-:W-:-:S05]  /*6e30*/  HADD2.F32 R4, -RZ, R17.H0_H0 ;  /* 0x20000011ff047230 */ /* 0x000fca0000004100 */
[----:B------:R-:W-:-:S06]  /*6e40*/  FMUL.FTZ R4, R4, 1 ;  /* 0x3f80000004047820 */ /* 0x000fcc0000410000 */
[----:B------:R-:W0:Y:S02]  /*6e50*/  F2F.F64.F32 R4, R4 ;  /* 0x0000000400047310 */ /* 0x000e240000201800 */
[----:B0-----:R0:W-:Y:S01]  /*6e60*/  STG.E.64 desc[UR36][R8.64], R4 ;  /* 0x0000000408007986 */ /* 0x0011e2000c101b24 */
[----:B------:R-:W-:Y:S05]  /*6e70*/  BRA `(.L_x_5179) ;  /* 0x0000000800a87947 */ /* 0x000fea0003800000 */
.L_x_5174:
        /* <DEDUP_REMOVED lines=14> */
.L_x_5189:
        /* <DEDUP_REMOVED lines=17> */
.L_x_5192:
[----:B------:R-:W-:-:S04]  /*7070*/  SHF.R.U32.HI R3, RZ, 0x18, R17 ;  /* 0x00000018ff037819 */ /* 0x000fc80000011611 */
[----:B------:R-:W-:-:S04]  /*7080*/  LOP3.LUT R0, R0, 0x80, R3, 0xf8, !PT ;  /* 0x0000008000007812 */ /* 0x000fc800078ef803 */
[----:B------:R-:W-:-:S07]  /*7090*/  PRMT R4, R0, 0x7610, R4 ;  /* 0x0000761000047816 */ /* 0x000fce0000000004 */
.L_x_5191:
[----:B------:R-:W-:Y:S05]  /*70a0*/  BSYNC.RECONVERGENT B0 ;  /* 0x0000000000007941 */ /* 0x000fea0003800200 */
.L_x_5190:
[----:B------:R0:W-:Y:S01]  /*70b0*/  STG.E.U8 desc[UR36][R8.64], R4 ;  /* 0x0000000408007986 */ /* 0x0001e2000c101124 */
[----:B------:R-:W-:Y:S05]  /*70c0*/  BRA `(.L_x_5179) ;  /* 0x0000000800147947 */ /* 0x000fea0003800000 */
.L_x_5188:
        /* <DEDUP_REMOVED lines=17> */
.L_x_5195:
[----:B------:R-:W-:-:S04]  /*71e0*/  SHF.R.U32.HI R3, RZ, 0x18, R17 ;  /* 0x00000018ff037819 */ /* 0x000fc80000011611 */
[----:B------:R-:W-:-:S04]  /*71f0*/  LOP3.LUT R0, R0, 0x80, R3, 0xf8, !PT ;  /* 0x0000008000007812 */ /* 0x000fc800078ef803 */
[----:B------:R-:W-:-:S07]  /*7200*/  PRMT R4, R0, 0x7610, R4 ;  /* 0x0000761000047816 */ /* 0x000fce0000000004 */
.L_x_5194:
[----:B------:R-:W-:Y:S05]  /*7210*/  BSYNC.RECONVERGENT B0 ;  /* 0x0000000000007941 */ /* 0x000fea0003800200 */
.L_x_5193:
[----:B------:R0:W-:Y:S01]  /*7220*/  STG.E.U8 desc[UR36][R8.64], R4 ;  /* 0x0000000408007986 */ /* 0x0001e2000c101124 */
[----:B------:R-:W-:Y:S05]  /*7230*/  BRA `(.L_x_5179) ;  /* 0x0000000400b87947 */ /* 0x000fea0003800000 */
.L_x_5187:
        /* <DEDUP_REMOVED lines=22> */
.L_x_5197:
[----:B------:R-:W-:-:S06]  /*73a0*/  HADD2.F32 R4, -RZ, R17.H0_H0 ;  /* 0x20000011ff047230 */ /* 0x000fcc0000004100 */
[----:B------:R-:W0:Y:S02]  /*73b0*/  F2I.U64.TRUNC R4, R4 ;  /* 0x0000000400047311 */ /* 0x000e24000020d800 */
[----:B0-----:R0:W-:Y:S01]  /*73c0*/  STG.E.64 desc[UR36][R8.64], R4 ;  /* 0x0000000408007986 */ /* 0x0011e2000c101b24 */
[----:B------:R-:W-:Y:S05]  /*73d0*/  BRA `(.L_x_5179) ;  /* 0x0000000400507947 */ /* 0x000fea0003800000 */
.L_x_5196:
[----:B------:R-:W-:-:S06]  /*73e0*/  HADD2.F32 R17, -RZ, R17.H0_H0 ;  /* 0x20000011ff117230 */ /* 0x000fcc0000004100 */
[----:B------:R-:W0:Y:S02]  /*73f0*/  F2I.FTZ.U32.TRUNC.NTZ R17, R17 ;  /* 0x0000001100117305 */ /* 0x000e24000021f000 */
[----:B0-----:R0:W-:Y:S01]  /*7400*/  STG.E desc[UR36][R8.64], R17 ;  /* 0x0000001108007986 */ /* 0x0011e2000c101924 */
[----:B------:R-:W-:Y:S05]  /*7410*/  BRA `(.L_x_5179) ;  /* 0x0000000400407947 */ /* 0x000fea0003800000 */
.L_x_5186:
        /* <DEDUP_REMOVED lines=11> */
.L_x_5199:
[----:B------:R-:W-:Y:S01]  /*74d0*/  HADD2.F32 R17, -RZ, R17.H0_H0 ;  /* 0x20000011ff117230 */ /* 0x000fe20000004100 */
[----:B------:R-:W-:-:S04]  /*74e0*/  CS2R R6, SRZ ;  /* 0x0000000000067805 */ /* 0x000fc8000001ff00 */
[----:B------:R-:W-:-:S06]  /*74f0*/  FMUL.FTZ R4, R17, 1 ;  /* 0x3f80000011047820 */ /* 0x000fcc0000410000 */
[----:B------:R-:W0:Y:S02]  /*7500*/  F2F.F64.F32 R4, R4 ;  /* 0x0000000400047310 */ /* 0x000e240000201800 */
[----:B0-----:R4:W-:Y:S01]  /*7510*/  STG.E.128 desc[UR36][R8.64], R4 ;  /* 0x0000000408007986 */ /* 0x0019e2000c101d24 */
[----:B------:R-:W-:Y:S05]  /*7520*/  BRA `(.L_x_5179) ;  /* 0x0000000000fc7947 */ /* 0x000fea0003800000 */
.L_x_5198:
[----:B------:R-:W-:-:S13]  /*7530*/  ISETP.NE.AND P0, PT, R0, 0xf, PT ;  /* 0x0000000f0000780c */ /* 0x000fda0003f05270 */
[----:B------:R-:W-:Y:S05]  /*7540*/  @!P0 BRA `(.L_x_5200) ;  /* 0x0000000000e88947 */ /* 0x000fea0003800000 */
[----:B------:R-:W-:-:S13]  /*7550*/  ISETP.NE.AND P0, PT, R0, 0x17, PT ;  /* 0x000000170000780c */ /* 0x000fda0003f05270 */
[----:B------:R-:W-:Y:S05]  /*7560*/  @!P0 BRA `(.L_x_5201) ;  /* 0x0000000000908947 */ /* 0x000fea0003800000 */
[----:B------:R-:W-:-:S13]  /*7570*/  ISETP.NE.AND P0, PT, R0, 0x18, PT ;  /* 0x000000180000780c */ /* 0x000fda0003f05270 */
[----:B------:R-:W-:Y:S05]  /*7580*/  @!P0 BRA `(.L_x_5202) ;  /* 0x0000000000448947 */ /* 0x000fea0003800000 */
.L_x_5178:
        /* <DEDUP_REMOVED lines=16> */
.L_x_5203:
[----:B------:R-:W-:Y:S05]  /*7690*/  BRA `(.L_x_5179) ;  /* 0x0000000000a07947 */ /* 0x000fea0003800000 */
.L_x_5202:
        /* <DEDUP_REMOVED lines=13> */
.L_x_5205:
[----:B------:R-:W-:Y:S05]  /*7770*/  BSYNC.RECONVERGENT B0 ;  /* 0x0000000000007941 */ /* 0x000fea0003800200 */
.L_x_5204:
[----:B------:R-:W-:-:S05]  /*7780*/  LOP3.LUT R3, R0, 0x80, R3, 0xf8, !PT ;  /* 0x0000008000037812 */ /* 0x000fca00078ef803 */
[----:B------:R1:W-:Y:S01]  /*7790*/  STG.E.U8 desc[UR36][R8.64], R3 ;  /* 0x0000000308007986 */ /* 0x0003e2000c101124 */
[----:B------:R-:W-:Y:S05]  /*77a0*/  BRA `(.L_x_5179) ;  /* 0x00000000005c7947 */ /* 0x000fea0003800000 */
.L_x_5201:
        /* <DEDUP_REMOVED lines=12> */
.L_x_5207:
[----:B------:R-:W-:Y:S01]  /*7870*/  IMAD.MOV.U32 R0, RZ, RZ, 0x7f ;  /* 0x0000007fff007424 */ /* 0x000fe200078e00ff */
[----:B------:R-:W-:-:S04]  /*7880*/  ISETP.GT.U32.AND P0, PT, R4, 0x7f800000, PT ;  /* 0x7f8000000400780c */ /* 0x000fc80003f04070 */
[----:B------:R-:W-:-:S09]  /*7890*/  SEL R0, R0, 0x7c, P0 ;  /* 0x0000007c00007807 */ /* 0x000fd20000000000 */
.L_x_5208:
[----:B------:R-:W-:Y:S05]  /*78a0*/  BSYNC.RECONVERGENT B0 ;  /* 0x0000000000007941 */ /* 0x000fea0003800200 */
.L_x_5206:
[----:B------:R-:W-:-:S04]  /*78b0*/  SHF.R.U32.HI R3, RZ, 0x18, R3 ;  /* 0x00000018ff037819 */ /* 0x000fc80000011603 */
[----:B------:R-:W-:-:S05]  /*78c0*/  LOP3.LUT R3, R0, 0x80, R3, 0xf8, !PT ;  /* 0x0000008000037812 */ /* 0x000fca00078ef803 */
[----:B------:R2:W-:Y:S01]  /*78d0*/  STG.E.U8 desc[UR36][R8.64], R3 ;  /* 0x0000000308007986 */ /* 0x0005e2000c101124 */
[----:B------:R-:W-:Y:S05]  /*78e0*/  BRA `(.L_x_5179) ;  /* 0x00000000000c7947 */ /* 0x000fea0003800000 */
.L_x_5200:
[----:B------:R-:W-:-:S05]  /*78f0*/  HADD2.F32 R0, -RZ, R17.H0_H0 ;  /* 0x20000011ff007230 */ /* 0x000fca0000004100 */
[----:B------:R-:W-:-:S05]  /*7900*/  F2FP.BF16.F32.PACK_AB R0, RZ, R0 ;  /* 0x00000000ff00723e */ /* 0x000fca00000010ff */
[----:B------:R0:W-:Y:S02]  /*7910*/  STG.E.U16 desc[UR36][R8.64], R0 ;  /* 0x0000000008007986 */ /* 0x0001e4000c101524 */
.L_x_5179:
[----:B------:R-:W-:-:S07]  /*7920*/  VIADD R25, R25, 0x80 ;  /* 0x0000008019197836 */ /* 0x000fce0000000000 */
.L_x_5138:
[----:B------:R-:W-:Y:S05]  /*7930*/  BSYNC.RECONVERGENT B6 ;  /* 0x0000000000067941 */ /* 0x000fea0003800200 */
.L_x_5137:
[----:B------:R-:W-:-:S13]  /*7940*/  ISETP.GE.AND P0, PT, R25, R16, PT ;  /* 0x000000101900720c */ /* 0x000fda0003f06270 */
[----:B------:R-:W-:Y:S05]  /*7950*/  @P0 EXIT ;  /* 0x000000000000094d */ /* 0x000fea0003800000 */
[----:B01-34-:R-:W0:Y:S01]  /*7960*/  LDC.64 R4, c[0x0][0x398] ;  /* 0x0000e600ff047b82 */ /* 0x01be220000000a00 */
[----:B------:R-:W2:Y:S01]  /*7970*/  LDCU UR4, c[0x0][0x3b8] ;  /* 0x00007700ff0477ac */ /* 0x000ea20008000800 */
[----:B------:R-:W-:Y:S01]  /*7980*/  PRMT R0, R19, 0x9910, RZ ;  /* 0x0000991013007816 */ /* 0x000fe200000000ff */
        /* <DEDUP_REMOVED lines=16> */
[----:B0-----:R-:W-:Y:S01]  /*7a90*/  STG.E.U8 desc[UR36][R2.64], R5 ;  /* 0x0000000502007986 */ /* 0x001fe2000c101124 */
[----:B------:R-:W-:Y:S05]  /*7aa0*/  EXIT ;  /* 0x000000000000794d */ /* 0x000fea0003800000 */
.L_x_5212:
[----:B-----5:R-:W-:-:S06]  /*7ab0*/  HADD2.F32 R5, -RZ, R18.H0_H0 ;  /* 0x20000012ff057230 */ /* 0x020fcc0000004100 */
[----:B------:R-:W0:Y:S02]  /*7ac0*/  F2I.S64.TRUNC R4, R5 ;  /* 0x0000000500047311 */ /* 0x000e24000020d900 */
[----:B0-----:R-:W-:Y:S01]  /*7ad0*/  STG.E.U8 desc[UR36][R2.64], R4 ;  /* 0x0000000402007986 */ /* 0x001fe2000c101124 */
[----:B------:R-:W-:Y:S05]  /*7ae0*/  EXIT ;  /* 0x000000000000794d */ /* 0x000fea0003800000 */
.L_x_5211:
        /* <DEDUP_REMOVED lines=8> */
[----:B0-----:R-:W-:Y:S01]  /*7b70*/  STG.E.64 desc[UR36][R2.64], R4 ;  /* 0x0000000402007986 */ /* 0x001fe2000c101b24 */
[----:B------:R-:W-:Y:S05]  /*7b80*/  EXIT ;  /* 0x000000000000794d */ /* 0x000fea0003800000 */
.L_x_5215:
[----:B-----5:R-:W-:-:S04]  /*7b90*/  HADD2.F32 R18, -RZ, R18.H0_H0 ;  /* 0x20000012ff127230 */ /* 0x020fc80000004100 */
[----:B------:R-:W0:Y:S02]  /*7ba0*/  F2I.FTZ.TRUNC.NTZ R5, R18 ;  /* 0x0000001200057305 */ /* 0x000e24000021f100 */
[----:B0-----:R-:W-:Y:S01]  /*7bb0*/  STG.E desc[UR36][R2.64], R5 ;  /* 0x0000000502007986 */ /* 0x001fe2000c101924 */
[----:B------:R-:W-:Y:S05]  /*7bc0*/  EXIT ;  /* 0x000000000000794d */ /* 0x000fea0003800000 */
.L_x_5214:
[----:B-----5:R-:W-:-:S04]  /*7bd0*/  HADD2.F32 R18, -RZ, R18.H0_H0 ;  /* 0x20000012ff127230 */ /* 0x020fc80000004100 */
[----:B------:R-:W0:Y:S02]  /*7be0*/  F2I.FTZ.TRUNC.NTZ R5, R18 ;  /* 0x0000001200057305 */ /* 0x000e24000021f100 */
[----:B0-----:R-:W-:Y:S01]  /*7bf0*/  STG.E.U16 desc[UR36][R2.64], R5 ;  /* 0x0000000502007986 */ /* 0x001fe2000c101524 */
[----:B------:R-:W-:Y:S05]  /*7c00*/  EXIT ;  /* 0x000000000000794d */ /* 0x000fea0003800000 */
.L_x_5210:
[----:B------:R-:W-:-:S13]  /*7c10*/  ISETP.GT.AND P0, PT, R0, 0x6, PT ;  /* 0x000000060000780c */ /* 0x000fda0003f04270 */
[----:B------:R-:W-:Y:S05]  /*7c20*/  @P0 BRA `(.L_x_5216) ;  /* 0x0000000000240947 */ /* 0x000fea0003800000 */
[----:B------:R-:W-:-:S13]  /*7c30*/  ISETP.NE.AND P0, PT, R0, 0x5, PT ;  /* 0x000000050000780c */ /* 0x000fda0003f05270 */
[----:B------:R-:W-:Y:S05]  /*7c40*/  @!P0 BRA `(.L_x_5217) ;  /* 0x0000000000148947 */ /* 0x000fea0003800000 */
[----:B------:R-:W-:-:S13]  /*7c50*/  ISETP.NE.AND P0, PT, R0, 0x6, PT ;  /* 0x000000060000780c */ /* 0x000fda0003f05270 */
[----:B------:R-:W-:Y:S05]  /*7c60*/  @P0 BRA `(.L_x_5213) ;  /* 0x0000000800280947 */ /* 0x000fea0003800000 */
[----:B-----5:R-:W-:-:S05]  /*7c70*/  HADD2.F32 R5, -RZ, R18.H0_H0 ;  /* 0x20000012ff057230 */ /* 0x020fca0000004100 */
[----:B------:R-:W-:Y:S01]  /*7c80*/  STG.E desc[UR36][R2.64], R5 ;  /* 0x0000000502007986 */ /* 0x000fe2000c101924 */
[----:B------:R-:W-:Y:S05]  /*7c90*/  EXIT ;  /* 0x000000000000794d */ /* 0x000fea0003800000 */
.L_x_5217:
[----:B-----5:R-:W-:Y:S01]  /*7ca0*/  STG.E.U16 desc[UR36][R2.64], R18 ;  /* 0x0000001202007986 */ /* 0x020fe2000c101524 */
[----:B------:R-:W-:Y:S05]  /*7cb0*/  EXIT ;  /* 0x000000000000794d */ /* 0x000fea0003800000 */
.L_x_5216:
        /* <DEDUP_REMOVED lines=8> */
[----:B------:R-:W-:Y:S01]  /*7d40*/  STG.E.64 desc[UR36][R2.64], R18 ;  /* 0x0000001202007986 */ /* 0x000fe2000c101b24 */
[----:B------:R-:W-:Y:S05]  /*7d50*/  EXIT ;  /* 0x000000000000794d */ /* 0x000fea0003800000 */
.L_x_5219:
[----:B-----5:R-:W-:-:S05]  /*7d60*/  HADD2.F32 R0, -RZ, R18.H0_H0 ;  /* 0x20000012ff007230 */ /* 0x020fca0000004100 */
[----:B------:R-:W-:-:S04]  /*7d70*/  F2FP.F16.F32.PACK_AB R0, RZ, R0 ;  /* 0x00000000ff00723e */ /* 0x000fc800000000ff */
[----:B------:R-:W-:-:S05]  /*7d80*/  PRMT R0, R0, 0x5410, RZ ;  /* 0x0000541000007816 */ /* 0x000fca00000000ff */
[----:B------:R-:W-:Y:S01]  /*7d90*/  STG.E desc[UR36][R2.64], R0 ;  /* 0x0000000002007986 */ /* 0x000fe2000c101924 */
[----:B------:R-:W-:Y:S05]  /*7da0*/  EXIT ;  /* 0x000000000000794d */ /* 0x000fea0003800000 */
.L_x_5218:
[----:B-----5:R-:W-:-:S05]  /*7db0*/  HADD2.F32 R4, -RZ, R18.H0_H0 ;  /* 0x20000012ff047230 */ /* 0x020fca0000004100 */
[----:B------:R-:W-:-:S06]  /*7dc0*/  FMUL.FTZ R4, R4, 1 ;  /* 0x3f80000004047820 */ /* 0x000fcc0000410000 */
[----:B------:R-:W0:Y:S02]  /*7dd0*/  F2F.F64.F32 R4, R4 ;  /* 0x0000000400047310 */ /* 0x000e240000201800 */
[----:B0-----:R-:W-:Y:S01]  /*7de0*/  STG.E.64 desc[UR36][R2.64], R4 ;  /* 0x0000000402007986 */ /* 0x001fe2000c101b24 */
[----:B------:R-:W-:Y:S05]  /*7df0*/  EXIT ;  /* 0x000000000000794d */ /* 0x000fea0003800000 */
.L_x_5209:
        /* <DEDUP_REMOVED lines=12> */
[----:B0-----:R-:W-:Y:S01]  /*7ec0*/  STG.E.U16 desc[UR36][R2.64], R5 ;  /* 0x0000000502007986 */ /* 0x001fe2000c101524 */
[----:B------:R-:W-:Y:S05]  /*7ed0*/  EXIT ;  /* 0x000000000000794d */ /* 0x000fea0003800000 */
.L_x_5223:
        /* <DEDUP_REMOVED lines=18> */
.L_x_5226:
[----:B------:R-:W-:-:S04]  /*8000*/  SHF.R.U32.HI R5, RZ, 0x18, R5 ;  /* 0x00000018ff057819 */ /* 0x000fc80000011605 */
[----:B------:R-:W-:-:S07]  /*8010*/  LOP3.LUT R0, R0, 0x80, R5, 0xf8, !PT ;  /* 0x0000008000007812 */ /* 0x000fce00078ef805 */
.L_x_5225:
[----:B------:R-:W-:Y:S05]  /*8020*/  BSYNC.RECONVERGENT B0 ;  /* 0x0000000000007941 */ /* 0x000fea0003800200 */
.L_x_5224:
[----:B------:R-:W-:Y:S01]  /*8030*/  STG.E.U8 desc[UR36][R2.64], R0 ;  /* 0x0000000002007986 */ /* 0x000fe2000c101124 */
[----:B------:R-:W-:Y:S05]  /*8040*/  EXIT ;  /* 0x000000000000794d */ /* 0x000fea0003800000 */
.L_x_5222:
        /* <DEDUP_REMOVED lines=18> */
.L_x_5229:
[----:B------:R-:W-:-:S04]  /*8170*/  SHF.R.U32.HI R5, RZ, 0x18, R5 ;  /* 0x00000018ff057819 */ /* 0x000fc80000011605 */
[----:B------:R-:W-:-:S07]  /*8180*/  LOP3.LUT R0, R0, 0x80, R5, 0xf8, !PT ;  /* 0x0000008000007812 */ /* 0x000fce00078ef805 */
.L_x_5228:
[----:B------:R-:W-:Y:S05]  /*8190*/  BSYNC.RECONVERGENT B0 ;  /* 0x0000000000007941 */ /* 0x000fea0003800200 */
.L_x_5227:
[----:B------:R-:W-:Y:S01]  /*81a0*/  STG.E.U8 desc[UR36][R2.64], R0 ;  /* 0x0000000002007986 */ /* 0x000fe2000c101124 */
[----:B------:R-:W-:Y:S05]  /*81b0*/  EXIT ;  /* 0x000000000000794d */ /* 0x000fea0003800000 */
.L_x_5221:
        /* <DEDUP_REMOVED lines=22> */
.L_x_5231:
[----:B-----5:R-:W-:-:S06]  /*8320*/  HADD2.F32 R4, -RZ, R18.H0_H0 ;  /* 0x20000012ff047230 */ /* 0x020fcc0000004100 */
[----:B------:R-:W0:Y:S02]  /*8330*/  F2I.U64.TRUNC R4, R4 ;  /* 0x0000000400047311 */ /* 0x000e24000020d800 */
[----:B0-----:R-:W-:Y:S01]  /*8340*/  STG.E.64 desc[UR36][R2.64], R4 ;  /* 0x0000000402007986 */ /* 0x001fe2000c101b24 */
[----:B------:R-:W-:Y:S05]  /*8350*/  EXIT ;  /* 0x000000000000794d */ /* 0x000fea0003800000 */
.L_x_5230:
[----:B-----5:R-:W-:-:S04]  /*8360*/  HADD2.F32 R18, -RZ, R18.H0_H0 ;  /* 0x20000012ff127230 */ /* 0x020fc80000004100 */
[----:B------:R-:W0:Y:S02]  /*8370*/  F2I.FTZ.U32.TRUNC.NTZ R5, R18 ;  /* 0x0000001200057305 */ /* 0x000e24000021f000 */
[----:B0-----:R-:W-:Y:S01]  /*8380*/  STG.E desc[UR36][R2.64], R5 ;  /* 0x0000000502007986 */ /* 0x001fe2000c101924 */
[----:B------:R-:W-:Y:S05]  /*8390*/  EXIT ;  /* 0x000000000000794d */ /* 0x000fea0003800000 */
.L_x_5220:
        /* <DEDUP_REMOVED lines=9> */
[----:B------:R-:W-:Y:S01]  /*8430*/  STG.E.U8 desc[UR36][R2.64], R5 ;  /* 0x0000000502007986 */ /* 0x000fe2000c101124 */
[----:B------:R-:W-:Y:S05]  /*8440*/  EXIT ;  /* 0x000000000000794d */ /* 0x000fea0003800000 */
.L_x_5233:
[----:B-----5:R-:W-:Y:S01]  /*8450*/  HADD2.F32 R18, -RZ, R18.H0_H0 ;  /* 0x20000012ff127230 */ /* 0x020fe20000004100 */
[----:B------:R-:W-:-:S04]  /*8460*/  CS2R R6, SRZ ;  /* 0x0000000000067805 */ /* 0x000fc8000001ff00 */
[----:B------:R-:W-:-:S06]  /*8470*/  FMUL.FTZ R4, R18, 1 ;  /* 0x3f80000012047820 */ /* 0x000fcc0000410000 */
[----:B------:R-:W0:Y:S02]  /*8480*/  F2F.F64.F32 R4, R4 ;  /* 0x0000000400047310 */ /* 0x000e240000201800 */
[----:B0-----:R-:W-:Y:S01]  /*8490*/  STG.E.128 desc[UR36][R2.64], R4 ;  /* 0x0000000402007986 */ /* 0x001fe2000c101d24 */
[----:B------:R-:W-:Y:S05]  /*84a0*/  EXIT ;  /* 0x000000000000794d */ /* 0x000fea0003800000 */
.L_x_5232:
[----:B------:R-:W-:-:S13]  /*84b0*/  ISETP.NE.AND P0, PT, R0, 0xf, PT ;  /* 0x0000000f0000780c */ /* 0x000fda0003f05270 */
[----:B------:R-:W-:Y:S05]  /*84c0*/  @!P0 BRA `(.L_x_5234) ;  /* 0x0000000000e88947 */ /* 0x000fea0003800000 */
[----:B------:R-:W-:-:S13]  /*84d0*/  ISETP.NE.AND P0, PT, R0, 0x17, PT ;  /* 0x000000170000780c */ /* 0x000fda0003f05270 */
[----:B------:R-:W-:Y:S05]  /*84e0*/  @!P0 BRA `(.L_x_5235) ;  /* 0x0000000000908947 */ /* 0x000fea0003800000 */
[----:B------:R-:W-:-:S13]  /*84f0*/  ISETP.NE.AND P0, PT, R0, 0x18, PT ;  /* 0x000000180000780c */ /* 0x000fda0003f05270 */
[----:B------:R-:W-:Y:S05]  /*8500*/  @!P0 BRA `(.L_x_5236) ;  /* 0x0000000000448947 */ /* 0x000fea0003800000 */
.L_x_5213:
        /* <DEDUP_REMOVED lines=16> */
.L_x_5237:
[----:B------:R-:W-:Y:S05]  /*8610*/  EXIT ;  /* 0x000000000000794d */ /* 0x000fea0003800000 */
.L_x_5236:
        /* <DEDUP_REMOVED lines=13> */
.L_x_5239:
[----:B------:R-:W-:Y:S05]  /*86f0*/  BSYNC.RECONVERGENT B0 ;  /* 0x0000000000007941 */ /* 0x000fea0003800200 */
.L_x_5238:
[----:B------:R-:W-:-:S05]  /*8700*/  LOP3.LUT R5, R0, 0x80, R5, 0xf8, !PT ;  /* 0x0000008000057812 */ /* 0x000fca00078ef805 */
[----:B------:R-:W-:Y:S01]  /*8710*/  STG.E.U8 desc[UR36][R2.64], R5 ;  /* 0x0000000502007986 */ /* 0x000fe2000c101124 */
[----:B------:R-:W-:Y:S05]  /*8720*/  EXIT ;  /* 0x000000000000794d */ /* 0x000fea0003800000 */
.L_x_5235:
        /* <DEDUP_REMOVED lines=12> */
.L_x_5241:
[----:B------:R-:W-:Y:S01]  /*87f0*/  IMAD.MOV.U32 R0, RZ, RZ, 0x7f ;  /* 0x0000007fff007424 */ /* 0x000fe200078e00ff */
[----:B------:R-:W-:-:S04]  /*8800*/  ISETP.GT.U32.AND P0, PT, R4, 0x7f800000, PT ;  /* 0x7f8000000400780c */ /* 0x000fc80003f04070 */
[----:B------:R-:W-:-:S09]  /*8810*/  SEL R0, R0, 0x7c, P0 ;  /* 0x0000007c00007807 */ /* 0x000fd20000000000 */
.L_x_5242:
[----:B------:R-:W-:Y:S05]  /*8820*/  BSYNC.RECONVERGENT B0 ;  /* 0x0000000000007941 */ /* 0x000fea0003800200 */
.L_x_5240:
[----:B------:R-:W-:-:S04]  /*8830*/  SHF.R.U32.HI R5, RZ, 0x18, R5 ;  /* 0x00000018ff057819 */ /* 0x000fc80000011605 */
[----:B------:R-:W-:-:S05]  /*8840*/  LOP3.LUT R5, R0, 0x80, R5, 0xf8, !PT ;  /* 0x0000008000057812 */ /* 0x000fca00078ef805 */
[----:B------:R-:W-:Y:S01]  /*8850*/  STG.E.U8 desc[UR36][R2.64], R5 ;  /* 0x0000000502007986 */ /* 0x000fe2000c101124 */
[----:B------:R-:W-:Y:S05]  /*8860*/  EXIT ;  /* 0x000000000000794d */ /* 0x000fea0003800000 */
.L_x_5234:
[----:B-----5:R-:W-:-:S05]  /*8870*/  HADD2.F32 R0, -RZ, R18.H0_H0 ;  /* 0x20000012ff007230 */ /* 0x020fca0000004100 */
[----:B------:R-:W-:-:S05]  /*8880*/  F2FP.BF16.F32.PACK_AB R0, RZ, R0 ;  /* 0x00000000ff00723e */ /* 0x000fca00000010ff */
[----:B------:R-:W-:Y:S01]  /*8890*/  STG.E.U16 desc[UR36][R2.64], R0 ;  /* 0x0000000002007986 */ /* 0x000fe2000c101524 */
[----:B------:R-:W-:Y:S05]  /*88a0*/  EXIT ;  /* 0x000000000000794d */ /* 0x000fea0003800000 */
.L_x_5243:
        /* <DEDUP_REMOVED lines=13> */
.L_x_35835:


//--------------------- .text._ZN2at6native18elementwise_kernelILi128ELi4EZNS0_22gpu_kernel_impl_nocastIZZZNS0_21clamp_max_kernel_cudaERNS_18TensorIteratorBaseERKN3c106ScalarEENKUlvE_clEvENKUlvE6_clEvEUlNS5_4HalfEE_EEvS4_RKT_EUliE_EEviT1_ --------------------------
	.section	.text._ZN2at6native18elementwise_kernelILi128ELi4EZNS0_22gpu_kernel_impl_nocastIZZZNS0_21clamp_max_kernel_cudaERNS_18TensorIteratorBaseERKN3c106ScalarEENKUlvE_clEvENKUlvE6_clEvEUlNS5_4HalfEE_EEvS4_RKT_EUliE_EEviT1_,"ax",@progbits
	.align	128
        .global         _ZN2at6native18elementwise_kernelILi128ELi4EZNS0_22gpu_kernel_impl_nocastIZZZNS0_21clamp_max_kernel_cudaERNS_18TensorIteratorBaseERKN3c106ScalarEENKUlvE_clEvENKUlvE6_clEvEUlNS5_4HalfEE_EEvS4_RKT_EUliE_EEviT1_
        .type           _ZN2at6native18elementwise_kernelILi128ELi4EZNS0_22gpu_kernel_impl_nocastIZZZNS0_21clamp_max_kernel_cudaERNS_18TensorIteratorBaseERKN3c106ScalarEENKUlvE_clEvENKUlvE6_clEvEUlNS5_4HalfEE_EEvS4_RKT_EUliE_EEviT1_,@function
        .size           _ZN2at6native18elementwise_kernelILi128ELi4EZNS0_22gpu_kernel_impl_nocastIZZZNS0_21clamp_max_kernel_cudaERNS_18TensorIteratorBaseERKN3c106ScalarEENKUlvE_clEvENKUlvE6_clEvEUlNS5_4HalfEE_EEvS4_RKT_EUliE_EEviT1_,(.L_x_35836 - _ZN2at6native18elementwise_kernelILi128ELi4EZNS0_22gpu_kernel_impl_nocastIZZZNS0_21clamp_max_kernel_cudaERNS_18TensorIteratorBaseERKN3c106ScalarEENKUlvE_clEvENKUlvE6_clEvEUlNS5_4HalfEE_EEvS4_RKT_EUliE_EEviT1_)
        .other          _ZN2at6native18elementwise_kernelILi128ELi4EZNS0_22gpu_kernel_impl_nocastIZZZNS0_21clamp_max_kernel_cudaERNS_18TensorIteratorBaseERKN3c106ScalarEENKUlvE_clEvENKUlvE6_clEvEUlNS5_4HalfEE_EEvS4_RKT_EUliE_EEviT1_,@"STO_CUDA_ENTRY STV_DEFAULT"
_ZN2at6native18elementwise_kernelILi128ELi4EZNS0_22gpu_kernel_impl_nocastIZZZNS0_21clamp_max_kernel_cudaERNS_18TensorIteratorBaseERKN3c106ScalarEENKUlvE_clEvENKUlvE6_clEvEUlNS5_4HalfEE_EEvS4_RKT_EUliE_EEviT1_:
.text._ZN2at6native18elementwise_kernelILi128ELi4EZNS0_22gpu_kernel_impl_nocastIZZZNS0_21clamp_max_kernel_cudaERNS_18TensorIteratorBaseERKN3c106ScalarEENKUlvE_clEvENKUlvE6_clEvEUlNS5_4HalfEE_EEvS4_RKT_EUliE_EEviT1_:
        /* <DEDUP_REMOVED lines=17> */
[----:B------:R-:W-:Y:S01]  /*0110*/  IADD3 R3, PT, PT, R3, 0x80, RZ ;  /* 0x0000008003037810 */ /* 0x000fe20007ffe0ff */
[----:B--2---:R-:W-:-:S05]  /*0120*/  HADD2.F32 R0, -RZ, R9.H0_H0 ;  /* 0x20000009ff007230 */ /* 0x004fca0000004100 */
[----:B------:R-:W-:-:S13]  /*0130*/  FSETP.NAN.FTZ.AND P0, PT, |R0|, |R0|, PT ;  /* 0x400000000000720b */ /* 0x000fda0003f18200 */
[----:B------:R-:W1:Y:S02]  /*0140*/  @!P0 LDC.U16 R11, c[0x0][0x590] ;  /* 0x00016400ff0b8b82 */ /* 0x000e640000000400 */
[----:B-1----:R-:W-:-:S05]  /*0150*/  @!P0 HADD2.F32 R11, -RZ, R11.H0_H0 ;  /* 0x2000000bff0b8230 */ /* 0x002fca0000004100 */
[----:B------:R-:W-:-:S04]  /*0160*/  @!P0 FMNMX.FTZ R11, R0, R11, PT ;  /* 0x0000000b000b8209 */ /* 0x000fc80003810000 */
[----:B------:R-:W-:-:S04]  /*0170*/  @!P0 F2FP.F16.F32.PACK_AB R11, RZ, R11 ;  /* 0x0000000bff0b823e */ /* 0x000fc800000000ff */
        /* <DEDUP_REMOVED lines=15> */
[----:B------:R-:W-:-:S05]  /*0270*/  @!P0 PRMT R9, R0, 0x7610, R9 ;  /* 0x0000761000098816 */ /* 0x000fca0000000009 */
[----:B0-----:R0:W-:Y:S02]  /*0280*/  STG.E.U16 desc[UR6][R6.64], R9 ;  /* 0x0000000906007986 */ /* 0x0011e4000c101506 */
.L_x_5247:
[----:B------:R-:W-:-:S13]  /*0290*/  ISETP.GE.AND P0, PT, R3, UR4, PT ;  /* 0x0000000403007c0c */ /* 0x000fda000bf06270 */
[----:B------:R-:W-:Y:S05]  /*02a0*/  @P0 BREAK.RELIABLE B1 ;  /* 0x0000000000010942 */ /* 0x000fea0003800100 */
[----:B------:R-:W-:Y:S05]  /*02b0*/  @P0 BRA `(.L_x_5248) ;  /* 0x0000000000340947 */ /* 0x000fea0003800000 */
[----:B------:R-:W-:Y:S05]  /*02c0*/  BSYNC.RELIABLE B1 ;  /* 0x0000000000017941 */ /* 0x000fea0003800100 */
.L_x_5246:
        /* <DEDUP_REMOVED lines=12> */
.L_x_5248:
[----:B------:R-:W-:Y:S05]  /*0390*/  BSYNC.RECONVERGENT B0 ;  /* 0x0000000000007941 */ /* 0x000fea0003800200 */
.L_x_5245:
[----:B------:R-:W-:Y:S05]  /*03a0*/  WARPSYNC.ALL ;  /* 0x0000000000007948 */ /* 0x000fea0003800000 */
[----:B------:R-:W-:-:S13]  /*03b0*/  ISETP.GE.AND P0, PT, R3, UR4, PT ;  /* 0x0000000403007c0c */ /* 0x000fda000bf06270 */
[----:B------:R-:W-:Y:S05]  /*03c0*/  @P0 EXIT ;  /* 0x000000000000094d */ /* 0x000fea0003800000 */
[----:B------:R-:W0:Y:S02]  /*03d0*/  LDC.64 R2, c[0x0][0x588] ;  /* 0x00016200ff027b82 */ /* 0x000e240000000a00 */
[----:B01----:R-:W2:Y:S06]  /*03e0*/  LDG.E.U16 R7, desc[UR6][R2.64] ;  /* 0x0000000602077981 */ /* 0x003eac000c1e1500 */
[----:B------:R-:W0:Y:S01]  /*03f0*/  LDC.64 R4, c[0x0][0x580] ;  /* 0x00016000ff047b82 */ /* 0x000e220000000a00 */
[----:B--2---:R-:W-:-:S05]  /*0400*/  HADD2.F32 R0, -RZ, R7.H0_H0 ;  /* 0x20000007ff007230 */ /* 0x004fca0000004100 */
[----:B------:R-:W-:-:S13]  /*0410*/  FSETP.NAN.FTZ.AND P0, PT, |R0|, |R0|, PT ;  /* 0x400000000000720b */ /* 0x000fda0003f18200 */
[----:B------:R-:W1:Y:S02]  /*0420*/  @!P0 LDC.U16 R6, c[0x0][0x590] ;  /* 0x00016400ff068b82 */ /* 0x000e640000000400 */
[----:B-1----:R-:W-:-:S05]  /*0430*/  @!P0 HADD2.F32 R9, -RZ, R6.H0_H0 ;  /* 0x20000006ff098230 */ /* 0x002fca0000004100 */
[----:B------:R-:W-:-:S04]  /*0440*/  @!P0 FMNMX.FTZ R0, R9, R0, PT ;  /* 0x0000000009008209 */ /* 0x000fc80003810000 */
[----:B------:R-:W-:-:S04]  /*0450*/  @!P0 F2FP.F16.F32.PACK_AB R0, RZ, R0 ;  /* 0x00000000ff00823e */ /* 0x000fc800000000ff */
[----:B------:R-:W-:-:S05]  /*0460*/  @!P0 PRMT R7, R0, 0x7610, R7 ;  /* 0x0000761000078816 */ /* 0x000fca0000000007 */
[----:B0-----:R-:W-:Y:S01]  /*0470*/  STG.E.U16 desc[UR6][R4.64], R7 ;  /* 0x0000000704007986 */ /* 0x001fe2000c101506 */
[----:B------:R-:W-:Y:S05]  /*0480*/  EXIT ;  /* 0x000000000000794d */ /* 0x000fea0003800000 */
.L_x_5244:
        /* <DEDUP_REMOVED lines=306> */
.L_x_5252:
[----:B------:R-:W0:Y:S02]  /*17b0*/  LDCU.64 UR8, c[0x0][0x588] ;  /* 0x0000b100ff0877ac */ /* 0x000e240008000a00 */
[----:B0-----:R-:W-:-:S04]  /*17c0*/  IADD3 R6, P0, PT, R4, UR8, RZ ;  /* 0x0000000804067c10 */ /* 0x001fc8000ff1e0ff */
[----:B------:R-:W-:Y:S01]  /*17d0*/  IADD3.X R7, PT, PT, RZ, UR9, RZ, P0, !PT ;  /* 0x00000009ff077c10 */ /* 0x000fe200087fe4ff */
[----:B------:R-:W0:Y:S04]  /*17e0*/  LDCU.64 UR8, c[0x0][0x580] ;  /* 0x0000b000ff0877ac */ /* 0x000e280008000a00 */
[----:B------:R-:W2:Y:S01]  /*17f0*/  LDG.E.U16 R9, desc[UR6][R6.64] ;  /* 0x0000000606097981 */ /* 0x000ea2000c1e1500 */
[----:B------:R-:W-:Y:S01]  /*1800*/  IADD3 R3, PT, PT, R3, 0x80, RZ ;  /* 0x0000008003037810 */ /* 0x000fe20007ffe0ff */
[----:B--2---:R-:W-:-:S05]  /*1810*/  HADD2.F32 R8, -RZ, R9.H0_H0 ;  /* 0x20000009ff087230 */ /* 0x004fca0000004100 */
[----:B------:R-:W-:-:S13]  /*1820*/  FSETP.NAN.FTZ.AND P0, PT, |R8|, |R8|, PT ;  /* 0x400000080800720b */ /* 0x000fda0003f18200 */
[----:B------:R-:W1:Y:S02]  /*1830*/  @!P0 LDC.U16 R4, c[0x0][0x590] ;  /* 0x00016400ff048b82 */ /* 0x000e640000000400 */
[----:B-1----:R-:W-:Y:S01]  /*1840*/  @!P0 HADD2.F32 R11, -RZ, R4.H0_H0 ;  /* 0x20000004ff0b8230 */ /* 0x002fe20000004100 */
[----:B0-----:R-:W-:-:S04]  /*1850*/  IADD3 R4, P1, PT, R5, UR8, RZ ;  /* 0x0000000805047c10 */ /* 0x001fc8000ff3e0ff */
[----:B------:R-:W-:Y:S02]  /*1860*/  @!P0 FMNMX.FTZ R8, R11, R8, PT ;  /* 0x000000080b088209 */ /* 0x000fe40003810000 */
[----:B------:R-:W-:Y:S02]  /*1870*/  IADD3.X R5, PT, PT, RZ, UR9, RZ, P1, !PT ;  /* 0x00000009ff057c10 */ /* 0x000fe40008ffe4ff */
[----:B------:R-:W-:-:S04]  /*1880*/  @!P0 F2FP.F16.F32.PACK_AB R8, RZ, R8 ;  /* 0x00000008ff08823e */ /* 0x000fc800000000ff */
[----:B------:R-:W-:Y:S02]  /*1890*/  @!P0 PRMT R9, R8, 0x7610, R9 ;  /* 0x0000761008098816 */ /* 0x000fe40000000009 */
[----:B------:R-:W-:-:S03]  /*18a0*/  ISETP.GE.AND P0, PT, R3, UR4, PT ;  /* 0x0000000403007c0c */ /* 0x000fc6000bf06270 */
[----:B------:R0:W-:Y:S10]  /*18b0*/  STG.E.U16 desc[UR6][R4.64], R9 ;  /* 0x0000000904007986 */ /* 0x0001f4000c101506 */
[----:B------:R-:W-:Y:S05]  /*18c0*/  @P0 BREAK.RELIABLE B1 ;  /* 0x0000000000010942 */ /* 0x000fea0003800100 */
[----:B------:R-:W-:Y:S05]  /*18d0*/  @P0 BRA `(.L_x_5253) ;  /* 0x0000002400e00947 */ /* 0x000fea0003800000 */
        /* <DEDUP_REMOVED lines=298> */
.L_x_5254:
[----:B------:R-:W0:Y:S02]  /*2b80*/  LDCU.64 UR8, c[0x0][0x588] ;  /* 0x0000b100ff0877ac */ /* 0x000e240008000a00 */
[----:B0-----:R-:W-:-:S04]  /*2b90*/  IADD3 R6, P0, PT, R4, UR8, RZ ;  /* 0x0000000804067c10 */ /* 0x001fc8000ff1e0ff */
[----:B------:R-:W-:Y:S01]  /*2ba0*/  IADD3.X R7, PT, PT, RZ, UR9, RZ, P0, !PT ;  /* 0x00000009ff077c10 */ /* 0x000fe200087fe4ff */
[----:B------:R-:W0:Y:S04]  /*2bb0*/  LDCU.64 UR8, c[0x0][0x580] ;  /* 0x0000b000ff0877ac */ /* 0x000e280008000a00 */
[----:B------:R-:W2:Y:S01]  /*2bc0*/  LDG.E.U16 R9, desc[UR6][R6.64] ;  /* 0x0000000606097981 */ /* 0x000ea2000c1e1500 */
[----:B------:R-:W-:Y:S02]  /*2bd0*/  VIADD R3, R3, 0x80 ;  /* 0x0000008003037836 */ /* 0x000fe40000000000 */
        /* <DEDUP_REMOVED lines=8> */
[----:B------:R-:W-:-:S05]  /*2c60*/  @!P0 PRMT R9, R8, 0x7610, R9 ;  /* 0x0000761008098816 */ /* 0x000fca0000000009 */
[----:B------:R0:W-:Y:S02]  /*2c70*/  STG.E.U16 desc[UR6][R4.64], R9 ;  /* 0x0000000904007986 */ /* 0x0001e4000c101506 */
.L_x_5251:
[----:B------:R-:W-:-:S13]  /*2c80*/  ISETP.GE.AND P0, PT, R3, UR4, PT ;  /* 0x0000000403007c0c */ /* 0x000fda000bf06270 */
[----:B------:R-:W-:Y:S05]  /*2c90*/  @P0 BREAK.RELIABLE B1 ;  /* 0x0000000000010942 */ /* 0x000fea0003800100 */
[----:B------:R-:W-:Y:S05]  /*2ca0*/  @P0 BRA `(.L_x_5253) ;  /* 0x0000001000ec0947 */ /* 0x000fea0003800000 */
[----:B------:R-:W-:Y:S05]  /*2cb0*/  BSYNC.RELIABLE B1 ;  /* 0x0000000000017941 */ /* 0x000fea0003800100 */
.L_x_5250:
        /* <DEDUP_REMOVED lines=298> */
.L_x_5255:
        /* <DEDUP_REMOVED lines=16> */
.L_x_5253:
[----:B------:R-:W-:Y:S05]  /*4060*/  BSYNC.RECONVERGENT B0 ;  /* 0x0000000000007941 */ /* 0x000fea0003800200 */
.L_x_5249:
[----:B------:R-:W-:Y:S05]  /*4070*/  WARPSYNC.ALL ;  /* 0x0000000000007948 */ /* 0x000fea0003800000 */
[----:B------:R-:W-:-:S13]  /*4080*/  ISETP.GE.AND P0, PT, R3, UR4, PT ;  /* 0x0000000403007c0c */ /* 0x000fda000bf06270 */
[----:B------:R-:W-:Y:S05]  /*4090*/  @P0 EXIT ;  /* 0x000000000000094d */ /* 0x000fea0003800000 */
[----:B------:R-:W2:Y:S01]  /*40a0*/  LDCU.64 UR4, c[0x0][0x390] ;  /* 0x00007200ff0477ac */ /* 0x000ea20008000a00 */
[----:B01----:R-:W-:Y:S02]  /*40b0*/  MOV R4, RZ ;  /* 0x000000ff00047202 */ /* 0x003fe40000000f00 */
        /* <DEDUP_REMOVED lines=296> */
.L_x_5256:
[----:B------:R-:W0:Y:S02]  /*5340*/  LDCU.128 UR8, c[0x0][0x580] ;  /* 0x0000b000ff0877ac */ /* 0x000e240008000c00 */
[----:B0-----:R-:W-:-:S04]  /*5350*/  IADD3 R4, P0, PT, R2, UR10, RZ ;  /* 0x0000000a02047c10 */ /* 0x001fc8000ff1e0ff */
[----:B------:R-:W-:-:S05]  /*5360*/  IADD3.X R5, PT, PT, RZ, UR11, RZ, P0, !PT ;  /* 0x0000000bff057c10 */ /* 0x000fca00087fe4ff */
[----:B------:R-:W2:Y:S02]  /*5370*/  LDG.E.U16 R7, desc[UR6][R4.64] ;  /* 0x0000000604077981 */ /* 0x000ea4000c1e1500 */
[----:B--2---:R-:W-:-:S05]  /*5380*/  HADD2.F32 R0, -RZ, R7.H0_H0 ;  /* 0x20000007ff007230 */ /* 0x004fca0000004100 */
[----:B------:R-:W-:-:S13]  /*5390*/  FSETP.NAN.FTZ.AND P0, PT, |R0|, |R0|, PT ;  /* 0x400000000000720b */ /* 0x000fda0003f18200 */
[----:B------:R-:W0:Y:S02]  /*53a0*/  @!P0 LDC.U16 R2, c[0x0][0x590] ;  /* 0x00016400ff028b82 */ /* 0x000e240000000400 */
[----:B0-----:R-:W-:Y:S01]  /*53b0*/  @!P0 HADD2.F32 R9, -RZ, R2.H0_H0 ;  /* 0x20000002ff098230 */ /* 0x001fe20000004100 */
[----:B------:R-:W-:-:S04]  /*53c0*/  IADD3 R2, P1, PT, R3, UR8, RZ ;  /* 0x0000000803027c10 */ /* 0x000fc8000ff3e0ff */
[----:B------:R-:W-:Y:S02]  /*53d0*/  @!P0 FMNMX.FTZ R0, R9, R0, PT ;  /* 0x0000000009008209 */ /* 0x000fe40003810000 */
[----:B------:R-:W-:Y:S02]  /*53e0*/  IADD3.X R3, PT, PT, RZ, UR9, RZ, P1, !PT ;  /* 0x00000009ff037c10 */ /* 0x000fe40008ffe4ff */
[----:B------:R-:W-:-:S04]  /*53f0*/  @!P0 F2FP.F16.F32.PACK_AB R0, RZ, R0 ;  /* 0x00000000ff00823e */ /* 0x000fc800000000ff */
[----:B------:R-:W-:-:S05]  /*5400*/  @!P0 PRMT R7, R0, 0x7610, R7 ;  /* 0x0000761000078816 */ /* 0x000fca0000000007 */
[----:B------:R-:W-:Y:S01]  /*5410*/  STG.E.U16 desc[UR6][R2.64], R7 ;  /* 0x0000000702007986 */ /* 0x000fe2000c101506 */
[----:B------:R-:W-:Y:S05]  /*5420*/  EXIT ;  /* 0x000000000000794d */ /* 0x000fea0003800000 */
.L_x_5257:
        /* <DEDUP_REMOVED lines=13> */
.L_x_35836:


//--------------------- .text._ZN2at6native27unrolled_elementwise_kernelIZZZNS0_21clamp_max_kernel_cudaERNS_18TensorIteratorBaseERKN3c106ScalarEENKUlvE_clEvENKUlvE6_clEvEUlNS4_4HalfEE_St5arrayIPcLm2EELi4E23TrivialOffsetCalculatorILi1EjESG_NS0_6memory15LoadWithoutCastENSH_16StoreWithoutCastEEEviT_T0_T2_T3_T4_T5_ --------------------------
	.section	.text._ZN2at6native27unrolled_elementwise_kernelIZZZNS0_21clamp_max_kernel_cudaERNS_18TensorIteratorBaseERKN3c106ScalarEENKUlvE_clEvENKUlvE6_clEvEUlNS4_4HalfEE_St5arrayIPcLm2EELi4E23TrivialOffsetCalculatorILi1EjESG_NS0_6memory15LoadWithoutCastENSH_16StoreWithoutCastEEEviT_T0_T2_T3_T4_T5_,"ax",@progbits
	.align	128
        .global         _ZN2at6native27unrolled_elementwise_kernelIZZZNS0_21clamp_max_kernel_cudaERNS_18TensorIteratorBaseERKN3c106ScalarEENKUlvE_clEvENKUlvE6_clEvEUlNS4_4HalfEE_St5arrayIPcLm2EELi4E23TrivialOffsetCalculatorILi1EjESG_NS0_6memory15LoadWithoutCastENSH_16StoreWithoutCastEEEviT_T0_T2_T3_T4_T5_
        .type           _ZN2at6native27unrolled_elementwise_kernelIZZZNS0_21clamp_max_kernel_cudaERNS_18TensorIteratorBaseERKN3c106ScalarEENKUlvE_clEvENKUlvE6_clEvEUlNS4_4HalfEE_St5arrayIPcLm2EELi4E23TrivialOffsetCalculatorILi1EjESG_NS0_6memory15LoadWithoutCastENSH_16StoreWithoutCastEEEviT_T0_T2_T3_T4_T5_,@function
        .size           _ZN2at6native27unrolled_elementwise_kernelIZZZNS0_21clamp_max_kernel_cudaERNS_18TensorIteratorBaseERKN3c106ScalarEENKUlvE_clEvENKUlvE6_clEvEUlNS4_4HalfEE_St5arrayIPcLm2EELi4E23TrivialOffsetCalculatorILi1EjESG_NS0_6memory15LoadWithoutCastENSH_16StoreWithoutCastEEEviT_T0_T2_T3_T4_T5_,(.L_x_35837 - _ZN2at6native27unrolled_elementwise_kernelIZZZNS0_21clamp_max_kernel_cudaERNS_18TensorIteratorBaseERKN3c106ScalarEENKUlvE_clEvENKUlvE6_clEvEUlNS4_4HalfEE_St5arrayIPcLm2EELi4E23TrivialOffsetCalculatorILi1EjESG_NS0_6memory15LoadWithoutCastENSH_16StoreWithoutCastEEEviT_T0_T2_T3_T4_T5_)
        .other          _ZN2at6native27unrolled_elementwise_kernelIZZZNS0_21clamp_max_kernel_cudaERNS_18TensorIteratorBaseERKN3c106ScalarEENKUlvE_clEvENKUlvE6_clEvEUlNS4_4HalfEE_St5arrayIPcLm2EELi4E23TrivialOffsetCalculatorILi1EjESG_NS0_6memory15LoadWithoutCastENSH_16StoreWithoutCastEEEviT_T0_T2_T3_T4_T5_,@"STO_CUDA_ENTRY STV_DEFAULT"
_ZN2at6native27unrolled_elementwise_kernelIZZZNS0_21clamp_max_kernel_cudaERNS_18TensorIteratorBaseERKN3c106ScalarEENKUlvE_clEvENKUlvE6_clEvEUlNS4_4HalfEE_St5arrayIPcLm2EELi4E23TrivialOffsetCalculatorILi1EjESG_NS0_6memory15LoadWithoutCastENSH_16StoreWithoutCastEEEviT_T0_T2_T3_T4_T5_:
.text._ZN2at6native27unrolled_elementwise_kernelIZZZNS0_21clamp_max_kernel_cudaERNS_18TensorIteratorBaseERKN3c106ScalarEENKUlvE_clEvENKUlvE6_clEvEUlNS4_4HalfEE_St5arrayIPcLm2EELi4E23TrivialOffsetCalculatorILi1EjESG_NS0_6memory15LoadWithoutCastENSH_16StoreWithoutCastEEEviT_T0_T2_T3_T4_T5_:
        /* <DEDUP_REMOVED lines=10> */
[----:B------:R-:W-:-:S03]  /*00a0*/  @!P0 LEA R15, R0, R3, 0x9 ;  /* 0x00000003000f8211 */ /* 0x000fc600078e48ff */
[----:B------:R-:W-:-:S13]  /*00b0*/  ISETP.GE.AND P1, PT, R13, R2, PT ;  /* 0x000000020d00720c */ /* 0x000fda0003f26270 */
[----:B------:R-:W-:Y:S01]  /*00c0*/  @!P1 IMAD R17, R0, 0x200, R13 ;  /* 0x0000020000119824 */ /* 0x000fe200078e020d */
[----:B------:R-:W2:Y:S01]  /*00d0*/  @!P1 LDC.64 R10, c[0x0][0x3a0] ;  /* 0x0000e800ff0a9b82 */ /* 0x000ea20000000a00 */
[----:B------:R-:W-:-:S05]  /*00e0*/  @!P1 VIADD R13, R13, 0x80 ;  /* 0x000000800d0d9836 */ /* 0x000fca0000000000 */
[----:B------:R-:W-:Y:S01]  /*00f0*/  ISETP.GE.AND P3, PT, R13, R2, PT ;  /* 0x000000020d00720c */ /* 0x000fe20003f66270 */
[----:B0-----:R-:W-:-:S12]  /*0100*/  @!P0 IMAD.WIDE.U32 R4, R15, 0x2, R4 ;  /* 0x000000020f048825 */ /* 0x001fd800078e0004 */
[----:B------:R-:W0:Y:S01]  /*0110*/  @!P3 LDC.64 R8, c[0x0][0x3a0] ;  /* 0x0000e800ff08bb82 */ /* 0x000e220000000a00 */
[----:B------:R-:W-:Y:S02]  /*0120*/  @!P3 IMAD R19, R0, 0x200, R13 ;  /* 0x000002000013b824 */ /* 0x000fe400078e020d */
[----:B------:R-:W-:Y:S02]  /*0130*/  @!P3 VIADD R13, R13, 0x80 ;  /* 0x000000800d0db836 */ /* 0x000fe40000000000 */
[----:B--2---:R-:W-:-:S03]  /*0140*/  @!P1 IMAD.WIDE.U32 R10, R17, 0x2, R10 ;  /* 0x00000002110a9825 */ /* 0x004fc600078e000a */
[----:B------:R-:W-:-:S13]  /*0150*/  ISETP.GE.AND P2, PT, R13, R2, PT ;  /* 0x000000020d00720c */ /* 0x000fda0003f46270 */
[----:B------:R-:W2:Y:S01]  /*0160*/  @!P2 LDC.64 R6, c[0x0][0x3a0] ;  /* 0x0000e800ff06ab82 */ /* 0x000ea20000000a00 */
[----:B------:R-:W-:Y:S02]  /*0170*/  @!P2 IMAD R13, R0, 0x200, R13 ;  /* 0x00000200000da824 */ /* 0x000fe400078e020d */
[--C-:B0-----:R-:W-:Y:S01]  /*0180*/  @!P3 IMAD.WIDE.U32 R16, R19, 0x2, R8.reuse ;  /* 0x000000021310b825 */ /* 0x101fe200078e0008 */
[----:B------:R-:W-:Y:S02]  /*0190*/  PRMT R9, RZ, 0x7610, R9 ;  /* 0x00007610ff097816 */ /* 0x000fe40000000009 */
[----:B------:R-:W-:-:S04]  /*01a0*/  PRMT R8, RZ, 0x7610, R8 ;  /* 0x00007610ff087816 */ /* 0x000fc80000000008 */
[----:B-1----:R0:W5:Y:S01]  /*01b0*/  @!P0 LDG.E.U16 R9, desc[UR4][R4.64] ;  /* 0x0000000404098981 */ /* 0x002162000c1e1500 */
[C---:B------:R-:W-:Y:S01]  /*01c0*/  ISETP.GE.AND P0, PT, R3.reuse, R2, PT ;  /* 0x000000020300720c */ /* 0x040fe20003f06270 */
[C---:B------:R-:W-:Y:S02]  /*01d0*/  VIADD R23, R3.reuse, 0x80 ;  /* 0x0000008003177836 */ /* 0x040fe40000000000 */
[C---:B------:R-:W-:Y:S01]  /*01e0*/  VIADD R19, R3.reuse, 0x100 ;  /* 0x0000010003137836 */ /* 0x040fe20000000000 */
[----:B------:R-:W-:Y:S01]  /*01f0*/  BSSY.RECONVERGENT B0, `(.L_x_5258) ;  /* 0x0000018000007945 */ /* 0x000fe20003800200 */
[----:B------:R-:W-:Y:S01]  /*0200*/  VIADD R21, R3, 0x180 ;  /* 0x0000018003157836 */ /* 0x000fe20000000000 */
[----:B------:R1:W5:Y:S07]  /*0210*/  @!P3 LDG.E.U16 R8, desc[UR4][R16.64] ;  /* 0x000000041008b981 */ /* 0x00036e000c1e1500 */
[----:B------:R-:W0:Y:S01]  /*0220*/  @!P0 LDC.64 R14, c[0x0][0x398] ;  /* 0x0000e600ff0e8b82 */ /* 0x000e220000000a00 */
[----:B--2---:R-:W-:Y:S01]  /*0230*/  @!P2 IMAD.WIDE.U32 R12, R13, 0x2, R6 ;  /* 0x000000020d0ca825 */ /* 0x004fe200078e0006 */
[----:B------:R-:W-:-:S02]  /*0240*/  PRMT R7, RZ, 0x7610, R7 ;  /* 0x00007610ff077816 */ /* 0x000fc40000000007 */
[----:B------:R-:W-:Y:S02]  /*0250*/  PRMT R6, RZ, 0x7610, R6 ;  /* 0x00007610ff067816 */ /* 0x000fe40000000006 */
[----:B------:R-:W-:Y:S01]  /*0260*/  @!P0 LEA R25, R0, R3, 0x9 ;  /* 0x0000000300198211 */ /* 0x000fe200078e48ff */
[----:B------:R-:W-:Y:S01]  /*0270*/  @!P0 IMAD.MOV.U32 R3, RZ, RZ, R23 ;  /* 0x000000ffff038224 */ /* 0x000fe200078e0017 */
[----:B------:R1:W5:Y:S01]  /*0280*/  @!P1 LDG.E.U16 R7, desc[UR4][R10.64] ;  /* 0x000000040a079981 */ /* 0x000362000c1e1500 */
[-C--:B------:R-:W-:Y:S02]  /*0290*/  ISETP.GE.AND P5, PT, R23, R2.reuse, PT ;  /* 0x000000021700720c */ /* 0x080fe40003fa6270 */
[-C--:B------:R-:W-:Y:S01]  /*02a0*/  ISETP.GE.AND P3, PT, R19, R2.reuse, PT ;  /* 0x000000021300720c */ /* 0x080fe20003f66270 */
[----:B------:R1:W5:Y:S01]  /*02b0*/  @!P2 LDG.E.U16 R6, desc[UR4][R12.64] ;  /* 0x000000040c06a981 */ /* 0x000362000c1e1500 */
[-C--:B------:R-:W-:Y:S02]  /*02c0*/  ISETP.GE.AND P1, PT, R21, R2.reuse, PT ;  /* 0x000000021500720c */ /* 0x080fe40003f26270 */
[----:B------:R-:W-:Y:S01]  /*02d0*/  ISETP.GE.AND P2, PT, R3, R2, PT ;  /* 0x000000020300720c */ /* 0x000fe20003f46270 */
[----:B0-----:R-:W-:Y:S01]  /*02e0*/  @!P0 IMAD.WIDE.U32 R4, R25, 0x2, R14 ;  /* 0x0000000219048825 */ /* 0x001fe200078e000e */
[----:B-1----:R-:W-:Y:S11]  /*02f0*/  @P0 BRA `(.L_x_5259) ;  /* 0x00000000001c0947 */ /* 0x002ff60003800000 */
[----:B-----5:R-:W-:-:S05]  /*0300*/  HADD2.F32 R11, -RZ, R9.H0_H0 ;  /* 0x20000009ff0b7230 */ /* 0x020fca0000004100 */
[----:B------:R-:W-:-:S13]  /*0310*/  FSETP.NAN.FTZ.AND P4, PT, |R11|, |R11|, PT ;  /* 0x4000000b0b00720b */ /* 0x000fda0003f98200 */
[----:B------:R-:W0:Y:S02]  /*0320*/  @!P4 LDC.U16 R10, c[0x0][0x388] ;  /* 0x0000e200ff0acb82 */ /* 0x000e240000000400 */
[----:B0-----:R-:W-:-:S05]  /*0330*/  @!P4 HADD2.F32 R10, -RZ, R10.H0_H0 ;  /* 0x2000000aff0ac230 */ /* 0x001fca0000004100 */
[----:B------:R-:W-:-:S04]  /*0340*/  @!P4 FMNMX.FTZ R10, R11, R10, PT ;  /* 0x0000000a0b0ac209 */ /* 0x000fc80003810000 */
[----:B------:R-:W-:-:S04]  /*0350*/  @!P4 F2FP.F16.F32.PACK_AB R10, RZ, R10 ;  /* 0x0000000aff0ac23e */ /* 0x000fc800000000ff */
[----:B------:R-:W-:-:S07]  /*0360*/  @!P4 PRMT R9, R10, 0x7610, R9 ;  /* 0x000076100a09c816 */ /* 0x000fce0000000009 */
.L_x_5259:
[----:B------:R-:W-:Y:S05]  /*0370*/  BSYNC.RECONVERGENT B0 ;  /* 0x0000000000007941 */ /* 0x000fea0003800200 */
.L_x_5258:
        /* <DEDUP_REMOVED lines=9> */
.L_x_5261:
[----:B------:R-:W-:Y:S05]  /*0410*/  BSYNC.RECONVERGENT B0 ;  /* 0x0000000000007941 */ /* 0x000fea0003800200 */
.L_x_5260:
        /* <DEDUP_REMOVED lines=9> */
.L_x_5263:
[----:B------:R-:W-:Y:S05]  /*04b0*/  BSYNC.RECONVERGENT B0 ;  /* 0x0000000000007941 */ /* 0x000fea0003800200 */
.L_x_5262:
        /* <DEDUP_REMOVED lines=9> */
.L_x_5265:
[----:B------:R-:W-:Y:S05]  /*0550*/  BSYNC.RECONVERGENT B0 ;  /* 0x0000000000007941 */ /* 0x000fea0003800200 */
.L_x_5264:
[----:B-----5:R0:W-:Y:S01]  /*0560*/  @!P0 STG.E.U16 desc[UR4][R4.64], R9 ;  /* 0x0000000904008986 */ /* 0x0201e2000c101504 */
[----:B------:R-:W-:Y:S04]  /*0570*/  BSSY.RECONVERGENT B0, `(.L_x_5266) ;  /* 0x000000c000007945 */ /* 0x000fe80003800200 */
[----:B------:R-:W-:Y:S05]  /*0580*/  @P2 BRA `(.L_x_5267) ;  /* 0x0000000000282947 */ /* 0x000fea0003800000 */
[----:B0-----:R-:W0:Y:S01]  /*0590*/  LDC.64 R4, c[0x0][0x398] ;  /* 0x0000e600ff047b82 */ /* 0x001e220000000a00 */
[----:B------:R-:W-:Y:S02]  /*05a0*/  IMAD R11, R0, 0x200, R3 ;  /* 0x00000200000b7824 */ /* 0x000fe400078e0203 */
        /* <DEDUP_REMOVED lines=8> */
.L_x_5267:
[----:B------:R-:W-:Y:S05]  /*0630*/  BSYNC.RECONVERGENT B0 ;  /* 0x0000000000007941 */ /* 0x000fea0003800200 */
.L_x_5266:
[----:B------:R-:W-:-:S13]  /*0640*/  ISETP.GE.AND P0, PT, R3, R2, PT ;  /* 0x000000020300720c */ /* 0x000fda0003f06270 */
[----:B------:R-:W-:Y:S05]  /*0650*/  @P0 EXIT ;  /* 0x000000000000094d */ /* 0x000fea0003800000 */
[----:B01----:R-:W0:Y:S01]  /*0660*/  LDC.64 R4, c[0x0][0x398] ;  /* 0x0000e600ff047b82 */ /* 0x003e220000000a00 */
[----:B------:R-:W-:-:S04]  /*0670*/  IMAD R3, R0, 0x200, R3 ;  /* 0x0000020000037824 */ /* 0x000fc800078e0203 */
[----:B0-----:R-:W-:-:S05]  /*0680*/  IMAD.WIDE.U32 R2, R3, 0x2, R4 ;  /* 0x0000000203027825 */ /* 0x001fca00078e0004 */
[----:B------:R-:W-:Y:S01]  /*0690*/  STG.E.U16 desc[UR4][R2.64], R6 ;  /* 0x0000000602007986 */ /* 0x000fe2000c101504 */
[----:B------:R-:W-:Y:S05]  /*06a0*/  EXIT ;  /* 0x000000000000794d */ /* 0x000fea0003800000 */
.L_x_5268:
        /* <DEDUP_REMOVED lines=13> */
.L_x_35837:


//--------------------- .text._ZN2at6native29vectorized_elementwise_kernelILi2EZZZNS0_21clamp_max_kernel_cudaERNS_18TensorIteratorBaseERKN3c106ScalarEENKUlvE_clEvENKUlvE6_clEvEUlNS4_4HalfEE_St5arrayIPcLm2EEEEviT0_T1_ --------------------------
	.section	.text._ZN2at6native29vectorized_elementwise_kernelILi2EZZZNS0_21clamp_max_kernel_cudaERNS_18TensorIteratorBaseERKN3c106ScalarEENKUlvE_clEvENKUlvE6_clEvEUlNS4_4HalfEE_St5arrayIPcLm2EEEEviT0_T1_,"ax",@progbits
	.align	128
        .global         _ZN2at6native29vectorized_elementwise_kernelILi2EZZZNS0_21clamp_max_kernel_cudaERNS_18TensorIteratorBaseERKN3c106ScalarEENKUlvE_clEvENKUlvE6_clEvEUlNS4_4HalfEE_St5arrayIPcLm2EEEEviT0_T1_
        .type           _ZN2at6native29vectorized_elementwise_kernelILi2EZZZNS0_21clamp_max_kernel_cudaERNS_18TensorIteratorBaseERKN3c106ScalarEENKUlvE_clEvENKUlvE6_clEvEUlNS4_4HalfEE_St5arrayIPcLm2EEEEviT0_T1_,@function
        .size           _ZN2at6native29vectorized_elementwise_kernelILi2EZZZNS0_21clamp_max_kernel_cudaERNS_18TensorIteratorBaseERKN3c106ScalarEENKUlvE_clEvENKUlvE6_clEvEUlNS4_4HalfEE_St5arrayIPcLm2EEEEviT0_T1_,(.L_x_35838 - _ZN2at6native29vectorized_elementwise_kernelILi2EZZZNS0_21clamp_max_kernel_cudaERNS_18TensorIteratorBaseERKN3c106ScalarEENKUlvE_clEvENKUlvE6_clEvEUlNS4_4HalfEE_St5arrayIPcLm2EEEEviT0_T1_)
        .other          _ZN2at6native29vectorized_elementwise_kernelILi2EZZZNS0_21clamp_max_kernel_cudaERNS_18TensorIteratorBaseERKN3c106ScalarEENKUlvE_clEvENKUlvE6_clEvEUlNS4_4HalfEE_St5arrayIPcLm2EEEEviT0_T1_,@"STO_CUDA_ENTRY STV_DEFAULT"
_ZN2at6native29vectorized_elementwise_kernelILi2EZZZNS0_21clamp_max_kernel_cudaERNS_18TensorIteratorBaseERKN3c106ScalarEENKUlvE_clEvENKUlvE6_clEvEUlNS4_4HalfEE_St5arrayIPcLm2EEEEviT0_T1_:
.text._ZN2at6native29vectorized_elementwise_kernelILi2EZZZNS0_21clamp_max_kernel_cudaERNS_18TensorIteratorBaseERKN3c106ScalarEENKUlvE_clEvENKUlvE6_clEvEUlNS4_4HalfEE_St5arrayIPcLm2EEEEviT0_T1_:
        /* <DEDUP_REMOVED lines=23> */
[----:B------:R-:W2:Y:S01]  /*0170*/  @!P4 LDC.64 R14, c[0x0][0x3a0] ;  /* 0x0000e800ff0ecb82 */ /* 0x000ea20000000a00 */
[----:B------:R-:W-:-:S05]  /*0180*/  @!P4 VIADD R25, R25, 0x80 ;  /* 0x000000801919c836 */ /* 0x000fca0000000000 */
[----:B------:R-:W-:-:S13]  /*0190*/  ISETP.GE.U32.AND P3, PT, R25, R16, PT ;  /* 0x000000101900720c */ /* 0x000fda0003f66070 */
        /* <DEDUP_REMOVED lines=12> */
[----:B------:R-:W2:Y:S01]  /*0260*/  @!P0 LDC.64 R6, c[0x0][0x3a0] ;  /* 0x0000e800ff068b82 */ /* 0x000ea20000000a00 */
[----:B-1----:R-:W-:Y:S01]  /*0270*/  @!P5 IMAD.WIDE.U32 R12, R20, 0x2, R12 ;  /* 0x00000002140cd825 */ /* 0x002fe200078e000c */
[----:B------:R-:W-:-:S03]  /*0280*/  PRMT R20, RZ, 0x7610, R20 ;  /* 0x00007610ff147816 */ /* 0x000fc60000000014 */
[----:B------:R-:W-:Y:S02]  /*0290*/  @!P0 IMAD.IADD R19, R0, 0x1, R25 ;  /* 0x0000000100138824 */ /* 0x000fe400078e0219 */
[----:B------:R-:W-:Y:S01]  /*02a0*/  @!P0 VIADD R25, R25, 0x80 ;  /* 0x0000008019198836 */ /* 0x000fe20000000000 */
[----:B------:R1:W5:Y:S02]  /*02b0*/  @!P5 LDG.E.U16 R20, desc[UR4][R12.64] ;  /* 0x000000040c14d981 */ /* 0x000364000c1e1500 */
[----:B-1----:R-:W-:Y:S01]  /*02c0*/  PRMT R13, RZ, 0x7610, R13 ;  /* 0x00007610ff0d7816 */ /* 0x002fe2000000000d */
[----:B--2---:R-:W-:-:S05]  /*02d0*/  @!P0 IMAD.WIDE.U32 R6, R19, 0x2, R6 ;  /* 0x0000000213068825 */ /* 0x004fca00078e0006 */
[----:B------:R-:W5:Y:S01]  /*02e0*/  @!P0 LDG.E.U16 R13, desc[UR4][R6.64] ;  /* 0x00000004060d8981 */ /* 0x000f62000c1e1500 */
[-C--:B------:R-:W-:Y:S02]  /*02f0*/  ISETP.GE.U32.AND P6, PT, R25, R16.reuse, PT ;  /* 0x000000101900720c */ /* 0x080fe40003fc6070 */
[----:B------:R-:W-:Y:S01]  /*0300*/  ISETP.GE.U32.AND P5, PT, R17, R16, PT ;  /* 0x000000101100720c */ /* 0x000fe20003fa6070 */
[----:B------:R-:W-:Y:S01]  /*0310*/  @!P4 IMAD.WIDE.U32 R14, R29, 0x2, R14 ;  /* 0x000000021d0ec825 */ /* 0x000fe200078e000e */
[----:B------:R-:W-:-:S06]  /*0320*/  PRMT R22, RZ, 0x7610, R22 ;  /* 0x00007610ff167816 */ /* 0x000fcc0000000016 */
[----:B------:R1:W5:Y:S03]  /*0330*/  @!P4 LDG.E.U16 R22, desc[UR4][R14.64] ;  /* 0x000000040e16c981 */ /* 0x000366000c1e1500 */
[----:B------:R-:W2:Y:S01]  /*0340*/  @!P6 LDC.64 R8, c[0x0][0x3a0] ;  /* 0x0000e800ff08eb82 */ /* 0x000ea20000000a00 */
[----:B------:R-:W-:-:S07]  /*0350*/  @!P6 IMAD.IADD R25, R0, 0x1, R25 ;  /* 0x000000010019e824 */ /* 0x000fce00078e0219 */
[----:B-1----:R-:W1:Y:S01]  /*0360*/  @!P5 LDC.64 R14, c[0x0][0x398] ;  /* 0x0000e600ff0edb82 */ /* 0x002e620000000a00 */
[----:B----4-:R-:W-:Y:S01]  /*0370*/  @!P1 IMAD.WIDE.U32 R4, R21, 0x2, R4 ;  /* 0x0000000215049825 */ /* 0x010fe200078e0004 */
[----:B------:R-:W-:Y:S02]  /*0380*/  PRMT R19, RZ, 0x7610, R19 ;  /* 0x00007610ff137816 */ /* 0x000fe40000000013 */
[----:B------:R-:W-:Y:S01]  /*0390*/  PRMT R21, RZ, 0x7610, R21 ;  /* 0x00007610ff157816 */ /* 0x000fe20000000015 */
[----:B---3--:R-:W-:-:S04]  /*03a0*/  @!P3 IMAD.WIDE.U32 R10, R27, 0x2, R10 ;  /* 0x000000021b0ab825 */ /* 0x008fc800078e000a */
[----:B0-----:R-:W-:Y:S01]  /*03b0*/  @!P2 IMAD.WIDE.U32 R2, R23, 0x2, R2 ;  /* 0x000000021702a825 */ /* 0x001fe200078e0002 */
[----:B------:R-:W-:Y:S01]  /*03c0*/  PRMT R23, RZ, 0x7610, R23 ;  /* 0x00007610ff177816 */ /* 0x000fe20000000017 */
[----:B------:R0:W5:Y:S02]  /*03d0*/  @!P3 LDG.E.U16 R19, desc[UR4][R10.64] ;  /* 0x000000040a13b981 */ /* 0x000164000c1e1500 */
[----:B--2---:R-:W-:Y:S01]  /*03e0*/  @!P6 IMAD.WIDE.U32 R8, R25, 0x2, R8 ;  /* 0x000000021908e825 */ /* 0x004fe200078e0008 */
[----:B------:R-:W-:Y:S01]  /*03f0*/  PRMT R12, RZ, 0x7610, R12 ;  /* 0x00007610ff0c7816 */ /* 0x000fe2000000000c */
[----:B------:R2:W5:Y:S02]  /*0400*/  @!P2 LDG.E.U16 R21, desc[UR4][R2.64] ;  /* 0x000000040215a981 */ /* 0x000564000c1e1500 */
[C---:B------:R-:W-:Y:S02]  /*0410*/  VIADD R25, R17.reuse, 0x100 ;  /* 0x0000010011197836 */ /* 0x040fe40000000000 */
[C---:B------:R-:W-:Y:S01]  /*0420*/  VIADD R27, R17.reuse, 0x200 ;  /* 0x00000200111b7836 */ /* 0x040fe20000000000 */
[----:B------:R-:W-:Y:S01]  /*0430*/  BSSY.RECONVERGENT B0, `(.L_x_5270) ;  /* 0x0000014000007945 */ /* 0x000fe20003800200 */
[----:B0-----:R-:W-:Y:S01]  /*0440*/  VIADD R11, R17, 0x280 ;  /* 0x00000280110b7836 */ /* 0x001fe20000000000 */
[-C--:B------:R-:W-:Y:S01]  /*0450*/  ISETP.GE.U32.AND P4, PT, R25, R16.reuse, PT ;  /* 0x000000101900720c */ /* 0x080fe20003f86070 */
[C---:B------:R-:W-:Y:S01]  /*0460*/  VIADD R25, R17.reuse, 0x180 ;  /* 0x0000018011197836 */ /* 0x040fe20000000000 */
[----:B------:R0:W5:Y:S01]  /*0470*/  @!P1 LDG.E.U16 R23, desc[UR4][R4.64] ;  /* 0x0000000404179981 */ /* 0x000162000c1e1500 */
[----:B--2---:R-:W-:Y:S01]  /*0480*/  VIADD R3, R17, 0x80 ;  /* 0x0000008011037836 */ /* 0x004fe20000000000 */
[----:B------:R-:W-:-:S02]  /*0490*/  ISETP.GE.U32.AND P2, PT, R27, R16, PT ;  /* 0x000000101b00720c */ /* 0x000fc40003f46070 */
[----:B------:R2:W5:Y:S01]  /*04a0*/  @!P6 LDG.E.U16 R12, desc[UR4][R8.64] ;  /* 0x00000004080ce981 */ /* 0x000562000c1e1500 */
[-C--:B------:R-:W-:Y:S02]  /*04b0*/  ISETP.GE.U32.AND P3, PT, R25, R16.reuse, PT ;  /* 0x000000101900720c */ /* 0x080fe40003f66070 */
[-C--:B------:R-:W-:Y:S02]  /*04c0*/  ISETP.GE.U32.AND P1, PT, R11, R16.reuse, PT ;  /* 0x000000100b00720c */ /* 0x080fe40003f26070 */
[----:B------:R-:W-:Y:S01]  /*04d0*/  ISETP.GE.U32.AND P6, PT, R3, R16, PT ;  /* 0x000000100300720c */ /* 0x000fe20003fc6070 */
[----:B0-----:R-:W-:Y:S01]  /*04e0*/  VIADD R5, R17, 0x300 ;  /* 0x0000030011057836 */ /* 0x001fe20000000000 */
        /* <DEDUP_REMOVED lines=8> */
.L_x_5271:
[----:B------:R-:W-:Y:S05]  /*0570*/  BSYNC.RECONVERGENT B0 ;  /* 0x0000000000007941 */ /* 0x000fea0003800200 */
.L_x_5270:
[----:B------:R-:W-:Y:S01]  /*0580*/  BSSY.RECONVERGENT B0, `(.L_x_5272) ;  /* 0x000000b000007945 */ /* 0x000fe20003800200 */
[----:B------:R-:W-:Y:S01]  /*0590*/  ISETP.GE.U32.AND P0, PT, R5, R16, PT ;  /* 0x000000100500720c */ /* 0x000fe20003f06070 */
[----:B------:R-:W-:Y:S02]  /*05a0*/  VIADD R5, R17, 0x380 ;  /* 0x0000038011057836 */ /* 0x000fe40000000000 */
        /* <DEDUP_REMOVED lines=8> */
.L_x_5273:
[----:B------:R-:W-:Y:S05]  /*0630*/  BSYNC.RECONVERGENT B0 ;  /* 0x0000000000007941 */ /* 0x000fea0003800200 */
.L_x_5272:
[----:B------:R-:W-:Y:S01]  /*0640*/  ISETP.GE.U32.AND P6, PT, R5, R16, PT ;  /* 0x000000100500720c */ /* 0x000fe20003fc6070 */
[----:B------:R-:W-:Y:S01]  /*0650*/  @!P5 IMAD.IADD R5, R0, 0x1, R17 ;  /* 0x000000010005d824 */ /* 0x000fe200078e0211 */
[----:B------:R-:W-:Y:S03]  /*0660*/  BSSY.RECONVERGENT B0, `(.L_x_5274) ;  /* 0x000000a000007945 */ /* 0x000fe60003800200 */
[----:B------:R-:W-:Y:S01]  /*0670*/  @!P5 IMAD.WIDE.U32 R14, R5, 0x2, R14 ;  /* 0x00000002050ed825 */ /* 0x000fe200078e000e */
[----:B------:R-:W-:Y:S07]  /*0680*/  @P4 BRA `(.L_x_5275) ;  /* 0x00000000001c4947 */ /* 0x000fee0003800000 */
[----:B-----5:R-:W-:-:S05]  /*0690*/  HADD2.F32 R2, -RZ, R22.H0_H0 ;  /* 0x20000016ff027230 */ /* 0x020fca0000004100 */
[----:B------:R-:W-:-:S13]  /*06a0*/  FSETP.NAN.FTZ.AND P4, PT, |R2|, |R2|, PT ;  /* 0x400000020200720b */ /* 0x000fda0003f98200 */
[----:B------:R-:W0:Y:S02]  /*06b0*/  @!P4 LDC.U16 R4, c[0x0][0x388] ;  /* 0x0000e200ff04cb82 */ /* 0x000e240000000400 */
[----:B0-----:R-:W-:-:S05]  /*06c0*/  @!P4 HADD2.F32 R5, -RZ, R4.H0_H0 ;  /* 0x20000004ff05c230 */ /* 0x001fca0000004100 */
[----:B------:R-:W-:-:S04]  /*06d0*/  @!P4 FMNMX.FTZ R2, R5, R2, PT ;  /* 0x000000020502c209 */ /* 0x000fc80003810000 */
[----:B------:R-:W-:-:S04]  /*06e0*/  @!P4 F2FP.F16.F32.PACK_AB R2, RZ, R2 ;  /* 0x00000002ff02c23e */ /* 0x000fc800000000ff */
[----:B------:R-:W-:-:S07]  /*06f0*/  @!P4 PRMT R22, R2, 0x7610, R22 ;  /* 0x000076100216c816 */ /* 0x000fce0000000016 */
.L_x_5275:
[----:B------:R-:W-:Y:S05]  /*0700*/  BSYNC.RECONVERGENT B0 ;  /* 0x0000000000007941 */ /* 0x000fea0003800200 */
.L_x_5274:
        /* <DEDUP_REMOVED lines=9> */
.L_x_5277:
[----:B------:R-:W-:Y:S05]  /*07a0*/  BSYNC.RECONVERGENT B0 ;  /* 0x0000000000007941 */ /* 0x000fea0003800200 */
.L_x_5276:
        /* <DEDUP_REMOVED lines=9> */
.L_x_5279:
[----:B------:R-:W-:Y:S05]  /*0840*/  BSYNC.RECONVERGENT B0 ;  /* 0x0000000000007941 */ /* 0x000fea0003800200 */
.L_x_5278:
        /* <DEDUP_REMOVED lines=9> */
.L_x_5281:
[----:B------:R-:W-:Y:S05]  /*08e0*/  BSYNC.RECONVERGENT B0 ;  /* 0x0000000000007941 */ /* 0x000fea0003800200 */
.L_x_5280:
        /* <DEDUP_REMOVED lines=9> */
.L_x_5283:
[----:B------:R-:W-:Y:S05]  /*0980*/  BSYNC.RECONVERGENT B0 ;  /* 0x0000000000007941 */ /* 0x000fea0003800200 */
.L_x_5282:
        /* <DEDUP_REMOVED lines=9> */
.L_x_5285:
[----:B------:R-:W-:Y:S05]  /*0a20*/  BSYNC.RECONVERGENT B0 ;  /* 0x0000000000007941 */ /* 0x000fea0003800200 */
.L_x_5284:
        /* <DEDUP_REMOVED lines=18> */
.L_x_5288:
[----:B------:R-:W-:-:S13]  /*0b50*/  ISETP.GE.U32.AND P0, PT, R17, R16, PT ;  /* 0x000000101100720c */ /* 0x000fda0003f06070 */
[----:B------:R-:W-:Y:S05]  /*0b60*/  @P0 BRA `(.L_x_5290) ;  /* 0x0000000000300947 */ /* 0x000fea0003800000 */
[----:B0-----:R-:W0:Y:S01]  /*0b70*/  LDC.64 R2, c[0x0][0x398] ;  /* 0x0000e600ff027b82 */ /* 0x001e220000000a00 */
[----:B------:R-:W-:Y:S02]  /*0b80*/  IMAD.IADD R5, R0, 0x1, R17 ;  /* 0x0000000100057824 */ /* 0x000fe400078e0211 */
[----:B------:R-:W-:Y:S02]  /*0b90*/  VIADD R17, R17, 0x80 ;  /* 0x0000008011117836 */ /* 0x000fe40000000000 */
[----:B0-----:R-:W-:-:S05]  /*0ba0*/  IMAD.WIDE.U32 R2, R5, 0x2, R2 ;  /* 0x0000000205027825 */ /* 0x001fca00078e0002 */
[----:B------:R1:W-:Y:S02]  /*0bb0*/  STG.E.U16 desc[UR4][R2.64], R19 ;  /* 0x0000001302007986 */ /* 0x0003e4000c101504 */
.L_x_5289:
[----:B------:R-:W-:-:S13]  /*0bc0*/  ISETP.GE.U32.AND P0, PT, R17, R16, PT ;  /* 0x000000101100720c */ /* 0x000fda0003f06070 */
[----:B------:R-:W-:Y:S05]  /*0bd0*/  @P0 BRA `(.L_x_5291) ;  /* 0x0000000000340947 */ /* 0x000fea0003800000 */
[----:B01----:R-:W0:Y:S01]  /*0be0*/  LDC.64 R2, c[0x0][0x398] ;  /* 0x0000e600ff027b82 */ /* 0x003e220000000a00 */
[----:B------:R-:W-:Y:S02]  /*0bf0*/  IMAD.IADD R5, R0, 0x1, R17 ;  /* 0x0000000100057824 */ /* 0x000fe400078e0211 */
[----:B------:R-:W-:Y:S02]  /*0c00*/  VIADD R17, R17, 0x80 ;  /* 0x0000008011117836 */ /* 0x000fe40000000000 */
[----:B0-----:R-:W-:-:S05]  /*0c10*/  IMAD.WIDE.U32 R2, R5, 0x2, R2 ;  /* 0x0000000205027825 */ /* 0x001fca00078e0002 */
[----:B------:R1:W-:Y:S02]  /*0c20*/  STG.E.U16 desc[UR4][R2.64], R21 ;  /* 0x0000001502007986 */ /* 0x0003e4000c101504 */
.L_x_5290:
        /* <DEDUP_REMOVED lines=8> */
.L_x_5291:
[----:B------:R-:W-:Y:S05]  /*0cb0*/  BSYNC.RELIABLE B1 ;  /* 0x0000000000017941 */ /* 0x000fea0003800100 */
.L_x_5287:
[----:B------:R-:W-:-:S13]  /*0cc0*/  ISETP.GE.U32.AND P0, PT, R17, R16, PT ;  /* 0x000000101100720c */ /* 0x000fda0003f06070 */
[----:B01-3--:R-:W0:Y:S01]  /*0cd0*/  @!P0 LDC.64 R2, c[0x0][0x398] ;  /* 0x0000e600ff028b82 */ /* 0x00be220000000a00 */
[----:B------:R-:W-:Y:S02]  /*0ce0*/  @!P0 IMAD.IADD R5, R0, 0x1, R17 ;  /* 0x0000000100058824 */ /* 0x000fe400078e0211 */
[----:B------:R-:W-:Y:S02]  /*0cf0*/  @!P0 VIADD R17, R17, 0x80 ;  /* 0x0000008011118836 */ /* 0x000fe40000000000 */
[----:B0-----:R-:W-:-:S05]  /*0d00*/  @!P0 IMAD.WIDE.U32 R2, R5, 0x2, R2 ;  /* 0x0000000205028825 */ /* 0x001fca00078e0002 */
[----:B------:R3:W-:Y:S02]  /*0d10*/  @!P0 STG.E.U16 desc[UR4][R2.64], R13 ;  /* 0x0000000d02008986 */ /* 0x0007e4000c101504 */
.L_x_5292:
[----:B------:R-:W-:Y:S05]  /*0d20*/  BSYNC.RECONVERGENT B0 ;  /* 0x0000000000007941 */ /* 0x000fea0003800200 */
.L_x_5286:
        /* <DEDUP_REMOVED lines=8> */
.L_x_5269:
[----:B------:R-:W0:Y:S01]  /*0db0*/  S2R R5, SR_TID.X ;  /* 0x0000000000057919 */ /* 0x000e220000002100 */
[----:B------:R-:W1:Y:S02]  /*0dc0*/  LDC.64 R2, c[0x0][0x3a0] ;  /* 0x0000e800ff027b82 */ /* 0x000e640000000a00 */
[----:B-1----:R-:W-:-:S04]  /*0dd0*/  IMAD.WIDE.U32 R2, R0, 0x2, R2 ;  /* 0x0000000200027825 */ /* 0x002fc800078e0002 */
[----:B0-----:R-:W-:-:S05]  /*0de0*/  IMAD.WIDE.U32 R2, R5, 0x4, R2 ;  /* 0x0000000405027825 */ /* 0x001fca00078e0002 */
[----:B------:R-:W2:Y:S04]  /*0df0*/  LDG.E R7, desc[UR4][R2.64] ;  /* 0x0000000402077981 */ /* 0x000ea8000c1e1900 */
[----:B------:R-:W3:Y:S04]  /*0e00*/  LDG.E R9, desc[UR4][R2.64+0x200] ;  /* 0x0002000402097981 */ /* 0x000ee8000c1e1900 */
[----:B------:R-:W4:Y:S04]  /*0e10*/  LDG.E R11, desc[UR4][R2.64+0x400] ;  /* 0x00040004020b7981 */ /* 0x000f28000c1e1900 */
[----:B------:R0:W5:Y:S02]  /*0e20*/  LDG.E R15, desc[UR4][R2.64+0x600] ;  /* 0x00060004020f7981 */ /* 0x000164000c1e1900 */
[----:B0-----:R-:W0:Y:S02]  /*0e30*/  LDC.64 R2, c[0x0][0x398] ;  /* 0x0000e600ff027b82 */ /* 0x001e240000000a00 */
[----:B0-----:R-:W-:-:S04]  /*0e40*/  IMAD.WIDE.U32 R2, R0, 0x2, R2 ;  /* 0x0000000200027825 */ /* 0x001fc800078e0002 */
[----:B------:R-:W-:-:S04]  /*0e50*/  IMAD.WIDE.U32 R2, R5, 0x4, R2 ;  /* 0x0000000405027825 */ /* 0x000fc800078e0002 */
[----:B--2---:R-:W-:Y:S01]  /*0e60*/  HADD2.F32 R6, -RZ, R7.H0_H0 ;  /* 0x20000007ff067230 */ /* 0x004fe20000004100 */
[----:B------:R-:W-:-:S04]  /*0e70*/  PRMT R4, R7, 0x7632, R4 ;  /* 0x0000763207047816 */ /* 0x000fc80000000004 */
[----:B------:R-:W-:-:S13]  /*0e80*/  FSETP.NAN.FTZ.AND P1, PT, |R6|, |R6|, PT ;  /* 0x400000060600720b */ /* 0x000fda0003f38200 */
[----:B------:R-:W0:Y:S02]  /*0e90*/  @!P1 LDC.U16 R8, c[0x0][0x388] ;  /* 0x0000e200ff089b82 */ /* 0x000e240000000400 */
[----:B0-----:R-:W-:Y:S02]  /*0ea0*/  @!P1 HADD2.F32 R13, -RZ, R8.H0_H0 ;  /* 0x20000008ff0d9230 */ /* 0x001fe40000004100 */
[----:B------:R-:W-:-:S03]  /*0eb0*/  HADD2.F32 R8, -RZ, R4.H0_H0 ;  /* 0x20000004ff087230 */ /* 0x000fc60000004100 */
[----:B------:R-:W-:Y:S02]  /*0ec0*/  @!P1 FMNMX.FTZ R10, R13, R6, PT ;  /* 0x000000060d0a9209 */ /* 0x000fe40003810000 */
[----:B---3--:R-:W-:Y:S02]  /*0ed0*/  PRMT R6, R9, 0x7610, R6 ;  /* 0x0000761009067816 */ /* 0x008fe40000000006 */
[----:B------:R-:W-:Y:S02]  /*0ee0*/  @!P1 F2FP.F16.F32.PACK_AB R7, RZ, R10 ;  /* 0x0000000aff07923e */ /* 0x000fe400000000ff */
[----:B----4-:R-:W-:Y:S01]  /*0ef0*/  PRMT R10, R11, 0x7610, R10 ;  /* 0x000076100b0a7816 */ /* 0x010fe2000000000a */
[----:B------:R-:W-:Y:S01]  /*0f00*/  HADD2.F32 R12, -RZ, R6.H0_H0 ;  /* 0x20000006ff0c7230 */ /* 0x000fe20000004100 */
[----:B-----5:R-:W-:Y:S02]  /*0f10*/  PRMT R13, R15, 0x7610, R13 ;  /* 0x000076100f0d7816 */ /* 0x020fe4000000000d */
[----:B------:R-:W-:Y:S01]  /*0f20*/  PRMT R9, R9, 0x7632, R9 ;  /* 0x0000763209097816 */ /* 0x000fe20000000009 */
[----:B------:R-:W-:Y:S01]  /*0f30*/  HADD2.F32 R20, -RZ, R10.H0_H0 ;  /* 0x2000000aff147230 */ /* 0x000fe20000004100 */
[----:B------:R-:W-:Y:S01]  /*0f40*/  PRMT R11, R11, 0x7632, R11 ;  /* 0x000076320b0b7816 */ /* 0x000fe2000000000b */
[----:B------:R-:W-:Y:S01]  /*0f50*/  HADD2.F32 R17, -RZ, R13.H0_H0 ;  /* 0x2000000dff117230 */ /* 0x000fe20000004100 */
[----:B------:R-:W-:Y:S01]  /*0f60*/  PRMT R15, R15, 0x7632, R15 ;  /* 0x000076320f0f7816 */ /* 0x000fe2000000000f */
[----:B------:R-:W-:Y:S01]  /*0f70*/  HADD2.F32 R21, -RZ, R9.H0_H0 ;  /* 0x20000009ff157230 */ /* 0x000fe20000004100 */
[----:B------:R-:W-:Y:S01]  /*0f80*/  FSETP.NAN.FTZ.AND P0, PT, |R8|, |R8|, PT ;  /* 0x400000080800720b */ /* 0x000fe20003f18200 */
[----:B------:R-:W-:Y:S01]  /*0f90*/  HADD2.F32 R19, -RZ, R11.H0_H0 ;  /* 0x2000000bff137230 */ /* 0x000fe20000004100 */
[----:B------:R-:W-:Y:S01]  /*0fa0*/  FSETP.NAN.FTZ.AND P1, PT, |R12|, |R12|, PT ;  /* 0x4000000c0c00720b */ /* 0x000fe20003f38200 */
[----:B------:R-:W-:Y:S01]  /*0fb0*/  HADD2.F32 R18, -RZ, R15.H0_H0 ;  /* 0x2000000fff127230 */ /* 0x000fe20000004100 */
[----:B------:R-:W-:-:S02]  /*0fc0*/  FSETP.NAN.FTZ.AND P2, PT, |R21|, |R21|, PT ;  /* 0x400000151500720b */ /* 0x000fc40003f58200 */
[----:B------:R-:W-:Y:S02]  /*0fd0*/  FSETP.NAN.FTZ.AND P3, PT, |R20|, |R20|, PT ;  /* 0x400000141400720b */ /* 0x000fe40003f78200 */
[----:B------:R-:W-:Y:S02]  /*0fe0*/  FSETP.NAN.FTZ.AND P4, PT, |R19|, |R19|, PT ;  /* 0x400000131300720b */ /* 0x000fe40003f98200 */
[----:B------:R-:W-:Y:S02]  /*0ff0*/  FSETP.NAN.FTZ.AND P6, PT, |R18|, |R18|, PT ;  /* 0x400000121200720b */ /* 0x000fe40003fd8200 */
[----:B------:R-:W-:Y:S01]  /*1000*/  FSETP.NAN.FTZ.AND P5, PT, |R17|, |R17|, PT ;  /* 0x400000111100720b */ /* 0x000fe20003fb8200 */
[----:B------:R-:W0:Y:S08]  /*1010*/  @!P0 LDC.U16 R26, c[0x0][0x388] ;  /* 0x0000e200ff1a8b82 */ /* 0x000e300000000400 */
[----:B------:R-:W1:Y:S08]  /*1020*/  @!P1 LDC.U16 R14, c[0x0][0x388] ;  /* 0x0000e200ff0e9b82 */ /* 0x000e700000000400 */
[----:B------:R-:W2:Y:S08]  /*1030*/  @!P2 LDC.U16 R16, c[0x0][0x388] ;  /* 0x0000e200ff10ab82 */ /* 0x000eb00000000400 */
[----:B------:R-:W3:Y:S01]  /*1040*/  @!P3 LDC.U16 R25, c[0x0][0x388] ;  /* 0x0000e200ff19bb82 */ /* 0x000ee20000000400 */
[----:B0-----:R-:W-:-:S05]  /*1050*/  @!P0 HADD2.F32 R27, -RZ, R26.H0_H0 ;  /* 0x2000001aff1b8230 */ /* 0x001fca0000004100 */
[----:B------:R-:W-:Y:S02]  /*1060*/  @!P0 FMNMX.FTZ R8, R27, R8, PT ;  /* 0x000000081b088209 */ /* 0x000fe40003810000 */
[----:B------:R-:W0:Y:S01]  /*1070*/  @!P4 LDC.U16 R24, c[0x0][0x388] ;  /* 0x0000e200ff18cb82 */ /* 0x000e220000000400 */
[----:B-1----:R-:W-:Y:S01]  /*1080*/  @!P1 HADD2.F32 R5, -RZ, R14.H0_H0 ;  /* 0x2000000eff059230 */ /* 0x002fe20000004100 */
[----:B------:R-:W-:-:S04]  /*1090*/  @!P0 F2FP.F16.F32.PACK_AB R4, RZ, R8 ;  /* 0x00000008ff04823e */ /* 0x000fc800000000ff */
[----:B------:R-:W-:Y:S02]  /*10a0*/  @!P1 FMNMX.FTZ R12, R5, R12, PT ;  /* 0x0000000c050c9209 */ /* 0x000fe40003810000 */
[----:B------:R-:W1:Y:S01]  /*10b0*/  @!P6 LDC.U16 R23, c[0x0][0x388] ;  /* 0x0000e200ff17eb82 */ /* 0x000e620000000400 */
[----:B--2---:R-:W-:Y:S01]  /*10c0*/  @!P2 HADD2.F32 R16, -RZ, R16.H0_H0 ;  /* 0x20000010ff10a230 */ /* 0x004fe20000004100 */
[----:B------:R-:W-:Y:S02]  /*10d0*/  @!P1 F2FP.F16.F32.PACK_AB R6, RZ, R12 ;  /* 0x0000000cff06923e */ /* 0x000fe400000000ff */
[----:B------:R-:W-:Y:S02]  /*10e0*/  PRMT R7, R7, 0x5410, R4 ;  /* 0x0000541007077816 */ /* 0x000fe40000000004 */
[----:B------:R-:W-:Y:S02]  /*10f0*/  @!P2 FMNMX.FTZ R21, R16, R21, PT ;  /* 0x000000151015a209 */ /* 0x000fe40003810000 */
[----:B------:R-:W2:Y:S01]  /*1100*/  @!P5 LDC.U16 R22, c[0x0][0x388] ;  /* 0x0000e200ff16db82 */ /* 0x000ea20000000400 */
[----:B---3--:R-:W-:Y:S01]  /*1110*/  @!P3 HADD2.F32 R25, -RZ, R25.H0_H0 ;  /* 0x20000019ff19b230 */ /* 0x008fe20000004100 */
[----:B------:R-:W-:Y:S01]  /*1120*/  @!P2 F2FP.F16.F32.PACK_AB R9, RZ, R21 ;  /* 0x00000015ff09a23e */ /* 0x000fe200000000ff */
[----:B------:R-:W-:Y:S03]  /*1130*/  STG.E desc[UR4][R2.64], R7 ;  /* 0x0000000702007986 */ /* 0x000fe6000c101904 */
[----:B------:R-:W-:Y:S01]  /*1140*/  @!P3 FMNMX.FTZ R20, R25, R20, PT ;  /* 0x000000141914b209 */ /* 0x000fe20003810000 */
[----:B0-----:R-:W-:Y:S01]  /*1150*/  @!P4 HADD2.F32 R24, -RZ, R24.H0_H0 ;  /* 0x20000018ff18c230 */ /* 0x001fe20000004100 */
[----:B------:R-:W-:-:S02]  /*1160*/  PRMT R6, R6, 0x5410, R9 ;  /* 0x0000541006067816 */ /* 0x000fc40000000009 */
[----:B------:R-:W-:Y:S02]  /*1170*/  @!P3 F2FP.F16.F32.PACK_AB R10, RZ, R20 ;  /* 0x00000014ff0ab23e */ /* 0x000fe400000000ff */
[----:B------:R-:W-:Y:S01]  /*1180*/  @!P4 FMNMX.FTZ R19, R24, R19, PT ;  /* 0x000000131813c209 */ /* 0x000fe20003810000 */
[----:B------:R-:W-:Y:S01]  /*1190*/  STG.E desc[UR4][R2.64+0x200], R6 ;  /* 0x0002000602007986 */ /* 0x000fe2000c101904 */
[----:B-1----:R-:W-:Y:S02]  /*11a0*/  @!P6 HADD2.F32 R23, -RZ, R23.H0_H0 ;  /* 0x20000017ff17e230 */ /* 0x002fe40000004100 */
[----:B------:R-:W-:-:S03]  /*11b0*/  @!P4 F2FP.F16.F32.PACK_AB R11, RZ, R19 ;  /* 0x00000013ff0bc23e */ /* 0x000fc600000000ff */
[----:B------:R-:W-:Y:S02]  /*11c0*/  @!P6 FMNMX.FTZ R18, R23, R18, PT ;  /* 0x000000121712e209 */ /* 0x000fe40003810000 */
[----:B------:R-:W-:Y:S01]  /*11d0*/  PRMT R10, R10, 0x5410, R11 ;  /* 0x000054100a0a7816 */ /* 0x000fe2000000000b */
[----:B--2---:R-:W-:Y:S01]  /*11e0*/  @!P5 HADD2.F32 R22, -RZ, R22.H0_H0 ;  /* 0x20000016ff16d230 */ /* 0x004fe20000004100 */
[----:B------:R-:W-:-:S03]  /*11f0*/  @!P6 F2FP.F16.F32.PACK_AB R15, RZ, R18 ;  /* 0x00000012ff0fe23e */ /* 0x000fc600000000ff */
[----:B------:R-:W-:Y:S01]  /*1200*/  STG.E desc[UR4][R2.64+0x400], R10 ;  /* 0x0004000a02007986 */ /* 0x000fe2000c101904 */
[----:B------:R-:W-:-:S04]  /*1210*/  @!P5 FMNMX.FTZ R17, R22, R17, PT ;  /* 0x000000111611d209 */ /* 0x000fc80003810000 */
[----:B------:R-:W-:-:S04]  /*1220*/  @!P5 F2FP.F16.F32.PACK_AB R13, RZ, R17 ;  /* 0x00000011ff0dd23e */ /* 0x000fc800000000ff */
[----:B------:R-:W-:-:S05]  /*1230*/  PRMT R13, R13, 0x5410, R15 ;  /* 0x000054100d0d7816 */ /* 0x000fca000000000f */
[----:B------:R-:W-:Y:S01]  /*1240*/  STG.E desc[UR4][R2.64+0x600], R13 ;  /* 0x0006000d02007986 */ /* 0x000fe2000c101904 */
[----:B------:R-:W-:Y:S05]  /*1250*/  EXIT ;  /* 0x000000000000794d */ /* 0x000fea0003800000 */
.L_x_5293:
        /* <DEDUP_REMOVED lines=10> */
.L_x_35838:


//--------------------- .text._ZN2at6native29vectorized_elementwise_kernelILi4EZZZNS0_21clamp_max_kernel_cudaERNS_18TensorIteratorBaseERKN3c106ScalarEENKUlvE_clEvENKUlvE6_clEvEUlNS4_4HalfEE_St5arrayIPcLm2EEEEviT0_T1_ --------------------------
	.section	.text._ZN2at6native29vectorized_elementwise_kernelILi4EZZZNS0_21clamp_max_kernel_cudaERNS_18TensorIteratorBaseERKN3c106ScalarEENKUlvE_clEvENKUlvE6_clEvEUlNS4_4HalfEE_St5arrayIPcLm2EEEEviT0_T1_,"ax",@progbits
	.align	128
        .global         _ZN2at6native29vectorized_elementwise_kernelILi4EZZZNS0_21clamp_max_kernel_cudaERNS_18TensorIteratorBaseERKN3c106ScalarEENKUlvE_clEvENKUlvE6_clEvEUlNS4_4HalfEE_St5arrayIPcLm2EEEEviT0_T1_
        .type           _ZN2at6native29vectorized_elementwise_kernelILi4EZZZNS0_21clamp_max_kernel_cudaERNS_18TensorIteratorBaseERKN3c106ScalarEENKUlvE_clEvENKUlvE6_clEvEUlNS4_4HalfEE_St5arrayIPcLm2EEEEviT0_T1_,@function
        .size           _ZN2at6native29vectorized_elementwise_kernelILi4EZZZNS0_21clamp_max_kernel_cudaERNS_18TensorIteratorBaseERKN3c106ScalarEENKUlvE_clEvENKUlvE6_clEvEUlNS4_4HalfEE_St5arrayIPcLm2EEEEviT0_T1_,(.L_x_35839 - _ZN2at6native29vectorized_elementwise_kernelILi4EZZZNS0_21clamp_max_kernel_cudaERNS_18TensorIteratorBaseERKN3c106ScalarEENKUlvE_clEvENKUlvE6_clEvEUlNS4_4HalfEE_St5arrayIPcLm2EEEEviT0_T1_)
        .other          _ZN2at6native29vectorized_elementwise_kernelILi4EZZZNS0_21clamp_max_kernel_cudaERNS_18TensorIteratorBaseERKN3c106ScalarEENKUlvE_clEvENKUlvE6_clEvEUlNS4_4HalfEE_St5arrayIPcLm2EEEEviT0_T1_,@"STO_CUDA_ENTRY STV_DEFAULT"
_ZN2at6native29vectorized_elementwise_kernelILi4EZZZNS0_21clamp_max_kernel_cudaERNS_18TensorIteratorBaseERKN3c106ScalarEENKUlvE_clEvENKUlvE6_clEvEUlNS4_4HalfEE_St5arrayIPcLm2EEEEviT0_T1_:
.text._ZN2at6native29vectorized_elementwise_kernelILi4EZZZNS0_21clamp_max_kernel_cudaERNS_18TensorIteratorBaseERKN3c106ScalarEENKUlvE_clEvENKUlvE6_clEvEUlNS4_4HalfEE_St5arrayIPcLm2EEEEviT0_T1_:
        /* <DEDUP_REMOVED lines=87> */
.L_x_5296:
[----:B------:R-:W-:Y:S05]  /*0570*/  BSYNC.RECONVERGENT B0 ;  /* 0x0000000000007941 */ /* 0x000fea0003800200 */
.L_x_5295:
        /* <DEDUP_REMOVED lines=11> */
.L_x_5298:
[----:B------:R-:W-:Y:S05]  /*0630*/  BSYNC.RECONVERGENT B0 ;  /* 0x0000000000007941 */ /* 0x000fea0003800200 */
.L_x_5297:
        /* <DEDUP_REMOVED lines=12> */
.L_x_5300:
[----:B------:R-:W-:Y:S05]  /*0700*/  BSYNC.RECONVERGENT B0 ;  /* 0x0000000000007941 */ /* 0x000fea0003800200 */
.L_x_5299:
        /* <DEDUP_REMOVED lines=9> */
.L_x_5302:
[----:B------:R-:W-:Y:S05]  /*07a0*/  BSYNC.RECONVERGENT B0 ;  /* 0x0000000000007941 */ /* 0x000fea0003800200 */
.L_x_5301:
        /* <DEDUP_REMOVED lines=9> */
.L_x_5304:
[----:B------:R-:W-:Y:S05]  /*0840*/  BSYNC.RECONVERGENT B0 ;  /* 0x0000000000007941 */ /* 0x000fea0003800200 */
.L_x_5303:
        /* <DEDUP_REMOVED lines=9> */
.L_x_5306:
[----:B------:R-:W-:Y:S05]  /*08e0*/  BSYNC.RECONVERGENT B0 ;  /* 0x0000000000007941 */ /* 0x000fea0003800200 */
.L_x_5305:
        /* <DEDUP_REMOVED lines=9> */
.L_x_5308:
[----:B------:R-:W-:Y:S05]  /*0980*/  BSYNC.RECONVERGENT B0 ;  /* 0x0000000000007941 */ /* 0x000fea0003800200 */
.L_x_5307:
        /* <DEDUP_REMOVED lines=9> */
.L_x_5310:
[----:B------:R-:W-:Y:S05]  /*0a20*/  BSYNC.RECONVERGENT B0 ;  /* 0x0000000000007941 */ /* 0x000fea0003800200 */
.L_x_5309:
        /* <DEDUP_REMOVED lines=18> */
.L_x_5313:
[----:B------:R-:W-:-:S13]  /*0b50*/  ISETP.GE.U32.AND P0, PT, R17, R16, PT ;  /* 0x000000101100720c */ /* 0x000fda0003f06070 */
[----:B------:R-:W-:Y:S05]  /*0b60*/  @P0 BRA `(.L_x_5315) ;  /* 0x0000000000300947 */ /* 0x000fea0003800000 */
[----:B0-----:R-:W0:Y:S01]  /*0b70*/  LDC.64 R2, c[0x0][0x398] ;  /* 0x0000e600ff027b82 */ /* 0x001e220000000a00 */
[----:B------:R-:W-:Y:S02]  /*0b80*/  IMAD.IADD R5, R0, 0x1, R17 ;  /* 0x0000000100057824 */ /* 0x000fe400078e0211 */
[----:B------:R-:W-:Y:S02]  /*0b90*/  VIADD R17, R17, 0x80 ;  /* 0x0000008011117836 */ /* 0x000fe40000000000 */
[----:B0-----:R-:W-:-:S05]  /*0ba0*/  IMAD.WIDE.U32 R2, R5, 0x2, R2 ;  /* 0x0000000205027825 */ /* 0x001fca00078e0002 */
[----:B------:R1:W-:Y:S02]  /*0bb0*/  STG.E.U16 desc[UR4][R2.64], R19 ;  /* 0x0000001302007986 */ /* 0x0003e4000c101504 */
.L_x_5314:
[----:B------:R-:W-:-:S13]  /*0bc0*/  ISETP.GE.U32.AND P0, PT, R17, R16, PT ;  /* 0x000000101100720c */ /* 0x000fda0003f06070 */
[----:B------:R-:W-:Y:S05]  /*0bd0*/  @P0 BRA `(.L_x_5316) ;  /* 0x0000000000340947 */ /* 0x000fea0003800000 */
[----:B01----:R-:W0:Y:S01]  /*0be0*/  LDC.64 R2, c[0x0][0x398] ;  /* 0x0000e600ff027b82 */ /* 0x003e220000000a00 */
[----:B------:R-:W-:Y:S02]  /*0bf0*/  IMAD.IADD R5, R0, 0x1, R17 ;  /* 0x0000000100057824 */ /* 0x000fe400078e0211 */
[----:B------:R-:W-:Y:S02]  /*0c00*/  VIADD R17, R17, 0x80 ;  /* 0x0000008011117836 */ /* 0x000fe40000000000 */
[----:B0-----:R-:W-:-:S05]  /*0c10*/  IMAD.WIDE.U32 R2, R5, 0x2, R2 ;  /* 0x0000000205027825 */ /* 0x001fca00078e0002 */
[----:B------:R1:W-:Y:S02]  /*0c20*/  STG.E.U16 desc[UR4][R2.64], R21 ;  /* 0x0000001502007986 */ /* 0x0003e4000c101504 */
.L_x_5315:
        /* <DEDUP_REMOVED lines=8> */
.L_x_5316:
[----:B------:R-:W-:Y:S05]  /*0cb0*/  BSYNC.RELIABLE B1 ;  /* 0x0000000000017941 */ /* 0x000fea0003800100 */
.L_x_5312:
[----:B------:R-:W-:-:S13]  /*0cc0*/  ISETP.GE.U32.AND P0, PT, R17, R16, PT ;  /* 0x000000101100720c */ /* 0x000fda0003f06070 */
[----:B01-3--:R-:W0:Y:S01]  /*0cd0*/  @!P0 LDC.64 R2, c[0x0][0x398] ;  /* 0x0000e600ff028b82 */ /* 0x00be220000000a00 */
[----:B------:R-:W-:Y:S02]  /*0ce0*/  @!P0 IMAD.IADD R5, R0, 0x1, R17 ;  /* 0x0000000100058824 */ /* 0x000fe400078e0211 */
[----:B------:R-:W-:Y:S02]  /*0cf0*/  @!P0 VIADD R17, R17, 0x80 ;  /* 0x0000008011118836 */ /* 0x000fe40000000000 */
[----:B0-----:R-:W-:-:S05]  /*0d00*/  @!P0 IMAD.WIDE.U32 R2, R5, 0x2, R2 ;  /* 0x0000000205028825 */ /* 0x001fca00078e0002 */
[----:B------:R3:W-:Y:S02]  /*0d10*/  @!P0 STG.E.U16 desc[UR4][R2.64], R13 ;  /* 0x0000000d02008986 */ /* 0x0007e4000c101504 */
.L_x_5317:
[----:B------:R-:W-:Y:S05]  /*0d20*/  BSYNC.RECONVERGENT B0 ;  /* 0x0000000000007941 */ /* 0x000fea0003800200 */
.L_x_5311:
        /* <DEDUP_REMOVED lines=8> */
.L_x_5294:
[----:B------:R-:W0:Y:S01]  /*0db0*/  S2R R7, SR_TID.X ;  /* 0x0000000000077919 */ /* 0x000e220000002100 */
[----:B------:R-:W1:Y:S02]  /*0dc0*/  LDC.64 R2, c[0x0][0x3a0] ;  /* 0x0000e800ff027b82 */ /* 0x000e640000000a00 */
[----:B-1----:R-:W-:-:S04]  /*0dd0*/  IMAD.WIDE.U32 R2, R0, 0x2, R2 ;  /* 0x0000000200027825 */ /* 0x002fc800078e0002 */
[----:B0-----:R-:W-:-:S05]  /*0de0*/  IMAD.WIDE.U32 R10, R7, 0x8, R2 ;  /* 0x00000008070a7825 */ /* 0x001fca00078e0002 */
[----:B------:R-:W2:Y:S04]  /*0df0*/  LDG.E.64 R4, desc[UR4][R10.64] ;  /* 0x000000040a047981 */ /* 0x000ea8000c1e1b00 */
[----:B------:R-:W3:Y:S01]  /*0e00*/  LDG.E.64 R2, desc[UR4][R10.64+0x400] ;  /* 0x000400040a027981 */ /* 0x000ee2000c1e1b00 */
[----:B--2---:R-:W-:Y:S01]  /*0e10*/  HADD2.F32 R9, -RZ, R4.H0_H0 ;  /* 0x20000004ff097230 */ /* 0x004fe20000004100 */
[C---:B------:R-:W-:Y:S02]  /*0e20*/  PRMT R8, R5.reuse, 0x7610, R8 ;  /* 0x0000761005087816 */ /* 0x040fe40000000008 */
[----:B------:R-:W-:Y:S02]  /*0e30*/  PRMT R5, R5, 0x7632, R5 ;  /* 0x0000763205057816 */ /* 0x000fe40000000005 */
[----:B------:R-:W-:Y:S01]  /*0e40*/  FSETP.NAN.FTZ.AND P0, PT, |R9|, |R9|, PT ;  /* 0x400000090900720b */ /* 0x000fe20003f18200 */
[----:B------:R-:W-:Y:S01]  /*0e50*/  HADD2.F32 R19, -RZ, R8.H0_H0 ;  /* 0x20000008ff137230 */ /* 0x000fe20000004100 */
[C---:B---3--:R-:W-:Y:S01]  /*0e60*/  PRMT R11, R3.reuse, 0x7610, R11 ;  /* 0x00007610030b7816 */ /* 0x048fe2000000000b */
[----:B------:R-:W-:Y:S01]  /*0e70*/  HADD2.F32 R17, -RZ, R5.H0_H0 ;  /* 0x20000005ff117230 */ /* 0x000fe20000004100 */
[----:B------:R-:W-:-:S02]  /*0e80*/  PRMT R10, R3, 0x7632, R10 ;  /* 0x00007632030a7816 */ /* 0x000fc4000000000a */
[----:B------:R-:W-:Y:S01]  /*0e90*/  FSETP.NAN.FTZ.AND P1, PT, |R19|, |R19|, PT ;  /* 0x400000131300720b */ /* 0x000fe20003f38200 */
[----:B------:R-:W-:Y:S01]  /*0ea0*/  HADD2.F32 R15, -RZ, R11.H0_H0 ;  /* 0x2000000bff0f7230 */ /* 0x000fe20000004100 */
[----:B------:R-:W-:Y:S01]  /*0eb0*/  FSETP.NAN.FTZ.AND P2, PT, |R17|, |R17|, PT ;  /* 0x400000111100720b */ /* 0x000fe20003f58200 */
[----:B------:R-:W-:-:S03]  /*0ec0*/  HADD2.F32 R14, -RZ, R10.H0_H0 ;  /* 0x2000000aff0e7230 */ /* 0x000fc60000004100 */
[----:B------:R-:W-:Y:S01]  /*0ed0*/  FSETP.NAN.FTZ.AND P5, PT, |R15|, |R15|, PT ;  /* 0x4000000f0f00720b */ /* 0x000fe20003fb8200 */
[----:B------:R-:W0:Y:S01]  /*0ee0*/  @!P0 LDC.U16 R6, c[0x0][0x388] ;  /* 0x0000e200ff068b82 */ /* 0x000e220000000400 */
[----:B------:R-:W-:-:S07]  /*0ef0*/  FSETP.NAN.FTZ.AND P6, PT, |R14|, |R14|, PT ;  /* 0x4000000e0e00720b */ /* 0x000fce0003fd8200 */
[----:B------:R-:W1:Y:S08]  /*0f00*/  @!P1 LDC.U16 R25, c[0x0][0x388] ;  /* 0x0000e200ff199b82 */ /* 0x000e700000000400 */
[----:B------:R-:W2:Y:S01]  /*0f10*/  @!P5 LDC.U16 R23, c[0x0][0x388] ;  /* 0x0000e200ff17db82 */ /* 0x000ea20000000400 */
[----:B0-----:R-:W-:Y:S01]  /*0f20*/  @!P0 HADD2.F32 R12, -RZ, R6.H0_H0 ;  /* 0x20000006ff0c8230 */ /* 0x001fe20000004100 */
[----:B------:R-:W-:-:S06]  /*0f30*/  PRMT R6, R4, 0x7610, R6 ;  /* 0x0000761004067816 */ /* 0x000fcc0000000006 */
[----:B------:R-:W0:Y:S01]  /*0f40*/  @!P2 LDC.U16 R27, c[0x0][0x388] ;  /* 0x0000e200ff1bab82 */ /* 0x000e220000000400 */
[----:B------:R-:W-:Y:S02]  /*0f50*/  PRMT R4, R4, 0x7632, R4 ;  /* 0x0000763204047816 */ /* 0x000fe40000000004 */
[----:B------:R-:W-:Y:S02]  /*0f60*/  @!P0 FMNMX.FTZ R13, R12, R9, PT ;  /* 0x000000090c0d8209 */ /* 0x000fe40003810000 */
[C---:B------:R-:W-:Y:S01]  /*0f70*/  PRMT R9, R2.reuse, 0x7632, R9 ;  /* 0x0000763202097816 */ /* 0x040fe20000000009 */
[----:B-1----:R-:W-:Y:S01]  /*0f80*/  @!P1 HADD2.F32 R26, -RZ, R25.H0_H0 ;  /* 0x20000019ff1a9230 */ /* 0x002fe20000004100 */
[----:B------:R-:W-:Y:S01]  /*0f90*/  PRMT R12, R2, 0x7610, R12 ;  /* 0x00007610020c7816 */ /* 0x000fe2000000000c */
[----:B------:R-:W1:Y:S01]  /*0fa0*/  @!P6 LDC.U16 R22, c[0x0][0x388] ;  /* 0x0000e200ff16eb82 */ /* 0x000e620000000400 */
[----:B------:R-:W-:Y:S01]  /*0fb0*/  @!P0 F2FP.F16.F32.PACK_AB R6, RZ, R13 ;  /* 0x0000000dff06823e */ /* 0x000fe200000000ff */
[----:B------:R-:W-:-:S02]  /*0fc0*/  HADD2.F32 R16, -RZ, R9.H0_H0 ;  /* 0x20000009ff107230 */ /* 0x000fc40000004100 */
[----:B------:R-:W-:Y:S02]  /*0fd0*/  HADD2.F32 R18, -RZ, R12.H0_H0 ;  /* 0x2000000cff127230 */ /* 0x000fe40000004100 */
[----:B------:R-:W-:Y:S01]  /*0fe0*/  HADD2.F32 R13, -RZ, R4.H0_H0 ;  /* 0x20000004ff0d7230 */ /* 0x000fe20000004100 */
[----:B------:R-:W-:Y:S01]  /*0ff0*/  FSETP.NAN.FTZ.AND P4, PT, |R16|, |R16|, PT ;  /* 0x400000101000720b */ /* 0x000fe20003f98200 */
[----:B------:R-:W3:Y:S01]  /*1000*/  LDC.64 R2, c[0x0][0x398] ;  /* 0x0000e600ff027b82 */ /* 0x000ee20000000a00 */
[----:B------:R-:W-:Y:S02]  /*1010*/  FSETP.NAN.FTZ.AND P3, PT, |R18|, |R18|, PT ;  /* 0x400000121200720b */ /* 0x000fe40003f78200 */
[----:B------:R-:W-:Y:S01]  /*1020*/  FSETP.NAN.FTZ.AND P0, PT, |R13|, |R13|, PT ;  /* 0x4000000d0d00720b */ /* 0x000fe20003f18200 */
[----:B0-----:R-:W-:-:S08]  /*1030*/  @!P2 HADD2.F32 R28, -RZ, R27.H0_H0 ;  /* 0x2000001bff1ca230 */ /* 0x001fd00000004100 */
[----:B------:R-:W0:Y:S01]  /*1040*/  @!P4 LDC.U16 R24, c[0x0][0x388] ;  /* 0x0000e200ff18cb82 */ /* 0x000e220000000400 */
[----:B------:R-:W-:-:S04]  /*1050*/  @!P2 FMNMX.FTZ R17, R28, R17, PT ;  /* 0x000000111c11a209 */ /* 0x000fc80003810000 */
[----:B------:R-:W-:-:S03]  /*1060*/  @!P2 F2FP.F16.F32.PACK_AB R5, RZ, R17 ;  /* 0x00000011ff05a23e */ /* 0x000fc600000000ff */
[----:B------:R-:W4:Y:S01]  /*1070*/  @!P3 LDC.U16 R20, c[0x0][0x388] ;  /* 0x0000e200ff14bb82 */ /* 0x000f220000000400 */
[----:B---3--:R-:W-:Y:S01]  /*1080*/  IMAD.WIDE.U32 R2, R0, 0x2, R2 ;  /* 0x0000000200027825 */ /* 0x008fe200078e0002 */
[----:B------:R-:W-:-:S06]  /*1090*/  @!P1 FMNMX.FTZ R0, R26, R19, PT ;  /* 0x000000131a009209 */ /* 0x000fcc0003810000 */
[----:B------:R-:W3:Y:S01]  /*10a0*/  @!P0 LDC.U16 R21, c[0x0][0x388] ;  /* 0x0000e200ff158b82 */ /* 0x000ee20000000400 */
[----:B------:R-:W-:Y:S01]  /*10b0*/  @!P1 F2FP.F16.F32.PACK_AB R8, RZ, R0 ;  /* 0x00000000ff08923e */ /* 0x000fe200000000ff */
[----:B------:R-:W-:-:S03]  /*10c0*/  IMAD.WIDE.U32 R2, R7, 0x8, R2 ;  /* 0x0000000807027825 */ /* 0x000fc600078e0002 */
[----:B------:R-:W-:Y:S01]  /*10d0*/  PRMT R7, R8, 0x5410, R5 ;  /* 0x0000541008077816 */ /* 0x000fe20000000005 */
[----:B0-----:R-:W-:Y:S02]  /*10e0*/  @!P4 HADD2.F32 R25, -RZ, R24.H0_H0 ;  /* 0x20000018ff19c230 */ /* 0x001fe40000004100 */
[----:B--2---:R-:W-:Y:S02]  /*10f0*/  @!P5 HADD2.F32 R24, -RZ, R23.H0_H0 ;  /* 0x20000017ff18d230 */ /* 0x004fe40000004100 */
[----:B-1----:R-:W-:Y:S01]  /*1100*/  @!P6 HADD2.F32 R23, -RZ, R22.H0_H0 ;  /* 0x20000016ff17e230 */ /* 0x002fe20000004100 */
[----:B------:R-:W-:Y:S02]  /*1110*/  @!P4 FMNMX.FTZ R16, R25, R16, PT ;  /* 0x000000101910c209 */ /* 0x000fe40003810000 */
[----:B------:R-:W-:Y:S01]  /*1120*/  @!P5 FMNMX.FTZ R15, R24, R15, PT ;  /* 0x0000000f180fd209 */ /* 0x000fe20003810000 */
[----:B----4-:R-:W-:Y:S01]  /*1130*/  @!P3 HADD2.F32 R19, -RZ, R20.H0_H0 ;  /* 0x20000014ff13b230 */ /* 0x010fe20000004100 */
[----:B------:R-:W-:-:S02]  /*1140*/  @!P6 FMNMX.FTZ R14, R23, R14, PT ;  /* 0x0000000e170ee209 */ /* 0x000fc40003810000 */
[----:B------:R-:W-:Y:S02]  /*1150*/  @!P4 F2FP.F16.F32.PACK_AB R9, RZ, R16 ;  /* 0x00000010ff09c23e */ /* 0x000fe400000000ff */
[----:B------:R-:W-:Y:S02]  /*1160*/  @!P3 FMNMX.FTZ R18, R19, R18, PT ;  /* 0x000000121312b209 */ /* 0x000fe40003810000 */
[----:B------:R-:W-:Y:S01]  /*1170*/  @!P5 F2FP.F16.F32.PACK_AB R11, RZ, R15 ;  /* 0x0000000fff0bd23e */ /* 0x000fe200000000ff */
[----:B---3--:R-:W-:Y:S01]  /*1180*/  @!P0 HADD2.F32 R20, -RZ, R21.H0_H0 ;  /* 0x20000015ff148230 */ /* 0x008fe20000004100 */
[----:B------:R-:W-:Y:S02]  /*1190*/  @!P3 F2FP.F16.F32.PACK_AB R12, RZ, R18 ;  /* 0x00000012ff0cb23e */ /* 0x000fe400000000ff */
[----:B------:R-:W-:Y:S02]  /*11a0*/  @!P6 F2FP.F16.F32.PACK_AB R10, RZ, R14 ;  /* 0x0000000eff0ae23e */ /* 0x000fe400000000ff */
[----:B------:R-:W-:-:S02]  /*11b0*/  @!P0 FMNMX.FTZ R13, R20, R13, PT ;  /* 0x0000000d140d8209 */ /* 0x000fc40003810000 */
[----:B------:R-:W-:Y:S02]  /*11c0*/  PRMT R12, R12, 0x5410, R9 ;  /* 0x000054100c0c7816 */ /* 0x000fe40000000009 */
[----:B------:R-:W-:Y:S02]  /*11d0*/  @!P0 F2FP.F16.F32.PACK_AB R4, RZ, R13 ;  /* 0x0000000dff04823e */ /* 0x000fe400000000ff */
[----:B------:R-:W-:Y:S02]  /*11e0*/  PRMT R13, R11, 0x5410, R10 ;  /* 0x000054100b0d7816 */ /* 0x000fe4000000000a */
[----:B------:R-:W-:-:S03]  /*11f0*/  PRMT R6, R6, 0x5410, R4 ;  /* 0x0000541006067816 */ /* 0x000fc60000000004 */
[----:B------:R-:W-:Y:S04]  /*1200*/  STG.E.64 desc[UR4][R2.64+0x400], R12 ;  /* 0x0004000c02007986 */ /* 0x000fe8000c101b04 */
[----:B------:R-:W-:Y:S01]  /*1210*/  STG.E.64 desc[UR4][R2.64], R6 ;  /* 0x0000000602007986 */ /* 0x000fe2000c101b04 */
[----:B------:R-:W-:Y:S05]  /*1220*/  EXIT ;  /* 0x000000000000794d */ /* 0x000fea0003800000 */
.L_x_5318:
        /* <DEDUP_REMOVED lines=13> */
.L_x_35839:


//--------------------- .text._ZN2at6native29vectorized_elementwise_kernelILi8EZZZNS0_21clamp_max_kernel_cudaERNS_18TensorIteratorBaseERKN3c106ScalarEENKUlvE_clEvENKUlvE6_clEvEUlNS4_4HalfEE_St5arrayIPcLm2EEEEviT0_T1_ --------------------------
	.section	.text._ZN2at6native29vectorized_elementwise_kernelILi8EZZZNS0_21clamp_max_kernel_cudaERNS_18TensorIteratorBaseERKN3c106ScalarEENKUlvE_clEvENKUlvE6_clEvEUlNS4_4HalfEE_St5arrayIPcLm2EEEEviT0_T1_,"ax",@progbits
	.align	128
        .global         _ZN2at6native29vectorized_elementwise_kernelILi8EZZZNS0_21clamp_max_kernel_cudaERNS_18TensorIteratorBaseERKN3c106ScalarEENKUlvE_clEvENKUlvE6_clEvEUlNS4_4HalfEE_St5arrayIPcLm2EEEEviT0_T1_
        .type           _ZN2at6native29vectorized_elementwise_kernelILi8EZZZNS0_21clamp_max_kernel_cudaERNS_18TensorIteratorBaseERKN3c106ScalarEENKUlvE_clEvENKUlvE6_clEvEUlNS4_4HalfEE_St5arrayIPcLm2EEEEviT0_T1_,@function
        .size           _ZN2at6native29vectorized_elementwise_kernelILi8EZZZNS0_21clamp_max_kernel_cudaERNS_18TensorIteratorBaseERKN3c106ScalarEENKUlvE_clEvENKUlvE6_clEvEUlNS4_4HalfEE_St5arrayIPcLm2EEEEviT0_T1_,(.L_x_35840 - _ZN2at6native29vectorized_elementwise_kernelILi8EZZZNS0_21clamp_max_kernel_cudaERNS_18TensorIteratorBaseERKN3c106ScalarEENKUlvE_clEvENKUlvE6_clEvEUlNS4_4HalfEE_St5arrayIPcLm2EEEEviT0_T1_)
        .other          _ZN2at6native29vectorized_elementwise_kernelILi8EZZZNS0_21clamp_max_kernel_cudaERNS_18TensorIteratorBaseERKN3c106ScalarEENKUlvE_clEvENKUlvE6_clEvEUlNS4_4HalfEE_St5arrayIPcLm2EEEEviT0_T1_,@"STO_CUDA_ENTRY STV_DEFAULT"
_ZN2at6native29vectorized_elementwise_kernelILi8EZZZNS0_21clamp_max_kernel_cudaERNS_18TensorIteratorBaseERKN3c106ScalarEENKUlvE_clEvENKUlvE6_clEvEUlNS4_4HalfEE_St5arrayIPcLm2EEEEviT0_T1_:
.text._ZN2at6native29vectorized_elementwise_kernelILi8EZZZNS0_21clamp_max_kernel_cudaERNS_18TensorIteratorBaseERKN3c106ScalarEENKUlvE_clEvENKUlvE6_clEvEUlNS4_4HalfEE_St5arrayIPcLm2EEEEviT0_T1_:
[----:B------:R-:W-:Y:S01]  /*0000*/  LDC R1, c[0x0][0x37c] ;  /* 0x0000df00ff017b82 */ /* 0x000fe20000000800 */
[----:B------:R-:W-:Y:S05]  /*0010*/  EXIT ;  /* 0x000000000000794d */ /* 0x000fea0003800000 */
.L_x_5319:
        /* <DEDUP_REMOVED lines=14> */
.L_x_35840:


//--------------------- .text._ZN2at6native18elementwise_kernelILi128ELi4EZNS0_15gpu_kernel_implIZZZNS0_21clamp_max_kernel_cudaERNS_18TensorIteratorBaseERKN3c106ScalarEENKUlvE_clEvENKUlvE5_clEvEUlfE_EEvS4_RKT_EUliE_EEviT1_ --------------------------
	.section	.text._ZN2at6native18elementwise_kernelILi128ELi4EZNS0_15gpu_kernel_implIZZZNS0_21clamp_max_kernel_cudaERNS_18TensorIteratorBaseERKN3c106ScalarEENKUlvE_clEvENKUlvE5_clEvEUlfE_EEvS4_RKT_EUliE_EEviT1_,"ax",@progbits
	.align	128
        .global         _ZN2at6native18elementwise_kernelILi128ELi4EZNS0_15gpu_kernel_implIZZZNS0_21clamp_max_kernel_cudaERNS_18TensorIteratorBaseERKN3c106ScalarEENKUlvE_clEvENKUlvE5_clEvEUlfE_EEvS4_RKT_EUliE_EEviT1_
        .type           _ZN2at6native18elementwise_kernelILi128ELi4EZNS0_15gpu_kernel_implIZZZNS0_21clamp_max_kernel_cudaERNS_18TensorIteratorBaseERKN3c106ScalarEENKUlvE_clEvENKUlvE5_clEvEUlfE_EEvS4_RKT_EUliE_EEviT1_,@function
        .size           _ZN2at6native18elementwise_kernelILi128ELi4EZNS0_15gpu_kernel_implIZZZNS0_21clamp_max_kernel_cudaERNS_18TensorIteratorBaseERKN3c106ScalarEENKUlvE_clEvENKUlvE5_clEvEUlfE_EEvS4_RKT_EUliE_EEviT1_,(.L_x_35841 - _ZN2at6native18elementwise_kernelILi128ELi4EZNS0_15gpu_kernel_implIZZZNS0_21clamp_max_kernel_cudaERNS_18TensorIteratorBaseERKN3c106ScalarEENKUlvE_clEvENKUlvE5_clEvEUlfE_EEvS4_RKT_EUliE_EEviT1_)
        .other          _ZN2at6native18elementwise_kernelILi128ELi4EZNS0_15gpu_kernel_implIZZZNS0_21clamp_max_kernel_cudaERNS_18TensorIteratorBaseERKN3c106ScalarEENKUlvE_clEvENKUlvE5_clEvEUlfE_EEvS4_RKT_EUliE_EEviT1_,@"STO_CUDA_ENTRY STV_DEFAULT"
_ZN2at6native18elementwise_kernelILi128ELi4EZNS0_15gpu_kernel_implIZZZNS0_21clamp_max_kernel_cudaERNS_18TensorIteratorBaseERKN3c106ScalarEENKUlvE_clEvENKUlvE5_clEvEUlfE_EEvS4_RKT_EUliE_EEviT1_:
.text._ZN2at6native18elementwise_kernelILi128ELi4EZNS0_15gpu_kernel_implIZZZNS0_21clamp_max_kernel_cudaERNS_18TensorIteratorBaseERKN3c106ScalarEENKUlvE_clEvENKUlvE5_clEvEUlfE_EEvS4_RKT_EUliE_EEviT1_:
        /* <DEDUP_REMOVED lines=319> */
.L_x_5322:
        /* <DEDUP_REMOVED lines=18> */
.L_x_5327:
[----:B------:R-:W2:Y:S02]  /*1510*/  LDG.E.U8 R2, desc[UR36][R2.64] ;  /* 0x0000002402027981 */ /* 0x000ea4000c1e1100 */
[----:B--2---:R-:W-:Y:S01]  /*1520*/  I2FP.F32.U32 R4, R2 ;  /* 0x0000000200047245 */ /* 0x004fe20000201000 */
[----:B------:R-:W-:Y:S06]  /*1530*/  BRA `(.L_x_5329) ;  /* 0x0000000c00447947 */ /* 0x000fec0003800000 */
.L_x_5326:
        /* <DEDUP_REMOVED lines=9> */
.L_x_5331:
[----:B------:R-:W2:Y:S02]  /*15d0*/  LDG.E R2, desc[UR36][R2.64] ;  /* 0x0000002402027981 */ /* 0x000ea4000c1e1900 */
[----:B--2---:R-:W-:Y:S01]  /*15e0*/  I2FP.F32.S32 R4, R2 ;  /* 0x0000000200047245 */ /* 0x004fe20000201400 */
[----:B------:R-:W-:Y:S06]  /*15f0*/  BRA `(.L_x_5329) ;  /* 0x0000000c00147947 */ /* 0x000fec0003800000 */
.L_x_5330:
[----:B------:R-:W2:Y:S02]  /*1600*/  LDG.E.U16 R2, desc[UR36][R2.64] ;  /* 0x0000002402027981 */ /* 0x000ea4000c1e1500 */
[----:B--2---:R2:W3:Y:S01]  /*1610*/  I2F.S16 R4, R2 ;  /* 0x0000000200047306 */ /* 0x0044e20000101400 */
[----:B------:R-:W-:Y:S05]  /*1620*/  BRA `(.L_x_5329) ;  /* 0x0000000c00087947 */ /* 0x000fea0003800000 */
.L_x_5325:
        /* <DEDUP_REMOVED lines=8> */
.L_x_5333:
[----:B------:R-:W2:Y:S02]  /*16b0*/  LDG.E.U16 R2, desc[UR36][R2.64] ;  /* 0x0000002402027981 */ /* 0x000ea4000c1e1500 */
[----:B--2---:R-:W-:Y:S01]  /*16c0*/  HADD2.F32 R4, -RZ, R2.H0_H0 ;  /* 0x20000002ff047230 */ /* 0x004fe20000004100 */
[----:B------:R-:W-:Y:S06]  /*16d0*/  BRA `(.L_x_5329) ;  /* 0x0000000800dc7947 */ /* 0x000fec0003800000 */
.L_x_5332:
        /* <DEDUP_REMOVED lines=8> */
.L_x_5335:
[----:B------:R-:W2:Y:S02]  /*1760*/  LDG.E.U16 R2, desc[UR36][R2.64] ;  /* 0x0000002402027981 */ /* 0x000ea4000c1e1500 */
[----:B--2---:R-:W-:Y:S01]  /*1770*/  HADD2.F32 R4, -RZ, R2.H0_H0 ;  /* 0x20000002ff047230 */ /* 0x004fe20000004100 */
[----:B------:R-:W-:Y:S06]  /*1780*/  BRA `(.L_x_5329) ;  /* 0x0000000800b07947 */ /* 0x000fec0003800000 */
.L_x_5334:
        /* <DEDUP_REMOVED lines=11> */
.L_x_5324:
        /* <DEDUP_REMOVED lines=12> */
.L_x_5338:
        /* <DEDUP_REMOVED lines=11> */
.L_x_5337:
        /* <DEDUP_REMOVED lines=25> */
.L_x_5340:
        /* <DEDUP_REMOVED lines=12> */
.L_x_5339:
[----:B------:R-:W2:Y:S02]  /*1c00*/  LDG.E.U16 R2, desc[UR36][R2.64] ;  /* 0x0000002402027981 */ /* 0x000ea4000c1e1500 */
[----:B--2---:R-:W-:Y:S01]  /*1c10*/  SHF.L.U32 R4, R2, 0x10, RZ ;  /* 0x0000001002047819 */ /* 0x004fe200000006ff */
[----:B------:R-:W-:Y:S06]  /*1c20*/  BRA `(.L_x_5329) ;  /* 0x0000000400887947 */ /* 0x000fec0003800000 */
.L_x_5336:
        /* <DEDUP_REMOVED lines=11> */
.L_x_5343:
        /* <DEDUP_REMOVED lines=20> */
.L_x_5345:
[----:B------:R-:W-:Y:S05]  /*1e20*/  BSYNC.RECONVERGENT B0 ;  /* 0x0000000000007941 */ /* 0x000fea0003800200 */
.L_x_5344:
[----:B------:R-:W-:Y:S01]  /*1e30*/  IMAD.SHL.U32 R0, R0, 0x100000, RZ ;  /* 0x0010000000007824 */ /* 0x000fe200078e00ff */
[----:B------:R-:W-:-:S04]  /*1e40*/  LEA R2, R2, 0x3b800000, 0x17 ;  /* 0x3b80000002027811 */ /* 0x000fc800078eb8ff */
[----:B------:R-:W-:Y:S01]  /*1e50*/  LOP3.LUT R4, R2, R0, R7, 0xfe, !PT ;  /* 0x0000000002047212 */ /* 0x000fe200078efe07 */
[----:B------:R-:W-:Y:S06]  /*1e60*/  BRA `(.L_x_5329) ;  /* 0x0000000000f87947 */ /* 0x000fec0003800000 */
.L_x_5342:
        /* <DEDUP_REMOVED lines=20> */
.L_x_5347:
[----:B------:R-:W-:Y:S05]  /*1fb0*/  BSYNC.RECONVERGENT B0 ;  /* 0x0000000000007941 */ /* 0x000fea0003800200 */
.L_x_5346:
[----:B------:R-:W-:Y:S01]  /*1fc0*/  IMAD.SHL.U32 R0, R0, 0x200000, RZ ;  /* 0x0020000000007824 */ /* 0x000fe200078e00ff */
[----:B------:R-:W-:-:S04]  /*1fd0*/  LEA R2, R2, 0x37800000, 0x17 ;  /* 0x3780000002027811 */ /* 0x000fc800078eb8ff */
[----:B------:R-:W-:Y:S01]  /*1fe0*/  LOP3.LUT R4, R2, R0, R7, 0xfe, !PT ;  /* 0x0000000002047212 */ /* 0x000fe200078efe07 */
[----:B------:R-:W-:Y:S06]  /*1ff0*/  BRA `(.L_x_5329) ;  /* 0x0000000000947947 */ /* 0x000fec0003800000 */
.L_x_5341:
[----:B------:R-:W-:-:S09]  /*2000*/  UISETP.NE.AND UP0, UPT, UR4, 0x1c, UPT ;  /* 0x0000001c0400788c */ /* 0x000fd2000bf05270 */
[----:B------:R-:W-:Y:S05]  /*2010*/  BRA.U !UP0, `(.L_x_5348) ;  /* 0x0000000108847547 */ /* 0x000fea000b800000 */
[----:B------:R-:W-:-:S09]  /*2020*/  UISETP.NE.AND UP0, UPT, UR4, 0x1d, UPT ;  /* 0x0000001d0400788c */ /* 0x000fd2000bf05270 */
[----:B------:R-:W-:Y:S05]  /*2030*/  BRA.U !UP0, `(.L_x_5349) ;  /* 0x0000000108707547 */ /* 0x000fea000b800000 */
[----:B------:R-:W-:-:S09]  /*2040*/  UISETP.NE.AND UP0, UPT, UR4, 0x2c, UPT ;  /* 0x0000002c0400788c */ /* 0x000fd2000bf05270 */
[----:B------:R-:W-:Y:S05]  /*2050*/  BRA.U !UP0, `(.L_x_5350) ;  /* 0x0000000108487547 */ /* 0x000fea000b800000 */
.L_x_5328:
        /* <DEDUP_REMOVED lines=16> */
.L_x_5351:
[----:B------:R-:W-:Y:S01]  /*2160*/  IMAD.MOV.U32 R4, RZ, RZ, RZ ;  /* 0x000000ffff047224 */ /* 0x000fe200078e00ff */
[----:B------:R-:W-:Y:S06]  /*2170*/  BRA `(.L_x_5329) ;  /* 0x0000000000347947 */ /* 0x000fec0003800000 */
.L_x_5350:
        /* <DEDUP_REMOVED lines=8> */
.L_x_5349:
[----:B------:R-:W2:Y:S02]  /*2200*/  LDG.E.64 R2, desc[UR36][R2.64] ;  /* 0x0000002402027981 */ /* 0x000ea4000c1e1b00 */
[----:B--2---:R0:W1:Y:S02]  /*2210*/  I2F.U64 R4, R2 ;  /* 0x0000000200047312 */ /* 0x0040640000301000 */
[----:B01----:R-:W-:Y:S05]  /*2220*/  BRA `(.L_x_5329) ;  /* 0x0000000000087947 */ /* 0x003fea0003800000 */
.L_x_5348:
[----:B------:R-:W2:Y:S02]  /*2230*/  LDG.E R2, desc[UR36][R2.64] ;  /* 0x0000002402027981 */ /* 0x000ea4000c1e1900 */
[----:B--2---:R-:W-:-:S07]  /*2240*/  I2FP.F32.U32 R4, R2 ;  /* 0x0000000200047245 */ /* 0x004fce0000201000 */
.L_x_5329:
[----:B------:R-:W-:Y:S05]  /*2250*/  BSYNC.RECONVERGENT B6 ;  /* 0x0000000000067941 */ /* 0x000fea0003800200 */
.L_x_5323:
[----:B------:R-:W1:Y:S01]  /*2260*/  LDCU.64 UR6, c[0x0][0x580] ;  /* 0x0000b000ff0677ac */ /* 0x000e620008000a00 */
[----:B0--3-5:R-:W-:Y:S01]  /*2270*/  FSETP.NAN.FTZ.AND P0, PT, |R4|, |R4|, PT ;  /* 0x400000040400720b */ /* 0x029fe20003f18200 */
[----:B------:R-:W0:Y:S01]  /*2280*/  LDCU UR5, c[0x0][0x590] ;  /* 0x0000b200ff0577ac */ /* 0x000e220008000800 */
[----:B------:R-:W-:-:S04]  /*2290*/  UPRMT UR4, UR41, 0x9910, URZ ;  /* 0x0000991029047896 */ /* 0x000fc800080000ff */
[----:B------:R-:W-:Y:S01]  /*22a0*/  UISETP.GT.AND UP0, UPT, UR4, 0x9, UPT ;  /* 0x000000090400788c */ /* 0x000fe2000bf04270 */
[----:B-12-4-:R-:W-:-:S04]  /*22b0*/  IADD3 R2, P1, PT, R16, UR6, RZ ;  /* 0x0000000610027c10 */ /* 0x016fc8000ff3e0ff */
[----:B------:R-:W-:Y:S02]  /*22c0*/  IADD3.X R3, PT, PT, RZ, UR7, RZ, P1, !PT ;  /* 0x00000007ff037c10 */ /* 0x000fe40008ffe4ff */
[----:B0-----:R-:W-:Y:S02]  /*22d0*/  @!P0 FMNMX.FTZ R4, R4, UR5, PT ;  /* 0x0000000504048c09 */ /* 0x001fe4000b810000 */
        /* <DEDUP_REMOVED lines=12> */
.L_x_5355:
[----:B------:R-:W0:Y:S02]  /*23a0*/  F2I.S64.TRUNC R4, R4 ;  /* 0x0000000400047311 */ /* 0x000e24000020d900 */
[----:B0-----:R-:W-:-:S05]  /*23b0*/  IMAD.MOV.U32 R7, RZ, RZ, R4 ;  /* 0x000000ffff077224 */ /* 0x001fca00078e0004 */
[----:B------:R0:W-:Y:S01]  /*23c0*/  STG.E.U8 desc[UR36][R2.64], R7 ;  /* 0x0000000702007986 */ /* 0x0001e2000c101124 */
[----:B------:R-:W-:Y:S05]  /*23d0*/  BRA `(.L_x_5357) ;  /* 0x0000000c002c7947 */ /* 0x000fea0003800000 */
.L_x_5354:
        /* <DEDUP_REMOVED lines=9> */
.L_x_5359:
[----:B------:R-:W0:Y:S02]  /*2470*/  F2I.FTZ.TRUNC.NTZ R5, R4 ;  /* 0x0000000400057305 */ /* 0x000e24000021f100 */
[----:B0-----:R0:W-:Y:S01]  /*2480*/  STG.E desc[UR36][R2.64], R5 ;  /* 0x0000000502007986 */ /* 0x0011e2000c101924 */
[----:B------:R-:W-:Y:S05]  /*2490*/  BRA `(.L_x_5357) ;  /* 0x0000000800fc7947 */ /* 0x000fea0003800000 */
.L_x_5358:
[----:B------:R-:W0:Y:S02]  /*24a0*/  F2I.FTZ.TRUNC.NTZ R5, R4 ;  /* 0x0000000400057305 */ /* 0x000e24000021f100 */
[----:B0-----:R0:W-:Y:S01]  /*24b0*/  STG.E.U16 desc[UR36][R2.64], R5 ;  /* 0x0000000502007986 */ /* 0x0011e2000c101524 */
[----:B------:R-:W-:Y:S05]  /*24c0*/  BRA `(.L_x_5357) ;  /* 0x0000000800f07947 */ /* 0x000fea0003800000 */
.L_x_5353:
        /* <DEDUP_REMOVED lines=8> */
.L_x_5361:
[----:B------:R-:W-:-:S05]  /*2550*/  F2FP.F16.F32.PACK_AB R4, RZ, R4 ;  /* 0x00000004ff04723e */ /* 0x000fca00000000ff */
[----:B------:R0:W-:Y:S01]  /*2560*/  STG.E.U16 desc[UR36][R2.64], R4 ;  /* 0x0000000402007986 */ /* 0x0001e2000c101524 */
[----:B------:R-:W-:Y:S05]  /*2570*/  BRA `(.L_x_5357) ;  /* 0x0000000800c47947 */ /* 0x000fea0003800000 */
.L_x_5360:
[----:B------:R-:W-:-:S09]  /*2580*/  UISETP.NE.AND UP0, UPT, UR4, 0x7, UPT ;  /* 0x000000070400788c */ /* 0x000fd2000bf05270 */
[----:B------:R-:W-:Y:S05]  /*2590*/  BRA.U !UP0, `(.L_x_5362) ;  /* 0x00000001082c7547 */ /* 0x000fea000b800000 */
[----:B------:R-:W-:-:S09]  /*25a0*/  UISETP.NE.AND UP0, UPT, UR4, 0x8, UPT ;  /* 0x000000080400788c */ /* 0x000fd2000bf05270 */
[----:B------:R-:W-:Y:S05]  /*25b0*/  BRA.U !UP0, `(.L_x_5363) ;  /* 0x0000000108147547 */ /* 0x000fea000b800000 */
[----:B------:R-:W-:-:S09]  /*25c0*/  UISETP.NE.AND UP0, UPT, UR4, 0x9, UPT ;  /* 0x000000090400788c */ /* 0x000fd2000bf05270 */
[----:B------:R-:W-:Y:S05]  /*25d0*/  BRA.U UP0, `(.L_x_5356) ;  /* 0x0000000900187547 */ /* 0x000fea000b800000 */
[----:B------:R-:W-:-:S05]  /*25e0*/  IMAD.MOV.U32 R5, RZ, RZ, RZ ;  /* 0x000000ffff057224 */ /* 0x000fca00078e00ff */
[----:B------:R0:W-:Y:S01]  /*25f0*/  STG.E.64 desc[UR36][R2.64], R4 ;  /* 0x0000000402007986 */ /* 0x0001e2000c101b24 */
[----:B------:R-:W-:Y:S05]  /*2600*/  BRA `(.L_x_5357) ;  /* 0x0000000800a07947 */ /* 0x000fea0003800000 */
.L_x_5363:
[----:B------:R-:W-:-:S04]  /*2610*/  F2FP.F16.F32.PACK_AB R5, RZ, R4 ;  /* 0x00000004ff05723e */ /* 0x000fc800000000ff */
[----:B------:R-:W-:-:S05]  /*2620*/  PRMT R5, R5, 0x5410, RZ ;  /* 0x0000541005057816 */ /* 0x000fca00000000ff */
[----:B------:R0:W-:Y:S01]  /*2630*/  STG.E desc[UR36][R2.64], R5 ;  /* 0x0000000502007986 */ /* 0x0001e2000c101924 */
[----:B------:R-:W-:Y:S05]  /*2640*/  BRA `(.L_x_5357) ;  /* 0x0000000800907947 */ /* 0x000fea0003800000 */
.L_x_5362:
[----:B------:R-:W-:-:S06]  /*2650*/  FMUL.FTZ R4, R4, 1 ;  /* 0x3f80000004047820 */ /* 0x000fcc0000410000 */
[----:B------:R-:W0:Y:S02]  /*2660*/  F2F.F64.F32 R4, R4 ;  /* 0x0000000400047310 */ /* 0x000e240000201800 */
[----:B0-----:R0:W-:Y:S01]  /*2670*/  STG.E.64 desc[UR36][R2.64], R4 ;  /* 0x0000000402007986 */ /* 0x0011e2000c101b24 */
[----:B------:R-:W-:Y:S05]  /*2680*/  BRA `(.L_x_5357) ;  /* 0x0000000800807947 */ /* 0x000fea0003800000 */
.L_x_5352:
        /* <DEDUP_REMOVED lines=8> */
[----:B------:R-:W-:-:S04]  /*2710*/  FSETP.NEU.FTZ.AND P0, PT, R4, RZ, PT ;  /* 0x000000ff0400720b */ /* 0x000fc80003f1d000 */
[----:B------:R-:W-:-:S05]  /*2720*/  SEL R5, RZ, 0x1, !P0 ;  /* 0x00000001ff057807 */ /* 0x000fca0004000000 */
[----:B------:R0:W-:Y:S01]  /*2730*/  STG.E.U8 desc[UR36][R2.64], R5 ;  /* 0x0000000502007986 */ /* 0x0001e2000c101124 */
[----:B------:R-:W-:Y:S05]  /*2740*/  BRA `(.L_x_5357) ;  /* 0x0000000800507947 */ /* 0x000fea0003800000 */
.L_x_5366:
[----:B------:R-:W-:Y:S01]  /*2750*/  FMUL.FTZ R4, R4, 1 ;  /* 0x3f80000004047820 */ /* 0x000fe20000410000 */
[----:B------:R-:W-:-:S05]  /*2760*/  CS2R R6, SRZ ;  /* 0x0000000000067805 */ /* 0x000fca000001ff00 */
[----:B------:R-:W0:Y:S02]  /*2770*/  F2F.F64.F32 R4, R4 ;  /* 0x0000000400047310 */ /* 0x000e240000201800 */
[----:B0-----:R0:W-:Y:S01]  /*2780*/  STG.E.128 desc[UR36][R2.64], R4 ;  /* 0x0000000402007986 */ /* 0x0011e2000c101d24 */
[----:B------:R-:W-:Y:S05]  /*2790*/  BRA `(.L_x_5357) ;  /* 0x00000008003c7947 */ /* 0x000fea0003800000 */
.L_x_5365:
        /* <DEDUP_REMOVED lines=18> */
.L_x_5370:
[----:B------:R-:W-:Y:S05]  /*28c0*/  BSYNC.RECONVERGENT B0 ;  /* 0x0000000000007941 */ /* 0x000fea0003800200 */
.L_x_5369:
[----:B------:R-:W-:-:S05]  /*28d0*/  LOP3.LUT R7, R0, 0x80, R7, 0xf8, !PT ;  /* 0x0000008000077812 */ /* 0x000fca00078ef807 */
[----:B------:R0:W-:Y:S01]  /*28e0*/  STG.E.U8 desc[UR36][R2.64], R7 ;  /* 0x0000000702007986 */ /* 0x0001e2000c101124 */
[----:B------:R-:W-:Y:S05]  /*28f0*/  BRA `(.L_x_5357) ;  /* 0x0000000400e47947 */ /* 0x000fea0003800000 */
.L_x_5368:
        /* <DEDUP_REMOVED lines=14> */
.L_x_5372:
[----:B------:R-:W-:Y:S05]  /*29e0*/  BSYNC.RECONVERGENT B0 ;  /* 0x0000000000007941 */ /* 0x000fea0003800200 */
.L_x_5371:
[----:B------:R-:W-:-:S05]  /*29f0*/  LOP3.LUT R5, R0, 0x80, R7, 0xf8, !PT ;  /* 0x0000008000057812 */ /* 0x000fca00078ef807 */
[----:B------:R0:W-:Y:S01]  /*2a00*/  STG.E.U8 desc[UR36][R2.64], R5 ;  /* 0x0000000502007986 */ /* 0x0001e2000c101124 */
[----:B------:R-:W-:Y:S05]  /*2a10*/  BRA `(.L_x_5357) ;  /* 0x00000004009c7947 */ /* 0x000fea0003800000 */
.L_x_5367:
[----:B------:R-:W-:-:S05]  /*2a20*/  F2FP.BF16.F32.PACK_AB R4, RZ, R4 ;  /* 0x00000004ff04723e */ /* 0x000fca00000010ff */
[----:B------:R0:W-:Y:S01]  /*2a30*/  STG.E.U16 desc[UR36][R2.64], R4 ;  /* 0x0000000402007986 */ /* 0x0001e2000c101524 */
[----:B------:R-:W-:Y:S05]  /*2a40*/  BRA `(.L_x_5357) ;  /* 0x0000000400907947 */ /* 0x000fea0003800000 */
.L_x_5364:
        /* <DEDUP_REMOVED lines=11> */
.L_x_5375:
        /* <DEDUP_REMOVED lines=12> */
.L_x_5378:
[----:B------:R-:W-:-:S04]  /*2bc0*/  SHF.R.U32.HI R0, RZ, 0x14, R4 ;  /* 0x00000014ff007819 */ /* 0x000fc80000011604 */
[----:B------:R-:W-:-:S04]  /*2bd0*/  LOP3.LUT R5, R0, 0x1, RZ, 0xc0, !PT ;  /* 0x0000000100057812 */ /* 0x000fc800078ec0ff */
[----:B------:R-:W-:-:S04]  /*2be0*/  IADD3 R0, PT, PT, R4, 0x487ffff, R5 ;  /* 0x0487ffff04007810 */ /* 0x000fc80007ffe005 */
[----:B------:R-:W-:-:S04]  /*2bf0*/  SHF.R.U32.HI R0, RZ, 0x14, R0 ;  /* 0x00000014ff007819 */ /* 0x000fc80000011600 */
[----:B------:R-:W-:-:S07]  /*2c00*/  LOP3.LUT R5, R0, 0xff, RZ, 0xc0, !PT ;  /* 0x000000ff00057812 */ /* 0x000fce00078ec0ff */
.L_x_5379:
[----:B------:R-:W-:-:S04]  /*2c10*/  SHF.R.U32.HI R4, RZ, 0x18, R4 ;  /* 0x00000018ff047819 */ /* 0x000fc80000011604 */
[----:B------:R-:W-:-:S04]  /*2c20*/  LOP3.LUT R5, R5, 0x80, R4, 0xf8, !PT ;  /* 0x0000008005057812 */ /* 0x000fc800078ef804 */
[----:B------:R-:W-:-:S07]  /*2c30*/  PRMT R0, R5, 0x7610, R0 ;  /* 0x0000761005007816 */ /* 0x000fce0000000000 */
.L_x_5377:
[----:B------:R-:W-:Y:S05]  /*2c40*/  BSYNC.RECONVERGENT B0 ;  /* 0x0000000000007941 */ /* 0x000fea0003800200 */
.L_x_5376:
[----:B------:R4:W-:Y:S01]  /*2c50*/  STG.E.U8 desc[UR36][R2.64], R0 ;  /* 0x0000000002007986 */ /* 0x0009e2000c101124 */
[----:B------:R-:W-:Y:S05]  /*2c60*/  BRA `(.L_x_5357) ;  /* 0x0000000400087947 */ /* 0x000fea0003800000 */
.L_x_5374:
[----:B------:R-:W-:Y:S01]  /*2c70*/  LOP3.LUT R5, R4, 0x7fffffff, RZ, 0xc0, !PT ;  /* 0x7fffffff04057812 */ /* 0x000fe200078ec0ff */
        /* <DEDUP_REMOVED lines=11> */
.L_x_5382:
[----:B------:R-:W-:-:S04]  /*2d30*/  SHF.R.U32.HI R0, RZ, 0x15, R4 ;  /* 0x00000015ff007819 */ /* 0x000fc80000011604 */
[----:B------:R-:W-:-:S04]  /*2d40*/  LOP3.LUT R5, R0, 0x1, RZ, 0xc0, !PT ;  /* 0x0000000100057812 */ /* 0x000fc800078ec0ff */
[----:B------:R-:W-:-:S04]  /*2d50*/  IADD3 R0, PT, PT, R4, 0x88fffff, R5 ;  /* 0x088fffff04007810 */ /* 0x000fc80007ffe005 */
[----:B------:R-:W-:-:S04]  /*2d60*/  SHF.R.U32.HI R0, RZ, 0x15, R0 ;  /* 0x00000015ff007819 */ /* 0x000fc80000011600 */
[----:B------:R-:W-:-:S07]  /*2d70*/  LOP3.LUT R5, R0, 0xff, RZ, 0xc0, !PT ;  /* 0x000000ff00057812 */ /* 0x000fce00078ec0ff */
.L_x_5383:
[----:B------:R-:W-:-:S04]  /*2d80*/  SHF.R.U32.HI R4, RZ, 0x18, R4 ;  /* 0x00000018ff047819 */ /* 0x000fc80000011604 */
[----:B------:R-:W-:-:S04]  /*2d90*/  LOP3.LUT R5, R5, 0x80, R4, 0xf8, !PT ;  /* 0x0000008005057812 */ /* 0x000fc800078ef804 */
[----:B------:R-:W-:-:S07]  /*2da0*/  PRMT R0, R5, 0x7610, R0 ;  /* 0x0000761005007816 */ /* 0x000fce0000000000 */
.L_x_5381:
[----:B------:R-:W-:Y:S05]  /*2db0*/  BSYNC.RECONVERGENT B0 ;  /* 0x0000000000007941 */ /* 0x000fea0003800200 */
.L_x_5380:
[----:B------:R3:W-:Y:S01]  /*2dc0*/  STG.E.U8 desc[UR36][R2.64], R0 ;  /* 0x0000000002007986 */ /* 0x0007e2000c101124 */
[----:B------:R-:W-:Y:S05]  /*2dd0*/  BRA `(.L_x_5357) ;  /* 0x0000000000ac7947 */ /* 0x000fea0003800000 */
.L_x_5373:
[----:B------:R-:W-:-:S09]  /*2de0*/  UISETP.NE.AND UP0, UPT, UR4, 0x1c, UPT ;  /* 0x0000001c0400788c */ /* 0x000fd2000bf05270 */
[----:B------:R-:W-:Y:S05]  /*2df0*/  BRA.U !UP0, `(.L_x_5384) ;  /* 0x00000001089c7547 */ /* 0x000fea000b800000 */
[----:B------:R-:W-:-:S09]  /*2e00*/  UISETP.NE.AND UP0, UPT, UR4, 0x1d, UPT ;  /* 0x0000001d0400788c */ /* 0x000fd2000bf05270 */
[----:B------:R-:W-:Y:S05]  /*2e10*/  BRA.U !UP0, `(.L_x_5385) ;  /* 0x0000000108887547 */ /* 0x000fea000b800000 */
[----:B------:R-:W-:-:S09]  /*2e20*/  UISETP.NE.AND UP0, UPT, UR4, 0x2c, UPT ;  /* 0x0000002c0400788c */ /* 0x000fd2000bf05270 */
[----:B------:R-:W-:Y:S05]  /*2e30*/  BRA.U !UP0, `(.L_x_5386) ;  /* 0x0000000108447547 */ /* 0x000fea000b800000 */
.L_x_5356:
        /* <DEDUP_REMOVED lines=16> */
.L_x_5387:
[----:B------:R-:W-:Y:S05]  /*2f40*/  BRA `(.L_x_5357) ;  /* 0x0000000000507947 */ /* 0x000fea0003800000 */
.L_x_5386:
        /* <DEDUP_REMOVED lines=15> */
.L_x_5385:
[----:B------:R-:W0:Y:S02]  /*3040*/  F2I.U64.TRUNC R4, R4 ;  /* 0x0000000400047311 */ /* 0x000e24000020d800 */
[----:B0-----:R1:W-:Y:S01]  /*3050*/  STG.E.64 desc[UR36][R2.64], R4 ;  /* 0x0000000402007986 */ /* 0x0013e2000c101b24 */
[----:B------:R-:W-:Y:S05]  /*3060*/  BRA `(.L_x_5357) ;  /* 0x0000000000087947 */ /* 0x000fea0003800000 */
.L_x_5384:
[----:B------:R-:W0:Y:S02]  /*3070*/  F2I.FTZ.U32.TRUNC.NTZ R5, R4 ;  /* 0x0000000400057305 */ /* 0x000e24000021f000 */
[----:B0-----:R0:W-:Y:S02]  /*3080*/  STG.E desc[UR36][R2.64], R5 ;  /* 0x0000000502007986 */ /* 0x0011e4000c101924 */
.L_x_5357:
[----:B------:R-:W-:-:S07]  /*3090*/  VIADD R17, R17, 0x80 ;  /* 0x0000008011117836 */ /* 0x000fce0000000000 */
.L_x_5321:
[----:B------:R-:W-:Y:S05]  /*30a0*/  BSYNC.RECONVERGENT B7 ;  /* 0x0000000000077941 */ /* 0x000fea0003800200 */
.L_x_5320:
        /* <DEDUP_REMOVED lines=307> */
.L_x_5390:
        /* <DEDUP_REMOVED lines=18> */
.L_x_5395:
[----:B------:R-:W2:Y:S02]  /*4500*/  LDG.E.U8 R2, desc[UR36][R2.64] ;  /* 0x0000002402027981 */ /* 0x000ea4000c1e1100 */
[----:B--2---:R-:W-:Y:S01]  /*4510*/  I2FP.F32.U32 R4, R2 ;  /* 0x0000000200047245 */ /* 0x004fe20000201000 */
[----:B------:R-:W-:Y:S06]  /*4520*/  BRA `(.L_x_5397) ;  /* 0x0000000c00447947 */ /* 0x000fec0003800000 */
.L_x_5394:
        /* <DEDUP_REMOVED lines=9> */
.L_x_5399:
[----:B------:R-:W2:Y:S02]  /*45c0*/  LDG.E R2, desc[UR36][R2.64] ;  /* 0x0000002402027981 */ /* 0x000ea4000c1e1900 */
[----:B--2---:R-:W-:Y:S01]  /*45d0*/  I2FP.F32.S32 R4, R2 ;  /* 0x0000000200047245 */ /* 0x004fe20000201400 */
[----:B------:R-:W-:Y:S06]  /*45e0*/  BRA `(.L_x_5397) ;  /* 0x0000000c00147947 */ /* 0x000fec0003800000 */
.L_x_5398:
[----:B------:R-:W2:Y:S02]  /*45f0*/  LDG.E.U16 R2, desc[UR36][R2.64] ;  /* 0x0000002402027981 */ /* 0x000ea4000c1e1500 */
[----:B--2---:R2:W3:Y:S01]  /*4600*/  I2F.S16 R4, R2 ;  /* 0x0000000200047306 */ /* 0x0044e20000101400 */
[----:B------:R-:W-:Y:S05]  /*4610*/  BRA `(.L_x_5397) ;  /* 0x0000000c00087947 */ /* 0x000fea0003800000 */
.L_x_5393:
        /* <DEDUP_REMOVED lines=8> */
.L_x_5401:
[----:B------:R-:W2:Y:S02]  /*46a0*/  LDG.E.U16 R2, desc[UR36][R2.64] ;  /* 0x0000002402027981 */ /* 0x000ea4000c1e1500 */
[----:B--2---:R-:W-:Y:S01]  /*46b0*/  HADD2.F32 R4, -RZ, R2.H0_H0 ;  /* 0x20000002ff047230 */ /* 0x004fe20000004100 */
[----:B------:R-:W-:Y:S06]  /*46c0*/  BRA `(.L_x_5397) ;  /* 0x0000000800dc7947 */ /* 0x000fec0003800000 */
.L_x_5400:
        /* <DEDUP_REMOVED lines=8> */
.L_x_5403:
[----:B------:R-:W2:Y:S02]  /*4750*/  LDG.E.U16 R2, desc[UR36][R2.64] ;  /* 0x0000002402027981 */ /* 0x000ea4000c1e1500 */
[----:B--2---:R-:W-:Y:S01]  /*4760*/  HADD2.F32 R4, -RZ, R2.H0_H0 ;  /* 0x20000002ff047230 */ /* 0x004fe20000004100 */
[----:B------:R-:W-:Y:S06]  /*4770*/  BRA `(.L_x_5397) ;  /* 0x0000000800b07947 */ /* 0x000fec0003800000 */
.L_x_5402:
        /* <DEDUP_REMOVED lines=11> */
.L_x_5392:
        /* <DEDUP_REMOVED lines=12> */
.L_x_5406:
        /* <DEDUP_REMOVED lines=11> */
.L_x_5405:
        /* <DEDUP_REMOVED lines=25> */
.L_x_5408:
        /* <DEDUP_REMOVED lines=12> */
.L_x_5407:
[----:B------:R-:W2:Y:S02]  /*4bf0*/  LDG.E.U16 R2, desc[UR36][R2.64] ;  /* 0x0000002402027981 */ /* 0x000ea4000c1e1500 */
[----:B--2---:R-:W-:Y:S01]  /*4c00*/  IMAD.U32 R4, R2, 0x10000, RZ ;  /* 0x0001000002047824 */ /* 0x004fe200078e00ff */
[----:B------:R-:W-:Y:S06]  /*4c10*/  BRA `(.L_x_5397) ;  /* 0x0000000400887947 */ /* 0x000fec0003800000 */
.L_x_5404:
        /* <DEDUP_REMOVED lines=11> */
.L_x_5411:
        /* <DEDUP_REMOVED lines=20> */
.L_x_5413:
[----:B------:R-:W-:Y:S05]  /*4e10*/  BSYNC.RECONVERGENT B0 ;  /* 0x0000000000007941 */ /* 0x000fea0003800200 */
.L_x_5412:
[----:B------:R-:W-:Y:S01]  /*4e20*/  IMAD.SHL.U32 R0, R0, 0x100000, RZ ;  /* 0x0010000000007824 */ /* 0x000fe200078e00ff */
[----:B------:R-:W-:-:S04]  /*4e30*/  LEA R2, R2, 0x3b800000, 0x17 ;  /* 0x3b80000002027811 */ /* 0x000fc800078eb8ff */
[----:B------:R-:W-:Y:S01]  /*4e40*/  LOP3.LUT R4, R2, R0, R7, 0xfe, !PT ;  /* 0x0000000002047212 */ /* 0x000fe200078efe07 */
[----:B------:R-:W-:Y:S06]  /*4e50*/  BRA `(.L_x_5397) ;  /* 0x0000000000f87947 */ /* 0x000fec0003800000 */
.L_x_5410:
        /* <DEDUP_REMOVED lines=20> */
.L_x_5415:
[----:B------:R-:W-:Y:S05]  /*4fa0*/  BSYNC.RECONVERGENT B0 ;  /* 0x0000000000007941 */ /* 0x000fea0003800200 */
.L_x_5414:
[----:B------:R-:W-:Y:S02]  /*4fb0*/  SHF.L.U32 R0, R0, 0x15, RZ ;  /* 0x0000001500007819 */ /* 0x000fe400000006ff */
[----:B------:R-:W-:-:S04]  /*4fc0*/  LEA R2, R2, 0x37800000, 0x17 ;  /* 0x3780000002027811 */ /* 0x000fc800078eb8ff */
[----:B------:R-:W-:Y:S01]  /*4fd0*/  LOP3.LUT R4, R2, R0, R7, 0xfe, !PT ;  /* 0x0000000002047212 */ /* 0x000fe200078efe07 */
[----:B------:R-:W-:Y:S06]  /*4fe0*/  BRA `(.L_x_5397) ;  /* 0x0000000000947947 */ /* 0x000fec0003800000 */
.L_x_5409:
        /* <DEDUP_REMOVED lines=14> */
.L_x_5396:
        /* <DEDUP_REMOVED lines=16> */
.L_x_5418:
[----:B------:R-:W-:Y:S01]  /*51d0*/  IMAD.MOV.U32 R4, RZ, RZ, RZ ;  /* 0x000000ffff047224 */ /* 0x000fe200078e00ff */
[----:B------:R-:W-:Y:S06]  /*51e0*/  BRA `(.L_x_5397) ;  /* 0x0000000000147947 */ /* 0x000fec0003800000 */
.L_x_5417:
[----:B------:R-:W2:Y:S02]  /*51f0*/  LDG.E.64 R2, desc[UR36][R2.64] ;  /* 0x0000002402027981 */ /* 0x000ea4000c1e1b00 */
[----:B--2---:R0:W1:Y:S02]  /*5200*/  I2F.U64 R4, R2 ;  /* 0x0000000200047312 */ /* 0x0040640000301000 */
[----:B01----:R-:W-:Y:S05]  /*5210*/  BRA `(.L_x_5397) ;  /* 0x0000000000087947 */ /* 0x003fea0003800000 */
.L_x_5416:
[----:B------:R-:W2:Y:S02]  /*5220*/  LDG.E R2, desc[UR36][R2.64] ;  /* 0x0000002402027981 */ /* 0x000ea4000c1e1900 */
[----:B--2---:R-:W-:-:S07]  /*5230*/  I2FP.F32.U32 R4, R2 ;  /* 0x0000000200047245 */ /* 0x004fce0000201000 */
.L_x_5397:
[----:B------:R-:W-:Y:S05]  /*5240*/  BSYNC.RECONVERGENT B6 ;  /* 0x0000000000067941 */ /* 0x000fea0003800200 */
.L_x_5391:
[----:B------:R-:W1:Y:S01]  /*5250*/  LDCU.64 UR6, c[0x0][0x580] ;  /* 0x0000b000ff0677ac */ /* 0x000e620008000a00 */
[----:B0--3-5:R-:W-:Y:S01]  /*5260*/  FSETP.NAN.FTZ.AND P0, PT, |R4|, |R4|, PT ;  /* 0x400000040400720b */ /* 0x029fe20003f18200 */
[----:B------:R-:W0:Y:S01]  /*5270*/  LDCU UR5, c[0x0][0x590] ;  /* 0x0000b200ff0577ac */ /* 0x000e220008000800 */
[----:B------:R-:W-:-:S04]  /*5280*/  UPRMT UR4, UR41, 0x9910, URZ ;  /* 0x0000991029047896 */ /* 0x000fc800080000ff */
[----:B------:R-:W-:Y:S01]  /*5290*/  UISETP.GT.AND UP0, UPT, UR4, 0x9, UPT ;  /* 0x000000090400788c */ /* 0x000fe2000bf04270 */
[----:B-12-4-:R-:W-:-:S06]  /*52a0*/  IADD3 R2, P1, PT, R16, UR6, RZ ;  /* 0x0000000610027c10 */ /* 0x016fcc000ff3e0ff */
[----:B0-----:R-:W-:Y:S01]  /*52b0*/  @!P0 FMNMX.FTZ R4, R4, UR5, PT ;  /* 0x0000000504048c09 */ /* 0x001fe2000b810000 */
[----:B------:R-:W-:Y:S01]  /*52c0*/  IMAD.X R3, RZ, RZ, UR7, P1 ;  /* 0x00000007ff037e24 */ /* 0x000fe200088e06ff */
        /* <DEDUP_REMOVED lines=12> */
.L_x_5422:
[----:B------:R-:W0:Y:S02]  /*5390*/  F2I.S64.TRUNC R4, R4 ;  /* 0x0000000400047311 */ /* 0x000e24000020d900 */
[----:B0-----:R-:W-:-:S05]  /*53a0*/  MOV R7, R4 ;  /* 0x0000000400077202 */ /* 0x001fca0000000f00 */
[----:B------:R3:W-:Y:S01]  /*53b0*/  STG.E.U8 desc[UR36][R2.64], R7 ;  /* 0x0000000702007986 */ /* 0x0007e2000c101124 */
[----:B------:R-:W-:Y:S05]  /*53c0*/  BRA `(.L_x_5424) ;  /* 0x0000000c00287947 */ /* 0x000fea0003800000 */
.L_x_5421:
        /* <DEDUP_REMOVED lines=9> */
.L_x_5426:
[----:B------:R-:W0:Y:S02]  /*5460*/  F2I.FTZ.TRUNC.NTZ R5, R4 ;  /* 0x0000000400057305 */ /* 0x000e24000021f100 */
[----:B0-----:R2:W-:Y:S01]  /*5470*/  STG.E desc[UR36][R2.64], R5 ;  /* 0x0000000502007986 */ /* 0x0015e2000c101924 */
[----:B------:R-:W-:Y:S05]  /*5480*/  BRA `(.L_x_5424) ;  /* 0x0000000800f87947 */ /* 0x000fea0003800000 */
.L_x_5425:
[----:B------:R-:W0:Y:S02]  /*5490*/  F2I.FTZ.TRUNC.NTZ R5, R4 ;  /* 0x0000000400057305 */ /* 0x000e24000021f100 */
[----:B0-----:R0:W-:Y:S01]  /*54a0*/  STG.E.U16 desc[UR36][R2.64], R5 ;  /* 0x0000000502007986 */ /* 0x0011e2000c101524 */
[----:B------:R-:W-:Y:S05]  /*54b0*/  BRA `(.L_x_5424) ;  /* 0x0000000800ec7947 */ /* 0x000fea0003800000 */
.L_x_5420:
        /* <DEDUP_REMOVED lines=8> */
.L_x_5428:
[----:B------:R-:W-:-:S05]  /*5540*/  F2FP.F16.F32.PACK_AB R4, RZ, R4 ;  /* 0x00000004ff04723e */ /* 0x000fca00000000ff */
[----:B------:R0:W-:Y:S01]  /*5550*/  STG.E.U16 desc[UR36][R2.64], R4 ;  /* 0x0000000402007986 */ /* 0x0001e2000c101524 */
[----:B------:R-:W-:Y:S05]  /*5560*/  BRA `(.L_x_5424) ;  /* 0x0000000800c07947 */ /* 0x000fea0003800000 */
.L_x_5427:
        /* <DEDUP_REMOVED lines=9> */
.L_x_5430:
[----:B------:R-:W-:-:S04]  /*5600*/  F2FP.F16.F32.PACK_AB R5, RZ, R4 ;  /* 0x00000004ff05723e */ /* 0x000fc800000000ff */
[----:B------:R-:W-:-:S05]  /*5610*/  PRMT R5, R5, 0x5410, RZ ;  /* 0x0000541005057816 */ /* 0x000fca00000000ff */
[----:B------:R0:W-:Y:S01]  /*5620*/  STG.E desc[UR36][R2.64], R5 ;  /* 0x0000000502007986 */ /* 0x0001e2000c101924 */
[----:B------:R-:W-:Y:S05]  /*5630*/  BRA `(.L_x_5424) ;  /* 0x00000008008c7947 */ /* 0x000fea0003800000 */
.L_x_5429:
[----:B------:R-:W-:-:S06]  /*5640*/  FMUL.FTZ R4, R4, 1 ;  /* 0x3f80000004047820 */ /* 0x000fcc0000410000 */
[----:B------:R-:W0:Y:S02]  /*5650*/  F2F.F64.F32 R4, R4 ;  /* 0x0000000400047310 */ /* 0x000e240000201800 */
[----:B0-----:R0:W-:Y:S01]  /*5660*/  STG.E.64 desc[UR36][R2.64], R4 ;  /* 0x0000000402007986 */ /* 0x0011e2000c101b24 */
[----:B------:R-:W-:Y:S05]  /*5670*/  BRA `(.L_x_5424) ;  /* 0x00000008007c7947 */ /* 0x000fea0003800000 */
.L_x_5419:
        /* <DEDUP_REMOVED lines=13> */
.L_x_5434:
        /* <DEDUP_REMOVED lines=16> */
.L_x_5437:
[----:B------:R-:W-:-:S04]  /*5850*/  SHF.R.U32.HI R4, RZ, 0x18, R4 ;  /* 0x00000018ff047819 */ /* 0x000fc80000011604 */
[----:B------:R-:W-:-:S04]  /*5860*/  LOP3.LUT R4, R5, 0x80, R4, 0xf8, !PT ;  /* 0x0000008005047812 */ /* 0x000fc800078ef804 */
[----:B------:R-:W-:-:S07]  /*5870*/  PRMT R0, R4, 0x7610, R0 ;  /* 0x0000761004007816 */ /* 0x000fce0000000000 */
.L_x_5436:
[----:B------:R-:W-:Y:S05]  /*5880*/  BSYNC.RECONVERGENT B0 ;  /* 0x0000000000007941 */ /* 0x000fea0003800200 */
.L_x_5435:
[----:B------:R0:W-:Y:S01]  /*5890*/  STG.E.U8 desc[UR36][R2.64], R0 ;  /* 0x0000000002007986 */ /* 0x0001e2000c101124 */
[----:B------:R-:W-:Y:S05]  /*58a0*/  BRA `(.L_x_5424) ;  /* 0x0000000400f07947 */ /* 0x000fea0003800000 */
.L_x_5433:
        /* <DEDUP_REMOVED lines=16> */
.L_x_5440:
[----:B------:R-:W-:-:S04]  /*59b0*/  SHF.R.U32.HI R4, RZ, 0x18, R4 ;  /* 0x00000018ff047819 */ /* 0x000fc80000011604 */
[----:B------:R-:W-:-:S04]  /*59c0*/  LOP3.LUT R5, R5, 0x80, R4, 0xf8, !PT ;  /* 0x0000008005057812 */ /* 0x000fc800078ef804 */
[----:B------:R-:W-:-:S07]  /*59d0*/  PRMT R0, R5, 0x7610, R0 ;  /* 0x0000761005007816 */ /* 0x000fce0000000000 */
.L_x_5439:
[----:B------:R-:W-:Y:S05]  /*59e0*/  BSYNC.RECONVERGENT B0 ;  /* 0x0000000000007941 */ /* 0x000fea0003800200 */
.L_x_5438:
[----:B------:R0:W-:Y:S01]  /*59f0*/  STG.E.U8 desc[UR36][R2.64], R0 ;  /* 0x0000000002007986 */ /* 0x0001e2000c101124 */
[----:B------:R-:W-:Y:S05]  /*5a00*/  BRA `(.L_x_5424) ;  /* 0x0000000400987947 */ /* 0x000fea0003800000 */
.L_x_5432:
        /* <DEDUP_REMOVED lines=21> */
.L_x_5442:
[----:B------:R-:W0:Y:S02]  /*5b60*/  F2I.U64.TRUNC R4, R4 ;  /* 0x0000000400047311 */ /* 0x000e24000020d800 */
[----:B0-----:R0:W-:Y:S01]  /*5b70*/  STG.E.64 desc[UR36][R2.64], R4 ;  /* 0x0000000402007986 */ /* 0x0011e2000c101b24 */
[----:B------:R-:W-:Y:S05]  /*5b80*/  BRA `(.L_x_5424) ;  /* 0x0000000400387947 */ /* 0x000fea0003800000 */
.L_x_5441:
[----:B------:R-:W0:Y:S02]  /*5b90*/  F2I.FTZ.U32.TRUNC.NTZ R5, R4 ;  /* 0x0000000400057305 */ /* 0x000e24000021f000 */
[----:B0-----:R0:W-:Y:S01]  /*5ba0*/  STG.E desc[UR36][R2.64], R5 ;  /* 0x0000000502007986 */ /* 0x0011e2000c101924 */
[----:B------:R-:W-:Y:S05]  /*5bb0*/  BRA `(.L_x_5424) ;  /* 0x00000004002c7947 */ /* 0x000fea0003800000 */
.L_x_5431:
        /* <DEDUP_REMOVED lines=10> */
.L_x_5444:
[----:B------:R-:W-:Y:S01]  /*5c60*/  FMUL.FTZ R4, R4, 1 ;  /* 0x3f80000004047820 */ /* 0x000fe20000410000 */
[----:B------:R-:W-:-:S05]  /*5c70*/  CS2R R6, SRZ ;  /* 0x0000000000067805 */ /* 0x000fca000001ff00 */
[----:B------:R-:W0:Y:S02]  /*5c80*/  F2F.F64.F32 R4, R4 ;  /* 0x0000000400047310 */ /* 0x000e240000201800 */
[----:B0-----:R0:W-:Y:S01]  /*5c90*/  STG.E.128 desc[UR36][R2.64], R4 ;  /* 0x0000000402007986 */ /* 0x0011e2000c101d24 */
[----:B------:R-:W-:Y:S05]  /*5ca0*/  BRA `(.L_x_5424) ;  /* 0x0000000000f07947 */ /* 0x000fea0003800000 */
.L_x_5443:
[----:B------:R-:W-:-:S09]  /*5cb0*/  UISETP.NE.AND UP0, UPT, UR4, 0xf, UPT ;  /* 0x0000000f0400788c */ /* 0x000fd2000bf05270 */
[----:B------:R-:W-:Y:S05]  /*5cc0*/  BRA.U !UP0, `(.L_x_5445) ;  /* 0x0000000108e07547 */ /* 0x000fea000b800000 */
[----:B------:R-:W-:-:S09]  /*5cd0*/  UISETP.NE.AND UP0, UPT, UR4, 0x17, UPT ;  /* 0x000000170400788c */ /* 0x000fd2000bf05270 */
[----:B------:R-:W-:Y:S05]  /*5ce0*/  BRA.U !UP0, `(.L_x_5446) ;  /* 0x00000001088c7547 */ /* 0x000fea000b800000 */
[----:B------:R-:W-:-:S09]  /*5cf0*/  UISETP.NE.AND UP0, UPT, UR4, 0x18, UPT ;  /* 0x000000180400788c */ /* 0x000fd2000bf05270 */
[----:B------:R-:W-:Y:S05]  /*5d00*/  BRA.U !UP0, `(.L_x_5447) ;  /* 0x0000000108447547 */ /* 0x000fea000b800000 */
.L_x_5423:
        /* <DEDUP_REMOVED lines=16> */
.L_x_5448:
[----:B------:R-:W-:Y:S05]  /*5e10*/  BRA `(.L_x_5424) ;  /* 0x0000000000947947 */ /* 0x000fea0003800000 */
.L_x_5447:
        /* <DEDUP_REMOVED lines=12> */
.L_x_5450:
[----:B------:R-:W-:Y:S05]  /*5ee0*/  BSYNC.RECONVERGENT B0 ;  /* 0x0000000000007941 */ /* 0x000fea0003800200 */
.L_x_5449:
[----:B------:R-:W-:-:S05]  /*5ef0*/  LOP3.LUT R5, R0, 0x80, R7, 0xf8, !PT ;  /* 0x0000008000057812 */ /* 0x000fca00078ef807 */
[----:B------:R0:W-:Y:S01]  /*5f00*/  STG.E.U8 desc[UR36][R2.64], R5 ;  /* 0x0000000502007986 */ /* 0x0001e2000c101124 */
[----:B------:R-:W-:Y:S05]  /*5f10*/  BRA `(.L_x_5424) ;  /* 0x0000000000547947 */ /* 0x000fea0003800000 */
.L_x_5446:
        /* <DEDUP_REMOVED lines=11> */
.L_x_5452:
[----:B------:R-:W-:Y:S02]  /*5fd0*/  ISETP.GT.U32.AND P0, PT, R6, 0x7f800000, PT ;  /* 0x7f8000000600780c */ /* 0x000fe40003f04070 */
[----:B------:R-:W-:-:S04]  /*5fe0*/  MOV R0, 0x7f ;  /* 0x0000007f00007802 */ /* 0x000fc80000000f00 */
[----:B------:R-:W-:-:S07]  /*5ff0*/  SEL R0, R0, 0x7c, P0 ;  /* 0x0000007c00007807 */ /* 0x000fce0000000000 */
.L_x_5453:
[----:B------:R-:W-:Y:S05]  /*6000*/  BSYNC.RECONVERGENT B0 ;  /* 0x0000000000007941 */ /* 0x000fea0003800200 */
.L_x_5451:
[----:B------:R-:W-:-:S04]  /*6010*/  SHF.R.U32.HI R5, RZ, 0x18, R4 ;  /* 0x00000018ff057819 */ /* 0x000fc80000011604 */
[----:B------:R-:W-:-:S05]  /*6020*/  LOP3.LUT R5, R0, 0x80, R5, 0xf8, !PT ;  /* 0x0000008000057812 */ /* 0x000fca00078ef805 */
[----:B------:R0:W-:Y:S01]  /*6030*/  STG.E.U8 desc[UR36][R2.64], R5 ;  /* 0x0000000502007986 */ /* 0x0001e2000c101124 */
[----:B------:R-:W-:Y:S05]  /*6040*/  BRA `(.L_x_5424) ;  /* 0x0000000000087947 */ /* 0x000fea0003800000 */
.L_x_5445:
[----:B------:R-:W-:-:S05]  /*6050*/  F2FP.BF16.F32.PACK_AB R4, RZ, R4 ;  /* 0x00000004ff04723e */ /* 0x000fca00000010ff */
[----:B------:R0:W-:Y:S02]  /*6060*/  STG.E.U16 desc[UR36][R2.64], R4 ;  /* 0x0000000402007986 */ /* 0x0001e4000c101524 */
.L_x_5424:
[----:B------:R-:W-:-:S07]  /*6070*/  VIADD R17, R17, 0x80 ;  /* 0x0000008011117836 */ /* 0x000fce0000000000 */
.L_x_5389:
[----:B------:R-:W-:Y:S05]  /*6080*/  BSYNC.RECONVERGENT B7 ;  /* 0x0000000000077941 */ /* 0x000fea0003800200 */
.L_x_5388:
        /* <DEDUP_REMOVED lines=307> */
.L_x_5456:
        /* <DEDUP_REMOVED lines=18> */
.L_x_5461:
[----:B------:R-:W2:Y:S02]  /*74e0*/  LDG.E.U8 R2, desc[UR36][R2.64] ;  /* 0x0000002402027981 */ /* 0x000ea4000c1e1100 */
[----:B--2---:R-:W-:Y:S01]  /*74f0*/  I2FP.F32.U32 R4, R2 ;  /* 0x0000000200047245 */ /* 0x004fe20000201000 */
[----:B------:R-:W-:Y:S06]  /*7500*/  BRA `(.L_x_5463) ;  /* 0x0000000c00447947 */ /* 0x000fec0003800000 */
.L_x_5460:
        /* <DEDUP_REMOVED lines=9> */
.L_x_5465:
[----:B------:R-:W2:Y:S02]  /*75a0*/  LDG.E R2, desc[UR36][R2.64] ;  /* 0x0000002402027981 */ /* 0x000ea4000c1e1900 */
[----:B--2---:R-:W-:Y:S01]  /*75b0*/  I2FP.F32.S32 R4, R2 ;  /* 0x0000000200047245 */ /* 0x004fe20000201400 */
[----:B------:R-:W-:Y:S06]  /*75c0*/  BRA `(.L_x_5463) ;  /* 0x0000000c00147947 */ /* 0x000fec0003800000 */
.L_x_5464:
[----:B------:R-:W2:Y:S02]  /*75d0*/  LDG.E.U16 R2, desc[UR36][R2.64] ;  /* 0x0000002402027981 */ /* 0x000ea4000c1e1500 */
[----:B--2---:R2:W3:Y:S01]  /*75e0*/  I2F.S16 R4, R2 ;  /* 0x0000000200047306 */ /* 0x0044e20000101400 */
[----:B------:R-:W-:Y:S05]  /*75f0*/  BRA `(.L_x_5463) ;  /* 0x0000000c00087947 */ /* 0x000fea0003800000 */
.L_x_5459:
        /* <DEDUP_REMOVED lines=8> */
.L_x_5467:
[----:B------:R-:W2:Y:S02]  /*7680*/  LDG.E.U16 R2, desc[UR36][R2.64] ;  /* 0x0000002402027981 */ /* 0x000ea4000c1e1500 */
[----:B--2---:R-:W-:Y:S01]  /*7690*/  HADD2.F32 R4, -RZ, R2.H0_H0 ;  /* 0x20000002ff047230 */ /* 0x004fe20000004100 */
[----:B------:R-:W-:Y:S06]  /*76a0*/  BRA `(.L_x_5463) ;  /* 0x0000000800dc7947 */ /* 0x000fec0003800000 */
.L_x_5466:
        /* <DEDUP_REMOVED lines=8> */
.L_x_5469:
[----:B------:R-:W2:Y:S02]  /*7730*/  LDG.E.U16 R2, desc[UR36][R2.64] ;  /* 0x0000002402027981 */ /* 0x000ea4000c1e1500 */
[----:B--2---:R-:W-:Y:S01]  /*7740*/  HADD2.F32 R4, -RZ, R2.H0_H0 ;  /* 0x20000002ff047230 */ /* 0x004fe20000004100 */
[----:B------:R-:W-:Y:S06]  /*7750*/  BRA `(.L_x_5463) ;  /* 0x0000000800b07947 */ /* 0x000fec0003800000 */
.L_x_5468:
        /* <DEDUP_REMOVED lines=11> */
.L_x_5458:
        /* <DEDUP_REMOVED lines=12> */
.L_x_5472:
        /* <DEDUP_REMOVED lines=11> */
.L_x_5471:
        /* <DEDUP_REMOVED lines=25> */
.L_x_5474:
        /* <DEDUP_REMOVED lines=12> */
.L_x_5473:
[----:B------:R-:W2:Y:S02]  /*7bd0*/  LDG.E.U16 R2, desc[UR36][R2.64] ;  /* 0x0000002402027981 */ /* 0x000ea4000c1e1500 */
[----:B--2---:R-:W-:Y:S01]  /*7be0*/  IMAD.U32 R4, R2, 0x10000, RZ ;  /* 0x0001000002047824 */ /* 0x004fe200078e00ff */
[----:B------:R-:W-:Y:S06]  /*7bf0*/  BRA `(.L_x_5463) ;  /* 0x0000000400887947 */ /* 0x000fec0003800000 */
.L_x_5470:
        /* <DEDUP_REMOVED lines=11> */
.L_x_5477:
        /* <DEDUP_REMOVED lines=20> */
.L_x_5479:
[----:B------:R-:W-:Y:S05]  /*7df0*/  BSYNC.RECONVERGENT B0 ;  /* 0x0000000000007941 */ /* 0x000fea0003800200 */
.L_x_5478:
[----:B------:R-:W-:Y:S02]  /*7e00*/  SHF.L.U32 R0, R0, 0x14, RZ ;  /* 0x0000001400007819 */ /* 0x000fe400000006ff */
[----:B------:R-:W-:-:S04]  /*7e10*/  LEA R2, R2, 0x3b800000, 0x17 ;  /* 0x3b80000002027811 */ /* 0x000fc800078eb8ff */
[----:B------:R-:W-:Y:S01]  /*7e20*/  LOP3.LUT R4, R2, R0, R7, 0xfe, !PT ;  /* 0x0000000002047212 */ /* 0x000fe200078efe07 */
[----:B------:R-:W-:Y:S06]  /*7e30*/  BRA `(.L_x_5463) ;  /* 0x0000000000f87947 */ /* 0x000fec0003800000 */
.L_x_5476:
        /* <DEDUP_REMOVED lines=20> */
.L_x_5481:
[----:B------:R-:W-:Y:S05]  /*7f80*/  BSYNC.RECONVERGENT B0 ;  /* 0x0000000000007941 */ /* 0x000fea0003800200 */
.L_x_5480:
[----:B------:R-:W-:Y:S01]  /*7f90*/  IMAD.SHL.U32 R0, R0, 0x200000, RZ ;  /* 0x0020000000007824 */ /* 0x000fe200078e00ff */
[----:B------:R-:W-:-:S04]  /*7fa0*/  LEA R2, R2, 0x37800000, 0x17 ;  /* 0x3780000002027811 */ /* 0x000fc800078eb8ff */
[----:B------:R-:W-:Y:S01]  /*7fb0*/  LOP3.LUT R4, R2, R0, R7, 0xfe, !PT ;  /* 0x0000000002047212 */ /* 0x000fe200078efe07 */
[----:B------:R-:W-:Y:S06]  /*7fc0*/  BRA `(.L_x_5463) ;  /* 0x0000000000947947 */ /* 0x000fec0003800000 */
.L_x_5475:
        /* <DEDUP_REMOVED lines=14> */
.L_x_5462:
        /* <DEDUP_REMOVED lines=16> */
.L_x_5484:
[----:B------:R-:W-:Y:S01]  /*81b0*/  MOV R4, RZ ;  /* 0x000000ff00047202 */ /* 0x000fe20000000f00 */
[----:B------:R-:W-:Y:S06]  /*81c0*/  BRA `(.L_x_5463) ;  /* 0x0000000000147947 */ /* 0x000fec0003800000 */
.L_x_5483:
[----:B------:R-:W2:Y:S02]  /*81d0*/  LDG.E.64 R2, desc[UR36][R2.64] ;  /* 0x0000002402027981 */ /* 0x000ea4000c1e1b00 */
[----:B--2---:R0:W1:Y:S02]  /*81e0*/  I2F.U64 R4, R2 ;  /* 0x0000000200047312 */ /* 0x0040640000301000 */
[----:B01----:R-:W-:Y:S05]  /*81f0*/  BRA `(.L_x_5463) ;  /* 0x0000000000087947 */ /* 0x003fea0003800000 */
.L_x_5482:
[----:B------:R-:W2:Y:S02]  /*8200*/  LDG.E R2, desc[UR36][R2.64] ;  /* 0x0000002402027981 */ /* 0x000ea4000c1e1900 */
[----:B--2---:R-:W-:-:S07]  /*8210*/  I2FP.F32.U32 R4, R2 ;  /* 0x0000000200047245 */ /* 0x004fce0000201000 */
.L_x_5463:
[----:B------:R-:W-:Y:S05]  /*8220*/  BSYNC.RECONVERGENT B6 ;  /* 0x0000000000067941 */ /* 0x000fea0003800200 */
.L_x_5457:
[----:B------:R-:W0:Y:S01]  /*8230*/  LDCU.64 UR6, c[0x0][0x580] ;  /* 0x0000b000ff0677ac */ /* 0x000e220008000a00 */
[----:B-1-3-5:R-:W-:Y:S01]  /*8240*/  FSETP.NAN.FTZ.AND P0, PT, |R4|, |R4|, PT ;  /* 0x400000040400720b */ /* 0x02afe20003f18200 */
[----:B------:R-:W1:Y:S01]  /*8250*/  LDCU UR5, c[0x0][0x590] ;  /* 0x0000b200ff0577ac */ /* 0x000e620008000800 */
[----:B------:R-:W-:-:S04]  /*8260*/  UPRMT UR4, UR41, 0x9910, URZ ;  /* 0x0000991029047896 */ /* 0x000fc800080000ff */
[----:B------:R-:W-:Y:S01]  /*8270*/  UISETP.GT.AND UP0, UPT, UR4, 0x9, UPT ;  /* 0x000000090400788c */ /* 0x000fe2000bf04270 */
[----:B0-2-4-:R-:W-:-:S06]  /*8280*/  IADD3 R2, P1, PT, R16, UR6, RZ ;  /* 0x0000000610027c10 */ /* 0x015fcc000ff3e0ff */
[----:B-1----:R-:W-:Y:S01]  /*8290*/  @!P0 FMNMX.FTZ R4, R4, UR5, PT ;  /* 0x0000000504048c09 */ /* 0x002fe2000b810000 */
        /* <DEDUP_REMOVED lines=13> */
.L_x_5488:
[----:B------:R-:W0:Y:S02]  /*8370*/  F2I.S64.TRUNC R4, R4 ;  /* 0x0000000400047311 */ /* 0x000e24000020d900 */
[----:B0-----:R-:W-:-:S05]  /*8380*/  IMAD.MOV.U32 R7, RZ, RZ, R4 ;  /* 0x000000ffff077224 */ /* 0x001fca00078e0004 */
[----:B------:R0:W-:Y:S01]  /*8390*/  STG.E.U8 desc[UR36][R2.64], R7 ;  /* 0x0000000702007986 */ /* 0x0001e2000c101124 */
[----:B------:R-:W-:Y:S05]  /*83a0*/  BRA `(.L_x_5490) ;  /* 0x0000000c00287947 */ /* 0x000fea0003800000 */
.L_x_5487:
        /* <DEDUP_REMOVED lines=9> */
.L_x_5492:
[----:B------:R-:W0:Y:S02]  /*8440*/  F2I.FTZ.TRUNC.NTZ R5, R4 ;  /* 0x0000000400057305 */ /* 0x000e24000021f100 */
[----:B0-----:R0:W-:Y:S01]  /*8450*/  STG.E desc[UR36][R2.64], R5 ;  /* 0x0000000502007986 */ /* 0x0011e2000c101924 */
[----:B------:R-:W-:Y:S05]  /*8460*/  BRA `(.L_x_5490) ;  /* 0x0000000800f87947 */ /* 0x000fea0003800000 */
.L_x_5491:
[----:B------:R-:W0:Y:S02]  /*8470*/  F2I.FTZ.TRUNC.NTZ R5, R4 ;  /* 0x0000000400057305 */ /* 0x000e24000021f100 */
[----:B0-----:R0:W-:Y:S01]  /*8480*/  STG.E.U16 desc[UR36][R2.64], R5 ;  /* 0x0000000502007986 */ /* 0x0011e2000c101524 */
[----:B------:R-:W-:Y:S05]  /*8490*/  BRA `(.L_x_5490) ;  /* 0x0000000800ec7947 */ /* 0x000fea0003800000 */
.L_x_5486:
        /* <DEDUP_REMOVED lines=8> */
.L_x_5494:
[----:B------:R-:W-:-:S05]  /*8520*/  F2FP.F16.F32.PACK_AB R4, RZ, R4 ;  /* 0x00000004ff04723e */ /* 0x000fca00000000ff */
[----:B------:R0:W-:Y:S01]  /*8530*/  STG.E.U16 desc[UR36][R2.64], R4 ;  /* 0x0000000402007986 */ /* 0x0001e2000c101524 */
[----:B------:R-:W-:Y:S05]  /*8540*/  BRA `(.L_x_5490) ;  /* 0x0000000800c07947 */ /* 0x000fea0003800000 */
.L_x_5493:
[----:B------:R-:W-:-:S09]  /*8550*/  UISETP.NE.AND UP0, UPT, UR4, 0x7, UPT ;  /* 0x000000070400788c */ /* 0x000fd2000bf05270 */
[----:B------:R-:W-:Y:S05]  /*8560*/  BRA.U !UP0, `(.L_x_5495) ;  /* 0x00000001082c7547 */ /* 0x000fea000b800000 */
[----:B------:R-:W-:-:S09]  /*8570*/  UISETP.NE.AND UP0, UPT, UR4, 0x8, UPT ;  /* 0x000000080400788c */ /* 0x000fd2000bf05270 */
[----:B------:R-:W-:Y:S05]  /*8580*/  BRA.U !UP0, `(.L_x_5496) ;  /* 0x0000000108147547 */ /* 0x000fea000b800000 */
[----:B------:R-:W-:-:S09]  /*8590*/  UISETP.NE.AND UP0, UPT, UR4, 0x9, UPT ;  /* 0x000000090400788c */ /* 0x000fd2000bf05270 */
[----:B------:R-:W-:Y:S05]  /*85a0*/  BRA.U UP0, `(.L_x_5489) ;  /* 0x0000000500d07547 */ /* 0x000fea000b800000 */
[----:B------:R-:W-:-:S05]  /*85b0*/  HFMA2 R5, -RZ, RZ, 0, 0 ;  /* 0x00000000ff057431 */ /* 0x000fca00000001ff */
[----:B------:R0:W-:Y:S01]  /*85c0*/  STG.E.64 desc[UR36][R2.64], R4 ;  /* 0x0000000402007986 */ /* 0x0001e2000c101b24 */
[----:B------:R-:W-:Y:S05]  /*85d0*/  BRA `(.L_x_5490) ;  /* 0x00000008009c7947 */ /* 0x000fea0003800000 */
.L_x_5496:
[----:B------:R-:W-:-:S04]  /*85e0*/  F2FP.F16.F32.PACK_AB R5, RZ, R4 ;  /* 0x00000004ff05723e */ /* 0x000fc800000000ff */
[----:B------:R-:W-:-:S05]  /*85f0*/  PRMT R5, R5, 0x5410, RZ ;  /* 0x0000541005057816 */ /* 0x000fca00000000ff */
[----:B------:R0:W-:Y:S01]  /*8600*/  STG.E desc[UR36][R2.64], R5 ;  /* 0x0000000502007986 */ /* 0x0001e2000c101924 */
[----:B------:R-:W-:Y:S05]  /*8610*/  BRA `(.L_x_5490) ;  /* 0x00000008008c7947 */ /* 0x000fea0003800000 */
.L_x_5495:
[----:B------:R-:W-:-:S06]  /*8620*/  FMUL.FTZ R4, R4, 1 ;  /* 0x3f80000004047820 */ /* 0x000fcc0000410000 */
[----:B------:R-:W0:Y:S02]  /*8630*/  F2F.F64.F32 R4, R4 ;  /* 0x0000000400047310 */ /* 0x000e240000201800 */
[----:B0-----:R0:W-:Y:S01]  /*8640*/  STG.E.64 desc[UR36][R2.64], R4 ;  /* 0x0000000402007986 */ /* 0x0011e2000c101b24 */
[----:B------:R-:W-:Y:S05]  /*8650*/  BRA `(.L_x_5490) ;  /* 0x00000008007c7947 */ /* 0x000fea0003800000 */
.L_x_5485:
        /* <DEDUP_REMOVED lines=13> */
.L_x_5500:
        /* <DEDUP_REMOVED lines=16> */
.L_x_5503:
[----:B------:R-:W-:-:S04]  /*8830*/  SHF.R.U32.HI R4, RZ, 0x18, R4 ;  /* 0x00000018ff047819 */ /* 0x000fc80000011604 */
[----:B------:R-:W-:-:S04]  /*8840*/  LOP3.LUT R4, R5, 0x80, R4, 0xf8, !PT ;  /* 0x0000008005047812 */ /* 0x000fc800078ef804 */
[----:B------:R-:W-:-:S07]  /*8850*/  PRMT R0, R4, 0x7610, R0 ;  /* 0x0000761004007816 */ /* 0x000fce0000000000 */
.L_x_5502:
[----:B------:R-:W-:Y:S05]  /*8860*/  BSYNC.RECONVERGENT B0 ;  /* 0x0000000000007941 */ /* 0x000fea0003800200 */
.L_x_5501:
[----:B------:R0:W-:Y:S01]  /*8870*/  STG.E.U8 desc[UR36][R2.64], R0 ;  /* 0x0000000002007986 */ /* 0x0001e2000c101124 */
[----:B------:R-:W-:Y:S05]  /*8880*/  BRA `(.L_x_5490) ;  /* 0x0000000400f07947 */ /* 0x000fea0003800000 */
.L_x_5499:
        /* <DEDUP_REMOVED lines=16> */
.L_x_5506:
[----:B------:R-:W-:-:S04]  /*8990*/  SHF.R.U32.HI R4, RZ, 0x18, R4 ;  /* 0x00000018ff047819 */ /* 0x000fc80000011604 */
[----:B------:R-:W-:-:S04]  /*89a0*/  LOP3.LUT R5, R5, 0x80, R4, 0xf8, !PT ;  /* 0x0000008005057812 */ /* 0x000fc800078ef804 */
[----:B------:R-:W-:-:S07]  /*89b0*/  PRMT R0, R5, 0x7610, R0 ;  /* 0x0000761005007816 */ /* 0x000fce0000000000 */
.L_x_5505:
[----:B------:R-:W-:Y:S05]  /*89c0*/  BSYNC.RECONVERGENT B0 ;  /* 0x0000000000007941 */ /* 0x000fea0003800200 */
.L_x_5504:
[----:B------:R0:W-:Y:S01]  /*89d0*/  STG.E.U8 desc[UR36][R2.64], R0 ;  /* 0x0000000002007986 */ /* 0x0001e2000c101124 */
[----:B------:R-:W-:Y:S05]  /*89e0*/  BRA `(.L_x_5490) ;  /* 0x0000000400987947 */ /* 0x000fea0003800000 */
.L_x_5498:
        /* <DEDUP_REMOVED lines=21> */
.L_x_5508:
[----:B------:R-:W0:Y:S02]  /*8b40*/  F2I.U64.TRUNC R4, R4 ;  /* 0x0000000400047311 */ /* 0x000e24000020d800 */
[----:B0-----:R0:W-:Y:S01]  /*8b50*/  STG.E.64 desc[UR36][R2.64], R4 ;  /* 0x0000000402007986 */ /* 0x0011e2000c101b24 */
[----:B------:R-:W-:Y:S05]  /*8b60*/  BRA `(.L_x_5490) ;  /* 0x0000000400387947 */ /* 0x000fea0003800000 */
.L_x_5507:
[----:B------:R-:W0:Y:S02]  /*8b70*/  F2I.FTZ.U32.TRUNC.NTZ R5, R4 ;  /* 0x0000000400057305 */ /* 0x000e24000021f000 */
[----:B0-----:R0:W-:Y:S01]  /*8b80*/  STG.E desc[UR36][R2.64], R5 ;  /* 0x0000000502007986 */ /* 0x0011e2000c101924 */
[----:B------:R-:W-:Y:S05]  /*8b90*/  BRA `(.L_x_5490) ;  /* 0x00000004002c7947 */ /* 0x000fea0003800000 */
.L_x_5497:
        /* <DEDUP_REMOVED lines=10> */
.L_x_5510:
[----:B------:R-:W-:Y:S01]  /*8c40*/  FMUL.FTZ R4, R4, 1 ;  /* 0x3f80000004047820 */ /* 0x000fe20000410000 */
[----:B------:R-:W-:-:S05]  /*8c50*/  CS2R R6, SRZ ;  /* 0x0000000000067805 */ /* 0x000fca000001ff00 */
[----:B------:R-:W0:Y:S02]  /*8c60*/  F2F.F64.F32 R4, R4 ;  /* 0x0000000400047310 */ /* 0x000e240000201800 */
[----:B0-----:R4:W-:Y:S01]  /*8c70*/  STG.E.128 desc[UR36][R2.64], R4 ;  /* 0x0000000402007986 */ /* 0x0019e2000c101d24 */
[----:B------:R-:W-:Y:S05]  /*8c80*/  BRA `(.L_x_5490) ;  /* 0x0000000000f07947 */ /* 0x000fea0003800000 */
.L_x_5509:
[----:B------:R-:W-:-:S09]  /*8c90*/  UISETP.NE.AND UP0, UPT, UR4, 0xf, UPT ;  /* 0x0000000f0400788c */ /* 0x000fd2000bf05270 */
[----:B------:R-:W-:Y:S05]  /*8ca0*/  BRA.U !UP0, `(.L_x_5511) ;  /* 0x0000000108e07547 */ /* 0x000fea000b800000 */
[----:B------:R-:W-:-:S09]  /*8cb0*/  UISETP.NE.AND UP0, UPT, UR4, 0x17, UPT ;  /* 0x000000170400788c */ /* 0x000fd2000bf05270 */
[----:B------:R-:W-:Y:S05]  /*8cc0*/  BRA.U !UP0, `(.L_x_5512) ;  /* 0x00000001088c7547 */ /* 0x000fea000b800000 */
[----:B------:R-:W-:-:S09]  /*8cd0*/  UISETP.NE.AND UP0, UPT, UR4, 0x18, UPT ;  /* 0x000000180400788c */ /* 0x000fd2000bf05270 */
[----:B------:R-:W-:Y:S05]  /*8ce0*/  BRA.U !UP0, `(.L_x_5513) ;  /* 0x0000000108447547 */ /* 0x000fea000b800000 */
.L_x_5489:
        /* <DEDUP_REMOVED lines=16> */
.L_x_5514:
[----:B------:R-:W-:Y:S05]  /*8df0*/  BRA `(.L_x_5490) ;  /* 0x0000000000947947 */ /* 0x000fea0003800000 */
.L_x_5513:
        /* <DEDUP_REMOVED lines=12> */
.L_x_5516:
[----:B------:R-:W-:Y:S05]  /*8ec0*/  BSYNC.RECONVERGENT B0 ;  /* 0x0000000000007941 */ /* 0x000fea0003800200 */
.L_x_5515:
[----:B------:R-:W-:-:S05]  /*8ed0*/  LOP3.LUT R5, R0, 0x80, R7, 0xf8, !PT ;  /* 0x0000008000057812 */ /* 0x000fca00078ef807 */
[----:B------:R2:W-:Y:S01]  /*8ee0*/  STG.E.U8 desc[UR36][R2.64], R5 ;  /* 0x0000000502007986 */ /* 0x0005e2000c101124 */
[----:B------:R-:W-:Y:S05]  /*8ef0*/  BRA `(.L_x_5490) ;  /* 0x0000000000547947 */ /* 0x000fea0003800000 */
.L_x_5512:
        /* <DEDUP_REMOVED lines=11> */
.L_x_5518:
[----:B------:R-:W-:Y:S01]  /*8fb0*/  IMAD.MOV.U32 R0, RZ, RZ, 0x7f ;  /* 0x0000007fff007424 */ /* 0x000fe200078e00ff */
[----:B------:R-:W-:-:S04]  /*8fc0*/  ISETP.GT.U32.AND P0, PT, R6, 0x7f800000, PT ;  /* 0x7f8000000600780c */ /* 0x000fc80003f04070 */
[----:B------:R-:W-:-:S09]  /*8fd0*/  SEL R0, R0, 0x7c, P0 ;  /* 0x0000007c00007807 */ /* 0x000fd20000000000 */
.L_x_5519:
[----:B------:R-:W-:Y:S05]  /*8fe0*/  BSYNC.RECONVERGENT B0 ;  /* 0x0000000000007941 */ /* 0x000fea0003800200 */
.L_x_5517:
[----:B------:R-:W-:-:S04]  /*8ff0*/  SHF.R.U32.HI R5, RZ, 0x18, R4 ;  /* 0x00000018ff057819 */ /* 0x000fc80000011604 */
[----:B------:R-:W-:-:S05]  /*9000*/  LOP3.LUT R5, R0, 0x80, R5, 0xf8, !PT ;  /* 0x0000008000057812 */ /* 0x000fca00078ef805 */
[----:B------:R1:W-:Y:S01]  /*9010*/  STG.E.U8 desc[UR36][R2.64], R5 ;  /* 0x0000000502007986 */ /* 0x0003e2000c101124 */
[----:B------:R-:W-:Y:S05]  /*9020*/  BRA `(.L_x_5490) ;  /* 0x0000000000087947 */ /* 0x000fea0003800000 */
.L_x_5511:
[----:B------:R-:W-:-:S05]  /*9030*/  F2FP.BF16.F32.PACK_AB R4, RZ, R4 ;  /* 0x00000004ff04723e */ /* 0x000fca00000010ff */
[----:B------:R0:W-:Y:S02]  /*9040*/  STG.E.U16 desc[UR36][R2.64], R4 ;  /* 0x0000000402007986 */ /* 0x0001e4000c101524 */
.L_x_5490:
[----:B------:R-:W-:-:S07]  /*9050*/  IADD3 R17, PT, PT, R17, 0x80, RZ ;  /* 0x0000008011117810 */ /* 0x000fce0007ffe0ff */
.L_x_5455:
[----:B------:R-:W-:Y:S05]  /*9060*/  BSYNC.RECONVERGENT B7 ;  /* 0x0000000000077941 */ /* 0x000fea0003800200 */
.L_x_5454:
        /* <DEDUP_REMOVED lines=306> */
.L_x_5520:
        /* <DEDUP_REMOVED lines=20> */
.L_x_5525:
[----:B------:R-:W2:Y:S02]  /*a4d0*/  LDG.E.U8 R0, desc[UR36][R2.64] ;  /* 0x0000002402007981 */ /* 0x000ea4000c1e1100 */
[----:B--2---:R-:W-:Y:S01]  /*a4e0*/  I2FP.F32.U32 R0, R0 ;  /* 0x0000000000007245 */ /* 0x004fe20000201000 */
[----:B------:R-:W-:Y:S06]  /*a4f0*/  BRA `(.L_x_5527) ;  /* 0x0000000c00447947 */ /* 0x000fec0003800000 */
.L_x_5524:
        /* <DEDUP_REMOVED lines=9> */
.L_x_5529:
[----:B------:R-:W2:Y:S02]  /*a590*/  LDG.E R0, desc[UR36][R2.64] ;  /* 0x0000002402007981 */ /* 0x000ea4000c1e1900 */
[----:B--2---:R-:W-:Y:S01]  /*a5a0*/  I2FP.F32.S32 R0, R0 ;  /* 0x0000000000007245 */ /* 0x004fe20000201400 */
[----:B------:R-:W-:Y:S06]  /*a5b0*/  BRA `(.L_x_5527) ;  /* 0x0000000c00147947 */ /* 0x000fec0003800000 */
.L_x_5528:
[----:B------:R-:W2:Y:S02]  /*a5c0*/  LDG.E.U16 R0, desc[UR36][R2.64] ;  /* 0x0000002402007981 */ /* 0x000ea4000c1e1500 */
[----:B--2---:R-:W4:Y:S01]  /*a5d0*/  I2F.S16 R0, R0 ;  /* 0x0000000000007306 */ /* 0x004f220000101400 */
[----:B------:R-:W-:Y:S05]  /*a5e0*/  BRA `(.L_x_5527) ;  /* 0x0000000c00087947 */ /* 0x000fea0003800000 */
.L_x_5523:
        /* <DEDUP_REMOVED lines=8> */
.L_x_5531:
[----:B------:R-:W2:Y:S02]  /*a670*/  LDG.E.U16 R0, desc[UR36][R2.64] ;  /* 0x0000002402007981 */ /* 0x000ea4000c1e1500 */
[----:B--2---:R-:W-:Y:S01]  /*a680*/  HADD2.F32 R0, -RZ, R0.H0_H0 ;  /* 0x20000000ff007230 */ /* 0x004fe20000004100 */
[----:B------:R-:W-:Y:S06]  /*a690*/  BRA `(.L_x_5527) ;  /* 0x0000000800dc7947 */ /* 0x000fec0003800000 */
.L_x_5530:
        /* <DEDUP_REMOVED lines=8> */
.L_x_5533:
[----:B------:R-:W2:Y:S02]  /*a720*/  LDG.E.U16 R0, desc[UR36][R2.64] ;  /* 0x0000002402007981 */ /* 0x000ea4000c1e1500 */
[----:B--2---:R-:W-:Y:S01]  /*a730*/  HADD2.F32 R0, -RZ, R0.H0_H0 ;  /* 0x20000000ff007230 */ /* 0x004fe20000004100 */
[----:B------:R-:W-:Y:S06]  /*a740*/  BRA `(.L_x_5527) ;  /* 0x0000000800b07947 */ /* 0x000fec0003800000 */
.L_x_5532:
        /* <DEDUP_REMOVED lines=11> */
.L_x_5522:
        /* <DEDUP_REMOVED lines=12> */
.L_x_5536:
        /* <DEDUP_REMOVED lines=11> */
.L_x_5535:
        /* <DEDUP_REMOVED lines=25> */
.L_x_5538:
        /* <DEDUP_REMOVED lines=12> */
.L_x_5537:
[----:B------:R-:W2:Y:S02]  /*abc0*/  LDG.E.U16 R0, desc[UR36][R2.64] ;  /* 0x0000002402007981 */ /* 0x000ea4000c1e1500 */
[----:B--2---:R-:W-:Y:S01]  /*abd0*/  IMAD.U32 R0, R0, 0x10000, RZ ;  /* 0x0001000000007824 */ /* 0x004fe200078e00ff */
[----:B------:R-:W-:Y:S06]  /*abe0*/  BRA `(.L_x_5527) ;  /* 0x0000000400887947 */ /* 0x000fec0003800000 */
.L_x_5534:
        /* <DEDUP_REMOVED lines=11> */
.L_x_5541:
        /* <DEDUP_REMOVED lines=20> */
.L_x_5543:
[----:B------:R-:W-:Y:S05]  /*ade0*/  BSYNC.RECONVERGENT B0 ;  /* 0x0000000000007941 */ /* 0x000fea0003800200 */
.L_x_5542:
[----:B------:R-:W-:Y:S02]  /*adf0*/  SHF.L.U32 R0, R0, 0x14, RZ ;  /* 0x0000001400007819 */ /* 0x000fe400000006ff */
[----:B------:R-:W-:-:S04]  /*ae00*/  LEA R2, R2, 0x3b800000, 0x17 ;  /* 0x3b80000002027811 */ /* 0x000fc800078eb8ff */
[----:B------:R-:W-:Y:S01]  /*ae10*/  LOP3.LUT R0, R2, R0, R7, 0xfe, !PT ;  /* 0x0000000002007212 */ /* 0x000fe200078efe07 */
[----:B------:R-:W-:Y:S06]  /*ae20*/  BRA `(.L_x_5527) ;  /* 0x0000000000f87947 */ /* 0x000fec0003800000 */
.L_x_5540:
        /* <DEDUP_REMOVED lines=20> */
.L_x_5545:
[----:B------:R-:W-:Y:S05]  /*af70*/  BSYNC.RECONVERGENT B0 ;  /* 0x0000000000007941 */ /* 0x000fea0003800200 */
.L_x_5544:
[----:B------:R-:W-:Y:S01]  /*af80*/  IMAD.SHL.U32 R0, R0, 0x200000, RZ ;  /* 0x0020000000007824 */ /* 0x000fe200078e00ff */
[----:B------:R-:W-:-:S04]  /*af90*/  LEA R2, R2, 0x37800000, 0x17 ;  /* 0x3780000002027811 */ /* 0x000fc800078eb8ff */
[----:B------:R-:W-:Y:S01]  /*afa0*/  LOP3.LUT R0, R2, R0, R7, 0xfe, !PT ;  /* 0x0000000002007212 */ /* 0x000fe200078efe07 */
[----:B------:R-:W-:Y:S06]  /*afb0*/  BRA `(.L_x_5527) ;  /* 0x0000000000947947 */ /* 0x000fec0003800000 */
.L_x_5539:
        /* <DEDUP_REMOVED lines=14> */
.L_x_5526:
        /* <DEDUP_REMOVED lines=16> */
.L_x_5548:
[----:B------:R-:W-:Y:S01]  /*b1a0*/  MOV R0, RZ ;  /* 0x000000ff00007202 */ /* 0x000fe20000000f00 */
[----:B------:R-:W-:Y:S06]  /*b1b0*/  BRA `(.L_x_5527) ;  /* 0x0000000000147947 */ /* 0x000fec0003800000 */
.L_x_5547:
[----:B------:R-:W2:Y:S02]  /*b1c0*/  LDG.E.64 R2, desc[UR36][R2.64] ;  /* 0x0000002402027981 */ /* 0x000ea4000c1e1b00 */
[----:B--2---:R0:W1:Y:S02]  /*b1d0*/  I2F.U64 R0, R2 ;  /* 0x0000000200007312 */ /* 0x0040640000301000 */
[----:B01----:R-:W-:Y:S05]  /*b1e0*/  BRA `(.L_x_5527) ;  /* 0x0000000000087947 */ /* 0x003fea0003800000 */
.L_x_5546:
[----:B------:R-:W2:Y:S02]  /*b1f0*/  LDG.E R0, desc[UR36][R2.64] ;  /* 0x0000002402007981 */ /* 0x000ea4000c1e1900 */
[----:B--2---:R-:W-:-:S07]  /*b200*/  I2FP.F32.U32 R0, R0 ;  /* 0x0000000000007245 */ /* 0x004fce0000201000 */
.L_x_5527:
[----:B------:R-:W-:Y:S05]  /*b210*/  BSYNC.RECONVERGENT B6 ;  /* 0x0000000000067941 */ /* 0x000fea0003800200 */
.L_x_5521:
[----:B------:R-:W0:Y:S02]  /*b220*/  LDCU UR5, c[0x0][0x590] ;  /* 0x0000b200ff0577ac */ /* 0x000e240008000800 */
[----:B012345:R-:W-:Y:S01]  /*b230*/  IMAD.MOV.U32 R2, RZ, RZ, R0 ;  /* 0x000000ffff027224 */ /* 0x03ffe200078e0000 */
[----:B------:R-:W-:-:S04]  /*b240*/  UPRMT UR4, UR41, 0x9910, URZ ;  /* 0x0000991029047896 */ /* 0x000fc800080000ff */
[----:B------:R-:W-:Y:S01]  /*b250*/  FSETP.NAN.FTZ.AND P0, PT, |R2|, |R2|, PT ;  /* 0x400000020200720b */ /* 0x000fe20003f18200 */
[----:B------:R-:W-:-:S12]  /*b260*/  UISETP.GT.AND UP0, UPT, UR4, 0x9, UPT ;  /* 0x000000090400788c */ /* 0x000fd8000bf04270 */
[----:B------:R-:W-:Y:S01]  /*b270*/  @!P0 FMNMX.FTZ R2, R2, UR5, PT ;  /* 0x0000000502028c09 */ /* 0x000fe2000b810000 */
        /* <DEDUP_REMOVED lines=12> */
.L_x_5552:
[----:B------:R-:W0:Y:S02]  /*b340*/  F2I.S64.TRUNC R2, R2 ;  /* 0x0000000200027311 */ /* 0x000e24000020d900 */
[----:B0-----:R-:W-:-:S05]  /*b350*/  MOV R5, R2 ;  /* 0x0000000200057202 */ /* 0x001fca0000000f00 */
[----:B------:R-:W-:Y:S01]  /*b360*/  STG.E.U8 desc[UR36][R16.64], R5 ;  /* 0x0000000510007986 */ /* 0x000fe2000c101124 */
[----:B------:R-:W-:Y:S05]  /*b370*/  EXIT ;  /* 0x000000000000794d */ /* 0x000fea0003800000 */
.L_x_5551:
        /* <DEDUP_REMOVED lines=9> */
.L_x_5555:
[----:B------:R-:W0:Y:S02]  /*b410*/  F2I.FTZ.TRUNC.NTZ R3, R2 ;  /* 0x0000000200037305 */ /* 0x000e24000021f100 */
[----:B0-----:R-:W-:Y:S01]  /*b420*/  STG.E desc[UR36][R16.64], R3 ;  /* 0x0000000310007986 */ /* 0x001fe2000c101924 */
[----:B------:R-:W-:Y:S05]  /*b430*/  EXIT ;  /* 0x000000000000794d */ /* 0x000fea0003800000 */
.L_x_5554:
[----:B------:R-:W0:Y:S02]  /*b440*/  F2I.FTZ.TRUNC.NTZ R3, R2 ;  /* 0x0000000200037305 */ /* 0x000e24000021f100 */
[----:B0-----:R-:W-:Y:S01]  /*b450*/  STG.E.U16 desc[UR36][R16.64], R3 ;  /* 0x0000000310007986 */ /* 0x001fe2000c101524 */
[----:B------:R-:W-:Y:S05]  /*b460*/  EXIT ;  /* 0x000000000000794d */ /* 0x000fea0003800000 */
.L_x_5550:
        /* <DEDUP_REMOVED lines=8> */
.L_x_5557:
[----:B------:R-:W-:-:S05]  /*b4f0*/  F2FP.F16.F32.PACK_AB R2, RZ, R2 ;  /* 0x00000002ff02723e */ /* 0x000fca00000000ff */
[----:B------:R-:W-:Y:S01]  /*b500*/  STG.E.U16 desc[UR36][R16.64], R2 ;  /* 0x0000000210007986 */ /* 0x000fe2000c101524 */
[----:B------:R-:W-:Y:S05]  /*b510*/  EXIT ;  /* 0x000000000000794d */ /* 0x000fea0003800000 */
.L_x_5556:
[----:B------:R-:W-:-:S09]  /*b520*/  UISETP.NE.AND UP0, UPT, UR4, 0x7, UPT ;  /* 0x000000070400788c */ /* 0x000fd2000bf05270 */
[----:B------:R-:W-:Y:S05]  /*b530*/  BRA.U !UP0, `(.L_x_5558) ;  /* 0x00000001082c7547 */ /* 0x000fea000b800000 */
[----:B------:R-:W-:-:S09]  /*b540*/  UISETP.NE.AND UP0, UPT, UR4, 0x8, UPT ;  /* 0x000000080400788c */ /* 0x000fd2000bf05270 */
[----:B------:R-:W-:Y:S05]  /*b550*/  BRA.U !UP0, `(.L_x_5559) ;  /* 0x0000000108147547 */ /* 0x000fea000b800000 */
[----:B------:R-:W-:-:S09]  /*b560*/  UISETP.NE.AND UP0, UPT, UR4, 0x9, UPT ;  /* 0x000000090400788c */ /* 0x000fd2000bf05270 */
[----:B------:R-:W-:Y:S05]  /*b570*/  BRA.U UP0, `(.L_x_5553) ;  /* 0x0000000500d07547 */ /* 0x000fea000b800000 */
[----:B------:R-:W-:-:S05]  /*b580*/  IMAD.MOV.U32 R3, RZ, RZ, RZ ;  /* 0x000000ffff037224 */ /* 0x000fca00078e00ff */
[----:B------:R-:W-:Y:S01]  /*b590*/  STG.E.64 desc[UR36][R16.64], R2 ;  /* 0x0000000210007986 */ /* 0x000fe2000c101b24 */
[----:B------:R-:W-:Y:S05]  /*b5a0*/  EXIT ;  /* 0x000000000000794d */ /* 0x000fea0003800000 */
.L_x_5559:
[----:B------:R-:W-:-:S04]  /*b5b0*/  F2FP.F16.F32.PACK_AB R3, RZ, R2 ;  /* 0x00000002ff03723e */ /* 0x000fc800000000ff */
[----:B------:R-:W-:-:S05]  /*b5c0*/  PRMT R3, R3, 0x5410, RZ ;  /* 0x0000541003037816 */ /* 0x000fca00000000ff */
[----:B------:R-:W-:Y:S01]  /*b5d0*/  STG.E desc[UR36][R16.64], R3 ;  /* 0x0000000310007986 */ /* 0x000fe2000c101924 */
[----:B------:R-:W-:Y:S05]  /*b5e0*/  EXIT ;  /* 0x000000000000794d */ /* 0x000fea0003800000 */
.L_x_5558:
[----:B------:R-:W-:-:S06]  /*b5f0*/  FMUL.FTZ R2, R2, 1 ;  /* 0x3f80000002027820 */ /* 0x000fcc0000410000 */
[----:B------:R-:W0:Y:S02]  /*b600*/  F2F.F64.F32 R2, R2 ;  /* 0x0000000200027310 */ /* 0x000e240000201800 */
[----:B0-----:R-:W-:Y:S01]  /*b610*/  STG.E.64 desc[UR36][R16.64], R2 ;  /* 0x0000000210007986 */ /* 0x001fe2000c101b24 */
[----:B------:R-:W-:Y:S05]  /*b620*/  EXIT ;  /* 0x000000000000794d */ /* 0x000fea0003800000 */
.L_x_5549:
        /* <DEDUP_REMOVED lines=13> */
.L_x_5563:
        /* <DEDUP_REMOVED lines=16> */
.L_x_5566:
[----:B------:R-:W-:-:S04]  /*b800*/  SHF.R.U32.HI R2, RZ, 0x18, R2 ;  /* 0x00000018ff027819 */ /* 0x000fc80000011602 */
[----:B------:R-:W-:-:S04]  /*b810*/  LOP3.LUT R2, R3, 0x80, R2, 0xf8, !PT ;  /* 0x0000008003027812 */ /* 0x000fc800078ef802 */
[----:B------:R-:W-:-:S07]  /*b820*/  PRMT R8, R2, 0x7610, R8 ;  /* 0x0000761002087816 */ /* 0x000fce0000000008 */
.L_x_5565:
[----:B------:R-:W-:Y:S05]  /*b830*/  BSYNC.RECONVERGENT B0 ;  /* 0x0000000000007941 */ /* 0x000fea0003800200 */
.L_x_5564:
[----:B------:R-:W-:Y:S01]  /*b840*/  STG.E.U8 desc[UR36][R16.64], R8 ;  /* 0x0000000810007986 */ /* 0x000fe2000c101124 */
[----:B------:R-:W-:Y:S05]  /*b850*/  EXIT ;  /* 0x000000000000794d */ /* 0x000fea0003800000 */
.L_x_5562:
        /* <DEDUP_REMOVED lines=16> */
.L_x_5569:
[----:B------:R-:W-:-:S04]  /*b960*/  SHF.R.U32.HI R2, RZ, 0x18, R2 ;  /* 0x00000018ff027819 */ /* 0x000fc80000011602 */
[----:B------:R-:W-:-:S04]  /*b970*/  LOP3.LUT R3, R3, 0x80, R2, 0xf8, !PT ;  /* 0x0000008003037812 */ /* 0x000fc800078ef802 */
[----:B------:R-:W-:-:S07]  /*b980*/  PRMT R8, R3, 0x7610, R8 ;  /* 0x0000761003087816 */ /* 0x000fce0000000008 */
.L_x_5568:
[----:B------:R-:W-:Y:S05]  /*b990*/  BSYNC.RECONVERGENT B0 ;  /* 0x0000000000007941 */ /* 0x000fea0003800200 */
.L_x_5567:
[----:B------:R-:W-:Y:S01]  /*b9a0*/  STG.E.U8 desc[UR36][R16.64], R8 ;  /* 0x0000000810007986 */ /* 0x000fe2000c101124 */
[----:B------:R-:W-:Y:S05]  /*b9b0*/  EXIT ;  /* 0x000000000000794d */ /* 0x000fea0003800000 */
.L_x_5561:
        /* <DEDUP_REMOVED lines=21> */
.L_x_5571:
[----:B------:R-:W0:Y:S02]  /*bb10*/  F2I.U64.TRUNC R2, R2 ;  /* 0x0000000200027311 */ /* 0x000e24000020d800 */
[----:B0-----:R-:W-:Y:S01]  /*bb20*/  STG.E.64 desc[UR36][R16.64], R2 ;  /* 0x0000000210007986 */ /* 0x001fe2000c101b24 */
[----:B------:R-:W-:Y:S05]  /*bb30*/  EXIT ;  /* 0x000000000000794d */ /* 0x000fea0003800000 */
.L_x_5570:
[----:B------:R-:W0:Y:S02]  /*bb40*/  F2I.FTZ.U32.TRUNC.NTZ R3, R2 ;  /* 0x0000000200037305 */ /* 0x000e24000021f000 */
[----:B0-----:R-:W-:Y:S01]  /*bb50*/  STG.E desc[UR36][R16.64], R3 ;  /* 0x0000000310007986 */ /* 0x001fe2000c101924 */
[----:B------:R-:W-:Y:S05]  /*bb60*/  EXIT ;  /* 0x000000000000794d */ /* 0x000fea0003800000 */
.L_x_5560:
        /* <DEDUP_REMOVED lines=8> */
[----:B------:R-:W-:Y:S01]  /*bbf0*/  STG.E.U8 desc[UR36][R16.64], R3 ;  /* 0x0000000310007986 */ /* 0x000fe2000c101124 */
[----:B------:R-:W-:Y:S05]  /*bc00*/  EXIT ;  /* 0x000000000000794d */ /* 0x000fea0003800000 */
.L_x_5573:
[----:B------:R-:W-:Y:S01]  /*bc10*/  FMUL.FTZ R4, R2, 1 ;  /* 0x3f80000002047820 */ /* 0x000fe20000410000 */
[----:B------:R-:W-:-:S05]  /*bc20*/  CS2R R6, SRZ ;  /* 0x0000000000067805 */ /* 0x000fca000001ff00 */
[----:B------:R-:W0:Y:S02]  /*bc30*/  F2F.F64.F32 R4, R4 ;  /* 0x0000000400047310 */ /* 0x000e240000201800 */
[----:B0-----:R-:W-:Y:S01]  /*bc40*/  STG.E.128 desc[UR36][R16.64], R4 ;  /* 0x0000000410007986 */ /* 0x001fe2000c101d24 */
[----:B------:R-:W-:Y:S05]  /*bc50*/  EXIT ;  /* 0x000000000000794d */ /* 0x000fea0003800000 */
.L_x_5572:
[----:B------:R-:W-:-:S09]  /*bc60*/  UISETP.NE.AND UP0, UPT, UR4, 0xf, UPT ;  /* 0x0000000f0400788c */ /* 0x000fd2000bf05270 */
[----:B------:R-:W-:Y:S05]  /*bc70*/  BRA.U !UP0, `(.L_x_5574) ;  /* 0x0000000108e07547 */ /* 0x000fea000b800000 */
[----:B------:R-:W-:-:S09]  /*bc80*/  UISETP.NE.AND UP0, UPT, UR4, 0x17, UPT ;  /* 0x000000170400788c */ /* 0x000fd2000bf05270 */
[----:B------:R-:W-:Y:S05]  /*bc90*/  BRA.U !UP0, `(.L_x_5575) ;  /* 0x00000001088c7547 */ /* 0x000fea000b800000 */
[----:B------:R-:W-:-:S09]  /*bca0*/  UISETP.NE.AND UP0, UPT, UR4, 0x18, UPT ;  /* 0x000000180400788c */ /* 0x000fd2000bf05270 */
[----:B------:R-:W-:Y:S05]  /*bcb0*/  BRA.U !UP0, `(.L_x_5576) ;  /* 0x0000000108447547 */ /* 0x000fea000b800000 */
.L_x_5553:
[----:B------:R-:W-:Y:S01]  /*bcc0*/  MOV R0, 0x1c0 ;  /* 0x000001c000007802 */ /* 0x000fe20000000f00 */
[----:B------:R-:W0:Y:S01]  /*bcd0*/  LDCU.64 UR4, c[0x4][0x1a0] ;  /* 0x01003400ff0477ac */ /* 0x000e220008000a00 */
[----:B------:R-:W-:Y:S02]  /*bce0*/  HFMA2 R8, -RZ, RZ, 0, 6.020069122314453125e-06 ;  /* 0x00000065ff087431 */ /* 0x000fe400000001ff */
        /* <DEDUP_REMOVED lines=13> */
.L_x_5577:
[----:B------:R-:W-:Y:S05]  /*bdc0*/  EXIT ;  /* 0x000000000000794d */ /* 0x000fea0003800000 */
.L_x_5576:
        /* <DEDUP_REMOVED lines=12> */
.L_x_5579:
[----:B------:R-:W-:Y:S05]  /*be90*/  BSYNC.RECONVERGENT B0 ;  /* 0x0000000000007941 */ /* 0x000fea0003800200 */
.L_x_5578:
[----:B------:R-:W-:-:S05]  /*bea0*/  LOP3.LUT R3, R0, 0x80, R5, 0xf8, !PT ;  /* 0x0000008000037812 */ /* 0x000fca00078ef805 */
[----:B------:R-:W-:Y:S01]  /*beb0*/  STG.E.U8 desc[UR36][R16.64], R3 ;  /* 0x0000000310007986 */ /* 0x000fe2000c101124 */
[----:B------:R-:W-:Y:S05]  /*bec0*/  EXIT ;  /* 0x000000000000794d */ /* 0x000fea0003800000 */
.L_x_5575:
        /* <DEDUP_REMOVED lines=11> */
.L_x_5581:
[----:B------:R-:W-:Y:S01]  /*bf80*/  HFMA2 R0, -RZ, RZ, 0, 7.569789886474609375e-06 ;  /* 0x0000007fff007431 */ /* 0x000fe200000001ff */
[----:B------:R-:W-:-:S04]  /*bf90*/  ISETP.GT.U32.AND P0, PT, R4, 0x7f800000, PT ;  /* 0x7f8000000400780c */ /* 0x000fc80003f04070 */
[----:B------:R-:W-:-:S09]  /*bfa0*/  SEL R0, R0, 0x7c, P0 ;  /* 0x0000007c00007807 */ /* 0x000fd20000000000 */
.L_x_5582:
[----:B------:R-:W-:Y:S05]  /*bfb0*/  BSYNC.RECONVERGENT B0 ;  /* 0x0000000000007941 */ /* 0x000fea0003800200 */
.L_x_5580:
[----:B------:R-:W-:-:S04]  /*bfc0*/  SHF.R.U32.HI R3, RZ, 0x18, R2 ;  /* 0x00000018ff037819 */ /* 0x000fc80000011602 */
[----:B------:R-:W-:-:S05]  /*bfd0*/  LOP3.LUT R3, R0, 0x80, R3, 0xf8, !PT ;  /* 0x0000008000037812 */ /* 0x000fca00078ef803 */
[----:B------:R-:W-:Y:S01]  /*bfe0*/  STG.E.U8 desc[UR36][R16.64], R3 ;  /* 0x0000000310007986 */ /* 0x000fe2000c101124 */
[----:B------:R-:W-:Y:S05]  /*bff0*/  EXIT ;  /* 0x000000000000794d */ /* 0x000fea0003800000 */
.L_x_5574:
[----:B------:R-:W-:-:S05]  /*c000*/  F2FP.BF16.F32.PACK_AB R2, RZ, R2 ;  /* 0x00000002ff02723e */ /* 0x000fca00000010ff */
[----:B------:R-:W-:Y:S01]  /*c010*/  STG.E.U16 desc[UR36][R16.64], R2 ;  /* 0x0000000210007986 */ /* 0x000fe2000c101524 */
[----:B------:R-:W-:Y:S05]  /*c020*/  EXIT ;  /* 0x000000000000794d */ /* 0x000fea0003800000 */
.L_x_5583:
        /* <DEDUP_REMOVED lines=13> */
.L_x_35841:


//--------------------- .text._ZN2at6native27unrolled_elementwise_kernelIZZZNS0_21clamp_max_kernel_cudaERNS_18TensorIteratorBaseERKN3c106ScalarEENKUlvE_clEvENKUlvE5_clEvEUlfE_St5arrayIPcLm2EELi4E23TrivialOffsetCalculatorILi1EjESF_NS0_6memory12LoadWithCastILi1EEENSG_13StoreWithCastILi1EEEEEviT_T0_T2_T3_T4_T5_ --------------------------
	.section	.text._ZN2at6native27unrolled_elementwise_kernelIZZZNS0_21clamp_max_kernel_cudaERNS_18TensorIteratorBaseERKN3c106ScalarEENKUlvE_clEvENKUlvE5_clEvEUlfE_St5arrayIPcLm2EELi4E23TrivialOffsetCalculatorILi1EjESF_NS0_6memory12LoadWithCastILi1EEENSG_13StoreWithCastILi1EEEEEviT_T0_T2_T3_T4_T5_,"ax",@progbits
	.align	128
        .global         _ZN2at6native27unrolled_elementwise_kernelIZZZNS0_21clamp_max_kernel_cudaERNS_18TensorIteratorBaseERKN3c106ScalarEENKUlvE_clEvENKUlvE5_clEvEUlfE_St5arrayIPcLm2EELi4E23TrivialOffsetCalculatorILi1EjESF_NS0_6memory12LoadWithCastILi1EEENSG_13StoreWithCastILi1EEEEEviT_T0_T2_T3_T4_T5_
        .type           _ZN2at6native27unrolled_elementwise_kernelIZZZNS0_21clamp_max_kernel_cudaERNS_18TensorIteratorBaseERKN3c106ScalarEENKUlvE_clEvENKUlvE5_clEvEUlfE_St5arrayIPcLm2EELi4E23TrivialOffsetCalculatorILi1EjESF_NS0_6memory12LoadWithCastILi1EEENSG_13StoreWithCastILi1EEEEEviT_T0_T2_T3_T4_T5_,@function
        .size           _ZN2at6native27unrolled_elementwise_kernelIZZZNS0_21clamp_max_kernel_cudaERNS_18TensorIteratorBaseERKN3c106ScalarEENKUlvE_clEvENKUlvE5_clEvEUlfE_St5arrayIPcLm2EELi4E23TrivialOffsetCalculatorILi1EjESF_NS0_6memory12LoadWithCastILi1EEENSG_13StoreWithCastILi1EEEEEviT_T0_T2_T3_T4_T5_,(.L_x_35842 - _ZN2at6native27unrolled_elementwise_kernelIZZZNS0_21clamp_max_kernel_cudaERNS_18TensorIteratorBaseERKN3c106ScalarEENKUlvE_clEvENKUlvE5_clEvEUlfE_St5arrayIPcLm2EELi4E23TrivialOffsetCalculatorILi1EjESF_NS0_6memory12LoadWithCastILi1EEENSG_13StoreWithCastILi1EEEEEviT_T0_T2_T3_T4_T5_)
        .other          _ZN2at6native27unrolled_elementwise_kernelIZZZNS0_21clamp_max_kernel_cudaERNS_18TensorIteratorBaseERKN3c106ScalarEENKUlvE_clEvENKUlvE5_clEvEUlfE_St5arrayIPcLm2EELi4E23TrivialOffsetCalculatorILi1EjESF_NS0_6memory12LoadWithCastILi1EEENSG_13StoreWithCastILi1EEEEEviT_T0_T2_T3_T4_T5_,@"STO_CUDA_ENTRY STV_DEFAULT"
_ZN2at6native27unrolled_elementwise_kernelIZZZNS0_21clamp_max_kernel_cudaERNS_18TensorIteratorBaseERKN3c106ScalarEENKUlvE_clEvENKUlvE5_clEvEUlfE_St5arrayIPcLm2EELi4E23TrivialOffsetCalculatorILi1EjESF_NS0_6memory12LoadWithCastILi1EEENSG_13StoreWithCastILi1EEEEEviT_T0_T2_T3_T4_T5_:
.text._ZN2at6native27unrolled_elementwise_kernelIZZZNS0_21clamp_max_kernel_cudaERNS_18TensorIteratorBaseERKN3c106ScalarEENKUlvE_clEvENKUlvE5_clEvEUlfE_St5arrayIPcLm2EELi4E23TrivialOffsetCalculatorILi1EjESF_NS0_6memory12LoadWithCastILi1EEENSG_13StoreWithCastILi1EEEEEviT_T0_T2_T3_T4_T5_:
        /* <DEDUP_REMOVED lines=33> */
.L_x_5590:
[----:B------:R-:W2:Y:S02]  /*0210*/  LDG.E.U8 R4, desc[UR36][R4.64] ;  /* 0x0000002404047981 */ /* 0x000ea4000c1e1100 */
[----:B--2---:R-:W-:Y:S01]  /*0220*/  I2FP.F32.U32 R18, R4 ;  /* 0x0000000400127245 */ /* 0x004fe20000201000 */
[----:B------:R-:W-:Y:S06]  /*0230*/  BRA `(.L_x_5592) ;  /* 0x0000000c00487947 */ /* 0x000fec0003800000 */
.L_x_5589:
        /* <DEDUP_REMOVED lines=9> */
.L_x_5594:
[----:B------:R-:W2:Y:S02]  /*02d0*/  LDG.E R4, desc[UR36][R4.64] ;  /* 0x0000002404047981 */ /* 0x000ea4000c1e1900 */
[----:B--2---:R-:W-:Y:S01]  /*02e0*/  I2FP.F32.S32 R18, R4 ;  /* 0x0000000400127245 */ /* 0x004fe20000201400 */
[----:B------:R-:W-:Y:S06]  /*02f0*/  BRA `(.L_x_5592) ;  /* 0x0000000c00187947 */ /* 0x000fec0003800000 */
.L_x_5593:
[----:B------:R-:W2:Y:S02]  /*0300*/  LDG.E.U16 R4, desc[UR36][R4.64] ;  /* 0x0000002404047981 */ /* 0x000ea4000c1e1500 */
[----:B--2---:R0:W1:Y:S01]  /*0310*/  I2F.S16 R18, R4 ;  /* 0x0000000400127306 */ /* 0x0040620000101400 */
[----:B------:R-:W-:Y:S05]  /*0320*/  BRA `(.L_x_5592) ;  /* 0x0000000c000c7947 */ /* 0x000fea0003800000 */
.L_x_5588:
        /* <DEDUP_REMOVED lines=8> */
.L_x_5596:
[----:B------:R-:W2:Y:S02]  /*03b0*/  LDG.E.U16 R4, desc[UR36][R4.64] ;  /* 0x0000002404047981 */ /* 0x000ea4000c1e1500 */
[----:B--2---:R-:W-:Y:S01]  /*03c0*/  HADD2.F32 R18, -RZ, R4.H0_H0 ;  /* 0x20000004ff127230 */ /* 0x004fe20000004100 */
[----:B------:R-:W-:Y:S06]  /*03d0*/  BRA `(.L_x_5592) ;  /* 0x0000000800e07947 */ /* 0x000fec0003800000 */
.L_x_5595:
        /* <DEDUP_REMOVED lines=8> */
.L_x_5598:
[----:B------:R-:W2:Y:S02]  /*0460*/  LDG.E.U16 R4, desc[UR36][R4.64] ;  /* 0x0000002404047981 */ /* 0x000ea4000c1e1500 */
[----:B--2---:R-:W-:Y:S01]  /*0470*/  HADD2.F32 R18, -RZ, R4.H0_H0 ;  /* 0x20000004ff127230 */ /* 0x004fe20000004100 */
[----:B------:R-:W-:Y:S06]  /*0480*/  BRA `(.L_x_5592) ;  /* 0x0000000800b47947 */ /* 0x000fec0003800000 */
.L_x_5597:
        /* <DEDUP_REMOVED lines=11> */
.L_x_5587:
        /* <DEDUP_REMOVED lines=12> */
.L_x_5601:
        /* <DEDUP_REMOVED lines=11> */
.L_x_5600:
        /* <DEDUP_REMOVED lines=25> */
.L_x_5603:
        /* <DEDUP_REMOVED lines=13> */
.L_x_5602:
[----:B------:R-:W2:Y:S02]  /*0910*/  LDG.E.U16 R4, desc[UR36][R4.64] ;  /* 0x0000002404047981 */ /* 0x000ea4000c1e1500 */
[----:B--2---:R-:W-:Y:S01]  /*0920*/  IMAD.U32 R18, R4, 0x10000, RZ ;  /* 0x0001000004127824 */ /* 0x004fe200078e00ff */
[----:B------:R-:W-:Y:S06]  /*0930*/  BRA `(.L_x_5592) ;  /* 0x0000000400887947 */ /* 0x000fec0003800000 */
.L_x_5599:
        /* <DEDUP_REMOVED lines=11> */
.L_x_5606:
        /* <DEDUP_REMOVED lines=20> */
.L_x_5608:
[----:B------:R-:W-:Y:S05]  /*0b30*/  BSYNC.RECONVERGENT B0 ;  /* 0x0000000000007941 */ /* 0x000fea0003800200 */
.L_x_5607:
[----:B------:R-:W-:Y:S01]  /*0b40*/  IMAD.SHL.U32 R0, R0, 0x100000, RZ ;  /* 0x0010000000007824 */ /* 0x000fe200078e00ff */
[----:B------:R-:W-:-:S04]  /*0b50*/  LEA R3, R3, 0x3b800000, 0x17 ;  /* 0x3b80000003037811 */ /* 0x000fc800078eb8ff */
[----:B------:R-:W-:Y:S01]  /*0b60*/  LOP3.LUT R18, R3, R0, R7, 0xfe, !PT ;  /* 0x0000000003127212 */ /* 0x000fe200078efe07 */
[----:B------:R-:W-:Y:S06]  /*0b70*/  BRA `(.L_x_5592) ;  /* 0x0000000000f87947 */ /* 0x000fec0003800000 */
.L_x_5605:
        /* <DEDUP_REMOVED lines=20> */
.L_x_5610:
[----:B------:R-:W-:Y:S05]  /*0cc0*/  BSYNC.RECONVERGENT B0 ;  /* 0x0000000000007941 */ /* 0x000fea0003800200 */
.L_x_5609:
[----:B------:R-:W-:Y:S01]  /*0cd0*/  IMAD.SHL.U32 R0, R0, 0x200000, RZ ;  /* 0x0020000000007824 */ /* 0x000fe200078e00ff */
[----:B------:R-:W-:-:S04]  /*0ce0*/  LEA R3, R3, 0x37800000, 0x17 ;  /* 0x3780000003037811 */ /* 0x000fc800078eb8ff */
[----:B------:R-:W-:Y:S01]  /*0cf0*/  LOP3.LUT R18, R3, R0, R7, 0xfe, !PT ;  /* 0x0000000003127212 */ /* 0x000fe200078efe07 */
[----:B------:R-:W-:Y:S06]  /*0d00*/  BRA `(.L_x_5592) ;  /* 0x0000000000947947 */ /* 0x000fec0003800000 */
.L_x_5604:
[----:B------:R-:W-:-:S09]  /*0d10*/  UISETP.NE.AND UP0, UPT, UR4, 0x1c, UPT ;  /* 0x0000001c0400788c */ /* 0x000fd2000bf05270 */
[----:B------:R-:W-:Y:S05]  /*0d20*/  BRA.U !UP0, `(.L_x_5611) ;  /* 0x0000000108847547 */ /* 0x000fea000b800000 */
[----:B------:R-:W-:-:S09]  /*0d30*/  UISETP.NE.AND UP0, UPT, UR4, 0x1d, UPT ;  /* 0x0000001d0400788c */ /* 0x000fd2000bf05270 */
[----:B------:R-:W-:Y:S05]  /*0d40*/  BRA.U !UP0, `(.L_x_5612) ;  /* 0x0000000108707547 */ /* 0x000fea000b800000 */
[----:B------:R-:W-:-:S09]  /*0d50*/  UISETP.NE.AND UP0, UPT, UR4, 0x2c, UPT ;  /* 0x0000002c0400788c */ /* 0x000fd2000bf05270 */
[----:B------:R-:W-:Y:S05]  /*0d60*/  BRA.U !UP0, `(.L_x_5613) ;  /* 0x0000000108487547 */ /* 0x000fea000b800000 */
.L_x_5591:
        /* <DEDUP_REMOVED lines=16> */
.L_x_5614:
[----:B------:R-:W-:Y:S01]  /*0e70*/  IMAD.MOV.U32 R18, RZ, RZ, RZ ;  /* 0x000000ffff127224 */ /* 0x000fe200078e00ff */
[----:B------:R-:W-:Y:S06]  /*0e80*/  BRA `(.L_x_5592) ;  /* 0x0000000000347947 */ /* 0x000fec0003800000 */
.L_x_5613:
        /* <DEDUP_REMOVED lines=8> */
.L_x_5612:
[----:B------:R-:W2:Y:S02]  /*0f10*/  LDG.E.64 R4, desc[UR36][R4.64] ;  /* 0x0000002404047981 */ /* 0x000ea4000c1e1b00 */
[----:B--2---:R0:W1:Y:S02]  /*0f20*/  I2F.U64 R18, R4 ;  /* 0x0000000400127312 */ /* 0x0040640000301000 */
[----:B01----:R-:W-:Y:S05]  /*0f30*/  BRA `(.L_x_5592) ;  /* 0x0000000000087947 */ /* 0x003fea0003800000 */
.L_x_5611:
[----:B------:R-:W2:Y:S02]  /*0f40*/  LDG.E R4, desc[UR36][R4.64] ;  /* 0x0000002404047981 */ /* 0x000ea4000c1e1900 */
[----:B--2---:R-:W-:-:S07]  /*0f50*/  I2FP.F32.U32 R18, R4 ;  /* 0x0000000400127245 */ /* 0x004fce0000201000 */
.L_x_5592:
[----:B------:R-:W-:Y:S05]  /*0f60*/  BSYNC.RECONVERGENT B6 ;  /* 0x0000000000067941 */ /* 0x000fea0003800200 */
.L_x_5586:
[----:B------:R-:W-:-:S07]  /*0f70*/  VIADD R17, R27, 0x80 ;  /* 0x000000801b117836 */ /* 0x000fce0000000000 */
.L_x_5585:
[----:B------:R-:W-:Y:S05]  /*0f80*/  BSYNC.RECONVERGENT B7 ;  /* 0x0000000000077941 */ /* 0x000fea0003800200 */
.L_x_5584:
        /* <DEDUP_REMOVED lines=25> */
.L_x_5621:
[----:B------:R-:W2:Y:S02]  /*1120*/  LDG.E.U8 R4, desc[UR36][R4.64] ;  /* 0x0000002404047981 */ /* 0x000ea4000c1e1100 */
[----:B--2---:R-:W-:Y:S01]  /*1130*/  I2FP.F32.U32 R22, R4 ;  /* 0x0000000400167245 */ /* 0x004fe20000201000 */
[----:B------:R-:W-:Y:S06]  /*1140*/  BRA `(.L_x_5623) ;  /* 0x0000000c00487947 */ /* 0x000fec0003800000 */
.L_x_5620:
        /* <DEDUP_REMOVED lines=9> */
.L_x_5625:
[----:B------:R-:W2:Y:S02]  /*11e0*/  LDG.E R4, desc[UR36][R4.64] ;  /* 0x0000002404047981 */ /* 0x000ea4000c1e1900 */
[----:B--2---:R-:W-:Y:S01]  /*11f0*/  I2FP.F32.S32 R22, R4 ;  /* 0x0000000400167245 */ /* 0x004fe20000201400 */
[----:B------:R-:W-:Y:S06]  /*1200*/  BRA `(.L_x_5623) ;  /* 0x0000000c00187947 */ /* 0x000fec0003800000 */
.L_x_5624:
[----:B------:R-:W2:Y:S02]  /*1210*/  LDG.E.U16 R4, desc[UR36][R4.64] ;  /* 0x0000002404047981 */ /* 0x000ea4000c1e1500 */
[----:B--2---:R0:W2:Y:S01]  /*1220*/  I2F.S16 R22, R4 ;  /* 0x0000000400167306 */ /* 0x0040a20000101400 */
[----:B------:R-:W-:Y:S05]  /*1230*/  BRA `(.L_x_5623) ;  /* 0x0000000c000c7947 */ /* 0x000fea0003800000 */
.L_x_5619:
        /* <DEDUP_REMOVED lines=8> */
.L_x_5627:
[----:B------:R-:W2:Y:S02]  /*12c0*/  LDG.E.U16 R4, desc[UR36][R4.64] ;  /* 0x0000002404047981 */ /* 0x000ea4000c1e1500 */
[----:B--2---:R-:W-:Y:S01]  /*12d0*/  HADD2.F32 R22, -RZ, R4.H0_H0 ;  /* 0x20000004ff167230 */ /* 0x004fe20000004100 */
[----:B------:R-:W-:Y:S06]  /*12e0*/  BRA `(.L_x_5623) ;  /* 0x0000000800e07947 */ /* 0x000fec0003800000 */
.L_x_5626:
        /* <DEDUP_REMOVED lines=8> */
.L_x_5629:
[----:B------:R-:W2:Y:S02]  /*1370*/  LDG.E.U16 R4, desc[UR36][R4.64] ;  /* 0x0000002404047981 */ /* 0x000ea4000c1e1500 */
[----:B--2---:R-:W-:Y:S01]  /*1380*/  HADD2.F32 R22, -RZ, R4.H0_H0 ;  /* 0x20000004ff167230 */ /* 0x004fe20000004100 */
[----:B------:R-:W-:Y:S06]  /*1390*/  BRA `(.L_x_5623) ;  /* 0x0000000800b47947 */ /* 0x000fec0003800000 */
.L_x_5628:
        /* <DEDUP_REMOVED lines=11> */
.L_x_5618:
        /* <DEDUP_REMOVED lines=12> */
.L_x_5632:
        /* <DEDUP_REMOVED lines=11> */
.L_x_5631:
        /* <DEDUP_REMOVED lines=25> */
.L_x_5634:
        /* <DEDUP_REMOVED lines=13> */
.L_x_5633:
[----:B------:R-:W2:Y:S02]  /*1820*/  LDG.E.U16 R4, desc[UR36][R4.64] ;  /* 0x0000002404047981 */ /* 0x000ea4000c1e1500 */
[----:B--2---:R-:W-:Y:S01]  /*1830*/  IMAD.U32 R22, R4, 0x10000, RZ ;  /* 0x0001000004167824 */ /* 0x004fe200078e00ff */
[----:B------:R-:W-:Y:S06]  /*1840*/  BRA `(.L_x_5623) ;  /* 0x0000000400887947 */ /* 0x000fec0003800000 */
.L_x_5630:
        /* <DEDUP_REMOVED lines=11> */
.L_x_5637:
        /* <DEDUP_REMOVED lines=20> */
.L_x_5639:
[----:B------:R-:W-:Y:S05]  /*1a40*/  BSYNC.RECONVERGENT B0 ;  /* 0x0000000000007941 */ /* 0x000fea0003800200 */
.L_x_5638:
[----:B------:R-:W-:Y:S01]  /*1a50*/  IMAD.SHL.U32 R0, R0, 0x100000, RZ ;  /* 0x0010000000007824 */ /* 0x000fe200078e00ff */
[----:B------:R-:W-:-:S04]  /*1a60*/  LEA R3, R3, 0x3b800000, 0x17 ;  /* 0x3b80000003037811 */ /* 0x000fc800078eb8ff */
[----:B------:R-:W-:Y:S01]  /*1a70*/  LOP3.LUT R22, R3, R0, R7, 0xfe, !PT ;  /* 0x0000000003167212 */ /* 0x000fe200078efe07 */
[----:B------:R-:W-:Y:S06]  /*1a80*/  BRA `(.L_x_5623) ;  /* 0x0000000000f87947 */ /* 0x000fec0003800000 */
.L_x_5636:
        /* <DEDUP_REMOVED lines=20> */
.L_x_5641:
[----:B------:R-:W-:Y:S05]  /*1bd0*/  BSYNC.RECONVERGENT B0 ;  /* 0x0000000000007941 */ /* 0x000fea0003800200 */
.L_x_5640:
[----:B------:R-:W-:Y:S01]  /*1be0*/  IMAD.SHL.U32 R0, R0, 0x200000, RZ ;  /* 0x0020000000007824 */ /* 0x000fe200078e00ff */
[----:B------:R-:W-:-:S04]  /*1bf0*/  LEA R3, R3, 0x37800000, 0x17 ;  /* 0x3780000003037811 */ /* 0x000fc800078eb8ff */
[----:B------:R-:W-:Y:S01]  /*1c00*/  LOP3.LUT R22, R3, R0, R7, 0xfe, !PT ;  /* 0x0000000003167212 */ /* 0x000fe200078efe07 */
[----:B------:R-:W-:Y:S06]  /*1c10*/  BRA `(.L_x_5623) ;  /* 0x0000000000947947 */ /* 0x000fec0003800000 */
.L_x_5635:
        /* <DEDUP_REMOVED lines=14> */
.L_x_5622:
        /* <DEDUP_REMOVED lines=16> */
.L_x_5644:
[----:B------:R-:W-:Y:S01]  /*1e00*/  IMAD.MOV.U32 R22, RZ, RZ, RZ ;  /* 0x000000ffff167224 */ /* 0x000fe200078e00ff */
[----:B------:R-:W-:Y:S06]  /*1e10*/  BRA `(.L_x_5623) ;  /* 0x0000000000147947 */ /* 0x000fec0003800000 */
.L_x_5643:
[----:B------:R-:W2:Y:S02]  /*1e20*/  LDG.E.64 R4, desc[UR36][R4.64] ;  /* 0x0000002404047981 */ /* 0x000ea4000c1e1b00 */
[----:B--2---:R0:W2:Y:S02]  /*1e30*/  I2F.U64 R22, R4 ;  /* 0x0000000400167312 */ /* 0x0040a40000301000 */
[----:B0-2---:R-:W-:Y:S05]  /*1e40*/  BRA `(.L_x_5623) ;  /* 0x0000000000087947 */ /* 0x005fea0003800000 */
.L_x_5642:
[----:B------:R-:W2:Y:S02]  /*1e50*/  LDG.E R4, desc[UR36][R4.64] ;  /* 0x0000002404047981 */ /* 0x000ea4000c1e1900 */
[----:B--2---:R-:W-:-:S07]  /*1e60*/  I2FP.F32.U32 R22, R4 ;  /* 0x0000000400167245 */ /* 0x004fce0000201000 */
.L_x_5623:
[----:B------:R-:W-:Y:S05]  /*1e70*/  BSYNC.RECONVERGENT B6 ;  /* 0x0000000000067941 */ /* 0x000fea0003800200 */
.L_x_5617:
[----:B------:R-:W-:-:S07]  /*1e80*/  VIADD R17, R17, 0x80 ;  /* 0x0000008011117836 */ /* 0x000fce0000000000 */
.L_x_5616:
[----:B------:R-:W-:Y:S05]  /*1e90*/  BSYNC.RECONVERGENT B7 ;  /* 0x0000000000077941 */ /* 0x000fea0003800200 */
.L_x_5615:
        /* <DEDUP_REMOVED lines=25> */
.L_x_5651:
[----:B------:R-:W2:Y:S02]  /*2030*/  LDG.E.U8 R4, desc[UR36][R4.64] ;  /* 0x0000002404047981 */ /* 0x000ea4000c1e1100 */
[----:B--2---:R-:W-:Y:S01]  /*2040*/  I2FP.F32.U32 R24, R4 ;  /* 0x0000000400187245 */ /* 0x004fe20000201000 */
[----:B------:R-:W-:Y:S06]  /*2050*/  BRA `(.L_x_5653) ;  /* 0x0000000c00487947 */ /* 0x000fec0003800000 */
.L_x_5650:
        /* <DEDUP_REMOVED lines=9> */
.L_x_5655:
[----:B------:R-:W2:Y:S02]  /*20f0*/  LDG.E R4, desc[UR36][R4.64] ;  /* 0x0000002404047981 */ /* 0x000ea4000c1e1900 */
[----:B--2---:R-:W-:Y:S01]  /*2100*/  I2FP.F32.S32 R24, R4 ;  /* 0x0000000400187245 */ /* 0x004fe20000201400 */
[----:B------:R-:W-:Y:S06]  /*2110*/  BRA `(.L_x_5653) ;  /* 0x0000000c00187947 */ /* 0x000fec0003800000 */
.L_x_5654:
[----:B------:R-:W2:Y:S02]  /*2120*/  LDG.E.U16 R4, desc[UR36][R4.64] ;  /* 0x0000002404047981 */ /* 0x000ea4000c1e1500 */
[----:B--2---:R0:W2:Y:S01]  /*2130*/  I2F.S16 R24, R4 ;  /* 0x0000000400187306 */ /* 0x0040a20000101400 */
[----:B------:R-:W-:Y:S05]  /*2140*/  BRA `(.L_x_5653) ;  /* 0x0000000c000c7947 */ /* 0x000fea0003800000 */
.L_x_5649:
        /* <DEDUP_REMOVED lines=8> */
.L_x_5657:
[----:B------:R-:W2:Y:S02]  /*21d0*/  LDG.E.U16 R4, desc[UR36][R4.64] ;  /* 0x0000002404047981 */ /* 0x000ea4000c1e1500 */
[----:B--2---:R-:W-:Y:S01]  /*21e0*/  HADD2.F32 R24, -RZ, R4.H0_H0 ;  /* 0x20000004ff187230 */ /* 0x004fe20000004100 */
[----:B------:R-:W-:Y:S06]  /*21f0*/  BRA `(.L_x_5653) ;  /* 0x0000000800e07947 */ /* 0x000fec0003800000 */
.L_x_5656:
        /* <DEDUP_REMOVED lines=8> */
.L_x_5659:
[----:B------:R-:W2:Y:S02]  /*2280*/  LDG.E.U16 R4, desc[UR36][R4.64] ;  /* 0x0000002404047981 */ /* 0x000ea4000c1e1500 */
[----:B--2---:R-:W-:Y:S01]  /*2290*/  HADD2.F32 R24, -RZ, R4.H0_H0 ;  /* 0x20000004ff187230 */ /* 0x004fe20000004100 */
[----:B------:R-:W-:Y:S06]  /*22a0*/  BRA `(.L_x_5653) ;  /* 0x0000000800b47947 */ /* 0x000fec0003800000 */
.L_x_5658:
        /* <DEDUP_REMOVED lines=11> */
.L_x_5648:
        /* <DEDUP_REMOVED lines=12> */
.L_x_5662:
        /* <DEDUP_REMOVED lines=11> */
.L_x_5661:
        /* <DEDUP_REMOVED lines=25> */
.L_x_5664:
        /* <DEDUP_REMOVED lines=13> */
.L_x_5663:
[----:B------:R-:W2:Y:S02]  /*2730*/  LDG.E.U16 R4, desc[UR36][R4.64] ;  /* 0x0000002404047981 */ /* 0x000ea4000c1e1500 */
[----:B--2---:R-:W-:Y:S01]  /*2740*/  IMAD.U32 R24, R4, 0x10000, RZ ;  /* 0x0001000004187824 */ /* 0x004fe200078e00ff */
[----:B------:R-:W-:Y:S06]  /*2750*/  BRA `(.L_x_5653) ;  /* 0x0000000400887947 */ /* 0x000fec0003800000 */
.L_x_5660:
        /* <DEDUP_REMOVED lines=11> */
.L_x_5667:
        /* <DEDUP_REMOVED lines=20> */
.L_x_5669:
[----:B------:R-:W-:Y:S05]  /*2950*/  BSYNC.RECONVERGENT B0 ;  /* 0x0000000000007941 */ /* 0x000fea0003800200 */
.L_x_5668:
[----:B------:R-:W-:Y:S01]  /*2960*/  IMAD.SHL.U32 R0, R0, 0x100000, RZ ;  /* 0x0010000000007824 */ /* 0x000fe200078e00ff */
[----:B------:R-:W-:-:S04]  /*2970*/  LEA R3, R3, 0x3b800000, 0x17 ;  /* 0x3b80000003037811 */ /* 0x000fc800078eb8ff */
[----:B------:R-:W-:Y:S01]  /*2980*/  LOP3.LUT R24, R3, R0, R7, 0xfe, !PT ;  /* 0x0000000003187212 */ /* 0x000fe200078efe07 */
[----:B------:R-:W-:Y:S06]  /*2990*/  BRA `(.L_x_5653) ;  /* 0x0000000000f87947 */ /* 0x000fec0003800000 */
.L_x_5666:
        /* <DEDUP_REMOVED lines=20> */
.L_x_5671:
[----:B------:R-:W-:Y:S05]  /*2ae0*/  BSYNC.RECONVERGENT B0 ;  /* 0x0000000000007941 */ /* 0x000fea0003800200 */
.L_x_5670:
[----:B------:R-:W-:Y:S01]  /*2af0*/  IMAD.SHL.U32 R0, R0, 0x200000, RZ ;  /* 0x0020000000007824 */ /* 0x000fe200078e00ff */
[----:B------:R-:W-:-:S04]  /*2b00*/  LEA R3, R3, 0x37800000, 0x17 ;  /* 0x3780000003037811 */ /* 0x000fc800078eb8ff */
[----:B------:R-:W-:Y:S01]  /*2b10*/  LOP3.LUT R24, R3, R0, R7, 0xfe, !PT ;  /* 0x0000000003187212 */ /* 0x000fe200078efe07 */
[----:B------:R-:W-:Y:S06]  /*2b20*/  BRA `(.L_x_5653) ;  /* 0x0000000000947947 */ /* 0x000fec0003800000 */
.L_x_5665:
        /* <DEDUP_REMOVED lines=14> */
.L_x_5652:
        /* <DEDUP_REMOVED lines=16> */
.L_x_5674:
[----:B------:R-:W-:Y:S01]  /*2d10*/  IMAD.MOV.U32 R24, RZ, RZ, RZ ;  /* 0x000000ffff187224 */ /* 0x000fe200078e00ff */
[----:B------:R-:W-:Y:S06]  /*2d20*/  BRA `(.L_x_5653) ;  /* 0x0000000000147947 */ /* 0x000fec0003800000 */
.L_x_5673:
[----:B------:R-:W2:Y:S02]  /*2d30*/  LDG.E.64 R4, desc[UR36][R4.64] ;  /* 0x0000002404047981 */ /* 0x000ea4000c1e1b00 */
[----:B--2---:R0:W2:Y:S02]  /*2d40*/  I2F.U64 R24, R4 ;  /* 0x0000000400187312 */ /* 0x0040a40000301000 */
[----:B0-2---:R-:W-:Y:S05]  /*2d50*/  BRA `(.L_x_5653) ;  /* 0x0000000000087947 */ /* 0x005fea0003800000 */
.L_x_5672:
[----:B------:R-:W2:Y:S02]  /*2d60*/  LDG.E R4, desc[UR36][R4.64] ;  /* 0x0000002404047981 */ /* 0x000ea4000c1e1900 */
[----:B--2---:R-:W-:-:S07]  /*2d70*/  I2FP.F32.U32 R24, R4 ;  /* 0x0000000400187245 */ /* 0x004fce0000201000 */
.L_x_5653:
[----:B------:R-:W-:Y:S05]  /*2d80*/  BSYNC.RECONVERGENT B6 ;  /* 0x0000000000067941 */ /* 0x000fea0003800200 */
.L_x_5647:
[----:B------:R-:W-:-:S07]  /*2d90*/  VIADD R17, R17, 0x80 ;  /* 0x0000008011117836 */ /* 0x000fce0000000000 */
.L_x_5646:
[----:B------:R-:W-:Y:S05]  /*2da0*/  BSYNC.RECONVERGENT B7 ;  /* 0x0000000000077941 */ /* 0x000fea0003800200 */
.L_x_5645:
        /* <DEDUP_REMOVED lines=24> */
.L_x_5680:
[----:B------:R-:W2:Y:S02]  /*2f30*/  LDG.E.U8 R4, desc[UR36][R4.64] ;  /* 0x0000002404047981 */ /* 0x000ea4000c1e1100 */
[----:B--2---:R-:W-:Y:S01]  /*2f40*/  I2FP.F32.U32 R16, R4 ;  /* 0x0000000400107245 */ /* 0x004fe20000201000 */
[----:B------:R-:W-:Y:S06]  /*2f50*/  BRA `(.L_x_5676) ;  /* 0x0000000c003c7947 */ /* 0x000fec0003800000 */
.L_x_5679:
        /* <DEDUP_REMOVED lines=9> */
.L_x_5683:
[----:B------:R-:W2:Y:S02]  /*2ff0*/  LDG.E R4, desc[UR36][R4.64] ;  /* 0x0000002404047981 */ /* 0x000ea4000c1e1900 */
[----:B--2---:R-:W-:Y:S01]  /*3000*/  I2FP.F32.S32 R16, R4 ;  /* 0x0000000400107245 */ /* 0x004fe20000201400 */
[----:B------:R-:W-:Y:S06]  /*3010*/  BRA `(.L_x_5676) ;  /* 0x0000000c000c7947 */ /* 0x000fec0003800000 */
.L_x_5682:
[----:B------:R-:W2:Y:S02]  /*3020*/  LDG.E.U16 R4, desc[UR36][R4.64] ;  /* 0x0000002404047981 */ /* 0x000ea4000c1e1500 */
[----:B--2---:R0:W2:Y:S01]  /*3030*/  I2F.S16 R16, R4 ;  /* 0x0000000400107306 */ /* 0x0040a20000101400 */
[----:B------:R-:W-:Y:S05]  /*3040*/  BRA `(.L_x_5676) ;  /* 0x0000000c00007947 */ /* 0x000fea0003800000 */
.L_x_5678:
        /* <DEDUP_REMOVED lines=8> */
.L_x_5685:
[----:B------:R-:W2:Y:S02]  /*30d0*/  LDG.E.U16 R4, desc[UR36][R4.64] ;  /* 0x0000002404047981 */ /* 0x000ea4000c1e1500 */
[----:B--2---:R-:W-:Y:S01]  /*30e0*/  HADD2.F32 R16, -RZ, R4.H0_H0 ;  /* 0x20000004ff107230 */ /* 0x004fe20000004100 */
[----:B------:R-:W-:Y:S06]  /*30f0*/  BRA `(.L_x_5676) ;  /* 0x0000000800d47947 */ /* 0x000fec0003800000 */
.L_x_5684:
        /* <DEDUP_REMOVED lines=8> */
.L_x_5687:
[----:B------:R-:W2:Y:S02]  /*3180*/  LDG.E.U16 R4, desc[UR36][R4.64] ;  /* 0x0000002404047981 */ /* 0x000ea4000c1e1500 */
[----:B--2---:R-:W-:Y:S01]  /*3190*/  HADD2.F32 R16, -RZ, R4.H0_H0 ;  /* 0x20000004ff107230 */ /* 0x004fe20000004100 */
[----:B------:R-:W-:Y:S06]  /*31a0*/  BRA `(.L_x_5676) ;  /* 0x0000000800a87947 */ /* 0x000fec0003800000 */
.L_x_5686:
        /* <DEDUP_REMOVED lines=11> */
.L_x_5677:
        /* <DEDUP_REMOVED lines=12> */
.L_x_5690:
        /* <DEDUP_REMOVED lines=11> */
.L_x_5689:
        /* <DEDUP_REMOVED lines=25> */
.L_x_5692:
        /* <DEDUP_REMOVED lines=13> */
.L_x_5691:
[----:B------:R-:W2:Y:S02]  /*3630*/  LDG.E.U16 R4, desc[UR36][R4.64] ;  /* 0x0000002404047981 */ /* 0x000ea4000c1e1500 */
[----:B--2---:R-:W-:Y:S01]  /*3640*/  IMAD.U32 R16, R4, 0x10000, RZ ;  /* 0x0001000004107824 */ /* 0x004fe200078e00ff */
[----:B------:R-:W-:Y:S06]  /*3650*/  BRA `(.L_x_5676) ;  /* 0x00000004007c7947 */ /* 0x000fec0003800000 */
.L_x_5688:
        /* <DEDUP_REMOVED lines=11> */
.L_x_5695:
        /* <DEDUP_REMOVED lines=19> */
.L_x_5697:
[----:B------:R-:W-:Y:S05]  /*3840*/  BSYNC.RECONVERGENT B0 ;  /* 0x0000000000007941 */ /* 0x000fea0003800200 */
.L_x_5696:
[----:B------:R-:W-:Y:S01]  /*3850*/  IMAD.SHL.U32 R0, R0, 0x100000, RZ ;  /* 0x0010000000007824 */ /* 0x000fe200078e00ff */
[----:B------:R-:W-:-:S04]  /*3860*/  LEA R3, R3, 0x3b800000, 0x17 ;  /* 0x3b80000003037811 */ /* 0x000fc800078eb8ff */
[----:B------:R-:W-:Y:S01]  /*3870*/  LOP3.LUT R16, R3, R0, R7, 0xfe, !PT ;  /* 0x0000000003107212 */ /* 0x000fe200078efe07 */
[----:B------:R-:W-:Y:S06]  /*3880*/  BRA `(.L_x_5676) ;  /* 0x0000000000f07947 */ /* 0x000fec0003800000 */
.L_x_5694:
        /* <DEDUP_REMOVED lines=19> */
.L_x_5699:
[----:B------:R-:W-:Y:S05]  /*39c0*/  BSYNC.RECONVERGENT B0 ;  /* 0x0000000000007941 */ /* 0x000fea0003800200 */
.L_x_5698:
[----:B------:R-:W-:Y:S01]  /*39d0*/  IMAD.SHL.U32 R0, R0, 0x200000, RZ ;  /* 0x0020000000007824 */ /* 0x000fe200078e00ff */
[----:B------:R-:W-:-:S04]  /*39e0*/  LEA R3, R3, 0x37800000, 0x17 ;  /* 0x3780000003037811 */ /* 0x000fc800078eb8ff */
[----:B------:R-:W-:Y:S01]  /*39f0*/  LOP3.LUT R16, R3, R0, R7, 0xfe, !PT ;  /* 0x0000000003107212 */ /* 0x000fe200078efe07 */
[----:B------:R-:W-:Y:S06]  /*3a00*/  BRA `(.L_x_5676) ;  /* 0x0000000000907947 */ /* 0x000fec0003800000 */
.L_x_5693:
        /* <DEDUP_REMOVED lines=14> */
.L_x_5681:
        /* <DEDUP_REMOVED lines=16> */
.L_x_5702:
[----:B------:R-:W-:Y:S05]  /*3bf0*/  BRA `(.L_x_5676) ;  /* 0x0000000000147947 */ /* 0x000fea0003800000 */
.L_x_5701:
[----:B------:R-:W2:Y:S02]  /*3c00*/  LDG.E.64 R16, desc[UR36][R4.64] ;  /* 0x0000002404107981 */ /* 0x000ea4000c1e1b00 */
[----:B--2---:R0:W2:Y:S02]  /*3c10*/  I2F.U64 R16, R16 ;  /* 0x0000001000107312 */ /* 0x0040a40000301000 */
[----:B0-2---:R-:W-:Y:S05]  /*3c20*/  BRA `(.L_x_5676) ;  /* 0x0000000000087947 */ /* 0x005fea0003800000 */
.L_x_5700:
[----:B------:R-:W2:Y:S02]  /*3c30*/  LDG.E R4, desc[UR36][R4.64] ;  /* 0x0000002404047981 */ /* 0x000ea4000c1e1900 */
[----:B--2---:R-:W-:-:S07]  /*3c40*/  I2FP.F32.U32 R16, R4 ;  /* 0x0000000400107245 */ /* 0x004fce0000201000 */
.L_x_5676:
[----:B------:R-:W-:Y:S05]  /*3c50*/  BSYNC.RECONVERGENT B6 ;  /* 0x0000000000067941 */ /* 0x000fea0003800200 */
.L_x_5675:
[----:B------:R-:W4:Y:S01]  /*3c60*/  LDCU UR4, c[0x0][0x388] ;  /* 0x00007100ff0477ac */ /* 0x000f220008000800 */
[----:B------:R-:W4:Y:S01]  /*3c70*/  LDC.U8 R17, c[0x0][0x3b4] ;  /* 0x0000ed00ff117b82 */ /* 0x000f220000000000 */
[----:B-1-3-5:R-:W-:Y:S01]  /*3c80*/  FSETP.NAN.FTZ.AND P0, PT, |R18|, |R18|, PT ;  /* 0x400000121200720b */ /* 0x02afe20003f18200 */
[----:B------:R-:W-:Y:S01]  /*3c90*/  BSSY.RECONVERGENT B7, `(.L_x_5703) ;  /* 0x00002bf000077945 */ /* 0x000fe20003800200 */
[----:B0-2---:R-:W-:-:S03]  /*3ca0*/  FSETP.NAN.FTZ.AND P1, PT, |R22|, |R22|, PT ;  /* 0x400000161600720b */ /* 0x005fc60003f38200 */
[----:B------:R-:W-:Y:S01]  /*3cb0*/  BSSY.RELIABLE B6, `(.L_x_5704) ;  /* 0x00001d8000067945 */ /* 0x000fe20003800100 */
[----:B------:R-:W-:Y:S02]  /*3cc0*/  FSETP.NAN.FTZ.AND P2, PT, |R24|, |R24|, PT ;  /* 0x400000181800720b */ /* 0x000fe40003f58200 */
[----:B------:R-:W-:Y:S02]  /*3cd0*/  FSETP.NAN.FTZ.AND P3, PT, |R16|, |R16|, PT ;  /* 0x400000101000720b */ /* 0x000fe40003f78200 */
[----:B------:R-:W-:-:S03]  /*3ce0*/  ISETP.GE.AND P4, PT, R27, R26, PT ;  /* 0x0000001a1b00720c */ /* 0x000fc60003f86270 */
[----:B----4-:R-:W-:Y:S02]  /*3cf0*/  @!P0 FMNMX.FTZ R18, R18, UR4, PT ;  /* 0x0000000412128c09 */ /* 0x010fe4000b810000 */
[----:B------:R-:W-:-:S04]  /*3d00*/  @!P1 FMNMX.FTZ R22, R22, UR4, PT ;  /* 0x0000000416169c09 */ /* 0x000fc8000b810000 */
[----:B------:R-:W-:Y:S02]  /*3d10*/  @!P2 FMNMX.FTZ R24, R24, UR4, PT ;  /* 0x000000041818ac09 */ /* 0x000fe4000b810000 */
[----:B------:R-:W-:Y:S02]  /*3d20*/  @!P3 FMNMX.FTZ R16, R16, UR4, PT ;  /* 0x000000041010bc09 */ /* 0x000fe4000b810000 */
[----:B------:R-:W-:Y:S05]  /*3d30*/  @P4 BRA `(.L_x_5705) ;  /* 0x0000001c00304947 */ /* 0x000fea0003800000 */
[----:B------:R-:W0:Y:S01]  /*3d40*/  LDCU UR4, c[0x0][0x3b8] ;  /* 0x00007700ff0477ac */ /* 0x000e220008000800 */
[----:B------:R-:W1:Y:S01]  /*3d50*/  LDC.64 R8, c[0x0][0x398] ;  /* 0x0000e600ff087b82 */ /* 0x000e620000000a00 */
[----:B------:R-:W-:Y:S01]  /*3d60*/  IMAD R0, R2, 0x200, R27 ;  /* 0x0000020002007824 */ /* 0x000fe200078e021b */
[----:B------:R-:W-:Y:S01]  /*3d70*/  PRMT R4, R17, 0x9910, RZ ;  /* 0x0000991011047816 */ /* 0x000fe200000000ff */
[----:B------:R-:W-:Y:S02]  /*3d80*/  VIADD R27, R27, 0x80 ;  /* 0x000000801b1b7836 */ /* 0x000fe40000000000 */
        /* <DEDUP_REMOVED lines=17> */
.L_x_5709:
[----:B------:R-:W0:Y:S02]  /*3ea0*/  F2I.S64.TRUNC R18, R18 ;  /* 0x0000001200127311 */ /* 0x000e24000020d900 */
[----:B0-----:R-:W-:-:S05]  /*3eb0*/  IMAD.MOV.U32 R3, RZ, RZ, R18 ;  /* 0x000000ffff037224 */ /* 0x001fca00078e0012 */
[----:B------:R0:W-:Y:S01]  /*3ec0*/  STG.E.U8 desc[UR36][R8.64], R3 ;  /* 0x0000000308007986 */ /* 0x0001e2000c101124 */
[----:B------:R-:W-:Y:S05]  /*3ed0*/  BRA `(.L_x_5711) ;  /* 0x0000000c002c7947 */ /* 0x000fea0003800000 */
.L_x_5708:
        /* <DEDUP_REMOVED lines=9> */
.L_x_5713:
[----:B------:R-:W0:Y:S02]  /*3f70*/  F2I.FTZ.TRUNC.NTZ R3, R18 ;  /* 0x0000001200037305 */ /* 0x000e24000021f100 */
[----:B0-----:R0:W-:Y:S01]  /*3f80*/  STG.E desc[UR36][R8.64], R3 ;  /* 0x0000000308007986 */ /* 0x0011e2000c101924 */
[----:B------:R-:W-:Y:S05]  /*3f90*/  BRA `(.L_x_5711) ;  /* 0x0000000800fc7947 */ /* 0x000fea0003800000 */
.L_x_5712:
[----:B------:R-:W0:Y:S02]  /*3fa0*/  F2I.FTZ.TRUNC.NTZ R3, R18 ;  /* 0x0000001200037305 */ /* 0x000e24000021f100 */
[----:B0-----:R0:W-:Y:S01]  /*3fb0*/  STG.E.U16 desc[UR36][R8.64], R3 ;  /* 0x0000000308007986 */ /* 0x0011e2000c101524 */
[----:B------:R-:W-:Y:S05]  /*3fc0*/  BRA `(.L_x_5711) ;  /* 0x0000000800f07947 */ /* 0x000fea0003800000 */
.L_x_5707:
        /* <DEDUP_REMOVED lines=8> */
.L_x_5715:
[----:B------:R-:W-:-:S05]  /*4050*/  F2FP.F16.F32.PACK_AB R18, RZ, R18 ;  /* 0x00000012ff12723e */ /* 0x000fca00000000ff */
[----:B------:R0:W-:Y:S01]  /*4060*/  STG.E.U16 desc[UR36][R8.64], R18 ;  /* 0x0000001208007986 */ /* 0x0001e2000c101524 */
[----:B------:R-:W-:Y:S05]  /*4070*/  BRA `(.L_x_5711) ;  /* 0x0000000800c47947 */ /* 0x000fea0003800000 */
.L_x_5714:
        /* <DEDUP_REMOVED lines=9> */
.L_x_5717:
[----:B------:R-:W-:-:S04]  /*4110*/  F2FP.F16.F32.PACK_AB R3, RZ, R18 ;  /* 0x00000012ff03723e */ /* 0x000fc800000000ff */
[----:B------:R-:W-:-:S05]  /*4120*/  PRMT R3, R3, 0x5410, RZ ;  /* 0x0000541003037816 */ /* 0x000fca00000000ff */
[----:B------:R0:W-:Y:S01]  /*4130*/  STG.E desc[UR36][R8.64], R3 ;  /* 0x0000000308007986 */ /* 0x0001e2000c101924 */
[----:B------:R-:W-:Y:S05]  /*4140*/  BRA `(.L_x_5711) ;  /* 0x0000000800907947 */ /* 0x000fea0003800000 */
.L_x_5716:
[----:B------:R-:W-:-:S06]  /*4150*/  FMUL.FTZ R4, R18, 1 ;  /* 0x3f80000012047820 */ /* 0x000fcc0000410000 */
[----:B------:R-:W0:Y:S02]  /*4160*/  F2F.F64.F32 R4, R4 ;  /* 0x0000000400047310 */ /* 0x000e240000201800 */
[----:B0-----:R0:W-:Y:S01]  /*4170*/  STG.E.64 desc[UR36][R8.64], R4 ;  /* 0x0000000408007986 */ /* 0x0011e2000c101b24 */
[----:B------:R-:W-:Y:S05]  /*4180*/  BRA `(.L_x_5711) ;  /* 0x0000000800807947 */ /* 0x000fea0003800000 */
.L_x_5706:
        /* <DEDUP_REMOVED lines=12> */
.L_x_5720:
[----:B------:R-:W-:Y:S01]  /*4250*/  FMUL.FTZ R4, R18, 1 ;  /* 0x3f80000012047820 */ /* 0x000fe20000410000 */
[----:B------:R-:W-:-:S05]  /*4260*/  CS2R R6, SRZ ;  /* 0x0000000000067805 */ /* 0x000fca000001ff00 */
[----:B------:R-:W0:Y:S02]  /*4270*/  F2F.F64.F32 R4, R4 ;  /* 0x0000000400047310 */ /* 0x000e240000201800 */
[----:B0-----:R0:W-:Y:S01]  /*4280*/  STG.E.128 desc[UR36][R8.64], R4 ;  /* 0x0000000408007986 */ /* 0x0011e2000c101d24 */
[----:B------:R-:W-:Y:S05]  /*4290*/  BRA `(.L_x_5711) ;  /* 0x00000008003c7947 */ /* 0x000fea0003800000 */
.L_x_5719:
        /* <DEDUP_REMOVED lines=18> */
.L_x_5724:
[----:B------:R-:W-:Y:S05]  /*43c0*/  BSYNC.RECONVERGENT B0 ;  /* 0x0000000000007941 */ /* 0x000fea0003800200 */
.L_x_5723:
[----:B------:R-:W-:-:S05]  /*43d0*/  LOP3.LUT R5, R0, 0x80, R5, 0xf8, !PT ;  /* 0x0000008000057812 */ /* 0x000fca00078ef805 */
[----:B------:R0:W-:Y:S01]  /*43e0*/  STG.E.U8 desc[UR36][R8.64], R5 ;  /* 0x0000000508007986 */ /* 0x0001e2000c101124 */
[----:B------:R-:W-:Y:S05]  /*43f0*/  BRA `(.L_x_5711) ;  /* 0x0000000400e47947 */ /* 0x000fea0003800000 */
.L_x_5722:
        /* <DEDUP_REMOVED lines=14> */
.L_x_5726:
[----:B------:R-:W-:Y:S05]  /*44e0*/  BSYNC.RECONVERGENT B0 ;  /* 0x0000000000007941 */ /* 0x000fea0003800200 */
.L_x_5725:
[----:B------:R-:W-:-:S05]  /*44f0*/  LOP3.LUT R3, R0, 0x80, R5, 0xf8, !PT ;  /* 0x0000008000037812 */ /* 0x000fca00078ef805 */
[----:B------:R0:W-:Y:S01]  /*4500*/  STG.E.U8 desc[UR36][R8.64], R3 ;  /* 0x0000000308007986 */ /* 0x0001e2000c101124 */
[----:B------:R-:W-:Y:S05]  /*4510*/  BRA `(.L_x_5711) ;  /* 0x00000004009c7947 */ /* 0x000fea0003800000 */
.L_x_5721:
[----:B------:R-:W-:-:S05]  /*4520*/  F2FP.BF16.F32.PACK_AB R18, RZ, R18 ;  /* 0x00000012ff12723e */ /* 0x000fca00000010ff */
[----:B------:R0:W-:Y:S01]  /*4530*/  STG.E.U16 desc[UR36][R8.64], R18 ;  /* 0x0000001208007986 */ /* 0x0001e2000c101524 */
[----:B------:R-:W-:Y:S05]  /*4540*/  BRA `(.L_x_5711) ;  /* 0x0000000400907947 */ /* 0x000fea0003800000 */
.L_x_5718:
        /* <DEDUP_REMOVED lines=11> */
.L_x_5729:
        /* <DEDUP_REMOVED lines=12> */
.L_x_5732:
[----:B------:R-:W-:-:S04]  /*46c0*/  SHF.R.U32.HI R0, RZ, 0x14, R18 ;  /* 0x00000014ff007819 */ /* 0x000fc80000011612 */
[----:B------:R-:W-:-:S04]  /*46d0*/  LOP3.LUT R3, R0, 0x1, RZ, 0xc0, !PT ;  /* 0x0000000100037812 */ /* 0x000fc800078ec0ff */
[----:B------:R-:W-:-:S04]  /*46e0*/  IADD3 R0, PT, PT, R18, 0x487ffff, R3 ;  /* 0x0487ffff12007810 */ /* 0x000fc80007ffe003 */
[----:B------:R-:W-:-:S04]  /*46f0*/  SHF.R.U32.HI R0, RZ, 0x14, R0 ;  /* 0x00000014ff007819 */ /* 0x000fc80000011600 */
[----:B------:R-:W-:-:S07]  /*4700*/  LOP3.LUT R0, R0, 0xff, RZ, 0xc0, !PT ;  /* 0x000000ff00007812 */ /* 0x000fce00078ec0ff */
.L_x_5733:
[----:B------:R-:W-:-:S04]  /*4710*/  SHF.R.U32.HI R3, RZ, 0x18, R18 ;  /* 0x00000018ff037819 */ /* 0x000fc80000011612 */
[----:B------:R-:W-:-:S04]  /*4720*/  LOP3.LUT R0, R0, 0x80, R3, 0xf8, !PT ;  /* 0x0000008000007812 */ /* 0x000fc800078ef803 */
[----:B------:R-:W-:-:S07]  /*4730*/  PRMT R4, R0, 0x7610, R4 ;  /* 0x0000761000047816 */ /* 0x000fce0000000004 */
.L_x_5731:
[----:B------:R-:W-:Y:S05]  /*4740*/  BSYNC.RECONVERGENT B0 ;  /* 0x0000000000007941 */ /* 0x000fea0003800200 */
.L_x_5730:
[----:B------:R1:W-:Y:S01]  /*4750*/  STG.E.U8 desc[UR36][R8.64], R4 ;  /* 0x0000000408007986 */ /* 0x0003e2000c101124 */
[----:B------:R-:W-:Y:S05]  /*4760*/  BRA `(.L_x_5711) ;  /* 0x0000000400087947 */ /* 0x000fea0003800000 */
.L_x_5728:
        /* <DEDUP_REMOVED lines=12> */
.L_x_5736:
[----:B------:R-:W-:-:S04]  /*4830*/  SHF.R.U32.HI R0, RZ, 0x15, R18 ;  /* 0x00000015ff007819 */ /* 0x000fc80000011612 */
[----:B------:R-:W-:-:S04]  /*4840*/  LOP3.LUT R3, R0, 0x1, RZ, 0xc0, !PT ;  /* 0x0000000100037812 */ /* 0x000fc800078ec0ff */
[----:B------:R-:W-:-:S04]  /*4850*/  IADD3 R0, PT, PT, R18, 0x88fffff, R3 ;  /* 0x088fffff12007810 */ /* 0x000fc80007ffe003 */
[----:B------:R-:W-:-:S04]  /*4860*/  SHF.R.U32.HI R0, RZ, 0x15, R0 ;  /* 0x00000015ff007819 */ /* 0x000fc80000011600 */
[----:B------:R-:W-:-:S07]  /*4870*/  LOP3.LUT R0, R0, 0xff, RZ, 0xc0, !PT ;  /* 0x000000ff00007812 */ /* 0x000fce00078ec0ff */
.L_x_5737:
[----:B------:R-:W-:-:S04]  /*4880*/  SHF.R.U32.HI R3, RZ, 0x18, R18 ;  /* 0x00000018ff037819 */ /* 0x000fc80000011612 */
[----:B------:R-:W-:-:S04]  /*4890*/  LOP3.LUT R0, R0, 0x80, R3, 0xf8, !PT ;  /* 0x0000008000007812 */ /* 0x000fc800078ef803 */
[----:B------:R-:W-:-:S07]  /*48a0*/  PRMT R4, R0, 0x7610, R4 ;  /* 0x0000761000047816 */ /* 0x000fce0000000004 */
.L_x_5735:
[----:B------:R-:W-:Y:S05]  /*48b0*/  BSYNC.RECONVERGENT B0 ;  /* 0x0000000000007941 */ /* 0x000fea0003800200 */
.L_x_5734:
[----:B------:R2:W-:Y:S01]  /*48c0*/  STG.E.U8 desc[UR36][R8.64], R4 ;  /* 0x0000000408007986 */ /* 0x0005e2000c101124 */
[----:B------:R-:W-:Y:S05]  /*48d0*/  BRA `(.L_x_5711) ;  /* 0x0000000000ac7947 */ /* 0x000fea0003800000 */
.L_x_5727:
[----:B------:R-:W-:-:S13]  /*48e0*/  ISETP.NE.AND P0, PT, R0, 0x1c, PT ;  /* 0x0000001c0000780c */ /* 0x000fda0003f05270 */
[----:B------:R-:W-:Y:S05]  /*48f0*/  @!P0 BRA `(.L_x_5738) ;  /* 0x00000000009c8947 */ /* 0x000fea0003800000 */
[----:B------:R-:W-:-:S13]  /*4900*/  ISETP.NE.AND P0, PT, R0, 0x1d, PT ;  /* 0x0000001d0000780c */ /* 0x000fda0003f05270 */
[----:B------:R-:W-:Y:S05]  /*4910*/  @!P0 BRA `(.L_x_5739) ;  /* 0x0000000000888947 */ /* 0x000fea0003800000 */
[----:B------:R-:W-:-:S13]  /*4920*/  ISETP.NE.AND P0, PT, R0, 0x2c, PT ;  /* 0x0000002c0000780c */ /* 0x000fda0003f05270 */
[----:B------:R-:W-:Y:S05]  /*4930*/  @!P0 BRA `(.L_x_5740) ;  /* 0x0000000000448947 */ /* 0x000fea0003800000 */
.L_x_5710:
        /* <DEDUP_REMOVED lines=16> */
.L_x_5741:
[----:B------:R-:W-:Y:S05]  /*4a40*/  BRA `(.L_x_5711) ;  /* 0x0000000000507947 */ /* 0x000fea0003800000 */
.L_x_5740:
        /* <DEDUP_REMOVED lines=15> */
.L_x_5739:
[----:B------:R-:W0:Y:S02]  /*4b40*/  F2I.U64.TRUNC R18, R18 ;  /* 0x0000001200127311 */ /* 0x000e24000020d800 */
[----:B0-----:R0:W-:Y:S01]  /*4b50*/  STG.E.64 desc[UR36][R8.64], R18 ;  /* 0x0000001208007986 */ /* 0x0011e2000c101b24 */
[----:B------:R-:W-:Y:S05]  /*4b60*/  BRA `(.L_x_5711) ;  /* 0x0000000000087947 */ /* 0x000fea0003800000 */
.L_x_5738:
[----:B------:R-:W0:Y:S02]  /*4b70*/  F2I.FTZ.U32.TRUNC.NTZ R3, R18 ;  /* 0x0000001200037305 */ /* 0x000e24000021f000 */
[----:B0-----:R3:W-:Y:S02]  /*4b80*/  STG.E desc[UR36][R8.64], R3 ;  /* 0x0000000308007986 */ /* 0x0017e4000c101924 */
.L_x_5711:
[----:B------:R-:W-:-:S13]  /*4b90*/  ISETP.GE.AND P0, PT, R27, R26, PT ;  /* 0x0000001a1b00720c */ /* 0x000fda0003f06270 */
[----:B------:R-:W-:Y:S05]  /*4ba0*/  @P0 BREAK.RELIABLE B6 ;  /* 0x0000000000060942 */ /* 0x000fea0003800100 */
        /* <DEDUP_REMOVED lines=22> */
.L_x_5746:
[----:B------:R-:W0:Y:S02]  /*4d10*/  F2I.S64.TRUNC R22, R22 ;  /* 0x0000001600167311 */ /* 0x000e24000020d900 */
[----:B0-----:R-:W-:-:S05]  /*4d20*/  IMAD.MOV.U32 R3, RZ, RZ, R22 ;  /* 0x000000ffff037224 */ /* 0x001fca00078e0016 */
[----:B------:R0:W-:Y:S01]  /*4d30*/  STG.E.U8 desc[UR36][R8.64], R3 ;  /* 0x0000000308007986 */ /* 0x0001e2000c101124 */
[----:B------:R-:W-:Y:S05]  /*4d40*/  BRA `(.L_x_5748) ;  /* 0x0000000c00287947 */ /* 0x000fea0003800000 */
.L_x_5745:
        /* <DEDUP_REMOVED lines=9> */
.L_x_5750:
[----:B------:R-:W0:Y:S02]  /*4de0*/  F2I.FTZ.TRUNC.NTZ R3, R22 ;  /* 0x0000001600037305 */ /* 0x000e24000021f100 */
[----:B0-----:R0:W-:Y:S01]  /*4df0*/  STG.E desc[UR36][R8.64], R3 ;  /* 0x0000000308007986 */ /* 0x0011e2000c101924 */
[----:B------:R-:W-:Y:S05]  /*4e00*/  BRA `(.L_x_5748) ;  /* 0x0000000800f87947 */ /* 0x000fea0003800000 */
.L_x_5749:
[----:B------:R-:W0:Y:S02]  /*4e10*/  F2I.FTZ.TRUNC.NTZ R3, R22 ;  /* 0x0000001600037305 */ /* 0x000e24000021f100 */
[----:B0-----:R0:W-:Y:S01]  /*4e20*/  STG.E.U16 desc[UR36][R8.64], R3 ;  /* 0x0000000308007986 */ /* 0x0011e2000c101524 */
[----:B------:R-:W-:Y:S05]  /*4e30*/  BRA `(.L_x_5748) ;  /* 0x0000000800ec7947 */ /* 0x000fea0003800000 */
.L_x_5744:
        /* <DEDUP_REMOVED lines=8> */
.L_x_5752:
[----:B------:R-:W-:-:S05]  /*4ec0*/  F2FP.F16.F32.PACK_AB R22, RZ, R22 ;  /* 0x00000016ff16723e */ /* 0x000fca00000000ff */
[----:B------:R0:W-:Y:S01]  /*4ed0*/  STG.E.U16 desc[UR36][R8.64], R22 ;  /* 0x0000001608007986 */ /* 0x0001e2000c101524 */
[----:B------:R-:W-:Y:S05]  /*4ee0*/  BRA `(.L_x_5748) ;  /* 0x0000000800c07947 */ /* 0x000fea0003800000 */
.L_x_5751:
        /* <DEDUP_REMOVED lines=9> */
.L_x_5754:
[----:B------:R-:W-:-:S04]  /*4f80*/  F2FP.F16.F32.PACK_AB R3, RZ, R22 ;  /* 0x00000016ff03723e */ /* 0x000fc800000000ff */
[----:B------:R-:W-:-:S05]  /*4f90*/  PRMT R3, R3, 0x5410, RZ ;  /* 0x0000541003037816 */ /* 0x000fca00000000ff */
[----:B------:R0:W-:Y:S01]  /*4fa0*/  STG.E desc[UR36][R8.64], R3 ;  /* 0x0000000308007986 */ /* 0x0001e2000c101924 */
[----:B------:R-:W-:Y:S05]  /*4fb0*/  BRA `(.L_x_5748) ;  /* 0x00000008008c7947 */ /* 0x000fea0003800000 */
.L_x_5753:
[----:B------:R-:W-:-:S06]  /*4fc0*/  FMUL.FTZ R4, R22, 1 ;  /* 0x3f80000016047820 */ /* 0x000fcc0000410000 */
[----:B------:R-:W0:Y:S02]  /*4fd0*/  F2F.F64.F32 R4, R4 ;  /* 0x0000000400047310 */ /* 0x000e240000201800 */
[----:B0-----:R0:W-:Y:S01]  /*4fe0*/  STG.E.64 desc[UR36][R8.64], R4 ;  /* 0x0000000408007986 */ /* 0x0011e2000c101b24 */
[----:B------:R-:W-:Y:S05]  /*4ff0*/  BRA `(.L_x_5748) ;  /* 0x00000008007c7947 */ /* 0x000fea0003800000 */
.L_x_5743:
        /* <DEDUP_REMOVED lines=13> */
.L_x_5758:
        /* <DEDUP_REMOVED lines=16> */
.L_x_5761:
[----:B------:R-:W-:-:S04]  /*51d0*/  SHF.R.U32.HI R22, RZ, 0x18, R22 ;  /* 0x00000018ff167819 */ /* 0x000fc80000011616 */
[----:B------:R-:W-:-:S04]  /*51e0*/  LOP3.LUT R3, R3, 0x80, R22, 0xf8, !PT ;  /* 0x0000008003037812 */ /* 0x000fc800078ef816 */
[----:B------:R-:W-:-:S07]  /*51f0*/  PRMT R4, R3, 0x7610, R4 ;  /* 0x0000761003047816 */ /* 0x000fce0000000004 */
.L_x_5760:
[----:B------:R-:W-:Y:S05]  /*5200*/  BSYNC.RECONVERGENT B0 ;  /* 0x0000000000007941 */ /* 0x000fea0003800200 */
.L_x_5759:
[----:B------:R0:W-:Y:S01]  /*5210*/  STG.E.U8 desc[UR36][R8.64], R4 ;  /* 0x0000000408007986 */ /* 0x0001e2000c101124 */
[----:B------:R-:W-:Y:S05]  /*5220*/  BRA `(.L_x_5748) ;  /* 0x0000000400f07947 */ /* 0x000fea0003800000 */
.L_x_5757:
        /* <DEDUP_REMOVED lines=16> */
.L_x_5764:
[----:B------:R-:W-:-:S04]  /*5330*/  SHF.R.U32.HI R22, RZ, 0x18, R22 ;  /* 0x00000018ff167819 */ /* 0x000fc80000011616 */
[----:B------:R-:W-:-:S04]  /*5340*/  LOP3.LUT R3, R3, 0x80, R22, 0xf8, !PT ;  /* 0x0000008003037812 */ /* 0x000fc800078ef816 */
[----:B------:R-:W-:-:S07]  /*5350*/  PRMT R4, R3, 0x7610, R4 ;  /* 0x0000761003047816 */ /* 0x000fce0000000004 */
.L_x_5763:
[----:B------:R-:W-:Y:S05]  /*5360*/  BSYNC.RECONVERGENT B0 ;  /* 0x0000000000007941 */ /* 0x000fea0003800200 */
.L_x_5762:
[----:B------:R0:W-:Y:S01]  /*5370*/  STG.E.U8 desc[UR36][R8.64], R4 ;  /* 0x0000000408007986 */ /* 0x0001e2000c101124 */
[----:B------:R-:W-:Y:S05]  /*5380*/  BRA `(.L_x_5748) ;  /* 0x0000000400987947 */ /* 0x000fea0003800000 */
.L_x_5756:
        /* <DEDUP_REMOVED lines=21> */
.L_x_5766:
[----:B------:R-:W0:Y:S02]  /*54e0*/  F2I.U64.TRUNC R22, R22 ;  /* 0x0000001600167311 */ /* 0x000e24000020d800 */
[----:B0-----:R0:W-:Y:S01]  /*54f0*/  STG.E.64 desc[UR36][R8.64], R22 ;  /* 0x0000001608007986 */ /* 0x0011e2000c101b24 */
[----:B------:R-:W-:Y:S05]  /*5500*/  BRA `(.L_x_5748) ;  /* 0x0000000400387947 */ /* 0x000fea0003800000 */
.L_x_5765:
[----:B------:R-:W0:Y:S02]  /*5510*/  F2I.FTZ.U32.TRUNC.NTZ R3, R22 ;  /* 0x0000001600037305 */ /* 0x000e24000021f000 */
[----:B0-----:R0:W-:Y:S01]  /*5520*/  STG.E desc[UR36][R8.64], R3 ;  /* 0x0000000308007986 */ /* 0x0011e2000c101924 */
[----:B------:R-:W-:Y:S05]  /*5530*/  BRA `(.L_x_5748) ;  /* 0x00000004002c7947 */ /* 0x000fea0003800000 */
.L_x_5755:
        /* <DEDUP_REMOVED lines=10> */
.L_x_5768:
[----:B------:R-:W-:Y:S01]  /*55e0*/  FMUL.FTZ R4, R22, 1 ;  /* 0x3f80000016047820 */ /* 0x000fe20000410000 */
[----:B------:R-:W-:-:S05]  /*55f0*/  CS2R R6, SRZ ;  /* 0x0000000000067805 */ /* 0x000fca000001ff00 */
[----:B------:R-:W0:Y:S02]  /*5600*/  F2F.F64.F32 R4, R4 ;  /* 0x0000000400047310 */ /* 0x000e240000201800 */
[----:B0-----:R0:W-:Y:S01]  /*5610*/  STG.E.128 desc[UR36][R8.64], R4 ;  /* 0x0000000408007986 */ /* 0x0011e2000c101d24 */
[----:B------:R-:W-:Y:S05]  /*5620*/  BRA `(.L_x_5748) ;  /* 0x0000000000f07947 */ /* 0x000fea0003800000 */
.L_x_5767:
[----:B------:R-:W-:-:S13]  /*5630*/  ISETP.NE.AND P0, PT, R0, 0xf, PT ;  /* 0x0000000f0000780c */ /* 0x000fda0003f05270 */
[----:B------:R-:W-:Y:S05]  /*5640*/  @!P0 BRA `(.L_x_5769) ;  /* 0x0000000000e08947 */ /* 0x000fea0003800000 */
[----:B------:R-:W-:-:S13]  /*5650*/  ISETP.NE.AND P0, PT, R0, 0x17, PT ;  /* 0x000000170000780c */ /* 0x000fda0003f05270 */
[----:B------:R-:W-:Y:S05]  /*5660*/  @!P0 BRA `(.L_x_5770) ;  /* 0x00000000008c8947 */ /* 0x000fea0003800000 */
[----:B------:R-:W-:-:S13]  /*5670*/  ISETP.NE.AND P0, PT, R0, 0x18, PT ;  /* 0x000000180000780c */ /* 0x000fda0003f05270 */
[----:B------:R-:W-:Y:S05]  /*5680*/  @!P0 BRA `(.L_x_5771) ;  /* 0x0000000000448947 */ /* 0x000fea0003800000 */
.L_x_5747:
        /* <DEDUP_REMOVED lines=16> */
.L_x_5772:
[----:B------:R-:W-:Y:S05]  /*5790*/  BRA `(.L_x_5748) ;  /* 0x0000000000947947 */ /* 0x000fea0003800000 */
.L_x_5771:
        /* <DEDUP_REMOVED lines=12> */
.L_x_5774:
[----:B------:R-:W-:Y:S05]  /*5860*/  BSYNC.RECONVERGENT B0 ;  /* 0x0000000000007941 */ /* 0x000fea0003800200 */
.L_x_5773:
[----:B------:R-:W-:-:S05]  /*5870*/  LOP3.LUT R3, R0, 0x80, R5, 0xf8, !PT ;  /* 0x0000008000037812 */ /* 0x000fca00078ef805 */
[----:B------:R3:W-:Y:S01]  /*5880*/  STG.E.U8 desc[UR36][R8.64], R3 ;  /* 0x0000000308007986 */ /* 0x0007e2000c101124 */
[----:B------:R-:W-:Y:S05]  /*5890*/  BRA `(.L_x_5748) ;  /* 0x0000000000547947 */ /* 0x000fea0003800000 */
.L_x_5770:
        /* <DEDUP_REMOVED lines=11> */
.L_x_5776:
[----:B------:R-:W-:Y:S01]  /*5950*/  IMAD.MOV.U32 R0, RZ, RZ, 0x7f ;  /* 0x0000007fff007424 */ /* 0x000fe200078e00ff */
[----:B------:R-:W-:-:S04]  /*5960*/  ISETP.GT.U32.AND P0, PT, R4, 0x7f800000, PT ;  /* 0x7f8000000400780c */ /* 0x000fc80003f04070 */
[----:B------:R-:W-:-:S09]  /*5970*/  SEL R0, R0, 0x7c, P0 ;  /* 0x0000007c00007807 */ /* 0x000fd20000000000 */
.L_x_5777:
[----:B------:R-:W-:Y:S05]  /*5980*/  BSYNC.RECONVERGENT B0 ;  /* 0x0000000000007941 */ /* 0x000fea0003800200 */
.L_x_5775:
[----:B------:R-:W-:-:S04]  /*5990*/  SHF.R.U32.HI R3, RZ, 0x18, R22 ;  /* 0x00000018ff037819 */ /* 0x000fc80000011616 */
[----:B------:R-:W-:-:S05]  /*59a0*/  LOP3.LUT R3, R0, 0x80, R3, 0xf8, !PT ;  /* 0x0000008000037812 */ /* 0x000fca00078ef803 */
[----:B------:R2:W-:Y:S01]  /*59b0*/  STG.E.U8 desc[UR36][R8.64], R3 ;  /* 0x0000000308007986 */ /* 0x0005e2000c101124 */
[----:B------:R-:W-:Y:S05]  /*59c0*/  BRA `(.L_x_5748) ;  /* 0x0000000000087947 */ /* 0x000fea0003800000 */
.L_x_5769:
[----:B------:R-:W-:-:S05]  /*59d0*/  F2FP.BF16.F32.PACK_AB R22, RZ, R22 ;  /* 0x00000016ff16723e */ /* 0x000fca00000010ff */
[----:B------:R4:W-:Y:S02]  /*59e0*/  STG.E.U16 desc[UR36][R8.64], R22 ;  /* 0x0000001608007986 */ /* 0x0009e4000c101524 */
.L_x_5748:
[----:B------:R-:W-:-:S07]  /*59f0*/  VIADD R27, R27, 0x80 ;  /* 0x000000801b1b7836 */ /* 0x000fce0000000000 */
.L_x_5705:
[----:B------:R-:W-:-:S13]  /*5a00*/  ISETP.GE.AND P0, PT, R27, R26, PT ;  /* 0x0000001a1b00720c */ /* 0x000fda0003f06270 */
[----:B------:R-:W-:Y:S05]  /*5a10*/  @P0 BREAK.RELIABLE B6 ;  /* 0x0000000000060942 */ /* 0x000fea0003800100 */
[----:B------:R-:W-:Y:S05]  /*5a20*/  @P0 BRA `(.L_x_5742) ;  /* 0x0000000c00940947 */ /* 0x000fea0003800000 */
[----:B------:R-:W-:Y:S05]  /*5a30*/  BSYNC.RELIABLE B6 ;  /* 0x0000000000067941 */ /* 0x000fea0003800100 */
.L_x_5704:
        /* <DEDUP_REMOVED lines=21> */
.L_x_5781:
[----:B------:R-:W0:Y:S02]  /*5b90*/  F2I.S64.TRUNC R24, R24 ;  /* 0x0000001800187311 */ /* 0x000e24000020d900 */
[----:B0-----:R-:W-:-:S05]  /*5ba0*/  IMAD.MOV.U32 R3, RZ, RZ, R24 ;  /* 0x000000ffff037224 */ /* 0x001fca00078e0018 */
[----:B------:R0:W-:Y:S01]  /*5bb0*/  STG.E.U8 desc[UR36][R8.64], R3 ;  /* 0x0000000308007986 */ /* 0x0001e2000c101124 */
[----:B------:R-:W-:Y:S05]  /*5bc0*/  BRA `(.L_x_5783) ;  /* 0x0000000c00287947 */ /* 0x000fea0003800000 */
.L_x_5780:
        /* <DEDUP_REMOVED lines=9> */
.L_x_5785:
[----:B------:R-:W0:Y:S02]  /*5c60*/  F2I.FTZ.TRUNC.NTZ R3, R24 ;  /* 0x0000001800037305 */ /* 0x000e24000021f100 */
[----:B0-----:R0:W-:Y:S01]  /*5c70*/  STG.E desc[UR36][R8.64], R3 ;  /* 0x0000000308007986 */ /* 0x0011e2000c101924 */
[----:B------:R-:W-:Y:S05]  /*5c80*/  BRA `(.L_x_5783) ;  /* 0x0000000800f87947 */ /* 0x000fea0003800000 */
.L_x_5784:
[----:B------:R-:W0:Y:S02]  /*5c90*/  F2I.FTZ.TRUNC.NTZ R3, R24 ;  /* 0x0000001800037305 */ /* 0x000e24000021f100 */
[----:B0-----:R0:W-:Y:S01]  /*5ca0*/  STG.E.U16 desc[UR36][R8.64], R3 ;  /* 0x0000000308007986 */ /* 0x0011e2000c101524 */
[----:B------:R-:W-:Y:S05]  /*5cb0*/  BRA `(.L_x_5783) ;  /* 0x0000000800ec7947 */ /* 0x000fea0003800000 */
.L_x_5779:
        /* <DEDUP_REMOVED lines=8> */
.L_x_5787:
[----:B------:R-:W-:-:S05]  /*5d40*/  F2FP.F16.F32.PACK_AB R24, RZ, R24 ;  /* 0x00000018ff18723e */ /* 0x000fca00000000ff */
[----:B------:R0:W-:Y:S01]  /*5d50*/  STG.E.U16 desc[UR36][R8.64], R24 ;  /* 0x0000001808007986 */ /* 0x0001e2000c101524 */
[----:B------:R-:W-:Y:S05]  /*5d60*/  BRA `(.L_x_5783) ;  /* 0x0000000800c07947 */ /* 0x000fea0003800000 */
.L_x_5786:
        /* <DEDUP_REMOVED lines=9> */
.L_x_5789:
[----:B------:R-:W-:-:S04]  /*5e00*/  F2FP.F16.F32.PACK_AB R3, RZ, R24 ;  /* 0x00000018ff03723e */ /* 0x000fc800000000ff */
[----:B------:R-:W-:-:S05]  /*5e10*/  PRMT R3, R3, 0x5410, RZ ;  /* 0x0000541003037816 */ /* 0x000fca00000000ff */
[----:B------:R0:W-:Y:S01]  /*5e20*/  STG.E desc[UR36][R8.64], R3 ;  /* 0x0000000308007986 */ /* 0x0001e2000c101924 */
[----:B------:R-:W-:Y:S05]  /*5e30*/  BRA `(.L_x_5783) ;  /* 0x00000008008c7947 */ /* 0x000fea0003800000 */
.L_x_5788:
[----:B------:R-:W-:-:S06]  /*5e40*/  FMUL.FTZ R4, R24, 1 ;  /* 0x3f80000018047820 */ /* 0x000fcc0000410000 */
[----:B------:R-:W0:Y:S02]  /*5e50*/  F2F.F64.F32 R4, R4 ;  /* 0x0000000400047310 */ /* 0x000e240000201800 */
[----:B0-----:R0:W-:Y:S01]  /*5e60*/  STG.E.64 desc[UR36][R8.64], R4 ;  /* 0x0000000408007986 */ /* 0x0011e2000c101b24 */
[----:B------:R-:W-:Y:S05]  /*5e70*/  BRA `(.L_x_5783) ;  /* 0x00000008007c7947 */ /* 0x000fea0003800000 */
.L_x_5778:
        /* <DEDUP_REMOVED lines=13> */
.L_x_5793:
        /* <DEDUP_REMOVED lines=16> */
.L_x_5796:
[----:B------:R-:W-:-:S04]  /*6050*/  SHF.R.U32.HI R24, RZ, 0x18, R24 ;  /* 0x00000018ff187819 */ /* 0x000fc80000011618 */
[----:B------:R-:W-:-:S04]  /*6060*/  LOP3.LUT R3, R3, 0x80, R24, 0xf8, !PT ;  /* 0x0000008003037812 */ /* 0x000fc800078ef818 */
[----:B------:R-:W-:-:S07]  /*6070*/  PRMT R4, R3, 0x7610, R4 ;  /* 0x0000761003047816 */ /* 0x000fce0000000004 */
.L_x_5795:
[----:B------:R-:W-:Y:S05]  /*6080*/  BSYNC.RECONVERGENT B0 ;  /* 0x0000000000007941 */ /* 0x000fea0003800200 */
.L_x_5794:
[----:B------:R0:W-:Y:S01]  /*6090*/  STG.E.U8 desc[UR36][R8.64], R4 ;  /* 0x0000000408007986 */ /* 0x0001e2000c101124 */
[----:B------:R-:W-:Y:S05]  /*60a0*/  BRA `(.L_x_5783) ;  /* 0x0000000400f07947 */ /* 0x000fea0003800000 */
.L_x_5792:
        /* <DEDUP_REMOVED lines=16> */
.L_x_5799:
[----:B------:R-:W-:-:S04]  /*61b0*/  SHF.R.U32.HI R24, RZ, 0x18, R24 ;  /* 0x00000018ff187819 */ /* 0x000fc80000011618 */
[----:B------:R-:W-:-:S04]  /*61c0*/  LOP3.LUT R3, R3, 0x80, R24, 0xf8, !PT ;  /* 0x0000008003037812 */ /* 0x000fc800078ef818 */
[----:B------:R-:W-:-:S07]  /*61d0*/  PRMT R4, R3, 0x7610, R4 ;  /* 0x0000761003047816 */ /* 0x000fce0000000004 */
.L_x_5798:
[----:B------:R-:W-:Y:S05]  /*61e0*/  BSYNC.RECONVERGENT B0 ;  /* 0x0000000000007941 */ /* 0x000fea0003800200 */
.L_x_5797:
[----:B------:R0:W-:Y:S01]  /*61f0*/  STG.E.U8 desc[UR36][R8.64], R4 ;  /* 0x0000000408007986 */ /* 0x0001e2000c101124 */
[----:B------:R-:W-:Y:S05]  /*6200*/  BRA `(.L_x_5783) ;  /* 0x0000000400987947 */ /* 0x000fea0003800000 */
.L_x_5791:
        /* <DEDUP_REMOVED lines=21> */
.L_x_5801:
[----:B------:R-:W0:Y:S02]  /*6360*/  F2I.U64.TRUNC R24, R24 ;  /* 0x0000001800187311 */ /* 0x000e24000020d800 */
[----:B0-----:R0:W-:Y:S01]  /*6370*/  STG.E.64 desc[UR36][R8.64], R24 ;  /* 0x0000001808007986 */ /* 0x0011e2000c101b24 */
[----:B------:R-:W-:Y:S05]  /*6380*/  BRA `(.L_x_5783) ;  /* 0x0000000400387947 */ /* 0x000fea0003800000 */
.L_x_5800:
[----:B------:R-:W0:Y:S02]  /*6390*/  F2I.FTZ.U32.TRUNC.NTZ R3, R24 ;  /* 0x0000001800037305 */ /* 0x000e24000021f000 */
[----:B0-----:R0:W-:Y:S01]  /*63a0*/  STG.E desc[UR36][R8.64], R3 ;  /* 0x0000000308007986 */ /* 0x0011e2000c101924 */
[----:B------:R-:W-:Y:S05]  /*63b0*/  BRA `(.L_x_5783) ;  /* 0x00000004002c7947 */ /* 0x000fea0003800000 */
.L_x_5790:
        /* <DEDUP_REMOVED lines=10> */
.L_x_5803:
[----:B------:R-:W-:Y:S01]  /*6460*/  FMUL.FTZ R4, R24, 1 ;  /* 0x3f80000018047820 */ /* 0x000fe20000410000 */
[----:B------:R-:W-:-:S05]  /*6470*/  CS2R R6, SRZ ;  /* 0x0000000000067805 */ /* 0x000fca000001ff00 */
[----:B------:R-:W0:Y:S02]  /*6480*/  F2F.F64.F32 R4, R4 ;  /* 0x0000000400047310 */ /* 0x000e240000201800 */
[----:B0-----:R4:W-:Y:S01]  /*6490*/  STG.E.128 desc[UR36][R8.64], R4 ;  /* 0x0000000408007986 */ /* 0x0019e2000c101d24 */
[----:B------:R-:W-:Y:S05]  /*64a0*/  BRA `(.L_x_5783) ;  /* 0x0000000000f07947 */ /* 0x000fea0003800000 */
.L_x_5802:
[----:B------:R-:W-:-:S13]  /*64b0*/  ISETP.NE.AND P0, PT, R0, 0xf, PT ;  /* 0x0000000f0000780c */ /* 0x000fda0003f05270 */
[----:B------:R-:W-:Y:S05]  /*64c0*/  @!P0 BRA `(.L_x_5804) ;  /* 0x0000000000e08947 */ /* 0x000fea0003800000 */
[----:B------:R-:W-:-:S13]  /*64d0*/  ISETP.NE.AND P0, PT, R0, 0x17, PT ;  /* 0x000000170000780c */ /* 0x000fda0003f05270 */
[----:B------:R-:W-:Y:S05]  /*64e0*/  @!P0 BRA `(.L_x_5805) ;  /* 0x00000000008c8947 */ /* 0x000fea0003800000 */
[----:B------:R-:W-:-:S13]  /*64f0*/  ISETP.NE.AND P0, PT, R0, 0x18, PT ;  /* 0x000000180000780c */ /* 0x000fda0003f05270 */
[----:B------:R-:W-:Y:S05]  /*6500*/  @!P0 BRA `(.L_x_5806) ;  /* 0x0000000000448947 */ /* 0x000fea0003800000 */
.L_x_5782:
        /* <DEDUP_REMOVED lines=16> */
.L_x_5807:
[----:B------:R-:W-:Y:S05]  /*6610*/  BRA `(.L_x_5783) ;  /* 0x0000000000947947 */ /* 0x000fea0003800000 */
.L_x_5806:
        /* <DEDUP_REMOVED lines=12> */
.L_x_5809:
[----:B------:R-:W-:Y:S05]  /*66e0*/  BSYNC.RECONVERGENT B0 ;  /* 0x0000000000007941 */ /* 0x000fea0003800200 */
.L_x_5808:
[----:B------:R-:W-:-:S05]  /*66f0*/  LOP3.LUT R3, R0, 0x80, R5, 0xf8, !PT ;  /* 0x0000008000037812 */ /* 0x000fca00078ef805 */
[----:B------:R1:W-:Y:S01]  /*6700*/  STG.E.U8 desc[UR36][R8.64], R3 ;  /* 0x0000000308007986 */ /* 0x0003e2000c101124 */
[----:B------:R-:W-:Y:S05]  /*6710*/  BRA `(.L_x_5783) ;  /* 0x0000000000547947 */ /* 0x000fea0003800000 */
.L_x_5805:
        /* <DEDUP_REMOVED lines=11> */
.L_x_5811:
[----:B------:R-:W-:Y:S01]  /*67d0*/  IMAD.MOV.U32 R0, RZ, RZ, 0x7f ;  /* 0x0000007fff007424 */ /* 0x000fe200078e00ff */
[----:B------:R-:W-:-:S04]  /*67e0*/  ISETP.GT.U32.AND P0, PT, R4, 0x7f800000, PT ;  /* 0x7f8000000400780c */ /* 0x000fc80003f04070 */
[----:B------:R-:W-:-:S09]  /*67f0*/  SEL R0, R0, 0x7c, P0 ;  /* 0x0000007c00007807 */ /* 0x000fd20000000000 */
.L_x_5812:
[----:B------:R-:W-:Y:S05]  /*6800*/  BSYNC.RECONVERGENT B0 ;  /* 0x0000000000007941 */ /* 0x000fea0003800200 */
.L_x_5810:
[----:B------:R-:W-:-:S04]  /*6810*/  SHF.R.U32.HI R3, RZ, 0x18, R24 ;  /* 0x00000018ff037819 */ /* 0x000fc80000011618 */
[----:B------:R-:W-:-:S05]  /*6820*/  LOP3.LUT R3, R0, 0x80, R3, 0xf8, !PT ;  /* 0x0000008000037812 */ /* 0x000fca00078ef803 */
[----:B------:R2:W-:Y:S01]  /*6830*/  STG.E.U8 desc[UR36][R8.64], R3 ;  /* 0x0000000308007986 */ /* 0x0005e2000c101124 */
[----:B------:R-:W-:Y:S05]  /*6840*/  BRA `(.L_x_5783) ;  /* 0x0000000000087947 */ /* 0x000fea0003800000 */
.L_x_5804:
[----:B------:R-:W-:-:S05]  /*6850*/  F2FP.BF16.F32.PACK_AB R24, RZ, R24 ;  /* 0x00000018ff18723e */ /* 0x000fca00000010ff */
[----:B------:R0:W-:Y:S02]  /*6860*/  STG.E.U16 desc[UR36][R8.64], R24 ;  /* 0x0000001808007986 */ /* 0x0001e4000c101524 */
.L_x_5783:
[----:B------:R-:W-:-:S07]  /*6870*/  VIADD R27, R27, 0x80 ;  /* 0x000000801b1b7836 */ /* 0x000fce0000000000 */
.L_x_5742:
[----:B------:R-:W-:Y:S05]  /*6880*/  BSYNC.RECONVERGENT B7 ;  /* 0x0000000000077941 */ /* 0x000fea0003800200 */
.L_x_5703:
[----:B------:R-:W-:-:S13]  /*6890*/  ISETP.GE.AND P0, PT, R27, R26, PT ;  /* 0x0000001a1b00720c */ /* 0x000fda0003f06270 */
[----:B------:R-:W-:Y:S05]  /*68a0*/  @P0 EXIT ;  /* 0x000000000000094d */ /* 0x000fea0003800000 */
[----:B012-4-:R-:W0:Y:S01]  /*68b0*/  LDC.64 R4, c[0x0][0x398] ;  /* 0x0000e600ff047b82 */ /* 0x017e220000000a00 */
[----:B------:R-:W3:Y:S01]  /*68c0*/  LDCU UR4, c[0x0][0x3b8] ;  /* 0x00007700ff0477ac */ /* 0x000ee20008000800 */
[----:B------:R-:W-:Y:S01]  /*68d0*/  PRMT R0, R17, 0x9910, RZ ;  /* 0x0000991011007816 */ /* 0x000fe200000000ff */
        /* <DEDUP_REMOVED lines=17> */
.L_x_5816:
[----:B------:R-:W0:Y:S02]  /*69f0*/  F2I.S64.TRUNC R16, R16 ;  /* 0x0000001000107311 */ /* 0x000e24000020d900 */
[----:B0-----:R-:W-:-:S05]  /*6a00*/  IMAD.MOV.U32 R5, RZ, RZ, R16 ;  /* 0x000000ffff057224 */ /* 0x001fca00078e0010 */
[----:B------:R-:W-:Y:S01]  /*6a10*/  STG.E.U8 desc[UR36][R2.64], R5 ;  /* 0x0000000502007986 */ /* 0x000fe2000c101124 */
[----:B------:R-:W-:Y:S05]  /*6a20*/  EXIT ;  /* 0x000000000000794d */ /* 0x000fea0003800000 */
.L_x_5815:
        /* <DEDUP_REMOVED lines=9> */
.L_x_5819:
[----:B------:R-:W0:Y:S02]  /*6ac0*/  F2I.FTZ.TRUNC.NTZ R5, R16 ;  /* 0x0000001000057305 */ /* 0x000e24000021f100 */
[----:B0-----:R-:W-:Y:S01]  /*6ad0*/  STG.E desc[UR36][R2.64], R5 ;  /* 0x0000000502007986 */ /* 0x001fe2000c101924 */
[----:B------:R-:W-:Y:S05]  /*6ae0*/  EXIT ;  /* 0x000000000000794d */ /* 0x000fea0003800000 */
.L_x_5818:
[----:B------:R-:W0:Y:S02]  /*6af0*/  F2I.FTZ.TRUNC.NTZ R5, R16 ;  /* 0x0000001000057305 */ /* 0x000e24000021f100 */
[----:B0-----:R-:W-:Y:S01]  /*6b00*/  STG.E.U16 desc[UR36][R2.64], R5 ;  /* 0x0000000502007986 */ /* 0x001fe2000c101524 */
[----:B------:R-:W-:Y:S05]  /*6b10*/  EXIT ;  /* 0x000000000000794d */ /* 0x000fea0003800000 */
.L_x_5814:
        /* <DEDUP_REMOVED lines=8> */
.L_x_5821:
[----:B------:R-:W-:-:S05]  /*6ba0*/  F2FP.F16.F32.PACK_AB R16, RZ, R16 ;  /* 0x00000010ff10723e */ /* 0x000fca00000000ff */
[----:B------:R-:W-:Y:S01]  /*6bb0*/  STG.E.U16 desc[UR36][R2.64], R16 ;  /* 0x0000001002007986 */ /* 0x000fe2000c101524 */
[----:B------:R-:W-:Y:S05]  /*6bc0*/  EXIT ;  /* 0x000000000000794d */ /* 0x000fea0003800000 */
.L_x_5820:
        /* <DEDUP_REMOVED lines=9> */
.L_x_5823:
[----:B------:R-:W-:-:S04]  /*6c60*/  F2FP.F16.F32.PACK_AB R5, RZ, R16 ;  /* 0x00000010ff05723e */ /* 0x000fc800000000ff */
[----:B------:R-:W-:-:S05]  /*6c70*/  PRMT R5, R5, 0x5410, RZ ;  /* 0x0000541005057816 */ /* 0x000fca00000000ff */
[----:B------:R-:W-:Y:S01]  /*6c80*/  STG.E desc[UR36][R2.64], R5 ;  /* 0x0000000502007986 */ /* 0x000fe2000c101924 */
[----:B------:R-:W-:Y:S05]  /*6c90*/  EXIT ;  /* 0x000000000000794d */ /* 0x000fea0003800000 */
.L_x_5822:
[----:B------:R-:W-:-:S06]  /*6ca0*/  FMUL.FTZ R4, R16, 1 ;  /* 0x3f80000010047820 */ /* 0x000fcc0000410000 */
[----:B------:R-:W0:Y:S02]  /*6cb0*/  F2F.F64.F32 R4, R4 ;  /* 0x0000000400047310 */ /* 0x000e240000201800 */
[----:B0-----:R-:W-:Y:S01]  /*6cc0*/  STG.E.64 desc[UR36][R2.64], R4 ;  /* 0x0000000402007986 */ /* 0x001fe2000c101b24 */
[----:B------:R-:W-:Y:S05]  /*6cd0*/  EXIT ;  /* 0x000000000000794d */ /* 0x000fea0003800000 */
.L_x_5813:
        /* <DEDUP_REMOVED lines=13> */
.L_x_5827:
        /* <DEDUP_REMOVED lines=16> */
.L_x_5830:
[----:B------:R-:W-:-:S04]  /*6eb0*/  SHF.R.U32.HI R16, RZ, 0x18, R16 ;  /* 0x00000018ff107819 */ /* 0x000fc80000011610 */
[----:B------:R-:W-:-:S04]  /*6ec0*/  LOP3.LUT R5, R5, 0x80, R16, 0xf8, !PT ;  /* 0x0000008005057812 */ /* 0x000fc800078ef810 */
[----:B------:R-:W-:-:S07]  /*6ed0*/  PRMT R0, R5, 0x7610, R0 ;  /* 0x0000761005007816 */ /* 0x000fce0000000000 */
.L_x_5829:
[----:B------:R-:W-:Y:S05]  /*6ee0*/  BSYNC.RECONVERGENT B0 ;  /* 0x0000000000007941 */ /* 0x000fea0003800200 */
.L_x_5828:
[----:B------:R-:W-:Y:S01]  /*6ef0*/  STG.E.U8 desc[UR36][R2.64], R0 ;  /* 0x0000000002007986 */ /* 0x000fe2000c101124 */
[----:B------:R-:W-:Y:S05]  /*6f00*/  EXIT ;  /* 0x000000000000794d */ /* 0x000fea0003800000 */
.L_x_5826:
        /* <DEDUP_REMOVED lines=16> */
.L_x_5833:
[----:B------:R-:W-:-:S04]  /*7010*/  SHF.R.U32.HI R16, RZ, 0x18, R16 ;  /* 0x00000018ff107819 */ /* 0x000fc80000011610 */
[----:B------:R-:W-:-:S04]  /*7020*/  LOP3.LUT R5, R5, 0x80, R16, 0xf8, !PT ;  /* 0x0000008005057812 */ /* 0x000fc800078ef810 */
[----:B------:R-:W-:-:S07]  /*7030*/  PRMT R0, R5, 0x7610, R0 ;  /* 0x0000761005007816 */ /* 0x000fce0000000000 */
.L_x_5832:
[----:B------:R-:W-:Y:S05]  /*7040*/  BSYNC.RECONVERGENT B0 ;  /* 0x0000000000007941 */ /* 0x000fea0003800200 */
.L_x_5831:
[----:B------:R-:W-:Y:S01]  /*7050*/  STG.E.U8 desc[UR36][R2.64], R0 ;  /* 0x0000000002007986 */ /* 0x000fe2000c101124 */
[----:B------:R-:W-:Y:S05]  /*7060*/  EXIT ;  /* 0x000000000000794d */ /* 0x000fea0003800000 */
.L_x_5825:
        /* <DEDUP_REMOVED lines=21> */
.L_x_5835:
[----:B------:R-:W0:Y:S02]  /*71c0*/  F2I.U64.TRUNC R16, R16 ;  /* 0x0000001000107311 */ /* 0x000e24000020d800 */
[----:B0-----:R-:W-:Y:S01]  /*71d0*/  STG.E.64 desc[UR36][R2.64], R16 ;  /* 0x0000001002007986 */ /* 0x001fe2000c101b24 */
[----:B------:R-:W-:Y:S05]  /*71e0*/  EXIT ;  /* 0x000000000000794d */ /* 0x000fea0003800000 */
.L_x_5834:
[----:B------:R-:W0:Y:S02]  /*71f0*/  F2I.FTZ.U32.TRUNC.NTZ R5, R16 ;  /* 0x0000001000057305 */ /* 0x000e24000021f000 */
[----:B0-----:R-:W-:Y:S01]  /*7200*/  STG.E desc[UR36][R2.64], R5 ;  /* 0x0000000502007986 */ /* 0x001fe2000c101924 */
[----:B------:R-:W-:Y:S05]  /*7210*/  EXIT ;  /* 0x000000000000794d */ /* 0x000fea0003800000 */
.L_x_5824:
        /* <DEDUP_REMOVED lines=10> */
.L_x_5837:
[----:B------:R-:W-:Y:S01]  /*72c0*/  FMUL.FTZ R4, R16, 1 ;  /* 0x3f80000010047820 */ /* 0x000fe20000410000 */
[----:B------:R-:W-:-:S05]  /*72d0*/  CS2R R6, SRZ ;  /* 0x0000000000067805 */ /* 0x000fca000001ff00 */
[----:B------:R-:W0:Y:S02]  /*72e0*/  F2F.F64.F32 R4, R4 ;  /* 0x0000000400047310 */ /* 0x000e240000201800 */
[----:B0-----:R-:W-:Y:S01]  /*72f0*/  STG.E.128 desc[UR36][R2.64], R4 ;  /* 0x0000000402007986 */ /* 0x001fe2000c101d24 */
[----:B------:R-:W-:Y:S05]  /*7300*/  EXIT ;  /* 0x000000000000794d */ /* 0x000fea0003800000 */
.L_x_5836:
[----:B------:R-:W-:-:S13]  /*7310*/  ISETP.NE.AND P0, PT, R0, 0xf, PT ;  /* 0x0000000f0000780c */ /* 0x000fda0003f05270 */
[----:B------:R-:W-:Y:S05]  /*7320*/  @!P0 BRA `(.L_x_5838) ;  /* 0x0000000000e08947 */ /* 0x000fea0003800000 */
[----:B------:R-:W-:-:S13]  /*7330*/  ISETP.NE.AND P0, PT, R0, 0x17, PT ;  /* 0x000000170000780c */ /* 0x000fda0003f05270 */
[----:B------:R-:W-:Y:S05]  /*7340*/  @!P0 BRA `(.L_x_5839) ;  /* 0x00000000008c8947 */ /* 0x000fea0003800000 */
[----:B------:R-:W-:-:S13]  /*7350*/  ISETP.NE.AND P0, PT, R0, 0x18, PT ;  /* 0x000000180000780c */ /* 0x000fda0003f05270 */
[----:B------:R-:W-:Y:S05]  /*7360*/  @!P0 BRA `(.L_x_5840) ;  /* 0x0000000000448947 */ /* 0x000fea0003800000 */
.L_x_5817:
        /* <DEDUP_REMOVED lines=16> */
.L_x_5841:
[----:B------:R-:W-:Y:S05]  /*7470*/  EXIT ;  /* 0x000000000000794d */ /* 0x000fea0003800000 */
.L_x_5840:
        /* <DEDUP_REMOVED lines=12> */
.L_x_5843:
[----:B------:R-:W-:Y:S05]  /*7540*/  BSYNC.RECONVERGENT B0 ;  /* 0x0000000000007941 */ /* 0x000fea0003800200 */
.L_x_5842:
[----:B------:R-:W-:-:S05]  /*7550*/  LOP3.LUT R5, R0, 0x80, R7, 0xf8, !PT ;  /* 0x0000008000057812 */ /* 0x000fca00078ef807 */
[----:B------:R-:W-:Y:S01]  /*7560*/  STG.E.U8 desc[UR36][R2.64], R5 ;  /* 0x0000000502007986 */ /* 0x000fe2000c101124 */
[----:B------:R-:W-:Y:S05]  /*7570*/  EXIT ;  /* 0x000000000000794d */ /* 0x000fea0003800000 */
.L_x_5839:
        /* <DEDUP_REMOVED lines=11> */
.L_x_5845:
[----:B------:R-:W-:Y:S01]  /*7630*/  IMAD.MOV.U32 R0, RZ, RZ, 0x7f ;  /* 0x0000007fff007424 */ /* 0x000fe200078e00ff */
[----:B------:R-:W-:-:S04]  /*7640*/  ISETP.GT.U32.AND P0, PT, R4, 0x7f800000, PT ;  /* 0x7f8000000400780c */ /* 0x000fc80003f04070 */
[----:B------:R-:W-:-:S09]  /*7650*/  SEL R0, R0, 0x7c, P0 ;  /* 0x0000007c00007807 */ /* 0x000fd20000000000 */
.L_x_5846:
[----:B------:R-:W-:Y:S05]  /*7660*/  BSYNC.RECONVERGENT B0 ;  /* 0x0000000000007941 */ /* 0x000fea0003800200 */
.L_x_5844:
[----:B------:R-:W-:-:S04]  /*7670*/  SHF.R.U32.HI R5, RZ, 0x18, R16 ;  /* 0x00000018ff057819 */ /* 0x000fc80000011610 */
[----:B------:R-:W-:-:S05]  /*7680*/  LOP3.LUT R5, R0, 0x80, R5, 0xf8, !PT ;  /* 0x0000008000057812 */ /* 0x000fca00078ef805 */
[----:B------:R-:W-:Y:S01]  /*7690*/  STG.E.U8 desc[UR36][R2.64], R5 ;  /* 0x0000000502007986 */ /* 0x000fe2000c101124 */
[----:B------:R-:W-:Y:S05]  /*76a0*/  EXIT ;  /* 0x000000000000794d */ /* 0x000fea0003800000 */
.L_x_5838:
[----:B------:R-:W-:-:S05]  /*76b0*/  F2FP.BF16.F32.PACK_AB R16, RZ, R16 ;  /* 0x00000010ff10723e */ /* 0x000fca00000010ff */
[----:B------:R-:W-:Y:S01]  /*76c0*/  STG.E.U16 desc[UR36][R2.64], R16 ;  /* 0x0000001002007986 */ /* 0x000fe2000c101524 */
[----:B------:R-:W-:Y:S05]  /*76d0*/  EXIT ;  /* 0x000000000000794d */ /* 0x000fea0003800000 */
.L_x_5847:
        /* <DEDUP_REMOVED lines=10> */
.L_x_35842:


//--------------------- .text._ZN2at6native18elementwise_kernelILi128ELi2EZNS0_22gpu_kernel_impl_nocastIZZZNS0_21clamp_max_kernel_cudaERNS_18TensorIteratorBaseERKN3c106ScalarEENKUlvE_clEvENKUlvE5_clEvEUlfE_EEvS4_RKT_EUliE_EEviT1_ --------------------------
	.section	.text._ZN2at6native18elementwise_kernelILi128ELi2EZNS0_22gpu_kernel_impl_nocastIZZZNS0_21clamp_max_kernel_cudaERNS_18TensorIteratorBaseERKN3c106ScalarEENKUlvE_clEvENKUlvE5_clEvEUlfE_EEvS4_RKT_EUliE_EEviT1_,"ax",@progbits
	.align	128
        .global         _ZN2at6native18elementwise_kernelILi128ELi2EZNS0_22gpu_kernel_impl_nocastIZZZNS0_21clamp_max_kernel_cudaERNS_18TensorIteratorBaseERKN3c106ScalarEENKUlvE_clEvENKUlvE5_clEvEUlfE_EEvS4_RKT_EUliE_EEviT1_
        .type           _ZN2at6native18elementwise_kernelILi128ELi2EZNS0_22gpu_kernel_impl_nocastIZZZNS0_21clamp_max_kernel_cudaERNS_18TensorIteratorBaseERKN3c106ScalarEENKUlvE_clEvENKUlvE5_clEvEUlfE_EEvS4_RKT_EUliE_EEviT1_,@function
        .size           _ZN2at6native18elementwise_kernelILi128ELi2EZNS0_22gpu_kernel_impl_nocastIZZZNS0_21clamp_max_kernel_cudaERNS_18TensorIteratorBaseERKN3c106ScalarEENKUlvE_clEvENKUlvE5_clEvEUlfE_EEvS4_RKT_EUliE_EEviT1_,(.L_x_35843 - _ZN2at6native18elementwise_kernelILi128ELi2EZNS0_22gpu_kernel_impl_nocastIZZZNS0_21clamp_max_kernel_cudaERNS_18TensorIteratorBaseERKN3c106ScalarEENKUlvE_clEvENKUlvE5_clEvEUlfE_EEvS4_RKT_EUliE_EEviT1_)
        .other          _ZN2at6native18elementwise_kernelILi128ELi2EZNS0_22gpu_kernel_impl_nocastIZZZNS0_21clamp_max_kernel_cudaERNS_18TensorIteratorBaseERKN3c106ScalarEENKUlvE_clEvENKUlvE5_clEvEUlfE_EEvS4_RKT_EUliE_EEviT1_,@"STO_CUDA_ENTRY STV_DEFAULT"
_ZN2at6native18elementwise_kernelILi128ELi2EZNS0_22gpu_kernel_impl_nocastIZZZNS0_21clamp_max_kernel_cudaERNS_18TensorIteratorBaseERKN3c106ScalarEENKUlvE_clEvENKUlvE5_clEvEUlfE_EEvS4_RKT_EUliE_EEviT1_:
.text._ZN2at6native18elementwise_kernelILi128ELi2EZNS0_22gpu_kernel_impl_nocastIZZZNS0_21clamp_max_kernel_cudaERNS_18TensorIteratorBaseERKN3c106ScalarEENKUlvE_clEvENKUlvE5_clEvEUlfE_EEvS4_RKT_EUliE_EEviT1_:
        /* <DEDUP_REMOVED lines=14> */
[----:B------:R-:W1:Y:S01]  /*00e0*/  LDCU UR5, c[0x0][0x590] ;  /* 0x0000b200ff0577ac */ /* 0x000e620008000800 */
[----:B0-----:R-:W2:Y:S06]  /*00f0*/  LDG.E R9, desc[UR6][R4.64] ;  /* 0x0000000604097981 */ /* 0x001eac000c1e1900 */
[----:B------:R-:W0:Y:S01]  /*0100*/  LDC.64 R6, c[0x0][0x580] ;  /* 0x00016000ff067b82 */ /* 0x000e220000000a00 */
[----:B------:R-:W-:Y:S02]  /*0110*/  IADD3 R3, PT, PT, R3, 0x80, RZ ;  /* 0x0000008003037810 */ /* 0x000fe40007ffe0ff */
[----:B--2---:R-:W-:-:S13]  /*0120*/  FSETP.NAN.FTZ.AND P0, PT, |R9|, |R9|, PT ;  /* 0x400000090900720b */ /* 0x004fda0003f18200 */
[----:B-1----:R-:W-:-:S05]  /*0130*/  @!P0 FMNMX.FTZ R9, R9, UR5, PT ;  /* 0x0000000509098c09 */ /* 0x002fca000b810000 */
[----:B0-----:R0:W-:Y:S02]  /*0140*/  STG.E desc[UR6][R6.64], R9 ;  /* 0x0000000906007986 */ /* 0x0011e4000c101906 */
.L_x_5850:
[----:B------:R-:W-:Y:S05]  /*0150*/  BSYNC.RECONVERGENT B0 ;  /* 0x0000000000007941 */ /* 0x000fea0003800200 */
.L_x_5849:
[----:B------:R-:W-:-:S13]  /*0160*/  ISETP.GE.AND P0, PT, R3, UR4, PT ;  /* 0x0000000403007c0c */ /* 0x000fda000bf06270 */
[----:B------:R-:W-:Y:S05]  /*0170*/  @P0 EXIT ;  /* 0x000000000000094d */ /* 0x000fea0003800000 */
[----:B------:R-:W0:Y:S01]  /*0180*/  LDC.64 R2, c[0x0][0x588] ;  /* 0x00016200ff027b82 */ /* 0x000e220000000a00 */
[----:B------:R-:W1:Y:S01]  /*0190*/  LDCU UR4, c[0x0][0x590] ;  /* 0x0000b200ff0477ac */ /* 0x000e620008000800 */
[----:B0-----:R-:W2:Y:S06]  /*01a0*/  LDG.E R7, desc[UR6][R2.64] ;  /* 0x0000000602077981 */ /* 0x001eac000c1e1900 */
[----:B------:R-:W0:Y:S01]  /*01b0*/  LDC.64 R4, c[0x0][0x580] ;  /* 0x00016000ff047b82 */ /* 0x000e220000000a00 */
[----:B--2---:R-:W-:-:S13]  /*01c0*/  FSETP.NAN.FTZ.AND P0, PT, |R7|, |R7|, PT ;  /* 0x400000070700720b */ /* 0x004fda0003f18200 */
[----:B-1----:R-:W-:-:S05]  /*01d0*/  @!P0 FMNMX.FTZ R7, R7, UR4, PT ;  /* 0x0000000407078c09 */ /* 0x002fca000b810000 */
[----:B0-----:R-:W-:Y:S01]  /*01e0*/  STG.E desc[UR6][R4.64], R7 ;  /* 0x0000000704007986 */ /* 0x001fe2000c101906 */
[----:B------:R-:W-:Y:S05]  /*01f0*/  EXIT ;  /* 0x000000000000794d */ /* 0x000fea0003800000 */
.L_x_5848:
        /* <DEDUP_REMOVED lines=305> */
.L_x_5853:
[----:B------:R-:W0:Y:S01]  /*1510*/  LDCU.128 UR8, c[0x0][0x580] ;  /* 0x0000b000ff0877ac */ /* 0x000e220008000c00 */
[----:B------:R-:W1:Y:S01]  /*1520*/  LDCU UR5, c[0x0][0x590] ;  /* 0x0000b200ff0577ac */ /* 0x000e620008000800 */
[----:B0-----:R-:W-:-:S05]  /*1530*/  IADD3 R6, P0, PT, R4, UR10, RZ ;  /* 0x0000000a04067c10 */ /* 0x001fca000ff1e0ff */
[----:B------:R-:W-:-:S05]  /*1540*/  IMAD.X R7, RZ, RZ, UR11, P0 ;  /* 0x0000000bff077e24 */ /* 0x000fca00080e06ff */
[----:B------:R-:W2:Y:S01]  /*1550*/  LDG.E R9, desc[UR6][R6.64] ;  /* 0x0000000606097981 */ /* 0x000ea2000c1e1900 */
[----:B------:R-:W-:Y:S02]  /*1560*/  IADD3 R4, P1, PT, R5, UR8, RZ ;  /* 0x0000000805047c10 */ /* 0x000fe4000ff3e0ff */
[----:B------:R-:W-:Y:S02]  /*1570*/  IADD3 R3, PT, PT, R3, 0x80, RZ ;  /* 0x0000008003037810 */ /* 0x000fe40007ffe0ff */
[----:B------:R-:W-:Y:S02]  /*1580*/  IADD3.X R5, PT, PT, RZ, UR9, RZ, P1, !PT ;  /* 0x00000009ff057c10 */ /* 0x000fe40008ffe4ff */
[----:B--2---:R-:W-:-:S13]  /*1590*/  FSETP.NAN.FTZ.AND P0, PT, |R9|, |R9|, PT ;  /* 0x400000090900720b */ /* 0x004fda0003f18200 */
[----:B-1----:R-:W-:-:S05]  /*15a0*/  @!P0 FMNMX.FTZ R9, R9, UR5, PT ;  /* 0x0000000509098c09 */ /* 0x002fca000b810000 */
[----:B------:R0:W-:Y:S02]  /*15b0*/  STG.E desc[UR6][R4.64], R9 ;  /* 0x0000000904007986 */ /* 0x0001e4000c101906 */
.L_x_5852:
[----:B------:R-:W-:Y:S05]  /*15c0*/  BSYNC.RECONVERGENT B0 ;  /* 0x0000000000007941 */ /* 0x000fea0003800200 */
.L_x_5851:
        /* <DEDUP_REMOVED lines=300> */
.L_x_5854:
[----:B------:R-:W0:Y:S01]  /*2890*/  LDCU.128 UR8, c[0x0][0x580] ;  /* 0x0000b000ff0877ac */ /* 0x000e220008000c00 */
[----:B------:R-:W1:Y:S01]  /*28a0*/  LDCU UR4, c[0x0][0x590] ;  /* 0x0000b200ff0477ac */ /* 0x000e620008000800 */
[----:B0-----:R-:W-:-:S04]  /*28b0*/  IADD3 R4, P0, PT, R2, UR10, RZ ;  /* 0x0000000a02047c10 */ /* 0x001fc8000ff1e0ff */
[----:B------:R-:W-:-:S05]  /*28c0*/  IADD3.X R5, PT, PT, RZ, UR11, RZ, P0, !PT ;  /* 0x0000000bff057c10 */ /* 0x000fca00087fe4ff */
[----:B------:R-:W2:Y:S01]  /*28d0*/  LDG.E R7, desc[UR6][R4.64] ;  /* 0x0000000604077981 */ /* 0x000ea2000c1e1900 */
[----:B------:R-:W-:-:S04]  /*28e0*/  IADD3 R2, P1, PT, R3, UR8, RZ ;  /* 0x0000000803027c10 */ /* 0x000fc8000ff3e0ff */
[----:B------:R-:W-:Y:S02]  /*28f0*/  IADD3.X R3, PT, PT, RZ, UR9, RZ, P1, !PT ;  /* 0x00000009ff037c10 */ /* 0x000fe40008ffe4ff */
[----:B--2---:R-:W-:-:S13]  /*2900*/  FSETP.NAN.FTZ.AND P0, PT, |R7|, |R7|, PT ;  /* 0x400000070700720b */ /* 0x004fda0003f18200 */
[----:B-1----:R-:W-:-:S05]  /*2910*/  @!P0 FMNMX.FTZ R7, R7, UR4, PT ;  /* 0x0000000407078c09 */ /* 0x002fca000b810000 */
[----:B------:R-:W-:Y:S01]  /*2920*/  STG.E desc[UR6][R2.64], R7 ;  /* 0x0000000702007986 */ /* 0x000fe2000c101906 */
[----:B------:R-:W-:Y:S05]  /*2930*/  EXIT ;  /* 0x000000000000794d */ /* 0x000fea0003800000 */
.L_x_5855:
        /* <DEDUP_REMOVED lines=12> */
.L_x_35843:


//--------------------- .text._ZN2at6native27unrolled_elementwise_kernelIZZZNS0_21clamp_max_kernel_cudaERNS_18TensorIteratorBaseERKN3c106ScalarEENKUlvE_clEvENKUlvE5_clEvEUlfE_St5arrayIPcLm2EELi4E23TrivialOffsetCalculatorILi1EjESF_NS0_6memory15LoadWithoutCastENSG_16StoreWithoutCastEEEviT_T0_T2_T3_T4_T5_ --------------------------
	.section	.text._ZN2at6native27unrolled_elementwise_kernelIZZZNS0_21clamp_max_kernel_cudaERNS_18TensorIteratorBaseERKN3c106ScalarEENKUlvE_clEvENKUlvE5_clEvEUlfE_St5arrayIPcLm2EELi4E23TrivialOffsetCalculatorILi1EjESF_NS0_6memory15LoadWithoutCastENSG_16StoreWithoutCastEEEviT_T0_T2_T3_T4_T5_,"ax",@progbits
	.align	128
        .global         _ZN2at6native27unrolled_elementwise_kernelIZZZNS0_21clamp_max_kernel_cudaERNS_18TensorIteratorBaseERKN3c106ScalarEENKUlvE_clEvENKUlvE5_clEvEUlfE_St5arrayIPcLm2EELi4E23TrivialOffsetCalculatorILi1EjESF_NS0_6memory15LoadWithoutCastENSG_16StoreWithoutCastEEEviT_T0_T2_T3_T4_T5_
        .type           _ZN2at6native27unrolled_elementwise_kernelIZZZNS0_21clamp_max_kernel_cudaERNS_18TensorIteratorBaseERKN3c106ScalarEENKUlvE_clEvENKUlvE5_clEvEUlfE_St5arrayIPcLm2EELi4E23TrivialOffsetCalculatorILi1EjESF_NS0_6memory15LoadWithoutCastENSG_16StoreWithoutCastEEEviT_T0_T2_T3_T4_T5_,@function
        .size           _ZN2at6native27unrolled_elementwise_kernelIZZZNS0_21clamp_max_kernel_cudaERNS_18TensorIteratorBaseERKN3c106ScalarEENKUlvE_clEvENKUlvE5_clEvEUlfE_St5arrayIPcLm2EELi4E23TrivialOffsetCalculatorILi1EjESF_NS0_6memory15LoadWithoutCastENSG_16StoreWithoutCastEEEviT_T0_T2_T3_T4_T5_,(.L_x_35844 - _ZN2at6native27unrolled_elementwise_kernelIZZZNS0_21clamp_max_kernel_cudaERNS_18TensorIteratorBaseERKN3c106ScalarEENKUlvE_clEvENKUlvE5_clEvEUlfE_St5arrayIPcLm2EELi4E23TrivialOffsetCalculatorILi1EjESF_NS0_6memory15LoadWithoutCastENSG_16StoreWithoutCastEEEviT_T0_T2_T3_T4_T5_)
        .other          _ZN2at6native27unrolled_elementwise_kernelIZZZNS0_21clamp_max_kernel_cudaERNS_18TensorIteratorBaseERKN3c106ScalarEENKUlvE_clEvENKUlvE5_clEvEUlfE_St5arrayIPcLm2EELi4E23TrivialOffsetCalculatorILi1EjESF_NS0_6memory15LoadWithoutCastENSG_16StoreWithoutCastEEEviT_T0_T2_T3_T4_T5_,@"STO_CUDA_ENTRY STV_DEFAULT"
_ZN2at6native27unrolled_elementwise_kernelIZZZNS0_21clamp_max_kernel_cudaERNS_18TensorIteratorBaseERKN3c106ScalarEENKUlvE_clEvENKUlvE5_clEvEUlfE_St5arrayIPcLm2EELi4E23TrivialOffsetCalculatorILi1EjESF_NS0_6memory15LoadWithoutCastENSG_16StoreWithoutCastEEEviT_T0_T2_T3_T4_T5_:
.text._ZN2at6native27unrolled_elementwise_kernelIZZZNS0_21clamp_max_kernel_cudaERNS_18TensorIteratorBaseERKN3c106ScalarEENKUlvE_clEvENKUlvE5_clEvEUlfE_St5arrayIPcLm2EELi4E23TrivialOffsetCalculatorILi1EjESF_NS0_6memory15LoadWithoutCastENSG_16StoreWithoutCastEEEviT_T0_T2_T3_T4_T5_:
[----:B------:R-:W-:Y:S01]  /*0000*/  LDC R1, c[0x0][0x37c] ;  /* 0x0000df00ff017b82 */ /* 0x000fe20000000800 */
[----:B------:R-:W0:Y:S07]  /*0010*/  S2R R0, SR_CTAID.X ;  /* 0x0000000000007919 */ /* 0x000e2e0000002500 */
[----:B------:R-:W0:Y:S01]  /*0020*/  LDC R3, c[0x0][0x380] ;  /* 0x0000e000ff037b82 */ /* 0x000e220000000800 */
[----:B------:R-:W1:Y:S01]  /*0030*/  LDCU.64 UR4, c[0x0][0x358] ;  /* 0x00006b00ff0477ac */ /* 0x000e620008000a00 */
[----:B------:R-:W2:Y:S01]  /*0040*/  S2R R13, SR_TID.X ;  /* 0x00000000000d7919 */ /* 0x000ea20000002100 */
[----:B------:R-:W3:Y:S01]  /*0050*/  LDCU UR6, c[0x0][0x388] ;  /* 0x00007100ff0677ac */ /* 0x000ee20008000800 */
[----:B0-----:R-:W-:-:S02]  /*0060*/  IMAD R2, R0, -0x200, R3 ;  /* 0xfffffe0000027824 */ /* 0x001fc400078e0203 */
[----:B--2---:R-:W-:-:S03]  /*0070*/  IMAD.MOV.U32 R3, RZ, RZ, R13 ;  /* 0x000000ffff037224 */ /* 0x004fc600078e000d */
[----:B------:R-:W-:-:S13]  /*0080*/  ISETP.GE.AND P0, PT, R13, R2, PT ;  /* 0x000000020d00720c */ /* 0x000fda0003f06270 */
[----:B------:R-:W-:Y:S01]  /*0090*/  @!P0 VIADD R13, R3, 0x80 ;  /* 0x00000080030d8836 */ /* 0x000fe20000000000 */
[----:B------:R-:W0:Y:S01]  /*00a0*/  @!P0 LDC.64 R6, c[0x0][0x3a0] ;  /* 0x0000e800ff068b82 */ /* 0x000e220000000a00 */
[----:B------:R-:W-:-:S03]  /*00b0*/  @!P0 IMAD R15, R0, 0x200, R3 ;  /* 0x00000200000f8824 */ /* 0x000fc600078e0203 */
[----:B------:R-:W-:-:S13]  /*00c0*/  ISETP.GE.AND P1, PT, R13, R2, PT ;  /* 0x000000020d00720c */ /* 0x000fda0003f26270 */
[----:B------:R-:W-:Y:S01]  /*00d0*/  @!P1 LEA R17, R0, R13, 0x9 ;  /* 0x0000000d00119211 */ /* 0x000fe200078e48ff */
[----:B------:R-:W-:Y:S01]  /*00e0*/  @!P1 VIADD R13, R13, 0x80 ;  /* 0x000000800d0d9836 */ /* 0x000fe20000000000 */
[----:B------:R-:W2:Y:S04]  /*00f0*/  @!P1 LDC.64 R8, c[0x0][0x3a0] ;  /* 0x0000e800ff089b82 */ /* 0x000ea80000000a00 */
[----:B------:R-:W-:Y:S01]  /*0100*/  ISETP.GE.AND P3, PT, R13, R2, PT ;  /* 0x000000020d00720c */ /* 0x000fe20003f66270 */
[----:B0-----:R-:W-:-:S04]  /*0110*/  @!P0 IMAD.WIDE.U32 R6, R15, 0x4, R6 ;  /* 0x000000040f068825 */ /* 0x001fc800078e0006 */
[----:B------:R-:W-:-:S08]  /*0120*/  IMAD.MOV.U32 R15, RZ, RZ, RZ ;  /* 0x000000ffff0f7224 */ /* 0x000fd000078e00ff */
[----:B------:R-:W-:Y:S01]  /*0130*/  @!P3 IMAD R21, R0, 0x200, R13 ;  /* 0x000002000015b824 */ /* 0x000fe200078e020d */
[----:B------:R-:W-:Y:S01]  /*0140*/  @!P3 IADD3 R13, PT, PT, R13, 0x80, RZ ;  /* 0x000000800d0db810 */ /* 0x000fe20007ffe0ff */
[----:B------:R-:W0:Y:S03]  /*0150*/  @!P3 LDC.64 R10, c[0x0][0x3a0] ;  /* 0x0000e800ff0abb82 */ /* 0x000e260000000a00 */
[----:B------:R-:W-:Y:S01]  /*0160*/  ISETP.GE.AND P2, PT, R13, R2, PT ;  /* 0x000000020d00720c */ /* 0x000fe20003f46270 */
[----:B--2---:R-:W-:-:S04]  /*0170*/  @!P1 IMAD.WIDE.U32 R8, R17, 0x4, R8 ;  /* 0x0000000411089825 */ /* 0x004fc800078e0008 */
[----:B------:R-:W-:Y:S01]  /*0180*/  HFMA2 R17, -RZ, RZ, 0, 0 ;  /* 0x00000000ff117431 */ /* 0x000fe200000001ff */
[----:B-1----:R-:W2:Y:S05]  /*0190*/  @!P1 LDG.E R15, desc[UR4][R8.64] ;  /* 0x00000004080f9981 */ /* 0x002eaa000c1e1900 */
[----:B------:R-:W4:Y:S02]  /*01a0*/  @!P0 LDG.E R17, desc[UR4][R6.64] ;  /* 0x0000000406118981 */ /* 0x000f24000c1e1900 */
[----:B------:R-:W1:Y:S01]  /*01b0*/  @!P2 LDC.64 R4, c[0x0][0x3a0] ;  /* 0x0000e800ff04ab82 */ /* 0x000e620000000a00 */
[----:B------:R-:W-:Y:S02]  /*01c0*/  @!P2 IMAD R19, R0, 0x200, R13 ;  /* 0x000002000013a824 */ /* 0x000fe400078e020d */
[----:B0-----:R-:W-:-:S04]  /*01d0*/  @!P3 IMAD.WIDE.U32 R12, R21, 0x4, R10 ;  /* 0x00000004150cb825 */ /* 0x001fc800078e000a */
[----:B-1----:R-:W-:Y:S01]  /*01e0*/  @!P2 IMAD.WIDE.U32 R10, R19, 0x4, R4 ;  /* 0x00000004130aa825 */ /* 0x002fe200078e0004 */
[----:B------:R-:W-:-:S06]  /*01f0*/  CS2R R4, SRZ ;  /* 0x0000000000047805 */ /* 0x000fcc000001ff00 */
[----:B------:R-:W5:Y:S04]  /*0200*/  @!P3 LDG.E R5, desc[UR4][R12.64] ;  /* 0x000000040c05b981 */ /* 0x000f68000c1e1900 */
[----:B------:R-:W5:Y:S01]  /*0210*/  @!P2 LDG.E R4, desc[UR4][R10.64] ;  /* 0x000000040a04a981 */ /* 0x000f62000c1e1900 */
[----:B------:R-:W-:Y:S01]  /*0220*/  ISETP.GE.AND P4, PT, R3, R2, PT ;  /* 0x000000020300720c */ /* 0x000fe20003f86270 */
[----:B------:R-:W-:Y:S04]  /*0230*/  BSSY.RECONVERGENT B0, `(.L_x_5856) ;  /* 0x000001f000007945 */ /* 0x000fe80003800200 */
[----:B------:R-:W-:Y:S01]  /*0240*/  BSSY.RELIABLE B1, `(.L_x_5857) ;  /* 0x0000017000017945 */ /* 0x000fe20003800100 */
[----:B--2---:R-:W-:-:S02]  /*0250*/  FSETP.NAN.FTZ.AND P1, PT, |R15|, |R15|, PT ;  /* 0x4000000f0f00720b */ /* 0x004fc40003f38200 */
[----:B----4-:R-:W-:-:S11]  /*0260*/  FSETP.NAN.FTZ.AND P0, PT, |R17|, |R17|, PT ;  /* 0x400000111100720b */ /* 0x010fd60003f18200 */
[----:B---3--:R-:W-:Y:S02]  /*0270*/  @!P1 FMNMX.FTZ R15, R15, UR6, PT ;  /* 0x000000060f0f9c09 */ /* 0x008fe4000b810000 */
[----:B------:R-:W-:Y:S02]  /*0280*/  @!P0 FMNMX.FTZ R17, R17, UR6, PT ;  /* 0x0000000611118c09 */ /* 0x000fe4000b810000 */
[----:B-----5:R-:W-:Y:S02]  /*0290*/  FSETP.NAN.FTZ.AND P2, PT, |R5|, |R5|, PT ;  /* 0x400000050500720b */ /* 0x020fe40003f58200 */
[----:B------:R-:W-:-:S11]  /*02a0*/  FSETP.NAN.FTZ.AND P3, PT, |R4|, |R4|, PT ;  /* 0x400000040400720b */ /* 0x000fd60003f78200 */
[----:B------:R-:W-:Y:S02]  /*02b0*/  @!P2 FMNMX.FTZ R5, R5, UR6, PT ;  /* 0x000000060505ac09 */ /* 0x000fe4000b810000 */
[----:B------:R-:W-:Y:S01]  /*02c0*/  @!P3 FMNMX.FTZ R4, R4, UR6, PT ;  /* 0x000000060404bc09 */ /* 0x000fe2000b810000 */
[----:B------:R-:W-:Y:S06]  /*02d0*/  @P4 BRA `(.L_x_5858) ;  /* 0x0000000000344947 */ /* 0x000fec0003800000 */
[----:B------:R-:W0:Y:S01]  /*02e0*/  LDC.64 R6, c[0x0][0x398] ;  /* 0x0000e600ff067b82 */ /* 0x000e220000000a00 */
[----:B------:R-:W-:Y:S01]  /*02f0*/  IMAD R9, R0, 0x200, R3 ;  /* 0x0000020000097824 */ /* 0x000fe200078e0203 */
[----:B------:R-:W-:-:S04]  /*0300*/  IADD3 R3, PT, PT, R3, 0x80, RZ ;  /* 0x0000008003037810 */ /* 0x000fc80007ffe0ff */
[----:B------:R-:W-:-:S13]  /*0310*/  ISETP.GE.AND P0, PT, R3, R2, PT ;  /* 0x000000020300720c */ /* 0x000fda0003f06270 */
[----:B------:R-:W-:Y:S05]  /*0320*/  @P0 BREAK.RELIABLE B1 ;  /* 0x0000000000010942 */ /* 0x000fea0003800100 */
[----:B0-----:R-:W-:-:S05]  /*0330*/  IMAD.WIDE.U32 R6, R9, 0x4, R6 ;  /* 0x0000000409067825 */ /* 0x001fca00078e0006 */
[----:B------:R0:W-:Y:S01]  /*0340*/  STG.E desc[UR4][R6.64], R17 ;  /* 0x0000001106007986 */ /* 0x0001e2000c101904 */
[----:B------:R-:W-:Y:S05]  /*0350*/  @P0 BRA `(.L_x_5859) ;  /* 0x0000000000300947 */ /* 0x000fea0003800000 */
[----:B0-----:R-:W0:Y:S01]  /*0360*/  LDC.64 R6, c[0x0][0x398] ;  /* 0x0000e600ff067b82 */ /* 0x001e220000000a00 */
[----:B------:R-:W-:Y:S02]  /*0370*/  IMAD R9, R0, 0x200, R3 ;  /* 0x0000020000097824 */ /* 0x000fe400078e0203 */
[----:B------:R-:W-:Y:S02]  /*0380*/  VIADD R3, R3, 0x80 ;  /* 0x0000008003037836 */ /* 0x000fe40000000000 */
[----:B0-----:R-:W-:-:S05]  /*0390*/  IMAD.WIDE.U32 R6, R9, 0x4, R6 ;  /* 0x0000000409067825 */ /* 0x001fca00078e0006 */
[----:B------:R0:W-:Y:S02]  /*03a0*/  STG.E desc[UR4][R6.64], R15 ;  /* 0x0000000f06007986 */ /* 0x0001e4000c101904 */
.L_x_5858:
[----:B------:R-:W-:Y:S05]  /*03b0*/  BSYNC.RELIABLE B1 ;  /* 0x0000000000017941 */ /* 0x000fea0003800100 */
.L_x_5857:
[----:B------:R-:W-:-:S13]  /*03c0*/  ISETP.GE.AND P0, PT, R3, R2, PT ;  /* 0x000000020300720c */ /* 0x000fda0003f06270 */
[----:B0-----:R-:W0:Y:S01]  /*03d0*/  @!P0 LDC.64 R6, c[0x0][0x398] ;  /* 0x0000e600ff068b82 */ /* 0x001e220000000a00 */
[----:B------:R-:W-:Y:S01]  /*03e0*/  @!P0 LEA R9, R0, R3, 0x9 ;  /* 0x0000000300098211 */ /* 0x000fe200078e48ff */
[----:B------:R-:W-:-:S04]  /*03f0*/  @!P0 VIADD R3, R3, 0x80 ;  /* 0x0000008003038836 */ /* 0x000fc80000000000 */
[----:B0-----:R-:W-:-:S05]  /*0400*/  @!P0 IMAD.WIDE.U32 R6, R9, 0x4, R6 ;  /* 0x0000000409068825 */ /* 0x001fca00078e0006 */
[----:B------:R1:W-:Y:S02]  /*0410*/  @!P0 STG.E desc[UR4][R6.64], R5 ;  /* 0x0000000506008986 */ /* 0x0003e4000c101904 */
.L_x_5859:
[----:B------:R-:W-:Y:S05]  /*0420*/  BSYNC.RECONVERGENT B0 ;  /* 0x0000000000007941 */ /* 0x000fea0003800200 */
.L_x_5856:
[----:B------:R-:W-:Y:S05]  /*0430*/  WARPSYNC.ALL ;  /* 0x0000000000007948 */ /* 0x000fea0003800000 */
[----:B------:R-:W-:-:S13]  /*0440*/  ISETP.GE.AND P0, PT, R3, R2, PT ;  /* 0x000000020300720c */ /* 0x000fda0003f06270 */
[----:B------:R-:W-:Y:S05]  /*0450*/  @P0 EXIT ;  /* 0x000000000000094d */ /* 0x000fea0003800000 */
[----:B01----:R-:W0:Y:S01]  /*0460*/  LDC.64 R6, c[0x0][0x398] ;  /* 0x0000e600ff067b82 */ /* 0x003e220000000a00 */
[----:B------:R-:W-:-:S05]  /*0470*/  LEA R3, R0, R3, 0x9 ;  /* 0x0000000300037211 */ /* 0x000fca00078e48ff */
[----:B0-----:R-:W-:-:S05]  /*0480*/  IMAD.WIDE.U32 R2, R3, 0x4, R6 ;  /* 0x0000000403027825 */ /* 0x001fca00078e0006 */
[----:B------:R-:W-:Y:S01]  /*0490*/  STG.E desc[UR4][R2.64], R4 ;  /* 0x0000000402007986 */ /* 0x000fe2000c101904 */
[----:B------:R-:W-:Y:S05]  /*04a0*/  EXIT ;  /* 0x000000000000794d */ /* 0x000fea0003800000 */
.L_x_5860:
        /* <DEDUP_REMOVED lines=13> */
.L_x_35844:


//--------------------- .text._ZN2at6native29vectorized_elementwise_kernelILi2EZZZNS0_21clamp_max_kernel_cudaERNS_18TensorIteratorBaseERKN3c106ScalarEENKUlvE_clEvENKUlvE5_clEvEUlfE_St5arrayIPcLm2EEEEviT0_T1_ --------------------------
	.section	.text._ZN2at6native29vectorized_elementwise_kernelILi2EZZZNS0_21clamp_max_kernel_cudaERNS_18TensorIteratorBaseERKN3c106ScalarEENKUlvE_clEvENKUlvE5_clEvEUlfE_St5arrayIPcLm2EEEEviT0_T1_,"ax",@progbits
	.align	128
        .global         _ZN2at6native29vectorized_elementwise_kernelILi2EZZZNS0_21clamp_max_kernel_cudaERNS_18TensorIteratorBaseERKN3c106ScalarEENKUlvE_clEvENKUlvE5_clEvEUlfE_St5arrayIPcLm2EEEEviT0_T1_
        .type           _ZN2at6native29vectorized_elementwise_kernelILi2EZZZNS0_21clamp_max_kernel_cudaERNS_18TensorIteratorBaseERKN3c106ScalarEENKUlvE_clEvENKUlvE5_clEvEUlfE_St5arrayIPcLm2EEEEviT0_T1_,@function
        .size           _ZN2at6native29vectorized_elementwise_kernelILi2EZZZNS0_21clamp_max_kernel_cudaERNS_18TensorIteratorBaseERKN3c106ScalarEENKUlvE_clEvENKUlvE5_clEvEUlfE_St5arrayIPcLm2EEEEviT0_T1_,(.L_x_35845 - _ZN2at6native29vectorized_elementwise_kernelILi2EZZZNS0_21clamp_max_kernel_cudaERNS_18TensorIteratorBaseERKN3c106ScalarEENKUlvE_clEvENKUlvE5_clEvEUlfE_St5arrayIPcLm2EEEEviT0_T1_)
        .other          _ZN2at6native29vectorized_elementwise_kernelILi2EZZZNS0_21clamp_max_kernel_cudaERNS_18TensorIteratorBaseERKN3c106ScalarEENKUlvE_clEvENKUlvE5_clEvEUlfE_St5arrayIPcLm2EEEEviT0_T1_,@"STO_CUDA_ENTRY STV_DEFAULT"
_ZN2at6native29vectorized_elementwise_kernelILi2EZZZNS0_21clamp_max_kernel_cudaERNS_18TensorIteratorBaseERKN3c106ScalarEENKUlvE_clEvENKUlvE5_clEvEUlfE_St5arrayIPcLm2EEEEviT0_T1_:
.text._ZN2at6native29vectorized_elementwise_kernelILi2EZZZNS0_21clamp_max_kernel_cudaERNS_18TensorIteratorBaseERKN3c106ScalarEENKUlvE_clEvENKUlvE5_clEvEUlfE_St5arrayIPcLm2EEEEviT0_T1_:
        /* <DEDUP_REMOVED lines=9> */
[----:B------:R-:W-:Y:S02]  /*0090*/  HFMA2 R18, -RZ, RZ, 0, 0 ;  /* 0x00000000ff127431 */ /* 0x000fe400000001ff */
[----:B------:R-:W-:Y:S01]  /*00a0*/  IMAD.MOV.U32 R22, RZ, RZ, RZ ;  /* 0x000000ffff167224 */ /* 0x000fe200078e00ff */
[----:B------:R-:W1:Y:S01]  /*00b0*/  LDCU UR6, c[0x0][0x388] ;  /* 0x00007100ff0677ac */ /* 0x000e620008000800 */
[----:B0-----:R-:W-:Y:S01]  /*00c0*/  ISETP.GE.U32.AND P6, PT, R25, R16, PT ;  /* 0x000000101900720c */ /* 0x001fe20003fc6070 */
[----:B------:R-:W-:-:S12]  /*00d0*/  IMAD.MOV.U32 R17, RZ, RZ, R25 ;  /* 0x000000ffff117224 */ /* 0x000fd800078e0019 */
[----:B------:R-:W-:Y:S01]  /*00e0*/  @!P6 VIADD R25, R17, 0x80 ;  /* 0x000000801119e836 */ /* 0x000fe20000000000 */
[----:B------:R-:W0:Y:S01]  /*00f0*/  @!P6 LDC.64 R2, c[0x0][0x3a0] ;  /* 0x0000e800ff02eb82 */ /* 0x000e220000000a00 */
[----:B------:R-:W-:-:S03]  /*0100*/  @!P6 IMAD.IADD R5, R0, 0x1, R17 ;  /* 0x000000010005e824 */ /* 0x000fc600078e0211 */
[----:B------:R-:W-:-:S13]  /*0110*/  ISETP.GE.U32.AND P5, PT, R25, R16, PT ;  /* 0x000000101900720c */ /* 0x000fda0003fa6070 */
[----:B------:R-:W-:Y:S01]  /*0120*/  @!P5 IMAD.IADD R20, R0, 0x1, R25 ;  /* 0x000000010014d824 */ /* 0x000fe200078e0219 */
[----:B------:R-:W2:Y:S01]  /*0130*/  @!P5 LDC.64 R12, c[0x0][0x3a0] ;  /* 0x0000e800ff0cdb82 */ /* 0x000ea20000000a00 */
[----:B------:R-:W-:-:S05]  /*0140*/  @!P5 VIADD R25, R25, 0x80 ;  /* 0x000000801919d836 */ /* 0x000fca0000000000 */
[----:B------:R-:W-:Y:S01]  /*0150*/  ISETP.GE.U32.AND P4, PT, R25, R16, PT ;  /* 0x000000101900720c */ /* 0x000fe20003f86070 */
[----:B0-----:R-:W-:-:S05]  /*0160*/  @!P6 IMAD.WIDE.U32 R2, R5, 0x4, R2 ;  /* 0x000000040502e825 */ /* 0x001fca00078e0002 */
[----:B------:R0:W3:Y:S07]  /*0170*/  @!P6 LDG.E R18, desc[UR4][R2.64] ;  /* 0x000000040212e981 */ /* 0x0000ee000c1e1900 */
[----:B------:R-:W-:Y:S01]  /*0180*/  @!P4 IMAD.IADD R29, R0, 0x1, R25 ;  /* 0x00000001001dc824 */ /* 0x000fe200078e0219 */
[----:B------:R-:W4:Y:S01]  /*0190*/  @!P4 LDC.64 R14, c[0x0][0x3a0] ;  /* 0x0000e800ff0ecb82 */ /* 0x000f220000000a00 */
[----:B------:R-:W-:-:S05]  /*01a0*/  @!P4 VIADD R25, R25, 0x80 ;  /* 0x000000801919c836 */ /* 0x000fca0000000000 */
[----:B------:R-:W-:-:S13]  /*01b0*/  ISETP.GE.U32.AND P3, PT, R25, R16, PT ;  /* 0x000000101900720c */ /* 0x000fda0003f66070 */
[----:B------:R-:W-:Y:S01]  /*01c0*/  @!P3 IADD3 R27, PT, PT, R0, R25, RZ ;  /* 0x00000019001bb210 */ /* 0x000fe20007ffe0ff */
[----:B------:R-:W-:Y:S01]  /*01d0*/  @!P3 VIADD R25, R25, 0x80 ;  /* 0x000000801919b836 */ /* 0x000fe20000000000 */
[----:B------:R-:W5:Y:S04]  /*01e0*/  @!P3 LDC.64 R10, c[0x0][0x3a0] ;  /* 0x0000e800ff0abb82 */ /* 0x000f680000000a00 */
[----:B------:R-:W-:-:S13]  /*01f0*/  ISETP.GE.U32.AND P2, PT, R25, R16, PT ;  /* 0x000000101900720c */ /* 0x000fda0003f46070 */
[----:B------:R-:W-:Y:S01]  /*0200*/  @!P2 IMAD.IADD R23, R0, 0x1, R25 ;  /* 0x000000010017a824 */ /* 0x000fe200078e0219 */
[----:B0-----:R-:W0:Y:S01]  /*0210*/  @!P2 LDC.64 R2, c[0x0][0x3a0] ;  /* 0x0000e800ff02ab82 */ /* 0x001e220000000a00 */
[----:B------:R-:W-:-:S05]  /*0220*/  @!P2 VIADD R25, R25, 0x80 ;  /* 0x000000801919a836 */ /* 0x000fca0000000000 */
[----:B------:R-:W-:-:S13]  /*0230*/  ISETP.GE.U32.AND P1, PT, R25, R16, PT ;  /* 0x000000101900720c */ /* 0x000fda0003f26070 */
[----:B------:R-:W-:Y:S01]  /*0240*/  @!P1 IMAD.IADD R21, R0, 0x1, R25 ;  /* 0x0000000100159824 */ /* 0x000fe200078e0219 */
[----:B------:R-:W1:Y:S01]  /*0250*/  @!P1 LDC.64 R4, c[0x0][0x3a0] ;  /* 0x0000e800ff049b82 */ /* 0x000e620000000a00 */
[----:B------:R-:W-:-:S05]  /*0260*/  @!P1 VIADD R25, R25, 0x80 ;  /* 0x0000008019199836 */ /* 0x000fca0000000000 */
[----:B------:R-:W-:-:S13]  /*0270*/  ISETP.GE.U32.AND P0, PT, R25, R16, PT ;  /* 0x000000101900720c */ /* 0x000fda0003f06070 */
[----:B------:R-:W-:Y:S01]  /*0280*/  @!P0 IMAD.IADD R19, R0, 0x1, R25 ;  /* 0x0000000100138824 */ /* 0x000fe200078e0219 */
[----:B------:R-:W4:Y:S01]  /*0290*/  @!P0 LDC.64 R6, c[0x0][0x3a0] ;  /* 0x0000e800ff068b82 */ /* 0x000f220000000a00 */
[----:B------:R-:W-:-:S05]  /*02a0*/  @!P0 VIADD R25, R25, 0x80 ;  /* 0x0000008019198836 */ /* 0x000fca0000000000 */
[----:B------:R-:W-:Y:S01]  /*02b0*/  ISETP.GE.U32.AND P6, PT, R25, R16, PT ;  /* 0x000000101900720c */ /* 0x000fe20003fc6070 */
[----:B--2---:R-:W-:-:S12]  /*02c0*/  @!P5 IMAD.WIDE.U32 R12, R20, 0x4, R12 ;  /* 0x00000004140cd825 */ /* 0x004fd800078e000c */
[----:B------:R-:W2:Y:S01]  /*02d0*/  @!P6 LDC.64 R8, c[0x0][0x3a0] ;  /* 0x0000e800ff08eb82 */ /* 0x000ea20000000a00 */
[----:B------:R-:W-:Y:S02]  /*02e0*/  IMAD.MOV.U32 R20, RZ, RZ, RZ ;  /* 0x000000ffff147224 */ /* 0x000fe400078e00ff */
[----:B------:R-:W-:-:S04]  /*02f0*/  @!P6 IMAD.IADD R25, R0, 0x1, R25 ;  /* 0x000000010019e824 */ /* 0x000fc800078e0219 */
[----:B------:R5:W3:Y:S01]  /*0300*/  @!P5 LDG.E R20, desc[UR4][R12.64] ;  /* 0x000000040c14d981 */ /* 0x000ae2000c1e1900 */
[----:B0-----:R-:W-:-:S04]  /*0310*/  @!P2 IMAD.WIDE.U32 R2, R23, 0x4, R2 ;  /* 0x000000041702a825 */ /* 0x001fc800078e0002 */
[----:B-1----:R-:W-:Y:S01]  /*0320*/  @!P1 IMAD.WIDE.U32 R4, R21, 0x4, R4 ;  /* 0x0000000415049825 */ /* 0x002fe200078e0004 */
[----:B------:R-:W-:-:S03]  /*0330*/  MOV R21, RZ ;  /* 0x000000ff00157202 */ /* 0x000fc60000000f00 */
[----:B----4-:R-:W-:Y:S01]  /*0340*/  @!P0 IMAD.WIDE.U32 R6, R19, 0x4, R6 ;  /* 0x0000000413068825 */ /* 0x010fe200078e0006 */
[----:B-----5:R-:W-:Y:S02]  /*0350*/  CS2R R12, SRZ ;  /* 0x00000000000c7805 */ /* 0x020fe4000001ff00 */
[----:B------:R-:W4:Y:S01]  /*0360*/  @!P2 LDG.E R21, desc[UR4][R2.64] ;  /* 0x000000040215a981 */ /* 0x000f22000c1e1900 */
[----:B------:R-:W-:Y:S02]  /*0370*/  IMAD.MOV.U32 R19, RZ, RZ, RZ ;  /* 0x000000ffff137224 */ /* 0x000fe400078e00ff */
[----:B------:R-:W-:Y:S01]  /*0380*/  IMAD.MOV.U32 R23, RZ, RZ, RZ ;  /* 0x000000ffff177224 */ /* 0x000fe200078e00ff */
[----:B------:R-:W5:Y:S01]  /*0390*/  @!P0 LDG.E R13, desc[UR4][R6.64] ;  /* 0x00000004060d8981 */ /* 0x000f62000c1e1900 */
[----:B------:R-:W-:-:S04]  /*03a0*/  @!P4 IMAD.WIDE.U32 R14, R29, 0x4, R14 ;  /* 0x000000041d0ec825 */ /* 0x000fc800078e000e */
[----:B------:R-:W-:Y:S01]  /*03b0*/  @!P3 IMAD.WIDE.U32 R10, R27, 0x4, R10 ;  /* 0x000000041b0ab825 */ /* 0x000fe200078e000a */
[----:B------:R-:W5:Y:S03]  /*03c0*/  @!P4 LDG.E R22, desc[UR4][R14.64] ;  /* 0x000000040e16c981 */ /* 0x000f66000c1e1900 */
[----:B--2---:R-:W-:Y:S01]  /*03d0*/  @!P6 IMAD.WIDE.U32 R8, R25, 0x4, R8 ;  /* 0x000000041908e825 */ /* 0x004fe200078e0008 */
[----:B------:R-:W2:Y:S04]  /*03e0*/  @!P3 LDG.E R19, desc[UR4][R10.64] ;  /* 0x000000040a13b981 */ /* 0x000ea8000c1e1900 */
[----:B------:R-:W2:Y:S04]  /*03f0*/  @!P1 LDG.E R23, desc[UR4][R4.64] ;  /* 0x0000000404179981 */ /* 0x000ea8000c1e1900 */
[----:B------:R-:W2:Y:S01]  /*0400*/  @!P6 LDG.E R12, desc[UR4][R8.64] ;  /* 0x00000004080ce981 */ /* 0x000ea2000c1e1900 */
[----:B------:R-:W-:Y:S04]  /*0410*/  BSSY.RECONVERGENT B0, `(.L_x_5862) ;  /* 0x0000044000007945 */ /* 0x000fe80003800200 */
[----:B------:R-:W-:Y:S01]  /*0420*/  BSSY.RELIABLE B1, `(.L_x_5863) ;  /* 0x000003c000017945 */ /* 0x000fe20003800100 */
[----:B---3--:R-:W-:-:S13]  /*0430*/  FSETP.NAN.FTZ.AND P1, PT, |R18|, |R18|, PT ;  /* 0x400000121200720b */ /* 0x008fda0003f38200 */
[----:B------:R-:W-:Y:S02]  /*0440*/  @!P1 FMNMX.FTZ R18, R18, UR6, PT ;  /* 0x0000000612129c09 */ /* 0x000fe4000b810000 */
[----:B------:R-:W-:Y:S02]  /*0450*/  FSETP.NAN.FTZ.AND P0, PT, |R20|, |R20|, PT ;  /* 0x400000141400720b */ /* 0x000fe40003f18200 */
[----:B----4-:R-:W-:-:S11]  /*0460*/  FSETP.NAN.FTZ.AND P4, PT, |R21|, |R21|, PT ;  /* 0x400000151500720b */ /* 0x010fd60003f98200 */
[----:B------:R-:W-:Y:S02]  /*0470*/  @!P0 FMNMX.FTZ R20, R20, UR6, PT ;  /* 0x0000000614148c09 */ /* 0x000fe4000b810000 */
[----:B-----5:R-:W-:Y:S02]  /*0480*/  FSETP.NAN.FTZ.AND P2, PT, |R13|, |R13|, PT ;  /* 0x4000000d0d00720b */ /* 0x020fe40003f58200 */
[----:B------:R-:W-:Y:S02]  /*0490*/  ISETP.GE.U32.AND P0, PT, R17, R16, PT ;  /* 0x000000101100720c */ /* 0x000fe40003f06070 */
[----:B------:R-:W-:Y:S02]  /*04a0*/  FSETP.NAN.FTZ.AND P6, PT, |R22|, |R22|, PT ;  /* 0x400000161600720b */ /* 0x000fe40003fd8200 */
[----:B--2---:R-:W-:Y:S02]  /*04b0*/  FSETP.NAN.FTZ.AND P5, PT, |R19|, |R19|, PT ;  /* 0x400000131300720b */ /* 0x004fe40003fb8200 */
[----:B------:R-:W-:-:S02]  /*04c0*/  FSETP.NAN.FTZ.AND P3, PT, |R23|, |R23|, PT ;  /* 0x400000171700720b */ /* 0x000fc40003f78200 */
[----:B------:R-:W-:-:S07]  /*04d0*/  FSETP.NAN.FTZ.AND P1, PT, |R12|, |R12|, PT ;  /* 0x4000000c0c00720b */ /* 0x000fce0003f38200 */
[----:B------:R-:W-:Y:S02]  /*04e0*/  @!P6 FMNMX.FTZ R22, R22, UR6, PT ;  /* 0x000000061616ec09 */ /* 0x000fe4000b810000 */
[----:B------:R-:W-:Y:S02]  /*04f0*/  @!P4 FMNMX.FTZ R21, R21, UR6, PT ;  /* 0x000000061515cc09 */ /* 0x000fe4000b810000 */
[----:B------:R-:W-:Y:S02]  /*0500*/  @!P5 FMNMX.FTZ R19, R19, UR6, PT ;  /* 0x000000061313dc09 */ /* 0x000fe4000b810000 */
[----:B------:R-:W-:Y:S02]  /*0510*/  @!P2 FMNMX.FTZ R13, R13, UR6, PT ;  /* 0x000000060d0dac09 */ /* 0x000fe4000b810000 */
[----:B------:R-:W-:Y:S02]  /*0520*/  @!P3 FMNMX.FTZ R23, R23, UR6, PT ;  /* 0x000000061717bc09 */ /* 0x000fe4000b810000 */
[----:B------:R-:W-:Y:S01]  /*0530*/  @!P1 FMNMX.FTZ R12, R12, UR6, PT ;  /* 0x000000060c0c9c09 */ /* 0x000fe2000b810000 */
[----:B------:R-:W-:Y:S06]  /*0540*/  @P0 BRA `(.L_x_5864) ;  /* 0x0000000000300947 */ /* 0x000fec0003800000 */
        /* <DEDUP_REMOVED lines=12> */
.L_x_5864:
[----:B------:R-:W-:-:S13]  /*0610*/  ISETP.GE.U32.AND P0, PT, R17, R16, PT ;  /* 0x000000101100720c */ /* 0x000fda0003f06070 */
[----:B------:R-:W-:Y:S05]  /*0620*/  @P0 BRA `(.L_x_5866) ;  /* 0x0000000000300947 */ /* 0x000fea0003800000 */
[----:B0-----:R-:W0:Y:S01]  /*0630*/  LDC.64 R2, c[0x0][0x398] ;  /* 0x0000e600ff027b82 */ /* 0x001e220000000a00 */
[----:B------:R-:W-:Y:S01]  /*0640*/  IADD3 R5, PT, PT, R0, R17, RZ ;  /* 0x0000001100057210 */ /* 0x000fe20007ffe0ff */
[----:B------:R-:W-:-:S04]  /*0650*/  VIADD R17, R17, 0x80 ;  /* 0x0000008011117836 */ /* 0x000fc80000000000 */
[----:B0-----:R-:W-:-:S05]  /*0660*/  IMAD.WIDE.U32 R2, R5, 0x4, R2 ;  /* 0x0000000405027825 */ /* 0x001fca00078e0002 */
[----:B------:R1:W-:Y:S02]  /*0670*/  STG.E desc[UR4][R2.64], R22 ;  /* 0x0000001602007986 */ /* 0x0003e4000c101904 */
.L_x_5865:
[----:B------:R-:W-:-:S13]  /*0680*/  ISETP.GE.U32.AND P0, PT, R17, R16, PT ;  /* 0x000000101100720c */ /* 0x000fda0003f06070 */
[----:B------:R-:W-:Y:S05]  /*0690*/  @P0 BRA `(.L_x_5867) ;  /* 0x0000000000300947 */ /* 0x000fea0003800000 */
[----:B01----:R-:W0:Y:S01]  /*06a0*/  LDC.64 R2, c[0x0][0x398] ;  /* 0x0000e600ff027b82 */ /* 0x003e220000000a00 */
[----:B------:R-:W-:Y:S02]  /*06b0*/  IMAD.IADD R5, R0, 0x1, R17 ;  /* 0x0000000100057824 */ /* 0x000fe400078e0211 */
[----:B------:R-:W-:Y:S02]  /*06c0*/  VIADD R17, R17, 0x80 ;  /* 0x0000008011117836 */ /* 0x000fe40000000000 */
[----:B0-----:R-:W-:-:S05]  /*06d0*/  IMAD.WIDE.U32 R2, R5, 0x4, R2 ;  /* 0x0000000405027825 */ /* 0x001fca00078e0002 */
[----:B------:R1:W-:Y:S02]  /*06e0*/  STG.E desc[UR4][R2.64], R19 ;  /* 0x0000001302007986 */ /* 0x0003e4000c101904 */
.L_x_5866:
[----:B------:R-:W-:-:S13]  /*06f0*/  ISETP.GE.U32.AND P0, PT, R17, R16, PT ;  /* 0x000000101100720c */ /* 0x000fda0003f06070 */
[----:B------:R-:W-:Y:S05]  /*0700*/  @P0 BRA `(.L_x_5868) ;  /* 0x0000000000340947 */ /* 0x000fea0003800000 */
[----:B01----:R-:W0:Y:S01]  /*0710*/  LDC.64 R2, c[0x0][0x398] ;  /* 0x0000e600ff027b82 */ /* 0x003e220000000a00 */
[----:B------:R-:W-:Y:S02]  /*0720*/  IMAD.IADD R5, R0, 0x1, R17 ;  /* 0x0000000100057824 */ /* 0x000fe400078e0211 */
[----:B------:R-:W-:Y:S02]  /*0730*/  VIADD R17, R17, 0x80 ;  /* 0x0000008011117836 */ /* 0x000fe40000000000 */
[----:B0-----:R-:W-:-:S05]  /*0740*/  IMAD.WIDE.U32 R2, R5, 0x4, R2 ;  /* 0x0000000405027825 */ /* 0x001fca00078e0002 */
[----:B------:R2:W-:Y:S02]  /*0750*/  STG.E desc[UR4][R2.64], R21 ;  /* 0x0000001502007986 */ /* 0x0005e4000c101904 */
.L_x_5867:
[----:B------:R-:W-:-:S13]  /*0760*/  ISETP.GE.U32.AND P0, PT, R17, R16, PT ;  /* 0x000000101100720c */ /* 0x000fda0003f06070 */
[----:B------:R-:W-:Y:S05]  /*0770*/  @P0 BREAK.RELIABLE B1 ;  /* 0x0000000000010942 */ /* 0x000fea0003800100 */
[----:B------:R-:W-:Y:S05]  /*0780*/  @P0 BRA `(.L_x_5869) ;  /* 0x0000000000300947 */ /* 0x000fea0003800000 */
[----:B012---:R-:W0:Y:S01]  /*0790*/  LDC.64 R2, c[0x0][0x398] ;  /* 0x0000e600ff027b82 */ /* 0x007e220000000a00 */
[----:B------:R-:W-:Y:S01]  /*07a0*/  IADD3 R5, PT, PT, R0, R17, RZ ;  /* 0x0000001100057210 */ /* 0x000fe20007ffe0ff */
[----:B------:R-:W-:-:S04]  /*07b0*/  VIADD R17, R17, 0x80 ;  /* 0x0000008011117836 */ /* 0x000fc80000000000 */
[----:B0-----:R-:W-:-:S05]  /*07c0*/  IMAD.WIDE.U32 R2, R5, 0x4, R2 ;  /* 0x0000000405027825 */ /* 0x001fca00078e0002 */
[----:B------:R2:W-:Y:S02]  /*07d0*/  STG.E desc[UR4][R2.64], R23 ;  /* 0x0000001702007986 */ /* 0x0005e4000c101904 */
.L_x_5868:
[----:B------:R-:W-:Y:S05]  /*07e0*/  BSYNC.RELIABLE B1 ;  /* 0x0000000000017941 */ /* 0x000fea0003800100 */
.L_x_5863:
[----:B------:R-:W-:-:S13]  /*07f0*/  ISETP.GE.U32.AND P0, PT, R17, R16, PT ;  /* 0x000000101100720c */ /* 0x000fda0003f06070 */
[----:B012---:R-:W0:Y:S01]  /*0800*/  @!P0 LDC.64 R2, c[0x0][0x398] ;  /* 0x0000e600ff028b82 */ /* 0x007e220000000a00 */
[----:B------:R-:W-:Y:S02]  /*0810*/  @!P0 IMAD.IADD R5, R0, 0x1, R17 ;  /* 0x0000000100058824 */ /* 0x000fe400078e0211 */
[----:B------:R-:W-:Y:S02]  /*0820*/  @!P0 VIADD R17, R17, 0x80 ;  /* 0x0000008011118836 */ /* 0x000fe40000000000 */
[----:B0-----:R-:W-:-:S05]  /*0830*/  @!P0 IMAD.WIDE.U32 R2, R5, 0x4, R2 ;  /* 0x0000000405028825 */ /* 0x001fca00078e0002 */
[----:B------:R3:W-:Y:S02]  /*0840*/  @!P0 STG.E desc[UR4][R2.64], R13 ;  /* 0x0000000d02008986 */ /* 0x0007e4000c101904 */
.L_x_5869:
[----:B------:R-:W-:Y:S05]  /*0850*/  BSYNC.RECONVERGENT B0 ;  /* 0x0000000000007941 */ /* 0x000fea0003800200 */
.L_x_5862:
[----:B------:R-:W-:Y:S05]  /*0860*/  WARPSYNC.ALL ;  /* 0x0000000000007948 */ /* 0x000fea0003800000 */
[----:B------:R-:W-:-:S13]  /*0870*/  ISETP.GE.U32.AND P0, PT, R17, R16, PT ;  /* 0x000000101100720c */ /* 0x000fda0003f06070 */
[----:B------:R-:W-:Y:S05]  /*0880*/  @P0 EXIT ;  /* 0x000000000000094d */ /* 0x000fea0003800000 */
[----:B0123--:R-:W0:Y:S01]  /*0890*/  LDC.64 R2, c[0x0][0x398] ;  /* 0x0000e600ff027b82 */ /* 0x00fe220000000a00 */
[----:B------:R-:W-:-:S04]  /*08a0*/  IMAD.IADD R17, R0, 0x1, R17 ;  /* 0x0000000100117824 */ /* 0x000fc800078e0211 */
[----:B0-----:R-:W-:-:S05]  /*08b0*/  IMAD.WIDE.U32 R2, R17, 0x4, R2 ;  /* 0x0000000411027825 */ /* 0x001fca00078e0002 */
[----:B------:R-:W-:Y:S01]  /*08c0*/  STG.E desc[UR4][R2.64], R12 ;  /* 0x0000000c02007986 */ /* 0x000fe2000c101904 */
[----:B------:R-:W-:Y:S05]  /*08d0*/  EXIT ;  /* 0x000000000000794d */ /* 0x000fea0003800000 */
.L_x_5861:
[----:B------:R-:W0:Y:S01]  /*08e0*/  S2R R15, SR_TID.X ;  /* 0x00000000000f7919 */ /* 0x000e220000002100 */
[----:B------:R-:W1:Y:S01]  /*08f0*/  LDC.64 R2, c[0x0][0x3a0] ;  /* 0x0000e800ff027b82 */ /* 0x000e620000000a00 */
[----:B------:R-:W2:Y:S07]  /*0900*/  LDCU UR6, c[0x0][0x388] ;  /* 0x00007100ff0677ac */ /* 0x000eae0008000800 */
[----:B------:R-:W3:Y:S01]  /*0910*/  LDC.64 R4, c[0x0][0x398] ;  /* 0x0000e600ff047b82 */ /* 0x000ee20000000a00 */
[----:B-1----:R-:W-:-:S04]  /*0920*/  IMAD.WIDE.U32 R2, R0, 0x4, R2 ;  /* 0x0000000400027825 */ /* 0x002fc800078e0002 */
[----:B0-----:R-:W-:-:S05]  /*0930*/  IMAD.WIDE.U32 R2, R15, 0x8, R2 ;  /* 0x000000080f027825 */ /* 0x001fca00078e0002 */
[----:B------:R-:W4:Y:S04]  /*0940*/  LDG.E.64 R6, desc[UR4][R2.64] ;  /* 0x0000000402067981 */ /* 0x000f28000c1e1b00 */
[----:B------:R-:W5:Y:S04]  /*0950*/  LDG.E.64 R8, desc[UR4][R2.64+0x400] ;  /* 0x0004000402087981 */ /* 0x000f68000c1e1b00 */
[----:B------:R-:W2:Y:S04]  /*0960*/  LDG.E.64 R10, desc[UR4][R2.64+0x800] ;  /* 0x00080004020a7981 */ /* 0x000ea8000c1e1b00 */
[----:B------:R-:W2:Y:S01]  /*0970*/  LDG.E.64 R12, desc[UR4][R2.64+0xc00] ;  /* 0x000c0004020c7981 */ /* 0x000ea2000c1e1b00 */
[----:B---3--:R-:W-:-:S04]  /*0980*/  IMAD.WIDE.U32 R4, R0, 0x4, R4 ;  /* 0x0000000400047825 */ /* 0x008fc800078e0004 */
[----:B------:R-:W-:Y:S01]  /*0990*/  IMAD.WIDE.U32 R4, R15, 0x8, R4 ;  /* 0x000000080f047825 */ /* 0x000fe200078e0004 */
[----:B----4-:R-:W-:Y:S02]  /*09a0*/  FSETP.NAN.FTZ.AND P6, PT, |R6|, |R6|, PT ;  /* 0x400000060600720b */ /* 0x010fe40003fd8200 */
[----:B------:R-:W-:Y:S02]  /*09b0*/  FSETP.NAN.FTZ.AND P5, PT, |R7|, |R7|, PT ;  /* 0x400000070700720b */ /* 0x000fe40003fb8200 */
[----:B-----5:R-:W-:Y:S02]  /*09c0*/  FSETP.NAN.FTZ.AND P4, PT, |R8|, |R8|, PT ;  /* 0x400000080800720b */ /* 0x020fe40003f98200 */
[----:B------:R-:W-:Y:S02]  /*09d0*/  FSETP.NAN.FTZ.AND P3, PT, |R9|, |R9|, PT ;  /* 0x400000090900720b */ /* 0x000fe40003f78200 */
[----:B--2---:R-:W-:Y:S02]  /*09e0*/  FSETP.NAN.FTZ.AND P2, PT, |R10|, |R10|, PT ;  /* 0x4000000a0a00720b */ /* 0x004fe40003f58200 */
[----:B------:R-:W-:-:S02]  /*09f0*/  FSETP.NAN.FTZ.AND P1, PT, |R11|, |R11|, PT ;  /* 0x4000000b0b00720b */ /* 0x000fc40003f38200 */
[----:B------:R-:W-:Y:S02]  /*0a00*/  FSETP.NAN.FTZ.AND P0, PT, |R12|, |R12|, PT ;  /* 0x4000000c0c00720b */ /* 0x000fe40003f18200 */
[----:B------:R-:W-:Y:S02]  /*0a10*/  @!P6 FMNMX.FTZ R6, R6, UR6, PT ;  /* 0x000000060606ec09 */ /* 0x000fe4000b810000 */
[----:B------:R-:W-:Y:S02]  /*0a20*/  FSETP.NAN.FTZ.AND P6, PT, |R13|, |R13|, PT ;  /* 0x4000000d0d00720b */ /* 0x000fe40003fd8200 */
[----:B------:R-:W-:Y:S02]  /*0a30*/  @!P5 FMNMX.FTZ R7, R7, UR6, PT ;  /* 0x000000060707dc09 */ /* 0x000fe4000b810000 */
[----:B------:R-:W-:Y:S02]  /*0a40*/  @!P4 FMNMX.FTZ R8, R8, UR6, PT ;  /* 0x000000060808cc09 */ /* 0x000fe4000b810000 */
[----:B------:R-:W-:Y:S01]  /*0a50*/  @!P3 FMNMX.FTZ R9, R9, UR6, PT ;  /* 0x000000060909bc09 */ /* 0x000fe2000b810000 */
[----:B------:R-:W-:Y:S01]  /*0a60*/  STG.E.64 desc[UR4][R4.64], R6 ;  /* 0x0000000604007986 */ /* 0x000fe2000c101b04 */
[----:B------:R-:W-:-:S02]  /*0a70*/  @!P2 FMNMX.FTZ R10, R10, UR6, PT ;  /* 0x000000060a0aac09 */ /* 0x000fc4000b810000 */
[----:B------:R-:W-:Y:S01]  /*0a80*/  @!P1 FMNMX.FTZ R11, R11, UR6, PT ;  /* 0x000000060b0b9c09 */ /* 0x000fe2000b810000 */
[----:B------:R-:W-:Y:S01]  /*0a90*/  STG.E.64 desc[UR4][R4.64+0x400], R8 ;  /* 0x0004000804007986 */ /* 0x000fe2000c101b04 */
[----:B------:R-:W-:Y:S02]  /*0aa0*/  @!P0 FMNMX.FTZ R12, R12, UR6, PT ;  /* 0x000000060c0c8c09 */ /* 0x000fe4000b810000 */
[----:B------:R-:W-:Y:S01]  /*0ab0*/  @!P6 FMNMX.FTZ R13, R13, UR6, PT ;  /* 0x000000060d0dec09 */ /* 0x000fe2000b810000 */
[----:B------:R-:W-:Y:S04]  /*0ac0*/  STG.E.64 desc[UR4][R4.64+0x800], R10 ;  /* 0x0008000a04007986 */ /* 0x000fe8000c101b04 */
[----:B------:R-:W-:Y:S01]  /*0ad0*/  STG.E.64 desc[UR4][R4.64+0xc00], R12 ;  /* 0x000c000c04007986 */ /* 0x000fe2000c101b04 */
[----:B------:R-:W-:Y:S05]  /*0ae0*/  EXIT ;  /* 0x000000000000794d */ /* 0x000fea0003800000 */
.L_x_5870:
        /* <DEDUP_REMOVED lines=9> */
.L_x_35845:


//--------------------- .text._ZN2at6native29vectorized_elementwise_kernelILi4EZZZNS0_21clamp_max_kernel_cudaERNS_18TensorIteratorBaseERKN3c106ScalarEENKUlvE_clEvENKUlvE5_clEvEUlfE_St5arrayIPcLm2EEEEviT0_T1_ --------------------------
	.section	.text._ZN2at6native29vectorized_elementwise_kernelILi4EZZZNS0_21clamp_max_kernel_cudaERNS_18TensorIteratorBaseERKN3c106ScalarEENKUlvE_clEvENKUlvE5_clEvEUlfE_St5arrayIPcLm2EEEEviT0_T1_,"ax",@progbits
	.align	128
        .global         _ZN2at6native29vectorized_elementwise_kernelILi4EZZZNS0_21clamp_max_kernel_cudaERNS_18TensorIteratorBaseERKN3c106ScalarEENKUlvE_clEvENKUlvE5_clEvEUlfE_St5arrayIPcLm2EEEEviT0_T1_
        .type           _ZN2at6native29vectorized_elementwise_kernelILi4EZZZNS0_21clamp_max_kernel_cudaERNS_18TensorIteratorBaseERKN3c106ScalarEENKUlvE_clEvENKUlvE5_clEvEUlfE_St5arrayIPcLm2EEEEviT0_T1_,@function
        .size           _ZN2at6native29vectorized_elementwise_kernelILi4EZZZNS0_21clamp_max_kernel_cudaERNS_18TensorIteratorBaseERKN3c106ScalarEENKUlvE_clEvENKUlvE5_clEvEUlfE_St5arrayIPcLm2EEEEviT0_T1_,(.L_x_35846 - _ZN2at6native29vectorized_elementwise_kernelILi4EZZZNS0_21clamp_max_kernel_cudaERNS_18TensorIteratorBaseERKN3c106ScalarEENKUlvE_clEvENKUlvE5_clEvEUlfE_St5arrayIPcLm2EEEEviT0_T1_)
        .other          _ZN2at6native29vectorized_elementwise_kernelILi4EZZZNS0_21clamp_max_kernel_cudaERNS_18TensorIteratorBaseERKN3c106ScalarEENKUlvE_clEvENKUlvE5_clEvEUlfE_St5arrayIPcLm2EEEEviT0_T1_,@"STO_CUDA_ENTRY STV_DEFAULT"
_ZN2at6native29vectorized_elementwise_kernelILi4EZZZNS0_21clamp_max_kernel_cudaERNS_18TensorIteratorBaseERKN3c106ScalarEENKUlvE_clEvENKUlvE5_clEvEUlfE_St5arrayIPcLm2EEEEviT0_T1_:
.text._ZN2at6native29vectorized_elementwise_kernelILi4EZZZNS0_21clamp_max_kernel_cudaERNS_18TensorIteratorBaseERKN3c106ScalarEENKUlvE_clEvENKUlvE5_clEvEUlfE_St5arrayIPcLm2EEEEviT0_T1_:
        /* <DEDUP_REMOVED lines=97> */
.L_x_5874:
[----:B------:R-:W-:-:S13]  /*0610*/  ISETP.GE.U32.AND P0, PT, R17, R16, PT ;  /* 0x000000101100720c */ /* 0x000fda0003f06070 */
[----:B------:R-:W-:Y:S05]  /*0620*/  @P0 BRA `(.L_x_5876) ;  /* 0x0000000000300947 */ /* 0x000fea0003800000 */
[----:B0-----:R-:W0:Y:S01]  /*0630*/  LDC.64 R2, c[0x0][0x398] ;  /* 0x0000e600ff027b82 */ /* 0x001e220000000a00 */
[----:B------:R-:W-:Y:S01]  /*0640*/  IADD3 R5, PT, PT, R0, R17, RZ ;  /* 0x0000001100057210 */ /* 0x000fe20007ffe0ff */
[----:B------:R-:W-:-:S04]  /*0650*/  VIADD R17, R17, 0x80 ;  /* 0x0000008011117836 */ /* 0x000fc80000000000 */
[----:B0-----:R-:W-:-:S05]  /*0660*/  IMAD.WIDE.U32 R2, R5, 0x4, R2 ;  /* 0x0000000405027825 */ /* 0x001fca00078e0002 */
[----:B------:R1:W-:Y:S02]  /*0670*/  STG.E desc[UR4][R2.64], R22 ;  /* 0x0000001602007986 */ /* 0x0003e4000c101904 */
.L_x_5875:
[----:B------:R-:W-:-:S13]  /*0680*/  ISETP.GE.U32.AND P0, PT, R17, R16, PT ;  /* 0x000000101100720c */ /* 0x000fda0003f06070 */
[----:B------:R-:W-:Y:S05]  /*0690*/  @P0 BRA `(.L_x_5877) ;  /* 0x0000000000300947 */ /* 0x000fea0003800000 */
[----:B01----:R-:W0:Y:S01]  /*06a0*/  LDC.64 R2, c[0x0][0x398] ;  /* 0x0000e600ff027b82 */ /* 0x003e220000000a00 */
[----:B------:R-:W-:Y:S02]  /*06b0*/  IMAD.IADD R5, R0, 0x1, R17 ;  /* 0x0000000100057824 */ /* 0x000fe400078e0211 */
[----:B------:R-:W-:Y:S02]  /*06c0*/  VIADD R17, R17, 0x80 ;  /* 0x0000008011117836 */ /* 0x000fe40000000000 */
[----:B0-----:R-:W-:-:S05]  /*06d0*/  IMAD.WIDE.U32 R2, R5, 0x4, R2 ;  /* 0x0000000405027825 */ /* 0x001fca00078e0002 */
[----:B------:R1:W-:Y:S02]  /*06e0*/  STG.E desc[UR4][R2.64], R19 ;  /* 0x0000001302007986 */ /* 0x0003e4000c101904 */
.L_x_5876:
[----:B------:R-:W-:-:S13]  /*06f0*/  ISETP.GE.U32.AND P0, PT, R17, R16, PT ;  /* 0x000000101100720c */ /* 0x000fda0003f06070 */
[----:B------:R-:W-:Y:S05]  /*0700*/  @P0 BRA `(.L_x_5878) ;  /* 0x0000000000340947 */ /* 0x000fea0003800000 */
[----:B01----:R-:W0:Y:S01]  /*0710*/  LDC.64 R2, c[0x0][0x398] ;  /* 0x0000e600ff027b82 */ /* 0x003e220000000a00 */
[----:B------:R-:W-:Y:S02]  /*0720*/  IMAD.IADD R5, R0, 0x1, R17 ;  /* 0x0000000100057824 */ /* 0x000fe400078e0211 */
[----:B------:R-:W-:Y:S02]  /*0730*/  VIADD R17, R17, 0x80 ;  /* 0x0000008011117836 */ /* 0x000fe40000000000 */
[----:B0-----:R-:W-:-:S05]  /*0740*/  IMAD.WIDE.U32 R2, R5, 0x4, R2 ;  /* 0x0000000405027825 */ /* 0x001fca00078e0002 */
[----:B------:R2:W-:Y:S02]  /*0750*/  STG.E desc[UR4][R2.64], R21 ;  /* 0x0000001502007986 */ /* 0x0005e4000c101904 */
.L_x_5877:
        /* <DEDUP_REMOVED lines=8> */
.L_x_5878:
[----:B------:R-:W-:Y:S05]  /*07e0*/  BSYNC.RELIABLE B1 ;  /* 0x0000000000017941 */ /* 0x000fea0003800100 */
.L_x_5873:
[----:B------:R-:W-:-:S13]  /*07f0*/  ISETP.GE.U32.AND P0, PT, R17, R16, PT ;  /* 0x000000101100720c */ /* 0x000fda0003f06070 */
[----:B012---:R-:W0:Y:S01]  /*0800*/  @!P0 LDC.64 R2, c[0x0][0x398] ;  /* 0x0000e600ff028b82 */ /* 0x007e220000000a00 */
[----:B------:R-:W-:Y:S02]  /*0810*/  @!P0 IMAD.IADD R5, R0, 0x1, R17 ;  /* 0x0000000100058824 */ /* 0x000fe400078e0211 */
[----:B------:R-:W-:Y:S02]  /*0820*/  @!P0 VIADD R17, R17, 0x80 ;  /* 0x0000008011118836 */ /* 0x000fe40000000000 */
[----:B0-----:R-:W-:-:S05]  /*0830*/  @!P0 IMAD.WIDE.U32 R2, R5, 0x4, R2 ;  /* 0x0000000405028825 */ /* 0x001fca00078e0002 */
[----:B------:R3:W-:Y:S02]  /*0840*/  @!P0 STG.E desc[UR4][R2.64], R13 ;  /* 0x0000000d02008986 */ /* 0x0007e4000c101904 */
.L_x_5879:
[----:B------:R-:W-:Y:S05]  /*0850*/  BSYNC.RECONVERGENT B0 ;  /* 0x0000000000007941 */ /* 0x000fea0003800200 */
.L_x_5872:
        /* <DEDUP_REMOVED lines=8> */
.L_x_5871:
[----:B------:R-:W0:Y:S01]  /*08e0*/  S2R R15, SR_TID.X ;  /* 0x00000000000f7919 */ /* 0x000e220000002100 */
[----:B------:R-:W1:Y:S01]  /*08f0*/  LDC.64 R2, c[0x0][0x3a0] ;  /* 0x0000e800ff027b82 */ /* 0x000e620000000a00 */
[----:B------:R-:W2:Y:S07]  /*0900*/  LDCU UR6, c[0x0][0x388] ;  /* 0x00007100ff0677ac */ /* 0x000eae0008000800 */
[----:B------:R-:W3:Y:S01]  /*0910*/  LDC.64 R12, c[0x0][0x398] ;  /* 0x0000e600ff0c7b82 */ /* 0x000ee20000000a00 */
[----:B-1----:R-:W-:-:S04]  /*0920*/  IMAD.WIDE.U32 R2, R0, 0x4, R2 ;  /* 0x0000000400027825 */ /* 0x002fc800078e0002 */
[----:B0-----:R-:W-:-:S05]  /*0930*/  IMAD.WIDE.U32 R2, R15, 0x10, R2 ;  /* 0x000000100f027825 */ /* 0x001fca00078e0002 */
[----:B------:R-:W4:Y:S04]  /*0940*/  LDG.E.128 R4, desc[UR4][R2.64] ;  /* 0x0000000402047981 */ /* 0x000f28000c1e1d00 */
[----:B------:R-:W5:Y:S01]  /*0950*/  LDG.E.128 R8, desc[UR4][R2.64+0x800] ;  /* 0x0008000402087981 */ /* 0x000f62000c1e1d00 */
[----:B---3--:R-:W-:-:S04]  /*0960*/  IMAD.WIDE.U32 R12, R0, 0x4, R12 ;  /* 0x00000004000c7825 */ /* 0x008fc800078e000c */
[----:B------:R-:W-:Y:S01]  /*0970*/  IMAD.WIDE.U32 R12, R15, 0x10, R12 ;  /* 0x000000100f0c7825 */ /* 0x000fe200078e000c */
[----:B----4-:R-:W-:Y:S02]  /*0980*/  FSETP.NAN.FTZ.AND P6, PT, |R4|, |R4|, PT ;  /* 0x400000040400720b */ /* 0x010fe40003fd8200 */
[----:B------:R-:W-:Y:S02]  /*0990*/  FSETP.NAN.FTZ.AND P5, PT, |R5|, |R5|, PT ;  /* 0x400000050500720b */ /* 0x000fe40003fb8200 */
[----:B------:R-:W-:Y:S02]  /*09a0*/  FSETP.NAN.FTZ.AND P4, PT, |R6|, |R6|, PT ;  /* 0x400000060600720b */ /* 0x000fe40003f98200 */
[----:B------:R-:W-:Y:S02]  /*09b0*/  FSETP.NAN.FTZ.AND P3, PT, |R7|, |R7|, PT ;  /* 0x400000070700720b */ /* 0x000fe40003f78200 */
[----:B-----5:R-:W-:Y:S02]  /*09c0*/  FSETP.NAN.FTZ.AND P2, PT, |R8|, |R8|, PT ;  /* 0x400000080800720b */ /* 0x020fe40003f58200 */
[----:B------:R-:W-:-:S02]  /*09d0*/  FSETP.NAN.FTZ.AND P1, PT, |R9|, |R9|, PT ;  /* 0x400000090900720b */ /* 0x000fc40003f38200 */
[----:B------:R-:W-:Y:S02]  /*09e0*/  FSETP.NAN.FTZ.AND P0, PT, |R10|, |R10|, PT ;  /* 0x4000000a0a00720b */ /* 0x000fe40003f18200 */
[----:B--2---:R-:W-:Y:S02]  /*09f0*/  @!P6 FMNMX.FTZ R4, R4, UR6, PT ;  /* 0x000000060404ec09 */ /* 0x004fe4000b810000 */
[----:B------:R-:W-:Y:S02]  /*0a00*/  FSETP.NAN.FTZ.AND P6, PT, |R11|, |R11|, PT ;  /* 0x4000000b0b00720b */ /* 0x000fe40003fd8200 */
[----:B------:R-:W-:Y:S02]  /*0a10*/  @!P5 FMNMX.FTZ R5, R5, UR6, PT ;  /* 0x000000060505dc09 */ /* 0x000fe4000b810000 */
[----:B------:R-:W-:Y:S02]  /*0a20*/  @!P4 FMNMX.FTZ R6, R6, UR6, PT ;  /* 0x000000060606cc09 */ /* 0x000fe4000b810000 */
[----:B------:R-:W-:-:S02]  /*0a30*/  @!P3 FMNMX.FTZ R7, R7, UR6, PT ;  /* 0x000000060707bc09 */ /* 0x000fc4000b810000 */
[----:B------:R-:W-:Y:S02]  /*0a40*/  @!P2 FMNMX.FTZ R8, R8, UR6, PT ;  /* 0x000000060808ac09 */ /* 0x000fe4000b810000 */
[----:B------:R-:W-:Y:S01]  /*0a50*/  @!P1 FMNMX.FTZ R9, R9, UR6, PT ;  /* 0x0000000609099c09 */ /* 0x000fe2000b810000 */
[----:B------:R-:W-:Y:S01]  /*0a60*/  STG.E.128 desc[UR4][R12.64], R4 ;  /* 0x000000040c007986 */ /* 0x000fe2000c101d04 */
[----:B------:R-:W-:Y:S02]  /*0a70*/  @!P0 FMNMX.FTZ R10, R10, UR6, PT ;  /* 0x000000060a0a8c09 */ /* 0x000fe4000b810000 */
[----:B------:R-:W-:-:S05]  /*0a80*/  @!P6 FMNMX.FTZ R11, R11, UR6, PT ;  /* 0x000000060b0bec09 */ /* 0x000fca000b810000 */
[----:B------:R-:W-:Y:S01]  /*0a90*/  STG.E.128 desc[UR4][R12.64+0x800], R8 ;  /* 0x000800080c007986 */ /* 0x000fe2000c101d04 */
[----:B------:R-:W-:Y:S05]  /*0aa0*/  EXIT ;  /* 0x000000000000794d */ /* 0x000fea0003800000 */
.L_x_5880:
        /* <DEDUP_REMOVED lines=13> */
.L_x_35846:


//--------------------- .text._ZN2at6native29vectorized_elementwise_kernelILi8EZZZNS0_21clamp_max_kernel_cudaERNS_18TensorIteratorBaseERKN3c106ScalarEENKUlvE_clEvENKUlvE5_clEvEUlfE_St5arrayIPcLm2EEEEviT0_T1_ --------------------------
	.section	.text._ZN2at6native29vectorized_elementwise_kernelILi8EZZZNS0_21clamp_max_kernel_cudaERNS_18TensorIteratorBaseERKN3c106ScalarEENKUlvE_clEvENKUlvE5_clEvEUlfE_St5arrayIPcLm2EEEEviT0_T1_,"ax",@progbits
	.align	128
        .global         _ZN2at6native29vectorized_elementwise_kernelILi8EZZZNS0_21clamp_max_kernel_cudaERNS_18TensorIteratorBaseERKN3c106ScalarEENKUlvE_clEvENKUlvE5_clEvEUlfE_St5arrayIPcLm2EEEEviT0_T1_
        .type           _ZN2at6native29vectorized_elementwise_kernelILi8EZZZNS0_21clamp_max_kernel_cudaERNS_18TensorIteratorBaseERKN3c106ScalarEENKUlvE_clEvENKUlvE5_clEvEUlfE_St5arrayIPcLm2EEEEviT0_T1_,@function
        .size           _ZN2at6native29vectorized_elementwise_kernelILi8EZZZNS0_21clamp_max_kernel_cudaERNS_18TensorIteratorBaseERKN3c106ScalarEENKUlvE_clEvENKUlvE5_clEvEUlfE_St5arrayIPcLm2EEEEviT0_T1_,(.L_x_35847 - _ZN2at6native29vectorized_elementwise_kernelILi8EZZZNS0_21clamp_max_kernel_cudaERNS_18TensorIteratorBaseERKN3c106ScalarEENKUlvE_clEvENKUlvE5_clEvEUlfE_St5arrayIPcLm2EEEEviT0_T1_)
        .other          _ZN2at6native29vectorized_elementwise_kernelILi8EZZZNS0_21clamp_max_kernel_cudaERNS_18TensorIteratorBaseERKN3c106ScalarEENKUlvE_clEvENKUlvE5_clEvEUlfE_St5arrayIPcLm2EEEEviT0_T1_,@"STO_CUDA_ENTRY STV_DEFAULT"
_ZN2at6native29vectorized_elementwise_kernelILi8EZZZNS0_21clamp_max_kernel_cudaERNS_18TensorIteratorBaseERKN3c106ScalarEENKUlvE_clEvENKUlvE5_clEvEUlfE_St5arrayIPcLm2EEEEviT0_T1_:
.text._ZN2at6native29vectorized_elementwise_kernelILi8EZZZNS0_21clamp_max_kernel_cudaERNS_18TensorIteratorBaseERKN3c106ScalarEENKUlvE_clEvENKUlvE5_clEvEUlfE_St5arrayIPcLm2EEEEviT0_T1_:
[----:B------:R-:W-:Y:S01]  /*0000*/  LDC R1, c[0x0][0x37c] ;  /* 0x0000df00ff017b82 */ /* 0x000fe20000000800 */
[----:B------:R-:W-:Y:S05]  /*0010*/  EXIT ;  /* 0x000000000000794d */ /* 0x000fea0003800000 */
.L_x_5881:
        /* <DEDUP_REMOVED lines=14> */
.L_x_35847:


//--------------------- .text._ZN2at6native18elementwise_kernelILi128ELi4EZNS0_15gpu_kernel_implIZZZNS0_21clamp_max_kernel_cudaERNS_18TensorIteratorBaseERKN3c106ScalarEENKUlvE_clEvENKUlvE4_clEvEUldE_EEvS4_RKT_EUliE_EEviT1_ --------------------------
	.section	.text._ZN2at6native18elementwise_kernelILi128ELi4EZNS0_15gpu_kernel_implIZZZNS0_21clamp_max_kernel_cudaERNS_18TensorIteratorBaseERKN3c106ScalarEENKUlvE_clEvENKUlvE4_clEvEUldE_EEvS4_RKT_EUliE_EEviT1_,"ax",@progbits
	.align	128
        .global         _ZN2at6native18elementwise_kernelILi128ELi4EZNS0_15gpu_kernel_implIZZZNS0_21clamp_max_kernel_cudaERNS_18TensorIteratorBaseERKN3c106ScalarEENKUlvE_clEvENKUlvE4_clEvEUldE_EEvS4_RKT_EUliE_EEviT1_
        .type           _ZN2at6native18elementwise_kernelILi128ELi4EZNS0_15gpu_kernel_implIZZZNS0_21clamp_max_kernel_cudaERNS_18TensorIteratorBaseERKN3c106ScalarEENKUlvE_clEvENKUlvE4_clEvEUldE_EEvS4_RKT_EUliE_EEviT1_,@function
        .size           _ZN2at6native18elementwise_kernelILi128ELi4EZNS0_15gpu_kernel_implIZZZNS0_21clamp_max_kernel_cudaERNS_18TensorIteratorBaseERKN3c106ScalarEENKUlvE_clEvENKUlvE4_clEvEUldE_EEvS4_RKT_EUliE_EEviT1_,(.L_x_35848 - _ZN2at6native18elementwise_kernelILi128ELi4EZNS0_15gpu_kernel_implIZZZNS0_21clamp_max_kernel_cudaERNS_18TensorIteratorBaseERKN3c106ScalarEENKUlvE_clEvENKUlvE4_clEvEUldE_EEvS4_RKT_EUliE_EEviT1_)
        .other          _ZN2at6native18elementwise_kernelILi128ELi4EZNS0_15gpu_kernel_implIZZZNS0_21clamp_max_kernel_cudaERNS_18TensorIteratorBaseERKN3c106ScalarEENKUlvE_clEvENKUlvE4_clEvEUldE_EEvS4_RKT_EUliE_EEviT1_,@"STO_CUDA_ENTRY STV_DEFAULT"
_ZN2at6native18elementwise_kernelILi128ELi4EZNS0_15gpu_kernel_implIZZZNS0_21clamp_max_kernel_cudaERNS_18TensorIteratorBaseERKN3c106ScalarEENKUlvE_clEvENKUlvE4_clEvEUldE_EEvS4_RKT_EUliE_EEviT1_:
.text._ZN2at6native18elementwise_kernelILi128ELi4EZNS0_15gpu_kernel_implIZZZNS0_21clamp_max_kernel_cudaERNS_18TensorIteratorBaseERKN3c106ScalarEENKUlvE_clEvENKUlvE4_clEvEUldE_EEvS4_RKT_EUliE_EEviT1_:
        /* <DEDUP_REMOVED lines=319> */
.L_x_5884:
        /* <DEDUP_REMOVED lines=16> */
[----:B--2---:R4:W0:Y:S02]  /*14f0*/  I2F.F64.S16 R4, R2 ;  /* 0x0000000200047312 */ /* 0x0048240000101c00 */
[----:B0---4-:R-:W-:Y:S05]  /*1500*/  BRA `(.L_x_5891) ;  /* 0x0000000c006c7947 */ /* 0x011fea0003800000 */
.L_x_5889:
[----:B------:R-:W2:Y:S02]  /*1510*/  LDG.E.U8 R2, desc[UR36][R2.64] ;  /* 0x0000002402027981 */ /* 0x000ea4000c1e1100 */
[----:B--2---:R4:W0:Y:S02]  /*1520*/  I2F.F64.U16 R4, R2 ;  /* 0x0000000200047312 */ /* 0x0048240000101800 */
[----:B0---4-:R-:W-:Y:S05]  /*1530*/  BRA `(.L_x_5891) ;  /* 0x0000000c00607947 */ /* 0x011fea0003800000 */
.L_x_5888:
[----:B------:R-:W-:-:S09]  /*1540*/  UISETP.NE.AND UP0, UPT, UR4, 0x2, UPT ;  /* 0x000000020400788c */ /* 0x000fd2000bf05270 */
[----:B------:R-:W-:Y:S05]  /*1550*/  BRA.U !UP0, `(.L_x_5892) ;  /* 0x0000000108287547 */ /* 0x000fea000b800000 */
[----:B------:R-:W-:-:S09]  /*1560*/  UISETP.NE.AND UP0, UPT, UR4, 0x3, UPT ;  /* 0x000000030400788c */ /* 0x000fd2000bf05270 */
[----:B------:R-:W-:Y:S05]  /*1570*/  BRA.U !UP0, `(.L_x_5893) ;  /* 0x0000000108147547 */ /* 0x000fea000b800000 */
[----:B------:R-:W-:-:S09]  /*1580*/  UISETP.NE.AND UP0, UPT, UR4, 0x4, UPT ;  /* 0x000000040400788c */ /* 0x000fd2000bf05270 */
[----:B------:R-:W-:Y:S05]  /*1590*/  BRA.U UP0, `(.L_x_5890) ;  /* 0x0000000900bc7547 */ /* 0x000fea000b800000 */
[----:B------:R-:W2:Y:S02]  /*15a0*/  LDG.E.64 R4, desc[UR36][R2.64] ;  /* 0x0000002402047981 */ /* 0x000ea4000c1e1b00 */
[----:B--2---:R-:W4:Y:S02]  /*15b0*/  I2F.F64.S64 R4, R4 ;  /* 0x0000000400047312 */ /* 0x004f240000301c00 */
[----:B----4-:R-:W-:Y:S05]  /*15c0*/  BRA `(.L_x_5891) ;  /* 0x0000000c003c7947 */ /* 0x010fea0003800000 */
.L_x_5893:
[----:B------:R-:W2:Y:S02]  /*15d0*/  LDG.E R2, desc[UR36][R2.64] ;  /* 0x0000002402027981 */ /* 0x000ea4000c1e1900 */
[----:B--2---:R4:W0:Y:S02]  /*15e0*/  I2F.F64 R4, R2 ;  /* 0x0000000200047312 */ /* 0x0048240000201c00 */
[----:B0---4-:R-:W-:Y:S05]  /*15f0*/  BRA `(.L_x_5891) ;  /* 0x0000000c00307947 */ /* 0x011fea0003800000 */
.L_x_5892:
[----:B------:R-:W2:Y:S02]  /*1600*/  LDG.E.U16 R2, desc[UR36][R2.64] ;  /* 0x0000002402027981 */ /* 0x000ea4000c1e1500 */
[----:B--2---:R4:W0:Y:S02]  /*1610*/  I2F.F64.S16 R4, R2 ;  /* 0x0000000200047312 */ /* 0x0048240000101c00 */
[----:B0---4-:R-:W-:Y:S05]  /*1620*/  BRA `(.L_x_5891) ;  /* 0x0000000c00247947 */ /* 0x011fea0003800000 */
.L_x_5887:
        /* <DEDUP_REMOVED lines=10> */
.L_x_5895:
[----:B------:R-:W2:Y:S02]  /*16d0*/  LDG.E.U16 R0, desc[UR36][R2.64] ;  /* 0x0000002402007981 */ /* 0x000ea4000c1e1500 */
[----:B--2---:R-:W-:-:S05]  /*16e0*/  HADD2.F32 R0, -RZ, R0.H0_H0 ;  /* 0x20000000ff007230 */ /* 0x004fca0000004100 */
[----:B------:R-:W-:-:S04]  /*16f0*/  FMUL.FTZ R0, R0, 1 ;  /* 0x3f80000000007820 */ /* 0x000fc80000410000 */
[----:B------:R3:W4:Y:S02]  /*1700*/  F2F.F64.F32 R4, R0 ;  /* 0x0000000000047310 */ /* 0x0007240000201800 */
[----:B---34-:R-:W-:Y:S05]  /*1710*/  BRA `(.L_x_5891) ;  /* 0x0000000800e87947 */ /* 0x018fea0003800000 */
.L_x_5894:
        /* <DEDUP_REMOVED lines=8> */
[----:B------:R-:W4:Y:S02]  /*17a0*/  F2F.F64.F32 R4, R4 ;  /* 0x0000000400047310 */ /* 0x000f240000201800 */
[----:B----4-:R-:W-:Y:S05]  /*17b0*/  BRA `(.L_x_5891) ;  /* 0x0000000800c07947 */ /* 0x010fea0003800000 */
.L_x_5897:
[----:B------:R-:W2:Y:S02]  /*17c0*/  LDG.E.U16 R2, desc[UR36][R2.64] ;  /* 0x0000002402027981 */ /* 0x000ea4000c1e1500 */
[----:B--2---:R-:W-:-:S05]  /*17d0*/  HADD2.F32 R0, -RZ, R2.H0_H0 ;  /* 0x20000002ff007230 */ /* 0x004fca0000004100 */
[----:B------:R-:W-:-:S04]  /*17e0*/  FMUL.FTZ R0, R0, 1 ;  /* 0x3f80000000007820 */ /* 0x000fc80000410000 */
[----:B------:R4:W0:Y:S02]  /*17f0*/  F2F.F64.F32 R4, R0 ;  /* 0x0000000000047310 */ /* 0x0008240000201800 */
[----:B0---4-:R-:W-:Y:S05]  /*1800*/  BRA `(.L_x_5891) ;  /* 0x0000000800ac7947 */ /* 0x011fea0003800000 */
.L_x_5896:
[----:B------:R3:W5:Y:S01]  /*1810*/  LDG.E.64 R4, desc[UR36][R2.64] ;  /* 0x0000002402047981 */ /* 0x000762000c1e1b00 */
[----:B------:R-:W-:Y:S05]  /*1820*/  BRA `(.L_x_5891) ;  /* 0x0000000800a47947 */ /* 0x000fea0003800000 */
.L_x_5886:
        /* <DEDUP_REMOVED lines=13> */
.L_x_5900:
[----:B------:R2:W5:Y:S01]  /*1900*/  LDG.E.64 R4, desc[UR36][R2.64] ;  /* 0x0000002402047981 */ /* 0x000562000c1e1b00 */
[----:B------:R-:W-:Y:S05]  /*1910*/  BRA `(.L_x_5891) ;  /* 0x0000000800687947 */ /* 0x000fea0003800000 */
.L_x_5899:
        /* <DEDUP_REMOVED lines=25> */
[----:B------:R-:W2:Y:S02]  /*1ab0*/  F2F.F64.F32 R4, R5 ;  /* 0x0000000500047310 */ /* 0x000ea40000201800 */
[----:B--2---:R-:W-:Y:S05]  /*1ac0*/  BRA `(.L_x_5891) ;  /* 0x0000000400fc7947 */ /* 0x004fea0003800000 */
.L_x_5902:
        /* <DEDUP_REMOVED lines=14> */
.L_x_5901:
[----:B------:R-:W2:Y:S02]  /*1bb0*/  LDG.E.U16 R0, desc[UR36][R2.64] ;  /* 0x0000002402007981 */ /* 0x000ea4000c1e1500 */
[----:B--2---:R-:W-:-:S04]  /*1bc0*/  IMAD.U32 R0, R0, 0x10000, RZ ;  /* 0x0001000000007824 */ /* 0x004fc800078e00ff */
[----:B------:R-:W-:-:S04]  /*1bd0*/  FMUL.FTZ R0, R0, 1 ;  /* 0x3f80000000007820 */ /* 0x000fc80000410000 */
[----:B------:R2:W3:Y:S02]  /*1be0*/  F2F.F64.F32 R4, R0 ;  /* 0x0000000000047310 */ /* 0x0004e40000201800 */
[----:B--23--:R-:W-:Y:S05]  /*1bf0*/  BRA `(.L_x_5891) ;  /* 0x0000000400b07947 */ /* 0x00cfea0003800000 */
.L_x_5898:
        /* <DEDUP_REMOVED lines=9> */
[----:B--2---:R2:W3:Y:S02]  /*1c90*/  I2F.F64.U16 R4, R2 ;  /* 0x0000000200047312 */ /* 0x0044e40000101800 */
[----:B--23--:R-:W-:Y:S05]  /*1ca0*/  BRA `(.L_x_5891) ;  /* 0x0000000400847947 */ /* 0x00cfea0003800000 */
.L_x_5905:
        /* <DEDUP_REMOVED lines=21> */
.L_x_5907:
[----:B------:R-:W-:Y:S05]  /*1e00*/  BSYNC.RECONVERGENT B0 ;  /* 0x0000000000007941 */ /* 0x000fea0003800200 */
.L_x_5906:
[----:B------:R-:W-:Y:S02]  /*1e10*/  SHF.L.U32 R0, R0, 0x14, RZ ;  /* 0x0000001400007819 */ /* 0x000fe400000006ff */
[----:B------:R-:W-:-:S04]  /*1e20*/  LEA R2, R2, 0x3b800000, 0x17 ;  /* 0x3b80000002027811 */ /* 0x000fc800078eb8ff */
[----:B------:R-:W-:-:S05]  /*1e30*/  LOP3.LUT R0, R2, R0, R7, 0xfe, !PT ;  /* 0x0000000002007212 */ /* 0x000fca00078efe07 */
[----:B------:R-:W-:-:S04]  /*1e40*/  FMUL.FTZ R0, R0, 1 ;  /* 0x3f80000000007820 */ /* 0x000fc80000410000 */
[----:B------:R2:W3:Y:S02]  /*1e50*/  F2F.F64.F32 R4, R0 ;  /* 0x0000000000047310 */ /* 0x0004e40000201800 */
[----:B--23--:R-:W-:Y:S05]  /*1e60*/  BRA `(.L_x_5891) ;  /* 0x0000000400147947 */ /* 0x00cfea0003800000 */
.L_x_5904:
        /* <DEDUP_REMOVED lines=21> */
.L_x_5909:
[----:B------:R-:W-:Y:S05]  /*1fc0*/  BSYNC.RECONVERGENT B0 ;  /* 0x0000000000007941 */ /* 0x000fea0003800200 */
.L_x_5908:
[----:B------:R-:W-:Y:S01]  /*1fd0*/  IMAD.SHL.U32 R0, R0, 0x200000, RZ ;  /* 0x0020000000007824 */ /* 0x000fe200078e00ff */
[----:B------:R-:W-:-:S04]  /*1fe0*/  LEA R2, R2, 0x37800000, 0x17 ;  /* 0x3780000002027811 */ /* 0x000fc800078eb8ff */
[----:B------:R-:W-:-:S05]  /*1ff0*/  LOP3.LUT R0, R2, R0, R7, 0xfe, !PT ;  /* 0x0000000002007212 */ /* 0x000fca00078efe07 */
[----:B------:R-:W-:-:S04]  /*2000*/  FMUL.FTZ R0, R0, 1 ;  /* 0x3f80000000007820 */ /* 0x000fc80000410000 */
[----:B------:R2:W3:Y:S02]  /*2010*/  F2F.F64.F32 R4, R0 ;  /* 0x0000000000047310 */ /* 0x0004e40000201800 */
[----:B--23--:R-:W-:Y:S05]  /*2020*/  BRA `(.L_x_5891) ;  /* 0x0000000000a47947 */ /* 0x00cfea0003800000 */
.L_x_5903:
[----:B------:R-:W-:-:S09]  /*2030*/  UISETP.NE.AND UP0, UPT, UR4, 0x1c, UPT ;  /* 0x0000001c0400788c */ /* 0x000fd2000bf05270 */
[----:B------:R-:W-:Y:S05]  /*2040*/  BRA.U !UP0, `(.L_x_5910) ;  /* 0x0000000108947547 */ /* 0x000fea000b800000 */
[----:B------:R-:W-:-:S09]  /*2050*/  UISETP.NE.AND UP0, UPT, UR4, 0x1d, UPT ;  /* 0x0000001d0400788c */ /* 0x000fd2000bf05270 */
[----:B------:R-:W-:Y:S05]  /*2060*/  BRA.U !UP0, `(.L_x_5911) ;  /* 0x0000000108807547 */ /* 0x000fea000b800000 */
[----:B------:R-:W-:-:S09]  /*2070*/  UISETP.NE.AND UP0, UPT, UR4, 0x2c, UPT ;  /* 0x0000002c0400788c */ /* 0x000fd2000bf05270 */
[----:B------:R-:W-:Y:S05]  /*2080*/  BRA.U !UP0, `(.L_x_5912) ;  /* 0x0000000108487547 */ /* 0x000fea000b800000 */
.L_x_5890:
        /* <DEDUP_REMOVED lines=16> */
.L_x_5913:
[----:B------:R-:W-:Y:S01]  /*2190*/  CS2R R4, SRZ ;  /* 0x0000000000047805 */ /* 0x000fe2000001ff00 */
[----:B------:R-:W-:Y:S06]  /*21a0*/  BRA `(.L_x_5891) ;  /* 0x0000000000447947 */ /* 0x000fec0003800000 */
.L_x_5912:
        /* <DEDUP_REMOVED lines=12> */
.L_x_5911:
[----:B------:R-:W2:Y:S02]  /*2270*/  LDG.E.64 R4, desc[UR36][R2.64] ;  /* 0x0000002402047981 */ /* 0x000ea4000c1e1b00 */
[----:B--2---:R-:W2:Y:S02]  /*2280*/  I2F.F64.U64 R4, R4 ;  /* 0x0000000400047312 */ /* 0x004ea40000301800 */
[----:B--2---:R-:W-:Y:S05]  /*2290*/  BRA `(.L_x_5891) ;  /* 0x0000000000087947 */ /* 0x004fea0003800000 */
.L_x_5910:
[----:B------:R-:W2:Y:S02]  /*22a0*/  LDG.E R2, desc[UR36][R2.64] ;  /* 0x0000002402027981 */ /* 0x000ea4000c1e1900 */
[----:B--2---:R0:W1:Y:S02]  /*22b0*/  I2F.F64.U32 R4, R2 ;  /* 0x0000000200047312 */ /* 0x0040640000201800 */
.L_x_5891:
[----:B------:R-:W-:Y:S05]  /*22c0*/  BSYNC.RECONVERGENT B6 ;  /* 0x0000000000067941 */ /* 0x000fea0003800200 */
.L_x_5885:
[----:B------:R-:W4:Y:S01]  /*22d0*/  LDCU.64 UR4, c[0x0][0x590] ;  /* 0x0000b200ff0477ac */ /* 0x000f220008000a00 */
[----:B-1---5:R-:W-:Y:S01]  /*22e0*/  IMAD.MOV.U32 R0, RZ, RZ, R5 ;  /* 0x000000ffff007224 */ /* 0x022fe200078e0005 */
[----:B------:R-:W0:Y:S01]  /*22f0*/  LDCU.64 UR8, c[0x0][0x580] ;  /* 0x0000b000ff0877ac */ /* 0x000e220008000a00 */
[----:B----4-:R-:W1:Y:S01]  /*2300*/  DSETP.MIN.AND P1, P2, R4, UR4, PT ;  /* 0x0000000404007e2a */ /* 0x010e62000ba20000 */
[----:B------:R-:W-:Y:S02]  /*2310*/  UMOV UR6, UR5 ;  /* 0x0000000500067c82 */ /* 0x000fe40008000000 */
[----:B-1----:R-:W-:Y:S02]  /*2320*/  FSEL R7, R0, UR6, P1 ;  /* 0x0000000600077c08 */ /* 0x002fe40008800000 */
[----:B------:R-:W-:Y:S01]  /*2330*/  MOV R0, UR6 ;  /* 0x0000000600007c02 */ /* 0x000fe20008000f00 */
[----:B------:R-:W-:Y:S01]  /*2340*/  UPRMT UR6, UR41, 0x9910, URZ ;  /* 0x0000991029067896 */ /* 0x000fe200080000ff */
[----:B0-23--:R-:W-:-:S02]  /*2350*/  IADD3 R2, P0, PT, R16, UR8, RZ ;  /* 0x0000000810027c10 */ /* 0x00dfc4000ff1e0ff */
[----:B------:R-:W-:Y:S01]  /*2360*/  @P2 LOP3.LUT R7, R0, 0x80000, RZ, 0xfc, !PT ;  /* 0x0008000000072812 */ /* 0x000fe200078efcff */
[----:B------:R-:W-:Y:S02]  /*2370*/  IMAD.MOV.U32 R0, RZ, RZ, R4 ;  /* 0x000000ffff007224 */ /* 0x000fe400078e0004 */
[----:B------:R-:W-:-:S03]  /*2380*/  IMAD.X R3, RZ, RZ, UR9, P0 ;  /* 0x00000009ff037e24 */ /* 0x000fc600080e06ff */
[----:B------:R-:W-:Y:S01]  /*2390*/  SEL R6, R0, UR4, P1 ;  /* 0x0000000400067c07 */ /* 0x000fe20008800000 */
[----:B------:R-:W-:Y:S02]  /*23a0*/  UMOV UR4, UR6 ;  /* 0x0000000600047c82 */ /* 0x000fe40008000000 */
[----:B------:R-:W-:-:S15]  /*23b0*/  UISETP.GT.AND UP0, UPT, UR4, 0x9, UPT ;  /* 0x000000090400788c */ /* 0x000fde000bf04270 */
[----:B------:R-:W-:-:S15]  /*23c0*/  NOP ;  /* 0x0000000000007918 */ /* 0x000fde0000000000 */
[----:B------:R-:W-:-:S15]  /*23d0*/  NOP ;  /* 0x0000000000007918 */ /* 0x000fde0000000000 */
[----:B------:R-:W-:-:S01]  /*23e0*/  NOP ;  /* 0x0000000000007918 */ /* 0x000fc20000000000 */
        /* <DEDUP_REMOVED lines=15> */
.L_x_5917:
[----:B------:R-:W0:Y:S02]  /*24e0*/  F2I.S64.F64.TRUNC R4, R4 ;  /* 0x0000000400047311 */ /* 0x000e24000030d900 */
[----:B0-----:R-:W-:-:S05]  /*24f0*/  MOV R7, R4 ;  /* 0x0000000400077202 */ /* 0x001fca0000000f00 */
[----:B------:R0:W-:Y:S01]  /*2500*/  STG.E.U8 desc[UR36][R2.64], R7 ;  /* 0x0000000702007986 */ /* 0x0001e2000c101124 */
[----:B------:R-:W-:Y:S05]  /*2510*/  BRA `(.L_x_5919) ;  /* 0x0000001000847947 */ /* 0x000fea0003800000 */
.L_x_5916:
        /* <DEDUP_REMOVED lines=9> */
.L_x_5921:
[----:B------:R-:W0:Y:S02]  /*25b0*/  F2I.F64.TRUNC R5, R4 ;  /* 0x0000000400057311 */ /* 0x000e24000030d100 */
[----:B0-----:R0:W-:Y:S01]  /*25c0*/  STG.E desc[UR36][R2.64], R5 ;  /* 0x0000000502007986 */ /* 0x0011e2000c101924 */
[----:B------:R-:W-:Y:S05]  /*25d0*/  BRA `(.L_x_5919) ;  /* 0x0000001000547947 */ /* 0x000fea0003800000 */
.L_x_5920:
[----:B------:R-:W0:Y:S02]  /*25e0*/  F2I.F64.TRUNC R5, R4 ;  /* 0x0000000400057311 */ /* 0x000e24000030d100 */
[----:B0-----:R0:W-:Y:S01]  /*25f0*/  STG.E.U16 desc[UR36][R2.64], R5 ;  /* 0x0000000502007986 */ /* 0x0011e2000c101524 */
[----:B------:R-:W-:Y:S05]  /*2600*/  BRA `(.L_x_5919) ;  /* 0x0000001000487947 */ /* 0x000fea0003800000 */
.L_x_5915:
        /* <DEDUP_REMOVED lines=17> */
.L_x_5923:
        /* <DEDUP_REMOVED lines=12> */
.L_x_5922:
        /* <DEDUP_REMOVED lines=18> */
.L_x_5925:
        /* <DEDUP_REMOVED lines=13> */
.L_x_5924:
[----:B------:R0:W-:Y:S01]  /*29d0*/  STG.E.64 desc[UR36][R2.64], R4 ;  /* 0x0000000402007986 */ /* 0x0001e2000c101b24 */
[----:B------:R-:W-:Y:S05]  /*29e0*/  BRA `(.L_x_5919) ;  /* 0x0000000c00507947 */ /* 0x000fea0003800000 */
.L_x_5914:
        /* <DEDUP_REMOVED lines=8> */
[----:B------:R-:W0:Y:S02]  /*2a70*/  DSETP.NEU.AND P0, PT, R4, RZ, PT ;  /* 0x000000ff0400722a */ /* 0x000e240003f0d000 */
[----:B0-----:R-:W-:-:S05]  /*2a80*/  SEL R5, RZ, 0x1, !P0 ;  /* 0x00000001ff057807 */ /* 0x001fca0004000000 */
[----:B------:R0:W-:Y:S01]  /*2a90*/  STG.E.U8 desc[UR36][R2.64], R5 ;  /* 0x0000000502007986 */ /* 0x0001e2000c101124 */
[----:B------:R-:W-:Y:S05]  /*2aa0*/  BRA `(.L_x_5919) ;  /* 0x0000000c00207947 */ /* 0x000fea0003800000 */
.L_x_5928:
[----:B------:R-:W-:-:S05]  /*2ab0*/  CS2R R6, SRZ ;  /* 0x0000000000067805 */ /* 0x000fca000001ff00 */
[----:B------:R0:W-:Y:S01]  /*2ac0*/  STG.E.128 desc[UR36][R2.64], R4 ;  /* 0x0000000402007986 */ /* 0x0001e2000c101d24 */
[----:B------:R-:W-:Y:S05]  /*2ad0*/  BRA `(.L_x_5919) ;  /* 0x0000000c00147947 */ /* 0x000fea0003800000 */
.L_x_5927:
        /* <DEDUP_REMOVED lines=27> */
.L_x_5932:
[----:B------:R-:W-:Y:S05]  /*2c90*/  BSYNC.RECONVERGENT B0 ;  /* 0x0000000000007941 */ /* 0x000fea0003800200 */
.L_x_5931:
[----:B------:R-:W-:-:S05]  /*2ca0*/  LOP3.LUT R7, R0, 0x80, R7, 0xf8, !PT ;  /* 0x0000008000077812 */ /* 0x000fca00078ef807 */
[----:B------:R0:W-:Y:S01]  /*2cb0*/  STG.E.U8 desc[UR36][R2.64], R7 ;  /* 0x0000000702007986 */ /* 0x0001e2000c101124 */
[----:B------:R-:W-:Y:S05]  /*2cc0*/  BRA `(.L_x_5919) ;  /* 0x0000000800987947 */ /* 0x000fea0003800000 */
.L_x_5930:
        /* <DEDUP_REMOVED lines=23> */
.L_x_5934:
[----:B------:R-:W-:Y:S05]  /*2e40*/  BSYNC.RECONVERGENT B0 ;  /* 0x0000000000007941 */ /* 0x000fea0003800200 */
.L_x_5933:
[----:B------:R-:W-:-:S05]  /*2e50*/  LOP3.LUT R7, R0, 0x80, R7, 0xf8, !PT ;  /* 0x0000008000077812 */ /* 0x000fca00078ef807 */
[----:B------:R0:W-:Y:S01]  /*2e60*/  STG.E.U8 desc[UR36][R2.64], R7 ;  /* 0x0000000702007986 */ /* 0x0001e2000c101124 */
[----:B------:R-:W-:Y:S05]  /*2e70*/  BRA `(.L_x_5919) ;  /* 0x00000008002c7947 */ /* 0x000fea0003800000 */
.L_x_5929:
        /* <DEDUP_REMOVED lines=12> */
.L_x_5926:
        /* <DEDUP_REMOVED lines=11> */
.L_x_5937:
        /* <DEDUP_REMOVED lines=21> */
.L_x_5940:
[----:B------:R-:W-:-:S04]  /*3140*/  SHF.R.U32.HI R0, RZ, 0x14, R7 ;  /* 0x00000014ff007819 */ /* 0x000fc80000011607 */
[----:B------:R-:W-:-:S04]  /*3150*/  LOP3.LUT R0, R0, 0x1, RZ, 0xc0, !PT ;  /* 0x0000000100007812 */ /* 0x000fc800078ec0ff */
[----:B------:R-:W-:-:S04]  /*3160*/  IADD3 R0, PT, PT, R7, 0x487ffff, R0 ;  /* 0x0487ffff07007810 */ /* 0x000fc80007ffe000 */
[----:B------:R-:W-:-:S04]  /*3170*/  SHF.R.U32.HI R0, RZ, 0x14, R0 ;  /* 0x00000014ff007819 */ /* 0x000fc80000011600 */
[----:B------:R-:W-:-:S07]  /*3180*/  LOP3.LUT R4, R0, 0xff, RZ, 0xc0, !PT ;  /* 0x000000ff00047812 */ /* 0x000fce00078ec0ff */
.L_x_5941:
[----:B------:R-:W-:-:S04]  /*3190*/  SHF.R.U32.HI R5, RZ, 0x18, R7 ;  /* 0x00000018ff057819 */ /* 0x000fc80000011607 */
[----:B------:R-:W-:-:S04]  /*31a0*/  LOP3.LUT R4, R4, 0x80, R5, 0xf8, !PT ;  /* 0x0000008004047812 */ /* 0x000fc800078ef805 */
[----:B------:R-:W-:-:S07]  /*31b0*/  PRMT R0, R4, 0x7610, R0 ;  /* 0x0000761004007816 */ /* 0x000fce0000000000 */
.L_x_5939:
[----:B------:R-:W-:Y:S05]  /*31c0*/  BSYNC.RECONVERGENT B0 ;  /* 0x0000000000007941 */ /* 0x000fea0003800200 */
.L_x_5938:
[----:B------:R4:W-:Y:S01]  /*31d0*/  STG.E.U8 desc[UR36][R2.64], R0 ;  /* 0x0000000002007986 */ /* 0x0009e2000c101124 */
[----:B------:R-:W-:Y:S05]  /*31e0*/  BRA `(.L_x_5919) ;  /* 0x0000000400507947 */ /* 0x000fea0003800000 */
.L_x_5936:
        /* <DEDUP_REMOVED lines=21> */
.L_x_5944:
[----:B------:R-:W-:-:S04]  /*3340*/  SHF.R.U32.HI R0, RZ, 0x15, R7 ;  /* 0x00000015ff007819 */ /* 0x000fc80000011607 */
[----:B------:R-:W-:-:S04]  /*3350*/  LOP3.LUT R0, R0, 0x1, RZ, 0xc0, !PT ;  /* 0x0000000100007812 */ /* 0x000fc800078ec0ff */
[----:B------:R-:W-:-:S04]  /*3360*/  IADD3 R0, PT, PT, R7, 0x88fffff, R0 ;  /* 0x088fffff07007810 */ /* 0x000fc80007ffe000 */
[----:B------:R-:W-:-:S04]  /*3370*/  SHF.R.U32.HI R0, RZ, 0x15, R0 ;  /* 0x00000015ff007819 */ /* 0x000fc80000011600 */
[----:B------:R-:W-:-:S07]  /*3380*/  LOP3.LUT R4, R0, 0xff, RZ, 0xc0, !PT ;  /* 0x000000ff00047812 */ /* 0x000fce00078ec0ff */
.L_x_5945:
[----:B------:R-:W-:-:S04]  /*3390*/  SHF.R.U32.HI R5, RZ, 0x18, R7 ;  /* 0x00000018ff057819 */ /* 0x000fc80000011607 */
[----:B------:R-:W-:-:S04]  /*33a0*/  LOP3.LUT R4, R4, 0x80, R5, 0xf8, !PT ;  /* 0x0000008004047812 */ /* 0x000fc800078ef805 */
[----:B------:R-:W-:-:S07]  /*33b0*/  PRMT R0, R4, 0x7610, R0 ;  /* 0x0000761004007816 */ /* 0x000fce0000000000 */
.L_x_5943:
[----:B------:R-:W-:Y:S05]  /*33c0*/  BSYNC.RECONVERGENT B0 ;  /* 0x0000000000007941 */ /* 0x000fea0003800200 */
.L_x_5942:
[----:B------:R3:W-:Y:S01]  /*33d0*/  STG.E.U8 desc[UR36][R2.64], R0 ;  /* 0x0000000002007986 */ /* 0x0007e2000c101124 */
[----:B------:R-:W-:Y:S05]  /*33e0*/  BRA `(.L_x_5919) ;  /* 0x0000000000d07947 */ /* 0x000fea0003800000 */
.L_x_5935:
[----:B------:R-:W-:-:S09]  /*33f0*/  UISETP.NE.AND UP0, UPT, UR4, 0x1c, UPT ;  /* 0x0000001c0400788c */ /* 0x000fd2000bf05270 */
[----:B------:R-:W-:Y:S05]  /*3400*/  BRA.U !UP0, `(.L_x_5946) ;  /* 0x0000000108c07547 */ /* 0x000fea000b800000 */
[----:B------:R-:W-:-:S09]  /*3410*/  UISETP.NE.AND UP0, UPT, UR4, 0x1d, UPT ;  /* 0x0000001d0400788c */ /* 0x000fd2000bf05270 */
[----:B------:R-:W-:Y:S05]  /*3420*/  BRA.U !UP0, `(.L_x_5947) ;  /* 0x0000000108ac7547 */ /* 0x000fea000b800000 */
[----:B------:R-:W-:-:S09]  /*3430*/  UISETP.NE.AND UP0, UPT, UR4, 0x2c, UPT ;  /* 0x0000002c0400788c */ /* 0x000fd2000bf05270 */
[----:B------:R-:W-:Y:S05]  /*3440*/  BRA.U !UP0, `(.L_x_5948) ;  /* 0x0000000108447547 */ /* 0x000fea000b800000 */
.L_x_5918:
        /* <DEDUP_REMOVED lines=16> */
.L_x_5949:
[----:B------:R-:W-:Y:S05]  /*3550*/  BRA `(.L_x_5919) ;  /* 0x0000000000747947 */ /* 0x000fea0003800000 */
.L_x_5948:
        /* <DEDUP_REMOVED lines=24> */
.L_x_5947:
[----:B------:R-:W0:Y:S02]  /*36e0*/  F2I.U64.F64.TRUNC R4, R4 ;  /* 0x0000000400047311 */ /* 0x000e24000030d800 */
[----:B0-----:R1:W-:Y:S01]  /*36f0*/  STG.E.64 desc[UR36][R2.64], R4 ;  /* 0x0000000402007986 */ /* 0x0013e2000c101b24 */
[----:B------:R-:W-:Y:S05]  /*3700*/  BRA `(.L_x_5919) ;  /* 0x0000000000087947 */ /* 0x000fea0003800000 */
.L_x_5946:
[----:B------:R-:W0:Y:S02]  /*3710*/  F2I.U32.F64.TRUNC R5, R4 ;  /* 0x0000000400057311 */ /* 0x000e24000030d000 */
[----:B0-----:R0:W-:Y:S02]  /*3720*/  STG.E desc[UR36][R2.64], R5 ;  /* 0x0000000502007986 */ /* 0x0011e4000c101924 */
.L_x_5919:
[----:B------:R-:W-:-:S07]  /*3730*/  VIADD R17, R17, 0x80 ;  /* 0x0000008011117836 */ /* 0x000fce0000000000 */
.L_x_5883:
[----:B------:R-:W-:Y:S05]  /*3740*/  BSYNC.RECONVERGENT B7 ;  /* 0x0000000000077941 */ /* 0x000fea0003800200 */
.L_x_5882:
        /* <DEDUP_REMOVED lines=307> */
.L_x_5952:
        /* <DEDUP_REMOVED lines=18> */
.L_x_5957:
[----:B------:R-:W2:Y:S02]  /*4ba0*/  LDG.E.U8 R2, desc[UR36][R2.64] ;  /* 0x0000002402027981 */ /* 0x000ea4000c1e1100 */
[----:B--2---:R4:W0:Y:S02]  /*4bb0*/  I2F.F64.U16 R4, R2 ;  /* 0x0000000200047312 */ /* 0x0048240000101800 */
[----:B0---4-:R-:W-:Y:S05]  /*4bc0*/  BRA `(.L_x_5959) ;  /* 0x0000000c00607947 */ /* 0x011fea0003800000 */
.L_x_5956:
        /* <DEDUP_REMOVED lines=9> */
.L_x_5961:
[----:B------:R-:W2:Y:S02]  /*4c60*/  LDG.E R2, desc[UR36][R2.64] ;  /* 0x0000002402027981 */ /* 0x000ea4000c1e1900 */
[----:B--2---:R4:W0:Y:S02]  /*4c70*/  I2F.F64 R4, R2 ;  /* 0x0000000200047312 */ /* 0x0048240000201c00 */
[----:B0---4-:R-:W-:Y:S05]  /*4c80*/  BRA `(.L_x_5959) ;  /* 0x0000000c00307947 */ /* 0x011fea0003800000 */
.L_x_5960:
[----:B------:R-:W2:Y:S02]  /*4c90*/  LDG.E.U16 R2, desc[UR36][R2.64] ;  /* 0x0000002402027981 */ /* 0x000ea4000c1e1500 */
[----:B--2---:R4:W0:Y:S02]  /*4ca0*/  I2F.F64.S16 R4, R2 ;  /* 0x0000000200047312 */ /* 0x0048240000101c00 */
[----:B0---4-:R-:W-:Y:S05]  /*4cb0*/  BRA `(.L_x_5959) ;  /* 0x0000000c00247947 */ /* 0x011fea0003800000 */
.L_x_5955:
        /* <DEDUP_REMOVED lines=10> */
.L_x_5963:
[----:B------:R-:W2:Y:S02]  /*4d60*/  LDG.E.U16 R0, desc[UR36][R2.64] ;  /* 0x0000002402007981 */ /* 0x000ea4000c1e1500 */
[----:B--2---:R-:W-:-:S05]  /*4d70*/  HADD2.F32 R0, -RZ, R0.H0_H0 ;  /* 0x20000000ff007230 */ /* 0x004fca0000004100 */
[----:B------:R-:W-:-:S04]  /*4d80*/  FMUL.FTZ R0, R0, 1 ;  /* 0x3f80000000007820 */ /* 0x000fc80000410000 */
[----:B------:R3:W4:Y:S02]  /*4d90*/  F2F.F64.F32 R4, R0 ;  /* 0x0000000000047310 */ /* 0x0007240000201800 */
[----:B---34-:R-:W-:Y:S05]  /*4da0*/  BRA `(.L_x_5959) ;  /* 0x0000000800e87947 */ /* 0x018fea0003800000 */
.L_x_5962:
        /* <DEDUP_REMOVED lines=10> */
.L_x_5965:
[----:B------:R-:W2:Y:S02]  /*4e50*/  LDG.E.U16 R2, desc[UR36][R2.64] ;  /* 0x0000002402027981 */ /* 0x000ea4000c1e1500 */
[----:B--2---:R-:W-:-:S05]  /*4e60*/  HADD2.F32 R0, -RZ, R2.H0_H0 ;  /* 0x20000002ff007230 */ /* 0x004fca0000004100 */
[----:B------:R-:W-:-:S04]  /*4e70*/  FMUL.FTZ R0, R0, 1 ;  /* 0x3f80000000007820 */ /* 0x000fc80000410000 */
[----:B------:R4:W0:Y:S02]  /*4e80*/  F2F.F64.F32 R4, R0 ;  /* 0x0000000000047310 */ /* 0x0008240000201800 */
[----:B0---4-:R-:W-:Y:S05]  /*4e90*/  BRA `(.L_x_5959) ;  /* 0x0000000800ac7947 */ /* 0x011fea0003800000 */
.L_x_5964:
[----:B------:R3:W5:Y:S01]  /*4ea0*/  LDG.E.64 R4, desc[UR36][R2.64] ;  /* 0x0000002402047981 */ /* 0x000762000c1e1b00 */
[----:B------:R-:W-:Y:S05]  /*4eb0*/  BRA `(.L_x_5959) ;  /* 0x0000000800a47947 */ /* 0x000fea0003800000 */
.L_x_5954:
        /* <DEDUP_REMOVED lines=13> */
.L_x_5968:
[----:B------:R0:W5:Y:S01]  /*4f90*/  LDG.E.64 R4, desc[UR36][R2.64] ;  /* 0x0000002402047981 */ /* 0x000162000c1e1b00 */
[----:B------:R-:W-:Y:S05]  /*4fa0*/  BRA `(.L_x_5959) ;  /* 0x0000000800687947 */ /* 0x000fea0003800000 */
.L_x_5967:
        /* <DEDUP_REMOVED lines=27> */
.L_x_5970:
        /* <DEDUP_REMOVED lines=14> */
.L_x_5969:
[----:B------:R-:W2:Y:S02]  /*5240*/  LDG.E.U16 R0, desc[UR36][R2.64] ;  /* 0x0000002402007981 */ /* 0x000ea4000c1e1500 */
[----:B--2---:R-:W-:-:S04]  /*5250*/  IMAD.U32 R0, R0, 0x10000, RZ ;  /* 0x0001000000007824 */ /* 0x004fc800078e00ff */
[----:B------:R-:W-:-:S04]  /*5260*/  FMUL.FTZ R0, R0, 1 ;  /* 0x3f80000000007820 */ /* 0x000fc80000410000 */
[----:B------:R0:W1:Y:S02]  /*5270*/  F2F.F64.F32 R4, R0 ;  /* 0x0000000000047310 */ /* 0x0000640000201800 */
[----:B01----:R-:W-:Y:S05]  /*5280*/  BRA `(.L_x_5959) ;  /* 0x0000000400b07947 */ /* 0x003fea0003800000 */
.L_x_5966:
        /* <DEDUP_REMOVED lines=9> */
[----:B--2---:R3:W4:Y:S02]  /*5320*/  I2F.F64.U16 R4, R2 ;  /* 0x0000000200047312 */ /* 0x0047240000101800 */
[----:B---34-:R-:W-:Y:S05]  /*5330*/  BRA `(.L_x_5959) ;  /* 0x0000000400847947 */ /* 0x018fea0003800000 */
.L_x_5973:
        /* <DEDUP_REMOVED lines=21> */
.L_x_5975:
[----:B------:R-:W-:Y:S05]  /*5490*/  BSYNC.RECONVERGENT B0 ;  /* 0x0000000000007941 */ /* 0x000fea0003800200 */
.L_x_5974:
[----:B------:R-:W-:Y:S02]  /*54a0*/  SHF.L.U32 R0, R0, 0x14, RZ ;  /* 0x0000001400007819 */ /* 0x000fe400000006ff */
[----:B------:R-:W-:-:S04]  /*54b0*/  LEA R2, R2, 0x3b800000, 0x17 ;  /* 0x3b80000002027811 */ /* 0x000fc800078eb8ff */
[----:B------:R-:W-:-:S05]  /*54c0*/  LOP3.LUT R0, R2, R0, R7, 0xfe, !PT ;  /* 0x0000000002007212 */ /* 0x000fca00078efe07 */
[----:B------:R-:W-:-:S04]  /*54d0*/  FMUL.FTZ R0, R0, 1 ;  /* 0x3f80000000007820 */ /* 0x000fc80000410000 */
[----:B------:R3:W4:Y:S02]  /*54e0*/  F2F.F64.F32 R4, R0 ;  /* 0x0000000000047310 */ /* 0x0007240000201800 */
[----:B---34-:R-:W-:Y:S05]  /*54f0*/  BRA `(.L_x_5959) ;  /* 0x0000000400147947 */ /* 0x018fea0003800000 */
.L_x_5972:
        /* <DEDUP_REMOVED lines=21> */
.L_x_5977:
[----:B------:R-:W-:Y:S05]  /*5650*/  BSYNC.RECONVERGENT B0 ;  /* 0x0000000000007941 */ /* 0x000fea0003800200 */
.L_x_5976:
[----:B------:R-:W-:Y:S01]  /*5660*/  IMAD.SHL.U32 R0, R0, 0x200000, RZ ;  /* 0x0020000000007824 */ /* 0x000fe200078e00ff */
[----:B------:R-:W-:-:S04]  /*5670*/  LEA R2, R2, 0x37800000, 0x17 ;  /* 0x3780000002027811 */ /* 0x000fc800078eb8ff */
[----:B------:R-:W-:-:S05]  /*5680*/  LOP3.LUT R0, R2, R0, R7, 0xfe, !PT ;  /* 0x0000000002007212 */ /* 0x000fca00078efe07 */
[----:B------:R-:W-:-:S04]  /*5690*/  FMUL.FTZ R0, R0, 1 ;  /* 0x3f80000000007820 */ /* 0x000fc80000410000 */
[----:B------:R3:W4:Y:S02]  /*56a0*/  F2F.F64.F32 R4, R0 ;  /* 0x0000000000047310 */ /* 0x0007240000201800 */
[----:B---34-:R-:W-:Y:S05]  /*56b0*/  BRA `(.L_x_5959) ;  /* 0x0000000000a47947 */ /* 0x018fea0003800000 */
.L_x_5971:
        /* <DEDUP_REMOVED lines=18> */
.L_x_5958:
        /* <DEDUP_REMOVED lines=16> */
.L_x_5980:
[----:B------:R-:W-:Y:S01]  /*58e0*/  CS2R R4, SRZ ;  /* 0x0000000000047805 */ /* 0x000fe2000001ff00 */
[----:B------:R-:W-:Y:S06]  /*58f0*/  BRA `(.L_x_5959) ;  /* 0x0000000000147947 */ /* 0x000fec0003800000 */
.L_x_5979:
[----:B------:R-:W2:Y:S02]  /*5900*/  LDG.E.64 R4, desc[UR36][R2.64] ;  /* 0x0000002402047981 */ /* 0x000ea4000c1e1b00 */
[----:B--2---:R-:W3:Y:S02]  /*5910*/  I2F.F64.U64 R4, R4 ;  /* 0x0000000400047312 */ /* 0x004ee40000301800 */
[----:B---3--:R-:W-:Y:S05]  /*5920*/  BRA `(.L_x_5959) ;  /* 0x0000000000087947 */ /* 0x008fea0003800000 */
.L_x_5978:
[----:B------:R-:W2:Y:S02]  /*5930*/  LDG.E R2, desc[UR36][R2.64] ;  /* 0x0000002402027981 */ /* 0x000ea4000c1e1900 */
[----:B--2---:R1:W2:Y:S02]  /*5940*/  I2F.F64.U32 R4, R2 ;  /* 0x0000000200047312 */ /* 0x0042a40000201800 */
.L_x_5959:
[----:B------:R-:W-:Y:S05]  /*5950*/  BSYNC.RECONVERGENT B6 ;  /* 0x0000000000067941 */ /* 0x000fea0003800200 */
.L_x_5953:
[----:B------:R-:W4:Y:S01]  /*5960*/  LDCU.64 UR4, c[0x0][0x590] ;  /* 0x0000b200ff0477ac */ /* 0x000f220008000a00 */
[----:B--2--5:R-:W-:Y:S01]  /*5970*/  MOV R0, R5 ;  /* 0x0000000500007202 */ /* 0x024fe20000000f00 */
[----:B------:R-:W0:Y:S01]  /*5980*/  LDCU.64 UR8, c[0x0][0x580] ;  /* 0x0000b000ff0877ac */ /* 0x000e220008000a00 */
[----:B----4-:R-:W2:Y:S01]  /*5990*/  DSETP.MIN.AND P1, P2, R4, UR4, PT ;  /* 0x0000000404007e2a */ /* 0x010ea2000ba20000 */
[----:B------:R-:W-:Y:S02]  /*59a0*/  UMOV UR6, UR5 ;  /* 0x0000000500067c82 */ /* 0x000fe40008000000 */
[----:B--2---:R-:W-:Y:S01]  /*59b0*/  FSEL R7, R0, UR6, P1 ;  /* 0x0000000600077c08 */ /* 0x004fe20008800000 */
[----:B------:R-:W-:Y:S01]  /*59c0*/  IMAD.U32 R0, RZ, RZ, UR6 ;  /* 0x00000006ff007e24 */ /* 0x000fe2000f8e00ff */
[----:B------:R-:W-:Y:S01]  /*59d0*/  UPRMT UR6, UR41, 0x9910, URZ ;  /* 0x0000991029067896 */ /* 0x000fe200080000ff */
[----:B01-3--:R-:W-:-:S03]  /*59e0*/  IADD3 R2, P0, PT, R16, UR8, RZ ;  /* 0x0000000810027c10 */ /* 0x00bfc6000ff1e0ff */
[----:B------:R-:W-:Y:S02]  /*59f0*/  @P2 LOP3.LUT R7, R0, 0x80000, RZ, 0xfc, !PT ;  /* 0x0008000000072812 */ /* 0x000fe400078efcff */
[----:B------:R-:W-:Y:S01]  /*5a00*/  MOV R0, R4 ;  /* 0x0000000400007202 */ /* 0x000fe20000000f00 */
        /* <DEDUP_REMOVED lines=22> */
.L_x_5984:
[----:B------:R-:W0:Y:S02]  /*5b70*/  F2I.S64.F64.TRUNC R4, R4 ;  /* 0x0000000400047311 */ /* 0x000e24000030d900 */
[----:B0-----:R-:W-:-:S05]  /*5b80*/  MOV R7, R4 ;  /* 0x0000000400077202 */ /* 0x001fca0000000f00 */
[----:B------:R3:W-:Y:S01]  /*5b90*/  STG.E.U8 desc[UR36][R2.64], R7 ;  /* 0x0000000702007986 */ /* 0x0007e2000c101124 */
[----:B------:R-:W-:Y:S05]  /*5ba0*/  BRA `(.L_x_5986) ;  /* 0x0000001000807947 */ /* 0x000fea0003800000 */
.L_x_5983:
        /* <DEDUP_REMOVED lines=9> */
.L_x_5988:
[----:B------:R-:W0:Y:S02]  /*5c40*/  F2I.F64.TRUNC R5, R4 ;  /* 0x0000000400057311 */ /* 0x000e24000030d100 */
[----:B0-----:R2:W-:Y:S01]  /*5c50*/  STG.E desc[UR36][R2.64], R5 ;  /* 0x0000000502007986 */ /* 0x0015e2000c101924 */
[----:B------:R-:W-:Y:S05]  /*5c60*/  BRA `(.L_x_5986) ;  /* 0x0000001000507947 */ /* 0x000fea0003800000 */
.L_x_5987:
[----:B------:R-:W0:Y:S02]  /*5c70*/  F2I.F64.TRUNC R5, R4 ;  /* 0x0000000400057311 */ /* 0x000e24000030d100 */
[----:B0-----:R0:W-:Y:S01]  /*5c80*/  STG.E.U16 desc[UR36][R2.64], R5 ;  /* 0x0000000502007986 */ /* 0x0011e2000c101524 */
[----:B------:R-:W-:Y:S05]  /*5c90*/  BRA `(.L_x_5986) ;  /* 0x0000001000447947 */ /* 0x000fea0003800000 */
.L_x_5982:
        /* <DEDUP_REMOVED lines=17> */
.L_x_5990:
        /* <DEDUP_REMOVED lines=12> */
.L_x_5989:
        /* <DEDUP_REMOVED lines=18> */
.L_x_5992:
        /* <DEDUP_REMOVED lines=13> */
.L_x_5991:
[----:B------:R0:W-:Y:S01]  /*6060*/  STG.E.64 desc[UR36][R2.64], R4 ;  /* 0x0000000402007986 */ /* 0x0001e2000c101b24 */
[----:B------:R-:W-:Y:S05]  /*6070*/  BRA `(.L_x_5986) ;  /* 0x0000000c004c7947 */ /* 0x000fea0003800000 */
.L_x_5981:
        /* <DEDUP_REMOVED lines=13> */
.L_x_5996:
        /* <DEDUP_REMOVED lines=26> */
.L_x_5999:
[----:B------:R-:W-:-:S04]  /*62f0*/  SHF.R.U32.HI R5, RZ, 0x18, R7 ;  /* 0x00000018ff057819 */ /* 0x000fc80000011607 */
[----:B------:R-:W-:-:S07]  /*6300*/  LOP3.LUT R0, R0, 0x80, R5, 0xf8, !PT ;  /* 0x0000008000007812 */ /* 0x000fce00078ef805 */
.L_x_5998:
[----:B------:R-:W-:Y:S05]  /*6310*/  BSYNC.RECONVERGENT B0 ;  /* 0x0000000000007941 */ /* 0x000fea0003800200 */
.L_x_5997:
[----:B------:R0:W-:Y:S01]  /*6320*/  STG.E.U8 desc[UR36][R2.64], R0 ;  /* 0x0000000002007986 */ /* 0x0001e2000c101124 */
[----:B------:R-:W-:Y:S05]  /*6330*/  BRA `(.L_x_5986) ;  /* 0x00000008009c7947 */ /* 0x000fea0003800000 */
.L_x_5995:
        /* <DEDUP_REMOVED lines=26> */
.L_x_6002:
[----:B------:R-:W-:-:S04]  /*64e0*/  SHF.R.U32.HI R5, RZ, 0x18, R7 ;  /* 0x00000018ff057819 */ /* 0x000fc80000011607 */
[----:B------:R-:W-:-:S07]  /*64f0*/  LOP3.LUT R0, R0, 0x80, R5, 0xf8, !PT ;  /* 0x0000008000007812 */ /* 0x000fce00078ef805 */
.L_x_6001:
[----:B------:R-:W-:Y:S05]  /*6500*/  BSYNC.RECONVERGENT B0 ;  /* 0x0000000000007941 */ /* 0x000fea0003800200 */
.L_x_6000:
[----:B------:R0:W-:Y:S01]  /*6510*/  STG.E.U8 desc[UR36][R2.64], R0 ;  /* 0x0000000002007986 */ /* 0x0001e2000c101124 */
[----:B------:R-:W-:Y:S05]  /*6520*/  BRA `(.L_x_5986) ;  /* 0x0000000800207947 */ /* 0x000fea0003800000 */
.L_x_5994:
        /* <DEDUP_REMOVED lines=30> */
.L_x_6004:
[----:B------:R-:W0:Y:S02]  /*6710*/  F2I.U64.F64.TRUNC R4, R4 ;  /* 0x0000000400047311 */ /* 0x000e24000030d800 */
[----:B0-----:R0:W-:Y:S01]  /*6720*/  STG.E.64 desc[UR36][R2.64], R4 ;  /* 0x0000000402007986 */ /* 0x0011e2000c101b24 */
[----:B------:R-:W-:Y:S05]  /*6730*/  BRA `(.L_x_5986) ;  /* 0x00000004009c7947 */ /* 0x000fea0003800000 */
.L_x_6003:
[----:B------:R-:W0:Y:S02]  /*6740*/  F2I.U32.F64.TRUNC R5, R4 ;  /* 0x0000000400057311 */ /* 0x000e24000030d000 */
[----:B0-----:R0:W-:Y:S01]  /*6750*/  STG.E desc[UR36][R2.64], R5 ;  /* 0x0000000502007986 */ /* 0x0011e2000c101924 */
[----:B------:R-:W-:Y:S05]  /*6760*/  BRA `(.L_x_5986) ;  /* 0x0000000400907947 */ /* 0x000fea0003800000 */
.L_x_5993:
        /* <DEDUP_REMOVED lines=10> */
.L_x_6006:
[----:B------:R-:W-:-:S05]  /*6810*/  CS2R R6, SRZ ;  /* 0x0000000000067805 */ /* 0x000fca000001ff00 */
[----:B------:R0:W-:Y:S01]  /*6820*/  STG.E.128 desc[UR36][R2.64], R4 ;  /* 0x0000000402007986 */ /* 0x0001e2000c101d24 */
[----:B------:R-:W-:Y:S05]  /*6830*/  BRA `(.L_x_5986) ;  /* 0x00000004005c7947 */ /* 0x000fea0003800000 */
.L_x_6005:
[----:B------:R-:W-:-:S09]  /*6840*/  UISETP.NE.AND UP0, UPT, UR4, 0xf, UPT ;  /* 0x0000000f0400788c */ /* 0x000fd2000bf05270 */
[----:B------:R-:W-:Y:S05]  /*6850*/  BRA.U !UP0, `(.L_x_6007) ;  /* 0x0000000508287547 */ /* 0x000fea000b800000 */
[----:B------:R-:W-:-:S09]  /*6860*/  UISETP.NE.AND UP0, UPT, UR4, 0x17, UPT ;  /* 0x000000170400788c */ /* 0x000fd2000bf05270 */
[----:B------:R-:W-:Y:S05]  /*6870*/  BRA.U !UP0, `(.L_x_6008) ;  /* 0x0000000108b07547 */ /* 0x000fea000b800000 */
[----:B------:R-:W-:-:S09]  /*6880*/  UISETP.NE.AND UP0, UPT, UR4, 0x18, UPT ;  /* 0x000000180400788c */ /* 0x000fd2000bf05270 */
[----:B------:R-:W-:Y:S05]  /*6890*/  BRA.U !UP0, `(.L_x_6009) ;  /* 0x0000000108447547 */ /* 0x000fea000b800000 */
.L_x_5985:
        /* <DEDUP_REMOVED lines=16> */
.L_x_6010:
[----:B------:R-:W-:Y:S05]  /*69a0*/  BRA `(.L_x_5986) ;  /* 0x0000000400007947 */ /* 0x000fea0003800000 */
.L_x_6009:
        /* <DEDUP_REMOVED lines=21> */
.L_x_6012:
[----:B------:R-:W-:Y:S05]  /*6b00*/  BSYNC.RECONVERGENT B0 ;  /* 0x0000000000007941 */ /* 0x000fea0003800200 */
.L_x_6011:
[----:B------:R-:W-:-:S05]  /*6b10*/  LOP3.LUT R7, R0, 0x80, R7, 0xf8, !PT ;  /* 0x0000008000077812 */ /* 0x000fca00078ef807 */
[----:B------:R0:W-:Y:S01]  /*6b20*/  STG.E.U8 desc[UR36][R2.64], R7 ;  /* 0x0000000702007986 */ /* 0x0001e2000c101124 */
[----:B------:R-:W-:Y:S05]  /*6b30*/  BRA `(.L_x_5986) ;  /* 0x00000000009c7947 */ /* 0x000fea0003800000 */
.L_x_6008:
        /* <DEDUP_REMOVED lines=20> */
.L_x_6014:
[----:B------:R-:W-:Y:S02]  /*6c80*/  ISETP.GT.U32.AND P0, PT, R6, 0x7f800000, PT ;  /* 0x7f8000000600780c */ /* 0x000fe40003f04070 */
[----:B------:R-:W-:-:S04]  /*6c90*/  MOV R0, 0x7f ;  /* 0x0000007f00007802 */ /* 0x000fc80000000f00 */
[----:B------:R-:W-:-:S07]  /*6ca0*/  SEL R0, R0, 0x7c, P0 ;  /* 0x0000007c00007807 */ /* 0x000fce0000000000 */
.L_x_6015:
[----:B------:R-:W-:Y:S05]  /*6cb0*/  BSYNC.RECONVERGENT B0 ;  /* 0x0000000000007941 */ /* 0x000fea0003800200 */
.L_x_6013:
[----:B------:R-:W-:-:S04]  /*6cc0*/  SHF.R.U32.HI R5, RZ, 0x18, R7 ;  /* 0x00000018ff057819 */ /* 0x000fc80000011607 */
[----:B------:R-:W-:-:S05]  /*6cd0*/  LOP3.LUT R5, R0, 0x80, R5, 0xf8, !PT ;  /* 0x0000008000057812 */ /* 0x000fca00078ef805 */
[----:B------:R0:W-:Y:S01]  /*6ce0*/  STG.E.U8 desc[UR36][R2.64], R5 ;  /* 0x0000000502007986 */ /* 0x0001e2000c101124 */
[----:B------:R-:W-:Y:S05]  /*6cf0*/  BRA `(.L_x_5986) ;  /* 0x00000000002c7947 */ /* 0x000fea0003800000 */
.L_x_6007:
        /* <DEDUP_REMOVED lines=11> */
.L_x_5986:
[----:B------:R-:W-:-:S07]  /*6db0*/  VIADD R17, R17, 0x80 ;  /* 0x0000008011117836 */ /* 0x000fce0000000000 */
.L_x_5951:
[----:B------:R-:W-:Y:S05]  /*6dc0*/  BSYNC.RECONVERGENT B7 ;  /* 0x0000000000077941 */ /* 0x000fea0003800200 */
.L_x_5950:
        /* <DEDUP_REMOVED lines=307> */
.L_x_6018:
        /* <DEDUP_REMOVED lines=18> */
.L_x_6023:
[----:B------:R-:W2:Y:S02]  /*8220*/  LDG.E.U8 R2, desc[UR36][R2.64] ;  /* 0x0000002402027981 */ /* 0x000ea4000c1e1100 */
[----:B--2---:R0:W1:Y:S02]  /*8230*/  I2F.F64.U16 R4, R2 ;  /* 0x0000000200047312 */ /* 0x0040640000101800 */
[----:B01----:R-:W-:Y:S05]  /*8240*/  BRA `(.L_x_6025) ;  /* 0x0000000c00607947 */ /* 0x003fea0003800000 */
.L_x_6022:
        /* <DEDUP_REMOVED lines=9> */
.L_x_6027:
[----:B------:R-:W2:Y:S02]  /*82e0*/  LDG.E R2, desc[UR36][R2.64] ;  /* 0x0000002402027981 */ /* 0x000ea4000c1e1900 */
[----:B--2---:R0:W1:Y:S02]  /*82f0*/  I2F.F64 R4, R2 ;  /* 0x0000000200047312 */ /* 0x0040640000201c00 */
[----:B01----:R-:W-:Y:S05]  /*8300*/  BRA `(.L_x_6025) ;  /* 0x0000000c00307947 */ /* 0x003fea0003800000 */
.L_x_6026:
[----:B------:R-:W2:Y:S02]  /*8310*/  LDG.E.U16 R2, desc[UR36][R2.64] ;  /* 0x0000002402027981 */ /* 0x000ea4000c1e1500 */
[----:B--2---:R0:W1:Y:S02]  /*8320*/  I2F.F64.S16 R4, R2 ;  /* 0x0000000200047312 */ /* 0x0040640000101c00 */
[----:B01----:R-:W-:Y:S05]  /*8330*/  BRA `(.L_x_6025) ;  /* 0x0000000c00247947 */ /* 0x003fea0003800000 */
.L_x_6021:
        /* <DEDUP_REMOVED lines=10> */
.L_x_6029:
[----:B------:R-:W2:Y:S02]  /*83e0*/  LDG.E.U16 R0, desc[UR36][R2.64] ;  /* 0x0000002402007981 */ /* 0x000ea4000c1e1500 */
[----:B--2---:R-:W-:-:S05]  /*83f0*/  HADD2.F32 R0, -RZ, R0.H0_H0 ;  /* 0x20000000ff007230 */ /* 0x004fca0000004100 */
[----:B------:R-:W-:-:S04]  /*8400*/  FMUL.FTZ R0, R0, 1 ;  /* 0x3f80000000007820 */ /* 0x000fc80000410000 */
[----:B------:R1:W2:Y:S02]  /*8410*/  F2F.F64.F32 R4, R0 ;  /* 0x0000000000047310 */ /* 0x0002a40000201800 */
[----:B-12---:R-:W-:Y:S05]  /*8420*/  BRA `(.L_x_6025) ;  /* 0x0000000800e87947 */ /* 0x006fea0003800000 */
.L_x_6028:
        /* <DEDUP_REMOVED lines=10> */
.L_x_6031:
[----:B------:R-:W2:Y:S02]  /*84d0*/  LDG.E.U16 R2, desc[UR36][R2.64] ;  /* 0x0000002402027981 */ /* 0x000ea4000c1e1500 */
[----:B--2---:R-:W-:-:S05]  /*84e0*/  HADD2.F32 R0, -RZ, R2.H0_H0 ;  /* 0x20000002ff007230 */ /* 0x004fca0000004100 */
[----:B------:R-:W-:-:S04]  /*84f0*/  FMUL.FTZ R0, R0, 1 ;  /* 0x3f80000000007820 */ /* 0x000fc80000410000 */
[----:B------:R1:W2:Y:S02]  /*8500*/  F2F.F64.F32 R4, R0 ;  /* 0x0000000000047310 */ /* 0x0002a40000201800 */
[----:B-12---:R-:W-:Y:S05]  /*8510*/  BRA `(.L_x_6025) ;  /* 0x0000000800ac7947 */ /* 0x006fea0003800000 */
.L_x_6030:
[----:B------:R0:W5:Y:S01]  /*8520*/  LDG.E.64 R4, desc[UR36][R2.64] ;  /* 0x0000002402047981 */ /* 0x000162000c1e1b00 */
[----:B------:R-:W-:Y:S05]  /*8530*/  BRA `(.L_x_6025) ;  /* 0x0000000800a47947 */ /* 0x000fea0003800000 */
.L_x_6020:
        /* <DEDUP_REMOVED lines=13> */
.L_x_6034:
[----:B------:R1:W5:Y:S01]  /*8610*/  LDG.E.64 R4, desc[UR36][R2.64] ;  /* 0x0000002402047981 */ /* 0x000362000c1e1b00 */
[----:B------:R-:W-:Y:S05]  /*8620*/  BRA `(.L_x_6025) ;  /* 0x0000000800687947 */ /* 0x000fea0003800000 */
.L_x_6033:
        /* <DEDUP_REMOVED lines=27> */
.L_x_6036:
        /* <DEDUP_REMOVED lines=14> */
.L_x_6035:
[----:B------:R-:W2:Y:S02]  /*88c0*/  LDG.E.U16 R0, desc[UR36][R2.64] ;  /* 0x0000002402007981 */ /* 0x000ea4000c1e1500 */
[----:B--2---:R-:W-:-:S04]  /*88d0*/  IMAD.U32 R0, R0, 0x10000, RZ ;  /* 0x0001000000007824 */ /* 0x004fc800078e00ff */
[----:B------:R-:W-:-:S04]  /*88e0*/  FMUL.FTZ R0, R0, 1 ;  /* 0x3f80000000007820 */ /* 0x000fc80000410000 */
[----:B------:R2:W3:Y:S02]  /*88f0*/  F2F.F64.F32 R4, R0 ;  /* 0x0000000000047310 */ /* 0x0004e40000201800 */
[----:B--23--:R-:W-:Y:S05]  /*8900*/  BRA `(.L_x_6025) ;  /* 0x0000000400b07947 */ /* 0x00cfea0003800000 */
.L_x_6032:
        /* <DEDUP_REMOVED lines=11> */
.L_x_6039:
        /* <DEDUP_REMOVED lines=21> */
.L_x_6041:
[----:B------:R-:W-:Y:S05]  /*8b10*/  BSYNC.RECONVERGENT B0 ;  /* 0x0000000000007941 */ /* 0x000fea0003800200 */
.L_x_6040:
[----:B------:R-:W-:Y:S02]  /*8b20*/  SHF.L.U32 R0, R0, 0x14, RZ ;  /* 0x0000001400007819 */ /* 0x000fe400000006ff */
[----:B------:R-:W-:-:S04]  /*8b30*/  LEA R2, R2, 0x3b800000, 0x17 ;  /* 0x3b80000002027811 */ /* 0x000fc800078eb8ff */
[----:B------:R-:W-:-:S05]  /*8b40*/  LOP3.LUT R0, R2, R0, R7, 0xfe, !PT ;  /* 0x0000000002007212 */ /* 0x000fca00078efe07 */
[----:B------:R-:W-:-:S04]  /*8b50*/  FMUL.FTZ R0, R0, 1 ;  /* 0x3f80000000007820 */ /* 0x000fc80000410000 */
[----:B------:R4:W0:Y:S02]  /*8b60*/  F2F.F64.F32 R4, R0 ;  /* 0x0000000000047310 */ /* 0x0008240000201800 */
[----:B0---4-:R-:W-:Y:S05]  /*8b70*/  BRA `(.L_x_6025) ;  /* 0x0000000400147947 */ /* 0x011fea0003800000 */
.L_x_6038:
        /* <DEDUP_REMOVED lines=21> */
.L_x_6043:
[----:B------:R-:W-:Y:S05]  /*8cd0*/  BSYNC.RECONVERGENT B0 ;  /* 0x0000000000007941 */ /* 0x000fea0003800200 */
.L_x_6042:
[----:B------:R-:W-:Y:S01]  /*8ce0*/  IMAD.SHL.U32 R0, R0, 0x200000, RZ ;  /* 0x0020000000007824 */ /* 0x000fe200078e00ff */
[----:B------:R-:W-:-:S04]  /*8cf0*/  LEA R2, R2, 0x37800000, 0x17 ;  /* 0x3780000002027811 */ /* 0x000fc800078eb8ff */
[----:B------:R-:W-:-:S05]  /*8d00*/  LOP3.LUT R0, R2, R0, R7, 0xfe, !PT ;  /* 0x0000000002007212 */ /* 0x000fca00078efe07 */
[----:B------:R-:W-:-:S04]  /*8d10*/  FMUL.FTZ R0, R0, 1 ;  /* 0x3f80000000007820 */ /* 0x000fc80000410000 */
[----:B------:R4:W0:Y:S02]  /*8d20*/  F2F.F64.F32 R4, R0 ;  /* 0x0000000000047310 */ /* 0x0008240000201800 */
[----:B0---4-:R-:W-:Y:S05]  /*8d30*/  BRA `(.L_x_6025) ;  /* 0x0000000000a47947 */ /* 0x011fea0003800000 */
.L_x_6037:
        /* <DEDUP_REMOVED lines=16> */
[----:B------:R4:W0:Y:S02]  /*8e40*/  @P0 F2F.F64.F32 R4, R0 ;  /* 0x0000000000040310 */ /* 0x0008240000201800 */
[----:B0---4-:R-:W-:Y:S05]  /*8e50*/  BRA `(.L_x_6025) ;  /* 0x00000000005c7947 */ /* 0x011fea0003800000 */
.L_x_6024:
        /* <DEDUP_REMOVED lines=16> */
.L_x_6046:
[----:B------:R-:W-:Y:S01]  /*8f60*/  CS2R R4, SRZ ;  /* 0x0000000000047805 */ /* 0x000fe2000001ff00 */
[----:B------:R-:W-:Y:S06]  /*8f70*/  BRA `(.L_x_6025) ;  /* 0x0000000000147947 */ /* 0x000fec0003800000 */
.L_x_6045:
[----:B------:R-:W2:Y:S02]  /*8f80*/  LDG.E.64 R4, desc[UR36][R2.64] ;  /* 0x0000002402047981 */ /* 0x000ea4000c1e1b00 */
[----:B--2---:R-:W4:Y:S02]  /*8f90*/  I2F.F64.U64 R4, R4 ;  /* 0x0000000400047312 */ /* 0x004f240000301800 */
[----:B----4-:R-:W-:Y:S05]  /*8fa0*/  BRA `(.L_x_6025) ;  /* 0x0000000000087947 */ /* 0x010fea0003800000 */
.L_x_6044:
[----:B------:R-:W2:Y:S02]  /*8fb0*/  LDG.E R2, desc[UR36][R2.64] ;  /* 0x0000002402027981 */ /* 0x000ea4000c1e1900 */
[----:B--2---:R2:W3:Y:S02]  /*8fc0*/  I2F.F64.U32 R4, R2 ;  /* 0x0000000200047312 */ /* 0x0044e40000201800 */
.L_x_6025:
[----:B------:R-:W-:Y:S05]  /*8fd0*/  BSYNC.RECONVERGENT B6 ;  /* 0x0000000000067941 */ /* 0x000fea0003800200 */
.L_x_6019:
[----:B------:R-:W4:Y:S01]  /*8fe0*/  LDCU.64 UR4, c[0x0][0x590] ;  /* 0x0000b200ff0477ac */ /* 0x000f220008000a00 */
[----:B---3-5:R-:W-:Y:S01]  /*8ff0*/  MOV R0, R5 ;  /* 0x0000000500007202 */ /* 0x028fe20000000f00 */
[----:B------:R-:W0:Y:S01]  /*9000*/  LDCU.64 UR8, c[0x0][0x580] ;  /* 0x0000b000ff0877ac */ /* 0x000e220008000a00 */
[----:B----4-:R-:W3:Y:S01]  /*9010*/  DSETP.MIN.AND P1, P2, R4, UR4, PT ;  /* 0x0000000404007e2a */ /* 0x010ee2000ba20000 */
[----:B------:R-:W-:Y:S02]  /*9020*/  UMOV UR6, UR5 ;  /* 0x0000000500067c82 */ /* 0x000fe40008000000 */
[----:B---3--:R-:W-:Y:S01]  /*9030*/  FSEL R7, R0, UR6, P1 ;  /* 0x0000000600077c08 */ /* 0x008fe20008800000 */
[----:B------:R-:W-:Y:S01]  /*9040*/  IMAD.U32 R0, RZ, RZ, UR6 ;  /* 0x00000006ff007e24 */ /* 0x000fe2000f8e00ff */
[----:B------:R-:W-:Y:S01]  /*9050*/  UPRMT UR6, UR41, 0x9910, URZ ;  /* 0x0000991029067896 */ /* 0x000fe200080000ff */
[----:B012---:R-:W-:-:S03]  /*9060*/  IADD3 R2, P0, PT, R16, UR8, RZ ;  /* 0x0000000810027c10 */ /* 0x007fc6000ff1e0ff */
        /* <DEDUP_REMOVED lines=24> */
.L_x_6050:
[----:B------:R-:W0:Y:S02]  /*91f0*/  F2I.S64.F64.TRUNC R4, R4 ;  /* 0x0000000400047311 */ /* 0x000e24000030d900 */
[----:B0-----:R-:W-:-:S05]  /*9200*/  MOV R7, R4 ;  /* 0x0000000400077202 */ /* 0x001fca0000000f00 */
[----:B------:R0:W-:Y:S01]  /*9210*/  STG.E.U8 desc[UR36][R2.64], R7 ;  /* 0x0000000702007986 */ /* 0x0001e2000c101124 */
[----:B------:R-:W-:Y:S05]  /*9220*/  BRA `(.L_x_6052) ;  /* 0x0000001000807947 */ /* 0x000fea0003800000 */
.L_x_6049:
        /* <DEDUP_REMOVED lines=9> */
.L_x_6054:
[----:B------:R-:W0:Y:S02]  /*92c0*/  F2I.F64.TRUNC R5, R4 ;  /* 0x0000000400057311 */ /* 0x000e24000030d100 */
[----:B0-----:R0:W-:Y:S01]  /*92d0*/  STG.E desc[UR36][R2.64], R5 ;  /* 0x0000000502007986 */ /* 0x0011e2000c101924 */
[----:B------:R-:W-:Y:S05]  /*92e0*/  BRA `(.L_x_6052) ;  /* 0x0000001000507947 */ /* 0x000fea0003800000 */
.L_x_6053:
[----:B------:R-:W0:Y:S02]  /*92f0*/  F2I.F64.TRUNC R5, R4 ;  /* 0x0000000400057311 */ /* 0x000e24000030d100 */
[----:B0-----:R0:W-:Y:S01]  /*9300*/  STG.E.U16 desc[UR36][R2.64], R5 ;  /* 0x0000000502007986 */ /* 0x0011e2000c101524 */
[----:B------:R-:W-:Y:S05]  /*9310*/  BRA `(.L_x_6052) ;  /* 0x0000001000447947 */ /* 0x000fea0003800000 */
.L_x_6048:
        /* <DEDUP_REMOVED lines=17> */
.L_x_6056:
        /* <DEDUP_REMOVED lines=12> */
.L_x_6055:
        /* <DEDUP_REMOVED lines=18> */
.L_x_6058:
        /* <DEDUP_REMOVED lines=13> */
.L_x_6057:
[----:B------:R0:W-:Y:S01]  /*96e0*/  STG.E.64 desc[UR36][R2.64], R4 ;  /* 0x0000000402007986 */ /* 0x0001e2000c101b24 */
[----:B------:R-:W-:Y:S05]  /*96f0*/  BRA `(.L_x_6052) ;  /* 0x0000000c004c7947 */ /* 0x000fea0003800000 */
.L_x_6047:
        /* <DEDUP_REMOVED lines=13> */
.L_x_6062:
        /* <DEDUP_REMOVED lines=26> */
.L_x_6065:
[----:B------:R-:W-:-:S04]  /*9970*/  SHF.R.U32.HI R5, RZ, 0x18, R7 ;  /* 0x00000018ff057819 */ /* 0x000fc80000011607 */
[----:B------:R-:W-:-:S07]  /*9980*/  LOP3.LUT R0, R0, 0x80, R5, 0xf8, !PT ;  /* 0x0000008000007812 */ /* 0x000fce00078ef805 */
.L_x_6064:
[----:B------:R-:W-:Y:S05]  /*9990*/  BSYNC.RECONVERGENT B0 ;  /* 0x0000000000007941 */ /* 0x000fea0003800200 */
.L_x_6063:
[----:B------:R3:W-:Y:S01]  /*99a0*/  STG.E.U8 desc[UR36][R2.64], R0 ;  /* 0x0000000002007986 */ /* 0x0007e2000c101124 */
[----:B------:R-:W-:Y:S05]  /*99b0*/  BRA `(.L_x_6052) ;  /* 0x00000008009c7947 */ /* 0x000fea0003800000 */
.L_x_6061:
        /* <DEDUP_REMOVED lines=26> */
.L_x_6068:
[----:B------:R-:W-:-:S04]  /*9b60*/  SHF.R.U32.HI R5, RZ, 0x18, R7 ;  /* 0x00000018ff057819 */ /* 0x000fc80000011607 */
[----:B------:R-:W-:-:S07]  /*9b70*/  LOP3.LUT R0, R0, 0x80, R5, 0xf8, !PT ;  /* 0x0000008000007812 */ /* 0x000fce00078ef805 */
.L_x_6067:
[----:B------:R-:W-:Y:S05]  /*9b80*/  BSYNC.RECONVERGENT B0 ;  /* 0x0000000000007941 */ /* 0x000fea0003800200 */
.L_x_6066:
[----:B------:R0:W-:Y:S01]  /*9b90*/  STG.E.U8 desc[UR36][R2.64], R0 ;  /* 0x0000000002007986 */ /* 0x0001e2000c101124 */
[----:B------:R-:W-:Y:S05]  /*9ba0*/  BRA `(.L_x_6052) ;  /* 0x0000000800207947 */ /* 0x000fea0003800000 */
.L_x_6060:
        /* <DEDUP_REMOVED lines=30> */
.L_x_6070:
[----:B------:R-:W0:Y:S02]  /*9d90*/  F2I.U64.F64.TRUNC R4, R4 ;  /* 0x0000000400047311 */ /* 0x000e24000030d800 */
[----:B0-----:R1:W-:Y:S01]  /*9da0*/  STG.E.64 desc[UR36][R2.64], R4 ;  /* 0x0000000402007986 */ /* 0x0013e2000c101b24 */
[----:B------:R-:W-:Y:S05]  /*9db0*/  BRA `(.L_x_6052) ;  /* 0x00000004009c7947 */ /* 0x000fea0003800000 */
.L_x_6069:
[----:B------:R-:W0:Y:S02]  /*9dc0*/  F2I.U32.F64.TRUNC R5, R4 ;  /* 0x0000000400057311 */ /* 0x000e24000030d000 */
[----:B0-----:R0:W-:Y:S01]  /*9dd0*/  STG.E desc[UR36][R2.64], R5 ;  /* 0x0000000502007986 */ /* 0x0011e2000c101924 */
[----:B------:R-:W-:Y:S05]  /*9de0*/  BRA `(.L_x_6052) ;  /* 0x0000000400907947 */ /* 0x000fea0003800000 */
.L_x_6059:
        /* <DEDUP_REMOVED lines=10> */
.L_x_6072:
[----:B------:R-:W-:-:S05]  /*9e90*/  CS2R R6, SRZ ;  /* 0x0000000000067805 */ /* 0x000fca000001ff00 */
[----:B------:R0:W-:Y:S01]  /*9ea0*/  STG.E.128 desc[UR36][R2.64], R4 ;  /* 0x0000000402007986 */ /* 0x0001e2000c101d24 */
[----:B------:R-:W-:Y:S05]  /*9eb0*/  BRA `(.L_x_6052) ;  /* 0x00000004005c7947 */ /* 0x000fea0003800000 */
.L_x_6071:
[----:B------:R-:W-:-:S09]  /*9ec0*/  UISETP.NE.AND UP0, UPT, UR4, 0xf, UPT ;  /* 0x0000000f0400788c */ /* 0x000fd2000bf05270 */
[----:B------:R-:W-:Y:S05]  /*9ed0*/  BRA.U !UP0, `(.L_x_6073) ;  /* 0x0000000508287547 */ /* 0x000fea000b800000 */
[----:B------:R-:W-:-:S09]  /*9ee0*/  UISETP.NE.AND UP0, UPT, UR4, 0x17, UPT ;  /* 0x000000170400788c */ /* 0x000fd2000bf05270 */
[----:B------:R-:W-:Y:S05]  /*9ef0*/  BRA.U !UP0, `(.L_x_6074) ;  /* 0x0000000108b07547 */ /* 0x000fea000b800000 */
[----:B------:R-:W-:-:S09]  /*9f00*/  UISETP.NE.AND UP0, UPT, UR4, 0x18, UPT ;  /* 0x000000180400788c */ /* 0x000fd2000bf05270 */
[----:B------:R-:W-:Y:S05]  /*9f10*/  BRA.U !UP0, `(.L_x_6075) ;  /* 0x0000000108447547 */ /* 0x000fea000b800000 */
.L_x_6051:
        /* <DEDUP_REMOVED lines=16> */
.L_x_6076:
[----:B------:R-:W-:Y:S05]  /*a020*/  BRA `(.L_x_6052) ;  /* 0x0000000400007947 */ /* 0x000fea0003800000 */
.L_x_6075:
        /* <DEDUP_REMOVED lines=21> */
.L_x_6078:
[----:B------:R-:W-:Y:S05]  /*a180*/  BSYNC.RECONVERGENT B0 ;  /* 0x0000000000007941 */ /* 0x000fea0003800200 */
.L_x_6077:
[----:B------:R-:W-:-:S05]  /*a190*/  LOP3.LUT R7, R0, 0x80, R7, 0xf8, !PT ;  /* 0x0000008000077812 */ /* 0x000fca00078ef807 */
[----:B------:R0:W-:Y:S01]  /*a1a0*/  STG.E.U8 desc[UR36][R2.64], R7 ;  /* 0x0000000702007986 */ /* 0x0001e2000c101124 */
[----:B------:R-:W-:Y:S05]  /*a1b0*/  BRA `(.L_x_6052) ;  /* 0x00000000009c7947 */ /* 0x000fea0003800000 */
.L_x_6074:
        /* <DEDUP_REMOVED lines=20> */
.L_x_6080:
[----:B------:R-:W-:Y:S02]  /*a300*/  ISETP.GT.U32.AND P0, PT, R6, 0x7f800000, PT ;  /* 0x7f8000000600780c */ /* 0x000fe40003f04070 */
[----:B------:R-:W-:-:S04]  /*a310*/  MOV R0, 0x7f ;  /* 0x0000007f00007802 */ /* 0x000fc80000000f00 */
[----:B------:R-:W-:-:S07]  /*a320*/  SEL R0, R0, 0x7c, P0 ;  /* 0x0000007c00007807 */ /* 0x000fce0000000000 */
.L_x_6081:
[----:B------:R-:W-:Y:S05]  /*a330*/  BSYNC.RECONVERGENT B0 ;  /* 0x0000000000007941 */ /* 0x000fea0003800200 */
.L_x_6079:
[----:B------:R-:W-:-:S04]  /*a340*/  SHF.R.U32.HI R5, RZ, 0x18, R7 ;  /* 0x00000018ff057819 */ /* 0x000fc80000011607 */
[----:B------:R-:W-:-:S05]  /*a350*/  LOP3.LUT R5, R0, 0x80, R5, 0xf8, !PT ;  /* 0x0000008000057812 */ /* 0x000fca00078ef805 */
[----:B------:R0:W-:Y:S01]  /*a360*/  STG.E.U8 desc[UR36][R2.64], R5 ;  /* 0x0000000502007986 */ /* 0x0001e2000c101124 */
[----:B------:R-:W-:Y:S05]  /*a370*/  BRA `(.L_x_6052) ;  /* 0x00000000002c7947 */ /* 0x000fea0003800000 */
.L_x_6073:
        /* <DEDUP_REMOVED lines=11> */
.L_x_6052:
[----:B------:R-:W-:-:S07]  /*a430*/  VIADD R17, R17, 0x80 ;  /* 0x0000008011117836 */ /* 0x000fce0000000000 */
.L_x_6017:
[----:B------:R-:W-:Y:S05]  /*a440*/  BSYNC.RECONVERGENT B7 ;  /* 0x0000000000077941 */ /* 0x000fea0003800200 */
.L_x_6016:
[----:B------:R-:W5:Y:S02]  /*a450*/  LDCU UR4, c[0x0][0x380] ;  /* 0x00007000ff0477ac */ /* 0x000f640008000800 */
[----:B-----5:R-:W-:-:S13]  /*a460*/  ISETP.GE.AND P0, PT, R17, UR4, PT ;  /* 0x0000000411007c0c */ /* 0x020fda000bf06270 */
[----:B------:R-:W-:Y:S05]  /*a470*/  @P0 EXIT ;  /* 0x000000000000094d */ /* 0x000fea0003800000 */
        /* <DEDUP_REMOVED lines=303> */
.L_x_6082:
[----:B------:R-:W1:Y:S01]  /*b770*/  LDCU.128 UR8, c[0x0][0x580] ;  /* 0x0000b000ff0877ac */ /* 0x000e620008000c00 */
[----:B------:R-:W-:Y:S01]  /*b780*/  BSSY.RECONVERGENT B6, `(.L_x_6083) ;  /* 0x00000ee000067945 */ /* 0x000fe20003800200 */
[----:B------:R-:W-:-:S04]  /*b790*/  UPRMT UR4, UR42, 0x9910, URZ ;  /* 0x000099102a047896 */ /* 0x000fc800080000ff */
[----:B------:R-:W-:Y:S01]  /*b7a0*/  UISETP.GT.AND UP0, UPT, UR4, 0x9, UPT ;  /* 0x000000090400788c */ /* 0x000fe2000bf04270 */
[----:B-1----:R-:W-:Y:S02]  /*b7b0*/  IADD3 R4, P1, PT, R0, UR10, RZ ;  /* 0x0000000a00047c10 */ /* 0x002fe4000ff3e0ff */
[----:B------:R-:W-:-:S03]  /*b7c0*/  IADD3 R16, P0, PT, R16, UR8, RZ ;  /* 0x0000000810107c10 */ /* 0x000fc6000ff1e0ff */
[----:B--2---:R-:W-:Y:S01]  /*b7d0*/  IMAD.X R5, RZ, RZ, UR11, P1 ;  /* 0x0000000bff057e24 */ /* 0x004fe200088e06ff */
        /* <DEDUP_REMOVED lines=13> */
.L_x_6087:
[----:B------:R-:W2:Y:S02]  /*b8b0*/  LDG.E.U8 R2, desc[UR36][R4.64] ;  /* 0x0000002404027981 */ /* 0x000ea4000c1e1100 */
[----:B--2---:R-:W0:Y:S02]  /*b8c0*/  I2F.F64.U16 R2, R2 ;  /* 0x0000000200027312 */ /* 0x004e240000101800 */
[----:B0-----:R-:W-:Y:S05]  /*b8d0*/  BRA `(.L_x_6089) ;  /* 0x0000000c00607947 */ /* 0x001fea0003800000 */
.L_x_6086:
        /* <DEDUP_REMOVED lines=9> */
.L_x_6091:
[----:B------:R-:W2:Y:S02]  /*b970*/  LDG.E R2, desc[UR36][R4.64] ;  /* 0x0000002404027981 */ /* 0x000ea4000c1e1900 */
[----:B--2---:R-:W0:Y:S02]  /*b980*/  I2F.F64 R2, R2 ;  /* 0x0000000200027312 */ /* 0x004e240000201c00 */
[----:B0-----:R-:W-:Y:S05]  /*b990*/  BRA `(.L_x_6089) ;  /* 0x0000000c00307947 */ /* 0x001fea0003800000 */
.L_x_6090:
[----:B------:R-:W2:Y:S02]  /*b9a0*/  LDG.E.U16 R2, desc[UR36][R4.64] ;  /* 0x0000002404027981 */ /* 0x000ea4000c1e1500 */
[----:B--2---:R-:W0:Y:S02]  /*b9b0*/  I2F.F64.S16 R2, R2 ;  /* 0x0000000200027312 */ /* 0x004e240000101c00 */
[----:B0-----:R-:W-:Y:S05]  /*b9c0*/  BRA `(.L_x_6089) ;  /* 0x0000000c00247947 */ /* 0x001fea0003800000 */
.L_x_6085:
        /* <DEDUP_REMOVED lines=10> */
.L_x_6093:
[----:B------:R-:W2:Y:S02]  /*ba70*/  LDG.E.U16 R0, desc[UR36][R4.64] ;  /* 0x0000002404007981 */ /* 0x000ea4000c1e1500 */
[----:B--2---:R-:W-:-:S05]  /*ba80*/  HADD2.F32 R0, -RZ, R0.H0_H0 ;  /* 0x20000000ff007230 */ /* 0x004fca0000004100 */
[----:B------:R-:W-:-:S04]  /*ba90*/  FMUL.FTZ R0, R0, 1 ;  /* 0x3f80000000007820 */ /* 0x000fc80000410000 */
[----:B------:R1:W2:Y:S02]  /*baa0*/  F2F.F64.F32 R2, R0 ;  /* 0x0000000000027310 */ /* 0x0002a40000201800 */
[----:B-12---:R-:W-:Y:S05]  /*bab0*/  BRA `(.L_x_6089) ;  /* 0x0000000800e87947 */ /* 0x006fea0003800000 */
.L_x_6092:
        /* <DEDUP_REMOVED lines=10> */
.L_x_6095:
[----:B------:R-:W2:Y:S02]  /*bb60*/  LDG.E.U16 R4, desc[UR36][R4.64] ;  /* 0x0000002404047981 */ /* 0x000ea4000c1e1500 */
[----:B--2---:R-:W-:-:S05]  /*bb70*/  HADD2.F32 R0, -RZ, R4.H0_H0 ;  /* 0x20000004ff007230 */ /* 0x004fca0000004100 */
[----:B------:R-:W-:-:S04]  /*bb80*/  FMUL.FTZ R0, R0, 1 ;  /* 0x3f80000000007820 */ /* 0x000fc80000410000 */
[----:B------:R1:W2:Y:S02]  /*bb90*/  F2F.F64.F32 R2, R0 ;  /* 0x0000000000027310 */ /* 0x0002a40000201800 */
[----:B-12---:R-:W-:Y:S05]  /*bba0*/  BRA `(.L_x_6089) ;  /* 0x0000000800ac7947 */ /* 0x006fea0003800000 */
.L_x_6094:
[----:B------:R0:W5:Y:S01]  /*bbb0*/  LDG.E.64 R2, desc[UR36][R4.64] ;  /* 0x0000002404027981 */ /* 0x000162000c1e1b00 */
[----:B------:R-:W-:Y:S05]  /*bbc0*/  BRA `(.L_x_6089) ;  /* 0x0000000800a47947 */ /* 0x000fea0003800000 */
.L_x_6084:
        /* <DEDUP_REMOVED lines=13> */
.L_x_6098:
[----:B------:R2:W5:Y:S01]  /*bca0*/  LDG.E.64 R2, desc[UR36][R4.64] ;  /* 0x0000002404027981 */ /* 0x000562000c1e1b00 */
[----:B------:R-:W-:Y:S05]  /*bcb0*/  BRA `(.L_x_6089) ;  /* 0x0000000800687947 */ /* 0x000fea0003800000 */
.L_x_6097:
[----:B------:R-:W-:-:S09]  /*bcc0*/  UISETP.NE.AND UP0, UPT, UR4, 0xf, UPT ;  /* 0x0000000f0400788c */ /* 0x000fd2000bf05270 */
[----:B------:R-:W-:Y:S05]  /*bcd0*/  BRA.U !UP0, `(.L_x_6099) ;  /* 0x00000001089c7547 */ /* 0x000fea000b800000 */
[----:B------:R-:W-:-:S09]  /*bce0*/  UISETP.NE.AND UP0, UPT, UR4, 0x17, UPT ;  /* 0x000000170400788c */ /* 0x000fd2000bf05270 */
[----:B------:R-:W-:Y:S05]  /*bcf0*/  BRA.U !UP0, `(.L_x_6100) ;  /* 0x00000001085c7547 */ /* 0x000fea000b800000 */
[----:B------:R-:W-:-:S09]  /*bd00*/  UISETP.NE.AND UP0, UPT, UR4, 0x18, UPT ;  /* 0x000000180400788c */ /* 0x000fd2000bf05270 */
[----:B------:R-:W-:Y:S05]  /*bd10*/  BRA.U UP0, `(.L_x_6088) ;  /* 0x0000000500f47547 */ /* 0x000fea000b800000 */
[----:B------:R-:W2:Y:S01]  /*bd20*/  LDG.E.U8 R0, desc[UR36][R4.64] ;  /* 0x0000002404007981 */ /* 0x000ea2000c1e1100 */
[----:B------:R-:W-:Y:S02]  /*bd30*/  HFMA2 R6, -RZ, RZ, 0, 1.847743988037109375e-06 ;  /* 0x0000001fff067431 */ /* 0x000fe400000001ff */
        /* <DEDUP_REMOVED lines=17> */
[----:B------:R-:W3:Y:S02]  /*be50*/  F2F.F64.F32 R2, R3 ;  /* 0x0000000300027310 */ /* 0x000ee40000201800 */
[----:B---3--:R-:W-:Y:S05]  /*be60*/  BRA `(.L_x_6089) ;  /* 0x0000000400fc7947 */ /* 0x008fea0003800000 */
.L_x_6100:
        /* <DEDUP_REMOVED lines=14> */
.L_x_6099:
[----:B------:R-:W2:Y:S02]  /*bf50*/  LDG.E.U16 R0, desc[UR36][R4.64] ;  /* 0x0000002404007981 */ /* 0x000ea4000c1e1500 */
[----:B--2---:R-:W-:-:S05]  /*bf60*/  SHF.L.U32 R0, R0, 0x10, RZ ;  /* 0x0000001000007819 */ /* 0x004fca00000006ff */
[----:B------:R-:W-:-:S04]  /*bf70*/  FMUL.FTZ R0, R0, 1 ;  /* 0x3f80000000007820 */ /* 0x000fc80000410000 */
[----:B------:R3:W4:Y:S02]  /*bf80*/  F2F.F64.F32 R2, R0 ;  /* 0x0000000000027310 */ /* 0x0007240000201800 */
[----:B---34-:R-:W-:Y:S05]  /*bf90*/  BRA `(.L_x_6089) ;  /* 0x0000000400b07947 */ /* 0x018fea0003800000 */
.L_x_6096:
        /* <DEDUP_REMOVED lines=11> */
.L_x_6103:
        /* <DEDUP_REMOVED lines=21> */
.L_x_6105:
[----:B------:R-:W-:Y:S05]  /*c1a0*/  BSYNC.RECONVERGENT B0 ;  /* 0x0000000000007941 */ /* 0x000fea0003800200 */
.L_x_6104:
[----:B------:R-:W-:Y:S01]  /*c1b0*/  IMAD.SHL.U32 R0, R0, 0x100000, RZ ;  /* 0x0010000000007824 */ /* 0x000fe200078e00ff */
[----:B------:R-:W-:-:S04]  /*c1c0*/  LEA R2, R2, 0x3b800000, 0x17 ;  /* 0x3b80000002027811 */ /* 0x000fc800078eb8ff */
[----:B------:R-:W-:-:S05]  /*c1d0*/  LOP3.LUT R0, R2, R0, R7, 0xfe, !PT ;  /* 0x0000000002007212 */ /* 0x000fca00078efe07 */
[----:B------:R-:W-:-:S04]  /*c1e0*/  FMUL.FTZ R0, R0, 1 ;  /* 0x3f80000000007820 */ /* 0x000fc80000410000 */
[----:B------:R2:W3:Y:S02]  /*c1f0*/  F2F.F64.F32 R2, R0 ;  /* 0x0000000000027310 */ /* 0x0004e40000201800 */
[----:B--23--:R-:W-:Y:S05]  /*c200*/  BRA `(.L_x_6089) ;  /* 0x0000000400147947 */ /* 0x00cfea0003800000 */
.L_x_6102:
        /* <DEDUP_REMOVED lines=21> */
.L_x_6107:
[----:B------:R-:W-:Y:S05]  /*c360*/  BSYNC.RECONVERGENT B0 ;  /* 0x0000000000007941 */ /* 0x000fea0003800200 */
.L_x_6106:
[----:B------:R-:W-:Y:S02]  /*c370*/  SHF.L.U32 R0, R0, 0x15, RZ ;  /* 0x0000001500007819 */ /* 0x000fe400000006ff */
[----:B------:R-:W-:-:S04]  /*c380*/  LEA R2, R2, 0x37800000, 0x17 ;  /* 0x3780000002027811 */ /* 0x000fc800078eb8ff */
[----:B------:R-:W-:-:S05]  /*c390*/  LOP3.LUT R0, R2, R0, R7, 0xfe, !PT ;  /* 0x0000000002007212 */ /* 0x000fca00078efe07 */
[----:B------:R-:W-:-:S04]  /*c3a0*/  FMUL.FTZ R0, R0, 1 ;  /* 0x3f80000000007820 */ /* 0x000fc80000410000 */
[----:B------:R2:W3:Y:S02]  /*c3b0*/  F2F.F64.F32 R2, R0 ;  /* 0x0000000000027310 */ /* 0x0004e40000201800 */
[----:B--23--:R-:W-:Y:S05]  /*c3c0*/  BRA `(.L_x_6089) ;  /* 0x0000000000a47947 */ /* 0x00cfea0003800000 */
.L_x_6101:
        /* <DEDUP_REMOVED lines=18> */
.L_x_6088:
        /* <DEDUP_REMOVED lines=16> */
.L_x_6110:
[----:B------:R-:W-:Y:S01]  /*c5f0*/  CS2R R2, SRZ ;  /* 0x0000000000027805 */ /* 0x000fe2000001ff00 */
[----:B------:R-:W-:Y:S06]  /*c600*/  BRA `(.L_x_6089) ;  /* 0x0000000000147947 */ /* 0x000fec0003800000 */
.L_x_6109:
[----:B------:R-:W2:Y:S02]  /*c610*/  LDG.E.64 R2, desc[UR36][R4.64] ;  /* 0x0000002404027981 */ /* 0x000ea4000c1e1b00 */
[----:B--2---:R-:W2:Y:S02]  /*c620*/  I2F.F64.U64 R2, R2 ;  /* 0x0000000200027312 */ /* 0x004ea40000301800 */
[----:B--2---:R-:W-:Y:S05]  /*c630*/  BRA `(.L_x_6089) ;  /* 0x0000000000087947 */ /* 0x004fea0003800000 */
.L_x_6108:
[----:B------:R-:W2:Y:S02]  /*c640*/  LDG.E R2, desc[UR36][R4.64] ;  /* 0x0000002404027981 */ /* 0x000ea4000c1e1900 */
[----:B--2---:R-:W1:Y:S02]  /*c650*/  I2F.F64.U32 R2, R2 ;  /* 0x0000000200027312 */ /* 0x004e640000201800 */
.L_x_6089:
[----:B------:R-:W-:Y:S05]  /*c660*/  BSYNC.RECONVERGENT B6 ;  /* 0x0000000000067941 */ /* 0x000fea0003800200 */
.L_x_6083:
[----:B------:R-:W3:Y:S01]  /*c670*/  LDCU.64 UR4, c[0x0][0x590] ;  /* 0x0000b200ff0477ac */ /* 0x000ee20008000a00 */
[----:B-1---5:R-:W-:Y:S01]  /*c680*/  IMAD.MOV.U32 R0, RZ, RZ, R3 ;  /* 0x000000ffff007224 */ /* 0x022fe200078e0003 */
[----:B------:R-:W-:Y:S01]  /*c690*/  UPRMT UR7, UR41, 0x9910, URZ ;  /* 0x0000991029077896 */ /* 0x000fe200080000ff */
[----:B---3--:R-:W0:Y:S01]  /*c6a0*/  DSETP.MIN.AND P0, P1, R2, UR4, PT ;  /* 0x0000000402007e2a */ /* 0x008e22000b900000 */
[----:B------:R-:W-:Y:S02]  /*c6b0*/  UMOV UR6, UR5 ;  /* 0x0000000500067c82 */ /* 0x000fe40008000000 */
[----:B0-2---:R-:W-:Y:S01]  /*c6c0*/  FSEL R5, R0, UR6, P0 ;  /* 0x0000000600057c08 */ /* 0x005fe20008000000 */
[----:B------:R-:W-:Y:S01]  /*c6d0*/  IMAD.MOV.U32 R0, RZ, RZ, R2 ;  /* 0x000000ffff007224 */ /* 0x000fe200078e0002 */
[----:B------:R-:W-:-:S04]  /*c6e0*/  MOV R6, UR6 ;  /* 0x0000000600067c02 */ /* 0x000fc80008000f00 */
[----:B------:R-:W-:Y:S01]  /*c6f0*/  SEL R4, R0, UR4, P0 ;  /* 0x0000000400047c07 */ /* 0x000fe20008000000 */
[----:B------:R-:W-:Y:S01]  /*c700*/  UMOV UR4, UR7 ;  /* 0x0000000700047c82 */ /* 0x000fe20008000000 */
[----:B------:R-:W-:Y:S01]  /*c710*/  @P1 LOP3.LUT R5, R6, 0x80000, RZ, 0xfc, !PT ;  /* 0x0008000006051812 */ /* 0x000fe200078efcff */
[----:B------:R-:W-:-:S15]  /*c720*/  UISETP.GT.AND UP0, UPT, UR4, 0x9, UPT ;  /* 0x000000090400788c */ /* 0x000fde000bf04270 */
[----:B------:R-:W-:-:S15]  /*c730*/  NOP ;  /* 0x0000000000007918 */ /* 0x000fde0000000000 */
[----:B------:R-:W-:-:S15]  /*c740*/  NOP ;  /* 0x0000000000007918 */ /* 0x000fde0000000000 */
[----:B------:R-:W-:-:S07]  /*c750*/  NOP ;  /* 0x0000000000007918 */ /* 0x000fce0000000000 */
        /* <DEDUP_REMOVED lines=15> */
.L_x_6114:
[----:B------:R-:W0:Y:S02]  /*c850*/  F2I.S64.F64.TRUNC R4, R4 ;  /* 0x0000000400047311 */ /* 0x000e24000030d900 */
[----:B0-----:R-:W-:-:S05]  /*c860*/  MOV R3, R4 ;  /* 0x0000000400037202 */ /* 0x001fca0000000f00 */
[----:B------:R-:W-:Y:S01]  /*c870*/  STG.E.U8 desc[UR36][R16.64], R3 ;  /* 0x0000000310007986 */ /* 0x000fe2000c101124 */
[----:B------:R-:W-:Y:S05]  /*c880*/  EXIT ;  /* 0x000000000000794d */ /* 0x000fea0003800000 */
.L_x_6113:
        /* <DEDUP_REMOVED lines=9> */
.L_x_6117:
[----:B------:R-:W0:Y:S02]  /*c920*/  F2I.F64.TRUNC R5, R4 ;  /* 0x0000000400057311 */ /* 0x000e24000030d100 */
[----:B0-----:R-:W-:Y:S01]  /*c930*/  STG.E desc[UR36][R16.64], R5 ;  /* 0x0000000510007986 */ /* 0x001fe2000c101924 */
[----:B------:R-:W-:Y:S05]  /*c940*/  EXIT ;  /* 0x000000000000794d */ /* 0x000fea0003800000 */
.L_x_6116:
[----:B------:R-:W0:Y:S02]  /*c950*/  F2I.F64.TRUNC R5, R4 ;  /* 0x0000000400057311 */ /* 0x000e24000030d100 */
[----:B0-----:R-:W-:Y:S01]  /*c960*/  STG.E.U16 desc[UR36][R16.64], R5 ;  /* 0x0000000510007986 */ /* 0x001fe2000c101524 */
[----:B------:R-:W-:Y:S05]  /*c970*/  EXIT ;  /* 0x000000000000794d */ /* 0x000fea0003800000 */
.L_x_6112:
        /* <DEDUP_REMOVED lines=17> */
.L_x_6119:
        /* <DEDUP_REMOVED lines=12> */
.L_x_6118:
        /* <DEDUP_REMOVED lines=18> */
.L_x_6121:
        /* <DEDUP_REMOVED lines=13> */
.L_x_6120:
[----:B------:R-:W-:Y:S01]  /*cd40*/  STG.E.64 desc[UR36][R16.64], R4 ;  /* 0x0000000410007986 */ /* 0x000fe2000c101b24 */
[----:B------:R-:W-:Y:S05]  /*cd50*/  EXIT ;  /* 0x000000000000794d */ /* 0x000fea0003800000 */
.L_x_6111:
        /* <DEDUP_REMOVED lines=13> */
.L_x_6125:
        /* <DEDUP_REMOVED lines=25> */
.L_x_6128:
[----:B------:R-:W-:-:S04]  /*cfc0*/  SHF.R.U32.HI R3, RZ, 0x18, R3 ;  /* 0x00000018ff037819 */ /* 0x000fc80000011603 */
[----:B------:R-:W-:-:S04]  /*cfd0*/  LOP3.LUT R0, R0, 0x80, R3, 0xf8, !PT ;  /* 0x0000008000007812 */ /* 0x000fc800078ef803 */
[----:B------:R-:W-:-:S07]  /*cfe0*/  PRMT R8, R0, 0x7610, R8 ;  /* 0x0000761000087816 */ /* 0x000fce0000000008 */
.L_x_6127:
[----:B------:R-:W-:Y:S05]  /*cff0*/  BSYNC.RECONVERGENT B0 ;  /* 0x0000000000007941 */ /* 0x000fea0003800200 */
.L_x_6126:
[----:B------:R-:W-:Y:S01]  /*d000*/  STG.E.U8 desc[UR36][R16.64], R8 ;  /* 0x0000000810007986 */ /* 0x000fe2000c101124 */
[----:B------:R-:W-:Y:S05]  /*d010*/  EXIT ;  /* 0x000000000000794d */ /* 0x000fea0003800000 */
.L_x_6124:
        /* <DEDUP_REMOVED lines=25> */
.L_x_6131:
[----:B------:R-:W-:-:S04]  /*d1b0*/  SHF.R.U32.HI R3, RZ, 0x18, R3 ;  /* 0x00000018ff037819 */ /* 0x000fc80000011603 */
[----:B------:R-:W-:-:S04]  /*d1c0*/  LOP3.LUT R0, R0, 0x80, R3, 0xf8, !PT ;  /* 0x0000008000007812 */ /* 0x000fc800078ef803 */
[----:B------:R-:W-:-:S07]  /*d1d0*/  PRMT R8, R0, 0x7610, R8 ;  /* 0x0000761000087816 */ /* 0x000fce0000000008 */
.L_x_6130:
[----:B------:R-:W-:Y:S05]  /*d1e0*/  BSYNC.RECONVERGENT B0 ;  /* 0x0000000000007941 */ /* 0x000fea0003800200 */
.L_x_6129:
[----:B------:R-:W-:Y:S01]  /*d1f0*/  STG.E.U8 desc[UR36][R16.64], R8 ;  /* 0x0000000810007986 */ /* 0x000fe2000c101124 */
[----:B------:R-:W-:Y:S05]  /*d200*/  EXIT ;  /* 0x000000000000794d */ /* 0x000fea0003800000 */
.L_x_6123:
        /* <DEDUP_REMOVED lines=30> */
.L_x_6133:
[----:B------:R-:W0:Y:S02]  /*d3f0*/  F2I.U64.F64.TRUNC R4, R4 ;  /* 0x0000000400047311 */ /* 0x000e24000030d800 */
[----:B0-----:R-:W-:Y:S01]  /*d400*/  STG.E.64 desc[UR36][R16.64], R4 ;  /* 0x0000000410007986 */ /* 0x001fe2000c101b24 */
[----:B------:R-:W-:Y:S05]  /*d410*/  EXIT ;  /* 0x000000000000794d */ /* 0x000fea0003800000 */
.L_x_6132:
[----:B------:R-:W0:Y:S02]  /*d420*/  F2I.U32.F64.TRUNC R5, R4 ;  /* 0x0000000400057311 */ /* 0x000e24000030d000 */
[----:B0-----:R-:W-:Y:S01]  /*d430*/  STG.E desc[UR36][R16.64], R5 ;  /* 0x0000000510007986 */ /* 0x001fe2000c101924 */
[----:B------:R-:W-:Y:S05]  /*d440*/  EXIT ;  /* 0x000000000000794d */ /* 0x000fea0003800000 */
.L_x_6122:
        /* <DEDUP_REMOVED lines=8> */
[----:B------:R-:W-:Y:S01]  /*d4d0*/  STG.E.U8 desc[UR36][R16.64], R3 ;  /* 0x0000000310007986 */ /* 0x000fe2000c101124 */
[----:B------:R-:W-:Y:S05]  /*d4e0*/  EXIT ;  /* 0x000000000000794d */ /* 0x000fea0003800000 */
.L_x_6135:
[----:B------:R-:W-:-:S05]  /*d4f0*/  CS2R R6, SRZ ;  /* 0x0000000000067805 */ /* 0x000fca000001ff00 */
[----:B------:R-:W-:Y:S01]  /*d500*/  STG.E.128 desc[UR36][R16.64], R4 ;  /* 0x0000000410007986 */ /* 0x000fe2000c101d24 */
[----:B------:R-:W-:Y:S05]  /*d510*/  EXIT ;  /* 0x000000000000794d */ /* 0x000fea0003800000 */
.L_x_6134:
[----:B------:R-:W-:-:S09]  /*d520*/  UISETP.NE.AND UP0, UPT, UR4, 0xf, UPT ;  /* 0x0000000f0400788c */ /* 0x000fd2000bf05270 */
[----:B------:R-:W-:Y:S05]  /*d530*/  BRA.U !UP0, `(.L_x_6136) ;  /* 0x0000000508287547 */ /* 0x000fea000b800000 */
[----:B------:R-:W-:-:S09]  /*d540*/  UISETP.NE.AND UP0, UPT, UR4, 0x17, UPT ;  /* 0x000000170400788c */ /* 0x000fd2000bf05270 */
[----:B------:R-:W-:Y:S05]  /*d550*/  BRA.U !UP0, `(.L_x_6137) ;  /* 0x0000000108b07547 */ /* 0x000fea000b800000 */
[----:B------:R-:W-:-:S09]  /*d560*/  UISETP.NE.AND UP0, UPT, UR4, 0x18, UPT ;  /* 0x000000180400788c */ /* 0x000fd2000bf05270 */
[----:B------:R-:W-:Y:S05]  /*d570*/  BRA.U !UP0, `(.L_x_6138) ;  /* 0x0000000108447547 */ /* 0x000fea000b800000 */
.L_x_6115:
        /* <DEDUP_REMOVED lines=16> */
.L_x_6139:
[----:B------:R-:W-:Y:S05]  /*d680*/  EXIT ;  /* 0x000000000000794d */ /* 0x000fea0003800000 */
.L_x_6138:
        /* <DEDUP_REMOVED lines=21> */
.L_x_6141:
[----:B------:R-:W-:Y:S05]  /*d7e0*/  BSYNC.RECONVERGENT B0 ;  /* 0x0000000000007941 */ /* 0x000fea0003800200 */
.L_x_6140:
[----:B------:R-:W-:-:S05]  /*d7f0*/  LOP3.LUT R3, R0, 0x80, R3, 0xf8, !PT ;  /* 0x0000008000037812 */ /* 0x000fca00078ef803 */
[----:B------:R-:W-:Y:S01]  /*d800*/  STG.E.U8 desc[UR36][R16.64], R3 ;  /* 0x0000000310007986 */ /* 0x000fe2000c101124 */
[----:B------:R-:W-:Y:S05]  /*d810*/  EXIT ;  /* 0x000000000000794d */ /* 0x000fea0003800000 */
.L_x_6137:
        /* <DEDUP_REMOVED lines=20> */
.L_x_6143:
[----:B------:R-:W-:Y:S02]  /*d960*/  ISETP.GT.U32.AND P0, PT, R2, 0x7f800000, PT ;  /* 0x7f8000000200780c */ /* 0x000fe40003f04070 */
[----:B------:R-:W-:-:S04]  /*d970*/  MOV R0, 0x7f ;  /* 0x0000007f00007802 */ /* 0x000fc80000000f00 */
[----:B------:R-:W-:-:S07]  /*d980*/  SEL R0, R0, 0x7c, P0 ;  /* 0x0000007c00007807 */ /* 0x000fce0000000000 */
.L_x_6144:
[----:B------:R-:W-:Y:S05]  /*d990*/  BSYNC.RECONVERGENT B0 ;  /* 0x0000000000007941 */ /* 0x000fea0003800200 */
.L_x_6142:
[----:B------:R-:W-:-:S04]  /*d9a0*/  SHF.R.U32.HI R3, RZ, 0x18, R3 ;  /* 0x00000018ff037819 */ /* 0x000fc80000011603 */
[----:B------:R-:W-:-:S05]  /*d9b0*/  LOP3.LUT R3, R0, 0x80, R3, 0xf8, !PT ;  /* 0x0000008000037812 */ /* 0x000fca00078ef803 */
[----:B------:R-:W-:Y:S01]  /*d9c0*/  STG.E.U8 desc[UR36][R16.64], R3 ;  /* 0x0000000310007986 */ /* 0x000fe2000c101124 */
[----:B------:R-:W-:Y:S05]  /*d9d0*/  EXIT ;  /* 0x000000000000794d */ /* 0x000fea0003800000 */
.L_x_6136:
        /* <DEDUP_REMOVED lines=12> */
.L_x_6145:
        /* <DEDUP_REMOVED lines=14> */
.L_x_35848:


//--------------------- .text._ZN2at6native27unrolled_elementwise_kernelIZZZNS0_21clamp_max_kernel_cudaERNS_18TensorIteratorBaseERKN3c106ScalarEENKUlvE_clEvENKUlvE4_clEvEUldE_St5arrayIPcLm2EELi4E23TrivialOffsetCalculatorILi1EjESF_NS0_6memory12LoadWithCastILi1EEENSG_13StoreWithCastILi1EEEEEviT_T0_T2_T3_T4_T5_ --------------------------
	.section	.text._ZN2at6native27unrolled_elementwise_kernelIZZZNS0_21clamp_max_kernel_cudaERNS_18TensorIteratorBaseERKN3c106ScalarEENKUlvE_clEvENKUlvE4_clEvEUldE_St5arrayIPcLm2EELi4E23TrivialOffsetCalculatorILi1EjESF_NS0_6memory12LoadWithCastILi1EEENSG_13StoreWithCastILi1EEEEEviT_T0_T2_T3_T4_T5_,"ax",@progbits
	.align	128
        .global         _ZN2at6native27unrolled_elementwise_kernelIZZZNS0_21clamp_max_kernel_cudaERNS_18TensorIteratorBaseERKN3c106ScalarEENKUlvE_clEvENKUlvE4_clEvEUldE_St5arrayIPcLm2EELi4E23TrivialOffsetCalculatorILi1EjESF_NS0_6memory12LoadWithCastILi1EEENSG_13StoreWithCastILi1EEEEEviT_T0_T2_T3_T4_T5_
        .type           _ZN2at6native27unrolled_elementwise_kernelIZZZNS0_21clamp_max_kernel_cudaERNS_18TensorIteratorBaseERKN3c106ScalarEENKUlvE_clEvENKUlvE4_clEvEUldE_St5arrayIPcLm2EELi4E23TrivialOffsetCalculatorILi1EjESF_NS0_6memory12LoadWithCastILi1EEENSG_13StoreWithCastILi1EEEEEviT_T0_T2_T3_T4_T5_,@function
        .size           _ZN2at6native27unrolled_elementwise_kernelIZZZNS0_21clamp_max_kernel_cudaERNS_18TensorIteratorBaseERKN3c106ScalarEENKUlvE_clEvENKUlvE4_clEvEUldE_St5arrayIPcLm2EELi4E23TrivialOffsetCalculatorILi1EjESF_NS0_6memory12LoadWithCastILi1EEENSG_13StoreWithCastILi1EEEEEviT_T0_T2_T3_T4_T5_,(.L_x_35849 - _ZN2at6native27unrolled_elementwise_kernelIZZZNS0_21clamp_max_kernel_cudaERNS_18TensorIteratorBaseERKN3c106ScalarEENKUlvE_clEvENKUlvE4_clEvEUldE_St5arrayIPcLm2EELi4E23TrivialOffsetCalculatorILi1EjESF_NS0_6memory12LoadWithCastILi1EEENSG_13StoreWithCastILi1EEEEEviT_T0_T2_T3_T4_T5_)
        .other          _ZN2at6native27unrolled_elementwise_kernelIZZZNS0_21clamp_max_kernel_cudaERNS_18TensorIteratorBaseERKN3c106ScalarEENKUlvE_clEvENKUlvE4_clEvEUldE_St5arrayIPcLm2EELi4E23TrivialOffsetCalculatorILi1EjESF_NS0_6memory12LoadWithCastILi1EEENSG_13StoreWithCastILi1EEEEEviT_T0_T2_T3_T4_T5_,@"STO_CUDA_ENTRY STV_DEFAULT"
_ZN2at6native27unrolled_elementwise_kernelIZZZNS0_21clamp_max_kernel_cudaERNS_18TensorIteratorBaseERKN3c106ScalarEENKUlvE_clEvENKUlvE4_clEvEUldE_St5arrayIPcLm2EELi4E23TrivialOffsetCalculatorILi1EjESF_NS0_6memory12LoadWithCastILi1EEENSG_13StoreWithCastILi1EEEEEviT_T0_T2_T3_T4_T5_:
.text._ZN2at6native27unrolled_elementwise_kernelIZZZNS0_21clamp_max_kernel_cudaERNS_18TensorIteratorBaseERKN3c106ScalarEENKUlvE_clEvENKUlvE4_clEvEUldE_St5arrayIPcLm2EELi4E23TrivialOffsetCalculatorILi1EjESF_NS0_6memory12LoadWithCastILi1EEENSG_13StoreWithCastILi1EEEEEviT_T0_T2_T3_T4_T5_:
        /* <DEDUP_REMOVED lines=33> */
.L_x_6152:
[----:B------:R-:W2:Y:S02]  /*0210*/  LDG.E.U8 R2, desc[UR36][R2.64] ;  /* 0x0000002402027981 */ /* 0x000ea4000c1e1100 */
[----:B--2---:R0:W1:Y:S02]  /*0220*/  I2F.F64.U16 R28, R2 ;  /* 0x00000002001c7312 */ /* 0x0040640000101800 */
[----:B01----:R-:W-:Y:S05]  /*0230*/  BRA `(.L_x_6154) ;  /* 0x0000000c00607947 */ /* 0x003fea0003800000 */
.L_x_6151:
        /* <DEDUP_REMOVED lines=9> */
.L_x_6156:
[----:B------:R-:W2:Y:S02]  /*02d0*/  LDG.E R2, desc[UR36][R2.64] ;  /* 0x0000002402027981 */ /* 0x000ea4000c1e1900 */
[----:B--2---:R0:W1:Y:S02]  /*02e0*/  I2F.F64 R28, R2 ;  /* 0x00000002001c7312 */ /* 0x0040640000201c00 */
[----:B01----:R-:W-:Y:S05]  /*02f0*/  BRA `(.L_x_6154) ;  /* 0x0000000c00307947 */ /* 0x003fea0003800000 */
.L_x_6155:
[----:B------:R-:W2:Y:S02]  /*0300*/  LDG.E.U16 R2, desc[UR36][R2.64] ;  /* 0x0000002402027981 */ /* 0x000ea4000c1e1500 */
[----:B--2---:R0:W1:Y:S02]  /*0310*/  I2F.F64.S16 R28, R2 ;  /* 0x00000002001c7312 */ /* 0x0040640000101c00 */
[----:B01----:R-:W-:Y:S05]  /*0320*/  BRA `(.L_x_6154) ;  /* 0x0000000c00247947 */ /* 0x003fea0003800000 */
.L_x_6150:
        /* <DEDUP_REMOVED lines=10> */
.L_x_6158:
[----:B------:R-:W2:Y:S02]  /*03d0*/  LDG.E.U16 R0, desc[UR36][R2.64] ;  /* 0x0000002402007981 */ /* 0x000ea4000c1e1500 */
[----:B--2---:R-:W-:-:S05]  /*03e0*/  HADD2.F32 R0, -RZ, R0.H0_H0 ;  /* 0x20000000ff007230 */ /* 0x004fca0000004100 */
[----:B------:R-:W-:-:S04]  /*03f0*/  FMUL.FTZ R0, R0, 1 ;  /* 0x3f80000000007820 */ /* 0x000fc80000410000 */
[----:B------:R1:W2:Y:S02]  /*0400*/  F2F.F64.F32 R28, R0 ;  /* 0x00000000001c7310 */ /* 0x0002a40000201800 */
[----:B-12---:R-:W-:Y:S05]  /*0410*/  BRA `(.L_x_6154) ;  /* 0x0000000800e87947 */ /* 0x006fea0003800000 */
.L_x_6157:
        /* <DEDUP_REMOVED lines=10> */
.L_x_6160:
[----:B------:R-:W2:Y:S02]  /*04c0*/  LDG.E.U16 R2, desc[UR36][R2.64] ;  /* 0x0000002402027981 */ /* 0x000ea4000c1e1500 */
[----:B--2---:R-:W-:-:S05]  /*04d0*/  HADD2.F32 R0, -RZ, R2.H0_H0 ;  /* 0x20000002ff007230 */ /* 0x004fca0000004100 */
[----:B------:R-:W-:-:S04]  /*04e0*/  FMUL.FTZ R0, R0, 1 ;  /* 0x3f80000000007820 */ /* 0x000fc80000410000 */
[----:B------:R1:W2:Y:S02]  /*04f0*/  F2F.F64.F32 R28, R0 ;  /* 0x00000000001c7310 */ /* 0x0002a40000201800 */
[----:B-12---:R-:W-:Y:S05]  /*0500*/  BRA `(.L_x_6154) ;  /* 0x0000000800ac7947 */ /* 0x006fea0003800000 */
.L_x_6159:
[----:B------:R0:W5:Y:S01]  /*0510*/  LDG.E.64 R28, desc[UR36][R2.64] ;  /* 0x00000024021c7981 */ /* 0x000162000c1e1b00 */
[----:B------:R-:W-:Y:S05]  /*0520*/  BRA `(.L_x_6154) ;  /* 0x0000000800a47947 */ /* 0x000fea0003800000 */
.L_x_6149:
        /* <DEDUP_REMOVED lines=13> */
.L_x_6163:
[----:B------:R1:W5:Y:S01]  /*0600*/  LDG.E.64 R28, desc[UR36][R2.64] ;  /* 0x00000024021c7981 */ /* 0x000362000c1e1b00 */
[----:B------:R-:W-:Y:S05]  /*0610*/  BRA `(.L_x_6154) ;  /* 0x0000000800687947 */ /* 0x000fea0003800000 */
.L_x_6162:
        /* <DEDUP_REMOVED lines=27> */
.L_x_6165:
        /* <DEDUP_REMOVED lines=14> */
.L_x_6164:
[----:B------:R-:W2:Y:S02]  /*08b0*/  LDG.E.U16 R0, desc[UR36][R2.64] ;  /* 0x0000002402007981 */ /* 0x000ea4000c1e1500 */
[----:B--2---:R-:W-:-:S04]  /*08c0*/  IMAD.U32 R0, R0, 0x10000, RZ ;  /* 0x0001000000007824 */ /* 0x004fc800078e00ff */
[----:B------:R-:W-:-:S04]  /*08d0*/  FMUL.FTZ R0, R0, 1 ;  /* 0x3f80000000007820 */ /* 0x000fc80000410000 */
[----:B------:R2:W3:Y:S02]  /*08e0*/  F2F.F64.F32 R28, R0 ;  /* 0x00000000001c7310 */ /* 0x0004e40000201800 */
[----:B--23--:R-:W-:Y:S05]  /*08f0*/  BRA `(.L_x_6154) ;  /* 0x0000000400b07947 */ /* 0x00cfea0003800000 */
.L_x_6161:
        /* <DEDUP_REMOVED lines=11> */
.L_x_6168:
        /* <DEDUP_REMOVED lines=21> */
.L_x_6170:
[----:B------:R-:W-:Y:S05]  /*0b00*/  BSYNC.RECONVERGENT B0 ;  /* 0x0000000000007941 */ /* 0x000fea0003800200 */
.L_x_6169:
[----:B------:R-:W-:Y:S01]  /*0b10*/  IMAD.SHL.U32 R0, R0, 0x100000, RZ ;  /* 0x0010000000007824 */ /* 0x000fe200078e00ff */
[----:B------:R-:W-:-:S04]  /*0b20*/  LEA R2, R2, 0x3b800000, 0x17 ;  /* 0x3b80000002027811 */ /* 0x000fc800078eb8ff */
[----:B------:R-:W-:-:S05]  /*0b30*/  LOP3.LUT R0, R2, R0, R7, 0xfe, !PT ;  /* 0x0000000002007212 */ /* 0x000fca00078efe07 */
[----:B------:R-:W-:-:S04]  /*0b40*/  FMUL.FTZ R0, R0, 1 ;  /* 0x3f80000000007820 */ /* 0x000fc80000410000 */
[----:B------:R4:W0:Y:S02]  /*0b50*/  F2F.F64.F32 R28, R0 ;  /* 0x00000000001c7310 */ /* 0x0008240000201800 */
[----:B0---4-:R-:W-:Y:S05]  /*0b60*/  BRA `(.L_x_6154) ;  /* 0x0000000400147947 */ /* 0x011fea0003800000 */
.L_x_6167:
        /* <DEDUP_REMOVED lines=21> */
.L_x_6172:
[----:B------:R-:W-:Y:S05]  /*0cc0*/  BSYNC.RECONVERGENT B0 ;  /* 0x0000000000007941 */ /* 0x000fea0003800200 */
.L_x_6171:
[----:B------:R-:W-:Y:S01]  /*0cd0*/  IMAD.SHL.U32 R0, R0, 0x200000, RZ ;  /* 0x0020000000007824 */ /* 0x000fe200078e00ff */
[----:B------:R-:W-:-:S04]  /*0ce0*/  LEA R2, R2, 0x37800000, 0x17 ;  /* 0x3780000002027811 */ /* 0x000fc800078eb8ff */
[----:B------:R-:W-:-:S05]  /*0cf0*/  LOP3.LUT R0, R2, R0, R7, 0xfe, !PT ;  /* 0x0000000002007212 */ /* 0x000fca00078efe07 */
[----:B------:R-:W-:-:S04]  /*0d00*/  FMUL.FTZ R0, R0, 1 ;  /* 0x3f80000000007820 */ /* 0x000fc80000410000 */
[----:B------:R4:W0:Y:S02]  /*0d10*/  F2F.F64.F32 R28, R0 ;  /* 0x00000000001c7310 */ /* 0x0008240000201800 */
[----:B0---4-:R-:W-:Y:S05]  /*0d20*/  BRA `(.L_x_6154) ;  /* 0x0000000000a47947 */ /* 0x011fea0003800000 */
.L_x_6166:
[----:B------:R-:W-:-:S09]  /*0d30*/  UISETP.NE.AND UP0, UPT, UR4, 0x1c, UPT ;  /* 0x0000001c0400788c */ /* 0x000fd2000bf05270 */
[----:B------:R-:W-:Y:S05]  /*0d40*/  BRA.U !UP0, `(.L_x_6173) ;  /* 0x0000000108947547 */ /* 0x000fea000b800000 */
[----:B------:R-:W-:-:S09]  /*0d50*/  UISETP.NE.AND UP0, UPT, UR4, 0x1d, UPT ;  /* 0x0000001d0400788c */ /* 0x000fd2000bf05270 */
[----:B------:R-:W-:Y:S05]  /*0d60*/  BRA.U !UP0, `(.L_x_6174) ;  /* 0x0000000108807547 */ /* 0x000fea000b800000 */
[----:B------:R-:W-:-:S09]  /*0d70*/  UISETP.NE.AND UP0, UPT, UR4, 0x2c, UPT ;  /* 0x0000002c0400788c */ /* 0x000fd2000bf05270 */
[----:B------:R-:W-:Y:S05]  /*0d80*/  BRA.U !UP0, `(.L_x_6175) ;  /* 0x0000000108487547 */ /* 0x000fea000b800000 */
.L_x_6153:
        /* <DEDUP_REMOVED lines=16> */
.L_x_6176:
[----:B------:R-:W-:Y:S01]  /*0e90*/  CS2R R28, SRZ ;  /* 0x00000000001c7805 */ /* 0x000fe2000001ff00 */
[----:B------:R-:W-:Y:S06]  /*0ea0*/  BRA `(.L_x_6154) ;  /* 0x0000000000447947 */ /* 0x000fec0003800000 */
.L_x_6175:
        /* <DEDUP_REMOVED lines=12> */
.L_x_6174:
[----:B------:R-:W2:Y:S02]  /*0f70*/  LDG.E.64 R28, desc[UR36][R2.64] ;  /* 0x00000024021c7981 */ /* 0x000ea4000c1e1b00 */
[----:B--2---:R-:W4:Y:S02]  /*0f80*/  I2F.F64.U64 R28, R28 ;  /* 0x0000001c001c7312 */ /* 0x004f240000301800 */
[----:B----4-:R-:W-:Y:S05]  /*0f90*/  BRA `(.L_x_6154) ;  /* 0x0000000000087947 */ /* 0x010fea0003800000 */
.L_x_6173:
[----:B------:R-:W2:Y:S02]  /*0fa0*/  LDG.E R2, desc[UR36][R2.64] ;  /* 0x0000002402027981 */ /* 0x000ea4000c1e1900 */
[----:B--2---:R2:W3:Y:S02]  /*0fb0*/  I2F.F64.U32 R28, R2 ;  /* 0x00000002001c7312 */ /* 0x0044e40000201800 */
.L_x_6154:
[----:B------:R-:W-:Y:S05]  /*0fc0*/  BSYNC.RECONVERGENT B6 ;  /* 0x0000000000067941 */ /* 0x000fea0003800200 */
.L_x_6148:
[----:B012---:R-:W-:-:S07]  /*0fd0*/  VIADD R2, R23, 0x80 ;  /* 0x0000008017027836 */ /* 0x007fce0000000000 */
.L_x_6147:
[----:B------:R-:W-:Y:S05]  /*0fe0*/  BSYNC.RECONVERGENT B7 ;  /* 0x0000000000077941 */ /* 0x000fea0003800200 */
.L_x_6146:
        /* <DEDUP_REMOVED lines=25> */
.L_x_6183:
[----:B------:R-:W2:Y:S02]  /*1180*/  LDG.E.U8 R4, desc[UR36][R4.64] ;  /* 0x0000002404047981 */ /* 0x000ea4000c1e1100 */
[----:B--2---:R1:W2:Y:S02]  /*1190*/  I2F.F64.U16 R26, R4 ;  /* 0x00000004001a7312 */ /* 0x0042a40000101800 */
[----:B-12---:R-:W-:Y:S05]  /*11a0*/  BRA `(.L_x_6185) ;  /* 0x0000000c00647947 */ /* 0x006fea0003800000 */
.L_x_6182:
        /* <DEDUP_REMOVED lines=9> */
.L_x_6187:
[----:B------:R-:W2:Y:S02]  /*1240*/  LDG.E R4, desc[UR36][R4.64] ;  /* 0x0000002404047981 */ /* 0x000ea4000c1e1900 */
[----:B--2---:R1:W2:Y:S02]  /*1250*/  I2F.F64 R26, R4 ;  /* 0x00000004001a7312 */ /* 0x0042a40000201c00 */
[----:B-12---:R-:W-:Y:S05]  /*1260*/  BRA `(.L_x_6185) ;  /* 0x0000000c00347947 */ /* 0x006fea0003800000 */
.L_x_6186:
[----:B------:R-:W2:Y:S02]  /*1270*/  LDG.E.U16 R4, desc[UR36][R4.64] ;  /* 0x0000002404047981 */ /* 0x000ea4000c1e1500 */
[----:B--2---:R1:W2:Y:S02]  /*1280*/  I2F.F64.S16 R26, R4 ;  /* 0x00000004001a7312 */ /* 0x0042a40000101c00 */
[----:B-12---:R-:W-:Y:S05]  /*1290*/  BRA `(.L_x_6185) ;  /* 0x0000000c00287947 */ /* 0x006fea0003800000 */
.L_x_6181:
        /* <DEDUP_REMOVED lines=10> */
.L_x_6189:
[----:B------:R-:W2:Y:S02]  /*1340*/  LDG.E.U16 R0, desc[UR36][R4.64] ;  /* 0x0000002404007981 */ /* 0x000ea4000c1e1500 */
[----:B--2---:R-:W-:-:S05]  /*1350*/  HADD2.F32 R0, -RZ, R0.H0_H0 ;  /* 0x20000000ff007230 */ /* 0x004fca0000004100 */
[----:B------:R-:W-:-:S04]  /*1360*/  FMUL.FTZ R0, R0, 1 ;  /* 0x3f80000000007820 */ /* 0x000fc80000410000 */
[----:B------:R0:W1:Y:S02]  /*1370*/  F2F.F64.F32 R26, R0 ;  /* 0x00000000001a7310 */ /* 0x0000640000201800 */
[----:B01----:R-:W-:Y:S05]  /*1380*/  BRA `(.L_x_6185) ;  /* 0x0000000800ec7947 */ /* 0x003fea0003800000 */
.L_x_6188:
        /* <DEDUP_REMOVED lines=10> */
.L_x_6191:
[----:B------:R-:W2:Y:S02]  /*1430*/  LDG.E.U16 R4, desc[UR36][R4.64] ;  /* 0x0000002404047981 */ /* 0x000ea4000c1e1500 */
[----:B--2---:R-:W-:-:S05]  /*1440*/  HADD2.F32 R0, -RZ, R4.H0_H0 ;  /* 0x20000004ff007230 */ /* 0x004fca0000004100 */
[----:B------:R-:W-:-:S04]  /*1450*/  FMUL.FTZ R0, R0, 1 ;  /* 0x3f80000000007820 */ /* 0x000fc80000410000 */
[----:B------:R0:W1:Y:S02]  /*1460*/  F2F.F64.F32 R26, R0 ;  /* 0x00000000001a7310 */ /* 0x0000640000201800 */
[----:B01----:R-:W-:Y:S05]  /*1470*/  BRA `(.L_x_6185) ;  /* 0x0000000800b07947 */ /* 0x003fea0003800000 */
.L_x_6190:
[----:B------:R0:W5:Y:S01]  /*1480*/  LDG.E.64 R26, desc[UR36][R4.64] ;  /* 0x00000024041a7981 */ /* 0x000162000c1e1b00 */
[----:B------:R-:W-:Y:S05]  /*1490*/  BRA `(.L_x_6185) ;  /* 0x0000000800a87947 */ /* 0x000fea0003800000 */
.L_x_6180:
        /* <DEDUP_REMOVED lines=13> */
.L_x_6194:
[----:B------:R4:W5:Y:S01]  /*1570*/  LDG.E.64 R26, desc[UR36][R4.64] ;  /* 0x00000024041a7981 */ /* 0x000962000c1e1b00 */
[----:B------:R-:W-:Y:S05]  /*1580*/  BRA `(.L_x_6185) ;  /* 0x00000008006c7947 */ /* 0x000fea0003800000 */
.L_x_6193:
        /* <DEDUP_REMOVED lines=27> */
.L_x_6196:
        /* <DEDUP_REMOVED lines=15> */
.L_x_6195:
[----:B------:R-:W2:Y:S02]  /*1830*/  LDG.E.U16 R0, desc[UR36][R4.64] ;  /* 0x0000002404007981 */ /* 0x000ea4000c1e1500 */
[----:B--2---:R-:W-:-:S04]  /*1840*/  IMAD.U32 R0, R0, 0x10000, RZ ;  /* 0x0001000000007824 */ /* 0x004fc800078e00ff */
[----:B------:R-:W-:-:S04]  /*1850*/  FMUL.FTZ R0, R0, 1 ;  /* 0x3f80000000007820 */ /* 0x000fc80000410000 */
[----:B------:R4:W0:Y:S02]  /*1860*/  F2F.F64.F32 R26, R0 ;  /* 0x00000000001a7310 */ /* 0x0008240000201800 */
[----:B0---4-:R-:W-:Y:S05]  /*1870*/  BRA `(.L_x_6185) ;  /* 0x0000000400b07947 */ /* 0x011fea0003800000 */
.L_x_6192:
        /* <DEDUP_REMOVED lines=11> */
.L_x_6199:
        /* <DEDUP_REMOVED lines=21> */
.L_x_6201:
[----:B------:R-:W-:Y:S05]  /*1a80*/  BSYNC.RECONVERGENT B0 ;  /* 0x0000000000007941 */ /* 0x000fea0003800200 */
.L_x_6200:
[----:B------:R-:W-:Y:S01]  /*1a90*/  IMAD.SHL.U32 R0, R0, 0x100000, RZ ;  /* 0x0010000000007824 */ /* 0x000fe200078e00ff */
[----:B------:R-:W-:-:S04]  /*1aa0*/  LEA R3, R3, 0x3b800000, 0x17 ;  /* 0x3b80000003037811 */ /* 0x000fc800078eb8ff */
[----:B------:R-:W-:-:S05]  /*1ab0*/  LOP3.LUT R0, R3, R0, R7, 0xfe, !PT ;  /* 0x0000000003007212 */ /* 0x000fca00078efe07 */
[----:B------:R-:W-:-:S04]  /*1ac0*/  FMUL.FTZ R0, R0, 1 ;  /* 0x3f80000000007820 */ /* 0x000fc80000410000 */
[----:B------:R4:W0:Y:S02]  /*1ad0*/  F2F.F64.F32 R26, R0 ;  /* 0x00000000001a7310 */ /* 0x0008240000201800 */
[----:B0---4-:R-:W-:Y:S05]  /*1ae0*/  BRA `(.L_x_6185) ;  /* 0x0000000400147947 */ /* 0x011fea0003800000 */
.L_x_6198:
        /* <DEDUP_REMOVED lines=21> */
.L_x_6203:
[----:B------:R-:W-:Y:S05]  /*1c40*/  BSYNC.RECONVERGENT B0 ;  /* 0x0000000000007941 */ /* 0x000fea0003800200 */
.L_x_6202:
[----:B------:R-:W-:Y:S01]  /*1c50*/  IMAD.SHL.U32 R0, R0, 0x200000, RZ ;  /* 0x0020000000007824 */ /* 0x000fe200078e00ff */
[----:B------:R-:W-:-:S04]  /*1c60*/  LEA R3, R3, 0x37800000, 0x17 ;  /* 0x3780000003037811 */ /* 0x000fc800078eb8ff */
[----:B------:R-:W-:-:S05]  /*1c70*/  LOP3.LUT R0, R3, R0, R7, 0xfe, !PT ;  /* 0x0000000003007212 */ /* 0x000fca00078efe07 */
[----:B------:R-:W-:-:S04]  /*1c80*/  FMUL.FTZ R0, R0, 1 ;  /* 0x3f80000000007820 */ /* 0x000fc80000410000 */
[----:B------:R4:W0:Y:S02]  /*1c90*/  F2F.F64.F32 R26, R0 ;  /* 0x00000000001a7310 */ /* 0x0008240000201800 */
[----:B0---4-:R-:W-:Y:S05]  /*1ca0*/  BRA `(.L_x_6185) ;  /* 0x0000000000a47947 */ /* 0x011fea0003800000 */
.L_x_6197:
        /* <DEDUP_REMOVED lines=18> */
.L_x_6184:
        /* <DEDUP_REMOVED lines=16> */
.L_x_6206:
[----:B------:R-:W-:Y:S01]  /*1ed0*/  CS2R R26, SRZ ;  /* 0x00000000001a7805 */ /* 0x000fe2000001ff00 */
[----:B------:R-:W-:Y:S06]  /*1ee0*/  BRA `(.L_x_6185) ;  /* 0x0000000000147947 */ /* 0x000fec0003800000 */
.L_x_6205:
[----:B------:R-:W2:Y:S02]  /*1ef0*/  LDG.E.64 R26, desc[UR36][R4.64] ;  /* 0x00000024041a7981 */ /* 0x000ea4000c1e1b00 */
[----:B--2---:R-:W1:Y:S02]  /*1f00*/  I2F.F64.U64 R26, R26 ;  /* 0x0000001a001a7312 */ /* 0x004e640000301800 */
[----:B-1----:R-:W-:Y:S05]  /*1f10*/  BRA `(.L_x_6185) ;  /* 0x0000000000087947 */ /* 0x002fea0003800000 */
.L_x_6204:
[----:B------:R-:W2:Y:S02]  /*1f20*/  LDG.E R4, desc[UR36][R4.64] ;  /* 0x0000002404047981 */ /* 0x000ea4000c1e1900 */
[----:B--2---:R1:W2:Y:S02]  /*1f30*/  I2F.F64.U32 R26, R4 ;  /* 0x00000004001a7312 */ /* 0x0042a40000201800 */
.L_x_6185:
[----:B------:R-:W-:Y:S05]  /*1f40*/  BSYNC.RECONVERGENT B6 ;  /* 0x0000000000067941 */ /* 0x000fea0003800200 */
.L_x_6179:
[----:B------:R-:W-:-:S07]  /*1f50*/  VIADD R2, R2, 0x80 ;  /* 0x0000008002027836 */ /* 0x000fce0000000000 */
.L_x_6178:
[----:B------:R-:W-:Y:S05]  /*1f60*/  BSYNC.RECONVERGENT B7 ;  /* 0x0000000000077941 */ /* 0x000fea0003800200 */
.L_x_6177:
        /* <DEDUP_REMOVED lines=25> */
.L_x_6213:
[----:B------:R-:W4:Y:S02]  /*2100*/  LDG.E.U8 R4, desc[UR36][R4.64] ;  /* 0x0000002404047981 */ /* 0x000f24000c1e1100 */
[----:B----4-:R0:W1:Y:S02]  /*2110*/  I2F.F64.U16 R24, R4 ;  /* 0x0000000400187312 */ /* 0x0100640000101800 */
[----:B01----:R-:W-:Y:S05]  /*2120*/  BRA `(.L_x_6215) ;  /* 0x0000000c00647947 */ /* 0x003fea0003800000 */
.L_x_6212:
        /* <DEDUP_REMOVED lines=9> */
.L_x_6217:
[----:B------:R-:W4:Y:S02]  /*21c0*/  LDG.E R4, desc[UR36][R4.64] ;  /* 0x0000002404047981 */ /* 0x000f24000c1e1900 */
[----:B----4-:R0:W1:Y:S02]  /*21d0*/  I2F.F64 R24, R4 ;  /* 0x0000000400187312 */ /* 0x0100640000201c00 */
[----:B01----:R-:W-:Y:S05]  /*21e0*/  BRA `(.L_x_6215) ;  /* 0x0000000c00347947 */ /* 0x003fea0003800000 */
.L_x_6216:
[----:B------:R-:W4:Y:S02]  /*21f0*/  LDG.E.U16 R4, desc[UR36][R4.64] ;  /* 0x0000002404047981 */ /* 0x000f24000c1e1500 */
[----:B----4-:R0:W1:Y:S02]  /*2200*/  I2F.F64.S16 R24, R4 ;  /* 0x0000000400187312 */ /* 0x0100640000101c00 */
[----:B01----:R-:W-:Y:S05]  /*2210*/  BRA `(.L_x_6215) ;  /* 0x0000000c00287947 */ /* 0x003fea0003800000 */
.L_x_6211:
        /* <DEDUP_REMOVED lines=10> */
.L_x_6219:
[----:B------:R-:W4:Y:S02]  /*22c0*/  LDG.E.U16 R0, desc[UR36][R4.64] ;  /* 0x0000002404007981 */ /* 0x000f24000c1e1500 */
[----:B----4-:R-:W-:-:S05]  /*22d0*/  HADD2.F32 R0, -RZ, R0.H0_H0 ;  /* 0x20000000ff007230 */ /* 0x010fca0000004100 */
[----:B------:R-:W-:-:S04]  /*22e0*/  FMUL.FTZ R0, R0, 1 ;  /* 0x3f80000000007820 */ /* 0x000fc80000410000 */
[----:B------:R1:W4:Y:S02]  /*22f0*/  F2F.F64.F32 R24, R0 ;  /* 0x0000000000187310 */ /* 0x0003240000201800 */
[----:B-1--4-:R-:W-:Y:S05]  /*2300*/  BRA `(.L_x_6215) ;  /* 0x0000000800ec7947 */ /* 0x012fea0003800000 */
.L_x_6218:
        /* <DEDUP_REMOVED lines=10> */
.L_x_6221:
[----:B------:R-:W4:Y:S02]  /*23b0*/  LDG.E.U16 R4, desc[UR36][R4.64] ;  /* 0x0000002404047981 */ /* 0x000f24000c1e1500 */
[----:B----4-:R-:W-:-:S05]  /*23c0*/  HADD2.F32 R0, -RZ, R4.H0_H0 ;  /* 0x20000004ff007230 */ /* 0x010fca0000004100 */
[----:B------:R-:W-:-:S04]  /*23d0*/  FMUL.FTZ R0, R0, 1 ;  /* 0x3f80000000007820 */ /* 0x000fc80000410000 */
[----:B------:R1:W4:Y:S02]  /*23e0*/  F2F.F64.F32 R24, R0 ;  /* 0x0000000000187310 */ /* 0x0003240000201800 */
[----:B-1--4-:R-:W-:Y:S05]  /*23f0*/  BRA `(.L_x_6215) ;  /* 0x0000000800b07947 */ /* 0x012fea0003800000 */
.L_x_6220:
[----:B------:R0:W5:Y:S01]  /*2400*/  LDG.E.64 R24, desc[UR36][R4.64] ;  /* 0x0000002404187981 */ /* 0x000162000c1e1b00 */
[----:B------:R-:W-:Y:S05]  /*2410*/  BRA `(.L_x_6215) ;  /* 0x0000000800a87947 */ /* 0x000fea0003800000 */
.L_x_6210:
        /* <DEDUP_REMOVED lines=13> */
.L_x_6224:
[----:B------:R1:W5:Y:S01]  /*24f0*/  LDG.E.64 R24, desc[UR36][R4.64] ;  /* 0x0000002404187981 */ /* 0x000362000c1e1b00 */
[----:B------:R-:W-:Y:S05]  /*2500*/  BRA `(.L_x_6215) ;  /* 0x00000008006c7947 */ /* 0x000fea0003800000 */
.L_x_6223:
        /* <DEDUP_REMOVED lines=27> */
.L_x_6226:
        /* <DEDUP_REMOVED lines=15> */
.L_x_6225:
[----:B------:R-:W4:Y:S02]  /*27b0*/  LDG.E.U16 R0, desc[UR36][R4.64] ;  /* 0x0000002404007981 */ /* 0x000f24000c1e1500 */
[----:B----4-:R-:W-:-:S04]  /*27c0*/  IMAD.U32 R0, R0, 0x10000, RZ ;  /* 0x0001000000007824 */ /* 0x010fc800078e00ff */
[----:B------:R-:W-:-:S04]  /*27d0*/  FMUL.FTZ R0, R0, 1 ;  /* 0x3f80000000007820 */ /* 0x000fc80000410000 */
[----:B------:R4:W0:Y:S02]  /*27e0*/  F2F.F64.F32 R24, R0 ;  /* 0x0000000000187310 */ /* 0x0008240000201800 */
[----:B0---4-:R-:W-:Y:S05]  /*27f0*/  BRA `(.L_x_6215) ;  /* 0x0000000400b07947 */ /* 0x011fea0003800000 */
.L_x_6222:
        /* <DEDUP_REMOVED lines=11> */
.L_x_6229:
        /* <DEDUP_REMOVED lines=21> */
.L_x_6231:
[----:B------:R-:W-:Y:S05]  /*2a00*/  BSYNC.RECONVERGENT B0 ;  /* 0x0000000000007941 */ /* 0x000fea0003800200 */
.L_x_6230:
[----:B------:R-:W-:Y:S01]  /*2a10*/  IMAD.SHL.U32 R0, R0, 0x100000, RZ ;  /* 0x0010000000007824 */ /* 0x000fe200078e00ff */
[----:B------:R-:W-:-:S04]  /*2a20*/  LEA R3, R3, 0x3b800000, 0x17 ;  /* 0x3b80000003037811 */ /* 0x000fc800078eb8ff */
[----:B------:R-:W-:-:S05]  /*2a30*/  LOP3.LUT R0, R3, R0, R7, 0xfe, !PT ;  /* 0x0000000003007212 */ /* 0x000fca00078efe07 */
[----:B------:R-:W-:-:S04]  /*2a40*/  FMUL.FTZ R0, R0, 1 ;  /* 0x3f80000000007820 */ /* 0x000fc80000410000 */
[----:B------:R0:W1:Y:S02]  /*2a50*/  F2F.F64.F32 R24, R0 ;  /* 0x0000000000187310 */ /* 0x0000640000201800 */
[----:B01----:R-:W-:Y:S05]  /*2a60*/  BRA `(.L_x_6215) ;  /* 0x0000000400147947 */ /* 0x003fea0003800000 */
.L_x_6228:
        /* <DEDUP_REMOVED lines=21> */
.L_x_6233:
[----:B------:R-:W-:Y:S05]  /*2bc0*/  BSYNC.RECONVERGENT B0 ;  /* 0x0000000000007941 */ /* 0x000fea0003800200 */
.L_x_6232:
[----:B------:R-:W-:Y:S01]  /*2bd0*/  IMAD.SHL.U32 R0, R0, 0x200000, RZ ;  /* 0x0020000000007824 */ /* 0x000fe200078e00ff */
[----:B------:R-:W-:-:S04]  /*2be0*/  LEA R3, R3, 0x37800000, 0x17 ;  /* 0x3780000003037811 */ /* 0x000fc800078eb8ff */
[----:B------:R-:W-:-:S05]  /*2bf0*/  LOP3.LUT R0, R3, R0, R7, 0xfe, !PT ;  /* 0x0000000003007212 */ /* 0x000fca00078efe07 */
[----:B------:R-:W-:-:S04]  /*2c00*/  FMUL.FTZ R0, R0, 1 ;  /* 0x3f80000000007820 */ /* 0x000fc80000410000 */
[----:B------:R0:W1:Y:S02]  /*2c10*/  F2F.F64.F32 R24, R0 ;  /* 0x0000000000187310 */ /* 0x0000640000201800 */
[----:B01----:R-:W-:Y:S05]  /*2c20*/  BRA `(.L_x_6215) ;  /* 0x0000000000a47947 */ /* 0x003fea0003800000 */
.L_x_6227:
        /* <DEDUP_REMOVED lines=18> */
.L_x_6214:
        /* <DEDUP_REMOVED lines=16> */
.L_x_6236:
[----:B------:R-:W-:Y:S01]  /*2e50*/  CS2R R24, SRZ ;  /* 0x0000000000187805 */ /* 0x000fe2000001ff00 */
[----:B------:R-:W-:Y:S06]  /*2e60*/  BRA `(.L_x_6215) ;  /* 0x0000000000147947 */ /* 0x000fec0003800000 */
.L_x_6235:
[----:B------:R-:W4:Y:S02]  /*2e70*/  LDG.E.64 R24, desc[UR36][R4.64] ;  /* 0x0000002404187981 */ /* 0x000f24000c1e1b00 */
[----:B----4-:R-:W0:Y:S02]  /*2e80*/  I2F.F64.U64 R24, R24 ;  /* 0x0000001800187312 */ /* 0x010e240000301800 */
[----:B0-----:R-:W-:Y:S05]  /*2e90*/  BRA `(.L_x_6215) ;  /* 0x0000000000087947 */ /* 0x001fea0003800000 */
.L_x_6234:
[----:B------:R-:W4:Y:S02]  /*2ea0*/  LDG.E R4, desc[UR36][R4.64] ;  /* 0x0000002404047981 */ /* 0x000f24000c1e1900 */
[----:B----4-:R4:W0:Y:S02]  /*2eb0*/  I2F.F64.U32 R24, R4 ;  /* 0x0000000400187312 */ /* 0x0108240000201800 */
.L_x_6215:
[----:B------:R-:W-:Y:S05]  /*2ec0*/  BSYNC.RECONVERGENT B6 ;  /* 0x0000000000067941 */ /* 0x000fea0003800200 */
.L_x_6209:
[----:B------:R-:W-:-:S07]  /*2ed0*/  VIADD R2, R2, 0x80 ;  /* 0x0000008002027836 */ /* 0x000fce0000000000 */
.L_x_6208:
[----:B------:R-:W-:Y:S05]  /*2ee0*/  BSYNC.RECONVERGENT B7 ;  /* 0x0000000000077941 */ /* 0x000fea0003800200 */
.L_x_6207:
        /* <DEDUP_REMOVED lines=24> */
.L_x_6242:
[----:B------:R-:W4:Y:S02]  /*3070*/  LDG.E.U8 R2, desc[UR36][R2.64] ;  /* 0x0000002402027981 */ /* 0x000f24000c1e1100 */
[----:B----4-:R0:W1:Y:S02]  /*3080*/  I2F.F64.U16 R16, R2 ;  /* 0x0000000200107312 */ /* 0x0100640000101800 */
[----:B01----:R-:W-:Y:S05]  /*3090*/  BRA `(.L_x_6238) ;  /* 0x0000000c00547947 */ /* 0x003fea0003800000 */
.L_x_6241:
        /* <DEDUP_REMOVED lines=9> */
.L_x_6245:
[----:B------:R-:W4:Y:S02]  /*3130*/  LDG.E R2, desc[UR36][R2.64] ;  /* 0x0000002402027981 */ /* 0x000f24000c1e1900 */
[----:B----4-:R0:W1:Y:S02]  /*3140*/  I2F.F64 R16, R2 ;  /* 0x0000000200107312 */ /* 0x0100640000201c00 */
[----:B01----:R-:W-:Y:S05]  /*3150*/  BRA `(.L_x_6238) ;  /* 0x0000000c00247947 */ /* 0x003fea0003800000 */
.L_x_6244:
[----:B------:R-:W4:Y:S02]  /*3160*/  LDG.E.U16 R2, desc[UR36][R2.64] ;  /* 0x0000002402027981 */ /* 0x000f24000c1e1500 */
[----:B----4-:R0:W1:Y:S02]  /*3170*/  I2F.F64.S16 R16, R2 ;  /* 0x0000000200107312 */ /* 0x0100640000101c00 */
[----:B01----:R-:W-:Y:S05]  /*3180*/  BRA `(.L_x_6238) ;  /* 0x0000000c00187947 */ /* 0x003fea0003800000 */
.L_x_6240:
        /* <DEDUP_REMOVED lines=10> */
.L_x_6247:
[----:B------:R-:W4:Y:S02]  /*3230*/  LDG.E.U16 R0, desc[UR36][R2.64] ;  /* 0x0000002402007981 */ /* 0x000f24000c1e1500 */
[----:B----4-:R-:W-:-:S05]  /*3240*/  HADD2.F32 R0, -RZ, R0.H0_H0 ;  /* 0x20000000ff007230 */ /* 0x010fca0000004100 */
[----:B------:R-:W-:-:S04]  /*3250*/  FMUL.FTZ R0, R0, 1 ;  /* 0x3f80000000007820 */ /* 0x000fc80000410000 */
[----:B------:R0:W1:Y:S02]  /*3260*/  F2F.F64.F32 R16, R0 ;  /* 0x0000000000107310 */ /* 0x0000640000201800 */
[----:B01----:R-:W-:Y:S05]  /*3270*/  BRA `(.L_x_6238) ;  /* 0x0000000800dc7947 */ /* 0x003fea0003800000 */
.L_x_6246:
        /* <DEDUP_REMOVED lines=10> */
.L_x_6249:
[----:B------:R-:W4:Y:S02]  /*3320*/  LDG.E.U16 R2, desc[UR36][R2.64] ;  /* 0x0000002402027981 */ /* 0x000f24000c1e1500 */
[----:B----4-:R-:W-:-:S05]  /*3330*/  HADD2.F32 R0, -RZ, R2.H0_H0 ;  /* 0x20000002ff007230 */ /* 0x010fca0000004100 */
[----:B------:R-:W-:-:S04]  /*3340*/  FMUL.FTZ R0, R0, 1 ;  /* 0x3f80000000007820 */ /* 0x000fc80000410000 */
[----:B------:R0:W1:Y:S02]  /*3350*/  F2F.F64.F32 R16, R0 ;  /* 0x0000000000107310 */ /* 0x0000640000201800 */
[----:B01----:R-:W-:Y:S05]  /*3360*/  BRA `(.L_x_6238) ;  /* 0x0000000800a07947 */ /* 0x003fea0003800000 */
.L_x_6248:
[----:B------:R0:W5:Y:S01]  /*3370*/  LDG.E.64 R16, desc[UR36][R2.64] ;  /* 0x0000002402107981 */ /* 0x000162000c1e1b00 */
[----:B------:R-:W-:Y:S05]  /*3380*/  BRA `(.L_x_6238) ;  /* 0x0000000800987947 */ /* 0x000fea0003800000 */
.L_x_6239:
        /* <DEDUP_REMOVED lines=13> */
.L_x_6252:
[----:B------:R0:W5:Y:S01]  /*3460*/  LDG.E.64 R16, desc[UR36][R2.64] ;  /* 0x0000002402107981 */ /* 0x000162000c1e1b00 */
[----:B------:R-:W-:Y:S05]  /*3470*/  BRA `(.L_x_6238) ;  /* 0x00000008005c7947 */ /* 0x000fea0003800000 */
.L_x_6251:
        /* <DEDUP_REMOVED lines=27> */
.L_x_6254:
        /* <DEDUP_REMOVED lines=14> */
.L_x_6253:
[----:B------:R-:W4:Y:S02]  /*3710*/  LDG.E.U16 R0, desc[UR36][R2.64] ;  /* 0x0000002402007981 */ /* 0x000f24000c1e1500 */
[----:B----4-:R-:W-:-:S04]  /*3720*/  IMAD.U32 R0, R0, 0x10000, RZ ;  /* 0x0001000000007824 */ /* 0x010fc800078e00ff */
[----:B------:R-:W-:-:S04]  /*3730*/  FMUL.FTZ R0, R0, 1 ;  /* 0x3f80000000007820 */ /* 0x000fc80000410000 */
[----:B------:R0:W1:Y:S02]  /*3740*/  F2F.F64.F32 R16, R0 ;  /* 0x0000000000107310 */ /* 0x0000640000201800 */
[----:B01----:R-:W-:Y:S05]  /*3750*/  BRA `(.L_x_6238) ;  /* 0x0000000400a47947 */ /* 0x003fea0003800000 */
.L_x_6250:
        /* <DEDUP_REMOVED lines=11> */
.L_x_6257:
        /* <DEDUP_REMOVED lines=20> */
.L_x_6259:
[----:B------:R-:W-:Y:S05]  /*3950*/  BSYNC.RECONVERGENT B0 ;  /* 0x0000000000007941 */ /* 0x000fea0003800200 */
.L_x_6258:
[----:B------:R-:W-:Y:S01]  /*3960*/  IMAD.SHL.U32 R0, R0, 0x100000, RZ ;  /* 0x0010000000007824 */ /* 0x000fe200078e00ff */
[----:B------:R-:W-:-:S04]  /*3970*/  LEA R2, R2, 0x3b800000, 0x17 ;  /* 0x3b80000002027811 */ /* 0x000fc800078eb8ff */
[----:B------:R-:W-:-:S05]  /*3980*/  LOP3.LUT R0, R2, R0, R7, 0xfe, !PT ;  /* 0x0000000002007212 */ /* 0x000fca00078efe07 */
[----:B------:R-:W-:-:S04]  /*3990*/  FMUL.FTZ R0, R0, 1 ;  /* 0x3f80000000007820 */ /* 0x000fc80000410000 */
[----:B------:R0:W1:Y:S02]  /*39a0*/  F2F.F64.F32 R16, R0 ;  /* 0x0000000000107310 */ /* 0x0000640000201800 */
[----:B01----:R-:W-:Y:S05]  /*39b0*/  BRA `(.L_x_6238) ;  /* 0x00000004000c7947 */ /* 0x003fea0003800000 */
.L_x_6256:
        /* <DEDUP_REMOVED lines=20> */
.L_x_6261:
[----:B------:R-:W-:Y:S05]  /*3b00*/  BSYNC.RECONVERGENT B0 ;  /* 0x0000000000007941 */ /* 0x000fea0003800200 */
.L_x_6260:
[----:B------:R-:W-:Y:S01]  /*3b10*/  IMAD.SHL.U32 R0, R0, 0x200000, RZ ;  /* 0x0020000000007824 */ /* 0x000fe200078e00ff */
[----:B------:R-:W-:-:S04]  /*3b20*/  LEA R2, R2, 0x37800000, 0x17 ;  /* 0x3780000002027811 */ /* 0x000fc800078eb8ff */
[----:B------:R-:W-:-:S05]  /*3b30*/  LOP3.LUT R0, R2, R0, R7, 0xfe, !PT ;  /* 0x0000000002007212 */ /* 0x000fca00078efe07 */
[----:B------:R-:W-:-:S04]  /*3b40*/  FMUL.FTZ R0, R0, 1 ;  /* 0x3f80000000007820 */ /* 0x000fc80000410000 */
[----:B------:R0:W1:Y:S02]  /*3b50*/  F2F.F64.F32 R16, R0 ;  /* 0x0000000000107310 */ /* 0x0000640000201800 */
[----:B01----:R-:W-:Y:S05]  /*3b60*/  BRA `(.L_x_6238) ;  /* 0x0000000000a07947 */ /* 0x003fea0003800000 */
.L_x_6255:
        /* <DEDUP_REMOVED lines=18> */
.L_x_6243:
        /* <DEDUP_REMOVED lines=16> */
.L_x_6264:
[----:B------:R-:W-:Y:S05]  /*3d90*/  BRA `(.L_x_6238) ;  /* 0x0000000000147947 */ /* 0x000fea0003800000 */
.L_x_6263:
[----:B------:R-:W4:Y:S02]  /*3da0*/  LDG.E.64 R16, desc[UR36][R2.64] ;  /* 0x0000002402107981 */ /* 0x000f24000c1e1b00 */
[----:B----4-:R-:W0:Y:S02]  /*3db0*/  I2F.F64.U64 R16, R16 ;  /* 0x0000001000107312 */ /* 0x010e240000301800 */
[----:B0-----:R-:W-:Y:S05]  /*3dc0*/  BRA `(.L_x_6238) ;  /* 0x0000000000087947 */ /* 0x001fea0003800000 */
.L_x_6262:
[----:B------:R-:W4:Y:S02]  /*3dd0*/  LDG.E R2, desc[UR36][R2.64] ;  /* 0x0000002402027981 */ /* 0x000f24000c1e1900 */
[----:B----4-:R0:W1:Y:S02]  /*3de0*/  I2F.F64.U32 R16, R2 ;  /* 0x0000000200107312 */ /* 0x0100640000201800 */
.L_x_6238:
[----:B------:R-:W-:Y:S05]  /*3df0*/  BSYNC.RECONVERGENT B6 ;  /* 0x0000000000067941 */ /* 0x000fea0003800200 */
.L_x_6237:
[----:B------:R-:W1:Y:S01]  /*3e00*/  LDCU.64 UR4, c[0x0][0x388] ;  /* 0x00007100ff0477ac */ /* 0x000e620008000a00 */
[----:B---3-5:R-:W-:Y:S01]  /*3e10*/  IMAD.MOV.U32 R0, RZ, RZ, R29 ;  /* 0x000000ffff007224 */ /* 0x028fe200078e001d */
[----:B0-----:R-:W-:Y:S01]  /*3e20*/  DSETP.NAN.AND P1, PT, R24, R24, PT ;  /* 0x000000181800722a */ /* 0x001fe20003f28000 */
[----:B--2---:R-:W-:Y:S01]  /*3e30*/  IMAD.MOV.U32 R2, RZ, RZ, R27 ;  /* 0x000000ffff027224 */ /* 0x004fe200078e001b */
[----:B------:R-:W-:Y:S01]  /*3e40*/  BSSY.RECONVERGENT B7, `(.L_x_6265) ;  /* 0x00003fc000077945 */ /* 0x000fe20003800200 */
[----:B-1--4-:R-:W-:-:S03]  /*3e50*/  IMAD.MOV.U32 R4, RZ, RZ, R24 ;  /* 0x000000ffff047224 */ /* 0x012fc600078e0018 */
[----:B------:R-:W-:Y:S01]  /*3e60*/  BSSY.RELIABLE B6, `(.L_x_6266) ;  /* 0x00002bf000067945 */ /* 0x000fe20003800100 */
[----:B------:R-:W-:Y:S01]  /*3e70*/  UMOV UR6, UR5 ;  /* 0x0000000500067c82 */ /* 0x000fe20008000000 */
[----:B------:R-:W-:-:S15]  /*3e80*/  UMOV UR7, UR5 ;  /* 0x0000000500077c82 */ /* 0x000fde0008000000 */
[----:B------:R-:W-:-:S15]  /*3e90*/  NOP ;  /* 0x0000000000007918 */ /* 0x000fde0000000000 */
[----:B------:R-:W-:-:S15]  /*3ea0*/  NOP ;  /* 0x0000000000007918 */ /* 0x000fde0000000000 */
[----:B------:R-:W-:-:S11]  /*3eb0*/  NOP ;  /* 0x0000000000007918 */ /* 0x000fd60000000000 */
[----:B------:R-:W0:Y:S02]  /*3ec0*/  DSETP.MIN.AND P4, P5, R28, UR4, PT ;  /* 0x000000041c007e2a */ /* 0x000e24000bd80000 */
[----:B0-----:R-:W-:Y:S01]  /*3ed0*/  FSEL R9, R0, UR6, P4 ;  /* 0x0000000600097c08 */ /* 0x001fe2000a000000 */
[----:B------:R-:W-:-:S05]  /*3ee0*/  IMAD.U32 R0, RZ, RZ, UR6 ;  /* 0x00000006ff007e24 */ /* 0x000fca000f8e00ff */
[----:B------:R-:W-:Y:S01]  /*3ef0*/  @P5 LOP3.LUT R9, R0, 0x80000, RZ, 0xfc, !PT ;  /* 0x0008000000095812 */ /* 0x000fe200078efcff */
[----:B------:R-:W-:-:S15]  /*3f00*/  IMAD.MOV.U32 R0, RZ, RZ, R25 ;  /* 0x000000ffff007224 */ /* 0x000fde00078e0019 */
[----:B------:R-:W-:-:S15]  /*3f10*/  NOP ;  /* 0x0000000000007918 */ /* 0x000fde0000000000 */
[----:B------:R-:W-:-:S15]  /*3f20*/  NOP ;  /* 0x0000000000007918 */ /* 0x000fde0000000000 */
[----:B------:R-:W-:-:S10]  /*3f30*/  NOP ;  /* 0x0000000000007918 */ /* 0x000fd40000000000 */
        /* <DEDUP_REMOVED lines=10> */
[----:B------:R-:W-:Y:S01]  /*3fe0*/  IMAD.U32 R0, RZ, RZ, UR6 ;  /* 0x00000006ff007e24 */ /* 0x000fe2000f8e00ff */
[----:B------:R-:W-:-:S04]  /*3ff0*/  UMOV UR6, UR4 ;  /* 0x0000000400067c82 */ /* 0x000fc80008000000 */
[----:B------:R-:W-:Y:S01]  /*4000*/  @P6 LOP3.LUT R5, R0, 0x80000, RZ, 0xfc, !PT ;  /* 0x0008000000056812 */ /* 0x000fe200078efcff */
[----:B------:R-:W-:-:S03]  /*4010*/  IMAD.MOV.U32 R0, RZ, RZ, R28 ;  /* 0x000000ffff007224 */ /* 0x000fc600078e001c */
[----:B------:R-:W-:Y:S02]  /*4020*/  FSEL R25, R5, R25, !P1 ;  /* 0x0000001905197208 */ /* 0x000fe40004800000 */
[----:B------:R-:W-:Y:S01]  /*4030*/  SEL R8, R0, UR6, P4 ;  /* 0x0000000600087c07 */ /* 0x000fe2000a000000 */
[----:B------:R-:W-:Y:S01]  /*4040*/  IMAD.MOV.U32 R0, RZ, RZ, R17 ;  /* 0x000000ffff007224 */ /* 0x000fe200078e0011 */
[----:B------:R-:W-:-:S15]  /*4050*/  UMOV UR6, UR5 ;  /* 0x0000000500067c82 */ /* 0x000fde0008000000 */
[----:B------:R-:W-:-:S15]  /*4060*/  NOP ;  /* 0x0000000000007918 */ /* 0x000fde0000000000 */
[----:B------:R-:W-:-:S15]  /*4070*/  NOP ;  /* 0x0000000000007918 */ /* 0x000fde0000000000 */
[----:B------:R-:W-:-:S03]  /*4080*/  NOP ;  /* 0x0000000000007918 */ /* 0x000fc60000000000 */
[----:B------:R-:W0:Y:S02]  /*4090*/  DSETP.MIN.AND P4, P6, R16, UR4, PT ;  /* 0x0000000410007e2a */ /* 0x000e24000be80000 */
[----:B0-----:R-:W-:Y:S01]  /*40a0*/  FSEL R3, R0, UR6, P4 ;  /* 0x0000000600037c08 */ /* 0x001fe2000a000000 */
[----:B------:R-:W-:Y:S01]  /*40b0*/  IMAD.U32 R0, RZ, RZ, UR6 ;  /* 0x00000006ff007e24 */ /* 0x000fe2000f8e00ff */
[----:B------:R-:W-:Y:S02]  /*40c0*/  UMOV UR6, UR4 ;  /* 0x0000000400067c82 */ /* 0x000fe40008000000 */
[----:B------:R-:W-:Y:S02]  /*40d0*/  SEL R6, R2, UR6, P0 ;  /* 0x0000000602067c07 */ /* 0x000fe40008000000 */
[----:B------:R-:W0:Y:S01]  /*40e0*/  LDC.U8 R2, c[0x0][0x3b4] ;  /* 0x0000ed00ff027b82 */ /* 0x000e220000000000 */
[----:B------:R-:W-:Y:S02]  /*40f0*/  SEL R4, R4, UR6, P5 ;  /* 0x0000000604047c07 */ /* 0x000fe4000a800000 */
[----:B------:R-:W-:-:S02]  /*4100*/  @P6 LOP3.LUT R3, R0, 0x80000, RZ, 0xfc, !PT ;  /* 0x0008000000036812 */ /* 0x000fc400078efcff */
[----:B------:R-:W-:Y:S02]  /*4110*/  FSEL R24, R4, R24, !P1 ;  /* 0x0000001804187208 */ /* 0x000fe40004800000 */
[----:B------:R-:W-:-:S15]  /*4120*/  ISETP.GE.AND P1, PT, R23, R19, PT ;  /* 0x000000131700720c */ /* 0x000fde0003f26270 */
[----:B------:R-:W-:-:S15]  /*4130*/  NOP ;  /* 0x0000000000007918 */ /* 0x000fde0000000000 */
[----:B------:R-:W-:-:S15]  /*4140*/  NOP ;  /* 0x0000000000007918 */ /* 0x000fde0000000000 */
[----:B------:R-:W-:-:S04]  /*4150*/  NOP ;  /* 0x0000000000007918 */ /* 0x000fc80000000000 */
[----:B------:R-:W1:Y:S02]  /*4160*/  DSETP.NAN.AND P2, PT, R28, R28, PT ;  /* 0x0000001c1c00722a */ /* 0x000e640003f48000 */
[----:B-1----:R-:W-:Y:S02]  /*4170*/  FSEL R0, R8, R28, !P2 ;  /* 0x0000001c08007208 */ /* 0x002fe40005000000 */
[----:B------:R-:W-:-:S03]  /*4180*/  FSEL R29, R9, R29, !P2 ;  /* 0x0000001d091d7208 */ /* 0x000fc60005000000 */
[----:B------:R-:W-:Y:S02]  /*4190*/  IMAD.MOV.U32 R4, RZ, RZ, R0 ;  /* 0x000000ffff047224 */ /* 0x000fe400078e0000 */
[----:B------:R-:W-:-:S15]  /*41a0*/  IMAD.MOV.U32 R5, RZ, RZ, R29 ;  /* 0x000000ffff057224 */ /* 0x000fde00078e001d */
[----:B------:R-:W-:-:S15]  /*41b0*/  NOP ;  /* 0x0000000000007918 */ /* 0x000fde0000000000 */
[----:B------:R-:W-:-:S15]  /*41c0*/  NOP ;  /* 0x0000000000007918 */ /* 0x000fde0000000000 */
[----:B------:R-:W-:-:S10]  /*41d0*/  NOP ;  /* 0x0000000000007918 */ /* 0x000fd40000000000 */
[----:B------:R-:W1:Y:S02]  /*41e0*/  DSETP.NAN.AND P3, PT, R26, R26, PT ;  /* 0x0000001a1a00722a */ /* 0x000e640003f68000 */
[----:B-1----:R-:W-:Y:S01]  /*41f0*/  FSEL R28, R6, R26, !P3 ;  /* 0x0000001a061c7208 */ /* 0x002fe20005800000 */
[----:B------:R-:W-:Y:S01]  /*4200*/  IMAD.MOV.U32 R6, RZ, RZ, R16 ;  /* 0x000000ffff067224 */ /* 0x000fe200078e0010 */
[----:B------:R-:W-:Y:S01]  /*4210*/  FSEL R27, R7, R27, !P3 ;  /* 0x0000001b071b7208 */ /* 0x000fe20005800000 */
[----:B------:R-:W-:-:S03]  /*4220*/  IMAD.MOV.U32 R7, RZ, RZ, R3 ;  /* 0x000000ffff077224 */ /* 0x000fc600078e0003 */
[----:B------:R-:W-:Y:S01]  /*4230*/  SEL R6, R6, UR4, P4 ;  /* 0x0000000406067c07 */ /* 0x000fe2000a000000 */
[----:B------:R-:W-:-:S15]  /*4240*/  IMAD.MOV.U32 R29, RZ, RZ, R27 ;  /* 0x000000ffff1d7224 */ /* 0x000fde00078e001b */
[----:B------:R-:W-:-:S15]  /*4250*/  NOP ;  /* 0x0000000000007918 */ /* 0x000fde0000000000 */
[----:B------:R-:W-:-:S15]  /*4260*/  NOP ;  /* 0x0000000000007918 */ /* 0x000fde0000000000 */
[----:B------:R-:W-:-:S10]  /*4270*/  NOP ;  /* 0x0000000000007918 */ /* 0x000fd40000000000 */
[----:B------:R-:W1:Y:S02]  /*4280*/  DSETP.NAN.AND P0, PT, R16, R16, PT ;  /* 0x000000101000722a */ /* 0x000e640003f08000 */
[----:B-1----:R-:W-:Y:S02]  /*4290*/  FSEL R16, R6, R16, !P0 ;  /* 0x0000001006107208 */ /* 0x002fe40004000000 */
[----:B------:R-:W-:Y:S01]  /*42a0*/  FSEL R17, R7, R17, !P0 ;  /* 0x0000001107117208 */ /* 0x000fe20004000000 */
[----:B0-----:R-:W-:Y:S06]  /*42b0*/  @P1 BRA `(.L_x_6267) ;  /* 0x0000002400d81947 */ /* 0x001fec0003800000 */
        /* <DEDUP_REMOVED lines=22> */
.L_x_6271:
[----:B------:R-:W0:Y:S02]  /*4420*/  F2I.S64.F64.TRUNC R4, R4 ;  /* 0x0000000400047311 */ /* 0x000e24000030d900 */
[----:B0-----:R-:W-:-:S05]  /*4430*/  IMAD.MOV.U32 R3, RZ, RZ, R4 ;  /* 0x000000ffff037224 */ /* 0x001fca00078e0004 */
[----:B------:R0:W-:Y:S01]  /*4440*/  STG.E.U8 desc[UR36][R8.64], R3 ;  /* 0x0000000308007986 */ /* 0x0001e2000c101124 */
[----:B------:R-:W-:Y:S05]  /*4450*/  BRA `(.L_x_6273) ;  /* 0x00000010007c7947 */ /* 0x000fea0003800000 */
.L_x_6270:
        /* <DEDUP_REMOVED lines=9> */
.L_x_6275:
[----:B------:R-:W0:Y:S02]  /*44f0*/  F2I.F64.TRUNC R5, R4 ;  /* 0x0000000400057311 */ /* 0x000e24000030d100 */
[----:B0-----:R0:W-:Y:S01]  /*4500*/  STG.E desc[UR36][R8.64], R5 ;  /* 0x0000000508007986 */ /* 0x0011e2000c101924 */
[----:B------:R-:W-:Y:S05]  /*4510*/  BRA `(.L_x_6273) ;  /* 0x00000010004c7947 */ /* 0x000fea0003800000 */
.L_x_6274:
[----:B------:R-:W0:Y:S02]  /*4520*/  F2I.F64.TRUNC R5, R4 ;  /* 0x0000000400057311 */ /* 0x000e24000030d100 */
[----:B0-----:R0:W-:Y:S01]  /*4530*/  STG.E.U16 desc[UR36][R8.64], R5 ;  /* 0x0000000508007986 */ /* 0x0011e2000c101524 */
[----:B------:R-:W-:Y:S05]  /*4540*/  BRA `(.L_x_6273) ;  /* 0x0000001000407947 */ /* 0x000fea0003800000 */
.L_x_6269:
        /* <DEDUP_REMOVED lines=17> */
.L_x_6277:
        /* <DEDUP_REMOVED lines=12> */
.L_x_6276:
        /* <DEDUP_REMOVED lines=18> */
.L_x_6279:
        /* <DEDUP_REMOVED lines=13> */
.L_x_6278:
[----:B------:R0:W-:Y:S01]  /*4910*/  STG.E.64 desc[UR36][R8.64], R4 ;  /* 0x0000000408007986 */ /* 0x0001e2000c101b24 */
[----:B------:R-:W-:Y:S05]  /*4920*/  BRA `(.L_x_6273) ;  /* 0x0000000c00487947 */ /* 0x000fea0003800000 */
.L_x_6268:
        /* <DEDUP_REMOVED lines=12> */
.L_x_6282:
[----:B------:R-:W-:-:S05]  /*49f0*/  CS2R R6, SRZ ;  /* 0x0000000000067805 */ /* 0x000fca000001ff00 */
[----:B------:R0:W-:Y:S01]  /*4a00*/  STG.E.128 desc[UR36][R8.64], R4 ;  /* 0x0000000408007986 */ /* 0x0001e2000c101d24 */
[----:B------:R-:W-:Y:S05]  /*4a10*/  BRA `(.L_x_6273) ;  /* 0x0000000c000c7947 */ /* 0x000fea0003800000 */
.L_x_6281:
        /* <DEDUP_REMOVED lines=27> */
.L_x_6286:
[----:B------:R-:W-:Y:S05]  /*4bd0*/  BSYNC.RECONVERGENT B0 ;  /* 0x0000000000007941 */ /* 0x000fea0003800200 */
.L_x_6285:
[----:B------:R-:W-:-:S05]  /*4be0*/  LOP3.LUT R7, R0, 0x80, R7, 0xf8, !PT ;  /* 0x0000008000077812 */ /* 0x000fca00078ef807 */
[----:B------:R0:W-:Y:S01]  /*4bf0*/  STG.E.U8 desc[UR36][R8.64], R7 ;  /* 0x0000000708007986 */ /* 0x0001e2000c101124 */
[----:B------:R-:W-:Y:S05]  /*4c00*/  BRA `(.L_x_6273) ;  /* 0x0000000800907947 */ /* 0x000fea0003800000 */
.L_x_6284:
        /* <DEDUP_REMOVED lines=23> */
.L_x_6288:
[----:B------:R-:W-:Y:S05]  /*4d80*/  BSYNC.RECONVERGENT B0 ;  /* 0x0000000000007941 */ /* 0x000fea0003800200 */
.L_x_6287:
[----:B------:R-:W-:-:S05]  /*4d90*/  LOP3.LUT R7, R0, 0x80, R7, 0xf8, !PT ;  /* 0x0000008000077812 */ /* 0x000fca00078ef807 */
[----:B------:R0:W-:Y:S01]  /*4da0*/  STG.E.U8 desc[UR36][R8.64], R7 ;  /* 0x0000000708007986 */ /* 0x0001e2000c101124 */
[----:B------:R-:W-:Y:S05]  /*4db0*/  BRA `(.L_x_6273) ;  /* 0x0000000800247947 */ /* 0x000fea0003800000 */
.L_x_6283:
        /* <DEDUP_REMOVED lines=12> */
.L_x_6280:
        /* <DEDUP_REMOVED lines=11> */
.L_x_6291:
        /* <DEDUP_REMOVED lines=21> */
.L_x_6294:
[----:B------:R-:W-:-:S04]  /*5080*/  SHF.R.U32.HI R0, RZ, 0x14, R7 ;  /* 0x00000014ff007819 */ /* 0x000fc80000011607 */
[----:B------:R-:W-:-:S04]  /*5090*/  LOP3.LUT R0, R0, 0x1, RZ, 0xc0, !PT ;  /* 0x0000000100007812 */ /* 0x000fc800078ec0ff */
[----:B------:R-:W-:-:S04]  /*50a0*/  IADD3 R0, PT, PT, R7, 0x487ffff, R0 ;  /* 0x0487ffff07007810 */ /* 0x000fc80007ffe000 */
[----:B------:R-:W-:-:S04]  /*50b0*/  SHF.R.U32.HI R0, RZ, 0x14, R0 ;  /* 0x00000014ff007819 */ /* 0x000fc80000011600 */
[----:B------:R-:W-:-:S07]  /*50c0*/  LOP3.LUT R3, R0, 0xff, RZ, 0xc0, !PT ;  /* 0x000000ff00037812 */ /* 0x000fce00078ec0ff */
.L_x_6295:
[----:B------:R-:W-:-:S04]  /*50d0*/  SHF.R.U32.HI R0, RZ, 0x18, R7 ;  /* 0x00000018ff007819 */ /* 0x000fc80000011607 */
[----:B------:R-:W-:-:S07]  /*50e0*/  LOP3.LUT R0, R3, 0x80, R0, 0xf8, !PT ;  /* 0x0000008003007812 */ /* 0x000fce00078ef800 */
.L_x_6293:
[----:B------:R-:W-:Y:S05]  /*50f0*/  BSYNC.RECONVERGENT B0 ;  /* 0x0000000000007941 */ /* 0x000fea0003800200 */
.L_x_6292:
[----:B------:R1:W-:Y:S01]  /*5100*/  STG.E.U8 desc[UR36][R8.64], R0 ;  /* 0x0000000008007986 */ /* 0x0003e2000c101124 */
[----:B------:R-:W-:Y:S05]  /*5110*/  BRA `(.L_x_6273) ;  /* 0x00000004004c7947 */ /* 0x000fea0003800000 */
.L_x_6290:
        /* <DEDUP_REMOVED lines=21> */
.L_x_6298:
[----:B------:R-:W-:-:S04]  /*5270*/  SHF.R.U32.HI R0, RZ, 0x15, R7 ;  /* 0x00000015ff007819 */ /* 0x000fc80000011607 */
[----:B------:R-:W-:-:S04]  /*5280*/  LOP3.LUT R0, R0, 0x1, RZ, 0xc0, !PT ;  /* 0x0000000100007812 */ /* 0x000fc800078ec0ff */
[----:B------:R-:W-:-:S04]  /*5290*/  IADD3 R0, PT, PT, R7, 0x88fffff, R0 ;  /* 0x088fffff07007810 */ /* 0x000fc80007ffe000 */
[----:B------:R-:W-:-:S04]  /*52a0*/  SHF.R.U32.HI R0, RZ, 0x15, R0 ;  /* 0x00000015ff007819 */ /* 0x000fc80000011600 */
[----:B------:R-:W-:-:S07]  /*52b0*/  LOP3.LUT R3, R0, 0xff, RZ, 0xc0, !PT ;  /* 0x000000ff00037812 */ /* 0x000fce00078ec0ff */
.L_x_6299:
[----:B------:R-:W-:-:S04]  /*52c0*/  SHF.R.U32.HI R0, RZ, 0x18, R7 ;  /* 0x00000018ff007819 */ /* 0x000fc80000011607 */
[----:B------:R-:W-:-:S07]  /*52d0*/  LOP3.LUT R0, R3, 0x80, R0, 0xf8, !PT ;  /* 0x0000008003007812 */ /* 0x000fce00078ef800 */
.L_x_6297:
[----:B------:R-:W-:Y:S05]  /*52e0*/  BSYNC.RECONVERGENT B0 ;  /* 0x0000000000007941 */ /* 0x000fea0003800200 */
.L_x_6296:
[----:B------:R2:W-:Y:S01]  /*52f0*/  STG.E.U8 desc[UR36][R8.64], R0 ;  /* 0x0000000008007986 */ /* 0x0005e2000c101124 */
[----:B------:R-:W-:Y:S05]  /*5300*/  BRA `(.L_x_6273) ;  /* 0x0000000000d07947 */ /* 0x000fea0003800000 */
.L_x_6289:
[----:B------:R-:W-:-:S13]  /*5310*/  ISETP.NE.AND P0, PT, R0, 0x1c, PT ;  /* 0x0000001c0000780c */ /* 0x000fda0003f05270 */
[----:B------:R-:W-:Y:S05]  /*5320*/  @!P0 BRA `(.L_x_6300) ;  /* 0x0000000000c08947 */ /* 0x000fea0003800000 */
[----:B------:R-:W-:-:S13]  /*5330*/  ISETP.NE.AND P0, PT, R0, 0x1d, PT ;  /* 0x0000001d0000780c */ /* 0x000fda0003f05270 */
[----:B------:R-:W-:Y:S05]  /*5340*/  @!P0 BRA `(.L_x_6301) ;  /* 0x0000000000ac8947 */ /* 0x000fea0003800000 */
[----:B------:R-:W-:-:S13]  /*5350*/  ISETP.NE.AND P0, PT, R0, 0x2c, PT ;  /* 0x0000002c0000780c */ /* 0x000fda0003f05270 */
[----:B------:R-:W-:Y:S05]  /*5360*/  @!P0 BRA `(.L_x_6302) ;  /* 0x0000000000448947 */ /* 0x000fea0003800000 */
.L_x_6272:
        /* <DEDUP_REMOVED lines=16> */
.L_x_6303:
[----:B------:R-:W-:Y:S05]  /*5470*/  BRA `(.L_x_6273) ;  /* 0x0000000000747947 */ /* 0x000fea0003800000 */
.L_x_6302:
        /* <DEDUP_REMOVED lines=24> */
.L_x_6301:
[----:B------:R-:W0:Y:S02]  /*5600*/  F2I.U64.F64.TRUNC R4, R4 ;  /* 0x0000000400047311 */ /* 0x000e24000030d800 */
[----:B0-----:R0:W-:Y:S01]  /*5610*/  STG.E.64 desc[UR36][R8.64], R4 ;  /* 0x0000000408007986 */ /* 0x0011e2000c101b24 */
[----:B------:R-:W-:Y:S05]  /*5620*/  BRA `(.L_x_6273) ;  /* 0x0000000000087947 */ /* 0x000fea0003800000 */
.L_x_6300:
[----:B------:R-:W0:Y:S02]  /*5630*/  F2I.U32.F64.TRUNC R5, R4 ;  /* 0x0000000400057311 */ /* 0x000e24000030d000 */
[----:B0-----:R3:W-:Y:S02]  /*5640*/  STG.E desc[UR36][R8.64], R5 ;  /* 0x0000000508007986 */ /* 0x0017e4000c101924 */
.L_x_6273:
[----:B------:R-:W-:-:S13]  /*5650*/  ISETP.GE.AND P0, PT, R23, R19, PT ;  /* 0x000000131700720c */ /* 0x000fda0003f06270 */
[----:B------:R-:W-:Y:S05]  /*5660*/  @P0 BREAK.RELIABLE B6 ;  /* 0x0000000000060942 */ /* 0x000fea0003800100 */
[----:B------:R-:W-:Y:S05]  /*5670*/  @P0 BRA `(.L_x_6304) ;  /* 0x0000002400e00947 */ /* 0x000fea0003800000 */
[----:B------:R-:W4:Y:S01]  /*5680*/  LDCU UR4, c[0x0][0x3b8] ;  /* 0x00007700ff0477ac */ /* 0x000f220008000800 */
[----:B0--3--:R-:W0:Y:S01]  /*5690*/  LDC.64 R4, c[0x0][0x398] ;  /* 0x0000e600ff047b82 */ /* 0x009e220000000a00 */
[----:B-12---:R-:W-:Y:S01]  /*56a0*/  IMAD R0, R18, 0x200, R23 ;  /* 0x0000020012007824 */ /* 0x006fe200078e0217 */
        /* <DEDUP_REMOVED lines=18> */
.L_x_6308:
[----:B------:R-:W0:Y:S02]  /*57d0*/  F2I.S64.F64.TRUNC R28, R28 ;  /* 0x0000001c001c7311 */ /* 0x000e24000030d900 */
[----:B0-----:R-:W-:-:S05]  /*57e0*/  IMAD.MOV.U32 R3, RZ, RZ, R28 ;  /* 0x000000ffff037224 */ /* 0x001fca00078e001c */
[----:B------:R0:W-:Y:S01]  /*57f0*/  STG.E.U8 desc[UR36][R4.64], R3 ;  /* 0x0000000304007986 */ /* 0x0001e2000c101124 */
[----:B------:R-:W-:Y:S05]  /*5800*/  BRA `(.L_x_6310) ;  /* 0x0000001000807947 */ /* 0x000fea0003800000 */
.L_x_6307:
        /* <DEDUP_REMOVED lines=9> */
.L_x_6312:
[----:B------:R-:W0:Y:S02]  /*58a0*/  F2I.F64.TRUNC R29, R28 ;  /* 0x0000001c001d7311 */ /* 0x000e24000030d100 */
[----:B0-----:R0:W-:Y:S01]  /*58b0*/  STG.E desc[UR36][R4.64], R29 ;  /* 0x0000001d04007986 */ /* 0x0011e2000c101924 */
[----:B------:R-:W-:Y:S05]  /*58c0*/  BRA `(.L_x_6310) ;  /* 0x0000001000507947 */ /* 0x000fea0003800000 */
.L_x_6311:
[----:B------:R-:W0:Y:S02]  /*58d0*/  F2I.F64.TRUNC R29, R28 ;  /* 0x0000001c001d7311 */ /* 0x000e24000030d100 */
[----:B0-----:R0:W-:Y:S01]  /*58e0*/  STG.E.U16 desc[UR36][R4.64], R29 ;  /* 0x0000001d04007986 */ /* 0x0011e2000c101524 */
[----:B------:R-:W-:Y:S05]  /*58f0*/  BRA `(.L_x_6310) ;  /* 0x0000001000447947 */ /* 0x000fea0003800000 */
.L_x_6306:
        /* <DEDUP_REMOVED lines=17> */
.L_x_6314:
        /* <DEDUP_REMOVED lines=12> */
.L_x_6313:
        /* <DEDUP_REMOVED lines=18> */
.L_x_6316:
        /* <DEDUP_REMOVED lines=13> */
.L_x_6315:
[----:B------:R0:W-:Y:S01]  /*5cc0*/  STG.E.64 desc[UR36][R4.64], R28 ;  /* 0x0000001c04007986 */ /* 0x0001e2000c101b24 */
[----:B------:R-:W-:Y:S05]  /*5cd0*/  BRA `(.L_x_6310) ;  /* 0x0000000c004c7947 */ /* 0x000fea0003800000 */
.L_x_6305:
        /* <DEDUP_REMOVED lines=13> */
.L_x_6320:
        /* <DEDUP_REMOVED lines=26> */
.L_x_6323:
[----:B------:R-:W-:-:S04]  /*5f50*/  SHF.R.U32.HI R3, RZ, 0x18, R7 ;  /* 0x00000018ff037819 */ /* 0x000fc80000011607 */
[----:B------:R-:W-:-:S07]  /*5f60*/  LOP3.LUT R0, R0, 0x80, R3, 0xf8, !PT ;  /* 0x0000008000007812 */ /* 0x000fce00078ef803 */
.L_x_6322:
[----:B------:R-:W-:Y:S05]  /*5f70*/  BSYNC.RECONVERGENT B0 ;  /* 0x0000000000007941 */ /* 0x000fea0003800200 */
.L_x_6321:
[----:B------:R3:W-:Y:S01]  /*5f80*/  STG.E.U8 desc[UR36][R4.64], R0 ;  /* 0x0000000004007986 */ /* 0x0007e2000c101124 */
[----:B------:R-:W-:Y:S05]  /*5f90*/  BRA `(.L_x_6310) ;  /* 0x00000008009c7947 */ /* 0x000fea0003800000 */
.L_x_6319:
        /* <DEDUP_REMOVED lines=26> */
.L_x_6326:
[----:B------:R-:W-:-:S04]  /*6140*/  SHF.R.U32.HI R3, RZ, 0x18, R7 ;  /* 0x00000018ff037819 */ /* 0x000fc80000011607 */
[----:B------:R-:W-:-:S07]  /*6150*/  LOP3.LUT R0, R0, 0x80, R3, 0xf8, !PT ;  /* 0x0000008000007812 */ /* 0x000fce00078ef803 */
.L_x_6325:
[----:B------:R-:W-:Y:S05]  /*6160*/  BSYNC.RECONVERGENT B0 ;  /* 0x0000000000007941 */ /* 0x000fea0003800200 */
.L_x_6324:
[----:B------:R0:W-:Y:S01]  /*6170*/  STG.E.U8 desc[UR36][R4.64], R0 ;  /* 0x0000000004007986 */ /* 0x0001e2000c101124 */
[----:B------:R-:W-:Y:S05]  /*6180*/  BRA `(.L_x_6310) ;  /* 0x0000000800207947 */ /* 0x000fea0003800000 */
.L_x_6318:
        /* <DEDUP_REMOVED lines=30> */
.L_x_6328:
[----:B------:R-:W0:Y:S02]  /*6370*/  F2I.U64.F64.TRUNC R28, R28 ;  /* 0x0000001c001c7311 */ /* 0x000e24000030d800 */
[----:B0-----:R1:W-:Y:S01]  /*6380*/  STG.E.64 desc[UR36][R4.64], R28 ;  /* 0x0000001c04007986 */ /* 0x0013e2000c101b24 */
[----:B------:R-:W-:Y:S05]  /*6390*/  BRA `(.L_x_6310) ;  /* 0x00000004009c7947 */ /* 0x000fea0003800000 */
.L_x_6327:
[----:B------:R-:W0:Y:S02]  /*63a0*/  F2I.U32.F64.TRUNC R29, R28 ;  /* 0x0000001c001d7311 */ /* 0x000e24000030d000 */
[----:B0-----:R0:W-:Y:S01]  /*63b0*/  STG.E desc[UR36][R4.64], R29 ;  /* 0x0000001d04007986 */ /* 0x0011e2000c101924 */
[----:B------:R-:W-:Y:S05]  /*63c0*/  BRA `(.L_x_6310) ;  /* 0x0000000400907947 */ /* 0x000fea0003800000 */
.L_x_6317:
        /* <DEDUP_REMOVED lines=10> */
.L_x_6330:
[----:B------:R-:W-:-:S05]  /*6470*/  CS2R R30, SRZ ;  /* 0x00000000001e7805 */ /* 0x000fca000001ff00 */
[----:B------:R0:W-:Y:S01]  /*6480*/  STG.E.128 desc[UR36][R4.64], R28 ;  /* 0x0000001c04007986 */ /* 0x0001e2000c101d24 */
[----:B------:R-:W-:Y:S05]  /*6490*/  BRA `(.L_x_6310) ;  /* 0x00000004005c7947 */ /* 0x000fea0003800000 */
.L_x_6329:
[----:B------:R-:W-:-:S13]  /*64a0*/  ISETP.NE.AND P0, PT, R0, 0xf, PT ;  /* 0x0000000f0000780c */ /* 0x000fda0003f05270 */
[----:B------:R-:W-:Y:S05]  /*64b0*/  @!P0 BRA `(.L_x_6331) ;  /* 0x0000000400288947 */ /* 0x000fea0003800000 */
[----:B------:R-:W-:-:S13]  /*64c0*/  ISETP.NE.AND P0, PT, R0, 0x17, PT ;  /* 0x000000170000780c */ /* 0x000fda0003f05270 */
[----:B------:R-:W-:Y:S05]  /*64d0*/  @!P0 BRA `(.L_x_6332) ;  /* 0x0000000000b08947 */ /* 0x000fea0003800000 */
[----:B------:R-:W-:-:S13]  /*64e0*/  ISETP.NE.AND P0, PT, R0, 0x18, PT ;  /* 0x000000180000780c */ /* 0x000fda0003f05270 */
[----:B------:R-:W-:Y:S05]  /*64f0*/  @!P0 BRA `(.L_x_6333) ;  /* 0x0000000000448947 */ /* 0x000fea0003800000 */
.L_x_6309:
        /* <DEDUP_REMOVED lines=16> */
.L_x_6334:
[----:B------:R-:W-:Y:S05]  /*6600*/  BRA `(.L_x_6310) ;  /* 0x0000000400007947 */ /* 0x000fea0003800000 */
.L_x_6333:
        /* <DEDUP_REMOVED lines=21> */
.L_x_6336:
[----:B------:R-:W-:Y:S05]  /*6760*/  BSYNC.RECONVERGENT B0 ;  /* 0x0000000000007941 */ /* 0x000fea0003800200 */
.L_x_6335:
[----:B------:R-:W-:-:S05]  /*6770*/  LOP3.LUT R3, R0, 0x80, R3, 0xf8, !PT ;  /* 0x0000008000037812 */ /* 0x000fca00078ef803 */
[----:B------:R0:W-:Y:S01]  /*6780*/  STG.E.U8 desc[UR36][R4.64], R3 ;  /* 0x0000000304007986 */ /* 0x0001e2000c101124 */
[----:B------:R-:W-:Y:S05]  /*6790*/  BRA `(.L_x_6310) ;  /* 0x00000000009c7947 */ /* 0x000fea0003800000 */
.L_x_6332:
        /* <DEDUP_REMOVED lines=20> */
.L_x_6338:
[----:B------:R-:W-:Y:S01]  /*68e0*/  IMAD.MOV.U32 R0, RZ, RZ, 0x7f ;  /* 0x0000007fff007424 */ /* 0x000fe200078e00ff */
[----:B------:R-:W-:-:S04]  /*68f0*/  ISETP.GT.U32.AND P0, PT, R3, 0x7f800000, PT ;  /* 0x7f8000000300780c */ /* 0x000fc80003f04070 */
[----:B------:R-:W-:-:S09]  /*6900*/  SEL R0, R0, 0x7c, P0 ;  /* 0x0000007c00007807 */ /* 0x000fd20000000000 */
.L_x_6339:
[----:B------:R-:W-:Y:S05]  /*6910*/  BSYNC.RECONVERGENT B0 ;  /* 0x0000000000007941 */ /* 0x000fea0003800200 */
.L_x_6337:
[----:B------:R-:W-:-:S04]  /*6920*/  SHF.R.U32.HI R3, RZ, 0x18, R7 ;  /* 0x00000018ff037819 */ /* 0x000fc80000011607 */
[----:B------:R-:W-:-:S05]  /*6930*/  LOP3.LUT R3, R0, 0x80, R3, 0xf8, !PT ;  /* 0x0000008000037812 */ /* 0x000fca00078ef803 */
[----:B------:R0:W-:Y:S01]  /*6940*/  STG.E.U8 desc[UR36][R4.64], R3 ;  /* 0x0000000304007986 */ /* 0x0001e2000c101124 */
[----:B------:R-:W-:Y:S05]  /*6950*/  BRA `(.L_x_6310) ;  /* 0x00000000002c7947 */ /* 0x000fea0003800000 */
.L_x_6331:
        /* <DEDUP_REMOVED lines=11> */
.L_x_6310:
[----:B------:R-:W-:-:S07]  /*6a10*/  VIADD R23, R23, 0x80 ;  /* 0x0000008017177836 */ /* 0x000fce0000000000 */
.L_x_6267:
[----:B------:R-:W-:-:S13]  /*6a20*/  ISETP.GE.AND P0, PT, R23, R19, PT ;  /* 0x000000131700720c */ /* 0x000fda0003f06270 */
[----:B------:R-:W-:Y:S05]  /*6a30*/  @P0 BREAK.RELIABLE B6 ;  /* 0x0000000000060942 */ /* 0x000fea0003800100 */
[----:B------:R-:W-:Y:S05]  /*6a40*/  @P0 BRA `(.L_x_6304) ;  /* 0x0000001000ec0947 */ /* 0x000fea0003800000 */
[----:B------:R-:W-:Y:S05]  /*6a50*/  BSYNC.RELIABLE B6 ;  /* 0x0000000000067941 */ /* 0x000fea0003800100 */
.L_x_6266:
        /* <DEDUP_REMOVED lines=21> */
.L_x_6343:
[----:B------:R-:W0:Y:S02]  /*6bb0*/  F2I.S64.F64.TRUNC R24, R24 ;  /* 0x0000001800187311 */ /* 0x000e24000030d900 */
[----:B0-----:R-:W-:-:S05]  /*6bc0*/  IMAD.MOV.U32 R3, RZ, RZ, R24 ;  /* 0x000000ffff037224 */ /* 0x001fca00078e0018 */
[----:B------:R0:W-:Y:S01]  /*6bd0*/  STG.E.U8 desc[UR36][R4.64], R3 ;  /* 0x0000000304007986 */ /* 0x0001e2000c101124 */
[----:B------:R-:W-:Y:S05]  /*6be0*/  BRA `(.L_x_6345) ;  /* 0x0000001000807947 */ /* 0x000fea0003800000 */
.L_x_6342:
        /* <DEDUP_REMOVED lines=9> */
.L_x_6347:
[----:B------:R-:W0:Y:S02]  /*6c80*/  F2I.F64.TRUNC R25, R24 ;  /* 0x0000001800197311 */ /* 0x000e24000030d100 */
[----:B0-----:R0:W-:Y:S01]  /*6c90*/  STG.E desc[UR36][R4.64], R25 ;  /* 0x0000001904007986 */ /* 0x0011e2000c101924 */
[----:B------:R-:W-:Y:S05]  /*6ca0*/  BRA `(.L_x_6345) ;  /* 0x0000001000507947 */ /* 0x000fea0003800000 */
.L_x_6346:
[----:B------:R-:W0:Y:S02]  /*6cb0*/  F2I.F64.TRUNC R25, R24 ;  /* 0x0000001800197311 */ /* 0x000e24000030d100 */
[----:B0-----:R0:W-:Y:S01]  /*6cc0*/  STG.E.U16 desc[UR36][R4.64], R25 ;  /* 0x0000001904007986 */ /* 0x0011e2000c101524 */
[----:B------:R-:W-:Y:S05]  /*6cd0*/  BRA `(.L_x_6345) ;  /* 0x0000001000447947 */ /* 0x000fea0003800000 */
.L_x_6341:
        /* <DEDUP_REMOVED lines=17> */
.L_x_6349:
        /* <DEDUP_REMOVED lines=12> */
.L_x_6348:
        /* <DEDUP_REMOVED lines=18> */
.L_x_6351:
        /* <DEDUP_REMOVED lines=13> */
.L_x_6350:
[----:B------:R0:W-:Y:S01]  /*70a0*/  STG.E.64 desc[UR36][R4.64], R24 ;  /* 0x0000001804007986 */ /* 0x0001e2000c101b24 */
[----:B------:R-:W-:Y:S05]  /*70b0*/  BRA `(.L_x_6345) ;  /* 0x0000000c004c7947 */ /* 0x000fea0003800000 */
.L_x_6340:
        /* <DEDUP_REMOVED lines=13> */
.L_x_6355:
        /* <DEDUP_REMOVED lines=26> */
.L_x_6358:
[----:B------:R-:W-:-:S04]  /*7330*/  SHF.R.U32.HI R3, RZ, 0x18, R7 ;  /* 0x00000018ff037819 */ /* 0x000fc80000011607 */
[----:B------:R-:W-:-:S07]  /*7340*/  LOP3.LUT R0, R0, 0x80, R3, 0xf8, !PT ;  /* 0x0000008000007812 */ /* 0x000fce00078ef803 */
.L_x_6357:
[----:B------:R-:W-:Y:S05]  /*7350*/  BSYNC.RECONVERGENT B0 ;  /* 0x0000000000007941 */ /* 0x000fea0003800200 */
.L_x_6356:
[----:B------:R4:W-:Y:S01]  /*7360*/  STG.E.U8 desc[UR36][R4.64], R0 ;  /* 0x0000000004007986 */ /* 0x0009e2000c101124 */
[----:B------:R-:W-:Y:S05]  /*7370*/  BRA `(.L_x_6345) ;  /* 0x00000008009c7947 */ /* 0x000fea0003800000 */
.L_x_6354:
        /* <DEDUP_REMOVED lines=26> */
.L_x_6361:
[----:B------:R-:W-:-:S04]  /*7520*/  SHF.R.U32.HI R3, RZ, 0x18, R7 ;  /* 0x00000018ff037819 */ /* 0x000fc80000011607 */
[----:B------:R-:W-:-:S07]  /*7530*/  LOP3.LUT R0, R0, 0x80, R3, 0xf8, !PT ;  /* 0x0000008000007812 */ /* 0x000fce00078ef803 */
.L_x_6360:
[----:B------:R-:W-:Y:S05]  /*7540*/  BSYNC.RECONVERGENT B0 ;  /* 0x0000000000007941 */ /* 0x000fea0003800200 */
.L_x_6359:
[----:B------:R3:W-:Y:S01]  /*7550*/  STG.E.U8 desc[UR36][R4.64], R0 ;  /* 0x0000000004007986 */ /* 0x0007e2000c101124 */
[----:B------:R-:W-:Y:S05]  /*7560*/  BRA `(.L_x_6345) ;  /* 0x0000000800207947 */ /* 0x000fea0003800000 */
.L_x_6353:
        /* <DEDUP_REMOVED lines=30> */
.L_x_6363:
[----:B------:R-:W0:Y:S02]  /*7750*/  F2I.U64.F64.TRUNC R24, R24 ;  /* 0x0000001800187311 */ /* 0x000e24000030d800 */
[----:B0-----:R0:W-:Y:S01]  /*7760*/  STG.E.64 desc[UR36][R4.64], R24 ;  /* 0x0000001804007986 */ /* 0x0011e2000c101b24 */
[----:B------:R-:W-:Y:S05]  /*7770*/  BRA `(.L_x_6345) ;  /* 0x00000004009c7947 */ /* 0x000fea0003800000 */
.L_x_6362:
[----:B------:R-:W0:Y:S02]  /*7780*/  F2I.U32.F64.TRUNC R25, R24 ;  /* 0x0000001800197311 */ /* 0x000e24000030d000 */
[----:B0-----:R2:W-:Y:S01]  /*7790*/  STG.E desc[UR36][R4.64], R25 ;  /* 0x0000001904007986 */ /* 0x0015e2000c101924 */
[----:B------:R-:W-:Y:S05]  /*77a0*/  BRA `(.L_x_6345) ;  /* 0x0000000400907947 */ /* 0x000fea0003800000 */
.L_x_6352:
        /* <DEDUP_REMOVED lines=10> */
.L_x_6365:
[----:B------:R-:W-:-:S05]  /*7850*/  CS2R R26, SRZ ;  /* 0x00000000001a7805 */ /* 0x000fca000001ff00 */
[----:B------:R0:W-:Y:S01]  /*7860*/  STG.E.128 desc[UR36][R4.64], R24 ;  /* 0x0000001804007986 */ /* 0x0001e2000c101d24 */
[----:B------:R-:W-:Y:S05]  /*7870*/  BRA `(.L_x_6345) ;  /* 0x00000004005c7947 */ /* 0x000fea0003800000 */
.L_x_6364:
[----:B------:R-:W-:-:S13]  /*7880*/  ISETP.NE.AND P0, PT, R0, 0xf, PT ;  /* 0x0000000f0000780c */ /* 0x000fda0003f05270 */
[----:B------:R-:W-:Y:S05]  /*7890*/  @!P0 BRA `(.L_x_6366) ;  /* 0x0000000400288947 */ /* 0x000fea0003800000 */
[----:B------:R-:W-:-:S13]  /*78a0*/  ISETP.NE.AND P0, PT, R0, 0x17, PT ;  /* 0x000000170000780c */ /* 0x000fda0003f05270 */
[----:B------:R-:W-:Y:S05]  /*78b0*/  @!P0 BRA `(.L_x_6367) ;  /* 0x0000000000b08947 */ /* 0x000fea0003800000 */
[----:B------:R-:W-:-:S13]  /*78c0*/  ISETP.NE.AND P0, PT, R0, 0x18, PT ;  /* 0x000000180000780c */ /* 0x000fda0003f05270 */
[----:B------:R-:W-:Y:S05]  /*78d0*/  @!P0 BRA `(.L_x_6368) ;  /* 0x0000000000448947 */ /* 0x000fea0003800000 */
.L_x_6344:
        /* <DEDUP_REMOVED lines=16> */
.L_x_6369:
[----:B------:R-:W-:Y:S05]  /*79e0*/  BRA `(.L_x_6345) ;  /* 0x0000000400007947 */ /* 0x000fea0003800000 */
.L_x_6368:
        /* <DEDUP_REMOVED lines=21> */
.L_x_6371:
[----:B------:R-:W-:Y:S05]  /*7b40*/  BSYNC.RECONVERGENT B0 ;  /* 0x0000000000007941 */ /* 0x000fea0003800200 */
.L_x_6370:
[----:B------:R-:W-:-:S05]  /*7b50*/  LOP3.LUT R3, R0, 0x80, R3, 0xf8, !PT ;  /* 0x0000008000037812 */ /* 0x000fca00078ef803 */
[----:B------:R0:W-:Y:S01]  /*7b60*/  STG.E.U8 desc[UR36][R4.64], R3 ;  /* 0x0000000304007986 */ /* 0x0001e2000c101124 */
[----:B------:R-:W-:Y:S05]  /*7b70*/  BRA `(.L_x_6345) ;  /* 0x00000000009c7947 */ /* 0x000fea0003800000 */
.L_x_6367:
        /* <DEDUP_REMOVED lines=20> */
.L_x_6373:
[----:B------:R-:W-:Y:S01]  /*7cc0*/  IMAD.MOV.U32 R0, RZ, RZ, 0x7f ;  /* 0x0000007fff007424 */ /* 0x000fe200078e00ff */
[----:B------:R-:W-:-:S04]  /*7cd0*/  ISETP.GT.U32.AND P0, PT, R3, 0x7f800000, PT ;  /* 0x7f8000000300780c */ /* 0x000fc80003f04070 */
[----:B------:R-:W-:-:S09]  /*7ce0*/  SEL R0, R0, 0x7c, P0 ;  /* 0x0000007c00007807 */ /* 0x000fd20000000000 */
.L_x_6374:
[----:B------:R-:W-:Y:S05]  /*7cf0*/  BSYNC.RECONVERGENT B0 ;  /* 0x0000000000007941 */ /* 0x000fea0003800200 */
.L_x_6372:
[----:B------:R-:W-:-:S04]  /*7d00*/  SHF.R.U32.HI R3, RZ, 0x18, R7 ;  /* 0x00000018ff037819 */ /* 0x000fc80000011607 */
[----:B------:R-:W-:-:S05]  /*7d10*/  LOP3.LUT R3, R0, 0x80, R3, 0xf8, !PT ;  /* 0x0000008000037812 */ /* 0x000fca00078ef803 */
[----:B------:R0:W-:Y:S01]  /*7d20*/  STG.E.U8 desc[UR36][R4.64], R3 ;  /* 0x0000000304007986 */ /* 0x0001e2000c101124 */
[----:B------:R-:W-:Y:S05]  /*7d30*/  BRA `(.L_x_6345) ;  /* 0x00000000002c7947 */ /* 0x000fea0003800000 */
.L_x_6366:
        /* <DEDUP_REMOVED lines=11> */
.L_x_6345:
[----:B------:R-:W-:-:S07]  /*7df0*/  VIADD R23, R23, 0x80 ;  /* 0x0000008017177836 */ /* 0x000fce0000000000 */
.L_x_6304:
[----:B------:R-:W-:Y:S05]  /*7e00*/  BSYNC.RECONVERGENT B7 ;  /* 0x0000000000077941 */ /* 0x000fea0003800200 */
.L_x_6265:
        /* <DEDUP_REMOVED lines=22> */
.L_x_6378:
[----:B------:R-:W0:Y:S02]  /*7f70*/  F2I.S64.F64.TRUNC R16, R16 ;  /* 0x0000001000107311 */ /* 0x000e24000030d900 */
[----:B0-----:R-:W-:-:S05]  /*7f80*/  IMAD.MOV.U32 R3, RZ, RZ, R16 ;  /* 0x000000ffff037224 */ /* 0x001fca00078e0010 */
[----:B------:R-:W-:Y:S01]  /*7f90*/  STG.E.U8 desc[UR36][R4.64], R3 ;  /* 0x0000000304007986 */ /* 0x000fe2000c101124 */
[----:B------:R-:W-:Y:S05]  /*7fa0*/  EXIT ;  /* 0x000000000000794d */ /* 0x000fea0003800000 */
.L_x_6377:
        /* <DEDUP_REMOVED lines=9> */
.L_x_6381:
[----:B------:R-:W0:Y:S02]  /*8040*/  F2I.F64.TRUNC R17, R16 ;  /* 0x0000001000117311 */ /* 0x000e24000030d100 */
[----:B0-----:R-:W-:Y:S01]  /*8050*/  STG.E desc[UR36][R4.64], R17 ;  /* 0x0000001104007986 */ /* 0x001fe2000c101924 */
[----:B------:R-:W-:Y:S05]  /*8060*/  EXIT ;  /* 0x000000000000794d */ /* 0x000fea0003800000 */
.L_x_6380:
[----:B------:R-:W0:Y:S02]  /*8070*/  F2I.F64.TRUNC R17, R16 ;  /* 0x0000001000117311 */ /* 0x000e24000030d100 */
[----:B0-----:R-:W-:Y:S01]  /*8080*/  STG.E.U16 desc[UR36][R4.64], R17 ;  /* 0x0000001104007986 */ /* 0x001fe2000c101524 */
[----:B------:R-:W-:Y:S05]  /*8090*/  EXIT ;  /* 0x000000000000794d */ /* 0x000fea0003800000 */
.L_x_6376:
        /* <DEDUP_REMOVED lines=17> */
.L_x_6383:
        /* <DEDUP_REMOVED lines=12> */
.L_x_6382:
        /* <DEDUP_REMOVED lines=18> */
.L_x_6385:
        /* <DEDUP_REMOVED lines=13> */
.L_x_6384:
[----:B------:R-:W-:Y:S01]  /*8460*/  STG.E.64 desc[UR36][R4.64], R16 ;  /* 0x0000001004007986 */ /* 0x000fe2000c101b24 */
[----:B------:R-:W-:Y:S05]  /*8470*/  EXIT ;  /* 0x000000000000794d */ /* 0x000fea0003800000 */
.L_x_6375:
        /* <DEDUP_REMOVED lines=13> */
.L_x_6389:
        /* <DEDUP_REMOVED lines=25> */
.L_x_6392:
[----:B------:R-:W-:-:S04]  /*86e0*/  SHF.R.U32.HI R3, RZ, 0x18, R7 ;  /* 0x00000018ff037819 */ /* 0x000fc80000011607 */
[----:B------:R-:W-:-:S04]  /*86f0*/  LOP3.LUT R0, R0, 0x80, R3, 0xf8, !PT ;  /* 0x0000008000007812 */ /* 0x000fc800078ef803 */
[----:B------:R-:W-:-:S07]  /*8700*/  PRMT R2, R0, 0x7610, R2 ;  /* 0x0000761000027816 */ /* 0x000fce0000000002 */
.L_x_6391:
[----:B------:R-:W-:Y:S05]  /*8710*/  BSYNC.RECONVERGENT B0 ;  /* 0x0000000000007941 */ /* 0x000fea0003800200 */
.L_x_6390:
[----:B------:R-:W-:Y:S01]  /*8720*/  STG.E.U8 desc[UR36][R4.64], R2 ;  /* 0x0000000204007986 */ /* 0x000fe2000c101124 */
[----:B------:R-:W-:Y:S05]  /*8730*/  EXIT ;  /* 0x000000000000794d */ /* 0x000fea0003800000 */
.L_x_6388:
        /* <DEDUP_REMOVED lines=25> */
.L_x_6395:
[----:B------:R-:W-:-:S04]  /*88d0*/  SHF.R.U32.HI R3, RZ, 0x18, R7 ;  /* 0x00000018ff037819 */ /* 0x000fc80000011607 */
[----:B------:R-:W-:-:S04]  /*88e0*/  LOP3.LUT R0, R0, 0x80, R3, 0xf8, !PT ;  /* 0x0000008000007812 */ /* 0x000fc800078ef803 */
[----:B------:R-:W-:-:S07]  /*88f0*/  PRMT R2, R0, 0x7610, R2 ;  /* 0x0000761000027816 */ /* 0x000fce0000000002 */
.L_x_6394:
[----:B------:R-:W-:Y:S05]  /*8900*/  BSYNC.RECONVERGENT B0 ;  /* 0x0000000000007941 */ /* 0x000fea0003800200 */
.L_x_6393:
[----:B------:R-:W-:Y:S01]  /*8910*/  STG.E.U8 desc[UR36][R4.64], R2 ;  /* 0x0000000204007986 */ /* 0x000fe2000c101124 */
[----:B------:R-:W-:Y:S05]  /*8920*/  EXIT ;  /* 0x000000000000794d */ /* 0x000fea0003800000 */
.L_x_6387:
        /* <DEDUP_REMOVED lines=30> */
.L_x_6397:
[----:B------:R-:W0:Y:S02]  /*8b10*/  F2I.U64.F64.TRUNC R16, R16 ;  /* 0x0000001000107311 */ /* 0x000e24000030d800 */
[----:B0-----:R-:W-:Y:S01]  /*8b20*/  STG.E.64 desc[UR36][R4.64], R16 ;  /* 0x0000001004007986 */ /* 0x001fe2000c101b24 */
[----:B------:R-:W-:Y:S05]  /*8b30*/  EXIT ;  /* 0x000000000000794d */ /* 0x000fea0003800000 */
.L_x_6396:
[----:B------:R-:W0:Y:S02]  /*8b40*/  F2I.U32.F64.TRUNC R17, R16 ;  /* 0x0000001000117311 */ /* 0x000e24000030d000 */
[----:B0-----:R-:W-:Y:S01]  /*8b50*/  STG.E desc[UR36][R4.64], R17 ;  /* 0x0000001104007986 */ /* 0x001fe2000c101924 */
[----:B------:R-:W-:Y:S05]  /*8b60*/  EXIT ;  /* 0x000000000000794d */ /* 0x000fea0003800000 */
.L_x_6386:
        /* <DEDUP_REMOVED lines=8> */
[----:B------:R-:W-:Y:S01]  /*8bf0*/  STG.E.U8 desc[UR36][R4.64], R3 ;  /* 0x0000000304007986 */ /* 0x000fe2000c101124 */
[----:B------:R-:W-:Y:S05]  /*8c00*/  EXIT ;  /* 0x000000000000794d */ /* 0x000fea0003800000 */
.L_x_6399:
[----:B------:R-:W-:-:S05]  /*8c10*/  CS2R R18, SRZ ;  /* 0x0000000000127805 */ /* 0x000fca000001ff00 */
[----:B------:R-:W-:Y:S01]  /*8c20*/  STG.E.128 desc[UR36][R4.64], R16 ;  /* 0x0000001004007986 */ /* 0x000fe2000c101d24 */
[----:B------:R-:W-:Y:S05]  /*8c30*/  EXIT ;  /* 0x000000000000794d */ /* 0x000fea0003800000 */
.L_x_6398:
[----:B------:R-:W-:-:S13]  /*8c40*/  ISETP.NE.AND P0, PT, R0, 0xf, PT ;  /* 0x0000000f0000780c */ /* 0x000fda0003f05270 */
[----:B------:R-:W-:Y:S05]  /*8c50*/  @!P0 BRA `(.L_x_6400) ;  /* 0x0000000400288947 */ /* 0x000fea0003800000 */
[----:B------:R-:W-:-:S13]  /*8c60*/  ISETP.NE.AND P0, PT, R0, 0x17, PT ;  /* 0x000000170000780c */ /* 0x000fda0003f05270 */
[----:B------:R-:W-:Y:S05]  /*8c70*/  @!P0 BRA `(.L_x_6401) ;  /* 0x0000000000b08947 */ /* 0x000fea0003800000 */
[----:B------:R-:W-:-:S13]  /*8c80*/  ISETP.NE.AND P0, PT, R0, 0x18, PT ;  /* 0x000000180000780c */ /* 0x000fda0003f05270 */
[----:B------:R-:W-:Y:S05]  /*8c90*/  @!P0 BRA `(.L_x_6402) ;  /* 0x0000000000448947 */ /* 0x000fea0003800000 */
.L_x_6379:
        /* <DEDUP_REMOVED lines=16> */
.L_x_6403:
[----:B------:R-:W-:Y:S05]  /*8da0*/  EXIT ;  /* 0x000000000000794d */ /* 0x000fea0003800000 */
.L_x_6402:
        /* <DEDUP_REMOVED lines=21> */
.L_x_6405:
[----:B------:R-:W-:Y:S05]  /*8f00*/  BSYNC.RECONVERGENT B0 ;  /* 0x0000000000007941 */ /* 0x000fea0003800200 */
.L_x_6404:
[----:B------:R-:W-:-:S05]  /*8f10*/  LOP3.LUT R3, R0, 0x80, R3, 0xf8, !PT ;  /* 0x0000008000037812 */ /* 0x000fca00078ef803 */
[----:B------:R-:W-:Y:S01]  /*8f20*/  STG.E.U8 desc[UR36][R4.64], R3 ;  /* 0x0000000304007986 */ /* 0x000fe2000c101124 */
[----:B------:R-:W-:Y:S05]  /*8f30*/  EXIT ;  /* 0x000000000000794d */ /* 0x000fea0003800000 */
.L_x_6401:
        /* <DEDUP_REMOVED lines=20> */
.L_x_6407:
[----:B------:R-:W-:Y:S01]  /*9080*/  IMAD.MOV.U32 R0, RZ, RZ, 0x7f ;  /* 0x0000007fff007424 */ /* 0x000fe200078e00ff */
[----:B------:R-:W-:-:S04]  /*9090*/  ISETP.GT.U32.AND P0, PT, R2, 0x7f800000, PT ;  /* 0x7f8000000200780c */ /* 0x000fc80003f04070 */
[----:B------:R-:W-:-:S09]  /*90a0*/  SEL R0, R0, 0x7c, P0 ;  /* 0x0000007c00007807 */ /* 0x000fd20000000000 */
.L_x_6408:
[----:B------:R-:W-:Y:S05]  /*90b0*/  BSYNC.RECONVERGENT B0 ;  /* 0x0000000000007941 */ /* 0x000fea0003800200 */
.L_x_6406:
[----:B------:R-:W-:-:S04]  /*90c0*/  SHF.R.U32.HI R3, RZ, 0x18, R3 ;  /* 0x00000018ff037819 */ /* 0x000fc80000011603 */
[----:B------:R-:W-:-:S05]  /*90d0*/  LOP3.LUT R3, R0, 0x80, R3, 0xf8, !PT ;  /* 0x0000008000037812 */ /* 0x000fca00078ef803 */
[----:B------:R-:W-:Y:S01]  /*90e0*/  STG.E.U8 desc[UR36][R4.64], R3 ;  /* 0x0000000304007986 */ /* 0x000fe2000c101124 */
[----:B------:R-:W-:Y:S05]  /*90f0*/  EXIT ;  /* 0x000000000000794d */ /* 0x000fea0003800000 */
.L_x_6400:
        /* <DEDUP_REMOVED lines=12> */
.L_x_6409:
        /* <DEDUP_REMOVED lines=12> */
.L_x_35849:


//--------------------- .text._ZN2at6native18elementwise_kernelILi128ELi2EZNS0_22gpu_kernel_impl_nocastIZZZNS0_21clamp_max_kernel_cudaERNS_18TensorIteratorBaseERKN3c106ScalarEENKUlvE_clEvENKUlvE4_clEvEUldE_EEvS4_RKT_EUliE_EEviT1_ --------------------------
	.section	.text._ZN2at6native18elementwise_kernelILi128ELi2EZNS0_22gpu_kernel_impl_nocastIZZZNS0_21clamp_max_kernel_cudaERNS_18TensorIteratorBaseERKN3c106ScalarEENKUlvE_clEvENKUlvE4_clEvEUldE_EEvS4_RKT_EUliE_EEviT1_,"ax",@progbits
	.align	128
        .global         _ZN2at6native18elementwise_kernelILi128ELi2EZNS0_22gpu_kernel_impl_nocastIZZZNS0_21clamp_max_kernel_cudaERNS_18TensorIteratorBaseERKN3c106ScalarEENKUlvE_clEvENKUlvE4_clEvEUldE_EEvS4_RKT_EUliE_EEviT1_
        .type           _ZN2at6native18elementwise_kernelILi128ELi2EZNS0_22gpu_kernel_impl_nocastIZZZNS0_21clamp_max_kernel_cudaERNS_18TensorIteratorBaseERKN3c106ScalarEENKUlvE_clEvENKUlvE4_clEvEUldE_EEvS4_RKT_EUliE_EEviT1_,@function
        .size           _ZN2at6native18elementwise_kernelILi128ELi2EZNS0_22gpu_kernel_impl_nocastIZZZNS0_21clamp_max_kernel_cudaERNS_18TensorIteratorBaseERKN3c106ScalarEENKUlvE_clEvENKUlvE4_clEvEUldE_EEvS4_RKT_EUliE_EEviT1_,(.L_x_35850 - _ZN2at6native18elementwise_kernelILi128ELi2EZNS0_22gpu_kernel_impl_nocastIZZZNS0_21clamp_max_kernel_cudaERNS_18TensorIteratorBaseERKN3c106ScalarEENKUlvE_clEvENKUlvE4_clEvEUldE_EEvS4_RKT_EUliE_EEviT1_)
        .other          _ZN2at6native18elementwise_kernelILi128ELi2EZNS0_22gpu_kernel_impl_nocastIZZZNS0_21clamp_max_kernel_cudaERNS_18TensorIteratorBaseERKN3c106ScalarEENKUlvE_clEvENKUlvE4_clEvEUldE_EEvS4_RKT_EUliE_EEviT1_,@"STO_CUDA_ENTRY STV_DEFAULT"
_ZN2at6native18elementwise_kernelILi128ELi2EZNS0_22gpu_kernel_impl_nocastIZZZNS0_21clamp_max_kernel_cudaERNS_18TensorIteratorBaseERKN3c106ScalarEENKUlvE_clEvENKUlvE4_clEvEUldE_EEvS4_RKT_EUliE_EEviT1_:
.text._ZN2at6native18elementwise_kernelILi128ELi2EZNS0_22gpu_kernel_impl_nocastIZZZNS0_21clamp_max_kernel_cudaERNS_18TensorIteratorBaseERKN3c106ScalarEENKUlvE_clEvENKUlvE4_clEvEUldE_EEvS4_RKT_EUliE_EEviT1_:
        /* <DEDUP_REMOVED lines=15> */
[----:B0-----:R-:W2:Y:S06]  /*00f0*/  LDG.E.64 R4, desc[UR8][R4.64] ;  /* 0x0000000804047981 */ /* 0x001eac000c1e1b00 */
[----:B------:R-:W0:Y:S01]  /*0100*/  LDC.64 R8, c[0x0][0x580] ;  /* 0x00016000ff087b82 */ /* 0x000e220000000a00 */
[----:B-1----:R-:W-:Y:S01]  /*0110*/  UMOV UR6, UR5 ;  /* 0x0000000500067c82 */ /* 0x002fe20008000000 */
[----:B------:R-:W-:Y:S01]  /*0120*/  VIADD R3, R3, 0x80 ;  /* 0x0000008003037836 */ /* 0x000fe20000000000 */
[----:B------:R-:W-:-:S02]  /*0130*/  MOV R2, UR6 ;  /* 0x0000000600027c02 */ /* 0x000fc40008000f00 */
[----:B--2---:R-:W-:Y:S01]  /*0140*/  MOV R0, R5 ;  /* 0x0000000500007202 */ /* 0x004fe20000000f00 */
[----:B------:R-:W1:Y:S03]  /*0150*/  DSETP.MIN.AND P0, P1, R4, UR4, PT ;  /* 0x0000000404007e2a */ /* 0x000e66000b900000 */
[----:B-1----:R-:W-:Y:S02]  /*0160*/  FSEL R7, R0, UR6, P0 ;  /* 0x0000000600077c08 */ /* 0x002fe40008000000 */
[----:B------:R-:W-:Y:S02]  /*0170*/  MOV R0, R4 ;  /* 0x0000000400007202 */ /* 0x000fe40000000f00 */
[----:B------:R-:W-:Y:S02]  /*0180*/  @P1 LOP3.LUT R7, R2, 0x80000, RZ, 0xfc, !PT ;  /* 0x0008000002071812 */ /* 0x000fe400078efcff */
[----:B------:R-:W-:-:S15]  /*0190*/  SEL R6, R0, UR4, P0 ;  /* 0x0000000400067c07 */ /* 0x000fde0008000000 */
[----:B------:R-:W-:-:S15]  /*01a0*/  NOP ;  /* 0x0000000000007918 */ /* 0x000fde0000000000 */
[----:B------:R-:W-:-:S15]  /*01b0*/  NOP ;  /* 0x0000000000007918 */ /* 0x000fde0000000000 */
[----:B------:R-:W-:-:S10]  /*01c0*/  NOP ;  /* 0x0000000000007918 */ /* 0x000fd40000000000 */
[----:B------:R-:W1:Y:S02]  /*01d0*/  DSETP.NAN.AND P0, PT, R4, R4, PT ;  /* 0x000000040400722a */ /* 0x000e640003f08000 */
[----:B-1----:R-:W-:Y:S02]  /*01e0*/  FSEL R4, R6, R4, !P0 ;  /* 0x0000000406047208 */ /* 0x002fe40004000000 */
[----:B------:R-:W-:-:S05]  /*01f0*/  FSEL R5, R7, R5, !P0 ;  /* 0x0000000507057208 */ /* 0x000fca0004000000 */
[----:B0-----:R0:W-:Y:S02]  /*0200*/  STG.E.64 desc[UR8][R8.64], R4 ;  /* 0x0000000408007986 */ /* 0x0011e4000c101b08 */
.L_x_6412:
[----:B------:R-:W-:Y:S05]  /*0210*/  BSYNC.RECONVERGENT B0 ;  /* 0x0000000000007941 */ /* 0x000fea0003800200 */
.L_x_6411:
[----:B------:R-:W-:-:S13]  /*0220*/  ISETP.GE.AND P0, PT, R3, UR7, PT ;  /* 0x0000000703007c0c */ /* 0x000fda000bf06270 */
[----:B------:R-:W-:Y:S05]  /*0230*/  @P0 EXIT ;  /* 0x000000000000094d */ /* 0x000fea0003800000 */
[----:B------:R-:W1:Y:S01]  /*0240*/  LDC.64 R2, c[0x0][0x588] ;  /* 0x00016200ff027b82 */ /* 0x000e620000000a00 */
[----:B------:R-:W2:Y:S01]  /*0250*/  LDCU.64 UR4, c[0x0][0x590] ;  /* 0x0000b200ff0477ac */ /* 0x000ea20008000a00 */
[----:B-1----:R-:W3:Y:S06]  /*0260*/  LDG.E.64 R2, desc[UR8][R2.64] ;  /* 0x0000000802027981 */ /* 0x002eec000c1e1b00 */
[----:B------:R-:W1:Y:S01]  /*0270*/  LDC.64 R6, c[0x0][0x580] ;  /* 0x00016000ff067b82 */ /* 0x000e620000000a00 */
[----:B--2---:R-:W-:Y:S02]  /*0280*/  UMOV UR6, UR5 ;  /* 0x0000000500067c82 */ /* 0x004fe40008000000 */
[----:B0-----:R-:W-:-:S02]  /*0290*/  MOV R8, UR6 ;  /* 0x0000000600087c02 */ /* 0x001fc40008000f00 */
[----:B---3--:R-:W-:Y:S01]  /*02a0*/  MOV R0, R3 ;  /* 0x0000000300007202 */ /* 0x008fe20000000f00 */
[----:B------:R-:W0:Y:S03]  /*02b0*/  DSETP.MIN.AND P0, P1, R2, UR4, PT ;  /* 0x0000000402007e2a */ /* 0x000e26000b900000 */
[----:B0-----:R-:W-:Y:S02]  /*02c0*/  FSEL R5, R0, UR6, P0 ;  /* 0x0000000600057c08 */ /* 0x001fe40008000000 */
[----:B------:R-:W-:Y:S02]  /*02d0*/  MOV R0, R2 ;  /* 0x0000000200007202 */ /* 0x000fe40000000f00 */
[----:B------:R-:W-:Y:S02]  /*02e0*/  @P1 LOP3.LUT R5, R8, 0x80000, RZ, 0xfc, !PT ;  /* 0x0008000008051812 */ /* 0x000fe400078efcff */
[----:B------:R-:W-:-:S15]  /*02f0*/  SEL R4, R0, UR4, P0 ;  /* 0x0000000400047c07 */ /* 0x000fde0008000000 */
[----:B------:R-:W-:-:S15]  /*0300*/  NOP ;  /* 0x0000000000007918 */ /* 0x000fde0000000000 */
[----:B------:R-:W-:-:S15]  /*0310*/  NOP ;  /* 0x0000000000007918 */ /* 0x000fde0000000000 */
[----:B------:R-:W-:-:S10]  /*0320*/  NOP ;  /* 0x0000000000007918 */ /* 0x000fd40000000000 */
[----:B------:R-:W0:Y:S02]  /*0330*/  DSETP.NAN.AND P0, PT, R2, R2, PT ;  /* 0x000000020200722a */ /* 0x000e240003f08000 */
[----:B0-----:R-:W-:Y:S02]  /*0340*/  FSEL R2, R4, R2, !P0 ;  /* 0x0000000204027208 */ /* 0x001fe40004000000 */
[----:B------:R-:W-:-:S05]  /*0350*/  FSEL R3, R5, R3, !P0 ;  /* 0x0000000305037208 */ /* 0x000fca0004000000 */
[----:B-1----:R-:W-:Y:S01]  /*0360*/  STG.E.64 desc[UR8][R6.64], R2 ;  /* 0x0000000206007986 */ /* 0x002fe2000c101b08 */
[----:B------:R-:W-:Y:S05]  /*0370*/  EXIT ;  /* 0x000000000000794d */ /* 0x000fea0003800000 */
.L_x_6410:
[----:B------:R-:W0:Y:S01]  /*0380*/  LDCU UR7, c[0x0][0x380] ;  /* 0x00007000ff0777ac */ /* 0x000e220008000800 */
[----:B------:R-:W-:Y:S01]  /*0390*/  VIADD R2, R2, 0xffffffff ;  /* 0xffffffff02027836 */ /* 0x000fe20000000000 */
[----:B------:R-:W-:Y:S04]  /*03a0*/  BSSY.RECONVERGENT B0, `(.L_x_6413) ;  /* 0x0000146000007945 */ /* 0x000fe80003800200 */
[----:B------:R-:W-:-:S04]  /*03b0*/  VIMNMX.U32 R0, PT, PT, R2, 0x18, PT ;  /* 0x0000001802007848 */ /* 0x000fc80003fe0000 */
[----:B------:R-:W-:Y:S02]  /*03c0*/  IADD3 R0, PT, PT, R0, 0x1, RZ ;  /* 0x0000000100007810 */ /* 0x000fe40007ffe0ff */
        /* <DEDUP_REMOVED lines=300> */
.L_x_6415:
[----:B------:R-:W0:Y:S01]  /*1690*/  LDCU.128 UR12, c[0x0][0x580] ;  /* 0x0000b000ff0c77ac */ /* 0x000e220008000c00 */
[----:B------:R-:W1:Y:S01]  /*16a0*/  LDCU.64 UR4, c[0x0][0x590] ;  /* 0x0000b200ff0477ac */ /* 0x000e620008000a00 */
[----:B0-----:R-:W-:-:S04]  /*16b0*/  IADD3 R6, P0, PT, R4, UR14, RZ ;  /* 0x0000000e04067c10 */ /* 0x001fc8000ff1e0ff */
[----:B------:R-:W-:-:S06]  /*16c0*/  IADD3.X R7, PT, PT, RZ, UR15, RZ, P0, !PT ;  /* 0x0000000fff077c10 */ /* 0x000fcc00087fe4ff */
[----:B------:R-:W2:Y:S01]  /*16d0*/  LDG.E.64 R6, desc[UR8][R6.64] ;  /* 0x0000000806067981 */ /* 0x000ea2000c1e1b00 */
[----:B------:R-:W-:Y:S01]  /*16e0*/  IADD3 R8, P0, PT, R5, UR12, RZ ;  /* 0x0000000c05087c10 */ /* 0x000fe2000ff1e0ff */
[----:B-1----:R-:W-:Y:S01]  /*16f0*/  UMOV UR6, UR5 ;  /* 0x0000000500067c82 */ /* 0x002fe20008000000 */
[----:B------:R-:W-:Y:S02]  /*1700*/  IADD3 R3, PT, PT, R3, 0x80, RZ ;  /* 0x0000008003037810 */ /* 0x000fe40007ffe0ff */
[----:B------:R-:W-:Y:S01]  /*1710*/  MOV R9, UR6 ;  /* 0x0000000600097c02 */ /* 0x000fe20008000f00 */
[----:B--2---:R-:W-:Y:S01]  /*1720*/  IMAD.MOV.U32 R4, RZ, RZ, R7 ;  /* 0x000000ffff047224 */ /* 0x004fe200078e0007 */
[----:B------:R-:W0:Y:S04]  /*1730*/  DSETP.MIN.AND P1, P2, R6, UR4, PT ;  /* 0x0000000406007e2a */ /* 0x000e28000ba20000 */
[----:B0-----:R-:W-:-:S02]  /*1740*/  FSEL R5, R4, UR6, P1 ;  /* 0x0000000604057c08 */ /* 0x001fc40008800000 */
[----:B------:R-:W-:Y:S02]  /*1750*/  MOV R4, R6 ;  /* 0x0000000600047202 */ /* 0x000fe40000000f00 */
[----:B------:R-:W-:Y:S02]  /*1760*/  @P2 LOP3.LUT R5, R9, 0x80000, RZ, 0xfc, !PT ;  /* 0x0008000009052812 */ /* 0x000fe400078efcff */
[----:B------:R-:W-:Y:S02]  /*1770*/  SEL R4, R4, UR4, P1 ;  /* 0x0000000404047c07 */ /* 0x000fe40008800000 */
[----:B------:R-:W-:-:S15]  /*1780*/  IADD3.X R9, PT, PT, RZ, UR13, RZ, P0, !PT ;  /* 0x0000000dff097c10 */ /* 0x000fde00087fe4ff */
[----:B------:R-:W-:-:S15]  /*1790*/  NOP ;  /* 0x0000000000007918 */ /* 0x000fde0000000000 */
[----:B------:R-:W-:-:S15]  /*17a0*/  NOP ;  /* 0x0000000000007918 */ /* 0x000fde0000000000 */
[----:B------:R-:W-:-:S07]  /*17b0*/  NOP ;  /* 0x0000000000007918 */ /* 0x000fce0000000000 */
[----:B------:R-:W0:Y:S02]  /*17c0*/  DSETP.NAN.AND P0, PT, R6, R6, PT ;  /* 0x000000060600722a */ /* 0x000e240003f08000 */
[----:B0-----:R-:W-:Y:S02]  /*17d0*/  FSEL R4, R4, R6, !P0 ;  /* 0x0000000604047208 */ /* 0x001fe40004000000 */
[----:B------:R-:W-:-:S05]  /*17e0*/  FSEL R5, R5, R7, !P0 ;  /* 0x0000000705057208 */ /* 0x000fca0004000000 */
[----:B------:R0:W-:Y:S02]  /*17f0*/  STG.E.64 desc[UR8][R8.64], R4 ;  /* 0x0000000408007986 */ /* 0x0001e4000c101b08 */
.L_x_6414:
[----:B------:R-:W-:Y:S05]  /*1800*/  BSYNC.RECONVERGENT B0 ;  /* 0x0000000000007941 */ /* 0x000fea0003800200 */
.L_x_6413:
        /* <DEDUP_REMOVED lines=300> */
.L_x_6416:
[----:B------:R-:W0:Y:S01]  /*2ad0*/  LDCU.128 UR12, c[0x0][0x580] ;  /* 0x0000b000ff0c77ac */ /* 0x000e220008000c00 */
[----:B------:R-:W1:Y:S01]  /*2ae0*/  LDCU.64 UR4, c[0x0][0x590] ;  /* 0x0000b200ff0477ac */ /* 0x000e620008000a00 */
[----:B0-----:R-:W-:-:S05]  /*2af0*/  IADD3 R4, P0, PT, R2, UR14, RZ ;  /* 0x0000000e02047c10 */ /* 0x001fca000ff1e0ff */
[----:B------:R-:W-:-:S06]  /*2b00*/  IMAD.X R5, RZ, RZ, UR15, P0 ;  /* 0x0000000fff057e24 */ /* 0x000fcc00080e06ff */
[----:B------:R-:W2:Y:S01]  /*2b10*/  LDG.E.64 R4, desc[UR8][R4.64] ;  /* 0x0000000804047981 */ /* 0x000ea2000c1e1b00 */
[----:B------:R-:W-:Y:S01]  /*2b20*/  IADD3 R6, P0, PT, R3, UR12, RZ ;  /* 0x0000000c03067c10 */ /* 0x000fe2000ff1e0ff */
[----:B-1----:R-:W-:Y:S02]  /*2b30*/  UMOV UR6, UR5 ;  /* 0x0000000500067c82 */ /* 0x002fe40008000000 */
[----:B------:R-:W-:Y:S02]  /*2b40*/  MOV R7, UR6 ;  /* 0x0000000600077c02 */ /* 0x000fe40008000f00 */
[----:B--2---:R-:W-:Y:S01]  /*2b50*/  MOV R0, R5 ;  /* 0x0000000500007202 */ /* 0x004fe20000000f00 */
[----:B------:R-:W0:Y:S03]  /*2b60*/  DSETP.MIN.AND P1, P2, R4, UR4, PT ;  /* 0x0000000404007e2a */ /* 0x000e26000ba20000 */
[----:B0-----:R-:W-:-:S02]  /*2b70*/  FSEL R3, R0, UR6, P1 ;  /* 0x0000000600037c08 */ /* 0x001fc40008800000 */
[----:B------:R-:W-:Y:S02]  /*2b80*/  MOV R0, R4 ;  /* 0x0000000400007202 */ /* 0x000fe40000000f00 */
[----:B------:R-:W-:Y:S02]  /*2b90*/  @P2 LOP3.LUT R3, R7, 0x80000, RZ, 0xfc, !PT ;  /* 0x0008000007032812 */ /* 0x000fe400078efcff */
[----:B------:R-:W-:Y:S02]  /*2ba0*/  SEL R2, R0, UR4, P1 ;  /* 0x0000000400027c07 */ /* 0x000fe40008800000 */
[----:B------:R-:W-:-:S15]  /*2bb0*/  IADD3.X R7, PT, PT, RZ, UR13, RZ, P0, !PT ;  /* 0x0000000dff077c10 */ /* 0x000fde00087fe4ff */
[----:B------:R-:W-:-:S15]  /*2bc0*/  NOP ;  /* 0x0000000000007918 */ /* 0x000fde0000000000 */
[----:B------:R-:W-:-:S15]  /*2bd0*/  NOP ;  /* 0x0000000000007918 */ /* 0x000fde0000000000 */
[----:B------:R-:W-:-:S08]  /*2be0*/  NOP ;  /* 0x0000000000007918 */ /* 0x000fd00000000000 */
[----:B------:R-:W0:Y:S02]  /*2bf0*/  DSETP.NAN.AND P0, PT, R4, R4, PT ;  /* 0x000000040400722a */ /* 0x000e240003f08000 */
[----:B0-----:R-:W-:Y:S02]  /*2c00*/  FSEL R2, R2, R4, !P0 ;  /* 0x0000000402027208 */ /* 0x001fe40004000000 */
[----:B------:R-:W-:-:S05]  /*2c10*/  FSEL R3, R3, R5, !P0 ;  /* 0x0000000503037208 */ /* 0x000fca0004000000 */
[----:B------:R-:W-:Y:S01]  /*2c20*/  STG.E.64 desc[UR8][R6.64], R2 ;  /* 0x0000000206007986 */ /* 0x000fe2000c101b08 */
[----:B------:R-:W-:Y:S05]  /*2c30*/  EXIT ;  /* 0x000000000000794d */ /* 0x000fea0003800000 */
.L_x_6417:
        /* <DEDUP_REMOVED lines=12> */
.L_x_35850:


//--------------------- .text._ZN2at6native27unrolled_elementwise_kernelIZZZNS0_21clamp_max_kernel_cudaERNS_18TensorIteratorBaseERKN3c106ScalarEENKUlvE_clEvENKUlvE4_clEvEUldE_St5arrayIPcLm2EELi4E23TrivialOffsetCalculatorILi1EjESF_NS0_6memory15LoadWithoutCastENSG_16StoreWithoutCastEEEviT_T0_T2_T3_T4_T5_ --------------------------
	.section	.text._ZN2at6native27unrolled_elementwise_kernelIZZZNS0_21clamp_max_kernel_cudaERNS_18TensorIteratorBaseERKN3c106ScalarEENKUlvE_clEvENKUlvE4_clEvEUldE_St5arrayIPcLm2EELi4E23TrivialOffsetCalculatorILi1EjESF_NS0_6memory15LoadWithoutCastENSG_16StoreWithoutCastEEEviT_T0_T2_T3_T4_T5_,"ax",@progbits
	.align	128
        .global         _ZN2at6native27unrolled_elementwise_kernelIZZZNS0_21clamp_max_kernel_cudaERNS_18TensorIteratorBaseERKN3c106ScalarEENKUlvE_clEvENKUlvE4_clEvEUldE_St5arrayIPcLm2EELi4E23TrivialOffsetCalculatorILi1EjESF_NS0_6memory15LoadWithoutCastENSG_16StoreWithoutCastEEEviT_T0_T2_T3_T4_T5_
        .type           _ZN2at6native27unrolled_elementwise_kernelIZZZNS0_21clamp_max_kernel_cudaERNS_18TensorIteratorBaseERKN3c106ScalarEENKUlvE_clEvENKUlvE4_clEvEUldE_St5arrayIPcLm2EELi4E23TrivialOffsetCalculatorILi1EjESF_NS0_6memory15LoadWithoutCastENSG_16StoreWithoutCastEEEviT_T0_T2_T3_T4_T5_,@function
        .size           _ZN2at6native27unrolled_elementwise_kernelIZZZNS0_21clamp_max_kernel_cudaERNS_18TensorIteratorBaseERKN3c106ScalarEENKUlvE_clEvENKUlvE4_clEvEUldE_St5arrayIPcLm2EELi4E23TrivialOffsetCalculatorILi1EjESF_NS0_6memory15LoadWithoutCastENSG_16StoreWithoutCastEEEviT_T0_T2_T3_T4_T5_,(.L_x_35851 - _ZN2at6native27unrolled_elementwise_kernelIZZZNS0_21clamp_max_kernel_cudaERNS_18TensorIteratorBaseERKN3c106ScalarEENKUlvE_clEvENKUlvE4_clEvEUldE_St5arrayIPcLm2EELi4E23TrivialOffsetCalculatorILi1EjESF_NS0_6memory15LoadWithoutCastENSG_16StoreWithoutCastEEEviT_T0_T2_T3_T4_T5_)
        .other          _ZN2at6native27unrolled_elementwise_kernelIZZZNS0_21clamp_max_kernel_cudaERNS_18TensorIteratorBaseERKN3c106ScalarEENKUlvE_clEvENKUlvE4_clEvEUldE_St5arrayIPcLm2EELi4E23TrivialOffsetCalculatorILi1EjESF_NS0_6memory15LoadWithoutCastENSG_16StoreWithoutCastEEEviT_T0_T2_T3_T4_T5_,@"STO_CUDA_ENTRY STV_DEFAULT"
_ZN2at6native27unrolled_elementwise_kernelIZZZNS0_21clamp_max_kernel_cudaERNS_18TensorIteratorBaseERKN3c106ScalarEENKUlvE_clEvENKUlvE4_clEvEUldE_St5arrayIPcLm2EELi4E23TrivialOffsetCalculatorILi1EjESF_NS0_6memory15LoadWithoutCastENSG_16StoreWithoutCastEEEviT_T0_T2_T3_T4_T5_:
.text._ZN2at6native27unrolled_elementwise_kernelIZZZNS0_21clamp_max_kernel_cudaERNS_18TensorIteratorBaseERKN3c106ScalarEENKUlvE_clEvENKUlvE4_clEvEUldE_St5arrayIPcLm2EELi4E23TrivialOffsetCalculatorILi1EjESF_NS0_6memory15LoadWithoutCastENSG_16StoreWithoutCastEEEviT_T0_T2_T3_T4_T5_:
[----:B------:R-:W-:Y:S01]  /*0000*/  LDC R1, c[0x0][0x37c] ;  /* 0x0000df00ff017b82 */ /* 0x000fe20000000800 */
[----:B------:R-:W0:Y:S07]  /*0010*/  S2R R0, SR_CTAID.X ;  /* 0x0000000000007919 */ /* 0x000e2e0000002500 */
[----:B------:R-:W0:Y:S01]  /*0020*/  LDC R3, c[0x0][0x380] ;  /* 0x0000e000ff037b82 */ /* 0x000e220000000800 */
[----:B------:R-:W1:Y:S01]  /*0030*/  LDCU.64 UR8, c[0x0][0x358] ;  /* 0x00006b00ff0877ac */ /* 0x000e620008000a00 */
[----:B------:R-:W2:Y:S01]  /*0040*/  S2R R21, SR_TID.X ;  /* 0x0000000000157919 */ /* 0x000ea20000002100 */
[----:B------:R-:W-:Y:S01]  /*0050*/  CS2R R10, SRZ ;  /* 0x00000000000a7805 */ /* 0x000fe2000001ff00 */
[----:B------:R-:W3:Y:S01]  /*0060*/  LDCU.64 UR4, c[0x0][0x388] ;  /* 0x00007100ff0477ac */ /* 0x000ee20008000a00 */
        /* <DEDUP_REMOVED lines=11> */
[----:B0-----:R-:W-:Y:S01]  /*0120*/  @!P0 IMAD.WIDE.U32 R12, R7, 0x8, R12 ;  /* 0x00000008070c8825 */ /* 0x001fe200078e000c */
[----:B------:R-:W-:-:S06]  /*0130*/  CS2R R6, SRZ ;  /* 0x0000000000067805 */ /* 0x000fcc000001ff00 */
[----:B-1----:R-:W4:Y:S05]  /*0140*/  @!P0 LDG.E.64 R6, desc[UR8][R12.64] ;  /* 0x000000080c068981 */ /* 0x002f2a000c1e1b00 */
[----:B------:R-:W-:Y:S01]  /*0150*/  @!P3 IMAD R19, R0, 0x200, R21 ;  /* 0x000002000013b824 */ /* 0x000fe200078e0215 */
[----:B------:R-:W0:Y:S01]  /*0160*/  @!P3 LDC.64 R4, c[0x0][0x3a0] ;  /* 0x0000e800ff04bb82 */ /* 0x000e220000000a00 */
[----:B------:R-:W-:Y:S02]  /*0170*/  @!P3 VIADD R21, R21, 0x80 ;  /* 0x000000801515b836 */ /* 0x000fe40000000000 */
[----:B--2---:R-:W-:Y:S01]  /*0180*/  @!P1 IMAD.WIDE.U32 R14, R9, 0x8, R14 ;  /* 0x00000008090e9825 */ /* 0x004fe200078e000e */
[----:B------:R-:W-:-:S02]  /*0190*/  CS2R R8, SRZ ;  /* 0x0000000000087805 */ /* 0x000fc4000001ff00 */
[----:B------:R-:W-:-:S04]  /*01a0*/  ISETP.GE.AND P2, PT, R21, R2, PT ;  /* 0x000000021500720c */ /* 0x000fc80003f46270 */
[----:B------:R1:W2:Y:S09]  /*01b0*/  @!P1 LDG.E.64 R8, desc[UR8][R14.64] ;  /* 0x000000080e089981 */ /* 0x0002b2000c1e1b00 */
[----:B------:R-:W5:Y:S01]  /*01c0*/  @!P2 LDC.64 R16, c[0x0][0x3a0] ;  /* 0x0000e800ff10ab82 */ /* 0x000f620000000a00 */
[----:B0-----:R-:W-:Y:S01]  /*01d0*/  @!P3 IMAD.WIDE.U32 R18, R19, 0x8, R4 ;  /* 0x000000081312b825 */ /* 0x001fe200078e0004 */
[----:B------:R-:W-:-:S04]  /*01e0*/  @!P2 LEA R5, R0, R21, 0x9 ;  /* 0x000000150005a211 */ /* 0x000fc800078e48ff */
[----:B------:R0:W2:Y:S01]  /*01f0*/  @!P3 LDG.E.64 R10, desc[UR8][R18.64] ;  /* 0x00000008120ab981 */ /* 0x0000a2000c1e1b00 */
[----:B-----5:R-:W-:Y:S01]  /*0200*/  @!P2 IMAD.WIDE.U32 R16, R5, 0x8, R16 ;  /* 0x000000080510a825 */ /* 0x020fe200078e0010 */
[----:B------:R-:W-:-:S06]  /*0210*/  CS2R R4, SRZ ;  /* 0x0000000000047805 */ /* 0x000fcc000001ff00 */
[----:B------:R5:W5:Y:S01]  /*0220*/  @!P2 LDG.E.64 R4, desc[UR8][R16.64] ;  /* 0x000000081004a981 */ /* 0x000b62000c1e1b00 */
[----:B---3--:R-:W-:Y:S02]  /*0230*/  UMOV UR6, UR5 ;  /* 0x0000000500067c82 */ /* 0x008fe40008000000 */
[----:B-1----:R-:W-:Y:S01]  /*0240*/  IMAD.U32 R14, RZ, RZ, UR6 ;  /* 0x00000006ff0e7e24 */ /* 0x002fe2000f8e00ff */
[----:B------:R-:W-:Y:S02]  /*0250*/  UMOV UR7, UR5 ;  /* 0x0000000500077c82 */ /* 0x000fe40008000000 */
[----:B0-----:R-:W-:Y:S01]  /*0260*/  IMAD.U32 R18, RZ, RZ, UR7 ;  /* 0x00000007ff127e24 */ /* 0x001fe2000f8e00ff */
[----:B------:R-:W-:Y:S04]  /*0270*/  BSSY.RECONVERGENT B0, `(.L_x_6418) ;  /* 0x0000058000007945 */ /* 0x000fe80003800200 */
[----:B------:R-:W-:Y:S01]  /*0280*/  BSSY.RELIABLE B1, `(.L_x_6419) ;  /* 0x0000050000017945 */ /* 0x000fe20003800100 */
[----:B----4-:R-:W-:Y:S01]  /*0290*/  IMAD.MOV.U32 R12, RZ, RZ, R7 ;  /* 0x000000ffff0c7224 */ /* 0x010fe200078e0007 */
[----:B------:R-:W0:Y:S04]  /*02a0*/  DSETP.MIN.AND P0, P1, R6, UR4, PT ;  /* 0x0000000406007e2a */ /* 0x000e28000b900000 */
[----:B0-----:R-:W-:Y:S01]  /*02b0*/  FSEL R13, R12, UR6, P0 ;  /* 0x000000060c0d7c08 */ /* 0x001fe20008000000 */
[----:B------:R-:W-:Y:S01]  /*02c0*/  IMAD.MOV.U32 R12, RZ, RZ, R6 ;  /* 0x000000ffff0c7224 */ /* 0x000fe200078e0006 */
[----:B------:R-:W-:Y:S01]  /*02d0*/  UMOV UR6, UR4 ;  /* 0x0000000400067c82 */ /* 0x000fe20008000000 */
[----:B------:R-:W-:-:S03]  /*02e0*/  @P1 LOP3.LUT R13, R14, 0x80000, RZ, 0xfc, !PT ;  /* 0x000800000e0d1812 */ /* 0x000fc600078efcff */
[----:B------:R-:W-:Y:S02]  /*02f0*/  SEL R12, R12, UR6, P0 ;  /* 0x000000060c0c7c07 */ /* 0x000fe40008000000 */
[----:B------:R-:W-:-:S15]  /*0300*/  MOV R14, UR7 ;  /* 0x00000007000e7c02 */ /* 0x000fde0008000f00 */
[----:B------:R-:W-:-:S15]  /*0310*/  NOP ;  /* 0x0000000000007918 */ /* 0x000fde0000000000 */
[----:B------:R-:W-:-:S15]  /*0320*/  NOP ;  /* 0x0000000000007918 */ /* 0x000fde0000000000 */
[----:B------:R-:W-:-:S07]  /*0330*/  NOP ;  /* 0x0000000000007918 */ /* 0x000fce0000000000 */
[----:B------:R-:W0:Y:S02]  /*0340*/  DSETP.NAN.AND P4, PT, R6, R6, PT ;  /* 0x000000060600722a */ /* 0x000e240003f88000 */
[----:B0-----:R-:W-:Y:S01]  /*0350*/  FSEL R6, R12, R6, !P4 ;  /* 0x000000060c067208 */ /* 0x001fe20006000000 */
[----:B--2---:R-:W-:Y:S01]  /*0360*/  IMAD.MOV.U32 R12, RZ, RZ, R8 ;  /* 0x000000ffff0c7224 */ /* 0x004fe200078e0008 */
[----:B------:R-:W-:Y:S01]  /*0370*/  FSEL R7, R13, R7, !P4 ;  /* 0x000000070d077208 */ /* 0x000fe20006000000 */
[----:B------:R-:W-:-:S15]  /*0380*/  IMAD.MOV.U32 R13, RZ, RZ, R9 ;  /* 0x000000ffff0d7224 */ /* 0x000fde00078e0009 */
[----:B------:R-:W-:-:S15]  /*0390*/  NOP ;  /* 0x0000000000007918 */ /* 0x000fde0000000000 */
[----:B------:R-:W-:-:S15]  /*03a0*/  NOP ;  /* 0x0000000000007918 */ /* 0x000fde0000000000 */
[----:B------:R-:W-:-:S14]  /*03b0*/  NOP ;  /* 0x0000000000007918 */ /* 0x000fdc0000000000 */
[----:B------:R-:W0:Y:S02]  /*03c0*/  DSETP.MIN.AND P5, P3, R8, UR4, PT ;  /* 0x0000000408007e2a */ /* 0x000e24000bba0000 */
[----:B0-----:R-:W-:Y:S01]  /*03d0*/  SEL R12, R12, UR6, P5 ;  /* 0x000000060c0c7c07 */ /* 0x001fe2000a800000 */
[----:B------:R-:W-:Y:S01]  /*03e0*/  UMOV UR6, UR5 ;  /* 0x0000000500067c82 */ /* 0x000fe20008000000 */
[----:B------:R-:W-:Y:S02]  /*03f0*/  FSEL R13, R13, UR7, P5 ;  /* 0x000000070d0d7c08 */ /* 0x000fe4000a800000 */
[----:B------:R-:W-:Y:S01]  /*0400*/  @P3 LOP3.LUT R13, R14, 0x80000, RZ, 0xfc, !PT ;  /* 0x000800000e0d3812 */ /* 0x000fe200078efcff */
[----:B------:R-:W-:Y:S02]  /*0410*/  IMAD.MOV.U32 R14, RZ, RZ, R11 ;  /* 0x000000ffff0e7224 */ /* 0x000fe400078e000b */
[----:B-----5:R-:W-:-:S15]  /*0420*/  IMAD.U32 R16, RZ, RZ, UR6 ;  /* 0x00000006ff107e24 */ /* 0x020fde000f8e00ff */
[----:B------:R-:W-:-:S15]  /*0430*/  NOP ;  /* 0x0000000000007918 */ /* 0x000fde0000000000 */
[----:B------:R-:W-:-:S15]  /*0440*/  NOP ;  /* 0x0000000000007918 */ /* 0x000fde0000000000 */
[----:B------:R-:W-:-:S10]  /*0450*/  NOP ;  /* 0x0000000000007918 */ /* 0x000fd40000000000 */
[----:B------:R-:W0:Y:S02]  /*0460*/  DSETP.MIN.AND P0, P1, R10, UR4, PT ;  /* 0x000000040a007e2a */ /* 0x000e24000b900000 */
[----:B0-----:R-:W-:Y:S01]  /*0470*/  FSEL R15, R14, UR6, P0 ;  /* 0x000000060e0f7c08 */ /* 0x001fe20008000000 */
[----:B------:R-:W-:Y:S01]  /*0480*/  IMAD.MOV.U32 R14, RZ, RZ, R5 ;  /* 0x000000ffff0e7224 */ /* 0x000fe200078e0005 */
[----:B------:R-:W-:Y:S02]  /*0490*/  @P1 LOP3.LUT R15, R16, 0x80000, RZ, 0xfc, !PT ;  /* 0x00080000100f1812 */ /* 0x000fe400078efcff */
[----:B------:R-:W-:Y:S01]  /*04a0*/  ISETP.GE.AND P1, PT, R3, R2, PT ;  /* 0x000000020300720c */ /* 0x000fe20003f26270 */
[----:B------:R-:W-:-:S15]  /*04b0*/  UMOV UR6, UR4 ;  /* 0x0000000400067c82 */ /* 0x000fde0008000000 */
[----:B------:R-:W-:-:S15]  /*04c0*/  NOP ;  /* 0x0000000000007918 */ /* 0x000fde0000000000 */
[----:B------:R-:W-:-:S15]  /*04d0*/  NOP ;  /* 0x0000000000007918 */ /* 0x000fde0000000000 */
[----:B------:R-:W-:-:S12]  /*04e0*/  NOP ;  /* 0x0000000000007918 */ /* 0x000fd80000000000 */
[----:B------:R-:W0:Y:S02]  /*04f0*/  DSETP.NAN.AND P2, PT, R8, R8, PT ;  /* 0x000000080800722a */ /* 0x000e240003f48000 */
[----:B0-----:R-:W-:Y:S02]  /*0500*/  FSEL R9, R13, R9, !P2 ;  /* 0x000000090d097208 */ /* 0x001fe40005000000 */
[----:B------:R-:W-:Y:S02]  /*0510*/  MOV R13, R4 ;  /* 0x00000004000d7202 */ /* 0x000fe40000000f00 */
[----:B------:R-:W-:Y:S01]  /*0520*/  FSEL R8, R12, R8, !P2 ;  /* 0x000000080c087208 */ /* 0x000fe20005000000 */
[----:B------:R-:W-:-:S05]  /*0530*/  IMAD.MOV.U32 R12, RZ, RZ, R10 ;  /* 0x000000ffff0c7224 */ /* 0x000fca00078e000a */
[----:B------:R-:W-:-:S15]  /*0540*/  SEL R12, R12, UR6, P0 ;  /* 0x000000060c0c7c07 */ /* 0x000fde0008000000 */
[----:B------:R-:W-:-:S15]  /*0550*/  NOP ;  /* 0x0000000000007918 */ /* 0x000fde0000000000 */
[----:B------:R-:W-:-:S15]  /*0560*/  NOP ;  /* 0x0000000000007918 */ /* 0x000fde0000000000 */
[----:B------:R-:W-:-:S07]  /*0570*/  NOP ;  /* 0x0000000000007918 */ /* 0x000fce0000000000 */
[----:B------:R-:W0:Y:S02]  /*0580*/  DSETP.MIN.AND P5, P6, R4, UR4, PT ;  /* 0x0000000404007e2a */ /* 0x000e24000bea0000 */
[----:B0-----:R-:W-:Y:S02]  /*0590*/  FSEL R17, R14, UR7, P5 ;  /* 0x000000070e117c08 */ /* 0x001fe4000a800000 */
[----:B------:R-:W-:Y:S02]  /*05a0*/  @P6 LOP3.LUT R17, R18, 0x80000, RZ, 0xfc, !PT ;  /* 0x0008000012116812 */ /* 0x000fe400078efcff */
[----:B------:R-:W-:Y:S01]  /*05b0*/  SEL R14, R13, UR4, P5 ;  /* 0x000000040d0e7c07 */ /* 0x000fe2000a800000 */
[----:B------:R-:W-:Y:S02]  /*05c0*/  IMAD.MOV.U32 R13, RZ, RZ, R15 ;  /* 0x000000ffff0d7224 */ /* 0x000fe400078e000f */
[----:B------:R-:W-:-:S15]  /*05d0*/  IMAD.MOV.U32 R15, RZ, RZ, R17 ;  /* 0x000000ffff0f7224 */ /* 0x000fde00078e0011 */
[----:B------:R-:W-:-:S15]  /*05e0*/  NOP ;  /* 0x0000000000007918 */ /* 0x000fde0000000000 */
[----:B------:R-:W-:-:S15]  /*05f0*/  NOP ;  /* 0x0000000000007918 */ /* 0x000fde0000000000 */
[----:B------:R-:W-:-:S10]  /*0600*/  NOP ;  /* 0x0000000000007918 */ /* 0x000fd40000000000 */
[----:B------:R-:W0:Y:S02]  /*0610*/  DSETP.NAN.AND P4, PT, R10, R10, PT ;  /* 0x0000000a0a00722a */ /* 0x000e240003f88000 */
[----:B0-----:R-:W-:Y:S02]  /*0620*/  FSEL R10, R12, R10, !P4 ;  /* 0x0000000a0c0a7208 */ /* 0x001fe40006000000 */
[----:B------:R-:W-:-:S15]  /*0630*/  FSEL R11, R13, R11, !P4 ;  /* 0x0000000b0d0b7208 */ /* 0x000fde0006000000 */
[----:B------:R-:W-:-:S15]  /*0640*/  NOP ;  /* 0x0000000000007918 */ /* 0x000fde0000000000 */
[----:B------:R-:W-:-:S15]  /*0650*/  NOP ;  /* 0x0000000000007918 */ /* 0x000fde0000000000 */
[----:B------:R-:W-:-:S15]  /*0660*/  NOP ;  /* 0x0000000000007918 */ /* 0x000fde0000000000 */
[----:B------:R-:W0:Y:S02]  /*0670*/  DSETP.NAN.AND P0, PT, R4, R4, PT ;  /* 0x000000040400722a */ /* 0x000e240003f08000 */
[----:B0-----:R-:W-:Y:S02]  /*0680*/  FSEL R4, R14, R4, !P0 ;  /* 0x000000040e047208 */ /* 0x001fe40004000000 */
[----:B------:R-:W-:Y:S01]  /*0690*/  FSEL R5, R15, R5, !P0 ;  /* 0x000000050f057208 */ /* 0x000fe20004000000 */
[----:B------:R-:W-:Y:S06]  /*06a0*/  @P1 BRA `(.L_x_6420) ;  /* 0x0000000000341947 */ /* 0x000fec0003800000 */
[----:B------:R-:W0:Y:S01]  /*06b0*/  LDC.64 R12, c[0x0][0x398] ;  /* 0x0000e600ff0c7b82 */ /* 0x000e220000000a00 */
[----:B------:R-:W-:Y:S02]  /*06c0*/  IMAD R15, R0, 0x200, R3 ;  /* 0x00000200000f7824 */ /* 0x000fe400078e0203 */
[----:B------:R-:W-:-:S05]  /*06d0*/  VIADD R3, R3, 0x80 ;  /* 0x0000008003037836 */ /* 0x000fca0000000000 */
[----:B------:R-:W-:-:S13]  /*06e0*/  ISETP.GE.AND P0, PT, R3, R2, PT ;  /* 0x000000020300720c */ /* 0x000fda0003f06270 */
[----:B------:R-:W-:Y:S05]  /*06f0*/  @P0 BREAK.RELIABLE B1 ;  /* 0x0000000000010942 */ /* 0x000fea0003800100 */
[----:B0-----:R-:W-:-:S05]  /*0700*/  IMAD.WIDE.U32 R12, R15, 0x8, R12 ;  /* 0x000000080f0c7825 */ /* 0x001fca00078e000c */
[----:B------:R0:W-:Y:S01]  /*0710*/  STG.E.64 desc[UR8][R12.64], R6 ;  /* 0x000000060c007986 */ /* 0x0001e2000c101b08 */
[----:B------:R-:W-:Y:S05]  /*0720*/  @P0 BRA `(.L_x_6421) ;  /* 0x0000000000300947 */ /* 0x000fea0003800000 */
[----:B0-----:R-:W0:Y:S01]  /*0730*/  LDC.64 R6, c[0x0][0x398] ;  /* 0x0000e600ff067b82 */ /* 0x001e220000000a00 */
[----:B------:R-:W-:Y:S01]  /*0740*/  IMAD R13, R0, 0x200, R3 ;  /* 0x00000200000d7824 */ /* 0x000fe200078e0203 */
[----:B------:R-:W-:-:S03]  /*0750*/  IADD3 R3, PT, PT, R3, 0x80, RZ ;  /* 0x0000008003037810 */ /* 0x000fc60007ffe0ff */
[----:B0-----:R-:W-:-:S05]  /*0760*/  IMAD.WIDE.U32 R6, R13, 0x8, R6 ;  /* 0x000000080d067825 */ /* 0x001fca00078e0006 */
[----:B------:R0:W-:Y:S02]  /*0770*/  STG.E.64 desc[UR8][R6.64], R8 ;  /* 0x0000000806007986 */ /* 0x0001e4000c101b08 */
.L_x_6420:
[----:B------:R-:W-:Y:S05]  /*0780*/  BSYNC.RELIABLE B1 ;  /* 0x0000000000017941 */ /* 0x000fea0003800100 */
.L_x_6419:
[----:B------:R-:W-:-:S13]  /*0790*/  ISETP.GE.AND P0, PT, R3, R2, PT ;  /* 0x000000020300720c */ /* 0x000fda0003f06270 */
[----:B0-----:R-:W0:Y:S01]  /*07a0*/  @!P0 LDC.64 R6, c[0x0][0x398] ;  /* 0x0000e600ff068b82 */ /* 0x001e220000000a00 */
[----:B------:R-:W-:Y:S02]  /*07b0*/  @!P0 IMAD R9, R0, 0x200, R3 ;  /* 0x0000020000098824 */ /* 0x000fe400078e0203 */
[----:B------:R-:W-:Y:S02]  /*07c0*/  @!P0 VIADD R3, R3, 0x80 ;  /* 0x0000008003038836 */ /* 0x000fe40000000000 */
[----:B0-----:R-:W-:-:S05]  /*07d0*/  @!P0 IMAD.WIDE.U32 R6, R9, 0x8, R6 ;  /* 0x0000000809068825 */ /* 0x001fca00078e0006 */
[----:B------:R1:W-:Y:S02]  /*07e0*/  @!P0 STG.E.64 desc[UR8][R6.64], R10 ;  /* 0x0000000a06008986 */ /* 0x0003e4000c101b08 */
.L_x_6421:
[----:B------:R-:W-:Y:S05]  /*07f0*/  BSYNC.RECONVERGENT B0 ;  /* 0x0000000000007941 */ /* 0x000fea0003800200 */
.L_x_6418:
[----:B------:R-:W-:Y:S05]  /*0800*/  WARPSYNC.ALL ;  /* 0x0000000000007948 */ /* 0x000fea0003800000 */
[----:B------:R-:W-:-:S13]  /*0810*/  ISETP.GE.AND P0, PT, R3, R2, PT ;  /* 0x000000020300720c */ /* 0x000fda0003f06270 */
[----:B------:R-:W-:Y:S05]  /*0820*/  @P0 EXIT ;  /* 0x000000000000094d */ /* 0x000fea0003800000 */
[----:B01----:R-:W0:Y:S01]  /*0830*/  LDC.64 R6, c[0x0][0x398] ;  /* 0x0000e600ff067b82 */ /* 0x003e220000000a00 */
[----:B------:R-:W-:-:S04]  /*0840*/  IMAD R3, R0, 0x200, R3 ;  /* 0x0000020000037824 */ /* 0x000fc800078e0203 */
[----:B0-----:R-:W-:-:S05]  /*0850*/  IMAD.WIDE.U32 R2, R3, 0x8, R6 ;  /* 0x0000000803027825 */ /* 0x001fca00078e0006 */
[----:B------:R-:W-:Y:S01]  /*0860*/  STG.E.64 desc[UR8][R2.64], R4 ;  /* 0x0000000402007986 */ /* 0x000fe2000c101b08 */
[----:B------:R-:W-:Y:S05]  /*0870*/  EXIT ;  /* 0x000000000000794d */ /* 0x000fea0003800000 */
.L_x_6422:
        /* <DEDUP_REMOVED lines=16> */
.L_x_35851:


//--------------------- .text._ZN2at6native29vectorized_elementwise_kernelILi2EZZZNS0_21clamp_max_kernel_cudaERNS_18TensorIteratorBaseERKN3c106ScalarEENKUlvE_clEvENKUlvE4_clEvEUldE_St5arrayIPcLm2EEEEviT0_T1_ --------------------------
	.section	.text._ZN2at6native29vectorized_elementwise_kernelILi2EZZZNS0_21clamp_max_kernel_cudaERNS_18TensorIteratorBaseERKN3c106ScalarEENKUlvE_clEvENKUlvE4_clEvEUldE_St5arrayIPcLm2EEEEviT0_T1_,"ax",@progbits
	.align	128
        .global         _ZN2at6native29vectorized_elementwise_kernelILi2EZZZNS0_21clamp_max_kernel_cudaERNS_18TensorIteratorBaseERKN3c106ScalarEENKUlvE_clEvENKUlvE4_clEvEUldE_St5arrayIPcLm2EEEEviT0_T1_
        .type           _ZN2at6native29vectorized_elementwise_kernelILi2EZZZNS0_21clamp_max_kernel_cudaERNS_18TensorIteratorBaseERKN3c106ScalarEENKUlvE_clEvENKUlvE4_clEvEUldE_St5arrayIPcLm2EEEEviT0_T1_,@function
        .size           _ZN2at6native29vectorized_elementwise_kernelILi2EZZZNS0_21clamp_max_kernel_cudaERNS_18TensorIteratorBaseERKN3c106ScalarEENKUlvE_clEvENKUlvE4_clEvEUldE_St5arrayIPcLm2EEEEviT0_T1_,(.L_x_35852 - _ZN2at6native29vectorized_elementwise_kernelILi2EZZZNS0_21clamp_max_kernel_cudaERNS_18TensorIteratorBaseERKN3c106ScalarEENKUlvE_clEvENKUlvE4_clEvEUldE_St5arrayIPcLm2EEEEviT0_T1_)
        .other          _ZN2at6native29vectorized_elementwise_kernelILi2EZZZNS0_21clamp_max_kernel_cudaERNS_18TensorIteratorBaseERKN3c106ScalarEENKUlvE_clEvENKUlvE4_clEvEUldE_St5arrayIPcLm2EEEEviT0_T1_,@"STO_CUDA_ENTRY STV_DEFAULT"
_ZN2at6native29vectorized_elementwise_kernelILi2EZZZNS0_21clamp_max_kernel_cudaERNS_18TensorIteratorBaseERKN3c106ScalarEENKUlvE_clEvENKUlvE4_clEvEUldE_St5arrayIPcLm2EEEEviT0_T1_:
.text._ZN2at6native29vectorized_elementwise_kernelILi2EZZZNS0_21clamp_max_kernel_cudaERNS_18TensorIteratorBaseERKN3c106ScalarEENKUlvE_clEvENKUlvE4_clEvEUldE_St5arrayIPcLm2EEEEviT0_T1_:
        /* <DEDUP_REMOVED lines=10> */
[----:B------:R-:W-:Y:S02]  /*00a0*/  CS2R R10, SRZ ;  /* 0x00000000000a7805 */ /* 0x000fe4000001ff00 */
[----:B------:R-:W-:Y:S01]  /*00b0*/  CS2R R16, SRZ ;  /* 0x0000000000107805 */ /* 0x000fe2000001ff00 */
[----:B------:R-:W1:Y:S01]  /*00c0*/  LDCU.64 UR4, c[0x0][0x388] ;  /* 0x00007100ff0477ac */ /* 0x000e620008000a00 */
        /* <DEDUP_REMOVED lines=11> */
[----:B------:R-:W3:Y:S07]  /*0180*/  @!P1 LDG.E.64 R10, desc[UR8][R8.64] ;  /* 0x00000008080a9981 */ /* 0x000eee000c1e1b00 */
[----:B------:R-:W-:Y:S01]  /*0190*/  @!P3 IMAD.IADD R27, R20, 0x1, R21 ;  /* 0x00000001141bb824 */ /* 0x000fe200078e0215 */
[----:B------:R-:W0:Y:S01]  /*01a0*/  @!P3 LDC.64 R2, c[0x0][0x3a0] ;  /* 0x0000e800ff02bb82 */ /* 0x000e220000000a00 */
[----:B------:R-:W-:Y:S02]  /*01b0*/  @!P3 VIADD R21, R21, 0x80 ;  /* 0x000000801515b836 */ /* 0x000fe40000000000 */
[----:B--2---:R-:W-:-:S03]  /*01c0*/  @!P2 IMAD.WIDE.U32 R14, R7, 0x8, R14 ;  /* 0x00000008070ea825 */ /* 0x004fc600078e000e */
[C---:B------:R-:W-:Y:S02]  /*01d0*/  ISETP.GE.U32.AND P4, PT, R21.reuse, R0, PT ;  /* 0x000000001500720c */ /* 0x040fe40003f86070 */
[----:B------:R2:W4:Y:S11]  /*01e0*/  @!P2 LDG.E.64 R18, desc[UR8][R14.64] ;  /* 0x000000080e12a981 */ /* 0x000536000c1e1b00 */
[----:B------:R-:W-:Y:S01]  /*01f0*/  @!P4 IMAD.IADD R4, R20, 0x1, R21 ;  /* 0x000000011404c824 */ /* 0x000fe200078e0215 */
[----:B------:R-:W5:Y:S01]  /*0200*/  @!P4 LDC.64 R6, c[0x0][0x3a0] ;  /* 0x0000e800ff06cb82 */ /* 0x000f620000000a00 */
[----:B------:R-:W-:-:S05]  /*0210*/  @!P4 VIADD R21, R21, 0x80 ;  /* 0x000000801515c836 */ /* 0x000fca0000000000 */
[----:B------:R-:W-:-:S13]  /*0220*/  ISETP.GE.U32.AND P0, PT, R21, R0, PT ;  /* 0x000000001500720c */ /* 0x000fda0003f06070 */
[----:B------:R-:W-:Y:S02]  /*0230*/  @!P0 IMAD.IADD R12, R20, 0x1, R21 ;  /* 0x00000001140c8824 */ /* 0x000fe400078e0215 */
[----:B------:R-:W-:-:S05]  /*0240*/  @!P0 VIADD R21, R21, 0x80 ;  /* 0x0000008015158836 */ /* 0x000fca0000000000 */
[----:B------:R-:W-:Y:S01]  /*0250*/  ISETP.GE.U32.AND P2, PT, R21, R0, PT ;  /* 0x000000001500720c */ /* 0x000fe20003f46070 */
[----:B0-----:R-:W-:Y:S02]  /*0260*/  @!P3 IMAD.WIDE.U32 R26, R27, 0x8, R2 ;  /* 0x000000081b1ab825 */ /* 0x001fe400078e0002 */
[----:B------:R-:W0:Y:S03]  /*0270*/  @!P0 LDC.64 R2, c[0x0][0x3a0] ;  /* 0x0000e800ff028b82 */ /* 0x000e260000000a00 */
[----:B------:R0:W4:Y:S07]  /*0280*/  @!P3 LDG.E.64 R16, desc[UR8][R26.64] ;  /* 0x000000081a10b981 */ /* 0x00012e000c1e1b00 */
[----:B------:R-:W-:-:S02]  /*0290*/  @!P2 IMAD.IADD R23, R20, 0x1, R21 ;  /* 0x000000011417a824 */ /* 0x000fc400078e0215 */
[----:B------:R-:W-:-:S05]  /*02a0*/  @!P2 VIADD R21, R21, 0x80 ;  /* 0x000000801515a836 */ /* 0x000fca0000000000 */
[----:B------:R-:W-:Y:S01]  /*02b0*/  ISETP.GE.U32.AND P3, PT, R21, R0, PT ;  /* 0x000000001500720c */ /* 0x000fe20003f66070 */
[----:B-----5:R-:W-:Y:S01]  /*02c0*/  @!P4 IMAD.WIDE.U32 R28, R4, 0x8, R6 ;  /* 0x00000008041cc825 */ /* 0x020fe200078e0006 */
[----:B--2---:R-:W-:Y:S01]  /*02d0*/  CS2R R14, SRZ ;  /* 0x00000000000e7805 */ /* 0x004fe2000001ff00 */
[----:B------:R-:W2:Y:S02]  /*02e0*/  @!P2 LDC.64 R4, c[0x0][0x3a0] ;  /* 0x0000e800ff04ab82 */ /* 0x000ea40000000a00 */
[----:B0-----:R-:W-:-:S03]  /*02f0*/  @!P0 IMAD.WIDE.U32 R26, R12, 0x8, R2 ;  /* 0x000000080c1a8825 */ /* 0x001fc600078e0002 */
[----:B------:R-:W5:Y:S05]  /*0300*/  @!P4 LDG.E.64 R14, desc[UR8][R28.64] ;  /* 0x000000081c0ec981 */ /* 0x000f6a000c1e1b00 */
[----:B------:R-:W-:Y:S01]  /*0310*/  @!P3 IMAD.IADD R25, R20, 0x1, R21 ;  /* 0x000000011419b824 */ /* 0x000fe200078e0215 */
[----:B------:R-:W0:Y:S01]  /*0320*/  @!P3 LDC.64 R6, c[0x0][0x3a0] ;  /* 0x0000e800ff06bb82 */ /* 0x000e220000000a00 */
[----:B------:R-:W-:Y:S01]  /*0330*/  @!P3 VIADD R21, R21, 0x80 ;  /* 0x000000801515b836 */ /* 0x000fe20000000000 */
[----:B------:R-:W-:-:S04]  /*0340*/  CS2R R2, SRZ ;  /* 0x0000000000027805 */ /* 0x000fc8000001ff00 */
[----:B------:R-:W-:Y:S02]  /*0350*/  ISETP.GE.U32.AND P1, PT, R21, R0, PT ;  /* 0x000000001500720c */ /* 0x000fe40003f26070 */
[----:B------:R-:W5:Y:S01]  /*0360*/  @!P0 LDG.E.64 R2, desc[UR8][R26.64] ;  /* 0x000000081a028981 */ /* 0x000f62000c1e1b00 */
[----:B--2---:R-:W-:-:S10]  /*0370*/  @!P2 IMAD.WIDE.U32 R22, R23, 0x8, R4 ;  /* 0x000000081716a825 */ /* 0x004fd400078e0004 */
[----:B------:R-:W2:Y:S01]  /*0380*/  @!P1 LDC.64 R8, c[0x0][0x3a0] ;  /* 0x0000e800ff089b82 */ /* 0x000ea20000000a00 */
[----:B------:R-:W-:-:S06]  /*0390*/  CS2R R4, SRZ ;  /* 0x0000000000047805 */ /* 0x000fcc000001ff00 */
[----:B------:R2:W5:Y:S01]  /*03a0*/  @!P2 LDG.E.64 R4, desc[UR8][R22.64] ;  /* 0x000000081604a981 */ /* 0x000562000c1e1b00 */
[----:B0-----:R-:W-:Y:S01]  /*03b0*/  @!P3 IMAD.WIDE.U32 R24, R25, 0x8, R6 ;  /* 0x000000081918b825 */ /* 0x001fe200078e0006 */
[----:B------:R-:W-:-:S03]  /*03c0*/  CS2R R6, SRZ ;  /* 0x0000000000067805 */ /* 0x000fc6000001ff00 */
[----:B------:R-:W-:-:S03]  /*03d0*/  @!P1 IMAD.IADD R21, R20, 0x1, R21 ;  /* 0x0000000114159824 */ /* 0x000fc600078e0215 */
[----:B------:R0:W5:Y:S01]  /*03e0*/  @!P3 LDG.E.64 R6, desc[UR8][R24.64] ;  /* 0x000000081806b981 */ /* 0x000162000c1e1b00 */
[----:B--2---:R-:W-:Y:S01]  /*03f0*/  @!P1 IMAD.WIDE.U32 R22, R21, 0x8, R8 ;  /* 0x0000000815169825 */ /* 0x004fe200078e0008 */
[----:B------:R-:W-:-:S06]  /*0400*/  CS2R R8, SRZ ;  /* 0x0000000000087805 */ /* 0x000fcc000001ff00 */
[----:B------:R2:W5:Y:S01]  /*0410*/  @!P1 LDG.E.64 R8, desc[UR8][R22.64] ;  /* 0x0000000816089981 */ /* 0x000562000c1e1b00 */
[----:B-1----:R-:W-:Y:S02]  /*0420*/  UMOV UR6, UR5 ;  /* 0x0000000500067c82 */ /* 0x002fe40008000000 */
[----:B0-----:R-:W-:Y:S01]  /*0430*/  IMAD.U32 R24, RZ, RZ, UR6 ;  /* 0x00000006ff187e24 */ /* 0x001fe2000f8e00ff */
[----:B------:R-:W-:Y:S01]  /*0440*/  UMOV UR7, UR5 ;  /* 0x0000000500077c82 */ /* 0x000fe20008000000 */
[----:B------:R-:W-:Y:S04]  /*0450*/  BSSY.RECONVERGENT B0, `(.L_x_6424) ;  /* 0x00000b8000007945 */ /* 0x000fe80003800200 */
[----:B------:R-:W-:Y:S01]  /*0460*/  BSSY.RELIABLE B1, `(.L_x_6425) ;  /* 0x00000b0000017945 */ /* 0x000fe20003800100 */
[----:B---3--:R-:W-:Y:S01]  /*0470*/  IMAD.MOV.U32 R12, RZ, RZ, R11 ;  /* 0x000000ffff0c7224 */ /* 0x008fe200078e000b */
[----:B------:R-:W0:Y:S04]  /*0480*/  DSETP.MIN.AND P4, P5, R10, UR4, PT ;  /* 0x000000040a007e2a */ /* 0x000e28000bd80000 */
[----:B0-----:R-:W-:Y:S01]  /*0490*/  FSEL R21, R12, UR6, P4 ;  /* 0x000000060c157c08 */ /* 0x001fe2000a000000 */
[----:B------:R-:W-:Y:S01]  /*04a0*/  IMAD.MOV.U32 R12, RZ, RZ, R10 ;  /* 0x000000ffff0c7224 */ /* 0x000fe200078e000a */
[----:B------:R-:W-:Y:S01]  /*04b0*/  UMOV UR6, UR4 ;  /* 0x0000000400067c82 */ /* 0x000fe20008000000 */
[----:B------:R-:W-:-:S03]  /*04c0*/  @P5 LOP3.LUT R21, R24, 0x80000, RZ, 0xfc, !PT ;  /* 0x0008000018155812 */ /* 0x000fc600078efcff */
[----:B--2---:R-:W-:Y:S01]  /*04d0*/  SEL R22, R12, UR6, P4 ;  /* 0x000000060c167c07 */ /* 0x004fe2000a000000 */
[----:B------:R-:W-:Y:S01]  /*04e0*/  UMOV UR6, UR5 ;  /* 0x0000000500067c82 */ /* 0x000fe20008000000 */
[----:B----4-:R-:W-:Y:S02]  /*04f0*/  IMAD.MOV.U32 R12, RZ, RZ, R19 ;  /* 0x000000ffff0c7224 */ /* 0x010fe400078e0013 */
[----:B------:R-:W-:Y:S02]  /*0500*/  IMAD.MOV.U32 R23, RZ, RZ, R21 ;  /* 0x000000ffff177224 */ /* 0x000fe400078e0015 */
[----:B------:R-:W-:-:S15]  /*0510*/  IMAD.U32 R21, RZ, RZ, UR6 ;  /* 0x00000006ff157e24 */ /* 0x000fde000f8e00ff */
[----:B------:R-:W-:-:S15]  /*0520*/  NOP ;  /* 0x0000000000007918 */ /* 0x000fde0000000000 */
[----:B------:R-:W-:-:S15]  /*0530*/  NOP ;  /* 0x0000000000007918 */ /* 0x000fde0000000000 */
[----:B------:R-:W-:-:S03]  /*0540*/  NOP ;  /* 0x0000000000007918 */ /* 0x000fc60000000000 */
[----:B------:R-:W0:Y:S02]  /*0550*/  DSETP.MIN.AND P1, P2, R18, UR4, PT ;  /* 0x0000000412007e2a */ /* 0x000e24000ba20000 */
[----:B0-----:R-:W-:Y:S01]  /*0560*/  FSEL R25, R12, UR6, P1 ;  /* 0x000000060c197c08 */ /* 0x001fe20008800000 */
[----:B------:R-:W-:Y:S01]  /*0570*/  IMAD.MOV.U32 R12, RZ, RZ, R17 ;  /* 0x000000ffff0c7224 */ /* 0x000fe200078e0011 */
[----:B------:R-:W-:Y:S01]  /*0580*/  UMOV UR6, UR4 ;  /* 0x0000000400067c82 */ /* 0x000fe20008000000 */
[----:B------:R-:W-:-:S15]  /*0590*/  @P2 LOP3.LUT R25, R21, 0x80000, RZ, 0xfc, !PT ;  /* 0x0008000015192812 */ /* 0x000fde00078efcff */
[----:B------:R-:W-:-:S15]  /*05a0*/  NOP ;  /* 0x0000000000007918 */ /* 0x000fde0000000000 */
[----:B------:R-:W-:-:S15]  /*05b0*/  NOP ;  /* 0x0000000000007918 */ /* 0x000fde0000000000 */
[----:B------:R-:W-:-:S14]  /*05c0*/  NOP ;  /* 0x0000000000007918 */ /* 0x000fdc0000000000 */
[----:B------:R-:W0:Y:S02]  /*05d0*/  DSETP.NAN.AND P3, PT, R10, R10, PT ;  /* 0x0000000a0a00722a */ /* 0x000e240003f68000 */
[----:B0-----:R-:W-:Y:S02]  /*05e0*/  FSEL R11, R23, R11, !P3 ;  /* 0x0000000b170b7208 */ /* 0x001fe40005800000 */
[----:B------:R-:W-:Y:S01]  /*05f0*/  FSEL R10, R22, R10, !P3 ;  /* 0x0000000a160a7208 */ /* 0x000fe20005800000 */
[----:B------:R-:W-:-:S15]  /*0600*/  IMAD.U32 R22, RZ, RZ, UR7 ;  /* 0x00000007ff167e24 */ /* 0x000fde000f8e00ff */
[----:B------:R-:W-:-:S15]  /*0610*/  NOP ;  /* 0x0000000000007918 */ /* 0x000fde0000000000 */
[----:B------:R-:W-:-:S15]  /*0620*/  NOP ;  /* 0x0000000000007918 */ /* 0x000fde0000000000 */
[----:B------:R-:W-:-:S14]  /*0630*/  NOP ;  /* 0x0000000000007918 */ /* 0x000fdc0000000000 */
[----:B------:R-:W0:Y:S02]  /*0640*/  DSETP.MIN.AND P5, P4, R16, UR4, PT ;  /* 0x0000000410007e2a */ /* 0x000e24000bca0000 */
[----:B0-----:R-:W-:Y:S01]  /*0650*/  FSEL R23, R12, UR7, P5 ;  /* 0x000000070c177c08 */ /* 0x001fe2000a800000 */
[----:B------:R-:W-:-:S05]  /*0660*/  IMAD.MOV.U32 R12, RZ, RZ, R18 ;  /* 0x000000ffff0c7224 */ /* 0x000fca00078e0012 */
[----:B------:R-:W-:Y:S01]  /*0670*/  SEL R24, R12, UR6, P1 ;  /* 0x000000060c187c07 */ /* 0x000fe20008800000 */
[----:B------:R-:W-:Y:S01]  /*0680*/  IMAD.MOV.U32 R12, RZ, RZ, R16 ;  /* 0x000000ffff0c7224 */ /* 0x000fe200078e0010 */
[----:B------:R-:W-:-:S04]  /*0690*/  @P4 LOP3.LUT R23, R22, 0x80000, RZ, 0xfc, !PT ;  /* 0x0008000016174812 */ /* 0x000fc800078efcff */
[----:B------:R-:W-:Y:S01]  /*06a0*/  SEL R22, R12, UR6, P5 ;  /* 0x000000060c167c07 */ /* 0x000fe2000a800000 */
[----:B-----5:R-:W-:Y:S01]  /*06b0*/  IMAD.MOV.U32 R12, RZ, RZ, R15 ;  /* 0x000000ffff0c7224 */ /* 0x020fe200078e000f */
[----:B------:R-:W-:Y:S02]  /*06c0*/  UMOV UR6, UR5 ;  /* 0x0000000500067c82 */ /* 0x000fe40008000000 */
[----:B------:R-:W-:-:S15]  /*06d0*/  IMAD.U32 R21, RZ, RZ, UR6 ;  /* 0x00000006ff157e24 */ /* 0x000fde000f8e00ff */
[----:B------:R-:W-:-:S15]  /*06e0*/  NOP ;  /* 0x0000000000007918 */ /* 0x000fde0000000000 */
[----:B------:R-:W-:-:S15]  /*06f0*/  NOP ;  /* 0x0000000000007918 */ /* 0x000fde0000000000 */
[----:B------:R-:W-:-:S01]  /*0700*/  NOP ;  /* 0x0000000000007918 */ /* 0x000fc20000000000 */
[----:B------:R-:W0:Y:S02]  /*0710*/  DSETP.NAN.AND P0, PT, R18, R18, PT ;  /* 0x000000121200722a */ /* 0x000e240003f08000 */
[----:B0-----:R-:W-:Y:S02]  /*0720*/  FSEL R19, R25, R19, !P0 ;  /* 0x0000001319137208 */ /* 0x001fe40004000000 */
[----:B------:R-:W-:-:S15]  /*0730*/  FSEL R18, R24, R18, !P0 ;  /* 0x0000001218127208 */ /* 0x000fde0004000000 */
[----:B------:R-:W-:-:S15]  /*0740*/  NOP ;  /* 0x0000000000007918 */ /* 0x000fde0000000000 */
[----:B------:R-:W-:-:S15]  /*0750*/  NOP ;  /* 0x0000000000007918 */ /* 0x000fde0000000000 */
[----:B------:R-:W-:-:S15]  /*0760*/  NOP ;  /* 0x0000000000007918 */ /* 0x000fde0000000000 */
[----:B------:R-:W0:Y:S02]  /*0770*/  DSETP.MIN.AND P2, P4, R14, UR4, PT ;  /* 0x000000040e007e2a */ /* 0x000e24000bc40000 */
[----:B0-----:R-:W-:Y:S01]  /*0780*/  FSEL R25, R12, UR6, P2 ;  /* 0x000000060c197c08 */ /* 0x001fe20009000000 */
[----:B------:R-:W-:Y:S01]  /*0790*/  IMAD.MOV.U32 R12, RZ, RZ, R3 ;  /* 0x000000ffff0c7224 */ /* 0x000fe200078e0003 */
[----:B------:R-:W-:Y:S01]  /*07a0*/  UMOV UR6, UR4 ;  /* 0x0000000400067c82 */ /* 0x000fe20008000000 */
[----:B------:R-:W-:Y:S01]  /*07b0*/  @P4 LOP3.LUT R25, R21, 0x80000, RZ, 0xfc, !PT ;  /* 0x0008000015194812 */ /* 0x000fe200078efcff */
[----:B------:R-:W-:-:S15]  /*07c0*/  IMAD.MOV.U32 R21, RZ, RZ, R5 ;  /* 0x000000ffff157224 */ /* 0x000fde00078e0005 */
[----:B------:R-:W-:-:S15]  /*07d0*/  NOP ;  /* 0x0000000000007918 */ /* 0x000fde0000000000 */
[----:B------:R-:W-:-:S15]  /*07e0*/  NOP ;  /* 0x0000000000007918 */ /* 0x000fde0000000000 */
[----:B------:R-:W-:-:S13]  /*07f0*/  NOP ;  /* 0x0000000000007918 */ /* 0x000fda0000000000 */
        /* <DEDUP_REMOVED lines=14> */
[----:B------:R-:W-:-:S15]  /*08e0*/  IMAD.MOV.U32 R12, RZ, RZ, R4 ;  /* 0x000000ffff0c7224 */ /* 0x000fde00078e0004 */
[----:B------:R-:W-:-:S15]  /*08f0*/  NOP ;  /* 0x0000000000007918 */ /* 0x000fde0000000000 */
[----:B------:R-:W-:-:S15]  /*0900*/  NOP ;  /* 0x0000000000007918 */ /* 0x000fde0000000000 */
[----:B------:R-:W-:-:S04]  /*0910*/  NOP ;  /* 0x0000000000007918 */ /* 0x000fc80000000000 */
[----:B------:R-:W0:Y:S02]  /*0920*/  DSETP.NAN.AND P3, PT, R2, R2, PT ;  /* 0x000000020200722a */ /* 0x000e240003f68000 */
[----:B0-----:R-:W-:Y:S02]  /*0930*/  FSEL R2, R22, R2, !P3 ;  /* 0x0000000216027208 */ /* 0x001fe40005800000 */
[----:B------:R-:W-:-:S15]  /*0940*/  FSEL R3, R23, R3, !P3 ;  /* 0x0000000317037208 */ /* 0x000fde0005800000 */
[----:B------:R-:W-:-:S15]  /*0950*/  NOP ;  /* 0x0000000000007918 */ /* 0x000fde0000000000 */
[----:B------:R-:W-:-:S15]  /*0960*/  NOP ;  /* 0x0000000000007918 */ /* 0x000fde0000000000 */
[----:B------:R-:W-:-:S15]  /*0970*/  NOP ;  /* 0x0000000000007918 */ /* 0x000fde0000000000 */
[----:B------:R-:W0:Y:S02]  /*0980*/  DSETP.MIN.AND P5, P4, R4, UR4, PT ;  /* 0x0000000404007e2a */ /* 0x000e24000bca0000 */
[----:B0-----:R-:W-:Y:S01]  /*0990*/  SEL R22, R12, UR6, P5 ;  /* 0x000000060c167c07 */ /* 0x001fe2000a800000 */
[----:B------:R-:W-:Y:S01]  /*09a0*/  IMAD.U32 R12, RZ, RZ, UR7 ;  /* 0x00000007ff0c7e24 */ /* 0x000fe2000f8e00ff */
[----:B------:R-:W-:-:S04]  /*09b0*/  FSEL R23, R21, UR7, P5 ;  /* 0x0000000715177c08 */ /* 0x000fc8000a800000 */
[----:B------:R-:W-:Y:S01]  /*09c0*/  @P4 LOP3.LUT R23, R12, 0x80000, RZ, 0xfc, !PT ;  /* 0x000800000c174812 */ /* 0x000fe200078efcff */
[----:B------:R-:W-:Y:S01]  /*09d0*/  IMAD.MOV.U32 R12, RZ, RZ, R7 ;  /* 0x000000ffff0c7224 */ /* 0x000fe200078e0007 */
[----:B------:R-:W-:Y:S02]  /*09e0*/  UMOV UR6, UR5 ;  /* 0x0000000500067c82 */ /* 0x000fe40008000000 */
[----:B------:R-:W-:-:S15]  /*09f0*/  IMAD.U32 R21, RZ, RZ, UR6 ;  /* 0x00000006ff157e24 */ /* 0x000fde000f8e00ff */
[----:B------:R-:W-:-:S15]  /*0a00*/  NOP ;  /* 0x0000000000007918 */ /* 0x000fde0000000000 */
[----:B------:R-:W-:-:S15]  /*0a10*/  NOP ;  /* 0x0000000000007918 */ /* 0x000fde0000000000 */
[----:B------:R-:W-:-:S07]  /*0a20*/  NOP ;  /* 0x0000000000007918 */ /* 0x000fce0000000000 */
        /* <DEDUP_REMOVED lines=9> */
[----:B------:R-:W-:Y:S02]  /*0ac0*/  @P1 LOP3.LUT R25, R21, 0x80000, RZ, 0xfc, !PT ;  /* 0x0008000015191812 */ /* 0x000fe400078efcff */
[----:B------:R-:W-:Y:S01]  /*0ad0*/  ISETP.GE.U32.AND P1, PT, R13, R0, PT ;  /* 0x000000000d00720c */ /* 0x000fe20003f26070 */
[----:B------:R-:W-:-:S15]  /*0ae0*/  UMOV UR6, UR4 ;  /* 0x0000000400067c82 */ /* 0x000fde0008000000 */
[----:B------:R-:W-:-:S15]  /*0af0*/  NOP ;  /* 0x0000000000007918 */ /* 0x000fde0000000000 */
[----:B------:R-:W-:-:S15]  /*0b00*/  NOP ;  /* 0x0000000000007918 */ /* 0x000fde0000000000 */
[----:B------:R-:W-:-:S12]  /*0b10*/  NOP ;  /* 0x0000000000007918 */ /* 0x000fd80000000000 */
        /* <DEDUP_REMOVED lines=13> */
[----:B------:R-:W-:-:S15]  /*0bf0*/  SEL R22, R12, UR4, P5 ;  /* 0x000000040c167c07 */ /* 0x000fde000a800000 */
[----:B------:R-:W-:-:S15]  /*0c00*/  NOP ;  /* 0x0000000000007918 */ /* 0x000fde0000000000 */
[----:B------:R-:W-:-:S15]  /*0c10*/  NOP ;  /* 0x0000000000007918 */ /* 0x000fde0000000000 */
[----:B------:R-:W-:-:S05]  /*0c20*/  NOP ;  /* 0x0000000000007918 */ /* 0x000fca0000000000 */
        /* <DEDUP_REMOVED lines=18> */
[----:B------:R-:W-:Y:S01]  /*0d50*/  IADD3 R21, PT, PT, R20, R13, RZ ;  /* 0x0000000d14157210 */ /* 0x000fe20007ffe0ff */
[----:B------:R-:W-:-:S04]  /*0d60*/  VIADD R13, R13, 0x80 ;  /* 0x000000800d0d7836 */ /* 0x000fc80000000000 */
[----:B0-----:R-:W-:-:S05]  /*0d70*/  IMAD.WIDE.U32 R10, R21, 0x8, R10 ;  /* 0x00000008150a7825 */ /* 0x001fca00078e000a */
[----:B------:R0:W-:Y:S02]  /*0d80*/  STG.E.64 desc[UR8][R10.64], R18 ;  /* 0x000000120a007986 */ /* 0x0001e4000c101b08 */
.L_x_6426:
[----:B------:R-:W-:-:S13]  /*0d90*/  ISETP.GE.U32.AND P0, PT, R13, R0, PT ;  /* 0x000000000d00720c */ /* 0x000fda0003f06070 */
[----:B------:R-:W-:Y:S05]  /*0da0*/  @P0 BRA `(.L_x_6428) ;  /* 0x0000000000300947 */ /* 0x000fea0003800000 */
[----:B0-----:R-:W0:Y:S01]  /*0db0*/  LDC.64 R10, c[0x0][0x398] ;  /* 0x0000e600ff0a7b82 */ /* 0x001e220000000a00 */
[----:B------:R-:W-:Y:S02]  /*0dc0*/  IMAD.IADD R19, R20, 0x1, R13 ;  /* 0x0000000114137824 */ /* 0x000fe400078e020d */
[----:B------:R-:W-:Y:S02]  /*0dd0*/  VIADD R13, R13, 0x80 ;  /* 0x000000800d0d7836 */ /* 0x000fe40000000000 */
[----:B0-----:R-:W-:-:S05]  /*0de0*/  IMAD.WIDE.U32 R10, R19, 0x8, R10 ;  /* 0x00000008130a7825 */ /* 0x001fca00078e000a */
[----:B------:R1:W-:Y:S02]  /*0df0*/  STG.E.64 desc[UR8][R10.64], R16 ;  /* 0x000000100a007986 */ /* 0x0003e4000c101b08 */
.L_x_6427:
[----:B------:R-:W-:-:S13]  /*0e00*/  ISETP.GE.U32.AND P0, PT, R13, R0, PT ;  /* 0x000000000d00720c */ /* 0x000fda0003f06070 */
[----:B------:R-:W-:Y:S05]  /*0e10*/  @P0 BRA `(.L_x_6429) ;  /* 0x0000000000300947 */ /* 0x000fea0003800000 */
[----:B01----:R-:W0:Y:S01]  /*0e20*/  LDC.64 R10, c[0x0][0x398] ;  /* 0x0000e600ff0a7b82 */ /* 0x003e220000000a00 */
[----:B------:R-:W-:Y:S02]  /*0e30*/  IMAD.IADD R17, R20, 0x1, R13 ;  /* 0x0000000114117824 */ /* 0x000fe400078e020d */
[----:B------:R-:W-:Y:S02]  /*0e40*/  VIADD R13, R13, 0x80 ;  /* 0x000000800d0d7836 */ /* 0x000fe40000000000 */
[----:B0-----:R-:W-:-:S05]  /*0e50*/  IMAD.WIDE.U32 R10, R17, 0x8, R10 ;  /* 0x00000008110a7825 */ /* 0x001fca00078e000a */
[----:B------:R1:W-:Y:S02]  /*0e60*/  STG.E.64 desc[UR8][R10.64], R14 ;  /* 0x0000000e0a007986 */ /* 0x0003e4000c101b08 */
.L_x_6428:
[----:B------:R-:W-:-:S13]  /*0e70*/  ISETP.GE.U32.AND P0, PT, R13, R0, PT ;  /* 0x000000000d00720c */ /* 0x000fda0003f06070 */
[----:B------:R-:W-:Y:S05]  /*0e80*/  @P0 BRA `(.L_x_6430) ;  /* 0x0000000000340947 */ /* 0x000fea0003800000 */
[----:B01----:R-:W0:Y:S01]  /*0e90*/  LDC.64 R10, c[0x0][0x398] ;  /* 0x0000e600ff0a7b82 */ /* 0x003e220000000a00 */
[----:B------:R-:W-:Y:S02]  /*0ea0*/  IMAD.IADD R15, R20, 0x1, R13 ;  /* 0x00000001140f7824 */ /* 0x000fe400078e020d */
[----:B------:R-:W-:Y:S02]  /*0eb0*/  VIADD R13, R13, 0x80 ;  /* 0x000000800d0d7836 */ /* 0x000fe40000000000 */
[----:B0-----:R-:W-:-:S05]  /*0ec0*/  IMAD.WIDE.U32 R10, R15, 0x8, R10 ;  /* 0x000000080f0a7825 */ /* 0x001fca00078e000a */
[----:B------:R2:W-:Y:S02]  /*0ed0*/  STG.E.64 desc[UR8][R10.64], R2 ;  /* 0x000000020a007986 */ /* 0x0005e4000c101b08 */
.L_x_6429:
[----:B------:R-:W-:-:S13]  /*0ee0*/  ISETP.GE.U32.AND P0, PT, R13, R0, PT ;  /* 0x000000000d00720c */ /* 0x000fda0003f06070 */
[----:B------:R-:W-:Y:S05]  /*0ef0*/  @P0 BREAK.RELIABLE B1 ;  /* 0x0000000000010942 */ /* 0x000fea0003800100 */
[----:B------:R-:W-:Y:S05]  /*0f00*/  @P0 BRA `(.L_x_6431) ;  /* 0x0000000000300947 */ /* 0x000fea0003800000 */
[----:B--2---:R-:W2:Y:S01]  /*0f10*/  LDC.64 R2, c[0x0][0x398] ;  /* 0x0000e600ff027b82 */ /* 0x004ea20000000a00 */
[----:B01----:R-:W-:Y:S02]  /*0f20*/  IMAD.IADD R11, R20, 0x1, R13 ;  /* 0x00000001140b7824 */ /* 0x003fe400078e020d */
[----:B------:R-:W-:Y:S02]  /*0f30*/  VIADD R13, R13, 0x80 ;  /* 0x000000800d0d7836 */ /* 0x000fe40000000000 */
[----:B--2---:R-:W-:-:S05]  /*0f40*/  IMAD.WIDE.U32 R2, R11, 0x8, R2 ;  /* 0x000000080b027825 */ /* 0x004fca00078e0002 */
[----:B------:R2:W-:Y:S02]  /*0f50*/  STG.E.64 desc[UR8][R2.64], R4 ;  /* 0x0000000402007986 */ /* 0x0005e4000c101b08 */
.L_x_6430:
[----:B------:R-:W-:Y:S05]  /*0f60*/  BSYNC.RELIABLE B1 ;  /* 0x0000000000017941 */ /* 0x000fea0003800100 */
.L_x_6425:
[----:B------:R-:W-:-:S13]  /*0f70*/  ISETP.GE.U32.AND P0, PT, R13, R0, PT ;  /* 0x000000000d00720c */ /* 0x000fda0003f06070 */
[----:B--2---:R-:W2:Y:S01]  /*0f80*/  @!P0 LDC.64 R2, c[0x0][0x398] ;  /* 0x0000e600ff028b82 */ /* 0x004ea20000000a00 */
[----:B------:R-:W-:Y:S02]  /*0f90*/  @!P0 IMAD.IADD R5, R20, 0x1, R13 ;  /* 0x0000000114058824 */ /* 0x000fe400078e020d */
[----:B------:R-:W-:Y:S02]  /*0fa0*/  @!P0 VIADD R13, R13, 0x80 ;  /* 0x000000800d0d8836 */ /* 0x000fe40000000000 */
[----:B--2---:R-:W-:-:S05]  /*0fb0*/  @!P0 IMAD.WIDE.U32 R2, R5, 0x8, R2 ;  /* 0x0000000805028825 */ /* 0x004fca00078e0002 */
[----:B------:R3:W-:Y:S02]  /*0fc0*/  @!P0 STG.E.64 desc[UR8][R2.64], R6 ;  /* 0x0000000602008986 */ /* 0x0007e4000c101b08 */
.L_x_6431:
[----:B------:R-:W-:Y:S05]  /*0fd0*/  BSYNC.RECONVERGENT B0 ;  /* 0x0000000000007941 */ /* 0x000fea0003800200 */
.L_x_6424:
[----:B------:R-:W-:Y:S05]  /*0fe0*/  WARPSYNC.ALL ;  /* 0x0000000000007948 */ /* 0x000fea0003800000 */
[----:B------:R-:W-:-:S13]  /*0ff0*/  ISETP.GE.U32.AND P0, PT, R13, R0, PT ;  /* 0x000000000d00720c */ /* 0x000fda0003f06070 */
[----:B------:R-:W-:Y:S05]  /*1000*/  @P0 EXIT ;  /* 0x000000000000094d */ /* 0x000fea0003800000 */
[----:B--23--:R-:W2:Y:S01]  /*1010*/  LDC.64 R2, c[0x0][0x398] ;  /* 0x0000e600ff027b82 */ /* 0x00cea20000000a00 */
[----:B------:R-:W-:-:S04]  /*1020*/  IMAD.IADD R13, R20, 0x1, R13 ;  /* 0x00000001140d7824 */ /* 0x000fc800078e020d */
[----:B--2---:R-:W-:-:S05]  /*1030*/  IMAD.WIDE.U32 R2, R13, 0x8, R2 ;  /* 0x000000080d027825 */ /* 0x004fca00078e0002 */
[----:B------:R-:W-:Y:S01]  /*1040*/  STG.E.64 desc[UR8][R2.64], R8 ;  /* 0x0000000802007986 */ /* 0x000fe2000c101b08 */
[----:B------:R-:W-:Y:S05]  /*1050*/  EXIT ;  /* 0x000000000000794d */ /* 0x000fea0003800000 */
.L_x_6423:
[----:B------:R-:W0:Y:S01]  /*1060*/  S2R R22, SR_TID.X ;  /* 0x0000000000167919 */ /* 0x000e220000002100 */
[----:B------:R-:W1:Y:S01]  /*1070*/  LDC.64 R2, c[0x0][0x3a0] ;  /* 0x0000e800ff027b82 */ /* 0x000e620000000a00 */
[----:B------:R-:W2:Y:S01]  /*1080*/  LDCU.64 UR4, c[0x0][0x388] ;  /* 0x00007100ff0477ac */ /* 0x000ea20008000a00 */
[----:B-1----:R-:W-:-:S04]  /*1090*/  IMAD.WIDE.U32 R2, R20, 0x8, R2 ;  /* 0x0000000814027825 */ /* 0x002fc800078e0002 */
[----:B0-----:R-:W-:-:S05]  /*10a0*/  IMAD.WIDE.U32 R24, R22, 0x10, R2 ;  /* 0x0000001016187825 */ /* 0x001fca00078e0002 */
[----:B------:R-:W3:Y:S04]  /*10b0*/  LDG.E.128 R12, desc[UR8][R24.64] ;  /* 0x00000008180c7981 */ /* 0x000ee8000c1e1d00 */
[----:B------:R-:W4:Y:S04]  /*10c0*/  LDG.E.128 R16, desc[UR8][R24.64+0x800] ;  /* 0x0008000818107981 */ /* 0x000f28000c1e1d00 */
[----:B------:R-:W5:Y:S04]  /*10d0*/  LDG.E.128 R8, desc[UR8][R24.64+0x1000] ;  /* 0x0010000818087981 */ /* 0x000f68000c1e1d00 */
[----:B------:R0:W5:Y:S01]  /*10e0*/  LDG.E.128 R4, desc[UR8][R24.64+0x1800] ;  /* 0x0018000818047981 */ /* 0x000162000c1e1d00 */
[----:B--2---:R-:W-:Y:S01]  /*10f0*/  UMOV UR6, UR4 ;  /* 0x0000000400067c82 */ /* 0x004fe20008000000 */
[----:B------:R-:W-:Y:S01]  /*1100*/  UMOV UR7, UR5 ;  /* 0x0000000500077c82 */ /* 0x000fe20008000000 */
[----:B0-----:R-:W0:Y:S02]  /*1110*/  LDC.64 R24, c[0x0][0x398] ;  /* 0x0000e600ff187b82 */ /* 0x001e240000000a00 */
[----:B0-----:R-:W-:-:S04]  /*1120*/  IMAD.WIDE.U32 R24, R20, 0x8, R24 ;  /* 0x0000000814187825 */ /* 0x001fc800078e0018 */
[----:B------:R-:W-:-:S04]  /*1130*/  IMAD.WIDE.U32 R22, R22, 0x10, R24 ;  /* 0x0000001016167825 */ /* 0x000fc800078e0018 */
[----:B---3--:R-:W-:Y:S01]  /*1140*/  IMAD.MOV.U32 R0, RZ, RZ, R12 ;  /* 0x000000ffff007224 */ /* 0x008fe200078e000c */
[----:B------:R-:W0:Y:S01]  /*1150*/  DSETP.MIN.AND P2, P5, R12, UR4, PT ;  /* 0x000000040c007e2a */ /* 0x000e22000bd40000 */
[----:B------:R-:W-:-:S03]  /*1160*/  IMAD.MOV.U32 R3, RZ, RZ, R13 ;  /* 0x000000ffff037224 */ /* 0x000fc600078e000d */
[----:B0-----:R-:W-:Y:S01]  /*1170*/  SEL R2, R0, UR6, P2 ;  /* 0x0000000600027c07 */ /* 0x001fe20009000000 */
[----:B------:R-:W-:Y:S01]  /*1180*/  IMAD.U32 R0, RZ, RZ, UR7 ;  /* 0x00000007ff007e24 */ /* 0x000fe2000f8e00ff */
[----:B------:R-:W-:-:S04]  /*1190*/  FSEL R3, R3, UR7, P2 ;  /* 0x0000000703037c08 */ /* 0x000fc80009000000 */
[----:B------:R-:W-:Y:S01]  /*11a0*/  @P5 LOP3.LUT R3, R0, 0x80000, RZ, 0xfc, !PT ;  /* 0x0008000000035812 */ /* 0x000fe200078efcff */
[----:B------:R-:W-:-:S15]  /*11b0*/  IMAD.MOV.U32 R0, RZ, RZ, R14 ;  /* 0x000000ffff007224 */ /* 0x000fde00078e000e */
[----:B------:R-:W-:-:S15]  /*11c0*/  NOP ;  /* 0x0000000000007918 */ /* 0x000fde0000000000 */
[----:B------:R-:W-:-:S15]  /*11d0*/  NOP ;  /* 0x0000000000007918 */ /* 0x000fde0000000000 */
[----:B------:R-:W-:-:S08]  /*11e0*/  NOP ;  /* 0x0000000000007918 */ /* 0x000fd00000000000 */
[----:B------:R-:W0:Y:S02]  /*11f0*/  DSETP.NAN.AND P3, PT, R12, R12, PT ;  /* 0x0000000c0c00722a */ /* 0x000e240003f68000 */
[----:B0-----:R-:W-:Y:S02]  /*1200*/  FSEL R2, R2, R12, !P3 ;  /* 0x0000000c02027208 */ /* 0x001fe40005800000 */
[----:B------:R-:W-:Y:S01]  /*1210*/  FSEL R3, R3, R13, !P3 ;  /* 0x0000000d03037208 */ /* 0x000fe20005800000 */
[----:B------:R-:W-:-:S15]  /*1220*/  IMAD.MOV.U32 R13, RZ, RZ, R15 ;  /* 0x000000ffff0d7224 */ /* 0x000fde00078e000f */
[----:B------:R-:W-:-:S15]  /*1230*/  NOP ;  /* 0x0000000000007918 */ /* 0x000fde0000000000 */
[----:B------:R-:W-:-:S15]  /*1240*/  NOP ;  /* 0x0000000000007918 */ /* 0x000fde0000000000 */
[----:B------:R-:W-:-:S14]  /*1250*/  NOP ;  /* 0x0000000000007918 */ /* 0x000fdc0000000000 */
[----:B------:R-:W0:Y:S02]  /*1260*/  DSETP.MIN.AND P4, P1, R14, UR4, PT ;  /* 0x000000040e007e2a */ /* 0x000e24000b980000 */
[----:B0-----:R-:W-:Y:S01]  /*1270*/  SEL R12, R0, UR6, P4 ;  /* 0x00000006000c7c07 */ /* 0x001fe2000a000000 */
[----:B------:R-:W-:Y:S01]  /*1280*/  IMAD.U32 R0, RZ, RZ, UR7 ;  /* 0x00000007ff007e24 */ /* 0x000fe2000f8e00ff */
[----:B------:R-:W-:-:S04]  /*1290*/  FSEL R13, R13, UR7, P4 ;  /* 0x000000070d0d7c08 */ /* 0x000fc8000a000000 */
[----:B------:R-:W-:-:S15]  /*12a0*/  @P1 LOP3.LUT R13, R0, 0x80000, RZ, 0xfc, !PT ;  /* 0x00080000000d1812 */ /* 0x000fde00078efcff */
[----:B------:R-:W-:-:S15]  /*12b0*/  NOP ;  /* 0x0000000000007918 */ /* 0x000fde0000000000 */
[----:B------:R-:W-:-:S15]  /*12c0*/  NOP ;  /* 0x0000000000007918 */ /* 0x000fde0000000000 */
[----:B------:R-:W-:-:S11]  /*12d0*/  NOP ;  /* 0x0000000000007918 */ /* 0x000fd60000000000 */
[----:B------:R-:W0:Y:S02]  /*12e0*/  DSETP.NAN.AND P0, PT, R14, R14, PT ;  /* 0x0000000e0e00722a */ /* 0x000e240003f08000 */
[----:B0-----:R-:W-:Y:S01]  /*12f0*/  FSEL R15, R13, R15, !P0 ;  /* 0x0000000f0d0f7208 */ /* 0x001fe20004000000 */
[----:B----4-:R-:W-:Y:S01]  /*1300*/  IMAD.MOV.U32 R13, RZ, RZ, R17 ;  /* 0x000000ffff0d7224 */ /* 0x010fe200078e0011 */
[----:B------:R-:W-:Y:S01]  /*1310*/  FSEL R0, R12, R14, !P0 ;  /* 0x0000000e0c007208 */ /* 0x000fe20004000000 */
[----:B------:R-:W-:Y:S02]  /*1320*/  IMAD.U32 R14, RZ, RZ, UR7 ;  /* 0x00000007ff0e7e24 */ /* 0x000fe4000f8e00ff */
[----:B------:R-:W-:-:S15]  /*1330*/  IMAD.MOV.U32 R12, RZ, RZ, R16 ;  /* 0x000000ffff0c7224 */ /* 0x000fde00078e0010 */
[----:B------:R-:W-:-:S15]  /*1340*/  NOP ;  /* 0x0000000000007918 */ /* 0x000fde0000000000 */
[----:B------:R-:W-:-:S15]  /*1350*/  NOP ;  /* 0x0000000000007918 */ /* 0x000fde0000000000 */
[----:B------:R-:W-:-:S12]  /*1360*/  NOP ;  /* 0x0000000000007918 */ /* 0x000fd80000000000 */
[----:B------:R-:W0:Y:S02]  /*1370*/  DSETP.MIN.AND P2, P6, R16, UR4, PT ;  /* 0x0000000410007e2a */ /* 0x000e24000be40000 */
[----:B0-----:R-:W-:Y:S02]  /*1380*/  FSEL R13, R13, UR7, P2 ;  /* 0x000000070d0d7c08 */ /* 0x001fe40009000000 */
[----:B------:R-:W-:Y:S01]  /*1390*/  @P6 LOP3.LUT R13, R14, 0x80000, RZ, 0xfc, !PT ;  /* 0x000800000e0d6812 */ /* 0x000fe200078efcff */
[----:B------:R-:W-:Y:S01]  /*13a0*/  IMAD.MOV.U32 R14, RZ, RZ, R18 ;  /* 0x000000ffff0e7224 */ /* 0x000fe200078e0012 */
[----:B------:R-:W-:-:S15]  /*13b0*/  SEL R12, R12, UR6, P2 ;  /* 0x000000060c0c7c07 */ /* 0x000fde0009000000 */
[----:B------:R-:W-:-:S15]  /*13c0*/  NOP ;  /* 0x0000000000007918 */ /* 0x000fde0000000000 */
[----:B------:R-:W-:-:S15]  /*13d0*/  NOP ;  /* 0x0000000000007918 */ /* 0x000fde0000000000 */
[----:B------:R-:W-:-:S13]  /*13e0*/  NOP ;  /* 0x0000000000007918 */ /* 0x000fda0000000000 */
[----:B------:R-:W0:Y:S02]  /*13f0*/  DSETP.NAN.AND P5, PT, R16, R16, PT ;  /* 0x000000101000722a */ /* 0x000e240003fa8000 */
[----:B0-----:R-:W-:Y:S02]  /*1400*/  FSEL R12, R12, R16, !P5 ;  /* 0x000000100c0c7208 */ /* 0x001fe40006800000 */
[----:B------:R-:W-:Y:S02]  /*1410*/  FSEL R13, R13, R17, !P5 ;  /* 0x000000110d0d7208 */ /* 0x000fe40006800000 */
[----:B------:R-:W-:-:S15]  /*1420*/  MOV R17, R19 ;  /* 0x0000001300117202 */ /* 0x000fde0000000f00 */
[----:B------:R-:W-:-:S15]  /*1430*/  NOP ;  /* 0x0000000000007918 */ /* 0x000fde0000000000 */
[----:B------:R-:W-:-:S15]  /*1440*/  NOP ;  /* 0x0000000000007918 */ /* 0x000fde0000000000 */
[----:B------:R-:W-:-:S13]  /*1450*/  NOP ;  /* 0x0000000000007918 */ /* 0x000fda0000000000 */
        /* <DEDUP_REMOVED lines=10> */
[----:B-----5:R-:W-:Y:S01]  /*1500*/  IMAD.MOV.U32 R17, RZ, RZ, R9 ;  /* 0x000000ffff117224 */ /* 0x020fe200078e0009 */
[----:B------:R-:W-:Y:S01]  /*1510*/  FSEL R14, R16, R18, !P1 ;  /* 0x00000012100e7208 */ /* 0x000fe20004800000 */
[----:B------:R-:W-:Y:S02]  /*1520*/  IMAD.MOV.U32 R16, RZ, RZ, R8 ;  /* 0x000000ffff107224 */ /* 0x000fe400078e0008 */
[----:B------:R-:W-:-:S15]  /*1530*/  IMAD.U32 R18, RZ, RZ, UR7 ;  /* 0x00000007ff127e24 */ /* 0x000fde000f8e00ff */
[----:B------:R-:W-:-:S15]  /*1540*/  NOP ;  /* 0x0000000000007918 */ /* 0x000fde0000000000 */
[----:B------:R-:W-:-:S15]  /*1550*/  NOP ;  /* 0x0000000000007918 */ /* 0x000fde0000000000 */
[----:B------:R-:W-:-:S12]  /*1560*/  NOP ;  /* 0x0000000000007918 */ /* 0x000fd80000000000 */
[----:B------:R-:W0:Y:S02]  /*1570*/  DSETP.MIN.AND P0, P2, R8, UR4, PT ;  /* 0x0000000408007e2a */ /* 0x000e24000ba00000 */
[----:B0-----:R-:W-:Y:S02]  /*1580*/  FSEL R17, R17, UR7, P0 ;  /* 0x0000000711117c08 */ /* 0x001fe40008000000 */
[----:B------:R-:W-:Y:S02]  /*1590*/  SEL R16, R16, UR6, P0 ;  /* 0x0000000610107c07 */ /* 0x000fe40008000000 */
[----:B------:R-:W-:-:S15]  /*15a0*/  @P2 LOP3.LUT R17, R18, 0x80000, RZ, 0xfc, !PT ;  /* 0x0008000012112812 */ /* 0x000fde00078efcff */
[----:B------:R-:W-:-:S15]  /*15b0*/  NOP ;  /* 0x0000000000007918 */ /* 0x000fde0000000000 */
[----:B------:R-:W-:-:S15]  /*15c0*/  NOP ;  /* 0x0000000000007918 */ /* 0x000fde0000000000 */
[----:B------:R-:W-:-:S13]  /*15d0*/  NOP ;  /* 0x0000000000007918 */ /* 0x000fda0000000000 */
[----:B------:R-:W0:Y:S02]  /*15e0*/  DSETP.NAN.AND P6, PT, R8, R8, PT ;  /* 0x000000080800722a */ /* 0x000e240003fc8000 */
[----:B0-----:R-:W-:Y:S01]  /*15f0*/  FSEL R8, R16, R8, !P6 ;  /* 0x0000000810087208 */ /* 0x001fe20007000000 */
[----:B------:R-:W-:Y:S01]  /*1600*/  IMAD.MOV.U32 R16, RZ, RZ, R10 ;  /* 0x000000ffff107224 */ /* 0x000fe200078e000a */
        /* <DEDUP_REMOVED lines=8> */
[----:B------:R-:W-:Y:S01]  /*1690*/  FSEL R17, R17, UR7, P5 ;  /* 0x0000000711117c08 */ /* 0x000fe2000a800000 */
[----:B------:R-:W-:Y:S01]  /*16a0*/  IMAD.U32 R20, RZ, RZ, UR6 ;  /* 0x00000006ff147e24 */ /* 0x000fe2000f8e00ff */
[----:B------:R-:W-:Y:S01]  /*16b0*/  @P4 LOP3.LUT R17, R18, 0x80000, RZ, 0xfc, !PT ;  /* 0x0008000012114812 */ /* 0x000fe200078efcff */
[----:B------:R-:W-:-:S15]  /*16c0*/  IMAD.MOV.U32 R18, RZ, RZ, R5 ;  /* 0x000000ffff127224 */ /* 0x000fde00078e0005 */
[----:B------:R-:W-:-:S15]  /*16d0*/  NOP ;  /* 0x0000000000007918 */ /* 0x000fde0000000000 */
[----:B------:R-:W-:-:S15]  /*16e0*/  NOP ;  /* 0x0000000000007918 */ /* 0x000fde0000000000 */
[----:B------:R-:W-:-:S12]  /*16f0*/  NOP ;  /* 0x0000000000007918 */ /* 0x000fd80000000000 */
[----:B------:R-:W0:Y:S02]  /*1700*/  DSETP.NAN.AND P3, PT, R10, R10, PT ;  /* 0x0000000a0a00722a */ /* 0x000e240003f68000 */
[----:B0-----:R-:W-:Y:S01]  /*1710*/  FSEL R10, R16, R10, !P3 ;  /* 0x0000000a100a7208 */ /* 0x001fe20005800000 */
[----:B------:R-:W-:Y:S01]  /*1720*/  IMAD.MOV.U32 R16, RZ, RZ, R7 ;  /* 0x000000ffff107224 */ /* 0x000fe200078e0007 */
[----:B------:R-:W-:Y:S01]  /*1730*/  FSEL R11, R17, R11, !P3 ;  /* 0x0000000b110b7208 */ /* 0x000fe20005800000 */
[----:B------:R-:W-:-:S04]  /*1740*/  IMAD.U32 R17, RZ, RZ, UR6 ;  /* 0x00000006ff117e24 */ /* 0x000fc8000f8e00ff */
[----:B------:R-:W-:-:S15]  /*1750*/  STG.E.128 desc[UR8][R22.64+0x1000], R8 ;  /* 0x0010000816007986 */ /* 0x000fde000c101d08 */
[----:B------:R-:W-:-:S15]  /*1760*/  NOP ;  /* 0x0000000000007918 */ /* 0x000fde0000000000 */
[----:B------:R-:W-:-:S15]  /*1770*/  NOP ;  /* 0x0000000000007918 */ /* 0x000fde0000000000 */
[----:B------:R-:W-:-:S10]  /*1780*/  NOP ;  /* 0x0000000000007918 */ /* 0x000fd40000000000 */
[----:B------:R-:W0:Y:S02]  /*1790*/  DSETP.MIN.AND P5, P6, R6, UR4, PT ;  /* 0x0000000406007e2a */ /* 0x000e24000bea0000 */
[----:B0-----:R-:W-:Y:S01]  /*17a0*/  FSEL R25, R16, UR6, P5 ;  /* 0x0000000610197c08 */ /* 0x001fe2000a800000 */
[----:B------:R-:W-:Y:S01]  /*17b0*/  IMAD.MOV.U32 R16, RZ, RZ, R4 ;  /* 0x000000ffff107224 */ /* 0x000fe200078e0004 */
[----:B------:R-:W-:Y:S01]  /*17c0*/  @P6 LOP3.LUT R25, R17, 0x80000, RZ, 0xfc, !PT ;  /* 0x0008000011196812 */ /* 0x000fe200078efcff */
[----:B------:R-:W-:-:S15]  /*17d0*/  IMAD.MOV.U32 R17, RZ, RZ, R6 ;  /* 0x000000ffff117224 */ /* 0x000fde00078e0006 */
[----:B------:R-:W-:-:S15]  /*17e0*/  NOP ;  /* 0x0000000000007918 */ /* 0x000fde0000000000 */
[----:B------:R-:W-:-:S15]  /*17f0*/  NOP ;  /* 0x0000000000007918 */ /* 0x000fde0000000000 */
[----:B------:R-:W-:-:S14]  /*1800*/  NOP ;  /* 0x0000000000007918 */ /* 0x000fdc0000000000 */
[----:B------:R-:W0:Y:S02]  /*1810*/  DSETP.MIN.AND P0, P1, R4, UR4, PT ;  /* 0x0000000404007e2a */ /* 0x000e24000b900000 */
[----:B0-----:R-:W-:Y:S01]  /*1820*/  FSEL R21, R18, UR6, P0 ;  /* 0x0000000612157c08 */ /* 0x001fe20008000000 */
[----:B------:R-:W-:Y:S01]  /*1830*/  UMOV UR6, UR4 ;  /* 0x0000000400067c82 */ /* 0x000fe20008000000 */
[----:B------:R-:W-:Y:S02]  /*1840*/  @P1 LOP3.LUT R21, R20, 0x80000, RZ, 0xfc, !PT ;  /* 0x0008000014151812 */ /* 0x000fe400078efcff */
[----:B------:R-:W-:Y:S02]  /*1850*/  SEL R20, R17, UR4, P5 ;  /* 0x0000000411147c07 */ /* 0x000fe4000a800000 */
[----:B------:R-:W-:Y:S01]  /*1860*/  SEL R16, R16, UR6, P0 ;  /* 0x0000000610107c07 */ /* 0x000fe20008000000 */
[----:B------:R-:W-:Y:S02]  /*1870*/  IMAD.MOV.U32 R17, RZ, RZ, R21 ;  /* 0x000000ffff117224 */ /* 0x000fe400078e0015 */
[----:B------:R-:W-:-:S15]  /*1880*/  IMAD.MOV.U32 R21, RZ, RZ, R25 ;  /* 0x000000ffff157224 */ /* 0x000fde00078e0019 */
[----:B------:R-:W-:-:S15]  /*1890*/  NOP ;  /* 0x0000000000007918 */ /* 0x000fde0000000000 */
[----:B------:R-:W-:-:S15]  /*18a0*/  NOP ;  /* 0x0000000000007918 */ /* 0x000fde0000000000 */
[----:B------:R-:W-:-:S08]  /*18b0*/  NOP ;  /* 0x0000000000007918 */ /* 0x000fd00000000000 */
[----:B------:R-:W0:Y:S02]  /*18c0*/  DSETP.NAN.AND P0, PT, R6, R6, PT ;  /* 0x000000060600722a */ /* 0x000e240003f08000 */
[----:B0-----:R-:W-:Y:S01]  /*18d0*/  FSEL R21, R21, R7, !P0 ;  /* 0x0000000715157208 */ /* 0x001fe20004000000 */
[----:B------:R-:W-:Y:S01]  /*18e0*/  IMAD.MOV.U32 R7, RZ, RZ, R15 ;  /* 0x000000ffff077224 */ /* 0x000fe200078e000f */
[----:B------:R-:W-:Y:S01]  /*18f0*/  FSEL R18, R20, R6, !P0 ;  /* 0x0000000614127208 */ /* 0x000fe20004000000 */
[----:B------:R-:W-:Y:S02]  /*1900*/  IMAD.MOV.U32 R15, RZ, RZ, R19 ;  /* 0x000000ffff0f7224 */ /* 0x000fe400078e0013 */
[----:B------:R-:W-:Y:S02]  /*1910*/  IMAD.MOV.U32 R6, RZ, RZ, R0 ;  /* 0x000000ffff067224 */ /* 0x000fe400078e0000 */
[----:B------:R-:W-:Y:S01]  /*1920*/  IMAD.MOV.U32 R19, RZ, RZ, R21 ;  /* 0x000000ffff137224 */ /* 0x000fe200078e0015 */
[----:B------:R-:W-:-:S15]  /*1930*/  STG.E.128 desc[UR8][R22.64+0x800], R12 ;  /* 0x0008000c16007986 */ /* 0x000fde000c101d08 */
[----:B------:R-:W-:-:S15]  /*1940*/  NOP ;  /* 0x0000000000007918 */ /* 0x000fde0000000000 */
[----:B------:R-:W-:-:S15]  /*1950*/  NOP ;  /* 0x0000000000007918 */ /* 0x000fde0000000000 */
[----:B------:R-:W-:-:S09]  /*1960*/  NOP ;  /* 0x0000000000007918 */ /* 0x000fd20000000000 */
[----:B------:R-:W0:Y:S02]  /*1970*/  DSETP.NAN.AND P2, PT, R4, R4, PT ;  /* 0x000000040400722a */ /* 0x000e240003f48000 */
[----:B0-----:R-:W-:Y:S01]  /*1980*/  FSEL R16, R16, R4, !P2 ;  /* 0x0000000410107208 */ /* 0x001fe20005000000 */
[----:B------:R-:W-:Y:S01]  /*1990*/  IMAD.MOV.U32 R4, RZ, RZ, R2 ;  /* 0x000000ffff047224 */ /* 0x000fe200078e0002 */
[----:B------:R-:W-:Y:S01]  /*19a0*/  FSEL R17, R17, R5, !P2 ;  /* 0x0000000511117208 */ /* 0x000fe20005000000 */
[----:B------:R-:W-:-:S04]  /*19b0*/  IMAD.MOV.U32 R5, RZ, RZ, R3 ;  /* 0x000000ffff057224 */ /* 0x000fc800078e0003 */
[----:B------:R-:W-:Y:S04]  /*19c0*/  STG.E.128 desc[UR8][R22.64+0x1800], R16 ;  /* 0x0018001016007986 */ /* 0x000fe8000c101d08 */
[----:B------:R-:W-:Y:S01]  /*19d0*/  STG.E.128 desc[UR8][R22.64], R4 ;  /* 0x0000000416007986 */ /* 0x000fe2000c101d08 */
[----:B------:R-:W-:Y:S05]  /*19e0*/  EXIT ;  /* 0x000000000000794d */ /* 0x000fea0003800000 */
.L_x_6432:
        /* <DEDUP_REMOVED lines=9> */
.L_x_35852:


//--------------------- .text._ZN2at6native29vectorized_elementwise_kernelILi4EZZZNS0_21clamp_max_kernel_cudaERNS_18TensorIteratorBaseERKN3c106ScalarEENKUlvE_clEvENKUlvE4_clEvEUldE_St5arrayIPcLm2EEEEviT0_T1_ --------------------------
	.section	.text._ZN2at6native29vectorized_elementwise_kernelILi4EZZZNS0_21clamp_max_kernel_cudaERNS_18TensorIteratorBaseERKN3c106ScalarEENKUlvE_clEvENKUlvE4_clEvEUldE_St5arrayIPcLm2EEEEviT0_T1_,"ax",@progbits
	.align	128
        .global         _ZN2at6native29vectorized_elementwise_kernelILi4EZZZNS0_21clamp_max_kernel_cudaERNS_18TensorIteratorBaseERKN3c106ScalarEENKUlvE_clEvENKUlvE4_clEvEUldE_St5arrayIPcLm2EEEEviT0_T1_
        .type           _ZN2at6native29vectorized_elementwise_kernelILi4EZZZNS0_21clamp_max_kernel_cudaERNS_18TensorIteratorBaseERKN3c106ScalarEENKUlvE_clEvENKUlvE4_clEvEUldE_St5arrayIPcLm2EEEEviT0_T1_,@function
        .size           _ZN2at6native29vectorized_elementwise_kernelILi4EZZZNS0_21clamp_max_kernel_cudaERNS_18TensorIteratorBaseERKN3c106ScalarEENKUlvE_clEvENKUlvE4_clEvEUldE_St5arrayIPcLm2EEEEviT0_T1_,(.L_x_35853 - _ZN2at6native29vectorized_elementwise_kernelILi4EZZZNS0_21clamp_max_kernel_cudaERNS_18TensorIteratorBaseERKN3c106ScalarEENKUlvE_clEvENKUlvE4_clEvEUldE_St5arrayIPcLm2EEEEviT0_T1_)
        .other          _ZN2at6native29vectorized_elementwise_kernelILi4EZZZNS0_21clamp_max_kernel_cudaERNS_18TensorIteratorBaseERKN3c106ScalarEENKUlvE_clEvENKUlvE4_clEvEUldE_St5arrayIPcLm2EEEEviT0_T1_,@"STO_CUDA_ENTRY STV_DEFAULT"
_ZN2at6native29vectorized_elementwise_kernelILi4EZZZNS0_21clamp_max_kernel_cudaERNS_18TensorIteratorBaseERKN3c106ScalarEENKUlvE_clEvENKUlvE4_clEvEUldE_St5arrayIPcLm2EEEEviT0_T1_:
.text._ZN2at6native29vectorized_elementwise_kernelILi4EZZZNS0_21clamp_max_kernel_cudaERNS_18TensorIteratorBaseERKN3c106ScalarEENKUlvE_clEvENKUlvE4_clEvEUldE_St5arrayIPcLm2EEEEviT0_T1_:
        /* <DEDUP_REMOVED lines=79> */
[----:B------:R-:W-:Y:S01]  /*04f0*/  IMAD.MOV.U32 R23, RZ, RZ, R21 ;  /* 0x000000ffff177224 */ /* 0x000fe200078e0015 */
[----:B----4-:R-:W-:Y:S01]  /*0500*/  MOV R12, R19 ;  /* 0x00000013000c7202 */ /* 0x010fe20000000f00 */
[----:B------:R-:W-:-:S15]  /*0510*/  IMAD.U32 R21, RZ, RZ, UR6 ;  /* 0x00000006ff157e24 */ /* 0x000fde000f8e00ff */
[----:B------:R-:W-:-:S15]  /*0520*/  NOP ;  /* 0x0000000000007918 */ /* 0x000fde0000000000 */
[----:B------:R-:W-:-:S15]  /*0530*/  NOP ;  /* 0x0000000000007918 */ /* 0x000fde0000000000 */
[----:B------:R-:W-:-:S05]  /*0540*/  NOP ;  /* 0x0000000000007918 */ /* 0x000fca0000000000 */
        /* <DEDUP_REMOVED lines=102> */
[----:B------:R-:W-:Y:S01]  /*0bb0*/  IMAD.MOV.U32 R12, RZ, RZ, R6 ;  /* 0x000000ffff0c7224 */ /* 0x000fe200078e0006 */
[----:B------:R-:W-:-:S04]  /*0bc0*/  @P6 LOP3.LUT R23, R22, 0x80000, RZ, 0xfc, !PT ;  /* 0x0008000016176812 */ /* 0x000fc800078efcff */
[----:B------:R-:W-:Y:S02]  /*0bd0*/  SEL R24, R12, UR6, P0 ;  /* 0x000000060c187c07 */ /* 0x000fe40008000000 */
[----:B------:R-:W-:-:S04]  /*0be0*/  MOV R12, R8 ;  /* 0x00000008000c7202 */ /* 0x000fc80000000f00 */
        /* <DEDUP_REMOVED lines=26> */
.L_x_6436:
[----:B------:R-:W-:-:S13]  /*0d90*/  ISETP.GE.U32.AND P0, PT, R13, R0, PT ;  /* 0x000000000d00720c */ /* 0x000fda0003f06070 */
[----:B------:R-:W-:Y:S05]  /*0da0*/  @P0 BRA `(.L_x_6438) ;  /* 0x0000000000300947 */ /* 0x000fea0003800000 */
[----:B0-----:R-:W0:Y:S01]  /*0db0*/  LDC.64 R10, c[0x0][0x398] ;  /* 0x0000e600ff0a7b82 */ /* 0x001e220000000a00 */
[----:B------:R-:W-:Y:S02]  /*0dc0*/  IMAD.IADD R19, R20, 0x1, R13 ;  /* 0x0000000114137824 */ /* 0x000fe400078e020d */
[----:B------:R-:W-:Y:S02]  /*0dd0*/  VIADD R13, R13, 0x80 ;  /* 0x000000800d0d7836 */ /* 0x000fe40000000000 */
[----:B0-----:R-:W-:-:S05]  /*0de0*/  IMAD.WIDE.U32 R10, R19, 0x8, R10 ;  /* 0x00000008130a7825 */ /* 0x001fca00078e000a */
[----:B------:R1:W-:Y:S02]  /*0df0*/  STG.E.64 desc[UR8][R10.64], R16 ;  /* 0x000000100a007986 */ /* 0x0003e4000c101b08 */
.L_x_6437:
[----:B------:R-:W-:-:S13]  /*0e00*/  ISETP.GE.U32.AND P0, PT, R13, R0, PT ;  /* 0x000000000d00720c */ /* 0x000fda0003f06070 */
[----:B------:R-:W-:Y:S05]  /*0e10*/  @P0 BRA `(.L_x_6439) ;  /* 0x0000000000300947 */ /* 0x000fea0003800000 */
[----:B01----:R-:W0:Y:S01]  /*0e20*/  LDC.64 R10, c[0x0][0x398] ;  /* 0x0000e600ff0a7b82 */ /* 0x003e220000000a00 */
[----:B------:R-:W-:Y:S02]  /*0e30*/  IMAD.IADD R17, R20, 0x1, R13 ;  /* 0x0000000114117824 */ /* 0x000fe400078e020d */
[----:B------:R-:W-:Y:S02]  /*0e40*/  VIADD R13, R13, 0x80 ;  /* 0x000000800d0d7836 */ /* 0x000fe40000000000 */
[----:B0-----:R-:W-:-:S05]  /*0e50*/  IMAD.WIDE.U32 R10, R17, 0x8, R10 ;  /* 0x00000008110a7825 */ /* 0x001fca00078e000a */
[----:B------:R1:W-:Y:S02]  /*0e60*/  STG.E.64 desc[UR8][R10.64], R14 ;  /* 0x0000000e0a007986 */ /* 0x0003e4000c101b08 */
.L_x_6438:
[----:B------:R-:W-:-:S13]  /*0e70*/  ISETP.GE.U32.AND P0, PT, R13, R0, PT ;  /* 0x000000000d00720c */ /* 0x000fda0003f06070 */
[----:B------:R-:W-:Y:S05]  /*0e80*/  @P0 BRA `(.L_x_6440) ;  /* 0x0000000000340947 */ /* 0x000fea0003800000 */
[----:B01----:R-:W0:Y:S01]  /*0e90*/  LDC.64 R10, c[0x0][0x398] ;  /* 0x0000e600ff0a7b82 */ /* 0x003e220000000a00 */
[----:B------:R-:W-:Y:S02]  /*0ea0*/  IMAD.IADD R15, R20, 0x1, R13 ;  /* 0x00000001140f7824 */ /* 0x000fe400078e020d */
[----:B------:R-:W-:Y:S02]  /*0eb0*/  VIADD R13, R13, 0x80 ;  /* 0x000000800d0d7836 */ /* 0x000fe40000000000 */
[----:B0-----:R-:W-:-:S05]  /*0ec0*/  IMAD.WIDE.U32 R10, R15, 0x8, R10 ;  /* 0x000000080f0a7825 */ /* 0x001fca00078e000a */
[----:B------:R2:W-:Y:S02]  /*0ed0*/  STG.E.64 desc[UR8][R10.64], R2 ;  /* 0x000000020a007986 */ /* 0x0005e4000c101b08 */
.L_x_6439:
        /* <DEDUP_REMOVED lines=8> */
.L_x_6440:
[----:B------:R-:W-:Y:S05]  /*0f60*/  BSYNC.RELIABLE B1 ;  /* 0x0000000000017941 */ /* 0x000fea0003800100 */
.L_x_6435:
[----:B------:R-:W-:-:S13]  /*0f70*/  ISETP.GE.U32.AND P0, PT, R13, R0, PT ;  /* 0x000000000d00720c */ /* 0x000fda0003f06070 */
[----:B--2---:R-:W2:Y:S01]  /*0f80*/  @!P0 LDC.64 R2, c[0x0][0x398] ;  /* 0x0000e600ff028b82 */ /* 0x004ea20000000a00 */
[----:B------:R-:W-:Y:S02]  /*0f90*/  @!P0 IMAD.IADD R5, R20, 0x1, R13 ;  /* 0x0000000114058824 */ /* 0x000fe400078e020d */
[----:B------:R-:W-:Y:S02]  /*0fa0*/  @!P0 VIADD R13, R13, 0x80 ;  /* 0x000000800d0d8836 */ /* 0x000fe40000000000 */
[----:B--2---:R-:W-:-:S05]  /*0fb0*/  @!P0 IMAD.WIDE.U32 R2, R5, 0x8, R2 ;  /* 0x0000000805028825 */ /* 0x004fca00078e0002 */
[----:B------:R3:W-:Y:S02]  /*0fc0*/  @!P0 STG.E.64 desc[UR8][R2.64], R6 ;  /* 0x0000000602008986 */ /* 0x0007e4000c101b08 */
.L_x_6441:
[----:B------:R-:W-:Y:S05]  /*0fd0*/  BSYNC.RECONVERGENT B0 ;  /* 0x0000000000007941 */ /* 0x000fea0003800200 */
.L_x_6434:
        /* <DEDUP_REMOVED lines=8> */
.L_x_6433:
[----:B------:R-:W0:Y:S01]  /*1060*/  S2R R22, SR_TID.X ;  /* 0x0000000000167919 */ /* 0x000e220000002100 */
[----:B------:R-:W1:Y:S01]  /*1070*/  LDC.64 R2, c[0x0][0x3a0] ;  /* 0x0000e800ff027b82 */ /* 0x000e620000000a00 */
[----:B------:R-:W2:Y:S01]  /*1080*/  LDCU.64 UR4, c[0x0][0x388] ;  /* 0x00007100ff0477ac */ /* 0x000ea20008000a00 */
[----:B-1----:R-:W-:-:S04]  /*1090*/  IMAD.WIDE.U32 R2, R20, 0x8, R2 ;  /* 0x0000000814027825 */ /* 0x002fc800078e0002 */
[----:B0-----:R-:W-:-:S05]  /*10a0*/  IMAD.WIDE.U32 R24, R22, 0x20, R2 ;  /* 0x0000002016187825 */ /* 0x001fca00078e0002 */
[----:B------:R-:W3:Y:S04]  /*10b0*/  LDG.E.ENL2.256 R12, R16, desc[UR8][R24.64] ;  /* 0xfe0000081810797e */ /* 0x000ee8000812190c */
[----:B------:R-:W4:Y:S01]  /*10c0*/  LDG.E.ENL2.256 R4, R8, desc[UR8][R24.64+0x1000] ;  /* 0xfe0080081808797e */ /* 0x000f220008121904 */
[----:B--2---:R-:W-:Y:S01]  /*10d0*/  UMOV UR6, UR4 ;  /* 0x0000000400067c82 */ /* 0x004fe20008000000 */
[----:B------:R-:W-:Y:S01]  /*10e0*/  UMOV UR7, UR5 ;  /* 0x0000000500077c82 */ /* 0x000fe20008000000 */
[----:B---3--:R-:W-:Y:S01]  /*10f0*/  IMAD.MOV.U32 R0, RZ, RZ, R16 ;  /* 0x000000ffff007224 */ /* 0x008fe200078e0010 */
[----:B------:R-:W0:Y:S01]  /*1100*/  DSETP.MIN.AND P2, P5, R16, UR4, PT ;  /* 0x0000000410007e2a */ /* 0x000e22000bd40000 */
[----:B------:R-:W-:-:S03]  /*1110*/  IMAD.MOV.U32 R3, RZ, RZ, R17 ;  /* 0x000000ffff037224 */ /* 0x000fc600078e0011 */
[----:B0-----:R-:W-:Y:S02]  /*1120*/  SEL R2, R0, UR6, P2 ;  /* 0x0000000600027c07 */ /* 0x001fe40009000000 */
[----:B------:R-:W-:Y:S02]  /*1130*/  MOV R0, UR7 ;  /* 0x0000000700007c02 */ /* 0x000fe40008000f00 */
[----:B------:R-:W-:Y:S02]  /*1140*/  FSEL R3, R3, UR7, P2 ;  /* 0x0000000703037c08 */ /* 0x000fe40009000000 */
        /* <DEDUP_REMOVED lines=16> */
[----:B------:R-:W-:Y:S01]  /*1250*/  @P1 LOP3.LUT R3, R0, 0x80000, RZ, 0xfc, !PT ;  /* 0x0008000000031812 */ /* 0x000fe200078efcff */
[----:B------:R-:W-:-:S15]  /*1260*/  IMAD.MOV.U32 R0, RZ, RZ, R12 ;  /* 0x000000ffff007224 */ /* 0x000fde00078e000c */
[----:B------:R-:W-:-:S15]  /*1270*/  NOP ;  /* 0x0000000000007918 */ /* 0x000fde0000000000 */
[----:B------:R-:W-:-:S15]  /*1280*/  NOP ;  /* 0x0000000000007918 */ /* 0x000fde0000000000 */
[----:B------:R-:W-:-:S10]  /*1290*/  NOP ;  /* 0x0000000000007918 */ /* 0x000fd40000000000 */
        /* <DEDUP_REMOVED lines=42> */
[----:B------:R-:W-:Y:S01]  /*1540*/  SEL R14, R14, UR6, P0 ;  /* 0x000000060e0e7c07 */ /* 0x000fe20008000000 */
[----:B------:R-:W-:Y:S01]  /*1550*/  UMOV UR6, UR5 ;  /* 0x0000000500067c82 */ /* 0x000fe20008000000 */
[----:B------:R-:W-:Y:S01]  /*1560*/  @P2 LOP3.LUT R15, R18, 0x80000, RZ, 0xfc, !PT ;  /* 0x00080000120f2812 */ /* 0x000fe200078efcff */
[----:B------:R-:W-:Y:S02]  /*1570*/  IMAD.MOV.U32 R18, RZ, RZ, R11 ;  /* 0x000000ffff127224 */ /* 0x000fe400078e000b */
[----:B------:R-:W-:-:S15]  /*1580*/  IMAD.U32 R23, RZ, RZ, UR6 ;  /* 0x00000006ff177e24 */ /* 0x000fde000f8e00ff */
[----:B------:R-:W-:-:S15]  /*1590*/  NOP ;  /* 0x0000000000007918 */ /* 0x000fde0000000000 */
[----:B------:R-:W-:-:S15]  /*15a0*/  NOP ;  /* 0x0000000000007918 */ /* 0x000fde0000000000 */
[----:B------:R-:W-:-:S10]  /*15b0*/  NOP ;  /* 0x0000000000007918 */ /* 0x000fd40000000000 */
[----:B------:R-:W0:Y:S02]  /*15c0*/  DSETP.NAN.AND P6, PT, R8, R8, PT ;  /* 0x000000080800722a */ /* 0x000e240003fc8000 */
[----:B0-----:R-:W-:Y:S02]  /*15d0*/  FSEL R8, R14, R8, !P6 ;  /* 0x000000080e087208 */ /* 0x001fe40007000000 */
[----:B------:R-:W-:Y:S02]  /*15e0*/  FSEL R9, R15, R9, !P6 ;  /* 0x000000090f097208 */ /* 0x000fe40007000000 */
[----:B------:R-:W0:Y:S02]  /*15f0*/  LDC.64 R14, c[0x0][0x398] ;  /* 0x0000e600ff0e7b82 */ /* 0x000e240000000a00 */
[----:B0-----:R-:W-:-:S04]  /*1600*/  IMAD.WIDE.U32 R24, R20, 0x8, R14 ;  /* 0x0000000814187825 */ /* 0x001fc800078e000e */
[----:B------:R-:W-:-:S15]  /*1610*/  IMAD.MOV.U32 R14, RZ, RZ, R5 ;  /* 0x000000ffff0e7224 */ /* 0x000fde00078e0005 */
[----:B------:R-:W-:-:S15]  /*1620*/  NOP ;  /* 0x0000000000007918 */ /* 0x000fde0000000000 */
[----:B------:R-:W-:-:S15]  /*1630*/  NOP ;  /* 0x0000000000007918 */ /* 0x000fde0000000000 */
[----:B------:R-:W-:-:S07]  /*1640*/  NOP ;  /* 0x0000000000007918 */ /* 0x000fce0000000000 */
[----:B------:R-:W0:Y:S02]  /*1650*/  DSETP.MIN.AND P1, P0, R4, UR4, PT ;  /* 0x0000000404007e2a */ /* 0x000e24000b820000 */
[----:B0-----:R-:W-:Y:S02]  /*1660*/  FSEL R15, R14, UR6, P1 ;  /* 0x000000060e0f7c08 */ /* 0x001fe40008800000 */
[----:B------:R-:W-:-:S15]  /*1670*/  MOV R14, R7 ;  /* 0x00000007000e7202 */ /* 0x000fde0000000f00 */
[----:B------:R-:W-:-:S15]  /*1680*/  NOP ;  /* 0x0000000000007918 */ /* 0x000fde0000000000 */
[----:B------:R-:W-:-:S15]  /*1690*/  NOP ;  /* 0x0000000000007918 */ /* 0x000fde0000000000 */
[----:B------:R-:W-:-:S15]  /*16a0*/  NOP ;  /* 0x0000000000007918 */ /* 0x000fde0000000000 */
[----:B------:R-:W0:Y:S02]  /*16b0*/  DSETP.MIN.AND P5, P4, R10, UR4, PT ;  /* 0x000000040a007e2a */ /* 0x000e24000bca0000 */
[----:B0-----:R-:W-:Y:S01]  /*16c0*/  FSEL R21, R18, UR6, P5 ;  /* 0x0000000612157c08 */ /* 0x001fe2000a800000 */
[----:B------:R-:W-:Y:S01]  /*16d0*/  IMAD.U32 R18, RZ, RZ, UR6 ;  /* 0x00000006ff127e24 */ /* 0x000fe2000f8e00ff */
[----:B------:R-:W-:Y:S01]  /*16e0*/  @P4 LOP3.LUT R21, R23, 0x80000, RZ, 0xfc, !PT ;  /* 0x0008000017154812 */ /* 0x000fe200078efcff */
[----:B------:R-:W-:-:S03]  /*16f0*/  IMAD.WIDE.U32 R22, R22, 0x20, R24 ;  /* 0x0000002016167825 */ /* 0x000fc600078e0018 */
[----:B------:R-:W-:-:S15]  /*1700*/  @P0 LOP3.LUT R15, R18, 0x80000, RZ, 0xfc, !PT ;  /* 0x00080000120f0812 */ /* 0x000fde00078efcff */
[----:B------:R-:W-:-:S15]  /*1710*/  NOP ;  /* 0x0000000000007918 */ /* 0x000fde0000000000 */
[----:B------:R-:W-:-:S15]  /*1720*/  NOP ;  /* 0x0000000000007918 */ /* 0x000fde0000000000 */
[----:B------:R-:W-:-:S11]  /*1730*/  NOP ;  /* 0x0000000000007918 */ /* 0x000fd60000000000 */
[----:B------:R-:W0:Y:S02]  /*1740*/  DSETP.MIN.AND P4, P6, R6, UR4, PT ;  /* 0x0000000406007e2a */ /* 0x000e24000be80000 */
[----:B0-----:R-:W-:Y:S01]  /*1750*/  FSEL R25, R14, UR6, P4 ;  /* 0x000000060e197c08 */ /* 0x001fe2000a000000 */
[----:B------:R-:W-:Y:S01]  /*1760*/  IMAD.MOV.U32 R14, RZ, RZ, R10 ;  /* 0x000000ffff0e7224 */ /* 0x000fe200078e000a */
[----:B------:R-:W-:Y:S01]  /*1770*/  UMOV UR6, UR4 ;  /* 0x0000000400067c82 */ /* 0x000fe20008000000 */
[----:B------:R-:W-:Y:S01]  /*1780*/  @P6 LOP3.LUT R25, R18, 0x80000, RZ, 0xfc, !PT ;  /* 0x0008000012196812 */ /* 0x000fe200078efcff */
[----:B------:R-:W-:Y:S02]  /*1790*/  IMAD.MOV.U32 R18, RZ, RZ, R6 ;  /* 0x000000ffff127224 */ /* 0x000fe400078e0006 */
[----:B------:R-:W-:Y:S01]  /*17a0*/  SEL R20, R14, UR6, P5 ;  /* 0x000000060e147c07 */ /* 0x000fe2000a800000 */
[----:B------:R-:W-:-:S05]  /*17b0*/  IMAD.MOV.U32 R14, RZ, RZ, R4 ;  /* 0x000000ffff0e7224 */ /* 0x000fca00078e0004 */
[----:B------:R-:W-:-:S15]  /*17c0*/  SEL R14, R14, UR6, P1 ;  /* 0x000000060e0e7c07 */ /* 0x000fde0008800000 */
[----:B------:R-:W-:-:S15]  /*17d0*/  NOP ;  /* 0x0000000000007918 */ /* 0x000fde0000000000 */
[----:B------:R-:W-:-:S15]  /*17e0*/  NOP ;  /* 0x0000000000007918 */ /* 0x000fde0000000000 */
[----:B------:R-:W-:-:S05]  /*17f0*/  NOP ;  /* 0x0000000000007918 */ /* 0x000fca0000000000 */
[----:B------:R-:W0:Y:S02]  /*1800*/  DSETP.NAN.AND P3, PT, R10, R10, PT ;  /* 0x0000000a0a00722a */ /* 0x000e240003f68000 */
[----:B0-----:R-:W-:Y:S01]  /*1810*/  FSEL R11, R21, R11, !P3 ;  /* 0x0000000b150b7208 */ /* 0x001fe20005800000 */
[----:B------:R-:W-:Y:S01]  /*1820*/  IMAD.MOV.U32 R21, RZ, RZ, R25 ;  /* 0x000000ffff157224 */ /* 0x000fe200078e0019 */
[----:B------:R-:W-:Y:S02]  /*1830*/  FSEL R10, R20, R10, !P3 ;  /* 0x0000000a140a7208 */ /* 0x000fe40005800000 */
[----:B------:R-:W-:Y:S01]  /*1840*/  SEL R20, R18, UR4, P4 ;  /* 0x0000000412147c07 */ /* 0x000fe2000a000000 */
        /* <DEDUP_REMOVED lines=8> */
[----:B------:R-:W-:Y:S02]  /*18d0*/  IMAD.MOV.U32 R5, RZ, RZ, R17 ;  /* 0x000000ffff057224 */ /* 0x000fe400078e0011 */
[----:B------:R-:W-:Y:S02]  /*18e0*/  IMAD.MOV.U32 R16, RZ, RZ, R0 ;  /* 0x000000ffff107224 */ /* 0x000fe400078e0000 */
[----:B------:R-:W-:-:S15]  /*18f0*/  IMAD.MOV.U32 R17, RZ, RZ, R13 ;  /* 0x000000ffff117224 */ /* 0x000fde00078e000d */
[----:B------:R-:W-:-:S15]  /*1900*/  NOP ;  /* 0x0000000000007918 */ /* 0x000fde0000000000 */
[----:B------:R-:W-:-:S15]  /*1910*/  NOP ;  /* 0x0000000000007918 */ /* 0x000fde0000000000 */
[----:B------:R-:W-:-:S10]  /*1920*/  NOP ;  /* 0x0000000000007918 */ /* 0x000fd40000000000 */
[----:B------:R-:W0:Y:S02]  /*1930*/  DSETP.NAN.AND P0, PT, R6, R6, PT ;  /* 0x000000060600722a */ /* 0x000e240003f08000 */
[----:B0-----:R-:W-:Y:S01]  /*1940*/  FSEL R20, R20, R6, !P0 ;  /* 0x0000000614147208 */ /* 0x001fe20004000000 */
[----:B------:R-:W-:Y:S01]  /*1950*/  IMAD.MOV.U32 R6, RZ, RZ, R2 ;  /* 0x000000ffff067224 */ /* 0x000fe200078e0002 */
[----:B------:R-:W-:Y:S01]  /*1960*/  FSEL R21, R21, R7, !P0 ;  /* 0x0000000715157208 */ /* 0x000fe20004000000 */
[----:B------:R-:W-:-:S05]  /*1970*/  IMAD.MOV.U32 R7, RZ, RZ, R3 ;  /* 0x000000ffff077224 */ /* 0x000fca00078e0003 */
[----:B------:R0:W-:Y:S02]  /*1980*/  STG.E.ENL2.256 desc[UR8][R22.64], R4, R16 ;  /* 0xf80000041610797f */ /* 0x0001e4000f121808 */
[----:B0-----:R-:W-:Y:S02]  /*1990*/  IMAD.MOV.U32 R4, RZ, RZ, R14 ;  /* 0x000000ffff047224 */ /* 0x001fe400078e000e */
[----:B------:R-:W-:Y:S02]  /*19a0*/  IMAD.MOV.U32 R5, RZ, RZ, R15 ;  /* 0x000000ffff057224 */ /* 0x000fe400078e000f */
[----:B------:R-:W-:Y:S02]  /*19b0*/  IMAD.MOV.U32 R6, RZ, RZ, R20 ;  /* 0x000000ffff067224 */ /* 0x000fe400078e0014 */
[----:B------:R-:W-:-:S05]  /*19c0*/  IMAD.MOV.U32 R7, RZ, RZ, R21 ;  /* 0x000000ffff077224 */ /* 0x000fca00078e0015 */
[----:B------:R-:W-:Y:S01]  /*19d0*/  STG.E.ENL2.256 desc[UR8][R22.64+0x1000], R8, R4 ;  /* 0xf80080081604797f */ /* 0x000fe2000f121808 */
[----:B------:R-:W-:Y:S05]  /*19e0*/  EXIT ;  /* 0x000000000000794d */ /* 0x000fea0003800000 */
.L_x_6442:
        /* <DEDUP_REMOVED lines=9> */
.L_x_35853:


//--------------------- .text._ZN2at6native29vectorized_elementwise_kernelILi8EZZZNS0_21clamp_max_kernel_cudaERNS_18TensorIteratorBaseERKN3c106ScalarEENKUlvE_clEvENKUlvE4_clEvEUldE_St5arrayIPcLm2EEEEviT0_T1_ --------------------------
	.section	.text._ZN2at6native29vectorized_elementwise_kernelILi8EZZZNS0_21clamp_max_kernel_cudaERNS_18TensorIteratorBaseERKN3c106ScalarEENKUlvE_clEvENKUlvE4_clEvEUldE_St5arrayIPcLm2EEEEviT0_T1_,"ax",@progbits
	.align	128
        .global         _ZN2at6native29vectorized_elementwise_kernelILi8EZZZNS0_21clamp_max_kernel_cudaERNS_18TensorIteratorBaseERKN3c106ScalarEENKUlvE_clEvENKUlvE4_clEvEUldE_St5arrayIPcLm2EEEEviT0_T1_
        .type           _ZN2at6native29vectorized_elementwise_kernelILi8EZZZNS0_21clamp_max_kernel_cudaERNS_18TensorIteratorBaseERKN3c106ScalarEENKUlvE_clEvENKUlvE4_clEvEUldE_St5arrayIPcLm2EEEEviT0_T1_,@function
        .size           _ZN2at6native29vectorized_elementwise_kernelILi8EZZZNS0_21clamp_max_kernel_cudaERNS_18TensorIteratorBaseERKN3c106ScalarEENKUlvE_clEvENKUlvE4_clEvEUldE_St5arrayIPcLm2EEEEviT0_T1_,(.L_x_35854 - _ZN2at6native29vectorized_elementwise_kernelILi8EZZZNS0_21clamp_max_kernel_cudaERNS_18TensorIteratorBaseERKN3c106ScalarEENKUlvE_clEvENKUlvE4_clEvEUldE_St5arrayIPcLm2EEEEviT0_T1_)
        .other          _ZN2at6native29vectorized_elementwise_kernelILi8EZZZNS0_21clamp_max_kernel_cudaERNS_18TensorIteratorBaseERKN3c106ScalarEENKUlvE_clEvENKUlvE4_clEvEUldE_St5arrayIPcLm2EEEEviT0_T1_,@"STO_CUDA_ENTRY STV_DEFAULT"
_ZN2at6native29vectorized_elementwise_kernelILi8EZZZNS0_21clamp_max_kernel_cudaERNS_18TensorIteratorBaseERKN3c106ScalarEENKUlvE_clEvENKUlvE4_clEvEUldE_St5arrayIPcLm2EEEEviT0_T1_:
.text._ZN2at6native29vectorized_elementwise_kernelILi8EZZZNS0_21clamp_max_kernel_cudaERNS_18TensorIteratorBaseERKN3c106ScalarEENKUlvE_clEvENKUlvE4_clEvEUldE_St5arrayIPcLm2EEEEviT0_T1_:
[----:B------:R-:W-:Y:S01]  /*0000*/  LDC R1, c[0x0][0x37c] ;  /* 0x0000df00ff017b82 */ /* 0x000fe20000000800 */
[----:B------:R-:W-:Y:S05]  /*0010*/  EXIT ;  /* 0x000000000000794d */ /* 0x000fea0003800000 */
.L_x_6443:
        /* <DEDUP_REMOVED lines=14> */
.L_x_35854:


//--------------------- .text._ZN2at6native18elementwise_kernelILi128ELi4EZNS0_15gpu_kernel_implIZZZNS0_21clamp_max_kernel_cudaERNS_18TensorIteratorBaseERKN3c106ScalarEENKUlvE_clEvENKUlvE3_clEvEUlsE_EEvS4_RKT_EUliE_EEviT1_ --------------------------
	.section	.text._ZN2at6native18elementwise_kernelILi128ELi4EZNS0_15gpu_kernel_implIZZZNS0_21clamp_max_kernel_cudaERNS_18TensorIteratorBaseERKN3c106ScalarEENKUlvE_clEvENKUlvE3_clEvEUlsE_EEvS4_RKT_EUliE_EEviT1_,"ax",@progbits
	.align	128
        .global         _ZN2at6native18elementwise_kernelILi128ELi4EZNS0_15gpu_kernel_implIZZZNS0_21clamp_max_kernel_cudaERNS_18TensorIteratorBaseERKN3c106ScalarEENKUlvE_clEvENKUlvE3_clEvEUlsE_EEvS4_RKT_EUliE_EEviT1_
        .type           _ZN2at6native18elementwise_kernelILi128ELi4EZNS0_15gpu_kernel_implIZZZNS0_21clamp_max_kernel_cudaERNS_18TensorIteratorBaseERKN3c106ScalarEENKUlvE_clEvENKUlvE3_clEvEUlsE_EEvS4_RKT_EUliE_EEviT1_,@function
        .size           _ZN2at6native18elementwise_kernelILi128ELi4EZNS0_15gpu_kernel_implIZZZNS0_21clamp_max_kernel_cudaERNS_18TensorIteratorBaseERKN3c106ScalarEENKUlvE_clEvENKUlvE3_clEvEUlsE_EEvS4_RKT_EUliE_EEviT1_,(.L_x_35855 - _ZN2at6native18elementwise_kernelILi128ELi4EZNS0_15gpu_kernel_implIZZZNS0_21clamp_max_kernel_cudaERNS_18TensorIteratorBaseERKN3c106ScalarEENKUlvE_clEvENKUlvE3_clEvEUlsE_EEvS4_RKT_EUliE_EEviT1_)
        .other          _ZN2at6native18elementwise_kernelILi128ELi4EZNS0_15gpu_kernel_implIZZZNS0_21clamp_max_kernel_cudaERNS_18TensorIteratorBaseERKN3c106ScalarEENKUlvE_clEvENKUlvE3_clEvEUlsE_EEvS4_RKT_EUliE_EEviT1_,@"STO_CUDA_ENTRY STV_DEFAULT"
_ZN2at6native18elementwise_kernelILi128ELi4EZNS0_15gpu_kernel_implIZZZNS0_21clamp_max_kernel_cudaERNS_18TensorIteratorBaseERKN3c106ScalarEENKUlvE_clEvENKUlvE3_clEvEUlsE_EEvS4_RKT_EUliE_EEviT1_:
.text._ZN2at6native18elementwise_kernelILi128ELi4EZNS0_15gpu_kernel_implIZZZNS0_21clamp_max_kernel_cudaERNS_18TensorIteratorBaseERKN3c106ScalarEENKUlvE_clEvENKUlvE3_clEvEUlsE_EEvS4_RKT_EUliE_EEviT1_:
        /* <DEDUP_REMOVED lines=319> */
.L_x_6446:
        /* <DEDUP_REMOVED lines=14> */
[----:B------:R0:W5:Y:S01]  /*14d0*/  LDG.E.S8 R0, desc[UR36][R2.64] ;  /* 0x0000002402007981 */ /* 0x000162000c1e1300 */
[----:B------:R-:W-:Y:S05]  /*14e0*/  BRA `(.L_x_6452) ;  /* 0x0000000c00547947 */ /* 0x000fea0003800000 */
.L_x_6450:
[----:B------:R0:W5:Y:S01]  /*14f0*/  LDG.E.U8 R0, desc[UR36][R2.64] ;  /* 0x0000002402007981 */ /* 0x000162000c1e1100 */
[----:B------:R-:W-:Y:S05]  /*1500*/  BRA `(.L_x_6452) ;  /* 0x0000000c004c7947 */ /* 0x000fea0003800000 */
.L_x_6449:
[----:B------:R-:W-:-:S09]  /*1510*/  UISETP.NE.AND UP0, UPT, UR4, 0x2, UPT ;  /* 0x000000020400788c */ /* 0x000fd2000bf05270 */
[----:B------:R-:W-:Y:S05]  /*1520*/  BRA.U !UP0, `(.L_x_6453) ;  /* 0x0000000108207547 */ /* 0x000fea000b800000 */
[----:B------:R-:W-:-:S09]  /*1530*/  UISETP.NE.AND UP0, UPT, UR4, 0x3, UPT ;  /* 0x000000030400788c */ /* 0x000fd2000bf05270 */
[----:B------:R-:W-:Y:S05]  /*1540*/  BRA.U !UP0, `(.L_x_6454) ;  /* 0x0000000108107547 */ /* 0x000fea000b800000 */
[----:B------:R-:W-:-:S09]  /*1550*/  UISETP.NE.AND UP0, UPT, UR4, 0x4, UPT ;  /* 0x000000040400788c */ /* 0x000fd2000bf05270 */
[----:B------:R-:W-:Y:S05]  /*1560*/  BRA.U UP0, `(.L_x_6451) ;  /* 0x0000000900b07547 */ /* 0x000fea000b800000 */
[----:B------:R0:W5:Y:S01]  /*1570*/  LDG.E.U16 R0, desc[UR36][R2.64] ;  /* 0x0000002402007981 */ /* 0x000162000c1e1500 */
[----:B------:R-:W-:Y:S05]  /*1580*/  BRA `(.L_x_6452) ;  /* 0x0000000c002c7947 */ /* 0x000fea0003800000 */
.L_x_6454:
[----:B------:R0:W5:Y:S01]  /*1590*/  LDG.E.U16 R0, desc[UR36][R2.64] ;  /* 0x0000002402007981 */ /* 0x000162000c1e1500 */
[----:B------:R-:W-:Y:S05]  /*15a0*/  BRA `(.L_x_6452) ;  /* 0x0000000c00247947 */ /* 0x000fea0003800000 */
.L_x_6453:
[----:B------:R0:W5:Y:S01]  /*15b0*/  LDG.E.U16 R0, desc[UR36][R2.64] ;  /* 0x0000002402007981 */ /* 0x000162000c1e1500 */
[----:B------:R-:W-:Y:S05]  /*15c0*/  BRA `(.L_x_6452) ;  /* 0x0000000c001c7947 */ /* 0x000fea0003800000 */
.L_x_6448:
[----:B------:R-:W-:-:S09]  /*15d0*/  UISETP.GT.AND UP0, UPT, UR4, 0x6, UPT ;  /* 0x000000060400788c */ /* 0x000fd2000bf04270 */
[----:B------:R-:W-:Y:S05]  /*15e0*/  BRA.U UP0, `(.L_x_6455) ;  /* 0x0000000100307547 */ /* 0x000fea000b800000 */
[----:B------:R-:W-:-:S09]  /*15f0*/  UISETP.NE.AND UP0, UPT, UR4, 0x5, UPT ;  /* 0x000000050400788c */ /* 0x000fd2000bf05270 */
[----:B------:R-:W-:Y:S05]  /*1600*/  BRA.U !UP0, `(.L_x_6456) ;  /* 0x0000000108147547 */ /* 0x000fea000b800000 */
[----:B------:R-:W-:-:S09]  /*1610*/  UISETP.NE.AND UP0, UPT, UR4, 0x6, UPT ;  /* 0x000000060400788c */ /* 0x000fd2000bf05270 */
[----:B------:R-:W-:Y:S05]  /*1620*/  BRA.U UP0, `(.L_x_6451) ;  /* 0x0000000900807547 */ /* 0x000fea000b800000 */
[----:B------:R-:W2:Y:S02]  /*1630*/  LDG.E R2, desc[UR36][R2.64] ;  /* 0x0000002402027981 */ /* 0x000ea4000c1e1900 */
[----:B--2---:R3:W4:Y:S01]  /*1640*/  F2I.FTZ.TRUNC.NTZ R0, R2 ;  /* 0x0000000200007305 */ /* 0x004722000021f100 */
[----:B------:R-:W-:Y:S05]  /*1650*/  BRA `(.L_x_6452) ;  /* 0x0000000800f87947 */ /* 0x000fea0003800000 */
.L_x_6456:
[----:B------:R-:W2:Y:S02]  /*1660*/  LDG.E.U16 R4, desc[UR36][R2.64] ;  /* 0x0000002402047981 */ /* 0x000ea4000c1e1500 */
[----:B--2---:R-:W-:-:S06]  /*1670*/  HADD2.F32 R4, -RZ, R4.H0_H0 ;  /* 0x20000004ff047230 */ /* 0x004fcc0000004100 */
[----:B------:R-:W0:Y:S02]  /*1680*/  F2I.FTZ.TRUNC.NTZ R4, R4 ;  /* 0x0000000400047305 */ /* 0x000e24000021f100 */
[----:B0-----:R-:W-:Y:S01]  /*1690*/  PRMT R0, R4, 0x7610, R0 ;  /* 0x0000761004007816 */ /* 0x001fe20000000000 */
[----:B------:R-:W-:Y:S06]  /*16a0*/  BRA `(.L_x_6452) ;  /* 0x0000000800e47947 */ /* 0x000fec0003800000 */
.L_x_6455:
[----:B------:R-:W-:-:S09]  /*16b0*/  UISETP.NE.AND UP0, UPT, UR4, 0x7, UPT ;  /* 0x000000070400788c */ /* 0x000fd2000bf05270 */
[----:B------:R-:W-:Y:S05]  /*16c0*/  BRA.U !UP0, `(.L_x_6457) ;  /* 0x0000000108307547 */ /* 0x000fea000b800000 */
[----:B------:R-:W-:-:S09]  /*16d0*/  UISETP.NE.AND UP0, UPT, UR4, 0x8, UPT ;  /* 0x000000080400788c */ /* 0x000fd2000bf05270 */
[----:B------:R-:W-:Y:S05]  /*16e0*/  BRA.U !UP0, `(.L_x_6458) ;  /* 0x0000000108147547 */ /* 0x000fea000b800000 */
[----:B------:R-:W-:-:S09]  /*16f0*/  UISETP.NE.AND UP0, UPT, UR4, 0x9, UPT ;  /* 0x000000090400788c */ /* 0x000fd2000bf05270 */
[----:B------:R-:W-:Y:S05]  /*1700*/  BRA.U UP0, `(.L_x_6451) ;  /* 0x0000000900487547 */ /* 0x000fea000b800000 */
[----:B------:R-:W2:Y:S02]  /*1710*/  LDG.E R2, desc[UR36][R2.64] ;  /* 0x0000002402027981 */ /* 0x000ea4000c1e1900 */
[----:B--2---:R0:W1:Y:S01]  /*1720*/  F2I.FTZ.TRUNC.NTZ R0, R2 ;  /* 0x0000000200007305 */ /* 0x004062000021f100 */
[----:B------:R-:W-:Y:S05]  /*1730*/  BRA `(.L_x_6452) ;  /* 0x0000000800c07947 */ /* 0x000fea0003800000 */
.L_x_6458:
[----:B------:R-:W2:Y:S02]  /*1740*/  LDG.E.U16 R2, desc[UR36][R2.64] ;  /* 0x0000002402027981 */ /* 0x000ea4000c1e1500 */
[----:B--2---:R-:W-:-:S06]  /*1750*/  HADD2.F32 R4, -RZ, R2.H0_H0 ;  /* 0x20000002ff047230 */ /* 0x004fcc0000004100 */
[----:B------:R-:W0:Y:S02]  /*1760*/  F2I.FTZ.TRUNC.NTZ R4, R4 ;  /* 0x0000000400047305 */ /* 0x000e24000021f100 */
[----:B0-----:R-:W-:Y:S01]  /*1770*/  PRMT R0, R4, 0x7610, R0 ;  /* 0x0000761004007816 */ /* 0x001fe20000000000 */
[----:B------:R-:W-:Y:S06]  /*1780*/  BRA `(.L_x_6452) ;  /* 0x0000000800ac7947 */ /* 0x000fec0003800000 */
.L_x_6457:
[----:B------:R-:W2:Y:S02]  /*1790*/  LDG.E.64 R2, desc[UR36][R2.64] ;  /* 0x0000002402027981 */ /* 0x000ea4000c1e1b00 */
[----:B--2---:R0:W1:Y:S02]  /*17a0*/  F2I.F64.TRUNC R0, R2 ;  /* 0x0000000200007311 */ /* 0x004064000030d100 */
[----:B01----:R-:W-:Y:S05]  /*17b0*/  BRA `(.L_x_6452) ;  /* 0x0000000800a07947 */ /* 0x003fea0003800000 */
.L_x_6447:
        /* <DEDUP_REMOVED lines=10> */
[----:B------:R-:W-:Y:S01]  /*1860*/  SEL R0, RZ, 0x1, !P0 ;  /* 0x00000001ff007807 */ /* 0x000fe20004000000 */
[----:B------:R-:W-:Y:S08]  /*1870*/  BRA `(.L_x_6452) ;  /* 0x0000000800707947 */ /* 0x000ff00003800000 */
.L_x_6461:
[----:B------:R-:W2:Y:S02]  /*1880*/  LDG.E.64 R2, desc[UR36][R2.64] ;  /* 0x0000002402027981 */ /* 0x000ea4000c1e1b00 */
[----:B--2---:R3:W4:Y:S02]  /*1890*/  F2I.F64.TRUNC R0, R2 ;  /* 0x0000000200007311 */ /* 0x004724000030d100 */
[----:B---34-:R-:W-:Y:S05]  /*18a0*/  BRA `(.L_x_6452) ;  /* 0x0000000800647947 */ /* 0x018fea0003800000 */
.L_x_6460:
        /* <DEDUP_REMOVED lines=23> */
[----:B------:R-:W-:-:S06]  /*1a20*/  LOP3.LUT R5, R5, 0x80000000, R0, 0xf8, !PT ;  /* 0x8000000005057812 */ /* 0x000fcc00078ef800 */
[----:B------:R-:W0:Y:S02]  /*1a30*/  F2I.FTZ.TRUNC.NTZ R5, R5 ;  /* 0x0000000500057305 */ /* 0x000e24000021f100 */
[----:B0-----:R-:W-:Y:S01]  /*1a40*/  PRMT R0, R5, 0x7610, R0 ;  /* 0x0000761005007816 */ /* 0x001fe20000000000 */
[----:B------:R-:W-:Y:S06]  /*1a50*/  BRA `(.L_x_6452) ;  /* 0x0000000400f87947 */ /* 0x000fec0003800000 */
.L_x_6463:
        /* <DEDUP_REMOVED lines=10> */
[----:B------:R-:W-:-:S06]  /*1b00*/  LOP3.LUT R5, R0, 0x80000000, R5, 0xf8, !PT ;  /* 0x8000000000057812 */ /* 0x000fcc00078ef805 */
[----:B------:R-:W0:Y:S02]  /*1b10*/  F2I.FTZ.TRUNC.NTZ R5, R5 ;  /* 0x0000000500057305 */ /* 0x000e24000021f100 */
[----:B0-----:R-:W-:Y:S01]  /*1b20*/  PRMT R0, R5, 0x7610, R0 ;  /* 0x0000761005007816 */ /* 0x001fe20000000000 */
[----:B------:R-:W-:Y:S06]  /*1b30*/  BRA `(.L_x_6452) ;  /* 0x0000000400c07947 */ /* 0x000fec0003800000 */
.L_x_6462:
[----:B------:R-:W2:Y:S02]  /*1b40*/  LDG.E.U16 R4, desc[UR36][R2.64] ;  /* 0x0000002402047981 */ /* 0x000ea4000c1e1500 */
[----:B--2---:R-:W-:-:S06]  /*1b50*/  IMAD.U32 R4, R4, 0x10000, RZ ;  /* 0x0001000004047824 */ /* 0x004fcc00078e00ff */
[----:B------:R-:W0:Y:S02]  /*1b60*/  F2I.FTZ.TRUNC.NTZ R4, R4 ;  /* 0x0000000400047305 */ /* 0x000e24000021f100 */
[----:B0-----:R-:W-:Y:S01]  /*1b70*/  PRMT R0, R4, 0x7610, R0 ;  /* 0x0000761004007816 */ /* 0x001fe20000000000 */
[----:B------:R-:W-:Y:S06]  /*1b80*/  BRA `(.L_x_6452) ;  /* 0x0000000400ac7947 */ /* 0x000fec0003800000 */
.L_x_6459:
        /* <DEDUP_REMOVED lines=10> */
.L_x_6466:
        /* <DEDUP_REMOVED lines=21> */
.L_x_6470:
[----:B------:R-:W-:Y:S05]  /*1d80*/  BSYNC.RECONVERGENT B1 ;  /* 0x0000000000017941 */ /* 0x000fea0003800200 */
.L_x_6469:
[----:B------:R-:W-:Y:S02]  /*1d90*/  SHF.L.U32 R0, R0, 0x14, RZ ;  /* 0x0000001400007819 */ /* 0x000fe400000006ff */
[----:B------:R-:W-:-:S04]  /*1da0*/  LEA R2, R2, 0x3b800000, 0x17 ;  /* 0x3b80000002027811 */ /* 0x000fc800078eb8ff */
[----:B------:R-:W-:-:S07]  /*1db0*/  LOP3.LUT R4, R2, R0, R7, 0xfe, !PT ;  /* 0x0000000002047212 */ /* 0x000fce00078efe07 */
.L_x_6468:
[----:B------:R-:W-:Y:S05]  /*1dc0*/  BSYNC.RECONVERGENT B0 ;  /* 0x0000000000007941 */ /* 0x000fea0003800200 */
.L_x_6467:
[----:B------:R-:W0:Y:S02]  /*1dd0*/  F2I.FTZ.TRUNC.NTZ R4, R4 ;  /* 0x0000000400047305 */ /* 0x000e24000021f100 */
[----:B0-----:R-:W-:Y:S01]  /*1de0*/  PRMT R0, R4, 0x7610, R0 ;  /* 0x0000761004007816 */ /* 0x001fe20000000000 */
[----:B------:R-:W-:Y:S06]  /*1df0*/  BRA `(.L_x_6452) ;  /* 0x0000000400107947 */ /* 0x000fec0003800000 */
.L_x_6465:
        /* <DEDUP_REMOVED lines=21> */
.L_x_6474:
[----:B------:R-:W-:Y:S05]  /*1f50*/  BSYNC.RECONVERGENT B1 ;  /* 0x0000000000017941 */ /* 0x000fea0003800200 */
.L_x_6473:
[----:B------:R-:W-:Y:S01]  /*1f60*/  IMAD.SHL.U32 R0, R0, 0x200000, RZ ;  /* 0x0020000000007824 */ /* 0x000fe200078e00ff */
[----:B------:R-:W-:-:S04]  /*1f70*/  LEA R2, R2, 0x37800000, 0x17 ;  /* 0x3780000002027811 */ /* 0x000fc800078eb8ff */
[----:B------:R-:W-:-:S07]  /*1f80*/  LOP3.LUT R4, R2, R0, R7, 0xfe, !PT ;  /* 0x0000000002047212 */ /* 0x000fce00078efe07 */
.L_x_6472:
[----:B------:R-:W-:Y:S05]  /*1f90*/  BSYNC.RECONVERGENT B0 ;  /* 0x0000000000007941 */ /* 0x000fea0003800200 */
.L_x_6471:
[----:B------:R-:W0:Y:S02]  /*1fa0*/  F2I.FTZ.TRUNC.NTZ R4, R4 ;  /* 0x0000000400047305 */ /* 0x000e24000021f100 */
[----:B0-----:R-:W-:Y:S01]  /*1fb0*/  PRMT R0, R4, 0x7610, R0 ;  /* 0x0000761004007816 */ /* 0x001fe20000000000 */
[----:B------:R-:W-:Y:S06]  /*1fc0*/  BRA `(.L_x_6452) ;  /* 0x00000000009c7947 */ /* 0x000fec0003800000 */
.L_x_6464:
[----:B------:R-:W-:-:S09]  /*1fd0*/  UISETP.NE.AND UP0, UPT, UR4, 0x1c, UPT ;  /* 0x0000001c0400788c */ /* 0x000fd2000bf05270 */
[----:B------:R-:W-:Y:S05]  /*1fe0*/  BRA.U !UP0, `(.L_x_6475) ;  /* 0x0000000108907547 */ /* 0x000fea000b800000 */
[----:B------:R-:W-:-:S09]  /*1ff0*/  UISETP.NE.AND UP0, UPT, UR4, 0x1d, UPT ;  /* 0x0000001d0400788c */ /* 0x000fd2000bf05270 */
[----:B------:R-:W-:Y:S05]  /*2000*/  BRA.U !UP0, `(.L_x_6476) ;  /* 0x0000000108807547 */ /* 0x000fea000b800000 */
[----:B------:R-:W-:-:S09]  /*2010*/  UISETP.NE.AND UP0, UPT, UR4, 0x2c, UPT ;  /* 0x0000002c0400788c */ /* 0x000fd2000bf05270 */
[----:B------:R-:W-:Y:S05]  /*2020*/  BRA.U !UP0, `(.L_x_6477) ;  /* 0x0000000108487547 */ /* 0x000fea000b800000 */
.L_x_6451:
        /* <DEDUP_REMOVED lines=16> */
.L_x_6478:
[----:B------:R-:W-:Y:S01]  /*2130*/  PRMT R0, RZ, 0x7610, R0 ;  /* 0x00007610ff007816 */ /* 0x000fe20000000000 */
[----:B------:R-:W-:Y:S06]  /*2140*/  BRA `(.L_x_6452) ;  /* 0x00000000003c7947 */ /* 0x000fec0003800000 */
.L_x_6477:
        /* <DEDUP_REMOVED lines=8> */
.L_x_6480:
[----:B------:R-:W-:Y:S05]  /*21d0*/  BSYNC.RECONVERGENT B0 ;  /* 0x0000000000007941 */ /* 0x000fea0003800200 */
.L_x_6479:
[----:B------:R-:W0:Y:S02]  /*21e0*/  F2I.FTZ.TRUNC.NTZ R4, R4 ;  /* 0x0000000400047305 */ /* 0x000e24000021f100 */
[----:B0-----:R-:W-:Y:S01]  /*21f0*/  PRMT R0, R4, 0x7610, R0 ;  /* 0x0000761004007816 */ /* 0x001fe20000000000 */
[----:B------:R-:W-:Y:S06]  /*2200*/  BRA `(.L_x_6452) ;  /* 0x00000000000c7947 */ /* 0x000fec0003800000 */
.L_x_6476:
[----:B------:R2:W5:Y:S01]  /*2210*/  LDG.E.U16 R0, desc[UR36][R2.64] ;  /* 0x0000002402007981 */ /* 0x000562000c1e1500 */
[----:B------:R-:W-:Y:S05]  /*2220*/  BRA `(.L_x_6452) ;  /* 0x0000000000047947 */ /* 0x000fea0003800000 */
.L_x_6475:
[----:B------:R1:W5:Y:S02]  /*2230*/  LDG.E.U16 R0, desc[UR36][R2.64] ;  /* 0x0000002402007981 */ /* 0x000364000c1e1500 */
.L_x_6452:
[----:B------:R-:W0:Y:S01]  /*2240*/  LDCU.64 UR6, c[0x0][0x580] ;  /* 0x0000b000ff0677ac */ /* 0x000e220008000a00 */
[----:B------:R-:W4:Y:S01]  /*2250*/  LDCU.U16 UR8, c[0x0][0x590] ;  /* 0x0000b200ff0877ac */ /* 0x000f220008000400 */
[----:B------:R-:W-:-:S04]  /*2260*/  UPRMT UR4, UR41, 0x9910, URZ ;  /* 0x0000991029047896 */ /* 0x000fc800080000ff */
[----:B------:R-:W-:Y:S01]  /*2270*/  UISETP.GT.AND UP0, UPT, UR4, 0x9, UPT ;  /* 0x000000090400788c */ /* 0x000fe2000bf04270 */
[----:B0123--:R-:W-:Y:S02]  /*2280*/  IADD3 R2, P0, PT, R16, UR6, RZ ;  /* 0x0000000610027c10 */ /* 0x00ffe4000ff1e0ff */
[----:B----45:R-:W-:-:S03]  /*2290*/  VIMNMX.S16x2 R0, PT, PT, R0, UR8, PT ;  /* 0x0000000800007c48 */ /* 0x030fc6000bfe0300 */
[----:B------:R-:W-:Y:S01]  /*22a0*/  IMAD.X R3, RZ, RZ, UR7, P0 ;  /* 0x00000007ff037e24 */ /* 0x000fe200080e06ff */
[----:B------:R-:W-:Y:S02]  /*22b0*/  PRMT R9, R0, 0x7610, R9 ;  /* 0x0000761000097816 */ /* 0x000fe40000000009 */
        /* <DEDUP_REMOVED lines=9> */
[----:B------:R4:W-:Y:S01]  /*2350*/  STG.E.U8 desc[UR36][R2.64], R9 ;  /* 0x0000000902007986 */ /* 0x0009e2000c101124 */
[----:B------:R-:W-:Y:S05]  /*2360*/  BRA `(.L_x_6486) ;  /* 0x0000000c00587947 */ /* 0x000fea0003800000 */
.L_x_6484:
[----:B------:R3:W-:Y:S01]  /*2370*/  STG.E.U8 desc[UR36][R2.64], R9 ;  /* 0x0000000902007986 */ /* 0x0007e2000c101124 */
[----:B------:R-:W-:Y:S05]  /*2380*/  BRA `(.L_x_6486) ;  /* 0x0000000c00507947 */ /* 0x000fea0003800000 */
.L_x_6483:
[----:B------:R-:W-:-:S09]  /*2390*/  UISETP.NE.AND UP0, UPT, UR4, 0x2, UPT ;  /* 0x000000020400788c */ /* 0x000fd2000bf05270 */
[----:B------:R-:W-:Y:S05]  /*23a0*/  BRA.U !UP0, `(.L_x_6487) ;  /* 0x00000001082c7547 */ /* 0x000fea000b800000 */
[----:B------:R-:W-:-:S09]  /*23b0*/  UISETP.NE.AND UP0, UPT, UR4, 0x3, UPT ;  /* 0x000000030400788c */ /* 0x000fd2000bf05270 */
[----:B------:R-:W-:Y:S05]  /*23c0*/  BRA.U !UP0, `(.L_x_6488) ;  /* 0x0000000108187547 */ /* 0x000fea000b800000 */
[----:B------:R-:W-:-:S09]  /*23d0*/  UISETP.NE.AND UP0, UPT, UR4, 0x4, UPT ;  /* 0x000000040400788c */ /* 0x000fd2000bf05270 */
[----:B------:R-:W-:Y:S05]  /*23e0*/  BRA.U UP0, `(.L_x_6485) ;  /* 0x00000009009c7547 */ /* 0x000fea000b800000 */
[----:B------:R-:W-:-:S04]  /*23f0*/  PRMT R4, R9, 0x9910, RZ ;  /* 0x0000991009047816 */ /* 0x000fc800000000ff */
[----:B------:R-:W-:-:S05]  /*2400*/  SHF.R.S32.HI R5, RZ, 0x1f, R4 ;  /* 0x0000001fff057819 */ /* 0x000fca0000011404 */
[----:B------:R0:W-:Y:S01]  /*2410*/  STG.E.64 desc[UR36][R2.64], R4 ;  /* 0x0000000402007986 */ /* 0x0001e2000c101b24 */
[----:B------:R-:W-:Y:S05]  /*2420*/  BRA `(.L_x_6486) ;  /* 0x0000000c00287947 */ /* 0x000fea0003800000 */
.L_x_6488:
[----:B------:R-:W-:-:S05]  /*2430*/  PRMT R5, R9, 0x9910, RZ ;  /* 0x0000991009057816 */ /* 0x000fca00000000ff */
[----:B------:R1:W-:Y:S01]  /*2440*/  STG.E desc[UR36][R2.64], R5 ;  /* 0x0000000502007986 */ /* 0x0003e2000c101924 */
[----:B------:R-:W-:Y:S05]  /*2450*/  BRA `(.L_x_6486) ;  /* 0x0000000c001c7947 */ /* 0x000fea0003800000 */
.L_x_6487:
[----:B------:R2:W-:Y:S01]  /*2460*/  STG.E.U16 desc[UR36][R2.64], R9 ;  /* 0x0000000902007986 */ /* 0x0005e2000c101524 */
[----:B------:R-:W-:Y:S05]  /*2470*/  BRA `(.L_x_6486) ;  /* 0x0000000c00147947 */ /* 0x000fea0003800000 */
.L_x_6482:
[----:B------:R-:W-:-:S09]  /*2480*/  UISETP.GT.AND UP0, UPT, UR4, 0x6, UPT ;  /* 0x000000060400788c */ /* 0x000fd2000bf04270 */
[----:B------:R-:W-:Y:S05]  /*2490*/  BRA.U UP0, `(.L_x_6489) ;  /* 0x00000001002c7547 */ /* 0x000fea000b800000 */
[----:B------:R-:W-:-:S09]  /*24a0*/  UISETP.NE.AND UP0, UPT, UR4, 0x5, UPT ;  /* 0x000000050400788c */ /* 0x000fd2000bf05270 */
[----:B------:R-:W-:Y:S05]  /*24b0*/  BRA.U !UP0, `(.L_x_6490) ;  /* 0x0000000108147547 */ /* 0x000fea000b800000 */
[----:B------:R-:W-:-:S09]  /*24c0*/  UISETP.NE.AND UP0, UPT, UR4, 0x6, UPT ;  /* 0x000000060400788c */ /* 0x000fd2000bf05270 */
[----:B------:R-:W-:Y:S05]  /*24d0*/  BRA.U UP0, `(.L_x_6485) ;  /* 0x0000000900607547 */ /* 0x000fea000b800000 */
[----:B------:R-:W0:Y:S02]  /*24e0*/  I2F.S16 R5, R9 ;  /* 0x0000000900057306 */ /* 0x000e240000101400 */
[----:B0-----:R0:W-:Y:S01]  /*24f0*/  STG.E desc[UR36][R2.64], R5 ;  /* 0x0000000502007986 */ /* 0x0011e2000c101924 */
[----:B------:R-:W-:Y:S05]  /*2500*/  BRA `(.L_x_6486) ;  /* 0x0000000800f07947 */ /* 0x000fea0003800000 */
.L_x_6490:
[----:B------:R-:W0:Y:S02]  /*2510*/  I2F.S16 R0, R9 ;  /* 0x0000000900007306 */ /* 0x000e240000101400 */
[----:B0-----:R-:W-:-:S05]  /*2520*/  F2FP.F16.F32.PACK_AB R0, RZ, R0 ;  /* 0x00000000ff00723e */ /* 0x001fca00000000ff */
[----:B------:R0:W-:Y:S01]  /*2530*/  STG.E.U16 desc[UR36][R2.64], R0 ;  /* 0x0000000002007986 */ /* 0x0001e2000c101524 */
[----:B------:R-:W-:Y:S05]  /*2540*/  BRA `(.L_x_6486) ;  /* 0x0000000800e07947 */ /* 0x000fea0003800000 */
.L_x_6489:
[----:B------:R-:W-:-:S09]  /*2550*/  UISETP.NE.AND UP0, UPT, UR4, 0x7, UPT ;  /* 0x000000070400788c */ /* 0x000fd2000bf05270 */
[----:B------:R-:W-:Y:S05]  /*2560*/  BRA.U !UP0, `(.L_x_6491) ;  /* 0x0000000108347547 */ /* 0x000fea000b800000 */
[----:B------:R-:W-:-:S09]  /*2570*/  UISETP.NE.AND UP0, UPT, UR4, 0x8, UPT ;  /* 0x000000080400788c */ /* 0x000fd2000bf05270 */
[----:B------:R-:W-:Y:S05]  /*2580*/  BRA.U !UP0, `(.L_x_6492) ;  /* 0x0000000108187547 */ /* 0x000fea000b800000 */
[----:B------:R-:W-:-:S09]  /*2590*/  UISETP.NE.AND UP0, UPT, UR4, 0x9, UPT ;  /* 0x000000090400788c */ /* 0x000fd2000bf05270 */
[----:B------:R-:W-:Y:S05]  /*25a0*/  BRA.U UP0, `(.L_x_6485) ;  /* 0x00000009002c7547 */ /* 0x000fea000b800000 */
[----:B------:R-:W0:Y:S01]  /*25b0*/  I2F.S16 R4, R9 ;  /* 0x0000000900047306 */ /* 0x000e220000101400 */
[----:B------:R-:W-:-:S05]  /*25c0*/  IMAD.MOV.U32 R5, RZ, RZ, RZ ;  /* 0x000000ffff057224 */ /* 0x000fca00078e00ff */
[----:B0-----:R0:W-:Y:S01]  /*25d0*/  STG.E.64 desc[UR36][R2.64], R4 ;  /* 0x0000000402007986 */ /* 0x0011e2000c101b24 */
[----:B------:R-:W-:Y:S05]  /*25e0*/  BRA `(.L_x_6486) ;  /* 0x0000000800b87947 */ /* 0x000fea0003800000 */
.L_x_6492:
[----:B------:R-:W0:Y:S02]  /*25f0*/  I2F.S16 R9, R9 ;  /* 0x0000000900097306 */ /* 0x000e240000101400 */
[----:B0-----:R-:W-:-:S04]  /*2600*/  F2FP.F16.F32.PACK_AB R5, RZ, R9 ;  /* 0x00000009ff05723e */ /* 0x001fc800000000ff */
[----:B------:R-:W-:-:S05]  /*2610*/  PRMT R5, R5, 0x5410, RZ ;  /* 0x0000541005057816 */ /* 0x000fca00000000ff */
[----:B------:R0:W-:Y:S01]  /*2620*/  STG.E desc[UR36][R2.64], R5 ;  /* 0x0000000502007986 */ /* 0x0001e2000c101924 */
[----:B------:R-:W-:Y:S05]  /*2630*/  BRA `(.L_x_6486) ;  /* 0x0000000800a47947 */ /* 0x000fea0003800000 */
.L_x_6491:
[----:B------:R-:W0:Y:S02]  /*2640*/  I2F.F64.S16 R4, R9 ;  /* 0x0000000900047312 */ /* 0x000e240000101c00 */
[----:B0-----:R0:W-:Y:S01]  /*2650*/  STG.E.64 desc[UR36][R2.64], R4 ;  /* 0x0000000402007986 */ /* 0x0011e2000c101b24 */
[----:B------:R-:W-:Y:S05]  /*2660*/  BRA `(.L_x_6486) ;  /* 0x0000000800987947 */ /* 0x000fea0003800000 */
.L_x_6481:
        /* <DEDUP_REMOVED lines=8> */
[----:B------:R-:W-:-:S04]  /*26f0*/  PRMT R0, R9, 0x9910, RZ ;  /* 0x0000991009007816 */ /* 0x000fc800000000ff */
[----:B------:R-:W-:-:S04]  /*2700*/  ISETP.NE.AND P0, PT, R0, RZ, PT ;  /* 0x000000ff0000720c */ /* 0x000fc80003f05270 */
[----:B------:R-:W-:-:S05]  /*2710*/  SEL R5, RZ, 0x1, !P0 ;  /* 0x00000001ff057807 */ /* 0x000fca0004000000 */
[----:B------:R0:W-:Y:S01]  /*2720*/  STG.E.U8 desc[UR36][R2.64], R5 ;  /* 0x0000000502007986 */ /* 0x0001e2000c101124 */
[----:B------:R-:W-:Y:S05]  /*2730*/  BRA `(.L_x_6486) ;  /* 0x0000000800647947 */ /* 0x000fea0003800000 */
.L_x_6495:
[----:B------:R-:W-:Y:S01]  /*2740*/  CS2R R6, SRZ ;  /* 0x0000000000067805 */ /* 0x000fe2000001ff00 */
[----:B------:R-:W0:Y:S04]  /*2750*/  I2F.F64.S16 R4, R9 ;  /* 0x0000000900047312 */ /* 0x000e280000101c00 */
[----:B0-----:R0:W-:Y:S01]  /*2760*/  STG.E.128 desc[UR36][R2.64], R4 ;  /* 0x0000000402007986 */ /* 0x0011e2000c101d24 */
[----:B------:R-:W-:Y:S05]  /*2770*/  BRA `(.L_x_6486) ;  /* 0x0000000800547947 */ /* 0x000fea0003800000 */
.L_x_6494:
[----:B------:R-:W-:-:S09]  /*2780*/  UISETP.NE.AND UP0, UPT, UR4, 0xf, UPT ;  /* 0x0000000f0400788c */ /* 0x000fd2000bf05270 */
[----:B------:R-:W-:Y:S05]  /*2790*/  BRA.U !UP0, `(.L_x_6496) ;  /* 0x0000000108a07547 */ /* 0x000fea000b800000 */
[----:B------:R-:W-:-:S09]  /*27a0*/  UISETP.NE.AND UP0, UPT, UR4, 0x17, UPT ;  /* 0x000000170400788c */ /* 0x000fd2000bf05270 */
[----:B------:R-:W-:Y:S05]  /*27b0*/  BRA.U !UP0, `(.L_x_6497) ;  /* 0x00000001084c7547 */ /* 0x000fea000b800000 */
[----:B------:R-:W-:-:S09]  /*27c0*/  UISETP.NE.AND UP0, UPT, UR4, 0x18, UPT ;  /* 0x000000180400788c */ /* 0x000fd2000bf05270 */
[----:B------:R-:W-:Y:S05]  /*27d0*/  BRA.U UP0, `(.L_x_6485) ;  /* 0x0000000500a07547 */ /* 0x000fea000b800000 */
[----:B------:R-:W0:Y:S01]  /*27e0*/  I2F.S16 R9, R9 ;  /* 0x0000000900097306 */ /* 0x000e220000101400 */
[----:B------:R-:W-:Y:S01]  /*27f0*/  BSSY.RECONVERGENT B0, `(.L_x_6498) ;  /* 0x000000c000007945 */ /* 0x000fe20003800200 */
[----:B------:R-:W-:Y:S01]  /*2800*/  HFMA2 R0, -RZ, RZ, 0, 7.569789886474609375e-06 ;  /* 0x0000007fff007431 */ /* 0x000fe200000001ff */
[----:B0-----:R-:W-:Y:S02]  /*2810*/  LOP3.LUT R6, R9, 0x7fffffff, RZ, 0xc0, !PT ;  /* 0x7fffffff09067812 */ /* 0x001fe400078ec0ff */
        /* <DEDUP_REMOVED lines=9> */
.L_x_6499:
[----:B------:R-:W-:Y:S05]  /*28b0*/  BSYNC.RECONVERGENT B0 ;  /* 0x0000000000007941 */ /* 0x000fea0003800200 */
.L_x_6498:
[----:B------:R-:W-:-:S05]  /*28c0*/  LOP3.LUT R5, R0, 0x80, R5, 0xf8, !PT ;  /* 0x0000008000057812 */ /* 0x000fca00078ef805 */
[----:B------:R0:W-:Y:S01]  /*28d0*/  STG.E.U8 desc[UR36][R2.64], R5 ;  /* 0x0000000502007986 */ /* 0x0001e2000c101124 */
[----:B------:R-:W-:Y:S05]  /*28e0*/  BRA `(.L_x_6486) ;  /* 0x0000000400f87947 */ /* 0x000fea0003800000 */
.L_x_6497:
[----:B------:R-:W0:Y:S01]  /*28f0*/  I2F.S16 R9, R9 ;  /* 0x0000000900097306 */ /* 0x000e220000101400 */
[----:B------:R-:W-:Y:S01]  /*2900*/  BSSY.RECONVERGENT B0, `(.L_x_6500) ;  /* 0x000000e000007945 */ /* 0x000fe20003800200 */
[----:B0-----:R-:W-:Y:S02]  /*2910*/  LOP3.LUT R6, R9, 0x7fffffff, RZ, 0xc0, !PT ;  /* 0x7fffffff09067812 */ /* 0x001fe400078ec0ff */
        /* <DEDUP_REMOVED lines=12> */
.L_x_6501:
[----:B------:R-:W-:Y:S05]  /*29e0*/  BSYNC.RECONVERGENT B0 ;  /* 0x0000000000007941 */ /* 0x000fea0003800200 */
.L_x_6500:
[----:B------:R-:W-:-:S05]  /*29f0*/  LOP3.LUT R5, R0, 0x80, R5, 0xf8, !PT ;  /* 0x0000008000057812 */ /* 0x000fca00078ef805 */
[----:B------:R0:W-:Y:S01]  /*2a00*/  STG.E.U8 desc[UR36][R2.64], R5 ;  /* 0x0000000502007986 */ /* 0x0001e2000c101124 */
[----:B------:R-:W-:Y:S05]  /*2a10*/  BRA `(.L_x_6486) ;  /* 0x0000000400ac7947 */ /* 0x000fea0003800000 */
.L_x_6496:
[----:B------:R-:W0:Y:S02]  /*2a20*/  I2F.S16 R0, R9 ;  /* 0x0000000900007306 */ /* 0x000e240000101400 */
[----:B0-----:R-:W-:-:S05]  /*2a30*/  F2FP.BF16.F32.PACK_AB R0, RZ, R0 ;  /* 0x00000000ff00723e */ /* 0x001fca00000010ff */
[----:B------:R0:W-:Y:S01]  /*2a40*/  STG.E.U16 desc[UR36][R2.64], R0 ;  /* 0x0000000002007986 */ /* 0x0001e2000c101524 */
[----:B------:R-:W-:Y:S05]  /*2a50*/  BRA `(.L_x_6486) ;  /* 0x00000004009c7947 */ /* 0x000fea0003800000 */
.L_x_6493:
        /* <DEDUP_REMOVED lines=8> */
[----:B------:R0:W-:Y:S01]  /*2ae0*/  STG.E.U16 desc[UR36][R2.64], R9 ;  /* 0x0000000902007986 */ /* 0x0001e2000c101524 */
[----:B------:R-:W-:Y:S05]  /*2af0*/  BRA `(.L_x_6486) ;  /* 0x0000000400747947 */ /* 0x000fea0003800000 */
.L_x_6504:
[----:B------:R-:W0:Y:S01]  /*2b00*/  I2F.S16 R5, R9 ;  /* 0x0000000900057306 */ /* 0x000e220000101400 */
[----:B------:R-:W-:Y:S01]  /*2b10*/  BSSY.RECONVERGENT B0, `(.L_x_6505) ;  /* 0x0000014000007945 */ /* 0x000fe20003800200 */
[----:B------:R-:W-:Y:S01]  /*2b20*/  IMAD.MOV.U32 R0, RZ, RZ, 0x80 ;  /* 0x00000080ff007424 */ /* 0x000fe200078e00ff */
[----:B0-----:R-:W-:-:S04]  /*2b30*/  LOP3.LUT R4, R5, 0x7fffffff, RZ, 0xc0, !PT ;  /* 0x7fffffff05047812 */ /* 0x001fc800078ec0ff */
        /* <DEDUP_REMOVED lines=9> */
.L_x_6507:
[----:B------:R-:W-:-:S04]  /*2bd0*/  SHF.R.U32.HI R0, RZ, 0x14, R5 ;  /* 0x00000014ff007819 */ /* 0x000fc80000011605 */
[----:B------:R-:W-:-:S04]  /*2be0*/  LOP3.LUT R0, R0, 0x1, RZ, 0xc0, !PT ;  /* 0x0000000100007812 */ /* 0x000fc800078ec0ff */
[----:B------:R-:W-:-:S04]  /*2bf0*/  IADD3 R0, PT, PT, R5, 0x487ffff, R0 ;  /* 0x0487ffff05007810 */ /* 0x000fc80007ffe000 */
[----:B------:R-:W-:-:S04]  /*2c00*/  SHF.R.U32.HI R0, RZ, 0x14, R0 ;  /* 0x00000014ff007819 */ /* 0x000fc80000011600 */
[----:B------:R-:W-:-:S07]  /*2c10*/  LOP3.LUT R4, R0, 0xff, RZ, 0xc0, !PT ;  /* 0x000000ff00047812 */ /* 0x000fce00078ec0ff */
.L_x_6508:
[----:B------:R-:W-:-:S04]  /*2c20*/  SHF.R.U32.HI R5, RZ, 0x18, R5 ;  /* 0x00000018ff057819 */ /* 0x000fc80000011605 */
[----:B------:R-:W-:-:S04]  /*2c30*/  LOP3.LUT R4, R4, 0x80, R5, 0xf8, !PT ;  /* 0x0000008004047812 */ /* 0x000fc800078ef805 */
[----:B------:R-:W-:-:S07]  /*2c40*/  PRMT R0, R4, 0x7610, R0 ;  /* 0x0000761004007816 */ /* 0x000fce0000000000 */
.L_x_6506:
[----:B------:R-:W-:Y:S05]  /*2c50*/  BSYNC.RECONVERGENT B0 ;  /* 0x0000000000007941 */ /* 0x000fea0003800200 */
.L_x_6505:
[----:B------:R0:W-:Y:S01]  /*2c60*/  STG.E.U8 desc[UR36][R2.64], R0 ;  /* 0x0000000002007986 */ /* 0x0001e2000c101124 */
[----:B------:R-:W-:Y:S05]  /*2c70*/  BRA `(.L_x_6486) ;  /* 0x0000000400147947 */ /* 0x000fea0003800000 */
.L_x_6503:
        /* <DEDUP_REMOVED lines=13> */
.L_x_6511:
[----:B------:R-:W-:-:S04]  /*2d50*/  SHF.R.U32.HI R0, RZ, 0x15, R5 ;  /* 0x00000015ff007819 */ /* 0x000fc80000011605 */
[----:B------:R-:W-:-:S04]  /*2d60*/  LOP3.LUT R0, R0, 0x1, RZ, 0xc0, !PT ;  /* 0x0000000100007812 */ /* 0x000fc800078ec0ff */
[----:B------:R-:W-:-:S04]  /*2d70*/  IADD3 R0, PT, PT, R5, 0x88fffff, R0 ;  /* 0x088fffff05007810 */ /* 0x000fc80007ffe000 */
[----:B------:R-:W-:-:S04]  /*2d80*/  SHF.R.U32.HI R0, RZ, 0x15, R0 ;  /* 0x00000015ff007819 */ /* 0x000fc80000011600 */
[----:B------:R-:W-:-:S07]  /*2d90*/  LOP3.LUT R4, R0, 0xff, RZ, 0xc0, !PT ;  /* 0x000000ff00047812 */ /* 0x000fce00078ec0ff */
.L_x_6512:
[----:B------:R-:W-:-:S04]  /*2da0*/  SHF.R.U32.HI R5, RZ, 0x18, R5 ;  /* 0x00000018ff057819 */ /* 0x000fc80000011605 */
[----:B------:R-:W-:-:S04]  /*2db0*/  LOP3.LUT R4, R4, 0x80, R5, 0xf8, !PT ;  /* 0x0000008004047812 */ /* 0x000fc800078ef805 */
[----:B------:R-:W-:-:S07]  /*2dc0*/  PRMT R0, R4, 0x7610, R0 ;  /* 0x0000761004007816 */ /* 0x000fce0000000000 */
.L_x_6510:
[----:B------:R-:W-:Y:S05]  /*2dd0*/  BSYNC.RECONVERGENT B0 ;  /* 0x0000000000007941 */ /* 0x000fea0003800200 */
.L_x_6509:
[----:B------:R0:W-:Y:S01]  /*2de0*/  STG.E.U8 desc[UR36][R2.64], R0 ;  /* 0x0000000002007986 */ /* 0x0001e2000c101124 */
[----:B------:R-:W-:Y:S05]  /*2df0*/  BRA `(.L_x_6486) ;  /* 0x0000000000b47947 */ /* 0x000fea0003800000 */
.L_x_6502:
[----:B------:R-:W-:-:S09]  /*2e00*/  UISETP.NE.AND UP0, UPT, UR4, 0x1c, UPT ;  /* 0x0000001c0400788c */ /* 0x000fd2000bf05270 */
[----:B------:R-:W-:Y:S05]  /*2e10*/  BRA.U !UP0, `(.L_x_6513) ;  /* 0x0000000108a47547 */ /* 0x000fea000b800000 */
[----:B------:R-:W-:-:S09]  /*2e20*/  UISETP.NE.AND UP0, UPT, UR4, 0x1d, UPT ;  /* 0x0000001d0400788c */ /* 0x000fd2000bf05270 */
[----:B------:R-:W-:Y:S05]  /*2e30*/  BRA.U !UP0, `(.L_x_6514) ;  /* 0x00000001088c7547 */ /* 0x000fea000b800000 */
[----:B------:R-:W-:-:S09]  /*2e40*/  UISETP.NE.AND UP0, UPT, UR4, 0x2c, UPT ;  /* 0x0000002c0400788c */ /* 0x000fd2000bf05270 */
[----:B------:R-:W-:Y:S05]  /*2e50*/  BRA.U !UP0, `(.L_x_6515) ;  /* 0x0000000108447547 */ /* 0x000fea000b800000 */
.L_x_6485:
        /* <DEDUP_REMOVED lines=16> */
.L_x_6516:
[----:B------:R-:W-:Y:S05]  /*2f60*/  BRA `(.L_x_6486) ;  /* 0x0000000000587947 */ /* 0x000fea0003800000 */
.L_x_6515:
[----:B------:R-:W0:Y:S02]  /*2f70*/  I2F.S16 R6, R9 ;  /* 0x0000000900067306 */ /* 0x000e240000101400 */
        /* <DEDUP_REMOVED lines=15> */
.L_x_6514:
[----:B------:R-:W-:-:S04]  /*3070*/  PRMT R4, R9, 0x9910, RZ ;  /* 0x0000991009047816 */ /* 0x000fc800000000ff */
[----:B------:R-:W-:-:S05]  /*3080*/  SHF.R.S32.HI R5, RZ, 0x1f, R4 ;  /* 0x0000001fff057819 */ /* 0x000fca0000011404 */
[----:B------:R0:W-:Y:S01]  /*3090*/  STG.E.64 desc[UR36][R2.64], R4 ;  /* 0x0000000402007986 */ /* 0x0001e2000c101b24 */
[----:B------:R-:W-:Y:S05]  /*30a0*/  BRA `(.L_x_6486) ;  /* 0x0000000000087947 */ /* 0x000fea0003800000 */
.L_x_6513:
[----:B------:R-:W-:-:S05]  /*30b0*/  PRMT R5, R9, 0x9910, RZ ;  /* 0x0000991009057816 */ /* 0x000fca00000000ff */
[----:B------:R0:W-:Y:S02]  /*30c0*/  STG.E desc[UR36][R2.64], R5 ;  /* 0x0000000502007986 */ /* 0x0001e4000c101924 */
.L_x_6486:
[----:B------:R-:W-:-:S07]  /*30d0*/  VIADD R17, R17, 0x80 ;  /* 0x0000008011117836 */ /* 0x000fce0000000000 */
.L_x_6445:
[----:B------:R-:W-:Y:S05]  /*30e0*/  BSYNC.RECONVERGENT B6 ;  /* 0x0000000000067941 */ /* 0x000fea0003800200 */
.L_x_6444:
        /* <DEDUP_REMOVED lines=307> */
.L_x_6519:
        /* <DEDUP_REMOVED lines=16> */
.L_x_6523:
[----:B------:R1:W5:Y:S01]  /*4520*/  LDG.E.U8 R0, desc[UR36][R2.64] ;  /* 0x0000002402007981 */ /* 0x000362000c1e1100 */
[----:B------:R-:W-:Y:S05]  /*4530*/  BRA `(.L_x_6525) ;  /* 0x0000000c004c7947 */ /* 0x000fea0003800000 */
.L_x_6522:
        /* <DEDUP_REMOVED lines=8> */
.L_x_6527:
[----:B------:R3:W5:Y:S01]  /*45c0*/  LDG.E.U16 R0, desc[UR36][R2.64] ;  /* 0x0000002402007981 */ /* 0x000762000c1e1500 */
[----:B------:R-:W-:Y:S05]  /*45d0*/  BRA `(.L_x_6525) ;  /* 0x0000000c00247947 */ /* 0x000fea0003800000 */
.L_x_6526:
[----:B------:R2:W5:Y:S01]  /*45e0*/  LDG.E.U16 R0, desc[UR36][R2.64] ;  /* 0x0000002402007981 */ /* 0x000562000c1e1500 */
[----:B------:R-:W-:Y:S05]  /*45f0*/  BRA `(.L_x_6525) ;  /* 0x0000000c001c7947 */ /* 0x000fea0003800000 */
.L_x_6521:
[----:B------:R-:W-:-:S09]  /*4600*/  UISETP.GT.AND UP0, UPT, UR4, 0x6, UPT ;  /* 0x000000060400788c */ /* 0x000fd2000bf04270 */
[----:B------:R-:W-:Y:S05]  /*4610*/  BRA.U UP0, `(.L_x_6528) ;  /* 0x0000000100307547 */ /* 0x000fea000b800000 */
[----:B------:R-:W-:-:S09]  /*4620*/  UISETP.NE.AND UP0, UPT, UR4, 0x5, UPT ;  /* 0x000000050400788c */ /* 0x000fd2000bf05270 */
[----:B------:R-:W-:Y:S05]  /*4630*/  BRA.U !UP0, `(.L_x_6529) ;  /* 0x0000000108147547 */ /* 0x000fea000b800000 */
[----:B------:R-:W-:-:S09]  /*4640*/  UISETP.NE.AND UP0, UPT, UR4, 0x6, UPT ;  /* 0x000000060400788c */ /* 0x000fd2000bf05270 */
[----:B------:R-:W-:Y:S05]  /*4650*/  BRA.U UP0, `(.L_x_6524) ;  /* 0x0000000900b07547 */ /* 0x000fea000b800000 */
[----:B------:R-:W2:Y:S02]  /*4660*/  LDG.E R2, desc[UR36][R2.64] ;  /* 0x0000002402027981 */ /* 0x000ea4000c1e1900 */
[----:B--2---:R0:W1:Y:S01]  /*4670*/  F2I.FTZ.TRUNC.NTZ R0, R2 ;  /* 0x0000000200007305 */ /* 0x004062000021f100 */
[----:B------:R-:W-:Y:S05]  /*4680*/  BRA `(.L_x_6525) ;  /* 0x0000000800f87947 */ /* 0x000fea0003800000 */
.L_x_6529:
[----:B------:R-:W2:Y:S02]  /*4690*/  LDG.E.U16 R4, desc[UR36][R2.64] ;  /* 0x0000002402047981 */ /* 0x000ea4000c1e1500 */
[----:B--2---:R-:W-:-:S06]  /*46a0*/  HADD2.F32 R4, -RZ, R4.H0_H0 ;  /* 0x20000004ff047230 */ /* 0x004fcc0000004100 */
[----:B------:R-:W0:Y:S02]  /*46b0*/  F2I.FTZ.TRUNC.NTZ R4, R4 ;  /* 0x0000000400047305 */ /* 0x000e24000021f100 */
[----:B0-----:R-:W-:Y:S01]  /*46c0*/  PRMT R0, R4, 0x7610, R0 ;  /* 0x0000761004007816 */ /* 0x001fe20000000000 */
[----:B------:R-:W-:Y:S06]  /*46d0*/  BRA `(.L_x_6525) ;  /* 0x0000000800e47947 */ /* 0x000fec0003800000 */
.L_x_6528:
        /* <DEDUP_REMOVED lines=9> */
.L_x_6531:
[----:B------:R-:W2:Y:S02]  /*4770*/  LDG.E.U16 R2, desc[UR36][R2.64] ;  /* 0x0000002402027981 */ /* 0x000ea4000c1e1500 */
[----:B--2---:R-:W-:-:S06]  /*4780*/  HADD2.F32 R4, -RZ, R2.H0_H0 ;  /* 0x20000002ff047230 */ /* 0x004fcc0000004100 */
[----:B------:R-:W0:Y:S02]  /*4790*/  F2I.FTZ.TRUNC.NTZ R4, R4 ;  /* 0x0000000400047305 */ /* 0x000e24000021f100 */
[----:B0-----:R-:W-:Y:S01]  /*47a0*/  PRMT R0, R4, 0x7610, R0 ;  /* 0x0000761004007816 */ /* 0x001fe20000000000 */
[----:B------:R-:W-:Y:S06]  /*47b0*/  BRA `(.L_x_6525) ;  /* 0x0000000800ac7947 */ /* 0x000fec0003800000 */
.L_x_6530:
[----:B------:R-:W2:Y:S02]  /*47c0*/  LDG.E.64 R2, desc[UR36][R2.64] ;  /* 0x0000002402027981 */ /* 0x000ea4000c1e1b00 */
[----:B--2---:R0:W1:Y:S02]  /*47d0*/  F2I.F64.TRUNC R0, R2 ;  /* 0x0000000200007311 */ /* 0x004064000030d100 */
[----:B01----:R-:W-:Y:S05]  /*47e0*/  BRA `(.L_x_6525) ;  /* 0x0000000800a07947 */ /* 0x003fea0003800000 */
.L_x_6520:
        /* <DEDUP_REMOVED lines=12> */
.L_x_6534:
[----:B------:R-:W2:Y:S02]  /*48b0*/  LDG.E.64 R2, desc[UR36][R2.64] ;  /* 0x0000002402027981 */ /* 0x000ea4000c1e1b00 */
[----:B--2---:R0:W1:Y:S02]  /*48c0*/  F2I.F64.TRUNC R0, R2 ;  /* 0x0000000200007311 */ /* 0x004064000030d100 */
[----:B01----:R-:W-:Y:S05]  /*48d0*/  BRA `(.L_x_6525) ;  /* 0x0000000800647947 */ /* 0x003fea0003800000 */
.L_x_6533:
        /* <DEDUP_REMOVED lines=23> */
[----:B------:R-:W-:-:S06]  /*4a50*/  LOP3.LUT R5, R5, 0x80000000, R0, 0xf8, !PT ;  /* 0x8000000005057812 */ /* 0x000fcc00078ef800 */
[----:B------:R-:W0:Y:S02]  /*4a60*/  F2I.FTZ.TRUNC.NTZ R5, R5 ;  /* 0x0000000500057305 */ /* 0x000e24000021f100 */
[----:B0-----:R-:W-:Y:S01]  /*4a70*/  PRMT R0, R5, 0x7610, R0 ;  /* 0x0000761005007816 */ /* 0x001fe20000000000 */
[----:B------:R-:W-:Y:S06]  /*4a80*/  BRA `(.L_x_6525) ;  /* 0x0000000400f87947 */ /* 0x000fec0003800000 */
.L_x_6536:
        /* <DEDUP_REMOVED lines=10> */
[----:B------:R-:W-:-:S06]  /*4b30*/  LOP3.LUT R5, R0, 0x80000000, R5, 0xf8, !PT ;  /* 0x8000000000057812 */ /* 0x000fcc00078ef805 */
[----:B------:R-:W0:Y:S02]  /*4b40*/  F2I.FTZ.TRUNC.NTZ R5, R5 ;  /* 0x0000000500057305 */ /* 0x000e24000021f100 */
[----:B0-----:R-:W-:Y:S01]  /*4b50*/  PRMT R0, R5, 0x7610, R0 ;  /* 0x0000761005007816 */ /* 0x001fe20000000000 */
[----:B------:R-:W-:Y:S06]  /*4b60*/  BRA `(.L_x_6525) ;  /* 0x0000000400c07947 */ /* 0x000fec0003800000 */
.L_x_6535:
[----:B------:R-:W2:Y:S02]  /*4b70*/  LDG.E.U16 R4, desc[UR36][R2.64] ;  /* 0x0000002402047981 */ /* 0x000ea4000c1e1500 */
[----:B--2---:R-:W-:-:S06]  /*4b80*/  SHF.L.U32 R4, R4, 0x10, RZ ;  /* 0x0000001004047819 */ /* 0x004fcc00000006ff */
[----:B------:R-:W0:Y:S02]  /*4b90*/  F2I.FTZ.TRUNC.NTZ R4, R4 ;  /* 0x0000000400047305 */ /* 0x000e24000021f100 */
[----:B0-----:R-:W-:Y:S01]  /*4ba0*/  PRMT R0, R4, 0x7610, R0 ;  /* 0x0000761004007816 */ /* 0x001fe20000000000 */
[----:B------:R-:W-:Y:S06]  /*4bb0*/  BRA `(.L_x_6525) ;  /* 0x0000000400ac7947 */ /* 0x000fec0003800000 */
.L_x_6532:
        /* <DEDUP_REMOVED lines=10> */
.L_x_6539:
        /* <DEDUP_REMOVED lines=21> */
.L_x_6543:
[----:B------:R-:W-:Y:S05]  /*4db0*/  BSYNC.RECONVERGENT B1 ;  /* 0x0000000000017941 */ /* 0x000fea0003800200 */
.L_x_6542:
[----:B------:R-:W-:Y:S01]  /*4dc0*/  IMAD.SHL.U32 R0, R0, 0x100000, RZ ;  /* 0x0010000000007824 */ /* 0x000fe200078e00ff */
[----:B------:R-:W-:-:S04]  /*4dd0*/  LEA R2, R2, 0x3b800000, 0x17 ;  /* 0x3b80000002027811 */ /* 0x000fc800078eb8ff */
[----:B------:R-:W-:-:S07]  /*4de0*/  LOP3.LUT R4, R2, R0, R7, 0xfe, !PT ;  /* 0x0000000002047212 */ /* 0x000fce00078efe07 */
.L_x_6541:
[----:B------:R-:W-:Y:S05]  /*4df0*/  BSYNC.RECONVERGENT B0 ;  /* 0x0000000000007941 */ /* 0x000fea0003800200 */
.L_x_6540:
[----:B------:R-:W0:Y:S02]  /*4e00*/  F2I.FTZ.TRUNC.NTZ R4, R4 ;  /* 0x0000000400047305 */ /* 0x000e24000021f100 */
[----:B0-----:R-:W-:Y:S01]  /*4e10*/  PRMT R0, R4, 0x7610, R0 ;  /* 0x0000761004007816 */ /* 0x001fe20000000000 */
[----:B------:R-:W-:Y:S06]  /*4e20*/  BRA `(.L_x_6525) ;  /* 0x0000000400107947 */ /* 0x000fec0003800000 */
.L_x_6538:
        /* <DEDUP_REMOVED lines=21> */
.L_x_6547:
[----:B------:R-:W-:Y:S05]  /*4f80*/  BSYNC.RECONVERGENT B1 ;  /* 0x0000000000017941 */ /* 0x000fea0003800200 */
.L_x_6546:
[----:B------:R-:W-:Y:S01]  /*4f90*/  IMAD.SHL.U32 R0, R0, 0x200000, RZ ;  /* 0x0020000000007824 */ /* 0x000fe200078e00ff */
[----:B------:R-:W-:-:S04]  /*4fa0*/  LEA R2, R2, 0x37800000, 0x17 ;  /* 0x3780000002027811 */ /* 0x000fc800078eb8ff */
[----:B------:R-:W-:-:S07]  /*4fb0*/  LOP3.LUT R4, R2, R0, R7, 0xfe, !PT ;  /* 0x0000000002047212 */ /* 0x000fce00078efe07 */
.L_x_6545:
[----:B------:R-:W-:Y:S05]  /*4fc0*/  BSYNC.RECONVERGENT B0 ;  /* 0x0000000000007941 */ /* 0x000fea0003800200 */
.L_x_6544:
[----:B------:R-:W0:Y:S02]  /*4fd0*/  F2I.FTZ.TRUNC.NTZ R4, R4 ;  /* 0x0000000400047305 */ /* 0x000e24000021f100 */
[----:B0-----:R-:W-:Y:S01]  /*4fe0*/  PRMT R0, R4, 0x7610, R0 ;  /* 0x0000761004007816 */ /* 0x001fe20000000000 */
[----:B------:R-:W-:Y:S06]  /*4ff0*/  BRA `(.L_x_6525) ;  /* 0x00000000009c7947 */ /* 0x000fec0003800000 */
.L_x_6537:
        /* <DEDUP_REMOVED lines=14> */
.L_x_6551:
[----:B------:R-:W-:Y:S05]  /*50e0*/  BSYNC.RECONVERGENT B0 ;  /* 0x0000000000007941 */ /* 0x000fea0003800200 */
.L_x_6550:
[----:B------:R-:W0:Y:S02]  /*50f0*/  F2I.FTZ.TRUNC.NTZ R4, R4 ;  /* 0x0000000400047305 */ /* 0x000e24000021f100 */
[----:B0-----:R-:W-:Y:S01]  /*5100*/  PRMT R0, R4, 0x7610, R0 ;  /* 0x0000761004007816 */ /* 0x001fe20000000000 */
[----:B------:R-:W-:Y:S06]  /*5110*/  BRA `(.L_x_6525) ;  /* 0x0000000000547947 */ /* 0x000fec0003800000 */
.L_x_6524:
        /* <DEDUP_REMOVED lines=16> */
.L_x_6552:
[----:B------:R-:W-:Y:S01]  /*5220*/  PRMT R0, RZ, 0x7610, R0 ;  /* 0x00007610ff007816 */ /* 0x000fe20000000000 */
[----:B------:R-:W-:Y:S06]  /*5230*/  BRA `(.L_x_6525) ;  /* 0x00000000000c7947 */ /* 0x000fec0003800000 */
.L_x_6549:
[----:B------:R0:W5:Y:S01]  /*5240*/  LDG.E.U16 R0, desc[UR36][R2.64] ;  /* 0x0000002402007981 */ /* 0x000162000c1e1500 */
[----:B------:R-:W-:Y:S05]  /*5250*/  BRA `(.L_x_6525) ;  /* 0x0000000000047947 */ /* 0x000fea0003800000 */
.L_x_6548:
[----:B------:R0:W5:Y:S02]  /*5260*/  LDG.E.U16 R0, desc[UR36][R2.64] ;  /* 0x0000002402007981 */ /* 0x000164000c1e1500 */
.L_x_6525:
[----:B------:R-:W0:Y:S01]  /*5270*/  LDCU.64 UR6, c[0x0][0x580] ;  /* 0x0000b000ff0677ac */ /* 0x000e220008000a00 */
[----:B------:R-:W0:Y:S01]  /*5280*/  LDCU.U16 UR8, c[0x0][0x590] ;  /* 0x0000b200ff0877ac */ /* 0x000e220008000400 */
[----:B------:R-:W-:-:S04]  /*5290*/  UPRMT UR4, UR41, 0x9910, URZ ;  /* 0x0000991029047896 */ /* 0x000fc800080000ff */
[----:B------:R-:W-:Y:S01]  /*52a0*/  UISETP.GT.AND UP0, UPT, UR4, 0x9, UPT ;  /* 0x000000090400788c */ /* 0x000fe2000bf04270 */
[----:B01234-:R-:W-:Y:S02]  /*52b0*/  IADD3 R2, P0, PT, R16, UR6, RZ ;  /* 0x0000000610027c10 */ /* 0x01ffe4000ff1e0ff */
[----:B-----5:R-:W-:-:S03]  /*52c0*/  VIMNMX.S16x2 R0, PT, PT, R0, UR8, PT ;  /* 0x0000000800007c48 */ /* 0x020fc6000bfe0300 */
        /* <DEDUP_REMOVED lines=13> */
.L_x_6556:
[----:B------:R0:W-:Y:S01]  /*53a0*/  STG.E.U8 desc[UR36][R2.64], R9 ;  /* 0x0000000902007986 */ /* 0x0001e2000c101124 */
[----:B------:R-:W-:Y:S05]  /*53b0*/  BRA `(.L_x_6558) ;  /* 0x0000000c004c7947 */ /* 0x000fea0003800000 */
.L_x_6555:
        /* <DEDUP_REMOVED lines=10> */
.L_x_6560:
[----:B------:R-:W-:-:S05]  /*5460*/  PRMT R5, R9, 0x9910, RZ ;  /* 0x0000991009057816 */ /* 0x000fca00000000ff */
[----:B------:R0:W-:Y:S01]  /*5470*/  STG.E desc[UR36][R2.64], R5 ;  /* 0x0000000502007986 */ /* 0x0001e2000c101924 */
[----:B------:R-:W-:Y:S05]  /*5480*/  BRA `(.L_x_6558) ;  /* 0x0000000c00187947 */ /* 0x000fea0003800000 */
.L_x_6559:
[----:B------:R0:W-:Y:S01]  /*5490*/  STG.E.U16 desc[UR36][R2.64], R9 ;  /* 0x0000000902007986 */ /* 0x0001e2000c101524 */
[----:B------:R-:W-:Y:S05]  /*54a0*/  BRA `(.L_x_6558) ;  /* 0x0000000c00107947 */ /* 0x000fea0003800000 */
.L_x_6554:
        /* <DEDUP_REMOVED lines=9> */
.L_x_6562:
[----:B------:R-:W0:Y:S02]  /*5540*/  I2F.S16 R0, R9 ;  /* 0x0000000900007306 */ /* 0x000e240000101400 */
[----:B0-----:R-:W-:-:S05]  /*5550*/  F2FP.F16.F32.PACK_AB R0, RZ, R0 ;  /* 0x00000000ff00723e */ /* 0x001fca00000000ff */
[----:B------:R0:W-:Y:S01]  /*5560*/  STG.E.U16 desc[UR36][R2.64], R0 ;  /* 0x0000000002007986 */ /* 0x0001e2000c101524 */
[----:B------:R-:W-:Y:S05]  /*5570*/  BRA `(.L_x_6558) ;  /* 0x0000000800dc7947 */ /* 0x000fea0003800000 */
.L_x_6561:
[----:B------:R-:W-:-:S09]  /*5580*/  UISETP.NE.AND UP0, UPT, UR4, 0x7, UPT ;  /* 0x000000070400788c */ /* 0x000fd2000bf05270 */
[----:B------:R-:W-:Y:S05]  /*5590*/  BRA.U !UP0, `(.L_x_6563) ;  /* 0x0000000108347547 */ /* 0x000fea000b800000 */
[----:B------:R-:W-:-:S09]  /*55a0*/  UISETP.NE.AND UP0, UPT, UR4, 0x8, UPT ;  /* 0x000000080400788c */ /* 0x000fd2000bf05270 */
[----:B------:R-:W-:Y:S05]  /*55b0*/  BRA.U !UP0, `(.L_x_6564) ;  /* 0x0000000108187547 */ /* 0x000fea000b800000 */
[----:B------:R-:W-:-:S09]  /*55c0*/  UISETP.NE.AND UP0, UPT, UR4, 0x9, UPT ;  /* 0x000000090400788c */ /* 0x000fd2000bf05270 */
[----:B------:R-:W-:Y:S05]  /*55d0*/  BRA.U UP0, `(.L_x_6557) ;  /* 0x0000000500e07547 */ /* 0x000fea000b800000 */
[----:B------:R-:W0:Y:S01]  /*55e0*/  I2F.S16 R4, R9 ;  /* 0x0000000900047306 */ /* 0x000e220000101400 */
[----:B------:R-:W-:-:S05]  /*55f0*/  MOV R5, RZ ;  /* 0x000000ff00057202 */ /* 0x000fca0000000f00 */
[----:B0-----:R0:W-:Y:S01]  /*5600*/  STG.E.64 desc[UR36][R2.64], R4 ;  /* 0x0000000402007986 */ /* 0x0011e2000c101b24 */
[----:B------:R-:W-:Y:S05]  /*5610*/  BRA `(.L_x_6558) ;  /* 0x0000000800b47947 */ /* 0x000fea0003800000 */
.L_x_6564:
[----:B------:R-:W0:Y:S02]  /*5620*/  I2F.S16 R9, R9 ;  /* 0x0000000900097306 */ /* 0x000e240000101400 */
[----:B0-----:R-:W-:-:S04]  /*5630*/  F2FP.F16.F32.PACK_AB R5, RZ, R9 ;  /* 0x00000009ff05723e */ /* 0x001fc800000000ff */
[----:B------:R-:W-:-:S05]  /*5640*/  PRMT R5, R5, 0x5410, RZ ;  /* 0x0000541005057816 */ /* 0x000fca00000000ff */
[----:B------:R0:W-:Y:S01]  /*5650*/  STG.E desc[UR36][R2.64], R5 ;  /* 0x0000000502007986 */ /* 0x0001e2000c101924 */
[----:B------:R-:W-:Y:S05]  /*5660*/  BRA `(.L_x_6558) ;  /* 0x0000000800a07947 */ /* 0x000fea0003800000 */
.L_x_6563:
[----:B------:R-:W0:Y:S02]  /*5670*/  I2F.F64.S16 R4, R9 ;  /* 0x0000000900047312 */ /* 0x000e240000101c00 */
[----:B0-----:R0:W-:Y:S01]  /*5680*/  STG.E.64 desc[UR36][R2.64], R4 ;  /* 0x0000000402007986 */ /* 0x0011e2000c101b24 */
[----:B------:R-:W-:Y:S05]  /*5690*/  BRA `(.L_x_6558) ;  /* 0x0000000800947947 */ /* 0x000fea0003800000 */
.L_x_6553:
        /* <DEDUP_REMOVED lines=12> */
.L_x_6568:
[----:B------:R-:W0:Y:S01]  /*5760*/  I2F.S16 R5, R9 ;  /* 0x0000000900057306 */ /* 0x000e220000101400 */
[----:B------:R-:W-:Y:S01]  /*5770*/  BSSY.RECONVERGENT B0, `(.L_x_6569) ;  /* 0x0000013000007945 */ /* 0x000fe20003800200 */
[----:B------:R-:W-:Y:S01]  /*5780*/  IMAD.MOV.U32 R0, RZ, RZ, 0x80 ;  /* 0x00000080ff007424 */ /* 0x000fe200078e00ff */
[----:B0-----:R-:W-:-:S04]  /*5790*/  LOP3.LUT R4, R5, 0x7fffffff, RZ, 0xc0, !PT ;  /* 0x7fffffff05047812 */ /* 0x001fc800078ec0ff */
        /* <DEDUP_REMOVED lines=14> */
.L_x_6571:
[----:B------:R-:W-:-:S04]  /*5880*/  SHF.R.U32.HI R5, RZ, 0x18, R5 ;  /* 0x00000018ff057819 */ /* 0x000fc80000011605 */
[----:B------:R-:W-:-:S07]  /*5890*/  LOP3.LUT R0, R0, 0x80, R5, 0xf8, !PT ;  /* 0x0000008000007812 */ /* 0x000fce00078ef805 */
.L_x_6570:
[----:B------:R-:W-:Y:S05]  /*58a0*/  BSYNC.RECONVERGENT B0 ;  /* 0x0000000000007941 */ /* 0x000fea0003800200 */
.L_x_6569:
[----:B------:R0:W-:Y:S01]  /*58b0*/  STG.E.U8 desc[UR36][R2.64], R0 ;  /* 0x0000000002007986 */ /* 0x0001e2000c101124 */
[----:B------:R-:W-:Y:S05]  /*58c0*/  BRA `(.L_x_6558) ;  /* 0x0000000800087947 */ /* 0x000fea0003800000 */
.L_x_6567:
        /* <DEDUP_REMOVED lines=18> */
.L_x_6574:
[----:B------:R-:W-:-:S04]  /*59f0*/  SHF.R.U32.HI R5, RZ, 0x18, R5 ;  /* 0x00000018ff057819 */ /* 0x000fc80000011605 */
[----:B------:R-:W-:-:S07]  /*5a00*/  LOP3.LUT R0, R0, 0x80, R5, 0xf8, !PT ;  /* 0x0000008000007812 */ /* 0x000fce00078ef805 */
.L_x_6573:
[----:B------:R-:W-:Y:S05]  /*5a10*/  BSYNC.RECONVERGENT B0 ;  /* 0x0000000000007941 */ /* 0x000fea0003800200 */
.L_x_6572:
[----:B------:R0:W-:Y:S01]  /*5a20*/  STG.E.U8 desc[UR36][R2.64], R0 ;  /* 0x0000000002007986 */ /* 0x0001e2000c101124 */
[----:B------:R-:W-:Y:S05]  /*5a30*/  BRA `(.L_x_6558) ;  /* 0x0000000400ac7947 */ /* 0x000fea0003800000 */
.L_x_6566:
[----:B------:R-:W-:-:S09]  /*5a40*/  UISETP.NE.AND UP0, UPT, UR4, 0x1c, UPT ;  /* 0x0000001c0400788c */ /* 0x000fd2000bf05270 */
[----:B------:R-:W-:Y:S05]  /*5a50*/  BRA.U !UP0, `(.L_x_6575) ;  /* 0x0000000108607547 */ /* 0x000fea000b800000 */
[----:B------:R-:W-:-:S09]  /*5a60*/  UISETP.NE.AND UP0, UPT, UR4, 0x1d, UPT ;  /* 0x0000001d0400788c */ /* 0x000fd2000bf05270 */
[----:B------:R-:W-:Y:S05]  /*5a70*/  BRA.U !UP0, `(.L_x_6576) ;  /* 0x0000000108487547 */ /* 0x000fea000b800000 */
[----:B------:R-:W-:-:S09]  /*5a80*/  UISETP.NE.AND UP0, UPT, UR4, 0x2c, UPT ;  /* 0x0000002c0400788c */ /* 0x000fd2000bf05270 */
[----:B------:R-:W-:Y:S05]  /*5a90*/  BRA.U UP0, `(.L_x_6557) ;  /* 0x0000000100b07547 */ /* 0x000fea000b800000 */
        /* <DEDUP_REMOVED lines=16> */
.L_x_6576:
[----:B------:R-:W-:-:S04]  /*5ba0*/  PRMT R4, R9, 0x9910, RZ ;  /* 0x0000991009047816 */ /* 0x000fc800000000ff */
[----:B------:R-:W-:-:S05]  /*5bb0*/  SHF.R.S32.HI R5, RZ, 0x1f, R4 ;  /* 0x0000001fff057819 */ /* 0x000fca0000011404 */
[----:B------:R0:W-:Y:S01]  /*5bc0*/  STG.E.64 desc[UR36][R2.64], R4 ;  /* 0x0000000402007986 */ /* 0x0001e2000c101b24 */
[----:B------:R-:W-:Y:S05]  /*5bd0*/  BRA `(.L_x_6558) ;  /* 0x0000000400447947 */ /* 0x000fea0003800000 */
.L_x_6575:
[----:B------:R-:W-:-:S05]  /*5be0*/  PRMT R5, R9, 0x9910, RZ ;  /* 0x0000991009057816 */ /* 0x000fca00000000ff */
[----:B------:R0:W-:Y:S01]  /*5bf0*/  STG.E desc[UR36][R2.64], R5 ;  /* 0x0000000502007986 */ /* 0x0001e2000c101924 */
[----:B------:R-:W-:Y:S05]  /*5c00*/  BRA `(.L_x_6558) ;  /* 0x0000000400387947 */ /* 0x000fea0003800000 */
.L_x_6565:
        /* <DEDUP_REMOVED lines=11> */
.L_x_6578:
[----:B------:R-:W-:Y:S01]  /*5cc0*/  CS2R R6, SRZ ;  /* 0x0000000000067805 */ /* 0x000fe2000001ff00 */
[----:B------:R-:W0:Y:S04]  /*5cd0*/  I2F.F64.S16 R4, R9 ;  /* 0x0000000900047312 */ /* 0x000e280000101c00 */
[----:B0-----:R4:W-:Y:S01]  /*5ce0*/  STG.E.128 desc[UR36][R2.64], R4 ;  /* 0x0000000402007986 */ /* 0x0019e2000c101d24 */
[----:B------:R-:W-:Y:S05]  /*5cf0*/  BRA `(.L_x_6558) ;  /* 0x0000000000fc7947 */ /* 0x000fea0003800000 */
.L_x_6577:
[----:B------:R-:W-:-:S09]  /*5d00*/  UISETP.NE.AND UP0, UPT, UR4, 0xf, UPT ;  /* 0x0000000f0400788c */ /* 0x000fd2000bf05270 */
[----:B------:R-:W-:Y:S05]  /*5d10*/  BRA.U !UP0, `(.L_x_6579) ;  /* 0x0000000108e87547 */ /* 0x000fea000b800000 */
[----:B------:R-:W-:-:S09]  /*5d20*/  UISETP.NE.AND UP0, UPT, UR4, 0x17, UPT ;  /* 0x000000170400788c */ /* 0x000fd2000bf05270 */
[----:B------:R-:W-:Y:S05]  /*5d30*/  BRA.U !UP0, `(.L_x_6580) ;  /* 0x0000000108907547 */ /* 0x000fea000b800000 */
[----:B------:R-:W-:-:S09]  /*5d40*/  UISETP.NE.AND UP0, UPT, UR4, 0x18, UPT ;  /* 0x000000180400788c */ /* 0x000fd2000bf05270 */
[----:B------:R-:W-:Y:S05]  /*5d50*/  BRA.U !UP0, `(.L_x_6581) ;  /* 0x0000000108447547 */ /* 0x000fea000b800000 */
.L_x_6557:
        /* <DEDUP_REMOVED lines=16> */
.L_x_6582:
[----:B------:R-:W-:Y:S05]  /*5e60*/  BRA `(.L_x_6558) ;  /* 0x0000000000a07947 */ /* 0x000fea0003800000 */
.L_x_6581:
[----:B------:R-:W0:Y:S01]  /*5e70*/  I2F.S16 R9, R9 ;  /* 0x0000000900097306 */ /* 0x000e220000101400 */
[----:B------:R-:W-:Y:S01]  /*5e80*/  BSSY.RECONVERGENT B0, `(.L_x_6583) ;  /* 0x000000c000007945 */ /* 0x000fe20003800200 */
[----:B------:R-:W-:Y:S01]  /*5e90*/  IMAD.MOV.U32 R0, RZ, RZ, 0x7f ;  /* 0x0000007fff007424 */ /* 0x000fe200078e00ff */
        /* <DEDUP_REMOVED lines=10> */
.L_x_6584:
[----:B------:R-:W-:Y:S05]  /*5f40*/  BSYNC.RECONVERGENT B0 ;  /* 0x0000000000007941 */ /* 0x000fea0003800200 */
.L_x_6583:
[----:B------:R-:W-:-:S05]  /*5f50*/  LOP3.LUT R5, R0, 0x80, R5, 0xf8, !PT ;  /* 0x0000008000057812 */ /* 0x000fca00078ef805 */
[----:B------:R2:W-:Y:S01]  /*5f60*/  STG.E.U8 desc[UR36][R2.64], R5 ;  /* 0x0000000502007986 */ /* 0x0005e2000c101124 */
[----:B------:R-:W-:Y:S05]  /*5f70*/  BRA `(.L_x_6558) ;  /* 0x00000000005c7947 */ /* 0x000fea0003800000 */
.L_x_6580:
[----:B------:R-:W0:Y:S01]  /*5f80*/  I2F.S16 R5, R9 ;  /* 0x0000000900057306 */ /* 0x000e220000101400 */
[----:B------:R-:W-:Y:S01]  /*5f90*/  BSSY.RECONVERGENT B0, `(.L_x_6585) ;  /* 0x000000e000007945 */ /* 0x000fe20003800200 */
[----:B0-----:R-:W-:-:S04]  /*5fa0*/  LOP3.LUT R4, R5, 0x7fffffff, RZ, 0xc0, !PT ;  /* 0x7fffffff05047812 */ /* 0x001fc800078ec0ff */
        /* <DEDUP_REMOVED lines=9> */
.L_x_6586:
[----:B------:R-:W-:Y:S01]  /*6040*/  IMAD.MOV.U32 R0, RZ, RZ, 0x7f ;  /* 0x0000007fff007424 */ /* 0x000fe200078e00ff */
[----:B------:R-:W-:-:S04]  /*6050*/  ISETP.GT.U32.AND P0, PT, R4, 0x7f800000, PT ;  /* 0x7f8000000400780c */ /* 0x000fc80003f04070 */
[----:B------:R-:W-:-:S09]  /*6060*/  SEL R0, R0, 0x7c, P0 ;  /* 0x0000007c00007807 */ /* 0x000fd20000000000 */
.L_x_6587:
[----:B------:R-:W-:Y:S05]  /*6070*/  BSYNC.RECONVERGENT B0 ;  /* 0x0000000000007941 */ /* 0x000fea0003800200 */
.L_x_6585:
[----:B------:R-:W-:-:S04]  /*6080*/  SHF.R.U32.HI R5, RZ, 0x18, R5 ;  /* 0x00000018ff057819 */ /* 0x000fc80000011605 */
[----:B------:R-:W-:-:S05]  /*6090*/  LOP3.LUT R5, R0, 0x80, R5, 0xf8, !PT ;  /* 0x0000008000057812 */ /* 0x000fca00078ef805 */
[----:B------:R1:W-:Y:S01]  /*60a0*/  STG.E.U8 desc[UR36][R2.64], R5 ;  /* 0x0000000502007986 */ /* 0x0003e2000c101124 */
[----:B------:R-:W-:Y:S05]  /*60b0*/  BRA `(.L_x_6558) ;  /* 0x00000000000c7947 */ /* 0x000fea0003800000 */
.L_x_6579:
[----:B------:R-:W0:Y:S02]  /*60c0*/  I2F.S16 R0, R9 ;  /* 0x0000000900007306 */ /* 0x000e240000101400 */
[----:B0-----:R-:W-:-:S05]  /*60d0*/  F2FP.BF16.F32.PACK_AB R0, RZ, R0 ;  /* 0x00000000ff00723e */ /* 0x001fca00000010ff */
[----:B------:R0:W-:Y:S02]  /*60e0*/  STG.E.U16 desc[UR36][R2.64], R0 ;  /* 0x0000000002007986 */ /* 0x0001e4000c101524 */
.L_x_6558:
[----:B------:R-:W-:-:S07]  /*60f0*/  IADD3 R17, PT, PT, R17, 0x80, RZ ;  /* 0x0000008011117810 */ /* 0x000fce0007ffe0ff */
.L_x_6518:
[----:B------:R-:W-:Y:S05]  /*6100*/  BSYNC.RECONVERGENT B6 ;  /* 0x0000000000067941 */ /* 0x000fea0003800200 */
.L_x_6517:
        /* <DEDUP_REMOVED lines=307> */
.L_x_6590:
        /* <DEDUP_REMOVED lines=16> */
.L_x_6594:
[----:B------:R0:W5:Y:S01]  /*7540*/  LDG.E.U8 R0, desc[UR36][R2.64] ;  /* 0x0000002402007981 */ /* 0x000162000c1e1100 */
[----:B------:R-:W-:Y:S05]  /*7550*/  BRA `(.L_x_6596) ;  /* 0x0000000c004c7947 */ /* 0x000fea0003800000 */
.L_x_6593:
        /* <DEDUP_REMOVED lines=8> */
.L_x_6598:
[----:B------:R3:W5:Y:S01]  /*75e0*/  LDG.E.U16 R0, desc[UR36][R2.64] ;  /* 0x0000002402007981 */ /* 0x000762000c1e1500 */
[----:B------:R-:W-:Y:S05]  /*75f0*/  BRA `(.L_x_6596) ;  /* 0x0000000c00247947 */ /* 0x000fea0003800000 */
.L_x_6597:
[----:B------:R0:W5:Y:S01]  /*7600*/  LDG.E.U16 R0, desc[UR36][R2.64] ;  /* 0x0000002402007981 */ /* 0x000162000c1e1500 */
[----:B------:R-:W-:Y:S05]  /*7610*/  BRA `(.L_x_6596) ;  /* 0x0000000c001c7947 */ /* 0x000fea0003800000 */
.L_x_6592:
        /* <DEDUP_REMOVED lines=9> */
.L_x_6600:
[----:B------:R-:W2:Y:S02]  /*76b0*/  LDG.E.U16 R4, desc[UR36][R2.64] ;  /* 0x0000002402047981 */ /* 0x000ea4000c1e1500 */
[----:B--2---:R-:W-:-:S06]  /*76c0*/  HADD2.F32 R4, -RZ, R4.H0_H0 ;  /* 0x20000004ff047230 */ /* 0x004fcc0000004100 */
[----:B------:R-:W0:Y:S02]  /*76d0*/  F2I.FTZ.TRUNC.NTZ R4, R4 ;  /* 0x0000000400047305 */ /* 0x000e24000021f100 */
[----:B0-----:R-:W-:Y:S01]  /*76e0*/  PRMT R0, R4, 0x7610, R0 ;  /* 0x0000761004007816 */ /* 0x001fe20000000000 */
[----:B------:R-:W-:Y:S06]  /*76f0*/  BRA `(.L_x_6596) ;  /* 0x0000000800e47947 */ /* 0x000fec0003800000 */
.L_x_6599:
        /* <DEDUP_REMOVED lines=9> */
.L_x_6602:
[----:B------:R-:W2:Y:S02]  /*7790*/  LDG.E.U16 R2, desc[UR36][R2.64] ;  /* 0x0000002402027981 */ /* 0x000ea4000c1e1500 */
[----:B--2---:R-:W-:-:S06]  /*77a0*/  HADD2.F32 R4, -RZ, R2.H0_H0 ;  /* 0x20000002ff047230 */ /* 0x004fcc0000004100 */
[----:B------:R-:W0:Y:S02]  /*77b0*/  F2I.FTZ.TRUNC.NTZ R4, R4 ;  /* 0x0000000400047305 */ /* 0x000e24000021f100 */
[----:B0-----:R-:W-:Y:S01]  /*77c0*/  PRMT R0, R4, 0x7610, R0 ;  /* 0x0000761004007816 */ /* 0x001fe20000000000 */
[----:B------:R-:W-:Y:S06]  /*77d0*/  BRA `(.L_x_6596) ;  /* 0x0000000800ac7947 */ /* 0x000fec0003800000 */
.L_x_6601:
[----:B------:R-:W2:Y:S02]  /*77e0*/  LDG.E.64 R2, desc[UR36][R2.64] ;  /* 0x0000002402027981 */ /* 0x000ea4000c1e1b00 */
[----:B--2---:R0:W1:Y:S02]  /*77f0*/  F2I.F64.TRUNC R0, R2 ;  /* 0x0000000200007311 */ /* 0x004064000030d100 */
[----:B01----:R-:W-:Y:S05]  /*7800*/  BRA `(.L_x_6596) ;  /* 0x0000000800a07947 */ /* 0x003fea0003800000 */
.L_x_6591:
        /* <DEDUP_REMOVED lines=12> */
.L_x_6605:
[----:B------:R-:W2:Y:S02]  /*78d0*/  LDG.E.64 R2, desc[UR36][R2.64] ;  /* 0x0000002402027981 */ /* 0x000ea4000c1e1b00 */
[----:B--2---:R0:W1:Y:S02]  /*78e0*/  F2I.F64.TRUNC R0, R2 ;  /* 0x0000000200007311 */ /* 0x004064000030d100 */
[----:B01----:R-:W-:Y:S05]  /*78f0*/  BRA `(.L_x_6596) ;  /* 0x0000000800647947 */ /* 0x003fea0003800000 */
.L_x_6604:
        /* <DEDUP_REMOVED lines=27> */
.L_x_6607:
        /* <DEDUP_REMOVED lines=14> */
.L_x_6606:
[----:B------:R-:W2:Y:S02]  /*7b90*/  LDG.E.U16 R4, desc[UR36][R2.64] ;  /* 0x0000002402047981 */ /* 0x000ea4000c1e1500 */
[----:B--2---:R-:W-:-:S06]  /*7ba0*/  SHF.L.U32 R4, R4, 0x10, RZ ;  /* 0x0000001004047819 */ /* 0x004fcc00000006ff */
[----:B------:R-:W0:Y:S02]  /*7bb0*/  F2I.FTZ.TRUNC.NTZ R4, R4 ;  /* 0x0000000400047305 */ /* 0x000e24000021f100 */
[----:B0-----:R-:W-:Y:S01]  /*7bc0*/  PRMT R0, R4, 0x7610, R0 ;  /* 0x0000761004007816 */ /* 0x001fe20000000000 */
[----:B------:R-:W-:Y:S06]  /*7bd0*/  BRA `(.L_x_6596) ;  /* 0x0000000400ac7947 */ /* 0x000fec0003800000 */
.L_x_6603:
        /* <DEDUP_REMOVED lines=10> */
.L_x_6610:
        /* <DEDUP_REMOVED lines=21> */
.L_x_6614:
[----:B------:R-:W-:Y:S05]  /*7dd0*/  BSYNC.RECONVERGENT B1 ;  /* 0x0000000000017941 */ /* 0x000fea0003800200 */
.L_x_6613:
[----:B------:R-:W-:Y:S01]  /*7de0*/  IMAD.SHL.U32 R0, R0, 0x100000, RZ ;  /* 0x0010000000007824 */ /* 0x000fe200078e00ff */
[----:B------:R-:W-:-:S04]  /*7df0*/  LEA R2, R2, 0x3b800000, 0x17 ;  /* 0x3b80000002027811 */ /* 0x000fc800078eb8ff */
[----:B------:R-:W-:-:S07]  /*7e00*/  LOP3.LUT R4, R2, R0, R7, 0xfe, !PT ;  /* 0x0000000002047212 */ /* 0x000fce00078efe07 */
.L_x_6612:
[----:B------:R-:W-:Y:S05]  /*7e10*/  BSYNC.RECONVERGENT B0 ;  /* 0x0000000000007941 */ /* 0x000fea0003800200 */
.L_x_6611:
[----:B------:R-:W0:Y:S02]  /*7e20*/  F2I.FTZ.TRUNC.NTZ R4, R4 ;  /* 0x0000000400047305 */ /* 0x000e24000021f100 */
[----:B0-----:R-:W-:Y:S01]  /*7e30*/  PRMT R0, R4, 0x7610, R0 ;  /* 0x0000761004007816 */ /* 0x001fe20000000000 */
[----:B------:R-:W-:Y:S06]  /*7e40*/  BRA `(.L_x_6596) ;  /* 0x0000000400107947 */ /* 0x000fec0003800000 */
.L_x_6609:
        /* <DEDUP_REMOVED lines=21> */
.L_x_6618:
[----:B------:R-:W-:Y:S05]  /*7fa0*/  BSYNC.RECONVERGENT B1 ;  /* 0x0000000000017941 */ /* 0x000fea0003800200 */
.L_x_6617:
[----:B------:R-:W-:Y:S01]  /*7fb0*/  IMAD.SHL.U32 R0, R0, 0x200000, RZ ;  /* 0x0020000000007824 */ /* 0x000fe200078e00ff */
[----:B------:R-:W-:-:S04]  /*7fc0*/  LEA R2, R2, 0x37800000, 0x17 ;  /* 0x3780000002027811 */ /* 0x000fc800078eb8ff */
[----:B------:R-:W-:-:S07]  /*7fd0*/  LOP3.LUT R4, R2, R0, R7, 0xfe, !PT ;  /* 0x0000000002047212 */ /* 0x000fce00078efe07 */
.L_x_6616:
[----:B------:R-:W-:Y:S05]  /*7fe0*/  BSYNC.RECONVERGENT B0 ;  /* 0x0000000000007941 */ /* 0x000fea0003800200 */
.L_x_6615:
[----:B------:R-:W0:Y:S02]  /*7ff0*/  F2I.FTZ.TRUNC.NTZ R4, R4 ;  /* 0x0000000400047305 */ /* 0x000e24000021f100 */
[----:B0-----:R-:W-:Y:S01]  /*8000*/  PRMT R0, R4, 0x7610, R0 ;  /* 0x0000761004007816 */ /* 0x001fe20000000000 */
[----:B------:R-:W-:Y:S06]  /*8010*/  BRA `(.L_x_6596) ;  /* 0x00000000009c7947 */ /* 0x000fec0003800000 */
.L_x_6608:
        /* <DEDUP_REMOVED lines=14> */
.L_x_6622:
[----:B------:R-:W-:Y:S05]  /*8100*/  BSYNC.RECONVERGENT B0 ;  /* 0x0000000000007941 */ /* 0x000fea0003800200 */
.L_x_6621:
[----:B------:R-:W0:Y:S02]  /*8110*/  F2I.FTZ.TRUNC.NTZ R4, R4 ;  /* 0x0000000400047305 */ /* 0x000e24000021f100 */
[----:B0-----:R-:W-:Y:S01]  /*8120*/  PRMT R0, R4, 0x7610, R0 ;  /* 0x0000761004007816 */ /* 0x001fe20000000000 */
[----:B------:R-:W-:Y:S06]  /*8130*/  BRA `(.L_x_6596) ;  /* 0x0000000000547947 */ /* 0x000fec0003800000 */
.L_x_6595:
        /* <DEDUP_REMOVED lines=16> */
.L_x_6623:
[----:B------:R-:W-:Y:S01]  /*8240*/  PRMT R0, RZ, 0x7610, R0 ;  /* 0x00007610ff007816 */ /* 0x000fe20000000000 */
[----:B------:R-:W-:Y:S06]  /*8250*/  BRA `(.L_x_6596) ;  /* 0x00000000000c7947 */ /* 0x000fec0003800000 */
.L_x_6620:
[----:B------:R1:W5:Y:S01]  /*8260*/  LDG.E.U16 R0, desc[UR36][R2.64] ;  /* 0x0000002402007981 */ /* 0x000362000c1e1500 */
[----:B------:R-:W-:Y:S05]  /*8270*/  BRA `(.L_x_6596) ;  /* 0x0000000000047947 */ /* 0x000fea0003800000 */
.L_x_6619:
[----:B------:R2:W5:Y:S02]  /*8280*/  LDG.E.U16 R0, desc[UR36][R2.64] ;  /* 0x0000002402007981 */ /* 0x000564000c1e1500 */
.L_x_6596:
        /* <DEDUP_REMOVED lines=19> */
.L_x_6627:
[----:B------:R4:W-:Y:S01]  /*83c0*/  STG.E.U8 desc[UR36][R2.64], R9 ;  /* 0x0000000902007986 */ /* 0x0009e2000c101124 */
[----:B------:R-:W-:Y:S05]  /*83d0*/  BRA `(.L_x_6629) ;  /* 0x0000000c004c7947 */ /* 0x000fea0003800000 */
.L_x_6626:
        /* <DEDUP_REMOVED lines=10> */
.L_x_6631:
[----:B------:R-:W-:-:S05]  /*8480*/  PRMT R5, R9, 0x9910, RZ ;  /* 0x0000991009057816 */ /* 0x000fca00000000ff */
[----:B------:R2:W-:Y:S01]  /*8490*/  STG.E desc[UR36][R2.64], R5 ;  /* 0x0000000502007986 */ /* 0x0005e2000c101924 */
[----:B------:R-:W-:Y:S05]  /*84a0*/  BRA `(.L_x_6629) ;  /* 0x0000000c00187947 */ /* 0x000fea0003800000 */
.L_x_6630:
[----:B------:R0:W-:Y:S01]  /*84b0*/  STG.E.U16 desc[UR36][R2.64], R9 ;  /* 0x0000000902007986 */ /* 0x0001e2000c101524 */
[----:B------:R-:W-:Y:S05]  /*84c0*/  BRA `(.L_x_6629) ;  /* 0x0000000c00107947 */ /* 0x000fea0003800000 */
.L_x_6625:
        /* <DEDUP_REMOVED lines=9> */
.L_x_6633:
[----:B------:R-:W0:Y:S02]  /*8560*/  I2F.S16 R0, R9 ;  /* 0x0000000900007306 */ /* 0x000e240000101400 */
[----:B0-----:R-:W-:-:S05]  /*8570*/  F2FP.F16.F32.PACK_AB R0, RZ, R0 ;  /* 0x00000000ff00723e */ /* 0x001fca00000000ff */
[----:B------:R0:W-:Y:S01]  /*8580*/  STG.E.U16 desc[UR36][R2.64], R0 ;  /* 0x0000000002007986 */ /* 0x0001e2000c101524 */
[----:B------:R-:W-:Y:S05]  /*8590*/  BRA `(.L_x_6629) ;  /* 0x0000000800dc7947 */ /* 0x000fea0003800000 */
.L_x_6632:
        /* <DEDUP_REMOVED lines=10> */
.L_x_6635:
[----:B------:R-:W0:Y:S02]  /*8640*/  I2F.S16 R9, R9 ;  /* 0x0000000900097306 */ /* 0x000e240000101400 */
[----:B0-----:R-:W-:-:S04]  /*8650*/  F2FP.F16.F32.PACK_AB R5, RZ, R9 ;  /* 0x00000009ff05723e */ /* 0x001fc800000000ff */
[----:B------:R-:W-:-:S05]  /*8660*/  PRMT R5, R5, 0x5410, RZ ;  /* 0x0000541005057816 */ /* 0x000fca00000000ff */
[----:B------:R0:W-:Y:S01]  /*8670*/  STG.E desc[UR36][R2.64], R5 ;  /* 0x0000000502007986 */ /* 0x0001e2000c101924 */
[----:B------:R-:W-:Y:S05]  /*8680*/  BRA `(.L_x_6629) ;  /* 0x0000000800a07947 */ /* 0x000fea0003800000 */
.L_x_6634:
[----:B------:R-:W0:Y:S02]  /*8690*/  I2F.F64.S16 R4, R9 ;  /* 0x0000000900047312 */ /* 0x000e240000101c00 */
[----:B0-----:R0:W-:Y:S01]  /*86a0*/  STG.E.64 desc[UR36][R2.64], R4 ;  /* 0x0000000402007986 */ /* 0x0011e2000c101b24 */
[----:B------:R-:W-:Y:S05]  /*86b0*/  BRA `(.L_x_6629) ;  /* 0x0000000800947947 */ /* 0x000fea0003800000 */
.L_x_6624:
        /* <DEDUP_REMOVED lines=12> */
.L_x_6639:
        /* <DEDUP_REMOVED lines=18> */
.L_x_6642:
[----:B------:R-:W-:-:S04]  /*88a0*/  SHF.R.U32.HI R5, RZ, 0x18, R5 ;  /* 0x00000018ff057819 */ /* 0x000fc80000011605 */
[----:B------:R-:W-:-:S07]  /*88b0*/  LOP3.LUT R0, R0, 0x80, R5, 0xf8, !PT ;  /* 0x0000008000007812 */ /* 0x000fce00078ef805 */
.L_x_6641:
[----:B------:R-:W-:Y:S05]  /*88c0*/  BSYNC.RECONVERGENT B0 ;  /* 0x0000000000007941 */ /* 0x000fea0003800200 */
.L_x_6640:
[----:B------:R0:W-:Y:S01]  /*88d0*/  STG.E.U8 desc[UR36][R2.64], R0 ;  /* 0x0000000002007986 */ /* 0x0001e2000c101124 */
[----:B------:R-:W-:Y:S05]  /*88e0*/  BRA `(.L_x_6629) ;  /* 0x0000000800087947 */ /* 0x000fea0003800000 */
.L_x_6638:
[----:B------:R-:W0:Y:S01]  /*88f0*/  I2F.S16 R5, R9 ;  /* 0x0000000900057306 */ /* 0x000e220000101400 */
[----:B------:R-:W-:Y:S01]  /*8900*/  BSSY.RECONVERGENT B0, `(.L_x_6643) ;  /* 0x0000013000007945 */ /* 0x000fe20003800200 */
[----:B------:R-:W-:Y:S01]  /*8910*/  HFMA2 R0, -RZ, RZ, 0, 7.62939453125e-06 ;  /* 0x00000080ff007431 */ /* 0x000fe200000001ff */
        /* <DEDUP_REMOVED lines=15> */
.L_x_6645:
[----:B------:R-:W-:-:S04]  /*8a10*/  SHF.R.U32.HI R5, RZ, 0x18, R5 ;  /* 0x00000018ff057819 */ /* 0x000fc80000011605 */
[----:B------:R-:W-:-:S07]  /*8a20*/  LOP3.LUT R0, R0, 0x80, R5, 0xf8, !PT ;  /* 0x0000008000007812 */ /* 0x000fce00078ef805 */
.L_x_6644:
[----:B------:R-:W-:Y:S05]  /*8a30*/  BSYNC.RECONVERGENT B0 ;  /* 0x0000000000007941 */ /* 0x000fea0003800200 */
.L_x_6643:
[----:B------:R0:W-:Y:S01]  /*8a40*/  STG.E.U8 desc[UR36][R2.64], R0 ;  /* 0x0000000002007986 */ /* 0x0001e2000c101124 */
[----:B------:R-:W-:Y:S05]  /*8a50*/  BRA `(.L_x_6629) ;  /* 0x0000000400ac7947 */ /* 0x000fea0003800000 */
.L_x_6637:
        /* <DEDUP_REMOVED lines=22> */
.L_x_6647:
[----:B------:R-:W-:-:S04]  /*8bc0*/  PRMT R4, R9, 0x9910, RZ ;  /* 0x0000991009047816 */ /* 0x000fc800000000ff */
[----:B------:R-:W-:-:S05]  /*8bd0*/  SHF.R.S32.HI R5, RZ, 0x1f, R4 ;  /* 0x0000001fff057819 */ /* 0x000fca0000011404 */
[----:B------:R0:W-:Y:S01]  /*8be0*/  STG.E.64 desc[UR36][R2.64], R4 ;  /* 0x0000000402007986 */ /* 0x0001e2000c101b24 */
[----:B------:R-:W-:Y:S05]  /*8bf0*/  BRA `(.L_x_6629) ;  /* 0x0000000400447947 */ /* 0x000fea0003800000 */
.L_x_6646:
[----:B------:R-:W-:-:S05]  /*8c00*/  PRMT R5, R9, 0x9910, RZ ;  /* 0x0000991009057816 */ /* 0x000fca00000000ff */
[----:B------:R0:W-:Y:S01]  /*8c10*/  STG.E desc[UR36][R2.64], R5 ;  /* 0x0000000502007986 */ /* 0x0001e2000c101924 */
[----:B------:R-:W-:Y:S05]  /*8c20*/  BRA `(.L_x_6629) ;  /* 0x0000000400387947 */ /* 0x000fea0003800000 */
.L_x_6636:
        /* <DEDUP_REMOVED lines=11> */
.L_x_6649:
[----:B------:R-:W-:Y:S01]  /*8ce0*/  CS2R R6, SRZ ;  /* 0x0000000000067805 */ /* 0x000fe2000001ff00 */
[----:B------:R-:W0:Y:S04]  /*8cf0*/  I2F.F64.S16 R4, R9 ;  /* 0x0000000900047312 */ /* 0x000e280000101c00 */
[----:B0-----:R0:W-:Y:S01]  /*8d00*/  STG.E.128 desc[UR36][R2.64], R4 ;  /* 0x0000000402007986 */ /* 0x0011e2000c101d24 */
[----:B------:R-:W-:Y:S05]  /*8d10*/  BRA `(.L_x_6629) ;  /* 0x0000000000fc7947 */ /* 0x000fea0003800000 */
.L_x_6648:
[----:B------:R-:W-:-:S09]  /*8d20*/  UISETP.NE.AND UP0, UPT, UR4, 0xf, UPT ;  /* 0x0000000f0400788c */ /* 0x000fd2000bf05270 */
[----:B------:R-:W-:Y:S05]  /*8d30*/  BRA.U !UP0, `(.L_x_6650) ;  /* 0x0000000108e87547 */ /* 0x000fea000b800000 */
[----:B------:R-:W-:-:S09]  /*8d40*/  UISETP.NE.AND UP0, UPT, UR4, 0x17, UPT ;  /* 0x000000170400788c */ /* 0x000fd2000bf05270 */
[----:B------:R-:W-:Y:S05]  /*8d50*/  BRA.U !UP0, `(.L_x_6651) ;  /* 0x0000000108907547 */ /* 0x000fea000b800000 */
[----:B------:R-:W-:-:S09]  /*8d60*/  UISETP.NE.AND UP0, UPT, UR4, 0x18, UPT ;  /* 0x000000180400788c */ /* 0x000fd2000bf05270 */
[----:B------:R-:W-:Y:S05]  /*8d70*/  BRA.U !UP0, `(.L_x_6652) ;  /* 0x0000000108447547 */ /* 0x000fea000b800000 */
.L_x_6628:
        /* <DEDUP_REMOVED lines=16> */
.L_x_6653:
[----:B------:R-:W-:Y:S05]  /*8e80*/  BRA `(.L_x_6629) ;  /* 0x0000000000a07947 */ /* 0x000fea0003800000 */
.L_x_6652:
[----:B------:R-:W0:Y:S01]  /*8e90*/  I2F.S16 R9, R9 ;  /* 0x0000000900097306 */ /* 0x000e220000101400 */
[----:B------:R-:W-:Y:S01]  /*8ea0*/  BSSY.RECONVERGENT B0, `(.L_x_6654) ;  /* 0x000000c000007945 */ /* 0x000fe20003800200 */
[----:B------:R-:W-:Y:S02]  /*8eb0*/  MOV R0, 0x7f ;  /* 0x0000007f00007802 */ /* 0x000fe40000000f00 */
        /* <DEDUP_REMOVED lines=10> */
.L_x_6655:
[----:B------:R-:W-:Y:S05]  /*8f60*/  BSYNC.RECONVERGENT B0 ;  /* 0x0000000000007941 */ /* 0x000fea0003800200 */
.L_x_6654:
[----:B------:R-:W-:-:S05]  /*8f70*/  LOP3.LUT R5, R0, 0x80, R5, 0xf8, !PT ;  /* 0x0000008000057812 */ /* 0x000fca00078ef805 */
[----:B------:R0:W-:Y:S01]  /*8f80*/  STG.E.U8 desc[UR36][R2.64], R5 ;  /* 0x0000000502007986 */ /* 0x0001e2000c101124 */
[----:B------:R-:W-:Y:S05]  /*8f90*/  BRA `(.L_x_6629) ;  /* 0x00000000005c7947 */ /* 0x000fea0003800000 */
.L_x_6651:
        /* <DEDUP_REMOVED lines=12> */
.L_x_6657:
[----:B------:R-:W-:Y:S01]  /*9060*/  IMAD.MOV.U32 R0, RZ, RZ, 0x7f ;  /* 0x0000007fff007424 */ /* 0x000fe200078e00ff */
[----:B------:R-:W-:-:S04]  /*9070*/  ISETP.GT.U32.AND P0, PT, R4, 0x7f800000, PT ;  /* 0x7f8000000400780c */ /* 0x000fc80003f04070 */
[----:B------:R-:W-:-:S09]  /*9080*/  SEL R0, R0, 0x7c, P0 ;  /* 0x0000007c00007807 */ /* 0x000fd20000000000 */
.L_x_6658:
[----:B------:R-:W-:Y:S05]  /*9090*/  BSYNC.RECONVERGENT B0 ;  /* 0x0000000000007941 */ /* 0x000fea0003800200 */
.L_x_6656:
[----:B------:R-:W-:-:S04]  /*90a0*/  SHF.R.U32.HI R5, RZ, 0x18, R5 ;  /* 0x00000018ff057819 */ /* 0x000fc80000011605 */
[----:B------:R-:W-:-:S05]  /*90b0*/  LOP3.LUT R5, R0, 0x80, R5, 0xf8, !PT ;  /* 0x0000008000057812 */ /* 0x000fca00078ef805 */
[----:B------:R0:W-:Y:S01]  /*90c0*/  STG.E.U8 desc[UR36][R2.64], R5 ;  /* 0x0000000502007986 */ /* 0x0001e2000c101124 */
[----:B------:R-:W-:Y:S05]  /*90d0*/  BRA `(.L_x_6629) ;  /* 0x00000000000c7947 */ /* 0x000fea0003800000 */
.L_x_6650:
[----:B------:R-:W0:Y:S02]  /*90e0*/  I2F.S16 R0, R9 ;  /* 0x0000000900007306 */ /* 0x000e240000101400 */
[----:B0-----:R-:W-:-:S05]  /*90f0*/  F2FP.BF16.F32.PACK_AB R0, RZ, R0 ;  /* 0x00000000ff00723e */ /* 0x001fca00000010ff */
[----:B------:R0:W-:Y:S02]  /*9100*/  STG.E.U16 desc[UR36][R2.64], R0 ;  /* 0x0000000002007986 */ /* 0x0001e4000c101524 */
.L_x_6629:
[----:B------:R-:W-:-:S07]  /*9110*/  VIADD R17, R17, 0x80 ;  /* 0x0000008011117836 */ /* 0x000fce0000000000 */
.L_x_6589:
[----:B------:R-:W-:Y:S05]  /*9120*/  BSYNC.RECONVERGENT B6 ;  /* 0x0000000000067941 */ /* 0x000fea0003800200 */
.L_x_6588:
        /* <DEDUP_REMOVED lines=306> */
.L_x_6659:
        /* <DEDUP_REMOVED lines=18> */
.L_x_6663:
[----:B------:R0:W5:Y:S01]  /*a570*/  LDG.E.U8 R0, desc[UR36][R2.64] ;  /* 0x0000002402007981 */ /* 0x000162000c1e1100 */
[----:B------:R-:W-:Y:S05]  /*a580*/  BRA `(.L_x_6665) ;  /* 0x0000000c004c7947 */ /* 0x000fea0003800000 */
.L_x_6662:
        /* <DEDUP_REMOVED lines=8> */
.L_x_6667:
[----:B------:R0:W5:Y:S01]  /*a610*/  LDG.E.U16 R0, desc[UR36][R2.64] ;  /* 0x0000002402007981 */ /* 0x000162000c1e1500 */
[----:B------:R-:W-:Y:S05]  /*a620*/  BRA `(.L_x_6665) ;  /* 0x0000000c00247947 */ /* 0x000fea0003800000 */
.L_x_6666:
[----:B------:R0:W5:Y:S01]  /*a630*/  LDG.E.U16 R0, desc[UR36][R2.64] ;  /* 0x0000002402007981 */ /* 0x000162000c1e1500 */
[----:B------:R-:W-:Y:S05]  /*a640*/  BRA `(.L_x_6665) ;  /* 0x0000000c001c7947 */ /* 0x000fea0003800000 */
.L_x_6661:
        /* <DEDUP_REMOVED lines=9> */
.L_x_6669:
[----:B------:R-:W2:Y:S02]  /*a6e0*/  LDG.E.U16 R4, desc[UR36][R2.64] ;  /* 0x0000002402047981 */ /* 0x000ea4000c1e1500 */
[----:B--2---:R-:W-:-:S06]  /*a6f0*/  HADD2.F32 R4, -RZ, R4.H0_H0 ;  /* 0x20000004ff047230 */ /* 0x004fcc0000004100 */
[----:B------:R-:W0:Y:S02]  /*a700*/  F2I.FTZ.TRUNC.NTZ R4, R4 ;  /* 0x0000000400047305 */ /* 0x000e24000021f100 */
[----:B0-----:R-:W-:Y:S01]  /*a710*/  PRMT R0, R4, 0x7610, R0 ;  /* 0x0000761004007816 */ /* 0x001fe20000000000 */
[----:B------:R-:W-:Y:S06]  /*a720*/  BRA `(.L_x_6665) ;  /* 0x0000000800e47947 */ /* 0x000fec0003800000 */
.L_x_6668:
[----:B------:R-:W-:-:S09]  /*a730*/  UISETP.NE.AND UP0, UPT, UR4, 0x7, UPT ;  /* 0x000000070400788c */ /* 0x000fd2000bf05270 */
[----:B------:R-:W-:Y:S05]  /*a740*/  BRA.U !UP0, `(.L_x_6670) ;  /* 0x0000000108307547 */ /* 0x000fea000b800000 */
[----:B------:R-:W-:-:S09]  /*a750*/  UISETP.NE.AND UP0, UPT, UR4, 0x8, UPT ;  /* 0x000000080400788c */ /* 0x000fd2000bf05270 */
[----:B------:R-:W-:Y:S05]  /*a760*/  BRA.U !UP0, `(.L_x_6671) ;  /* 0x0000000108147547 */ /* 0x000fea000b800000 */
[----:B------:R-:W-:-:S09]  /*a770*/  UISETP.NE.AND UP0, UPT, UR4, 0x9, UPT ;  /* 0x000000090400788c */ /* 0x000fd2000bf05270 */
[----:B------:R-:W-:Y:S05]  /*a780*/  BRA.U UP0, `(.L_x_6664) ;  /* 0x0000000900787547 */ /* 0x000fea000b800000 */
[----:B------:R-:W2:Y:S02]  /*a790*/  LDG.E R2, desc[UR36][R2.64] ;  /* 0x0000002402027981 */ /* 0x000ea4000c1e1900 */
[----:B--2---:R3:W4:Y:S01]  /*a7a0*/  F2I.FTZ.TRUNC.NTZ R0, R2 ;  /* 0x0000000200007305 */ /* 0x004722000021f100 */
[----:B------:R-:W-:Y:S05]  /*a7b0*/  BRA `(.L_x_6665) ;  /* 0x0000000800c07947 */ /* 0x000fea0003800000 */
.L_x_6671:
[----:B------:R-:W2:Y:S02]  /*a7c0*/  LDG.E.U16 R2, desc[UR36][R2.64] ;  /* 0x0000002402027981 */ /* 0x000ea4000c1e1500 */
[----:B--2---:R-:W-:-:S06]  /*a7d0*/  HADD2.F32 R4, -RZ, R2.H0_H0 ;  /* 0x20000002ff047230 */ /* 0x004fcc0000004100 */
[----:B------:R-:W0:Y:S02]  /*a7e0*/  F2I.FTZ.TRUNC.NTZ R4, R4 ;  /* 0x0000000400047305 */ /* 0x000e24000021f100 */
[----:B0-----:R-:W-:Y:S01]  /*a7f0*/  PRMT R0, R4, 0x7610, R0 ;  /* 0x0000761004007816 */ /* 0x001fe20000000000 */
[----:B------:R-:W-:Y:S06]  /*a800*/  BRA `(.L_x_6665) ;  /* 0x0000000800ac7947 */ /* 0x000fec0003800000 */
.L_x_6670:
[----:B------:R-:W2:Y:S02]  /*a810*/  LDG.E.64 R2, desc[UR36][R2.64] ;  /* 0x0000002402027981 */ /* 0x000ea4000c1e1b00 */
[----:B--2---:R0:W1:Y:S02]  /*a820*/  F2I.F64.TRUNC R0, R2 ;  /* 0x0000000200007311 */ /* 0x004064000030d100 */
[----:B01----:R-:W-:Y:S05]  /*a830*/  BRA `(.L_x_6665) ;  /* 0x0000000800a07947 */ /* 0x003fea0003800000 */
.L_x_6660:
        /* <DEDUP_REMOVED lines=12> */
.L_x_6674:
[----:B------:R-:W2:Y:S02]  /*a900*/  LDG.E.64 R2, desc[UR36][R2.64] ;  /* 0x0000002402027981 */ /* 0x000ea4000c1e1b00 */
[----:B--2---:R3:W4:Y:S02]  /*a910*/  F2I.F64.TRUNC R0, R2 ;  /* 0x0000000200007311 */ /* 0x004724000030d100 */
[----:B---34-:R-:W-:Y:S05]  /*a920*/  BRA `(.L_x_6665) ;  /* 0x0000000800647947 */ /* 0x018fea0003800000 */
.L_x_6673:
        /* <DEDUP_REMOVED lines=27> */
.L_x_6676:
        /* <DEDUP_REMOVED lines=14> */
.L_x_6675:
[----:B------:R-:W2:Y:S02]  /*abc0*/  LDG.E.U16 R4, desc[UR36][R2.64] ;  /* 0x0000002402047981 */ /* 0x000ea4000c1e1500 */
[----:B--2---:R-:W-:-:S06]  /*abd0*/  SHF.L.U32 R4, R4, 0x10, RZ ;  /* 0x0000001004047819 */ /* 0x004fcc00000006ff */
[----:B------:R-:W0:Y:S02]  /*abe0*/  F2I.FTZ.TRUNC.NTZ R4, R4 ;  /* 0x0000000400047305 */ /* 0x000e24000021f100 */
[----:B0-----:R-:W-:Y:S01]  /*abf0*/  PRMT R0, R4, 0x7610, R0 ;  /* 0x0000761004007816 */ /* 0x001fe20000000000 */
[----:B------:R-:W-:Y:S06]  /*ac00*/  BRA `(.L_x_6665) ;  /* 0x0000000400ac7947 */ /* 0x000fec0003800000 */
.L_x_6672:
        /* <DEDUP_REMOVED lines=10> */
.L_x_6679:
        /* <DEDUP_REMOVED lines=21> */
.L_x_6683:
[----:B------:R-:W-:Y:S05]  /*ae00*/  BSYNC.RECONVERGENT B1 ;  /* 0x0000000000017941 */ /* 0x000fea0003800200 */
.L_x_6682:
[----:B------:R-:W-:Y:S01]  /*ae10*/  IMAD.SHL.U32 R0, R0, 0x100000, RZ ;  /* 0x0010000000007824 */ /* 0x000fe200078e00ff */
[----:B------:R-:W-:-:S04]  /*ae20*/  LEA R2, R2, 0x3b800000, 0x17 ;  /* 0x3b80000002027811 */ /* 0x000fc800078eb8ff */
[----:B------:R-:W-:-:S07]  /*ae30*/  LOP3.LUT R4, R2, R0, R7, 0xfe, !PT ;  /* 0x0000000002047212 */ /* 0x000fce00078efe07 */
.L_x_6681:
[----:B------:R-:W-:Y:S05]  /*ae40*/  BSYNC.RECONVERGENT B0 ;  /* 0x0000000000007941 */ /* 0x000fea0003800200 */
.L_x_6680:
[----:B------:R-:W0:Y:S02]  /*ae50*/  F2I.FTZ.TRUNC.NTZ R4, R4 ;  /* 0x0000000400047305 */ /* 0x000e24000021f100 */
[----:B0-----:R-:W-:Y:S01]  /*ae60*/  PRMT R0, R4, 0x7610, R0 ;  /* 0x0000761004007816 */ /* 0x001fe20000000000 */
[----:B------:R-:W-:Y:S06]  /*ae70*/  BRA `(.L_x_6665) ;  /* 0x0000000400107947 */ /* 0x000fec0003800000 */
.L_x_6678:
        /* <DEDUP_REMOVED lines=21> */
.L_x_6687:
[----:B------:R-:W-:Y:S05]  /*afd0*/  BSYNC.RECONVERGENT B1 ;  /* 0x0000000000017941 */ /* 0x000fea0003800200 */
.L_x_6686:
[----:B------:R-:W-:Y:S01]  /*afe0*/  IMAD.SHL.U32 R0, R0, 0x200000, RZ ;  /* 0x0020000000007824 */ /* 0x000fe200078e00ff */
[----:B------:R-:W-:-:S04]  /*aff0*/  LEA R2, R2, 0x37800000, 0x17 ;  /* 0x3780000002027811 */ /* 0x000fc800078eb8ff */
[----:B------:R-:W-:-:S07]  /*b000*/  LOP3.LUT R4, R2, R0, R7, 0xfe, !PT ;  /* 0x0000000002047212 */ /* 0x000fce00078efe07 */
.L_x_6685:
[----:B------:R-:W-:Y:S05]  /*b010*/  BSYNC.RECONVERGENT B0 ;  /* 0x0000000000007941 */ /* 0x000fea0003800200 */
.L_x_6684:
[----:B------:R-:W0:Y:S02]  /*b020*/  F2I.FTZ.TRUNC.NTZ R4, R4 ;  /* 0x0000000400047305 */ /* 0x000e24000021f100 */
[----:B0-----:R-:W-:Y:S01]  /*b030*/  PRMT R0, R4, 0x7610, R0 ;  /* 0x0000761004007816 */ /* 0x001fe20000000000 */
[----:B------:R-:W-:Y:S06]  /*b040*/  BRA `(.L_x_6665) ;  /* 0x00000000009c7947 */ /* 0x000fec0003800000 */
.L_x_6677:
        /* <DEDUP_REMOVED lines=14> */
.L_x_6691:
[----:B------:R-:W-:Y:S05]  /*b130*/  BSYNC.RECONVERGENT B0 ;  /* 0x0000000000007941 */ /* 0x000fea0003800200 */
.L_x_6690:
[----:B------:R-:W0:Y:S02]  /*b140*/  F2I.FTZ.TRUNC.NTZ R4, R4 ;  /* 0x0000000400047305 */ /* 0x000e24000021f100 */
[----:B0-----:R-:W-:Y:S01]  /*b150*/  PRMT R0, R4, 0x7610, R0 ;  /* 0x0000761004007816 */ /* 0x001fe20000000000 */
[----:B------:R-:W-:Y:S06]  /*b160*/  BRA `(.L_x_6665) ;  /* 0x0000000000547947 */ /* 0x000fec0003800000 */
.L_x_6664:
        /* <DEDUP_REMOVED lines=16> */
.L_x_6692:
[----:B------:R-:W-:Y:S01]  /*b270*/  PRMT R0, RZ, 0x7610, R0 ;  /* 0x00007610ff007816 */ /* 0x000fe20000000000 */
[----:B------:R-:W-:Y:S06]  /*b280*/  BRA `(.L_x_6665) ;  /* 0x00000000000c7947 */ /* 0x000fec0003800000 */
.L_x_6689:
[----:B------:R2:W5:Y:S01]  /*b290*/  LDG.E.U16 R0, desc[UR36][R2.64] ;  /* 0x0000002402007981 */ /* 0x000562000c1e1500 */
[----:B------:R-:W-:Y:S05]  /*b2a0*/  BRA `(.L_x_6665) ;  /* 0x0000000000047947 */ /* 0x000fea0003800000 */
.L_x_6688:
[----:B------:R1:W5:Y:S02]  /*b2b0*/  LDG.E.U16 R0, desc[UR36][R2.64] ;  /* 0x0000002402007981 */ /* 0x000364000c1e1500 */
.L_x_6665:
[----:B------:R-:W1:Y:S01]  /*b2c0*/  LDCU.U16 UR6, c[0x0][0x590] ;  /* 0x0000b200ff0677ac */ /* 0x000e620008000400 */
[----:B------:R-:W-:-:S04]  /*b2d0*/  UPRMT UR4, UR41, 0x9910, URZ ;  /* 0x0000991029047896 */ /* 0x000fc800080000ff */
[----:B------:R-:W-:Y:S01]  /*b2e0*/  UISETP.GT.AND UP0, UPT, UR4, 0x9, UPT ;  /* 0x000000090400788c */ /* 0x000fe2000bf04270 */
[----:B-1--45:R-:W-:-:S04]  /*b2f0*/  VIMNMX.S16x2 R0, PT, PT, R0, UR6, PT ;  /* 0x0000000600007c48 */ /* 0x032fc8000bfe0300 */
[----:B------:R-:W-:-:S04]  /*b300*/  PRMT R5, R0, 0x7610, R5 ;  /* 0x0000761000057816 */ /* 0x000fc80000000005 */
        /* <DEDUP_REMOVED lines=9> */
[----:B------:R-:W-:Y:S01]  /*b3a0*/  STG.E.U8 desc[UR36][R16.64], R5 ;  /* 0x0000000510007986 */ /* 0x000fe2000c101124 */
[----:B------:R-:W-:Y:S05]  /*b3b0*/  EXIT ;  /* 0x000000000000794d */ /* 0x000fea0003800000 */
.L_x_6696:
[----:B------:R-:W-:Y:S01]  /*b3c0*/  STG.E.U8 desc[UR36][R16.64], R5 ;  /* 0x0000000510007986 */ /* 0x000fe2000c101124 */
[----:B------:R-:W-:Y:S05]  /*b3d0*/  EXIT ;  /* 0x000000000000794d */ /* 0x000fea0003800000 */
.L_x_6695:
[----:B------:R-:W-:-:S09]  /*b3e0*/  UISETP.NE.AND UP0, UPT, UR4, 0x2, UPT ;  /* 0x000000020400788c */ /* 0x000fd2000bf05270 */
[----:B------:R-:W-:Y:S05]  /*b3f0*/  BRA.U !UP0, `(.L_x_6698) ;  /* 0x00000001082c7547 */ /* 0x000fea000b800000 */
[----:B------:R-:W-:-:S09]  /*b400*/  UISETP.NE.AND UP0, UPT, UR4, 0x3, UPT ;  /* 0x000000030400788c */ /* 0x000fd2000bf05270 */
[----:B------:R-:W-:Y:S05]  /*b410*/  BRA.U !UP0, `(.L_x_6699) ;  /* 0x0000000108187547 */ /* 0x000fea000b800000 */
[----:B------:R-:W-:-:S09]  /*b420*/  UISETP.NE.AND UP0, UPT, UR4, 0x4, UPT ;  /* 0x000000040400788c */ /* 0x000fd2000bf05270 */
[----:B------:R-:W-:Y:S05]  /*b430*/  BRA.U UP0, `(.L_x_6697) ;  /* 0x0000000900507547 */ /* 0x000fea000b800000 */
[----:B0-23--:R-:W-:-:S04]  /*b440*/  PRMT R2, R5, 0x9910, RZ ;  /* 0x0000991005027816 */ /* 0x00dfc800000000ff */
[----:B------:R-:W-:-:S05]  /*b450*/  SHF.R.S32.HI R3, RZ, 0x1f, R2 ;  /* 0x0000001fff037819 */ /* 0x000fca0000011402 */
[----:B------:R-:W-:Y:S01]  /*b460*/  STG.E.64 desc[UR36][R16.64], R2 ;  /* 0x0000000210007986 */ /* 0x000fe2000c101b24 */
[----:B------:R-:W-:Y:S05]  /*b470*/  EXIT ;  /* 0x000000000000794d */ /* 0x000fea0003800000 */
.L_x_6699:
[----:B0-2---:R-:W-:-:S05]  /*b480*/  PRMT R3, R5, 0x9910, RZ ;  /* 0x0000991005037816 */ /* 0x005fca00000000ff */
[----:B------:R-:W-:Y:S01]  /*b490*/  STG.E desc[UR36][R16.64], R3 ;  /* 0x0000000310007986 */ /* 0x000fe2000c101924 */
[----:B------:R-:W-:Y:S05]  /*b4a0*/  EXIT ;  /* 0x000000000000794d */ /* 0x000fea0003800000 */
.L_x_6698:
[----:B------:R-:W-:Y:S01]  /*b4b0*/  STG.E.U16 desc[UR36][R16.64], R5 ;  /* 0x0000000510007986 */ /* 0x000fe2000c101524 */
[----:B------:R-:W-:Y:S05]  /*b4c0*/  EXIT ;  /* 0x000000000000794d */ /* 0x000fea0003800000 */
.L_x_6694:
[----:B------:R-:W-:-:S09]  /*b4d0*/  UISETP.GT.AND UP0, UPT, UR4, 0x6, UPT ;  /* 0x000000060400788c */ /* 0x000fd2000bf04270 */
[----:B------:R-:W-:Y:S05]  /*b4e0*/  BRA.U UP0, `(.L_x_6700) ;  /* 0x00000001002c7547 */ /* 0x000fea000b800000 */
[----:B------:R-:W-:-:S09]  /*b4f0*/  UISETP.NE.AND UP0, UPT, UR4, 0x5, UPT ;  /* 0x000000050400788c */ /* 0x000fd2000bf05270 */
[----:B------:R-:W-:Y:S05]  /*b500*/  BRA.U !UP0, `(.L_x_6701) ;  /* 0x0000000108147547 */ /* 0x000fea000b800000 */
[----:B------:R-:W-:-:S09]  /*b510*/  UISETP.NE.AND UP0, UPT, UR4, 0x6, UPT ;  /* 0x000000060400788c */ /* 0x000fd2000bf05270 */
[----:B------:R-:W-:Y:S05]  /*b520*/  BRA.U UP0, `(.L_x_6697) ;  /* 0x0000000900147547 */ /* 0x000fea000b800000 */
[----:B0-2---:R-:W0:Y:S02]  /*b530*/  I2F.S16 R3, R5 ;  /* 0x0000000500037306 */ /* 0x005e240000101400 */
[----:B0-----:R-:W-:Y:S01]  /*b540*/  STG.E desc[UR36][R16.64], R3 ;  /* 0x0000000310007986 */ /* 0x001fe2000c101924 */
[----:B------:R-:W-:Y:S05]  /*b550*/  EXIT ;  /* 0x000000000000794d */ /* 0x000fea0003800000 */
.L_x_6701:
[----:B------:R-:W1:Y:S02]  /*b560*/  I2F.S16 R0, R5 ;  /* 0x0000000500007306 */ /* 0x000e640000101400 */
[----:B-1----:R-:W-:-:S05]  /*b570*/  F2FP.F16.F32.PACK_AB R0, RZ, R0 ;  /* 0x00000000ff00723e */ /* 0x002fca00000000ff */
[----:B------:R-:W-:Y:S01]  /*b580*/  STG.E.U16 desc[UR36][R16.64], R0 ;  /* 0x0000000010007986 */ /* 0x000fe2000c101524 */
[----:B------:R-:W-:Y:S05]  /*b590*/  EXIT ;  /* 0x000000000000794d */ /* 0x000fea0003800000 */
.L_x_6700:
[----:B------:R-:W-:-:S09]  /*b5a0*/  UISETP.NE.AND UP0, UPT, UR4, 0x7, UPT ;  /* 0x000000070400788c */ /* 0x000fd2000bf05270 */
[----:B------:R-:W-:Y:S05]  /*b5b0*/  BRA.U !UP0, `(.L_x_6702) ;  /* 0x0000000108347547 */ /* 0x000fea000b800000 */
[----:B------:R-:W-:-:S09]  /*b5c0*/  UISETP.NE.AND UP0, UPT, UR4, 0x8, UPT ;  /* 0x000000080400788c */ /* 0x000fd2000bf05270 */
[----:B------:R-:W-:Y:S05]  /*b5d0*/  BRA.U !UP0, `(.L_x_6703) ;  /* 0x0000000108187547 */ /* 0x000fea000b800000 */
[----:B------:R-:W-:-:S09]  /*b5e0*/  UISETP.NE.AND UP0, UPT, UR4, 0x9, UPT ;  /* 0x000000090400788c */ /* 0x000fd2000bf05270 */
[----:B------:R-:W-:Y:S05]  /*b5f0*/  BRA.U UP0, `(.L_x_6697) ;  /* 0x0000000500e07547 */ /* 0x000fea000b800000 */
[----:B0-23--:R-:W0:Y:S01]  /*b600*/  I2F.S16 R2, R5 ;  /* 0x0000000500027306 */ /* 0x00de220000101400 */
[----:B------:R-:W-:-:S05]  /*b610*/  IMAD.MOV.U32 R3, RZ, RZ, RZ ;  /* 0x000000ffff037224 */ /* 0x000fca00078e00ff */
[----:B0-----:R-:W-:Y:S01]  /*b620*/  STG.E.64 desc[UR36][R16.64], R2 ;  /* 0x0000000210007986 */ /* 0x001fe2000c101b24 */
[----:B------:R-:W-:Y:S05]  /*b630*/  EXIT ;  /* 0x000000000000794d */ /* 0x000fea0003800000 */
.L_x_6703:
[----:B------:R-:W0:Y:S02]  /*b640*/  I2F.S16 R5, R5 ;  /* 0x0000000500057306 */ /* 0x000e240000101400 */
[----:B0-2---:R-:W-:-:S04]  /*b650*/  F2FP.F16.F32.PACK_AB R3, RZ, R5 ;  /* 0x00000005ff03723e */ /* 0x005fc800000000ff */
[----:B------:R-:W-:-:S05]  /*b660*/  PRMT R3, R3, 0x5410, RZ ;  /* 0x0000541003037816 */ /* 0x000fca00000000ff */
[----:B------:R-:W-:Y:S01]  /*b670*/  STG.E desc[UR36][R16.64], R3 ;  /* 0x0000000310007986 */ /* 0x000fe2000c101924 */
[----:B------:R-:W-:Y:S05]  /*b680*/  EXIT ;  /* 0x000000000000794d */ /* 0x000fea0003800000 */
.L_x_6702:
[----:B0-23--:R-:W0:Y:S02]  /*b690*/  I2F.F64.S16 R2, R5 ;  /* 0x0000000500027312 */ /* 0x00de240000101c00 */
[----:B0-----:R-:W-:Y:S01]  /*b6a0*/  STG.E.64 desc[UR36][R16.64], R2 ;  /* 0x0000000210007986 */ /* 0x001fe2000c101b24 */
[----:B------:R-:W-:Y:S05]  /*b6b0*/  EXIT ;  /* 0x000000000000794d */ /* 0x000fea0003800000 */
.L_x_6693:
        /* <DEDUP_REMOVED lines=10> */
[----:B------:R-:W-:Y:S01]  /*b760*/  STG.E.U16 desc[UR36][R16.64], R5 ;  /* 0x0000000510007986 */ /* 0x000fe2000c101524 */
[----:B------:R-:W-:Y:S05]  /*b770*/  EXIT ;  /* 0x000000000000794d */ /* 0x000fea0003800000 */
.L_x_6707:
[----:B0-2---:R-:W3:Y:S01]  /*b780*/  I2F.S16 R3, R5 ;  /* 0x0000000500037306 */ /* 0x005ee20000101400 */
[----:B------:R-:W-:Y:S01]  /*b790*/  BSSY.RECONVERGENT B0, `(.L_x_6708) ;  /* 0x0000013000007945 */ /* 0x000fe20003800200 */
[----:B------:R-:W-:Y:S02]  /*b7a0*/  MOV R8, 0x80 ;  /* 0x0000008000087802 */ /* 0x000fe40000000f00 */
[----:B---3--:R-:W-:-:S04]  /*b7b0*/  LOP3.LUT R2, R3, 0x7fffffff, RZ, 0xc0, !PT ;  /* 0x7fffffff03027812 */ /* 0x008fc800078ec0ff */
        /* <DEDUP_REMOVED lines=13> */
.L_x_6710:
[----:B------:R-:W-:-:S04]  /*b890*/  SHF.R.U32.HI R3, RZ, 0x18, R3 ;  /* 0x00000018ff037819 */ /* 0x000fc80000011603 */
[----:B------:R-:W-:-:S04]  /*b8a0*/  LOP3.LUT R0, R0, 0x80, R3, 0xf8, !PT ;  /* 0x0000008000007812 */ /* 0x000fc800078ef803 */
[----:B------:R-:W-:-:S07]  /*b8b0*/  PRMT R8, R0, 0x7610, R8 ;  /* 0x0000761000087816 */ /* 0x000fce0000000008 */
.L_x_6709:
[----:B------:R-:W-:Y:S05]  /*b8c0*/  BSYNC.RECONVERGENT B0 ;  /* 0x0000000000007941 */ /* 0x000fea0003800200 */
.L_x_6708:
[----:B------:R-:W-:Y:S01]  /*b8d0*/  STG.E.U8 desc[UR36][R16.64], R8 ;  /* 0x0000000810007986 */ /* 0x000fe2000c101124 */
[----:B------:R-:W-:Y:S05]  /*b8e0*/  EXIT ;  /* 0x000000000000794d */ /* 0x000fea0003800000 */
.L_x_6706:
[----:B0-2---:R-:W3:Y:S01]  /*b8f0*/  I2F.S16 R3, R5 ;  /* 0x0000000500037306 */ /* 0x005ee20000101400 */
[----:B------:R-:W-:Y:S01]  /*b900*/  BSSY.RECONVERGENT B0, `(.L_x_6711) ;  /* 0x0000013000007945 */ /* 0x000fe20003800200 */
[----:B------:R-:W-:Y:S01]  /*b910*/  IMAD.MOV.U32 R8, RZ, RZ, 0x80 ;  /* 0x00000080ff087424 */ /* 0x000fe200078e00ff */
        /* <DEDUP_REMOVED lines=14> */
.L_x_6713:
[----:B------:R-:W-:-:S04]  /*ba00*/  SHF.R.U32.HI R3, RZ, 0x18, R3 ;  /* 0x00000018ff037819 */ /* 0x000fc80000011603 */
[----:B------:R-:W-:-:S04]  /*ba10*/  LOP3.LUT R0, R0, 0x80, R3, 0xf8, !PT ;  /* 0x0000008000007812 */ /* 0x000fc800078ef803 */
[----:B------:R-:W-:-:S07]  /*ba20*/  PRMT R8, R0, 0x7610, R8 ;  /* 0x0000761000087816 */ /* 0x000fce0000000008 */
.L_x_6712:
[----:B------:R-:W-:Y:S05]  /*ba30*/  BSYNC.RECONVERGENT B0 ;  /* 0x0000000000007941 */ /* 0x000fea0003800200 */
.L_x_6711:
[----:B------:R-:W-:Y:S01]  /*ba40*/  STG.E.U8 desc[UR36][R16.64], R8 ;  /* 0x0000000810007986 */ /* 0x000fe2000c101124 */
[----:B------:R-:W-:Y:S05]  /*ba50*/  EXIT ;  /* 0x000000000000794d */ /* 0x000fea0003800000 */
.L_x_6705:
[----:B------:R-:W-:-:S09]  /*ba60*/  UISETP.NE.AND UP0, UPT, UR4, 0x1c, UPT ;  /* 0x0000001c0400788c */ /* 0x000fd2000bf05270 */
[----:B------:R-:W-:Y:S05]  /*ba70*/  BRA.U !UP0, `(.L_x_6714) ;  /* 0x0000000108607547 */ /* 0x000fea000b800000 */
[----:B------:R-:W-:-:S09]  /*ba80*/  UISETP.NE.AND UP0, UPT, UR4, 0x1d, UPT ;  /* 0x0000001d0400788c */ /* 0x000fd2000bf05270 */
[----:B------:R-:W-:Y:S05]  /*ba90*/  BRA.U !UP0, `(.L_x_6715) ;  /* 0x0000000108487547 */ /* 0x000fea000b800000 */
[----:B------:R-:W-:-:S09]  /*baa0*/  UISETP.NE.AND UP0, UPT, UR4, 0x2c, UPT ;  /* 0x0000002c0400788c */ /* 0x000fd2000bf05270 */
[----:B------:R-:W-:Y:S05]  /*bab0*/  BRA.U UP0, `(.L_x_6697) ;  /* 0x0000000100b07547 */ /* 0x000fea000b800000 */
[----:B------:R-:W0:Y:S02]  /*bac0*/  I2F.S16 R4, R5 ;  /* 0x0000000500047306 */ /* 0x000e240000101400 */
[----:B0-23--:R-:W-:-:S04]  /*bad0*/  SHF.R.U32.HI R2, RZ, 0x17, R4 ;  /* 0x00000017ff027819 */ /* 0x00dfc80000011604 */
        /* <DEDUP_REMOVED lines=14> */
.L_x_6715:
[----:B0-23--:R-:W-:-:S04]  /*bbc0*/  PRMT R2, R5, 0x9910, RZ ;  /* 0x0000991005027816 */ /* 0x00dfc800000000ff */
[----:B------:R-:W-:-:S05]  /*bbd0*/  SHF.R.S32.HI R3, RZ, 0x1f, R2 ;  /* 0x0000001fff037819 */ /* 0x000fca0000011402 */
[----:B------:R-:W-:Y:S01]  /*bbe0*/  STG.E.64 desc[UR36][R16.64], R2 ;  /* 0x0000000210007986 */ /* 0x000fe2000c101b24 */
[----:B------:R-:W-:Y:S05]  /*bbf0*/  EXIT ;  /* 0x000000000000794d */ /* 0x000fea0003800000 */
.L_x_6714:
[----:B0-2---:R-:W-:-:S05]  /*bc00*/  PRMT R3, R5, 0x9910, RZ ;  /* 0x0000991005037816 */ /* 0x005fca00000000ff */
[----:B------:R-:W-:Y:S01]  /*bc10*/  STG.E desc[UR36][R16.64], R3 ;  /* 0x0000000310007986 */ /* 0x000fe2000c101924 */
[----:B------:R-:W-:Y:S05]  /*bc20*/  EXIT ;  /* 0x000000000000794d */ /* 0x000fea0003800000 */
.L_x_6704:
        /* <DEDUP_REMOVED lines=8> */
[----:B0-2---:R-:W-:-:S05]  /*bcb0*/  SEL R3, RZ, 0x1, !P0 ;  /* 0x00000001ff037807 */ /* 0x005fca0004000000 */
[----:B------:R-:W-:Y:S01]  /*bcc0*/  STG.E.U8 desc[UR36][R16.64], R3 ;  /* 0x0000000310007986 */ /* 0x000fe2000c101124 */
[----:B------:R-:W-:Y:S05]  /*bcd0*/  EXIT ;  /* 0x000000000000794d */ /* 0x000fea0003800000 */
.L_x_6717:
[----:B------:R-:W-:Y:S01]  /*bce0*/  CS2R R6, SRZ ;  /* 0x0000000000067805 */ /* 0x000fe2000001ff00 */
[----:B------:R-:W1:Y:S04]  /*bcf0*/  I2F.F64.S16 R4, R5 ;  /* 0x0000000500047312 */ /* 0x000e680000101c00 */
[----:B-1----:R-:W-:Y:S01]  /*bd00*/  STG.E.128 desc[UR36][R16.64], R4 ;  /* 0x0000000410007986 */ /* 0x002fe2000c101d24 */
[----:B------:R-:W-:Y:S05]  /*bd10*/  EXIT ;  /* 0x000000000000794d */ /* 0x000fea0003800000 */
.L_x_6716:
[----:B------:R-:W-:-:S09]  /*bd20*/  UISETP.NE.AND UP0, UPT, UR4, 0xf, UPT ;  /* 0x0000000f0400788c */ /* 0x000fd2000bf05270 */
[----:B------:R-:W-:Y:S05]  /*bd30*/  BRA.U !UP0, `(.L_x_6718) ;  /* 0x0000000108e87547 */ /* 0x000fea000b800000 */
[----:B------:R-:W-:-:S09]  /*bd40*/  UISETP.NE.AND UP0, UPT, UR4, 0x17, UPT ;  /* 0x000000170400788c */ /* 0x000fd2000bf05270 */
[----:B------:R-:W-:Y:S05]  /*bd50*/  BRA.U !UP0, `(.L_x_6719) ;  /* 0x0000000108907547 */ /* 0x000fea000b800000 */
[----:B------:R-:W-:-:S09]  /*bd60*/  UISETP.NE.AND UP0, UPT, UR4, 0x18, UPT ;  /* 0x000000180400788c */ /* 0x000fd2000bf05270 */
[----:B------:R-:W-:Y:S05]  /*bd70*/  BRA.U !UP0, `(.L_x_6720) ;  /* 0x0000000108447547 */ /* 0x000fea000b800000 */
.L_x_6697:
[----:B------:R-:W-:Y:S01]  /*bd80*/  MOV R0, 0x1c0 ;  /* 0x000001c000007802 */ /* 0x000fe20000000f00 */
[----:B------:R-:W1:Y:S01]  /*bd90*/  LDCU.64 UR4, c[0x4][0x1a0] ;  /* 0x01003400ff0477ac */ /* 0x000e620008000a00 */
[----:B------:R-:W-:Y:S02]  /*bda0*/  HFMA2 R8, -RZ, RZ, 0, 6.020069122314453125e-06 ;  /* 0x00000065ff087431 */ /* 0x000fe400000001ff */
[----:B------:R-:W-:Y:S01]  /*bdb0*/  IMAD.MOV.U32 R12, RZ, RZ, 0x1 ;  /* 0x00000001ff0c7424 */ /* 0x000fe200078e00ff */
[----:B0-23--:R0:W2:Y:S01]  /*bdc0*/  LDC.64 R2, c[0x4][R0] ;  /* 0x0100000000027b82 */ /* 0x00d0a20000000a00 */
[----:B------:R-:W3:Y:S01]  /*bdd0*/  LDCU.64 UR6, c[0x4][0x1a8] ;  /* 0x01003500ff0677ac */ /* 0x000ee20008000a00 */
[----:B------:R-:W-:Y:S01]  /*bde0*/  IMAD.MOV.U32 R13, RZ, RZ, RZ ;  /* 0x000000ffff0d7224 */ /* 0x000fe200078e00ff */
[----:B------:R-:W4:Y:S01]  /*bdf0*/  LDCU.64 UR8, c[0x4][0x58] ;  /* 0x01000b00ff0877ac */ /* 0x000f220008000a00 */
[----:B-1----:R-:W-:Y:S01]  /*be00*/  MOV R4, UR4 ;  /* 0x0000000400047c02 */ /* 0x002fe20008000f00 */
[----:B------:R-:W-:-:S02]  /*be10*/  IMAD.U32 R5, RZ, RZ, UR5 ;  /* 0x00000005ff057e24 */ /* 0x000fc4000f8e00ff */
[----:B---3--:R-:W-:Y:S01]  /*be20*/  IMAD.U32 R6, RZ, RZ, UR6 ;  /* 0x00000006ff067e24 */ /* 0x008fe2000f8e00ff */
[----:B------:R-:W-:Y:S01]  /*be30*/  MOV R7, UR7 ;  /* 0x0000000700077c02 */ /* 0x000fe20008000f00 */
[----:B----4-:R-:W-:Y:S02]  /*be40*/  IMAD.U32 R10, RZ, RZ, UR8 ;  /* 0x00000008ff0a7e24 */ /* 0x010fe4000f8e00ff */
[----:B0-----:R-:W-:-:S07]  /*be50*/  IMAD.U32 R11, RZ, RZ, UR9 ;  /* 0x00000009ff0b7e24 */ /* 0x001fce000f8e00ff */
[----:B------:R-:W-:-:S07]  /*be60*/  LEPC R20, `(.L_x_6721) ;  /* 0x000000001014794e */ /* 0x000fce0000000000 */
[----:B--2---:R-:W-:Y:S05]  /*be70*/  CALL.ABS.NOINC R2 ;  /* 0x0000000002007343 */ /* 0x004fea0003c00000 */
.L_x_6721:
[----:B------:R-:W-:Y:S05]  /*be80*/  EXIT ;  /* 0x000000000000794d */ /* 0x000fea0003800000 */
.L_x_6720:
[----:B------:R-:W0:Y:S01]  /*be90*/  I2F.S16 R5, R5 ;  /* 0x0000000500057306 */ /* 0x000e220000101400 */
[----:B------:R-:W-:Y:S01]  /*bea0*/  BSSY.RECONVERGENT B0, `(.L_x_6722) ;  /* 0x000000c000007945 */ /* 0x000fe20003800200 */
[----:B------:R-:W-:Y:S02]  /*beb0*/  MOV R0, 0x7f ;  /* 0x0000007f00007802 */ /* 0x000fe40000000f00 */
[----:B0-23--:R-:W-:Y:S02]  /*bec0*/  LOP3.LUT R2, R5, 0x7fffffff, RZ, 0xc0, !PT ;  /* 0x7fffffff05027812 */ /* 0x00dfe400078ec0ff */
        /* <DEDUP_REMOVED lines=9> */
.L_x_6723:
[----:B------:R-:W-:Y:S05]  /*bf60*/  BSYNC.RECONVERGENT B0 ;  /* 0x0000000000007941 */ /* 0x000fea0003800200 */
.L_x_6722:
[----:B------:R-:W-:-:S05]  /*bf70*/  LOP3.LUT R3, R0, 0x80, R3, 0xf8, !PT ;  /* 0x0000008000037812 */ /* 0x000fca00078ef803 */
[----:B------:R-:W-:Y:S01]  /*bf80*/  STG.E.U8 desc[UR36][R16.64], R3 ;  /* 0x0000000310007986 */ /* 0x000fe2000c101124 */
[----:B------:R-:W-:Y:S05]  /*bf90*/  EXIT ;  /* 0x000000000000794d */ /* 0x000fea0003800000 */
.L_x_6719:
[----:B0-2---:R-:W3:Y:S01]  /*bfa0*/  I2F.S16 R3, R5 ;  /* 0x0000000500037306 */ /* 0x005ee20000101400 */
[----:B------:R-:W-:Y:S01]  /*bfb0*/  BSSY.RECONVERGENT B0, `(.L_x_6724) ;  /* 0x000000e000007945 */ /* 0x000fe20003800200 */
[----:B---3--:R-:W-:-:S04]  /*bfc0*/  LOP3.LUT R2, R3, 0x7fffffff, RZ, 0xc0, !PT ;  /* 0x7fffffff03027812 */ /* 0x008fc800078ec0ff */
        /* <DEDUP_REMOVED lines=9> */
.L_x_6725:
[----:B------:R-:W-:Y:S01]  /*c060*/  IMAD.MOV.U32 R0, RZ, RZ, 0x7f ;  /* 0x0000007fff007424 */ /* 0x000fe200078e00ff */
[----:B------:R-:W-:-:S04]  /*c070*/  ISETP.GT.U32.AND P0, PT, R2, 0x7f800000, PT ;  /* 0x7f8000000200780c */ /* 0x000fc80003f04070 */
[----:B------:R-:W-:-:S09]  /*c080*/  SEL R0, R0, 0x7c, P0 ;  /* 0x0000007c00007807 */ /* 0x000fd20000000000 */
.L_x_6726:
[----:B------:R-:W-:Y:S05]  /*c090*/  BSYNC.RECONVERGENT B0 ;  /* 0x0000000000007941 */ /* 0x000fea0003800200 */
.L_x_6724:
[----:B------:R-:W-:-:S04]  /*c0a0*/  SHF.R.U32.HI R3, RZ, 0x18, R3 ;  /* 0x00000018ff037819 */ /* 0x000fc80000011603 */
[----:B------:R-:W-:-:S05]  /*c0b0*/  LOP3.LUT R3, R0, 0x80, R3, 0xf8, !PT ;  /* 0x0000008000037812 */ /* 0x000fca00078ef803 */
[----:B------:R-:W-:Y:S01]  /*c0c0*/  STG.E.U8 desc[UR36][R16.64], R3 ;  /* 0x0000000310007986 */ /* 0x000fe2000c101124 */
[----:B------:R-:W-:Y:S05]  /*c0d0*/  EXIT ;  /* 0x000000000000794d */ /* 0x000fea0003800000 */
.L_x_6718:
[----:B------:R-:W1:Y:S02]  /*c0e0*/  I2F.S16 R0, R5 ;  /* 0x0000000500007306 */ /* 0x000e640000101400 */
[----:B-1----:R-:W-:-:S05]  /*c0f0*/  F2FP.BF16.F32.PACK_AB R0, RZ, R0 ;  /* 0x00000000ff00723e */ /* 0x002fca00000010ff */
[----:B------:R-:W-:Y:S01]  /*c100*/  STG.E.U16 desc[UR36][R16.64], R0 ;  /* 0x0000000010007986 */ /* 0x000fe2000c101524 */
[----:B------:R-:W-:Y:S05]  /*c110*/  EXIT ;  /* 0x000000000000794d */ /* 0x000fea0003800000 */
.L_x_6727:
        /* <DEDUP_REMOVED lines=14> */
.L_x_35855:


//--------------------- .text._ZN2at6native27unrolled_elementwise_kernelIZZZNS0_21clamp_max_kernel_cudaERNS_18TensorIteratorBaseERKN3c106ScalarEENKUlvE_clEvENKUlvE3_clEvEUlsE_St5arrayIPcLm2EELi4E23TrivialOffsetCalculatorILi1EjESF_NS0_6memory12LoadWithCastILi1EEENSG_13StoreWithCastILi1EEEEEviT_T0_T2_T3_T4_T5_ --------------------------
	.section	.text._ZN2at6native27unrolled_elementwise_kernelIZZZNS0_21clamp_max_kernel_cudaERNS_18TensorIteratorBaseERKN3c106ScalarEENKUlvE_clEvENKUlvE3_clEvEUlsE_St5arrayIPcLm2EELi4E23TrivialOffsetCalculatorILi1EjESF_NS0_6memory12LoadWithCastILi1EEENSG_13StoreWithCastILi1EEEEEviT_T0_T2_T3_T4_T5_,"ax",@progbits
	.align	128
        .global         _ZN2at6native27unrolled_elementwise_kernelIZZZNS0_21clamp_max_kernel_cudaERNS_18TensorIteratorBaseERKN3c106ScalarEENKUlvE_clEvENKUlvE3_clEvEUlsE_St5arrayIPcLm2EELi4E23TrivialOffsetCalculatorILi1EjESF_NS0_6memory12LoadWithCastILi1EEENSG_13StoreWithCastILi1EEEEEviT_T0_T2_T3_T4_T5_
        .type           _ZN2at6native27unrolled_elementwise_kernelIZZZNS0_21clamp_max_kernel_cudaERNS_18TensorIteratorBaseERKN3c106ScalarEENKUlvE_clEvENKUlvE3_clEvEUlsE_St5arrayIPcLm2EELi4E23TrivialOffsetCalculatorILi1EjESF_NS0_6memory12LoadWithCastILi1EEENSG_13StoreWithCastILi1EEEEEviT_T0_T2_T3_T4_T5_,@function
        .size           _ZN2at6native27unrolled_elementwise_kernelIZZZNS0_21clamp_max_kernel_cudaERNS_18TensorIteratorBaseERKN3c106ScalarEENKUlvE_clEvENKUlvE3_clEvEUlsE_St5arrayIPcLm2EELi4E23TrivialOffsetCalculatorILi1EjESF_NS0_6memory12LoadWithCastILi1EEENSG_13StoreWithCastILi1EEEEEviT_T0_T2_T3_T4_T5_,(.L_x_35856 - _ZN2at6native27unrolled_elementwise_kernelIZZZNS0_21clamp_max_kernel_cudaERNS_18TensorIteratorBaseERKN3c106ScalarEENKUlvE_clEvENKUlvE3_clEvEUlsE_St5arrayIPcLm2EELi4E23TrivialOffsetCalculatorILi1EjESF_NS0_6memory12LoadWithCastILi1EEENSG_13StoreWithCastILi1EEEEEviT_T0_T2_T3_T4_T5_)
        .other          _ZN2at6native27unrolled_elementwise_kernelIZZZNS0_21clamp_max_kernel_cudaERNS_18TensorIteratorBaseERKN3c106ScalarEENKUlvE_clEvENKUlvE3_clEvEUlsE_St5arrayIPcLm2EELi4E23TrivialOffsetCalculatorILi1EjESF_NS0_6memory12LoadWithCastILi1EEENSG_13StoreWithCastILi1EEEEEviT_T0_T2_T3_T4_T5_,@"STO_CUDA_ENTRY STV_DEFAULT"
_ZN2at6native27unrolled_elementwise_kernelIZZZNS0_21clamp_max_kernel_cudaERNS_18TensorIteratorBaseERKN3c106ScalarEENKUlvE_clEvENKUlvE3_clEvEUlsE_St5arrayIPcLm2EELi4E23TrivialOffsetCalculatorILi1EjESF_NS0_6memory12LoadWithCastILi1EEENSG_13StoreWithCastILi1EEEEEviT_T0_T2_T3_T4_T5_:
.text._ZN2at6native27unrolled_elementwise_kernelIZZZNS0_21clamp_max_kernel_cudaERNS_18TensorIteratorBaseERKN3c106ScalarEENKUlvE_clEvENKUlvE3_clEvEUlsE_St5arrayIPcLm2EELi4E23TrivialOffsetCalculatorILi1EjESF_NS0_6memory12LoadWithCastILi1EEENSG_13StoreWithCastILi1EEEEEviT_T0_T2_T3_T4_T5_:
        /* <DEDUP_REMOVED lines=31> */
.L_x_6733:
[----:B------:R3:W5:Y:S01]  /*01f0*/  LDG.E.U8 R22, desc[UR36][R2.64] ;  /* 0x0000002402167981 */ /* 0x000762000c1e1100 */
[----:B------:R-:W-:Y:S05]  /*0200*/  BRA `(.L_x_6735) ;  /* 0x0000000c004c7947 */ /* 0x000fea0003800000 */
.L_x_6732:
        /* <DEDUP_REMOVED lines=8> */
.L_x_6737:
[----:B------:R1:W5:Y:S01]  /*0290*/  LDG.E.U16 R22, desc[UR36][R2.64] ;  /* 0x0000002402167981 */ /* 0x000362000c1e1500 */
[----:B------:R-:W-:Y:S05]  /*02a0*/  BRA `(.L_x_6735) ;  /* 0x0000000c00247947 */ /* 0x000fea0003800000 */
.L_x_6736:
[----:B------:R2:W5:Y:S01]  /*02b0*/  LDG.E.U16 R22, desc[UR36][R2.64] ;  /* 0x0000002402167981 */ /* 0x000562000c1e1500 */
[----:B------:R-:W-:Y:S05]  /*02c0*/  BRA `(.L_x_6735) ;  /* 0x0000000c001c7947 */ /* 0x000fea0003800000 */
.L_x_6731:
        /* <DEDUP_REMOVED lines=9> */
.L_x_6739:
[----:B------:R-:W2:Y:S02]  /*0360*/  LDG.E.U16 R0, desc[UR36][R2.64] ;  /* 0x0000002402007981 */ /* 0x000ea4000c1e1500 */
[----:B--2---:R-:W-:-:S06]  /*0370*/  HADD2.F32 R0, -RZ, R0.H0_H0 ;  /* 0x20000000ff007230 */ /* 0x004fcc0000004100 */
[----:B------:R-:W0:Y:S02]  /*0380*/  F2I.FTZ.TRUNC.NTZ R0, R0 ;  /* 0x0000000000007305 */ /* 0x000e24000021f100 */
[----:B0-----:R-:W-:Y:S01]  /*0390*/  PRMT R22, R0, 0x7610, R22 ;  /* 0x0000761000167816 */ /* 0x001fe20000000016 */
[----:B------:R-:W-:Y:S06]  /*03a0*/  BRA `(.L_x_6735) ;  /* 0x0000000800e47947 */ /* 0x000fec0003800000 */
.L_x_6738:
        /* <DEDUP_REMOVED lines=9> */
.L_x_6741:
[----:B------:R-:W2:Y:S02]  /*0440*/  LDG.E.U16 R2, desc[UR36][R2.64] ;  /* 0x0000002402027981 */ /* 0x000ea4000c1e1500 */
[----:B--2---:R-:W-:-:S06]  /*0450*/  HADD2.F32 R0, -RZ, R2.H0_H0 ;  /* 0x20000002ff007230 */ /* 0x004fcc0000004100 */
[----:B------:R-:W0:Y:S02]  /*0460*/  F2I.FTZ.TRUNC.NTZ R0, R0 ;  /* 0x0000000000007305 */ /* 0x000e24000021f100 */
[----:B0-----:R-:W-:Y:S01]  /*0470*/  PRMT R22, R0, 0x7610, R22 ;  /* 0x0000761000167816 */ /* 0x001fe20000000016 */
[----:B------:R-:W-:Y:S06]  /*0480*/  BRA `(.L_x_6735) ;  /* 0x0000000800ac7947 */ /* 0x000fec0003800000 */
.L_x_6740:
[----:B------:R-:W2:Y:S02]  /*0490*/  LDG.E.64 R2, desc[UR36][R2.64] ;  /* 0x0000002402027981 */ /* 0x000ea4000c1e1b00 */
[----:B--2---:R0:W1:Y:S02]  /*04a0*/  F2I.F64.TRUNC R22, R2 ;  /* 0x0000000200167311 */ /* 0x004064000030d100 */
[----:B01----:R-:W-:Y:S05]  /*04b0*/  BRA `(.L_x_6735) ;  /* 0x0000000800a07947 */ /* 0x003fea0003800000 */
.L_x_6730:
        /* <DEDUP_REMOVED lines=12> */
.L_x_6744:
[----:B------:R-:W2:Y:S02]  /*0580*/  LDG.E.64 R2, desc[UR36][R2.64] ;  /* 0x0000002402027981 */ /* 0x000ea4000c1e1b00 */
[----:B--2---:R0:W1:Y:S02]  /*0590*/  F2I.F64.TRUNC R22, R2 ;  /* 0x0000000200167311 */ /* 0x004064000030d100 */
[----:B01----:R-:W-:Y:S05]  /*05a0*/  BRA `(.L_x_6735) ;  /* 0x0000000800647947 */ /* 0x003fea0003800000 */
.L_x_6743:
        /* <DEDUP_REMOVED lines=27> */
.L_x_6746:
        /* <DEDUP_REMOVED lines=14> */
.L_x_6745:
[----:B------:R-:W2:Y:S02]  /*0840*/  LDG.E.U16 R0, desc[UR36][R2.64] ;  /* 0x0000002402007981 */ /* 0x000ea4000c1e1500 */
[----:B--2---:R-:W-:-:S06]  /*0850*/  IMAD.U32 R0, R0, 0x10000, RZ ;  /* 0x0001000000007824 */ /* 0x004fcc00078e00ff */
[----:B------:R-:W0:Y:S02]  /*0860*/  F2I.FTZ.TRUNC.NTZ R0, R0 ;  /* 0x0000000000007305 */ /* 0x000e24000021f100 */
[----:B0-----:R-:W-:Y:S01]  /*0870*/  PRMT R22, R0, 0x7610, R22 ;  /* 0x0000761000167816 */ /* 0x001fe20000000016 */
[----:B------:R-:W-:Y:S06]  /*0880*/  BRA `(.L_x_6735) ;  /* 0x0000000400ac7947 */ /* 0x000fec0003800000 */
.L_x_6742:
        /* <DEDUP_REMOVED lines=10> */
.L_x_6749:
        /* <DEDUP_REMOVED lines=21> */
.L_x_6753:
[----:B------:R-:W-:Y:S05]  /*0a80*/  BSYNC.RECONVERGENT B1 ;  /* 0x0000000000017941 */ /* 0x000fea0003800200 */
.L_x_6752:
[----:B------:R-:W-:Y:S01]  /*0a90*/  IMAD.SHL.U32 R0, R0, 0x100000, RZ ;  /* 0x0010000000007824 */ /* 0x000fe200078e00ff */
[----:B------:R-:W-:-:S04]  /*0aa0*/  LEA R2, R2, 0x3b800000, 0x17 ;  /* 0x3b80000002027811 */ /* 0x000fc800078eb8ff */
[----:B------:R-:W-:-:S07]  /*0ab0*/  LOP3.LUT R0, R2, R0, R7, 0xfe, !PT ;  /* 0x0000000002007212 */ /* 0x000fce00078efe07 */
.L_x_6751:
[----:B------:R-:W-:Y:S05]  /*0ac0*/  BSYNC.RECONVERGENT B0 ;  /* 0x0000000000007941 */ /* 0x000fea0003800200 */
.L_x_6750:
[----:B------:R-:W0:Y:S02]  /*0ad0*/  F2I.FTZ.TRUNC.NTZ R0, R0 ;  /* 0x0000000000007305 */ /* 0x000e24000021f100 */
[----:B0-----:R-:W-:Y:S01]  /*0ae0*/  PRMT R22, R0, 0x7610, R22 ;  /* 0x0000761000167816 */ /* 0x001fe20000000016 */
[----:B------:R-:W-:Y:S06]  /*0af0*/  BRA `(.L_x_6735) ;  /* 0x0000000400107947 */ /* 0x000fec0003800000 */
.L_x_6748:
        /* <DEDUP_REMOVED lines=21> */
.L_x_6757:
[----:B------:R-:W-:Y:S05]  /*0c50*/  BSYNC.RECONVERGENT B1 ;  /* 0x0000000000017941 */ /* 0x000fea0003800200 */
.L_x_6756:
[----:B------:R-:W-:Y:S01]  /*0c60*/  IMAD.SHL.U32 R0, R0, 0x200000, RZ ;  /* 0x0020000000007824 */ /* 0x000fe200078e00ff */
[----:B------:R-:W-:-:S04]  /*0c70*/  LEA R2, R2, 0x37800000, 0x17 ;  /* 0x3780000002027811 */ /* 0x000fc800078eb8ff */
[----:B------:R-:W-:-:S07]  /*0c80*/  LOP3.LUT R0, R2, R0, R7, 0xfe, !PT ;  /* 0x0000000002007212 */ /* 0x000fce00078efe07 */
.L_x_6755:
[----:B------:R-:W-:Y:S05]  /*0c90*/  BSYNC.RECONVERGENT B0 ;  /* 0x0000000000007941 */ /* 0x000fea0003800200 */
.L_x_6754:
[----:B------:R-:W0:Y:S02]  /*0ca0*/  F2I.FTZ.TRUNC.NTZ R0, R0 ;  /* 0x0000000000007305 */ /* 0x000e24000021f100 */
[----:B0-----:R-:W-:Y:S01]  /*0cb0*/  PRMT R22, R0, 0x7610, R22 ;  /* 0x0000761000167816 */ /* 0x001fe20000000016 */
[----:B------:R-:W-:Y:S06]  /*0cc0*/  BRA `(.L_x_6735) ;  /* 0x00000000009c7947 */ /* 0x000fec0003800000 */
.L_x_6747:
[----:B------:R-:W-:-:S09]  /*0cd0*/  UISETP.NE.AND UP0, UPT, UR4, 0x1c, UPT ;  /* 0x0000001c0400788c */ /* 0x000fd2000bf05270 */
[----:B------:R-:W-:Y:S05]  /*0ce0*/  BRA.U !UP0, `(.L_x_6758) ;  /* 0x0000000108907547 */ /* 0x000fea000b800000 */
[----:B------:R-:W-:-:S09]  /*0cf0*/  UISETP.NE.AND UP0, UPT, UR4, 0x1d, UPT ;  /* 0x0000001d0400788c */ /* 0x000fd2000bf05270 */
[----:B------:R-:W-:Y:S05]  /*0d00*/  BRA.U !UP0, `(.L_x_6759) ;  /* 0x0000000108807547 */ /* 0x000fea000b800000 */
[----:B------:R-:W-:-:S09]  /*0d10*/  UISETP.NE.AND UP0, UPT, UR4, 0x2c, UPT ;  /* 0x0000002c0400788c */ /* 0x000fd2000bf05270 */
[----:B------:R-:W-:Y:S05]  /*0d20*/  BRA.U !UP0, `(.L_x_6760) ;  /* 0x0000000108487547 */ /* 0x000fea000b800000 */
.L_x_6734:
        /* <DEDUP_REMOVED lines=16> */
.L_x_6761:
[----:B------:R-:W-:Y:S01]  /*0e30*/  PRMT R22, RZ, 0x7610, R22 ;  /* 0x00007610ff167816 */ /* 0x000fe20000000016 */
[----:B------:R-:W-:Y:S06]  /*0e40*/  BRA `(.L_x_6735) ;  /* 0x00000000003c7947 */ /* 0x000fec0003800000 */
.L_x_6760:
        /* <DEDUP_REMOVED lines=8> */
.L_x_6763:
[----:B------:R-:W-:Y:S05]  /*0ed0*/  BSYNC.RECONVERGENT B0 ;  /* 0x0000000000007941 */ /* 0x000fea0003800200 */
.L_x_6762:
[----:B------:R-:W0:Y:S02]  /*0ee0*/  F2I.FTZ.TRUNC.NTZ R0, R0 ;  /* 0x0000000000007305 */ /* 0x000e24000021f100 */
[----:B0-----:R-:W-:Y:S01]  /*0ef0*/  PRMT R22, R0, 0x7610, R22 ;  /* 0x0000761000167816 */ /* 0x001fe20000000016 */
[----:B------:R-:W-:Y:S06]  /*0f00*/  BRA `(.L_x_6735) ;  /* 0x00000000000c7947 */ /* 0x000fec0003800000 */
.L_x_6759:
[----:B------:R0:W5:Y:S01]  /*0f10*/  LDG.E.U16 R22, desc[UR36][R2.64] ;  /* 0x0000002402167981 */ /* 0x000162000c1e1500 */
[----:B------:R-:W-:Y:S05]  /*0f20*/  BRA `(.L_x_6735) ;  /* 0x0000000000047947 */ /* 0x000fea0003800000 */
.L_x_6758:
[----:B------:R0:W5:Y:S02]  /*0f30*/  LDG.E.U16 R22, desc[UR36][R2.64] ;  /* 0x0000002402167981 */ /* 0x000164000c1e1500 */
.L_x_6735:
[----:B------:R-:W-:-:S07]  /*0f40*/  VIADD R26, R24, 0x80 ;  /* 0x00000080181a7836 */ /* 0x000fce0000000000 */
.L_x_6729:
[----:B------:R-:W-:Y:S05]  /*0f50*/  BSYNC.RECONVERGENT B6 ;  /* 0x0000000000067941 */ /* 0x000fea0003800200 */
.L_x_6728:
[----:B------:R-:W-:Y:S01]  /*0f60*/  ISETP.GE.AND P0, PT, R26, R19, PT ;  /* 0x000000131a00720c */ /* 0x000fe20003f06270 */
[----:B------:R-:W-:Y:S01]  /*0f70*/  BSSY.RECONVERGENT B6, `(.L_x_6764) ;  /* 0x00000ec000067945 */ /* 0x000fe20003800200 */
[----:B------:R-:W-:-:S11]  /*0f80*/  PRMT R18, RZ, 0x7610, R18 ;  /* 0x00007610ff127816 */ /* 0x000fd60000000012 */
[----:B------:R-:W-:Y:S05]  /*0f90*/  @P0 BRA `(.L_x_6765) ;  /* 0x0000000c00a40947 */ /* 0x000fea0003800000 */
[----:B01234-:R-:W0:Y:S01]  /*0fa0*/  LDC.64 R2, c[0x0][0x3a0] ;  /* 0x0000e800ff027b82 */ /* 0x01fe220000000a00 */
        /* <DEDUP_REMOVED lines=18> */
.L_x_6769:
[----:B------:R0:W5:Y:S01]  /*10d0*/  LDG.E.U8 R18, desc[UR36][R2.64] ;  /* 0x0000002402127981 */ /* 0x000162000c1e1100 */
[----:B------:R-:W-:Y:S05]  /*10e0*/  BRA `(.L_x_6771) ;  /* 0x0000000c004c7947 */ /* 0x000fea0003800000 */
.L_x_6768:
        /* <DEDUP_REMOVED lines=8> */
.L_x_6773:
[----:B------:R0:W5:Y:S01]  /*1170*/  LDG.E.U16 R18, desc[UR36][R2.64] ;  /* 0x0000002402127981 */ /* 0x000162000c1e1500 */
[----:B------:R-:W-:Y:S05]  /*1180*/  BRA `(.L_x_6771) ;  /* 0x0000000c00247947 */ /* 0x000fea0003800000 */
.L_x_6772:
[----:B------:R0:W5:Y:S01]  /*1190*/  LDG.E.U16 R18, desc[UR36][R2.64] ;  /* 0x0000002402127981 */ /* 0x000162000c1e1500 */
[----:B------:R-:W-:Y:S05]  /*11a0*/  BRA `(.L_x_6771) ;  /* 0x0000000c001c7947 */ /* 0x000fea0003800000 */
.L_x_6767:
        /* <DEDUP_REMOVED lines=9> */
.L_x_6775:
[----:B------:R-:W2:Y:S02]  /*1240*/  LDG.E.U16 R0, desc[UR36][R2.64] ;  /* 0x0000002402007981 */ /* 0x000ea4000c1e1500 */
[----:B--2---:R-:W-:-:S06]  /*1250*/  HADD2.F32 R0, -RZ, R0.H0_H0 ;  /* 0x20000000ff007230 */ /* 0x004fcc0000004100 */
[----:B------:R-:W0:Y:S02]  /*1260*/  F2I.FTZ.TRUNC.NTZ R0, R0 ;  /* 0x0000000000007305 */ /* 0x000e24000021f100 */
[----:B0-----:R-:W-:Y:S01]  /*1270*/  PRMT R18, R0, 0x7610, R18 ;  /* 0x0000761000127816 */ /* 0x001fe20000000012 */
[----:B------:R-:W-:Y:S06]  /*1280*/  BRA `(.L_x_6771) ;  /* 0x0000000800e47947 */ /* 0x000fec0003800000 */
.L_x_6774:
        /* <DEDUP_REMOVED lines=9> */
.L_x_6777:
[----:B------:R-:W2:Y:S02]  /*1320*/  LDG.E.U16 R2, desc[UR36][R2.64] ;  /* 0x0000002402027981 */ /* 0x000ea4000c1e1500 */
[----:B--2---:R-:W-:-:S06]  /*1330*/  HADD2.F32 R0, -RZ, R2.H0_H0 ;  /* 0x20000002ff007230 */ /* 0x004fcc0000004100 */
[----:B------:R-:W0:Y:S02]  /*1340*/  F2I.FTZ.TRUNC.NTZ R0, R0 ;  /* 0x0000000000007305 */ /* 0x000e24000021f100 */
[----:B0-----:R-:W-:Y:S01]  /*1350*/  PRMT R18, R0, 0x7610, R18 ;  /* 0x0000761000127816 */ /* 0x001fe20000000012 */
[----:B------:R-:W-:Y:S06]  /*1360*/  BRA `(.L_x_6771) ;  /* 0x0000000800ac7947 */ /* 0x000fec0003800000 */
.L_x_6776:
[----:B------:R-:W2:Y:S02]  /*1370*/  LDG.E.64 R2, desc[UR36][R2.64] ;  /* 0x0000002402027981 */ /* 0x000ea4000c1e1b00 */
[----:B--2---:R0:W1:Y:S02]  /*1380*/  F2I.F64.TRUNC R18, R2 ;  /* 0x0000000200127311 */ /* 0x004064000030d100 */
[----:B01----:R-:W-:Y:S05]  /*1390*/  BRA `(.L_x_6771) ;  /* 0x0000000800a07947 */ /* 0x003fea0003800000 */
.L_x_6766:
        /* <DEDUP_REMOVED lines=12> */
.L_x_6780:
[----:B------:R-:W2:Y:S02]  /*1460*/  LDG.E.64 R2, desc[UR36][R2.64] ;  /* 0x0000002402027981 */ /* 0x000ea4000c1e1b00 */
[----:B--2---:R0:W1:Y:S02]  /*1470*/  F2I.F64.TRUNC R18, R2 ;  /* 0x0000000200127311 */ /* 0x004064000030d100 */
[----:B01----:R-:W-:Y:S05]  /*1480*/  BRA `(.L_x_6771) ;  /* 0x0000000800647947 */ /* 0x003fea0003800000 */
.L_x_6779:
        /* <DEDUP_REMOVED lines=27> */
.L_x_6782:
        /* <DEDUP_REMOVED lines=14> */
.L_x_6781:
[----:B------:R-:W2:Y:S02]  /*1720*/  LDG.E.U16 R0, desc[UR36][R2.64] ;  /* 0x0000002402007981 */ /* 0x000ea4000c1e1500 */
[----:B--2---:R-:W-:-:S06]  /*1730*/  IMAD.U32 R0, R0, 0x10000, RZ ;  /* 0x0001000000007824 */ /* 0x004fcc00078e00ff */
[----:B------:R-:W0:Y:S02]  /*1740*/  F2I.FTZ.TRUNC.NTZ R0, R0 ;  /* 0x0000000000007305 */ /* 0x000e24000021f100 */
[----:B0-----:R-:W-:Y:S01]  /*1750*/  PRMT R18, R0, 0x7610, R18 ;  /* 0x0000761000127816 */ /* 0x001fe20000000012 */
[----:B------:R-:W-:Y:S06]  /*1760*/  BRA `(.L_x_6771) ;  /* 0x0000000400ac7947 */ /* 0x000fec0003800000 */
.L_x_6778:
        /* <DEDUP_REMOVED lines=10> */
.L_x_6785:
        /* <DEDUP_REMOVED lines=21> */
.L_x_6789:
[----:B------:R-:W-:Y:S05]  /*1960*/  BSYNC.RECONVERGENT B1 ;  /* 0x0000000000017941 */ /* 0x000fea0003800200 */
.L_x_6788:
[----:B------:R-:W-:Y:S01]  /*1970*/  IMAD.SHL.U32 R0, R0, 0x100000, RZ ;  /* 0x0010000000007824 */ /* 0x000fe200078e00ff */
[----:B------:R-:W-:-:S04]  /*1980*/  LEA R2, R2, 0x3b800000, 0x17 ;  /* 0x3b80000002027811 */ /* 0x000fc800078eb8ff */
[----:B------:R-:W-:-:S07]  /*1990*/  LOP3.LUT R0, R2, R0, R7, 0xfe, !PT ;  /* 0x0000000002007212 */ /* 0x000fce00078efe07 */
.L_x_6787:
[----:B------:R-:W-:Y:S05]  /*19a0*/  BSYNC.RECONVERGENT B0 ;  /* 0x0000000000007941 */ /* 0x000fea0003800200 */
.L_x_6786:
[----:B------:R-:W0:Y:S02]  /*19b0*/  F2I.FTZ.TRUNC.NTZ R0, R0 ;  /* 0x0000000000007305 */ /* 0x000e24000021f100 */
[----:B0-----:R-:W-:Y:S01]  /*19c0*/  PRMT R18, R0, 0x7610, R18 ;  /* 0x0000761000127816 */ /* 0x001fe20000000012 */
[----:B------:R-:W-:Y:S06]  /*19d0*/  BRA `(.L_x_6771) ;  /* 0x0000000400107947 */ /* 0x000fec0003800000 */
.L_x_6784:
        /* <DEDUP_REMOVED lines=21> */
.L_x_6793:
[----:B------:R-:W-:Y:S05]  /*1b30*/  BSYNC.RECONVERGENT B1 ;  /* 0x0000000000017941 */ /* 0x000fea0003800200 */
.L_x_6792:
[----:B------:R-:W-:Y:S01]  /*1b40*/  IMAD.SHL.U32 R0, R0, 0x200000, RZ ;  /* 0x0020000000007824 */ /* 0x000fe200078e00ff */
[----:B------:R-:W-:-:S04]  /*1b50*/  LEA R2, R2, 0x37800000, 0x17 ;  /* 0x3780000002027811 */ /* 0x000fc800078eb8ff */
[----:B------:R-:W-:-:S07]  /*1b60*/  LOP3.LUT R0, R2, R0, R7, 0xfe, !PT ;  /* 0x0000000002007212 */ /* 0x000fce00078efe07 */
.L_x_6791:
[----:B------:R-:W-:Y:S05]  /*1b70*/  BSYNC.RECONVERGENT B0 ;  /* 0x0000000000007941 */ /* 0x000fea0003800200 */
.L_x_6790:
[----:B------:R-:W0:Y:S02]  /*1b80*/  F2I.FTZ.TRUNC.NTZ R0, R0 ;  /* 0x0000000000007305 */ /* 0x000e24000021f100 */
[----:B0-----:R-:W-:Y:S01]  /*1b90*/  PRMT R18, R0, 0x7610, R18 ;  /* 0x0000761000127816 */ /* 0x001fe20000000012 */
[----:B------:R-:W-:Y:S06]  /*1ba0*/  BRA `(.L_x_6771) ;  /* 0x00000000009c7947 */ /* 0x000fec0003800000 */
.L_x_6783:
        /* <DEDUP_REMOVED lines=14> */
.L_x_6797:
[----:B------:R-:W-:Y:S05]  /*1c90*/  BSYNC.RECONVERGENT B0 ;  /* 0x0000000000007941 */ /* 0x000fea0003800200 */
.L_x_6796:
[----:B------:R-:W0:Y:S02]  /*1ca0*/  F2I.FTZ.TRUNC.NTZ R0, R0 ;  /* 0x0000000000007305 */ /* 0x000e24000021f100 */
[----:B0-----:R-:W-:Y:S01]  /*1cb0*/  PRMT R18, R0, 0x7610, R18 ;  /* 0x0000761000127816 */ /* 0x001fe20000000012 */
[----:B------:R-:W-:Y:S06]  /*1cc0*/  BRA `(.L_x_6771) ;  /* 0x0000000000547947 */ /* 0x000fec0003800000 */
.L_x_6770:
        /* <DEDUP_REMOVED lines=16> */
.L_x_6798:
[----:B------:R-:W-:Y:S01]  /*1dd0*/  PRMT R18, RZ, 0x7610, R18 ;  /* 0x00007610ff127816 */ /* 0x000fe20000000012 */
[----:B------:R-:W-:Y:S06]  /*1de0*/  BRA `(.L_x_6771) ;  /* 0x00000000000c7947 */ /* 0x000fec0003800000 */
.L_x_6795:
[----:B------:R1:W5:Y:S01]  /*1df0*/  LDG.E.U16 R18, desc[UR36][R2.64] ;  /* 0x0000002402127981 */ /* 0x000362000c1e1500 */
[----:B------:R-:W-:Y:S05]  /*1e00*/  BRA `(.L_x_6771) ;  /* 0x0000000000047947 */ /* 0x000fea0003800000 */
.L_x_6794:
[----:B------:R0:W5:Y:S02]  /*1e10*/  LDG.E.U16 R18, desc[UR36][R2.64] ;  /* 0x0000002402127981 */ /* 0x000164000c1e1500 */
.L_x_6771:
[----:B------:R-:W-:-:S07]  /*1e20*/  VIADD R26, R26, 0x80 ;  /* 0x000000801a1a7836 */ /* 0x000fce0000000000 */
.L_x_6765:
[----:B------:R-:W-:Y:S05]  /*1e30*/  BSYNC.RECONVERGENT B6 ;  /* 0x0000000000067941 */ /* 0x000fea0003800200 */
.L_x_6764:
        /* <DEDUP_REMOVED lines=23> */
.L_x_6804:
[----:B------:R0:W5:Y:S01]  /*1fb0*/  LDG.E.U8 R16, desc[UR36][R2.64] ;  /* 0x0000002402107981 */ /* 0x000162000c1e1100 */
[----:B------:R-:W-:Y:S05]  /*1fc0*/  BRA `(.L_x_6806) ;  /* 0x0000000c004c7947 */ /* 0x000fea0003800000 */
.L_x_6803:
        /* <DEDUP_REMOVED lines=8> */
.L_x_6808:
[----:B------:R0:W5:Y:S01]  /*2050*/  LDG.E.U16 R16, desc[UR36][R2.64] ;  /* 0x0000002402107981 */ /* 0x000162000c1e1500 */
[----:B------:R-:W-:Y:S05]  /*2060*/  BRA `(.L_x_6806) ;  /* 0x0000000c00247947 */ /* 0x000fea0003800000 */
.L_x_6807:
[----:B------:R0:W5:Y:S01]  /*2070*/  LDG.E.U16 R16, desc[UR36][R2.64] ;  /* 0x0000002402107981 */ /* 0x000162000c1e1500 */
[----:B------:R-:W-:Y:S05]  /*2080*/  BRA `(.L_x_6806) ;  /* 0x0000000c001c7947 */ /* 0x000fea0003800000 */
.L_x_6802:
        /* <DEDUP_REMOVED lines=9> */
.L_x_6810:
[----:B------:R-:W2:Y:S02]  /*2120*/  LDG.E.U16 R0, desc[UR36][R2.64] ;  /* 0x0000002402007981 */ /* 0x000ea4000c1e1500 */
[----:B--2---:R-:W-:-:S06]  /*2130*/  HADD2.F32 R0, -RZ, R0.H0_H0 ;  /* 0x20000000ff007230 */ /* 0x004fcc0000004100 */
[----:B------:R-:W0:Y:S02]  /*2140*/  F2I.FTZ.TRUNC.NTZ R0, R0 ;  /* 0x0000000000007305 */ /* 0x000e24000021f100 */
[----:B0-----:R-:W-:Y:S01]  /*2150*/  PRMT R16, R0, 0x7610, R16 ;  /* 0x0000761000107816 */ /* 0x001fe20000000010 */
[----:B------:R-:W-:Y:S06]  /*2160*/  BRA `(.L_x_6806) ;  /* 0x0000000800e47947 */ /* 0x000fec0003800000 */
.L_x_6809:
        /* <DEDUP_REMOVED lines=9> */
.L_x_6812:
[----:B------:R-:W2:Y:S02]  /*2200*/  LDG.E.U16 R2, desc[UR36][R2.64] ;  /* 0x0000002402027981 */ /* 0x000ea4000c1e1500 */
[----:B--2---:R-:W-:-:S06]  /*2210*/  HADD2.F32 R0, -RZ, R2.H0_H0 ;  /* 0x20000002ff007230 */ /* 0x004fcc0000004100 */
[----:B------:R-:W0:Y:S02]  /*2220*/  F2I.FTZ.TRUNC.NTZ R0, R0 ;  /* 0x0000000000007305 */ /* 0x000e24000021f100 */
[----:B0-----:R-:W-:Y:S01]  /*2230*/  PRMT R16, R0, 0x7610, R16 ;  /* 0x0000761000107816 */ /* 0x001fe20000000010 */
[----:B------:R-:W-:Y:S06]  /*2240*/  BRA `(.L_x_6806) ;  /* 0x0000000800ac7947 */ /* 0x000fec0003800000 */
.L_x_6811:
[----:B------:R-:W2:Y:S02]  /*2250*/  LDG.E.64 R2, desc[UR36][R2.64] ;  /* 0x0000002402027981 */ /* 0x000ea4000c1e1b00 */
[----:B--2---:R0:W1:Y:S02]  /*2260*/  F2I.F64.TRUNC R16, R2 ;  /* 0x0000000200107311 */ /* 0x004064000030d100 */
[----:B01----:R-:W-:Y:S05]  /*2270*/  BRA `(.L_x_6806) ;  /* 0x0000000800a07947 */ /* 0x003fea0003800000 */
.L_x_6801:
        /* <DEDUP_REMOVED lines=12> */
.L_x_6815:
[----:B------:R-:W2:Y:S02]  /*2340*/  LDG.E.64 R2, desc[UR36][R2.64] ;  /* 0x0000002402027981 */ /* 0x000ea4000c1e1b00 */
[----:B--2---:R3:W4:Y:S02]  /*2350*/  F2I.F64.TRUNC R16, R2 ;  /* 0x0000000200107311 */ /* 0x004724000030d100 */
[----:B---34-:R-:W-:Y:S05]  /*2360*/  BRA `(.L_x_6806) ;  /* 0x0000000800647947 */ /* 0x018fea0003800000 */
.L_x_6814:
        /* <DEDUP_REMOVED lines=27> */
.L_x_6817:
        /* <DEDUP_REMOVED lines=14> */
.L_x_6816:
[----:B------:R-:W2:Y:S02]  /*2600*/  LDG.E.U16 R0, desc[UR36][R2.64] ;  /* 0x0000002402007981 */ /* 0x000ea4000c1e1500 */
[----:B--2---:R-:W-:-:S06]  /*2610*/  IMAD.U32 R0, R0, 0x10000, RZ ;  /* 0x0001000000007824 */ /* 0x004fcc00078e00ff */
[----:B------:R-:W0:Y:S02]  /*2620*/  F2I.FTZ.TRUNC.NTZ R0, R0 ;  /* 0x0000000000007305 */ /* 0x000e24000021f100 */
[----:B0-----:R-:W-:Y:S01]  /*2630*/  PRMT R16, R0, 0x7610, R16 ;  /* 0x0000761000107816 */ /* 0x001fe20000000010 */
[----:B------:R-:W-:Y:S06]  /*2640*/  BRA `(.L_x_6806) ;  /* 0x0000000400ac7947 */ /* 0x000fec0003800000 */
.L_x_6813:
        /* <DEDUP_REMOVED lines=10> */
.L_x_6820:
        /* <DEDUP_REMOVED lines=21> */
.L_x_6824:
[----:B------:R-:W-:Y:S05]  /*2840*/  BSYNC.RECONVERGENT B1 ;  /* 0x0000000000017941 */ /* 0x000fea0003800200 */
.L_x_6823:
[----:B------:R-:W-:Y:S01]  /*2850*/  IMAD.SHL.U32 R0, R0, 0x100000, RZ ;  /* 0x0010000000007824 */ /* 0x000fe200078e00ff */
[----:B------:R-:W-:-:S04]  /*2860*/  LEA R2, R2, 0x3b800000, 0x17 ;  /* 0x3b80000002027811 */ /* 0x000fc800078eb8ff */
[----:B------:R-:W-:-:S07]  /*2870*/  LOP3.LUT R0, R2, R0, R7, 0xfe, !PT ;  /* 0x0000000002007212 */ /* 0x000fce00078efe07 */
.L_x_6822:
[----:B------:R-:W-:Y:S05]  /*2880*/  BSYNC.RECONVERGENT B0 ;  /* 0x0000000000007941 */ /* 0x000fea0003800200 */
.L_x_6821:
[----:B------:R-:W0:Y:S02]  /*2890*/  F2I.FTZ.TRUNC.NTZ R0, R0 ;  /* 0x0000000000007305 */ /* 0x000e24000021f100 */
[----:B0-----:R-:W-:Y:S01]  /*28a0*/  PRMT R16, R0, 0x7610, R16 ;  /* 0x0000761000107816 */ /* 0x001fe20000000010 */
[----:B------:R-:W-:Y:S06]  /*28b0*/  BRA `(.L_x_6806) ;  /* 0x0000000400107947 */ /* 0x000fec0003800000 */
.L_x_6819:
        /* <DEDUP_REMOVED lines=21> */
.L_x_6828:
[----:B------:R-:W-:Y:S05]  /*2a10*/  BSYNC.RECONVERGENT B1 ;  /* 0x0000000000017941 */ /* 0x000fea0003800200 */
.L_x_6827:
[----:B------:R-:W-:Y:S01]  /*2a20*/  IMAD.SHL.U32 R0, R0, 0x200000, RZ ;  /* 0x0020000000007824 */ /* 0x000fe200078e00ff */
[----:B------:R-:W-:-:S04]  /*2a30*/  LEA R2, R2, 0x37800000, 0x17 ;  /* 0x3780000002027811 */ /* 0x000fc800078eb8ff */
[----:B------:R-:W-:-:S07]  /*2a40*/  LOP3.LUT R0, R2, R0, R7, 0xfe, !PT ;  /* 0x0000000002007212 */ /* 0x000fce00078efe07 */
.L_x_6826:
[----:B------:R-:W-:Y:S05]  /*2a50*/  BSYNC.RECONVERGENT B0 ;  /* 0x0000000000007941 */ /* 0x000fea0003800200 */
.L_x_6825:
[----:B------:R-:W0:Y:S02]  /*2a60*/  F2I.FTZ.TRUNC.NTZ R0, R0 ;  /* 0x0000000000007305 */ /* 0x000e24000021f100 */
[----:B0-----:R-:W-:Y:S01]  /*2a70*/  PRMT R16, R0, 0x7610, R16 ;  /* 0x0000761000107816 */ /* 0x001fe20000000010 */
[----:B------:R-:W-:Y:S06]  /*2a80*/  BRA `(.L_x_6806) ;  /* 0x00000000009c7947 */ /* 0x000fec0003800000 */
.L_x_6818:
        /* <DEDUP_REMOVED lines=14> */
.L_x_6832:
[----:B------:R-:W-:Y:S05]  /*2b70*/  BSYNC.RECONVERGENT B0 ;  /* 0x0000000000007941 */ /* 0x000fea0003800200 */
.L_x_6831:
[----:B------:R-:W0:Y:S02]  /*2b80*/  F2I.FTZ.TRUNC.NTZ R0, R0 ;  /* 0x0000000000007305 */ /* 0x000e24000021f100 */
[----:B0-----:R-:W-:Y:S01]  /*2b90*/  PRMT R16, R0, 0x7610, R16 ;  /* 0x0000761000107816 */ /* 0x001fe20000000010 */
[----:B------:R-:W-:Y:S06]  /*2ba0*/  BRA `(.L_x_6806) ;  /* 0x0000000000547947 */ /* 0x000fec0003800000 */
.L_x_6805:
        /* <DEDUP_REMOVED lines=16> */
.L_x_6833:
[----:B------:R-:W-:Y:S01]  /*2cb0*/  PRMT R16, RZ, 0x7610, R16 ;  /* 0x00007610ff107816 */ /* 0x000fe20000000010 */
[----:B------:R-:W-:Y:S06]  /*2cc0*/  BRA `(.L_x_6806) ;  /* 0x00000000000c7947 */ /* 0x000fec0003800000 */
.L_x_6830:
[----:B------:R2:W5:Y:S01]  /*2cd0*/  LDG.E.U16 R16, desc[UR36][R2.64] ;  /* 0x0000002402107981 */ /* 0x000562000c1e1500 */
[----:B------:R-:W-:Y:S05]  /*2ce0*/  BRA `(.L_x_6806) ;  /* 0x0000000000047947 */ /* 0x000fea0003800000 */
.L_x_6829:
[----:B------:R1:W5:Y:S02]  /*2cf0*/  LDG.E.U16 R16, desc[UR36][R2.64] ;  /* 0x0000002402107981 */ /* 0x000364000c1e1500 */
.L_x_6806:
[----:B------:R-:W-:-:S07]  /*2d00*/  VIADD R26, R26, 0x80 ;  /* 0x000000801a1a7836 */ /* 0x000fce0000000000 */
.L_x_6800:
[----:B------:R-:W-:Y:S05]  /*2d10*/  BSYNC.RECONVERGENT B6 ;  /* 0x0000000000067941 */ /* 0x000fea0003800200 */
.L_x_6799:
[----:B------:R-:W-:Y:S01]  /*2d20*/  ISETP.GE.AND P0, PT, R26, R19, PT ;  /* 0x000000131a00720c */ /* 0x000fe20003f06270 */
[----:B------:R-:W-:Y:S01]  /*2d30*/  BSSY.RECONVERGENT B6, `(.L_x_6834) ;  /* 0x00000ea000067945 */ /* 0x000fe20003800200 */
[----:B01234-:R-:W-:-:S11]  /*2d40*/  PRMT R2, RZ, 0x7610, R2 ;  /* 0x00007610ff027816 */ /* 0x01ffd60000000002 */
[----:B------:R-:W-:Y:S05]  /*2d50*/  @P0 BRA `(.L_x_6835) ;  /* 0x0000000c009c0947 */ /* 0x000fea0003800000 */
        /* <DEDUP_REMOVED lines=19> */
.L_x_6839:
[----:B------:R0:W5:Y:S01]  /*2e90*/  LDG.E.U8 R2, desc[UR36][R4.64] ;  /* 0x0000002404027981 */ /* 0x000162000c1e1100 */
[----:B------:R-:W-:Y:S05]  /*2ea0*/  BRA `(.L_x_6835) ;  /* 0x0000000c00487947 */ /* 0x000fea0003800000 */
.L_x_6838:
        /* <DEDUP_REMOVED lines=8> */
.L_x_6842:
[----:B------:R0:W5:Y:S01]  /*2f30*/  LDG.E.U16 R2, desc[UR36][R4.64] ;  /* 0x0000002404027981 */ /* 0x000162000c1e1500 */
[----:B------:R-:W-:Y:S05]  /*2f40*/  BRA `(.L_x_6835) ;  /* 0x0000000c00207947 */ /* 0x000fea0003800000 */
.L_x_6841:
[----:B------:R0:W5:Y:S01]  /*2f50*/  LDG.E.U16 R2, desc[UR36][R4.64] ;  /* 0x0000002404027981 */ /* 0x000162000c1e1500 */
[----:B------:R-:W-:Y:S05]  /*2f60*/  BRA `(.L_x_6835) ;  /* 0x0000000c00187947 */ /* 0x000fea0003800000 */
.L_x_6837:
        /* <DEDUP_REMOVED lines=9> */
.L_x_6844:
[----:B------:R-:W2:Y:S02]  /*3000*/  LDG.E.U16 R0, desc[UR36][R4.64] ;  /* 0x0000002404007981 */ /* 0x000ea4000c1e1500 */
[----:B--2---:R-:W-:-:S06]  /*3010*/  HADD2.F32 R0, -RZ, R0.H0_H0 ;  /* 0x20000000ff007230 */ /* 0x004fcc0000004100 */
[----:B------:R-:W0:Y:S02]  /*3020*/  F2I.FTZ.TRUNC.NTZ R0, R0 ;  /* 0x0000000000007305 */ /* 0x000e24000021f100 */
[----:B0-----:R-:W-:Y:S01]  /*3030*/  PRMT R2, R0, 0x7610, R2 ;  /* 0x0000761000027816 */ /* 0x001fe20000000002 */
[----:B------:R-:W-:Y:S06]  /*3040*/  BRA `(.L_x_6835) ;  /* 0x0000000800e07947 */ /* 0x000fec0003800000 */
.L_x_6843:
        /* <DEDUP_REMOVED lines=9> */
.L_x_6846:
[----:B------:R-:W2:Y:S02]  /*30e0*/  LDG.E.U16 R4, desc[UR36][R4.64] ;  /* 0x0000002404047981 */ /* 0x000ea4000c1e1500 */
[----:B--2---:R-:W-:-:S06]  /*30f0*/  HADD2.F32 R0, -RZ, R4.H0_H0 ;  /* 0x20000004ff007230 */ /* 0x004fcc0000004100 */
[----:B------:R-:W0:Y:S02]  /*3100*/  F2I.FTZ.TRUNC.NTZ R0, R0 ;  /* 0x0000000000007305 */ /* 0x000e24000021f100 */
[----:B0-----:R-:W-:Y:S01]  /*3110*/  PRMT R2, R0, 0x7610, R2 ;  /* 0x0000761000027816 */ /* 0x001fe20000000002 */
[----:B------:R-:W-:Y:S06]  /*3120*/  BRA `(.L_x_6835) ;  /* 0x0000000800a87947 */ /* 0x000fec0003800000 */
.L_x_6845:
[----:B------:R-:W2:Y:S02]  /*3130*/  LDG.E.64 R4, desc[UR36][R4.64] ;  /* 0x0000002404047981 */ /* 0x000ea4000c1e1b00 */
[----:B--2---:R0:W1:Y:S02]  /*3140*/  F2I.F64.TRUNC R2, R4 ;  /* 0x0000000400027311 */ /* 0x004064000030d100 */
[----:B01----:R-:W-:Y:S05]  /*3150*/  BRA `(.L_x_6835) ;  /* 0x00000008009c7947 */ /* 0x003fea0003800000 */
.L_x_6836:
        /* <DEDUP_REMOVED lines=12> */
.L_x_6849:
[----:B------:R-:W2:Y:S02]  /*3220*/  LDG.E.64 R4, desc[UR36][R4.64] ;  /* 0x0000002404047981 */ /* 0x000ea4000c1e1b00 */
[----:B--2---:R3:W4:Y:S02]  /*3230*/  F2I.F64.TRUNC R2, R4 ;  /* 0x0000000400027311 */ /* 0x004724000030d100 */
[----:B---34-:R-:W-:Y:S05]  /*3240*/  BRA `(.L_x_6835) ;  /* 0x0000000800607947 */ /* 0x018fea0003800000 */
.L_x_6848:
        /* <DEDUP_REMOVED lines=27> */
.L_x_6851:
        /* <DEDUP_REMOVED lines=14> */
.L_x_6850:
[----:B------:R-:W2:Y:S02]  /*34e0*/  LDG.E.U16 R0, desc[UR36][R4.64] ;  /* 0x0000002404007981 */ /* 0x000ea4000c1e1500 */
[----:B--2---:R-:W-:-:S06]  /*34f0*/  IMAD.U32 R0, R0, 0x10000, RZ ;  /* 0x0001000000007824 */ /* 0x004fcc00078e00ff */
[----:B------:R-:W0:Y:S02]  /*3500*/  F2I.FTZ.TRUNC.NTZ R0, R0 ;  /* 0x0000000000007305 */ /* 0x000e24000021f100 */
[----:B0-----:R-:W-:Y:S01]  /*3510*/  PRMT R2, R0, 0x7610, R2 ;  /* 0x0000761000027816 */ /* 0x001fe20000000002 */
[----:B------:R-:W-:Y:S06]  /*3520*/  BRA `(.L_x_6835) ;  /* 0x0000000400a87947 */ /* 0x000fec0003800000 */
.L_x_6847:
        /* <DEDUP_REMOVED lines=10> */
.L_x_6854:
        /* <DEDUP_REMOVED lines=21> */
.L_x_6858:
[----:B------:R-:W-:Y:S05]  /*3720*/  BSYNC.RECONVERGENT B1 ;  /* 0x0000000000017941 */ /* 0x000fea0003800200 */
.L_x_6857:
[----:B------:R-:W-:Y:S01]  /*3730*/  IMAD.SHL.U32 R0, R0, 0x100000, RZ ;  /* 0x0010000000007824 */ /* 0x000fe200078e00ff */
[----:B------:R-:W-:-:S04]  /*3740*/  LEA R2, R2, 0x3b800000, 0x17 ;  /* 0x3b80000002027811 */ /* 0x000fc800078eb8ff */
[----:B------:R-:W-:-:S07]  /*3750*/  LOP3.LUT R0, R2, R0, R7, 0xfe, !PT ;  /* 0x0000000002007212 */ /* 0x000fce00078efe07 */
.L_x_6856:
[----:B------:R-:W-:Y:S05]  /*3760*/  BSYNC.RECONVERGENT B0 ;  /* 0x0000000000007941 */ /* 0x000fea0003800200 */
.L_x_6855:
[----:B------:R-:W0:Y:S02]  /*3770*/  F2I.FTZ.TRUNC.NTZ R0, R0 ;  /* 0x0000000000007305 */ /* 0x000e24000021f100 */
[----:B0-----:R-:W-:Y:S01]  /*3780*/  PRMT R2, R0, 0x7610, R2 ;  /* 0x0000761000027816 */ /* 0x001fe20000000002 */
[----:B------:R-:W-:Y:S06]  /*3790*/  BRA `(.L_x_6835) ;  /* 0x00000004000c7947 */ /* 0x000fec0003800000 */
.L_x_6853:
        /* <DEDUP_REMOVED lines=21> */
.L_x_6862:
[----:B------:R-:W-:Y:S05]  /*38f0*/  BSYNC.RECONVERGENT B1 ;  /* 0x0000000000017941 */ /* 0x000fea0003800200 */
.L_x_6861:
[----:B------:R-:W-:Y:S01]  /*3900*/  IMAD.SHL.U32 R0, R0, 0x200000, RZ ;  /* 0x0020000000007824 */ /* 0x000fe200078e00ff */
[----:B------:R-:W-:-:S04]  /*3910*/  LEA R2, R2, 0x37800000, 0x17 ;  /* 0x3780000002027811 */ /* 0x000fc800078eb8ff */
[----:B------:R-:W-:-:S07]  /*3920*/  LOP3.LUT R0, R2, R0, R7, 0xfe, !PT ;  /* 0x0000000002007212 */ /* 0x000fce00078efe07 */
.L_x_6860:
[----:B------:R-:W-:Y:S05]  /*3930*/  BSYNC.RECONVERGENT B0 ;  /* 0x0000000000007941 */ /* 0x000fea0003800200 */
.L_x_6859:
[----:B------:R-:W0:Y:S02]  /*3940*/  F2I.FTZ.TRUNC.NTZ R0, R0 ;  /* 0x0000000000007305 */ /* 0x000e24000021f100 */
[----:B0-----:R-:W-:Y:S01]  /*3950*/  PRMT R2, R0, 0x7610, R2 ;  /* 0x0000761000027816 */ /* 0x001fe20000000002 */
[----:B------:R-:W-:Y:S06]  /*3960*/  BRA `(.L_x_6835) ;  /* 0x0000000000987947 */ /* 0x000fec0003800000 */
.L_x_6852:
        /* <DEDUP_REMOVED lines=14> */
.L_x_6866:
[----:B------:R-:W-:Y:S05]  /*3a50*/  BSYNC.RECONVERGENT B0 ;  /* 0x0000000000007941 */ /* 0x000fea0003800200 */
.L_x_6865:
[----:B------:R-:W0:Y:S02]  /*3a60*/  F2I.FTZ.TRUNC.NTZ R0, R0 ;  /* 0x0000000000007305 */ /* 0x000e24000021f100 */
[----:B0-----:R-:W-:Y:S01]  /*3a70*/  PRMT R2, R0, 0x7610, R2 ;  /* 0x0000761000027816 */ /* 0x001fe20000000002 */
[----:B------:R-:W-:Y:S06]  /*3a80*/  BRA `(.L_x_6835) ;  /* 0x0000000000507947 */ /* 0x000fec0003800000 */
.L_x_6840:
        /* <DEDUP_REMOVED lines=16> */
.L_x_6867:
[----:B------:R-:W-:Y:S05]  /*3b90*/  BRA `(.L_x_6835) ;  /* 0x00000000000c7947 */ /* 0x000fea0003800000 */
.L_x_6864:
[----:B------:R2:W5:Y:S01]  /*3ba0*/  LDG.E.U16 R2, desc[UR36][R4.64] ;  /* 0x0000002404027981 */ /* 0x000562000c1e1500 */
[----:B------:R-:W-:Y:S05]  /*3bb0*/  BRA `(.L_x_6835) ;  /* 0x0000000000047947 */ /* 0x000fea0003800000 */
.L_x_6863:
[----:B------:R1:W5:Y:S02]  /*3bc0*/  LDG.E.U16 R2, desc[UR36][R4.64] ;  /* 0x0000002404027981 */ /* 0x000364000c1e1500 */
.L_x_6835:
[----:B------:R-:W-:Y:S05]  /*3bd0*/  BSYNC.RECONVERGENT B6 ;  /* 0x0000000000067941 */ /* 0x000fea0003800200 */
.L_x_6834:
[----:B------:R-:W0:Y:S01]  /*3be0*/  LDCU.U16 UR4, c[0x0][0x388] ;  /* 0x00007100ff0477ac */ /* 0x000e220008000400 */
[----:B------:R-:W2:Y:S01]  /*3bf0*/  LDC.U8 R23, c[0x0][0x3b4] ;  /* 0x0000ed00ff177b82 */ /* 0x000ea20000000000 */
[----:B------:R-:W-:Y:S01]  /*3c00*/  ISETP.GE.AND P0, PT, R24, R19, PT ;  /* 0x000000131800720c */ /* 0x000fe20003f06270 */
[----:B------:R-:W-:Y:S04]  /*3c10*/  BSSY.RECONVERGENT B7, `(.L_x_6868) ;  /* 0x00002d0000077945 */ /* 0x000fe80003800200 */
[----:B------:R-:W-:Y:S01]  /*3c20*/  BSSY.RELIABLE B6, `(.L_x_6869) ;  /* 0x00001e4000067945 */ /* 0x000fe20003800100 */
[----:B0----5:R-:W-:Y:S02]  /*3c30*/  VIMNMX.S16x2 R3, PT, PT, R22, UR4, PT ;  /* 0x0000000416037c48 */ /* 0x021fe4000bfe0300 */
[----:B------:R-:W-:-:S02]  /*3c40*/  VIMNMX.S16x2 R18, PT, PT, R18, UR4, PT ;  /* 0x0000000412127c48 */ /* 0x000fc4000bfe0300 */
[----:B------:R-:W-:Y:S02]  /*3c50*/  VIMNMX.S16x2 R16, PT, PT, R16, UR4, PT ;  /* 0x0000000410107c48 */ /* 0x000fe4000bfe0300 */
[----:B-1--4-:R-:W-:Y:S01]  /*3c60*/  VIMNMX.S16x2 R2, PT, PT, R2, UR4, PT ;  /* 0x0000000402027c48 */ /* 0x012fe2000bfe0300 */
[----:B------:R-:W-:Y:S06]  /*3c70*/  @P0 BRA `(.L_x_6870) ;  /* 0x0000001c006c0947 */ /* 0x000fec0003800000 */
[----:B------:R-:W0:Y:S01]  /*3c80*/  LDCU UR4, c[0x0][0x3b8] ;  /* 0x00007700ff0477ac */ /* 0x000e220008000800 */
[----:B------:R-:W1:Y:S01]  /*3c90*/  LDC.64 R8, c[0x0][0x398] ;  /* 0x0000e600ff087b82 */ /* 0x000e620000000a00 */
[----:B------:R-:W-:Y:S01]  /*3ca0*/  IMAD R0, R17, 0x200, R24 ;  /* 0x0000020011007824 */ /* 0x000fe200078e0218 */
[----:B--23--:R-:W-:Y:S01]  /*3cb0*/  PRMT R4, R23, 0x9910, RZ ;  /* 0x0000991017047816 */ /* 0x00cfe200000000ff */
        /* <DEDUP_REMOVED lines=15> */
[----:B------:R0:W-:Y:S01]  /*3db0*/  STG.E.U8 desc[UR36][R8.64], R3 ;  /* 0x0000000308007986 */ /* 0x0001e2000c101124 */
[----:B------:R-:W-:Y:S05]  /*3dc0*/  BRA `(.L_x_6876) ;  /* 0x0000000c00647947 */ /* 0x000fea0003800000 */
.L_x_6874:
[----:B------:R0:W-:Y:S01]  /*3dd0*/  STG.E.U8 desc[UR36][R8.64], R3 ;  /* 0x0000000308007986 */ /* 0x0001e2000c101124 */
[----:B------:R-:W-:Y:S05]  /*3de0*/  BRA `(.L_x_6876) ;  /* 0x0000000c005c7947 */ /* 0x000fea0003800000 */
.L_x_6873:
[----:B------:R-:W-:-:S13]  /*3df0*/  ISETP.NE.AND P0, PT, R0, 0x2, PT ;  /* 0x000000020000780c */ /* 0x000fda0003f05270 */
[----:B------:R-:W-:Y:S05]  /*3e00*/  @!P0 BRA `(.L_x_6877) ;  /* 0x0000000000308947 */ /* 0x000fea0003800000 */
[----:B------:R-:W-:-:S13]  /*3e10*/  ISETP.NE.AND P0, PT, R0, 0x3, PT ;  /* 0x000000030000780c */ /* 0x000fda0003f05270 */
[----:B------:R-:W-:Y:S05]  /*3e20*/  @!P0 BRA `(.L_x_6878) ;  /* 0x00000000001c8947 */ /* 0x000fea0003800000 */
[----:B------:R-:W-:-:S13]  /*3e30*/  ISETP.NE.AND P0, PT, R0, 0x4, PT ;  /* 0x000000040000780c */ /* 0x000fda0003f05270 */
[----:B------:R-:W-:Y:S05]  /*3e40*/  @P0 BRA `(.L_x_6875) ;  /* 0x0000000800a00947 */ /* 0x000fea0003800000 */
[----:B------:R-:W-:-:S05]  /*3e50*/  PRMT R3, R3, 0x9910, RZ ;  /* 0x0000991003037816 */ /* 0x000fca00000000ff */
[----:B------:R-:W-:-:S05]  /*3e60*/  IMAD.MOV.U32 R4, RZ, RZ, R3 ;  /* 0x000000ffff047224 */ /* 0x000fca00078e0003 */
[----:B------:R-:W-:-:S05]  /*3e70*/  SHF.R.S32.HI R5, RZ, 0x1f, R4 ;  /* 0x0000001fff057819 */ /* 0x000fca0000011404 */
[----:B------:R0:W-:Y:S01]  /*3e80*/  STG.E.64 desc[UR36][R8.64], R4 ;  /* 0x0000000408007986 */ /* 0x0001e2000c101b24 */
[----:B------:R-:W-:Y:S05]  /*3e90*/  BRA `(.L_x_6876) ;  /* 0x0000000c00307947 */ /* 0x000fea0003800000 */
.L_x_6878:
[----:B------:R-:W-:-:S05]  /*3ea0*/  PRMT R3, R3, 0x9910, RZ ;  /* 0x0000991003037816 */ /* 0x000fca00000000ff */
[----:B------:R0:W-:Y:S01]  /*3eb0*/  STG.E desc[UR36][R8.64], R3 ;  /* 0x0000000308007986 */ /* 0x0001e2000c101924 */
[----:B------:R-:W-:Y:S05]  /*3ec0*/  BRA `(.L_x_6876) ;  /* 0x0000000c00247947 */ /* 0x000fea0003800000 */
.L_x_6877:
[----:B------:R0:W-:Y:S01]  /*3ed0*/  STG.E.U16 desc[UR36][R8.64], R3 ;  /* 0x0000000308007986 */ /* 0x0001e2000c101524 */
[----:B------:R-:W-:Y:S05]  /*3ee0*/  BRA `(.L_x_6876) ;  /* 0x0000000c001c7947 */ /* 0x000fea0003800000 */
.L_x_6872:
[----:B------:R-:W-:-:S13]  /*3ef0*/  ISETP.GT.AND P0, PT, R0, 0x6, PT ;  /* 0x000000060000780c */ /* 0x000fda0003f04270 */
[----:B------:R-:W-:Y:S05]  /*3f00*/  @P0 BRA `(.L_x_6879) ;  /* 0x00000000002c0947 */ /* 0x000fea0003800000 */
[----:B------:R-:W-:-:S13]  /*3f10*/  ISETP.NE.AND P0, PT, R0, 0x5, PT ;  /* 0x000000050000780c */ /* 0x000fda0003f05270 */
[----:B------:R-:W-:Y:S05]  /*3f20*/  @!P0 BRA `(.L_x_6880) ;  /* 0x0000000000148947 */ /* 0x000fea0003800000 */
[----:B------:R-:W-:-:S13]  /*3f30*/  ISETP.NE.AND P0, PT, R0, 0x6, PT ;  /* 0x000000060000780c */ /* 0x000fda0003f05270 */
[----:B------:R-:W-:Y:S05]  /*3f40*/  @P0 BRA `(.L_x_6875) ;  /* 0x0000000800600947 */ /* 0x000fea0003800000 */
[----:B------:R-:W0:Y:S02]  /*3f50*/  I2F.S16 R3, R3 ;  /* 0x0000000300037306 */ /* 0x000e240000101400 */
[----:B0-----:R0:W-:Y:S01]  /*3f60*/  STG.E desc[UR36][R8.64], R3 ;  /* 0x0000000308007986 */ /* 0x0011e2000c101924 */
[----:B------:R-:W-:Y:S05]  /*3f70*/  BRA `(.L_x_6876) ;  /* 0x0000000800f87947 */ /* 0x000fea0003800000 */
.L_x_6880:
[----:B------:R-:W0:Y:S02]  /*3f80*/  I2F.S16 R0, R3 ;  /* 0x0000000300007306 */ /* 0x000e240000101400 */
[----:B0-----:R-:W-:-:S05]  /*3f90*/  F2FP.F16.F32.PACK_AB R0, RZ, R0 ;  /* 0x00000000ff00723e */ /* 0x001fca00000000ff */
[----:B------:R0:W-:Y:S01]  /*3fa0*/  STG.E.U16 desc[UR36][R8.64], R0 ;  /* 0x0000000008007986 */ /* 0x0001e2000c101524 */
[----:B------:R-:W-:Y:S05]  /*3fb0*/  BRA `(.L_x_6876) ;  /* 0x0000000800e87947 */ /* 0x000fea0003800000 */
.L_x_6879:
[----:B------:R-:W-:-:S13]  /*3fc0*/  ISETP.NE.AND P0, PT, R0, 0x7, PT ;  /* 0x000000070000780c */ /* 0x000fda0003f05270 */
[----:B------:R-:W-:Y:S05]  /*3fd0*/  @!P0 BRA `(.L_x_6881) ;  /* 0x0000000000348947 */ /* 0x000fea0003800000 */
[----:B------:R-:W-:-:S13]  /*3fe0*/  ISETP.NE.AND P0, PT, R0, 0x8, PT ;  /* 0x000000080000780c */ /* 0x000fda0003f05270 */
[----:B------:R-:W-:Y:S05]  /*3ff0*/  @!P0 BRA `(.L_x_6882) ;  /* 0x0000000000188947 */ /* 0x000fea0003800000 */
[----:B------:R-:W-:-:S13]  /*4000*/  ISETP.NE.AND P0, PT, R0, 0x9, PT ;  /* 0x000000090000780c */ /* 0x000fda0003f05270 */
[----:B------:R-:W-:Y:S05]  /*4010*/  @P0 BRA `(.L_x_6875) ;  /* 0x00000008002c0947 */ /* 0x000fea0003800000 */
[----:B------:R-:W0:Y:S01]  /*4020*/  I2F.S16 R4, R3 ;  /* 0x0000000300047306 */ /* 0x000e220000101400 */
[----:B------:R-:W-:-:S05]  /*4030*/  IMAD.MOV.U32 R5, RZ, RZ, RZ ;  /* 0x000000ffff057224 */ /* 0x000fca00078e00ff */
[----:B0-----:R0:W-:Y:S01]  /*4040*/  STG.E.64 desc[UR36][R8.64], R4 ;  /* 0x0000000408007986 */ /* 0x0011e2000c101b24 */
[----:B------:R-:W-:Y:S05]  /*4050*/  BRA `(.L_x_6876) ;  /* 0x0000000800c07947 */ /* 0x000fea0003800000 */
.L_x_6882:
[----:B------:R-:W0:Y:S02]  /*4060*/  I2F.S16 R3, R3 ;  /* 0x0000000300037306 */ /* 0x000e240000101400 */
[----:B0-----:R-:W-:-:S04]  /*4070*/  F2FP.F16.F32.PACK_AB R3, RZ, R3 ;  /* 0x00000003ff03723e */ /* 0x001fc800000000ff */
[----:B------:R-:W-:-:S05]  /*4080*/  PRMT R3, R3, 0x5410, RZ ;  /* 0x0000541003037816 */ /* 0x000fca00000000ff */
[----:B------:R0:W-:Y:S01]  /*4090*/  STG.E desc[UR36][R8.64], R3 ;  /* 0x0000000308007986 */ /* 0x0001e2000c101924 */
[----:B------:R-:W-:Y:S05]  /*40a0*/  BRA `(.L_x_6876) ;  /* 0x0000000800ac7947 */ /* 0x000fea0003800000 */
.L_x_6881:
[----:B------:R-:W0:Y:S02]  /*40b0*/  I2F.F64.S16 R4, R3 ;  /* 0x0000000300047312 */ /* 0x000e240000101c00 */
[----:B0-----:R0:W-:Y:S01]  /*40c0*/  STG.E.64 desc[UR36][R8.64], R4 ;  /* 0x0000000408007986 */ /* 0x0011e2000c101b24 */
[----:B------:R-:W-:Y:S05]  /*40d0*/  BRA `(.L_x_6876) ;  /* 0x0000000800a07947 */ /* 0x000fea0003800000 */
.L_x_6871:
        /* <DEDUP_REMOVED lines=8> */
[----:B------:R-:W-:-:S04]  /*4160*/  PRMT R0, R3, 0x9910, RZ ;  /* 0x0000991003007816 */ /* 0x000fc800000000ff */
[----:B------:R-:W-:-:S04]  /*4170*/  ISETP.NE.AND P0, PT, R0, RZ, PT ;  /* 0x000000ff0000720c */ /* 0x000fc80003f05270 */
[----:B------:R-:W-:-:S05]  /*4180*/  SEL R3, RZ, 0x1, !P0 ;  /* 0x00000001ff037807 */ /* 0x000fca0004000000 */
[----:B------:R4:W-:Y:S01]  /*4190*/  STG.E.U8 desc[UR36][R8.64], R3 ;  /* 0x0000000308007986 */ /* 0x0009e2000c101124 */
[----:B------:R-:W-:Y:S05]  /*41a0*/  BRA `(.L_x_6876) ;  /* 0x00000008006c7947 */ /* 0x000fea0003800000 */
.L_x_6885:
[----:B------:R-:W-:Y:S01]  /*41b0*/  CS2R R6, SRZ ;  /* 0x0000000000067805 */ /* 0x000fe2000001ff00 */
[----:B------:R-:W0:Y:S04]  /*41c0*/  I2F.F64.S16 R4, R3 ;  /* 0x0000000300047312 */ /* 0x000e280000101c00 */
[----:B0-----:R3:W-:Y:S01]  /*41d0*/  STG.E.128 desc[UR36][R8.64], R4 ;  /* 0x0000000408007986 */ /* 0x0017e2000c101d24 */
[----:B------:R-:W-:Y:S05]  /*41e0*/  BRA `(.L_x_6876) ;  /* 0x00000008005c7947 */ /* 0x000fea0003800000 */
.L_x_6884:
[----:B------:R-:W-:-:S13]  /*41f0*/  ISETP.NE.AND P0, PT, R0, 0xf, PT ;  /* 0x0000000f0000780c */ /* 0x000fda0003f05270 */
[----:B------:R-:W-:Y:S05]  /*4200*/  @!P0 BRA `(.L_x_6886) ;  /* 0x0000000000a08947 */ /* 0x000fea0003800000 */
[----:B------:R-:W-:-:S13]  /*4210*/  ISETP.NE.AND P0, PT, R0, 0x17, PT ;  /* 0x000000170000780c */ /* 0x000fda0003f05270 */
[----:B------:R-:W-:Y:S05]  /*4220*/  @!P0 BRA `(.L_x_6887) ;  /* 0x00000000004c8947 */ /* 0x000fea0003800000 */
[----:B------:R-:W-:-:S13]  /*4230*/  ISETP.NE.AND P0, PT, R0, 0x18, PT ;  /* 0x000000180000780c */ /* 0x000fda0003f05270 */
[----:B------:R-:W-:Y:S05]  /*4240*/  @P0 BRA `(.L_x_6875) ;  /* 0x0000000400a00947 */ /* 0x000fea0003800000 */
[----:B------:R-:W0:Y:S01]  /*4250*/  I2F.S16 R6, R3 ;  /* 0x0000000300067306 */ /* 0x000e220000101400 */
[----:B------:R-:W-:Y:S01]  /*4260*/  BSSY.RECONVERGENT B0, `(.L_x_6888) ;  /* 0x000000c000007945 */ /* 0x000fe20003800200 */
[----:B------:R-:W-:Y:S01]  /*4270*/  IMAD.MOV.U32 R0, RZ, RZ, 0x7f ;  /* 0x0000007fff007424 */ /* 0x000fe200078e00ff */
        /* <DEDUP_REMOVED lines=10> */
.L_x_6889:
[----:B------:R-:W-:Y:S05]  /*4320*/  BSYNC.RECONVERGENT B0 ;  /* 0x0000000000007941 */ /* 0x000fea0003800200 */
.L_x_6888:
[----:B------:R-:W-:-:S05]  /*4330*/  LOP3.LUT R5, R0, 0x80, R5, 0xf8, !PT ;  /* 0x0000008000057812 */ /* 0x000fca00078ef805 */
[----:B------:R2:W-:Y:S01]  /*4340*/  STG.E.U8 desc[UR36][R8.64], R5 ;  /* 0x0000000508007986 */ /* 0x0005e2000c101124 */
[----:B------:R-:W-:Y:S05]  /*4350*/  BRA `(.L_x_6876) ;  /* 0x0000000800007947 */ /* 0x000fea0003800000 */
.L_x_6887:
        /* <DEDUP_REMOVED lines=15> */
.L_x_6891:
[----:B------:R-:W-:Y:S05]  /*4450*/  BSYNC.RECONVERGENT B0 ;  /* 0x0000000000007941 */ /* 0x000fea0003800200 */
.L_x_6890:
[----:B------:R-:W-:-:S05]  /*4460*/  LOP3.LUT R5, R0, 0x80, R5, 0xf8, !PT ;  /* 0x0000008000057812 */ /* 0x000fca00078ef805 */
[----:B------:R1:W-:Y:S01]  /*4470*/  STG.E.U8 desc[UR36][R8.64], R5 ;  /* 0x0000000508007986 */ /* 0x0003e2000c101124 */
[----:B------:R-:W-:Y:S05]  /*4480*/  BRA `(.L_x_6876) ;  /* 0x0000000400b47947 */ /* 0x000fea0003800000 */
.L_x_6886:
[----:B------:R-:W0:Y:S02]  /*4490*/  I2F.S16 R0, R3 ;  /* 0x0000000300007306 */ /* 0x000e240000101400 */
[----:B0-----:R-:W-:-:S05]  /*44a0*/  F2FP.BF16.F32.PACK_AB R0, RZ, R0 ;  /* 0x00000000ff00723e */ /* 0x001fca00000010ff */
[----:B------:R0:W-:Y:S01]  /*44b0*/  STG.E.U16 desc[UR36][R8.64], R0 ;  /* 0x0000000008007986 */ /* 0x0001e2000c101524 */
[----:B------:R-:W-:Y:S05]  /*44c0*/  BRA `(.L_x_6876) ;  /* 0x0000000400a47947 */ /* 0x000fea0003800000 */
.L_x_6883:
        /* <DEDUP_REMOVED lines=8> */
[----:B------:R0:W-:Y:S01]  /*4550*/  STG.E.U16 desc[UR36][R8.64], R3 ;  /* 0x0000000308007986 */ /* 0x0001e2000c101524 */
[----:B------:R-:W-:Y:S05]  /*4560*/  BRA `(.L_x_6876) ;  /* 0x00000004007c7947 */ /* 0x000fea0003800000 */
.L_x_6894:
        /* <DEDUP_REMOVED lines=13> */
.L_x_6897:
[----:B------:R-:W-:-:S04]  /*4640*/  SHF.R.U32.HI R0, RZ, 0x14, R3 ;  /* 0x00000014ff007819 */ /* 0x000fc80000011603 */
[----:B------:R-:W-:-:S04]  /*4650*/  LOP3.LUT R0, R0, 0x1, RZ, 0xc0, !PT ;  /* 0x0000000100007812 */ /* 0x000fc800078ec0ff */
[----:B------:R-:W-:-:S04]  /*4660*/  IADD3 R0, PT, PT, R3, 0x487ffff, R0 ;  /* 0x0487ffff03007810 */ /* 0x000fc80007ffe000 */
[----:B------:R-:W-:-:S04]  /*4670*/  SHF.R.U32.HI R0, RZ, 0x14, R0 ;  /* 0x00000014ff007819 */ /* 0x000fc80000011600 */
[----:B------:R-:W-:-:S07]  /*4680*/  LOP3.LUT R0, R0, 0xff, RZ, 0xc0, !PT ;  /* 0x000000ff00007812 */ /* 0x000fce00078ec0ff */
.L_x_6898:
[----:B------:R-:W-:-:S04]  /*4690*/  SHF.R.U32.HI R3, RZ, 0x18, R3 ;  /* 0x00000018ff037819 */ /* 0x000fc80000011603 */
[----:B------:R-:W-:-:S04]  /*46a0*/  LOP3.LUT R0, R0, 0x80, R3, 0xf8, !PT ;  /* 0x0000008000007812 */ /* 0x000fc800078ef803 */
[----:B------:R-:W-:-:S07]  /*46b0*/  PRMT R4, R0, 0x7610, R4 ;  /* 0x0000761000047816 */ /* 0x000fce0000000004 */
.L_x_6896:
[----:B------:R-:W-:Y:S05]  /*46c0*/  BSYNC.RECONVERGENT B0 ;  /* 0x0000000000007941 */ /* 0x000fea0003800200 */
.L_x_6895:
[----:B------:R0:W-:Y:S01]  /*46d0*/  STG.E.U8 desc[UR36][R8.64], R4 ;  /* 0x0000000408007986 */ /* 0x0001e2000c101124 */
[----:B------:R-:W-:Y:S05]  /*46e0*/  BRA `(.L_x_6876) ;  /* 0x00000004001c7947 */ /* 0x000fea0003800000 */
.L_x_6893:
        /* <DEDUP_REMOVED lines=13> */
.L_x_6901:
[----:B------:R-:W-:-:S04]  /*47c0*/  SHF.R.U32.HI R0, RZ, 0x15, R3 ;  /* 0x00000015ff007819 */ /* 0x000fc80000011603 */
[----:B------:R-:W-:-:S04]  /*47d0*/  LOP3.LUT R0, R0, 0x1, RZ, 0xc0, !PT ;  /* 0x0000000100007812 */ /* 0x000fc800078ec0ff */
[----:B------:R-:W-:-:S04]  /*47e0*/  IADD3 R0, PT, PT, R3, 0x88fffff, R0 ;  /* 0x088fffff03007810 */ /* 0x000fc80007ffe000 */
[----:B------:R-:W-:-:S04]  /*47f0*/  SHF.R.U32.HI R0, RZ, 0x15, R0 ;  /* 0x00000015ff007819 */ /* 0x000fc80000011600 */
[----:B------:R-:W-:-:S07]  /*4800*/  LOP3.LUT R0, R0, 0xff, RZ, 0xc0, !PT ;  /* 0x000000ff00007812 */ /* 0x000fce00078ec0ff */
.L_x_6902:
[----:B------:R-:W-:-:S04]  /*4810*/  SHF.R.U32.HI R3, RZ, 0x18, R3 ;  /* 0x00000018ff037819 */ /* 0x000fc80000011603 */
[----:B------:R-:W-:-:S04]  /*4820*/  LOP3.LUT R0, R0, 0x80, R3, 0xf8, !PT ;  /* 0x0000008000007812 */ /* 0x000fc800078ef803 */
[----:B------:R-:W-:-:S07]  /*4830*/  PRMT R4, R0, 0x7610, R4 ;  /* 0x0000761000047816 */ /* 0x000fce0000000004 */
.L_x_6900:
[----:B------:R-:W-:Y:S05]  /*4840*/  BSYNC.RECONVERGENT B0 ;  /* 0x0000000000007941 */ /* 0x000fea0003800200 */
.L_x_6899:
[----:B------:R0:W-:Y:S01]  /*4850*/  STG.E.U8 desc[UR36][R8.64], R4 ;  /* 0x0000000408007986 */ /* 0x0001e2000c101124 */
[----:B------:R-:W-:Y:S05]  /*4860*/  BRA `(.L_x_6876) ;  /* 0x0000000000bc7947 */ /* 0x000fea0003800000 */
.L_x_6892:
[----:B------:R-:W-:-:S13]  /*4870*/  ISETP.NE.AND P0, PT, R0, 0x1c, PT ;  /* 0x0000001c0000780c */ /* 0x000fda0003f05270 */
[----:B------:R-:W-:Y:S05]  /*4880*/  @!P0 BRA `(.L_x_6903) ;  /* 0x0000000000ac8947 */ /* 0x000fea0003800000 */
[----:B------:R-:W-:-:S13]  /*4890*/  ISETP.NE.AND P0, PT, R0, 0x1d, PT ;  /* 0x0000001d0000780c */ /* 0x000fda0003f05270 */
[----:B------:R-:W-:Y:S05]  /*48a0*/  @!P0 BRA `(.L_x_6904) ;  /* 0x0000000000908947 */ /* 0x000fea0003800000 */
[----:B------:R-:W-:-:S13]  /*48b0*/  ISETP.NE.AND P0, PT, R0, 0x2c, PT ;  /* 0x0000002c0000780c */ /* 0x000fda0003f05270 */
[----:B------:R-:W-:Y:S05]  /*48c0*/  @!P0 BRA `(.L_x_6905) ;  /* 0x0000000000448947 */ /* 0x000fea0003800000 */
.L_x_6875:
        /* <DEDUP_REMOVED lines=16> */
.L_x_6906:
[----:B------:R-:W-:Y:S05]  /*49d0*/  BRA `(.L_x_6876) ;  /* 0x0000000000607947 */ /* 0x000fea0003800000 */
.L_x_6905:
[----:B------:R-:W0:Y:S02]  /*49e0*/  I2F.S16 R6, R3 ;  /* 0x0000000300067306 */ /* 0x000e240000101400 */
[----:B0-----:R-:W-:-:S04]  /*49f0*/  SHF.R.U32.HI R4, RZ, 0x17, R6 ;  /* 0x00000017ff047819 */ /* 0x001fc80000011606 */
[----:B------:R-:W-:-:S04]  /*4a00*/  LOP3.LUT R5, R4, 0xff, RZ, 0xc0, !PT ;  /* 0x000000ff04057812 */ /* 0x000fc800078ec0ff */
[----:B------:R-:W-:-:S13]  /*4a10*/  ISETP.NE.AND P1, PT, R5, 0xff, PT ;  /* 0x000000ff0500780c */ /* 0x000fda0003f25270 */
[--C-:B------:R-:W-:Y:S02]  /*4a20*/  @P1 SHF.R.U32.HI R0, RZ, 0x16, R6.reuse ;  /* 0x00000016ff001819 */ /* 0x100fe40000011606 */
[----:B------:R-:W-:Y:S01]  /*4a30*/  @P1 LOP3.LUT P0, RZ, R5, 0x3fffff, R6, 0xf8, !PT ;  /* 0x003fffff05ff1812 */ /* 0x000fe2000780f806 */
[----:B------:R-:W-:Y:S01]  /*4a40*/  @P1 VIADD R5, R4, 0x1 ;  /* 0x0000000104051836 */ /* 0x000fe20000000000 */
[----:B------:R-:W-:-:S04]  /*4a50*/  @P1 LOP3.LUT R0, R0, 0x1, RZ, 0xc0, !PT ;  /* 0x0000000100001812 */ /* 0x000fc800078ec0ff */
[----:B------:R-:W-:Y:S01]  /*4a60*/  @P1 ISETP.EQ.U32.AND P2, PT, R0, 0x1, P0 ;  /* 0x000000010000180c */ /* 0x000fe20000742070 */
[----:B------:R-:W-:Y:S01]  /*4a70*/  IMAD.MOV.U32 R0, RZ, RZ, 0xff ;  /* 0x000000ffff007424 */ /* 0x000fe200078e00ff */
[----:B------:R-:W-:Y:S02]  /*4a80*/  PLOP3.LUT P0, PT, PT, PT, PT, 0x80, 0x8 ;  /* 0x000000000008781c */ /* 0x000fe40003f0f070 */
[----:B------:R-:W-:Y:S02]  /*4a90*/  @P1 PLOP3.LUT P0, PT, P2, PT, PT, 0x80, 0x8 ;  /* 0x000000000008181c */ /* 0x000fe4000170f070 */
[----:B------:R-:W-:-:S11]  /*4aa0*/  PRMT R3, R0, 0x7610, R3 ;  /* 0x0000761000037816 */ /* 0x000fd60000000003 */
[----:B------:R-:W-:-:S04]  /*4ab0*/  @!P0 IMAD.MOV R5, RZ, RZ, R4 ;  /* 0x000000ffff058224 */ /* 0x000fc800078e0204 */
[----:B------:R-:W-:-:S05]  /*4ac0*/  @P1 IMAD.MOV.U32 R3, RZ, RZ, R5 ;  /* 0x000000ffff031224 */ /* 0x000fca00078e0005 */
[----:B------:R0:W-:Y:S01]  /*4ad0*/  STG.E.U8 desc[UR36][R8.64], R3 ;  /* 0x0000000308007986 */ /* 0x0001e2000c101124 */
[----:B------:R-:W-:Y:S05]  /*4ae0*/  BRA `(.L_x_6876) ;  /* 0x00000000001c7947 */ /* 0x000fea0003800000 */
.L_x_6904:
[----:B------:R-:W-:-:S05]  /*4af0*/  PRMT R3, R3, 0x9910, RZ ;  /* 0x0000991003037816 */ /* 0x000fca00000000ff */
[----:B------:R-:W-:-:S05]  /*4b00*/  IMAD.MOV.U32 R4, RZ, RZ, R3 ;  /* 0x000000ffff047224 */ /* 0x000fca00078e0003 */
[----:B------:R-:W-:-:S05]  /*4b10*/  SHF.R.S32.HI R5, RZ, 0x1f, R4 ;  /* 0x0000001fff057819 */ /* 0x000fca0000011404 */
[----:B------:R0:W-:Y:S01]  /*4b20*/  STG.E.64 desc[UR36][R8.64], R4 ;  /* 0x0000000408007986 */ /* 0x0001e2000c101b24 */
[----:B------:R-:W-:Y:S05]  /*4b30*/  BRA `(.L_x_6876) ;  /* 0x0000000000087947 */ /* 0x000fea0003800000 */
.L_x_6903:
[----:B------:R-:W-:-:S05]  /*4b40*/  PRMT R3, R3, 0x9910, RZ ;  /* 0x0000991003037816 */ /* 0x000fca00000000ff */
[----:B------:R0:W-:Y:S02]  /*4b50*/  STG.E desc[UR36][R8.64], R3 ;  /* 0x0000000308007986 */ /* 0x0001e4000c101924 */
.L_x_6876:
        /* <DEDUP_REMOVED lines=23> */
.L_x_6911:
[----:B------:R0:W-:Y:S01]  /*4cd0*/  STG.E.U8 desc[UR36][R8.64], R18 ;  /* 0x0000001208007986 */ /* 0x0001e2000c101124 */
[----:B------:R-:W-:Y:S05]  /*4ce0*/  BRA `(.L_x_6913) ;  /* 0x0000000c004c7947 */ /* 0x000fea0003800000 */
.L_x_6910:
[----:B------:R-:W-:-:S13]  /*4cf0*/  ISETP.NE.AND P0, PT, R0, 0x2, PT ;  /* 0x000000020000780c */ /* 0x000fda0003f05270 */
[----:B------:R-:W-:Y:S05]  /*4d00*/  @!P0 BRA `(.L_x_6914) ;  /* 0x00000000002c8947 */ /* 0x000fea0003800000 */
[----:B------:R-:W-:-:S13]  /*4d10*/  ISETP.NE.AND P0, PT, R0, 0x3, PT ;  /* 0x000000030000780c */ /* 0x000fda0003f05270 */
[----:B------:R-:W-:Y:S05]  /*4d20*/  @!P0 BRA `(.L_x_6915) ;  /* 0x0000000000188947 */ /* 0x000fea0003800000 */
[----:B------:R-:W-:-:S13]  /*4d30*/  ISETP.NE.AND P0, PT, R0, 0x4, PT ;  /* 0x000000040000780c */ /* 0x000fda0003f05270 */
[----:B------:R-:W-:Y:S05]  /*4d40*/  @P0 BRA `(.L_x_6912) ;  /* 0x0000000800500947 */ /* 0x000fea0003800000 */
[----:B------:R-:W-:-:S04]  /*4d50*/  PRMT R4, R18, 0x9910, RZ ;  /* 0x0000991012047816 */ /* 0x000fc800000000ff */
[----:B------:R-:W-:-:S05]  /*4d60*/  SHF.R.S32.HI R5, RZ, 0x1f, R4 ;  /* 0x0000001fff057819 */ /* 0x000fca0000011404 */
[----:B------:R4:W-:Y:S01]  /*4d70*/  STG.E.64 desc[UR36][R8.64], R4 ;  /* 0x0000000408007986 */ /* 0x0009e2000c101b24 */
[----:B------:R-:W-:Y:S05]  /*4d80*/  BRA `(.L_x_6913) ;  /* 0x0000000c00247947 */ /* 0x000fea0003800000 */
.L_x_6915:
[----:B------:R-:W-:-:S05]  /*4d90*/  PRMT R3, R18, 0x9910, RZ ;  /* 0x0000991012037816 */ /* 0x000fca00000000ff */
[----:B------:R3:W-:Y:S01]  /*4da0*/  STG.E desc[UR36][R8.64], R3 ;  /* 0x0000000308007986 */ /* 0x0007e2000c101924 */
[----:B------:R-:W-:Y:S05]  /*4db0*/  BRA `(.L_x_6913) ;  /* 0x0000000c00187947 */ /* 0x000fea0003800000 */
.L_x_6914:
[----:B------:R2:W-:Y:S01]  /*4dc0*/  STG.E.U16 desc[UR36][R8.64], R18 ;  /* 0x0000001208007986 */ /* 0x0005e2000c101524 */
[----:B------:R-:W-:Y:S05]  /*4dd0*/  BRA `(.L_x_6913) ;  /* 0x0000000c00107947 */ /* 0x000fea0003800000 */
.L_x_6909:
        /* <DEDUP_REMOVED lines=9> */
.L_x_6917:
[----:B------:R-:W0:Y:S02]  /*4e70*/  I2F.S16 R0, R18 ;  /* 0x0000001200007306 */ /* 0x000e240000101400 */
[----:B0-----:R-:W-:-:S05]  /*4e80*/  F2FP.F16.F32.PACK_AB R0, RZ, R0 ;  /* 0x00000000ff00723e */ /* 0x001fca00000000ff */
[----:B------:R0:W-:Y:S01]  /*4e90*/  STG.E.U16 desc[UR36][R8.64], R0 ;  /* 0x0000000008007986 */ /* 0x0001e2000c101524 */
[----:B------:R-:W-:Y:S05]  /*4ea0*/  BRA `(.L_x_6913) ;  /* 0x0000000800dc7947 */ /* 0x000fea0003800000 */
.L_x_6916:
        /* <DEDUP_REMOVED lines=10> */
.L_x_6919:
[----:B------:R-:W0:Y:S02]  /*4f50*/  I2F.S16 R18, R18 ;  /* 0x0000001200127306 */ /* 0x000e240000101400 */
[----:B0-----:R-:W-:-:S04]  /*4f60*/  F2FP.F16.F32.PACK_AB R3, RZ, R18 ;  /* 0x00000012ff03723e */ /* 0x001fc800000000ff */
[----:B------:R-:W-:-:S05]  /*4f70*/  PRMT R3, R3, 0x5410, RZ ;  /* 0x0000541003037816 */ /* 0x000fca00000000ff */
[----:B------:R0:W-:Y:S01]  /*4f80*/  STG.E desc[UR36][R8.64], R3 ;  /* 0x0000000308007986 */ /* 0x0001e2000c101924 */
[----:B------:R-:W-:Y:S05]  /*4f90*/  BRA `(.L_x_6913) ;  /* 0x0000000800a07947 */ /* 0x000fea0003800000 */
.L_x_6918:
[----:B------:R-:W0:Y:S02]  /*4fa0*/  I2F.F64.S16 R4, R18 ;  /* 0x0000001200047312 */ /* 0x000e240000101c00 */
[----:B0-----:R0:W-:Y:S01]  /*4fb0*/  STG.E.64 desc[UR36][R8.64], R4 ;  /* 0x0000000408007986 */ /* 0x0011e2000c101b24 */
[----:B------:R-:W-:Y:S05]  /*4fc0*/  BRA `(.L_x_6913) ;  /* 0x0000000800947947 */ /* 0x000fea0003800000 */
.L_x_6908:
        /* <DEDUP_REMOVED lines=12> */
.L_x_6923:
        /* <DEDUP_REMOVED lines=17> */
.L_x_6926:
[----:B------:R-:W-:-:S04]  /*51a0*/  SHF.R.U32.HI R3, RZ, 0x18, R5 ;  /* 0x00000018ff037819 */ /* 0x000fc80000011605 */
[----:B------:R-:W-:-:S04]  /*51b0*/  LOP3.LUT R0, R0, 0x80, R3, 0xf8, !PT ;  /* 0x0000008000007812 */ /* 0x000fc800078ef803 */
[----:B------:R-:W-:-:S07]  /*51c0*/  PRMT R4, R0, 0x7610, R4 ;  /* 0x0000761000047816 */ /* 0x000fce0000000004 */
.L_x_6925:
[----:B------:R-:W-:Y:S05]  /*51d0*/  BSYNC.RECONVERGENT B0 ;  /* 0x0000000000007941 */ /* 0x000fea0003800200 */
.L_x_6924:
[----:B------:R0:W-:Y:S01]  /*51e0*/  STG.E.U8 desc[UR36][R8.64], R4 ;  /* 0x0000000408007986 */ /* 0x0001e2000c101124 */
[----:B------:R-:W-:Y:S05]  /*51f0*/  BRA `(.L_x_6913) ;  /* 0x0000000800087947 */ /* 0x000fea0003800000 */
.L_x_6922:
        /* <DEDUP_REMOVED lines=17> */
.L_x_6929:
[----:B------:R-:W-:-:S04]  /*5310*/  SHF.R.U32.HI R3, RZ, 0x18, R5 ;  /* 0x00000018ff037819 */ /* 0x000fc80000011605 */
[----:B------:R-:W-:-:S04]  /*5320*/  LOP3.LUT R0, R0, 0x80, R3, 0xf8, !PT ;  /* 0x0000008000007812 */ /* 0x000fc800078ef803 */
[----:B------:R-:W-:-:S07]  /*5330*/  PRMT R4, R0, 0x7610, R4 ;  /* 0x0000761000047816 */ /* 0x000fce0000000004 */
.L_x_6928:
[----:B------:R-:W-:Y:S05]  /*5340*/  BSYNC.RECONVERGENT B0 ;  /* 0x0000000000007941 */ /* 0x000fea0003800200 */
.L_x_6927:
[----:B------:R0:W-:Y:S01]  /*5350*/  STG.E.U8 desc[UR36][R8.64], R4 ;  /* 0x0000000408007986 */ /* 0x0001e2000c101124 */
[----:B------:R-:W-:Y:S05]  /*5360*/  BRA `(.L_x_6913) ;  /* 0x0000000400ac7947 */ /* 0x000fea0003800000 */
.L_x_6921:
[----:B------:R-:W-:-:S13]  /*5370*/  ISETP.NE.AND P0, PT, R0, 0x1c, PT ;  /* 0x0000001c0000780c */ /* 0x000fda0003f05270 */
[----:B------:R-:W-:Y:S05]  /*5380*/  @!P0 BRA `(.L_x_6930) ;  /* 0x0000000000608947 */ /* 0x000fea0003800000 */
[----:B------:R-:W-:-:S13]  /*5390*/  ISETP.NE.AND P0, PT, R0, 0x1d, PT ;  /* 0x0000001d0000780c */ /* 0x000fda0003f05270 */
[----:B------:R-:W-:Y:S05]  /*53a0*/  @!P0 BRA `(.L_x_6931) ;  /* 0x0000000000488947 */ /* 0x000fea0003800000 */
[----:B------:R-:W-:-:S13]  /*53b0*/  ISETP.NE.AND P0, PT, R0, 0x2c, PT ;  /* 0x0000002c0000780c */ /* 0x000fda0003f05270 */
[----:B------:R-:W-:Y:S05]  /*53c0*/  @P0 BRA `(.L_x_6912) ;  /* 0x0000000000b00947 */ /* 0x000fea0003800000 */
        /* <DEDUP_REMOVED lines=16> */
.L_x_6931:
[----:B------:R-:W-:-:S04]  /*54d0*/  PRMT R4, R18, 0x9910, RZ ;  /* 0x0000991012047816 */ /* 0x000fc800000000ff */
[----:B------:R-:W-:-:S05]  /*54e0*/  SHF.R.S32.HI R5, RZ, 0x1f, R4 ;  /* 0x0000001fff057819 */ /* 0x000fca0000011404 */
[----:B------:R0:W-:Y:S01]  /*54f0*/  STG.E.64 desc[UR36][R8.64], R4 ;  /* 0x0000000408007986 */ /* 0x0001e2000c101b24 */
[----:B------:R-:W-:Y:S05]  /*5500*/  BRA `(.L_x_6913) ;  /* 0x0000000400447947 */ /* 0x000fea0003800000 */
.L_x_6930:
[----:B------:R-:W-:-:S05]  /*5510*/  PRMT R3, R18, 0x9910, RZ ;  /* 0x0000991012037816 */ /* 0x000fca00000000ff */
[----:B------:R0:W-:Y:S01]  /*5520*/  STG.E desc[UR36][R8.64], R3 ;  /* 0x0000000308007986 */ /* 0x0001e2000c101924 */
[----:B------:R-:W-:Y:S05]  /*5530*/  BRA `(.L_x_6913) ;  /* 0x0000000400387947 */ /* 0x000fea0003800000 */
.L_x_6920:
        /* <DEDUP_REMOVED lines=11> */
.L_x_6933:
[----:B------:R-:W-:Y:S01]  /*55f0*/  CS2R R6, SRZ ;  /* 0x0000000000067805 */ /* 0x000fe2000001ff00 */
[----:B------:R-:W0:Y:S04]  /*5600*/  I2F.F64.S16 R4, R18 ;  /* 0x0000001200047312 */ /* 0x000e280000101c00 */
[----:B0-----:R0:W-:Y:S01]  /*5610*/  STG.E.128 desc[UR36][R8.64], R4 ;  /* 0x0000000408007986 */ /* 0x0011e2000c101d24 */
[----:B------:R-:W-:Y:S05]  /*5620*/  BRA `(.L_x_6913) ;  /* 0x0000000000fc7947 */ /* 0x000fea0003800000 */
.L_x_6932:
[----:B------:R-:W-:-:S13]  /*5630*/  ISETP.NE.AND P0, PT, R0, 0xf, PT ;  /* 0x0000000f0000780c */ /* 0x000fda0003f05270 */
[----:B------:R-:W-:Y:S05]  /*5640*/  @!P0 BRA `(.L_x_6934) ;  /* 0x0000000000e88947 */ /* 0x000fea0003800000 */
[----:B------:R-:W-:-:S13]  /*5650*/  ISETP.NE.AND P0, PT, R0, 0x17, PT ;  /* 0x000000170000780c */ /* 0x000fda0003f05270 */
[----:B------:R-:W-:Y:S05]  /*5660*/  @!P0 BRA `(.L_x_6935) ;  /* 0x0000000000908947 */ /* 0x000fea0003800000 */
[----:B------:R-:W-:-:S13]  /*5670*/  ISETP.NE.AND P0, PT, R0, 0x18, PT ;  /* 0x000000180000780c */ /* 0x000fda0003f05270 */
[----:B------:R-:W-:Y:S05]  /*5680*/  @!P0 BRA `(.L_x_6936) ;  /* 0x0000000000448947 */ /* 0x000fea0003800000 */
.L_x_6912:
        /* <DEDUP_REMOVED lines=16> */
.L_x_6937:
[----:B------:R-:W-:Y:S05]  /*5790*/  BRA `(.L_x_6913) ;  /* 0x0000000000a07947 */ /* 0x000fea0003800000 */
.L_x_6936:
        /* <DEDUP_REMOVED lines=13> */
.L_x_6939:
[----:B------:R-:W-:Y:S05]  /*5870*/  BSYNC.RECONVERGENT B0 ;  /* 0x0000000000007941 */ /* 0x000fea0003800200 */
.L_x_6938:
[----:B------:R-:W-:-:S05]  /*5880*/  LOP3.LUT R3, R0, 0x80, R3, 0xf8, !PT ;  /* 0x0000008000037812 */ /* 0x000fca00078ef803 */
[----:B------:R0:W-:Y:S01]  /*5890*/  STG.E.U8 desc[UR36][R8.64], R3 ;  /* 0x0000000308007986 */ /* 0x0001e2000c101124 */
[----:B------:R-:W-:Y:S05]  /*58a0*/  BRA `(.L_x_6913) ;  /* 0x00000000005c7947 */ /* 0x000fea0003800000 */
.L_x_6935:
        /* <DEDUP_REMOVED lines=12> */
.L_x_6941:
[----:B------:R-:W-:Y:S01]  /*5970*/  IMAD.MOV.U32 R0, RZ, RZ, 0x7f ;  /* 0x0000007fff007424 */ /* 0x000fe200078e00ff */
[----:B------:R-:W-:-:S04]  /*5980*/  ISETP.GT.U32.AND P0, PT, R3, 0x7f800000, PT ;  /* 0x7f8000000300780c */ /* 0x000fc80003f04070 */
[----:B------:R-:W-:-:S09]  /*5990*/  SEL R0, R0, 0x7c, P0 ;  /* 0x0000007c00007807 */ /* 0x000fd20000000000 */
.L_x_6942:
[----:B------:R-:W-:Y:S05]  /*59a0*/  BSYNC.RECONVERGENT B0 ;  /* 0x0000000000007941 */ /* 0x000fea0003800200 */
.L_x_6940:
[----:B------:R-:W-:-:S04]  /*59b0*/  SHF.R.U32.HI R3, RZ, 0x18, R5 ;  /* 0x00000018ff037819 */ /* 0x000fc80000011605 */
[----:B------:R-:W-:-:S05]  /*59c0*/  LOP3.LUT R3, R0, 0x80, R3, 0xf8, !PT ;  /* 0x0000008000037812 */ /* 0x000fca00078ef803 */
[----:B------:R0:W-:Y:S01]  /*59d0*/  STG.E.U8 desc[UR36][R8.64], R3 ;  /* 0x0000000308007986 */ /* 0x0001e2000c101124 */
[----:B------:R-:W-:Y:S05]  /*59e0*/  BRA `(.L_x_6913) ;  /* 0x00000000000c7947 */ /* 0x000fea0003800000 */
.L_x_6934:
[----:B------:R-:W0:Y:S02]  /*59f0*/  I2F.S16 R0, R18 ;  /* 0x0000001200007306 */ /* 0x000e240000101400 */
[----:B0-----:R-:W-:-:S05]  /*5a00*/  F2FP.BF16.F32.PACK_AB R0, RZ, R0 ;  /* 0x00000000ff00723e */ /* 0x001fca00000010ff */
[----:B------:R0:W-:Y:S02]  /*5a10*/  STG.E.U16 desc[UR36][R8.64], R0 ;  /* 0x0000000008007986 */ /* 0x0001e4000c101524 */
.L_x_6913:
[----:B------:R-:W-:-:S07]  /*5a20*/  VIADD R24, R24, 0x80 ;  /* 0x0000008018187836 */ /* 0x000fce0000000000 */
.L_x_6870:
[----:B------:R-:W-:-:S13]  /*5a30*/  ISETP.GE.AND P0, PT, R24, R19, PT ;  /* 0x000000131800720c */ /* 0x000fda0003f06270 */
[----:B------:R-:W-:Y:S05]  /*5a40*/  @P0 BREAK.RELIABLE B6 ;  /* 0x0000000000060942 */ /* 0x000fea0003800100 */
[----:B------:R-:W-:Y:S05]  /*5a50*/  @P0 BRA `(.L_x_6907) ;  /* 0x0000000c00ac0947 */ /* 0x000fea0003800000 */
[----:B------:R-:W-:Y:S05]  /*5a60*/  BSYNC.RELIABLE B6 ;  /* 0x0000000000067941 */ /* 0x000fea0003800100 */
.L_x_6869:
        /* <DEDUP_REMOVED lines=20> */
.L_x_6946:
[----:B------:R0:W-:Y:S01]  /*5bb0*/  STG.E.U8 desc[UR36][R8.64], R16 ;  /* 0x0000001008007986 */ /* 0x0001e2000c101124 */
[----:B------:R-:W-:Y:S05]  /*5bc0*/  BRA `(.L_x_6948) ;  /* 0x0000000c004c7947 */ /* 0x000fea0003800000 */
.L_x_6945:
        /* <DEDUP_REMOVED lines=10> */
.L_x_6950:
[----:B------:R-:W-:-:S05]  /*5c70*/  PRMT R3, R16, 0x9910, RZ ;  /* 0x0000991010037816 */ /* 0x000fca00000000ff */
[----:B------:R0:W-:Y:S01]  /*5c80*/  STG.E desc[UR36][R8.64], R3 ;  /* 0x0000000308007986 */ /* 0x0001e2000c101924 */
[----:B------:R-:W-:Y:S05]  /*5c90*/  BRA `(.L_x_6948) ;  /* 0x0000000c00187947 */ /* 0x000fea0003800000 */
.L_x_6949:
[----:B------:R0:W-:Y:S01]  /*5ca0*/  STG.E.U16 desc[UR36][R8.64], R16 ;  /* 0x0000001008007986 */ /* 0x0001e2000c101524 */
[----:B------:R-:W-:Y:S05]  /*5cb0*/  BRA `(.L_x_6948) ;  /* 0x0000000c00107947 */ /* 0x000fea0003800000 */
.L_x_6944:
        /* <DEDUP_REMOVED lines=9> */
.L_x_6952:
[----:B------:R-:W0:Y:S02]  /*5d50*/  I2F.S16 R0, R16 ;  /* 0x0000001000007306 */ /* 0x000e240000101400 */
[----:B0-----:R-:W-:-:S05]  /*5d60*/  F2FP.F16.F32.PACK_AB R0, RZ, R0 ;  /* 0x00000000ff00723e */ /* 0x001fca00000000ff */
[----:B------:R0:W-:Y:S01]  /*5d70*/  STG.E.U16 desc[UR36][R8.64], R0 ;  /* 0x0000000008007986 */ /* 0x0001e2000c101524 */
[----:B------:R-:W-:Y:S05]  /*5d80*/  BRA `(.L_x_6948) ;  /* 0x0000000800dc7947 */ /* 0x000fea0003800000 */
.L_x_6951:
        /* <DEDUP_REMOVED lines=10> */
.L_x_6954:
[----:B------:R-:W0:Y:S02]  /*5e30*/  I2F.S16 R16, R16 ;  /* 0x0000001000107306 */ /* 0x000e240000101400 */
[----:B0-----:R-:W-:-:S04]  /*5e40*/  F2FP.F16.F32.PACK_AB R3, RZ, R16 ;  /* 0x00000010ff03723e */ /* 0x001fc800000000ff */
[----:B------:R-:W-:-:S05]  /*5e50*/  PRMT R3, R3, 0x5410, RZ ;  /* 0x0000541003037816 */ /* 0x000fca00000000ff */
[----:B------:R0:W-:Y:S01]  /*5e60*/  STG.E desc[UR36][R8.64], R3 ;  /* 0x0000000308007986 */ /* 0x0001e2000c101924 */
[----:B------:R-:W-:Y:S05]  /*5e70*/  BRA `(.L_x_6948) ;  /* 0x0000000800a07947 */ /* 0x000fea0003800000 */
.L_x_6953:
[----:B------:R-:W0:Y:S02]  /*5e80*/  I2F.F64.S16 R4, R16 ;  /* 0x0000001000047312 */ /* 0x000e240000101c00 */
[----:B0-----:R0:W-:Y:S01]  /*5e90*/  STG.E.64 desc[UR36][R8.64], R4 ;  /* 0x0000000408007986 */ /* 0x0011e2000c101b24 */
[----:B------:R-:W-:Y:S05]  /*5ea0*/  BRA `(.L_x_6948) ;  /* 0x0000000800947947 */ /* 0x000fea0003800000 */
.L_x_6943:
        /* <DEDUP_REMOVED lines=12> */
.L_x_6958:
        /* <DEDUP_REMOVED lines=17> */
.L_x_6961:
[----:B------:R-:W-:-:S04]  /*6080*/  SHF.R.U32.HI R3, RZ, 0x18, R5 ;  /* 0x00000018ff037819 */ /* 0x000fc80000011605 */
[----:B------:R-:W-:-:S04]  /*6090*/  LOP3.LUT R0, R0, 0x80, R3, 0xf8, !PT ;  /* 0x0000008000007812 */ /* 0x000fc800078ef803 */
[----:B------:R-:W-:-:S07]  /*60a0*/  PRMT R4, R0, 0x7610, R4 ;  /* 0x0000761000047816 */ /* 0x000fce0000000004 */
.L_x_6960:
[----:B------:R-:W-:Y:S05]  /*60b0*/  BSYNC.RECONVERGENT B0 ;  /* 0x0000000000007941 */ /* 0x000fea0003800200 */
.L_x_6959:
[----:B------:R0:W-:Y:S01]  /*60c0*/  STG.E.U8 desc[UR36][R8.64], R4 ;  /* 0x0000000408007986 */ /* 0x0001e2000c101124 */
[----:B------:R-:W-:Y:S05]  /*60d0*/  BRA `(.L_x_6948) ;  /* 0x0000000800087947 */ /* 0x000fea0003800000 */
.L_x_6957:
        /* <DEDUP_REMOVED lines=17> */
.L_x_6964:
[----:B------:R-:W-:-:S04]  /*61f0*/  SHF.R.U32.HI R3, RZ, 0x18, R5 ;  /* 0x00000018ff037819 */ /* 0x000fc80000011605 */
[----:B------:R-:W-:-:S04]  /*6200*/  LOP3.LUT R0, R0, 0x80, R3, 0xf8, !PT ;  /* 0x0000008000007812 */ /* 0x000fc800078ef803 */
[----:B------:R-:W-:-:S07]  /*6210*/  PRMT R4, R0, 0x7610, R4 ;  /* 0x0000761000047816 */ /* 0x000fce0000000004 */
.L_x_6963:
[----:B------:R-:W-:Y:S05]  /*6220*/  BSYNC.RECONVERGENT B0 ;  /* 0x0000000000007941 */ /* 0x000fea0003800200 */
.L_x_6962:
[----:B------:R0:W-:Y:S01]  /*6230*/  STG.E.U8 desc[UR36][R8.64], R4 ;  /* 0x0000000408007986 */ /* 0x0001e2000c101124 */
[----:B------:R-:W-:Y:S05]  /*6240*/  BRA `(.L_x_6948) ;  /* 0x0000000400ac7947 */ /* 0x000fea0003800000 */
.L_x_6956:
        /* <DEDUP_REMOVED lines=22> */
.L_x_6966:
[----:B------:R-:W-:-:S04]  /*63b0*/  PRMT R4, R16, 0x9910, RZ ;  /* 0x0000991010047816 */ /* 0x000fc800000000ff */
[----:B------:R-:W-:-:S05]  /*63c0*/  SHF.R.S32.HI R5, RZ, 0x1f, R4 ;  /* 0x0000001fff057819 */ /* 0x000fca0000011404 */
[----:B------:R0:W-:Y:S01]  /*63d0*/  STG.E.64 desc[UR36][R8.64], R4 ;  /* 0x0000000408007986 */ /* 0x0001e2000c101b24 */
[----:B------:R-:W-:Y:S05]  /*63e0*/  BRA `(.L_x_6948) ;  /* 0x0000000400447947 */ /* 0x000fea0003800000 */
.L_x_6965:
[----:B------:R-:W-:-:S05]  /*63f0*/  PRMT R3, R16, 0x9910, RZ ;  /* 0x0000991010037816 */ /* 0x000fca00000000ff */
[----:B------:R0:W-:Y:S01]  /*6400*/  STG.E desc[UR36][R8.64], R3 ;  /* 0x0000000308007986 */ /* 0x0001e2000c101924 */
[----:B------:R-:W-:Y:S05]  /*6410*/  BRA `(.L_x_6948) ;  /* 0x0000000400387947 */ /* 0x000fea0003800000 */
.L_x_6955:
        /* <DEDUP_REMOVED lines=11> */
.L_x_6968:
[----:B------:R-:W-:Y:S01]  /*64d0*/  CS2R R6, SRZ ;  /* 0x0000000000067805 */ /* 0x000fe2000001ff00 */
[----:B------:R-:W0:Y:S04]  /*64e0*/  I2F.F64.S16 R4, R16 ;  /* 0x0000001000047312 */ /* 0x000e280000101c00 */
[----:B0-----:R4:W-:Y:S01]  /*64f0*/  STG.E.128 desc[UR36][R8.64], R4 ;  /* 0x0000000408007986 */ /* 0x0019e2000c101d24 */
[----:B------:R-:W-:Y:S05]  /*6500*/  BRA `(.L_x_6948) ;  /* 0x0000000000fc7947 */ /* 0x000fea0003800000 */
.L_x_6967:
[----:B------:R-:W-:-:S13]  /*6510*/  ISETP.NE.AND P0, PT, R0, 0xf, PT ;  /* 0x0000000f0000780c */ /* 0x000fda0003f05270 */
[----:B------:R-:W-:Y:S05]  /*6520*/  @!P0 BRA `(.L_x_6969) ;  /* 0x0000000000e88947 */ /* 0x000fea0003800000 */
[----:B------:R-:W-:-:S13]  /*6530*/  ISETP.NE.AND P0, PT, R0, 0x17, PT ;  /* 0x000000170000780c */ /* 0x000fda0003f05270 */
[----:B------:R-:W-:Y:S05]  /*6540*/  @!P0 BRA `(.L_x_6970) ;  /* 0x0000000000908947 */ /* 0x000fea0003800000 */
[----:B------:R-:W-:-:S13]  /*6550*/  ISETP.NE.AND P0, PT, R0, 0x18, PT ;  /* 0x000000180000780c */ /* 0x000fda0003f05270 */
[----:B------:R-:W-:Y:S05]  /*6560*/  @!P0 BRA `(.L_x_6971) ;  /* 0x0000000000448947 */ /* 0x000fea0003800000 */
.L_x_6947:
        /* <DEDUP_REMOVED lines=16> */
.L_x_6972:
[----:B------:R-:W-:Y:S05]  /*6670*/  BRA `(.L_x_6948) ;  /* 0x0000000000a07947 */ /* 0x000fea0003800000 */
.L_x_6971:
        /* <DEDUP_REMOVED lines=13> */
.L_x_6974:
[----:B------:R-:W-:Y:S05]  /*6750*/  BSYNC.RECONVERGENT B0 ;  /* 0x0000000000007941 */ /* 0x000fea0003800200 */
.L_x_6973:
[----:B------:R-:W-:-:S05]  /*6760*/  LOP3.LUT R3, R0, 0x80, R3, 0xf8, !PT ;  /* 0x0000008000037812 */ /* 0x000fca00078ef803 */
[----:B------:R2:W-:Y:S01]  /*6770*/  STG.E.U8 desc[UR36][R8.64], R3 ;  /* 0x0000000308007986 */ /* 0x0005e2000c101124 */
[----:B------:R-:W-:Y:S05]  /*6780*/  BRA `(.L_x_6948) ;  /* 0x00000000005c7947 */ /* 0x000fea0003800000 */
.L_x_6970:
        /* <DEDUP_REMOVED lines=12> */
.L_x_6976:
[----:B------:R-:W-:Y:S01]  /*6850*/  IMAD.MOV.U32 R0, RZ, RZ, 0x7f ;  /* 0x0000007fff007424 */ /* 0x000fe200078e00ff */
[----:B------:R-:W-:-:S04]  /*6860*/  ISETP.GT.U32.AND P0, PT, R3, 0x7f800000, PT ;  /* 0x7f8000000300780c */ /* 0x000fc80003f04070 */
[----:B------:R-:W-:-:S09]  /*6870*/  SEL R0, R0, 0x7c, P0 ;  /* 0x0000007c00007807 */ /* 0x000fd20000000000 */
.L_x_6977:
[----:B------:R-:W-:Y:S05]  /*6880*/  BSYNC.RECONVERGENT B0 ;  /* 0x0000000000007941 */ /* 0x000fea0003800200 */
.L_x_6975:
[----:B------:R-:W-:-:S04]  /*6890*/  SHF.R.U32.HI R3, RZ, 0x18, R5 ;  /* 0x00000018ff037819 */ /* 0x000fc80000011605 */
[----:B------:R-:W-:-:S05]  /*68a0*/  LOP3.LUT R3, R0, 0x80, R3, 0xf8, !PT ;  /* 0x0000008000037812 */ /* 0x000fca00078ef803 */
[----:B------:R1:W-:Y:S01]  /*68b0*/  STG.E.U8 desc[UR36][R8.64], R3 ;  /* 0x0000000308007986 */ /* 0x0003e2000c101124 */
[----:B------:R-:W-:Y:S05]  /*68c0*/  BRA `(.L_x_6948) ;  /* 0x00000000000c7947 */ /* 0x000fea0003800000 */
.L_x_6969:
[----:B------:R-:W0:Y:S02]  /*68d0*/  I2F.S16 R0, R16 ;  /* 0x0000001000007306 */ /* 0x000e240000101400 */
[----:B0-----:R-:W-:-:S05]  /*68e0*/  F2FP.BF16.F32.PACK_AB R0, RZ, R0 ;  /* 0x00000000ff00723e */ /* 0x001fca00000010ff */
[----:B------:R0:W-:Y:S02]  /*68f0*/  STG.E.U16 desc[UR36][R8.64], R0 ;  /* 0x0000000008007986 */ /* 0x0001e4000c101524 */
.L_x_6948:
[----:B------:R-:W-:-:S07]  /*6900*/  VIADD R24, R24, 0x80 ;  /* 0x0000008018187836 */ /* 0x000fce0000000000 */
.L_x_6907:
[----:B------:R-:W-:Y:S05]  /*6910*/  BSYNC.RECONVERGENT B7 ;  /* 0x0000000000077941 */ /* 0x000fea0003800200 */
.L_x_6868:
        /* <DEDUP_REMOVED lines=19> */
[----:B------:R-:W-:Y:S01]  /*6a50*/  STG.E.U8 desc[UR36][R4.64], R2 ;  /* 0x0000000204007986 */ /* 0x000fe2000c101124 */
[----:B------:R-:W-:Y:S05]  /*6a60*/  EXIT ;  /* 0x000000000000794d */ /* 0x000fea0003800000 */
.L_x_6981:
[----:B------:R-:W-:Y:S01]  /*6a70*/  STG.E.U8 desc[UR36][R4.64], R2 ;  /* 0x0000000204007986 */ /* 0x000fe2000c101124 */
[----:B------:R-:W-:Y:S05]  /*6a80*/  EXIT ;  /* 0x000000000000794d */ /* 0x000fea0003800000 */
.L_x_6980:
        /* <DEDUP_REMOVED lines=8> */
[----:B------:R-:W-:Y:S01]  /*6b10*/  STG.E.64 desc[UR36][R4.64], R2 ;  /* 0x0000000204007986 */ /* 0x000fe2000c101b24 */
[----:B------:R-:W-:Y:S05]  /*6b20*/  EXIT ;  /* 0x000000000000794d */ /* 0x000fea0003800000 */
.L_x_6984:
[----:B------:R-:W-:-:S05]  /*6b30*/  PRMT R3, R2, 0x9910, RZ ;  /* 0x0000991002037816 */ /* 0x000fca00000000ff */
[----:B------:R-:W-:Y:S01]  /*6b40*/  STG.E desc[UR36][R4.64], R3 ;  /* 0x0000000304007986 */ /* 0x000fe2000c101924 */
[----:B------:R-:W-:Y:S05]  /*6b50*/  EXIT ;  /* 0x000000000000794d */ /* 0x000fea0003800000 */
.L_x_6983:
[----:B------:R-:W-:Y:S01]  /*6b60*/  STG.E.U16 desc[UR36][R4.64], R2 ;  /* 0x0000000204007986 */ /* 0x000fe2000c101524 */
[----:B------:R-:W-:Y:S05]  /*6b70*/  EXIT ;  /* 0x000000000000794d */ /* 0x000fea0003800000 */
.L_x_6979:
[----:B------:R-:W-:-:S13]  /*6b80*/  ISETP.GT.AND P0, PT, R0, 0x6, PT ;  /* 0x000000060000780c */ /* 0x000fda0003f04270 */
[----:B------:R-:W-:Y:S05]  /*6b90*/  @P0 BRA `(.L_x_6985) ;  /* 0x00000000002c0947 */ /* 0x000fea0003800000 */
[----:B------:R-:W-:-:S13]  /*6ba0*/  ISETP.NE.AND P0, PT, R0, 0x5, PT ;  /* 0x000000050000780c */ /* 0x000fda0003f05270 */
[----:B------:R-:W-:Y:S05]  /*6bb0*/  @!P0 BRA `(.L_x_6986) ;  /* 0x0000000000148947 */ /* 0x000fea0003800000 */
[----:B------:R-:W-:-:S13]  /*6bc0*/  ISETP.NE.AND P0, PT, R0, 0x6, PT ;  /* 0x000000060000780c */ /* 0x000fda0003f05270 */
[----:B------:R-:W-:Y:S05]  /*6bd0*/  @P0 BRA `(.L_x_6982) ;  /* 0x0000000800140947 */ /* 0x000fea0003800000 */
[----:B------:R-:W0:Y:S02]  /*6be0*/  I2F.S16 R3, R2 ;  /* 0x0000000200037306 */ /* 0x000e240000101400 */
[----:B0-----:R-:W-:Y:S01]  /*6bf0*/  STG.E desc[UR36][R4.64], R3 ;  /* 0x0000000304007986 */ /* 0x001fe2000c101924 */
[----:B------:R-:W-:Y:S05]  /*6c00*/  EXIT ;  /* 0x000000000000794d */ /* 0x000fea0003800000 */
.L_x_6986:
[----:B------:R-:W0:Y:S02]  /*6c10*/  I2F.S16 R0, R2 ;  /* 0x0000000200007306 */ /* 0x000e240000101400 */
[----:B0-----:R-:W-:-:S05]  /*6c20*/  F2FP.F16.F32.PACK_AB R0, RZ, R0 ;  /* 0x00000000ff00723e */ /* 0x001fca00000000ff */
[----:B------:R-:W-:Y:S01]  /*6c30*/  STG.E.U16 desc[UR36][R4.64], R0 ;  /* 0x0000000004007986 */ /* 0x000fe2000c101524 */
[----:B------:R-:W-:Y:S05]  /*6c40*/  EXIT ;  /* 0x000000000000794d */ /* 0x000fea0003800000 */
.L_x_6985:
        /* <DEDUP_REMOVED lines=8> */
[----:B0-----:R-:W-:Y:S01]  /*6cd0*/  STG.E.64 desc[UR36][R4.64], R2 ;  /* 0x0000000204007986 */ /* 0x001fe2000c101b24 */
[----:B------:R-:W-:Y:S05]  /*6ce0*/  EXIT ;  /* 0x000000000000794d */ /* 0x000fea0003800000 */
.L_x_6988:
[----:B------:R-:W0:Y:S02]  /*6cf0*/  I2F.S16 R2, R2 ;  /* 0x0000000200027306 */ /* 0x000e240000101400 */
[----:B0-----:R-:W-:-:S04]  /*6d00*/  F2FP.F16.F32.PACK_AB R3, RZ, R2 ;  /* 0x00000002ff03723e */ /* 0x001fc800000000ff */
[----:B------:R-:W-:-:S05]  /*6d10*/  PRMT R3, R3, 0x5410, RZ ;  /* 0x0000541003037816 */ /* 0x000fca00000000ff */
[----:B------:R-:W-:Y:S01]  /*6d20*/  STG.E desc[UR36][R4.64], R3 ;  /* 0x0000000304007986 */ /* 0x000fe2000c101924 */
[----:B------:R-:W-:Y:S05]  /*6d30*/  EXIT ;  /* 0x000000000000794d */ /* 0x000fea0003800000 */
.L_x_6987:
[----:B------:R-:W0:Y:S02]  /*6d40*/  I2F.F64.S16 R2, R2 ;  /* 0x0000000200027312 */ /* 0x000e240000101c00 */
[----:B0-----:R-:W-:Y:S01]  /*6d50*/  STG.E.64 desc[UR36][R4.64], R2 ;  /* 0x0000000204007986 */ /* 0x001fe2000c101b24 */
[----:B------:R-:W-:Y:S05]  /*6d60*/  EXIT ;  /* 0x000000000000794d */ /* 0x000fea0003800000 */
.L_x_6978:
        /* <DEDUP_REMOVED lines=10> */
[----:B------:R-:W-:Y:S01]  /*6e10*/  STG.E.U16 desc[UR36][R4.64], R2 ;  /* 0x0000000204007986 */ /* 0x000fe2000c101524 */
[----:B------:R-:W-:Y:S05]  /*6e20*/  EXIT ;  /* 0x000000000000794d */ /* 0x000fea0003800000 */
.L_x_6992:
        /* <DEDUP_REMOVED lines=18> */
.L_x_6995:
[----:B------:R-:W-:-:S04]  /*6f50*/  SHF.R.U32.HI R3, RZ, 0x18, R7 ;  /* 0x00000018ff037819 */ /* 0x000fc80000011607 */
[----:B------:R-:W-:-:S07]  /*6f60*/  LOP3.LUT R0, R0, 0x80, R3, 0xf8, !PT ;  /* 0x0000008000007812 */ /* 0x000fce00078ef803 */
.L_x_6994:
[----:B------:R-:W-:Y:S05]  /*6f70*/  BSYNC.RECONVERGENT B0 ;  /* 0x0000000000007941 */ /* 0x000fea0003800200 */
.L_x_6993:
[----:B------:R-:W-:Y:S01]  /*6f80*/  STG.E.U8 desc[UR36][R4.64], R0 ;  /* 0x0000000004007986 */ /* 0x000fe2000c101124 */
[----:B------:R-:W-:Y:S05]  /*6f90*/  EXIT ;  /* 0x000000000000794d */ /* 0x000fea0003800000 */
.L_x_6991:
        /* <DEDUP_REMOVED lines=18> */
.L_x_6998:
[----:B------:R-:W-:-:S04]  /*70c0*/  SHF.R.U32.HI R3, RZ, 0x18, R7 ;  /* 0x00000018ff037819 */ /* 0x000fc80000011607 */
[----:B------:R-:W-:-:S07]  /*70d0*/  LOP3.LUT R0, R0, 0x80, R3, 0xf8, !PT ;  /* 0x0000008000007812 */ /* 0x000fce00078ef803 */
.L_x_6997:
[----:B------:R-:W-:Y:S05]  /*70e0*/  BSYNC.RECONVERGENT B0 ;  /* 0x0000000000007941 */ /* 0x000fea0003800200 */
.L_x_6996:
[----:B------:R-:W-:Y:S01]  /*70f0*/  STG.E.U8 desc[UR36][R4.64], R0 ;  /* 0x0000000004007986 */ /* 0x000fe2000c101124 */
[----:B------:R-:W-:Y:S05]  /*7100*/  EXIT ;  /* 0x000000000000794d */ /* 0x000fea0003800000 */
.L_x_6990:
        /* <DEDUP_REMOVED lines=22> */
.L_x_7000:
[----:B------:R-:W-:-:S04]  /*7270*/  PRMT R2, R2, 0x9910, RZ ;  /* 0x0000991002027816 */ /* 0x000fc800000000ff */
[----:B------:R-:W-:-:S05]  /*7280*/  SHF.R.S32.HI R3, RZ, 0x1f, R2 ;  /* 0x0000001fff037819 */ /* 0x000fca0000011402 */
[----:B------:R-:W-:Y:S01]  /*7290*/  STG.E.64 desc[UR36][R4.64], R2 ;  /* 0x0000000204007986 */ /* 0x000fe2000c101b24 */
[----:B------:R-:W-:Y:S05]  /*72a0*/  EXIT ;  /* 0x000000000000794d */ /* 0x000fea0003800000 */
.L_x_6999:
[----:B------:R-:W-:-:S05]  /*72b0*/  PRMT R3, R2, 0x9910, RZ ;  /* 0x0000991002037816 */ /* 0x000fca00000000ff */
[----:B------:R-:W-:Y:S01]  /*72c0*/  STG.E desc[UR36][R4.64], R3 ;  /* 0x0000000304007986 */ /* 0x000fe2000c101924 */
[----:B------:R-:W-:Y:S05]  /*72d0*/  EXIT ;  /* 0x000000000000794d */ /* 0x000fea0003800000 */
.L_x_6989:
        /* <DEDUP_REMOVED lines=9> */
[----:B------:R-:W-:Y:S01]  /*7370*/  STG.E.U8 desc[UR36][R4.64], R3 ;  /* 0x0000000304007986 */ /* 0x000fe2000c101124 */
[----:B------:R-:W-:Y:S05]  /*7380*/  EXIT ;  /* 0x000000000000794d */ /* 0x000fea0003800000 */
.L_x_7002:
[----:B------:R-:W-:Y:S01]  /*7390*/  CS2R R10, SRZ ;  /* 0x00000000000a7805 */ /* 0x000fe2000001ff00 */
[----:B------:R-:W0:Y:S04]  /*73a0*/  I2F.F64.S16 R8, R2 ;  /* 0x0000000200087312 */ /* 0x000e280000101c00 */
[----:B0-----:R-:W-:Y:S01]  /*73b0*/  STG.E.128 desc[UR36][R4.64], R8 ;  /* 0x0000000804007986 */ /* 0x001fe2000c101d24 */
[----:B------:R-:W-:Y:S05]  /*73c0*/  EXIT ;  /* 0x000000000000794d */ /* 0x000fea0003800000 */
.L_x_7001:
[----:B------:R-:W-:-:S13]  /*73d0*/  ISETP.NE.AND P0, PT, R0, 0xf, PT ;  /* 0x0000000f0000780c */ /* 0x000fda0003f05270 */
[----:B------:R-:W-:Y:S05]  /*73e0*/  @!P0 BRA `(.L_x_7003) ;  /* 0x0000000000e88947 */ /* 0x000fea0003800000 */
[----:B------:R-:W-:-:S13]  /*73f0*/  ISETP.NE.AND P0, PT, R0, 0x17, PT ;  /* 0x000000170000780c */ /* 0x000fda0003f05270 */
[----:B------:R-:W-:Y:S05]  /*7400*/  @!P0 BRA `(.L_x_7004) ;  /* 0x0000000000908947 */ /* 0x000fea0003800000 */
[----:B------:R-:W-:-:S13]  /*7410*/  ISETP.NE.AND P0, PT, R0, 0x18, PT ;  /* 0x000000180000780c */ /* 0x000fda0003f05270 */
[----:B------:R-:W-:Y:S05]  /*7420*/  @!P0 BRA `(.L_x_7005) ;  /* 0x0000000000448947 */ /* 0x000fea0003800000 */
.L_x_6982:
        /* <DEDUP_REMOVED lines=16> */
.L_x_7006:
[----:B------:R-:W-:Y:S05]  /*7530*/  EXIT ;  /* 0x000000000000794d */ /* 0x000fea0003800000 */
.L_x_7005:
        /* <DEDUP_REMOVED lines=13> */
.L_x_7008:
[----:B------:R-:W-:Y:S05]  /*7610*/  BSYNC.RECONVERGENT B0 ;  /* 0x0000000000007941 */ /* 0x000fea0003800200 */
.L_x_7007:
[----:B------:R-:W-:-:S05]  /*7620*/  LOP3.LUT R3, R0, 0x80, R3, 0xf8, !PT ;  /* 0x0000008000037812 */ /* 0x000fca00078ef803 */
[----:B------:R-:W-:Y:S01]  /*7630*/  STG.E.U8 desc[UR36][R4.64], R3 ;  /* 0x0000000304007986 */ /* 0x000fe2000c101124 */
[----:B------:R-:W-:Y:S05]  /*7640*/  EXIT ;  /* 0x000000000000794d */ /* 0x000fea0003800000 */
.L_x_7004:
        /* <DEDUP_REMOVED lines=12> */
.L_x_7010:
[----:B------:R-:W-:Y:S01]  /*7710*/  IMAD.MOV.U32 R0, RZ, RZ, 0x7f ;  /* 0x0000007fff007424 */ /* 0x000fe200078e00ff */
[----:B------:R-:W-:-:S04]  /*7720*/  ISETP.GT.U32.AND P0, PT, R3, 0x7f800000, PT ;  /* 0x7f8000000300780c */ /* 0x000fc80003f04070 */
[----:B------:R-:W-:-:S09]  /*7730*/  SEL R0, R0, 0x7c, P0 ;  /* 0x0000007c00007807 */ /* 0x000fd20000000000 */
.L_x_7011:
[----:B------:R-:W-:Y:S05]  /*7740*/  BSYNC.RECONVERGENT B0 ;  /* 0x0000000000007941 */ /* 0x000fea0003800200 */
.L_x_7009:
[----:B------:R-:W-:-:S04]  /*7750*/  SHF.R.U32.HI R3, RZ, 0x18, R7 ;  /* 0x00000018ff037819 */ /* 0x000fc80000011607 */
[----:B------:R-:W-:-:S05]  /*7760*/  LOP3.LUT R3, R0, 0x80, R3, 0xf8, !PT ;  /* 0x0000008000037812 */ /* 0x000fca00078ef803 */
[----:B------:R-:W-:Y:S01]  /*7770*/  STG.E.U8 desc[UR36][R4.64], R3 ;  /* 0x0000000304007986 */ /* 0x000fe2000c101124 */
[----:B------:R-:W-:Y:S05]  /*7780*/  EXIT ;  /* 0x000000000000794d */ /* 0x000fea0003800000 */
.L_x_7003:
[----:B------:R-:W0:Y:S02]  /*7790*/  I2F.S16 R0, R2 ;  /* 0x0000000200007306 */ /* 0x000e240000101400 */
[----:B0-----:R-:W-:-:S05]  /*77a0*/  F2FP.BF16.F32.PACK_AB R0, RZ, R0 ;  /* 0x00000000ff00723e */ /* 0x001fca00000010ff */
[----:B------:R-:W-:Y:S01]  /*77b0*/  STG.E.U16 desc[UR36][R4.64], R0 ;  /* 0x0000000004007986 */ /* 0x000fe2000c101524 */
[----:B------:R-:W-:Y:S05]  /*77c0*/  EXIT ;  /* 0x000000000000794d */ /* 0x000fea0003800000 */
.L_x_7012:
        /* <DEDUP_REMOVED lines=11> */
.L_x_35856:


//--------------------- .text._ZN2at6native18elementwise_kernelILi128ELi4EZNS0_22gpu_kernel_impl_nocastIZZZNS0_21clamp_max_kernel_cudaERNS_18TensorIteratorBaseERKN3c106ScalarEENKUlvE_clEvENKUlvE3_clEvEUlsE_EEvS4_RKT_EUliE_EEviT1_ --------------------------
	.section	.text._ZN2at6native18elementwise_kernelILi128ELi4EZNS0_22gpu_kernel_impl_nocastIZZZNS0_21clamp_max_kernel_cudaERNS_18TensorIteratorBaseERKN3c106ScalarEENKUlvE_clEvENKUlvE3_clEvEUlsE_EEvS4_RKT_EUliE_EEviT1_,"ax",@progbits
	.align	128
        .global         _ZN2at6native18elementwise_kernelILi128ELi4EZNS0_22gpu_kernel_impl_nocastIZZZNS0_21clamp_max_kernel_cudaERNS_18TensorIteratorBaseERKN3c106ScalarEENKUlvE_clEvENKUlvE3_clEvEUlsE_EEvS4_RKT_EUliE_EEviT1_
        .type           _ZN2at6native18elementwise_kernelILi128ELi4EZNS0_22gpu_kernel_impl_nocastIZZZNS0_21clamp_max_kernel_cudaERNS_18TensorIteratorBaseERKN3c106ScalarEENKUlvE_clEvENKUlvE3_clEvEUlsE_EEvS4_RKT_EUliE_EEviT1_,@function
        .size           _ZN2at6native18elementwise_kernelILi128ELi4EZNS0_22gpu_kernel_impl_nocastIZZZNS0_21clamp_max_kernel_cudaERNS_18TensorIteratorBaseERKN3c106ScalarEENKUlvE_clEvENKUlvE3_clEvEUlsE_EEvS4_RKT_EUliE_EEviT1_,(.L_x_35857 - _ZN2at6native18elementwise_kernelILi128ELi4EZNS0_22gpu_kernel_impl_nocastIZZZNS0_21clamp_max_kernel_cudaERNS_18TensorIteratorBaseERKN3c106ScalarEENKUlvE_clEvENKUlvE3_clEvEUlsE_EEvS4_RKT_EUliE_EEviT1_)
        .other          _ZN2at6native18elementwise_kernelILi128ELi4EZNS0_22gpu_kernel_impl_nocastIZZZNS0_21clamp_max_kernel_cudaERNS_18TensorIteratorBaseERKN3c106ScalarEENKUlvE_clEvENKUlvE3_clEvEUlsE_EEvS4_RKT_EUliE_EEviT1_,@"STO_CUDA_ENTRY STV_DEFAULT"
_ZN2at6native18elementwise_kernelILi128ELi4EZNS0_22gpu_kernel_impl_nocastIZZZNS0_21clamp_max_kernel_cudaERNS_18TensorIteratorBaseERKN3c106ScalarEENKUlvE_clEvENKUlvE3_clEvEUlsE_EEvS4_RKT_EUliE_EEviT1_:
.text._ZN2at6native18elementwise_kernelILi128ELi4EZNS0_22gpu_kernel_impl_nocastIZZZNS0_21clamp_max_kernel_cudaERNS_18TensorIteratorBaseERKN3c106ScalarEENKUlvE_clEvENKUlvE3_clEvEUlsE_EEvS4_RKT_EUliE_EEviT1_:
        /* <DEDUP_REMOVED lines=14> */
[----:B------:R-:W0:Y:S01]  /*00e0*/  LDC.64 R4, c[0x0][0x588] ;  /* 0x00016200ff047b82 */ /* 0x000e220000000a00 */
[----:B------:R-:W1:Y:S01]  /*00f0*/  LDCU.U16 UR8, c[0x0][0x590] ;  /* 0x0000b200ff0877ac */ /* 0x000e620008000400 */
[----:B0-----:R-:W1:Y:S06]  /*0100*/  LDG.E.U16 R4, desc[UR6][R4.64] ;  /* 0x0000000604047981 */ /* 0x001e6c000c1e1500 */
[----:B------:R-:W0:Y:S01]  /*0110*/  LDC.64 R6, c[0x0][0x580] ;  /* 0x00016000ff067b82 */ /* 0x000e220000000a00 */
[----:B------:R-:W-:-:S04]  /*0120*/  IADD3 R3, PT, PT, R3, 0x80, RZ ;  /* 0x0000008003037810 */ /* 0x000fc80007ffe0ff */
[----:B------:R-:W-:Y:S02]  /*0130*/  ISETP.GE.AND P0, PT, R3, UR4, PT ;  /* 0x0000000403007c0c */ /* 0x000fe4000bf06270 */
[----:B-1----:R-:W-:-:S11]  /*0140*/  VIMNMX.S16x2 R0, PT, PT, R4, UR8, PT ;  /* 0x0000000804007c48 */ /* 0x002fd6000bfe0300 */
[----:B------:R-:W-:Y:S05]  /*0150*/  @P0 BREAK.RELIABLE B1 ;  /* 0x0000000000010942 */ /* 0x000fea0003800100 */
[----:B0-----:R0:W-:Y:S01]  /*0160*/  STG.E.U16 desc[UR6][R6.64], R0 ;  /* 0x0000000006007986 */ /* 0x0011e2000c101506 */
[----:B------:R-:W-:Y:S05]  /*0170*/  @P0 BRA `(.L_x_7017) ;  /* 0x0000000000480947 */ /* 0x000fea0003800000 */
[----:B------:R-:W1:Y:S01]  /*0180*/  LDC.64 R4, c[0x0][0x588] ;  /* 0x00016200ff047b82 */ /* 0x000e620000000a00 */
[----:B------:R-:W2:Y:S01]  /*0190*/  LDCU.U16 UR8, c[0x0][0x590] ;  /* 0x0000b200ff0877ac */ /* 0x000ea20008000400 */
[----:B-1----:R-:W2:Y:S06]  /*01a0*/  LDG.E.U16 R4, desc[UR6][R4.64] ;  /* 0x0000000604047981 */ /* 0x002eac000c1e1500 */
[----:B0-----:R-:W0:Y:S01]  /*01b0*/  LDC.64 R6, c[0x0][0x580] ;  /* 0x00016000ff067b82 */ /* 0x001e220000000a00 */
[----:B------:R-:W-:Y:S02]  /*01c0*/  IADD3 R3, PT, PT, R3, 0x80, RZ ;  /* 0x0000008003037810 */ /* 0x000fe40007ffe0ff */
[----:B--2---:R-:W-:-:S05]  /*01d0*/  VIMNMX.S16x2 R0, PT, PT, R4, UR8, PT ;  /* 0x0000000804007c48 */ /* 0x004fca000bfe0300 */
[----:B0-----:R0:W-:Y:S02]  /*01e0*/  STG.E.U16 desc[UR6][R6.64], R0 ;  /* 0x0000000006007986 */ /* 0x0011e4000c101506 */
.L_x_7016:
[----:B------:R-:W-:-:S13]  /*01f0*/  ISETP.GE.AND P0, PT, R3, UR4, PT ;  /* 0x0000000403007c0c */ /* 0x000fda000bf06270 */
[----:B------:R-:W-:Y:S05]  /*0200*/  @P0 BREAK.RELIABLE B1 ;  /* 0x0000000000010942 */ /* 0x000fea0003800100 */
[----:B------:R-:W-:Y:S05]  /*0210*/  @P0 BRA `(.L_x_7017) ;  /* 0x0000000000200947 */ /* 0x000fea0003800000 */
[----:B------:R-:W-:Y:S05]  /*0220*/  BSYNC.RELIABLE B1 ;  /* 0x0000000000017941 */ /* 0x000fea0003800100 */
.L_x_7015:
[----:B------:R-:W1:Y:S01]  /*0230*/  LDC.64 R4, c[0x0][0x588] ;  /* 0x00016200ff047b82 */ /* 0x000e620000000a00 */
[----:B------:R-:W2:Y:S01]  /*0240*/  LDCU.U16 UR8, c[0x0][0x590] ;  /* 0x0000b200ff0877ac */ /* 0x000ea20008000400 */
[----:B-1----:R-:W2:Y:S06]  /*0250*/  LDG.E.U16 R4, desc[UR6][R4.64] ;  /* 0x0000000604047981 */ /* 0x002eac000c1e1500 */
[----:B0-----:R-:W0:Y:S01]  /*0260*/  LDC.64 R6, c[0x0][0x580] ;  /* 0x00016000ff067b82 */ /* 0x001e220000000a00 */
[----:B------:R-:W-:Y:S02]  /*0270*/  IADD3 R3, PT, PT, R3, 0x80, RZ ;  /* 0x0000008003037810 */ /* 0x000fe40007ffe0ff */
[----:B--2---:R-:W-:-:S05]  /*0280*/  VIMNMX.S16x2 R0, PT, PT, R4, UR8, PT ;  /* 0x0000000804007c48 */ /* 0x004fca000bfe0300 */
[----:B0-----:R1:W-:Y:S02]  /*0290*/  STG.E.U16 desc[UR6][R6.64], R0 ;  /* 0x0000000006007986 */ /* 0x0013e4000c101506 */
.L_x_7017:
[----:B------:R-:W-:Y:S05]  /*02a0*/  BSYNC.RECONVERGENT B0 ;  /* 0x0000000000007941 */ /* 0x000fea0003800200 */
.L_x_7014:
[----:B------:R-:W-:Y:S05]  /*02b0*/  WARPSYNC.ALL ;  /* 0x0000000000007948 */ /* 0x000fea0003800000 */
[----:B------:R-:W-:-:S13]  /*02c0*/  ISETP.GE.AND P0, PT, R3, UR4, PT ;  /* 0x0000000403007c0c */ /* 0x000fda000bf06270 */
[----:B------:R-:W-:Y:S05]  /*02d0*/  @P0 EXIT ;  /* 0x000000000000094d */ /* 0x000fea0003800000 */
[----:B------:R-:W2:Y:S01]  /*02e0*/  LDC.64 R2, c[0x0][0x588] ;  /* 0x00016200ff027b82 */ /* 0x000ea20000000a00 */
[----:B------:R-:W0:Y:S01]  /*02f0*/  LDCU.U16 UR4, c[0x0][0x590] ;  /* 0x0000b200ff0477ac */ /* 0x000e220008000400 */
[----:B--2---:R-:W0:Y:S06]  /*0300*/  LDG.E.U16 R2, desc[UR6][R2.64] ;  /* 0x0000000602027981 */ /* 0x004e2c000c1e1500 */
[----:B------:R-:W2:Y:S01]  /*0310*/  LDC.64 R4, c[0x0][0x580] ;  /* 0x00016000ff047b82 */ /* 0x000ea20000000a00 */
[----:B01----:R-:W-:-:S05]  /*0320*/  VIMNMX.S16x2 R0, PT, PT, R2, UR4, PT ;  /* 0x0000000402007c48 */ /* 0x003fca000bfe0300 */
[----:B--2---:R-:W-:Y:S01]  /*0330*/  STG.E.U16 desc[UR6][R4.64], R0 ;  /* 0x0000000004007986 */ /* 0x004fe2000c101506 */
[----:B------:R-:W-:Y:S05]  /*0340*/  EXIT ;  /* 0x000000000000794d */ /* 0x000fea0003800000 */
.L_x_7013:
        /* <DEDUP_REMOVED lines=306> */
.L_x_7021:
[----:B------:R-:W0:Y:S02]  /*1670*/  LDCU.128 UR8, c[0x0][0x580] ;  /* 0x0000b000ff0877ac */ /* 0x000e240008000c00 */
[----:B0-----:R-:W-:Y:S01]  /*1680*/  IADD3 R6, P0, PT, R4, UR10, RZ ;  /* 0x0000000a04067c10 */ /* 0x001fe2000ff1e0ff */
[----:B------:R-:W0:Y:S03]  /*1690*/  LDCU.U16 UR10, c[0x0][0x590] ;  /* 0x0000b200ff0a77ac */ /* 0x000e260008000400 */
[----:B------:R-:W-:-:S05]  /*16a0*/  IADD3.X R7, PT, PT, RZ, UR11, RZ, P0, !PT ;  /* 0x0000000bff077c10 */ /* 0x000fca00087fe4ff */
[----:B------:R-:W0:Y:S01]  /*16b0*/  LDG.E.U16 R6, desc[UR6][R6.64] ;  /* 0x0000000606067981 */ /* 0x000e22000c1e1500 */
[----:B------:R-:W-:Y:S02]  /*16c0*/  IADD3 R4, P0, PT, R5, UR8, RZ ;  /* 0x0000000805047c10 */ /* 0x000fe4000ff1e0ff */
[----:B------:R-:W-:Y:S02]  /*16d0*/  IADD3 R3, PT, PT, R3, 0x80, RZ ;  /* 0x0000008003037810 */ /* 0x000fe40007ffe0ff */
[----:B------:R-:W-:Y:S02]  /*16e0*/  IADD3.X R5, PT, PT, RZ, UR9, RZ, P0, !PT ;  /* 0x00000009ff057c10 */ /* 0x000fe400087fe4ff */
[----:B------:R-:W-:Y:S02]  /*16f0*/  ISETP.GE.AND P0, PT, R3, UR4, PT ;  /* 0x0000000403007c0c */ /* 0x000fe4000bf06270 */
[----:B0-----:R-:W-:-:S11]  /*1700*/  VIMNMX.S16x2 R7, PT, PT, R6, UR10, PT ;  /* 0x0000000a06077c48 */ /* 0x001fd6000bfe0300 */
[----:B------:R-:W-:Y:S05]  /*1710*/  @P0 BREAK.RELIABLE B1 ;  /* 0x0000000000010942 */ /* 0x000fea0003800100 */
[----:B------:R0:W-:Y:S01]  /*1720*/  STG.E.U16 desc[UR6][R4.64], R7 ;  /* 0x0000000704007986 */ /* 0x0001e2000c101506 */
        /* <DEDUP_REMOVED lines=294> */
[C---:B--2---:R-:W-:Y:S02]  /*2990*/  IMAD R5, R6.reuse, UR10, R5 ;  /* 0x0000000a06057c24 */ /* 0x044fe4000f8e0205 */
[----:B0-----:R-:W-:Y:S02]  /*29a0*/  @P0 IMAD R10, R17, R10, R11 ;  /* 0x0000000a110a0224 */ /* 0x001fe400078e020b */
[----:B------:R-:W-:Y:S02]  /*29b0*/  IMAD R4, R6, UR11, R4 ;  /* 0x0000000b06047c24 */ /* 0x000fe4000f8e0204 */
[C---:B-1----:R-:W-:Y:S02]  /*29c0*/  @P0 IMAD R5, R10.reuse, R8, R5 ;  /* 0x000000080a050224 */ /* 0x042fe400078e0205 */
[----:B------:R-:W-:-:S07]  /*29d0*/  @P0 IMAD R4, R10, R9, R4 ;  /* 0x000000090a040224 */ /* 0x000fce00078e0204 */
.L_x_7023:
        /* <DEDUP_REMOVED lines=8> */
[----:B0-----:R-:W-:-:S05]  /*2a60*/  VIMNMX.S16x2 R7, PT, PT, R6, UR10, PT ;  /* 0x0000000a06077c48 */ /* 0x001fca000bfe0300 */
[----:B------:R0:W-:Y:S02]  /*2a70*/  STG.E.U16 desc[UR6][R4.64], R7 ;  /* 0x0000000704007986 */ /* 0x0001e4000c101506 */
.L_x_7020:
[----:B------:R-:W-:-:S13]  /*2a80*/  ISETP.GE.AND P0, PT, R3, UR4, PT ;  /* 0x0000000403007c0c */ /* 0x000fda000bf06270 */
[----:B------:R-:W-:Y:S05]  /*2a90*/  @P0 BREAK.RELIABLE B1 ;  /* 0x0000000000010942 */ /* 0x000fea0003800100 */
[----:B------:R-:W-:Y:S05]  /*2aa0*/  @P0 BRA `(.L_x_7022) ;  /* 0x0000001000d40947 */ /* 0x000fea0003800000 */
[----:B------:R-:W-:Y:S05]  /*2ab0*/  BSYNC.RELIABLE B1 ;  /* 0x0000000000017941 */ /* 0x000fea0003800100 */
.L_x_7019:
        /* <DEDUP_REMOVED lines=298> */
.L_x_7024:
        /* <DEDUP_REMOVED lines=10> */
.L_x_7022:
[----:B------:R-:W-:Y:S05]  /*3e00*/  BSYNC.RECONVERGENT B0 ;  /* 0x0000000000007941 */ /* 0x000fea0003800200 */
.L_x_7018:
        /* <DEDUP_REMOVED lines=10> */
[----:B------:R-:W-:-:S05]  /*3eb0*/  SHF.R.U32.HI R5, RZ, UR5, R4 ;  /* 0x00000005ff057c19 */ /* 0x000fca0008011604 */
[----:B------:R-:W-:-:S04]  /*3ec0*/  IMAD.MOV R6, RZ, RZ, -R5 ;  /* 0x000000ffff067224 */ /* 0x000fc800078e0a05 */
        /* <DEDUP_REMOVED lines=289> */
.L_x_7025:
[----:B------:R-:W0:Y:S01]  /*50e0*/  LDCU.128 UR8, c[0x0][0x580] ;  /* 0x0000b000ff0877ac */ /* 0x000e220008000c00 */
[----:B------:R-:W1:Y:S01]  /*50f0*/  LDCU.U16 UR4, c[0x0][0x590] ;  /* 0x0000b200ff0477ac */ /* 0x000e620008000400 */
[----:B0-----:R-:W-:-:S04]  /*5100*/  IADD3 R4, P0, PT, R2, UR10, RZ ;  /* 0x0000000a02047c10 */ /* 0x001fc8000ff1e0ff */
[----:B------:R-:W-:-:S05]  /*5110*/  IADD3.X R5, PT, PT, RZ, UR11, RZ, P0, !PT ;  /* 0x0000000bff057c10 */ /* 0x000fca00087fe4ff */
[----:B------:R-:W1:Y:S01]  /*5120*/  LDG.E.U16 R4, desc[UR6][R4.64] ;  /* 0x0000000604047981 */ /* 0x000e62000c1e1500 */
[----:B------:R-:W-:-:S04]  /*5130*/  IADD3 R2, P0, PT, R3, UR8, RZ ;  /* 0x0000000803027c10 */ /* 0x000fc8000ff1e0ff */
[----:B------:R-:W-:Y:S02]  /*5140*/  IADD3.X R3, PT, PT, RZ, UR9, RZ, P0, !PT ;  /* 0x00000009ff037c10 */ /* 0x000fe400087fe4ff */
[----:B-1----:R-:W-:-:S05]  /*5150*/  VIMNMX.S16x2 R0, PT, PT, R4, UR4, PT ;  /* 0x0000000404007c48 */ /* 0x002fca000bfe0300 */
[----:B------:R-:W-:Y:S01]  /*5160*/  STG.E.U16 desc[UR6][R2.64], R0 ;  /* 0x0000000002007986 */ /* 0x000fe2000c101506 */
[----:B------:R-:W-:Y:S05]  /*5170*/  EXIT ;  /* 0x000000000000794d */ /* 0x000fea0003800000 */
.L_x_7026:
        /* <DEDUP_REMOVED lines=16> */
.L_x_35857:


//--------------------- .text._ZN2at6native27unrolled_elementwise_kernelIZZZNS0_21clamp_max_kernel_cudaERNS_18TensorIteratorBaseERKN3c106ScalarEENKUlvE_clEvENKUlvE3_clEvEUlsE_St5arrayIPcLm2EELi4E23TrivialOffsetCalculatorILi1EjESF_NS0_6memory15LoadWithoutCastENSG_16StoreWithoutCastEEEviT_T0_T2_T3_T4_T5_ --------------------------
	.section	.text._ZN2at6native27unrolled_elementwise_kernelIZZZNS0_21clamp_max_kernel_cudaERNS_18TensorIteratorBaseERKN3c106ScalarEENKUlvE_clEvENKUlvE3_clEvEUlsE_St5arrayIPcLm2EELi4E23TrivialOffsetCalculatorILi1EjESF_NS0_6memory15LoadWithoutCastENSG_16StoreWithoutCastEEEviT_T0_T2_T3_T4_T5_,"ax",@progbits
	.align	128
        .global         _ZN2at6native27unrolled_elementwise_kernelIZZZNS0_21clamp_max_kernel_cudaERNS_18TensorIteratorBaseERKN3c106ScalarEENKUlvE_clEvENKUlvE3_clEvEUlsE_St5arrayIPcLm2EELi4E23TrivialOffsetCalculatorILi1EjESF_NS0_6memory15LoadWithoutCastENSG_16StoreWithoutCastEEEviT_T0_T2_T3_T4_T5_
        .type           _ZN2at6native27unrolled_elementwise_kernelIZZZNS0_21clamp_max_kernel_cudaERNS_18TensorIteratorBaseERKN3c106ScalarEENKUlvE_clEvENKUlvE3_clEvEUlsE_St5arrayIPcLm2EELi4E23TrivialOffsetCalculatorILi1EjESF_NS0_6memory15LoadWithoutCastENSG_16StoreWithoutCastEEEviT_T0_T2_T3_T4_T5_,@function
        .size           _ZN2at6native27unrolled_elementwise_kernelIZZZNS0_21clamp_max_kernel_cudaERNS_18TensorIteratorBaseERKN3c106ScalarEENKUlvE_clEvENKUlvE3_clEvEUlsE_St5arrayIPcLm2EELi4E23TrivialOffsetCalculatorILi1EjESF_NS0_6memory15LoadWithoutCastENSG_16StoreWithoutCastEEEviT_T0_T2_T3_T4_T5_,(.L_x_35858 - _ZN2at6native27unrolled_elementwise_kernelIZZZNS0_21clamp_max_kernel_cudaERNS_18TensorIteratorBaseERKN3c106ScalarEENKUlvE_clEvENKUlvE3_clEvEUlsE_St5arrayIPcLm2EELi4E23TrivialOffsetCalculatorILi1EjESF_NS0_6memory15LoadWithoutCastENSG_16StoreWithoutCastEEEviT_T0_T2_T3_T4_T5_)
        .other          _ZN2at6native27unrolled_elementwise_kernelIZZZNS0_21clamp_max_kernel_cudaERNS_18TensorIteratorBaseERKN3c106ScalarEENKUlvE_clEvENKUlvE3_clEvEUlsE_St5arrayIPcLm2EELi4E23TrivialOffsetCalculatorILi1EjESF_NS0_6memory15LoadWithoutCastENSG_16StoreWithoutCastEEEviT_T0_T2_T3_T4_T5_,@"STO_CUDA_ENTRY STV_DEFAULT"
_ZN2at6native27unrolled_elementwise_kernelIZZZNS0_21clamp_max_kernel_cudaERNS_18TensorIteratorBaseERKN3c106ScalarEENKUlvE_clEvENKUlvE3_clEvEUlsE_St5arrayIPcLm2EELi4E23TrivialOffsetCalculatorILi1EjESF_NS0_6memory15LoadWithoutCastENSG_16StoreWithoutCastEEEviT_T0_T2_T3_T4_T5_:
.text._ZN2at6native27unrolled_elementwise_kernelIZZZNS0_21clamp_max_kernel_cudaERNS_18TensorIteratorBaseERKN3c106ScalarEENKUlvE_clEvENKUlvE3_clEvEUlsE_St5arrayIPcLm2EELi4E23TrivialOffsetCalculatorILi1EjESF_NS0_6memory15LoadWithoutCastENSG_16StoreWithoutCastEEEviT_T0_T2_T3_T4_T5_:
[----:B------:R-:W-:Y:S01]  /*0000*/  LDC R1, c[0x0][0x37c] ;  /* 0x0000df00ff017b82 */ /* 0x000fe20000000800 */
[----:B------:R-:W0:Y:S07]  /*0010*/  S2R R3, SR_CTAID.X ;  /* 0x0000000000037919 */ /* 0x000e2e0000002500 */
[----:B------:R-:W0:Y:S01]  /*0020*/  LDC R2, c[0x0][0x380] ;  /* 0x0000e000ff027b82 */ /* 0x000e220000000800 */
[----:B------:R-:W1:Y:S01]  /*0030*/  LDCU.64 UR4, c[0x0][0x358] ;  /* 0x00006b00ff0477ac */ /* 0x000e620008000a00 */
[----:B------:R-:W-:Y:S01]  /*0040*/  PRMT R4, RZ, 0x7610, R4 ;  /* 0x00007610ff047816 */ /* 0x000fe20000000004 */
[----:B------:R-:W2:Y:S01]  /*0050*/  S2R R0, SR_TID.X ;  /* 0x0000000000007919 */ /* 0x000ea20000002100 */
[----:B------:R-:W3:Y:S01]  /*0060*/  LDCU.U16 UR6, c[0x0][0x388] ;  /* 0x00007100ff0677ac */ /* 0x000ee20008000400 */
[--C-:B0-----:R-:W-:Y:S01]  /*0070*/  IMAD R5, R3, -0x200, R2.reuse ;  /* 0xfffffe0003057824 */ /* 0x101fe200078e0202 */
[----:B------:R-:W-:Y:S01]  /*0080*/  PRMT R2, RZ, 0x7610, R2 ;  /* 0x00007610ff027816 */ /* 0x000fe20000000002 */
[----:B--2---:R-:W-:-:S03]  /*0090*/  IMAD.MOV.U32 R8, RZ, RZ, R0 ;  /* 0x000000ffff087224 */ /* 0x004fc600078e0000 */
[----:B------:R-:W-:-:S13]  /*00a0*/  ISETP.GE.AND P0, PT, R0, R5, PT ;  /* 0x000000050000720c */ /* 0x000fda0003f06270 */
[----:B------:R-:W-:Y:S01]  /*00b0*/  @!P0 VIADD R0, R8, 0x80 ;  /* 0x0000008008008836 */ /* 0x000fe20000000000 */
[----:B------:R-:W0:Y:S01]  /*00c0*/  @!P0 LDC.64 R10, c[0x0][0x3a0] ;  /* 0x0000e800ff0a8b82 */ /* 0x000e220000000a00 */
[----:B------:R-:W-:-:S03]  /*00d0*/  @!P0 LEA R9, R3, R8, 0x9 ;  /* 0x0000000803098211 */ /* 0x000fc600078e48ff */
[----:B------:R-:W-:-:S13]  /*00e0*/  ISETP.GE.AND P1, PT, R0, R5, PT ;  /* 0x000000050000720c */ /* 0x000fda0003f26270 */
[----:B------:R-:W-:Y:S01]  /*00f0*/  @!P1 IMAD R17, R3, 0x200, R0 ;  /* 0x0000020003119824 */ /* 0x000fe200078e0200 */
[----:B------:R-:W-:Y:S01]  /*0100*/  @!P1 IADD3 R0, PT, PT, R0, 0x80, RZ ;  /* 0x0000008000009810 */ /* 0x000fe20007ffe0ff */
[----:B------:R-:W2:Y:S03]  /*0110*/  @!P1 LDC.64 R12, c[0x0][0x3a0] ;  /* 0x0000e800ff0c9b82 */ /* 0x000ea60000000a00 */
[----:B------:R-:W-:Y:S01]  /*0120*/  ISETP.GE.AND P3, PT, R0, R5, PT ;  /* 0x000000050000720c */ /* 0x000fe20003f66270 */
[----:B0-----:R-:W-:-:S12]  /*0130*/  @!P0 IMAD.WIDE.U32 R10, R9, 0x2, R10 ;  /* 0x00000002090a8825 */ /* 0x001fd800078e000a */
[----:B------:R-:W-:Y:S01]  /*0140*/  @!P3 IMAD R21, R3, 0x200, R0 ;  /* 0x000002000315b824 */ /* 0x000fe200078e0200 */
[----:B------:R-:W0:Y:S01]  /*0150*/  @!P3 LDC.64 R14, c[0x0][0x3a0] ;  /* 0x0000e800ff0ebb82 */ /* 0x000e220000000a00 */
[----:B------:R-:W-:-:S05]  /*0160*/  @!P3 VIADD R0, R0, 0x80 ;  /* 0x000000800000b836 */ /* 0x000fca0000000000 */
[----:B------:R-:W-:Y:S01]  /*0170*/  ISETP.GE.AND P2, PT, R0, R5, PT ;  /* 0x000000050000720c */ /* 0x000fe20003f46270 */
[----:B--2---:R-:W-:-:S05]  /*0180*/  @!P1 IMAD.WIDE.U32 R12, R17, 0x2, R12 ;  /* 0x00000002110c9825 */ /* 0x004fca00078e000c */
[----:B-1----:R-:W3:Y:S07]  /*0190*/  @!P1 LDG.E.U16 R2, desc[UR4][R12.64] ;  /* 0x000000040c029981 */ /* 0x002eee000c1e1500 */
[----:B------:R-:W1:Y:S01]  /*01a0*/  @!P2 LDC.64 R6, c[0x0][0x3a0] ;  /* 0x0000e800ff06ab82 */ /* 0x000e620000000a00 */
[--C-:B------:R-:W-:Y:S01]  /*01b0*/  @!P2 IMAD R19, R3, 0x200, R0.reuse ;  /* 0x000002000313a824 */ /* 0x100fe200078e0200 */
[----:B------:R-:W-:Y:S01]  /*01c0*/  PRMT R0, RZ, 0x7610, R0 ;  /* 0x00007610ff007816 */ /* 0x000fe20000000000 */
[----:B0-----:R-:W-:-:S05]  /*01d0*/  @!P3 IMAD.WIDE.U32 R16, R21, 0x2, R14 ;  /* 0x000000021510b825 */ /* 0x001fca00078e000e */
[----:B------:R-:W2:Y:S04]  /*01e0*/  @!P0 LDG.E.U16 R0, desc[UR4][R10.64] ;  /* 0x000000040a008981 */ /* 0x000ea8000c1e1500 */
[----:B------:R-:W4:Y:S01]  /*01f0*/  @!P3 LDG.E.U16 R4, desc[UR4][R16.64] ;  /* 0x000000041004b981 */ /* 0x000f22000c1e1500 */
[----:B-1----:R-:W-:Y:S01]  /*0200*/  @!P2 IMAD.WIDE.U32 R14, R19, 0x2, R6 ;  /* 0x00000002130ea825 */ /* 0x002fe200078e0006 */
[----:B------:R-:W-:-:S06]  /*0210*/  PRMT R6, RZ, 0x7610, R6 ;  /* 0x00007610ff067816 */ /* 0x000fcc0000000006 */
[----:B------:R-:W5:Y:S01]  /*0220*/  @!P2 LDG.E.U16 R6, desc[UR4][R14.64] ;  /* 0x000000040e06a981 */ /* 0x000f62000c1e1500 */
[----:B------:R-:W-:Y:S01]  /*0230*/  ISETP.GE.AND P0, PT, R8, R5, PT ;  /* 0x000000050800720c */ /* 0x000fe20003f06270 */
[----:B------:R-:W-:Y:S04]  /*0240*/  BSSY.RECONVERGENT B0, `(.L_x_7027) ;  /* 0x000001b000007945 */ /* 0x000fe80003800200 */
[----:B------:R-:W-:Y:S01]  /*0250*/  BSSY.RELIABLE B1, `(.L_x_7028) ;  /* 0x0000013000017945 */ /* 0x000fe20003800100 */
[----:B---3--:R-:W-:Y:S02]  /*0260*/  VIMNMX.S16x2 R2, PT, PT, R2, UR6, PT ;  /* 0x0000000602027c48 */ /* 0x008fe4000bfe0300 */
[----:B--2---:R-:W-:Y:S02]  /*0270*/  VIMNMX.S16x2 R0, PT, PT, R0, UR6, PT ;  /* 0x0000000600007c48 */ /* 0x004fe4000bfe0300 */
[----:B----4-:R-:W-:-:S02]  /*0280*/  VIMNMX.S16x2 R4, PT, PT, R4, UR6, PT ;  /* 0x0000000604047c48 */ /* 0x010fc4000bfe0300 */
[----:B-----5:R-:W-:Y:S01]  /*0290*/  VIMNMX.S16x2 R9, PT, PT, R6, UR6, PT ;  /* 0x0000000606097c48 */ /* 0x020fe2000bfe0300 */
[----:B------:R-:W-:Y:S06]  /*02a0*/  @P0 BRA `(.L_x_7029) ;  /* 0x0000000000340947 */ /* 0x000fec0003800000 */
[----:B------:R-:W0:Y:S01]  /*02b0*/  LDC.64 R6, c[0x0][0x398] ;  /* 0x0000e600ff067b82 */ /* 0x000e220000000a00 */
[----:B------:R-:W-:Y:S01]  /*02c0*/  IMAD R11, R3, 0x200, R8 ;  /* 0x00000200030b7824 */ /* 0x000fe200078e0208 */
[----:B------:R-:W-:-:S04]  /*02d0*/  IADD3 R8, PT, PT, R8, 0x80, RZ ;  /* 0x0000008008087810 */ /* 0x000fc80007ffe0ff */
[----:B------:R-:W-:-:S13]  /*02e0*/  ISETP.GE.AND P0, PT, R8, R5, PT ;  /* 0x000000050800720c */ /* 0x000fda0003f06270 */
[----:B------:R-:W-:Y:S05]  /*02f0*/  @P0 BREAK.RELIABLE B1 ;  /* 0x0000000000010942 */ /* 0x000fea0003800100 */
[----:B0-----:R-:W-:-:S05]  /*0300*/  IMAD.WIDE.U32 R6, R11, 0x2, R6 ;  /* 0x000000020b067825 */ /* 0x001fca00078e0006 */
[----:B------:R0:W-:Y:S01]  /*0310*/  STG.E.U16 desc[UR4][R6.64], R0 ;  /* 0x0000000006007986 */ /* 0x0001e2000c101504 */
[----:B------:R-:W-:Y:S05]  /*0320*/  @P0 BRA `(.L_x_7030) ;  /* 0x0000000000300947 */ /* 0x000fea0003800000 */
[----:B0-----:R-:W0:Y:S01]  /*0330*/  LDC.64 R6, c[0x0][0x398] ;  /* 0x0000e600ff067b82 */ /* 0x001e220000000a00 */
[----:B------:R-:W-:Y:S02]  /*0340*/  IMAD R11, R3, 0x200, R8 ;  /* 0x00000200030b7824 */ /* 0x000fe400078e0208 */
[----:B------:R-:W-:Y:S02]  /*0350*/  VIADD R8, R8, 0x80 ;  /* 0x0000008008087836 */ /* 0x000fe40000000000 */
[----:B0-----:R-:W-:-:S05]  /*0360*/  IMAD.WIDE.U32 R6, R11, 0x2, R6 ;  /* 0x000000020b067825 */ /* 0x001fca00078e0006 */
[----:B------:R0:W-:Y:S02]  /*0370*/  STG.E.U16 desc[UR4][R6.64], R2 ;  /* 0x0000000206007986 */ /* 0x0001e4000c101504 */
.L_x_7029:
[----:B------:R-:W-:Y:S05]  /*0380*/  BSYNC.RELIABLE B1 ;  /* 0x0000000000017941 */ /* 0x000fea0003800100 */
.L_x_7028:
[----:B------:R-:W-:-:S13]  /*0390*/  ISETP.GE.AND P0, PT, R8, R5, PT ;  /* 0x000000050800720c */ /* 0x000fda0003f06270 */
[----:B0-----:R-:W0:Y:S01]  /*03a0*/  @!P0 LDC.64 R6, c[0x0][0x398] ;  /* 0x0000e600ff068b82 */ /* 0x001e220000000a00 */
[----:B------:R-:W-:Y:S01]  /*03b0*/  @!P0 LEA R11, R3, R8, 0x9 ;  /* 0x00000008030b8211 */ /* 0x000fe200078e48ff */
[----:B------:R-:W-:-:S04]  /*03c0*/  @!P0 VIADD R8, R8, 0x80 ;  /* 0x0000008008088836 */ /* 0x000fc80000000000 */
[----:B0-----:R-:W-:-:S05]  /*03d0*/  @!P0 IMAD.WIDE.U32 R6, R11, 0x2, R6 ;  /* 0x000000020b068825 */ /* 0x001fca00078e0006 */
[----:B------:R1:W-:Y:S02]  /*03e0*/  @!P0 STG.E.U16 desc[UR4][R6.64], R4 ;  /* 0x0000000406008986 */ /* 0x0003e4000c101504 */
.L_x_7030:
[----:B------:R-:W-:Y:S05]  /*03f0*/  BSYNC.RECONVERGENT B0 ;  /* 0x0000000000007941 */ /* 0x000fea0003800200 */
.L_x_7027:
[----:B------:R-:W-:Y:S05]  /*0400*/  WARPSYNC.ALL ;  /* 0x0000000000007948 */ /* 0x000fea0003800000 */
[----:B------:R-:W-:-:S13]  /*0410*/  ISETP.GE.AND P0, PT, R8, R5, PT ;  /* 0x000000050800720c */ /* 0x000fda0003f06270 */
[----:B------:R-:W-:Y:S05]  /*0420*/  @P0 EXIT ;  /* 0x000000000000094d */ /* 0x000fea0003800000 */
[----:B-1----:R-:W1:Y:S01]  /*0430*/  LDC.64 R4, c[0x0][0x398] ;  /* 0x0000e600ff047b82 */ /* 0x002e620000000a00 */
[----:B------:R-:W-:-:S05]  /*0440*/  LEA R3, R3, R8, 0x9 ;  /* 0x0000000803037211 */ /* 0x000fca00078e48ff */
[----:B-1----:R-:W-:-:S05]  /*0450*/  IMAD.WIDE.U32 R2, R3, 0x2, R4 ;  /* 0x0000000203027825 */ /* 0x002fca00078e0004 */
[----:B------:R-:W-:Y:S01]  /*0460*/  STG.E.U16 desc[UR4][R2.64], R9 ;  /* 0x0000000902007986 */ /* 0x000fe2000c101504 */
[----:B------:R-:W-:Y:S05]  /*0470*/  EXIT ;  /* 0x000000000000794d */ /* 0x000fea0003800000 */
.L_x_7031:
        /* <DEDUP_REMOVED lines=16> */
.L_x_35858:


//--------------------- .text._ZN2at6native29vectorized_elementwise_kernelILi2EZZZNS0_21clamp_max_kernel_cudaERNS_18TensorIteratorBaseERKN3c106ScalarEENKUlvE_clEvENKUlvE3_clEvEUlsE_St5arrayIPcLm2EEEEviT0_T1_ --------------------------
	.section	.text._ZN2at6native29vectorized_elementwise_kernelILi2EZZZNS0_21clamp_max_kernel_cudaERNS_18TensorIteratorBaseERKN3c106ScalarEENKUlvE_clEvENKUlvE3_clEvEUlsE_St5arrayIPcLm2EEEEviT0_T1_,"ax",@progbits
	.align	128
        .global         _ZN2at6native29vectorized_elementwise_kernelILi2EZZZNS0_21clamp_max_kernel_cudaERNS_18TensorIteratorBaseERKN3c106ScalarEENKUlvE_clEvENKUlvE3_clEvEUlsE_St5arrayIPcLm2EEEEviT0_T1_
        .type           _ZN2at6native29vectorized_elementwise_kernelILi2EZZZNS0_21clamp_max_kernel_cudaERNS_18TensorIteratorBaseERKN3c106ScalarEENKUlvE_clEvENKUlvE3_clEvEUlsE_St5arrayIPcLm2EEEEviT0_T1_,@function
        .size           _ZN2at6native29vectorized_elementwise_kernelILi2EZZZNS0_21clamp_max_kernel_cudaERNS_18TensorIteratorBaseERKN3c106ScalarEENKUlvE_clEvENKUlvE3_clEvEUlsE_St5arrayIPcLm2EEEEviT0_T1_,(.L_x_35859 - _ZN2at6native29vectorized_elementwise_kernelILi2EZZZNS0_21clamp_max_kernel_cudaERNS_18TensorIteratorBaseERKN3c106ScalarEENKUlvE_clEvENKUlvE3_clEvEUlsE_St5arrayIPcLm2EEEEviT0_T1_)
        .other          _ZN2at6native29vectorized_elementwise_kernelILi2EZZZNS0_21clamp_max_kernel_cudaERNS_18TensorIteratorBaseERKN3c106ScalarEENKUlvE_clEvENKUlvE3_clEvEUlsE_St5arrayIPcLm2EEEEviT0_T1_,@"STO_CUDA_ENTRY STV_DEFAULT"
_ZN2at6native29vectorized_elementwise_kernelILi2EZZZNS0_21clamp_max_kernel_cudaERNS_18TensorIteratorBaseERKN3c106ScalarEENKUlvE_clEvENKUlvE3_clEvEUlsE_St5arrayIPcLm2EEEEviT0_T1_:
.text._ZN2at6native29vectorized_elementwise_kernelILi2EZZZNS0_21clamp_max_kernel_cudaERNS_18TensorIteratorBaseERKN3c106ScalarEENKUlvE_clEvENKUlvE3_clEvEUlsE_St5arrayIPcLm2EEEEviT0_T1_:
        /* <DEDUP_REMOVED lines=9> */
[----:B------:R-:W-:Y:S01]  /*0090*/  PRMT R4, RZ, 0x7610, R4 ;  /* 0x00007610ff047816 */ /* 0x000fe20000000004 */
[----:B------:R-:W1:Y:S01]  /*00a0*/  LDCU.U16 UR6, c[0x0][0x388] ;  /* 0x00007100ff0677ac */ /* 0x000e620008000400 */
        /* <DEDUP_REMOVED lines=11> */
[----:B------:R0:W1:Y:S07]  /*0160*/  @!P6 LDG.E.U16 R4, desc[UR4][R16.64] ;  /* 0x000000041004e981 */ /* 0x00006e000c1e1500 */
        /* <DEDUP_REMOVED lines=13> */
[----:B------:R-:W5:Y:S01]  /*0240*/  @!P1 LDC.64 R20, c[0x0][0x3a0] ;  /* 0x0000e800ff149b82 */ /* 0x000f620000000a00 */
[----:B------:R-:W-:-:S05]  /*0250*/  @!P1 VIADD R0, R0, 0x80 ;  /* 0x0000008000009836 */ /* 0x000fca0000000000 */
[----:B------:R-:W-:-:S13]  /*0260*/  ISETP.GE.U32.AND P0, PT, R0, R5, PT ;  /* 0x000000050000720c */ /* 0x000fda0003f06070 */
[----:B------:R-:W-:Y:S01]  /*0270*/  @!P0 IMAD.IADD R9, R3, 0x1, R0 ;  /* 0x0000000103098824 */ /* 0x000fe200078e0200 */
[----:B------:R-:W5:Y:S01]  /*0280*/  @!P0 LDC.64 R22, c[0x0][0x3a0] ;  /* 0x0000e800ff168b82 */ /* 0x000f620000000a00 */
[----:B------:R-:W-:-:S05]  /*0290*/  @!P0 VIADD R0, R0, 0x80 ;  /* 0x0000008000008836 */ /* 0x000fca0000000000 */
[----:B------:R-:W-:-:S13]  /*02a0*/  ISETP.GE.U32.AND P6, PT, R0, R5, PT ;  /* 0x000000050000720c */ /* 0x000fda0003fc6070 */
[----:B------:R-:W5:Y:S01]  /*02b0*/  @!P6 LDC.64 R24, c[0x0][0x3a0] ;  /* 0x0000e800ff18eb82 */ /* 0x000f620000000a00 */
[----:B----4-:R-:W-:Y:S01]  /*02c0*/  @!P2 IMAD.WIDE.U32 R18, R13, 0x2, R18 ;  /* 0x000000020d12a825 */ /* 0x010fe200078e0012 */
[----:B------:R-:W-:Y:S02]  /*02d0*/  @!P6 IADD3 R13, PT, PT, R3, R0, RZ ;  /* 0x00000000030de210 */ /* 0x000fe40007ffe0ff */
[----:B------:R-:W-:Y:S01]  /*02e0*/  PRMT R0, RZ, 0x7610, R0 ;  /* 0x00007610ff007816 */ /* 0x000fe20000000000 */
[----:B--2---:R-:W-:Y:S01]  /*02f0*/  @!P5 IMAD.WIDE.U32 R26, R6, 0x2, R26 ;  /* 0x00000002061ad825 */ /* 0x004fe200078e001a */
[----:B------:R-:W-:Y:S02]  /*0300*/  PRMT R6, RZ, 0x7610, R6 ;  /* 0x00007610ff067816 */ /* 0x000fe40000000006 */
[----:B------:R-:W-:Y:S01]  /*0310*/  PRMT R8, RZ, 0x7610, R8 ;  /* 0x00007610ff087816 */ /* 0x000fe20000000008 */
[----:B---3--:R-:W-:Y:S01]  /*0320*/  @!P4 IMAD.WIDE.U32 R28, R2, 0x2, R28 ;  /* 0x00000002021cc825 */ /* 0x008fe200078e001c */
[----:B------:R-:W-:-:S02]  /*0330*/  PRMT R2, RZ, 0x7610, R2 ;  /* 0x00007610ff027816 */ /* 0x000fc40000000002 */
[----:B------:R-:W-:Y:S01]  /*0340*/  PRMT R10, RZ, 0x7610, R10 ;  /* 0x00007610ff0a7816 */ /* 0x000fe2000000000a */
[----:B0-----:R-:W-:Y:S01]  /*0350*/  @!P3 IMAD.WIDE.U32 R16, R15, 0x2, R16 ;  /* 0x000000020f10b825 */ /* 0x001fe200078e0010 */
[----:B------:R-:W-:Y:S01]  /*0360*/  PRMT R12, RZ, 0x7610, R12 ;  /* 0x00007610ff0c7816 */ /* 0x000fe2000000000c */
[----:B------:R-:W2:Y:S01]  /*0370*/  @!P4 LDG.E.U16 R0, desc[UR4][R28.64] ;  /* 0x000000041c00c981 */ /* 0x000ea2000c1e1500 */
[----:B------:R-:W-:Y:S01]  /*0380*/  PRMT R14, RZ, 0x7610, R14 ;  /* 0x00007610ff0e7816 */ /* 0x000fe2000000000e */
[----:B-----5:R-:W-:Y:S02]  /*0390*/  @!P1 IMAD.WIDE.U32 R20, R11, 0x2, R20 ;  /* 0x000000020b149825 */ /* 0x020fe400078e0014 */
[----:B------:R-:W3:Y:S02]  /*03a0*/  @!P5 LDG.E.U16 R2, desc[UR4][R26.64] ;  /* 0x000000041a02d981 */ /* 0x000ee4000c1e1500 */
[----:B------:R-:W-:Y:S02]  /*03b0*/  @!P0 IMAD.WIDE.U32 R22, R9, 0x2, R22 ;  /* 0x0000000209168825 */ /* 0x000fe400078e0016 */
[----:B------:R-:W4:Y:S02]  /*03c0*/  @!P3 LDG.E.U16 R6, desc[UR4][R16.64] ;  /* 0x000000041006b981 */ /* 0x000f24000c1e1500 */
[----:B------:R-:W-:-:S02]  /*03d0*/  @!P6 IMAD.WIDE.U32 R24, R13, 0x2, R24 ;  /* 0x000000020d18e825 */ /* 0x000fc400078e0018 */
[----:B------:R-:W5:Y:S04]  /*03e0*/  @!P2 LDG.E.U16 R8, desc[UR4][R18.64] ;  /* 0x000000041208a981 */ /* 0x000f68000c1e1500 */
[----:B------:R-:W5:Y:S04]  /*03f0*/  @!P1 LDG.E.U16 R10, desc[UR4][R20.64] ;  /* 0x00000004140a9981 */ /* 0x000f68000c1e1500 */
[----:B------:R-:W5:Y:S04]  /*0400*/  @!P0 LDG.E.U16 R12, desc[UR4][R22.64] ;  /* 0x00000004160c8981 */ /* 0x000f68000c1e1500 */
[----:B------:R-:W5:Y:S01]  /*0410*/  @!P6 LDG.E.U16 R14, desc[UR4][R24.64] ;  /* 0x00000004180ee981 */ /* 0x000f62000c1e1500 */
[----:B------:R-:W-:Y:S01]  /*0420*/  ISETP.GE.U32.AND P0, PT, R7, R5, PT ;  /* 0x000000050700720c */ /* 0x000fe20003f06070 */
[----:B------:R-:W-:Y:S04]  /*0430*/  BSSY.RECONVERGENT B0, `(.L_x_7033) ;  /* 0x000003b000007945 */ /* 0x000fe80003800200 */
[----:B------:R-:W-:Y:S01]  /*0440*/  BSSY.RELIABLE B1, `(.L_x_7034) ;  /* 0x0000033000017945 */ /* 0x000fe20003800100 */
[----:B-1----:R-:W-:-:S02]  /*0450*/  VIMNMX.S16x2 R4, PT, PT, R4, UR6, PT ;  /* 0x0000000604047c48 */ /* 0x002fc4000bfe0300 */
[----:B--2---:R-:W-:Y:S02]  /*0460*/  VIMNMX.S16x2 R0, PT, PT, R0, UR6, PT ;  /* 0x0000000600007c48 */ /* 0x004fe4000bfe0300 */
[----:B---3--:R-:W-:Y:S02]  /*0470*/  VIMNMX.S16x2 R2, PT, PT, R2, UR6, PT ;  /* 0x0000000602027c48 */ /* 0x008fe4000bfe0300 */
[----:B----4-:R-:W-:Y:S02]  /*0480*/  VIMNMX.S16x2 R6, PT, PT, R6, UR6, PT ;  /* 0x0000000606067c48 */ /* 0x010fe4000bfe0300 */
[----:B-----5:R-:W-:Y:S02]  /*0490*/  VIMNMX.S16x2 R8, PT, PT, R8, UR6, PT ;  /* 0x0000000608087c48 */ /* 0x020fe4000bfe0300 */
[----:B------:R-:W-:Y:S02]  /*04a0*/  VIMNMX.S16x2 R10, PT, PT, R10, UR6, PT ;  /* 0x000000060a0a7c48 */ /* 0x000fe4000bfe0300 */
[----:B------:R-:W-:-:S02]  /*04b0*/  VIMNMX.S16x2 R12, PT, PT, R12, UR6, PT ;  /* 0x000000060c0c7c48 */ /* 0x000fc4000bfe0300 */
[----:B------:R-:W-:Y:S01]  /*04c0*/  VIMNMX.S16x2 R14, PT, PT, R14, UR6, PT ;  /* 0x000000060e0e7c48 */ /* 0x000fe2000bfe0300 */
[----:B------:R-:W-:Y:S06]  /*04d0*/  @P0 BRA `(.L_x_7035) ;  /* 0x0000000000300947 */ /* 0x000fec0003800000 */
        /* <DEDUP_REMOVED lines=12> */
.L_x_7035:
[----:B------:R-:W-:-:S13]  /*05a0*/  ISETP.GE.U32.AND P0, PT, R7, R5, PT ;  /* 0x000000050700720c */ /* 0x000fda0003f06070 */
[----:B------:R-:W-:Y:S05]  /*05b0*/  @P0 BRA `(.L_x_7037) ;  /* 0x0000000000300947 */ /* 0x000fea0003800000 */
[----:B0-----:R-:W0:Y:S01]  /*05c0*/  LDC.64 R16, c[0x0][0x398] ;  /* 0x0000e600ff107b82 */ /* 0x001e220000000a00 */
[----:B------:R-:W-:Y:S02]  /*05d0*/  IMAD.IADD R9, R3, 0x1, R7 ;  /* 0x0000000103097824 */ /* 0x000fe400078e0207 */
[----:B------:R-:W-:Y:S02]  /*05e0*/  VIADD R7, R7, 0x80 ;  /* 0x0000008007077836 */ /* 0x000fe40000000000 */
[----:B0-----:R-:W-:-:S05]  /*05f0*/  IMAD.WIDE.U32 R16, R9, 0x2, R16 ;  /* 0x0000000209107825 */ /* 0x001fca00078e0010 */
[----:B------:R1:W-:Y:S02]  /*0600*/  STG.E.U16 desc[UR4][R16.64], R0 ;  /* 0x0000000010007986 */ /* 0x0003e4000c101504 */
.L_x_7036:
[----:B------:R-:W-:-:S13]  /*0610*/  ISETP.GE.U32.AND P0, PT, R7, R5, PT ;  /* 0x000000050700720c */ /* 0x000fda0003f06070 */
[----:B------:R-:W-:Y:S05]  /*0620*/  @P0 BRA `(.L_x_7038) ;  /* 0x0000000000300947 */ /* 0x000fea0003800000 */
[----:B01----:R-:W0:Y:S01]  /*0630*/  LDC.64 R16, c[0x0][0x398] ;  /* 0x0000e600ff107b82 */ /* 0x003e220000000a00 */
[----:B------:R-:W-:Y:S02]  /*0640*/  IMAD.IADD R9, R3, 0x1, R7 ;  /* 0x0000000103097824 */ /* 0x000fe400078e0207 */
[----:B------:R-:W-:Y:S02]  /*0650*/  VIADD R7, R7, 0x80 ;  /* 0x0000008007077836 */ /* 0x000fe40000000000 */
[----:B0-----:R-:W-:-:S05]  /*0660*/  IMAD.WIDE.U32 R16, R9, 0x2, R16 ;  /* 0x0000000209107825 */ /* 0x001fca00078e0010 */
[----:B------:R1:W-:Y:S02]  /*0670*/  STG.E.U16 desc[UR4][R16.64], R6 ;  /* 0x0000000610007986 */ /* 0x0003e4000c101504 */
.L_x_7037:
[----:B------:R-:W-:-:S13]  /*0680*/  ISETP.GE.U32.AND P0, PT, R7, R5, PT ;  /* 0x000000050700720c */ /* 0x000fda0003f06070 */
[----:B------:R-:W-:Y:S05]  /*0690*/  @P0 BRA `(.L_x_7039) ;  /* 0x0000000000340947 */ /* 0x000fea0003800000 */
[----:B01----:R-:W0:Y:S01]  /*06a0*/  LDC.64 R16, c[0x0][0x398] ;  /* 0x0000e600ff107b82 */ /* 0x003e220000000a00 */
[----:B------:R-:W-:Y:S01]  /*06b0*/  IADD3 R9, PT, PT, R3, R7, RZ ;  /* 0x0000000703097210 */ /* 0x000fe20007ffe0ff */
[----:B------:R-:W-:-:S04]  /*06c0*/  VIADD R7, R7, 0x80 ;  /* 0x0000008007077836 */ /* 0x000fc80000000000 */
[----:B0-----:R-:W-:-:S05]  /*06d0*/  IMAD.WIDE.U32 R16, R9, 0x2, R16 ;  /* 0x0000000209107825 */ /* 0x001fca00078e0010 */
[----:B------:R2:W-:Y:S02]  /*06e0*/  STG.E.U16 desc[UR4][R16.64], R8 ;  /* 0x0000000810007986 */ /* 0x0005e4000c101504 */
.L_x_7038:
[----:B------:R-:W-:-:S13]  /*06f0*/  ISETP.GE.U32.AND P0, PT, R7, R5, PT ;  /* 0x000000050700720c */ /* 0x000fda0003f06070 */
[----:B------:R-:W-:Y:S05]  /*0700*/  @P0 BREAK.RELIABLE B1 ;  /* 0x0000000000010942 */ /* 0x000fea0003800100 */
[----:B------:R-:W-:Y:S05]  /*0710*/  @P0 BRA `(.L_x_7040) ;  /* 0x0000000000300947 */ /* 0x000fea0003800000 */
[----:B--2---:R-:W2:Y:S01]  /*0720*/  LDC.64 R8, c[0x0][0x398] ;  /* 0x0000e600ff087b82 */ /* 0x004ea20000000a00 */
[----:B------:R-:W-:Y:S02]  /*0730*/  IMAD.IADD R11, R3, 0x1, R7 ;  /* 0x00000001030b7824 */ /* 0x000fe400078e0207 */
[----:B------:R-:W-:Y:S02]  /*0740*/  VIADD R7, R7, 0x80 ;  /* 0x0000008007077836 */ /* 0x000fe40000000000 */
[----:B--2---:R-:W-:-:S05]  /*0750*/  IMAD.WIDE.U32 R8, R11, 0x2, R8 ;  /* 0x000000020b087825 */ /* 0x004fca00078e0008 */
[----:B------:R2:W-:Y:S02]  /*0760*/  STG.E.U16 desc[UR4][R8.64], R10 ;  /* 0x0000000a08007986 */ /* 0x0005e4000c101504 */
.L_x_7039:
[----:B------:R-:W-:Y:S05]  /*0770*/  BSYNC.RELIABLE B1 ;  /* 0x0000000000017941 */ /* 0x000fea0003800100 */
.L_x_7034:
[----:B------:R-:W-:-:S13]  /*0780*/  ISETP.GE.U32.AND P0, PT, R7, R5, PT ;  /* 0x000000050700720c */ /* 0x000fda0003f06070 */
[----:B--2---:R-:W2:Y:S01]  /*0790*/  @!P0 LDC.64 R8, c[0x0][0x398] ;  /* 0x0000e600ff088b82 */ /* 0x004ea20000000a00 */
[----:B------:R-:W-:Y:S02]  /*07a0*/  @!P0 IMAD.IADD R11, R3, 0x1, R7 ;  /* 0x00000001030b8824 */ /* 0x000fe400078e0207 */
[----:B------:R-:W-:Y:S02]  /*07b0*/  @!P0 VIADD R7, R7, 0x80 ;  /* 0x0000008007078836 */ /* 0x000fe40000000000 */
[----:B--2---:R-:W-:-:S05]  /*07c0*/  @!P0 IMAD.WIDE.U32 R8, R11, 0x2, R8 ;  /* 0x000000020b088825 */ /* 0x004fca00078e0008 */
[----:B------:R3:W-:Y:S02]  /*07d0*/  @!P0 STG.E.U16 desc[UR4][R8.64], R12 ;  /* 0x0000000c08008986 */ /* 0x0007e4000c101504 */
.L_x_7040:
[----:B------:R-:W-:Y:S05]  /*07e0*/  BSYNC.RECONVERGENT B0 ;  /* 0x0000000000007941 */ /* 0x000fea0003800200 */
.L_x_7033:
[----:B------:R-:W-:Y:S05]  /*07f0*/  WARPSYNC.ALL ;  /* 0x0000000000007948 */ /* 0x000fea0003800000 */
[----:B------:R-:W-:-:S13]  /*0800*/  ISETP.GE.U32.AND P0, PT, R7, R5, PT ;  /* 0x000000050700720c */ /* 0x000fda0003f06070 */
[----:B------:R-:W-:Y:S05]  /*0810*/  @P0 EXIT ;  /* 0x000000000000094d */ /* 0x000fea0003800000 */
[----:B0-----:R-:W0:Y:S01]  /*0820*/  LDC.64 R4, c[0x0][0x398] ;  /* 0x0000e600ff047b82 */ /* 0x001e220000000a00 */
[----:B------:R-:W-:-:S04]  /*0830*/  IMAD.IADD R3, R3, 0x1, R7 ;  /* 0x0000000103037824 */ /* 0x000fc800078e0207 */
[----:B0-----:R-:W-:-:S05]  /*0840*/  IMAD.WIDE.U32 R2, R3, 0x2, R4 ;  /* 0x0000000203027825 */ /* 0x001fca00078e0004 */
[----:B------:R-:W-:Y:S01]  /*0850*/  STG.E.U16 desc[UR4][R2.64], R14 ;  /* 0x0000000e02007986 */ /* 0x000fe2000c101504 */
[----:B------:R-:W-:Y:S05]  /*0860*/  EXIT ;  /* 0x000000000000794d */ /* 0x000fea0003800000 */
.L_x_7032:
[----:B------:R-:W0:Y:S01]  /*0870*/  S2R R9, SR_TID.X ;  /* 0x0000000000097919 */ /* 0x000e220000002100 */
[----:B------:R-:W1:Y:S01]  /*0880*/  LDC.64 R4, c[0x0][0x3a0] ;  /* 0x0000e800ff047b82 */ /* 0x000e620000000a00 */
[----:B------:R-:W2:Y:S07]  /*0890*/  LDCU.U16 UR6, c[0x0][0x388] ;  /* 0x00007100ff0677ac */ /* 0x000eae0008000400 */
[----:B------:R-:W3:Y:S01]  /*08a0*/  LDC.64 R6, c[0x0][0x398] ;  /* 0x0000e600ff067b82 */ /* 0x000ee20000000a00 */
[----:B-1----:R-:W-:-:S04]  /*08b0*/  IMAD.WIDE.U32 R4, R3, 0x2, R4 ;  /* 0x0000000203047825 */ /* 0x002fc800078e0004 */
[----:B0-----:R-:W-:-:S05]  /*08c0*/  IMAD.WIDE.U32 R10, R9, 0x4, R4 ;  /* 0x00000004090a7825 */ /* 0x001fca00078e0004 */
[----:B------:R-:W4:Y:S04]  /*08d0*/  LDG.E R8, desc[UR4][R10.64] ;  /* 0x000000040a087981 */ /* 0x000f28000c1e1900 */
[----:B------:R-:W5:Y:S04]  /*08e0*/  LDG.E R2, desc[UR4][R10.64+0x200] ;  /* 0x000200040a027981 */ /* 0x000f68000c1e1900 */
[----:B------:R-:W5:Y:S04]  /*08f0*/  LDG.E R0, desc[UR4][R10.64+0x400] ;  /* 0x000400040a007981 */ /* 0x000f68000c1e1900 */
[----:B------:R-:W5:Y:S01]  /*0900*/  LDG.E R4, desc[UR4][R10.64+0x600] ;  /* 0x000600040a047981 */ /* 0x000f62000c1e1900 */
[----:B---3--:R-:W-:-:S04]  /*0910*/  IMAD.WIDE.U32 R6, R3, 0x2, R6 ;  /* 0x0000000203067825 */ /* 0x008fc800078e0006 */
[----:B------:R-:W-:Y:S01]  /*0920*/  IMAD.WIDE.U32 R6, R9, 0x4, R6 ;  /* 0x0000000409067825 */ /* 0x000fe200078e0006 */
[C---:B----4-:R-:W-:Y:S02]  /*0930*/  PRMT R3, R8.reuse, 0x7632, R3 ;  /* 0x0000763208037816 */ /* 0x050fe40000000003 */
[----:B--2---:R-:W-:Y:S02]  /*0940*/  VIMNMX.S16x2 R8, PT, PT, R8, UR6, PT ;  /* 0x0000000608087c48 */ /* 0x004fe4000bfe0300 */
[----:B-----5:R-:W-:Y:S02]  /*0950*/  PRMT R5, R2, 0x7632, R5 ;  /* 0x0000763202057816 */ /* 0x020fe40000000005 */
[----:B------:R-:W-:Y:S02]  /*0960*/  VIMNMX.S16x2 R3, PT, PT, R3, UR6, PT ;  /* 0x0000000603037c48 */ /* 0x000fe4000bfe0300 */
[----:B------:R-:W-:Y:S02]  /*0970*/  PRMT R9, R0, 0x7632, R9 ;  /* 0x0000763200097816 */ /* 0x000fe40000000009 */
[----:B------:R-:W-:-:S02]  /*0980*/  VIMNMX.S16x2 R2, PT, PT, R2, UR6, PT ;  /* 0x0000000602027c48 */ /* 0x000fc4000bfe0300 */
[----:B------:R-:W-:Y:S02]  /*0990*/  PRMT R10, R4, 0x7632, R10 ;  /* 0x00007632040a7816 */ /* 0x000fe4000000000a */
[----:B------:R-:W-:Y:S02]  /*09a0*/  VIMNMX.S16x2 R5, PT, PT, R5, UR6, PT ;  /* 0x0000000605057c48 */ /* 0x000fe4000bfe0300 */
[----:B------:R-:W-:Y:S02]  /*09b0*/  VIMNMX.S16x2 R0, PT, PT, R0, UR6, PT ;  /* 0x0000000600007c48 */ /* 0x000fe4000bfe0300 */
[----:B------:R-:W-:Y:S02]  /*09c0*/  VIMNMX.S16x2 R9, PT, PT, R9, UR6, PT ;  /* 0x0000000609097c48 */ /* 0x000fe4000bfe0300 */
[----:B------:R-:W-:Y:S02]  /*09d0*/  VIMNMX.S16x2 R4, PT, PT, R4, UR6, PT ;  /* 0x0000000604047c48 */ /* 0x000fe4000bfe0300 */
[----:B------:R-:W-:-:S02]  /*09e0*/  VIMNMX.S16x2 R10, PT, PT, R10, UR6, PT ;  /* 0x000000060a0a7c48 */ /* 0x000fc4000bfe0300 */
        /* <DEDUP_REMOVED lines=9> */
.L_x_7041:
        /* <DEDUP_REMOVED lines=16> */
.L_x_35859:


//--------------------- .text._ZN2at6native29vectorized_elementwise_kernelILi4EZZZNS0_21clamp_max_kernel_cudaERNS_18TensorIteratorBaseERKN3c106ScalarEENKUlvE_clEvENKUlvE3_clEvEUlsE_St5arrayIPcLm2EEEEviT0_T1_ --------------------------
	.section	.text._ZN2at6native29vectorized_elementwise_kernelILi4EZZZNS0_21clamp_max_kernel_cudaERNS_18TensorIteratorBaseERKN3c106ScalarEENKUlvE_clEvENKUlvE3_clEvEUlsE_St5arrayIPcLm2EEEEviT0_T1_,"ax",@progbits
	.align	128
        .global         _ZN2at6native29vectorized_elementwise_kernelILi4EZZZNS0_21clamp_max_kernel_cudaERNS_18TensorIteratorBaseERKN3c106ScalarEENKUlvE_clEvENKUlvE3_clEvEUlsE_St5arrayIPcLm2EEEEviT0_T1_
        .type           _ZN2at6native29vectorized_elementwise_kernelILi4EZZZNS0_21clamp_max_kernel_cudaERNS_18TensorIteratorBaseERKN3c106ScalarEENKUlvE_clEvENKUlvE3_clEvEUlsE_St5arrayIPcLm2EEEEviT0_T1_,@function
        .size           _ZN2at6native29vectorized_elementwise_kernelILi4EZZZNS0_21clamp_max_kernel_cudaERNS_18TensorIteratorBaseERKN3c106ScalarEENKUlvE_clEvENKUlvE3_clEvEUlsE_St5arrayIPcLm2EEEEviT0_T1_,(.L_x_35860 - _ZN2at6native29vectorized_elementwise_kernelILi4EZZZNS0_21clamp_max_kernel_cudaERNS_18TensorIteratorBaseERKN3c106ScalarEENKUlvE_clEvENKUlvE3_clEvEUlsE_St5arrayIPcLm2EEEEviT0_T1_)
        .other          _ZN2at6native29vectorized_elementwise_kernelILi4EZZZNS0_21clamp_max_kernel_cudaERNS_18TensorIteratorBaseERKN3c106ScalarEENKUlvE_clEvENKUlvE3_clEvEUlsE_St5arrayIPcLm2EEEEviT0_T1_,@"STO_CUDA_ENTRY STV_DEFAULT"
_ZN2at6native29vectorized_elementwise_kernelILi4EZZZNS0_21clamp_max_kernel_cudaERNS_18TensorIteratorBaseERKN3c106ScalarEENKUlvE_clEvENKUlvE3_clEvEUlsE_St5arrayIPcLm2EEEEviT0_T1_:
.text._ZN2at6native29vectorized_elementwise_kernelILi4EZZZNS0_21clamp_max_kernel_cudaERNS_18TensorIteratorBaseERKN3c106ScalarEENKUlvE_clEvENKUlvE3_clEvEUlsE_St5arrayIPcLm2EEEEviT0_T1_:
        /* <DEDUP_REMOVED lines=45> */
[----:B------:R-:W-:-:S03]  /*02d0*/  PRMT R8, RZ, 0x7610, R8 ;  /* 0x00007610ff087816 */ /* 0x000fc60000000008 */
[--C-:B------:R-:W-:Y:S01]  /*02e0*/  @!P6 IMAD.IADD R13, R3, 0x1, R0.reuse ;  /* 0x00000001030de824 */ /* 0x100fe200078e0200 */
[----:B------:R-:W-:Y:S01]  /*02f0*/  PRMT R0, RZ, 0x7610, R0 ;  /* 0x00007610ff007816 */ /* 0x000fe20000000000 */
[----:B--2---:R-:W-:Y:S01]  /*0300*/  @!P5 IMAD.WIDE.U32 R26, R6, 0x2, R26 ;  /* 0x00000002061ad825 */ /* 0x004fe200078e001a */
[----:B------:R-:W-:Y:S01]  /*0310*/  PRMT R6, RZ, 0x7610, R6 ;  /* 0x00007610ff067816 */ /* 0x000fe20000000006 */
[----:B------:R-:W2:Y:S01]  /*0320*/  @!P2 LDG.E.U16 R8, desc[UR4][R18.64] ;  /* 0x000000041208a981 */ /* 0x000ea2000c1e1500 */
[----:B------:R-:W-:Y:S01]  /*0330*/  PRMT R10, RZ, 0x7610, R10 ;  /* 0x00007610ff0a7816 */ /* 0x000fe2000000000a */
[----:B---3--:R-:W-:Y:S01]  /*0340*/  @!P4 IMAD.WIDE.U32 R28, R2, 0x2, R28 ;  /* 0x00000002021cc825 */ /* 0x008fe200078e001c */
[----:B------:R-:W-:Y:S02]  /*0350*/  PRMT R2, RZ, 0x7610, R2 ;  /* 0x00007610ff027816 */ /* 0x000fe40000000002 */
[----:B------:R-:W-:Y:S01]  /*0360*/  PRMT R12, RZ, 0x7610, R12 ;  /* 0x00007610ff0c7816 */ /* 0x000fe2000000000c */
[----:B0-----:R-:W-:Y:S01]  /*0370*/  @!P3 IMAD.WIDE.U32 R16, R15, 0x2, R16 ;  /* 0x000000020f10b825 */ /* 0x001fe200078e0010 */
[----:B------:R-:W-:Y:S01]  /*0380*/  PRMT R14, RZ, 0x7610, R14 ;  /* 0x00007610ff0e7816 */ /* 0x000fe2000000000e */
[----:B------:R-:W3:Y:S02]  /*0390*/  @!P4 LDG.E.U16 R0, desc[UR4][R28.64] ;  /* 0x000000041c00c981 */ /* 0x000ee4000c1e1500 */
[----:B-----5:R-:W-:-:S02]  /*03a0*/  @!P1 IMAD.WIDE.U32 R20, R11, 0x2, R20 ;  /* 0x000000020b149825 */ /* 0x020fc400078e0014 */
[----:B------:R-:W4:Y:S02]  /*03b0*/  @!P5 LDG.E.U16 R2, desc[UR4][R26.64] ;  /* 0x000000041a02d981 */ /* 0x000f24000c1e1500 */
[----:B------:R-:W-:Y:S02]  /*03c0*/  @!P0 IMAD.WIDE.U32 R22, R9, 0x2, R22 ;  /* 0x0000000209168825 */ /* 0x000fe400078e0016 */
[----:B------:R-:W5:Y:S02]  /*03d0*/  @!P3 LDG.E.U16 R6, desc[UR4][R16.64] ;  /* 0x000000041006b981 */ /* 0x000f64000c1e1500 */
[----:B------:R-:W-:Y:S02]  /*03e0*/  @!P6 IMAD.WIDE.U32 R24, R13, 0x2, R24 ;  /* 0x000000020d18e825 */ /* 0x000fe400078e0018 */
        /* <DEDUP_REMOVED lines=27> */
.L_x_7045:
[----:B------:R-:W-:-:S13]  /*05a0*/  ISETP.GE.U32.AND P0, PT, R7, R5, PT ;  /* 0x000000050700720c */ /* 0x000fda0003f06070 */
[----:B------:R-:W-:Y:S05]  /*05b0*/  @P0 BRA `(.L_x_7047) ;  /* 0x0000000000300947 */ /* 0x000fea0003800000 */
[----:B0-----:R-:W0:Y:S01]  /*05c0*/  LDC.64 R16, c[0x0][0x398] ;  /* 0x0000e600ff107b82 */ /* 0x001e220000000a00 */
[----:B------:R-:W-:Y:S02]  /*05d0*/  IMAD.IADD R9, R3, 0x1, R7 ;  /* 0x0000000103097824 */ /* 0x000fe400078e0207 */
[----:B------:R-:W-:Y:S02]  /*05e0*/  VIADD R7, R7, 0x80 ;  /* 0x0000008007077836 */ /* 0x000fe40000000000 */
[----:B0-----:R-:W-:-:S05]  /*05f0*/  IMAD.WIDE.U32 R16, R9, 0x2, R16 ;  /* 0x0000000209107825 */ /* 0x001fca00078e0010 */
[----:B------:R1:W-:Y:S02]  /*0600*/  STG.E.U16 desc[UR4][R16.64], R0 ;  /* 0x0000000010007986 */ /* 0x0003e4000c101504 */
.L_x_7046:
[----:B------:R-:W-:-:S13]  /*0610*/  ISETP.GE.U32.AND P0, PT, R7, R5, PT ;  /* 0x000000050700720c */ /* 0x000fda0003f06070 */
[----:B------:R-:W-:Y:S05]  /*0620*/  @P0 BRA `(.L_x_7048) ;  /* 0x0000000000300947 */ /* 0x000fea0003800000 */
[----:B01----:R-:W0:Y:S01]  /*0630*/  LDC.64 R16, c[0x0][0x398] ;  /* 0x0000e600ff107b82 */ /* 0x003e220000000a00 */
[----:B------:R-:W-:Y:S02]  /*0640*/  IMAD.IADD R9, R3, 0x1, R7 ;  /* 0x0000000103097824 */ /* 0x000fe400078e0207 */
[----:B------:R-:W-:Y:S02]  /*0650*/  VIADD R7, R7, 0x80 ;  /* 0x0000008007077836 */ /* 0x000fe40000000000 */
[----:B0-----:R-:W-:-:S05]  /*0660*/  IMAD.WIDE.U32 R16, R9, 0x2, R16 ;  /* 0x0000000209107825 */ /* 0x001fca00078e0010 */
[----:B------:R1:W-:Y:S02]  /*0670*/  STG.E.U16 desc[UR4][R16.64], R6 ;  /* 0x0000000610007986 */ /* 0x0003e4000c101504 */
.L_x_7047:
[----:B------:R-:W-:-:S13]  /*0680*/  ISETP.GE.U32.AND P0, PT, R7, R5, PT ;  /* 0x000000050700720c */ /* 0x000fda0003f06070 */
[----:B------:R-:W-:Y:S05]  /*0690*/  @P0 BRA `(.L_x_7049) ;  /* 0x0000000000340947 */ /* 0x000fea0003800000 */
[----:B01----:R-:W0:Y:S01]  /*06a0*/  LDC.64 R16, c[0x0][0x398] ;  /* 0x0000e600ff107b82 */ /* 0x003e220000000a00 */
[----:B------:R-:W-:Y:S02]  /*06b0*/  IMAD.IADD R9, R3, 0x1, R7 ;  /* 0x0000000103097824 */ /* 0x000fe400078e0207 */
[----:B------:R-:W-:Y:S02]  /*06c0*/  VIADD R7, R7, 0x80 ;  /* 0x0000008007077836 */ /* 0x000fe40000000000 */
[----:B0-----:R-:W-:-:S05]  /*06d0*/  IMAD.WIDE.U32 R16, R9, 0x2, R16 ;  /* 0x0000000209107825 */ /* 0x001fca00078e0010 */
[----:B------:R2:W-:Y:S02]  /*06e0*/  STG.E.U16 desc[UR4][R16.64], R8 ;  /* 0x0000000810007986 */ /* 0x0005e4000c101504 */
.L_x_7048:
        /* <DEDUP_REMOVED lines=8> */
.L_x_7049:
[----:B------:R-:W-:Y:S05]  /*0770*/  BSYNC.RELIABLE B1 ;  /* 0x0000000000017941 */ /* 0x000fea0003800100 */
.L_x_7044:
[----:B------:R-:W-:-:S13]  /*0780*/  ISETP.GE.U32.AND P0, PT, R7, R5, PT ;  /* 0x000000050700720c */ /* 0x000fda0003f06070 */
[----:B--2---:R-:W2:Y:S01]  /*0790*/  @!P0 LDC.64 R8, c[0x0][0x398] ;  /* 0x0000e600ff088b82 */ /* 0x004ea20000000a00 */
[----:B------:R-:W-:Y:S02]  /*07a0*/  @!P0 IMAD.IADD R11, R3, 0x1, R7 ;  /* 0x00000001030b8824 */ /* 0x000fe400078e0207 */
[----:B------:R-:W-:Y:S02]  /*07b0*/  @!P0 VIADD R7, R7, 0x80 ;  /* 0x0000008007078836 */ /* 0x000fe40000000000 */
[----:B--2---:R-:W-:-:S05]  /*07c0*/  @!P0 IMAD.WIDE.U32 R8, R11, 0x2, R8 ;  /* 0x000000020b088825 */ /* 0x004fca00078e0008 */
[----:B------:R3:W-:Y:S02]  /*07d0*/  @!P0 STG.E.U16 desc[UR4][R8.64], R12 ;  /* 0x0000000c08008986 */ /* 0x0007e4000c101504 */
.L_x_7050:
[----:B------:R-:W-:Y:S05]  /*07e0*/  BSYNC.RECONVERGENT B0 ;  /* 0x0000000000007941 */ /* 0x000fea0003800200 */
.L_x_7043:
        /* <DEDUP_REMOVED lines=8> */
.L_x_7042:
[----:B------:R-:W0:Y:S01]  /*0870*/  S2R R7, SR_TID.X ;  /* 0x0000000000077919 */ /* 0x000e220000002100 */
[----:B------:R-:W1:Y:S01]  /*0880*/  LDC.64 R4, c[0x0][0x3a0] ;  /* 0x0000e800ff047b82 */ /* 0x000e620000000a00 */
[----:B------:R-:W2:Y:S07]  /*0890*/  LDCU.U16 UR6, c[0x0][0x388] ;  /* 0x00007100ff0677ac */ /* 0x000eae0008000400 */
[----:B------:R-:W3:Y:S01]  /*08a0*/  LDC.64 R10, c[0x0][0x398] ;  /* 0x0000e600ff0a7b82 */ /* 0x000ee20000000a00 */
[----:B-1----:R-:W-:-:S04]  /*08b0*/  IMAD.WIDE.U32 R4, R3, 0x2, R4 ;  /* 0x0000000203047825 */ /* 0x002fc800078e0004 */
[----:B0-----:R-:W-:-:S05]  /*08c0*/  IMAD.WIDE.U32 R8, R7, 0x8, R4 ;  /* 0x0000000807087825 */ /* 0x001fca00078e0004 */
[----:B------:R-:W4:Y:S04]  /*08d0*/  LDG.E.64 R4, desc[UR4][R8.64+0x400] ;  /* 0x0004000408047981 */ /* 0x000f28000c1e1b00 */
[----:B------:R4:W5:Y:S01]  /*08e0*/  LDG.E.64 R12, desc[UR4][R8.64] ;  /* 0x00000004080c7981 */ /* 0x000962000c1e1b00 */
[----:B---3--:R-:W-:-:S04]  /*08f0*/  IMAD.WIDE.U32 R2, R3, 0x2, R10 ;  /* 0x0000000203027825 */ /* 0x008fc800078e000a */
[----:B------:R-:W-:Y:S01]  /*0900*/  IMAD.WIDE.U32 R2, R7, 0x8, R2 ;  /* 0x0000000807027825 */ /* 0x000fe200078e0002 */
[----:B----4-:R-:W-:Y:S02]  /*0910*/  PRMT R8, R5, 0x7610, R8 ;  /* 0x0000761005087816 */ /* 0x010fe40000000008 */
[----:B------:R-:W-:Y:S02]  /*0920*/  PRMT R5, R4, 0x7632, R5 ;  /* 0x0000763204057816 */ /* 0x000fe40000000005 */
[C---:B-----5:R-:W-:Y:S02]  /*0930*/  PRMT R14, R13.reuse, 0x7610, R14 ;  /* 0x000076100d0e7816 */ /* 0x060fe4000000000e */
[----:B------:R-:W-:Y:S02]  /*0940*/  PRMT R10, R13, 0x7632, R10 ;  /* 0x000076320d0a7816 */ /* 0x000fe4000000000a */
[----:B------:R-:W-:Y:S02]  /*0950*/  PRMT R6, R12, 0x7632, R6 ;  /* 0x000076320c067816 */ /* 0x000fe40000000006 */
[----:B------:R-:W-:-:S02]  /*0960*/  PRMT R11, R5, 0x7632, R11 ;  /* 0x00007632050b7816 */ /* 0x000fc4000000000b */
[----:B--2---:R-:W-:Y:S02]  /*0970*/  VIMNMX.S16x2 R4, PT, PT, R4, UR6, PT ;  /* 0x0000000604047c48 */ /* 0x004fe4000bfe0300 */
[----:B------:R-:W-:Y:S02]  /*0980*/  VIMNMX.S16x2 R5, PT, PT, R5, UR6, PT ;  /* 0x0000000605057c48 */ /* 0x000fe4000bfe0300 */
[----:B------:R-:W-:Y:S02]  /*0990*/  VIMNMX.S16x2 R0, PT, PT, R12, UR6, PT ;  /* 0x000000060c007c48 */ /* 0x000fe4000bfe0300 */
[----:B------:R-:W-:Y:S02]  /*09a0*/  VIMNMX.S16x2 R9, PT, PT, R14, UR6, PT ;  /* 0x000000060e097c48 */ /* 0x000fe4000bfe0300 */
[----:B------:R-:W-:Y:S02]  /*09b0*/  VIMNMX.S16x2 R10, PT, PT, R10, UR6, PT ;  /* 0x000000060a0a7c48 */ /* 0x000fe4000bfe0300 */
[----:B------:R-:W-:-:S02]  /*09c0*/  VIMNMX.S16x2 R6, PT, PT, R6, UR6, PT ;  /* 0x0000000606067c48 */ /* 0x000fc4000bfe0300 */
[----:B------:R-:W-:Y:S02]  /*09d0*/  VIMNMX.S16x2 R8, PT, PT, R8, UR6, PT ;  /* 0x0000000608087c48 */ /* 0x000fe4000bfe0300 */
[----:B------:R-:W-:Y:S02]  /*09e0*/  VIMNMX.S16x2 R11, PT, PT, R11, UR6, PT ;  /* 0x000000060b0b7c48 */ /* 0x000fe4000bfe0300 */
[----:B------:R-:W-:Y:S02]  /*09f0*/  PRMT R4, R4, 0x5410, R5 ;  /* 0x0000541004047816 */ /* 0x000fe40000000005 */
[----:B------:R-:W-:Y:S02]  /*0a00*/  PRMT R7, R9, 0x5410, R10 ;  /* 0x0000541009077816 */ /* 0x000fe4000000000a */
[----:B------:R-:W-:Y:S02]  /*0a10*/  PRMT R6, R0, 0x5410, R6 ;  /* 0x0000541000067816 */ /* 0x000fe40000000006 */
[----:B------:R-:W-:-:S03]  /*0a20*/  PRMT R5, R8, 0x5410, R11 ;  /* 0x0000541008057816 */ /* 0x000fc6000000000b */
[----:B------:R-:W-:Y:S04]  /*0a30*/  STG.E.64 desc[UR4][R2.64], R6 ;  /* 0x0000000602007986 */ /* 0x000fe8000c101b04 */
[----:B------:R-:W-:Y:S01]  /*0a40*/  STG.E.64 desc[UR4][R2.64+0x400], R4 ;  /* 0x0004000402007986 */ /* 0x000fe2000c101b04 */
[----:B------:R-:W-:Y:S05]  /*0a50*/  EXIT ;  /* 0x000000000000794d */ /* 0x000fea0003800000 */
.L_x_7051:
        /* <DEDUP_REMOVED lines=10> */
.L_x_35860:


//--------------------- .text._ZN2at6native29vectorized_elementwise_kernelILi8EZZZNS0_21clamp_max_kernel_cudaERNS_18TensorIteratorBaseERKN3c106ScalarEENKUlvE_clEvENKUlvE3_clEvEUlsE_St5arrayIPcLm2EEEEviT0_T1_ --------------------------
	.section	.text._ZN2at6native29vectorized_elementwise_kernelILi8EZZZNS0_21clamp_max_kernel_cudaERNS_18TensorIteratorBaseERKN3c106ScalarEENKUlvE_clEvENKUlvE3_clEvEUlsE_St5arrayIPcLm2EEEEviT0_T1_,"ax",@progbits
	.align	128
        .global         _ZN2at6native29vectorized_elementwise_kernelILi8EZZZNS0_21clamp_max_kernel_cudaERNS_18TensorIteratorBaseERKN3c106ScalarEENKUlvE_clEvENKUlvE3_clEvEUlsE_St5arrayIPcLm2EEEEviT0_T1_
        .type           _ZN2at6native29vectorized_elementwise_kernelILi8EZZZNS0_21clamp_max_kernel_cudaERNS_18TensorIteratorBaseERKN3c106ScalarEENKUlvE_clEvENKUlvE3_clEvEUlsE_St5arrayIPcLm2EEEEviT0_T1_,@function
        .size           _ZN2at6native29vectorized_elementwise_kernelILi8EZZZNS0_21clamp_max_kernel_cudaERNS_18TensorIteratorBaseERKN3c106ScalarEENKUlvE_clEvENKUlvE3_clEvEUlsE_St5arrayIPcLm2EEEEviT0_T1_,(.L_x_35861 - _ZN2at6native29vectorized_elementwise_kernelILi8EZZZNS0_21clamp_max_kernel_cudaERNS_18TensorIteratorBaseERKN3c106ScalarEENKUlvE_clEvENKUlvE3_clEvEUlsE_St5arrayIPcLm2EEEEviT0_T1_)
        .other          _ZN2at6native29vectorized_elementwise_kernelILi8EZZZNS0_21clamp_max_kernel_cudaERNS_18TensorIteratorBaseERKN3c106ScalarEENKUlvE_clEvENKUlvE3_clEvEUlsE_St5arrayIPcLm2EEEEviT0_T1_,@"STO_CUDA_ENTRY STV_DEFAULT"
_ZN2at6native29vectorized_elementwise_kernelILi8EZZZNS0_21clamp_max_kernel_cudaERNS_18TensorIteratorBaseERKN3c106ScalarEENKUlvE_clEvENKUlvE3_clEvEUlsE_St5arrayIPcLm2EEEEviT0_T1_:
.text._ZN2at6native29vectorized_elementwise_kernelILi8EZZZNS0_21clamp_max_kernel_cudaERNS_18TensorIteratorBaseERKN3c106ScalarEENKUlvE_clEvENKUlvE3_clEvEUlsE_St5arrayIPcLm2EEEEviT0_T1_:
[----:B------:R-:W-:Y:S01]  /*0000*/  LDC R1, c[0x0][0x37c] ;  /* 0x0000df00ff017b82 */ /* 0x000fe20000000800 */
[----:B------:R-:W-:Y:S05]  /*0010*/  EXIT ;  /* 0x000000000000794d */ /* 0x000fea0003800000 */
.L_x_7052:
        /* <DEDUP_REMOVED lines=14> */
.L_x_35861:


//--------------------- .text._ZN2at6native18elementwise_kernelILi128ELi4EZNS0_15gpu_kernel_implIZZZNS0_21clamp_max_kernel_cudaERNS_18TensorIteratorBaseERKN3c106ScalarEENKUlvE_clEvENKUlvE2_clEvEUllE_EEvS4_RKT_EUliE_EEviT1_ --------------------------
	.section	.text._ZN2at6native18elementwise_kernelILi128ELi4EZNS0_15gpu_kernel_implIZZZNS0_21clamp_max_kernel_cudaERNS_18TensorIteratorBaseERKN3c106ScalarEENKUlvE_clEvENKUlvE2_clEvEUllE_EEvS4_RKT_EUliE_EEviT1_,"ax",@progbits
	.align	128
        .global         _ZN2at6native18elementwise_kernelILi128ELi4EZNS0_15gpu_kernel_implIZZZNS0_21clamp_max_kernel_cudaERNS_18TensorIteratorBaseERKN3c106ScalarEENKUlvE_clEvENKUlvE2_clEvEUllE_EEvS4_RKT_EUliE_EEviT1_
        .type           _ZN2at6native18elementwise_kernelILi128ELi4EZNS0_15gpu_kernel_implIZZZNS0_21clamp_max_kernel_cudaERNS_18TensorIteratorBaseERKN3c106ScalarEENKUlvE_clEvENKUlvE2_clEvEUllE_EEvS4_RKT_EUliE_EEviT1_,@function
        .size           _ZN2at6native18elementwise_kernelILi128ELi4EZNS0_15gpu_kernel_implIZZZNS0_21clamp_max_kernel_cudaERNS_18TensorIteratorBaseERKN3c106ScalarEENKUlvE_clEvENKUlvE2_clEvEUllE_EEvS4_RKT_EUliE_EEviT1_,(.L_x_35862 - _ZN2at6native18elementwise_kernelILi128ELi4EZNS0_15gpu_kernel_implIZZZNS0_21clamp_max_kernel_cudaERNS_18TensorIteratorBaseERKN3c106ScalarEENKUlvE_clEvENKUlvE2_clEvEUllE_EEvS4_RKT_EUliE_EEviT1_)
        .other          _ZN2at6native18elementwise_kernelILi128ELi4EZNS0_15gpu_kernel_implIZZZNS0_21clamp_max_kernel_cudaERNS_18TensorIteratorBaseERKN3c106ScalarEENKUlvE_clEvENKUlvE2_clEvEUllE_EEvS4_RKT_EUliE_EEviT1_,@"STO_CUDA_ENTRY STV_DEFAULT"
_ZN2at6native18elementwise_kernelILi128ELi4EZNS0_15gpu_kernel_implIZZZNS0_21clamp_max_kernel_cudaERNS_18TensorIteratorBaseERKN3c106ScalarEENKUlvE_clEvENKUlvE2_clEvEUllE_EEvS4_RKT_EUliE_EEviT1_:
.text._ZN2at6native18elementwise_kernelILi128ELi4EZNS0_15gpu_kernel_implIZZZNS0_21clamp_max_kernel_cudaERNS_18TensorIteratorBaseERKN3c106ScalarEENKUlvE_clEvENKUlvE2_clEvEUllE_EEvS4_RKT_EUliE_EEviT1_:
        /* <DEDUP_REMOVED lines=319> */
.L_x_7055:
        /* <DEDUP_REMOVED lines=15> */
[----:B--2---:R-:W-:Y:S01]  /*14e0*/  SHF.R.S32.HI R5, RZ, 0x1f, R4 ;  /* 0x0000001fff057819 */ /* 0x004fe20000011404 */
[----:B------:R-:W-:Y:S06]  /*14f0*/  BRA `(.L_x_7061) ;  /* 0x0000000c004c7947 */ /* 0x000fec0003800000 */
.L_x_7059:
[----:B------:R4:W5:Y:S01]  /*1500*/  LDG.E.U8 R4, desc[UR36][R2.64] ;  /* 0x0000002402047981 */ /* 0x000962000c1e1100 */
[----:B------:R-:W-:Y:S01]  /*1510*/  IMAD.MOV.U32 R5, RZ, RZ, RZ ;  /* 0x000000ffff057224 */ /* 0x000fe200078e00ff */
[----:B------:R-:W-:Y:S06]  /*1520*/  BRA `(.L_x_7061) ;  /* 0x0000000c00407947 */ /* 0x000fec0003800000 */
.L_x_7058:
        /* <DEDUP_REMOVED lines=8> */
.L_x_7063:
[----:B------:R-:W2:Y:S02]  /*15b0*/  LDG.E R4, desc[UR36][R2.64] ;  /* 0x0000002402047981 */ /* 0x000ea4000c1e1900 */
[----:B--2---:R-:W-:Y:S01]  /*15c0*/  SHF.R.S32.HI R5, RZ, 0x1f, R4 ;  /* 0x0000001fff057819 */ /* 0x004fe20000011404 */
[----:B------:R-:W-:Y:S06]  /*15d0*/  BRA `(.L_x_7061) ;  /* 0x0000000c00147947 */ /* 0x000fec0003800000 */
.L_x_7062:
[----:B------:R-:W2:Y:S02]  /*15e0*/  LDG.E.S16 R4, desc[UR36][R2.64] ;  /* 0x0000002402047981 */ /* 0x000ea4000c1e1700 */
[----:B--2---:R-:W-:Y:S01]  /*15f0*/  SHF.R.S32.HI R5, RZ, 0x1f, R4 ;  /* 0x0000001fff057819 */ /* 0x004fe20000011404 */
[----:B------:R-:W-:Y:S06]  /*1600*/  BRA `(.L_x_7061) ;  /* 0x0000000c00087947 */ /* 0x000fec0003800000 */
.L_x_7057:
[----:B------:R-:W-:-:S09]  /*1610*/  UISETP.GT.AND UP0, UPT, UR4, 0x6, UPT ;  /* 0x000000060400788c */ /* 0x000fd2000bf04270 */
[----:B------:R-:W-:Y:S05]  /*1620*/  BRA.U UP0, `(.L_x_7064) ;  /* 0x00000001002c7547 */ /* 0x000fea000b800000 */
[----:B------:R-:W-:-:S09]  /*1630*/  UISETP.NE.AND UP0, UPT, UR4, 0x5, UPT ;  /* 0x000000050400788c */ /* 0x000fd2000bf05270 */
[----:B------:R-:W-:Y:S05]  /*1640*/  BRA.U !UP0, `(.L_x_7065) ;  /* 0x0000000108147547 */ /* 0x000fea000b800000 */
[----:B------:R-:W-:-:S09]  /*1650*/  UISETP.NE.AND UP0, UPT, UR4, 0x6, UPT ;  /* 0x000000060400788c */ /* 0x000fd2000bf05270 */
[----:B------:R-:W-:Y:S05]  /*1660*/  BRA.U UP0, `(.L_x_7060) ;  /* 0x00000009006c7547 */ /* 0x000fea000b800000 */
[----:B------:R-:W2:Y:S02]  /*1670*/  LDG.E R2, desc[UR36][R2.64] ;  /* 0x0000002402027981 */ /* 0x000ea4000c1e1900 */
[----:B--2---:R3:W4:Y:S02]  /*1680*/  F2I.S64.TRUNC R4, R2 ;  /* 0x0000000200047311 */ /* 0x004724000020d900 */
[----:B---34-:R-:W-:Y:S05]  /*1690*/  BRA `(.L_x_7061) ;  /* 0x0000000800e47947 */ /* 0x018fea0003800000 */
.L_x_7065:
[----:B------:R-:W2:Y:S02]  /*16a0*/  LDG.E.U16 R2, desc[UR36][R2.64] ;  /* 0x0000002402027981 */ /* 0x000ea4000c1e1500 */
[----:B--2---:R-:W-:-:S06]  /*16b0*/  HADD2.F32 R4, -RZ, R2.H0_H0 ;  /* 0x20000002ff047230 */ /* 0x004fcc0000004100 */
[----:B------:R-:W3:Y:S02]  /*16c0*/  F2I.S64.TRUNC R4, R4 ;  /* 0x0000000400047311 */ /* 0x000ee4000020d900 */
[----:B---3--:R-:W-:Y:S05]  /*16d0*/  BRA `(.L_x_7061) ;  /* 0x0000000800d47947 */ /* 0x008fea0003800000 */
.L_x_7064:
[----:B------:R-:W-:-:S09]  /*16e0*/  UISETP.NE.AND UP0, UPT, UR4, 0x7, UPT ;  /* 0x000000070400788c */ /* 0x000fd2000bf05270 */
[----:B------:R-:W-:Y:S05]  /*16f0*/  BRA.U !UP0, `(.L_x_7066) ;  /* 0x00000001082c7547 */ /* 0x000fea000b800000 */
[----:B------:R-:W-:-:S09]  /*1700*/  UISETP.NE.AND UP0, UPT, UR4, 0x8, UPT ;  /* 0x000000080400788c */ /* 0x000fd2000bf05270 */
[----:B------:R-:W-:Y:S05]  /*1710*/  BRA.U !UP0, `(.L_x_7067) ;  /* 0x0000000108147547 */ /* 0x000fea000b800000 */
[----:B------:R-:W-:-:S09]  /*1720*/  UISETP.NE.AND UP0, UPT, UR4, 0x9, UPT ;  /* 0x000000090400788c */ /* 0x000fd2000bf05270 */
[----:B------:R-:W-:Y:S05]  /*1730*/  BRA.U UP0, `(.L_x_7060) ;  /* 0x0000000900387547 */ /* 0x000fea000b800000 */
[----:B------:R-:W2:Y:S02]  /*1740*/  LDG.E R2, desc[UR36][R2.64] ;  /* 0x0000002402027981 */ /* 0x000ea4000c1e1900 */
[----:B--2---:R3:W4:Y:S02]  /*1750*/  F2I.S64.TRUNC R4, R2 ;  /* 0x0000000200047311 */ /* 0x004724000020d900 */
[----:B---34-:R-:W-:Y:S05]  /*1760*/  BRA `(.L_x_7061) ;  /* 0x0000000800b07947 */ /* 0x018fea0003800000 */
.L_x_7067:
[----:B------:R-:W2:Y:S02]  /*1770*/  LDG.E.U16 R2, desc[UR36][R2.64] ;  /* 0x0000002402027981 */ /* 0x000ea4000c1e1500 */
[----:B--2---:R-:W-:-:S06]  /*1780*/  HADD2.F32 R4, -RZ, R2.H0_H0 ;  /* 0x20000002ff047230 */ /* 0x004fcc0000004100 */
[----:B------:R-:W3:Y:S02]  /*1790*/  F2I.S64.TRUNC R4, R4 ;  /* 0x0000000400047311 */ /* 0x000ee4000020d900 */
[----:B---3--:R-:W-:Y:S05]  /*17a0*/  BRA `(.L_x_7061) ;  /* 0x0000000800a07947 */ /* 0x008fea0003800000 */
.L_x_7066:
[----:B------:R-:W2:Y:S02]  /*17b0*/  LDG.E.64 R2, desc[UR36][R2.64] ;  /* 0x0000002402027981 */ /* 0x000ea4000c1e1b00 */
[----:B--2---:R3:W4:Y:S02]  /*17c0*/  F2I.S64.F64.TRUNC R4, R2 ;  /* 0x0000000200047311 */ /* 0x004724000030d900 */
[----:B---34-:R-:W-:Y:S05]  /*17d0*/  BRA `(.L_x_7061) ;  /* 0x0000000800947947 */ /* 0x018fea0003800000 */
.L_x_7056:
        /* <DEDUP_REMOVED lines=11> */
[----:B------:R-:W-:Y:S01]  /*1890*/  SEL R4, RZ, 0x1, !P0 ;  /* 0x00000001ff047807 */ /* 0x000fe20004000000 */
[----:B------:R-:W-:Y:S08]  /*18a0*/  BRA `(.L_x_7061) ;  /* 0x0000000800607947 */ /* 0x000ff00003800000 */
.L_x_7070:
[----:B------:R-:W2:Y:S02]  /*18b0*/  LDG.E.64 R2, desc[UR36][R2.64] ;  /* 0x0000002402027981 */ /* 0x000ea4000c1e1b00 */
[----:B--2---:R3:W4:Y:S02]  /*18c0*/  F2I.S64.F64.TRUNC R4, R2 ;  /* 0x0000000200047311 */ /* 0x004724000030d900 */
[----:B---34-:R-:W-:Y:S05]  /*18d0*/  BRA `(.L_x_7061) ;  /* 0x0000000800547947 */ /* 0x018fea0003800000 */
.L_x_7069:
        /* <DEDUP_REMOVED lines=24> */
[----:B------:R-:W3:Y:S02]  /*1a60*/  F2I.S64.TRUNC R4, R5 ;  /* 0x0000000500047311 */ /* 0x000ee4000020d900 */
[----:B---3--:R-:W-:Y:S05]  /*1a70*/  BRA `(.L_x_7061) ;  /* 0x0000000400ec7947 */ /* 0x008fea0003800000 */
.L_x_7072:
        /* <DEDUP_REMOVED lines=11> */
[----:B------:R-:W3:Y:S02]  /*1b30*/  F2I.S64.TRUNC R4, R5 ;  /* 0x0000000500047311 */ /* 0x000ee4000020d900 */
[----:B---3--:R-:W-:Y:S05]  /*1b40*/  BRA `(.L_x_7061) ;  /* 0x0000000400b87947 */ /* 0x008fea0003800000 */
.L_x_7071:
[----:B------:R-:W2:Y:S02]  /*1b50*/  LDG.E.U16 R4, desc[UR36][R2.64] ;  /* 0x0000002402047981 */ /* 0x000ea4000c1e1500 */
[----:B--2---:R-:W-:-:S06]  /*1b60*/  IMAD.U32 R4, R4, 0x10000, RZ ;  /* 0x0001000004047824 */ /* 0x004fcc00078e00ff */
[----:B------:R-:W3:Y:S02]  /*1b70*/  F2I.S64.TRUNC R4, R4 ;  /* 0x0000000400047311 */ /* 0x000ee4000020d900 */
[----:B---3--:R-:W-:Y:S05]  /*1b80*/  BRA `(.L_x_7061) ;  /* 0x0000000400a87947 */ /* 0x008fea0003800000 */
.L_x_7068:
        /* <DEDUP_REMOVED lines=9> */
[----:B------:R-:W-:Y:S01]  /*1c20*/  IMAD.MOV.U32 R5, RZ, RZ, RZ ;  /* 0x000000ffff057224 */ /* 0x000fe200078e00ff */
[----:B------:R-:W-:Y:S06]  /*1c30*/  BRA `(.L_x_7061) ;  /* 0x00000004007c7947 */ /* 0x000fec0003800000 */
.L_x_7075:
        /* <DEDUP_REMOVED lines=21> */
.L_x_7079:
[----:B------:R-:W-:Y:S05]  /*1d90*/  BSYNC.RECONVERGENT B1 ;  /* 0x0000000000017941 */ /* 0x000fea0003800200 */
.L_x_7078:
[----:B------:R-:W-:Y:S01]  /*1da0*/  IMAD.SHL.U32 R0, R0, 0x100000, RZ ;  /* 0x0010000000007824 */ /* 0x000fe200078e00ff */
[----:B------:R-:W-:-:S04]  /*1db0*/  LEA R2, R2, 0x3b800000, 0x17 ;  /* 0x3b80000002027811 */ /* 0x000fc800078eb8ff */
[----:B------:R-:W-:-:S07]  /*1dc0*/  LOP3.LUT R4, R2, R0, R7, 0xfe, !PT ;  /* 0x0000000002047212 */ /* 0x000fce00078efe07 */
.L_x_7077:
[----:B------:R-:W-:Y:S05]  /*1dd0*/  BSYNC.RECONVERGENT B0 ;  /* 0x0000000000007941 */ /* 0x000fea0003800200 */
.L_x_7076:
[----:B------:R-:W1:Y:S02]  /*1de0*/  F2I.S64.TRUNC R4, R4 ;  /* 0x0000000400047311 */ /* 0x000e64000020d900 */
[----:B-1----:R-:W-:Y:S05]  /*1df0*/  BRA `(.L_x_7061) ;  /* 0x00000004000c7947 */ /* 0x002fea0003800000 */
.L_x_7074:
        /* <DEDUP_REMOVED lines=21> */
.L_x_7083:
[----:B------:R-:W-:Y:S05]  /*1f50*/  BSYNC.RECONVERGENT B1 ;  /* 0x0000000000017941 */ /* 0x000fea0003800200 */
.L_x_7082:
[----:B------:R-:W-:Y:S02]  /*1f60*/  SHF.L.U32 R0, R0, 0x15, RZ ;  /* 0x0000001500007819 */ /* 0x000fe400000006ff */
[----:B------:R-:W-:-:S04]  /*1f70*/  LEA R2, R2, 0x37800000, 0x17 ;  /* 0x3780000002027811 */ /* 0x000fc800078eb8ff */
[----:B------:R-:W-:-:S07]  /*1f80*/  LOP3.LUT R4, R2, R0, R7, 0xfe, !PT ;  /* 0x0000000002047212 */ /* 0x000fce00078efe07 */
.L_x_7081:
[----:B------:R-:W-:Y:S05]  /*1f90*/  BSYNC.RECONVERGENT B0 ;  /* 0x0000000000007941 */ /* 0x000fea0003800200 */
.L_x_7080:
[----:B------:R-:W1:Y:S02]  /*1fa0*/  F2I.S64.TRUNC R4, R4 ;  /* 0x0000000400047311 */ /* 0x000e64000020d900 */
[----:B-1----:R-:W-:Y:S05]  /*1fb0*/  BRA `(.L_x_7061) ;  /* 0x00000000009c7947 */ /* 0x002fea0003800000 */
.L_x_7073:
[----:B------:R-:W-:-:S09]  /*1fc0*/  UISETP.NE.AND UP0, UPT, UR4, 0x1c, UPT ;  /* 0x0000001c0400788c */ /* 0x000fd2000bf05270 */
[----:B------:R-:W-:Y:S05]  /*1fd0*/  BRA.U !UP0, `(.L_x_7084) ;  /* 0x00000001088c7547 */ /* 0x000fea000b800000 */
[----:B------:R-:W-:-:S09]  /*1fe0*/  UISETP.NE.AND UP0, UPT, UR4, 0x1d, UPT ;  /* 0x0000001d0400788c */ /* 0x000fd2000bf05270 */
[----:B------:R-:W-:Y:S05]  /*1ff0*/  BRA.U !UP0, `(.L_x_7085) ;  /* 0x00000001087c7547 */ /* 0x000fea000b800000 */
[----:B------:R-:W-:-:S09]  /*2000*/  UISETP.NE.AND UP0, UPT, UR4, 0x2c, UPT ;  /* 0x0000002c0400788c */ /* 0x000fd2000bf05270 */
[----:B------:R-:W-:Y:S05]  /*2010*/  BRA.U !UP0, `(.L_x_7086) ;  /* 0x0000000108487547 */ /* 0x000fea000b800000 */
.L_x_7060:
        /* <DEDUP_REMOVED lines=16> */
.L_x_7087:
[----:B------:R-:W-:Y:S01]  /*2120*/  CS2R R4, SRZ ;  /* 0x0000000000047805 */ /* 0x000fe2000001ff00 */
[----:B------:R-:W-:Y:S06]  /*2130*/  BRA `(.L_x_7061) ;  /* 0x00000000003c7947 */ /* 0x000fec0003800000 */
.L_x_7086:
        /* <DEDUP_REMOVED lines=8> */
.L_x_7089:
[----:B------:R-:W-:Y:S05]  /*21c0*/  BSYNC.RECONVERGENT B0 ;  /* 0x0000000000007941 */ /* 0x000fea0003800200 */
.L_x_7088:
[----:B------:R-:W2:Y:S02]  /*21d0*/  F2I.S64.TRUNC R4, R4 ;  /* 0x0000000400047311 */ /* 0x000ea4000020d900 */
[----:B--2---:R-:W-:Y:S05]  /*21e0*/  BRA `(.L_x_7061) ;  /* 0x0000000000107947 */ /* 0x004fea0003800000 */
.L_x_7085:
[----:B------:R2:W5:Y:S01]  /*21f0*/  LDG.E.64 R4, desc[UR36][R2.64] ;  /* 0x0000002402047981 */ /* 0x000562000c1e1b00 */
[----:B------:R-:W-:Y:S05]  /*2200*/  BRA `(.L_x_7061) ;  /* 0x0000000000087947 */ /* 0x000fea0003800000 */
.L_x_7084:
[----:B------:R1:W5:Y:S01]  /*2210*/  LDG.E R4, desc[UR36][R2.64] ;  /* 0x0000002402047981 */ /* 0x000362000c1e1900 */
[----:B------:R-:W-:-:S07]  /*2220*/  IMAD.MOV.U32 R5, RZ, RZ, RZ ;  /* 0x000000ffff057224 */ /* 0x000fce00078e00ff */
.L_x_7061:
[----:B------:R-:W0:Y:S01]  /*2230*/  LDCU.64 UR8, c[0x0][0x590] ;  /* 0x0000b200ff0877ac */ /* 0x000e220008000a00 */
[----:B------:R-:W1:Y:S01]  /*2240*/  LDCU.64 UR6, c[0x0][0x580] ;  /* 0x0000b000ff0677ac */ /* 0x000e620008000a00 */
[----:B------:R-:W-:-:S04]  /*2250*/  UPRMT UR4, UR41, 0x9910, URZ ;  /* 0x0000991029047896 */ /* 0x000fc800080000ff */
[----:B------:R-:W-:Y:S01]  /*2260*/  UISETP.GT.AND UP0, UPT, UR4, 0x9, UPT ;  /* 0x000000090400788c */ /* 0x000fe2000bf04270 */
[----:B0----5:R-:W-:-:S04]  /*2270*/  ISETP.LT.U32.AND P0, PT, R4, UR8, PT ;  /* 0x0000000804007c0c */ /* 0x021fc8000bf01070 */
[C---:B------:R-:W-:Y:S02]  /*2280*/  ISETP.LT.AND.EX P0, PT, R5.reuse, UR9, PT, P0 ;  /* 0x0000000905007c0c */ /* 0x040fe4000bf01300 */
[----:B-1234-:R-:W-:Y:S02]  /*2290*/  IADD3 R2, P1, PT, R16, UR6, RZ ;  /* 0x0000000610027c10 */ /* 0x01efe4000ff3e0ff */
[----:B------:R-:W-:Y:S02]  /*22a0*/  SEL R7, R4, UR8, P0 ;  /* 0x0000000804077c07 */ /* 0x000fe40008000000 */
[----:B------:R-:W-:Y:S01]  /*22b0*/  SEL R5, R5, UR9, P0 ;  /* 0x0000000905057c07 */ /* 0x000fe20008000000 */
[----:B------:R-:W-:Y:S01]  /*22c0*/  IMAD.X R3, RZ, RZ, UR7, P1 ;  /* 0x00000007ff037e24 */ /* 0x000fe200088e06ff */
[----:B------:R-:W-:Y:S01]  /*22d0*/  MOV R4, R7 ;  /* 0x0000000700047202 */ /* 0x000fe20000000f00 */
        /* <DEDUP_REMOVED lines=11> */
.L_x_7093:
[----:B------:R3:W-:Y:S01]  /*2390*/  STG.E.U8 desc[UR36][R2.64], R7 ;  /* 0x0000000702007986 */ /* 0x0007e2000c101124 */
[----:B------:R-:W-:Y:S05]  /*23a0*/  BRA `(.L_x_7095) ;  /* 0x0000000c003c7947 */ /* 0x000fea0003800000 */
.L_x_7092:
        /* <DEDUP_REMOVED lines=8> */
.L_x_7097:
[----:B------:R1:W-:Y:S01]  /*2430*/  STG.E desc[UR36][R2.64], R7 ;  /* 0x0000000702007986 */ /* 0x0003e2000c101924 */
[----:B------:R-:W-:Y:S05]  /*2440*/  BRA `(.L_x_7095) ;  /* 0x0000000c00147947 */ /* 0x000fea0003800000 */
.L_x_7096:
[----:B------:R2:W-:Y:S01]  /*2450*/  STG.E.U16 desc[UR36][R2.64], R7 ;  /* 0x0000000702007986 */ /* 0x0005e2000c101524 */
[----:B------:R-:W-:Y:S05]  /*2460*/  BRA `(.L_x_7095) ;  /* 0x0000000c000c7947 */ /* 0x000fea0003800000 */
.L_x_7091:
[----:B------:R-:W-:-:S09]  /*2470*/  UISETP.GT.AND UP0, UPT, UR4, 0x6, UPT ;  /* 0x000000060400788c */ /* 0x000fd2000bf04270 */
[----:B------:R-:W-:Y:S05]  /*2480*/  BRA.U UP0, `(.L_x_7098) ;  /* 0x00000001002c7547 */ /* 0x000fea000b800000 */
[----:B------:R-:W-:-:S09]  /*2490*/  UISETP.NE.AND UP0, UPT, UR4, 0x5, UPT ;  /* 0x000000050400788c */ /* 0x000fd2000bf05270 */
[----:B------:R-:W-:Y:S05]  /*24a0*/  BRA.U !UP0, `(.L_x_7099) ;  /* 0x0000000108147547 */ /* 0x000fea000b800000 */
[----:B------:R-:W-:-:S09]  /*24b0*/  UISETP.NE.AND UP0, UPT, UR4, 0x6, UPT ;  /* 0x000000060400788c */ /* 0x000fd2000bf05270 */
[----:B------:R-:W-:Y:S05]  /*24c0*/  BRA.U UP0, `(.L_x_7094) ;  /* 0x0000000900607547 */ /* 0x000fea000b800000 */
[----:B------:R-:W0:Y:S02]  /*24d0*/  I2F.S64 R5, R4 ;  /* 0x0000000400057312 */ /* 0x000e240000301400 */
[----:B0-----:R0:W-:Y:S01]  /*24e0*/  STG.E desc[UR36][R2.64], R5 ;  /* 0x0000000502007986 */ /* 0x0011e2000c101924 */
[----:B------:R-:W-:Y:S05]  /*24f0*/  BRA `(.L_x_7095) ;  /* 0x0000000800e87947 */ /* 0x000fea0003800000 */
.L_x_7099:
[----:B------:R-:W0:Y:S02]  /*2500*/  I2F.S64 R0, R4 ;  /* 0x0000000400007312 */ /* 0x000e240000301400 */
[----:B0-----:R-:W-:-:S05]  /*2510*/  F2FP.F16.F32.PACK_AB R0, RZ, R0 ;  /* 0x00000000ff00723e */ /* 0x001fca00000000ff */
[----:B------:R0:W-:Y:S01]  /*2520*/  STG.E.U16 desc[UR36][R2.64], R0 ;  /* 0x0000000002007986 */ /* 0x0001e2000c101524 */
[----:B------:R-:W-:Y:S05]  /*2530*/  BRA `(.L_x_7095) ;  /* 0x0000000800d87947 */ /* 0x000fea0003800000 */
.L_x_7098:
[----:B------:R-:W-:-:S09]  /*2540*/  UISETP.NE.AND UP0, UPT, UR4, 0x7, UPT ;  /* 0x000000070400788c */ /* 0x000fd2000bf05270 */
[----:B------:R-:W-:Y:S05]  /*2550*/  BRA.U !UP0, `(.L_x_7100) ;  /* 0x0000000108347547 */ /* 0x000fea000b800000 */
[----:B------:R-:W-:-:S09]  /*2560*/  UISETP.NE.AND UP0, UPT, UR4, 0x8, UPT ;  /* 0x000000080400788c */ /* 0x000fd2000bf05270 */
[----:B------:R-:W-:Y:S05]  /*2570*/  BRA.U !UP0, `(.L_x_7101) ;  /* 0x0000000108187547 */ /* 0x000fea000b800000 */
[----:B------:R-:W-:-:S09]  /*2580*/  UISETP.NE.AND UP0, UPT, UR4, 0x9, UPT ;  /* 0x000000090400788c */ /* 0x000fd2000bf05270 */
[----:B------:R-:W-:Y:S05]  /*2590*/  BRA.U UP0, `(.L_x_7094) ;  /* 0x00000009002c7547 */ /* 0x000fea000b800000 */
[----:B------:R-:W-:Y:S01]  /*25a0*/  IMAD.MOV.U32 R7, RZ, RZ, RZ ;  /* 0x000000ffff077224 */ /* 0x000fe200078e00ff */
[----:B------:R-:W0:Y:S04]  /*25b0*/  I2F.S64 R6, R4 ;  /* 0x0000000400067312 */ /* 0x000e280000301400 */
[----:B0-----:R0:W-:Y:S01]  /*25c0*/  STG.E.64 desc[UR36][R2.64], R6 ;  /* 0x0000000602007986 */ /* 0x0011e2000c101b24 */
[----:B------:R-:W-:Y:S05]  /*25d0*/  BRA `(.L_x_7095) ;  /* 0x0000000800b07947 */ /* 0x000fea0003800000 */
.L_x_7101:
[----:B------:R-:W0:Y:S02]  /*25e0*/  I2F.S64 R4, R4 ;  /* 0x0000000400047312 */ /* 0x000e240000301400 */
[----:B0-----:R-:W-:-:S04]  /*25f0*/  F2FP.F16.F32.PACK_AB R5, RZ, R4 ;  /* 0x00000004ff05723e */ /* 0x001fc800000000ff */
[----:B------:R-:W-:-:S05]  /*2600*/  PRMT R5, R5, 0x5410, RZ ;  /* 0x0000541005057816 */ /* 0x000fca00000000ff */
[----:B------:R0:W-:Y:S01]  /*2610*/  STG.E desc[UR36][R2.64], R5 ;  /* 0x0000000502007986 */ /* 0x0001e2000c101924 */
[----:B------:R-:W-:Y:S05]  /*2620*/  BRA `(.L_x_7095) ;  /* 0x00000008009c7947 */ /* 0x000fea0003800000 */
.L_x_7100:
[----:B------:R-:W0:Y:S02]  /*2630*/  I2F.F64.S64 R4, R4 ;  /* 0x0000000400047312 */ /* 0x000e240000301c00 */
[----:B0-----:R0:W-:Y:S01]  /*2640*/  STG.E.64 desc[UR36][R2.64], R4 ;  /* 0x0000000402007986 */ /* 0x0011e2000c101b24 */
[----:B------:R-:W-:Y:S05]  /*2650*/  BRA `(.L_x_7095) ;  /* 0x0000000800907947 */ /* 0x000fea0003800000 */
.L_x_7090:
        /* <DEDUP_REMOVED lines=8> */
[----:B------:R-:W-:-:S04]  /*26e0*/  ISETP.NE.U32.AND P0, PT, R7, RZ, PT ;  /* 0x000000ff0700720c */ /* 0x000fc80003f05070 */
[----:B------:R-:W-:-:S04]  /*26f0*/  ISETP.NE.AND.EX P0, PT, R5, RZ, PT, P0 ;  /* 0x000000ff0500720c */ /* 0x000fc80003f05300 */
[----:B------:R-:W-:-:S05]  /*2700*/  SEL R5, RZ, 0x1, !P0 ;  /* 0x00000001ff057807 */ /* 0x000fca0004000000 */
[----:B------:R0:W-:Y:S01]  /*2710*/  STG.E.U8 desc[UR36][R2.64], R5 ;  /* 0x0000000502007986 */ /* 0x0001e2000c101124 */
[----:B------:R-:W-:Y:S05]  /*2720*/  BRA `(.L_x_7095) ;  /* 0x00000008005c7947 */ /* 0x000fea0003800000 */
.L_x_7104:
[----:B------:R-:W-:Y:S01]  /*2730*/  CS2R R6, SRZ ;  /* 0x0000000000067805 */ /* 0x000fe2000001ff00 */
[----:B------:R-:W0:Y:S04]  /*2740*/  I2F.F64.S64 R4, R4 ;  /* 0x0000000400047312 */ /* 0x000e280000301c00 */
[----:B0-----:R0:W-:Y:S01]  /*2750*/  STG.E.128 desc[UR36][R2.64], R4 ;  /* 0x0000000402007986 */ /* 0x0011e2000c101d24 */
[----:B------:R-:W-:Y:S05]  /*2760*/  BRA `(.L_x_7095) ;  /* 0x00000008004c7947 */ /* 0x000fea0003800000 */
.L_x_7103:
[----:B------:R-:W-:-:S09]  /*2770*/  UISETP.NE.AND UP0, UPT, UR4, 0xf, UPT ;  /* 0x0000000f0400788c */ /* 0x000fd2000bf05270 */
[----:B------:R-:W-:Y:S05]  /*2780*/  BRA.U !UP0, `(.L_x_7105) ;  /* 0x0000000108a07547 */ /* 0x000fea000b800000 */
[----:B------:R-:W-:-:S09]  /*2790*/  UISETP.NE.AND UP0, UPT, UR4, 0x17, UPT ;  /* 0x000000170400788c */ /* 0x000fd2000bf05270 */
[----:B------:R-:W-:Y:S05]  /*27a0*/  BRA.U !UP0, `(.L_x_7106) ;  /* 0x00000001084c7547 */ /* 0x000fea000b800000 */
[----:B------:R-:W-:-:S09]  /*27b0*/  UISETP.NE.AND UP0, UPT, UR4, 0x18, UPT ;  /* 0x000000180400788c */ /* 0x000fd2000bf05270 */
[----:B------:R-:W-:Y:S05]  /*27c0*/  BRA.U UP0, `(.L_x_7094) ;  /* 0x0000000500a07547 */ /* 0x000fea000b800000 */
[----:B------:R-:W0:Y:S01]  /*27d0*/  I2F.S64 R5, R4 ;  /* 0x0000000400057312 */ /* 0x000e220000301400 */
[----:B------:R-:W-:Y:S01]  /*27e0*/  BSSY.RECONVERGENT B0, `(.L_x_7107) ;  /* 0x000000c000007945 */ /* 0x000fe20003800200 */
[----:B0-----:R-:W-:Y:S01]  /*27f0*/  LOP3.LUT R6, R5, 0x7fffffff, RZ, 0xc0, !PT ;  /* 0x7fffffff05067812 */ /* 0x001fe200078ec0ff */
[----:B------:R-:W-:Y:S01]  /*2800*/  IMAD.MOV.U32 R0, RZ, RZ, 0x7f ;  /* 0x0000007fff007424 */ /* 0x000fe200078e00ff */
        /* <DEDUP_REMOVED lines=9> */
.L_x_7108:
[----:B------:R-:W-:Y:S05]  /*28a0*/  BSYNC.RECONVERGENT B0 ;  /* 0x0000000000007941 */ /* 0x000fea0003800200 */
.L_x_7107:
[----:B------:R-:W-:-:S05]  /*28b0*/  LOP3.LUT R7, R0, 0x80, R7, 0xf8, !PT ;  /* 0x0000008000077812 */ /* 0x000fca00078ef807 */
[----:B------:R0:W-:Y:S01]  /*28c0*/  STG.E.U8 desc[UR36][R2.64], R7 ;  /* 0x0000000702007986 */ /* 0x0001e2000c101124 */
[----:B------:R-:W-:Y:S05]  /*28d0*/  BRA `(.L_x_7095) ;  /* 0x0000000400f07947 */ /* 0x000fea0003800000 */
.L_x_7106:
[----:B------:R-:W0:Y:S01]  /*28e0*/  I2F.S64 R5, R4 ;  /* 0x0000000400057312 */ /* 0x000e220000301400 */
[----:B------:R-:W-:Y:S01]  /*28f0*/  BSSY.RECONVERGENT B0, `(.L_x_7109) ;  /* 0x000000e000007945 */ /* 0x000fe20003800200 */
[----:B0-----:R-:W-:Y:S02]  /*2900*/  LOP3.LUT R6, R5, 0x7fffffff, RZ, 0xc0, !PT ;  /* 0x7fffffff05067812 */ /* 0x001fe400078ec0ff */
        /* <DEDUP_REMOVED lines=12> */
.L_x_7110:
[----:B------:R-:W-:Y:S05]  /*29d0*/  BSYNC.RECONVERGENT B0 ;  /* 0x0000000000007941 */ /* 0x000fea0003800200 */
.L_x_7109:
[----:B------:R-:W-:-:S05]  /*29e0*/  LOP3.LUT R7, R0, 0x80, R7, 0xf8, !PT ;  /* 0x0000008000077812 */ /* 0x000fca00078ef807 */
[----:B------:R0:W-:Y:S01]  /*29f0*/  STG.E.U8 desc[UR36][R2.64], R7 ;  /* 0x0000000702007986 */ /* 0x0001e2000c101124 */
[----:B------:R-:W-:Y:S05]  /*2a00*/  BRA `(.L_x_7095) ;  /* 0x0000000400a47947 */ /* 0x000fea0003800000 */
.L_x_7105:
[----:B------:R-:W0:Y:S02]  /*2a10*/  I2F.S64 R0, R4 ;  /* 0x0000000400007312 */ /* 0x000e240000301400 */
[----:B0-----:R-:W-:-:S05]  /*2a20*/  F2FP.BF16.F32.PACK_AB R0, RZ, R0 ;  /* 0x00000000ff00723e */ /* 0x001fca00000010ff */
[----:B------:R0:W-:Y:S01]  /*2a30*/  STG.E.U16 desc[UR36][R2.64], R0 ;  /* 0x0000000002007986 */ /* 0x0001e2000c101524 */
[----:B------:R-:W-:Y:S05]  /*2a40*/  BRA `(.L_x_7095) ;  /* 0x0000000400947947 */ /* 0x000fea0003800000 */
.L_x_7102:
        /* <DEDUP_REMOVED lines=10> */
.L_x_7113:
[----:B------:R-:W0:Y:S01]  /*2af0*/  I2F.S64 R5, R4 ;  /* 0x0000000400057312 */ /* 0x000e220000301400 */
[----:B------:R-:W-:Y:S01]  /*2b00*/  BSSY.RECONVERGENT B0, `(.L_x_7114) ;  /* 0x0000014000007945 */ /* 0x000fe20003800200 */
[----:B0-----:R-:W-:Y:S01]  /*2b10*/  LOP3.LUT R6, R5, 0x7fffffff, RZ, 0xc0, !PT ;  /* 0x7fffffff05067812 */ /* 0x001fe200078ec0ff */
[----:B------:R-:W-:-:S03]  /*2b20*/  IMAD.MOV.U32 R0, RZ, RZ, 0x80 ;  /* 0x00000080ff007424 */ /* 0x000fc600078e00ff */
        /* <DEDUP_REMOVED lines=9> */
.L_x_7116:
[----:B------:R-:W-:-:S04]  /*2bc0*/  SHF.R.U32.HI R0, RZ, 0x14, R5 ;  /* 0x00000014ff007819 */ /* 0x000fc80000011605 */
[----:B------:R-:W-:-:S04]  /*2bd0*/  LOP3.LUT R0, R0, 0x1, RZ, 0xc0, !PT ;  /* 0x0000000100007812 */ /* 0x000fc800078ec0ff */
[----:B------:R-:W-:-:S04]  /*2be0*/  IADD3 R0, PT, PT, R5, 0x487ffff, R0 ;  /* 0x0487ffff05007810 */ /* 0x000fc80007ffe000 */
[----:B------:R-:W-:-:S04]  /*2bf0*/  SHF.R.U32.HI R0, RZ, 0x14, R0 ;  /* 0x00000014ff007819 */ /* 0x000fc80000011600 */
[----:B------:R-:W-:-:S07]  /*2c00*/  LOP3.LUT R4, R0, 0xff, RZ, 0xc0, !PT ;  /* 0x000000ff00047812 */ /* 0x000fce00078ec0ff */
.L_x_7117:
[----:B------:R-:W-:-:S04]  /*2c10*/  SHF.R.U32.HI R5, RZ, 0x18, R5 ;  /* 0x00000018ff057819 */ /* 0x000fc80000011605 */
[----:B------:R-:W-:-:S04]  /*2c20*/  LOP3.LUT R4, R4, 0x80, R5, 0xf8, !PT ;  /* 0x0000008004047812 */ /* 0x000fc800078ef805 */
[----:B------:R-:W-:-:S07]  /*2c30*/  PRMT R0, R4, 0x7610, R0 ;  /* 0x0000761004007816 */ /* 0x000fce0000000000 */
.L_x_7115:
[----:B------:R-:W-:Y:S05]  /*2c40*/  BSYNC.RECONVERGENT B0 ;  /* 0x0000000000007941 */ /* 0x000fea0003800200 */
.L_x_7114:
[----:B------:R0:W-:Y:S01]  /*2c50*/  STG.E.U8 desc[UR36][R2.64], R0 ;  /* 0x0000000002007986 */ /* 0x0001e2000c101124 */
[----:B------:R-:W-:Y:S05]  /*2c60*/  BRA `(.L_x_7095) ;  /* 0x00000004000c7947 */ /* 0x000fea0003800000 */
.L_x_7112:
        /* <DEDUP_REMOVED lines=13> */
.L_x_7120:
[----:B------:R-:W-:-:S04]  /*2d40*/  SHF.R.U32.HI R0, RZ, 0x15, R5 ;  /* 0x00000015ff007819 */ /* 0x000fc80000011605 */
[----:B------:R-:W-:-:S04]  /*2d50*/  LOP3.LUT R0, R0, 0x1, RZ, 0xc0, !PT ;  /* 0x0000000100007812 */ /* 0x000fc800078ec0ff */
[----:B------:R-:W-:-:S04]  /*2d60*/  IADD3 R0, PT, PT, R5, 0x88fffff, R0 ;  /* 0x088fffff05007810 */ /* 0x000fc80007ffe000 */
[----:B------:R-:W-:-:S04]  /*2d70*/  SHF.R.U32.HI R0, RZ, 0x15, R0 ;  /* 0x00000015ff007819 */ /* 0x000fc80000011600 */
[----:B------:R-:W-:-:S07]  /*2d80*/  LOP3.LUT R4, R0, 0xff, RZ, 0xc0, !PT ;  /* 0x000000ff00047812 */ /* 0x000fce00078ec0ff */
.L_x_7121:
[----:B------:R-:W-:-:S04]  /*2d90*/  SHF.R.U32.HI R5, RZ, 0x18, R5 ;  /* 0x00000018ff057819 */ /* 0x000fc80000011605 */
[----:B------:R-:W-:-:S04]  /*2da0*/  LOP3.LUT R4, R4, 0x80, R5, 0xf8, !PT ;  /* 0x0000008004047812 */ /* 0x000fc800078ef805 */
[----:B------:R-:W-:-:S07]  /*2db0*/  PRMT R0, R4, 0x7610, R0 ;  /* 0x0000761004007816 */ /* 0x000fce0000000000 */
.L_x_7119:
[----:B------:R-:W-:Y:S05]  /*2dc0*/  BSYNC.RECONVERGENT B0 ;  /* 0x0000000000007941 */ /* 0x000fea0003800200 */
.L_x_7118:
[----:B------:R0:W-:Y:S01]  /*2dd0*/  STG.E.U8 desc[UR36][R2.64], R0 ;  /* 0x0000000002007986 */ /* 0x0001e2000c101124 */
[----:B------:R-:W-:Y:S05]  /*2de0*/  BRA `(.L_x_7095) ;  /* 0x0000000000ac7947 */ /* 0x000fea0003800000 */
.L_x_7111:
[----:B------:R-:W-:-:S09]  /*2df0*/  UISETP.NE.AND UP0, UPT, UR4, 0x1c, UPT ;  /* 0x0000001c0400788c */ /* 0x000fd2000bf05270 */
[----:B------:R-:W-:Y:S05]  /*2e00*/  BRA.U !UP0, `(.L_x_7122) ;  /* 0x0000000108a07547 */ /* 0x000fea000b800000 */
[----:B------:R-:W-:-:S09]  /*2e10*/  UISETP.NE.AND UP0, UPT, UR4, 0x1d, UPT ;  /* 0x0000001d0400788c */ /* 0x000fd2000bf05270 */
[----:B------:R-:W-:Y:S05]  /*2e20*/  BRA.U !UP0, `(.L_x_7123) ;  /* 0x0000000108907547 */ /* 0x000fea000b800000 */
[----:B------:R-:W-:-:S09]  /*2e30*/  UISETP.NE.AND UP0, UPT, UR4, 0x2c, UPT ;  /* 0x0000002c0400788c */ /* 0x000fd2000bf05270 */
[----:B------:R-:W-:Y:S05]  /*2e40*/  BRA.U !UP0, `(.L_x_7124) ;  /* 0x0000000108447547 */ /* 0x000fea000b800000 */
.L_x_7094:
        /* <DEDUP_REMOVED lines=16> */
.L_x_7125:
[----:B------:R-:W-:Y:S05]  /*2f50*/  BRA `(.L_x_7095) ;  /* 0x0000000000507947 */ /* 0x000fea0003800000 */
.L_x_7124:
[----:B------:R-:W0:Y:S02]  /*2f60*/  I2F.S64 R4, R4 ;  /* 0x0000000400047312 */ /* 0x000e240000301400 */
        /* <DEDUP_REMOVED lines=8> */
[----:B------:R-:W-:Y:S01]  /*2ff0*/  HFMA2 R0, -RZ, RZ, 0, 1.5199184417724609375e-05 ;  /* 0x000000ffff007431 */ /* 0x000fe200000001ff */
[----:B------:R-:W-:Y:S02]  /*3000*/  PLOP3.LUT P0, PT, PT, PT, PT, 0x80, 0x8 ;  /* 0x000000000008781c */ /* 0x000fe40003f0f070 */
[----:B------:R-:W-:Y:S02]  /*3010*/  @P1 PLOP3.LUT P0, PT, P2, PT, PT, 0x80, 0x8 ;  /* 0x000000000008181c */ /* 0x000fe4000170f070 */
[----:B------:R-:W-:-:S11]  /*3020*/  PRMT R5, R0, 0x7610, R5 ;  /* 0x0000761000057816 */ /* 0x000fd60000000005 */
[----:B------:R-:W-:-:S05]  /*3030*/  @!P0 IMAD.MOV R4, RZ, RZ, R6 ;  /* 0x000000ffff048224 */ /* 0x000fca00078e0206 */
[----:B------:R-:W-:-:S05]  /*3040*/  @P1 MOV R5, R4 ;  /* 0x0000000400051202 */ /* 0x000fca0000000f00 */
[----:B------:R0:W-:Y:S01]  /*3050*/  STG.E.U8 desc[UR36][R2.64], R5 ;  /* 0x0000000502007986 */ /* 0x0001e2000c101124 */
[----:B------:R-:W-:Y:S05]  /*3060*/  BRA `(.L_x_7095) ;  /* 0x00000000000c7947 */ /* 0x000fea0003800000 */
.L_x_7123:
[----:B------:R0:W-:Y:S01]  /*3070*/  STG.E.64 desc[UR36][R2.64], R4 ;  /* 0x0000000402007986 */ /* 0x0001e2000c101b24 */
[----:B------:R-:W-:Y:S05]  /*3080*/  BRA `(.L_x_7095) ;  /* 0x0000000000047947 */ /* 0x000fea0003800000 */
.L_x_7122:
[----:B------:R0:W-:Y:S02]  /*3090*/  STG.E desc[UR36][R2.64], R7 ;  /* 0x0000000702007986 */ /* 0x0001e4000c101924 */
.L_x_7095:
[----:B------:R-:W-:-:S07]  /*30a0*/  VIADD R17, R17, 0x80 ;  /* 0x0000008011117836 */ /* 0x000fce0000000000 */
.L_x_7054:
[----:B------:R-:W-:Y:S05]  /*30b0*/  BSYNC.RECONVERGENT B6 ;  /* 0x0000000000067941 */ /* 0x000fea0003800200 */
.L_x_7053:
[----:B------:R-:W5:Y:S01]  /*30c0*/  LDCU UR4, c[0x0][0x380] ;  /* 0x00007000ff0477ac */ /* 0x000f620008000800 */
[----:B------:R-:W-:Y:S01]  /*30d0*/  BSSY.RECONVERGENT B6, `(.L_x_7126) ;  /* 0x00002fd000067945 */ /* 0x000fe20003800200 */
[----:B-----5:R-:W-:-:S13]  /*30e0*/  ISETP.GE.AND P0, PT, R17, UR4, PT ;  /* 0x0000000411007c0c */ /* 0x020fda000bf06270 */
[----:B------:R-:W-:Y:S05]  /*30f0*/  @P0 BRA `(.L_x_7127) ;  /* 0x0000002c00e80947 */ /* 0x000fea0003800000 */
[----:B------:R-:W5:Y:S01]  /*3100*/  LDCU UR4, c[0x0][0x388] ;  /* 0x00007100ff0477ac */ /* 0x000f620008000800 */
[----:B------:R-:W-:Y:S02]  /*3110*/  HFMA2 R16, -RZ, RZ, 0, 0 ;  /* 0x00000000ff107431 */ /* 0x000fe400000001ff */
[----:B0-----:R-:W-:Y:S01]  /*3120*/  IMAD.MOV.U32 R0, RZ, RZ, RZ ;  /* 0x000000ffff007224 */ /* 0x001fe200078e00ff */
        /* <DEDUP_REMOVED lines=300> */
.L_x_7128:
[----:B------:R-:W1:Y:S01]  /*43f0*/  LDCU.64 UR6, c[0x0][0x588] ;  /* 0x0000b100ff0677ac */ /* 0x000e620008000a00 */
[----:B------:R-:W-:-:S04]  /*4400*/  UPRMT UR4, UR42, 0x9910, URZ ;  /* 0x000099102a047896 */ /* 0x000fc800080000ff */
[----:B------:R-:W-:Y:S01]  /*4410*/  UISETP.GT.AND UP0, UPT, UR4, 0x9, UPT ;  /* 0x000000090400788c */ /* 0x000fe2000bf04270 */
[----:B-1234-:R-:W-:-:S04]  /*4420*/  IADD3 R2, P0, PT, R0, UR6, RZ ;  /* 0x0000000600027c10 */ /* 0x01efc8000ff1e0ff */
        /* <DEDUP_REMOVED lines=13> */
.L_x_7132:
[----:B------:R0:W5:Y:S01]  /*4500*/  LDG.E.U8 R4, desc[UR36][R2.64] ;  /* 0x0000002402047981 */ /* 0x000162000c1e1100 */
[----:B------:R-:W-:Y:S01]  /*4510*/  IMAD.MOV.U32 R5, RZ, RZ, RZ ;  /* 0x000000ffff057224 */ /* 0x000fe200078e00ff */
[----:B------:R-:W-:Y:S06]  /*4520*/  BRA `(.L_x_7134) ;  /* 0x0000000c00407947 */ /* 0x000fec0003800000 */
.L_x_7131:
        /* <DEDUP_REMOVED lines=8> */
.L_x_7136:
[----:B------:R-:W2:Y:S02]  /*45b0*/  LDG.E R4, desc[UR36][R2.64] ;  /* 0x0000002402047981 */ /* 0x000ea4000c1e1900 */
[----:B--2---:R-:W-:Y:S01]  /*45c0*/  SHF.R.S32.HI R5, RZ, 0x1f, R4 ;  /* 0x0000001fff057819 */ /* 0x004fe20000011404 */
[----:B------:R-:W-:Y:S06]  /*45d0*/  BRA `(.L_x_7134) ;  /* 0x0000000c00147947 */ /* 0x000fec0003800000 */
.L_x_7135:
[----:B------:R-:W2:Y:S02]  /*45e0*/  LDG.E.S16 R4, desc[UR36][R2.64] ;  /* 0x0000002402047981 */ /* 0x000ea4000c1e1700 */
[----:B--2---:R-:W-:Y:S01]  /*45f0*/  SHF.R.S32.HI R5, RZ, 0x1f, R4 ;  /* 0x0000001fff057819 */ /* 0x004fe20000011404 */
[----:B------:R-:W-:Y:S06]  /*4600*/  BRA `(.L_x_7134) ;  /* 0x0000000c00087947 */ /* 0x000fec0003800000 */
.L_x_7130:
[----:B------:R-:W-:-:S09]  /*4610*/  UISETP.GT.AND UP0, UPT, UR4, 0x6, UPT ;  /* 0x000000060400788c */ /* 0x000fd2000bf04270 */
[----:B------:R-:W-:Y:S05]  /*4620*/  BRA.U UP0, `(.L_x_7137) ;  /* 0x00000001002c7547 */ /* 0x000fea000b800000 */
[----:B------:R-:W-:-:S09]  /*4630*/  UISETP.NE.AND UP0, UPT, UR4, 0x5, UPT ;  /* 0x000000050400788c */ /* 0x000fd2000bf05270 */
[----:B------:R-:W-:Y:S05]  /*4640*/  BRA.U !UP0, `(.L_x_7138) ;  /* 0x0000000108147547 */ /* 0x000fea000b800000 */
[----:B------:R-:W-:-:S09]  /*4650*/  UISETP.NE.AND UP0, UPT, UR4, 0x6, UPT ;  /* 0x000000060400788c */ /* 0x000fd2000bf05270 */
[----:B------:R-:W-:Y:S05]  /*4660*/  BRA.U UP0, `(.L_x_7133) ;  /* 0x0000000900987547 */ /* 0x000fea000b800000 */
[----:B------:R-:W2:Y:S02]  /*4670*/  LDG.E R2, desc[UR36][R2.64] ;  /* 0x0000002402027981 */ /* 0x000ea4000c1e1900 */
[----:B--2---:R2:W3:Y:S02]  /*4680*/  F2I.S64.TRUNC R4, R2 ;  /* 0x0000000200047311 */ /* 0x0044e4000020d900 */
[----:B--23--:R-:W-:Y:S05]  /*4690*/  BRA `(.L_x_7134) ;  /* 0x0000000800e47947 */ /* 0x00cfea0003800000 */
.L_x_7138:
[----:B------:R-:W2:Y:S02]  /*46a0*/  LDG.E.U16 R2, desc[UR36][R2.64] ;  /* 0x0000002402027981 */ /* 0x000ea4000c1e1500 */
[----:B--2---:R-:W-:-:S06]  /*46b0*/  HADD2.F32 R4, -RZ, R2.H0_H0 ;  /* 0x20000002ff047230 */ /* 0x004fcc0000004100 */
[----:B------:R-:W2:Y:S02]  /*46c0*/  F2I.S64.TRUNC R4, R4 ;  /* 0x0000000400047311 */ /* 0x000ea4000020d900 */
[----:B--2---:R-:W-:Y:S05]  /*46d0*/  BRA `(.L_x_7134) ;  /* 0x0000000800d47947 */ /* 0x004fea0003800000 */
.L_x_7137:
[----:B------:R-:W-:-:S09]  /*46e0*/  UISETP.NE.AND UP0, UPT, UR4, 0x7, UPT ;  /* 0x000000070400788c */ /* 0x000fd2000bf05270 */
[----:B------:R-:W-:Y:S05]  /*46f0*/  BRA.U !UP0, `(.L_x_7139) ;  /* 0x00000001082c7547 */ /* 0x000fea000b800000 */
[----:B------:R-:W-:-:S09]  /*4700*/  UISETP.NE.AND UP0, UPT, UR4, 0x8, UPT ;  /* 0x000000080400788c */ /* 0x000fd2000bf05270 */
[----:B------:R-:W-:Y:S05]  /*4710*/  BRA.U !UP0, `(.L_x_7140) ;  /* 0x0000000108147547 */ /* 0x000fea000b800000 */
[----:B------:R-:W-:-:S09]  /*4720*/  UISETP.NE.AND UP0, UPT, UR4, 0x9, UPT ;  /* 0x000000090400788c */ /* 0x000fd2000bf05270 */
[----:B------:R-:W-:Y:S05]  /*4730*/  BRA.U UP0, `(.L_x_7133) ;  /* 0x0000000900647547 */ /* 0x000fea000b800000 */
[----:B------:R-:W2:Y:S02]  /*4740*/  LDG.E R2, desc[UR36][R2.64] ;  /* 0x0000002402027981 */ /* 0x000ea4000c1e1900 */
[----:B--2---:R2:W3:Y:S02]  /*4750*/  F2I.S64.TRUNC R4, R2 ;  /* 0x0000000200047311 */ /* 0x0044e4000020d900 */
[----:B--23--:R-:W-:Y:S05]  /*4760*/  BRA `(.L_x_7134) ;  /* 0x0000000800b07947 */ /* 0x00cfea0003800000 */
.L_x_7140:
[----:B------:R-:W2:Y:S02]  /*4770*/  LDG.E.U16 R2, desc[UR36][R2.64] ;  /* 0x0000002402027981 */ /* 0x000ea4000c1e1500 */
[----:B--2---:R-:W-:-:S06]  /*4780*/  HADD2.F32 R4, -RZ, R2.H0_H0 ;  /* 0x20000002ff047230 */ /* 0x004fcc0000004100 */
[----:B------:R-:W2:Y:S02]  /*4790*/  F2I.S64.TRUNC R4, R4 ;  /* 0x0000000400047311 */ /* 0x000ea4000020d900 */
[----:B--2---:R-:W-:Y:S05]  /*47a0*/  BRA `(.L_x_7134) ;  /* 0x0000000800a07947 */ /* 0x004fea0003800000 */
.L_x_7139:
[----:B------:R-:W2:Y:S02]  /*47b0*/  LDG.E.64 R2, desc[UR36][R2.64] ;  /* 0x0000002402027981 */ /* 0x000ea4000c1e1b00 */
[----:B--2---:R2:W3:Y:S02]  /*47c0*/  F2I.S64.F64.TRUNC R4, R2 ;  /* 0x0000000200047311 */ /* 0x0044e4000030d900 */
[----:B--23--:R-:W-:Y:S05]  /*47d0*/  BRA `(.L_x_7134) ;  /* 0x0000000800947947 */ /* 0x00cfea0003800000 */
.L_x_7129:
        /* <DEDUP_REMOVED lines=11> */
[----:B------:R-:W-:Y:S01]  /*4890*/  SEL R4, RZ, 0x1, !P0 ;  /* 0x00000001ff047807 */ /* 0x000fe20004000000 */
[----:B------:R-:W-:Y:S08]  /*48a0*/  BRA `(.L_x_7134) ;  /* 0x0000000800607947 */ /* 0x000ff00003800000 */
.L_x_7143:
[----:B------:R-:W2:Y:S02]  /*48b0*/  LDG.E.64 R2, desc[UR36][R2.64] ;  /* 0x0000002402027981 */ /* 0x000ea4000c1e1b00 */
[----:B--2---:R0:W1:Y:S02]  /*48c0*/  F2I.S64.F64.TRUNC R4, R2 ;  /* 0x0000000200047311 */ /* 0x004064000030d900 */
[----:B01----:R-:W-:Y:S05]  /*48d0*/  BRA `(.L_x_7134) ;  /* 0x0000000800547947 */ /* 0x003fea0003800000 */
.L_x_7142:
        /* <DEDUP_REMOVED lines=24> */
[----:B------:R-:W0:Y:S02]  /*4a60*/  F2I.S64.TRUNC R4, R5 ;  /* 0x0000000500047311 */ /* 0x000e24000020d900 */
[----:B0-----:R-:W-:Y:S05]  /*4a70*/  BRA `(.L_x_7134) ;  /* 0x0000000400ec7947 */ /* 0x001fea0003800000 */
.L_x_7145:
        /* <DEDUP_REMOVED lines=11> */
[----:B------:R-:W0:Y:S02]  /*4b30*/  F2I.S64.TRUNC R4, R5 ;  /* 0x0000000500047311 */ /* 0x000e24000020d900 */
[----:B0-----:R-:W-:Y:S05]  /*4b40*/  BRA `(.L_x_7134) ;  /* 0x0000000400b87947 */ /* 0x001fea0003800000 */
.L_x_7144:
[----:B------:R-:W2:Y:S02]  /*4b50*/  LDG.E.U16 R4, desc[UR36][R2.64] ;  /* 0x0000002402047981 */ /* 0x000ea4000c1e1500 */
[----:B--2---:R-:W-:-:S06]  /*4b60*/  SHF.L.U32 R4, R4, 0x10, RZ ;  /* 0x0000001004047819 */ /* 0x004fcc00000006ff */
[----:B------:R-:W0:Y:S02]  /*4b70*/  F2I.S64.TRUNC R4, R4 ;  /* 0x0000000400047311 */ /* 0x000e24000020d900 */
[----:B0-----:R-:W-:Y:S05]  /*4b80*/  BRA `(.L_x_7134) ;  /* 0x0000000400a87947 */ /* 0x001fea0003800000 */
.L_x_7141:
        /* <DEDUP_REMOVED lines=11> */
.L_x_7148:
        /* <DEDUP_REMOVED lines=21> */
.L_x_7152:
[----:B------:R-:W-:Y:S05]  /*4d90*/  BSYNC.RECONVERGENT B1 ;  /* 0x0000000000017941 */ /* 0x000fea0003800200 */
.L_x_7151:
[----:B------:R-:W-:Y:S02]  /*4da0*/  SHF.L.U32 R0, R0, 0x14, RZ ;  /* 0x0000001400007819 */ /* 0x000fe400000006ff */
[----:B------:R-:W-:-:S04]  /*4db0*/  LEA R2, R2, 0x3b800000, 0x17 ;  /* 0x3b80000002027811 */ /* 0x000fc800078eb8ff */
[----:B------:R-:W-:-:S07]  /*4dc0*/  LOP3.LUT R4, R2, R0, R7, 0xfe, !PT ;  /* 0x0000000002047212 */ /* 0x000fce00078efe07 */
.L_x_7150:
[----:B------:R-:W-:Y:S05]  /*4dd0*/  BSYNC.RECONVERGENT B0 ;  /* 0x0000000000007941 */ /* 0x000fea0003800200 */
.L_x_7149:
[----:B------:R-:W4:Y:S02]  /*4de0*/  F2I.S64.TRUNC R4, R4 ;  /* 0x0000000400047311 */ /* 0x000f24000020d900 */
[----:B----4-:R-:W-:Y:S05]  /*4df0*/  BRA `(.L_x_7134) ;  /* 0x00000004000c7947 */ /* 0x010fea0003800000 */
.L_x_7147:
        /* <DEDUP_REMOVED lines=21> */
.L_x_7156:
[----:B------:R-:W-:Y:S05]  /*4f50*/  BSYNC.RECONVERGENT B1 ;  /* 0x0000000000017941 */ /* 0x000fea0003800200 */
.L_x_7155:
[----:B------:R-:W-:Y:S01]  /*4f60*/  IMAD.SHL.U32 R0, R0, 0x200000, RZ ;  /* 0x0020000000007824 */ /* 0x000fe200078e00ff */
[----:B------:R-:W-:-:S04]  /*4f70*/  LEA R2, R2, 0x37800000, 0x17 ;  /* 0x3780000002027811 */ /* 0x000fc800078eb8ff */
[----:B------:R-:W-:-:S07]  /*4f80*/  LOP3.LUT R4, R2, R0, R7, 0xfe, !PT ;  /* 0x0000000002047212 */ /* 0x000fce00078efe07 */
.L_x_7154:
[----:B------:R-:W-:Y:S05]  /*4f90*/  BSYNC.RECONVERGENT B0 ;  /* 0x0000000000007941 */ /* 0x000fea0003800200 */
.L_x_7153:
[----:B------:R-:W4:Y:S02]  /*4fa0*/  F2I.S64.TRUNC R4, R4 ;  /* 0x0000000400047311 */ /* 0x000f24000020d900 */
[----:B----4-:R-:W-:Y:S05]  /*4fb0*/  BRA `(.L_x_7134) ;  /* 0x00000000009c7947 */ /* 0x010fea0003800000 */
.L_x_7146:
        /* <DEDUP_REMOVED lines=8> */
[----:B------:R-:W-:Y:S01]  /*5040*/  HFMA2 R4, -RZ, RZ, 3.814697265625e-06, 0 ;  /* 0x00400000ff047431 */ /* 0x000fe200000001ff */
[----:B--2---:R-:W-:-:S13]  /*5050*/  ISETP.NE.AND P0, PT, R2, RZ, PT ;  /* 0x000000ff0200720c */ /* 0x004fda0003f05270 */
[----:B------:R-:W-:Y:S05]  /*5060*/  @!P0 BRA `(.L_x_7160) ;  /* 0x00000000000c8947 */ /* 0x000fea0003800000 */
[----:B------:R-:W-:-:S13]  /*5070*/  ISETP.NE.AND P0, PT, R2, 0xff, PT ;  /* 0x000000ff0200780c */ /* 0x000fda0003f05270 */
[----:B------:R-:W-:Y:S02]  /*5080*/  @!P0 IMAD.MOV.U32 R4, RZ, RZ, 0x7f800001 ;  /* 0x7f800001ff048424 */ /* 0x000fe400078e00ff */
[----:B------:R-:W-:-:S07]  /*5090*/  @P0 IMAD.SHL.U32 R4, R2, 0x800000, RZ ;  /* 0x0080000002040824 */ /* 0x000fce00078e00ff */
.L_x_7160:
[----:B------:R-:W-:Y:S05]  /*50a0*/  BSYNC.RECONVERGENT B0 ;  /* 0x0000000000007941 */ /* 0x000fea0003800200 */
.L_x_7159:
[----:B------:R-:W2:Y:S02]  /*50b0*/  F2I.S64.TRUNC R4, R4 ;  /* 0x0000000400047311 */ /* 0x000ea4000020d900 */
[----:B--2---:R-:W-:Y:S05]  /*50c0*/  BRA `(.L_x_7134) ;  /* 0x0000000000587947 */ /* 0x004fea0003800000 */
.L_x_7133:
        /* <DEDUP_REMOVED lines=16> */
.L_x_7161:
[----:B------:R-:W-:Y:S01]  /*51d0*/  CS2R R4, SRZ ;  /* 0x0000000000047805 */ /* 0x000fe2000001ff00 */
[----:B------:R-:W-:Y:S06]  /*51e0*/  BRA `(.L_x_7134) ;  /* 0x0000000000107947 */ /* 0x000fec0003800000 */
.L_x_7158:
[----:B------:R2:W5:Y:S01]  /*51f0*/  LDG.E.64 R4, desc[UR36][R2.64] ;  /* 0x0000002402047981 */ /* 0x000562000c1e1b00 */
[----:B------:R-:W-:Y:S05]  /*5200*/  BRA `(.L_x_7134) ;  /* 0x0000000000087947 */ /* 0x000fea0003800000 */
.L_x_7157:
[----:B------:R3:W5:Y:S01]  /*5210*/  LDG.E R4, desc[UR36][R2.64] ;  /* 0x0000002402047981 */ /* 0x000762000c1e1900 */
[----:B------:R-:W-:-:S07]  /*5220*/  MOV R5, RZ ;  /* 0x000000ff00057202 */ /* 0x000fce0000000f00 */
.L_x_7134:
        /* <DEDUP_REMOVED lines=9> */
[----:B------:R-:W-:Y:S02]  /*52c0*/  IMAD.X R3, RZ, RZ, UR7, P1 ;  /* 0x00000007ff037e24 */ /* 0x000fe400088e06ff */
[----:B------:R-:W-:Y:S01]  /*52d0*/  IMAD.MOV.U32 R4, RZ, RZ, R7 ;  /* 0x000000ffff047224 */ /* 0x000fe200078e0007 */
        /* <DEDUP_REMOVED lines=11> */
.L_x_7165:
[----:B------:R0:W-:Y:S01]  /*5390*/  STG.E.U8 desc[UR36][R2.64], R7 ;  /* 0x0000000702007986 */ /* 0x0001e2000c101124 */
[----:B------:R-:W-:Y:S05]  /*53a0*/  BRA `(.L_x_7167) ;  /* 0x0000000c00387947 */ /* 0x000fea0003800000 */
.L_x_7164:
        /* <DEDUP_REMOVED lines=8> */
.L_x_7169:
[----:B------:R0:W-:Y:S01]  /*5430*/  STG.E desc[UR36][R2.64], R7 ;  /* 0x0000000702007986 */ /* 0x0001e2000c101924 */
[----:B------:R-:W-:Y:S05]  /*5440*/  BRA `(.L_x_7167) ;  /* 0x0000000c00107947 */ /* 0x000fea0003800000 */
.L_x_7168:
[----:B------:R0:W-:Y:S01]  /*5450*/  STG.E.U16 desc[UR36][R2.64], R7 ;  /* 0x0000000702007986 */ /* 0x0001e2000c101524 */
[----:B------:R-:W-:Y:S05]  /*5460*/  BRA `(.L_x_7167) ;  /* 0x0000000c00087947 */ /* 0x000fea0003800000 */
.L_x_7163:
        /* <DEDUP_REMOVED lines=9> */
.L_x_7171:
[----:B------:R-:W0:Y:S02]  /*5500*/  I2F.S64 R0, R4 ;  /* 0x0000000400007312 */ /* 0x000e240000301400 */
[----:B0-----:R-:W-:-:S05]  /*5510*/  F2FP.F16.F32.PACK_AB R0, RZ, R0 ;  /* 0x00000000ff00723e */ /* 0x001fca00000000ff */
[----:B------:R0:W-:Y:S01]  /*5520*/  STG.E.U16 desc[UR36][R2.64], R0 ;  /* 0x0000000002007986 */ /* 0x0001e2000c101524 */
[----:B------:R-:W-:Y:S05]  /*5530*/  BRA `(.L_x_7167) ;  /* 0x0000000800d47947 */ /* 0x000fea0003800000 */
.L_x_7170:
[----:B------:R-:W-:-:S09]  /*5540*/  UISETP.NE.AND UP0, UPT, UR4, 0x7, UPT ;  /* 0x000000070400788c */ /* 0x000fd2000bf05270 */
[----:B------:R-:W-:Y:S05]  /*5550*/  BRA.U !UP0, `(.L_x_7172) ;  /* 0x0000000108347547 */ /* 0x000fea000b800000 */
[----:B------:R-:W-:-:S09]  /*5560*/  UISETP.NE.AND UP0, UPT, UR4, 0x8, UPT ;  /* 0x000000080400788c */ /* 0x000fd2000bf05270 */
[----:B------:R-:W-:Y:S05]  /*5570*/  BRA.U !UP0, `(.L_x_7173) ;  /* 0x0000000108187547 */ /* 0x000fea000b800000 */
[----:B------:R-:W-:-:S09]  /*5580*/  UISETP.NE.AND UP0, UPT, UR4, 0x9, UPT ;  /* 0x000000090400788c */ /* 0x000fd2000bf05270 */
[----:B------:R-:W-:Y:S05]  /*5590*/  BRA.U UP0, `(.L_x_7166) ;  /* 0x0000000500d87547 */ /* 0x000fea000b800000 */
[----:B------:R-:W-:Y:S01]  /*55a0*/  HFMA2 R7, -RZ, RZ, 0, 0 ;  /* 0x00000000ff077431 */ /* 0x000fe200000001ff */
[----:B------:R-:W0:Y:S04]  /*55b0*/  I2F.S64 R6, R4 ;  /* 0x0000000400067312 */ /* 0x000e280000301400 */
[----:B0-----:R0:W-:Y:S01]  /*55c0*/  STG.E.64 desc[UR36][R2.64], R6 ;  /* 0x0000000602007986 */ /* 0x0011e2000c101b24 */
[----:B------:R-:W-:Y:S05]  /*55d0*/  BRA `(.L_x_7167) ;  /* 0x0000000800ac7947 */ /* 0x000fea0003800000 */
.L_x_7173:
[----:B------:R-:W0:Y:S02]  /*55e0*/  I2F.S64 R4, R4 ;  /* 0x0000000400047312 */ /* 0x000e240000301400 */
[----:B0-----:R-:W-:-:S04]  /*55f0*/  F2FP.F16.F32.PACK_AB R5, RZ, R4 ;  /* 0x00000004ff05723e */ /* 0x001fc800000000ff */
[----:B------:R-:W-:-:S05]  /*5600*/  PRMT R5, R5, 0x5410, RZ ;  /* 0x0000541005057816 */ /* 0x000fca00000000ff */
[----:B------:R0:W-:Y:S01]  /*5610*/  STG.E desc[UR36][R2.64], R5 ;  /* 0x0000000502007986 */ /* 0x0001e2000c101924 */
[----:B------:R-:W-:Y:S05]  /*5620*/  BRA `(.L_x_7167) ;  /* 0x0000000800987947 */ /* 0x000fea0003800000 */
.L_x_7172:
[----:B------:R-:W0:Y:S02]  /*5630*/  I2F.F64.S64 R4, R4 ;  /* 0x0000000400047312 */ /* 0x000e240000301c00 */
[----:B0-----:R0:W-:Y:S01]  /*5640*/  STG.E.64 desc[UR36][R2.64], R4 ;  /* 0x0000000402007986 */ /* 0x0011e2000c101b24 */
[----:B------:R-:W-:Y:S05]  /*5650*/  BRA `(.L_x_7167) ;  /* 0x00000008008c7947 */ /* 0x000fea0003800000 */
.L_x_7162:
        /* <DEDUP_REMOVED lines=12> */
.L_x_7177:
[----:B------:R-:W0:Y:S01]  /*5720*/  I2F.S64 R5, R4 ;  /* 0x0000000400057312 */ /* 0x000e220000301400 */
[----:B------:R-:W-:Y:S01]  /*5730*/  BSSY.RECONVERGENT B0, `(.L_x_7178) ;  /* 0x0000013000007945 */ /* 0x000fe20003800200 */
[----:B0-----:R-:W-:Y:S01]  /*5740*/  LOP3.LUT R6, R5, 0x7fffffff, RZ, 0xc0, !PT ;  /* 0x7fffffff05067812 */ /* 0x001fe200078ec0ff */
[----:B------:R-:W-:-:S03]  /*5750*/  IMAD.MOV.U32 R0, RZ, RZ, 0x80 ;  /* 0x00000080ff007424 */ /* 0x000fc600078e00ff */
        /* <DEDUP_REMOVED lines=14> */
.L_x_7180:
[----:B------:R-:W-:-:S04]  /*5840*/  SHF.R.U32.HI R5, RZ, 0x18, R5 ;  /* 0x00000018ff057819 */ /* 0x000fc80000011605 */
[----:B------:R-:W-:-:S07]  /*5850*/  LOP3.LUT R0, R0, 0x80, R5, 0xf8, !PT ;  /* 0x0000008000007812 */ /* 0x000fce00078ef805 */
.L_x_7179:
[----:B------:R-:W-:Y:S05]  /*5860*/  BSYNC.RECONVERGENT B0 ;  /* 0x0000000000007941 */ /* 0x000fea0003800200 */
.L_x_7178:
[----:B------:R0:W-:Y:S01]  /*5870*/  STG.E.U8 desc[UR36][R2.64], R0 ;  /* 0x0000000002007986 */ /* 0x0001e2000c101124 */
[----:B------:R-:W-:Y:S05]  /*5880*/  BRA `(.L_x_7167) ;  /* 0x0000000800007947 */ /* 0x000fea0003800000 */
.L_x_7176:
[----:B------:R-:W0:Y:S01]  /*5890*/  I2F.S64 R5, R4 ;  /* 0x0000000400057312 */ /* 0x000e220000301400 */
[----:B------:R-:W-:Y:S01]  /*58a0*/  BSSY.RECONVERGENT B0, `(.L_x_7181) ;  /* 0x0000013000007945 */ /* 0x000fe20003800200 */
[----:B0-----:R-:W-:Y:S02]  /*58b0*/  LOP3.LUT R6, R5, 0x7fffffff, RZ, 0xc0, !PT ;  /* 0x7fffffff05067812 */ /* 0x001fe400078ec0ff */
[----:B------:R-:W-:Y:S02]  /*58c0*/  MOV R0, 0x80 ;  /* 0x0000008000007802 */ /* 0x000fe40000000f00 */
        /* <DEDUP_REMOVED lines=14> */
.L_x_7183:
[----:B------:R-:W-:-:S04]  /*59b0*/  SHF.R.U32.HI R5, RZ, 0x18, R5 ;  /* 0x00000018ff057819 */ /* 0x000fc80000011605 */
[----:B------:R-:W-:-:S07]  /*59c0*/  LOP3.LUT R0, R0, 0x80, R5, 0xf8, !PT ;  /* 0x0000008000007812 */ /* 0x000fce00078ef805 */
.L_x_7182:
[----:B------:R-:W-:Y:S05]  /*59d0*/  BSYNC.RECONVERGENT B0 ;  /* 0x0000000000007941 */ /* 0x000fea0003800200 */
.L_x_7181:
[----:B------:R0:W-:Y:S01]  /*59e0*/  STG.E.U8 desc[UR36][R2.64], R0 ;  /* 0x0000000002007986 */ /* 0x0001e2000c101124 */
[----:B------:R-:W-:Y:S05]  /*59f0*/  BRA `(.L_x_7167) ;  /* 0x0000000400a47947 */ /* 0x000fea0003800000 */
.L_x_7175:
[----:B------:R-:W-:-:S09]  /*5a00*/  UISETP.NE.AND UP0, UPT, UR4, 0x1c, UPT ;  /* 0x0000001c0400788c */ /* 0x000fd2000bf05270 */
[----:B------:R-:W-:Y:S05]  /*5a10*/  BRA.U !UP0, `(.L_x_7184) ;  /* 0x00000001085c7547 */ /* 0x000fea000b800000 */
[----:B------:R-:W-:-:S09]  /*5a20*/  UISETP.NE.AND UP0, UPT, UR4, 0x1d, UPT ;  /* 0x0000001d0400788c */ /* 0x000fd2000bf05270 */
[----:B------:R-:W-:Y:S05]  /*5a30*/  BRA.U !UP0, `(.L_x_7185) ;  /* 0x00000001084c7547 */ /* 0x000fea000b800000 */
[----:B------:R-:W-:-:S09]  /*5a40*/  UISETP.NE.AND UP0, UPT, UR4, 0x2c, UPT ;  /* 0x0000002c0400788c */ /* 0x000fd2000bf05270 */
[----:B------:R-:W-:Y:S05]  /*5a50*/  BRA.U UP0, `(.L_x_7166) ;  /* 0x0000000100a87547 */ /* 0x000fea000b800000 */
[----:B------:R-:W0:Y:S02]  /*5a60*/  I2F.S64 R4, R4 ;  /* 0x0000000400047312 */ /* 0x000e240000301400 */
[----:B0-----:R-:W-:-:S04]  /*5a70*/  SHF.R.U32.HI R6, RZ, 0x17, R4 ;  /* 0x00000017ff067819 */ /* 0x001fc80000011604 */
[----:B------:R-:W-:-:S04]  /*5a80*/  LOP3.LUT R7, R6, 0xff, RZ, 0xc0, !PT ;  /* 0x000000ff06077812 */ /* 0x000fc800078ec0ff */
[----:B------:R-:W-:-:S13]  /*5a90*/  ISETP.NE.AND P1, PT, R7, 0xff, PT ;  /* 0x000000ff0700780c */ /* 0x000fda0003f25270 */
[--C-:B------:R-:W-:Y:S02]  /*5aa0*/  @P1 SHF.R.U32.HI R0, RZ, 0x16, R4.reuse ;  /* 0x00000016ff001819 */ /* 0x100fe40000011604 */
[----:B------:R-:W-:Y:S02]  /*5ab0*/  @P1 LOP3.LUT P0, RZ, R7, 0x3fffff, R4, 0xf8, !PT ;  /* 0x003fffff07ff1812 */ /* 0x000fe4000780f804 */
[----:B------:R-:W-:Y:S02]  /*5ac0*/  @P1 LOP3.LUT R0, R0, 0x1, RZ, 0xc0, !PT ;  /* 0x0000000100001812 */ /* 0x000fe400078ec0ff */
[----:B------:R-:W-:Y:S02]  /*5ad0*/  @P1 IADD3 R4, PT, PT, R6, 0x1, RZ ;  /* 0x0000000106041810 */ /* 0x000fe40007ffe0ff */
[----:B------:R-:W-:Y:S01]  /*5ae0*/  @P1 ISETP.EQ.U32.AND P2, PT, R0, 0x1, P0 ;  /* 0x000000010000180c */ /* 0x000fe20000742070 */
[----:B------:R-:W-:Y:S01]  /*5af0*/  IMAD.MOV.U32 R0, RZ, RZ, 0xff ;  /* 0x000000ffff007424 */ /* 0x000fe200078e00ff */
[----:B------:R-:W-:-:S02]  /*5b00*/  PLOP3.LUT P0, PT, PT, PT, PT, 0x80, 0x8 ;  /* 0x000000000008781c */ /* 0x000fc40003f0f070 */
[----:B------:R-:W-:Y:S02]  /*5b10*/  @P1 PLOP3.LUT P0, PT, P2, PT, PT, 0x80, 0x8 ;  /* 0x000000000008181c */ /* 0x000fe4000170f070 */
[----:B------:R-:W-:-:S11]  /*5b20*/  PRMT R5, R0, 0x7610, R5 ;  /* 0x0000761000057816 */ /* 0x000fd60000000005 */
[----:B------:R-:W-:-:S04]  /*5b30*/  @!P0 IMAD.MOV R4, RZ, RZ, R6 ;  /* 0x000000ffff048224 */ /* 0x000fc800078e0206 */
[----:B------:R-:W-:-:S05]  /*5b40*/  @P1 IMAD.MOV.U32 R5, RZ, RZ, R4 ;  /* 0x000000ffff051224 */ /* 0x000fca00078e0004 */
[----:B------:R0:W-:Y:S01]  /*5b50*/  STG.E.U8 desc[UR36][R2.64], R5 ;  /* 0x0000000502007986 */ /* 0x0001e2000c101124 */
[----:B------:R-:W-:Y:S05]  /*5b60*/  BRA `(.L_x_7167) ;  /* 0x0000000400487947 */ /* 0x000fea0003800000 */
.L_x_7185:
[----:B------:R0:W-:Y:S01]  /*5b70*/  STG.E.64 desc[UR36][R2.64], R4 ;  /* 0x0000000402007986 */ /* 0x0001e2000c101b24 */
[----:B------:R-:W-:Y:S05]  /*5b80*/  BRA `(.L_x_7167) ;  /* 0x0000000400407947 */ /* 0x000fea0003800000 */
.L_x_7184:
[----:B------:R0:W-:Y:S01]  /*5b90*/  STG.E desc[UR36][R2.64], R7 ;  /* 0x0000000702007986 */ /* 0x0001e2000c101924 */
[----:B------:R-:W-:Y:S05]  /*5ba0*/  BRA `(.L_x_7167) ;  /* 0x0000000400387947 */ /* 0x000fea0003800000 */
.L_x_7174:
        /* <DEDUP_REMOVED lines=11> */
.L_x_7187:
[----:B------:R-:W-:Y:S01]  /*5c60*/  CS2R R6, SRZ ;  /* 0x0000000000067805 */ /* 0x000fe2000001ff00 */
[----:B------:R-:W0:Y:S04]  /*5c70*/  I2F.F64.S64 R4, R4 ;  /* 0x0000000400047312 */ /* 0x000e280000301c00 */
[----:B0-----:R4:W-:Y:S01]  /*5c80*/  STG.E.128 desc[UR36][R2.64], R4 ;  /* 0x0000000402007986 */ /* 0x0019e2000c101d24 */
[----:B------:R-:W-:Y:S05]  /*5c90*/  BRA `(.L_x_7167) ;  /* 0x0000000000fc7947 */ /* 0x000fea0003800000 */
.L_x_7186:
[----:B------:R-:W-:-:S09]  /*5ca0*/  UISETP.NE.AND UP0, UPT, UR4, 0xf, UPT ;  /* 0x0000000f0400788c */ /* 0x000fd2000bf05270 */
[----:B------:R-:W-:Y:S05]  /*5cb0*/  BRA.U !UP0, `(.L_x_7188) ;  /* 0x0000000108e87547 */ /* 0x000fea000b800000 */
[----:B------:R-:W-:-:S09]  /*5cc0*/  UISETP.NE.AND UP0, UPT, UR4, 0x17, UPT ;  /* 0x000000170400788c */ /* 0x000fd2000bf05270 */
[----:B------:R-:W-:Y:S05]  /*5cd0*/  BRA.U !UP0, `(.L_x_7189) ;  /* 0x0000000108907547 */ /* 0x000fea000b800000 */
[----:B------:R-:W-:-:S09]  /*5ce0*/  UISETP.NE.AND UP0, UPT, UR4, 0x18, UPT ;  /* 0x000000180400788c */ /* 0x000fd2000bf05270 */
[----:B------:R-:W-:Y:S05]  /*5cf0*/  BRA.U !UP0, `(.L_x_7190) ;  /* 0x0000000108447547 */ /* 0x000fea000b800000 */
.L_x_7166:
        /* <DEDUP_REMOVED lines=16> */
.L_x_7191:
[----:B------:R-:W-:Y:S05]  /*5e00*/  BRA `(.L_x_7167) ;  /* 0x0000000000a07947 */ /* 0x000fea0003800000 */
.L_x_7190:
[----:B------:R-:W0:Y:S01]  /*5e10*/  I2F.S64 R5, R4 ;  /* 0x0000000400057312 */ /* 0x000e220000301400 */
[----:B------:R-:W-:Y:S01]  /*5e20*/  BSSY.RECONVERGENT B0, `(.L_x_7192) ;  /* 0x000000c000007945 */ /* 0x000fe20003800200 */
[----:B0-----:R-:W-:Y:S02]  /*5e30*/  LOP3.LUT R6, R5, 0x7fffffff, RZ, 0xc0, !PT ;  /* 0x7fffffff05067812 */ /* 0x001fe400078ec0ff */
        /* <DEDUP_REMOVED lines=10> */
.L_x_7193:
[----:B------:R-:W-:Y:S05]  /*5ee0*/  BSYNC.RECONVERGENT B0 ;  /* 0x0000000000007941 */ /* 0x000fea0003800200 */
.L_x_7192:
[----:B------:R-:W-:-:S05]  /*5ef0*/  LOP3.LUT R7, R0, 0x80, R7, 0xf8, !PT ;  /* 0x0000008000077812 */ /* 0x000fca00078ef807 */
[----:B------:R2:W-:Y:S01]  /*5f00*/  STG.E.U8 desc[UR36][R2.64], R7 ;  /* 0x0000000702007986 */ /* 0x0005e2000c101124 */
[----:B------:R-:W-:Y:S05]  /*5f10*/  BRA `(.L_x_7167) ;  /* 0x00000000005c7947 */ /* 0x000fea0003800000 */
.L_x_7189:
[----:B------:R-:W0:Y:S01]  /*5f20*/  I2F.S64 R5, R4 ;  /* 0x0000000400057312 */ /* 0x000e220000301400 */
        /* <DEDUP_REMOVED lines=11> */
.L_x_7195:
[----:B------:R-:W-:Y:S01]  /*5fe0*/  IMAD.MOV.U32 R0, RZ, RZ, 0x7f ;  /* 0x0000007fff007424 */ /* 0x000fe200078e00ff */
[----:B------:R-:W-:-:S04]  /*5ff0*/  ISETP.GT.U32.AND P0, PT, R6, 0x7f800000, PT ;  /* 0x7f8000000600780c */ /* 0x000fc80003f04070 */
[----:B------:R-:W-:-:S09]  /*6000*/  SEL R0, R0, 0x7c, P0 ;  /* 0x0000007c00007807 */ /* 0x000fd20000000000 */
.L_x_7196:
[----:B------:R-:W-:Y:S05]  /*6010*/  BSYNC.RECONVERGENT B0 ;  /* 0x0000000000007941 */ /* 0x000fea0003800200 */
.L_x_7194:
[----:B------:R-:W-:-:S04]  /*6020*/  SHF.R.U32.HI R5, RZ, 0x18, R5 ;  /* 0x00000018ff057819 */ /* 0x000fc80000011605 */
[----:B------:R-:W-:-:S05]  /*6030*/  LOP3.LUT R5, R0, 0x80, R5, 0xf8, !PT ;  /* 0x0000008000057812 */ /* 0x000fca00078ef805 */
[----:B------:R1:W-:Y:S01]  /*6040*/  STG.E.U8 desc[UR36][R2.64], R5 ;  /* 0x0000000502007986 */ /* 0x0003e2000c101124 */
[----:B------:R-:W-:Y:S05]  /*6050*/  BRA `(.L_x_7167) ;  /* 0x00000000000c7947 */ /* 0x000fea0003800000 */
.L_x_7188:
[----:B------:R-:W0:Y:S02]  /*6060*/  I2F.S64 R0, R4 ;  /* 0x0000000400007312 */ /* 0x000e240000301400 */
[----:B0-----:R-:W-:-:S05]  /*6070*/  F2FP.BF16.F32.PACK_AB R0, RZ, R0 ;  /* 0x00000000ff00723e */ /* 0x001fca00000010ff */
[----:B------:R0:W-:Y:S02]  /*6080*/  STG.E.U16 desc[UR36][R2.64], R0 ;  /* 0x0000000002007986 */ /* 0x0001e4000c101524 */
.L_x_7167:
[----:B------:R-:W-:-:S07]  /*6090*/  VIADD R17, R17, 0x80 ;  /* 0x0000008011117836 */ /* 0x000fce0000000000 */
.L_x_7127:
[----:B------:R-:W-:Y:S05]  /*60a0*/  BSYNC.RECONVERGENT B6 ;  /* 0x0000000000067941 */ /* 0x000fea0003800200 */
.L_x_7126:
[----:B------:R-:W5:Y:S01]  /*60b0*/  LDCU UR4, c[0x0][0x380] ;  /* 0x00007000ff0477ac */ /* 0x000f620008000800 */
[----:B------:R-:W-:Y:S01]  /*60c0*/  BSSY.RECONVERGENT B6, `(.L_x_7197) ;  /* 0x00002fd000067945 */ /* 0x000fe20003800200 */
[----:B-----5:R-:W-:-:S13]  /*60d0*/  ISETP.GE.AND P0, PT, R17, UR4, PT ;  /* 0x0000000411007c0c */ /* 0x020fda000bf06270 */
[----:B------:R-:W-:Y:S05]  /*60e0*/  @P0 BRA `(.L_x_7198) ;  /* 0x0000002c00e80947 */ /* 0x000fea0003800000 */
        /* <DEDUP_REMOVED lines=303> */
.L_x_7199:
        /* <DEDUP_REMOVED lines=17> */
.L_x_7203:
[----:B------:R4:W5:Y:S01]  /*74f0*/  LDG.E.U8 R4, desc[UR36][R2.64] ;  /* 0x0000002402047981 */ /* 0x000962000c1e1100 */
[----:B------:R-:W-:Y:S01]  /*7500*/  IMAD.MOV.U32 R5, RZ, RZ, RZ ;  /* 0x000000ffff057224 */ /* 0x000fe200078e00ff */
[----:B------:R-:W-:Y:S06]  /*7510*/  BRA `(.L_x_7205) ;  /* 0x0000000c00407947 */ /* 0x000fec0003800000 */
.L_x_7202:
        /* <DEDUP_REMOVED lines=8> */
.L_x_7207:
[----:B------:R-:W2:Y:S02]  /*75a0*/  LDG.E R4, desc[UR36][R2.64] ;  /* 0x0000002402047981 */ /* 0x000ea4000c1e1900 */
[----:B--2---:R-:W-:Y:S01]  /*75b0*/  SHF.R.S32.HI R5, RZ, 0x1f, R4 ;  /* 0x0000001fff057819 */ /* 0x004fe20000011404 */
[----:B------:R-:W-:Y:S06]  /*75c0*/  BRA `(.L_x_7205) ;  /* 0x0000000c00147947 */ /* 0x000fec0003800000 */
.L_x_7206:
[----:B------:R-:W2:Y:S02]  /*75d0*/  LDG.E.S16 R4, desc[UR36][R2.64] ;  /* 0x0000002402047981 */ /* 0x000ea4000c1e1700 */
[----:B--2---:R-:W-:Y:S01]  /*75e0*/  SHF.R.S32.HI R5, RZ, 0x1f, R4 ;  /* 0x0000001fff057819 */ /* 0x004fe20000011404 */
[----:B------:R-:W-:Y:S06]  /*75f0*/  BRA `(.L_x_7205) ;  /* 0x0000000c00087947 */ /* 0x000fec0003800000 */
.L_x_7201:
[----:B------:R-:W-:-:S09]  /*7600*/  UISETP.GT.AND UP0, UPT, UR4, 0x6, UPT ;  /* 0x000000060400788c */ /* 0x000fd2000bf04270 */
[----:B------:R-:W-:Y:S05]  /*7610*/  BRA.U UP0, `(.L_x_7208) ;  /* 0x00000001002c7547 */ /* 0x000fea000b800000 */
[----:B------:R-:W-:-:S09]  /*7620*/  UISETP.NE.AND UP0, UPT, UR4, 0x5, UPT ;  /* 0x000000050400788c */ /* 0x000fd2000bf05270 */
[----:B------:R-:W-:Y:S05]  /*7630*/  BRA.U !UP0, `(.L_x_7209) ;  /* 0x0000000108147547 */ /* 0x000fea000b800000 */
[----:B------:R-:W-:-:S09]  /*7640*/  UISETP.NE.AND UP0, UPT, UR4, 0x6, UPT ;  /* 0x000000060400788c */ /* 0x000fd2000bf05270 */
[----:B------:R-:W-:Y:S05]  /*7650*/  BRA.U UP0, `(.L_x_7204) ;  /* 0x0000000900987547 */ /* 0x000fea000b800000 */
[----:B------:R-:W2:Y:S02]  /*7660*/  LDG.E R2, desc[UR36][R2.64] ;  /* 0x0000002402027981 */ /* 0x000ea4000c1e1900 */
[----:B--2---:R0:W1:Y:S02]  /*7670*/  F2I.S64.TRUNC R4, R2 ;  /* 0x0000000200047311 */ /* 0x004064000020d900 */
[----:B01----:R-:W-:Y:S05]  /*7680*/  BRA `(.L_x_7205) ;  /* 0x0000000800e47947 */ /* 0x003fea0003800000 */
.L_x_7209:
[----:B------:R-:W2:Y:S02]  /*7690*/  LDG.E.U16 R2, desc[UR36][R2.64] ;  /* 0x0000002402027981 */ /* 0x000ea4000c1e1500 */
[----:B--2---:R-:W-:-:S06]  /*76a0*/  HADD2.F32 R4, -RZ, R2.H0_H0 ;  /* 0x20000002ff047230 */ /* 0x004fcc0000004100 */
[----:B------:R-:W0:Y:S02]  /*76b0*/  F2I.S64.TRUNC R4, R4 ;  /* 0x0000000400047311 */ /* 0x000e24000020d900 */
[----:B0-----:R-:W-:Y:S05]  /*76c0*/  BRA `(.L_x_7205) ;  /* 0x0000000800d47947 */ /* 0x001fea0003800000 */
.L_x_7208:
[----:B------:R-:W-:-:S09]  /*76d0*/  UISETP.NE.AND UP0, UPT, UR4, 0x7, UPT ;  /* 0x000000070400788c */ /* 0x000fd2000bf05270 */
[----:B------:R-:W-:Y:S05]  /*76e0*/  BRA.U !UP0, `(.L_x_7210) ;  /* 0x00000001082c7547 */ /* 0x000fea000b800000 */
[----:B------:R-:W-:-:S09]  /*76f0*/  UISETP.NE.AND UP0, UPT, UR4, 0x8, UPT ;  /* 0x000000080400788c */ /* 0x000fd2000bf05270 */
[----:B------:R-:W-:Y:S05]  /*7700*/  BRA.U !UP0, `(.L_x_7211) ;  /* 0x0000000108147547 */ /* 0x000fea000b800000 */
[----:B------:R-:W-:-:S09]  /*7710*/  UISETP.NE.AND UP0, UPT, UR4, 0x9, UPT ;  /* 0x000000090400788c */ /* 0x000fd2000bf05270 */
[----:B------:R-:W-:Y:S05]  /*7720*/  BRA.U UP0, `(.L_x_7204) ;  /* 0x0000000900647547 */ /* 0x000fea000b800000 */
[----:B------:R-:W2:Y:S02]  /*7730*/  LDG.E R2, desc[UR36][R2.64] ;  /* 0x0000002402027981 */ /* 0x000ea4000c1e1900 */
[----:B--2---:R0:W1:Y:S02]  /*7740*/  F2I.S64.TRUNC R4, R2 ;  /* 0x0000000200047311 */ /* 0x004064000020d900 */
[----:B01----:R-:W-:Y:S05]  /*7750*/  BRA `(.L_x_7205) ;  /* 0x0000000800b07947 */ /* 0x003fea0003800000 */
.L_x_7211:
[----:B------:R-:W2:Y:S02]  /*7760*/  LDG.E.U16 R2, desc[UR36][R2.64] ;  /* 0x0000002402027981 */ /* 0x000ea4000c1e1500 */
[----:B--2---:R-:W-:-:S06]  /*7770*/  HADD2.F32 R4, -RZ, R2.H0_H0 ;  /* 0x20000002ff047230 */ /* 0x004fcc0000004100 */
[----:B------:R-:W0:Y:S02]  /*7780*/  F2I.S64.TRUNC R4, R4 ;  /* 0x0000000400047311 */ /* 0x000e24000020d900 */
[----:B0-----:R-:W-:Y:S05]  /*7790*/  BRA `(.L_x_7205) ;  /* 0x0000000800a07947 */ /* 0x001fea0003800000 */
.L_x_7210:
[----:B------:R-:W2:Y:S02]  /*77a0*/  LDG.E.64 R2, desc[UR36][R2.64] ;  /* 0x0000002402027981 */ /* 0x000ea4000c1e1b00 */
[----:B--2---:R0:W1:Y:S02]  /*77b0*/  F2I.S64.F64.TRUNC R4, R2 ;  /* 0x0000000200047311 */ /* 0x004064000030d900 */
[----:B01----:R-:W-:Y:S05]  /*77c0*/  BRA `(.L_x_7205) ;  /* 0x0000000800947947 */ /* 0x003fea0003800000 */
.L_x_7200:
        /* <DEDUP_REMOVED lines=11> */
[----:B------:R-:W-:Y:S01]  /*7880*/  SEL R4, RZ, 0x1, !P0 ;  /* 0x00000001ff047807 */ /* 0x000fe20004000000 */
[----:B------:R-:W-:Y:S08]  /*7890*/  BRA `(.L_x_7205) ;  /* 0x0000000800607947 */ /* 0x000ff00003800000 */
.L_x_7214:
[----:B------:R-:W2:Y:S02]  /*78a0*/  LDG.E.64 R2, desc[UR36][R2.64] ;  /* 0x0000002402027981 */ /* 0x000ea4000c1e1b00 */
[----:B--2---:R0:W1:Y:S02]  /*78b0*/  F2I.S64.F64.TRUNC R4, R2 ;  /* 0x0000000200047311 */ /* 0x004064000030d900 */
[----:B01----:R-:W-:Y:S05]  /*78c0*/  BRA `(.L_x_7205) ;  /* 0x0000000800547947 */ /* 0x003fea0003800000 */
.L_x_7213:
        /* <DEDUP_REMOVED lines=24> */
[----:B------:R-:W0:Y:S02]  /*7a50*/  F2I.S64.TRUNC R4, R5 ;  /* 0x0000000500047311 */ /* 0x000e24000020d900 */
[----:B0-----:R-:W-:Y:S05]  /*7a60*/  BRA `(.L_x_7205) ;  /* 0x0000000400ec7947 */ /* 0x001fea0003800000 */
.L_x_7216:
        /* <DEDUP_REMOVED lines=13> */
.L_x_7215:
[----:B------:R-:W2:Y:S02]  /*7b40*/  LDG.E.U16 R4, desc[UR36][R2.64] ;  /* 0x0000002402047981 */ /* 0x000ea4000c1e1500 */
[----:B--2---:R-:W-:-:S06]  /*7b50*/  IMAD.U32 R4, R4, 0x10000, RZ ;  /* 0x0001000004047824 */ /* 0x004fcc00078e00ff */
[----:B------:R-:W0:Y:S02]  /*7b60*/  F2I.S64.TRUNC R4, R4 ;  /* 0x0000000400047311 */ /* 0x000e24000020d900 */
[----:B0-----:R-:W-:Y:S05]  /*7b70*/  BRA `(.L_x_7205) ;  /* 0x0000000400a87947 */ /* 0x001fea0003800000 */
.L_x_7212:
        /* <DEDUP_REMOVED lines=11> */
.L_x_7219:
        /* <DEDUP_REMOVED lines=21> */
.L_x_7223:
[----:B------:R-:W-:Y:S05]  /*7d80*/  BSYNC.RECONVERGENT B1 ;  /* 0x0000000000017941 */ /* 0x000fea0003800200 */
.L_x_7222:
[----:B------:R-:W-:Y:S01]  /*7d90*/  IMAD.SHL.U32 R0, R0, 0x100000, RZ ;  /* 0x0010000000007824 */ /* 0x000fe200078e00ff */
[----:B------:R-:W-:-:S04]  /*7da0*/  LEA R2, R2, 0x3b800000, 0x17 ;  /* 0x3b80000002027811 */ /* 0x000fc800078eb8ff */
[----:B------:R-:W-:-:S07]  /*7db0*/  LOP3.LUT R4, R2, R0, R7, 0xfe, !PT ;  /* 0x0000000002047212 */ /* 0x000fce00078efe07 */
.L_x_7221:
[----:B------:R-:W-:Y:S05]  /*7dc0*/  BSYNC.RECONVERGENT B0 ;  /* 0x0000000000007941 */ /* 0x000fea0003800200 */
.L_x_7220:
[----:B------:R-:W1:Y:S02]  /*7dd0*/  F2I.S64.TRUNC R4, R4 ;  /* 0x0000000400047311 */ /* 0x000e64000020d900 */
[----:B-1----:R-:W-:Y:S05]  /*7de0*/  BRA `(.L_x_7205) ;  /* 0x00000004000c7947 */ /* 0x002fea0003800000 */
.L_x_7218:
        /* <DEDUP_REMOVED lines=21> */
.L_x_7227:
[----:B------:R-:W-:Y:S05]  /*7f40*/  BSYNC.RECONVERGENT B1 ;  /* 0x0000000000017941 */ /* 0x000fea0003800200 */
.L_x_7226:
[----:B------:R-:W-:Y:S02]  /*7f50*/  SHF.L.U32 R0, R0, 0x15, RZ ;  /* 0x0000001500007819 */ /* 0x000fe400000006ff */
[----:B------:R-:W-:-:S04]  /*7f60*/  LEA R2, R2, 0x37800000, 0x17 ;  /* 0x3780000002027811 */ /* 0x000fc800078eb8ff */
[----:B------:R-:W-:-:S07]  /*7f70*/  LOP3.LUT R4, R2, R0, R7, 0xfe, !PT ;  /* 0x0000000002047212 */ /* 0x000fce00078efe07 */
.L_x_7225:
[----:B------:R-:W-:Y:S05]  /*7f80*/  BSYNC.RECONVERGENT B0 ;  /* 0x0000000000007941 */ /* 0x000fea0003800200 */
.L_x_7224:
[----:B------:R-:W1:Y:S02]  /*7f90*/  F2I.S64.TRUNC R4, R4 ;  /* 0x0000000400047311 */ /* 0x000e64000020d900 */
[----:B-1----:R-:W-:Y:S05]  /*7fa0*/  BRA `(.L_x_7205) ;  /* 0x00000000009c7947 */ /* 0x002fea0003800000 */
.L_x_7217:
        /* <DEDUP_REMOVED lines=14> */
.L_x_7231:
[----:B------:R-:W-:Y:S05]  /*8090*/  BSYNC.RECONVERGENT B0 ;  /* 0x0000000000007941 */ /* 0x000fea0003800200 */
.L_x_7230:
[----:B------:R-:W1:Y:S02]  /*80a0*/  F2I.S64.TRUNC R4, R4 ;  /* 0x0000000400047311 */ /* 0x000e64000020d900 */
[----:B-1----:R-:W-:Y:S05]  /*80b0*/  BRA `(.L_x_7205) ;  /* 0x0000000000587947 */ /* 0x002fea0003800000 */
.L_x_7204:
        /* <DEDUP_REMOVED lines=16> */
.L_x_7232:
[----:B------:R-:W-:Y:S01]  /*81c0*/  CS2R R4, SRZ ;  /* 0x0000000000047805 */ /* 0x000fe2000001ff00 */
[----:B------:R-:W-:Y:S06]  /*81d0*/  BRA `(.L_x_7205) ;  /* 0x0000000000107947 */ /* 0x000fec0003800000 */
.L_x_7229:
[----:B------:R1:W5:Y:S01]  /*81e0*/  LDG.E.64 R4, desc[UR36][R2.64] ;  /* 0x0000002402047981 */ /* 0x000362000c1e1b00 */
[----:B------:R-:W-:Y:S05]  /*81f0*/  BRA `(.L_x_7205) ;  /* 0x0000000000087947 */ /* 0x000fea0003800000 */
.L_x_7228:
[----:B------:R2:W5:Y:S01]  /*8200*/  LDG.E R4, desc[UR36][R2.64] ;  /* 0x0000002402047981 */ /* 0x000562000c1e1900 */
[----:B------:R-:W-:-:S07]  /*8210*/  IMAD.MOV.U32 R5, RZ, RZ, RZ ;  /* 0x000000ffff057224 */ /* 0x000fce00078e00ff */
.L_x_7205:
        /* <DEDUP_REMOVED lines=22> */
.L_x_7236:
[----:B------:R4:W-:Y:S01]  /*8380*/  STG.E.U8 desc[UR36][R2.64], R7 ;  /* 0x0000000702007986 */ /* 0x0009e2000c101124 */
[----:B------:R-:W-:Y:S05]  /*8390*/  BRA `(.L_x_7238) ;  /* 0x0000000c00387947 */ /* 0x000fea0003800000 */
.L_x_7235:
        /* <DEDUP_REMOVED lines=8> */
.L_x_7240:
[----:B------:R2:W-:Y:S01]  /*8420*/  STG.E desc[UR36][R2.64], R7 ;  /* 0x0000000702007986 */ /* 0x0005e2000c101924 */
[----:B------:R-:W-:Y:S05]  /*8430*/  BRA `(.L_x_7238) ;  /* 0x0000000c00107947 */ /* 0x000fea0003800000 */
.L_x_7239:
[----:B------:R0:W-:Y:S01]  /*8440*/  STG.E.U16 desc[UR36][R2.64], R7 ;  /* 0x0000000702007986 */ /* 0x0001e2000c101524 */
[----:B------:R-:W-:Y:S05]  /*8450*/  BRA `(.L_x_7238) ;  /* 0x0000000c00087947 */ /* 0x000fea0003800000 */
.L_x_7234:
        /* <DEDUP_REMOVED lines=9> */
.L_x_7242:
[----:B------:R-:W0:Y:S02]  /*84f0*/  I2F.S64 R0, R4 ;  /* 0x0000000400007312 */ /* 0x000e240000301400 */
[----:B0-----:R-:W-:-:S05]  /*8500*/  F2FP.F16.F32.PACK_AB R0, RZ, R0 ;  /* 0x00000000ff00723e */ /* 0x001fca00000000ff */
[----:B------:R0:W-:Y:S01]  /*8510*/  STG.E.U16 desc[UR36][R2.64], R0 ;  /* 0x0000000002007986 */ /* 0x0001e2000c101524 */
[----:B------:R-:W-:Y:S05]  /*8520*/  BRA `(.L_x_7238) ;  /* 0x0000000800d47947 */ /* 0x000fea0003800000 */
.L_x_7241:
        /* <DEDUP_REMOVED lines=10> */
.L_x_7244:
[----:B------:R-:W0:Y:S02]  /*85d0*/  I2F.S64 R4, R4 ;  /* 0x0000000400047312 */ /* 0x000e240000301400 */
[----:B0-----:R-:W-:-:S04]  /*85e0*/  F2FP.F16.F32.PACK_AB R5, RZ, R4 ;  /* 0x00000004ff05723e */ /* 0x001fc800000000ff */
[----:B------:R-:W-:-:S05]  /*85f0*/  PRMT R5, R5, 0x5410, RZ ;  /* 0x0000541005057816 */ /* 0x000fca00000000ff */
[----:B------:R0:W-:Y:S01]  /*8600*/  STG.E desc[UR36][R2.64], R5 ;  /* 0x0000000502007986 */ /* 0x0001e2000c101924 */
[----:B------:R-:W-:Y:S05]  /*8610*/  BRA `(.L_x_7238) ;  /* 0x0000000800987947 */ /* 0x000fea0003800000 */
.L_x_7243:
[----:B------:R-:W0:Y:S02]  /*8620*/  I2F.F64.S64 R4, R4 ;  /* 0x0000000400047312 */ /* 0x000e240000301c00 */
[----:B0-----:R0:W-:Y:S01]  /*8630*/  STG.E.64 desc[UR36][R2.64], R4 ;  /* 0x0000000402007986 */ /* 0x0011e2000c101b24 */
[----:B------:R-:W-:Y:S05]  /*8640*/  BRA `(.L_x_7238) ;  /* 0x00000008008c7947 */ /* 0x000fea0003800000 */
.L_x_7233:
        /* <DEDUP_REMOVED lines=12> */
.L_x_7248:
        /* <DEDUP_REMOVED lines=18> */
.L_x_7251:
[----:B------:R-:W-:-:S04]  /*8830*/  SHF.R.U32.HI R5, RZ, 0x18, R5 ;  /* 0x00000018ff057819 */ /* 0x000fc80000011605 */
[----:B------:R-:W-:-:S07]  /*8840*/  LOP3.LUT R0, R0, 0x80, R5, 0xf8, !PT ;  /* 0x0000008000007812 */ /* 0x000fce00078ef805 */
.L_x_7250:
[----:B------:R-:W-:Y:S05]  /*8850*/  BSYNC.RECONVERGENT B0 ;  /* 0x0000000000007941 */ /* 0x000fea0003800200 */
.L_x_7249:
[----:B------:R0:W-:Y:S01]  /*8860*/  STG.E.U8 desc[UR36][R2.64], R0 ;  /* 0x0000000002007986 */ /* 0x0001e2000c101124 */
[----:B------:R-:W-:Y:S05]  /*8870*/  BRA `(.L_x_7238) ;  /* 0x0000000800007947 */ /* 0x000fea0003800000 */
.L_x_7247:
        /* <DEDUP_REMOVED lines=18> */
.L_x_7254:
[----:B------:R-:W-:-:S04]  /*89a0*/  SHF.R.U32.HI R5, RZ, 0x18, R5 ;  /* 0x00000018ff057819 */ /* 0x000fc80000011605 */
[----:B------:R-:W-:-:S07]  /*89b0*/  LOP3.LUT R0, R0, 0x80, R5, 0xf8, !PT ;  /* 0x0000008000007812 */ /* 0x000fce00078ef805 */
.L_x_7253:
[----:B------:R-:W-:Y:S05]  /*89c0*/  BSYNC.RECONVERGENT B0 ;  /* 0x0000000000007941 */ /* 0x000fea0003800200 */
.L_x_7252:
[----:B------:R0:W-:Y:S01]  /*89d0*/  STG.E.U8 desc[UR36][R2.64], R0 ;  /* 0x0000000002007986 */ /* 0x0001e2000c101124 */
[----:B------:R-:W-:Y:S05]  /*89e0*/  BRA `(.L_x_7238) ;  /* 0x0000000400a47947 */ /* 0x000fea0003800000 */
.L_x_7246:
        /* <DEDUP_REMOVED lines=23> */
.L_x_7256:
[----:B------:R0:W-:Y:S01]  /*8b60*/  STG.E.64 desc[UR36][R2.64], R4 ;  /* 0x0000000402007986 */ /* 0x0001e2000c101b24 */
[----:B------:R-:W-:Y:S05]  /*8b70*/  BRA `(.L_x_7238) ;  /* 0x0000000400407947 */ /* 0x000fea0003800000 */
.L_x_7255:
[----:B------:R0:W-:Y:S01]  /*8b80*/  STG.E desc[UR36][R2.64], R7 ;  /* 0x0000000702007986 */ /* 0x0001e2000c101924 */
[----:B------:R-:W-:Y:S05]  /*8b90*/  BRA `(.L_x_7238) ;  /* 0x0000000400387947 */ /* 0x000fea0003800000 */
.L_x_7245:
        /* <DEDUP_REMOVED lines=11> */
.L_x_7258:
[----:B------:R-:W-:Y:S01]  /*8c50*/  CS2R R6, SRZ ;  /* 0x0000000000067805 */ /* 0x000fe2000001ff00 */
[----:B------:R-:W0:Y:S04]  /*8c60*/  I2F.F64.S64 R4, R4 ;  /* 0x0000000400047312 */ /* 0x000e280000301c00 */
[----:B0-----:R0:W-:Y:S01]  /*8c70*/  STG.E.128 desc[UR36][R2.64], R4 ;  /* 0x0000000402007986 */ /* 0x0011e2000c101d24 */
[----:B------:R-:W-:Y:S05]  /*8c80*/  BRA `(.L_x_7238) ;  /* 0x0000000000fc7947 */ /* 0x000fea0003800000 */
.L_x_7257:
[----:B------:R-:W-:-:S09]  /*8c90*/  UISETP.NE.AND UP0, UPT, UR4, 0xf, UPT ;  /* 0x0000000f0400788c */ /* 0x000fd2000bf05270 */
[----:B------:R-:W-:Y:S05]  /*8ca0*/  BRA.U !UP0, `(.L_x_7259) ;  /* 0x0000000108e87547 */ /* 0x000fea000b800000 */
[----:B------:R-:W-:-:S09]  /*8cb0*/  UISETP.NE.AND UP0, UPT, UR4, 0x17, UPT ;  /* 0x000000170400788c */ /* 0x000fd2000bf05270 */
[----:B------:R-:W-:Y:S05]  /*8cc0*/  BRA.U !UP0, `(.L_x_7260) ;  /* 0x0000000108907547 */ /* 0x000fea000b800000 */
[----:B------:R-:W-:-:S09]  /*8cd0*/  UISETP.NE.AND UP0, UPT, UR4, 0x18, UPT ;  /* 0x000000180400788c */ /* 0x000fd2000bf05270 */
[----:B------:R-:W-:Y:S05]  /*8ce0*/  BRA.U !UP0, `(.L_x_7261) ;  /* 0x0000000108447547 */ /* 0x000fea000b800000 */
.L_x_7237:
        /* <DEDUP_REMOVED lines=16> */
.L_x_7262:
[----:B------:R-:W-:Y:S05]  /*8df0*/  BRA `(.L_x_7238) ;  /* 0x0000000000a07947 */ /* 0x000fea0003800000 */
.L_x_7261:
[----:B------:R-:W0:Y:S01]  /*8e00*/  I2F.S64 R5, R4 ;  /* 0x0000000400057312 */ /* 0x000e220000301400 */
[----:B------:R-:W-:Y:S01]  /*8e10*/  BSSY.RECONVERGENT B0, `(.L_x_7263) ;  /* 0x000000c000007945 */ /* 0x000fe20003800200 */
[----:B0-----:R-:W-:Y:S01]  /*8e20*/  LOP3.LUT R6, R5, 0x7fffffff, RZ, 0xc0, !PT ;  /* 0x7fffffff05067812 */ /* 0x001fe200078ec0ff */
[----:B------:R-:W-:Y:S01]  /*8e30*/  IMAD.MOV.U32 R0, RZ, RZ, 0x7f ;  /* 0x0000007fff007424 */ /* 0x000fe200078e00ff */
        /* <DEDUP_REMOVED lines=9> */
.L_x_7264:
[----:B------:R-:W-:Y:S05]  /*8ed0*/  BSYNC.RECONVERGENT B0 ;  /* 0x0000000000007941 */ /* 0x000fea0003800200 */
.L_x_7263:
[----:B------:R-:W-:-:S05]  /*8ee0*/  LOP3.LUT R7, R0, 0x80, R7, 0xf8, !PT ;  /* 0x0000008000077812 */ /* 0x000fca00078ef807 */
[----:B------:R0:W-:Y:S01]  /*8ef0*/  STG.E.U8 desc[UR36][R2.64], R7 ;  /* 0x0000000702007986 */ /* 0x0001e2000c101124 */
[----:B------:R-:W-:Y:S05]  /*8f00*/  BRA `(.L_x_7238) ;  /* 0x00000000005c7947 */ /* 0x000fea0003800000 */
.L_x_7260:
        /* <DEDUP_REMOVED lines=12> */
.L_x_7266:
[----:B------:R-:W-:Y:S01]  /*8fd0*/  IMAD.MOV.U32 R0, RZ, RZ, 0x7f ;  /* 0x0000007fff007424 */ /* 0x000fe200078e00ff */
[----:B------:R-:W-:-:S04]  /*8fe0*/  ISETP.GT.U32.AND P0, PT, R6, 0x7f800000, PT ;  /* 0x7f8000000600780c */ /* 0x000fc80003f04070 */
[----:B------:R-:W-:-:S09]  /*8ff0*/  SEL R0, R0, 0x7c, P0 ;  /* 0x0000007c00007807 */ /* 0x000fd20000000000 */
.L_x_7267:
[----:B------:R-:W-:Y:S05]  /*9000*/  BSYNC.RECONVERGENT B0 ;  /* 0x0000000000007941 */ /* 0x000fea0003800200 */
.L_x_7265:
[----:B------:R-:W-:-:S04]  /*9010*/  SHF.R.U32.HI R5, RZ, 0x18, R5 ;  /* 0x00000018ff057819 */ /* 0x000fc80000011605 */
[----:B------:R-:W-:-:S05]  /*9020*/  LOP3.LUT R5, R0, 0x80, R5, 0xf8, !PT ;  /* 0x0000008000057812 */ /* 0x000fca00078ef805 */
[----:B------:R0:W-:Y:S01]  /*9030*/  STG.E.U8 desc[UR36][R2.64], R5 ;  /* 0x0000000502007986 */ /* 0x0001e2000c101124 */
[----:B------:R-:W-:Y:S05]  /*9040*/  BRA `(.L_x_7238) ;  /* 0x00000000000c7947 */ /* 0x000fea0003800000 */
.L_x_7259:
[----:B------:R-:W0:Y:S02]  /*9050*/  I2F.S64 R0, R4 ;  /* 0x0000000400007312 */ /* 0x000e240000301400 */
[----:B0-----:R-:W-:-:S05]  /*9060*/  F2FP.BF16.F32.PACK_AB R0, RZ, R0 ;  /* 0x00000000ff00723e */ /* 0x001fca00000010ff */
[----:B------:R0:W-:Y:S02]  /*9070*/  STG.E.U16 desc[UR36][R2.64], R0 ;  /* 0x0000000002007986 */ /* 0x0001e4000c101524 */
.L_x_7238:
[----:B------:R-:W-:-:S07]  /*9080*/  IADD3 R17, PT, PT, R17, 0x80, RZ ;  /* 0x0000008011117810 */ /* 0x000fce0007ffe0ff */
.L_x_7198:
[----:B------:R-:W-:Y:S05]  /*9090*/  BSYNC.RECONVERGENT B6 ;  /* 0x0000000000067941 */ /* 0x000fea0003800200 */
.L_x_7197:
        /* <DEDUP_REMOVED lines=9> */
[----:B------:R-:W-:Y:S01]  /*9130*/  MOV R16, RZ ;  /* 0x000000ff00107202 */ /* 0x000fe20000000f00 */
        /* <DEDUP_REMOVED lines=296> */
.L_x_7268:
[----:B------:R-:W0:Y:S01]  /*a3c0*/  LDCU.128 UR8, c[0x0][0x580] ;  /* 0x0000b000ff0877ac */ /* 0x000e220008000c00 */
[----:B------:R-:W-:-:S04]  /*a3d0*/  UPRMT UR4, UR42, 0x9910, URZ ;  /* 0x000099102a047896 */ /* 0x000fc800080000ff */
[----:B------:R-:W-:Y:S01]  /*a3e0*/  UISETP.GT.AND UP0, UPT, UR4, 0x9, UPT ;  /* 0x000000090400788c */ /* 0x000fe2000bf04270 */
[----:B0-----:R-:W-:Y:S02]  /*a3f0*/  IADD3 R16, P0, PT, R16, UR8, RZ ;  /* 0x0000000810107c10 */ /* 0x001fe4000ff1e0ff */
[----:B-1--4-:R-:W-:-:S03]  /*a400*/  IADD3 R4, P1, PT, R0, UR10, RZ ;  /* 0x0000000a00047c10 */ /* 0x012fc6000ff3e0ff */
[----:B------:R-:W-:Y:S01]  /*a410*/  IMAD.X R17, RZ, RZ, UR9, P0 ;  /* 0x00000009ff117e24 */ /* 0x000fe200080e06ff */
[----:B---3--:R-:W-:Y:S02]  /*a420*/  IADD3.X R5, PT, PT, RZ, UR11, RZ, P1, !PT ;  /* 0x0000000bff057c10 */ /* 0x008fe40008ffe4ff */
        /* <DEDUP_REMOVED lines=9> */
[----:B--2---:R-:W2:Y:S02]  /*a4c0*/  LDG.E.S8 R2, desc[UR36][R4.64] ;  /* 0x0000002404027981 */ /* 0x004ea4000c1e1300 */
[----:B--2---:R-:W-:Y:S01]  /*a4d0*/  SHF.R.S32.HI R3, RZ, 0x1f, R2 ;  /* 0x0000001fff037819 */ /* 0x004fe20000011402 */
[----:B------:R-:W-:Y:S06]  /*a4e0*/  BRA `(.L_x_7274) ;  /* 0x0000000c004c7947 */ /* 0x000fec0003800000 */
.L_x_7272:
[----:B--2---:R3:W5:Y:S01]  /*a4f0*/  LDG.E.U8 R2, desc[UR36][R4.64] ;  /* 0x0000002404027981 */ /* 0x004762000c1e1100 */
[----:B------:R-:W-:Y:S01]  /*a500*/  IMAD.MOV.U32 R3, RZ, RZ, RZ ;  /* 0x000000ffff037224 */ /* 0x000fe200078e00ff */
[----:B------:R-:W-:Y:S06]  /*a510*/  BRA `(.L_x_7274) ;  /* 0x0000000c00407947 */ /* 0x000fec0003800000 */
.L_x_7271:
[----:B------:R-:W-:-:S09]  /*a520*/  UISETP.NE.AND UP0, UPT, UR4, 0x2, UPT ;  /* 0x000000020400788c */ /* 0x000fd2000bf05270 */
[----:B------:R-:W-:Y:S05]  /*a530*/  BRA.U !UP0, `(.L_x_7275) ;  /* 0x0000000108247547 */ /* 0x000fea000b800000 */
[----:B------:R-:W-:-:S09]  /*a540*/  UISETP.NE.AND UP0, UPT, UR4, 0x3, UPT ;  /* 0x000000030400788c */ /* 0x000fd2000bf05270 */
[----:B------:R-:W-:Y:S05]  /*a550*/  BRA.U !UP0, `(.L_x_7276) ;  /* 0x0000000108107547 */ /* 0x000fea000b800000 */
[----:B------:R-:W-:-:S09]  /*a560*/  UISETP.NE.AND UP0, UPT, UR4, 0x4, UPT ;  /* 0x000000040400788c */ /* 0x000fd2000bf05270 */
[----:B------:R-:W-:Y:S05]  /*a570*/  BRA.U UP0, `(.L_x_7273) ;  /* 0x0000000900d07547 */ /* 0x000fea000b800000 */
[----:B--2---:R4:W5:Y:S01]  /*a580*/  LDG.E.64 R2, desc[UR36][R4.64] ;  /* 0x0000002404027981 */ /* 0x004962000c1e1b00 */
[----:B------:R-:W-:Y:S05]  /*a590*/  BRA `(.L_x_7274) ;  /* 0x0000000c00207947 */ /* 0x000fea0003800000 */
.L_x_7276:
[----:B--2---:R-:W2:Y:S02]  /*a5a0*/  LDG.E R2, desc[UR36][R4.64] ;  /* 0x0000002404027981 */ /* 0x004ea4000c1e1900 */
[----:B--2---:R-:W-:Y:S01]  /*a5b0*/  SHF.R.S32.HI R3, RZ, 0x1f, R2 ;  /* 0x0000001fff037819 */ /* 0x004fe20000011402 */
[----:B------:R-:W-:Y:S06]  /*a5c0*/  BRA `(.L_x_7274) ;  /* 0x0000000c00147947 */ /* 0x000fec0003800000 */
.L_x_7275:
[----:B--2---:R-:W2:Y:S02]  /*a5d0*/  LDG.E.S16 R2, desc[UR36][R4.64] ;  /* 0x0000002404027981 */ /* 0x004ea4000c1e1700 */
[----:B--2---:R-:W-:Y:S01]  /*a5e0*/  SHF.R.S32.HI R3, RZ, 0x1f, R2 ;  /* 0x0000001fff037819 */ /* 0x004fe20000011402 */
[----:B------:R-:W-:Y:S06]  /*a5f0*/  BRA `(.L_x_7274) ;  /* 0x0000000c00087947 */ /* 0x000fec0003800000 */
.L_x_7270:
[----:B------:R-:W-:-:S09]  /*a600*/  UISETP.GT.AND UP0, UPT, UR4, 0x6, UPT ;  /* 0x000000060400788c */ /* 0x000fd2000bf04270 */
[----:B------:R-:W-:Y:S05]  /*a610*/  BRA.U UP0, `(.L_x_7277) ;  /* 0x00000001002c7547 */ /* 0x000fea000b800000 */
[----:B------:R-:W-:-:S09]  /*a620*/  UISETP.NE.AND UP0, UPT, UR4, 0x5, UPT ;  /* 0x000000050400788c */ /* 0x000fd2000bf05270 */
[----:B------:R-:W-:Y:S05]  /*a630*/  BRA.U !UP0, `(.L_x_7278) ;  /* 0x0000000108147547 */ /* 0x000fea000b800000 */
[----:B------:R-:W-:-:S09]  /*a640*/  UISETP.NE.AND UP0, UPT, UR4, 0x6, UPT ;  /* 0x000000060400788c */ /* 0x000fd2000bf05270 */
[----:B------:R-:W-:Y:S05]  /*a650*/  BRA.U UP0, `(.L_x_7273) ;  /* 0x0000000900987547 */ /* 0x000fea000b800000 */
[----:B--2---:R-:W2:Y:S02]  /*a660*/  LDG.E R2, desc[UR36][R4.64] ;  /* 0x0000002404027981 */ /* 0x004ea4000c1e1900 */
[----:B--2---:R-:W3:Y:S02]  /*a670*/  F2I.S64.TRUNC R2, R2 ;  /* 0x0000000200027311 */ /* 0x004ee4000020d900 */
[----:B---3--:R-:W-:Y:S05]  /*a680*/  BRA `(.L_x_7274) ;  /* 0x0000000800e47947 */ /* 0x008fea0003800000 */
.L_x_7278:
[----:B------:R-:W2:Y:S02]  /*a690*/  LDG.E.U16 R4, desc[UR36][R4.64] ;  /* 0x0000002404047981 */ /* 0x000ea4000c1e1500 */
[----:B--2---:R-:W-:-:S06]  /*a6a0*/  HADD2.F32 R2, -RZ, R4.H0_H0 ;  /* 0x20000004ff027230 */ /* 0x004fcc0000004100 */
[----:B------:R-:W3:Y:S02]  /*a6b0*/  F2I.S64.TRUNC R2, R2 ;  /* 0x0000000200027311 */ /* 0x000ee4000020d900 */
[----:B---3--:R-:W-:Y:S05]  /*a6c0*/  BRA `(.L_x_7274) ;  /* 0x0000000800d47947 */ /* 0x008fea0003800000 */
.L_x_7277:
[----:B------:R-:W-:-:S09]  /*a6d0*/  UISETP.NE.AND UP0, UPT, UR4, 0x7, UPT ;  /* 0x000000070400788c */ /* 0x000fd2000bf05270 */
[----:B------:R-:W-:Y:S05]  /*a6e0*/  BRA.U !UP0, `(.L_x_7279) ;  /* 0x00000001082c7547 */ /* 0x000fea000b800000 */
[----:B------:R-:W-:-:S09]  /*a6f0*/  UISETP.NE.AND UP0, UPT, UR4, 0x8, UPT ;  /* 0x000000080400788c */ /* 0x000fd2000bf05270 */
[----:B------:R-:W-:Y:S05]  /*a700*/  BRA.U !UP0, `(.L_x_7280) ;  /* 0x0000000108147547 */ /* 0x000fea000b800000 */
[----:B------:R-:W-:-:S09]  /*a710*/  UISETP.NE.AND UP0, UPT, UR4, 0x9, UPT ;  /* 0x000000090400788c */ /* 0x000fd2000bf05270 */
[----:B------:R-:W-:Y:S05]  /*a720*/  BRA.U UP0, `(.L_x_7273) ;  /* 0x0000000900647547 */ /* 0x000fea000b800000 */
[----:B--2---:R-:W2:Y:S02]  /*a730*/  LDG.E R2, desc[UR36][R4.64] ;  /* 0x0000002404027981 */ /* 0x004ea4000c1e1900 */
[----:B--2---:R-:W3:Y:S02]  /*a740*/  F2I.S64.TRUNC R2, R2 ;  /* 0x0000000200027311 */ /* 0x004ee4000020d900 */
[----:B---3--:R-:W-:Y:S05]  /*a750*/  BRA `(.L_x_7274) ;  /* 0x0000000800b07947 */ /* 0x008fea0003800000 */
.L_x_7280:
[----:B------:R-:W2:Y:S02]  /*a760*/  LDG.E.U16 R4, desc[UR36][R4.64] ;  /* 0x0000002404047981 */ /* 0x000ea4000c1e1500 */
[----:B--2---:R-:W-:-:S06]  /*a770*/  HADD2.F32 R2, -RZ, R4.H0_H0 ;  /* 0x20000004ff027230 */ /* 0x004fcc0000004100 */
[----:B------:R-:W3:Y:S02]  /*a780*/  F2I.S64.TRUNC R2, R2 ;  /* 0x0000000200027311 */ /* 0x000ee4000020d900 */
[----:B---3--:R-:W-:Y:S05]  /*a790*/  BRA `(.L_x_7274) ;  /* 0x0000000800a07947 */ /* 0x008fea0003800000 */
.L_x_7279:
[----:B--2---:R-:W2:Y:S02]  /*a7a0*/  LDG.E.64 R2, desc[UR36][R4.64] ;  /* 0x0000002404027981 */ /* 0x004ea4000c1e1b00 */
[----:B--2---:R-:W3:Y:S02]  /*a7b0*/  F2I.S64.F64.TRUNC R2, R2 ;  /* 0x0000000200027311 */ /* 0x004ee4000030d900 */
[----:B---3--:R-:W-:Y:S05]  /*a7c0*/  BRA `(.L_x_7274) ;  /* 0x0000000800947947 */ /* 0x008fea0003800000 */
.L_x_7269:
        /* <DEDUP_REMOVED lines=8> */
[----:B------:R-:W3:Y:S01]  /*a850*/  LDG.E.U8 R4, desc[UR36][R4.64] ;  /* 0x0000002404047981 */ /* 0x000ee2000c1e1100 */
[----:B--2---:R-:W-:Y:S01]  /*a860*/  IMAD.MOV.U32 R3, RZ, RZ, RZ ;  /* 0x000000ffff037224 */ /* 0x004fe200078e00ff */
[----:B---3--:R-:W-:-:S04]  /*a870*/  ISETP.NE.AND P0, PT, R4, RZ, PT ;  /* 0x000000ff0400720c */ /* 0x008fc80003f05270 */
[----:B------:R-:W-:Y:S01]  /*a880*/  SEL R2, RZ, 0x1, !P0 ;  /* 0x00000001ff027807 */ /* 0x000fe20004000000 */
[----:B------:R-:W-:Y:S08]  /*a890*/  BRA `(.L_x_7274) ;  /* 0x0000000800607947 */ /* 0x000ff00003800000 */
.L_x_7283:
[----:B--2---:R-:W2:Y:S02]  /*a8a0*/  LDG.E.64 R2, desc[UR36][R4.64] ;  /* 0x0000002404027981 */ /* 0x004ea4000c1e1b00 */
[----:B--2---:R-:W3:Y:S02]  /*a8b0*/  F2I.S64.F64.TRUNC R2, R2 ;  /* 0x0000000200027311 */ /* 0x004ee4000030d900 */
[----:B---3--:R-:W-:Y:S05]  /*a8c0*/  BRA `(.L_x_7274) ;  /* 0x0000000800547947 */ /* 0x008fea0003800000 */
.L_x_7282:
[----:B------:R-:W-:-:S09]  /*a8d0*/  UISETP.NE.AND UP0, UPT, UR4, 0xf, UPT ;  /* 0x0000000f0400788c */ /* 0x000fd2000bf05270 */
[----:B------:R-:W-:Y:S05]  /*a8e0*/  BRA.U !UP0, `(.L_x_7284) ;  /* 0x0000000108947547 */ /* 0x000fea000b800000 */
[----:B------:R-:W-:-:S09]  /*a8f0*/  UISETP.NE.AND UP0, UPT, UR4, 0x17, UPT ;  /* 0x000000170400788c */ /* 0x000fd2000bf05270 */
[----:B------:R-:W-:Y:S05]  /*a900*/  BRA.U !UP0, `(.L_x_7285) ;  /* 0x0000000108587547 */ /* 0x000fea000b800000 */
[----:B------:R-:W-:-:S09]  /*a910*/  UISETP.NE.AND UP0, UPT, UR4, 0x18, UPT ;  /* 0x000000180400788c */ /* 0x000fd2000bf05270 */
[----:B------:R-:W-:Y:S05]  /*a920*/  BRA.U UP0, `(.L_x_7273) ;  /* 0x0000000500e47547 */ /* 0x000fea000b800000 */
[----:B------:R-:W3:Y:S01]  /*a930*/  LDG.E.U8 R0, desc[UR36][R4.64] ;  /* 0x0000002404007981 */ /* 0x000ee2000c1e1100 */
[----:B------:R-:W-:Y:S01]  /*a940*/  IMAD.MOV.U32 R6, RZ, RZ, 0x1f ;  /* 0x0000001fff067424 */ /* 0x000fe200078e00ff */
[----:B---3--:R-:W-:-:S04]  /*a950*/  SHF.L.U32 R0, R0, 0x18, RZ ;  /* 0x0000001800007819 */ /* 0x008fc800000006ff */
[C---:B--2---:R-:W-:Y:S02]  /*a960*/  LOP3.LUT R2, R0.reuse, 0x7f000000, RZ, 0xc0, !PT ;  /* 0x7f00000000027812 */ /* 0x044fe400078ec0ff */
        /* <DEDUP_REMOVED lines=14> */
[----:B------:R-:W3:Y:S02]  /*aa50*/  F2I.S64.TRUNC R2, R3 ;  /* 0x0000000300027311 */ /* 0x000ee4000020d900 */
[----:B---3--:R-:W-:Y:S05]  /*aa60*/  BRA `(.L_x_7274) ;  /* 0x0000000400ec7947 */ /* 0x008fea0003800000 */
.L_x_7285:
[----:B--2---:R-:W2:Y:S02]  /*aa70*/  LDG.E.U8 R3, desc[UR36][R4.64] ;  /* 0x0000002404037981 */ /* 0x004ea4000c1e1100 */
        /* <DEDUP_REMOVED lines=10> */
[----:B------:R-:W3:Y:S02]  /*ab20*/  F2I.S64.TRUNC R2, R3 ;  /* 0x0000000300027311 */ /* 0x000ee4000020d900 */
[----:B---3--:R-:W-:Y:S05]  /*ab30*/  BRA `(.L_x_7274) ;  /* 0x0000000400b87947 */ /* 0x008fea0003800000 */
.L_x_7284:
[----:B--2---:R-:W2:Y:S02]  /*ab40*/  LDG.E.U16 R2, desc[UR36][R4.64] ;  /* 0x0000002404027981 */ /* 0x004ea4000c1e1500 */
[----:B--2---:R-:W-:-:S06]  /*ab50*/  SHF.L.U32 R2, R2, 0x10, RZ ;  /* 0x0000001002027819 */ /* 0x004fcc00000006ff */
[----:B------:R-:W3:Y:S02]  /*ab60*/  F2I.S64.TRUNC R2, R2 ;  /* 0x0000000200027311 */ /* 0x000ee4000020d900 */
[----:B---3--:R-:W-:Y:S05]  /*ab70*/  BRA `(.L_x_7274) ;  /* 0x0000000400a87947 */ /* 0x008fea0003800000 */
.L_x_7281:
        /* <DEDUP_REMOVED lines=8> */
[----:B--2---:R0:W5:Y:S01]  /*ac00*/  LDG.E.U16 R2, desc[UR36][R4.64] ;  /* 0x0000002404027981 */ /* 0x004162000c1e1500 */
[----:B------:R-:W-:Y:S01]  /*ac10*/  IMAD.MOV.U32 R3, RZ, RZ, RZ ;  /* 0x000000ffff037224 */ /* 0x000fe200078e00ff */
[----:B------:R-:W-:Y:S06]  /*ac20*/  BRA `(.L_x_7274) ;  /* 0x00000004007c7947 */ /* 0x000fec0003800000 */
.L_x_7288:
[----:B------:R-:W3:Y:S01]  /*ac30*/  LDG.E.U8 R4, desc[UR36][R4.64] ;  /* 0x0000002404047981 */ /* 0x000ee2000c1e1100 */
[----:B------:R-:W-:Y:S01]  /*ac40*/  BSSY.RECONVERGENT B0, `(.L_x_7289) ;  /* 0x0000018000007945 */ /* 0x000fe20003800200 */
[----:B--2---:R-:W-:Y:S01]  /*ac50*/  IMAD.MOV.U32 R2, RZ, RZ, RZ ;  /* 0x000000ffff027224 */ /* 0x004fe200078e00ff */
[----:B---3--:R-:W-:-:S13]  /*ac60*/  ISETP.NE.AND P0, PT, R4, RZ, PT ;  /* 0x000000ff0400720c */ /* 0x008fda0003f05270 */
        /* <DEDUP_REMOVED lines=17> */
.L_x_7292:
[----:B------:R-:W-:Y:S05]  /*ad80*/  BSYNC.RECONVERGENT B1 ;  /* 0x0000000000017941 */ /* 0x000fea0003800200 */
.L_x_7291:
[----:B------:R-:W-:Y:S02]  /*ad90*/  SHF.L.U32 R0, R0, 0x14, RZ ;  /* 0x0000001400007819 */ /* 0x000fe400000006ff */
[----:B------:R-:W-:-:S04]  /*ada0*/  LEA R2, R2, 0x3b800000, 0x17 ;  /* 0x3b80000002027811 */ /* 0x000fc800078eb8ff */
[----:B------:R-:W-:-:S07]  /*adb0*/  LOP3.LUT R2, R2, R0, R7, 0xfe, !PT ;  /* 0x0000000002027212 */ /* 0x000fce00078efe07 */
.L_x_7290:
[----:B------:R-:W-:Y:S05]  /*adc0*/  BSYNC.RECONVERGENT B0 ;  /* 0x0000000000007941 */ /* 0x000fea0003800200 */
.L_x_7289:
[----:B------:R-:W1:Y:S02]  /*add0*/  F2I.S64.TRUNC R2, R2 ;  /* 0x0000000200027311 */ /* 0x000e64000020d900 */
[----:B-1----:R-:W-:Y:S05]  /*ade0*/  BRA `(.L_x_7274) ;  /* 0x00000004000c7947 */ /* 0x002fea0003800000 */
.L_x_7287:
[----:B------:R-:W3:Y:S01]  /*adf0*/  LDG.E.U8 R4, desc[UR36][R4.64] ;  /* 0x0000002404047981 */ /* 0x000ee2000c1e1100 */
[----:B------:R-:W-:Y:S01]  /*ae00*/  BSSY.RECONVERGENT B0, `(.L_x_7293) ;  /* 0x0000018000007945 */ /* 0x000fe20003800200 */
[----:B--2---:R-:W-:Y:S01]  /*ae10*/  IMAD.MOV.U32 R2, RZ, RZ, RZ ;  /* 0x000000ffff027224 */ /* 0x004fe200078e00ff */
[----:B---3--:R-:W-:-:S13]  /*ae20*/  ISETP.NE.AND P0, PT, R4, RZ, PT ;  /* 0x000000ff0400720c */ /* 0x008fda0003f05270 */
        /* <DEDUP_REMOVED lines=17> */
.L_x_7296:
[----:B------:R-:W-:Y:S05]  /*af40*/  BSYNC.RECONVERGENT B1 ;  /* 0x0000000000017941 */ /* 0x000fea0003800200 */
.L_x_7295:
[----:B------:R-:W-:Y:S01]  /*af50*/  IMAD.SHL.U32 R0, R0, 0x200000, RZ ;  /* 0x0020000000007824 */ /* 0x000fe200078e00ff */
[----:B------:R-:W-:-:S04]  /*af60*/  LEA R2, R2, 0x37800000, 0x17 ;  /* 0x3780000002027811 */ /* 0x000fc800078eb8ff */
[----:B------:R-:W-:-:S07]  /*af70*/  LOP3.LUT R2, R2, R0, R7, 0xfe, !PT ;  /* 0x0000000002027212 */ /* 0x000fce00078efe07 */
.L_x_7294:
[----:B------:R-:W-:Y:S05]  /*af80*/  BSYNC.RECONVERGENT B0 ;  /* 0x0000000000007941 */ /* 0x000fea0003800200 */
.L_x_7293:
[----:B------:R-:W0:Y:S02]  /*af90*/  F2I.S64.TRUNC R2, R2 ;  /* 0x0000000200027311 */ /* 0x000e24000020d900 */
[----:B0-----:R-:W-:Y:S05]  /*afa0*/  BRA `(.L_x_7274) ;  /* 0x00000000009c7947 */ /* 0x001fea0003800000 */
.L_x_7286:
[----:B------:R-:W-:-:S09]  /*afb0*/  UISETP.NE.AND UP0, UPT, UR4, 0x1c, UPT ;  /* 0x0000001c0400788c */ /* 0x000fd2000bf05270 */
[----:B------:R-:W-:Y:S05]  /*afc0*/  BRA.U !UP0, `(.L_x_7297) ;  /* 0x00000001088c7547 */ /* 0x000fea000b800000 */
[----:B------:R-:W-:-:S09]  /*afd0*/  UISETP.NE.AND UP0, UPT, UR4, 0x1d, UPT ;  /* 0x0000001d0400788c */ /* 0x000fd2000bf05270 */
[----:B------:R-:W-:Y:S05]  /*afe0*/  BRA.U !UP0, `(.L_x_7298) ;  /* 0x00000001087c7547 */ /* 0x000fea000b800000 */
[----:B------:R-:W-:-:S09]  /*aff0*/  UISETP.NE.AND UP0, UPT, UR4, 0x2c, UPT ;  /* 0x0000002c0400788c */ /* 0x000fd2000bf05270 */
[----:B------:R-:W-:Y:S05]  /*b000*/  BRA.U UP0, `(.L_x_7273) ;  /* 0x00000001002c7547 */ /* 0x000fea000b800000 */
[----:B------:R-:W3:Y:S01]  /*b010*/  LDG.E.U8 R4, desc[UR36][R4.64] ;  /* 0x0000002404047981 */ /* 0x000ee2000c1e1100 */
[----:B------:R-:W-:Y:S01]  /*b020*/  BSSY.RECONVERGENT B0, `(.L_x_7299) ;  /* 0x0000007000007945 */ /* 0x000fe20003800200 */
[----:B--2---:R-:W-:Y:S01]  /*b030*/  HFMA2 R2, -RZ, RZ, 3.814697265625e-06, 0 ;  /* 0x00400000ff027431 */ /* 0x004fe200000001ff */
[----:B---3--:R-:W-:-:S13]  /*b040*/  ISETP.NE.AND P0, PT, R4, RZ, PT ;  /* 0x000000ff0400720c */ /* 0x008fda0003f05270 */
[----:B------:R-:W-:Y:S05]  /*b050*/  @!P0 BRA `(.L_x_7300) ;  /* 0x00000000000c8947 */ /* 0x000fea0003800000 */
[----:B------:R-:W-:-:S13]  /*b060*/  ISETP.NE.AND P0, PT, R4, 0xff, PT ;  /* 0x000000ff0400780c */ /* 0x000fda0003f05270 */
[----:B------:R-:W-:Y:S02]  /*b070*/  @!P0 IMAD.MOV.U32 R2, RZ, RZ, 0x7f800001 ;  /* 0x7f800001ff028424 */ /* 0x000fe400078e00ff */
[----:B------:R-:W-:-:S07]  /*b080*/  @P0 IMAD.SHL.U32 R2, R4, 0x800000, RZ ;  /* 0x0080000004020824 */ /* 0x000fce00078e00ff */
.L_x_7300:
[----:B------:R-:W-:Y:S05]  /*b090*/  BSYNC.RECONVERGENT B0 ;  /* 0x0000000000007941 */ /* 0x000fea0003800200 */
.L_x_7299:
[----:B------:R-:W2:Y:S02]  /*b0a0*/  F2I.S64.TRUNC R2, R2 ;  /* 0x0000000200027311 */ /* 0x000ea4000020d900 */
[----:B--2---:R-:W-:Y:S05]  /*b0b0*/  BRA `(.L_x_7274) ;  /* 0x0000000000587947 */ /* 0x004fea0003800000 */
.L_x_7273:
[----:B------:R-:W-:Y:S01]  /*b0c0*/  MOV R0, 0x1c0 ;  /* 0x000001c000007802 */ /* 0x000fe20000000f00 */
[----:B------:R-:W0:Y:S01]  /*b0d0*/  LDCU.64 UR4, c[0x4][0x1a0] ;  /* 0x01003400ff0477ac */ /* 0x000e220008000a00 */
[----:B------:R-:W-:Y:S02]  /*b0e0*/  HFMA2 R8, -RZ, RZ, 0, 4.64916229248046875e-06 ;  /* 0x0000004eff087431 */ /* 0x000fe400000001ff */
[----:B------:R-:W-:Y:S01]  /*b0f0*/  IMAD.MOV.U32 R12, RZ, RZ, 0x1 ;  /* 0x00000001ff0c7424 */ /* 0x000fe200078e00ff */
[----:B--2---:R1:W2:Y:S01]  /*b100*/  LDC.64 R2, c[0x4][R0] ;  /* 0x0100000000027b82 */ /* 0x0042a20000000a00 */
        /* <DEDUP_REMOVED lines=11> */
.L_x_7301:
[----:B------:R-:W-:Y:S01]  /*b1c0*/  CS2R R2, SRZ ;  /* 0x0000000000027805 */ /* 0x000fe2000001ff00 */
[----:B------:R-:W-:Y:S06]  /*b1d0*/  BRA `(.L_x_7274) ;  /* 0x0000000000107947 */ /* 0x000fec0003800000 */
.L_x_7298:
[----:B--2---:R2:W5:Y:S01]  /*b1e0*/  LDG.E.64 R2, desc[UR36][R4.64] ;  /* 0x0000002404027981 */ /* 0x004562000c1e1b00 */
[----:B------:R-:W-:Y:S05]  /*b1f0*/  BRA `(.L_x_7274) ;  /* 0x0000000000087947 */ /* 0x000fea0003800000 */
.L_x_7297:
[----:B--2---:R1:W5:Y:S01]  /*b200*/  LDG.E R2, desc[UR36][R4.64] ;  /* 0x0000002404027981 */ /* 0x004362000c1e1900 */
[----:B------:R-:W-:-:S07]  /*b210*/  MOV R3, RZ ;  /* 0x000000ff00037202 */ /* 0x000fce0000000f00 */
.L_x_7274:
[----:B------:R-:W0:Y:S01]  /*b220*/  LDCU.64 UR6, c[0x0][0x590] ;  /* 0x0000b200ff0677ac */ /* 0x000e220008000a00 */
[----:B------:R-:W-:-:S04]  /*b230*/  UPRMT UR4, UR41, 0x9910, URZ ;  /* 0x0000991029047896 */ /* 0x000fc800080000ff */
[----:B------:R-:W-:Y:S01]  /*b240*/  UISETP.GT.AND UP0, UPT, UR4, 0x9, UPT ;  /* 0x000000090400788c */ /* 0x000fe2000bf04270 */
[----:B0----5:R-:W-:-:S04]  /*b250*/  ISETP.LT.U32.AND P0, PT, R2, UR6, PT ;  /* 0x0000000602007c0c */ /* 0x021fc8000bf01070 */
[----:B------:R-:W-:-:S04]  /*b260*/  ISETP.LT.AND.EX P0, PT, R3, UR7, PT, P0 ;  /* 0x0000000703007c0c */ /* 0x000fc8000bf01300 */
[----:B-1234-:R-:W-:Y:S02]  /*b270*/  SEL R5, R2, UR6, P0 ;  /* 0x0000000602057c07 */ /* 0x01efe40008000000 */
[----:B------:R-:W-:-:S03]  /*b280*/  SEL R3, R3, UR7, P0 ;  /* 0x0000000703037c07 */ /* 0x000fc60008000000 */
        /* <DEDUP_REMOVED lines=12> */
.L_x_7305:
[----:B------:R-:W-:Y:S01]  /*b350*/  STG.E.U8 desc[UR36][R16.64], R5 ;  /* 0x0000000510007986 */ /* 0x000fe2000c101124 */
[----:B------:R-:W-:Y:S05]  /*b360*/  EXIT ;  /* 0x000000000000794d */ /* 0x000fea0003800000 */
.L_x_7304:
        /* <DEDUP_REMOVED lines=8> */
.L_x_7308:
[----:B------:R-:W-:Y:S01]  /*b3f0*/  STG.E desc[UR36][R16.64], R5 ;  /* 0x0000000510007986 */ /* 0x000fe2000c101924 */
[----:B------:R-:W-:Y:S05]  /*b400*/  EXIT ;  /* 0x000000000000794d */ /* 0x000fea0003800000 */
.L_x_7307:
[----:B------:R-:W-:Y:S01]  /*b410*/  STG.E.U16 desc[UR36][R16.64], R5 ;  /* 0x0000000510007986 */ /* 0x000fe2000c101524 */
[----:B------:R-:W-:Y:S05]  /*b420*/  EXIT ;  /* 0x000000000000794d */ /* 0x000fea0003800000 */
.L_x_7303:
[----:B------:R-:W-:-:S09]  /*b430*/  UISETP.GT.AND UP0, UPT, UR4, 0x6, UPT ;  /* 0x000000060400788c */ /* 0x000fd2000bf04270 */
[----:B------:R-:W-:Y:S05]  /*b440*/  BRA.U UP0, `(.L_x_7309) ;  /* 0x00000001002c7547 */ /* 0x000fea000b800000 */
[----:B------:R-:W-:-:S09]  /*b450*/  UISETP.NE.AND UP0, UPT, UR4, 0x5, UPT ;  /* 0x000000050400788c */ /* 0x000fd2000bf05270 */
[----:B------:R-:W-:Y:S05]  /*b460*/  BRA.U !UP0, `(.L_x_7310) ;  /* 0x0000000108147547 */ /* 0x000fea000b800000 */
[----:B------:R-:W-:-:S09]  /*b470*/  UISETP.NE.AND UP0, UPT, UR4, 0x6, UPT ;  /* 0x000000060400788c */ /* 0x000fd2000bf05270 */
[----:B------:R-:W-:Y:S05]  /*b480*/  BRA.U UP0, `(.L_x_7306) ;  /* 0x00000009000c7547 */ /* 0x000fea000b800000 */
[----:B------:R-:W0:Y:S02]  /*b490*/  I2F.S64 R3, R2 ;  /* 0x0000000200037312 */ /* 0x000e240000301400 */
[----:B0-----:R-:W-:Y:S01]  /*b4a0*/  STG.E desc[UR36][R16.64], R3 ;  /* 0x0000000310007986 */ /* 0x001fe2000c101924 */
[----:B------:R-:W-:Y:S05]  /*b4b0*/  EXIT ;  /* 0x000000000000794d */ /* 0x000fea0003800000 */
.L_x_7310:
[----:B------:R-:W0:Y:S02]  /*b4c0*/  I2F.S64 R0, R2 ;  /* 0x0000000200007312 */ /* 0x000e240000301400 */
[----:B0-----:R-:W-:-:S05]  /*b4d0*/  F2FP.F16.F32.PACK_AB R0, RZ, R0 ;  /* 0x00000000ff00723e */ /* 0x001fca00000000ff */
[----:B------:R-:W-:Y:S01]  /*b4e0*/  STG.E.U16 desc[UR36][R16.64], R0 ;  /* 0x0000000010007986 */ /* 0x000fe2000c101524 */
[----:B------:R-:W-:Y:S05]  /*b4f0*/  EXIT ;  /* 0x000000000000794d */ /* 0x000fea0003800000 */
.L_x_7309:
        /* <DEDUP_REMOVED lines=8> */
[----:B0-----:R-:W-:Y:S01]  /*b580*/  STG.E.64 desc[UR36][R16.64], R4 ;  /* 0x0000000410007986 */ /* 0x001fe2000c101b24 */
[----:B------:R-:W-:Y:S05]  /*b590*/  EXIT ;  /* 0x000000000000794d */ /* 0x000fea0003800000 */
.L_x_7312:
[----:B------:R-:W0:Y:S02]  /*b5a0*/  I2F.S64 R2, R2 ;  /* 0x0000000200027312 */ /* 0x000e240000301400 */
[----:B0-----:R-:W-:-:S04]  /*b5b0*/  F2FP.F16.F32.PACK_AB R3, RZ, R2 ;  /* 0x00000002ff03723e */ /* 0x001fc800000000ff */
[----:B------:R-:W-:-:S05]  /*b5c0*/  PRMT R3, R3, 0x5410, RZ ;  /* 0x0000541003037816 */ /* 0x000fca00000000ff */
[----:B------:R-:W-:Y:S01]  /*b5d0*/  STG.E desc[UR36][R16.64], R3 ;  /* 0x0000000310007986 */ /* 0x000fe2000c101924 */
[----:B------:R-:W-:Y:S05]  /*b5e0*/  EXIT ;  /* 0x000000000000794d */ /* 0x000fea0003800000 */
.L_x_7311:
[----:B------:R-:W0:Y:S02]  /*b5f0*/  I2F.F64.S64 R2, R2 ;  /* 0x0000000200027312 */ /* 0x000e240000301c00 */
[----:B0-----:R-:W-:Y:S01]  /*b600*/  STG.E.64 desc[UR36][R16.64], R2 ;  /* 0x0000000210007986 */ /* 0x001fe2000c101b24 */
[----:B------:R-:W-:Y:S05]  /*b610*/  EXIT ;  /* 0x000000000000794d */ /* 0x000fea0003800000 */
.L_x_7302:
        /* <DEDUP_REMOVED lines=12> */
.L_x_7316:
[----:B------:R-:W0:Y:S01]  /*b6e0*/  I2F.S64 R3, R2 ;  /* 0x0000000200037312 */ /* 0x000e220000301400 */
[----:B------:R-:W-:Y:S01]  /*b6f0*/  BSSY.RECONVERGENT B0, `(.L_x_7317) ;  /* 0x0000013000007945 */ /* 0x000fe20003800200 */
[----:B0-----:R-:W-:Y:S01]  /*b700*/  LOP3.LUT R4, R3, 0x7fffffff, RZ, 0xc0, !PT ;  /* 0x7fffffff03047812 */ /* 0x001fe200078ec0ff */
[----:B------:R-:W-:-:S03]  /*b710*/  HFMA2 R8, -RZ, RZ, 0, 7.62939453125e-06 ;  /* 0x00000080ff087431 */ /* 0x000fc600000001ff */
        /* <DEDUP_REMOVED lines=13> */
.L_x_7319:
[----:B------:R-:W-:-:S04]  /*b7f0*/  SHF.R.U32.HI R3, RZ, 0x18, R3 ;  /* 0x00000018ff037819 */ /* 0x000fc80000011603 */
[----:B------:R-:W-:-:S04]  /*b800*/  LOP3.LUT R0, R0, 0x80, R3, 0xf8, !PT ;  /* 0x0000008000007812 */ /* 0x000fc800078ef803 */
[----:B------:R-:W-:-:S07]  /*b810*/  PRMT R8, R0, 0x7610, R8 ;  /* 0x0000761000087816 */ /* 0x000fce0000000008 */
.L_x_7318:
[----:B------:R-:W-:Y:S05]  /*b820*/  BSYNC.RECONVERGENT B0 ;  /* 0x0000000000007941 */ /* 0x000fea0003800200 */
.L_x_7317:
[----:B------:R-:W-:Y:S01]  /*b830*/  STG.E.U8 desc[UR36][R16.64], R8 ;  /* 0x0000000810007986 */ /* 0x000fe2000c101124 */
[----:B------:R-:W-:Y:S05]  /*b840*/  EXIT ;  /* 0x000000000000794d */ /* 0x000fea0003800000 */
.L_x_7315:
        /* <DEDUP_REMOVED lines=17> */
.L_x_7322:
[----:B------:R-:W-:-:S04]  /*b960*/  SHF.R.U32.HI R3, RZ, 0x18, R3 ;  /* 0x00000018ff037819 */ /* 0x000fc80000011603 */
[----:B------:R-:W-:-:S04]  /*b970*/  LOP3.LUT R0, R0, 0x80, R3, 0xf8, !PT ;  /* 0x0000008000007812 */ /* 0x000fc800078ef803 */
[----:B------:R-:W-:-:S07]  /*b980*/  PRMT R8, R0, 0x7610, R8 ;  /* 0x0000761000087816 */ /* 0x000fce0000000008 */
.L_x_7321:
[----:B------:R-:W-:Y:S05]  /*b990*/  BSYNC.RECONVERGENT B0 ;  /* 0x0000000000007941 */ /* 0x000fea0003800200 */
.L_x_7320:
[----:B------:R-:W-:Y:S01]  /*b9a0*/  STG.E.U8 desc[UR36][R16.64], R8 ;  /* 0x0000000810007986 */ /* 0x000fe2000c101124 */
[----:B------:R-:W-:Y:S05]  /*b9b0*/  EXIT ;  /* 0x000000000000794d */ /* 0x000fea0003800000 */
.L_x_7314:
        /* <DEDUP_REMOVED lines=21> */
[----:B------:R-:W-:Y:S01]  /*bb10*/  STG.E.U8 desc[UR36][R16.64], R3 ;  /* 0x0000000310007986 */ /* 0x000fe2000c101124 */
[----:B------:R-:W-:Y:S05]  /*bb20*/  EXIT ;  /* 0x000000000000794d */ /* 0x000fea0003800000 */
.L_x_7324:
[----:B------:R-:W-:Y:S01]  /*bb30*/  STG.E.64 desc[UR36][R16.64], R2 ;  /* 0x0000000210007986 */ /* 0x000fe2000c101b24 */
[----:B------:R-:W-:Y:S05]  /*bb40*/  EXIT ;  /* 0x000000000000794d */ /* 0x000fea0003800000 */
.L_x_7323:
[----:B------:R-:W-:Y:S01]  /*bb50*/  STG.E desc[UR36][R16.64], R5 ;  /* 0x0000000510007986 */ /* 0x000fe2000c101924 */
[----:B------:R-:W-:Y:S05]  /*bb60*/  EXIT ;  /* 0x000000000000794d */ /* 0x000fea0003800000 */
.L_x_7313:
        /* <DEDUP_REMOVED lines=9> */
[----:B------:R-:W-:Y:S01]  /*bc00*/  STG.E.U8 desc[UR36][R16.64], R3 ;  /* 0x0000000310007986 */ /* 0x000fe2000c101124 */
[----:B------:R-:W-:Y:S05]  /*bc10*/  EXIT ;  /* 0x000000000000794d */ /* 0x000fea0003800000 */
.L_x_7326:
[----:B------:R-:W-:Y:S01]  /*bc20*/  CS2R R6, SRZ ;  /* 0x0000000000067805 */ /* 0x000fe2000001ff00 */
[----:B------:R-:W0:Y:S04]  /*bc30*/  I2F.F64.S64 R4, R2 ;  /* 0x0000000200047312 */ /* 0x000e280000301c00 */
[----:B0-----:R-:W-:Y:S01]  /*bc40*/  STG.E.128 desc[UR36][R16.64], R4 ;  /* 0x0000000410007986 */ /* 0x001fe2000c101d24 */
[----:B------:R-:W-:Y:S05]  /*bc50*/  EXIT ;  /* 0x000000000000794d */ /* 0x000fea0003800000 */
.L_x_7325:
[----:B------:R-:W-:-:S09]  /*bc60*/  UISETP.NE.AND UP0, UPT, UR4, 0xf, UPT ;  /* 0x0000000f0400788c */ /* 0x000fd2000bf05270 */
[----:B------:R-:W-:Y:S05]  /*bc70*/  BRA.U !UP0, `(.L_x_7327) ;  /* 0x0000000108e87547 */ /* 0x000fea000b800000 */
[----:B------:R-:W-:-:S09]  /*bc80*/  UISETP.NE.AND UP0, UPT, UR4, 0x17, UPT ;  /* 0x000000170400788c */ /* 0x000fd2000bf05270 */
[----:B------:R-:W-:Y:S05]  /*bc90*/  BRA.U !UP0, `(.L_x_7328) ;  /* 0x0000000108907547 */ /* 0x000fea000b800000 */
[----:B------:R-:W-:-:S09]  /*bca0*/  UISETP.NE.AND UP0, UPT, UR4, 0x18, UPT ;  /* 0x000000180400788c */ /* 0x000fd2000bf05270 */
[----:B------:R-:W-:Y:S05]  /*bcb0*/  BRA.U !UP0, `(.L_x_7329) ;  /* 0x0000000108447547 */ /* 0x000fea000b800000 */
.L_x_7306:
        /* <DEDUP_REMOVED lines=16> */
.L_x_7330:
[----:B------:R-:W-:Y:S05]  /*bdc0*/  EXIT ;  /* 0x000000000000794d */ /* 0x000fea0003800000 */
.L_x_7329:
        /* <DEDUP_REMOVED lines=13> */
.L_x_7332:
[----:B------:R-:W-:Y:S05]  /*bea0*/  BSYNC.RECONVERGENT B0 ;  /* 0x0000000000007941 */ /* 0x000fea0003800200 */
.L_x_7331:
[----:B------:R-:W-:-:S05]  /*beb0*/  LOP3.LUT R5, R0, 0x80, R5, 0xf8, !PT ;  /* 0x0000008000057812 */ /* 0x000fca00078ef805 */
[----:B------:R-:W-:Y:S01]  /*bec0*/  STG.E.U8 desc[UR36][R16.64], R5 ;  /* 0x0000000510007986 */ /* 0x000fe2000c101124 */
[----:B------:R-:W-:Y:S05]  /*bed0*/  EXIT ;  /* 0x000000000000794d */ /* 0x000fea0003800000 */
.L_x_7328:
        /* <DEDUP_REMOVED lines=12> */
.L_x_7334:
[----:B------:R-:W-:Y:S01]  /*bfa0*/  IMAD.MOV.U32 R0, RZ, RZ, 0x7f ;  /* 0x0000007fff007424 */ /* 0x000fe200078e00ff */
[----:B------:R-:W-:-:S04]  /*bfb0*/  ISETP.GT.U32.AND P0, PT, R4, 0x7f800000, PT ;  /* 0x7f8000000400780c */ /* 0x000fc80003f04070 */
[----:B------:R-:W-:-:S09]  /*bfc0*/  SEL R0, R0, 0x7c, P0 ;  /* 0x0000007c00007807 */ /* 0x000fd20000000000 */
.L_x_7335:
[----:B------:R-:W-:Y:S05]  /*bfd0*/  BSYNC.RECONVERGENT B0 ;  /* 0x0000000000007941 */ /* 0x000fea0003800200 */
.L_x_7333:
[----:B------:R-:W-:-:S04]  /*bfe0*/  SHF.R.U32.HI R3, RZ, 0x18, R3 ;  /* 0x00000018ff037819 */ /* 0x000fc80000011603 */
[----:B------:R-:W-:-:S05]  /*bff0*/  LOP3.LUT R3, R0, 0x80, R3, 0xf8, !PT ;  /* 0x0000008000037812 */ /* 0x000fca00078ef803 */
[----:B------:R-:W-:Y:S01]  /*c000*/  STG.E.U8 desc[UR36][R16.64], R3 ;  /* 0x0000000310007986 */ /* 0x000fe2000c101124 */
[----:B------:R-:W-:Y:S05]  /*c010*/  EXIT ;  /* 0x000000000000794d */ /* 0x000fea0003800000 */
.L_x_7327:
[----:B------:R-:W0:Y:S02]  /*c020*/  I2F.S64 R0, R2 ;  /* 0x0000000200007312 */ /* 0x000e240000301400 */
[----:B0-----:R-:W-:-:S05]  /*c030*/  F2FP.BF16.F32.PACK_AB R0, RZ, R0 ;  /* 0x00000000ff00723e */ /* 0x001fca00000010ff */
[----:B------:R-:W-:Y:S01]  /*c040*/  STG.E.U16 desc[UR36][R16.64], R0 ;  /* 0x0000000010007986 */ /* 0x000fe2000c101524 */
[----:B------:R-:W-:Y:S05]  /*c050*/  EXIT ;  /* 0x000000000000794d */ /* 0x000fea0003800000 */
.L_x_7336:
        /* <DEDUP_REMOVED lines=10> */
.L_x_35862:


//--------------------- .text._ZN2at6native27unrolled_elementwise_kernelIZZZNS0_21clamp_max_kernel_cudaERNS_18TensorIteratorBaseERKN3c106ScalarEENKUlvE_clEvENKUlvE2_clEvEUllE_St5arrayIPcLm2EELi4E23TrivialOffsetCalculatorILi1EjESF_NS0_6memory12LoadWithCastILi1EEENSG_13StoreWithCastILi1EEEEEviT_T0_T2_T3_T4_T5_ --------------------------
	.section	.text._ZN2at6native27unrolled_elementwise_kernelIZZZNS0_21clamp_max_kernel_cudaERNS_18TensorIteratorBaseERKN3c106ScalarEENKUlvE_clEvENKUlvE2_clEvEUllE_St5arrayIPcLm2EELi4E23TrivialOffsetCalculatorILi1EjESF_NS0_6memory12LoadWithCastILi1EEENSG_13StoreWithCastILi1EEEEEviT_T0_T2_T3_T4_T5_,"ax",@progbits
	.align	128
        .global         _ZN2at6native27unrolled_elementwise_kernelIZZZNS0_21clamp_max_kernel_cudaERNS_18TensorIteratorBaseERKN3c106ScalarEENKUlvE_clEvENKUlvE2_clEvEUllE_St5arrayIPcLm2EELi4E23TrivialOffsetCalculatorILi1EjESF_NS0_6memory12LoadWithCastILi1EEENSG_13StoreWithCastILi1EEEEEviT_T0_T2_T3_T4_T5_
        .type           _ZN2at6native27unrolled_elementwise_kernelIZZZNS0_21clamp_max_kernel_cudaERNS_18TensorIteratorBaseERKN3c106ScalarEENKUlvE_clEvENKUlvE2_clEvEUllE_St5arrayIPcLm2EELi4E23TrivialOffsetCalculatorILi1EjESF_NS0_6memory12LoadWithCastILi1EEENSG_13StoreWithCastILi1EEEEEviT_T0_T2_T3_T4_T5_,@function
        .size           _ZN2at6native27unrolled_elementwise_kernelIZZZNS0_21clamp_max_kernel_cudaERNS_18TensorIteratorBaseERKN3c106ScalarEENKUlvE_clEvENKUlvE2_clEvEUllE_St5arrayIPcLm2EELi4E23TrivialOffsetCalculatorILi1EjESF_NS0_6memory12LoadWithCastILi1EEENSG_13StoreWithCastILi1EEEEEviT_T0_T2_T3_T4_T5_,(.L_x_35863 - _ZN2at6native27unrolled_elementwise_kernelIZZZNS0_21clamp_max_kernel_cudaERNS_18TensorIteratorBaseERKN3c106ScalarEENKUlvE_clEvENKUlvE2_clEvEUllE_St5arrayIPcLm2EELi4E23TrivialOffsetCalculatorILi1EjESF_NS0_6memory12LoadWithCastILi1EEENSG_13StoreWithCastILi1EEEEEviT_T0_T2_T3_T4_T5_)
        .other          _ZN2at6native27unrolled_elementwise_kernelIZZZNS0_21clamp_max_kernel_cudaERNS_18TensorIteratorBaseERKN3c106ScalarEENKUlvE_clEvENKUlvE2_clEvEUllE_St5arrayIPcLm2EELi4E23TrivialOffsetCalculatorILi1EjESF_NS0_6memory12LoadWithCastILi1EEENSG_13StoreWithCastILi1EEEEEviT_T0_T2_T3_T4_T5_,@"STO_CUDA_ENTRY STV_DEFAULT"
_ZN2at6native27unrolled_elementwise_kernelIZZZNS0_21clamp_max_kernel_cudaERNS_18TensorIteratorBaseERKN3c106ScalarEENKUlvE_clEvENKUlvE2_clEvEUllE_St5arrayIPcLm2EELi4E23TrivialOffsetCalculatorILi1EjESF_NS0_6memory12LoadWithCastILi1EEENSG_13StoreWithCastILi1EEEEEviT_T0_T2_T3_T4_T5_:
.text._ZN2at6native27unrolled_elementwise_kernelIZZZNS0_21clamp_max_kernel_cudaERNS_18TensorIteratorBaseERKN3c106ScalarEENKUlvE_clEvENKUlvE2_clEvEUllE_St5arrayIPcLm2EELi4E23TrivialOffsetCalculatorILi1EjESF_NS0_6memory12LoadWithCastILi1EEENSG_13StoreWithCastILi1EEEEEviT_T0_T2_T3_T4_T5_:
        /* <DEDUP_REMOVED lines=32> */
.L_x_7342:
[----:B------:R1:W5:Y:S01]  /*0200*/  LDG.E.U8 R28, desc[UR36][R4.64] ;  /* 0x00000024041c7981 */ /* 0x000362000c1e1100 */
[----:B------:R-:W-:Y:S01]  /*0210*/  IMAD.MOV.U32 R29, RZ, RZ, RZ ;  /* 0x000000ffff1d7224 */ /* 0x000fe200078e00ff */
[----:B------:R-:W-:Y:S06]  /*0220*/  BRA `(.L_x_7344) ;  /* 0x0000000c00447947 */ /* 0x000fec0003800000 */
.L_x_7341:
        /* <DEDUP_REMOVED lines=8> */
.L_x_7346:
[----:B------:R-:W2:Y:S02]  /*02b0*/  LDG.E R28, desc[UR36][R4.64] ;  /* 0x00000024041c7981 */ /* 0x000ea4000c1e1900 */
[----:B--2---:R-:W-:Y:S01]  /*02c0*/  SHF.R.S32.HI R29, RZ, 0x1f, R28 ;  /* 0x0000001fff1d7819 */ /* 0x004fe2000001141c */
[----:B------:R-:W-:Y:S06]  /*02d0*/  BRA `(.L_x_7344) ;  /* 0x0000000c00187947 */ /* 0x000fec0003800000 */
.L_x_7345:
[----:B------:R-:W2:Y:S02]  /*02e0*/  LDG.E.S16 R28, desc[UR36][R4.64] ;  /* 0x00000024041c7981 */ /* 0x000ea4000c1e1700 */
[----:B--2---:R-:W-:Y:S01]  /*02f0*/  SHF.R.S32.HI R29, RZ, 0x1f, R28 ;  /* 0x0000001fff1d7819 */ /* 0x004fe2000001141c */
[----:B------:R-:W-:Y:S06]  /*0300*/  BRA `(.L_x_7344) ;  /* 0x0000000c000c7947 */ /* 0x000fec0003800000 */
.L_x_7340:
        /* <DEDUP_REMOVED lines=9> */
.L_x_7348:
[----:B------:R-:W2:Y:S02]  /*03a0*/  LDG.E.U16 R4, desc[UR36][R4.64] ;  /* 0x0000002404047981 */ /* 0x000ea4000c1e1500 */
[----:B--2---:R-:W-:-:S06]  /*03b0*/  HADD2.F32 R28, -RZ, R4.H0_H0 ;  /* 0x20000004ff1c7230 */ /* 0x004fcc0000004100 */
[----:B------:R-:W2:Y:S02]  /*03c0*/  F2I.S64.TRUNC R28, R28 ;  /* 0x0000001c001c7311 */ /* 0x000ea4000020d900 */
[----:B--2---:R-:W-:Y:S05]  /*03d0*/  BRA `(.L_x_7344) ;  /* 0x0000000800d87947 */ /* 0x004fea0003800000 */
.L_x_7347:
        /* <DEDUP_REMOVED lines=9> */
.L_x_7350:
[----:B------:R-:W2:Y:S02]  /*0470*/  LDG.E.U16 R4, desc[UR36][R4.64] ;  /* 0x0000002404047981 */ /* 0x000ea4000c1e1500 */
[----:B--2---:R-:W-:-:S06]  /*0480*/  HADD2.F32 R28, -RZ, R4.H0_H0 ;  /* 0x20000004ff1c7230 */ /* 0x004fcc0000004100 */
[----:B------:R-:W2:Y:S02]  /*0490*/  F2I.S64.TRUNC R28, R28 ;  /* 0x0000001c001c7311 */ /* 0x000ea4000020d900 */
[----:B--2---:R-:W-:Y:S05]  /*04a0*/  BRA `(.L_x_7344) ;  /* 0x0000000800a47947 */ /* 0x004fea0003800000 */
.L_x_7349:
[----:B------:R-:W2:Y:S02]  /*04b0*/  LDG.E.64 R4, desc[UR36][R4.64] ;  /* 0x0000002404047981 */ /* 0x000ea4000c1e1b00 */
[----:B--2---:R2:W3:Y:S02]  /*04c0*/  F2I.S64.F64.TRUNC R28, R4 ;  /* 0x00000004001c7311 */ /* 0x0044e4000030d900 */
[----:B--23--:R-:W-:Y:S05]  /*04d0*/  BRA `(.L_x_7344) ;  /* 0x0000000800987947 */ /* 0x00cfea0003800000 */
.L_x_7339:
        /* <DEDUP_REMOVED lines=13> */
.L_x_7353:
[----:B------:R-:W2:Y:S02]  /*05b0*/  LDG.E.64 R4, desc[UR36][R4.64] ;  /* 0x0000002404047981 */ /* 0x000ea4000c1e1b00 */
[----:B--2---:R2:W3:Y:S02]  /*05c0*/  F2I.S64.F64.TRUNC R28, R4 ;  /* 0x00000004001c7311 */ /* 0x0044e4000030d900 */
[----:B--23--:R-:W-:Y:S05]  /*05d0*/  BRA `(.L_x_7344) ;  /* 0x0000000800587947 */ /* 0x00cfea0003800000 */
.L_x_7352:
        /* <DEDUP_REMOVED lines=24> */
[----:B------:R2:W3:Y:S02]  /*0760*/  F2I.S64.TRUNC R28, R3 ;  /* 0x00000003001c7311 */ /* 0x0004e4000020d900 */
[----:B--23--:R-:W-:Y:S05]  /*0770*/  BRA `(.L_x_7344) ;  /* 0x0000000400f07947 */ /* 0x00cfea0003800000 */
.L_x_7355:
        /* <DEDUP_REMOVED lines=12> */
[----:B------:R2:W3:Y:S02]  /*0840*/  F2I.S64.TRUNC R28, R0 ;  /* 0x00000000001c7311 */ /* 0x0004e4000020d900 */
[----:B--23--:R-:W-:Y:S05]  /*0850*/  BRA `(.L_x_7344) ;  /* 0x0000000400b87947 */ /* 0x00cfea0003800000 */
.L_x_7354:
[----:B------:R-:W2:Y:S02]  /*0860*/  LDG.E.U16 R28, desc[UR36][R4.64] ;  /* 0x00000024041c7981 */ /* 0x000ea4000c1e1500 */
[----:B--2---:R-:W-:-:S06]  /*0870*/  IMAD.U32 R28, R28, 0x10000, RZ ;  /* 0x000100001c1c7824 */ /* 0x004fcc00078e00ff */
[----:B------:R-:W2:Y:S02]  /*0880*/  F2I.S64.TRUNC R28, R28 ;  /* 0x0000001c001c7311 */ /* 0x000ea4000020d900 */
[----:B--2---:R-:W-:Y:S05]  /*0890*/  BRA `(.L_x_7344) ;  /* 0x0000000400a87947 */ /* 0x004fea0003800000 */
.L_x_7351:
        /* <DEDUP_REMOVED lines=11> */
.L_x_7358:
        /* <DEDUP_REMOVED lines=21> */
.L_x_7362:
[----:B------:R-:W-:Y:S05]  /*0aa0*/  BSYNC.RECONVERGENT B1 ;  /* 0x0000000000017941 */ /* 0x000fea0003800200 */
.L_x_7361:
[----:B------:R-:W-:Y:S01]  /*0ab0*/  IMAD.SHL.U32 R0, R0, 0x100000, RZ ;  /* 0x0010000000007824 */ /* 0x000fe200078e00ff */
[----:B------:R-:W-:-:S04]  /*0ac0*/  LEA R3, R3, 0x3b800000, 0x17 ;  /* 0x3b80000003037811 */ /* 0x000fc800078eb8ff */
[----:B------:R-:W-:-:S07]  /*0ad0*/  LOP3.LUT R28, R3, R0, R7, 0xfe, !PT ;  /* 0x00000000031c7212 */ /* 0x000fce00078efe07 */
.L_x_7360:
[----:B------:R-:W-:Y:S05]  /*0ae0*/  BSYNC.RECONVERGENT B0 ;  /* 0x0000000000007941 */ /* 0x000fea0003800200 */
.L_x_7359:
[----:B------:R-:W4:Y:S02]  /*0af0*/  F2I.S64.TRUNC R28, R28 ;  /* 0x0000001c001c7311 */ /* 0x000f24000020d900 */
[----:B----4-:R-:W-:Y:S05]  /*0b00*/  BRA `(.L_x_7344) ;  /* 0x00000004000c7947 */ /* 0x010fea0003800000 */
.L_x_7357:
        /* <DEDUP_REMOVED lines=21> */
.L_x_7366:
[----:B------:R-:W-:Y:S05]  /*0c60*/  BSYNC.RECONVERGENT B1 ;  /* 0x0000000000017941 */ /* 0x000fea0003800200 */
.L_x_7365:
[----:B------:R-:W-:Y:S01]  /*0c70*/  IMAD.SHL.U32 R0, R0, 0x200000, RZ ;  /* 0x0020000000007824 */ /* 0x000fe200078e00ff */
[----:B------:R-:W-:-:S04]  /*0c80*/  LEA R3, R3, 0x37800000, 0x17 ;  /* 0x3780000003037811 */ /* 0x000fc800078eb8ff */
[----:B------:R-:W-:-:S07]  /*0c90*/  LOP3.LUT R28, R3, R0, R7, 0xfe, !PT ;  /* 0x00000000031c7212 */ /* 0x000fce00078efe07 */
.L_x_7364:
[----:B------:R-:W-:Y:S05]  /*0ca0*/  BSYNC.RECONVERGENT B0 ;  /* 0x0000000000007941 */ /* 0x000fea0003800200 */
.L_x_7363:
[----:B------:R-:W4:Y:S02]  /*0cb0*/  F2I.S64.TRUNC R28, R28 ;  /* 0x0000001c001c7311 */ /* 0x000f24000020d900 */
[----:B----4-:R-:W-:Y:S05]  /*0cc0*/  BRA `(.L_x_7344) ;  /* 0x00000000009c7947 */ /* 0x010fea0003800000 */
.L_x_7356:
[----:B------:R-:W-:-:S09]  /*0cd0*/  UISETP.NE.AND UP0, UPT, UR4, 0x1c, UPT ;  /* 0x0000001c0400788c */ /* 0x000fd2000bf05270 */
[----:B------:R-:W-:Y:S05]  /*0ce0*/  BRA.U !UP0, `(.L_x_7367) ;  /* 0x00000001088c7547 */ /* 0x000fea000b800000 */
[----:B------:R-:W-:-:S09]  /*0cf0*/  UISETP.NE.AND UP0, UPT, UR4, 0x1d, UPT ;  /* 0x0000001d0400788c */ /* 0x000fd2000bf05270 */
[----:B------:R-:W-:Y:S05]  /*0d00*/  BRA.U !UP0, `(.L_x_7368) ;  /* 0x00000001087c7547 */ /* 0x000fea000b800000 */
[----:B------:R-:W-:-:S09]  /*0d10*/  UISETP.NE.AND UP0, UPT, UR4, 0x2c, UPT ;  /* 0x0000002c0400788c */ /* 0x000fd2000bf05270 */
[----:B------:R-:W-:Y:S05]  /*0d20*/  BRA.U !UP0, `(.L_x_7369) ;  /* 0x0000000108487547 */ /* 0x000fea000b800000 */
.L_x_7343:
        /* <DEDUP_REMOVED lines=16> */
.L_x_7370:
[----:B------:R-:W-:Y:S01]  /*0e30*/  CS2R R28, SRZ ;  /* 0x00000000001c7805 */ /* 0x000fe2000001ff00 */
[----:B------:R-:W-:Y:S06]  /*0e40*/  BRA `(.L_x_7344) ;  /* 0x00000000003c7947 */ /* 0x000fec0003800000 */
.L_x_7369:
        /* <DEDUP_REMOVED lines=8> */
.L_x_7372:
[----:B------:R-:W-:Y:S05]  /*0ed0*/  BSYNC.RECONVERGENT B0 ;  /* 0x0000000000007941 */ /* 0x000fea0003800200 */
.L_x_7371:
[----:B------:R-:W2:Y:S02]  /*0ee0*/  F2I.S64.TRUNC R28, R28 ;  /* 0x0000001c001c7311 */ /* 0x000ea4000020d900 */
[----:B--2---:R-:W-:Y:S05]  /*0ef0*/  BRA `(.L_x_7344) ;  /* 0x0000000000107947 */ /* 0x004fea0003800000 */
.L_x_7368:
[----:B------:R2:W5:Y:S01]  /*0f00*/  LDG.E.64 R28, desc[UR36][R4.64] ;  /* 0x00000024041c7981 */ /* 0x000562000c1e1b00 */
[----:B------:R-:W-:Y:S05]  /*0f10*/  BRA `(.L_x_7344) ;  /* 0x0000000000087947 */ /* 0x000fea0003800000 */
.L_x_7367:
[----:B------:R3:W5:Y:S01]  /*0f20*/  LDG.E R28, desc[UR36][R4.64] ;  /* 0x00000024041c7981 */ /* 0x000762000c1e1900 */
[----:B------:R-:W-:-:S07]  /*0f30*/  IMAD.MOV.U32 R29, RZ, RZ, RZ ;  /* 0x000000ffff1d7224 */ /* 0x000fce00078e00ff */
.L_x_7344:
[----:B------:R-:W-:-:S07]  /*0f40*/  VIADD R17, R19, 0x80 ;  /* 0x0000008013117836 */ /* 0x000fce0000000000 */
.L_x_7338:
[----:B------:R-:W-:Y:S05]  /*0f50*/  BSYNC.RECONVERGENT B6 ;  /* 0x0000000000067941 */ /* 0x000fea0003800200 */
.L_x_7337:
[----:B------:R-:W-:Y:S01]  /*0f60*/  ISETP.GE.AND P0, PT, R17, R16, PT ;  /* 0x000000101100720c */ /* 0x000fe20003f06270 */
[----:B------:R-:W-:Y:S01]  /*0f70*/  BSSY.RECONVERGENT B6, `(.L_x_7373) ;  /* 0x00000ec000067945 */ /* 0x000fe20003800200 */
[----:B------:R-:W-:-:S11]  /*0f80*/  CS2R R24, SRZ ;  /* 0x0000000000187805 */ /* 0x000fd6000001ff00 */
        /* <DEDUP_REMOVED lines=21> */
.L_x_7378:
[----:B------:R4:W5:Y:S01]  /*10e0*/  LDG.E.U8 R24, desc[UR36][R4.64] ;  /* 0x0000002404187981 */ /* 0x000962000c1e1100 */
[----:B------:R-:W-:Y:S01]  /*10f0*/  IMAD.MOV.U32 R25, RZ, RZ, RZ ;  /* 0x000000ffff197224 */ /* 0x000fe200078e00ff */
[----:B------:R-:W-:Y:S06]  /*1100*/  BRA `(.L_x_7380) ;  /* 0x0000000c00447947 */ /* 0x000fec0003800000 */
.L_x_7377:
        /* <DEDUP_REMOVED lines=8> */
.L_x_7382:
[----:B------:R-:W2:Y:S02]  /*1190*/  LDG.E R24, desc[UR36][R4.64] ;  /* 0x0000002404187981 */ /* 0x000ea4000c1e1900 */
[----:B--2---:R-:W-:Y:S01]  /*11a0*/  SHF.R.S32.HI R25, RZ, 0x1f, R24 ;  /* 0x0000001fff197819 */ /* 0x004fe20000011418 */
[----:B------:R-:W-:Y:S06]  /*11b0*/  BRA `(.L_x_7380) ;  /* 0x0000000c00187947 */ /* 0x000fec0003800000 */
.L_x_7381:
[----:B------:R-:W2:Y:S02]  /*11c0*/  LDG.E.S16 R24, desc[UR36][R4.64] ;  /* 0x0000002404187981 */ /* 0x000ea4000c1e1700 */
[----:B--2---:R-:W-:Y:S01]  /*11d0*/  SHF.R.S32.HI R25, RZ, 0x1f, R24 ;  /* 0x0000001fff197819 */ /* 0x004fe20000011418 */
[----:B------:R-:W-:Y:S06]  /*11e0*/  BRA `(.L_x_7380) ;  /* 0x0000000c000c7947 */ /* 0x000fec0003800000 */
.L_x_7376:
        /* <DEDUP_REMOVED lines=9> */
.L_x_7384:
[----:B------:R-:W2:Y:S02]  /*1280*/  LDG.E.U16 R4, desc[UR36][R4.64] ;  /* 0x0000002404047981 */ /* 0x000ea4000c1e1500 */
[----:B--2---:R-:W-:-:S06]  /*1290*/  HADD2.F32 R24, -RZ, R4.H0_H0 ;  /* 0x20000004ff187230 */ /* 0x004fcc0000004100 */
[----:B------:R-:W3:Y:S02]  /*12a0*/  F2I.S64.TRUNC R24, R24 ;  /* 0x0000001800187311 */ /* 0x000ee4000020d900 */
[----:B---3--:R-:W-:Y:S05]  /*12b0*/  BRA `(.L_x_7380) ;  /* 0x0000000800d87947 */ /* 0x008fea0003800000 */
.L_x_7383:
        /* <DEDUP_REMOVED lines=9> */
.L_x_7386:
[----:B------:R-:W2:Y:S02]  /*1350*/  LDG.E.U16 R4, desc[UR36][R4.64] ;  /* 0x0000002404047981 */ /* 0x000ea4000c1e1500 */
[----:B--2---:R-:W-:-:S06]  /*1360*/  HADD2.F32 R24, -RZ, R4.H0_H0 ;  /* 0x20000004ff187230 */ /* 0x004fcc0000004100 */
[----:B------:R-:W3:Y:S02]  /*1370*/  F2I.S64.TRUNC R24, R24 ;  /* 0x0000001800187311 */ /* 0x000ee4000020d900 */
[----:B---3--:R-:W-:Y:S05]  /*1380*/  BRA `(.L_x_7380) ;  /* 0x0000000800a47947 */ /* 0x008fea0003800000 */
.L_x_7385:
[----:B------:R-:W2:Y:S02]  /*1390*/  LDG.E.64 R4, desc[UR36][R4.64] ;  /* 0x0000002404047981 */ /* 0x000ea4000c1e1b00 */
[----:B--2---:R3:W4:Y:S02]  /*13a0*/  F2I.S64.F64.TRUNC R24, R4 ;  /* 0x0000000400187311 */ /* 0x004724000030d900 */
[----:B---34-:R-:W-:Y:S05]  /*13b0*/  BRA `(.L_x_7380) ;  /* 0x0000000800987947 */ /* 0x018fea0003800000 */
.L_x_7375:
        /* <DEDUP_REMOVED lines=13> */
.L_x_7389:
[----:B------:R-:W2:Y:S02]  /*1490*/  LDG.E.64 R4, desc[UR36][R4.64] ;  /* 0x0000002404047981 */ /* 0x000ea4000c1e1b00 */
[----:B--2---:R0:W1:Y:S02]  /*14a0*/  F2I.S64.F64.TRUNC R24, R4 ;  /* 0x0000000400187311 */ /* 0x004064000030d900 */
[----:B01----:R-:W-:Y:S05]  /*14b0*/  BRA `(.L_x_7380) ;  /* 0x0000000800587947 */ /* 0x003fea0003800000 */
.L_x_7388:
        /* <DEDUP_REMOVED lines=24> */
[----:B------:R0:W1:Y:S02]  /*1640*/  F2I.S64.TRUNC R24, R3 ;  /* 0x0000000300187311 */ /* 0x000064000020d900 */
[----:B01----:R-:W-:Y:S05]  /*1650*/  BRA `(.L_x_7380) ;  /* 0x0000000400f07947 */ /* 0x003fea0003800000 */
.L_x_7391:
        /* <DEDUP_REMOVED lines=12> */
[----:B------:R0:W1:Y:S02]  /*1720*/  F2I.S64.TRUNC R24, R0 ;  /* 0x0000000000187311 */ /* 0x000064000020d900 */
[----:B01----:R-:W-:Y:S05]  /*1730*/  BRA `(.L_x_7380) ;  /* 0x0000000400b87947 */ /* 0x003fea0003800000 */
.L_x_7390:
[----:B------:R-:W2:Y:S02]  /*1740*/  LDG.E.U16 R24, desc[UR36][R4.64] ;  /* 0x0000002404187981 */ /* 0x000ea4000c1e1500 */
[----:B--2---:R-:W-:-:S06]  /*1750*/  IMAD.U32 R24, R24, 0x10000, RZ ;  /* 0x0001000018187824 */ /* 0x004fcc00078e00ff */
[----:B------:R-:W0:Y:S02]  /*1760*/  F2I.S64.TRUNC R24, R24 ;  /* 0x0000001800187311 */ /* 0x000e24000020d900 */
[----:B0-----:R-:W-:Y:S05]  /*1770*/  BRA `(.L_x_7380) ;  /* 0x0000000400a87947 */ /* 0x001fea0003800000 */
.L_x_7387:
        /* <DEDUP_REMOVED lines=11> */
.L_x_7394:
        /* <DEDUP_REMOVED lines=21> */
.L_x_7398:
[----:B------:R-:W-:Y:S05]  /*1980*/  BSYNC.RECONVERGENT B1 ;  /* 0x0000000000017941 */ /* 0x000fea0003800200 */
.L_x_7397:
[----:B------:R-:W-:Y:S01]  /*1990*/  IMAD.SHL.U32 R0, R0, 0x100000, RZ ;  /* 0x0010000000007824 */ /* 0x000fe200078e00ff */
[----:B------:R-:W-:-:S04]  /*19a0*/  LEA R3, R3, 0x3b800000, 0x17 ;  /* 0x3b80000003037811 */ /* 0x000fc800078eb8ff */
[----:B------:R-:W-:-:S07]  /*19b0*/  LOP3.LUT R24, R3, R0, R7, 0xfe, !PT ;  /* 0x0000000003187212 */ /* 0x000fce00078efe07 */
.L_x_7396:
[----:B------:R-:W-:Y:S05]  /*19c0*/  BSYNC.RECONVERGENT B0 ;  /* 0x0000000000007941 */ /* 0x000fea0003800200 */
.L_x_7395:
[----:B------:R-:W2:Y:S02]  /*19d0*/  F2I.S64.TRUNC R24, R24 ;  /* 0x0000001800187311 */ /* 0x000ea4000020d900 */
[----:B--2---:R-:W-:Y:S05]  /*19e0*/  BRA `(.L_x_7380) ;  /* 0x00000004000c7947 */ /* 0x004fea0003800000 */
.L_x_7393:
        /* <DEDUP_REMOVED lines=21> */
.L_x_7402:
[----:B------:R-:W-:Y:S05]  /*1b40*/  BSYNC.RECONVERGENT B1 ;  /* 0x0000000000017941 */ /* 0x000fea0003800200 */
.L_x_7401:
[----:B------:R-:W-:Y:S01]  /*1b50*/  IMAD.SHL.U32 R0, R0, 0x200000, RZ ;  /* 0x0020000000007824 */ /* 0x000fe200078e00ff */
[----:B------:R-:W-:-:S04]  /*1b60*/  LEA R3, R3, 0x37800000, 0x17 ;  /* 0x3780000003037811 */ /* 0x000fc800078eb8ff */
[----:B------:R-:W-:-:S07]  /*1b70*/  LOP3.LUT R24, R3, R0, R7, 0xfe, !PT ;  /* 0x0000000003187212 */ /* 0x000fce00078efe07 */
.L_x_7400:
[----:B------:R-:W-:Y:S05]  /*1b80*/  BSYNC.RECONVERGENT B0 ;  /* 0x0000000000007941 */ /* 0x000fea0003800200 */
.L_x_7399:
[----:B------:R-:W2:Y:S02]  /*1b90*/  F2I.S64.TRUNC R24, R24 ;  /* 0x0000001800187311 */ /* 0x000ea4000020d900 */
[----:B--2---:R-:W-:Y:S05]  /*1ba0*/  BRA `(.L_x_7380) ;  /* 0x00000000009c7947 */ /* 0x004fea0003800000 */
.L_x_7392:
        /* <DEDUP_REMOVED lines=14> */
.L_x_7406:
[----:B------:R-:W-:Y:S05]  /*1c90*/  BSYNC.RECONVERGENT B0 ;  /* 0x0000000000007941 */ /* 0x000fea0003800200 */
.L_x_7405:
[----:B------:R-:W2:Y:S02]  /*1ca0*/  F2I.S64.TRUNC R24, R24 ;  /* 0x0000001800187311 */ /* 0x000ea4000020d900 */
[----:B--2---:R-:W-:Y:S05]  /*1cb0*/  BRA `(.L_x_7380) ;  /* 0x0000000000587947 */ /* 0x004fea0003800000 */
.L_x_7379:
        /* <DEDUP_REMOVED lines=16> */
.L_x_7407:
[----:B------:R-:W-:Y:S01]  /*1dc0*/  CS2R R24, SRZ ;  /* 0x0000000000187805 */ /* 0x000fe2000001ff00 */
[----:B------:R-:W-:Y:S06]  /*1dd0*/  BRA `(.L_x_7380) ;  /* 0x0000000000107947 */ /* 0x000fec0003800000 */
.L_x_7404:
[----:B------:R1:W5:Y:S01]  /*1de0*/  LDG.E.64 R24, desc[UR36][R4.64] ;  /* 0x0000002404187981 */ /* 0x000362000c1e1b00 */
[----:B------:R-:W-:Y:S05]  /*1df0*/  BRA `(.L_x_7380) ;  /* 0x0000000000087947 */ /* 0x000fea0003800000 */
.L_x_7403:
[----:B------:R0:W5:Y:S01]  /*1e00*/  LDG.E R24, desc[UR36][R4.64] ;  /* 0x0000002404187981 */ /* 0x000162000c1e1900 */
[----:B------:R-:W-:-:S07]  /*1e10*/  IMAD.MOV.U32 R25, RZ, RZ, RZ ;  /* 0x000000ffff197224 */ /* 0x000fce00078e00ff */
.L_x_7380:
[----:B------:R-:W-:-:S07]  /*1e20*/  VIADD R17, R17, 0x80 ;  /* 0x0000008011117836 */ /* 0x000fce0000000000 */
.L_x_7374:
[----:B------:R-:W-:Y:S05]  /*1e30*/  BSYNC.RECONVERGENT B6 ;  /* 0x0000000000067941 */ /* 0x000fea0003800200 */
.L_x_7373:
        /* <DEDUP_REMOVED lines=24> */
.L_x_7413:
[----:B------:R4:W5:Y:S01]  /*1fc0*/  LDG.E.U8 R26, desc[UR36][R4.64] ;  /* 0x00000024041a7981 */ /* 0x000962000c1e1100 */
[----:B------:R-:W-:Y:S01]  /*1fd0*/  IMAD.MOV.U32 R27, RZ, RZ, RZ ;  /* 0x000000ffff1b7224 */ /* 0x000fe200078e00ff */
[----:B------:R-:W-:Y:S06]  /*1fe0*/  BRA `(.L_x_7415) ;  /* 0x0000000c00447947 */ /* 0x000fec0003800000 */
.L_x_7412:
        /* <DEDUP_REMOVED lines=8> */
.L_x_7417:
[----:B------:R-:W2:Y:S02]  /*2070*/  LDG.E R26, desc[UR36][R4.64] ;  /* 0x00000024041a7981 */ /* 0x000ea4000c1e1900 */
[----:B--2---:R-:W-:Y:S01]  /*2080*/  SHF.R.S32.HI R27, RZ, 0x1f, R26 ;  /* 0x0000001fff1b7819 */ /* 0x004fe2000001141a */
[----:B------:R-:W-:Y:S06]  /*2090*/  BRA `(.L_x_7415) ;  /* 0x0000000c00187947 */ /* 0x000fec0003800000 */
.L_x_7416:
[----:B------:R-:W2:Y:S02]  /*20a0*/  LDG.E.S16 R26, desc[UR36][R4.64] ;  /* 0x00000024041a7981 */ /* 0x000ea4000c1e1700 */
[----:B--2---:R-:W-:Y:S01]  /*20b0*/  SHF.R.S32.HI R27, RZ, 0x1f, R26 ;  /* 0x0000001fff1b7819 */ /* 0x004fe2000001141a */
[----:B------:R-:W-:Y:S06]  /*20c0*/  BRA `(.L_x_7415) ;  /* 0x0000000c000c7947 */ /* 0x000fec0003800000 */
.L_x_7411:
        /* <DEDUP_REMOVED lines=9> */
.L_x_7419:
[----:B------:R-:W2:Y:S02]  /*2160*/  LDG.E.U16 R4, desc[UR36][R4.64] ;  /* 0x0000002404047981 */ /* 0x000ea4000c1e1500 */
[----:B--2---:R-:W-:-:S06]  /*2170*/  HADD2.F32 R26, -RZ, R4.H0_H0 ;  /* 0x20000004ff1a7230 */ /* 0x004fcc0000004100 */
[----:B------:R-:W3:Y:S02]  /*2180*/  F2I.S64.TRUNC R26, R26 ;  /* 0x0000001a001a7311 */ /* 0x000ee4000020d900 */
[----:B---3--:R-:W-:Y:S05]  /*2190*/  BRA `(.L_x_7415) ;  /* 0x0000000800d87947 */ /* 0x008fea0003800000 */
.L_x_7418:
        /* <DEDUP_REMOVED lines=9> */
.L_x_7421:
[----:B------:R-:W2:Y:S02]  /*2230*/  LDG.E.U16 R4, desc[UR36][R4.64] ;  /* 0x0000002404047981 */ /* 0x000ea4000c1e1500 */
[----:B--2---:R-:W-:-:S06]  /*2240*/  HADD2.F32 R26, -RZ, R4.H0_H0 ;  /* 0x20000004ff1a7230 */ /* 0x004fcc0000004100 */
[----:B------:R-:W3:Y:S02]  /*2250*/  F2I.S64.TRUNC R26, R26 ;  /* 0x0000001a001a7311 */ /* 0x000ee4000020d900 */
[----:B---3--:R-:W-:Y:S05]  /*2260*/  BRA `(.L_x_7415) ;  /* 0x0000000800a47947 */ /* 0x008fea0003800000 */
.L_x_7420:
[----:B------:R-:W2:Y:S02]  /*2270*/  LDG.E.64 R4, desc[UR36][R4.64] ;  /* 0x0000002404047981 */ /* 0x000ea4000c1e1b00 */
[----:B--2---:R3:W4:Y:S02]  /*2280*/  F2I.S64.F64.TRUNC R26, R4 ;  /* 0x00000004001a7311 */ /* 0x004724000030d900 */
[----:B---34-:R-:W-:Y:S05]  /*2290*/  BRA `(.L_x_7415) ;  /* 0x0000000800987947 */ /* 0x018fea0003800000 */
.L_x_7410:
        /* <DEDUP_REMOVED lines=13> */
.L_x_7424:
[----:B------:R-:W2:Y:S02]  /*2370*/  LDG.E.64 R4, desc[UR36][R4.64] ;  /* 0x0000002404047981 */ /* 0x000ea4000c1e1b00 */
[----:B--2---:R3:W4:Y:S02]  /*2380*/  F2I.S64.F64.TRUNC R26, R4 ;  /* 0x00000004001a7311 */ /* 0x004724000030d900 */
[----:B---34-:R-:W-:Y:S05]  /*2390*/  BRA `(.L_x_7415) ;  /* 0x0000000800587947 */ /* 0x018fea0003800000 */
.L_x_7423:
        /* <DEDUP_REMOVED lines=24> */
[----:B------:R3:W4:Y:S02]  /*2520*/  F2I.S64.TRUNC R26, R3 ;  /* 0x00000003001a7311 */ /* 0x000724000020d900 */
[----:B---34-:R-:W-:Y:S05]  /*2530*/  BRA `(.L_x_7415) ;  /* 0x0000000400f07947 */ /* 0x018fea0003800000 */
.L_x_7426:
        /* <DEDUP_REMOVED lines=12> */
[----:B------:R3:W4:Y:S02]  /*2600*/  F2I.S64.TRUNC R26, R0 ;  /* 0x00000000001a7311 */ /* 0x000724000020d900 */
[----:B---34-:R-:W-:Y:S05]  /*2610*/  BRA `(.L_x_7415) ;  /* 0x0000000400b87947 */ /* 0x018fea0003800000 */
.L_x_7425:
[----:B------:R-:W2:Y:S02]  /*2620*/  LDG.E.U16 R26, desc[UR36][R4.64] ;  /* 0x00000024041a7981 */ /* 0x000ea4000c1e1500 */
[----:B--2---:R-:W-:-:S06]  /*2630*/  IMAD.U32 R26, R26, 0x10000, RZ ;  /* 0x000100001a1a7824 */ /* 0x004fcc00078e00ff */
[----:B------:R-:W3:Y:S02]  /*2640*/  F2I.S64.TRUNC R26, R26 ;  /* 0x0000001a001a7311 */ /* 0x000ee4000020d900 */
[----:B---3--:R-:W-:Y:S05]  /*2650*/  BRA `(.L_x_7415) ;  /* 0x0000000400a87947 */ /* 0x008fea0003800000 */
.L_x_7422:
        /* <DEDUP_REMOVED lines=11> */
.L_x_7429:
        /* <DEDUP_REMOVED lines=21> */
.L_x_7433:
[----:B------:R-:W-:Y:S05]  /*2860*/  BSYNC.RECONVERGENT B1 ;  /* 0x0000000000017941 */ /* 0x000fea0003800200 */
.L_x_7432:
[----:B------:R-:W-:Y:S01]  /*2870*/  IMAD.SHL.U32 R0, R0, 0x100000, RZ ;  /* 0x0010000000007824 */ /* 0x000fe200078e00ff */
[----:B------:R-:W-:-:S04]  /*2880*/  LEA R3, R3, 0x3b800000, 0x17 ;  /* 0x3b80000003037811 */ /* 0x000fc800078eb8ff */
[----:B------:R-:W-:-:S07]  /*2890*/  LOP3.LUT R26, R3, R0, R7, 0xfe, !PT ;  /* 0x00000000031a7212 */ /* 0x000fce00078efe07 */
.L_x_7431:
[----:B------:R-:W-:Y:S05]  /*28a0*/  BSYNC.RECONVERGENT B0 ;  /* 0x0000000000007941 */ /* 0x000fea0003800200 */
.L_x_7430:
[----:B------:R-:W1:Y:S02]  /*28b0*/  F2I.S64.TRUNC R26, R26 ;  /* 0x0000001a001a7311 */ /* 0x000e64000020d900 */
[----:B-1----:R-:W-:Y:S05]  /*28c0*/  BRA `(.L_x_7415) ;  /* 0x00000004000c7947 */ /* 0x002fea0003800000 */
.L_x_7428:
        /* <DEDUP_REMOVED lines=21> */
.L_x_7437:
[----:B------:R-:W-:Y:S05]  /*2a20*/  BSYNC.RECONVERGENT B1 ;  /* 0x0000000000017941 */ /* 0x000fea0003800200 */
.L_x_7436:
[----:B------:R-:W-:Y:S01]  /*2a30*/  IMAD.SHL.U32 R0, R0, 0x200000, RZ ;  /* 0x0020000000007824 */ /* 0x000fe200078e00ff */
[----:B------:R-:W-:-:S04]  /*2a40*/  LEA R3, R3, 0x37800000, 0x17 ;  /* 0x3780000003037811 */ /* 0x000fc800078eb8ff */
[----:B------:R-:W-:-:S07]  /*2a50*/  LOP3.LUT R26, R3, R0, R7, 0xfe, !PT ;  /* 0x00000000031a7212 */ /* 0x000fce00078efe07 */
.L_x_7435:
[----:B------:R-:W-:Y:S05]  /*2a60*/  BSYNC.RECONVERGENT B0 ;  /* 0x0000000000007941 */ /* 0x000fea0003800200 */
.L_x_7434:
[----:B------:R-:W1:Y:S02]  /*2a70*/  F2I.S64.TRUNC R26, R26 ;  /* 0x0000001a001a7311 */ /* 0x000e64000020d900 */
[----:B-1----:R-:W-:Y:S05]  /*2a80*/  BRA `(.L_x_7415) ;  /* 0x00000000009c7947 */ /* 0x002fea0003800000 */
.L_x_7427:
        /* <DEDUP_REMOVED lines=14> */
.L_x_7441:
[----:B------:R-:W-:Y:S05]  /*2b70*/  BSYNC.RECONVERGENT B0 ;  /* 0x0000000000007941 */ /* 0x000fea0003800200 */
.L_x_7440:
[----:B------:R-:W2:Y:S02]  /*2b80*/  F2I.S64.TRUNC R26, R26 ;  /* 0x0000001a001a7311 */ /* 0x000ea4000020d900 */
[----:B--2---:R-:W-:Y:S05]  /*2b90*/  BRA `(.L_x_7415) ;  /* 0x0000000000587947 */ /* 0x004fea0003800000 */
.L_x_7414:
        /* <DEDUP_REMOVED lines=16> */
.L_x_7442:
[----:B------:R-:W-:Y:S01]  /*2ca0*/  CS2R R26, SRZ ;  /* 0x00000000001a7805 */ /* 0x000fe2000001ff00 */
[----:B------:R-:W-:Y:S06]  /*2cb0*/  BRA `(.L_x_7415) ;  /* 0x0000000000107947 */ /* 0x000fec0003800000 */
.L_x_7439:
[----:B------:R2:W5:Y:S01]  /*2cc0*/  LDG.E.64 R26, desc[UR36][R4.64] ;  /* 0x00000024041a7981 */ /* 0x000562000c1e1b00 */
[----:B------:R-:W-:Y:S05]  /*2cd0*/  BRA `(.L_x_7415) ;  /* 0x0000000000087947 */ /* 0x000fea0003800000 */
.L_x_7438:
[----:B------:R1:W5:Y:S01]  /*2ce0*/  LDG.E R26, desc[UR36][R4.64] ;  /* 0x00000024041a7981 */ /* 0x000362000c1e1900 */
[----:B------:R-:W-:-:S07]  /*2cf0*/  IMAD.MOV.U32 R27, RZ, RZ, RZ ;  /* 0x000000ffff1b7224 */ /* 0x000fce00078e00ff */
.L_x_7415:
[----:B------:R-:W-:-:S07]  /*2d00*/  VIADD R17, R17, 0x80 ;  /* 0x0000008011117836 */ /* 0x000fce0000000000 */
.L_x_7409:
[----:B------:R-:W-:Y:S05]  /*2d10*/  BSYNC.RECONVERGENT B6 ;  /* 0x0000000000067941 */ /* 0x000fea0003800200 */
.L_x_7408:
        /* <DEDUP_REMOVED lines=24> */
.L_x_7448:
[----:B------:R0:W5:Y:S01]  /*2ea0*/  LDG.E.U8 R22, desc[UR36][R4.64] ;  /* 0x0000002404167981 */ /* 0x000162000c1e1100 */
[----:B------:R-:W-:Y:S01]  /*2eb0*/  IMAD.MOV.U32 R23, RZ, RZ, RZ ;  /* 0x000000ffff177224 */ /* 0x000fe200078e00ff */
[----:B------:R-:W-:Y:S06]  /*2ec0*/  BRA `(.L_x_7444) ;  /* 0x0000000c00407947 */ /* 0x000fec0003800000 */
.L_x_7447:
        /* <DEDUP_REMOVED lines=8> */
.L_x_7451:
[----:B------:R-:W2:Y:S02]  /*2f50*/  LDG.E R22, desc[UR36][R4.64] ;  /* 0x0000002404167981 */ /* 0x000ea4000c1e1900 */
[----:B--2---:R-:W-:Y:S01]  /*2f60*/  SHF.R.S32.HI R23, RZ, 0x1f, R22 ;  /* 0x0000001fff177819 */ /* 0x004fe20000011416 */
[----:B------:R-:W-:Y:S06]  /*2f70*/  BRA `(.L_x_7444) ;  /* 0x0000000c00147947 */ /* 0x000fec0003800000 */
.L_x_7450:
[----:B------:R-:W2:Y:S02]  /*2f80*/  LDG.E.S16 R22, desc[UR36][R4.64] ;  /* 0x0000002404167981 */ /* 0x000ea4000c1e1700 */
[----:B--2---:R-:W-:Y:S01]  /*2f90*/  SHF.R.S32.HI R23, RZ, 0x1f, R22 ;  /* 0x0000001fff177819 */ /* 0x004fe20000011416 */
[----:B------:R-:W-:Y:S06]  /*2fa0*/  BRA `(.L_x_7444) ;  /* 0x0000000c00087947 */ /* 0x000fec0003800000 */
.L_x_7446:
        /* <DEDUP_REMOVED lines=9> */
.L_x_7453:
[----:B------:R-:W2:Y:S02]  /*3040*/  LDG.E.U16 R4, desc[UR36][R4.64] ;  /* 0x0000002404047981 */ /* 0x000ea4000c1e1500 */
[----:B--2---:R-:W-:-:S06]  /*3050*/  HADD2.F32 R22, -RZ, R4.H0_H0 ;  /* 0x20000004ff167230 */ /* 0x004fcc0000004100 */
[----:B------:R-:W0:Y:S02]  /*3060*/  F2I.S64.TRUNC R22, R22 ;  /* 0x0000001600167311 */ /* 0x000e24000020d900 */
[----:B0-----:R-:W-:Y:S05]  /*3070*/  BRA `(.L_x_7444) ;  /* 0x0000000800d47947 */ /* 0x001fea0003800000 */
.L_x_7452:
        /* <DEDUP_REMOVED lines=9> */
.L_x_7455:
[----:B------:R-:W2:Y:S02]  /*3110*/  LDG.E.U16 R4, desc[UR36][R4.64] ;  /* 0x0000002404047981 */ /* 0x000ea4000c1e1500 */
[----:B--2---:R-:W-:-:S06]  /*3120*/  HADD2.F32 R22, -RZ, R4.H0_H0 ;  /* 0x20000004ff167230 */ /* 0x004fcc0000004100 */
[----:B------:R-:W0:Y:S02]  /*3130*/  F2I.S64.TRUNC R22, R22 ;  /* 0x0000001600167311 */ /* 0x000e24000020d900 */
[----:B0-----:R-:W-:Y:S05]  /*3140*/  BRA `(.L_x_7444) ;  /* 0x0000000800a07947 */ /* 0x001fea0003800000 */
.L_x_7454:
[----:B------:R-:W2:Y:S02]  /*3150*/  LDG.E.64 R4, desc[UR36][R4.64] ;  /* 0x0000002404047981 */ /* 0x000ea4000c1e1b00 */
[----:B--2---:R0:W1:Y:S02]  /*3160*/  F2I.S64.F64.TRUNC R22, R4 ;  /* 0x0000000400167311 */ /* 0x004064000030d900 */
[----:B01----:R-:W-:Y:S05]  /*3170*/  BRA `(.L_x_7444) ;  /* 0x0000000800947947 */ /* 0x003fea0003800000 */
.L_x_7445:
        /* <DEDUP_REMOVED lines=13> */
.L_x_7458:
[----:B------:R-:W2:Y:S02]  /*3250*/  LDG.E.64 R4, desc[UR36][R4.64] ;  /* 0x0000002404047981 */ /* 0x000ea4000c1e1b00 */
[----:B--2---:R0:W1:Y:S02]  /*3260*/  F2I.S64.F64.TRUNC R22, R4 ;  /* 0x0000000400167311 */ /* 0x004064000030d900 */
[----:B01----:R-:W-:Y:S05]  /*3270*/  BRA `(.L_x_7444) ;  /* 0x0000000800547947 */ /* 0x003fea0003800000 */
.L_x_7457:
        /* <DEDUP_REMOVED lines=26> */
.L_x_7460:
        /* <DEDUP_REMOVED lines=14> */
.L_x_7459:
[----:B------:R-:W2:Y:S02]  /*3500*/  LDG.E.U16 R22, desc[UR36][R4.64] ;  /* 0x0000002404167981 */ /* 0x000ea4000c1e1500 */
[----:B--2---:R-:W-:-:S06]  /*3510*/  IMAD.U32 R22, R22, 0x10000, RZ ;  /* 0x0001000016167824 */ /* 0x004fcc00078e00ff */
[----:B------:R-:W0:Y:S02]  /*3520*/  F2I.S64.TRUNC R22, R22 ;  /* 0x0000001600167311 */ /* 0x000e24000020d900 */
[----:B0-----:R-:W-:Y:S05]  /*3530*/  BRA `(.L_x_7444) ;  /* 0x0000000400a47947 */ /* 0x001fea0003800000 */
.L_x_7456:
        /* <DEDUP_REMOVED lines=11> */
.L_x_7463:
        /* <DEDUP_REMOVED lines=21> */
.L_x_7467:
[----:B------:R-:W-:Y:S05]  /*3740*/  BSYNC.RECONVERGENT B1 ;  /* 0x0000000000017941 */ /* 0x000fea0003800200 */
.L_x_7466:
[----:B------:R-:W-:Y:S01]  /*3750*/  IMAD.SHL.U32 R0, R0, 0x100000, RZ ;  /* 0x0010000000007824 */ /* 0x000fe200078e00ff */
[----:B------:R-:W-:-:S04]  /*3760*/  LEA R3, R3, 0x3b800000, 0x17 ;  /* 0x3b80000003037811 */ /* 0x000fc800078eb8ff */
[----:B------:R-:W-:-:S07]  /*3770*/  LOP3.LUT R22, R3, R0, R7, 0xfe, !PT ;  /* 0x0000000003167212 */ /* 0x000fce00078efe07 */
.L_x_7465:
[----:B------:R-:W-:Y:S05]  /*3780*/  BSYNC.RECONVERGENT B0 ;  /* 0x0000000000007941 */ /* 0x000fea0003800200 */
.L_x_7464:
[----:B------:R-:W0:Y:S02]  /*3790*/  F2I.S64.TRUNC R22, R22 ;  /* 0x0000001600167311 */ /* 0x000e24000020d900 */
[----:B0-----:R-:W-:Y:S05]  /*37a0*/  BRA `(.L_x_7444) ;  /* 0x0000000400087947 */ /* 0x001fea0003800000 */
.L_x_7462:
        /* <DEDUP_REMOVED lines=21> */
.L_x_7471:
[----:B------:R-:W-:Y:S05]  /*3900*/  BSYNC.RECONVERGENT B1 ;  /* 0x0000000000017941 */ /* 0x000fea0003800200 */
.L_x_7470:
[----:B------:R-:W-:Y:S01]  /*3910*/  IMAD.SHL.U32 R0, R0, 0x200000, RZ ;  /* 0x0020000000007824 */ /* 0x000fe200078e00ff */
[----:B------:R-:W-:-:S04]  /*3920*/  LEA R3, R3, 0x37800000, 0x17 ;  /* 0x3780000003037811 */ /* 0x000fc800078eb8ff */
[----:B------:R-:W-:-:S07]  /*3930*/  LOP3.LUT R22, R3, R0, R7, 0xfe, !PT ;  /* 0x0000000003167212 */ /* 0x000fce00078efe07 */
.L_x_7469:
[----:B------:R-:W-:Y:S05]  /*3940*/  BSYNC.RECONVERGENT B0 ;  /* 0x0000000000007941 */ /* 0x000fea0003800200 */
.L_x_7468:
[----:B------:R-:W0:Y:S02]  /*3950*/  F2I.S64.TRUNC R22, R22 ;  /* 0x0000001600167311 */ /* 0x000e24000020d900 */
[----:B0-----:R-:W-:Y:S05]  /*3960*/  BRA `(.L_x_7444) ;  /* 0x0000000000987947 */ /* 0x001fea0003800000 */
.L_x_7461:
        /* <DEDUP_REMOVED lines=14> */
.L_x_7475:
[----:B------:R-:W-:Y:S05]  /*3a50*/  BSYNC.RECONVERGENT B0 ;  /* 0x0000000000007941 */ /* 0x000fea0003800200 */
.L_x_7474:
[----:B------:R-:W0:Y:S02]  /*3a60*/  F2I.S64.TRUNC R22, R22 ;  /* 0x0000001600167311 */ /* 0x000e24000020d900 */
[----:B0-----:R-:W-:Y:S05]  /*3a70*/  BRA `(.L_x_7444) ;  /* 0x0000000000547947 */ /* 0x001fea0003800000 */
.L_x_7449:
        /* <DEDUP_REMOVED lines=16> */
.L_x_7476:
[----:B------:R-:W-:Y:S05]  /*3b80*/  BRA `(.L_x_7444) ;  /* 0x0000000000107947 */ /* 0x000fea0003800000 */
.L_x_7473:
[----:B------:R0:W5:Y:S01]  /*3b90*/  LDG.E.64 R22, desc[UR36][R4.64] ;  /* 0x0000002404167981 */ /* 0x000162000c1e1b00 */
[----:B------:R-:W-:Y:S05]  /*3ba0*/  BRA `(.L_x_7444) ;  /* 0x0000000000087947 */ /* 0x000fea0003800000 */
.L_x_7472:
[----:B------:R0:W5:Y:S01]  /*3bb0*/  LDG.E R22, desc[UR36][R4.64] ;  /* 0x0000002404167981 */ /* 0x000162000c1e1900 */
[----:B------:R-:W-:-:S07]  /*3bc0*/  IMAD.MOV.U32 R23, RZ, RZ, RZ ;  /* 0x000000ffff177224 */ /* 0x000fce00078e00ff */
.L_x_7444:
[----:B------:R-:W-:Y:S05]  /*3bd0*/  BSYNC.RECONVERGENT B6 ;  /* 0x0000000000067941 */ /* 0x000fea0003800200 */
.L_x_7443:
[----:B------:R-:W0:Y:S01]  /*3be0*/  LDCU.64 UR4, c[0x0][0x388] ;  /* 0x00007100ff0477ac */ /* 0x000e220008000a00 */
[----:B------:R-:W1:Y:S01]  /*3bf0*/  LDC.U8 R17, c[0x0][0x3b4] ;  /* 0x0000ed00ff117b82 */ /* 0x000e620000000000 */
[----:B------:R-:W-:Y:S01]  /*3c00*/  ISETP.GE.AND P3, PT, R19, R16, PT ;  /* 0x000000101300720c */ /* 0x000fe20003f66270 */
[----:B------:R-:W-:Y:S04]  /*3c10*/  BSSY.RECONVERGENT B7, `(.L_x_7477) ;  /* 0x00002c8000077945 */ /* 0x000fe80003800200 */
[----:B------:R-:W-:Y:S01]  /*3c20*/  BSSY.RELIABLE B6, `(.L_x_7478) ;  /* 0x00001e2000067945 */ /* 0x000fe20003800100 */
[----:B0----5:R-:W-:Y:S02]  /*3c30*/  ISETP.LT.U32.AND P0, PT, R26, UR4, PT ;  /* 0x000000041a007c0c */ /* 0x021fe4000bf01070 */
[----:B------:R-:W-:-:S02]  /*3c40*/  ISETP.LT.U32.AND P2, PT, R28, UR4, PT ;  /* 0x000000041c007c0c */ /* 0x000fc4000bf41070 */
[C---:B------:R-:W-:Y:S02]  /*3c50*/  ISETP.LT.AND.EX P0, PT, R27.reuse, UR5, PT, P0 ;  /* 0x000000051b007c0c */ /* 0x040fe4000bf01300 */
[----:B------:R-:W-:Y:S02]  /*3c60*/  ISETP.LT.U32.AND P1, PT, R22, UR4, PT ;  /* 0x0000000416007c0c */ /* 0x000fe4000bf21070 */
[----:B------:R-:W-:Y:S02]  /*3c70*/  SEL R18, R26, UR4, P0 ;  /* 0x000000041a127c07 */ /* 0x000fe40008000000 */
[----:B------:R-:W-:Y:S02]  /*3c80*/  SEL R27, R27, UR5, P0 ;  /* 0x000000051b1b7c07 */ /* 0x000fe40008000000 */
[----:B------:R-:W-:Y:S01]  /*3c90*/  ISETP.LT.U32.AND P0, PT, R24, UR4, PT ;  /* 0x0000000418007c0c */ /* 0x000fe2000bf01070 */
[----:B------:R-:W-:Y:S01]  /*3ca0*/  IMAD.MOV.U32 R26, RZ, RZ, R18 ;  /* 0x000000ffff1a7224 */ /* 0x000fe200078e0012 */
[----:B------:R-:W-:-:S02]  /*3cb0*/  ISETP.LT.AND.EX P2, PT, R29, UR5, PT, P2 ;  /* 0x000000051d007c0c */ /* 0x000fc4000bf41320 */
[----:B------:R-:W-:Y:S02]  /*3cc0*/  ISETP.LT.AND.EX P1, PT, R23, UR5, PT, P1 ;  /* 0x0000000517007c0c */ /* 0x000fe4000bf21310 */
[----:B------:R-:W-:Y:S02]  /*3cd0*/  ISETP.LT.AND.EX P0, PT, R25, UR5, PT, P0 ;  /* 0x0000000519007c0c */ /* 0x000fe4000bf01300 */
[----:B-1234-:R-:W-:Y:S02]  /*3ce0*/  SEL R5, R29, UR5, P2 ;  /* 0x000000051d057c07 */ /* 0x01efe40009000000 */
[----:B------:R-:W-:Y:S02]  /*3cf0*/  SEL R22, R22, UR4, P1 ;  /* 0x0000000416167c07 */ /* 0x000fe40008800000 */
[----:B------:R-:W-:Y:S02]  /*3d00*/  SEL R23, R23, UR5, P1 ;  /* 0x0000000517177c07 */ /* 0x000fe40008800000 */
[----:B------:R-:W-:-:S02]  /*3d10*/  SEL R3, R28, UR4, P2 ;  /* 0x000000041c037c07 */ /* 0x000fc40009000000 */
[----:B------:R-:W-:Y:S02]  /*3d20*/  SEL R24, R24, UR4, P0 ;  /* 0x0000000418187c07 */ /* 0x000fe40008000000 */
[----:B------:R-:W-:Y:S01]  /*3d30*/  SEL R29, R25, UR5, P0 ;  /* 0x00000005191d7c07 */ /* 0x000fe20008000000 */
[----:B------:R-:W-:Y:S06]  /*3d40*/  @P3 BRA `(.L_x_7479) ;  /* 0x0000001c00303947 */ /* 0x000fec0003800000 */
[----:B------:R-:W0:Y:S01]  /*3d50*/  LDCU UR4, c[0x0][0x3b8] ;  /* 0x00007700ff0477ac */ /* 0x000e220008000800 */
[----:B------:R-:W1:Y:S01]  /*3d60*/  LDC.64 R8, c[0x0][0x398] ;  /* 0x0000e600ff087b82 */ /* 0x000e620000000a00 */
[----:B------:R-:W-:Y:S01]  /*3d70*/  IMAD R0, R2, 0x200, R19 ;  /* 0x0000020002007824 */ /* 0x000fe200078e0213 */
[----:B------:R-:W-:Y:S01]  /*3d80*/  PRMT R4, R17, 0x9910, RZ ;  /* 0x0000991011047816 */ /* 0x000fe200000000ff */
[----:B------:R-:W-:Y:S02]  /*3d90*/  VIADD R19, R19, 0x80 ;  /* 0x0000008013137836 */ /* 0x000fe40000000000 */
[----:B------:R-:W-:Y:S02]  /*3da0*/  IMAD.MOV.U32 R28, RZ, RZ, R24 ;  /* 0x000000ffff1c7224 */ /* 0x000fe400078e0018 */
[----:B0-----:R-:W-:Y:S02]  /*3db0*/  IMAD R7, R0, UR4, RZ ;  /* 0x0000000400077c24 */ /* 0x001fe4000f8e02ff */
[----:B------:R-:W-:-:S02]  /*3dc0*/  IMAD.MOV.U32 R0, RZ, RZ, R4 ;  /* 0x000000ffff007224 */ /* 0x000fc400078e0004 */
[----:B------:R-:W-:-:S03]  /*3dd0*/  IMAD.MOV.U32 R4, RZ, RZ, R3 ;  /* 0x000000ffff047224 */ /* 0x000fc600078e0003 */
        /* <DEDUP_REMOVED lines=14> */
.L_x_7483:
[----:B------:R0:W-:Y:S01]  /*3ec0*/  STG.E.U8 desc[UR36][R8.64], R3 ;  /* 0x0000000308007986 */ /* 0x0001e2000c101124 */
[----:B------:R-:W-:Y:S05]  /*3ed0*/  BRA `(.L_x_7485) ;  /* 0x0000000c00307947 */ /* 0x000fea0003800000 */
.L_x_7482:
        /* <DEDUP_REMOVED lines=8> */
.L_x_7487:
[----:B------:R0:W-:Y:S01]  /*3f60*/  STG.E desc[UR36][R8.64], R3 ;  /* 0x0000000308007986 */ /* 0x0001e2000c101924 */
[----:B------:R-:W-:Y:S05]  /*3f70*/  BRA `(.L_x_7485) ;  /* 0x0000000c00087947 */ /* 0x000fea0003800000 */
.L_x_7486:
[----:B------:R0:W-:Y:S01]  /*3f80*/  STG.E.U16 desc[UR36][R8.64], R3 ;  /* 0x0000000308007986 */ /* 0x0001e2000c101524 */
[----:B------:R-:W-:Y:S05]  /*3f90*/  BRA `(.L_x_7485) ;  /* 0x0000000c00007947 */ /* 0x000fea0003800000 */
.L_x_7481:
[----:B------:R-:W-:-:S13]  /*3fa0*/  ISETP.GT.AND P0, PT, R0, 0x6, PT ;  /* 0x000000060000780c */ /* 0x000fda0003f04270 */
[----:B------:R-:W-:Y:S05]  /*3fb0*/  @P0 BRA `(.L_x_7488) ;  /* 0x00000000002c0947 */ /* 0x000fea0003800000 */
[----:B------:R-:W-:-:S13]  /*3fc0*/  ISETP.NE.AND P0, PT, R0, 0x5, PT ;  /* 0x000000050000780c */ /* 0x000fda0003f05270 */
[----:B------:R-:W-:Y:S05]  /*3fd0*/  @!P0 BRA `(.L_x_7489) ;  /* 0x0000000000148947 */ /* 0x000fea0003800000 */
[----:B------:R-:W-:-:S13]  /*3fe0*/  ISETP.NE.AND P0, PT, R0, 0x6, PT ;  /* 0x000000060000780c */ /* 0x000fda0003f05270 */
[----:B------:R-:W-:Y:S05]  /*3ff0*/  @P0 BRA `(.L_x_7484) ;  /* 0x0000000800580947 */ /* 0x000fea0003800000 */
[----:B------:R-:W0:Y:S02]  /*4000*/  I2F.S64 R5, R4 ;  /* 0x0000000400057312 */ /* 0x000e240000301400 */
[----:B0-----:R0:W-:Y:S01]  /*4010*/  STG.E desc[UR36][R8.64], R5 ;  /* 0x0000000508007986 */ /* 0x0011e2000c101924 */
[----:B------:R-:W-:Y:S05]  /*4020*/  BRA `(.L_x_7485) ;  /* 0x0000000800dc7947 */ /* 0x000fea0003800000 */
.L_x_7489:
[----:B------:R-:W0:Y:S02]  /*4030*/  I2F.S64 R0, R4 ;  /* 0x0000000400007312 */ /* 0x000e240000301400 */
[----:B0-----:R-:W-:-:S05]  /*4040*/  F2FP.F16.F32.PACK_AB R0, RZ, R0 ;  /* 0x00000000ff00723e */ /* 0x001fca00000000ff */
[----:B------:R0:W-:Y:S01]  /*4050*/  STG.E.U16 desc[UR36][R8.64], R0 ;  /* 0x0000000008007986 */ /* 0x0001e2000c101524 */
[----:B------:R-:W-:Y:S05]  /*4060*/  BRA `(.L_x_7485) ;  /* 0x0000000800cc7947 */ /* 0x000fea0003800000 */
.L_x_7488:
[----:B------:R-:W-:-:S13]  /*4070*/  ISETP.NE.AND P0, PT, R0, 0x7, PT ;  /* 0x000000070000780c */ /* 0x000fda0003f05270 */
[----:B------:R-:W-:Y:S05]  /*4080*/  @!P0 BRA `(.L_x_7490) ;  /* 0x0000000000348947 */ /* 0x000fea0003800000 */
[----:B------:R-:W-:-:S13]  /*4090*/  ISETP.NE.AND P0, PT, R0, 0x8, PT ;  /* 0x000000080000780c */ /* 0x000fda0003f05270 */
[----:B------:R-:W-:Y:S05]  /*40a0*/  @!P0 BRA `(.L_x_7491) ;  /* 0x0000000000188947 */ /* 0x000fea0003800000 */
[----:B------:R-:W-:-:S13]  /*40b0*/  ISETP.NE.AND P0, PT, R0, 0x9, PT ;  /* 0x000000090000780c */ /* 0x000fda0003f05270 */
[----:B------:R-:W-:Y:S05]  /*40c0*/  @P0 BRA `(.L_x_7484) ;  /* 0x0000000800240947 */ /* 0x000fea0003800000 */
[----:B------:R-:W-:Y:S01]  /*40d0*/  IMAD.MOV.U32 R7, RZ, RZ, RZ ;  /* 0x000000ffff077224 */ /* 0x000fe200078e00ff */
[----:B------:R-:W0:Y:S04]  /*40e0*/  I2F.S64 R6, R4 ;  /* 0x0000000400067312 */ /* 0x000e280000301400 */
[----:B0-----:R0:W-:Y:S01]  /*40f0*/  STG.E.64 desc[UR36][R8.64], R6 ;  /* 0x0000000608007986 */ /* 0x0011e2000c101b24 */
[----:B------:R-:W-:Y:S05]  /*4100*/  BRA `(.L_x_7485) ;  /* 0x0000000800a47947 */ /* 0x000fea0003800000 */
.L_x_7491:
[----:B------:R-:W0:Y:S02]  /*4110*/  I2F.S64 R4, R4 ;  /* 0x0000000400047312 */ /* 0x000e240000301400 */
[----:B0-----:R-:W-:-:S04]  /*4120*/  F2FP.F16.F32.PACK_AB R3, RZ, R4 ;  /* 0x00000004ff03723e */ /* 0x001fc800000000ff */
[----:B------:R-:W-:-:S05]  /*4130*/  PRMT R3, R3, 0x5410, RZ ;  /* 0x0000541003037816 */ /* 0x000fca00000000ff */
[----:B------:R0:W-:Y:S01]  /*4140*/  STG.E desc[UR36][R8.64], R3 ;  /* 0x0000000308007986 */ /* 0x0001e2000c101924 */
[----:B------:R-:W-:Y:S05]  /*4150*/  BRA `(.L_x_7485) ;  /* 0x0000000800907947 */ /* 0x000fea0003800000 */
.L_x_7490:
[----:B------:R-:W0:Y:S02]  /*4160*/  I2F.F64.S64 R4, R4 ;  /* 0x0000000400047312 */ /* 0x000e240000301c00 */
[----:B0-----:R0:W-:Y:S01]  /*4170*/  STG.E.64 desc[UR36][R8.64], R4 ;  /* 0x0000000408007986 */ /* 0x0011e2000c101b24 */
[----:B------:R-:W-:Y:S05]  /*4180*/  BRA `(.L_x_7485) ;  /* 0x0000000800847947 */ /* 0x000fea0003800000 */
.L_x_7480:
        /* <DEDUP_REMOVED lines=8> */
[----:B------:R-:W-:-:S04]  /*4210*/  ISETP.NE.U32.AND P0, PT, R3, RZ, PT ;  /* 0x000000ff0300720c */ /* 0x000fc80003f05070 */
[----:B------:R-:W-:-:S04]  /*4220*/  ISETP.NE.AND.EX P0, PT, R5, RZ, PT, P0 ;  /* 0x000000ff0500720c */ /* 0x000fc80003f05300 */
[----:B------:R-:W-:-:S05]  /*4230*/  SEL R3, RZ, 0x1, !P0 ;  /* 0x00000001ff037807 */ /* 0x000fca0004000000 */
[----:B------:R4:W-:Y:S01]  /*4240*/  STG.E.U8 desc[UR36][R8.64], R3 ;  /* 0x0000000308007986 */ /* 0x0009e2000c101124 */
[----:B------:R-:W-:Y:S05]  /*4250*/  BRA `(.L_x_7485) ;  /* 0x0000000800507947 */ /* 0x000fea0003800000 */
.L_x_7494:
[----:B------:R-:W-:Y:S01]  /*4260*/  CS2R R6, SRZ ;  /* 0x0000000000067805 */ /* 0x000fe2000001ff00 */
[----:B------:R-:W0:Y:S04]  /*4270*/  I2F.F64.S64 R4, R4 ;  /* 0x0000000400047312 */ /* 0x000e280000301c00 */
[----:B0-----:R3:W-:Y:S01]  /*4280*/  STG.E.128 desc[UR36][R8.64], R4 ;  /* 0x0000000408007986 */ /* 0x0017e2000c101d24 */
[----:B------:R-:W-:Y:S05]  /*4290*/  BRA `(.L_x_7485) ;  /* 0x0000000800407947 */ /* 0x000fea0003800000 */
.L_x_7493:
[----:B------:R-:W-:-:S13]  /*42a0*/  ISETP.NE.AND P0, PT, R0, 0xf, PT ;  /* 0x0000000f0000780c */ /* 0x000fda0003f05270 */
[----:B------:R-:W-:Y:S05]  /*42b0*/  @!P0 BRA `(.L_x_7495) ;  /* 0x0000000000a08947 */ /* 0x000fea0003800000 */
[----:B------:R-:W-:-:S13]  /*42c0*/  ISETP.NE.AND P0, PT, R0, 0x17, PT ;  /* 0x000000170000780c */ /* 0x000fda0003f05270 */
[----:B------:R-:W-:Y:S05]  /*42d0*/  @!P0 BRA `(.L_x_7496) ;  /* 0x00000000004c8947 */ /* 0x000fea0003800000 */
[----:B------:R-:W-:-:S13]  /*42e0*/  ISETP.NE.AND P0, PT, R0, 0x18, PT ;  /* 0x000000180000780c */ /* 0x000fda0003f05270 */
[----:B------:R-:W-:Y:S05]  /*42f0*/  @P0 BRA `(.L_x_7484) ;  /* 0x0000000400980947 */ /* 0x000fea0003800000 */
        /* <DEDUP_REMOVED lines=13> */
.L_x_7498:
[----:B------:R-:W-:Y:S05]  /*43d0*/  BSYNC.RECONVERGENT B0 ;  /* 0x0000000000007941 */ /* 0x000fea0003800200 */
.L_x_7497:
[----:B------:R-:W-:-:S05]  /*43e0*/  LOP3.LUT R7, R0, 0x80, R7, 0xf8, !PT ;  /* 0x0000008000077812 */ /* 0x000fca00078ef807 */
[----:B------:R2:W-:Y:S01]  /*43f0*/  STG.E.U8 desc[UR36][R8.64], R7 ;  /* 0x0000000708007986 */ /* 0x0005e2000c101124 */
[----:B------:R-:W-:Y:S05]  /*4400*/  BRA `(.L_x_7485) ;  /* 0x0000000400e47947 */ /* 0x000fea0003800000 */
.L_x_7496:
[----:B------:R-:W0:Y:S01]  /*4410*/  I2F.S64 R4, R4 ;  /* 0x0000000400047312 */ /* 0x000e220000301400 */
        /* <DEDUP_REMOVED lines=14> */
.L_x_7500:
[----:B------:R-:W-:Y:S05]  /*4500*/  BSYNC.RECONVERGENT B0 ;  /* 0x0000000000007941 */ /* 0x000fea0003800200 */
.L_x_7499:
[----:B------:R-:W-:-:S05]  /*4510*/  LOP3.LUT R7, R0, 0x80, R7, 0xf8, !PT ;  /* 0x0000008000077812 */ /* 0x000fca00078ef807 */
[----:B------:R1:W-:Y:S01]  /*4520*/  STG.E.U8 desc[UR36][R8.64], R7 ;  /* 0x0000000708007986 */ /* 0x0003e2000c101124 */
[----:B------:R-:W-:Y:S05]  /*4530*/  BRA `(.L_x_7485) ;  /* 0x0000000400987947 */ /* 0x000fea0003800000 */
.L_x_7495:
[----:B------:R-:W0:Y:S02]  /*4540*/  I2F.S64 R0, R4 ;  /* 0x0000000400007312 */ /* 0x000e240000301400 */
[----:B0-----:R-:W-:-:S05]  /*4550*/  F2FP.BF16.F32.PACK_AB R0, RZ, R0 ;  /* 0x00000000ff00723e */ /* 0x001fca00000010ff */
[----:B------:R0:W-:Y:S01]  /*4560*/  STG.E.U16 desc[UR36][R8.64], R0 ;  /* 0x0000000008007986 */ /* 0x0001e2000c101524 */
[----:B------:R-:W-:Y:S05]  /*4570*/  BRA `(.L_x_7485) ;  /* 0x0000000400887947 */ /* 0x000fea0003800000 */
.L_x_7492:
        /* <DEDUP_REMOVED lines=10> */
.L_x_7503:
        /* <DEDUP_REMOVED lines=13> */
.L_x_7506:
[----:B------:R-:W-:-:S04]  /*46f0*/  SHF.R.U32.HI R0, RZ, 0x14, R5 ;  /* 0x00000014ff007819 */ /* 0x000fc80000011605 */
[----:B------:R-:W-:-:S04]  /*4700*/  LOP3.LUT R0, R0, 0x1, RZ, 0xc0, !PT ;  /* 0x0000000100007812 */ /* 0x000fc800078ec0ff */
[----:B------:R-:W-:-:S04]  /*4710*/  IADD3 R0, PT, PT, R5, 0x487ffff, R0 ;  /* 0x0487ffff05007810 */ /* 0x000fc80007ffe000 */
[----:B------:R-:W-:-:S04]  /*4720*/  SHF.R.U32.HI R0, RZ, 0x14, R0 ;  /* 0x00000014ff007819 */ /* 0x000fc80000011600 */
[----:B------:R-:W-:-:S07]  /*4730*/  LOP3.LUT R3, R0, 0xff, RZ, 0xc0, !PT ;  /* 0x000000ff00037812 */ /* 0x000fce00078ec0ff */
.L_x_7507:
[----:B------:R-:W-:-:S04]  /*4740*/  SHF.R.U32.HI R0, RZ, 0x18, R5 ;  /* 0x00000018ff007819 */ /* 0x000fc80000011605 */
[----:B------:R-:W-:-:S07]  /*4750*/  LOP3.LUT R0, R3, 0x80, R0, 0xf8, !PT ;  /* 0x0000008003007812 */ /* 0x000fce00078ef800 */
.L_x_7505:
[----:B------:R-:W-:Y:S05]  /*4760*/  BSYNC.RECONVERGENT B0 ;  /* 0x0000000000007941 */ /* 0x000fea0003800200 */
.L_x_7504:
[----:B------:R0:W-:Y:S01]  /*4770*/  STG.E.U8 desc[UR36][R8.64], R0 ;  /* 0x0000000008007986 */ /* 0x0001e2000c101124 */
[----:B------:R-:W-:Y:S05]  /*4780*/  BRA `(.L_x_7485) ;  /* 0x0000000400047947 */ /* 0x000fea0003800000 */
.L_x_7502:
        /* <DEDUP_REMOVED lines=13> */
.L_x_7510:
[----:B------:R-:W-:-:S04]  /*4860*/  SHF.R.U32.HI R0, RZ, 0x15, R5 ;  /* 0x00000015ff007819 */ /* 0x000fc80000011605 */
[----:B------:R-:W-:-:S04]  /*4870*/  LOP3.LUT R0, R0, 0x1, RZ, 0xc0, !PT ;  /* 0x0000000100007812 */ /* 0x000fc800078ec0ff */
[----:B------:R-:W-:-:S04]  /*4880*/  IADD3 R0, PT, PT, R5, 0x88fffff, R0 ;  /* 0x088fffff05007810 */ /* 0x000fc80007ffe000 */
[----:B------:R-:W-:-:S04]  /*4890*/  SHF.R.U32.HI R0, RZ, 0x15, R0 ;  /* 0x00000015ff007819 */ /* 0x000fc80000011600 */
[----:B------:R-:W-:-:S07]  /*48a0*/  LOP3.LUT R3, R0, 0xff, RZ, 0xc0, !PT ;  /* 0x000000ff00037812 */ /* 0x000fce00078ec0ff */
.L_x_7511:
[----:B------:R-:W-:-:S04]  /*48b0*/  SHF.R.U32.HI R0, RZ, 0x18, R5 ;  /* 0x00000018ff007819 */ /* 0x000fc80000011605 */
[----:B------:R-:W-:-:S07]  /*48c0*/  LOP3.LUT R0, R3, 0x80, R0, 0xf8, !PT ;  /* 0x0000008003007812 */ /* 0x000fce00078ef800 */
.L_x_7509:
[----:B------:R-:W-:Y:S05]  /*48d0*/  BSYNC.RECONVERGENT B0 ;  /* 0x0000000000007941 */ /* 0x000fea0003800200 */
.L_x_7508:
[----:B------:R0:W-:Y:S01]  /*48e0*/  STG.E.U8 desc[UR36][R8.64], R0 ;  /* 0x0000000008007986 */ /* 0x0001e2000c101124 */
[----:B------:R-:W-:Y:S05]  /*48f0*/  BRA `(.L_x_7485) ;  /* 0x0000000000a87947 */ /* 0x000fea0003800000 */
.L_x_7501:
[----:B------:R-:W-:-:S13]  /*4900*/  ISETP.NE.AND P0, PT, R0, 0x1c, PT ;  /* 0x0000001c0000780c */ /* 0x000fda0003f05270 */
[----:B------:R-:W-:Y:S05]  /*4910*/  @!P0 BRA `(.L_x_7512) ;  /* 0x00000000009c8947 */ /* 0x000fea0003800000 */
[----:B------:R-:W-:-:S13]  /*4920*/  ISETP.NE.AND P0, PT, R0, 0x1d, PT ;  /* 0x0000001d0000780c */ /* 0x000fda0003f05270 */
[----:B------:R-:W-:Y:S05]  /*4930*/  @!P0 BRA `(.L_x_7513) ;  /* 0x00000000008c8947 */ /* 0x000fea0003800000 */
[----:B------:R-:W-:-:S13]  /*4940*/  ISETP.NE.AND P0, PT, R0, 0x2c, PT ;  /* 0x0000002c0000780c */ /* 0x000fda0003f05270 */
[----:B------:R-:W-:Y:S05]  /*4950*/  @!P0 BRA `(.L_x_7514) ;  /* 0x0000000000448947 */ /* 0x000fea0003800000 */
.L_x_7484:
        /* <DEDUP_REMOVED lines=16> */
.L_x_7515:
[----:B------:R-:W-:Y:S05]  /*4a60*/  BRA `(.L_x_7485) ;  /* 0x00000000004c7947 */ /* 0x000fea0003800000 */
.L_x_7514:
[----:B------:R-:W0:Y:S02]  /*4a70*/  I2F.S64 R4, R4 ;  /* 0x0000000400047312 */ /* 0x000e240000301400 */
        /* <DEDUP_REMOVED lines=15> */
.L_x_7513:
[----:B------:R0:W-:Y:S01]  /*4b70*/  STG.E.64 desc[UR36][R8.64], R4 ;  /* 0x0000000408007986 */ /* 0x0001e2000c101b24 */
[----:B------:R-:W-:Y:S05]  /*4b80*/  BRA `(.L_x_7485) ;  /* 0x0000000000047947 */ /* 0x000fea0003800000 */
.L_x_7512:
[----:B------:R0:W-:Y:S02]  /*4b90*/  STG.E desc[UR36][R8.64], R3 ;  /* 0x0000000308007986 */ /* 0x0001e4000c101924 */
.L_x_7485:
        /* <DEDUP_REMOVED lines=23> */
.L_x_7520:
[----:B------:R0:W-:Y:S01]  /*4d10*/  STG.E.U8 desc[UR36][R8.64], R24 ;  /* 0x0000001808007986 */ /* 0x0001e2000c101124 */
[----:B------:R-:W-:Y:S05]  /*4d20*/  BRA `(.L_x_7522) ;  /* 0x0000000c00347947 */ /* 0x000fea0003800000 */
.L_x_7519:
        /* <DEDUP_REMOVED lines=8> */
.L_x_7524:
[----:B------:R3:W-:Y:S01]  /*4db0*/  STG.E desc[UR36][R8.64], R24 ;  /* 0x0000001808007986 */ /* 0x0007e2000c101924 */
[----:B------:R-:W-:Y:S05]  /*4dc0*/  BRA `(.L_x_7522) ;  /* 0x0000000c000c7947 */ /* 0x000fea0003800000 */
.L_x_7523:
[----:B------:R2:W-:Y:S01]  /*4dd0*/  STG.E.U16 desc[UR36][R8.64], R24 ;  /* 0x0000001808007986 */ /* 0x0005e2000c101524 */
[----:B------:R-:W-:Y:S05]  /*4de0*/  BRA `(.L_x_7522) ;  /* 0x0000000c00047947 */ /* 0x000fea0003800000 */
.L_x_7518:
        /* <DEDUP_REMOVED lines=9> */
.L_x_7526:
[----:B------:R-:W0:Y:S02]  /*4e80*/  I2F.S64 R0, R28 ;  /* 0x0000001c00007312 */ /* 0x000e240000301400 */
[----:B0-----:R-:W-:-:S05]  /*4e90*/  F2FP.F16.F32.PACK_AB R0, RZ, R0 ;  /* 0x00000000ff00723e */ /* 0x001fca00000000ff */
[----:B------:R0:W-:Y:S01]  /*4ea0*/  STG.E.U16 desc[UR36][R8.64], R0 ;  /* 0x0000000008007986 */ /* 0x0001e2000c101524 */
[----:B------:R-:W-:Y:S05]  /*4eb0*/  BRA `(.L_x_7522) ;  /* 0x0000000800d07947 */ /* 0x000fea0003800000 */
.L_x_7525:
        /* <DEDUP_REMOVED lines=10> */
.L_x_7528:
[----:B------:R-:W0:Y:S02]  /*4f60*/  I2F.S64 R28, R28 ;  /* 0x0000001c001c7312 */ /* 0x000e240000301400 */
[----:B0-----:R-:W-:-:S04]  /*4f70*/  F2FP.F16.F32.PACK_AB R3, RZ, R28 ;  /* 0x0000001cff03723e */ /* 0x001fc800000000ff */
[----:B------:R-:W-:-:S05]  /*4f80*/  PRMT R3, R3, 0x5410, RZ ;  /* 0x0000541003037816 */ /* 0x000fca00000000ff */
[----:B------:R0:W-:Y:S01]  /*4f90*/  STG.E desc[UR36][R8.64], R3 ;  /* 0x0000000308007986 */ /* 0x0001e2000c101924 */
[----:B------:R-:W-:Y:S05]  /*4fa0*/  BRA `(.L_x_7522) ;  /* 0x0000000800947947 */ /* 0x000fea0003800000 */
.L_x_7527:
[----:B------:R-:W0:Y:S02]  /*4fb0*/  I2F.F64.S64 R28, R28 ;  /* 0x0000001c001c7312 */ /* 0x000e240000301c00 */
[----:B0-----:R0:W-:Y:S01]  /*4fc0*/  STG.E.64 desc[UR36][R8.64], R28 ;  /* 0x0000001c08007986 */ /* 0x0011e2000c101b24 */
[----:B------:R-:W-:Y:S05]  /*4fd0*/  BRA `(.L_x_7522) ;  /* 0x0000000800887947 */ /* 0x000fea0003800000 */
.L_x_7517:
        /* <DEDUP_REMOVED lines=12> */
.L_x_7532:
        /* <DEDUP_REMOVED lines=17> */
.L_x_7535:
[----:B------:R-:W-:-:S04]  /*51b0*/  SHF.R.U32.HI R3, RZ, 0x18, R29 ;  /* 0x00000018ff037819 */ /* 0x000fc8000001161d */
[----:B------:R-:W-:-:S04]  /*51c0*/  LOP3.LUT R0, R0, 0x80, R3, 0xf8, !PT ;  /* 0x0000008000007812 */ /* 0x000fc800078ef803 */
[----:B------:R-:W-:-:S07]  /*51d0*/  PRMT R4, R0, 0x7610, R4 ;  /* 0x0000761000047816 */ /* 0x000fce0000000004 */
.L_x_7534:
[----:B------:R-:W-:Y:S05]  /*51e0*/  BSYNC.RECONVERGENT B0 ;  /* 0x0000000000007941 */ /* 0x000fea0003800200 */
.L_x_7533:
[----:B------:R0:W-:Y:S01]  /*51f0*/  STG.E.U8 desc[UR36][R8.64], R4 ;  /* 0x0000000408007986 */ /* 0x0001e2000c101124 */
[----:B------:R-:W-:Y:S05]  /*5200*/  BRA `(.L_x_7522) ;  /* 0x0000000400fc7947 */ /* 0x000fea0003800000 */
.L_x_7531:
        /* <DEDUP_REMOVED lines=17> */
.L_x_7538:
[----:B------:R-:W-:-:S04]  /*5320*/  SHF.R.U32.HI R3, RZ, 0x18, R29 ;  /* 0x00000018ff037819 */ /* 0x000fc8000001161d */
[----:B------:R-:W-:-:S04]  /*5330*/  LOP3.LUT R0, R0, 0x80, R3, 0xf8, !PT ;  /* 0x0000008000007812 */ /* 0x000fc800078ef803 */
[----:B------:R-:W-:-:S07]  /*5340*/  PRMT R4, R0, 0x7610, R4 ;  /* 0x0000761000047816 */ /* 0x000fce0000000004 */
.L_x_7537:
[----:B------:R-:W-:Y:S05]  /*5350*/  BSYNC.RECONVERGENT B0 ;  /* 0x0000000000007941 */ /* 0x000fea0003800200 */
.L_x_7536:
[----:B------:R0:W-:Y:S01]  /*5360*/  STG.E.U8 desc[UR36][R8.64], R4 ;  /* 0x0000000408007986 */ /* 0x0001e2000c101124 */
[----:B------:R-:W-:Y:S05]  /*5370*/  BRA `(.L_x_7522) ;  /* 0x0000000400a07947 */ /* 0x000fea0003800000 */
.L_x_7530:
[----:B------:R-:W-:-:S13]  /*5380*/  ISETP.NE.AND P0, PT, R0, 0x1c, PT ;  /* 0x0000001c0000780c */ /* 0x000fda0003f05270 */
[----:B------:R-:W-:Y:S05]  /*5390*/  @!P0 BRA `(.L_x_7539) ;  /* 0x0000000000588947 */ /* 0x000fea0003800000 */
[----:B------:R-:W-:-:S13]  /*53a0*/  ISETP.NE.AND P0, PT, R0, 0x1d, PT ;  /* 0x0000001d0000780c */ /* 0x000fda0003f05270 */
[----:B------:R-:W-:Y:S05]  /*53b0*/  @!P0 BRA `(.L_x_7540) ;  /* 0x0000000000488947 */ /* 0x000fea0003800000 */
[----:B------:R-:W-:-:S13]  /*53c0*/  ISETP.NE.AND P0, PT, R0, 0x2c, PT ;  /* 0x0000002c0000780c */ /* 0x000fda0003f05270 */
[----:B------:R-:W-:Y:S05]  /*53d0*/  @P0 BRA `(.L_x_7521) ;  /* 0x0000000000a40947 */ /* 0x000fea0003800000 */
        /* <DEDUP_REMOVED lines=16> */
.L_x_7540:
[----:B------:R0:W-:Y:S01]  /*54e0*/  STG.E.64 desc[UR36][R8.64], R28 ;  /* 0x0000001c08007986 */ /* 0x0001e2000c101b24 */
[----:B------:R-:W-:Y:S05]  /*54f0*/  BRA `(.L_x_7522) ;  /* 0x0000000400407947 */ /* 0x000fea0003800000 */
.L_x_7539:
[----:B------:R0:W-:Y:S01]  /*5500*/  STG.E desc[UR36][R8.64], R24 ;  /* 0x0000001808007986 */ /* 0x0001e2000c101924 */
[----:B------:R-:W-:Y:S05]  /*5510*/  BRA `(.L_x_7522) ;  /* 0x0000000400387947 */ /* 0x000fea0003800000 */
.L_x_7529:
        /* <DEDUP_REMOVED lines=11> */
.L_x_7542:
[----:B------:R-:W-:Y:S01]  /*55d0*/  CS2R R6, SRZ ;  /* 0x0000000000067805 */ /* 0x000fe2000001ff00 */
[----:B------:R-:W0:Y:S04]  /*55e0*/  I2F.F64.S64 R4, R28 ;  /* 0x0000001c00047312 */ /* 0x000e280000301c00 */
[----:B0-----:R0:W-:Y:S01]  /*55f0*/  STG.E.128 desc[UR36][R8.64], R4 ;  /* 0x0000000408007986 */ /* 0x0011e2000c101d24 */
[----:B------:R-:W-:Y:S05]  /*5600*/  BRA `(.L_x_7522) ;  /* 0x0000000000fc7947 */ /* 0x000fea0003800000 */
.L_x_7541:
[----:B------:R-:W-:-:S13]  /*5610*/  ISETP.NE.AND P0, PT, R0, 0xf, PT ;  /* 0x0000000f0000780c */ /* 0x000fda0003f05270 */
[----:B------:R-:W-:Y:S05]  /*5620*/  @!P0 BRA `(.L_x_7543) ;  /* 0x0000000000e88947 */ /* 0x000fea0003800000 */
[----:B------:R-:W-:-:S13]  /*5630*/  ISETP.NE.AND P0, PT, R0, 0x17, PT ;  /* 0x000000170000780c */ /* 0x000fda0003f05270 */
[----:B------:R-:W-:Y:S05]  /*5640*/  @!P0 BRA `(.L_x_7544) ;  /* 0x0000000000908947 */ /* 0x000fea0003800000 */
[----:B------:R-:W-:-:S13]  /*5650*/  ISETP.NE.AND P0, PT, R0, 0x18, PT ;  /* 0x000000180000780c */ /* 0x000fda0003f05270 */
[----:B------:R-:W-:Y:S05]  /*5660*/  @!P0 BRA `(.L_x_7545) ;  /* 0x0000000000448947 */ /* 0x000fea0003800000 */
.L_x_7521:
        /* <DEDUP_REMOVED lines=16> */
.L_x_7546:
[----:B------:R-:W-:Y:S05]  /*5770*/  BRA `(.L_x_7522) ;  /* 0x0000000000a07947 */ /* 0x000fea0003800000 */
.L_x_7545:
        /* <DEDUP_REMOVED lines=13> */
.L_x_7548:
[----:B------:R-:W-:Y:S05]  /*5850*/  BSYNC.RECONVERGENT B0 ;  /* 0x0000000000007941 */ /* 0x000fea0003800200 */
.L_x_7547:
[----:B------:R-:W-:-:S05]  /*5860*/  LOP3.LUT R3, R0, 0x80, R3, 0xf8, !PT ;  /* 0x0000008000037812 */ /* 0x000fca00078ef803 */
[----:B------:R0:W-:Y:S01]  /*5870*/  STG.E.U8 desc[UR36][R8.64], R3 ;  /* 0x0000000308007986 */ /* 0x0001e2000c101124 */
[----:B------:R-:W-:Y:S05]  /*5880*/  BRA `(.L_x_7522) ;  /* 0x00000000005c7947 */ /* 0x000fea0003800000 */
.L_x_7544:
        /* <DEDUP_REMOVED lines=12> */
.L_x_7550:
[----:B------:R-:W-:Y:S01]  /*5950*/  IMAD.MOV.U32 R0, RZ, RZ, 0x7f ;  /* 0x0000007fff007424 */ /* 0x000fe200078e00ff */
[----:B------:R-:W-:-:S04]  /*5960*/  ISETP.GT.U32.AND P0, PT, R3, 0x7f800000, PT ;  /* 0x7f8000000300780c */ /* 0x000fc80003f04070 */
[----:B------:R-:W-:-:S09]  /*5970*/  SEL R0, R0, 0x7c, P0 ;  /* 0x0000007c00007807 */ /* 0x000fd20000000000 */
.L_x_7551:
[----:B------:R-:W-:Y:S05]  /*5980*/  BSYNC.RECONVERGENT B0 ;  /* 0x0000000000007941 */ /* 0x000fea0003800200 */
.L_x_7549:
[----:B------:R-:W-:-:S04]  /*5990*/  SHF.R.U32.HI R3, RZ, 0x18, R29 ;  /* 0x00000018ff037819 */ /* 0x000fc8000001161d */
[----:B------:R-:W-:-:S05]  /*59a0*/  LOP3.LUT R3, R0, 0x80, R3, 0xf8, !PT ;  /* 0x0000008000037812 */ /* 0x000fca00078ef803 */
[----:B------:R0:W-:Y:S01]  /*59b0*/  STG.E.U8 desc[UR36][R8.64], R3 ;  /* 0x0000000308007986 */ /* 0x0001e2000c101124 */
[----:B------:R-:W-:Y:S05]  /*59c0*/  BRA `(.L_x_7522) ;  /* 0x00000000000c7947 */ /* 0x000fea0003800000 */
.L_x_7543:
[----:B------:R-:W0:Y:S02]  /*59d0*/  I2F.S64 R0, R28 ;  /* 0x0000001c00007312 */ /* 0x000e240000301400 */
[----:B0-----:R-:W-:-:S05]  /*59e0*/  F2FP.BF16.F32.PACK_AB R0, RZ, R0 ;  /* 0x00000000ff00723e */ /* 0x001fca00000010ff */
[----:B------:R0:W-:Y:S02]  /*59f0*/  STG.E.U16 desc[UR36][R8.64], R0 ;  /* 0x0000000008007986 */ /* 0x0001e4000c101524 */
.L_x_7522:
[----:B------:R-:W-:-:S07]  /*5a00*/  VIADD R19, R19, 0x80 ;  /* 0x0000008013137836 */ /* 0x000fce0000000000 */
.L_x_7479:
[----:B------:R-:W-:-:S13]  /*5a10*/  ISETP.GE.AND P0, PT, R19, R16, PT ;  /* 0x000000101300720c */ /* 0x000fda0003f06270 */
[----:B------:R-:W-:Y:S05]  /*5a20*/  @P0 BREAK.RELIABLE B6 ;  /* 0x0000000000060942 */ /* 0x000fea0003800100 */
[----:B------:R-:W-:Y:S05]  /*5a30*/  @P0 BRA `(.L_x_7516) ;  /* 0x0000000c00940947 */ /* 0x000fea0003800000 */
[----:B------:R-:W-:Y:S05]  /*5a40*/  BSYNC.RELIABLE B6 ;  /* 0x0000000000067941 */ /* 0x000fea0003800100 */
.L_x_7478:
        /* <DEDUP_REMOVED lines=20> */
.L_x_7555:
[----:B------:R0:W-:Y:S01]  /*5b90*/  STG.E.U8 desc[UR36][R8.64], R18 ;  /* 0x0000001208007986 */ /* 0x0001e2000c101124 */
[----:B------:R-:W-:Y:S05]  /*5ba0*/  BRA `(.L_x_7557) ;  /* 0x0000000c00347947 */ /* 0x000fea0003800000 */
.L_x_7554:
        /* <DEDUP_REMOVED lines=8> */
.L_x_7559:
[----:B------:R0:W-:Y:S01]  /*5c30*/  STG.E desc[UR36][R8.64], R18 ;  /* 0x0000001208007986 */ /* 0x0001e2000c101924 */
[----:B------:R-:W-:Y:S05]  /*5c40*/  BRA `(.L_x_7557) ;  /* 0x0000000c000c7947 */ /* 0x000fea0003800000 */
.L_x_7558:
[----:B------:R0:W-:Y:S01]  /*5c50*/  STG.E.U16 desc[UR36][R8.64], R18 ;  /* 0x0000001208007986 */ /* 0x0001e2000c101524 */
[----:B------:R-:W-:Y:S05]  /*5c60*/  BRA `(.L_x_7557) ;  /* 0x0000000c00047947 */ /* 0x000fea0003800000 */
.L_x_7553:
        /* <DEDUP_REMOVED lines=9> */
.L_x_7561:
[----:B------:R-:W0:Y:S02]  /*5d00*/  I2F.S64 R0, R26 ;  /* 0x0000001a00007312 */ /* 0x000e240000301400 */
[----:B0-----:R-:W-:-:S05]  /*5d10*/  F2FP.F16.F32.PACK_AB R0, RZ, R0 ;  /* 0x00000000ff00723e */ /* 0x001fca00000000ff */
[----:B------:R0:W-:Y:S01]  /*5d20*/  STG.E.U16 desc[UR36][R8.64], R0 ;  /* 0x0000000008007986 */ /* 0x0001e2000c101524 */
[----:B------:R-:W-:Y:S05]  /*5d30*/  BRA `(.L_x_7557) ;  /* 0x0000000800d07947 */ /* 0x000fea0003800000 */
.L_x_7560:
        /* <DEDUP_REMOVED lines=10> */
.L_x_7563:
[----:B------:R-:W0:Y:S02]  /*5de0*/  I2F.S64 R26, R26 ;  /* 0x0000001a001a7312 */ /* 0x000e240000301400 */
[----:B0-----:R-:W-:-:S04]  /*5df0*/  F2FP.F16.F32.PACK_AB R3, RZ, R26 ;  /* 0x0000001aff03723e */ /* 0x001fc800000000ff */
[----:B------:R-:W-:-:S05]  /*5e00*/  PRMT R3, R3, 0x5410, RZ ;  /* 0x0000541003037816 */ /* 0x000fca00000000ff */
[----:B------:R0:W-:Y:S01]  /*5e10*/  STG.E desc[UR36][R8.64], R3 ;  /* 0x0000000308007986 */ /* 0x0001e2000c101924 */
[----:B------:R-:W-:Y:S05]  /*5e20*/  BRA `(.L_x_7557) ;  /* 0x0000000800947947 */ /* 0x000fea0003800000 */
.L_x_7562:
[----:B------:R-:W0:Y:S02]  /*5e30*/  I2F.F64.S64 R26, R26 ;  /* 0x0000001a001a7312 */ /* 0x000e240000301c00 */
[----:B0-----:R0:W-:Y:S01]  /*5e40*/  STG.E.64 desc[UR36][R8.64], R26 ;  /* 0x0000001a08007986 */ /* 0x0011e2000c101b24 */
[----:B------:R-:W-:Y:S05]  /*5e50*/  BRA `(.L_x_7557) ;  /* 0x0000000800887947 */ /* 0x000fea0003800000 */
.L_x_7552:
        /* <DEDUP_REMOVED lines=12> */
.L_x_7567:
        /* <DEDUP_REMOVED lines=17> */
.L_x_7570:
[----:B------:R-:W-:-:S04]  /*6030*/  SHF.R.U32.HI R3, RZ, 0x18, R27 ;  /* 0x00000018ff037819 */ /* 0x000fc8000001161b */
[----:B------:R-:W-:-:S04]  /*6040*/  LOP3.LUT R0, R0, 0x80, R3, 0xf8, !PT ;  /* 0x0000008000007812 */ /* 0x000fc800078ef803 */
[----:B------:R-:W-:-:S07]  /*6050*/  PRMT R4, R0, 0x7610, R4 ;  /* 0x0000761000047816 */ /* 0x000fce0000000004 */
.L_x_7569:
[----:B------:R-:W-:Y:S05]  /*6060*/  BSYNC.RECONVERGENT B0 ;  /* 0x0000000000007941 */ /* 0x000fea0003800200 */
.L_x_7568:
[----:B------:R0:W-:Y:S01]  /*6070*/  STG.E.U8 desc[UR36][R8.64], R4 ;  /* 0x0000000408007986 */ /* 0x0001e2000c101124 */
[----:B------:R-:W-:Y:S05]  /*6080*/  BRA `(.L_x_7557) ;  /* 0x0000000400fc7947 */ /* 0x000fea0003800000 */
.L_x_7566:
        /* <DEDUP_REMOVED lines=17> */
.L_x_7573:
[----:B------:R-:W-:-:S04]  /*61a0*/  SHF.R.U32.HI R3, RZ, 0x18, R27 ;  /* 0x00000018ff037819 */ /* 0x000fc8000001161b */
[----:B------:R-:W-:-:S04]  /*61b0*/  LOP3.LUT R0, R0, 0x80, R3, 0xf8, !PT ;  /* 0x0000008000007812 */ /* 0x000fc800078ef803 */
[----:B------:R-:W-:-:S07]  /*61c0*/  PRMT R4, R0, 0x7610, R4 ;  /* 0x0000761000047816 */ /* 0x000fce0000000004 */
.L_x_7572:
[----:B------:R-:W-:Y:S05]  /*61d0*/  BSYNC.RECONVERGENT B0 ;  /* 0x0000000000007941 */ /* 0x000fea0003800200 */
.L_x_7571:
[----:B------:R0:W-:Y:S01]  /*61e0*/  STG.E.U8 desc[UR36][R8.64], R4 ;  /* 0x0000000408007986 */ /* 0x0001e2000c101124 */
[----:B------:R-:W-:Y:S05]  /*61f0*/  BRA `(.L_x_7557) ;  /* 0x0000000400a07947 */ /* 0x000fea0003800000 */
.L_x_7565:
        /* <DEDUP_REMOVED lines=22> */
.L_x_7575:
[----:B------:R0:W-:Y:S01]  /*6360*/  STG.E.64 desc[UR36][R8.64], R26 ;  /* 0x0000001a08007986 */ /* 0x0001e2000c101b24 */
[----:B------:R-:W-:Y:S05]  /*6370*/  BRA `(.L_x_7557) ;  /* 0x0000000400407947 */ /* 0x000fea0003800000 */
.L_x_7574:
[----:B------:R0:W-:Y:S01]  /*6380*/  STG.E desc[UR36][R8.64], R18 ;  /* 0x0000001208007986 */ /* 0x0001e2000c101924 */
[----:B------:R-:W-:Y:S05]  /*6390*/  BRA `(.L_x_7557) ;  /* 0x0000000400387947 */ /* 0x000fea0003800000 */
.L_x_7564:
        /* <DEDUP_REMOVED lines=11> */
.L_x_7577:
[----:B------:R-:W-:Y:S01]  /*6450*/  CS2R R6, SRZ ;  /* 0x0000000000067805 */ /* 0x000fe2000001ff00 */
[----:B------:R-:W0:Y:S04]  /*6460*/  I2F.F64.S64 R4, R26 ;  /* 0x0000001a00047312 */ /* 0x000e280000301c00 */
[----:B0-----:R4:W-:Y:S01]  /*6470*/  STG.E.128 desc[UR36][R8.64], R4 ;  /* 0x0000000408007986 */ /* 0x0019e2000c101d24 */
[----:B------:R-:W-:Y:S05]  /*6480*/  BRA `(.L_x_7557) ;  /* 0x0000000000fc7947 */ /* 0x000fea0003800000 */
.L_x_7576:
[----:B------:R-:W-:-:S13]  /*6490*/  ISETP.NE.AND P0, PT, R0, 0xf, PT ;  /* 0x0000000f0000780c */ /* 0x000fda0003f05270 */
[----:B------:R-:W-:Y:S05]  /*64a0*/  @!P0 BRA `(.L_x_7578) ;  /* 0x0000000000e88947 */ /* 0x000fea0003800000 */
[----:B------:R-:W-:-:S13]  /*64b0*/  ISETP.NE.AND P0, PT, R0, 0x17, PT ;  /* 0x000000170000780c */ /* 0x000fda0003f05270 */
[----:B------:R-:W-:Y:S05]  /*64c0*/  @!P0 BRA `(.L_x_7579) ;  /* 0x0000000000908947 */ /* 0x000fea0003800000 */
[----:B------:R-:W-:-:S13]  /*64d0*/  ISETP.NE.AND P0, PT, R0, 0x18, PT ;  /* 0x000000180000780c */ /* 0x000fda0003f05270 */
[----:B------:R-:W-:Y:S05]  /*64e0*/  @!P0 BRA `(.L_x_7580) ;  /* 0x0000000000448947 */ /* 0x000fea0003800000 */
.L_x_7556:
        /* <DEDUP_REMOVED lines=16> */
.L_x_7581:
[----:B------:R-:W-:Y:S05]  /*65f0*/  BRA `(.L_x_7557) ;  /* 0x0000000000a07947 */ /* 0x000fea0003800000 */
.L_x_7580:
        /* <DEDUP_REMOVED lines=13> */
.L_x_7583:
[----:B------:R-:W-:Y:S05]  /*66d0*/  BSYNC.RECONVERGENT B0 ;  /* 0x0000000000007941 */ /* 0x000fea0003800200 */
.L_x_7582:
[----:B------:R-:W-:-:S05]  /*66e0*/  LOP3.LUT R3, R0, 0x80, R3, 0xf8, !PT ;  /* 0x0000008000037812 */ /* 0x000fca00078ef803 */
[----:B------:R2:W-:Y:S01]  /*66f0*/  STG.E.U8 desc[UR36][R8.64], R3 ;  /* 0x0000000308007986 */ /* 0x0005e2000c101124 */
[----:B------:R-:W-:Y:S05]  /*6700*/  BRA `(.L_x_7557) ;  /* 0x00000000005c7947 */ /* 0x000fea0003800000 */
.L_x_7579:
        /* <DEDUP_REMOVED lines=12> */
.L_x_7585:
[----:B------:R-:W-:Y:S01]  /*67d0*/  IMAD.MOV.U32 R0, RZ, RZ, 0x7f ;  /* 0x0000007fff007424 */ /* 0x000fe200078e00ff */
[----:B------:R-:W-:-:S04]  /*67e0*/  ISETP.GT.U32.AND P0, PT, R3, 0x7f800000, PT ;  /* 0x7f8000000300780c */ /* 0x000fc80003f04070 */
[----:B------:R-:W-:-:S09]  /*67f0*/  SEL R0, R0, 0x7c, P0 ;  /* 0x0000007c00007807 */ /* 0x000fd20000000000 */
.L_x_7586:
[----:B------:R-:W-:Y:S05]  /*6800*/  BSYNC.RECONVERGENT B0 ;  /* 0x0000000000007941 */ /* 0x000fea0003800200 */
.L_x_7584:
[----:B------:R-:W-:-:S04]  /*6810*/  SHF.R.U32.HI R3, RZ, 0x18, R27 ;  /* 0x00000018ff037819 */ /* 0x000fc8000001161b */
[----:B------:R-:W-:-:S05]  /*6820*/  LOP3.LUT R3, R0, 0x80, R3, 0xf8, !PT ;  /* 0x0000008000037812 */ /* 0x000fca00078ef803 */
[----:B------:R1:W-:Y:S01]  /*6830*/  STG.E.U8 desc[UR36][R8.64], R3 ;  /* 0x0000000308007986 */ /* 0x0003e2000c101124 */
[----:B------:R-:W-:Y:S05]  /*6840*/  BRA `(.L_x_7557) ;  /* 0x00000000000c7947 */ /* 0x000fea0003800000 */
.L_x_7578:
[----:B------:R-:W0:Y:S02]  /*6850*/  I2F.S64 R0, R26 ;  /* 0x0000001a00007312 */ /* 0x000e240000301400 */
[----:B0-----:R-:W-:-:S05]  /*6860*/  F2FP.BF16.F32.PACK_AB R0, RZ, R0 ;  /* 0x00000000ff00723e */ /* 0x001fca00000010ff */
[----:B------:R0:W-:Y:S02]  /*6870*/  STG.E.U16 desc[UR36][R8.64], R0 ;  /* 0x0000000008007986 */ /* 0x0001e4000c101524 */
.L_x_7557:
[----:B------:R-:W-:-:S07]  /*6880*/  VIADD R19, R19, 0x80 ;  /* 0x0000008013137836 */ /* 0x000fce0000000000 */
.L_x_7516:
[----:B------:R-:W-:Y:S05]  /*6890*/  BSYNC.RECONVERGENT B7 ;  /* 0x0000000000077941 */ /* 0x000fea0003800200 */
.L_x_7477:
[----:B------:R-:W-:-:S13]  /*68a0*/  ISETP.GE.AND P0, PT, R19, R16, PT ;  /* 0x000000101300720c */ /* 0x000fda0003f06270 */
[----:B------:R-:W-:Y:S05]  /*68b0*/  @P0 EXIT ;  /* 0x000000000000094d */ /* 0x000fea0003800000 */
[----:B0--34-:R-:W0:Y:S01]  /*68c0*/  LDC.64 R4, c[0x0][0x398] ;  /* 0x0000e600ff047b82 */ /* 0x019e220000000a00 */
[----:B------:R-:W1:Y:S01]  /*68d0*/  LDCU UR4, c[0x0][0x3b8] ;  /* 0x00007700ff0477ac */ /* 0x000e620008000800 */
[----:B------:R-:W-:Y:S01]  /*68e0*/  PRMT R0, R17, 0x9910, RZ ;  /* 0x0000991011007816 */ /* 0x000fe200000000ff */
[----:B------:R-:W-:-:S03]  /*68f0*/  IMAD R2, R2, 0x200, R19 ;  /* 0x0000020002027824 */ /* 0x000fc600078e0213 */
[----:B------:R-:W-:Y:S01]  /*6900*/  ISETP.GT.AND P1, PT, R0, 0x9, PT ;  /* 0x000000090000780c */ /* 0x000fe20003f24270 */
[----:B-12---:R-:W-:-:S05]  /*6910*/  IMAD R3, R2, UR4, RZ ;  /* 0x0000000402037c24 */ /* 0x006fca000f8e02ff */
        /* <DEDUP_REMOVED lines=13> */
.L_x_7590:
[----:B------:R-:W-:Y:S01]  /*69f0*/  STG.E.U8 desc[UR36][R2.64], R22 ;  /* 0x0000001602007986 */ /* 0x000fe2000c101124 */
[----:B------:R-:W-:Y:S05]  /*6a00*/  EXIT ;  /* 0x000000000000794d */ /* 0x000fea0003800000 */
.L_x_7589:
        /* <DEDUP_REMOVED lines=8> */
.L_x_7593:
[----:B------:R-:W-:Y:S01]  /*6a90*/  STG.E desc[UR36][R2.64], R22 ;  /* 0x0000001602007986 */ /* 0x000fe2000c101924 */
[----:B------:R-:W-:Y:S05]  /*6aa0*/  EXIT ;  /* 0x000000000000794d */ /* 0x000fea0003800000 */
.L_x_7592:
[----:B------:R-:W-:Y:S01]  /*6ab0*/  STG.E.U16 desc[UR36][R2.64], R22 ;  /* 0x0000001602007986 */ /* 0x000fe2000c101524 */
[----:B------:R-:W-:Y:S05]  /*6ac0*/  EXIT ;  /* 0x000000000000794d */ /* 0x000fea0003800000 */
.L_x_7588:
[----:B------:R-:W-:-:S13]  /*6ad0*/  ISETP.GT.AND P0, PT, R0, 0x6, PT ;  /* 0x000000060000780c */ /* 0x000fda0003f04270 */
[----:B------:R-:W-:Y:S05]  /*6ae0*/  @P0 BRA `(.L_x_7594) ;  /* 0x00000000002c0947 */ /* 0x000fea0003800000 */
[----:B------:R-:W-:-:S13]  /*6af0*/  ISETP.NE.AND P0, PT, R0, 0x5, PT ;  /* 0x000000050000780c */ /* 0x000fda0003f05270 */
[----:B------:R-:W-:Y:S05]  /*6b00*/  @!P0 BRA `(.L_x_7595) ;  /* 0x0000000000148947 */ /* 0x000fea0003800000 */
[----:B------:R-:W-:-:S13]  /*6b10*/  ISETP.NE.AND P0, PT, R0, 0x6, PT ;  /* 0x000000060000780c */ /* 0x000fda0003f05270 */
[----:B------:R-:W-:Y:S05]  /*6b20*/  @P0 BRA `(.L_x_7591) ;  /* 0x0000000800080947 */ /* 0x000fea0003800000 */
[----:B------:R-:W0:Y:S02]  /*6b30*/  I2F.S64 R23, R22 ;  /* 0x0000001600177312 */ /* 0x000e240000301400 */
[----:B0-----:R-:W-:Y:S01]  /*6b40*/  STG.E desc[UR36][R2.64], R23 ;  /* 0x0000001702007986 */ /* 0x001fe2000c101924 */
[----:B------:R-:W-:Y:S05]  /*6b50*/  EXIT ;  /* 0x000000000000794d */ /* 0x000fea0003800000 */
.L_x_7595:
[----:B------:R-:W0:Y:S02]  /*6b60*/  I2F.S64 R0, R22 ;  /* 0x0000001600007312 */ /* 0x000e240000301400 */
[----:B0-----:R-:W-:-:S05]  /*6b70*/  F2FP.F16.F32.PACK_AB R0, RZ, R0 ;  /* 0x00000000ff00723e */ /* 0x001fca00000000ff */
[----:B------:R-:W-:Y:S01]  /*6b80*/  STG.E.U16 desc[UR36][R2.64], R0 ;  /* 0x0000000002007986 */ /* 0x000fe2000c101524 */
[----:B------:R-:W-:Y:S05]  /*6b90*/  EXIT ;  /* 0x000000000000794d */ /* 0x000fea0003800000 */
.L_x_7594:
        /* <DEDUP_REMOVED lines=8> */
[----:B0-----:R-:W-:Y:S01]  /*6c20*/  STG.E.64 desc[UR36][R2.64], R4 ;  /* 0x0000000402007986 */ /* 0x001fe2000c101b24 */
[----:B------:R-:W-:Y:S05]  /*6c30*/  EXIT ;  /* 0x000000000000794d */ /* 0x000fea0003800000 */
.L_x_7597:
[----:B------:R-:W0:Y:S02]  /*6c40*/  I2F.S64 R22, R22 ;  /* 0x0000001600167312 */ /* 0x000e240000301400 */
[----:B0-----:R-:W-:-:S04]  /*6c50*/  F2FP.F16.F32.PACK_AB R5, RZ, R22 ;  /* 0x00000016ff05723e */ /* 0x001fc800000000ff */
[----:B------:R-:W-:-:S05]  /*6c60*/  PRMT R5, R5, 0x5410, RZ ;  /* 0x0000541005057816 */ /* 0x000fca00000000ff */
[----:B------:R-:W-:Y:S01]  /*6c70*/  STG.E desc[UR36][R2.64], R5 ;  /* 0x0000000502007986 */ /* 0x000fe2000c101924 */
[----:B------:R-:W-:Y:S05]  /*6c80*/  EXIT ;  /* 0x000000000000794d */ /* 0x000fea0003800000 */
.L_x_7596:
[----:B------:R-:W0:Y:S02]  /*6c90*/  I2F.F64.S64 R22, R22 ;  /* 0x0000001600167312 */ /* 0x000e240000301c00 */
[----:B0-----:R-:W-:Y:S01]  /*6ca0*/  STG.E.64 desc[UR36][R2.64], R22 ;  /* 0x0000001602007986 */ /* 0x001fe2000c101b24 */
[----:B------:R-:W-:Y:S05]  /*6cb0*/  EXIT ;  /* 0x000000000000794d */ /* 0x000fea0003800000 */
.L_x_7587:
        /* <DEDUP_REMOVED lines=12> */
.L_x_7601:
        /* <DEDUP_REMOVED lines=18> */
.L_x_7604:
[----:B------:R-:W-:-:S04]  /*6ea0*/  SHF.R.U32.HI R5, RZ, 0x18, R5 ;  /* 0x00000018ff057819 */ /* 0x000fc80000011605 */
[----:B------:R-:W-:-:S07]  /*6eb0*/  LOP3.LUT R0, R0, 0x80, R5, 0xf8, !PT ;  /* 0x0000008000007812 */ /* 0x000fce00078ef805 */
.L_x_7603:
[----:B------:R-:W-:Y:S05]  /*6ec0*/  BSYNC.RECONVERGENT B0 ;  /* 0x0000000000007941 */ /* 0x000fea0003800200 */
.L_x_7602:
[----:B------:R-:W-:Y:S01]  /*6ed0*/  STG.E.U8 desc[UR36][R2.64], R0 ;  /* 0x0000000002007986 */ /* 0x000fe2000c101124 */
[----:B------:R-:W-:Y:S05]  /*6ee0*/  EXIT ;  /* 0x000000000000794d */ /* 0x000fea0003800000 */
.L_x_7600:
        /* <DEDUP_REMOVED lines=18> */
.L_x_7607:
[----:B------:R-:W-:-:S04]  /*7010*/  SHF.R.U32.HI R5, RZ, 0x18, R5 ;  /* 0x00000018ff057819 */ /* 0x000fc80000011605 */
[----:B------:R-:W-:-:S07]  /*7020*/  LOP3.LUT R0, R0, 0x80, R5, 0xf8, !PT ;  /* 0x0000008000007812 */ /* 0x000fce00078ef805 */
.L_x_7606:
[----:B------:R-:W-:Y:S05]  /*7030*/  BSYNC.RECONVERGENT B0 ;  /* 0x0000000000007941 */ /* 0x000fea0003800200 */
.L_x_7605:
[----:B------:R-:W-:Y:S01]  /*7040*/  STG.E.U8 desc[UR36][R2.64], R0 ;  /* 0x0000000002007986 */ /* 0x000fe2000c101124 */
[----:B------:R-:W-:Y:S05]  /*7050*/  EXIT ;  /* 0x000000000000794d */ /* 0x000fea0003800000 */
.L_x_7599:
        /* <DEDUP_REMOVED lines=22> */
.L_x_7609:
[----:B------:R-:W-:Y:S01]  /*71c0*/  STG.E.64 desc[UR36][R2.64], R22 ;  /* 0x0000001602007986 */ /* 0x000fe2000c101b24 */
[----:B------:R-:W-:Y:S05]  /*71d0*/  EXIT ;  /* 0x000000000000794d */ /* 0x000fea0003800000 */
.L_x_7608:
[----:B------:R-:W-:Y:S01]  /*71e0*/  STG.E desc[UR36][R2.64], R22 ;  /* 0x0000001602007986 */ /* 0x000fe2000c101924 */
[----:B------:R-:W-:Y:S05]  /*71f0*/  EXIT ;  /* 0x000000000000794d */ /* 0x000fea0003800000 */
.L_x_7598:
        /* <DEDUP_REMOVED lines=9> */
[----:B------:R-:W-:Y:S01]  /*7290*/  STG.E.U8 desc[UR36][R2.64], R5 ;  /* 0x0000000502007986 */ /* 0x000fe2000c101124 */
[----:B------:R-:W-:Y:S05]  /*72a0*/  EXIT ;  /* 0x000000000000794d */ /* 0x000fea0003800000 */
.L_x_7611:
[----:B------:R-:W-:Y:S01]  /*72b0*/  CS2R R6, SRZ ;  /* 0x0000000000067805 */ /* 0x000fe2000001ff00 */
[----:B------:R-:W0:Y:S04]  /*72c0*/  I2F.F64.S64 R4, R22 ;  /* 0x0000001600047312 */ /* 0x000e280000301c00 */
[----:B0-----:R-:W-:Y:S01]  /*72d0*/  STG.E.128 desc[UR36][R2.64], R4 ;  /* 0x0000000402007986 */ /* 0x001fe2000c101d24 */
[----:B------:R-:W-:Y:S05]  /*72e0*/  EXIT ;  /* 0x000000000000794d */ /* 0x000fea0003800000 */
.L_x_7610:
[----:B------:R-:W-:-:S13]  /*72f0*/  ISETP.NE.AND P0, PT, R0, 0xf, PT ;  /* 0x0000000f0000780c */ /* 0x000fda0003f05270 */
[----:B------:R-:W-:Y:S05]  /*7300*/  @!P0 BRA `(.L_x_7612) ;  /* 0x0000000000e88947 */ /* 0x000fea0003800000 */
[----:B------:R-:W-:-:S13]  /*7310*/  ISETP.NE.AND P0, PT, R0, 0x17, PT ;  /* 0x000000170000780c */ /* 0x000fda0003f05270 */
[----:B------:R-:W-:Y:S05]  /*7320*/  @!P0 BRA `(.L_x_7613) ;  /* 0x0000000000908947 */ /* 0x000fea0003800000 */
[----:B------:R-:W-:-:S13]  /*7330*/  ISETP.NE.AND P0, PT, R0, 0x18, PT ;  /* 0x000000180000780c */ /* 0x000fda0003f05270 */
[----:B------:R-:W-:Y:S05]  /*7340*/  @!P0 BRA `(.L_x_7614) ;  /* 0x0000000000448947 */ /* 0x000fea0003800000 */
.L_x_7591:
        /* <DEDUP_REMOVED lines=16> */
.L_x_7615:
[----:B------:R-:W-:Y:S05]  /*7450*/  EXIT ;  /* 0x000000000000794d */ /* 0x000fea0003800000 */
.L_x_7614:
        /* <DEDUP_REMOVED lines=13> */
.L_x_7617:
[----:B------:R-:W-:Y:S05]  /*7530*/  BSYNC.RECONVERGENT B0 ;  /* 0x0000000000007941 */ /* 0x000fea0003800200 */
.L_x_7616:
[----:B------:R-:W-:-:S05]  /*7540*/  LOP3.LUT R5, R0, 0x80, R5, 0xf8, !PT ;  /* 0x0000008000057812 */ /* 0x000fca00078ef805 */
[----:B------:R-:W-:Y:S01]  /*7550*/  STG.E.U8 desc[UR36][R2.64], R5 ;  /* 0x0000000502007986 */ /* 0x000fe2000c101124 */
[----:B------:R-:W-:Y:S05]  /*7560*/  EXIT ;  /* 0x000000000000794d */ /* 0x000fea0003800000 */
.L_x_7613:
        /* <DEDUP_REMOVED lines=12> */
.L_x_7619:
[----:B------:R-:W-:Y:S01]  /*7630*/  IMAD.MOV.U32 R0, RZ, RZ, 0x7f ;  /* 0x0000007fff007424 */ /* 0x000fe200078e00ff */
[----:B------:R-:W-:-:S04]  /*7640*/  ISETP.GT.U32.AND P0, PT, R4, 0x7f800000, PT ;  /* 0x7f8000000400780c */ /* 0x000fc80003f04070 */
[----:B------:R-:W-:-:S09]  /*7650*/  SEL R0, R0, 0x7c, P0 ;  /* 0x0000007c00007807 */ /* 0x000fd20000000000 */
.L_x_7620:
[----:B------:R-:W-:Y:S05]  /*7660*/  BSYNC.RECONVERGENT B0 ;  /* 0x0000000000007941 */ /* 0x000fea0003800200 */
.L_x_7618:
[----:B------:R-:W-:-:S04]  /*7670*/  SHF.R.U32.HI R5, RZ, 0x18, R5 ;  /* 0x00000018ff057819 */ /* 0x000fc80000011605 */
[----:B------:R-:W-:-:S05]  /*7680*/  LOP3.LUT R5, R0, 0x80, R5, 0xf8, !PT ;  /* 0x0000008000057812 */ /* 0x000fca00078ef805 */
[----:B------:R-:W-:Y:S01]  /*7690*/  STG.E.U8 desc[UR36][R2.64], R5 ;  /* 0x0000000502007986 */ /* 0x000fe2000c101124 */
[----:B------:R-:W-:Y:S05]  /*76a0*/  EXIT ;  /* 0x000000000000794d */ /* 0x000fea0003800000 */
.L_x_7612:
[----:B------:R-:W0:Y:S02]  /*76b0*/  I2F.S64 R0, R22 ;  /* 0x0000001600007312 */ /* 0x000e240000301400 */
[----:B0-----:R-:W-:-:S05]  /*76c0*/  F2FP.BF16.F32.PACK_AB R0, RZ, R0 ;  /* 0x00000000ff00723e */ /* 0x001fca00000010ff */
[----:B------:R-:W-:Y:S01]  /*76d0*/  STG.E.U16 desc[UR36][R2.64], R0 ;  /* 0x0000000002007986 */ /* 0x000fe2000c101524 */
[----:B------:R-:W-:Y:S05]  /*76e0*/  EXIT ;  /* 0x000000000000794d */ /* 0x000fea0003800000 */
.L_x_7621:
        /* <DEDUP_REMOVED lines=9> */
.L_x_35863:


//--------------------- .text._ZN2at6native18elementwise_kernelILi128ELi2EZNS0_22gpu_kernel_impl_nocastIZZZNS0_21clamp_max_kernel_cudaERNS_18TensorIteratorBaseERKN3c106ScalarEENKUlvE_clEvENKUlvE2_clEvEUllE_EEvS4_RKT_EUliE_EEviT1_ --------------------------
	.section	.text._ZN2at6native18elementwise_kernelILi128ELi2EZNS0_22gpu_kernel_impl_nocastIZZZNS0_21clamp_max_kernel_cudaERNS_18TensorIteratorBaseERKN3c106ScalarEENKUlvE_clEvENKUlvE2_clEvEUllE_EEvS4_RKT_EUliE_EEviT1_,"ax",@progbits
	.align	128
        .global         _ZN2at6native18elementwise_kernelILi128ELi2EZNS0_22gpu_kernel_impl_nocastIZZZNS0_21clamp_max_kernel_cudaERNS_18TensorIteratorBaseERKN3c106ScalarEENKUlvE_clEvENKUlvE2_clEvEUllE_EEvS4_RKT_EUliE_EEviT1_
        .type           _ZN2at6native18elementwise_kernelILi128ELi2EZNS0_22gpu_kernel_impl_nocastIZZZNS0_21clamp_max_kernel_cudaERNS_18TensorIteratorBaseERKN3c106ScalarEENKUlvE_clEvENKUlvE2_clEvEUllE_EEvS4_RKT_EUliE_EEviT1_,@function
        .size           _ZN2at6native18elementwise_kernelILi128ELi2EZNS0_22gpu_kernel_impl_nocastIZZZNS0_21clamp_max_kernel_cudaERNS_18TensorIteratorBaseERKN3c106ScalarEENKUlvE_clEvENKUlvE2_clEvEUllE_EEvS4_RKT_EUliE_EEviT1_,(.L_x_35864 - _ZN2at6native18elementwise_kernelILi128ELi2EZNS0_22gpu_kernel_impl_nocastIZZZNS0_21clamp_max_kernel_cudaERNS_18TensorIteratorBaseERKN3c106ScalarEENKUlvE_clEvENKUlvE2_clEvEUllE_EEvS4_RKT_EUliE_EEviT1_)
        .other          _ZN2at6native18elementwise_kernelILi128ELi2EZNS0_22gpu_kernel_impl_nocastIZZZNS0_21clamp_max_kernel_cudaERNS_18TensorIteratorBaseERKN3c106ScalarEENKUlvE_clEvENKUlvE2_clEvEUllE_EEvS4_RKT_EUliE_EEviT1_,@"STO_CUDA_ENTRY STV_DEFAULT"
_ZN2at6native18elementwise_kernelILi128ELi2EZNS0_22gpu_kernel_impl_nocastIZZZNS0_21clamp_max_kernel_cudaERNS_18TensorIteratorBaseERKN3c106ScalarEENKUlvE_clEvENKUlvE2_clEvEUllE_EEvS4_RKT_EUliE_EEviT1_:
.text._ZN2at6native18elementwise_kernelILi128ELi2EZNS0_22gpu_kernel_impl_nocastIZZZNS0_21clamp_max_kernel_cudaERNS_18TensorIteratorBaseERKN3c106ScalarEENKUlvE_clEvENKUlvE2_clEvEUllE_EEvS4_RKT_EUliE_EEviT1_:
        /* <DEDUP_REMOVED lines=13> */
[----:B------:R-:W0:Y:S08]  /*00d0*/  LDC.64 R4, c[0x0][0x588] ;  /* 0x00016200ff047b82 */ /* 0x000e300000000a00 */
[----:B------:R-:W1:Y:S01]  /*00e0*/  LDC.64 R8, c[0x0][0x590] ;  /* 0x00016400ff087b82 */ /* 0x000e620000000a00 */
[----:B0-----:R-:W1:Y:S07]  /*00f0*/  LDG.E.64 R4, desc[UR6][R4.64] ;  /* 0x0000000604047981 */ /* 0x001e6e000c1e1b00 */
[----:B------:R-:W0:Y:S01]  /*0100*/  LDC.64 R6, c[0x0][0x580] ;  /* 0x00016000ff067b82 */ /* 0x000e220000000a00 */
[----:B------:R-:W-:-:S02]  /*0110*/  IADD3 R3, PT, PT, R3, 0x80, RZ ;  /* 0x0000008003037810 */ /* 0x000fc40007ffe0ff */
[----:B-1----:R-:W-:-:S04]  /*0120*/  ISETP.LT.U32.AND P0, PT, R4, R8, PT ;  /* 0x000000080400720c */ /* 0x002fc80003f01070 */
[----:B------:R-:W-:-:S04]  /*0130*/  ISETP.LT.AND.EX P0, PT, R5, R9, PT, P0 ;  /* 0x000000090500720c */ /* 0x000fc80003f01300 */
[----:B------:R-:W-:Y:S02]  /*0140*/  SEL R8, R4, R8, P0 ;  /* 0x0000000804087207 */ /* 0x000fe40000000000 */
[----:B------:R-:W-:-:S05]  /*0150*/  SEL R9, R5, R9, P0 ;  /* 0x0000000905097207 */ /* 0x000fca0000000000 */
[----:B0-----:R0:W-:Y:S02]  /*0160*/  STG.E.64 desc[UR6][R6.64], R8 ;  /* 0x0000000806007986 */ /* 0x0011e4000c101b06 */
.L_x_7624:
[----:B------:R-:W-:Y:S05]  /*0170*/  BSYNC.RECONVERGENT B0 ;  /* 0x0000000000007941 */ /* 0x000fea0003800200 */
.L_x_7623:
[----:B------:R-:W-:-:S13]  /*0180*/  ISETP.GE.AND P0, PT, R3, UR4, PT ;  /* 0x0000000403007c0c */ /* 0x000fda000bf06270 */
[----:B------:R-:W-:Y:S05]  /*0190*/  @P0 EXIT ;  /* 0x000000000000094d */ /* 0x000fea0003800000 */
[----:B------:R-:W1:Y:S08]  /*01a0*/  LDC.64 R4, c[0x0][0x588] ;  /* 0x00016200ff047b82 */ /* 0x000e700000000a00 */
[----:B0-----:R-:W0:Y:S01]  /*01b0*/  LDC.64 R8, c[0x0][0x590] ;  /* 0x00016400ff087b82 */ /* 0x001e220000000a00 */
[----:B-1----:R-:W0:Y:S07]  /*01c0*/  LDG.E.64 R2, desc[UR6][R4.64] ;  /* 0x0000000604027981 */ /* 0x002e2e000c1e1b00 */
[----:B------:R-:W1:Y:S01]  /*01d0*/  LDC.64 R6, c[0x0][0x580] ;  /* 0x00016000ff067b82 */ /* 0x000e620000000a00 */
[----:B0-----:R-:W-:-:S04]  /*01e0*/  ISETP.LT.U32.AND P0, PT, R2, R8, PT ;  /* 0x000000080200720c */ /* 0x001fc80003f01070 */
[----:B------:R-:W-:-:S04]  /*01f0*/  ISETP.LT.AND.EX P0, PT, R3, R9, PT, P0 ;  /* 0x000000090300720c */ /* 0x000fc80003f01300 */
[----:B------:R-:W-:Y:S02]  /*0200*/  SEL R2, R2, R8, P0 ;  /* 0x0000000802027207 */ /* 0x000fe40000000000 */
[----:B------:R-:W-:-:S05]  /*0210*/  SEL R3, R3, R9, P0 ;  /* 0x0000000903037207 */ /* 0x000fca0000000000 */
[----:B-1----:R-:W-:Y:S01]  /*0220*/  STG.E.64 desc[UR6][R6.64], R2 ;  /* 0x0000000206007986 */ /* 0x002fe2000c101b06 */
[----:B------:R-:W-:Y:S05]  /*0230*/  EXIT ;  /* 0x000000000000794d */ /* 0x000fea0003800000 */
.L_x_7622:
        /* <DEDUP_REMOVED lines=305> */
.L_x_7627:
[----:B------:R-:W0:Y:S02]  /*1550*/  LDCU.128 UR8, c[0x0][0x580] ;  /* 0x0000b000ff0877ac */ /* 0x000e240008000c00 */
[----:B0-----:R-:W-:-:S04]  /*1560*/  IADD3 R6, P0, PT, R4, UR10, RZ ;  /* 0x0000000a04067c10 */ /* 0x001fc8000ff1e0ff */
[----:B------:R-:W-:Y:S01]  /*1570*/  IADD3.X R7, PT, PT, RZ, UR11, RZ, P0, !PT ;  /* 0x0000000bff077c10 */ /* 0x000fe200087fe4ff */
[----:B------:R-:W0:Y:S05]  /*1580*/  LDCU.64 UR10, c[0x0][0x590] ;  /* 0x0000b200ff0a77ac */ /* 0x000e2a0008000a00 */
[----:B------:R-:W0:Y:S01]  /*1590*/  LDG.E.64 R6, desc[UR6][R6.64] ;  /* 0x0000000606067981 */ /* 0x000e22000c1e1b00 */
[----:B------:R-:W-:Y:S02]  /*15a0*/  IADD3 R8, P1, PT, R5, UR8, RZ ;  /* 0x0000000805087c10 */ /* 0x000fe4000ff3e0ff */
[----:B------:R-:W-:Y:S02]  /*15b0*/  IADD3 R3, PT, PT, R3, 0x80, RZ ;  /* 0x0000008003037810 */ /* 0x000fe40007ffe0ff */
[----:B------:R-:W-:-:S02]  /*15c0*/  IADD3.X R9, PT, PT, RZ, UR9, RZ, P1, !PT ;  /* 0x00000009ff097c10 */ /* 0x000fc40008ffe4ff */
[----:B0-----:R-:W-:-:S04]  /*15d0*/  ISETP.LT.U32.AND P0, PT, R6, UR10, PT ;  /* 0x0000000a06007c0c */ /* 0x001fc8000bf01070 */
[----:B------:R-:W-:-:S04]  /*15e0*/  ISETP.LT.AND.EX P0, PT, R7, UR11, PT, P0 ;  /* 0x0000000b07007c0c */ /* 0x000fc8000bf01300 */
[----:B------:R-:W-:Y:S02]  /*15f0*/  SEL R4, R6, UR10, P0 ;  /* 0x0000000a06047c07 */ /* 0x000fe40008000000 */
[----:B------:R-:W-:-:S05]  /*1600*/  SEL R5, R7, UR11, P0 ;  /* 0x0000000b07057c07 */ /* 0x000fca0008000000 */
[----:B------:R0:W-:Y:S02]  /*1610*/  STG.E.64 desc[UR6][R8.64], R4 ;  /* 0x0000000408007986 */ /* 0x0001e4000c101b06 */
.L_x_7626:
[----:B------:R-:W-:Y:S05]  /*1620*/  BSYNC.RECONVERGENT B0 ;  /* 0x0000000000007941 */ /* 0x000fea0003800200 */
.L_x_7625:
        /* <DEDUP_REMOVED lines=300> */
.L_x_7628:
[----:B------:R-:W0:Y:S01]  /*28f0*/  LDCU.128 UR8, c[0x0][0x580] ;  /* 0x0000b000ff0877ac */ /* 0x000e220008000c00 */
[----:B------:R-:W1:Y:S01]  /*2900*/  LDCU.64 UR4, c[0x0][0x590] ;  /* 0x0000b200ff0477ac */ /* 0x000e620008000a00 */
[----:B0-----:R-:W-:-:S04]  /*2910*/  IADD3 R4, P0, PT, R2, UR10, RZ ;  /* 0x0000000a02047c10 */ /* 0x001fc8000ff1e0ff */
[----:B------:R-:W-:-:S06]  /*2920*/  IADD3.X R5, PT, PT, RZ, UR11, RZ, P0, !PT ;  /* 0x0000000bff057c10 */ /* 0x000fcc00087fe4ff */
[----:B------:R-:W1:Y:S01]  /*2930*/  LDG.E.64 R4, desc[UR6][R4.64] ;  /* 0x0000000604047981 */ /* 0x000e62000c1e1b00 */
[----:B------:R-:W-:-:S04]  /*2940*/  IADD3 R6, P1, PT, R3, UR8, RZ ;  /* 0x0000000803067c10 */ /* 0x000fc8000ff3e0ff */
[----:B------:R-:W-:Y:S02]  /*2950*/  IADD3.X R7, PT, PT, RZ, UR9, RZ, P1, !PT ;  /* 0x00000009ff077c10 */ /* 0x000fe40008ffe4ff */
[----:B-1----:R-:W-:-:S04]  /*2960*/  ISETP.LT.U32.AND P0, PT, R4, UR4, PT ;  /* 0x0000000404007c0c */ /* 0x002fc8000bf01070 */
[----:B------:R-:W-:-:S04]  /*2970*/  ISETP.LT.AND.EX P0, PT, R5, UR5, PT, P0 ;  /* 0x0000000505007c0c */ /* 0x000fc8000bf01300 */
[----:B------:R-:W-:Y:S02]  /*2980*/  SEL R2, R4, UR4, P0 ;  /* 0x0000000404027c07 */ /* 0x000fe40008000000 */
[----:B------:R-:W-:-:S05]  /*2990*/  SEL R3, R5, UR5, P0 ;  /* 0x0000000505037c07 */ /* 0x000fca0008000000 */
[----:B------:R-:W-:Y:S01]  /*29a0*/  STG.E.64 desc[UR6][R6.64], R2 ;  /* 0x0000000206007986 */ /* 0x000fe2000c101b06 */
[----:B------:R-:W-:Y:S05]  /*29b0*/  EXIT ;  /* 0x000000000000794d */ /* 0x000fea0003800000 */
.L_x_7629:
        /* <DEDUP_REMOVED lines=12> */
.L_x_35864:


//--------------------- .text._ZN2at6native27unrolled_elementwise_kernelIZZZNS0_21clamp_max_kernel_cudaERNS_18TensorIteratorBaseERKN3c106ScalarEENKUlvE_clEvENKUlvE2_clEvEUllE_St5arrayIPcLm2EELi4E23TrivialOffsetCalculatorILi1EjESF_NS0_6memory15LoadWithoutCastENSG_16StoreWithoutCastEEEviT_T0_T2_T3_T4_T5_ --------------------------
	.section	.text._ZN2at6native27unrolled_elementwise_kernelIZZZNS0_21clamp_max_kernel_cudaERNS_18TensorIteratorBaseERKN3c106ScalarEENKUlvE_clEvENKUlvE2_clEvEUllE_St5arrayIPcLm2EELi4E23TrivialOffsetCalculatorILi1EjESF_NS0_6memory15LoadWithoutCastENSG_16StoreWithoutCastEEEviT_T0_T2_T3_T4_T5_,"ax",@progbits
	.align	128
        .global         _ZN2at6native27unrolled_elementwise_kernelIZZZNS0_21clamp_max_kernel_cudaERNS_18TensorIteratorBaseERKN3c106ScalarEENKUlvE_clEvENKUlvE2_clEvEUllE_St5arrayIPcLm2EELi4E23TrivialOffsetCalculatorILi1EjESF_NS0_6memory15LoadWithoutCastENSG_16StoreWithoutCastEEEviT_T0_T2_T3_T4_T5_
        .type           _ZN2at6native27unrolled_elementwise_kernelIZZZNS0_21clamp_max_kernel_cudaERNS_18TensorIteratorBaseERKN3c106ScalarEENKUlvE_clEvENKUlvE2_clEvEUllE_St5arrayIPcLm2EELi4E23TrivialOffsetCalculatorILi1EjESF_NS0_6memory15LoadWithoutCastENSG_16StoreWithoutCastEEEviT_T0_T2_T3_T4_T5_,@function
        .size           _ZN2at6native27unrolled_elementwise_kernelIZZZNS0_21clamp_max_kernel_cudaERNS_18TensorIteratorBaseERKN3c106ScalarEENKUlvE_clEvENKUlvE2_clEvEUllE_St5arrayIPcLm2EELi4E23TrivialOffsetCalculatorILi1EjESF_NS0_6memory15LoadWithoutCastENSG_16StoreWithoutCastEEEviT_T0_T2_T3_T4_T5_,(.L_x_35865 - _ZN2at6native27unrolled_elementwise_kernelIZZZNS0_21clamp_max_kernel_cudaERNS_18TensorIteratorBaseERKN3c106ScalarEENKUlvE_clEvENKUlvE2_clEvEUllE_St5arrayIPcLm2EELi4E23TrivialOffsetCalculatorILi1EjESF_NS0_6memory15LoadWithoutCastENSG_16StoreWithoutCastEEEviT_T0_T2_T3_T4_T5_)
        .other          _ZN2at6native27unrolled_elementwise_kernelIZZZNS0_21clamp_max_kernel_cudaERNS_18TensorIteratorBaseERKN3c106ScalarEENKUlvE_clEvENKUlvE2_clEvEUllE_St5arrayIPcLm2EELi4E23TrivialOffsetCalculatorILi1EjESF_NS0_6memory15LoadWithoutCastENSG_16StoreWithoutCastEEEviT_T0_T2_T3_T4_T5_,@"STO_CUDA_ENTRY STV_DEFAULT"
_ZN2at6native27unrolled_elementwise_kernelIZZZNS0_21clamp_max_kernel_cudaERNS_18TensorIteratorBaseERKN3c106ScalarEENKUlvE_clEvENKUlvE2_clEvEUllE_St5arrayIPcLm2EELi4E23TrivialOffsetCalculatorILi1EjESF_NS0_6memory15LoadWithoutCastENSG_16StoreWithoutCastEEEviT_T0_T2_T3_T4_T5_:
.text._ZN2at6native27unrolled_elementwise_kernelIZZZNS0_21clamp_max_kernel_cudaERNS_18TensorIteratorBaseERKN3c106ScalarEENKUlvE_clEvENKUlvE2_clEvEUllE_St5arrayIPcLm2EELi4E23TrivialOffsetCalculatorILi1EjESF_NS0_6memory15LoadWithoutCastENSG_16StoreWithoutCastEEEviT_T0_T2_T3_T4_T5_:
[----:B------:R-:W-:Y:S01]  /*0000*/  LDC R1, c[0x0][0x37c] ;  /* 0x0000df00ff017b82 */ /* 0x000fe20000000800 */
[----:B------:R-:W0:Y:S07]  /*0010*/  S2R R0, SR_CTAID.X ;  /* 0x0000000000007919 */ /* 0x000e2e0000002500 */
[----:B------:R-:W0:Y:S01]  /*0020*/  LDC R3, c[0x0][0x380] ;  /* 0x0000e000ff037b82 */ /* 0x000e220000000800 */
[----:B------:R-:W1:Y:S01]  /*0030*/  LDCU.64 UR4, c[0x0][0x358] ;  /* 0x00006b00ff0477ac */ /* 0x000e620008000a00 */
[----:B------:R-:W-:Y:S01]  /*0040*/  CS2R R16, SRZ ;  /* 0x0000000000107805 */ /* 0x000fe2000001ff00 */
[----:B------:R-:W2:Y:S01]  /*0050*/  S2R R13, SR_TID.X ;  /* 0x00000000000d7919 */ /* 0x000ea20000002100 */
        /* <DEDUP_REMOVED lines=12> */
[----:B0-----:R-:W-:-:S05]  /*0120*/  @!P0 IMAD.WIDE.U32 R8, R15, 0x8, R8 ;  /* 0x000000080f088825 */ /* 0x001fca00078e0008 */
[----:B-1----:R-:W3:Y:S07]  /*0130*/  @!P0 LDG.E.64 R16, desc[UR4][R8.64] ;  /* 0x0000000408108981 */ /* 0x002eee000c1e1b00 */
[----:B------:R-:W-:Y:S01]  /*0140*/  @!P3 IMAD R21, R0, 0x200, R13 ;  /* 0x000002000015b824 */ /* 0x000fe200078e020d */
[----:B------:R-:W0:Y:S01]  /*0150*/  @!P3 LDC.64 R6, c[0x0][0x3a0] ;  /* 0x0000e800ff06bb82 */ /* 0x000e220000000a00 */
[----:B------:R-:W-:-:S05]  /*0160*/  @!P3 VIADD R13, R13, 0x80 ;  /* 0x000000800d0db836 */ /* 0x000fca0000000000 */
[----:B------:R-:W-:-:S13]  /*0170*/  ISETP.GE.AND P2, PT, R13, R2, PT ;  /* 0x000000020d00720c */ /* 0x000fda0003f46270 */
[----:B------:R-:W1:Y:S01]  /*0180*/  @!P2 LDC.64 R4, c[0x0][0x3a0] ;  /* 0x0000e800ff04ab82 */ /* 0x000e620000000a00 */
[----:B--2---:R-:W-:-:S04]  /*0190*/  @!P1 IMAD.WIDE.U32 R10, R19, 0x8, R10 ;  /* 0x00000008130a9825 */ /* 0x004fc800078e000a */
[----:B0-----:R-:W-:Y:S01]  /*01a0*/  @!P3 IMAD.WIDE.U32 R18, R21, 0x8, R6 ;  /* 0x000000081512b825 */ /* 0x001fe200078e0006 */
[----:B------:R-:W-:-:S03]  /*01b0*/  CS2R R6, SRZ ;  /* 0x0000000000067805 */ /* 0x000fc6000001ff00 */
[----:B------:R-:W-:-:S03]  /*01c0*/  @!P2 IMAD R15, R0, 0x200, R13 ;  /* 0x00000200000fa824 */ /* 0x000fc600078e020d */
[----:B------:R-:W2:Y:S01]  /*01d0*/  @!P1 LDG.E.64 R6, desc[UR4][R10.64] ;  /* 0x000000040a069981 */ /* 0x000ea2000c1e1b00 */
[----:B------:R-:W-:Y:S01]  /*01e0*/  CS2R R12, SRZ ;  /* 0x00000000000c7805 */ /* 0x000fe2000001ff00 */
[----:B-1----:R-:W-:Y:S01]  /*01f0*/  @!P2 IMAD.WIDE.U32 R14, R15, 0x8, R4 ;  /* 0x000000080f0ea825 */ /* 0x002fe200078e0004 */
[----:B------:R-:W-:-:S04]  /*0200*/  CS2R R4, SRZ ;  /* 0x0000000000047805 */ /* 0x000fc8000001ff00 */
[----:B------:R-:W4:Y:S04]  /*0210*/  @!P2 LDG.E.64 R12, desc[UR4][R14.64] ;  /* 0x000000040e0ca981 */ /* 0x000f28000c1e1b00 */
[----:B------:R-:W5:Y:S01]  /*0220*/  @!P3 LDG.E.64 R4, desc[UR4][R18.64] ;  /* 0x000000041204b981 */ /* 0x000f62000c1e1b00 */
[----:B------:R-:W-:Y:S04]  /*0230*/  BSSY.RECONVERGENT B0, `(.L_x_7630) ;  /* 0x0000028000007945 */ /* 0x000fe80003800200 */
[----:B------:R-:W-:Y:S01]  /*0240*/  BSSY.RELIABLE B1, `(.L_x_7631) ;  /* 0x0000020000017945 */ /* 0x000fe20003800100 */
[----:B---3--:R-:W-:-:S04]  /*0250*/  ISETP.LT.U32.AND P0, PT, R16, UR6, PT ;  /* 0x0000000610007c0c */ /* 0x008fc8000bf01070 */
[----:B------:R-:W-:-:S04]  /*0260*/  ISETP.LT.AND.EX P0, PT, R17, UR7, PT, P0 ;  /* 0x0000000711007c0c */ /* 0x000fc8000bf01300 */
[----:B------:R-:W-:Y:S02]  /*0270*/  SEL R16, R16, UR6, P0 ;  /* 0x0000000610107c07 */ /* 0x000fe40008000000 */
[----:B------:R-:W-:Y:S02]  /*0280*/  SEL R17, R17, UR7, P0 ;  /* 0x0000000711117c07 */ /* 0x000fe40008000000 */
[----:B--2---:R-:W-:-:S04]  /*0290*/  ISETP.LT.U32.AND P3, PT, R6, UR6, PT ;  /* 0x0000000606007c0c */ /* 0x004fc8000bf61070 */
[----:B------:R-:W-:Y:S02]  /*02a0*/  ISETP.LT.AND.EX P0, PT, R7, UR7, PT, P3 ;  /* 0x0000000707007c0c */ /* 0x000fe4000bf01330 */
[----:B------:R-:W-:Y:S02]  /*02b0*/  ISETP.GE.AND P3, PT, R3, R2, PT ;  /* 0x000000020300720c */ /* 0x000fe40003f66270 */
[----:B------:R-:W-:Y:S02]  /*02c0*/  SEL R8, R6, UR6, P0 ;  /* 0x0000000606087c07 */ /* 0x000fe40008000000 */
[----:B------:R-:W-:Y:S02]  /*02d0*/  SEL R9, R7, UR7, P0 ;  /* 0x0000000707097c07 */ /* 0x000fe40008000000 */
[----:B----4-:R-:W-:Y:S02]  /*02e0*/  ISETP.LT.U32.AND P1, PT, R12, UR6, PT ;  /* 0x000000060c007c0c */ /* 0x010fe4000bf21070 */
[----:B-----5:R-:W-:-:S02]  /*02f0*/  ISETP.LT.U32.AND P2, PT, R4, UR6, PT ;  /* 0x0000000604007c0c */ /* 0x020fc4000bf41070 */
[----:B------:R-:W-:Y:S02]  /*0300*/  ISETP.LT.AND.EX P1, PT, R13, UR7, PT, P1 ;  /* 0x000000070d007c0c */ /* 0x000fe4000bf21310 */
[----:B------:R-:W-:-:S04]  /*0310*/  ISETP.LT.AND.EX P2, PT, R5, UR7, PT, P2 ;  /* 0x0000000705007c0c */ /* 0x000fc8000bf41320 */
[----:B------:R-:W-:Y:S02]  /*0320*/  SEL R6, R4, UR6, P2 ;  /* 0x0000000604067c07 */ /* 0x000fe40009000000 */
[----:B------:R-:W-:Y:S02]  /*0330*/  SEL R7, R5, UR7, P2 ;  /* 0x0000000705077c07 */ /* 0x000fe40009000000 */
[----:B------:R-:W-:Y:S02]  /*0340*/  SEL R4, R12, UR6, P1 ;  /* 0x000000060c047c07 */ /* 0x000fe40008800000 */
[----:B------:R-:W-:Y:S01]  /*0350*/  SEL R5, R13, UR7, P1 ;  /* 0x000000070d057c07 */ /* 0x000fe20008800000 */
        /* <DEDUP_REMOVED lines=10> */
[----:B------:R-:W-:Y:S02]  /*0400*/  IMAD R13, R0, 0x200, R3 ;  /* 0x00000200000d7824 */ /* 0x000fe400078e0203 */
[----:B------:R-:W-:Y:S02]  /*0410*/  VIADD R3, R3, 0x80 ;  /* 0x0000008003037836 */ /* 0x000fe40000000000 */
[----:B0-----:R-:W-:-:S05]  /*0420*/  IMAD.WIDE.U32 R10, R13, 0x8, R10 ;  /* 0x000000080d0a7825 */ /* 0x001fca00078e000a */
[----:B------:R0:W-:Y:S02]  /*0430*/  STG.E.64 desc[UR4][R10.64], R8 ;  /* 0x000000080a007986 */ /* 0x0001e4000c101b04 */
.L_x_7632:
[----:B------:R-:W-:Y:S05]  /*0440*/  BSYNC.RELIABLE B1 ;  /* 0x0000000000017941 */ /* 0x000fea0003800100 */
.L_x_7631:
[----:B------:R-:W-:-:S13]  /*0450*/  ISETP.GE.AND P0, PT, R3, R2, PT ;  /* 0x000000020300720c */ /* 0x000fda0003f06270 */
[----:B0-----:R-:W0:Y:S01]  /*0460*/  @!P0 LDC.64 R8, c[0x0][0x398] ;  /* 0x0000e600ff088b82 */ /* 0x001e220000000a00 */
[----:B------:R-:W-:Y:S02]  /*0470*/  @!P0 IMAD R11, R0, 0x200, R3 ;  /* 0x00000200000b8824 */ /* 0x000fe400078e0203 */
[----:B------:R-:W-:Y:S02]  /*0480*/  @!P0 VIADD R3, R3, 0x80 ;  /* 0x0000008003038836 */ /* 0x000fe40000000000 */
[----:B0-----:R-:W-:-:S05]  /*0490*/  @!P0 IMAD.WIDE.U32 R8, R11, 0x8, R8 ;  /* 0x000000080b088825 */ /* 0x001fca00078e0008 */
[----:B------:R1:W-:Y:S02]  /*04a0*/  @!P0 STG.E.64 desc[UR4][R8.64], R6 ;  /* 0x0000000608008986 */ /* 0x0003e4000c101b04 */
.L_x_7633:
[----:B------:R-:W-:Y:S05]  /*04b0*/  BSYNC.RECONVERGENT B0 ;  /* 0x0000000000007941 */ /* 0x000fea0003800200 */
.L_x_7630:
[----:B------:R-:W-:Y:S05]  /*04c0*/  WARPSYNC.ALL ;  /* 0x0000000000007948 */ /* 0x000fea0003800000 */
[----:B------:R-:W-:-:S13]  /*04d0*/  ISETP.GE.AND P0, PT, R3, R2, PT ;  /* 0x000000020300720c */ /* 0x000fda0003f06270 */
[----:B------:R-:W-:Y:S05]  /*04e0*/  @P0 EXIT ;  /* 0x000000000000094d */ /* 0x000fea0003800000 */
[----:B-1----:R-:W1:Y:S01]  /*04f0*/  LDC.64 R6, c[0x0][0x398] ;  /* 0x0000e600ff067b82 */ /* 0x002e620000000a00 */
[----:B------:R-:W-:-:S04]  /*0500*/  IMAD R3, R0, 0x200, R3 ;  /* 0x0000020000037824 */ /* 0x000fc800078e0203 */
[----:B-1----:R-:W-:-:S05]  /*0510*/  IMAD.WIDE.U32 R2, R3, 0x8, R6 ;  /* 0x0000000803027825 */ /* 0x002fca00078e0006 */
[----:B------:R-:W-:Y:S01]  /*0520*/  STG.E.64 desc[UR4][R2.64], R4 ;  /* 0x0000000402007986 */ /* 0x000fe2000c101b04 */
[----:B------:R-:W-:Y:S05]  /*0530*/  EXIT ;  /* 0x000000000000794d */ /* 0x000fea0003800000 */
.L_x_7634:
        /* <DEDUP_REMOVED lines=12> */
.L_x_35865:


//--------------------- .text._ZN2at6native29vectorized_elementwise_kernelILi2EZZZNS0_21clamp_max_kernel_cudaERNS_18TensorIteratorBaseERKN3c106ScalarEENKUlvE_clEvENKUlvE2_clEvEUllE_St5arrayIPcLm2EEEEviT0_T1_ --------------------------
	.section	.text._ZN2at6native29vectorized_elementwise_kernelILi2EZZZNS0_21clamp_max_kernel_cudaERNS_18TensorIteratorBaseERKN3c106ScalarEENKUlvE_clEvENKUlvE2_clEvEUllE_St5arrayIPcLm2EEEEviT0_T1_,"ax",@progbits
	.align	128
        .global         _ZN2at6native29vectorized_elementwise_kernelILi2EZZZNS0_21clamp_max_kernel_cudaERNS_18TensorIteratorBaseERKN3c106ScalarEENKUlvE_clEvENKUlvE2_clEvEUllE_St5arrayIPcLm2EEEEviT0_T1_
        .type           _ZN2at6native29vectorized_elementwise_kernelILi2EZZZNS0_21clamp_max_kernel_cudaERNS_18TensorIteratorBaseERKN3c106ScalarEENKUlvE_clEvENKUlvE2_clEvEUllE_St5arrayIPcLm2EEEEviT0_T1_,@function
        .size           _ZN2at6native29vectorized_elementwise_kernelILi2EZZZNS0_21clamp_max_kernel_cudaERNS_18TensorIteratorBaseERKN3c106ScalarEENKUlvE_clEvENKUlvE2_clEvEUllE_St5arrayIPcLm2EEEEviT0_T1_,(.L_x_35866 - _ZN2at6native29vectorized_elementwise_kernelILi2EZZZNS0_21clamp_max_kernel_cudaERNS_18TensorIteratorBaseERKN3c106ScalarEENKUlvE_clEvENKUlvE2_clEvEUllE_St5arrayIPcLm2EEEEviT0_T1_)
        .other          _ZN2at6native29vectorized_elementwise_kernelILi2EZZZNS0_21clamp_max_kernel_cudaERNS_18TensorIteratorBaseERKN3c106ScalarEENKUlvE_clEvENKUlvE2_clEvEUllE_St5arrayIPcLm2EEEEviT0_T1_,@"STO_CUDA_ENTRY STV_DEFAULT"
_ZN2at6native29vectorized_elementwise_kernelILi2EZZZNS0_21clamp_max_kernel_cudaERNS_18TensorIteratorBaseERKN3c106ScalarEENKUlvE_clEvENKUlvE2_clEvEUllE_St5arrayIPcLm2EEEEviT0_T1_:
.text._ZN2at6native29vectorized_elementwise_kernelILi2EZZZNS0_21clamp_max_kernel_cudaERNS_18TensorIteratorBaseERKN3c106ScalarEENKUlvE_clEvENKUlvE2_clEvEUllE_St5arrayIPcLm2EEEEviT0_T1_:
        /* <DEDUP_REMOVED lines=20> */
[----:B0-----:R-:W-:Y:S01]  /*0140*/  @!P6 IMAD.WIDE.U32 R8, R3, 0x8, R8 ;  /* 0x000000080308e825 */ /* 0x001fe200078e0008 */
[----:B------:R-:W-:-:S06]  /*0150*/  CS2R R2, SRZ ;  /* 0x0000000000027805 */ /* 0x000fcc000001ff00 */
[----:B------:R0:W1:Y:S05]  /*0160*/  @!P6 LDG.E.64 R2, desc[UR4][R8.64] ;  /* 0x000000040802e981 */ /* 0x00006a000c1e1b00 */
        /* <DEDUP_REMOVED lines=12> */
[----:B------:R-:W-:Y:S02]  /*0230*/  @!P1 IMAD.IADD R29, R25, 0x1, R23 ;  /* 0x00000001191d9824 */ /* 0x000fe400078e0217 */
[----:B------:R-:W-:-:S05]  /*0240*/  @!P1 VIADD R23, R23, 0x80 ;  /* 0x0000008017179836 */ /* 0x000fca0000000000 */
[----:B------:R-:W-:Y:S01]  /*0250*/  ISETP.GE.U32.AND P0, PT, R23, R0, PT ;  /* 0x000000001700720c */ /* 0x000fe20003f06070 */
[----:B--2---:R-:W-:-:S12]  /*0260*/  @!P5 IMAD.WIDE.U32 R6, R5, 0x8, R6 ;  /* 0x000000080506d825 */ /* 0x004fd800078e0006 */
[----:B------:R-:W-:Y:S01]  /*0270*/  @!P0 IMAD.IADD R27, R25, 0x1, R23 ;  /* 0x00000001191b8824 */ /* 0x000fe200078e0217 */
[----:B0-----:R-:W0:Y:S01]  /*0280*/  @!P0 LDC.64 R8, c[0x0][0x3a0] ;  /* 0x0000e800ff088b82 */ /* 0x001e220000000a00 */
[----:B------:R-:W-:-:S05]  /*0290*/  @!P0 VIADD R23, R23, 0x80 ;  /* 0x0000008017178836 */ /* 0x000fca0000000000 */
[----:B------:R-:W-:Y:S02]  /*02a0*/  ISETP.GE.U32.AND P6, PT, R23, R0, PT ;  /* 0x000000001700720c */ /* 0x000fe40003fc6070 */
[----:B------:R-:W-:-:S06]  /*02b0*/  CS2R R4, SRZ ;  /* 0x0000000000047805 */ /* 0x000fcc000001ff00 */
[----:B------:R2:W5:Y:S05]  /*02c0*/  @!P5 LDG.E.64 R4, desc[UR4][R6.64] ;  /* 0x000000040604d981 */ /* 0x00056a000c1e1b00 */
[----:B------:R-:W0:Y:S08]  /*02d0*/  @!P6 LDC.64 R10, c[0x0][0x3a0] ;  /* 0x0000e800ff0aeb82 */ /* 0x000e300000000a00 */
[----:B--2---:R-:W2:Y:S01]  /*02e0*/  @!P1 LDC.64 R6, c[0x0][0x3a0] ;  /* 0x0000e800ff069b82 */ /* 0x004ea20000000a00 */
[----:B---3--:R-:W-:Y:S01]  /*02f0*/  @!P4 IMAD.WIDE.U32 R18, R13, 0x8, R18 ;  /* 0x000000080d12c825 */ /* 0x008fe200078e0012 */
[----:B------:R-:W-:-:S03]  /*0300*/  CS2R R12, SRZ ;  /* 0x00000000000c7805 */ /* 0x000fc6000001ff00 */
[----:B----4-:R-:W-:-:S03]  /*0310*/  @!P3 IMAD.WIDE.U32 R14, R20, 0x8, R14 ;  /* 0x00000008140eb825 */ /* 0x010fc600078e000e */
[----:B------:R3:W4:Y:S01]  /*0320*/  @!P4 LDG.E.64 R12, desc[UR4][R18.64] ;  /* 0x00000004120cc981 */ /* 0x000722000c1e1b00 */
[----:B-----5:R-:W-:Y:S01]  /*0330*/  @!P2 IMAD.WIDE.U32 R16, R21, 0x8, R16 ;  /* 0x000000081510a825 */ /* 0x020fe200078e0010 */
[----:B------:R-:W-:-:S03]  /*0340*/  CS2R R20, SRZ ;  /* 0x0000000000147805 */ /* 0x000fc6000001ff00 */
[----:B------:R-:W-:-:S03]  /*0350*/  @!P6 IMAD.IADD R23, R25, 0x1, R23 ;  /* 0x000000011917e824 */ /* 0x000fc600078e0217 */
[----:B------:R-:W5:Y:S01]  /*0360*/  @!P2 LDG.E.64 R20, desc[UR4][R16.64] ;  /* 0x000000041014a981 */ /* 0x000f62000c1e1b00 */
[----:B---3--:R-:W-:-:S06]  /*0370*/  CS2R R18, SRZ ;  /* 0x0000000000127805 */ /* 0x008fcc000001ff00 */
[----:B------:R3:W5:Y:S01]  /*0380*/  @!P3 LDG.E.64 R18, desc[UR4][R14.64] ;  /* 0x000000040e12b981 */ /* 0x000762000c1e1b00 */
[----:B--2---:R-:W-:-:S04]  /*0390*/  @!P1 IMAD.WIDE.U32 R6, R29, 0x8, R6 ;  /* 0x000000081d069825 */ /* 0x004fc800078e0006 */
[----:B0-----:R-:W-:Y:S01]  /*03a0*/  @!P0 IMAD.WIDE.U32 R28, R27, 0x8, R8 ;  /* 0x000000081b1c8825 */ /* 0x001fe200078e0008 */
[----:B------:R-:W-:Y:S02]  /*03b0*/  CS2R R8, SRZ ;  /* 0x0000000000087805 */ /* 0x000fe4000001ff00 */
[----:B------:R-:W-:Y:S01]  /*03c0*/  CS2R R26, SRZ ;  /* 0x00000000001a7805 */ /* 0x000fe2000001ff00 */
[----:B---3--:R-:W-:Y:S01]  /*03d0*/  @!P6 IMAD.WIDE.U32 R14, R23, 0x8, R10 ;  /* 0x00000008170ee825 */ /* 0x008fe200078e000a */
[----:B------:R-:W-:Y:S02]  /*03e0*/  CS2R R10, SRZ ;  /* 0x00000000000a7805 */ /* 0x000fe4000001ff00 */
[----:B------:R0:W2:Y:S04]  /*03f0*/  @!P1 LDG.E.64 R8, desc[UR4][R6.64] ;  /* 0x0000000406089981 */ /* 0x0000a8000c1e1b00 */
[----:B------:R3:W2:Y:S04]  /*0400*/  @!P6 LDG.E.64 R26, desc[UR4][R14.64] ;  /* 0x000000040e1ae981 */ /* 0x0006a8000c1e1b00 */
[----:B------:R-:W2:Y:S01]  /*0410*/  @!P0 LDG.E.64 R10, desc[UR4][R28.64] ;  /* 0x000000041c0a8981 */ /* 0x000ea2000c1e1b00 */
[----:B------:R-:W-:Y:S04]  /*0420*/  BSSY.RECONVERGENT B0, `(.L_x_7636) ;  /* 0x0000054000007945 */ /* 0x000fe80003800200 */
[----:B------:R-:W-:Y:S01]  /*0430*/  BSSY.RELIABLE B1, `(.L_x_7637) ;  /* 0x000004c000017945 */ /* 0x000fe20003800100 */
[----:B-1----:R-:W-:-:S04]  /*0440*/  ISETP.LT.U32.AND P0, PT, R2, UR6, PT ;  /* 0x0000000602007c0c */ /* 0x002fc8000bf01070 */
[----:B------:R-:W-:-:S04]  /*0450*/  ISETP.LT.AND.EX P0, PT, R3, UR7, PT, P0 ;  /* 0x0000000703007c0c */ /* 0x000fc8000bf01300 */
[----:B------:R-:W-:Y:S02]  /*0460*/  SEL R2, R2, UR6, P0 ;  /* 0x0000000602027c07 */ /* 0x000fe40008000000 */
[----:B------:R-:W-:Y:S02]  /*0470*/  SEL R3, R3, UR7, P0 ;  /* 0x0000000703037c07 */ /* 0x000fe40008000000 */
[----:B------:R-:W-:-:S04]  /*0480*/  ISETP.LT.U32.AND P1, PT, R4, UR6, PT ;  /* 0x0000000604007c0c */ /* 0x000fc8000bf21070 */
[----:B------:R-:W-:-:S04]  /*0490*/  ISETP.LT.AND.EX P1, PT, R5, UR7, PT, P1 ;  /* 0x0000000705007c0c */ /* 0x000fc8000bf21310 */
[----:B------:R-:W-:Y:S02]  /*04a0*/  SEL R4, R4, UR6, P1 ;  /* 0x0000000604047c07 */ /* 0x000fe40008800000 */
[----:B------:R-:W-:Y:S02]  /*04b0*/  SEL R5, R5, UR7, P1 ;  /* 0x0000000705057c07 */ /* 0x000fe40008800000 */
[----:B----4-:R-:W-:-:S04]  /*04c0*/  ISETP.LT.U32.AND P2, PT, R12, UR6, PT ;  /* 0x000000060c007c0c */ /* 0x010fc8000bf41070 */
[----:B------:R-:W-:Y:S02]  /*04d0*/  ISETP.LT.AND.EX P0, PT, R13, UR7, PT, P2 ;  /* 0x000000070d007c0c */ /* 0x000fe4000bf01320 */
[----:B-----5:R-:W-:Y:S02]  /*04e0*/  ISETP.LT.U32.AND P2, PT, R20, UR6, PT ;  /* 0x0000000614007c0c */ /* 0x020fe4000bf41070 */
[----:B------:R-:W-:Y:S02]  /*04f0*/  ISETP.LT.U32.AND P3, PT, R18, UR6, PT ;  /* 0x0000000612007c0c */ /* 0x000fe4000bf61070 */
[----:B------:R-:W-:Y:S02]  /*0500*/  ISETP.LT.AND.EX P2, PT, R21, UR7, PT, P2 ;  /* 0x0000000715007c0c */ /* 0x000fe4000bf41320 */
[----:B------:R-:W-:Y:S02]  /*0510*/  ISETP.LT.AND.EX P1, PT, R19, UR7, PT, P3 ;  /* 0x0000000713007c0c */ /* 0x000fe4000bf21330 */
[----:B------:R-:W-:-:S02]  /*0520*/  ISETP.GE.U32.AND P3, PT, R22, R0, PT ;  /* 0x000000001600720c */ /* 0x000fc40003f66070 */
[----:B0-----:R-:W-:Y:S02]  /*0530*/  SEL R6, R12, UR6, P0 ;  /* 0x000000060c067c07 */ /* 0x001fe40008000000 */
[----:B------:R-:W-:Y:S02]  /*0540*/  SEL R7, R13, UR7, P0 ;  /* 0x000000070d077c07 */ /* 0x000fe40008000000 */
[----:B------:R-:W-:Y:S02]  /*0550*/  SEL R12, R18, UR6, P1 ;  /* 0x00000006120c7c07 */ /* 0x000fe40008800000 */
[----:B------:R-:W-:Y:S02]  /*0560*/  SEL R13, R19, UR7, P1 ;  /* 0x00000007130d7c07 */ /* 0x000fe40008800000 */
[----:B---3--:R-:W-:Y:S02]  /*0570*/  SEL R14, R20, UR6, P2 ;  /* 0x00000006140e7c07 */ /* 0x008fe40009000000 */
[----:B------:R-:W-:-:S02]  /*0580*/  SEL R15, R21, UR7, P2 ;  /* 0x00000007150f7c07 */ /* 0x000fc40009000000 */
[----:B--2---:R-:W-:Y:S02]  /*0590*/  ISETP.LT.U32.AND P1, PT, R10, UR6, PT ;  /* 0x000000060a007c0c */ /* 0x004fe4000bf21070 */
[----:B------:R-:W-:Y:S02]  /*05a0*/  ISETP.LT.U32.AND P0, PT, R8, UR6, PT ;  /* 0x0000000608007c0c */ /* 0x000fe4000bf01070 */
[----:B------:R-:W-:Y:S02]  /*05b0*/  ISETP.LT.U32.AND P2, PT, R26, UR6, PT ;  /* 0x000000061a007c0c */ /* 0x000fe4000bf41070 */
[----:B------:R-:W-:Y:S02]  /*05c0*/  ISETP.LT.AND.EX P1, PT, R11, UR7, PT, P1 ;  /* 0x000000070b007c0c */ /* 0x000fe4000bf21310 */
[----:B------:R-:W-:Y:S02]  /*05d0*/  ISETP.LT.AND.EX P0, PT, R9, UR7, PT, P0 ;  /* 0x0000000709007c0c */ /* 0x000fe4000bf01300 */
[----:B------:R-:W-:-:S02]  /*05e0*/  ISETP.LT.AND.EX P2, PT, R27, UR7, PT, P2 ;  /* 0x000000071b007c0c */ /* 0x000fc4000bf41320 */
[----:B------:R-:W-:Y:S02]  /*05f0*/  SEL R16, R10, UR6, P1 ;  /* 0x000000060a107c07 */ /* 0x000fe40008800000 */
[----:B------:R-:W-:Y:S02]  /*0600*/  SEL R17, R11, UR7, P1 ;  /* 0x000000070b117c07 */ /* 0x000fe40008800000 */
[----:B------:R-:W-:Y:S02]  /*0610*/  SEL R8, R8, UR6, P0 ;  /* 0x0000000608087c07 */ /* 0x000fe40008000000 */
[----:B------:R-:W-:Y:S02]  /*0620*/  SEL R9, R9, UR7, P0 ;  /* 0x0000000709097c07 */ /* 0x000fe40008000000 */
[----:B------:R-:W-:Y:S02]  /*0630*/  SEL R10, R26, UR6, P2 ;  /* 0x000000061a0a7c07 */ /* 0x000fe40009000000 */
[----:B------:R-:W-:Y:S01]  /*0640*/  SEL R11, R27, UR7, P2 ;  /* 0x000000071b0b7c07 */ /* 0x000fe20009000000 */
        /* <DEDUP_REMOVED lines=13> */
.L_x_7638:
[----:B------:R-:W-:-:S13]  /*0720*/  ISETP.GE.U32.AND P0, PT, R22, R0, PT ;  /* 0x000000001600720c */ /* 0x000fda0003f06070 */
[----:B------:R-:W-:Y:S05]  /*0730*/  @P0 BRA `(.L_x_7640) ;  /* 0x0000000000300947 */ /* 0x000fea0003800000 */
[----:B0-----:R-:W0:Y:S01]  /*0740*/  LDC.64 R2, c[0x0][0x398] ;  /* 0x0000e600ff027b82 */ /* 0x001e220000000a00 */
[----:B------:R-:W-:Y:S02]  /*0750*/  IMAD.IADD R5, R25, 0x1, R22 ;  /* 0x0000000119057824 */ /* 0x000fe400078e0216 */
[----:B------:R-:W-:Y:S02]  /*0760*/  VIADD R22, R22, 0x80 ;  /* 0x0000008016167836 */ /* 0x000fe40000000000 */
[----:B0-----:R-:W-:-:S05]  /*0770*/  IMAD.WIDE.U32 R2, R5, 0x8, R2 ;  /* 0x0000000805027825 */ /* 0x001fca00078e0002 */
[----:B------:R1:W-:Y:S02]  /*0780*/  STG.E.64 desc[UR4][R2.64], R6 ;  /* 0x0000000602007986 */ /* 0x0003e4000c101b04 */
.L_x_7639:
[----:B------:R-:W-:-:S13]  /*0790*/  ISETP.GE.U32.AND P0, PT, R22, R0, PT ;  /* 0x000000001600720c */ /* 0x000fda0003f06070 */
[----:B------:R-:W-:Y:S05]  /*07a0*/  @P0 BRA `(.L_x_7641) ;  /* 0x0000000000300947 */ /* 0x000fea0003800000 */
[----:B01----:R-:W0:Y:S01]  /*07b0*/  LDC.64 R2, c[0x0][0x398] ;  /* 0x0000e600ff027b82 */ /* 0x003e220000000a00 */
[----:B------:R-:W-:Y:S02]  /*07c0*/  IMAD.IADD R5, R25, 0x1, R22 ;  /* 0x0000000119057824 */ /* 0x000fe400078e0216 */
[----:B------:R-:W-:Y:S02]  /*07d0*/  VIADD R22, R22, 0x80 ;  /* 0x0000008016167836 */ /* 0x000fe40000000000 */
[----:B0-----:R-:W-:-:S05]  /*07e0*/  IMAD.WIDE.U32 R2, R5, 0x8, R2 ;  /* 0x0000000805027825 */ /* 0x001fca00078e0002 */
[----:B------:R1:W-:Y:S02]  /*07f0*/  STG.E.64 desc[UR4][R2.64], R12 ;  /* 0x0000000c02007986 */ /* 0x0003e4000c101b04 */
.L_x_7640:
[----:B------:R-:W-:-:S13]  /*0800*/  ISETP.GE.U32.AND P0, PT, R22, R0, PT ;  /* 0x000000001600720c */ /* 0x000fda0003f06070 */
[----:B------:R-:W-:Y:S05]  /*0810*/  @P0 BRA `(.L_x_7642) ;  /* 0x0000000000340947 */ /* 0x000fea0003800000 */
[----:B01----:R-:W0:Y:S01]  /*0820*/  LDC.64 R2, c[0x0][0x398] ;  /* 0x0000e600ff027b82 */ /* 0x003e220000000a00 */
[----:B------:R-:W-:Y:S02]  /*0830*/  IMAD.IADD R5, R25, 0x1, R22 ;  /* 0x0000000119057824 */ /* 0x000fe400078e0216 */
[----:B------:R-:W-:Y:S02]  /*0840*/  VIADD R22, R22, 0x80 ;  /* 0x0000008016167836 */ /* 0x000fe40000000000 */
[----:B0-----:R-:W-:-:S05]  /*0850*/  IMAD.WIDE.U32 R2, R5, 0x8, R2 ;  /* 0x0000000805027825 */ /* 0x001fca00078e0002 */
[----:B------:R2:W-:Y:S02]  /*0860*/  STG.E.64 desc[UR4][R2.64], R14 ;  /* 0x0000000e02007986 */ /* 0x0005e4000c101b04 */
.L_x_7641:
[----:B------:R-:W-:-:S13]  /*0870*/  ISETP.GE.U32.AND P0, PT, R22, R0, PT ;  /* 0x000000001600720c */ /* 0x000fda0003f06070 */
[----:B------:R-:W-:Y:S05]  /*0880*/  @P0 BREAK.RELIABLE B1 ;  /* 0x0000000000010942 */ /* 0x000fea0003800100 */
[----:B------:R-:W-:Y:S05]  /*0890*/  @P0 BRA `(.L_x_7643) ;  /* 0x0000000000300947 */ /* 0x000fea0003800000 */
[----:B012---:R-:W0:Y:S01]  /*08a0*/  LDC.64 R2, c[0x0][0x398] ;  /* 0x0000e600ff027b82 */ /* 0x007e220000000a00 */
[----:B------:R-:W-:Y:S02]  /*08b0*/  IMAD.IADD R5, R25, 0x1, R22 ;  /* 0x0000000119057824 */ /* 0x000fe400078e0216 */
[----:B------:R-:W-:Y:S02]  /*08c0*/  VIADD R22, R22, 0x80 ;  /* 0x0000008016167836 */ /* 0x000fe40000000000 */
[----:B0-----:R-:W-:-:S05]  /*08d0*/  IMAD.WIDE.U32 R2, R5, 0x8, R2 ;  /* 0x0000000805027825 */ /* 0x001fca00078e0002 */
[----:B------:R2:W-:Y:S02]  /*08e0*/  STG.E.64 desc[UR4][R2.64], R8 ;  /* 0x0000000802007986 */ /* 0x0005e4000c101b04 */
.L_x_7642:
[----:B------:R-:W-:Y:S05]  /*08f0*/  BSYNC.RELIABLE B1 ;  /* 0x0000000000017941 */ /* 0x000fea0003800100 */
.L_x_7637:
[----:B------:R-:W-:-:S13]  /*0900*/  ISETP.GE.U32.AND P0, PT, R22, R0, PT ;  /* 0x000000001600720c */ /* 0x000fda0003f06070 */
[----:B012---:R-:W0:Y:S01]  /*0910*/  @!P0 LDC.64 R2, c[0x0][0x398] ;  /* 0x0000e600ff028b82 */ /* 0x007e220000000a00 */
[----:B------:R-:W-:Y:S02]  /*0920*/  @!P0 IMAD.IADD R5, R25, 0x1, R22 ;  /* 0x0000000119058824 */ /* 0x000fe400078e0216 */
[----:B------:R-:W-:Y:S02]  /*0930*/  @!P0 VIADD R22, R22, 0x80 ;  /* 0x0000008016168836 */ /* 0x000fe40000000000 */
[----:B0-----:R-:W-:-:S05]  /*0940*/  @!P0 IMAD.WIDE.U32 R2, R5, 0x8, R2 ;  /* 0x0000000805028825 */ /* 0x001fca00078e0002 */
[----:B------:R3:W-:Y:S02]  /*0950*/  @!P0 STG.E.64 desc[UR4][R2.64], R16 ;  /* 0x0000001002008986 */ /* 0x0007e4000c101b04 */
.L_x_7643:
[----:B------:R-:W-:Y:S05]  /*0960*/  BSYNC.RECONVERGENT B0 ;  /* 0x0000000000007941 */ /* 0x000fea0003800200 */
.L_x_7636:
[----:B------:R-:W-:Y:S05]  /*0970*/  WARPSYNC.ALL ;  /* 0x0000000000007948 */ /* 0x000fea0003800000 */
[----:B------:R-:W-:-:S13]  /*0980*/  ISETP.GE.U32.AND P0, PT, R22, R0, PT ;  /* 0x000000001600720c */ /* 0x000fda0003f06070 */
[----:B------:R-:W-:Y:S05]  /*0990*/  @P0 EXIT ;  /* 0x000000000000094d */ /* 0x000fea0003800000 */
[----:B0123--:R-:W0:Y:S01]  /*09a0*/  LDC.64 R2, c[0x0][0x398] ;  /* 0x0000e600ff027b82 */ /* 0x00fe220000000a00 */
[----:B------:R-:W-:-:S04]  /*09b0*/  IMAD.IADD R25, R25, 0x1, R22 ;  /* 0x0000000119197824 */ /* 0x000fc800078e0216 */
[----:B0-----:R-:W-:-:S05]  /*09c0*/  IMAD.WIDE.U32 R2, R25, 0x8, R2 ;  /* 0x0000000819027825 */ /* 0x001fca00078e0002 */
[----:B------:R-:W-:Y:S01]  /*09d0*/  STG.E.64 desc[UR4][R2.64], R10 ;  /* 0x0000000a02007986 */ /* 0x000fe2000c101b04 */
[----:B------:R-:W-:Y:S05]  /*09e0*/  EXIT ;  /* 0x000000000000794d */ /* 0x000fea0003800000 */
.L_x_7635:
[----:B------:R-:W0:Y:S01]  /*09f0*/  S2R R21, SR_TID.X ;  /* 0x0000000000157919 */ /* 0x000e220000002100 */
[----:B------:R-:W1:Y:S01]  /*0a00*/  LDC.64 R2, c[0x0][0x3a0] ;  /* 0x0000e800ff027b82 */ /* 0x000e620000000a00 */
[----:B------:R-:W2:Y:S07]  /*0a10*/  LDCU.64 UR6, c[0x0][0x388] ;  /* 0x00007100ff0677ac */ /* 0x000eae0008000a00 */
[----:B------:R-:W3:Y:S01]  /*0a20*/  LDC.64 R22, c[0x0][0x398] ;  /* 0x0000e600ff167b82 */ /* 0x000ee20000000a00 */
[----:B-1----:R-:W-:-:S04]  /*0a30*/  IMAD.WIDE.U32 R2, R25, 0x8, R2 ;  /* 0x0000000819027825 */ /* 0x002fc800078e0002 */
[----:B0-----:R-:W-:-:S05]  /*0a40*/  IMAD.WIDE.U32 R26, R21, 0x10, R2 ;  /* 0x00000010151a7825 */ /* 0x001fca00078e0002 */
[----:B------:R-:W2:Y:S04]  /*0a50*/  LDG.E.128 R8, desc[UR4][R26.64] ;  /* 0x000000041a087981 */ /* 0x000ea8000c1e1d00 */
[----:B------:R-:W4:Y:S04]  /*0a60*/  LDG.E.128 R16, desc[UR4][R26.64+0x800] ;  /* 0x000800041a107981 */ /* 0x000f28000c1e1d00 */
[----:B------:R-:W5:Y:S04]  /*0a70*/  LDG.E.128 R12, desc[UR4][R26.64+0x1000] ;  /* 0x001000041a0c7981 */ /* 0x000f68000c1e1d00 */
[----:B------:R-:W5:Y:S01]  /*0a80*/  LDG.E.128 R4, desc[UR4][R26.64+0x1800] ;  /* 0x001800041a047981 */ /* 0x000f62000c1e1d00 */
[----:B---3--:R-:W-:-:S04]  /*0a90*/  IMAD.WIDE.U32 R22, R25, 0x8, R22 ;  /* 0x0000000819167825 */ /* 0x008fc800078e0016 */
[----:B------:R-:W-:Y:S01]  /*0aa0*/  IMAD.WIDE.U32 R22, R21, 0x10, R22 ;  /* 0x0000001015167825 */ /* 0x000fe200078e0016 */
[----:B--2---:R-:W-:Y:S02]  /*0ab0*/  ISETP.LT.U32.AND P0, PT, R8, UR6, PT ;  /* 0x0000000608007c0c */ /* 0x004fe4000bf01070 */
[----:B------:R-:W-:Y:S02]  /*0ac0*/  ISETP.LT.U32.AND P1, PT, R10, UR6, PT ;  /* 0x000000060a007c0c */ /* 0x000fe4000bf21070 */
[C---:B------:R-:W-:Y:S02]  /*0ad0*/  ISETP.LT.AND.EX P0, PT, R9.reuse, UR7, PT, P0 ;  /* 0x0000000709007c0c */ /* 0x040fe4000bf01300 */
[----:B----4-:R-:W-:Y:S02]  /*0ae0*/  ISETP.LT.U32.AND P2, PT, R16, UR6, PT ;  /* 0x0000000610007c0c */ /* 0x010fe4000bf41070 */
[----:B------:R-:W-:Y:S02]  /*0af0*/  SEL R2, R8, UR6, P0 ;  /* 0x0000000608027c07 */ /* 0x000fe40008000000 */
[----:B------:R-:W-:-:S02]  /*0b00*/  SEL R3, R9, UR7, P0 ;  /* 0x0000000709037c07 */ /* 0x000fc40008000000 */
[----:B------:R-:W-:Y:S02]  /*0b10*/  ISETP.LT.AND.EX P0, PT, R17, UR7, PT, P2 ;  /* 0x0000000711007c0c */ /* 0x000fe4000bf01320 */
[----:B------:R-:W-:Y:S02]  /*0b20*/  ISETP.LT.AND.EX P1, PT, R11, UR7, PT, P1 ;  /* 0x000000070b007c0c */ /* 0x000fe4000bf21310 */
[----:B------:R-:W-:Y:S02]  /*0b30*/  SEL R8, R16, UR6, P0 ;  /* 0x0000000610087c07 */ /* 0x000fe40008000000 */
[----:B------:R-:W-:Y:S02]  /*0b40*/  SEL R9, R17, UR7, P0 ;  /* 0x0000000711097c07 */ /* 0x000fe40008000000 */
[----:B-----5:R-:W-:Y:S02]  /*0b50*/  ISETP.LT.U32.AND P0, PT, R12, UR6, PT ;  /* 0x000000060c007c0c */ /* 0x020fe4000bf01070 */
[----:B------:R-:W-:-:S02]  /*0b60*/  ISETP.LT.U32.AND P3, PT, R18, UR6, PT ;  /* 0x0000000612007c0c */ /* 0x000fc4000bf61070 */
[----:B------:R-:W-:Y:S02]  /*0b70*/  SEL R0, R10, UR6, P1 ;  /* 0x000000060a007c07 */ /* 0x000fe40008800000 */
[----:B------:R-:W-:Y:S02]  /*0b80*/  SEL R11, R11, UR7, P1 ;  /* 0x000000070b0b7c07 */ /* 0x000fe40008800000 */
[----:B------:R-:W-:Y:S02]  /*0b90*/  ISETP.LT.AND.EX P0, PT, R13, UR7, PT, P0 ;  /* 0x000000070d007c0c */ /* 0x000fe4000bf01300 */
[----:B------:R-:W-:Y:S02]  /*0ba0*/  ISETP.LT.AND.EX P1, PT, R19, UR7, PT, P3 ;  /* 0x0000000713007c0c */ /* 0x000fe4000bf21330 */
[----:B------:R-:W-:Y:S02]  /*0bb0*/  ISETP.LT.U32.AND P2, PT, R4, UR6, PT ;  /* 0x0000000604007c0c */ /* 0x000fe4000bf41070 */
[----:B------:R-:W-:-:S02]  /*0bc0*/  ISETP.LT.U32.AND P3, PT, R6, UR6, PT ;  /* 0x0000000606007c0c */ /* 0x000fc4000bf61070 */
[----:B------:R-:W-:Y:S02]  /*0bd0*/  SEL R12, R12, UR6, P0 ;  /* 0x000000060c0c7c07 */ /* 0x000fe40008000000 */
[----:B------:R-:W-:Y:S02]  /*0be0*/  SEL R13, R13, UR7, P0 ;  /* 0x000000070d0d7c07 */ /* 0x000fe40008000000 */
[----:B------:R-:W-:Y:S02]  /*0bf0*/  ISETP.LT.AND.EX P0, PT, R5, UR7, PT, P2 ;  /* 0x0000000705007c0c */ /* 0x000fe4000bf01320 */
[----:B------:R-:W-:Y:S02]  /*0c00*/  SEL R10, R18, UR6, P1 ;  /* 0x00000006120a7c07 */ /* 0x000fe40008800000 */
[----:B------:R-:W-:Y:S02]  /*0c10*/  SEL R19, R19, UR7, P1 ;  /* 0x0000000713137c07 */ /* 0x000fe40008800000 */
[----:B------:R-:W-:-:S02]  /*0c20*/  ISETP.LT.AND.EX P2, PT, R7, UR7, PT, P3 ;  /* 0x0000000707007c0c */ /* 0x000fc4000bf41330 */
[----:B------:R-:W-:Y:S02]  /*0c30*/  ISETP.LT.U32.AND P1, PT, R14, UR6, PT ;  /* 0x000000060e007c0c */ /* 0x000fe4000bf21070 */
[----:B------:R-:W-:Y:S01]  /*0c40*/  SEL R21, R7, UR7, P2 ;  /* 0x0000000707157c07 */ /* 0x000fe20009000000 */
[----:B------:R-:W-:Y:S01]  /*0c50*/  IMAD.MOV.U32 R7, RZ, RZ, R11 ;  /* 0x000000ffff077224 */ /* 0x000fe200078e000b */
[----:B------:R-:W-:Y:S01]  /*0c60*/  ISETP.LT.AND.EX P1, PT, R15, UR7, PT, P1 ;  /* 0x000000070f007c0c */ /* 0x000fe2000bf21310 */
[----:B------:R-:W-:Y:S01]  /*0c70*/  IMAD.MOV.U32 R11, RZ, RZ, R19 ;  /* 0x000000ffff0b7224 */ /* 0x000fe200078e0013 */
[----:B------:R-:W-:Y:S01]  /*0c80*/  SEL R16, R4, UR6, P0 ;  /* 0x0000000604107c07 */ /* 0x000fe20008000000 */
        /* <DEDUP_REMOVED lines=8> */
[----:B------:R-:W-:Y:S04]  /*0d10*/  STG.E.128 desc[UR4][R22.64+0x800], R8 ;  /* 0x0008000816007986 */ /* 0x000fe8000c101d04 */
[----:B------:R-:W-:Y:S04]  /*0d20*/  STG.E.128 desc[UR4][R22.64], R4 ;  /* 0x0000000416007986 */ /* 0x000fe8000c101d04 */
[----:B------:R-:W-:Y:S04]  /*0d30*/  STG.E.128 desc[UR4][R22.64+0x1000], R12 ;  /* 0x0010000c16007986 */ /* 0x000fe8000c101d04 */
[----:B------:R-:W-:Y:S01]  /*0d40*/  STG.E.128 desc[UR4][R22.64+0x1800], R16 ;  /* 0x0018001016007986 */ /* 0x000fe2000c101d04 */
[----:B------:R-:W-:Y:S05]  /*0d50*/  EXIT ;  /* 0x000000000000794d */ /* 0x000fea0003800000 */
.L_x_7644:
        /* <DEDUP_REMOVED lines=10> */
.L_x_35866:


//--------------------- .text._ZN2at6native29vectorized_elementwise_kernelILi4EZZZNS0_21clamp_max_kernel_cudaERNS_18TensorIteratorBaseERKN3c106ScalarEENKUlvE_clEvENKUlvE2_clEvEUllE_St5arrayIPcLm2EEEEviT0_T1_ --------------------------
	.section	.text._ZN2at6native29vectorized_elementwise_kernelILi4EZZZNS0_21clamp_max_kernel_cudaERNS_18TensorIteratorBaseERKN3c106ScalarEENKUlvE_clEvENKUlvE2_clEvEUllE_St5arrayIPcLm2EEEEviT0_T1_,"ax",@progbits
	.align	128
        .global         _ZN2at6native29vectorized_elementwise_kernelILi4EZZZNS0_21clamp_max_kernel_cudaERNS_18TensorIteratorBaseERKN3c106ScalarEENKUlvE_clEvENKUlvE2_clEvEUllE_St5arrayIPcLm2EEEEviT0_T1_
        .type           _ZN2at6native29vectorized_elementwise_kernelILi4EZZZNS0_21clamp_max_kernel_cudaERNS_18TensorIteratorBaseERKN3c106ScalarEENKUlvE_clEvENKUlvE2_clEvEUllE_St5arrayIPcLm2EEEEviT0_T1_,@function
        .size           _ZN2at6native29vectorized_elementwise_kernelILi4EZZZNS0_21clamp_max_kernel_cudaERNS_18TensorIteratorBaseERKN3c106ScalarEENKUlvE_clEvENKUlvE2_clEvEUllE_St5arrayIPcLm2EEEEviT0_T1_,(.L_x_35867 - _ZN2at6native29vectorized_elementwise_kernelILi4EZZZNS0_21clamp_max_kernel_cudaERNS_18TensorIteratorBaseERKN3c106ScalarEENKUlvE_clEvENKUlvE2_clEvEUllE_St5arrayIPcLm2EEEEviT0_T1_)
        .other          _ZN2at6native29vectorized_elementwise_kernelILi4EZZZNS0_21clamp_max_kernel_cudaERNS_18TensorIteratorBaseERKN3c106ScalarEENKUlvE_clEvENKUlvE2_clEvEUllE_St5arrayIPcLm2EEEEviT0_T1_,@"STO_CUDA_ENTRY STV_DEFAULT"
_ZN2at6native29vectorized_elementwise_kernelILi4EZZZNS0_21clamp_max_kernel_cudaERNS_18TensorIteratorBaseERKN3c106ScalarEENKUlvE_clEvENKUlvE2_clEvEUllE_St5arrayIPcLm2EEEEviT0_T1_:
.text._ZN2at6native29vectorized_elementwise_kernelILi4EZZZNS0_21clamp_max_kernel_cudaERNS_18TensorIteratorBaseERKN3c106ScalarEENKUlvE_clEvENKUlvE2_clEvEUllE_St5arrayIPcLm2EEEEviT0_T1_:
        /* <DEDUP_REMOVED lines=114> */
.L_x_7648:
[----:B------:R-:W-:-:S13]  /*0720*/  ISETP.GE.U32.AND P0, PT, R22, R0, PT ;  /* 0x000000001600720c */ /* 0x000fda0003f06070 */
[----:B------:R-:W-:Y:S05]  /*0730*/  @P0 BRA `(.L_x_7650) ;  /* 0x0000000000300947 */ /* 0x000fea0003800000 */
[----:B0-----:R-:W0:Y:S01]  /*0740*/  LDC.64 R2, c[0x0][0x398] ;  /* 0x0000e600ff027b82 */ /* 0x001e220000000a00 */
[----:B------:R-:W-:Y:S02]  /*0750*/  IMAD.IADD R5, R25, 0x1, R22 ;  /* 0x0000000119057824 */ /* 0x000fe400078e0216 */
[----:B------:R-:W-:Y:S02]  /*0760*/  VIADD R22, R22, 0x80 ;  /* 0x0000008016167836 */ /* 0x000fe40000000000 */
[----:B0-----:R-:W-:-:S05]  /*0770*/  IMAD.WIDE.U32 R2, R5, 0x8, R2 ;  /* 0x0000000805027825 */ /* 0x001fca00078e0002 */
[----:B------:R1:W-:Y:S02]  /*0780*/  STG.E.64 desc[UR4][R2.64], R6 ;  /* 0x0000000602007986 */ /* 0x0003e4000c101b04 */
.L_x_7649:
[----:B------:R-:W-:-:S13]  /*0790*/  ISETP.GE.U32.AND P0, PT, R22, R0, PT ;  /* 0x000000001600720c */ /* 0x000fda0003f06070 */
[----:B------:R-:W-:Y:S05]  /*07a0*/  @P0 BRA `(.L_x_7651) ;  /* 0x0000000000300947 */ /* 0x000fea0003800000 */
[----:B01----:R-:W0:Y:S01]  /*07b0*/  LDC.64 R2, c[0x0][0x398] ;  /* 0x0000e600ff027b82 */ /* 0x003e220000000a00 */
[----:B------:R-:W-:Y:S02]  /*07c0*/  IMAD.IADD R5, R25, 0x1, R22 ;  /* 0x0000000119057824 */ /* 0x000fe400078e0216 */
[----:B------:R-:W-:Y:S02]  /*07d0*/  VIADD R22, R22, 0x80 ;  /* 0x0000008016167836 */ /* 0x000fe40000000000 */
[----:B0-----:R-:W-:-:S05]  /*07e0*/  IMAD.WIDE.U32 R2, R5, 0x8, R2 ;  /* 0x0000000805027825 */ /* 0x001fca00078e0002 */
[----:B------:R1:W-:Y:S02]  /*07f0*/  STG.E.64 desc[UR4][R2.64], R12 ;  /* 0x0000000c02007986 */ /* 0x0003e4000c101b04 */
.L_x_7650:
[----:B------:R-:W-:-:S13]  /*0800*/  ISETP.GE.U32.AND P0, PT, R22, R0, PT ;  /* 0x000000001600720c */ /* 0x000fda0003f06070 */
[----:B------:R-:W-:Y:S05]  /*0810*/  @P0 BRA `(.L_x_7652) ;  /* 0x0000000000340947 */ /* 0x000fea0003800000 */
[----:B01----:R-:W0:Y:S01]  /*0820*/  LDC.64 R2, c[0x0][0x398] ;  /* 0x0000e600ff027b82 */ /* 0x003e220000000a00 */
[----:B------:R-:W-:Y:S02]  /*0830*/  IMAD.IADD R5, R25, 0x1, R22 ;  /* 0x0000000119057824 */ /* 0x000fe400078e0216 */
[----:B------:R-:W-:Y:S02]  /*0840*/  VIADD R22, R22, 0x80 ;  /* 0x0000008016167836 */ /* 0x000fe40000000000 */
[----:B0-----:R-:W-:-:S05]  /*0850*/  IMAD.WIDE.U32 R2, R5, 0x8, R2 ;  /* 0x0000000805027825 */ /* 0x001fca00078e0002 */
[----:B------:R2:W-:Y:S02]  /*0860*/  STG.E.64 desc[UR4][R2.64], R14 ;  /* 0x0000000e02007986 */ /* 0x0005e4000c101b04 */
.L_x_7651:
        /* <DEDUP_REMOVED lines=8> */
.L_x_7652:
[----:B------:R-:W-:Y:S05]  /*08f0*/  BSYNC.RELIABLE B1 ;  /* 0x0000000000017941 */ /* 0x000fea0003800100 */
.L_x_7647:
[----:B------:R-:W-:-:S13]  /*0900*/  ISETP.GE.U32.AND P0, PT, R22, R0, PT ;  /* 0x000000001600720c */ /* 0x000fda0003f06070 */
[----:B012---:R-:W0:Y:S01]  /*0910*/  @!P0 LDC.64 R2, c[0x0][0x398] ;  /* 0x0000e600ff028b82 */ /* 0x007e220000000a00 */
[----:B------:R-:W-:Y:S02]  /*0920*/  @!P0 IMAD.IADD R5, R25, 0x1, R22 ;  /* 0x0000000119058824 */ /* 0x000fe400078e0216 */
[----:B------:R-:W-:Y:S02]  /*0930*/  @!P0 VIADD R22, R22, 0x80 ;  /* 0x0000008016168836 */ /* 0x000fe40000000000 */
[----:B0-----:R-:W-:-:S05]  /*0940*/  @!P0 IMAD.WIDE.U32 R2, R5, 0x8, R2 ;  /* 0x0000000805028825 */ /* 0x001fca00078e0002 */
[----:B------:R3:W-:Y:S02]  /*0950*/  @!P0 STG.E.64 desc[UR4][R2.64], R16 ;  /* 0x0000001002008986 */ /* 0x0007e4000c101b04 */
.L_x_7653:
[----:B------:R-:W-:Y:S05]  /*0960*/  BSYNC.RECONVERGENT B0 ;  /* 0x0000000000007941 */ /* 0x000fea0003800200 */
.L_x_7646:
        /* <DEDUP_REMOVED lines=8> */
.L_x_7645:
[----:B------:R-:W0:Y:S01]  /*09f0*/  S2R R21, SR_TID.X ;  /* 0x0000000000157919 */ /* 0x000e220000002100 */
[----:B------:R-:W1:Y:S01]  /*0a00*/  LDC.64 R2, c[0x0][0x3a0] ;  /* 0x0000e800ff027b82 */ /* 0x000e620000000a00 */
[----:B------:R-:W2:Y:S07]  /*0a10*/  LDCU.64 UR6, c[0x0][0x388] ;  /* 0x00007100ff0677ac */ /* 0x000eae0008000a00 */
[----:B------:R-:W3:Y:S01]  /*0a20*/  LDC.64 R22, c[0x0][0x398] ;  /* 0x0000e600ff167b82 */ /* 0x000ee20000000a00 */
[----:B-1----:R-:W-:-:S04]  /*0a30*/  IMAD.WIDE.U32 R2, R25, 0x8, R2 ;  /* 0x0000000819027825 */ /* 0x002fc800078e0002 */
[----:B0-----:R-:W-:-:S05]  /*0a40*/  IMAD.WIDE.U32 R2, R21, 0x20, R2 ;  /* 0x0000002015027825 */ /* 0x001fca00078e0002 */
[----:B------:R-:W2:Y:S04]  /*0a50*/  LDG.E.ENL2.256 R12, R16, desc[UR4][R2.64] ;  /* 0xfe0000040210797e */ /* 0x000ea8000812190c */
[----:B------:R-:W4:Y:S01]  /*0a60*/  LDG.E.ENL2.256 R4, R8, desc[UR4][R2.64+0x1000] ;  /* 0xfe0080040208797e */ /* 0x000f220008121904 */
[----:B---3--:R-:W-:-:S04]  /*0a70*/  IMAD.WIDE.U32 R22, R25, 0x8, R22 ;  /* 0x0000000819167825 */ /* 0x008fc800078e0016 */
[----:B------:R-:W-:Y:S01]  /*0a80*/  IMAD.WIDE.U32 R22, R21, 0x20, R22 ;  /* 0x0000002015167825 */ /* 0x000fe200078e0016 */
[----:B--2---:R-:W-:Y:S02]  /*0a90*/  ISETP.LT.U32.AND P0, PT, R16, UR6, PT ;  /* 0x0000000610007c0c */ /* 0x004fe4000bf01070 */
[----:B------:R-:W-:Y:S02]  /*0aa0*/  ISETP.LT.U32.AND P2, PT, R12, UR6, PT ;  /* 0x000000060c007c0c */ /* 0x000fe4000bf41070 */
[C---:B------:R-:W-:Y:S02]  /*0ab0*/  ISETP.LT.AND.EX P0, PT, R17.reuse, UR7, PT, P0 ;  /* 0x0000000711007c0c */ /* 0x040fe4000bf01300 */
[----:B------:R-:W-:Y:S02]  /*0ac0*/  ISETP.LT.U32.AND P1, PT, R18, UR6, PT ;  /* 0x0000000612007c0c */ /* 0x000fe4000bf21070 */
[----:B------:R-:W-:Y:S02]  /*0ad0*/  SEL R16, R16, UR6, P0 ;  /* 0x0000000610107c07 */ /* 0x000fe40008000000 */
[----:B------:R-:W-:-:S02]  /*0ae0*/  SEL R17, R17, UR7, P0 ;  /* 0x0000000711117c07 */ /* 0x000fc40008000000 */
[----:B------:R-:W-:Y:S02]  /*0af0*/  ISETP.LT.AND.EX P0, PT, R13, UR7, PT, P2 ;  /* 0x000000070d007c0c */ /* 0x000fe4000bf01320 */
[----:B------:R-:W-:Y:S02]  /*0b00*/  ISETP.LT.AND.EX P1, PT, R19, UR7, PT, P1 ;  /* 0x0000000713007c0c */ /* 0x000fe4000bf21310 */
[----:B------:R-:W-:Y:S02]  /*0b10*/  SEL R0, R12, UR6, P0 ;  /* 0x000000060c007c07 */ /* 0x000fe40008000000 */
[----:B------:R-:W-:Y:S02]  /*0b20*/  SEL R13, R13, UR7, P0 ;  /* 0x000000070d0d7c07 */ /* 0x000fe40008000000 */
[----:B----4-:R-:W-:Y:S02]  /*0b30*/  ISETP.LT.U32.AND P0, PT, R8, UR6, PT ;  /* 0x0000000608007c0c */ /* 0x010fe4000bf01070 */
        /* <DEDUP_REMOVED lines=11> */
[----:B------:R-:W-:Y:S02]  /*0bf0*/  ISETP.LT.AND.EX P2, PT, R7, UR7, PT, P3 ;  /* 0x0000000707007c0c */ /* 0x000fe4000bf41330 */
[----:B------:R-:W-:Y:S01]  /*0c00*/  SEL R19, R15, UR7, P1 ;  /* 0x000000070f137c07 */ /* 0x000fe20008800000 */
[----:B------:R-:W-:Y:S01]  /*0c10*/  IMAD.MOV.U32 R18, RZ, RZ, R12 ;  /* 0x000000ffff127224 */ /* 0x000fe200078e000c */
[----:B------:R-:W-:-:S02]  /*0c20*/  ISETP.LT.U32.AND P1, PT, R10, UR6, PT ;  /* 0x000000060a007c0c */ /* 0x000fc4000bf21070 */
        /* <DEDUP_REMOVED lines=8> */
[----:B------:R-:W-:Y:S01]  /*0cb0*/  ISETP.LT.AND.EX P1, PT, R11, UR7, PT, P1 ;  /* 0x000000070b007c0c */ /* 0x000fe2000bf21310 */
[----:B------:R-:W-:Y:S02]  /*0cc0*/  IMAD.MOV.U32 R16, RZ, RZ, R0 ;  /* 0x000000ffff107224 */ /* 0x000fe400078e0000 */
[----:B------:R-:W-:Y:S01]  /*0cd0*/  IMAD.MOV.U32 R17, RZ, RZ, R13 ;  /* 0x000000ffff117224 */ /* 0x000fe200078e000d */
[----:B------:R-:W-:-:S02]  /*0ce0*/  SEL R10, R10, UR6, P1 ;  /* 0x000000060a0a7c07 */ /* 0x000fc40008800000 */
[----:B------:R-:W-:Y:S02]  /*0cf0*/  SEL R11, R11, UR7, P1 ;  /* 0x000000070b0b7c07 */ /* 0x000fe40008800000 */
[----:B------:R0:W-:Y:S02]  /*0d00*/  STG.E.ENL2.256 desc[UR4][R22.64], R4, R16 ;  /* 0xf80000041610797f */ /* 0x0001e4000f121804 */
[----:B0-----:R-:W-:Y:S02]  /*0d10*/  IMAD.MOV.U32 R4, RZ, RZ, R14 ;  /* 0x000000ffff047224 */ /* 0x001fe400078e000e */
[----:B------:R-:W-:Y:S02]  /*0d20*/  IMAD.MOV.U32 R5, RZ, RZ, R15 ;  /* 0x000000ffff057224 */ /* 0x000fe400078e000f */
[----:B------:R-:W-:Y:S02]  /*0d30*/  IMAD.MOV.U32 R6, RZ, RZ, R20 ;  /* 0x000000ffff067224 */ /* 0x000fe400078e0014 */
[----:B------:R-:W-:-:S05]  /*0d40*/  IMAD.MOV.U32 R7, RZ, RZ, R21 ;  /* 0x000000ffff077224 */ /* 0x000fca00078e0015 */
[----:B------:R-:W-:Y:S01]  /*0d50*/  STG.E.ENL2.256 desc[UR4][R22.64+0x1000], R8, R4 ;  /* 0xf80080081604797f */ /* 0x000fe2000f121804 */
[----:B------:R-:W-:Y:S05]  /*0d60*/  EXIT ;  /* 0x000000000000794d */ /* 0x000fea0003800000 */
.L_x_7654:
        /* <DEDUP_REMOVED lines=9> */
.L_x_35867:


//--------------------- .text._ZN2at6native29vectorized_elementwise_kernelILi8EZZZNS0_21clamp_max_kernel_cudaERNS_18TensorIteratorBaseERKN3c106ScalarEENKUlvE_clEvENKUlvE2_clEvEUllE_St5arrayIPcLm2EEEEviT0_T1_ --------------------------
	.section	.text._ZN2at6native29vectorized_elementwise_kernelILi8EZZZNS0_21clamp_max_kernel_cudaERNS_18TensorIteratorBaseERKN3c106ScalarEENKUlvE_clEvENKUlvE2_clEvEUllE_St5arrayIPcLm2EEEEviT0_T1_,"ax",@progbits
	.align	128
        .global         _ZN2at6native29vectorized_elementwise_kernelILi8EZZZNS0_21clamp_max_kernel_cudaERNS_18TensorIteratorBaseERKN3c106ScalarEENKUlvE_clEvENKUlvE2_clEvEUllE_St5arrayIPcLm2EEEEviT0_T1_
        .type           _ZN2at6native29vectorized_elementwise_kernelILi8EZZZNS0_21clamp_max_kernel_cudaERNS_18TensorIteratorBaseERKN3c106ScalarEENKUlvE_clEvENKUlvE2_clEvEUllE_St5arrayIPcLm2EEEEviT0_T1_,@function
        .size           _ZN2at6native29vectorized_elementwise_kernelILi8EZZZNS0_21clamp_max_kernel_cudaERNS_18TensorIteratorBaseERKN3c106ScalarEENKUlvE_clEvENKUlvE2_clEvEUllE_St5arrayIPcLm2EEEEviT0_T1_,(.L_x_35868 - _ZN2at6native29vectorized_elementwise_kernelILi8EZZZNS0_21clamp_max_kernel_cudaERNS_18TensorIteratorBaseERKN3c106ScalarEENKUlvE_clEvENKUlvE2_clEvEUllE_St5arrayIPcLm2EEEEviT0_T1_)
        .other          _ZN2at6native29vectorized_elementwise_kernelILi8EZZZNS0_21clamp_max_kernel_cudaERNS_18TensorIteratorBaseERKN3c106ScalarEENKUlvE_clEvENKUlvE2_clEvEUllE_St5arrayIPcLm2EEEEviT0_T1_,@"STO_CUDA_ENTRY STV_DEFAULT"
_ZN2at6native29vectorized_elementwise_kernelILi8EZZZNS0_21clamp_max_kernel_cudaERNS_18TensorIteratorBaseERKN3c106ScalarEENKUlvE_clEvENKUlvE2_clEvEUllE_St5arrayIPcLm2EEEEviT0_T1_:
.text._ZN2at6native29vectorized_elementwise_kernelILi8EZZZNS0_21clamp_max_kernel_cudaERNS_18TensorIteratorBaseERKN3c106ScalarEENKUlvE_clEvENKUlvE2_clEvEUllE_St5arrayIPcLm2EEEEviT0_T1_:
[----:B------:R-:W-:Y:S01]  /*0000*/  LDC R1, c[0x0][0x37c] ;  /* 0x0000df00ff017b82 */ /* 0x000fe20000000800 */
[----:B------:R-:W-:Y:S05]  /*0010*/  EXIT ;  /* 0x000000000000794d */ /* 0x000fea0003800000 */
.L_x_7655:
        /* <DEDUP_REMOVED lines=14> */
.L_x_35868:


//--------------------- .text._ZN2at6native18elementwise_kernelILi128ELi4EZNS0_15gpu_kernel_implIZZZNS0_21clamp_max_kernel_cudaERNS_18TensorIteratorBaseERKN3c106ScalarEENKUlvE_clEvENKUlvE1_clEvEUliE_EEvS4_RKT_EUliE_EEviT1_ --------------------------
	.section	.text._ZN2at6native18elementwise_kernelILi128ELi4EZNS0_15gpu_kernel_implIZZZNS0_21clamp_max_kernel_cudaERNS_18TensorIteratorBaseERKN3c106ScalarEENKUlvE_clEvENKUlvE1_clEvEUliE_EEvS4_RKT_EUliE_EEviT1_,"ax",@progbits
	.align	128
        .global         _ZN2at6native18elementwise_kernelILi128ELi4EZNS0_15gpu_kernel_implIZZZNS0_21clamp_max_kernel_cudaERNS_18TensorIteratorBaseERKN3c106ScalarEENKUlvE_clEvENKUlvE1_clEvEUliE_EEvS4_RKT_EUliE_EEviT1_
        .type           _ZN2at6native18elementwise_kernelILi128ELi4EZNS0_15gpu_kernel_implIZZZNS0_21clamp_max_kernel_cudaERNS_18TensorIteratorBaseERKN3c106ScalarEENKUlvE_clEvENKUlvE1_clEvEUliE_EEvS4_RKT_EUliE_EEviT1_,@function
        .size           _ZN2at6native18elementwise_kernelILi128ELi4EZNS0_15gpu_kernel_implIZZZNS0_21clamp_max_kernel_cudaERNS_18TensorIteratorBaseERKN3c106ScalarEENKUlvE_clEvENKUlvE1_clEvEUliE_EEvS4_RKT_EUliE_EEviT1_,(.L_x_35869 - _ZN2at6native18elementwise_kernelILi128ELi4EZNS0_15gpu_kernel_implIZZZNS0_21clamp_max_kernel_cudaERNS_18TensorIteratorBaseERKN3c106ScalarEENKUlvE_clEvENKUlvE1_clEvEUliE_EEvS4_RKT_EUliE_EEviT1_)
        .other          _ZN2at6native18elementwise_kernelILi128ELi4EZNS0_15gpu_kernel_implIZZZNS0_21clamp_max_kernel_cudaERNS_18TensorIteratorBaseERKN3c106ScalarEENKUlvE_clEvENKUlvE1_clEvEUliE_EEvS4_RKT_EUliE_EEviT1_,@"STO_CUDA_ENTRY STV_DEFAULT"
_ZN2at6native18elementwise_kernelILi128ELi4EZNS0_15gpu_kernel_implIZZZNS0_21clamp_max_kernel_cudaERNS_18TensorIteratorBaseERKN3c106ScalarEENKUlvE_clEvENKUlvE1_clEvEUliE_EEvS4_RKT_EUliE_EEviT1_:
.text._ZN2at6native18elementwise_kernelILi128ELi4EZNS0_15gpu_kernel_implIZZZNS0_21clamp_max_kernel_cudaERNS_18TensorIteratorBaseERKN3c106ScalarEENKUlvE_clEvENKUlvE1_clEvEUliE_EEvS4_RKT_EUliE_EEviT1_:
        /* <DEDUP_REMOVED lines=319> */
.L_x_7658:
        /* <DEDUP_REMOVED lines=16> */
.L_x_7662:
[----:B------:R0:W5:Y:S01]  /*14f0*/  LDG.E.U8 R0, desc[UR36][R2.64] ;  /* 0x0000002402007981 */ /* 0x000162000c1e1100 */
[----:B------:R-:W-:Y:S05]  /*1500*/  BRA `(.L_x_7664) ;  /* 0x0000000c002c7947 */ /* 0x000fea0003800000 */
.L_x_7661:
        /* <DEDUP_REMOVED lines=8> */
.L_x_7666:
[----:B------:R0:W5:Y:S01]  /*1590*/  LDG.E R0, desc[UR36][R2.64] ;  /* 0x0000002402007981 */ /* 0x000162000c1e1900 */
[----:B------:R-:W-:Y:S05]  /*15a0*/  BRA `(.L_x_7664) ;  /* 0x0000000c00047947 */ /* 0x000fea0003800000 */
.L_x_7665:
[----:B------:R0:W5:Y:S01]  /*15b0*/  LDG.E.S16 R0, desc[UR36][R2.64] ;  /* 0x0000002402007981 */ /* 0x000162000c1e1700 */
[----:B------:R-:W-:Y:S05]  /*15c0*/  BRA `(.L_x_7664) ;  /* 0x0000000800fc7947 */ /* 0x000fea0003800000 */
.L_x_7660:
[----:B------:R-:W-:-:S09]  /*15d0*/  UISETP.GT.AND UP0, UPT, UR4, 0x6, UPT ;  /* 0x000000060400788c */ /* 0x000fd2000bf04270 */
[----:B------:R-:W-:Y:S05]  /*15e0*/  BRA.U UP0, `(.L_x_7667) ;  /* 0x00000001002c7547 */ /* 0x000fea000b800000 */
[----:B------:R-:W-:-:S09]  /*15f0*/  UISETP.NE.AND UP0, UPT, UR4, 0x5, UPT ;  /* 0x000000050400788c */ /* 0x000fd2000bf05270 */
[----:B------:R-:W-:Y:S05]  /*1600*/  BRA.U !UP0, `(.L_x_7668) ;  /* 0x0000000108147547 */ /* 0x000fea000b800000 */
[----:B------:R-:W-:-:S09]  /*1610*/  UISETP.NE.AND UP0, UPT, UR4, 0x6, UPT ;  /* 0x000000060400788c */ /* 0x000fd2000bf05270 */
[----:B------:R-:W-:Y:S05]  /*1620*/  BRA.U UP0, `(.L_x_7663) ;  /* 0x0000000900647547 */ /* 0x000fea000b800000 */
[----:B------:R-:W2:Y:S02]  /*1630*/  LDG.E R0, desc[UR36][R2.64] ;  /* 0x0000002402007981 */ /* 0x000ea4000c1e1900 */
[----:B--2---:R-:W0:Y:S01]  /*1640*/  F2I.FTZ.TRUNC.NTZ R0, R0 ;  /* 0x0000000000007305 */ /* 0x004e22000021f100 */
[----:B------:R-:W-:Y:S05]  /*1650*/  BRA `(.L_x_7664) ;  /* 0x0000000800d87947 */ /* 0x000fea0003800000 */
.L_x_7668:
[----:B------:R-:W2:Y:S02]  /*1660*/  LDG.E.U16 R2, desc[UR36][R2.64] ;  /* 0x0000002402027981 */ /* 0x000ea4000c1e1500 */
[----:B--2---:R-:W-:-:S06]  /*1670*/  HADD2.F32 R0, -RZ, R2.H0_H0 ;  /* 0x20000002ff007230 */ /* 0x004fcc0000004100 */
[----:B------:R-:W0:Y:S01]  /*1680*/  F2I.FTZ.TRUNC.NTZ R0, R0 ;  /* 0x0000000000007305 */ /* 0x000e22000021f100 */
[----:B------:R-:W-:Y:S05]  /*1690*/  BRA `(.L_x_7664) ;  /* 0x0000000800c87947 */ /* 0x000fea0003800000 */
.L_x_7667:
[----:B------:R-:W-:-:S09]  /*16a0*/  UISETP.NE.AND UP0, UPT, UR4, 0x7, UPT ;  /* 0x000000070400788c */ /* 0x000fd2000bf05270 */
[----:B------:R-:W-:Y:S05]  /*16b0*/  BRA.U !UP0, `(.L_x_7669) ;  /* 0x00000001082c7547 */ /* 0x000fea000b800000 */
[----:B------:R-:W-:-:S09]  /*16c0*/  UISETP.NE.AND UP0, UPT, UR4, 0x8, UPT ;  /* 0x000000080400788c */ /* 0x000fd2000bf05270 */
[----:B------:R-:W-:Y:S05]  /*16d0*/  BRA.U !UP0, `(.L_x_7670) ;  /* 0x0000000108147547 */ /* 0x000fea000b800000 */
[----:B------:R-:W-:-:S09]  /*16e0*/  UISETP.NE.AND UP0, UPT, UR4, 0x9, UPT ;  /* 0x000000090400788c */ /* 0x000fd2000bf05270 */
[----:B------:R-:W-:Y:S05]  /*16f0*/  BRA.U UP0, `(.L_x_7663) ;  /* 0x0000000900307547 */ /* 0x000fea000b800000 */
[----:B------:R-:W2:Y:S02]  /*1700*/  LDG.E R0, desc[UR36][R2.64] ;  /* 0x0000002402007981 */ /* 0x000ea4000c1e1900 */
[----:B--2---:R-:W0:Y:S01]  /*1710*/  F2I.FTZ.TRUNC.NTZ R0, R0 ;  /* 0x0000000000007305 */ /* 0x004e22000021f100 */
[----:B------:R-:W-:Y:S05]  /*1720*/  BRA `(.L_x_7664) ;  /* 0x0000000800a47947 */ /* 0x000fea0003800000 */
.L_x_7670:
[----:B------:R-:W2:Y:S02]  /*1730*/  LDG.E.U16 R2, desc[UR36][R2.64] ;  /* 0x0000002402027981 */ /* 0x000ea4000c1e1500 */
[----:B--2---:R-:W-:-:S06]  /*1740*/  HADD2.F32 R0, -RZ, R2.H0_H0 ;  /* 0x20000002ff007230 */ /* 0x004fcc0000004100 */
[----:B------:R-:W0:Y:S01]  /*1750*/  F2I.FTZ.TRUNC.NTZ R0, R0 ;  /* 0x0000000000007305 */ /* 0x000e22000021f100 */
[----:B------:R-:W-:Y:S05]  /*1760*/  BRA `(.L_x_7664) ;  /* 0x0000000800947947 */ /* 0x000fea0003800000 */
.L_x_7669:
[----:B------:R-:W2:Y:S02]  /*1770*/  LDG.E.64 R2, desc[UR36][R2.64] ;  /* 0x0000002402027981 */ /* 0x000ea4000c1e1b00 */
[----:B--2---:R0:W1:Y:S02]  /*1780*/  F2I.F64.TRUNC R0, R2 ;  /* 0x0000000200007311 */ /* 0x004064000030d100 */
[----:B01----:R-:W-:Y:S05]  /*1790*/  BRA `(.L_x_7664) ;  /* 0x0000000800887947 */ /* 0x003fea0003800000 */
.L_x_7659:
        /* <DEDUP_REMOVED lines=12> */
.L_x_7673:
[----:B------:R-:W2:Y:S02]  /*1860*/  LDG.E.64 R2, desc[UR36][R2.64] ;  /* 0x0000002402027981 */ /* 0x000ea4000c1e1b00 */
[----:B--2---:R0:W1:Y:S02]  /*1870*/  F2I.F64.TRUNC R0, R2 ;  /* 0x0000000200007311 */ /* 0x004064000030d100 */
[----:B01----:R-:W-:Y:S05]  /*1880*/  BRA `(.L_x_7664) ;  /* 0x00000008004c7947 */ /* 0x003fea0003800000 */
.L_x_7672:
        /* <DEDUP_REMOVED lines=24> */
[----:B------:R-:W0:Y:S01]  /*1a10*/  F2I.FTZ.TRUNC.NTZ R0, R0 ;  /* 0x0000000000007305 */ /* 0x000e22000021f100 */
[----:B------:R-:W-:Y:S05]  /*1a20*/  BRA `(.L_x_7664) ;  /* 0x0000000400e47947 */ /* 0x000fea0003800000 */
.L_x_7675:
        /* <DEDUP_REMOVED lines=11> */
[----:B------:R-:W0:Y:S01]  /*1ae0*/  F2I.FTZ.TRUNC.NTZ R0, R0 ;  /* 0x0000000000007305 */ /* 0x000e22000021f100 */
[----:B------:R-:W-:Y:S05]  /*1af0*/  BRA `(.L_x_7664) ;  /* 0x0000000400b07947 */ /* 0x000fea0003800000 */
.L_x_7674:
[----:B------:R-:W2:Y:S02]  /*1b00*/  LDG.E.U16 R0, desc[UR36][R2.64] ;  /* 0x0000002402007981 */ /* 0x000ea4000c1e1500 */
[----:B--2---:R-:W-:-:S06]  /*1b10*/  IMAD.U32 R0, R0, 0x10000, RZ ;  /* 0x0001000000007824 */ /* 0x004fcc00078e00ff */
[----:B------:R-:W0:Y:S01]  /*1b20*/  F2I.FTZ.TRUNC.NTZ R0, R0 ;  /* 0x0000000000007305 */ /* 0x000e22000021f100 */
[----:B------:R-:W-:Y:S05]  /*1b30*/  BRA `(.L_x_7664) ;  /* 0x0000000400a07947 */ /* 0x000fea0003800000 */
.L_x_7671:
        /* <DEDUP_REMOVED lines=10> */
.L_x_7678:
        /* <DEDUP_REMOVED lines=21> */
.L_x_7682:
[----:B------:R-:W-:Y:S05]  /*1d30*/  BSYNC.RECONVERGENT B1 ;  /* 0x0000000000017941 */ /* 0x000fea0003800200 */
.L_x_7681:
[----:B------:R-:W-:Y:S02]  /*1d40*/  SHF.L.U32 R0, R0, 0x14, RZ ;  /* 0x0000001400007819 */ /* 0x000fe400000006ff */
[----:B------:R-:W-:-:S04]  /*1d50*/  LEA R2, R2, 0x3b800000, 0x17 ;  /* 0x3b80000002027811 */ /* 0x000fc800078eb8ff */
[----:B------:R-:W-:-:S07]  /*1d60*/  LOP3.LUT R0, R2, R0, R7, 0xfe, !PT ;  /* 0x0000000002007212 */ /* 0x000fce00078efe07 */
.L_x_7680:
[----:B------:R-:W-:Y:S05]  /*1d70*/  BSYNC.RECONVERGENT B0 ;  /* 0x0000000000007941 */ /* 0x000fea0003800200 */
.L_x_7679:
[----:B------:R-:W1:Y:S01]  /*1d80*/  F2I.FTZ.TRUNC.NTZ R0, R0 ;  /* 0x0000000000007305 */ /* 0x000e62000021f100 */
[----:B------:R-:W-:Y:S05]  /*1d90*/  BRA `(.L_x_7664) ;  /* 0x0000000400087947 */ /* 0x000fea0003800000 */
.L_x_7677:
        /* <DEDUP_REMOVED lines=21> */
.L_x_7686:
[----:B------:R-:W-:Y:S05]  /*1ef0*/  BSYNC.RECONVERGENT B1 ;  /* 0x0000000000017941 */ /* 0x000fea0003800200 */
.L_x_7685:
[----:B------:R-:W-:Y:S01]  /*1f00*/  IMAD.SHL.U32 R0, R0, 0x200000, RZ ;  /* 0x0020000000007824 */ /* 0x000fe200078e00ff */
[----:B------:R-:W-:-:S04]  /*1f10*/  LEA R2, R2, 0x37800000, 0x17 ;  /* 0x3780000002027811 */ /* 0x000fc800078eb8ff */
[----:B------:R-:W-:-:S07]  /*1f20*/  LOP3.LUT R0, R2, R0, R7, 0xfe, !PT ;  /* 0x0000000002007212 */ /* 0x000fce00078efe07 */
.L_x_7684:
[----:B------:R-:W-:Y:S05]  /*1f30*/  BSYNC.RECONVERGENT B0 ;  /* 0x0000000000007941 */ /* 0x000fea0003800200 */
.L_x_7683:
[----:B------:R-:W2:Y:S01]  /*1f40*/  F2I.FTZ.TRUNC.NTZ R0, R0 ;  /* 0x0000000000007305 */ /* 0x000ea2000021f100 */
[----:B------:R-:W-:Y:S05]  /*1f50*/  BRA `(.L_x_7664) ;  /* 0x0000000000987947 */ /* 0x000fea0003800000 */
.L_x_7676:
[----:B------:R-:W-:-:S09]  /*1f60*/  UISETP.NE.AND UP0, UPT, UR4, 0x1c, UPT ;  /* 0x0000001c0400788c */ /* 0x000fd2000bf05270 */
[----:B------:R-:W-:Y:S05]  /*1f70*/  BRA.U !UP0, `(.L_x_7687) ;  /* 0x00000001088c7547 */ /* 0x000fea000b800000 */
[----:B------:R-:W-:-:S09]  /*1f80*/  UISETP.NE.AND UP0, UPT, UR4, 0x1d, UPT ;  /* 0x0000001d0400788c */ /* 0x000fd2000bf05270 */
[----:B------:R-:W-:Y:S05]  /*1f90*/  BRA.U !UP0, `(.L_x_7688) ;  /* 0x00000001087c7547 */ /* 0x000fea000b800000 */
[----:B------:R-:W-:-:S09]  /*1fa0*/  UISETP.NE.AND UP0, UPT, UR4, 0x2c, UPT ;  /* 0x0000002c0400788c */ /* 0x000fd2000bf05270 */
[----:B------:R-:W-:Y:S05]  /*1fb0*/  BRA.U !UP0, `(.L_x_7689) ;  /* 0x0000000108487547 */ /* 0x000fea000b800000 */
.L_x_7663:
        /* <DEDUP_REMOVED lines=16> */
.L_x_7690:
[----:B------:R-:W-:Y:S01]  /*20c0*/  IMAD.MOV.U32 R0, RZ, RZ, RZ ;  /* 0x000000ffff007224 */ /* 0x000fe200078e00ff */
[----:B------:R-:W-:Y:S06]  /*20d0*/  BRA `(.L_x_7664) ;  /* 0x0000000000387947 */ /* 0x000fec0003800000 */
.L_x_7689:
[----:B------:R-:W2:Y:S01]  /*20e0*/  LDG.E.U8 R2, desc[UR36][R2.64] ;  /* 0x0000002402027981 */ /* 0x000ea2000c1e1100 */
[----:B------:R-:W-:Y:S01]  /*20f0*/  BSSY.RECONVERGENT B0, `(.L_x_7691) ;  /* 0x0000007000007945 */ /* 0x000fe20003800200 */
[----:B------:R-:W-:Y:S02]  /*2100*/  MOV R0, 0x400000 ;  /* 0x0040000000007802 */ /* 0x000fe40000000f00 */
[----:B--2---:R-:W-:-:S13]  /*2110*/  ISETP.NE.AND P0, PT, R2, RZ, PT ;  /* 0x000000ff0200720c */ /* 0x004fda0003f05270 */
[----:B------:R-:W-:Y:S05]  /*2120*/  @!P0 BRA `(.L_x_7692) ;  /* 0x00000000000c8947 */ /* 0x000fea0003800000 */
[----:B------:R-:W-:-:S13]  /*2130*/  ISETP.NE.AND P0, PT, R2, 0xff, PT ;  /* 0x000000ff0200780c */ /* 0x000fda0003f05270 */
[----:B------:R-:W-:Y:S02]  /*2140*/  @!P0 IMAD.MOV.U32 R0, RZ, RZ, 0x7f800001 ;  /* 0x7f800001ff008424 */ /* 0x000fe400078e00ff */
[----:B------:R-:W-:-:S07]  /*2150*/  @P0 IMAD.SHL.U32 R0, R2, 0x800000, RZ ;  /* 0x0080000002000824 */ /* 0x000fce00078e00ff */
.L_x_7692:
[----:B------:R-:W-:Y:S05]  /*2160*/  BSYNC.RECONVERGENT B0 ;  /* 0x0000000000007941 */ /* 0x000fea0003800200 */
.L_x_7691:
[----:B------:R-:W4:Y:S01]  /*2170*/  F2I.FTZ.TRUNC.NTZ R0, R0 ;  /* 0x0000000000007305 */ /* 0x000f22000021f100 */
[----:B------:R-:W-:Y:S05]  /*2180*/  BRA `(.L_x_7664) ;  /* 0x00000000000c7947 */ /* 0x000fea0003800000 */
.L_x_7688:
[----:B------:R0:W5:Y:S01]  /*2190*/  LDG.E R0, desc[UR36][R2.64] ;  /* 0x0000002402007981 */ /* 0x000162000c1e1900 */
[----:B------:R-:W-:Y:S05]  /*21a0*/  BRA `(.L_x_7664) ;  /* 0x0000000000047947 */ /* 0x000fea0003800000 */
.L_x_7687:
[----:B------:R3:W5:Y:S02]  /*21b0*/  LDG.E R0, desc[UR36][R2.64] ;  /* 0x0000002402007981 */ /* 0x000764000c1e1900 */
.L_x_7664:
[----:B------:R-:W0:Y:S01]  /*21c0*/  LDCU.64 UR6, c[0x0][0x580] ;  /* 0x0000b000ff0677ac */ /* 0x000e220008000a00 */
[----:B------:R-:W1:Y:S01]  /*21d0*/  LDCU UR5, c[0x0][0x590] ;  /* 0x0000b200ff0577ac */ /* 0x000e620008000800 */
[----:B------:R-:W-:-:S04]  /*21e0*/  UPRMT UR4, UR41, 0x9910, URZ ;  /* 0x0000991029047896 */ /* 0x000fc800080000ff */
[----:B------:R-:W-:Y:S01]  /*21f0*/  UISETP.GT.AND UP0, UPT, UR4, 0x9, UPT ;  /* 0x000000090400788c */ /* 0x000fe2000bf04270 */
[----:B0--3--:R-:W-:Y:S02]  /*2200*/  IADD3 R2, P0, PT, R16, UR6, RZ ;  /* 0x0000000610027c10 */ /* 0x009fe4000ff1e0ff */
[----:B-12-45:R-:W-:-:S03]  /*2210*/  VIMNMX R4, PT, PT, R0, UR5, PT ;  /* 0x0000000500047c48 */ /* 0x036fc6000bfe0100 */
        /* <DEDUP_REMOVED lines=12> */
.L_x_7696:
[----:B------:R3:W-:Y:S01]  /*22e0*/  STG.E.U8 desc[UR36][R2.64], R4 ;  /* 0x0000000402007986 */ /* 0x0007e2000c101124 */
[----:B------:R-:W-:Y:S05]  /*22f0*/  BRA `(.L_x_7698) ;  /* 0x0000000c003c7947 */ /* 0x000fea0003800000 */
.L_x_7695:
[----:B------:R-:W-:-:S09]  /*2300*/  UISETP.NE.AND UP0, UPT, UR4, 0x2, UPT ;  /* 0x000000020400788c */ /* 0x000fd2000bf05270 */
[----:B------:R-:W-:Y:S05]  /*2310*/  BRA.U !UP0, `(.L_x_7699) ;  /* 0x0000000108247547 */ /* 0x000fea000b800000 */
[----:B------:R-:W-:-:S09]  /*2320*/  UISETP.NE.AND UP0, UPT, UR4, 0x3, UPT ;  /* 0x000000030400788c */ /* 0x000fd2000bf05270 */
[----:B------:R-:W-:Y:S05]  /*2330*/  BRA.U !UP0, `(.L_x_7700) ;  /* 0x0000000108147547 */ /* 0x000fea000b800000 */
[----:B------:R-:W-:-:S09]  /*2340*/  UISETP.NE.AND UP0, UPT, UR4, 0x4, UPT ;  /* 0x000000040400788c */ /* 0x000fd2000bf05270 */
[----:B------:R-:W-:Y:S05]  /*2350*/  BRA.U UP0, `(.L_x_7697) ;  /* 0x0000000900907547 */ /* 0x000fea000b800000 */
[----:B------:R-:W-:-:S05]  /*2360*/  SHF.R.S32.HI R5, RZ, 0x1f, R4 ;  /* 0x0000001fff057819 */ /* 0x000fca0000011404 */
[----:B------:R0:W-:Y:S01]  /*2370*/  STG.E.64 desc[UR36][R2.64], R4 ;  /* 0x0000000402007986 */ /* 0x0001e2000c101b24 */
[----:B------:R-:W-:Y:S05]  /*2380*/  BRA `(.L_x_7698) ;  /* 0x0000000c00187947 */ /* 0x000fea0003800000 */
.L_x_7700:
[----:B------:R1:W-:Y:S01]  /*2390*/  STG.E desc[UR36][R2.64], R4 ;  /* 0x0000000402007986 */ /* 0x0003e2000c101924 */
[----:B------:R-:W-:Y:S05]  /*23a0*/  BRA `(.L_x_7698) ;  /* 0x0000000c00107947 */ /* 0x000fea0003800000 */
.L_x_7699:
[----:B------:R2:W-:Y:S01]  /*23b0*/  STG.E.U16 desc[UR36][R2.64], R4 ;  /* 0x0000000402007986 */ /* 0x0005e2000c101524 */
[----:B------:R-:W-:Y:S05]  /*23c0*/  BRA `(.L_x_7698) ;  /* 0x0000000c00087947 */ /* 0x000fea0003800000 */
.L_x_7694:
[----:B------:R-:W-:-:S09]  /*23d0*/  UISETP.GT.AND UP0, UPT, UR4, 0x6, UPT ;  /* 0x000000060400788c */ /* 0x000fd2000bf04270 */
[----:B------:R-:W-:Y:S05]  /*23e0*/  BRA.U UP0, `(.L_x_7701) ;  /* 0x00000001002c7547 */ /* 0x000fea000b800000 */
[----:B------:R-:W-:-:S09]  /*23f0*/  UISETP.NE.AND UP0, UPT, UR4, 0x5, UPT ;  /* 0x000000050400788c */ /* 0x000fd2000bf05270 */
[----:B------:R-:W-:Y:S05]  /*2400*/  BRA.U !UP0, `(.L_x_7702) ;  /* 0x0000000108147547 */ /* 0x000fea000b800000 */
[----:B------:R-:W-:-:S09]  /*2410*/  UISETP.NE.AND UP0, UPT, UR4, 0x6, UPT ;  /* 0x000000060400788c */ /* 0x000fd2000bf05270 */
[----:B------:R-:W-:Y:S05]  /*2420*/  BRA.U UP0, `(.L_x_7697) ;  /* 0x00000009005c7547 */ /* 0x000fea000b800000 */
[----:B------:R-:W-:-:S05]  /*2430*/  I2FP.F32.S32 R5, R4 ;  /* 0x0000000400057245 */ /* 0x000fca0000201400 */
[----:B------:R0:W-:Y:S01]  /*2440*/  STG.E desc[UR36][R2.64], R5 ;  /* 0x0000000502007986 */ /* 0x0001e2000c101924 */
[----:B------:R-:W-:Y:S05]  /*2450*/  BRA `(.L_x_7698) ;  /* 0x0000000800e47947 */ /* 0x000fea0003800000 */
.L_x_7702:
[----:B------:R-:W-:-:S04]  /*2460*/  I2FP.F32.S32 R0, R4 ;  /* 0x0000000400007245 */ /* 0x000fc80000201400 */
[----:B------:R-:W-:-:S05]  /*2470*/  F2FP.F16.F32.PACK_AB R0, RZ, R0 ;  /* 0x00000000ff00723e */ /* 0x000fca00000000ff */
[----:B------:R0:W-:Y:S01]  /*2480*/  STG.E.U16 desc[UR36][R2.64], R0 ;  /* 0x0000000002007986 */ /* 0x0001e2000c101524 */
[----:B------:R-:W-:Y:S05]  /*2490*/  BRA `(.L_x_7698) ;  /* 0x0000000800d47947 */ /* 0x000fea0003800000 */
.L_x_7701:
[----:B------:R-:W-:-:S09]  /*24a0*/  UISETP.NE.AND UP0, UPT, UR4, 0x7, UPT ;  /* 0x000000070400788c */ /* 0x000fd2000bf05270 */
[----:B------:R-:W-:Y:S05]  /*24b0*/  BRA.U !UP0, `(.L_x_7703) ;  /* 0x0000000108347547 */ /* 0x000fea000b800000 */
[----:B------:R-:W-:-:S09]  /*24c0*/  UISETP.NE.AND UP0, UPT, UR4, 0x8, UPT ;  /* 0x000000080400788c */ /* 0x000fd2000bf05270 */
[----:B------:R-:W-:Y:S05]  /*24d0*/  BRA.U !UP0, `(.L_x_7704) ;  /* 0x0000000108187547 */ /* 0x000fea000b800000 */
[----:B------:R-:W-:-:S09]  /*24e0*/  UISETP.NE.AND UP0, UPT, UR4, 0x9, UPT ;  /* 0x000000090400788c */ /* 0x000fd2000bf05270 */
[----:B------:R-:W-:Y:S05]  /*24f0*/  BRA.U UP0, `(.L_x_7697) ;  /* 0x0000000900287547 */ /* 0x000fea000b800000 */
[----:B------:R-:W-:Y:S01]  /*2500*/  I2FP.F32.S32 R4, R4 ;  /* 0x0000000400047245 */ /* 0x000fe20000201400 */
[----:B------:R-:W-:-:S05]  /*2510*/  HFMA2 R5, -RZ, RZ, 0, 0 ;  /* 0x00000000ff057431 */ /* 0x000fca00000001ff */
[----:B------:R0:W-:Y:S01]  /*2520*/  STG.E.64 desc[UR36][R2.64], R4 ;  /* 0x0000000402007986 */ /* 0x0001e2000c101b24 */
[----:B------:R-:W-:Y:S05]  /*2530*/  BRA `(.L_x_7698) ;  /* 0x0000000800ac7947 */ /* 0x000fea0003800000 */
.L_x_7704:
[----:B------:R-:W-:-:S04]  /*2540*/  I2FP.F32.S32 R4, R4 ;  /* 0x0000000400047245 */ /* 0x000fc80000201400 */
[----:B------:R-:W-:-:S04]  /*2550*/  F2FP.F16.F32.PACK_AB R5, RZ, R4 ;  /* 0x00000004ff05723e */ /* 0x000fc800000000ff */
[----:B------:R-:W-:-:S05]  /*2560*/  PRMT R5, R5, 0x5410, RZ ;  /* 0x0000541005057816 */ /* 0x000fca00000000ff */
[----:B------:R0:W-:Y:S01]  /*2570*/  STG.E desc[UR36][R2.64], R5 ;  /* 0x0000000502007986 */ /* 0x0001e2000c101924 */
[----:B------:R-:W-:Y:S05]  /*2580*/  BRA `(.L_x_7698) ;  /* 0x0000000800987947 */ /* 0x000fea0003800000 */
.L_x_7703:
[----:B------:R-:W0:Y:S02]  /*2590*/  I2F.F64 R4, R4 ;  /* 0x0000000400047312 */ /* 0x000e240000201c00 */
[----:B0-----:R0:W-:Y:S01]  /*25a0*/  STG.E.64 desc[UR36][R2.64], R4 ;  /* 0x0000000402007986 */ /* 0x0011e2000c101b24 */
[----:B------:R-:W-:Y:S05]  /*25b0*/  BRA `(.L_x_7698) ;  /* 0x00000008008c7947 */ /* 0x000fea0003800000 */
.L_x_7693:
        /* <DEDUP_REMOVED lines=8> */
[----:B------:R-:W-:-:S04]  /*2640*/  ISETP.NE.AND P0, PT, R4, RZ, PT ;  /* 0x000000ff0400720c */ /* 0x000fc80003f05270 */
[----:B------:R-:W-:-:S05]  /*2650*/  SEL R5, RZ, 0x1, !P0 ;  /* 0x00000001ff057807 */ /* 0x000fca0004000000 */
[----:B------:R0:W-:Y:S01]  /*2660*/  STG.E.U8 desc[UR36][R2.64], R5 ;  /* 0x0000000502007986 */ /* 0x0001e2000c101124 */
[----:B------:R-:W-:Y:S05]  /*2670*/  BRA `(.L_x_7698) ;  /* 0x00000008005c7947 */ /* 0x000fea0003800000 */
.L_x_7707:
[----:B------:R-:W-:Y:S01]  /*2680*/  CS2R R6, SRZ ;  /* 0x0000000000067805 */ /* 0x000fe2000001ff00 */
[----:B------:R-:W0:Y:S04]  /*2690*/  I2F.F64 R4, R4 ;  /* 0x0000000400047312 */ /* 0x000e280000201c00 */
[----:B0-----:R0:W-:Y:S01]  /*26a0*/  STG.E.128 desc[UR36][R2.64], R4 ;  /* 0x0000000402007986 */ /* 0x0011e2000c101d24 */
[----:B------:R-:W-:Y:S05]  /*26b0*/  BRA `(.L_x_7698) ;  /* 0x00000008004c7947 */ /* 0x000fea0003800000 */
.L_x_7706:
[----:B------:R-:W-:-:S09]  /*26c0*/  UISETP.NE.AND UP0, UPT, UR4, 0xf, UPT ;  /* 0x0000000f0400788c */ /* 0x000fd2000bf05270 */
[----:B------:R-:W-:Y:S05]  /*26d0*/  BRA.U !UP0, `(.L_x_7708) ;  /* 0x0000000108a07547 */ /* 0x000fea000b800000 */
[----:B------:R-:W-:-:S09]  /*26e0*/  UISETP.NE.AND UP0, UPT, UR4, 0x17, UPT ;  /* 0x000000170400788c */ /* 0x000fd2000bf05270 */
[----:B------:R-:W-:Y:S05]  /*26f0*/  BRA.U !UP0, `(.L_x_7709) ;  /* 0x00000001084c7547 */ /* 0x000fea000b800000 */
[----:B------:R-:W-:-:S09]  /*2700*/  UISETP.NE.AND UP0, UPT, UR4, 0x18, UPT ;  /* 0x000000180400788c */ /* 0x000fd2000bf05270 */
[----:B------:R-:W-:Y:S05]  /*2710*/  BRA.U UP0, `(.L_x_7697) ;  /* 0x0000000500a07547 */ /* 0x000fea000b800000 */
[----:B------:R-:W-:Y:S01]  /*2720*/  I2FP.F32.S32 R7, R4 ;  /* 0x0000000400077245 */ /* 0x000fe20000201400 */
[----:B------:R-:W-:Y:S01]  /*2730*/  BSSY.RECONVERGENT B0, `(.L_x_7710) ;  /* 0x000000c000007945 */ /* 0x000fe20003800200 */
[----:B------:R-:W-:Y:S02]  /*2740*/  IMAD.MOV.U32 R0, RZ, RZ, 0x7f ;  /* 0x0000007fff007424 */ /* 0x000fe400078e00ff */
        /* <DEDUP_REMOVED lines=10> */
.L_x_7711:
[----:B------:R-:W-:Y:S05]  /*27f0*/  BSYNC.RECONVERGENT B0 ;  /* 0x0000000000007941 */ /* 0x000fea0003800200 */
.L_x_7710:
[----:B------:R-:W-:-:S05]  /*2800*/  LOP3.LUT R5, R0, 0x80, R5, 0xf8, !PT ;  /* 0x0000008000057812 */ /* 0x000fca00078ef805 */
[----:B------:R0:W-:Y:S01]  /*2810*/  STG.E.U8 desc[UR36][R2.64], R5 ;  /* 0x0000000502007986 */ /* 0x0001e2000c101124 */
[----:B------:R-:W-:Y:S05]  /*2820*/  BRA `(.L_x_7698) ;  /* 0x0000000400f07947 */ /* 0x000fea0003800000 */
.L_x_7709:
[----:B------:R-:W-:Y:S01]  /*2830*/  I2FP.F32.S32 R7, R4 ;  /* 0x0000000400077245 */ /* 0x000fe20000201400 */
[----:B------:R-:W-:Y:S03]  /*2840*/  BSSY.RECONVERGENT B0, `(.L_x_7712) ;  /* 0x000000e000007945 */ /* 0x000fe60003800200 */
        /* <DEDUP_REMOVED lines=13> */
.L_x_7713:
[----:B------:R-:W-:Y:S05]  /*2920*/  BSYNC.RECONVERGENT B0 ;  /* 0x0000000000007941 */ /* 0x000fea0003800200 */
.L_x_7712:
[----:B------:R-:W-:-:S05]  /*2930*/  LOP3.LUT R5, R0, 0x80, R5, 0xf8, !PT ;  /* 0x0000008000057812 */ /* 0x000fca00078ef805 */
[----:B------:R0:W-:Y:S01]  /*2940*/  STG.E.U8 desc[UR36][R2.64], R5 ;  /* 0x0000000502007986 */ /* 0x0001e2000c101124 */
[----:B------:R-:W-:Y:S05]  /*2950*/  BRA `(.L_x_7698) ;  /* 0x0000000400a47947 */ /* 0x000fea0003800000 */
.L_x_7708:
[----:B------:R-:W-:-:S04]  /*2960*/  I2FP.F32.S32 R0, R4 ;  /* 0x0000000400007245 */ /* 0x000fc80000201400 */
[----:B------:R-:W-:-:S05]  /*2970*/  F2FP.BF16.F32.PACK_AB R0, RZ, R0 ;  /* 0x00000000ff00723e */ /* 0x000fca00000010ff */
[----:B------:R0:W-:Y:S01]  /*2980*/  STG.E.U16 desc[UR36][R2.64], R0 ;  /* 0x0000000002007986 */ /* 0x0001e2000c101524 */
[----:B------:R-:W-:Y:S05]  /*2990*/  BRA `(.L_x_7698) ;  /* 0x0000000400947947 */ /* 0x000fea0003800000 */
.L_x_7705:
        /* <DEDUP_REMOVED lines=10> */
.L_x_7716:
[----:B------:R-:W-:Y:S01]  /*2a40*/  I2FP.F32.S32 R5, R4 ;  /* 0x0000000400057245 */ /* 0x000fe20000201400 */
[----:B------:R-:W-:Y:S01]  /*2a50*/  BSSY.RECONVERGENT B0, `(.L_x_7717) ;  /* 0x0000014000007945 */ /* 0x000fe20003800200 */
[----:B------:R-:W-:Y:S02]  /*2a60*/  IMAD.MOV.U32 R0, RZ, RZ, 0x80 ;  /* 0x00000080ff007424 */ /* 0x000fe400078e00ff */
        /* <DEDUP_REMOVED lines=10> */
.L_x_7719:
[----:B------:R-:W-:-:S04]  /*2b10*/  SHF.R.U32.HI R0, RZ, 0x14, R5 ;  /* 0x00000014ff007819 */ /* 0x000fc80000011605 */
[----:B------:R-:W-:-:S04]  /*2b20*/  LOP3.LUT R0, R0, 0x1, RZ, 0xc0, !PT ;  /* 0x0000000100007812 */ /* 0x000fc800078ec0ff */
[----:B------:R-:W-:-:S04]  /*2b30*/  IADD3 R0, PT, PT, R5, 0x487ffff, R0 ;  /* 0x0487ffff05007810 */ /* 0x000fc80007ffe000 */
[----:B------:R-:W-:-:S04]  /*2b40*/  SHF.R.U32.HI R0, RZ, 0x14, R0 ;  /* 0x00000014ff007819 */ /* 0x000fc80000011600 */
[----:B------:R-:W-:-:S07]  /*2b50*/  LOP3.LUT R4, R0, 0xff, RZ, 0xc0, !PT ;  /* 0x000000ff00047812 */ /* 0x000fce00078ec0ff */
.L_x_7720:
[----:B------:R-:W-:-:S04]  /*2b60*/  SHF.R.U32.HI R5, RZ, 0x18, R5 ;  /* 0x00000018ff057819 */ /* 0x000fc80000011605 */
[----:B------:R-:W-:-:S04]  /*2b70*/  LOP3.LUT R4, R4, 0x80, R5, 0xf8, !PT ;  /* 0x0000008004047812 */ /* 0x000fc800078ef805 */
[----:B------:R-:W-:-:S07]  /*2b80*/  PRMT R0, R4, 0x7610, R0 ;  /* 0x0000761004007816 */ /* 0x000fce0000000000 */
.L_x_7718:
[----:B------:R-:W-:Y:S05]  /*2b90*/  BSYNC.RECONVERGENT B0 ;  /* 0x0000000000007941 */ /* 0x000fea0003800200 */
.L_x_7717:
[----:B------:R0:W-:Y:S01]  /*2ba0*/  STG.E.U8 desc[UR36][R2.64], R0 ;  /* 0x0000000002007986 */ /* 0x0001e2000c101124 */
[----:B------:R-:W-:Y:S05]  /*2bb0*/  BRA `(.L_x_7698) ;  /* 0x00000004000c7947 */ /* 0x000fea0003800000 */
.L_x_7715:
[----:B------:R-:W-:Y:S01]  /*2bc0*/  I2FP.F32.S32 R5, R4 ;  /* 0x0000000400057245 */ /* 0x000fe20000201400 */
[----:B------:R-:W-:Y:S01]  /*2bd0*/  BSSY.RECONVERGENT B0, `(.L_x_7721) ;  /* 0x0000014000007945 */ /* 0x000fe20003800200 */
[----:B------:R-:W-:Y:S02]  /*2be0*/  MOV R0, 0x80 ;  /* 0x0000008000007802 */ /* 0x000fe40000000f00 */
        /* <DEDUP_REMOVED lines=10> */
.L_x_7723:
[----:B------:R-:W-:-:S04]  /*2c90*/  SHF.R.U32.HI R0, RZ, 0x15, R5 ;  /* 0x00000015ff007819 */ /* 0x000fc80000011605 */
[----:B------:R-:W-:-:S04]  /*2ca0*/  LOP3.LUT R0, R0, 0x1, RZ, 0xc0, !PT ;  /* 0x0000000100007812 */ /* 0x000fc800078ec0ff */
[----:B------:R-:W-:-:S04]  /*2cb0*/  IADD3 R0, PT, PT, R5, 0x88fffff, R0 ;  /* 0x088fffff05007810 */ /* 0x000fc80007ffe000 */
[----:B------:R-:W-:-:S04]  /*2cc0*/  SHF.R.U32.HI R0, RZ, 0x15, R0 ;  /* 0x00000015ff007819 */ /* 0x000fc80000011600 */
[----:B------:R-:W-:-:S07]  /*2cd0*/  LOP3.LUT R4, R0, 0xff, RZ, 0xc0, !PT ;  /* 0x000000ff00047812 */ /* 0x000fce00078ec0ff */
.L_x_7724:
[----:B------:R-:W-:-:S04]  /*2ce0*/  SHF.R.U32.HI R5, RZ, 0x18, R5 ;  /* 0x00000018ff057819 */ /* 0x000fc80000011605 */
[----:B------:R-:W-:-:S04]  /*2cf0*/  LOP3.LUT R4, R4, 0x80, R5, 0xf8, !PT ;  /* 0x0000008004047812 */ /* 0x000fc800078ef805 */
[----:B------:R-:W-:-:S07]  /*2d00*/  PRMT R0, R4, 0x7610, R0 ;  /* 0x0000761004007816 */ /* 0x000fce0000000000 */
.L_x_7722:
[----:B------:R-:W-:Y:S05]  /*2d10*/  BSYNC.RECONVERGENT B0 ;  /* 0x0000000000007941 */ /* 0x000fea0003800200 */
.L_x_7721:
[----:B------:R0:W-:Y:S01]  /*2d20*/  STG.E.U8 desc[UR36][R2.64], R0 ;  /* 0x0000000002007986 */ /* 0x0001e2000c101124 */
[----:B------:R-:W-:Y:S05]  /*2d30*/  BRA `(.L_x_7698) ;  /* 0x0000000000ac7947 */ /* 0x000fea0003800000 */
.L_x_7714:
[----:B------:R-:W-:-:S09]  /*2d40*/  UISETP.NE.AND UP0, UPT, UR4, 0x1c, UPT ;  /* 0x0000001c0400788c */ /* 0x000fd2000bf05270 */
[----:B------:R-:W-:Y:S05]  /*2d50*/  BRA.U !UP0, `(.L_x_7725) ;  /* 0x0000000108a07547 */ /* 0x000fea000b800000 */
[----:B------:R-:W-:-:S09]  /*2d60*/  UISETP.NE.AND UP0, UPT, UR4, 0x1d, UPT ;  /* 0x0000001d0400788c */ /* 0x000fd2000bf05270 */
[----:B------:R-:W-:Y:S05]  /*2d70*/  BRA.U !UP0, `(.L_x_7726) ;  /* 0x00000001088c7547 */ /* 0x000fea000b800000 */
[----:B------:R-:W-:-:S09]  /*2d80*/  UISETP.NE.AND UP0, UPT, UR4, 0x2c, UPT ;  /* 0x0000002c0400788c */ /* 0x000fd2000bf05270 */
[----:B------:R-:W-:Y:S05]  /*2d90*/  BRA.U !UP0, `(.L_x_7727) ;  /* 0x0000000108447547 */ /* 0x000fea000b800000 */
.L_x_7697:
        /* <DEDUP_REMOVED lines=16> */
.L_x_7728:
[----:B------:R-:W-:Y:S05]  /*2ea0*/  BRA `(.L_x_7698) ;  /* 0x0000000000507947 */ /* 0x000fea0003800000 */
.L_x_7727:
[----:B------:R-:W-:-:S04]  /*2eb0*/  I2FP.F32.S32 R5, R4 ;  /* 0x0000000400057245 */ /* 0x000fc80000201400 */
        /* <DEDUP_REMOVED lines=15> */
.L_x_7726:
[----:B------:R-:W-:-:S05]  /*2fb0*/  SHF.R.S32.HI R5, RZ, 0x1f, R4 ;  /* 0x0000001fff057819 */ /* 0x000fca0000011404 */
[----:B------:R0:W-:Y:S01]  /*2fc0*/  STG.E.64 desc[UR36][R2.64], R4 ;  /* 0x0000000402007986 */ /* 0x0001e2000c101b24 */
[----:B------:R-:W-:Y:S05]  /*2fd0*/  BRA `(.L_x_7698) ;  /* 0x0000000000047947 */ /* 0x000fea0003800000 */
.L_x_7725:
[----:B------:R0:W-:Y:S02]  /*2fe0*/  STG.E desc[UR36][R2.64], R4 ;  /* 0x0000000402007986 */ /* 0x0001e4000c101924 */
.L_x_7698:
[----:B------:R-:W-:-:S07]  /*2ff0*/  VIADD R17, R17, 0x80 ;  /* 0x0000008011117836 */ /* 0x000fce0000000000 */
.L_x_7657:
[----:B------:R-:W-:Y:S05]  /*3000*/  BSYNC.RECONVERGENT B6 ;  /* 0x0000000000067941 */ /* 0x000fea0003800200 */
.L_x_7656:
        /* <DEDUP_REMOVED lines=307> */
.L_x_7731:
        /* <DEDUP_REMOVED lines=16> */
.L_x_7735:
[----:B------:R1:W5:Y:S01]  /*4440*/  LDG.E.U8 R0, desc[UR36][R2.64] ;  /* 0x0000002402007981 */ /* 0x000362000c1e1100 */
[----:B------:R-:W-:Y:S05]  /*4450*/  BRA `(.L_x_7737) ;  /* 0x0000000c002c7947 */ /* 0x000fea0003800000 */
.L_x_7734:
        /* <DEDUP_REMOVED lines=8> */
.L_x_7739:
[----:B------:R3:W5:Y:S01]  /*44e0*/  LDG.E R0, desc[UR36][R2.64] ;  /* 0x0000002402007981 */ /* 0x000762000c1e1900 */
[----:B------:R-:W-:Y:S05]  /*44f0*/  BRA `(.L_x_7737) ;  /* 0x0000000c00047947 */ /* 0x000fea0003800000 */
.L_x_7738:
[----:B------:R2:W5:Y:S01]  /*4500*/  LDG.E.S16 R0, desc[UR36][R2.64] ;  /* 0x0000002402007981 */ /* 0x000562000c1e1700 */
[----:B------:R-:W-:Y:S05]  /*4510*/  BRA `(.L_x_7737) ;  /* 0x0000000800fc7947 */ /* 0x000fea0003800000 */
.L_x_7733:
        /* <DEDUP_REMOVED lines=9> */
.L_x_7741:
[----:B------:R-:W2:Y:S02]  /*45b0*/  LDG.E.U16 R2, desc[UR36][R2.64] ;  /* 0x0000002402027981 */ /* 0x000ea4000c1e1500 */
[----:B--2---:R-:W-:-:S06]  /*45c0*/  HADD2.F32 R0, -RZ, R2.H0_H0 ;  /* 0x20000002ff007230 */ /* 0x004fcc0000004100 */
[----:B------:R-:W0:Y:S01]  /*45d0*/  F2I.FTZ.TRUNC.NTZ R0, R0 ;  /* 0x0000000000007305 */ /* 0x000e22000021f100 */
[----:B------:R-:W-:Y:S05]  /*45e0*/  BRA `(.L_x_7737) ;  /* 0x0000000800c87947 */ /* 0x000fea0003800000 */
.L_x_7740:
        /* <DEDUP_REMOVED lines=9> */
.L_x_7743:
[----:B------:R-:W2:Y:S02]  /*4680*/  LDG.E.U16 R2, desc[UR36][R2.64] ;  /* 0x0000002402027981 */ /* 0x000ea4000c1e1500 */
[----:B--2---:R-:W-:-:S06]  /*4690*/  HADD2.F32 R0, -RZ, R2.H0_H0 ;  /* 0x20000002ff007230 */ /* 0x004fcc0000004100 */
[----:B------:R-:W0:Y:S01]  /*46a0*/  F2I.FTZ.TRUNC.NTZ R0, R0 ;  /* 0x0000000000007305 */ /* 0x000e22000021f100 */
[----:B------:R-:W-:Y:S05]  /*46b0*/  BRA `(.L_x_7737) ;  /* 0x0000000800947947 */ /* 0x000fea0003800000 */
.L_x_7742:
[----:B------:R-:W2:Y:S02]  /*46c0*/  LDG.E.64 R2, desc[UR36][R2.64] ;  /* 0x0000002402027981 */ /* 0x000ea4000c1e1b00 */
[----:B--2---:R0:W1:Y:S02]  /*46d0*/  F2I.F64.TRUNC R0, R2 ;  /* 0x0000000200007311 */ /* 0x004064000030d100 */
[----:B01----:R-:W-:Y:S05]  /*46e0*/  BRA `(.L_x_7737) ;  /* 0x0000000800887947 */ /* 0x003fea0003800000 */
.L_x_7732:
        /* <DEDUP_REMOVED lines=12> */
.L_x_7746:
[----:B------:R-:W2:Y:S02]  /*47b0*/  LDG.E.64 R2, desc[UR36][R2.64] ;  /* 0x0000002402027981 */ /* 0x000ea4000c1e1b00 */
[----:B--2---:R0:W1:Y:S02]  /*47c0*/  F2I.F64.TRUNC R0, R2 ;  /* 0x0000000200007311 */ /* 0x004064000030d100 */
[----:B01----:R-:W-:Y:S05]  /*47d0*/  BRA `(.L_x_7737) ;  /* 0x00000008004c7947 */ /* 0x003fea0003800000 */
.L_x_7745:
        /* <DEDUP_REMOVED lines=24> */
[----:B------:R-:W0:Y:S01]  /*4960*/  F2I.FTZ.TRUNC.NTZ R0, R0 ;  /* 0x0000000000007305 */ /* 0x000e22000021f100 */
[----:B------:R-:W-:Y:S05]  /*4970*/  BRA `(.L_x_7737) ;  /* 0x0000000400e47947 */ /* 0x000fea0003800000 */
.L_x_7748:
        /* <DEDUP_REMOVED lines=11> */
[----:B------:R-:W0:Y:S01]  /*4a30*/  F2I.FTZ.TRUNC.NTZ R0, R0 ;  /* 0x0000000000007305 */ /* 0x000e22000021f100 */
[----:B------:R-:W-:Y:S05]  /*4a40*/  BRA `(.L_x_7737) ;  /* 0x0000000400b07947 */ /* 0x000fea0003800000 */
.L_x_7747:
[----:B------:R-:W2:Y:S02]  /*4a50*/  LDG.E.U16 R0, desc[UR36][R2.64] ;  /* 0x0000002402007981 */ /* 0x000ea4000c1e1500 */
[----:B--2---:R-:W-:-:S06]  /*4a60*/  IMAD.U32 R0, R0, 0x10000, RZ ;  /* 0x0001000000007824 */ /* 0x004fcc00078e00ff */
[----:B------:R-:W0:Y:S01]  /*4a70*/  F2I.FTZ.TRUNC.NTZ R0, R0 ;  /* 0x0000000000007305 */ /* 0x000e22000021f100 */
[----:B------:R-:W-:Y:S05]  /*4a80*/  BRA `(.L_x_7737) ;  /* 0x0000000400a07947 */ /* 0x000fea0003800000 */
.L_x_7744:
        /* <DEDUP_REMOVED lines=10> */
.L_x_7751:
        /* <DEDUP_REMOVED lines=21> */
.L_x_7755:
[----:B------:R-:W-:Y:S05]  /*4c80*/  BSYNC.RECONVERGENT B1 ;  /* 0x0000000000017941 */ /* 0x000fea0003800200 */
.L_x_7754:
[----:B------:R-:W-:Y:S02]  /*4c90*/  SHF.L.U32 R0, R0, 0x14, RZ ;  /* 0x0000001400007819 */ /* 0x000fe400000006ff */
[----:B------:R-:W-:-:S04]  /*4ca0*/  LEA R2, R2, 0x3b800000, 0x17 ;  /* 0x3b80000002027811 */ /* 0x000fc800078eb8ff */
[----:B------:R-:W-:-:S07]  /*4cb0*/  LOP3.LUT R0, R2, R0, R7, 0xfe, !PT ;  /* 0x0000000002007212 */ /* 0x000fce00078efe07 */
.L_x_7753:
[----:B------:R-:W-:Y:S05]  /*4cc0*/  BSYNC.RECONVERGENT B0 ;  /* 0x0000000000007941 */ /* 0x000fea0003800200 */
.L_x_7752:
[----:B------:R-:W0:Y:S01]  /*4cd0*/  F2I.FTZ.TRUNC.NTZ R0, R0 ;  /* 0x0000000000007305 */ /* 0x000e22000021f100 */
[----:B------:R-:W-:Y:S05]  /*4ce0*/  BRA `(.L_x_7737) ;  /* 0x0000000400087947 */ /* 0x000fea0003800000 */
.L_x_7750:
        /* <DEDUP_REMOVED lines=21> */
.L_x_7759:
[----:B------:R-:W-:Y:S05]  /*4e40*/  BSYNC.RECONVERGENT B1 ;  /* 0x0000000000017941 */ /* 0x000fea0003800200 */
.L_x_7758:
[----:B------:R-:W-:Y:S01]  /*4e50*/  IMAD.SHL.U32 R0, R0, 0x200000, RZ ;  /* 0x0020000000007824 */ /* 0x000fe200078e00ff */
[----:B------:R-:W-:-:S04]  /*4e60*/  LEA R2, R2, 0x37800000, 0x17 ;  /* 0x3780000002027811 */ /* 0x000fc800078eb8ff */
[----:B------:R-:W-:-:S07]  /*4e70*/  LOP3.LUT R0, R2, R0, R7, 0xfe, !PT ;  /* 0x0000000002007212 */ /* 0x000fce00078efe07 */
.L_x_7757:
[----:B------:R-:W-:Y:S05]  /*4e80*/  BSYNC.RECONVERGENT B0 ;  /* 0x0000000000007941 */ /* 0x000fea0003800200 */
.L_x_7756:
[----:B------:R-:W0:Y:S01]  /*4e90*/  F2I.FTZ.TRUNC.NTZ R0, R0 ;  /* 0x0000000000007305 */ /* 0x000e22000021f100 */
[----:B------:R-:W-:Y:S05]  /*4ea0*/  BRA `(.L_x_7737) ;  /* 0x0000000000987947 */ /* 0x000fea0003800000 */
.L_x_7749:
        /* <DEDUP_REMOVED lines=14> */
.L_x_7763:
[----:B------:R-:W-:Y:S05]  /*4f90*/  BSYNC.RECONVERGENT B0 ;  /* 0x0000000000007941 */ /* 0x000fea0003800200 */
.L_x_7762:
[----:B------:R-:W0:Y:S01]  /*4fa0*/  F2I.FTZ.TRUNC.NTZ R0, R0 ;  /* 0x0000000000007305 */ /* 0x000e22000021f100 */
[----:B------:R-:W-:Y:S05]  /*4fb0*/  BRA `(.L_x_7737) ;  /* 0x0000000000547947 */ /* 0x000fea0003800000 */
.L_x_7736:
        /* <DEDUP_REMOVED lines=16> */
.L_x_7764:
[----:B------:R-:W-:Y:S01]  /*50c0*/  MOV R0, RZ ;  /* 0x000000ff00007202 */ /* 0x000fe20000000f00 */
[----:B------:R-:W-:Y:S06]  /*50d0*/  BRA `(.L_x_7737) ;  /* 0x00000000000c7947 */ /* 0x000fec0003800000 */
.L_x_7761:
[----:B------:R0:W5:Y:S01]  /*50e0*/  LDG.E R0, desc[UR36][R2.64] ;  /* 0x0000002402007981 */ /* 0x000162000c1e1900 */
[----:B------:R-:W-:Y:S05]  /*50f0*/  BRA `(.L_x_7737) ;  /* 0x0000000000047947 */ /* 0x000fea0003800000 */
.L_x_7760:
[----:B------:R0:W5:Y:S02]  /*5100*/  LDG.E R0, desc[UR36][R2.64] ;  /* 0x0000002402007981 */ /* 0x000164000c1e1900 */
.L_x_7737:
[----:B------:R-:W0:Y:S01]  /*5110*/  LDCU.64 UR6, c[0x0][0x580] ;  /* 0x0000b000ff0677ac */ /* 0x000e220008000a00 */
[----:B------:R-:W0:Y:S01]  /*5120*/  LDCU UR5, c[0x0][0x590] ;  /* 0x0000b200ff0577ac */ /* 0x000e220008000800 */
[----:B------:R-:W-:-:S04]  /*5130*/  UPRMT UR4, UR41, 0x9910, URZ ;  /* 0x0000991029047896 */ /* 0x000fc800080000ff */
[----:B------:R-:W-:Y:S01]  /*5140*/  UISETP.GT.AND UP0, UPT, UR4, 0x9, UPT ;  /* 0x000000090400788c */ /* 0x000fe2000bf04270 */
[----:B01234-:R-:W-:Y:S02]  /*5150*/  IADD3 R2, P0, PT, R16, UR6, RZ ;  /* 0x0000000610027c10 */ /* 0x01ffe4000ff1e0ff */
[----:B-----5:R-:W-:-:S03]  /*5160*/  VIMNMX R4, PT, PT, R0, UR5, PT ;  /* 0x0000000500047c48 */ /* 0x020fc6000bfe0100 */
        /* <DEDUP_REMOVED lines=12> */
.L_x_7768:
[----:B------:R0:W-:Y:S01]  /*5230*/  STG.E.U8 desc[UR36][R2.64], R4 ;  /* 0x0000000402007986 */ /* 0x0001e2000c101124 */
[----:B------:R-:W-:Y:S05]  /*5240*/  BRA `(.L_x_7770) ;  /* 0x0000000c00387947 */ /* 0x000fea0003800000 */
.L_x_7767:
        /* <DEDUP_REMOVED lines=9> */
.L_x_7772:
[----:B------:R0:W-:Y:S01]  /*52e0*/  STG.E desc[UR36][R2.64], R4 ;  /* 0x0000000402007986 */ /* 0x0001e2000c101924 */
[----:B------:R-:W-:Y:S05]  /*52f0*/  BRA `(.L_x_7770) ;  /* 0x0000000c000c7947 */ /* 0x000fea0003800000 */
.L_x_7771:
[----:B------:R0:W-:Y:S01]  /*5300*/  STG.E.U16 desc[UR36][R2.64], R4 ;  /* 0x0000000402007986 */ /* 0x0001e2000c101524 */
[----:B------:R-:W-:Y:S05]  /*5310*/  BRA `(.L_x_7770) ;  /* 0x0000000c00047947 */ /* 0x000fea0003800000 */
.L_x_7766:
        /* <DEDUP_REMOVED lines=9> */
.L_x_7774:
[----:B------:R-:W-:-:S04]  /*53b0*/  I2FP.F32.S32 R0, R4 ;  /* 0x0000000400007245 */ /* 0x000fc80000201400 */
[----:B------:R-:W-:-:S05]  /*53c0*/  F2FP.F16.F32.PACK_AB R0, RZ, R0 ;  /* 0x00000000ff00723e */ /* 0x000fca00000000ff */
[----:B------:R0:W-:Y:S01]  /*53d0*/  STG.E.U16 desc[UR36][R2.64], R0 ;  /* 0x0000000002007986 */ /* 0x0001e2000c101524 */
[----:B------:R-:W-:Y:S05]  /*53e0*/  BRA `(.L_x_7770) ;  /* 0x0000000800d07947 */ /* 0x000fea0003800000 */
.L_x_7773:
[----:B------:R-:W-:-:S09]  /*53f0*/  UISETP.NE.AND UP0, UPT, UR4, 0x7, UPT ;  /* 0x000000070400788c */ /* 0x000fd2000bf05270 */
[----:B------:R-:W-:Y:S05]  /*5400*/  BRA.U !UP0, `(.L_x_7775) ;  /* 0x0000000108347547 */ /* 0x000fea000b800000 */
[----:B------:R-:W-:-:S09]  /*5410*/  UISETP.NE.AND UP0, UPT, UR4, 0x8, UPT ;  /* 0x000000080400788c */ /* 0x000fd2000bf05270 */
[----:B------:R-:W-:Y:S05]  /*5420*/  BRA.U !UP0, `(.L_x_7776) ;  /* 0x0000000108187547 */ /* 0x000fea000b800000 */
[----:B------:R-:W-:-:S09]  /*5430*/  UISETP.NE.AND UP0, UPT, UR4, 0x9, UPT ;  /* 0x000000090400788c */ /* 0x000fd2000bf05270 */
[----:B------:R-:W-:Y:S05]  /*5440*/  BRA.U UP0, `(.L_x_7769) ;  /* 0x0000000500d47547 */ /* 0x000fea000b800000 */
[----:B------:R-:W-:Y:S01]  /*5450*/  I2FP.F32.S32 R4, R4 ;  /* 0x0000000400047245 */ /* 0x000fe20000201400 */
[----:B------:R-:W-:-:S05]  /*5460*/  IMAD.MOV.U32 R5, RZ, RZ, RZ ;  /* 0x000000ffff057224 */ /* 0x000fca00078e00ff */
[----:B------:R0:W-:Y:S01]  /*5470*/  STG.E.64 desc[UR36][R2.64], R4 ;  /* 0x0000000402007986 */ /* 0x0001e2000c101b24 */
[----:B------:R-:W-:Y:S05]  /*5480*/  BRA `(.L_x_7770) ;  /* 0x0000000800a87947 */ /* 0x000fea0003800000 */
.L_x_7776:
[----:B------:R-:W-:-:S04]  /*5490*/  I2FP.F32.S32 R4, R4 ;  /* 0x0000000400047245 */ /* 0x000fc80000201400 */
[----:B------:R-:W-:-:S04]  /*54a0*/  F2FP.F16.F32.PACK_AB R5, RZ, R4 ;  /* 0x00000004ff05723e */ /* 0x000fc800000000ff */
[----:B------:R-:W-:-:S05]  /*54b0*/  PRMT R5, R5, 0x5410, RZ ;  /* 0x0000541005057816 */ /* 0x000fca00000000ff */
[----:B------:R0:W-:Y:S01]  /*54c0*/  STG.E desc[UR36][R2.64], R5 ;  /* 0x0000000502007986 */ /* 0x0001e2000c101924 */
[----:B------:R-:W-:Y:S05]  /*54d0*/  BRA `(.L_x_7770) ;  /* 0x0000000800947947 */ /* 0x000fea0003800000 */
.L_x_7775:
[----:B------:R-:W0:Y:S02]  /*54e0*/  I2F.F64 R4, R4 ;  /* 0x0000000400047312 */ /* 0x000e240000201c00 */
[----:B0-----:R0:W-:Y:S01]  /*54f0*/  STG.E.64 desc[UR36][R2.64], R4 ;  /* 0x0000000402007986 */ /* 0x0011e2000c101b24 */
[----:B------:R-:W-:Y:S05]  /*5500*/  BRA `(.L_x_7770) ;  /* 0x0000000800887947 */ /* 0x000fea0003800000 */
.L_x_7765:
        /* <DEDUP_REMOVED lines=12> */
.L_x_7780:
[----:B------:R-:W-:Y:S01]  /*55d0*/  I2FP.F32.S32 R5, R4 ;  /* 0x0000000400057245 */ /* 0x000fe20000201400 */
[----:B------:R-:W-:Y:S01]  /*55e0*/  BSSY.RECONVERGENT B0, `(.L_x_7781) ;  /* 0x0000013000007945 */ /* 0x000fe20003800200 */
[----:B------:R-:W-:Y:S02]  /*55f0*/  HFMA2 R0, -RZ, RZ, 0, 7.62939453125e-06 ;  /* 0x00000080ff007431 */ /* 0x000fe400000001ff */
        /* <DEDUP_REMOVED lines=15> */
.L_x_7783:
[----:B------:R-:W-:-:S04]  /*56f0*/  SHF.R.U32.HI R5, RZ, 0x18, R5 ;  /* 0x00000018ff057819 */ /* 0x000fc80000011605 */
[----:B------:R-:W-:-:S07]  /*5700*/  LOP3.LUT R0, R0, 0x80, R5, 0xf8, !PT ;  /* 0x0000008000007812 */ /* 0x000fce00078ef805 */
.L_x_7782:
[----:B------:R-:W-:Y:S05]  /*5710*/  BSYNC.RECONVERGENT B0 ;  /* 0x0000000000007941 */ /* 0x000fea0003800200 */
.L_x_7781:
[----:B------:R0:W-:Y:S01]  /*5720*/  STG.E.U8 desc[UR36][R2.64], R0 ;  /* 0x0000000002007986 */ /* 0x0001e2000c101124 */
[----:B------:R-:W-:Y:S05]  /*5730*/  BRA `(.L_x_7770) ;  /* 0x0000000400fc7947 */ /* 0x000fea0003800000 */
.L_x_7779:
[----:B------:R-:W-:Y:S01]  /*5740*/  I2FP.F32.S32 R5, R4 ;  /* 0x0000000400057245 */ /* 0x000fe20000201400 */
        /* <DEDUP_REMOVED lines=17> */
.L_x_7786:
[----:B------:R-:W-:-:S04]  /*5860*/  SHF.R.U32.HI R5, RZ, 0x18, R5 ;  /* 0x00000018ff057819 */ /* 0x000fc80000011605 */
[----:B------:R-:W-:-:S07]  /*5870*/  LOP3.LUT R0, R0, 0x80, R5, 0xf8, !PT ;  /* 0x0000008000007812 */ /* 0x000fce00078ef805 */
.L_x_7785:
[----:B------:R-:W-:Y:S05]  /*5880*/  BSYNC.RECONVERGENT B0 ;  /* 0x0000000000007941 */ /* 0x000fea0003800200 */
.L_x_7784:
[----:B------:R0:W-:Y:S01]  /*5890*/  STG.E.U8 desc[UR36][R2.64], R0 ;  /* 0x0000000002007986 */ /* 0x0001e2000c101124 */
[----:B------:R-:W-:Y:S05]  /*58a0*/  BRA `(.L_x_7770) ;  /* 0x0000000400a07947 */ /* 0x000fea0003800000 */
.L_x_7778:
[----:B------:R-:W-:-:S09]  /*58b0*/  UISETP.NE.AND UP0, UPT, UR4, 0x1c, UPT ;  /* 0x0000001c0400788c */ /* 0x000fd2000bf05270 */
[----:B------:R-:W-:Y:S05]  /*58c0*/  BRA.U !UP0, `(.L_x_7787) ;  /* 0x00000001085c7547 */ /* 0x000fea000b800000 */
[----:B------:R-:W-:-:S09]  /*58d0*/  UISETP.NE.AND UP0, UPT, UR4, 0x1d, UPT ;  /* 0x0000001d0400788c */ /* 0x000fd2000bf05270 */
[----:B------:R-:W-:Y:S05]  /*58e0*/  BRA.U !UP0, `(.L_x_7788) ;  /* 0x0000000108487547 */ /* 0x000fea000b800000 */
[----:B------:R-:W-:-:S09]  /*58f0*/  UISETP.NE.AND UP0, UPT, UR4, 0x2c, UPT ;  /* 0x0000002c0400788c */ /* 0x000fd2000bf05270 */
[----:B------:R-:W-:Y:S05]  /*5900*/  BRA.U UP0, `(.L_x_7769) ;  /* 0x0000000100a47547 */ /* 0x000fea000b800000 */
        /* <DEDUP_REMOVED lines=16> */
.L_x_7788:
[----:B------:R-:W-:-:S05]  /*5a10*/  SHF.R.S32.HI R5, RZ, 0x1f, R4 ;  /* 0x0000001fff057819 */ /* 0x000fca0000011404 */
[----:B------:R0:W-:Y:S01]  /*5a20*/  STG.E.64 desc[UR36][R2.64], R4 ;  /* 0x0000000402007986 */ /* 0x0001e2000c101b24 */
[----:B------:R-:W-:Y:S05]  /*5a30*/  BRA `(.L_x_7770) ;  /* 0x00000004003c7947 */ /* 0x000fea0003800000 */
.L_x_7787:
[----:B------:R0:W-:Y:S01]  /*5a40*/  STG.E desc[UR36][R2.64], R4 ;  /* 0x0000000402007986 */ /* 0x0001e2000c101924 */
[----:B------:R-:W-:Y:S05]  /*5a50*/  BRA `(.L_x_7770) ;  /* 0x0000000400347947 */ /* 0x000fea0003800000 */
.L_x_7777:
        /* <DEDUP_REMOVED lines=10> */
.L_x_7790:
[----:B------:R-:W-:Y:S01]  /*5b00*/  CS2R R6, SRZ ;  /* 0x0000000000067805 */ /* 0x000fe2000001ff00 */
[----:B------:R-:W0:Y:S04]  /*5b10*/  I2F.F64 R4, R4 ;  /* 0x0000000400047312 */ /* 0x000e280000201c00 */
[----:B0-----:R4:W-:Y:S01]  /*5b20*/  STG.E.128 desc[UR36][R2.64], R4 ;  /* 0x0000000402007986 */ /* 0x0019e2000c101d24 */
[----:B------:R-:W-:Y:S05]  /*5b30*/  BRA `(.L_x_7770) ;  /* 0x0000000000fc7947 */ /* 0x000fea0003800000 */
.L_x_7789:
[----:B------:R-:W-:-:S09]  /*5b40*/  UISETP.NE.AND UP0, UPT, UR4, 0xf, UPT ;  /* 0x0000000f0400788c */ /* 0x000fd2000bf05270 */
[----:B------:R-:W-:Y:S05]  /*5b50*/  BRA.U !UP0, `(.L_x_7791) ;  /* 0x0000000108e87547 */ /* 0x000fea000b800000 */
[----:B------:R-:W-:-:S09]  /*5b60*/  UISETP.NE.AND UP0, UPT, UR4, 0x17, UPT ;  /* 0x000000170400788c */ /* 0x000fd2000bf05270 */
[----:B------:R-:W-:Y:S05]  /*5b70*/  BRA.U !UP0, `(.L_x_7792) ;  /* 0x0000000108907547 */ /* 0x000fea000b800000 */
[----:B------:R-:W-:-:S09]  /*5b80*/  UISETP.NE.AND UP0, UPT, UR4, 0x18, UPT ;  /* 0x000000180400788c */ /* 0x000fd2000bf05270 */
[----:B------:R-:W-:Y:S05]  /*5b90*/  BRA.U !UP0, `(.L_x_7793) ;  /* 0x0000000108447547 */ /* 0x000fea000b800000 */
.L_x_7769:
        /* <DEDUP_REMOVED lines=16> */
.L_x_7794:
[----:B------:R-:W-:Y:S05]  /*5ca0*/  BRA `(.L_x_7770) ;  /* 0x0000000000a07947 */ /* 0x000fea0003800000 */
.L_x_7793:
[----:B------:R-:W-:Y:S01]  /*5cb0*/  I2FP.F32.S32 R7, R4 ;  /* 0x0000000400077245 */ /* 0x000fe20000201400 */
        /* <DEDUP_REMOVED lines=12> */
.L_x_7796:
[----:B------:R-:W-:Y:S05]  /*5d80*/  BSYNC.RECONVERGENT B0 ;  /* 0x0000000000007941 */ /* 0x000fea0003800200 */
.L_x_7795:
[----:B------:R-:W-:-:S05]  /*5d90*/  LOP3.LUT R5, R0, 0x80, R5, 0xf8, !PT ;  /* 0x0000008000057812 */ /* 0x000fca00078ef805 */
[----:B------:R2:W-:Y:S01]  /*5da0*/  STG.E.U8 desc[UR36][R2.64], R5 ;  /* 0x0000000502007986 */ /* 0x0005e2000c101124 */
[----:B------:R-:W-:Y:S05]  /*5db0*/  BRA `(.L_x_7770) ;  /* 0x00000000005c7947 */ /* 0x000fea0003800000 */
.L_x_7792:
[----:B------:R-:W-:Y:S01]  /*5dc0*/  I2FP.F32.S32 R5, R4 ;  /* 0x0000000400057245 */ /* 0x000fe20000201400 */
        /* <DEDUP_REMOVED lines=11> */
.L_x_7798:
[----:B------:R-:W-:Y:S02]  /*5e80*/  ISETP.GT.U32.AND P0, PT, R4, 0x7f800000, PT ;  /* 0x7f8000000400780c */ /* 0x000fe40003f04070 */
[----:B------:R-:W-:-:S04]  /*5e90*/  MOV R0, 0x7f ;  /* 0x0000007f00007802 */ /* 0x000fc80000000f00 */
[----:B------:R-:W-:-:S07]  /*5ea0*/  SEL R0, R0, 0x7c, P0 ;  /* 0x0000007c00007807 */ /* 0x000fce0000000000 */
.L_x_7799:
[----:B------:R-:W-:Y:S05]  /*5eb0*/  BSYNC.RECONVERGENT B0 ;  /* 0x0000000000007941 */ /* 0x000fea0003800200 */
.L_x_7797:
[----:B------:R-:W-:-:S04]  /*5ec0*/  SHF.R.U32.HI R5, RZ, 0x18, R5 ;  /* 0x00000018ff057819 */ /* 0x000fc80000011605 */
[----:B------:R-:W-:-:S05]  /*5ed0*/  LOP3.LUT R5, R0, 0x80, R5, 0xf8, !PT ;  /* 0x0000008000057812 */ /* 0x000fca00078ef805 */
[----:B------:R1:W-:Y:S01]  /*5ee0*/  STG.E.U8 desc[UR36][R2.64], R5 ;  /* 0x0000000502007986 */ /* 0x0003e2000c101124 */
[----:B------:R-:W-:Y:S05]  /*5ef0*/  BRA `(.L_x_7770) ;  /* 0x00000000000c7947 */ /* 0x000fea0003800000 */
.L_x_7791:
[----:B------:R-:W-:-:S04]  /*5f00*/  I2FP.F32.S32 R0, R4 ;  /* 0x0000000400007245 */ /* 0x000fc80000201400 */
[----:B------:R-:W-:-:S05]  /*5f10*/  F2FP.BF16.F32.PACK_AB R0, RZ, R0 ;  /* 0x00000000ff00723e */ /* 0x000fca00000010ff */
[----:B------:R0:W-:Y:S02]  /*5f20*/  STG.E.U16 desc[UR36][R2.64], R0 ;  /* 0x0000000002007986 */ /* 0x0001e4000c101524 */
.L_x_7770:
[----:B------:R-:W-:-:S07]  /*5f30*/  VIADD R17, R17, 0x80 ;  /* 0x0000008011117836 */ /* 0x000fce0000000000 */
.L_x_7730:
[----:B------:R-:W-:Y:S05]  /*5f40*/  BSYNC.RECONVERGENT B6 ;  /* 0x0000000000067941 */ /* 0x000fea0003800200 */
.L_x_7729:
        /* <DEDUP_REMOVED lines=307> */
.L_x_7802:
        /* <DEDUP_REMOVED lines=16> */
.L_x_7806:
[----:B------:R0:W5:Y:S01]  /*7380*/  LDG.E.U8 R0, desc[UR36][R2.64] ;  /* 0x0000002402007981 */ /* 0x000162000c1e1100 */
[----:B------:R-:W-:Y:S05]  /*7390*/  BRA `(.L_x_7808) ;  /* 0x0000000c002c7947 */ /* 0x000fea0003800000 */
.L_x_7805:
        /* <DEDUP_REMOVED lines=8> */
.L_x_7810:
[----:B------:R0:W5:Y:S01]  /*7420*/  LDG.E R0, desc[UR36][R2.64] ;  /* 0x0000002402007981 */ /* 0x000162000c1e1900 */
[----:B------:R-:W-:Y:S05]  /*7430*/  BRA `(.L_x_7808) ;  /* 0x0000000c00047947 */ /* 0x000fea0003800000 */
.L_x_7809:
[----:B------:R0:W5:Y:S01]  /*7440*/  LDG.E.S16 R0, desc[UR36][R2.64] ;  /* 0x0000002402007981 */ /* 0x000162000c1e1700 */
[----:B------:R-:W-:Y:S05]  /*7450*/  BRA `(.L_x_7808) ;  /* 0x0000000800fc7947 */ /* 0x000fea0003800000 */
.L_x_7804:
        /* <DEDUP_REMOVED lines=9> */
.L_x_7812:
[----:B------:R-:W2:Y:S02]  /*74f0*/  LDG.E.U16 R2, desc[UR36][R2.64] ;  /* 0x0000002402027981 */ /* 0x000ea4000c1e1500 */
[----:B--2---:R-:W-:-:S06]  /*7500*/  HADD2.F32 R0, -RZ, R2.H0_H0 ;  /* 0x20000002ff007230 */ /* 0x004fcc0000004100 */
[----:B------:R-:W0:Y:S01]  /*7510*/  F2I.FTZ.TRUNC.NTZ R0, R0 ;  /* 0x0000000000007305 */ /* 0x000e22000021f100 */
[----:B------:R-:W-:Y:S05]  /*7520*/  BRA `(.L_x_7808) ;  /* 0x0000000800c87947 */ /* 0x000fea0003800000 */
.L_x_7811:
        /* <DEDUP_REMOVED lines=9> */
.L_x_7814:
[----:B------:R-:W2:Y:S02]  /*75c0*/  LDG.E.U16 R2, desc[UR36][R2.64] ;  /* 0x0000002402027981 */ /* 0x000ea4000c1e1500 */
[----:B--2---:R-:W-:-:S06]  /*75d0*/  HADD2.F32 R0, -RZ, R2.H0_H0 ;  /* 0x20000002ff007230 */ /* 0x004fcc0000004100 */
[----:B------:R-:W0:Y:S01]  /*75e0*/  F2I.FTZ.TRUNC.NTZ R0, R0 ;  /* 0x0000000000007305 */ /* 0x000e22000021f100 */
[----:B------:R-:W-:Y:S05]  /*75f0*/  BRA `(.L_x_7808) ;  /* 0x0000000800947947 */ /* 0x000fea0003800000 */
.L_x_7813:
[----:B------:R-:W2:Y:S02]  /*7600*/  LDG.E.64 R2, desc[UR36][R2.64] ;  /* 0x0000002402027981 */ /* 0x000ea4000c1e1b00 */
[----:B--2---:R0:W1:Y:S02]  /*7610*/  F2I.F64.TRUNC R0, R2 ;  /* 0x0000000200007311 */ /* 0x004064000030d100 */
[----:B01----:R-:W-:Y:S05]  /*7620*/  BRA `(.L_x_7808) ;  /* 0x0000000800887947 */ /* 0x003fea0003800000 */
.L_x_7803:
        /* <DEDUP_REMOVED lines=12> */
.L_x_7817:
[----:B------:R-:W2:Y:S02]  /*76f0*/  LDG.E.64 R2, desc[UR36][R2.64] ;  /* 0x0000002402027981 */ /* 0x000ea4000c1e1b00 */
[----:B--2---:R0:W1:Y:S02]  /*7700*/  F2I.F64.TRUNC R0, R2 ;  /* 0x0000000200007311 */ /* 0x004064000030d100 */
[----:B01----:R-:W-:Y:S05]  /*7710*/  BRA `(.L_x_7808) ;  /* 0x00000008004c7947 */ /* 0x003fea0003800000 */
.L_x_7816:
        /* <DEDUP_REMOVED lines=24> */
[----:B------:R-:W1:Y:S01]  /*78a0*/  F2I.FTZ.TRUNC.NTZ R0, R0 ;  /* 0x0000000000007305 */ /* 0x000e62000021f100 */
[----:B------:R-:W-:Y:S05]  /*78b0*/  BRA `(.L_x_7808) ;  /* 0x0000000400e47947 */ /* 0x000fea0003800000 */
.L_x_7819:
        /* <DEDUP_REMOVED lines=13> */
.L_x_7818:
[----:B------:R-:W2:Y:S02]  /*7990*/  LDG.E.U16 R0, desc[UR36][R2.64] ;  /* 0x0000002402007981 */ /* 0x000ea4000c1e1500 */
[----:B--2---:R-:W-:-:S06]  /*79a0*/  IMAD.U32 R0, R0, 0x10000, RZ ;  /* 0x0001000000007824 */ /* 0x004fcc00078e00ff */
[----:B------:R-:W2:Y:S01]  /*79b0*/  F2I.FTZ.TRUNC.NTZ R0, R0 ;  /* 0x0000000000007305 */ /* 0x000ea2000021f100 */
[----:B------:R-:W-:Y:S05]  /*79c0*/  BRA `(.L_x_7808) ;  /* 0x0000000400a07947 */ /* 0x000fea0003800000 */
.L_x_7815:
        /* <DEDUP_REMOVED lines=10> */
.L_x_7822:
        /* <DEDUP_REMOVED lines=21> */
.L_x_7826:
[----:B------:R-:W-:Y:S05]  /*7bc0*/  BSYNC.RECONVERGENT B1 ;  /* 0x0000000000017941 */ /* 0x000fea0003800200 */
.L_x_7825:
[----:B------:R-:W-:Y:S02]  /*7bd0*/  SHF.L.U32 R0, R0, 0x14, RZ ;  /* 0x0000001400007819 */ /* 0x000fe400000006ff */
[----:B------:R-:W-:-:S04]  /*7be0*/  LEA R2, R2, 0x3b800000, 0x17 ;  /* 0x3b80000002027811 */ /* 0x000fc800078eb8ff */
[----:B------:R-:W-:-:S07]  /*7bf0*/  LOP3.LUT R0, R2, R0, R7, 0xfe, !PT ;  /* 0x0000000002007212 */ /* 0x000fce00078efe07 */
.L_x_7824:
[----:B------:R-:W-:Y:S05]  /*7c00*/  BSYNC.RECONVERGENT B0 ;  /* 0x0000000000007941 */ /* 0x000fea0003800200 */
.L_x_7823:
[----:B------:R-:W4:Y:S01]  /*7c10*/  F2I.FTZ.TRUNC.NTZ R0, R0 ;  /* 0x0000000000007305 */ /* 0x000f22000021f100 */
[----:B------:R-:W-:Y:S05]  /*7c20*/  BRA `(.L_x_7808) ;  /* 0x0000000400087947 */ /* 0x000fea0003800000 */
.L_x_7821:
        /* <DEDUP_REMOVED lines=21> */
.L_x_7830:
[----:B------:R-:W-:Y:S05]  /*7d80*/  BSYNC.RECONVERGENT B1 ;  /* 0x0000000000017941 */ /* 0x000fea0003800200 */
.L_x_7829:
[----:B------:R-:W-:Y:S01]  /*7d90*/  IMAD.SHL.U32 R0, R0, 0x200000, RZ ;  /* 0x0020000000007824 */ /* 0x000fe200078e00ff */
[----:B------:R-:W-:-:S04]  /*7da0*/  LEA R2, R2, 0x37800000, 0x17 ;  /* 0x3780000002027811 */ /* 0x000fc800078eb8ff */
[----:B------:R-:W-:-:S07]  /*7db0*/  LOP3.LUT R0, R2, R0, R7, 0xfe, !PT ;  /* 0x0000000002007212 */ /* 0x000fce00078efe07 */
.L_x_7828:
[----:B------:R-:W-:Y:S05]  /*7dc0*/  BSYNC.RECONVERGENT B0 ;  /* 0x0000000000007941 */ /* 0x000fea0003800200 */
.L_x_7827:
[----:B------:R-:W0:Y:S01]  /*7dd0*/  F2I.FTZ.TRUNC.NTZ R0, R0 ;  /* 0x0000000000007305 */ /* 0x000e22000021f100 */
[----:B------:R-:W-:Y:S05]  /*7de0*/  BRA `(.L_x_7808) ;  /* 0x0000000000987947 */ /* 0x000fea0003800000 */
.L_x_7820:
        /* <DEDUP_REMOVED lines=14> */
.L_x_7834:
[----:B------:R-:W-:Y:S05]  /*7ed0*/  BSYNC.RECONVERGENT B0 ;  /* 0x0000000000007941 */ /* 0x000fea0003800200 */
.L_x_7833:
[----:B------:R-:W0:Y:S01]  /*7ee0*/  F2I.FTZ.TRUNC.NTZ R0, R0 ;  /* 0x0000000000007305 */ /* 0x000e22000021f100 */
[----:B------:R-:W-:Y:S05]  /*7ef0*/  BRA `(.L_x_7808) ;  /* 0x0000000000547947 */ /* 0x000fea0003800000 */
.L_x_7807:
        /* <DEDUP_REMOVED lines=16> */
.L_x_7835:
[----:B------:R-:W-:Y:S01]  /*8000*/  MOV R0, RZ ;  /* 0x000000ff00007202 */ /* 0x000fe20000000f00 */
[----:B------:R-:W-:Y:S06]  /*8010*/  BRA `(.L_x_7808) ;  /* 0x00000000000c7947 */ /* 0x000fec0003800000 */
.L_x_7832:
[----:B------:R0:W5:Y:S01]  /*8020*/  LDG.E R0, desc[UR36][R2.64] ;  /* 0x0000002402007981 */ /* 0x000162000c1e1900 */
[----:B------:R-:W-:Y:S05]  /*8030*/  BRA `(.L_x_7808) ;  /* 0x0000000000047947 */ /* 0x000fea0003800000 */
.L_x_7831:
[----:B------:R0:W5:Y:S02]  /*8040*/  LDG.E R0, desc[UR36][R2.64] ;  /* 0x0000002402007981 */ /* 0x000164000c1e1900 */
.L_x_7808:
        /* <DEDUP_REMOVED lines=18> */
.L_x_7839:
[----:B------:R4:W-:Y:S01]  /*8170*/  STG.E.U8 desc[UR36][R2.64], R4 ;  /* 0x0000000402007986 */ /* 0x0009e2000c101124 */
[----:B------:R-:W-:Y:S05]  /*8180*/  BRA `(.L_x_7841) ;  /* 0x0000000c00387947 */ /* 0x000fea0003800000 */
.L_x_7838:
        /* <DEDUP_REMOVED lines=9> */
.L_x_7843:
[----:B------:R2:W-:Y:S01]  /*8220*/  STG.E desc[UR36][R2.64], R4 ;  /* 0x0000000402007986 */ /* 0x0005e2000c101924 */
[----:B------:R-:W-:Y:S05]  /*8230*/  BRA `(.L_x_7841) ;  /* 0x0000000c000c7947 */ /* 0x000fea0003800000 */
.L_x_7842:
[----:B------:R0:W-:Y:S01]  /*8240*/  STG.E.U16 desc[UR36][R2.64], R4 ;  /* 0x0000000402007986 */ /* 0x0001e2000c101524 */
[----:B------:R-:W-:Y:S05]  /*8250*/  BRA `(.L_x_7841) ;  /* 0x0000000c00047947 */ /* 0x000fea0003800000 */
.L_x_7837:
        /* <DEDUP_REMOVED lines=9> */
.L_x_7845:
[----:B------:R-:W-:-:S04]  /*82f0*/  I2FP.F32.S32 R0, R4 ;  /* 0x0000000400007245 */ /* 0x000fc80000201400 */
[----:B------:R-:W-:-:S05]  /*8300*/  F2FP.F16.F32.PACK_AB R0, RZ, R0 ;  /* 0x00000000ff00723e */ /* 0x000fca00000000ff */
[----:B------:R0:W-:Y:S01]  /*8310*/  STG.E.U16 desc[UR36][R2.64], R0 ;  /* 0x0000000002007986 */ /* 0x0001e2000c101524 */
[----:B------:R-:W-:Y:S05]  /*8320*/  BRA `(.L_x_7841) ;  /* 0x0000000800d07947 */ /* 0x000fea0003800000 */
.L_x_7844:
        /* <DEDUP_REMOVED lines=10> */
.L_x_7847:
[----:B------:R-:W-:-:S04]  /*83d0*/  I2FP.F32.S32 R4, R4 ;  /* 0x0000000400047245 */ /* 0x000fc80000201400 */
[----:B------:R-:W-:-:S04]  /*83e0*/  F2FP.F16.F32.PACK_AB R5, RZ, R4 ;  /* 0x00000004ff05723e */ /* 0x000fc800000000ff */
[----:B------:R-:W-:-:S05]  /*83f0*/  PRMT R5, R5, 0x5410, RZ ;  /* 0x0000541005057816 */ /* 0x000fca00000000ff */
[----:B------:R0:W-:Y:S01]  /*8400*/  STG.E desc[UR36][R2.64], R5 ;  /* 0x0000000502007986 */ /* 0x0001e2000c101924 */
[----:B------:R-:W-:Y:S05]  /*8410*/  BRA `(.L_x_7841) ;  /* 0x0000000800947947 */ /* 0x000fea0003800000 */
.L_x_7846:
[----:B------:R-:W0:Y:S02]  /*8420*/  I2F.F64 R4, R4 ;  /* 0x0000000400047312 */ /* 0x000e240000201c00 */
[----:B0-----:R0:W-:Y:S01]  /*8430*/  STG.E.64 desc[UR36][R2.64], R4 ;  /* 0x0000000402007986 */ /* 0x0011e2000c101b24 */
[----:B------:R-:W-:Y:S05]  /*8440*/  BRA `(.L_x_7841) ;  /* 0x0000000800887947 */ /* 0x000fea0003800000 */
.L_x_7836:
        /* <DEDUP_REMOVED lines=12> */
.L_x_7851:
        /* <DEDUP_REMOVED lines=18> */
.L_x_7854:
[----:B------:R-:W-:-:S04]  /*8630*/  SHF.R.U32.HI R5, RZ, 0x18, R5 ;  /* 0x00000018ff057819 */ /* 0x000fc80000011605 */
[----:B------:R-:W-:-:S07]  /*8640*/  LOP3.LUT R0, R0, 0x80, R5, 0xf8, !PT ;  /* 0x0000008000007812 */ /* 0x000fce00078ef805 */
.L_x_7853:
[----:B------:R-:W-:Y:S05]  /*8650*/  BSYNC.RECONVERGENT B0 ;  /* 0x0000000000007941 */ /* 0x000fea0003800200 */
.L_x_7852:
[----:B------:R0:W-:Y:S01]  /*8660*/  STG.E.U8 desc[UR36][R2.64], R0 ;  /* 0x0000000002007986 */ /* 0x0001e2000c101124 */
[----:B------:R-:W-:Y:S05]  /*8670*/  BRA `(.L_x_7841) ;  /* 0x0000000400fc7947 */ /* 0x000fea0003800000 */
.L_x_7850:
        /* <DEDUP_REMOVED lines=18> */
.L_x_7857:
[----:B------:R-:W-:-:S04]  /*87a0*/  SHF.R.U32.HI R5, RZ, 0x18, R5 ;  /* 0x00000018ff057819 */ /* 0x000fc80000011605 */
[----:B------:R-:W-:-:S07]  /*87b0*/  LOP3.LUT R0, R0, 0x80, R5, 0xf8, !PT ;  /* 0x0000008000007812 */ /* 0x000fce00078ef805 */
.L_x_7856:
[----:B------:R-:W-:Y:S05]  /*87c0*/  BSYNC.RECONVERGENT B0 ;  /* 0x0000000000007941 */ /* 0x000fea0003800200 */
.L_x_7855:
[----:B------:R0:W-:Y:S01]  /*87d0*/  STG.E.U8 desc[UR36][R2.64], R0 ;  /* 0x0000000002007986 */ /* 0x0001e2000c101124 */
[----:B------:R-:W-:Y:S05]  /*87e0*/  BRA `(.L_x_7841) ;  /* 0x0000000400a07947 */ /* 0x000fea0003800000 */
.L_x_7849:
        /* <DEDUP_REMOVED lines=22> */
.L_x_7859:
[----:B------:R-:W-:-:S05]  /*8950*/  SHF.R.S32.HI R5, RZ, 0x1f, R4 ;  /* 0x0000001fff057819 */ /* 0x000fca0000011404 */
[----:B------:R0:W-:Y:S01]  /*8960*/  STG.E.64 desc[UR36][R2.64], R4 ;  /* 0x0000000402007986 */ /* 0x0001e2000c101b24 */
[----:B------:R-:W-:Y:S05]  /*8970*/  BRA `(.L_x_7841) ;  /* 0x00000004003c7947 */ /* 0x000fea0003800000 */
.L_x_7858:
[----:B------:R0:W-:Y:S01]  /*8980*/  STG.E desc[UR36][R2.64], R4 ;  /* 0x0000000402007986 */ /* 0x0001e2000c101924 */
[----:B------:R-:W-:Y:S05]  /*8990*/  BRA `(.L_x_7841) ;  /* 0x0000000400347947 */ /* 0x000fea0003800000 */
.L_x_7848:
        /* <DEDUP_REMOVED lines=10> */
.L_x_7861:
[----:B------:R-:W-:Y:S01]  /*8a40*/  CS2R R6, SRZ ;  /* 0x0000000000067805 */ /* 0x000fe2000001ff00 */
[----:B------:R-:W0:Y:S04]  /*8a50*/  I2F.F64 R4, R4 ;  /* 0x0000000400047312 */ /* 0x000e280000201c00 */
[----:B0-----:R0:W-:Y:S01]  /*8a60*/  STG.E.128 desc[UR36][R2.64], R4 ;  /* 0x0000000402007986 */ /* 0x0011e2000c101d24 */
[----:B------:R-:W-:Y:S05]  /*8a70*/  BRA `(.L_x_7841) ;  /* 0x0000000000fc7947 */ /* 0x000fea0003800000 */
.L_x_7860:
[----:B------:R-:W-:-:S09]  /*8a80*/  UISETP.NE.AND UP0, UPT, UR4, 0xf, UPT ;  /* 0x0000000f0400788c */ /* 0x000fd2000bf05270 */
[----:B------:R-:W-:Y:S05]  /*8a90*/  BRA.U !UP0, `(.L_x_7862) ;  /* 0x0000000108e87547 */ /* 0x000fea000b800000 */
[----:B------:R-:W-:-:S09]  /*8aa0*/  UISETP.NE.AND UP0, UPT, UR4, 0x17, UPT ;  /* 0x000000170400788c */ /* 0x000fd2000bf05270 */
[----:B------:R-:W-:Y:S05]  /*8ab0*/  BRA.U !UP0, `(.L_x_7863) ;  /* 0x0000000108907547 */ /* 0x000fea000b800000 */
[----:B------:R-:W-:-:S09]  /*8ac0*/  UISETP.NE.AND UP0, UPT, UR4, 0x18, UPT ;  /* 0x000000180400788c */ /* 0x000fd2000bf05270 */
[----:B------:R-:W-:Y:S05]  /*8ad0*/  BRA.U !UP0, `(.L_x_7864) ;  /* 0x0000000108447547 */ /* 0x000fea000b800000 */
.L_x_7840:
        /* <DEDUP_REMOVED lines=16> */
.L_x_7865:
[----:B------:R-:W-:Y:S05]  /*8be0*/  BRA `(.L_x_7841) ;  /* 0x0000000000a07947 */ /* 0x000fea0003800000 */
.L_x_7864:
        /* <DEDUP_REMOVED lines=13> */
.L_x_7867:
[----:B------:R-:W-:Y:S05]  /*8cc0*/  BSYNC.RECONVERGENT B0 ;  /* 0x0000000000007941 */ /* 0x000fea0003800200 */
.L_x_7866:
[----:B------:R-:W-:-:S05]  /*8cd0*/  LOP3.LUT R5, R0, 0x80, R5, 0xf8, !PT ;  /* 0x0000008000057812 */ /* 0x000fca00078ef805 */
[----:B------:R0:W-:Y:S01]  /*8ce0*/  STG.E.U8 desc[UR36][R2.64], R5 ;  /* 0x0000000502007986 */ /* 0x0001e2000c101124 */
[----:B------:R-:W-:Y:S05]  /*8cf0*/  BRA `(.L_x_7841) ;  /* 0x00000000005c7947 */ /* 0x000fea0003800000 */
.L_x_7863:
        /* <DEDUP_REMOVED lines=12> */
.L_x_7869:
[----:B------:R-:W-:Y:S02]  /*8dc0*/  ISETP.GT.U32.AND P0, PT, R4, 0x7f800000, PT ;  /* 0x7f8000000400780c */ /* 0x000fe40003f04070 */
[----:B------:R-:W-:-:S04]  /*8dd0*/  MOV R0, 0x7f ;  /* 0x0000007f00007802 */ /* 0x000fc80000000f00 */
[----:B------:R-:W-:-:S07]  /*8de0*/  SEL R0, R0, 0x7c, P0 ;  /* 0x0000007c00007807 */ /* 0x000fce0000000000 */
.L_x_7870:
[----:B------:R-:W-:Y:S05]  /*8df0*/  BSYNC.RECONVERGENT B0 ;  /* 0x0000000000007941 */ /* 0x000fea0003800200 */
.L_x_7868:
[----:B------:R-:W-:-:S04]  /*8e00*/  SHF.R.U32.HI R5, RZ, 0x18, R5 ;  /* 0x00000018ff057819 */ /* 0x000fc80000011605 */
[----:B------:R-:W-:-:S05]  /*8e10*/  LOP3.LUT R5, R0, 0x80, R5, 0xf8, !PT ;  /* 0x0000008000057812 */ /* 0x000fca00078ef805 */
[----:B------:R0:W-:Y:S01]  /*8e20*/  STG.E.U8 desc[UR36][R2.64], R5 ;  /* 0x0000000502007986 */ /* 0x0001e2000c101124 */
[----:B------:R-:W-:Y:S05]  /*8e30*/  BRA `(.L_x_7841) ;  /* 0x00000000000c7947 */ /* 0x000fea0003800000 */
.L_x_7862:
[----:B------:R-:W-:-:S04]  /*8e40*/  I2FP.F32.S32 R0, R4 ;  /* 0x0000000400007245 */ /* 0x000fc80000201400 */
[----:B------:R-:W-:-:S05]  /*8e50*/  F2FP.BF16.F32.PACK_AB R0, RZ, R0 ;  /* 0x00000000ff00723e */ /* 0x000fca00000010ff */
[----:B------:R0:W-:Y:S02]  /*8e60*/  STG.E.U16 desc[UR36][R2.64], R0 ;  /* 0x0000000002007986 */ /* 0x0001e4000c101524 */
.L_x_7841:
[----:B------:R-:W-:-:S07]  /*8e70*/  VIADD R17, R17, 0x80 ;  /* 0x0000008011117836 */ /* 0x000fce0000000000 */
.L_x_7801:
[----:B------:R-:W-:Y:S05]  /*8e80*/  BSYNC.RECONVERGENT B6 ;  /* 0x0000000000067941 */ /* 0x000fea0003800200 */
.L_x_7800:
[----:B------:R-:W5:Y:S02]  /*8e90*/  LDCU UR4, c[0x0][0x380] ;  /* 0x00007000ff0477ac */ /* 0x000f640008000800 */
[----:B-----5:R-:W-:-:S13]  /*8ea0*/  ISETP.GE.AND P0, PT, R17, UR4, PT ;  /* 0x0000000411007c0c */ /* 0x020fda000bf06270 */
[----:B------:R-:W-:Y:S05]  /*8eb0*/  @P0 EXIT ;  /* 0x000000000000094d */ /* 0x000fea0003800000 */
        /* <DEDUP_REMOVED lines=303> */
.L_x_7871:
[----:B------:R-:W1:Y:S01]  /*a1b0*/  LDCU.128 UR8, c[0x0][0x580] ;  /* 0x0000b000ff0877ac */ /* 0x000e620008000c00 */
[----:B------:R-:W-:-:S04]  /*a1c0*/  UPRMT UR4, UR42, 0x9910, URZ ;  /* 0x000099102a047896 */ /* 0x000fc800080000ff */
[----:B------:R-:W-:Y:S01]  /*a1d0*/  UISETP.GT.AND UP0, UPT, UR4, 0x9, UPT ;  /* 0x000000090400788c */ /* 0x000fe2000bf04270 */
[----:B-1234-:R-:W-:Y:S02]  /*a1e0*/  IADD3 R2, P1, PT, R0, UR10, RZ ;  /* 0x0000000a00027c10 */ /* 0x01efe4000ff3e0ff */
        /* <DEDUP_REMOVED lines=14> */
.L_x_7875:
[----:B------:R0:W5:Y:S01]  /*a2d0*/  LDG.E.U8 R0, desc[UR36][R2.64] ;  /* 0x0000002402007981 */ /* 0x000162000c1e1100 */
[----:B------:R-:W-:Y:S05]  /*a2e0*/  BRA `(.L_x_7877) ;  /* 0x0000000c002c7947 */ /* 0x000fea0003800000 */
.L_x_7874:
        /* <DEDUP_REMOVED lines=8> */
.L_x_7879:
[----:B------:R0:W5:Y:S01]  /*a370*/  LDG.E R0, desc[UR36][R2.64] ;  /* 0x0000002402007981 */ /* 0x000162000c1e1900 */
[----:B------:R-:W-:Y:S05]  /*a380*/  BRA `(.L_x_7877) ;  /* 0x0000000c00047947 */ /* 0x000fea0003800000 */
.L_x_7878:
[----:B------:R0:W5:Y:S01]  /*a390*/  LDG.E.S16 R0, desc[UR36][R2.64] ;  /* 0x0000002402007981 */ /* 0x000162000c1e1700 */
[----:B------:R-:W-:Y:S05]  /*a3a0*/  BRA `(.L_x_7877) ;  /* 0x0000000800fc7947 */ /* 0x000fea0003800000 */
.L_x_7873:
        /* <DEDUP_REMOVED lines=9> */
.L_x_7881:
[----:B------:R-:W2:Y:S02]  /*a440*/  LDG.E.U16 R2, desc[UR36][R2.64] ;  /* 0x0000002402027981 */ /* 0x000ea4000c1e1500 */
[----:B--2---:R-:W-:-:S06]  /*a450*/  HADD2.F32 R0, -RZ, R2.H0_H0 ;  /* 0x20000002ff007230 */ /* 0x004fcc0000004100 */
[----:B------:R-:W0:Y:S01]  /*a460*/  F2I.FTZ.TRUNC.NTZ R0, R0 ;  /* 0x0000000000007305 */ /* 0x000e22000021f100 */
[----:B------:R-:W-:Y:S05]  /*a470*/  BRA `(.L_x_7877) ;  /* 0x0000000800c87947 */ /* 0x000fea0003800000 */
.L_x_7880:
        /* <DEDUP_REMOVED lines=9> */
.L_x_7883:
[----:B------:R-:W2:Y:S02]  /*a510*/  LDG.E.U16 R2, desc[UR36][R2.64] ;  /* 0x0000002402027981 */ /* 0x000ea4000c1e1500 */
[----:B--2---:R-:W-:-:S06]  /*a520*/  HADD2.F32 R0, -RZ, R2.H0_H0 ;  /* 0x20000002ff007230 */ /* 0x004fcc0000004100 */
[----:B------:R-:W0:Y:S01]  /*a530*/  F2I.FTZ.TRUNC.NTZ R0, R0 ;  /* 0x0000000000007305 */ /* 0x000e22000021f100 */
[----:B------:R-:W-:Y:S05]  /*a540*/  BRA `(.L_x_7877) ;  /* 0x0000000800947947 */ /* 0x000fea0003800000 */
.L_x_7882:
[----:B------:R-:W2:Y:S02]  /*a550*/  LDG.E.64 R2, desc[UR36][R2.64] ;  /* 0x0000002402027981 */ /* 0x000ea4000c1e1b00 */
[----:B--2---:R0:W1:Y:S02]  /*a560*/  F2I.F64.TRUNC R0, R2 ;  /* 0x0000000200007311 */ /* 0x004064000030d100 */
[----:B01----:R-:W-:Y:S05]  /*a570*/  BRA `(.L_x_7877) ;  /* 0x0000000800887947 */ /* 0x003fea0003800000 */
.L_x_7872:
        /* <DEDUP_REMOVED lines=12> */
.L_x_7886:
[----:B------:R-:W2:Y:S02]  /*a640*/  LDG.E.64 R2, desc[UR36][R2.64] ;  /* 0x0000002402027981 */ /* 0x000ea4000c1e1b00 */
[----:B--2---:R0:W1:Y:S02]  /*a650*/  F2I.F64.TRUNC R0, R2 ;  /* 0x0000000200007311 */ /* 0x004064000030d100 */
[----:B01----:R-:W-:Y:S05]  /*a660*/  BRA `(.L_x_7877) ;  /* 0x00000008004c7947 */ /* 0x003fea0003800000 */
.L_x_7885:
        /* <DEDUP_REMOVED lines=26> */
.L_x_7888:
        /* <DEDUP_REMOVED lines=13> */
.L_x_7887:
[----:B------:R-:W2:Y:S02]  /*a8e0*/  LDG.E.U16 R0, desc[UR36][R2.64] ;  /* 0x0000002402007981 */ /* 0x000ea4000c1e1500 */
[----:B--2---:R-:W-:-:S06]  /*a8f0*/  IMAD.U32 R0, R0, 0x10000, RZ ;  /* 0x0001000000007824 */ /* 0x004fcc00078e00ff */
[----:B------:R-:W0:Y:S01]  /*a900*/  F2I.FTZ.TRUNC.NTZ R0, R0 ;  /* 0x0000000000007305 */ /* 0x000e22000021f100 */
[----:B------:R-:W-:Y:S05]  /*a910*/  BRA `(.L_x_7877) ;  /* 0x0000000400a07947 */ /* 0x000fea0003800000 */
.L_x_7884:
        /* <DEDUP_REMOVED lines=10> */
.L_x_7891:
        /* <DEDUP_REMOVED lines=21> */
.L_x_7895:
[----:B------:R-:W-:Y:S05]  /*ab10*/  BSYNC.RECONVERGENT B1 ;  /* 0x0000000000017941 */ /* 0x000fea0003800200 */
.L_x_7894:
[----:B------:R-:W-:Y:S01]  /*ab20*/  IMAD.SHL.U32 R0, R0, 0x100000, RZ ;  /* 0x0010000000007824 */ /* 0x000fe200078e00ff */
[----:B------:R-:W-:-:S04]  /*ab30*/  LEA R2, R2, 0x3b800000, 0x17 ;  /* 0x3b80000002027811 */ /* 0x000fc800078eb8ff */
[----:B------:R-:W-:-:S07]  /*ab40*/  LOP3.LUT R0, R2, R0, R7, 0xfe, !PT ;  /* 0x0000000002007212 */ /* 0x000fce00078efe07 */
.L_x_7893:
[----:B------:R-:W-:Y:S05]  /*ab50*/  BSYNC.RECONVERGENT B0 ;  /* 0x0000000000007941 */ /* 0x000fea0003800200 */
.L_x_7892:
[----:B------:R-:W2:Y:S01]  /*ab60*/  F2I.FTZ.TRUNC.NTZ R0, R0 ;  /* 0x0000000000007305 */ /* 0x000ea2000021f100 */
[----:B------:R-:W-:Y:S05]  /*ab70*/  BRA `(.L_x_7877) ;  /* 0x0000000400087947 */ /* 0x000fea0003800000 */
.L_x_7890:
        /* <DEDUP_REMOVED lines=21> */
.L_x_7899:
[----:B------:R-:W-:Y:S05]  /*acd0*/  BSYNC.RECONVERGENT B1 ;  /* 0x0000000000017941 */ /* 0x000fea0003800200 */
.L_x_7898:
[----:B------:R-:W-:Y:S02]  /*ace0*/  SHF.L.U32 R0, R0, 0x15, RZ ;  /* 0x0000001500007819 */ /* 0x000fe400000006ff */
[----:B------:R-:W-:-:S04]  /*acf0*/  LEA R2, R2, 0x37800000, 0x17 ;  /* 0x3780000002027811 */ /* 0x000fc800078eb8ff */
[----:B------:R-:W-:-:S07]  /*ad00*/  LOP3.LUT R0, R2, R0, R7, 0xfe, !PT ;  /* 0x0000000002007212 */ /* 0x000fce00078efe07 */
.L_x_7897:
[----:B------:R-:W-:Y:S05]  /*ad10*/  BSYNC.RECONVERGENT B0 ;  /* 0x0000000000007941 */ /* 0x000fea0003800200 */
.L_x_7896:
[----:B------:R-:W0:Y:S01]  /*ad20*/  F2I.FTZ.TRUNC.NTZ R0, R0 ;  /* 0x0000000000007305 */ /* 0x000e22000021f100 */
[----:B------:R-:W-:Y:S05]  /*ad30*/  BRA `(.L_x_7877) ;  /* 0x0000000000987947 */ /* 0x000fea0003800000 */
.L_x_7889:
        /* <DEDUP_REMOVED lines=14> */
.L_x_7903:
[----:B------:R-:W-:Y:S05]  /*ae20*/  BSYNC.RECONVERGENT B0 ;  /* 0x0000000000007941 */ /* 0x000fea0003800200 */
.L_x_7902:
[----:B------:R-:W4:Y:S01]  /*ae30*/  F2I.FTZ.TRUNC.NTZ R0, R0 ;  /* 0x0000000000007305 */ /* 0x000f22000021f100 */
[----:B------:R-:W-:Y:S05]  /*ae40*/  BRA `(.L_x_7877) ;  /* 0x0000000000547947 */ /* 0x000fea0003800000 */
.L_x_7876:
        /* <DEDUP_REMOVED lines=16> */
.L_x_7904:
[----:B------:R-:W-:Y:S01]  /*af50*/  IMAD.MOV.U32 R0, RZ, RZ, RZ ;  /* 0x000000ffff007224 */ /* 0x000fe200078e00ff */
[----:B------:R-:W-:Y:S06]  /*af60*/  BRA `(.L_x_7877) ;  /* 0x00000000000c7947 */ /* 0x000fec0003800000 */
.L_x_7901:
[----:B------:R0:W5:Y:S01]  /*af70*/  LDG.E R0, desc[UR36][R2.64] ;  /* 0x0000002402007981 */ /* 0x000162000c1e1900 */
[----:B------:R-:W-:Y:S05]  /*af80*/  BRA `(.L_x_7877) ;  /* 0x0000000000047947 */ /* 0x000fea0003800000 */
.L_x_7900:
[----:B------:R3:W5:Y:S02]  /*af90*/  LDG.E R0, desc[UR36][R2.64] ;  /* 0x0000002402007981 */ /* 0x000764000c1e1900 */
.L_x_7877:
[----:B------:R-:W0:Y:S01]  /*afa0*/  LDCU UR5, c[0x0][0x590] ;  /* 0x0000b200ff0577ac */ /* 0x000e220008000800 */
[----:B------:R-:W-:-:S04]  /*afb0*/  UPRMT UR4, UR41, 0x9910, URZ ;  /* 0x0000991029047896 */ /* 0x000fc800080000ff */
[----:B------:R-:W-:Y:S01]  /*afc0*/  UISETP.GT.AND UP0, UPT, UR4, 0x9, UPT ;  /* 0x000000090400788c */ /* 0x000fe2000bf04270 */
[----:B012345:R-:W-:-:S08]  /*afd0*/  VIMNMX R2, PT, PT, R0, UR5, PT ;  /* 0x0000000500027c48 */ /* 0x03ffd0000bfe0100 */
        /* <DEDUP_REMOVED lines=11> */
.L_x_7908:
[----:B------:R-:W-:Y:S01]  /*b090*/  STG.E.U8 desc[UR36][R16.64], R2 ;  /* 0x0000000210007986 */ /* 0x000fe2000c101124 */
[----:B------:R-:W-:Y:S05]  /*b0a0*/  EXIT ;  /* 0x000000000000794d */ /* 0x000fea0003800000 */
.L_x_7907:
[----:B------:R-:W-:-:S09]  /*b0b0*/  UISETP.NE.AND UP0, UPT, UR4, 0x2, UPT ;  /* 0x000000020400788c */ /* 0x000fd2000bf05270 */
[----:B------:R-:W-:Y:S05]  /*b0c0*/  BRA.U !UP0, `(.L_x_7910) ;  /* 0x0000000108247547 */ /* 0x000fea000b800000 */
[----:B------:R-:W-:-:S09]  /*b0d0*/  UISETP.NE.AND UP0, UPT, UR4, 0x3, UPT ;  /* 0x000000030400788c */ /* 0x000fd2000bf05270 */
[----:B------:R-:W-:Y:S05]  /*b0e0*/  BRA.U !UP0, `(.L_x_7911) ;  /* 0x0000000108147547 */ /* 0x000fea000b800000 */
[----:B------:R-:W-:-:S09]  /*b0f0*/  UISETP.NE.AND UP0, UPT, UR4, 0x4, UPT ;  /* 0x000000040400788c */ /* 0x000fd2000bf05270 */
[----:B------:R-:W-:Y:S05]  /*b100*/  BRA.U UP0, `(.L_x_7909) ;  /* 0x00000009003c7547 */ /* 0x000fea000b800000 */
[----:B------:R-:W-:-:S05]  /*b110*/  SHF.R.S32.HI R3, RZ, 0x1f, R2 ;  /* 0x0000001fff037819 */ /* 0x000fca0000011402 */
[----:B------:R-:W-:Y:S01]  /*b120*/  STG.E.64 desc[UR36][R16.64], R2 ;  /* 0x0000000210007986 */ /* 0x000fe2000c101b24 */
[----:B------:R-:W-:Y:S05]  /*b130*/  EXIT ;  /* 0x000000000000794d */ /* 0x000fea0003800000 */
.L_x_7911:
[----:B------:R-:W-:Y:S01]  /*b140*/  STG.E desc[UR36][R16.64], R2 ;  /* 0x0000000210007986 */ /* 0x000fe2000c101924 */
[----:B------:R-:W-:Y:S05]  /*b150*/  EXIT ;  /* 0x000000000000794d */ /* 0x000fea0003800000 */
.L_x_7910:
[----:B------:R-:W-:Y:S01]  /*b160*/  STG.E.U16 desc[UR36][R16.64], R2 ;  /* 0x0000000210007986 */ /* 0x000fe2000c101524 */
[----:B------:R-:W-:Y:S05]  /*b170*/  EXIT ;  /* 0x000000000000794d */ /* 0x000fea0003800000 */
.L_x_7906:
[----:B------:R-:W-:-:S09]  /*b180*/  UISETP.GT.AND UP0, UPT, UR4, 0x6, UPT ;  /* 0x000000060400788c */ /* 0x000fd2000bf04270 */
[----:B------:R-:W-:Y:S05]  /*b190*/  BRA.U UP0, `(.L_x_7912) ;  /* 0x00000001002c7547 */ /* 0x000fea000b800000 */
[----:B------:R-:W-:-:S09]  /*b1a0*/  UISETP.NE.AND UP0, UPT, UR4, 0x5, UPT ;  /* 0x000000050400788c */ /* 0x000fd2000bf05270 */
[----:B------:R-:W-:Y:S05]  /*b1b0*/  BRA.U !UP0, `(.L_x_7913) ;  /* 0x0000000108147547 */ /* 0x000fea000b800000 */
[----:B------:R-:W-:-:S09]  /*b1c0*/  UISETP.NE.AND UP0, UPT, UR4, 0x6, UPT ;  /* 0x000000060400788c */ /* 0x000fd2000bf05270 */
[----:B------:R-:W-:Y:S05]  /*b1d0*/  BRA.U UP0, `(.L_x_7909) ;  /* 0x0000000900087547 */ /* 0x000fea000b800000 */
[----:B------:R-:W-:-:S05]  /*b1e0*/  I2FP.F32.S32 R3, R2 ;  /* 0x0000000200037245 */ /* 0x000fca0000201400 */
[----:B------:R-:W-:Y:S01]  /*b1f0*/  STG.E desc[UR36][R16.64], R3 ;  /* 0x0000000310007986 */ /* 0x000fe2000c101924 */
[----:B------:R-:W-:Y:S05]  /*b200*/  EXIT ;  /* 0x000000000000794d */ /* 0x000fea0003800000 */
.L_x_7913:
[----:B------:R-:W-:-:S04]  /*b210*/  I2FP.F32.S32 R0, R2 ;  /* 0x0000000200007245 */ /* 0x000fc80000201400 */
[----:B------:R-:W-:-:S05]  /*b220*/  F2FP.F16.F32.PACK_AB R0, RZ, R0 ;  /* 0x00000000ff00723e */ /* 0x000fca00000000ff */
[----:B------:R-:W-:Y:S01]  /*b230*/  STG.E.U16 desc[UR36][R16.64], R0 ;  /* 0x0000000010007986 */ /* 0x000fe2000c101524 */
[----:B------:R-:W-:Y:S05]  /*b240*/  EXIT ;  /* 0x000000000000794d */ /* 0x000fea0003800000 */
.L_x_7912:
        /* <DEDUP_REMOVED lines=8> */
[----:B------:R-:W-:Y:S01]  /*b2d0*/  STG.E.64 desc[UR36][R16.64], R2 ;  /* 0x0000000210007986 */ /* 0x000fe2000c101b24 */
[----:B------:R-:W-:Y:S05]  /*b2e0*/  EXIT ;  /* 0x000000000000794d */ /* 0x000fea0003800000 */
.L_x_7915:
[----:B------:R-:W-:-:S04]  /*b2f0*/  I2FP.F32.S32 R2, R2 ;  /* 0x0000000200027245 */ /* 0x000fc80000201400 */
[----:B------:R-:W-:-:S04]  /*b300*/  F2FP.F16.F32.PACK_AB R3, RZ, R2 ;  /* 0x00000002ff03723e */ /* 0x000fc800000000ff */
[----:B------:R-:W-:-:S05]  /*b310*/  PRMT R3, R3, 0x5410, RZ ;  /* 0x0000541003037816 */ /* 0x000fca00000000ff */
[----:B------:R-:W-:Y:S01]  /*b320*/  STG.E desc[UR36][R16.64], R3 ;  /* 0x0000000310007986 */ /* 0x000fe2000c101924 */
[----:B------:R-:W-:Y:S05]  /*b330*/  EXIT ;  /* 0x000000000000794d */ /* 0x000fea0003800000 */
.L_x_7914:
[----:B------:R-:W0:Y:S02]  /*b340*/  I2F.F64 R2, R2 ;  /* 0x0000000200027312 */ /* 0x000e240000201c00 */
[----:B0-----:R-:W-:Y:S01]  /*b350*/  STG.E.64 desc[UR36][R16.64], R2 ;  /* 0x0000000210007986 */ /* 0x001fe2000c101b24 */
[----:B------:R-:W-:Y:S05]  /*b360*/  EXIT ;  /* 0x000000000000794d */ /* 0x000fea0003800000 */
.L_x_7905:
        /* <DEDUP_REMOVED lines=12> */
.L_x_7919:
[----:B------:R-:W-:Y:S01]  /*b430*/  I2FP.F32.S32 R3, R2 ;  /* 0x0000000200037245 */ /* 0x000fe20000201400 */
[----:B------:R-:W-:Y:S01]  /*b440*/  BSSY.RECONVERGENT B0, `(.L_x_7920) ;  /* 0x0000013000007945 */ /* 0x000fe20003800200 */
[----:B------:R-:W-:Y:S02]  /*b450*/  MOV R8, 0x80 ;  /* 0x0000008000087802 */ /* 0x000fe40000000f00 */
        /* <DEDUP_REMOVED lines=14> */
.L_x_7922:
[----:B------:R-:W-:-:S04]  /*b540*/  SHF.R.U32.HI R3, RZ, 0x18, R3 ;  /* 0x00000018ff037819 */ /* 0x000fc80000011603 */
[----:B------:R-:W-:-:S04]  /*b550*/  LOP3.LUT R0, R0, 0x80, R3, 0xf8, !PT ;  /* 0x0000008000007812 */ /* 0x000fc800078ef803 */
[----:B------:R-:W-:-:S07]  /*b560*/  PRMT R8, R0, 0x7610, R8 ;  /* 0x0000761000087816 */ /* 0x000fce0000000008 */
.L_x_7921:
[----:B------:R-:W-:Y:S05]  /*b570*/  BSYNC.RECONVERGENT B0 ;  /* 0x0000000000007941 */ /* 0x000fea0003800200 */
.L_x_7920:
[----:B------:R-:W-:Y:S01]  /*b580*/  STG.E.U8 desc[UR36][R16.64], R8 ;  /* 0x0000000810007986 */ /* 0x000fe2000c101124 */
[----:B------:R-:W-:Y:S05]  /*b590*/  EXIT ;  /* 0x000000000000794d */ /* 0x000fea0003800000 */
.L_x_7918:
        /* <DEDUP_REMOVED lines=17> */
.L_x_7925:
[----:B------:R-:W-:-:S04]  /*b6b0*/  SHF.R.U32.HI R3, RZ, 0x18, R3 ;  /* 0x00000018ff037819 */ /* 0x000fc80000011603 */
[----:B------:R-:W-:-:S04]  /*b6c0*/  LOP3.LUT R0, R0, 0x80, R3, 0xf8, !PT ;  /* 0x0000008000007812 */ /* 0x000fc800078ef803 */
[----:B------:R-:W-:-:S07]  /*b6d0*/  PRMT R8, R0, 0x7610, R8 ;  /* 0x0000761000087816 */ /* 0x000fce0000000008 */
.L_x_7924:
[----:B------:R-:W-:Y:S05]  /*b6e0*/  BSYNC.RECONVERGENT B0 ;  /* 0x0000000000007941 */ /* 0x000fea0003800200 */
.L_x_7923:
[----:B------:R-:W-:Y:S01]  /*b6f0*/  STG.E.U8 desc[UR36][R16.64], R8 ;  /* 0x0000000810007986 */ /* 0x000fe2000c101124 */
[----:B------:R-:W-:Y:S05]  /*b700*/  EXIT ;  /* 0x000000000000794d */ /* 0x000fea0003800000 */
.L_x_7917:
        /* <DEDUP_REMOVED lines=22> */
.L_x_7927:
[----:B------:R-:W-:-:S05]  /*b870*/  SHF.R.S32.HI R3, RZ, 0x1f, R2 ;  /* 0x0000001fff037819 */ /* 0x000fca0000011402 */
[----:B------:R-:W-:Y:S01]  /*b880*/  STG.E.64 desc[UR36][R16.64], R2 ;  /* 0x0000000210007986 */ /* 0x000fe2000c101b24 */
[----:B------:R-:W-:Y:S05]  /*b890*/  EXIT ;  /* 0x000000000000794d */ /* 0x000fea0003800000 */
.L_x_7926:
[----:B------:R-:W-:Y:S01]  /*b8a0*/  STG.E desc[UR36][R16.64], R2 ;  /* 0x0000000210007986 */ /* 0x000fe2000c101924 */
[----:B------:R-:W-:Y:S05]  /*b8b0*/  EXIT ;  /* 0x000000000000794d */ /* 0x000fea0003800000 */
.L_x_7916:
        /* <DEDUP_REMOVED lines=8> */
[----:B------:R-:W-:Y:S01]  /*b940*/  STG.E.U8 desc[UR36][R16.64], R3 ;  /* 0x0000000310007986 */ /* 0x000fe2000c101124 */
[----:B------:R-:W-:Y:S05]  /*b950*/  EXIT ;  /* 0x000000000000794d */ /* 0x000fea0003800000 */
.L_x_7929:
[----:B------:R-:W-:Y:S01]  /*b960*/  CS2R R6, SRZ ;  /* 0x0000000000067805 */ /* 0x000fe2000001ff00 */
[----:B------:R-:W0:Y:S04]  /*b970*/  I2F.F64 R4, R2 ;  /* 0x0000000200047312 */ /* 0x000e280000201c00 */
[----:B0-----:R-:W-:Y:S01]  /*b980*/  STG.E.128 desc[UR36][R16.64], R4 ;  /* 0x0000000410007986 */ /* 0x001fe2000c101d24 */
[----:B------:R-:W-:Y:S05]  /*b990*/  EXIT ;  /* 0x000000000000794d */ /* 0x000fea0003800000 */
.L_x_7928:
[----:B------:R-:W-:-:S09]  /*b9a0*/  UISETP.NE.AND UP0, UPT, UR4, 0xf, UPT ;  /* 0x0000000f0400788c */ /* 0x000fd2000bf05270 */
[----:B------:R-:W-:Y:S05]  /*b9b0*/  BRA.U !UP0, `(.L_x_7930) ;  /* 0x0000000108e87547 */ /* 0x000fea000b800000 */
[----:B------:R-:W-:-:S09]  /*b9c0*/  UISETP.NE.AND UP0, UPT, UR4, 0x17, UPT ;  /* 0x000000170400788c */ /* 0x000fd2000bf05270 */
[----:B------:R-:W-:Y:S05]  /*b9d0*/  BRA.U !UP0, `(.L_x_7931) ;  /* 0x0000000108907547 */ /* 0x000fea000b800000 */
[----:B------:R-:W-:-:S09]  /*b9e0*/  UISETP.NE.AND UP0, UPT, UR4, 0x18, UPT ;  /* 0x000000180400788c */ /* 0x000fd2000bf05270 */
[----:B------:R-:W-:Y:S05]  /*b9f0*/  BRA.U !UP0, `(.L_x_7932) ;  /* 0x0000000108447547 */ /* 0x000fea000b800000 */
.L_x_7909:
        /* <DEDUP_REMOVED lines=16> */
.L_x_7933:
[----:B------:R-:W-:Y:S05]  /*bb00*/  EXIT ;  /* 0x000000000000794d */ /* 0x000fea0003800000 */
.L_x_7932:
[----:B------:R-:W-:Y:S01]  /*bb10*/  I2FP.F32.S32 R5, R2 ;  /* 0x0000000200057245 */ /* 0x000fe20000201400 */
[----:B------:R-:W-:Y:S01]  /*bb20*/  BSSY.RECONVERGENT B0, `(.L_x_7934) ;  /* 0x000000c000007945 */ /* 0x000fe20003800200 */
[----:B------:R-:W-:Y:S02]  /*bb30*/  MOV R0, 0x7f ;  /* 0x0000007f00007802 */ /* 0x000fe40000000f00 */
        /* <DEDUP_REMOVED lines=10> */
.L_x_7935:
[----:B------:R-:W-:Y:S05]  /*bbe0*/  BSYNC.RECONVERGENT B0 ;  /* 0x0000000000007941 */ /* 0x000fea0003800200 */
.L_x_7934:
[----:B------:R-:W-:-:S05]  /*bbf0*/  LOP3.LUT R3, R0, 0x80, R3, 0xf8, !PT ;  /* 0x0000008000037812 */ /* 0x000fca00078ef803 */
[----:B------:R-:W-:Y:S01]  /*bc00*/  STG.E.U8 desc[UR36][R16.64], R3 ;  /* 0x0000000310007986 */ /* 0x000fe2000c101124 */
[----:B------:R-:W-:Y:S05]  /*bc10*/  EXIT ;  /* 0x000000000000794d */ /* 0x000fea0003800000 */
.L_x_7931:
        /* <DEDUP_REMOVED lines=12> */
.L_x_7937:
[----:B------:R-:W-:Y:S01]  /*bce0*/  IMAD.MOV.U32 R0, RZ, RZ, 0x7f ;  /* 0x0000007fff007424 */ /* 0x000fe200078e00ff */
[----:B------:R-:W-:-:S04]  /*bcf0*/  ISETP.GT.U32.AND P0, PT, R2, 0x7f800000, PT ;  /* 0x7f8000000200780c */ /* 0x000fc80003f04070 */
[----:B------:R-:W-:-:S09]  /*bd00*/  SEL R0, R0, 0x7c, P0 ;  /* 0x0000007c00007807 */ /* 0x000fd20000000000 */
.L_x_7938:
[----:B------:R-:W-:Y:S05]  /*bd10*/  BSYNC.RECONVERGENT B0 ;  /* 0x0000000000007941 */ /* 0x000fea0003800200 */
.L_x_7936:
[----:B------:R-:W-:-:S04]  /*bd20*/  SHF.R.U32.HI R3, RZ, 0x18, R3 ;  /* 0x00000018ff037819 */ /* 0x000fc80000011603 */
[----:B------:R-:W-:-:S05]  /*bd30*/  LOP3.LUT R3, R0, 0x80, R3, 0xf8, !PT ;  /* 0x0000008000037812 */ /* 0x000fca00078ef803 */
[----:B------:R-:W-:Y:S01]  /*bd40*/  STG.E.U8 desc[UR36][R16.64], R3 ;  /* 0x0000000310007986 */ /* 0x000fe2000c101124 */
[----:B------:R-:W-:Y:S05]  /*bd50*/  EXIT ;  /* 0x000000000000794d */ /* 0x000fea0003800000 */
.L_x_7930:
[----:B------:R-:W-:-:S04]  /*bd60*/  I2FP.F32.S32 R0, R2 ;  /* 0x0000000200007245 */ /* 0x000fc80000201400 */
[----:B------:R-:W-:-:S05]  /*bd70*/  F2FP.BF16.F32.PACK_AB R0, RZ, R0 ;  /* 0x00000000ff00723e */ /* 0x000fca00000010ff */
[----:B------:R-:W-:Y:S01]  /*bd80*/  STG.E.U16 desc[UR36][R16.64], R0 ;  /* 0x0000000010007986 */ /* 0x000fe2000c101524 */
[----:B------:R-:W-:Y:S05]  /*bd90*/  EXIT ;  /* 0x000000000000794d */ /* 0x000fea0003800000 */
.L_x_7939:
        /* <DEDUP_REMOVED lines=14> */
.L_x_35869:


//--------------------- .text._ZN2at6native27unrolled_elementwise_kernelIZZZNS0_21clamp_max_kernel_cudaERNS_18TensorIteratorBaseERKN3c106ScalarEENKUlvE_clEvENKUlvE1_clEvEUliE_St5arrayIPcLm2EELi4E23TrivialOffsetCalculatorILi1EjESF_NS0_6memory12LoadWithCastILi1EEENSG_13StoreWithCastILi1EEEEEviT_T0_T2_T3_T4_T5_ --------------------------
	.section	.text._ZN2at6native27unrolled_elementwise_kernelIZZZNS0_21clamp_max_kernel_cudaERNS_18TensorIteratorBaseERKN3c106ScalarEENKUlvE_clEvENKUlvE1_clEvEUliE_St5arrayIPcLm2EELi4E23TrivialOffsetCalculatorILi1EjESF_NS0_6memory12LoadWithCastILi1EEENSG_13StoreWithCastILi1EEEEEviT_T0_T2_T3_T4_T5_,"ax",@progbits
	.align	128
        .global         _ZN2at6native27unrolled_elementwise_kernelIZZZNS0_21clamp_max_kernel_cudaERNS_18TensorIteratorBaseERKN3c106ScalarEENKUlvE_clEvENKUlvE1_clEvEUliE_St5arrayIPcLm2EELi4E23TrivialOffsetCalculatorILi1EjESF_NS0_6memory12LoadWithCastILi1EEENSG_13StoreWithCastILi1EEEEEviT_T0_T2_T3_T4_T5_
        .type           _ZN2at6native27unrolled_elementwise_kernelIZZZNS0_21clamp_max_kernel_cudaERNS_18TensorIteratorBaseERKN3c106ScalarEENKUlvE_clEvENKUlvE1_clEvEUliE_St5arrayIPcLm2EELi4E23TrivialOffsetCalculatorILi1EjESF_NS0_6memory12LoadWithCastILi1EEENSG_13StoreWithCastILi1EEEEEviT_T0_T2_T3_T4_T5_,@function
        .size           _ZN2at6native27unrolled_elementwise_kernelIZZZNS0_21clamp_max_kernel_cudaERNS_18TensorIteratorBaseERKN3c106ScalarEENKUlvE_clEvENKUlvE1_clEvEUliE_St5arrayIPcLm2EELi4E23TrivialOffsetCalculatorILi1EjESF_NS0_6memory12LoadWithCastILi1EEENSG_13StoreWithCastILi1EEEEEviT_T0_T2_T3_T4_T5_,(.L_x_35870 - _ZN2at6native27unrolled_elementwise_kernelIZZZNS0_21clamp_max_kernel_cudaERNS_18TensorIteratorBaseERKN3c106ScalarEENKUlvE_clEvENKUlvE1_clEvEUliE_St5arrayIPcLm2EELi4E23TrivialOffsetCalculatorILi1EjESF_NS0_6memory12LoadWithCastILi1EEENSG_13StoreWithCastILi1EEEEEviT_T0_T2_T3_T4_T5_)
        .other          _ZN2at6native27unrolled_elementwise_kernelIZZZNS0_21clamp_max_kernel_cudaERNS_18TensorIteratorBaseERKN3c106ScalarEENKUlvE_clEvENKUlvE1_clEvEUliE_St5arrayIPcLm2EELi4E23TrivialOffsetCalculatorILi1EjESF_NS0_6memory12LoadWithCastILi1EEENSG_13StoreWithCastILi1EEEEEviT_T0_T2_T3_T4_T5_,@"STO_CUDA_ENTRY STV_DEFAULT"
_ZN2at6native27unrolled_elementwise_kernelIZZZNS0_21clamp_max_kernel_cudaERNS_18TensorIteratorBaseERKN3c106ScalarEENKUlvE_clEvENKUlvE1_clEvEUliE_St5arrayIPcLm2EELi4E23TrivialOffsetCalculatorILi1EjESF_NS0_6memory12LoadWithCastILi1EEENSG_13StoreWithCastILi1EEEEEviT_T0_T2_T3_T4_T5_:
.text._ZN2at6native27unrolled_elementwise_kernelIZZZNS0_21clamp_max_kernel_cudaERNS_18TensorIteratorBaseERKN3c106ScalarEENKUlvE_clEvENKUlvE1_clEvEUliE_St5arrayIPcLm2EELi4E23TrivialOffsetCalculatorILi1EjESF_NS0_6memory12LoadWithCastILi1EEENSG_13StoreWithCastILi1EEEEEviT_T0_T2_T3_T4_T5_:
        /* <DEDUP_REMOVED lines=31> */
.L_x_7945:
[----:B------:R3:W5:Y:S01]  /*01f0*/  LDG.E.U8 R19, desc[UR36][R4.64] ;  /* 0x0000002404137981 */ /* 0x000762000c1e1100 */
[----:B------:R-:W-:Y:S05]  /*0200*/  BRA `(.L_x_7947) ;  /* 0x0000000c00307947 */ /* 0x000fea0003800000 */
.L_x_7944:
        /* <DEDUP_REMOVED lines=8> */
.L_x_7949:
[----:B------:R1:W5:Y:S01]  /*0290*/  LDG.E R19, desc[UR36][R4.64] ;  /* 0x0000002404137981 */ /* 0x000362000c1e1900 */
[----:B------:R-:W-:Y:S05]  /*02a0*/  BRA `(.L_x_7947) ;  /* 0x0000000c00087947 */ /* 0x000fea0003800000 */
.L_x_7948:
[----:B------:R2:W5:Y:S01]  /*02b0*/  LDG.E.S16 R19, desc[UR36][R4.64] ;  /* 0x0000002404137981 */ /* 0x000562000c1e1700 */
[----:B------:R-:W-:Y:S05]  /*02c0*/  BRA `(.L_x_7947) ;  /* 0x0000000c00007947 */ /* 0x000fea0003800000 */
.L_x_7943:
        /* <DEDUP_REMOVED lines=9> */
.L_x_7951:
[----:B------:R-:W2:Y:S02]  /*0360*/  LDG.E.U16 R4, desc[UR36][R4.64] ;  /* 0x0000002404047981 */ /* 0x000ea4000c1e1500 */
[----:B--2---:R-:W-:-:S06]  /*0370*/  HADD2.F32 R19, -RZ, R4.H0_H0 ;  /* 0x20000004ff137230 */ /* 0x004fcc0000004100 */
[----:B------:R-:W0:Y:S01]  /*0380*/  F2I.FTZ.TRUNC.NTZ R19, R19 ;  /* 0x0000001300137305 */ /* 0x000e22000021f100 */
[----:B------:R-:W-:Y:S05]  /*0390*/  BRA `(.L_x_7947) ;  /* 0x0000000800cc7947 */ /* 0x000fea0003800000 */
.L_x_7950:
        /* <DEDUP_REMOVED lines=9> */
.L_x_7953:
[----:B------:R-:W2:Y:S02]  /*0430*/  LDG.E.U16 R4, desc[UR36][R4.64] ;  /* 0x0000002404047981 */ /* 0x000ea4000c1e1500 */
[----:B--2---:R-:W-:-:S06]  /*0440*/  HADD2.F32 R19, -RZ, R4.H0_H0 ;  /* 0x20000004ff137230 */ /* 0x004fcc0000004100 */
[----:B------:R-:W0:Y:S01]  /*0450*/  F2I.FTZ.TRUNC.NTZ R19, R19 ;  /* 0x0000001300137305 */ /* 0x000e22000021f100 */
[----:B------:R-:W-:Y:S05]  /*0460*/  BRA `(.L_x_7947) ;  /* 0x0000000800987947 */ /* 0x000fea0003800000 */
.L_x_7952:
[----:B------:R-:W2:Y:S02]  /*0470*/  LDG.E.64 R4, desc[UR36][R4.64] ;  /* 0x0000002404047981 */ /* 0x000ea4000c1e1b00 */
[----:B--2---:R0:W1:Y:S02]  /*0480*/  F2I.F64.TRUNC R19, R4 ;  /* 0x0000000400137311 */ /* 0x004064000030d100 */
[----:B01----:R-:W-:Y:S05]  /*0490*/  BRA `(.L_x_7947) ;  /* 0x00000008008c7947 */ /* 0x003fea0003800000 */
.L_x_7942:
        /* <DEDUP_REMOVED lines=12> */
.L_x_7956:
[----:B------:R-:W2:Y:S02]  /*0560*/  LDG.E.64 R4, desc[UR36][R4.64] ;  /* 0x0000002404047981 */ /* 0x000ea4000c1e1b00 */
[----:B--2---:R0:W1:Y:S02]  /*0570*/  F2I.F64.TRUNC R19, R4 ;  /* 0x0000000400137311 */ /* 0x004064000030d100 */
[----:B01----:R-:W-:Y:S05]  /*0580*/  BRA `(.L_x_7947) ;  /* 0x0000000800507947 */ /* 0x003fea0003800000 */
.L_x_7955:
        /* <DEDUP_REMOVED lines=24> */
[----:B------:R0:W1:Y:S01]  /*0710*/  F2I.FTZ.TRUNC.NTZ R19, R3 ;  /* 0x0000000300137305 */ /* 0x000062000021f100 */
[----:B------:R-:W-:Y:S05]  /*0720*/  BRA `(.L_x_7947) ;  /* 0x0000000400e87947 */ /* 0x000fea0003800000 */
.L_x_7958:
        /* <DEDUP_REMOVED lines=12> */
[----:B------:R0:W1:Y:S01]  /*07f0*/  F2I.FTZ.TRUNC.NTZ R19, R0 ;  /* 0x0000000000137305 */ /* 0x000062000021f100 */
[----:B------:R-:W-:Y:S05]  /*0800*/  BRA `(.L_x_7947) ;  /* 0x0000000400b07947 */ /* 0x000fea0003800000 */
.L_x_7957:
[----:B------:R-:W2:Y:S02]  /*0810*/  LDG.E.U16 R19, desc[UR36][R4.64] ;  /* 0x0000002404137981 */ /* 0x000ea4000c1e1500 */
[----:B--2---:R-:W-:-:S06]  /*0820*/  IMAD.U32 R19, R19, 0x10000, RZ ;  /* 0x0001000013137824 */ /* 0x004fcc00078e00ff */
[----:B------:R-:W0:Y:S01]  /*0830*/  F2I.FTZ.TRUNC.NTZ R19, R19 ;  /* 0x0000001300137305 */ /* 0x000e22000021f100 */
[----:B------:R-:W-:Y:S05]  /*0840*/  BRA `(.L_x_7947) ;  /* 0x0000000400a07947 */ /* 0x000fea0003800000 */
.L_x_7954:
        /* <DEDUP_REMOVED lines=10> */
.L_x_7961:
        /* <DEDUP_REMOVED lines=21> */
.L_x_7965:
[----:B------:R-:W-:Y:S05]  /*0a40*/  BSYNC.RECONVERGENT B1 ;  /* 0x0000000000017941 */ /* 0x000fea0003800200 */
.L_x_7964:
[----:B------:R-:W-:Y:S01]  /*0a50*/  IMAD.SHL.U32 R0, R0, 0x100000, RZ ;  /* 0x0010000000007824 */ /* 0x000fe200078e00ff */
[----:B------:R-:W-:-:S04]  /*0a60*/  LEA R3, R3, 0x3b800000, 0x17 ;  /* 0x3b80000003037811 */ /* 0x000fc800078eb8ff */
[----:B------:R-:W-:-:S07]  /*0a70*/  LOP3.LUT R19, R3, R0, R19, 0xfe, !PT ;  /* 0x0000000003137212 */ /* 0x000fce00078efe13 */
.L_x_7963:
[----:B------:R-:W-:Y:S05]  /*0a80*/  BSYNC.RECONVERGENT B0 ;  /* 0x0000000000007941 */ /* 0x000fea0003800200 */
.L_x_7962:
[----:B------:R-:W0:Y:S01]  /*0a90*/  F2I.FTZ.TRUNC.NTZ R19, R19 ;  /* 0x0000001300137305 */ /* 0x000e22000021f100 */
[----:B------:R-:W-:Y:S05]  /*0aa0*/  BRA `(.L_x_7947) ;  /* 0x0000000400087947 */ /* 0x000fea0003800000 */
.L_x_7960:
        /* <DEDUP_REMOVED lines=21> */
.L_x_7969:
[----:B------:R-:W-:Y:S05]  /*0c00*/  BSYNC.RECONVERGENT B1 ;  /* 0x0000000000017941 */ /* 0x000fea0003800200 */
.L_x_7968:
[----:B------:R-:W-:Y:S01]  /*0c10*/  IMAD.SHL.U32 R0, R0, 0x200000, RZ ;  /* 0x0020000000007824 */ /* 0x000fe200078e00ff */
[----:B------:R-:W-:-:S04]  /*0c20*/  LEA R3, R3, 0x37800000, 0x17 ;  /* 0x3780000003037811 */ /* 0x000fc800078eb8ff */
[----:B------:R-:W-:-:S07]  /*0c30*/  LOP3.LUT R19, R3, R0, R19, 0xfe, !PT ;  /* 0x0000000003137212 */ /* 0x000fce00078efe13 */
.L_x_7967:
[----:B------:R-:W-:Y:S05]  /*0c40*/  BSYNC.RECONVERGENT B0 ;  /* 0x0000000000007941 */ /* 0x000fea0003800200 */
.L_x_7966:
[----:B------:R-:W0:Y:S01]  /*0c50*/  F2I.FTZ.TRUNC.NTZ R19, R19 ;  /* 0x0000001300137305 */ /* 0x000e22000021f100 */
[----:B------:R-:W-:Y:S05]  /*0c60*/  BRA `(.L_x_7947) ;  /* 0x0000000000987947 */ /* 0x000fea0003800000 */
.L_x_7959:
[----:B------:R-:W-:-:S09]  /*0c70*/  UISETP.NE.AND UP0, UPT, UR4, 0x1c, UPT ;  /* 0x0000001c0400788c */ /* 0x000fd2000bf05270 */
[----:B------:R-:W-:Y:S05]  /*0c80*/  BRA.U !UP0, `(.L_x_7970) ;  /* 0x00000001088c7547 */ /* 0x000fea000b800000 */
[----:B------:R-:W-:-:S09]  /*0c90*/  UISETP.NE.AND UP0, UPT, UR4, 0x1d, UPT ;  /* 0x0000001d0400788c */ /* 0x000fd2000bf05270 */
[----:B------:R-:W-:Y:S05]  /*0ca0*/  BRA.U !UP0, `(.L_x_7971) ;  /* 0x00000001087c7547 */ /* 0x000fea000b800000 */
[----:B------:R-:W-:-:S09]  /*0cb0*/  UISETP.NE.AND UP0, UPT, UR4, 0x2c, UPT ;  /* 0x0000002c0400788c */ /* 0x000fd2000bf05270 */
[----:B------:R-:W-:Y:S05]  /*0cc0*/  BRA.U !UP0, `(.L_x_7972) ;  /* 0x0000000108487547 */ /* 0x000fea000b800000 */
.L_x_7946:
        /* <DEDUP_REMOVED lines=16> */
.L_x_7973:
[----:B------:R-:W-:Y:S01]  /*0dd0*/  IMAD.MOV.U32 R19, RZ, RZ, RZ ;  /* 0x000000ffff137224 */ /* 0x000fe200078e00ff */
[----:B------:R-:W-:Y:S06]  /*0de0*/  BRA `(.L_x_7947) ;  /* 0x0000000000387947 */ /* 0x000fec0003800000 */
.L_x_7972:
        /* <DEDUP_REMOVED lines=8> */
.L_x_7975:
[----:B------:R-:W-:Y:S05]  /*0e70*/  BSYNC.RECONVERGENT B0 ;  /* 0x0000000000007941 */ /* 0x000fea0003800200 */
.L_x_7974:
[----:B------:R-:W0:Y:S01]  /*0e80*/  F2I.FTZ.TRUNC.NTZ R19, R19 ;  /* 0x0000001300137305 */ /* 0x000e22000021f100 */
[----:B------:R-:W-:Y:S05]  /*0e90*/  BRA `(.L_x_7947) ;  /* 0x00000000000c7947 */ /* 0x000fea0003800000 */
.L_x_7971:
[----:B------:R0:W5:Y:S01]  /*0ea0*/  LDG.E R19, desc[UR36][R4.64] ;  /* 0x0000002404137981 */ /* 0x000162000c1e1900 */
[----:B------:R-:W-:Y:S05]  /*0eb0*/  BRA `(.L_x_7947) ;  /* 0x0000000000047947 */ /* 0x000fea0003800000 */
.L_x_7970:
[----:B------:R0:W5:Y:S02]  /*0ec0*/  LDG.E R19, desc[UR36][R4.64] ;  /* 0x0000002404137981 */ /* 0x000164000c1e1900 */
.L_x_7947:
[----:B------:R-:W-:-:S07]  /*0ed0*/  VIADD R23, R17, 0x80 ;  /* 0x0000008011177836 */ /* 0x000fce0000000000 */
.L_x_7941:
[----:B------:R-:W-:Y:S05]  /*0ee0*/  BSYNC.RECONVERGENT B6 ;  /* 0x0000000000067941 */ /* 0x000fea0003800200 */
.L_x_7940:
[----:B------:R-:W-:Y:S01]  /*0ef0*/  ISETP.GE.AND P0, PT, R23, R16, PT ;  /* 0x000000101700720c */ /* 0x000fe20003f06270 */
[----:B------:R-:W-:Y:S01]  /*0f00*/  BSSY.RECONVERGENT B6, `(.L_x_7976) ;  /* 0x00000e5000067945 */ /* 0x000fe20003800200 */
[----:B------:R-:W-:-:S11]  /*0f10*/  IMAD.MOV.U32 R26, RZ, RZ, RZ ;  /* 0x000000ffff1a7224 */ /* 0x000fd600078e00ff */
        /* <DEDUP_REMOVED lines=20> */
.L_x_7981:
[----:B------:R0:W5:Y:S01]  /*1060*/  LDG.E.U8 R26, desc[UR36][R4.64] ;  /* 0x00000024041a7981 */ /* 0x000162000c1e1100 */
[----:B------:R-:W-:Y:S05]  /*1070*/  BRA `(.L_x_7983) ;  /* 0x0000000c00307947 */ /* 0x000fea0003800000 */
.L_x_7980:
        /* <DEDUP_REMOVED lines=8> */
.L_x_7985:
[----:B------:R0:W5:Y:S01]  /*1100*/  LDG.E R26, desc[UR36][R4.64] ;  /* 0x00000024041a7981 */ /* 0x000162000c1e1900 */
[----:B------:R-:W-:Y:S05]  /*1110*/  BRA `(.L_x_7983) ;  /* 0x0000000c00087947 */ /* 0x000fea0003800000 */
.L_x_7984:
[----:B------:R0:W5:Y:S01]  /*1120*/  LDG.E.S16 R26, desc[UR36][R4.64] ;  /* 0x00000024041a7981 */ /* 0x000162000c1e1700 */
[----:B------:R-:W-:Y:S05]  /*1130*/  BRA `(.L_x_7983) ;  /* 0x0000000c00007947 */ /* 0x000fea0003800000 */
.L_x_7979:
        /* <DEDUP_REMOVED lines=9> */
.L_x_7987:
[----:B------:R-:W2:Y:S02]  /*11d0*/  LDG.E.U16 R4, desc[UR36][R4.64] ;  /* 0x0000002404047981 */ /* 0x000ea4000c1e1500 */
[----:B--2---:R-:W-:-:S06]  /*11e0*/  HADD2.F32 R26, -RZ, R4.H0_H0 ;  /* 0x20000004ff1a7230 */ /* 0x004fcc0000004100 */
[----:B------:R-:W0:Y:S01]  /*11f0*/  F2I.FTZ.TRUNC.NTZ R26, R26 ;  /* 0x0000001a001a7305 */ /* 0x000e22000021f100 */
[----:B------:R-:W-:Y:S05]  /*1200*/  BRA `(.L_x_7983) ;  /* 0x0000000800cc7947 */ /* 0x000fea0003800000 */
.L_x_7986:
        /* <DEDUP_REMOVED lines=9> */
.L_x_7989:
[----:B------:R-:W2:Y:S02]  /*12a0*/  LDG.E.U16 R4, desc[UR36][R4.64] ;  /* 0x0000002404047981 */ /* 0x000ea4000c1e1500 */
[----:B--2---:R-:W-:-:S06]  /*12b0*/  HADD2.F32 R26, -RZ, R4.H0_H0 ;  /* 0x20000004ff1a7230 */ /* 0x004fcc0000004100 */
[----:B------:R-:W0:Y:S01]  /*12c0*/  F2I.FTZ.TRUNC.NTZ R26, R26 ;  /* 0x0000001a001a7305 */ /* 0x000e22000021f100 */
[----:B------:R-:W-:Y:S05]  /*12d0*/  BRA `(.L_x_7983) ;  /* 0x0000000800987947 */ /* 0x000fea0003800000 */
.L_x_7988:
[----:B------:R-:W2:Y:S02]  /*12e0*/  LDG.E.64 R26, desc[UR36][R4.64] ;  /* 0x00000024041a7981 */ /* 0x000ea4000c1e1b00 */
[----:B--2---:R0:W1:Y:S02]  /*12f0*/  F2I.F64.TRUNC R26, R26 ;  /* 0x0000001a001a7311 */ /* 0x004064000030d100 */
[----:B01----:R-:W-:Y:S05]  /*1300*/  BRA `(.L_x_7983) ;  /* 0x00000008008c7947 */ /* 0x003fea0003800000 */
.L_x_7978:
        /* <DEDUP_REMOVED lines=12> */
.L_x_7992:
[----:B------:R-:W2:Y:S02]  /*13d0*/  LDG.E.64 R4, desc[UR36][R4.64] ;  /* 0x0000002404047981 */ /* 0x000ea4000c1e1b00 */
[----:B--2---:R0:W1:Y:S02]  /*13e0*/  F2I.F64.TRUNC R26, R4 ;  /* 0x00000004001a7311 */ /* 0x004064000030d100 */
[----:B01----:R-:W-:Y:S05]  /*13f0*/  BRA `(.L_x_7983) ;  /* 0x0000000800507947 */ /* 0x003fea0003800000 */
.L_x_7991:
        /* <DEDUP_REMOVED lines=26> */
.L_x_7994:
        /* <DEDUP_REMOVED lines=12> */
[----:B------:R2:W3:Y:S01]  /*1660*/  F2I.FTZ.TRUNC.NTZ R26, R0 ;  /* 0x00000000001a7305 */ /* 0x0004e2000021f100 */
[----:B------:R-:W-:Y:S05]  /*1670*/  BRA `(.L_x_7983) ;  /* 0x0000000400b07947 */ /* 0x000fea0003800000 */
.L_x_7993:
[----:B------:R-:W2:Y:S02]  /*1680*/  LDG.E.U16 R26, desc[UR36][R4.64] ;  /* 0x00000024041a7981 */ /* 0x000ea4000c1e1500 */
[----:B--2---:R-:W-:-:S06]  /*1690*/  IMAD.U32 R26, R26, 0x10000, RZ ;  /* 0x000100001a1a7824 */ /* 0x004fcc00078e00ff */
[----:B------:R-:W4:Y:S01]  /*16a0*/  F2I.FTZ.TRUNC.NTZ R26, R26 ;  /* 0x0000001a001a7305 */ /* 0x000f22000021f100 */
[----:B------:R-:W-:Y:S05]  /*16b0*/  BRA `(.L_x_7983) ;  /* 0x0000000400a07947 */ /* 0x000fea0003800000 */
.L_x_7990:
        /* <DEDUP_REMOVED lines=10> */
.L_x_7997:
        /* <DEDUP_REMOVED lines=21> */
.L_x_8001:
[----:B------:R-:W-:Y:S05]  /*18b0*/  BSYNC.RECONVERGENT B1 ;  /* 0x0000000000017941 */ /* 0x000fea0003800200 */
.L_x_8000:
[----:B------:R-:W-:Y:S01]  /*18c0*/  IMAD.SHL.U32 R0, R0, 0x100000, RZ ;  /* 0x0010000000007824 */ /* 0x000fe200078e00ff */
[----:B------:R-:W-:-:S04]  /*18d0*/  LEA R3, R3, 0x3b800000, 0x17 ;  /* 0x3b80000003037811 */ /* 0x000fc800078eb8ff */
[----:B------:R-:W-:-:S07]  /*18e0*/  LOP3.LUT R26, R3, R0, R7, 0xfe, !PT ;  /* 0x00000000031a7212 */ /* 0x000fce00078efe07 */
.L_x_7999:
[----:B------:R-:W-:Y:S05]  /*18f0*/  BSYNC.RECONVERGENT B0 ;  /* 0x0000000000007941 */ /* 0x000fea0003800200 */
.L_x_7998:
[----:B------:R-:W0:Y:S01]  /*1900*/  F2I.FTZ.TRUNC.NTZ R26, R26 ;  /* 0x0000001a001a7305 */ /* 0x000e22000021f100 */
[----:B------:R-:W-:Y:S05]  /*1910*/  BRA `(.L_x_7983) ;  /* 0x0000000400087947 */ /* 0x000fea0003800000 */
.L_x_7996:
        /* <DEDUP_REMOVED lines=21> */
.L_x_8005:
[----:B------:R-:W-:Y:S05]  /*1a70*/  BSYNC.RECONVERGENT B1 ;  /* 0x0000000000017941 */ /* 0x000fea0003800200 */
.L_x_8004:
[----:B------:R-:W-:Y:S01]  /*1a80*/  IMAD.SHL.U32 R0, R0, 0x200000, RZ ;  /* 0x0020000000007824 */ /* 0x000fe200078e00ff */
[----:B------:R-:W-:-:S04]  /*1a90*/  LEA R3, R3, 0x37800000, 0x17 ;  /* 0x3780000003037811 */ /* 0x000fc800078eb8ff */
[----:B------:R-:W-:-:S07]  /*1aa0*/  LOP3.LUT R26, R3, R0, R7, 0xfe, !PT ;  /* 0x00000000031a7212 */ /* 0x000fce00078efe07 */
.L_x_8003:
[----:B------:R-:W-:Y:S05]  /*1ab0*/  BSYNC.RECONVERGENT B0 ;  /* 0x0000000000007941 */ /* 0x000fea0003800200 */
.L_x_8002:
[----:B------:R-:W0:Y:S01]  /*1ac0*/  F2I.FTZ.TRUNC.NTZ R26, R26 ;  /* 0x0000001a001a7305 */ /* 0x000e22000021f100 */
[----:B------:R-:W-:Y:S05]  /*1ad0*/  BRA `(.L_x_7983) ;  /* 0x0000000000987947 */ /* 0x000fea0003800000 */
.L_x_7995:
        /* <DEDUP_REMOVED lines=14> */
.L_x_8009:
[----:B------:R-:W-:Y:S05]  /*1bc0*/  BSYNC.RECONVERGENT B0 ;  /* 0x0000000000007941 */ /* 0x000fea0003800200 */
.L_x_8008:
[----:B------:R-:W0:Y:S01]  /*1bd0*/  F2I.FTZ.TRUNC.NTZ R26, R26 ;  /* 0x0000001a001a7305 */ /* 0x000e22000021f100 */
[----:B------:R-:W-:Y:S05]  /*1be0*/  BRA `(.L_x_7983) ;  /* 0x0000000000547947 */ /* 0x000fea0003800000 */
.L_x_7982:
        /* <DEDUP_REMOVED lines=16> */
.L_x_8010:
[----:B------:R-:W-:Y:S01]  /*1cf0*/  IMAD.MOV.U32 R26, RZ, RZ, RZ ;  /* 0x000000ffff1a7224 */ /* 0x000fe200078e00ff */
[----:B------:R-:W-:Y:S06]  /*1d00*/  BRA `(.L_x_7983) ;  /* 0x00000000000c7947 */ /* 0x000fec0003800000 */
.L_x_8007:
[----:B------:R0:W5:Y:S01]  /*1d10*/  LDG.E R26, desc[UR36][R4.64] ;  /* 0x00000024041a7981 */ /* 0x000162000c1e1900 */
[----:B------:R-:W-:Y:S05]  /*1d20*/  BRA `(.L_x_7983) ;  /* 0x0000000000047947 */ /* 0x000fea0003800000 */
.L_x_8006:
[----:B------:R0:W5:Y:S02]  /*1d30*/  LDG.E R26, desc[UR36][R4.64] ;  /* 0x00000024041a7981 */ /* 0x000164000c1e1900 */
.L_x_7983:
[----:B------:R-:W-:-:S07]  /*1d40*/  VIADD R23, R23, 0x80 ;  /* 0x0000008017177836 */ /* 0x000fce0000000000 */
.L_x_7977:
[----:B------:R-:W-:Y:S05]  /*1d50*/  BSYNC.RECONVERGENT B6 ;  /* 0x0000000000067941 */ /* 0x000fea0003800200 */
.L_x_7976:
        /* <DEDUP_REMOVED lines=23> */
.L_x_8016:
[----:B------:R0:W5:Y:S01]  /*1ed0*/  LDG.E.U8 R24, desc[UR36][R4.64] ;  /* 0x0000002404187981 */ /* 0x000162000c1e1100 */
[----:B------:R-:W-:Y:S05]  /*1ee0*/  BRA `(.L_x_8018) ;  /* 0x0000000c00307947 */ /* 0x000fea0003800000 */
.L_x_8015:
        /* <DEDUP_REMOVED lines=8> */
.L_x_8020:
[----:B------:R0:W5:Y:S01]  /*1f70*/  LDG.E R24, desc[UR36][R4.64] ;  /* 0x0000002404187981 */ /* 0x000162000c1e1900 */
[----:B------:R-:W-:Y:S05]  /*1f80*/  BRA `(.L_x_8018) ;  /* 0x0000000c00087947 */ /* 0x000fea0003800000 */
.L_x_8019:
[----:B------:R0:W5:Y:S01]  /*1f90*/  LDG.E.S16 R24, desc[UR36][R4.64] ;  /* 0x0000002404187981 */ /* 0x000162000c1e1700 */
[----:B------:R-:W-:Y:S05]  /*1fa0*/  BRA `(.L_x_8018) ;  /* 0x0000000c00007947 */ /* 0x000fea0003800000 */
.L_x_8014:
        /* <DEDUP_REMOVED lines=9> */
.L_x_8022:
[----:B------:R-:W2:Y:S02]  /*2040*/  LDG.E.U16 R4, desc[UR36][R4.64] ;  /* 0x0000002404047981 */ /* 0x000ea4000c1e1500 */
[----:B--2---:R-:W-:-:S06]  /*2050*/  HADD2.F32 R24, -RZ, R4.H0_H0 ;  /* 0x20000004ff187230 */ /* 0x004fcc0000004100 */
[----:B------:R-:W0:Y:S01]  /*2060*/  F2I.FTZ.TRUNC.NTZ R24, R24 ;  /* 0x0000001800187305 */ /* 0x000e22000021f100 */
[----:B------:R-:W-:Y:S05]  /*2070*/  BRA `(.L_x_8018) ;  /* 0x0000000800cc7947 */ /* 0x000fea0003800000 */
.L_x_8021:
        /* <DEDUP_REMOVED lines=9> */
.L_x_8024:
[----:B------:R-:W2:Y:S02]  /*2110*/  LDG.E.U16 R4, desc[UR36][R4.64] ;  /* 0x0000002404047981 */ /* 0x000ea4000c1e1500 */
[----:B--2---:R-:W-:-:S06]  /*2120*/  HADD2.F32 R24, -RZ, R4.H0_H0 ;  /* 0x20000004ff187230 */ /* 0x004fcc0000004100 */
[----:B------:R-:W0:Y:S01]  /*2130*/  F2I.FTZ.TRUNC.NTZ R24, R24 ;  /* 0x0000001800187305 */ /* 0x000e22000021f100 */
[----:B------:R-:W-:Y:S05]  /*2140*/  BRA `(.L_x_8018) ;  /* 0x0000000800987947 */ /* 0x000fea0003800000 */
.L_x_8023:
[----:B------:R-:W2:Y:S02]  /*2150*/  LDG.E.64 R24, desc[UR36][R4.64] ;  /* 0x0000002404187981 */ /* 0x000ea4000c1e1b00 */
[----:B--2---:R0:W1:Y:S02]  /*2160*/  F2I.F64.TRUNC R24, R24 ;  /* 0x0000001800187311 */ /* 0x004064000030d100 */
[----:B01----:R-:W-:Y:S05]  /*2170*/  BRA `(.L_x_8018) ;  /* 0x00000008008c7947 */ /* 0x003fea0003800000 */
.L_x_8013:
        /* <DEDUP_REMOVED lines=12> */
.L_x_8027:
[----:B------:R-:W2:Y:S02]  /*2240*/  LDG.E.64 R4, desc[UR36][R4.64] ;  /* 0x0000002404047981 */ /* 0x000ea4000c1e1b00 */
[----:B--2---:R0:W1:Y:S02]  /*2250*/  F2I.F64.TRUNC R24, R4 ;  /* 0x0000000400187311 */ /* 0x004064000030d100 */
[----:B01----:R-:W-:Y:S05]  /*2260*/  BRA `(.L_x_8018) ;  /* 0x0000000800507947 */ /* 0x003fea0003800000 */
.L_x_8026:
        /* <DEDUP_REMOVED lines=26> */
.L_x_8029:
        /* <DEDUP_REMOVED lines=12> */
[----:B------:R0:W1:Y:S01]  /*24d0*/  F2I.FTZ.TRUNC.NTZ R24, R0 ;  /* 0x0000000000187305 */ /* 0x000062000021f100 */
[----:B------:R-:W-:Y:S05]  /*24e0*/  BRA `(.L_x_8018) ;  /* 0x0000000400b07947 */ /* 0x000fea0003800000 */
.L_x_8028:
[----:B------:R-:W2:Y:S02]  /*24f0*/  LDG.E.U16 R24, desc[UR36][R4.64] ;  /* 0x0000002404187981 */ /* 0x000ea4000c1e1500 */
[----:B--2---:R-:W-:-:S06]  /*2500*/  IMAD.U32 R24, R24, 0x10000, RZ ;  /* 0x0001000018187824 */ /* 0x004fcc00078e00ff */
[----:B------:R-:W0:Y:S01]  /*2510*/  F2I.FTZ.TRUNC.NTZ R24, R24 ;  /* 0x0000001800187305 */ /* 0x000e22000021f100 */
[----:B------:R-:W-:Y:S05]  /*2520*/  BRA `(.L_x_8018) ;  /* 0x0000000400a07947 */ /* 0x000fea0003800000 */
.L_x_8025:
        /* <DEDUP_REMOVED lines=10> */
.L_x_8032:
        /* <DEDUP_REMOVED lines=21> */
.L_x_8036:
[----:B------:R-:W-:Y:S05]  /*2720*/  BSYNC.RECONVERGENT B1 ;  /* 0x0000000000017941 */ /* 0x000fea0003800200 */
.L_x_8035:
[----:B------:R-:W-:Y:S01]  /*2730*/  IMAD.SHL.U32 R0, R0, 0x100000, RZ ;  /* 0x0010000000007824 */ /* 0x000fe200078e00ff */
[----:B------:R-:W-:-:S04]  /*2740*/  LEA R3, R3, 0x3b800000, 0x17 ;  /* 0x3b80000003037811 */ /* 0x000fc800078eb8ff */
[----:B------:R-:W-:-:S07]  /*2750*/  LOP3.LUT R24, R3, R0, R7, 0xfe, !PT ;  /* 0x0000000003187212 */ /* 0x000fce00078efe07 */
.L_x_8034:
[----:B------:R-:W-:Y:S05]  /*2760*/  BSYNC.RECONVERGENT B0 ;  /* 0x0000000000007941 */ /* 0x000fea0003800200 */
.L_x_8033:
[----:B------:R-:W1:Y:S01]  /*2770*/  F2I.FTZ.TRUNC.NTZ R24, R24 ;  /* 0x0000001800187305 */ /* 0x000e62000021f100 */
[----:B------:R-:W-:Y:S05]  /*2780*/  BRA `(.L_x_8018) ;  /* 0x0000000400087947 */ /* 0x000fea0003800000 */
.L_x_8031:
        /* <DEDUP_REMOVED lines=21> */
.L_x_8040:
[----:B------:R-:W-:Y:S05]  /*28e0*/  BSYNC.RECONVERGENT B1 ;  /* 0x0000000000017941 */ /* 0x000fea0003800200 */
.L_x_8039:
[----:B------:R-:W-:Y:S01]  /*28f0*/  IMAD.SHL.U32 R0, R0, 0x200000, RZ ;  /* 0x0020000000007824 */ /* 0x000fe200078e00ff */
[----:B------:R-:W-:-:S04]  /*2900*/  LEA R3, R3, 0x37800000, 0x17 ;  /* 0x3780000003037811 */ /* 0x000fc800078eb8ff */
[----:B------:R-:W-:-:S07]  /*2910*/  LOP3.LUT R24, R3, R0, R7, 0xfe, !PT ;  /* 0x0000000003187212 */ /* 0x000fce00078efe07 */
.L_x_8038:
[----:B------:R-:W-:Y:S05]  /*2920*/  BSYNC.RECONVERGENT B0 ;  /* 0x0000000000007941 */ /* 0x000fea0003800200 */
.L_x_8037:
[----:B------:R-:W2:Y:S01]  /*2930*/  F2I.FTZ.TRUNC.NTZ R24, R24 ;  /* 0x0000001800187305 */ /* 0x000ea2000021f100 */
[----:B------:R-:W-:Y:S05]  /*2940*/  BRA `(.L_x_8018) ;  /* 0x0000000000987947 */ /* 0x000fea0003800000 */
.L_x_8030:
        /* <DEDUP_REMOVED lines=14> */
.L_x_8044:
[----:B------:R-:W-:Y:S05]  /*2a30*/  BSYNC.RECONVERGENT B0 ;  /* 0x0000000000007941 */ /* 0x000fea0003800200 */
.L_x_8043:
[----:B------:R-:W4:Y:S01]  /*2a40*/  F2I.FTZ.TRUNC.NTZ R24, R24 ;  /* 0x0000001800187305 */ /* 0x000f22000021f100 */
[----:B------:R-:W-:Y:S05]  /*2a50*/  BRA `(.L_x_8018) ;  /* 0x0000000000547947 */ /* 0x000fea0003800000 */
.L_x_8017:
        /* <DEDUP_REMOVED lines=16> */
.L_x_8045:
[----:B------:R-:W-:Y:S01]  /*2b60*/  IMAD.MOV.U32 R24, RZ, RZ, RZ ;  /* 0x000000ffff187224 */ /* 0x000fe200078e00ff */
[----:B------:R-:W-:Y:S06]  /*2b70*/  BRA `(.L_x_8018) ;  /* 0x00000000000c7947 */ /* 0x000fec0003800000 */
.L_x_8042:
[----:B------:R0:W5:Y:S01]  /*2b80*/  LDG.E R24, desc[UR36][R4.64] ;  /* 0x0000002404187981 */ /* 0x000162000c1e1900 */
[----:B------:R-:W-:Y:S05]  /*2b90*/  BRA `(.L_x_8018) ;  /* 0x0000000000047947 */ /* 0x000fea0003800000 */
.L_x_8041:
[----:B------:R3:W5:Y:S02]  /*2ba0*/  LDG.E R24, desc[UR36][R4.64] ;  /* 0x0000002404187981 */ /* 0x000764000c1e1900 */
.L_x_8018:
[----:B------:R-:W-:-:S07]  /*2bb0*/  VIADD R23, R23, 0x80 ;  /* 0x0000008017177836 */ /* 0x000fce0000000000 */
.L_x_8012:
[----:B------:R-:W-:Y:S05]  /*2bc0*/  BSYNC.RECONVERGENT B6 ;  /* 0x0000000000067941 */ /* 0x000fea0003800200 */
.L_x_8011:
        /* <DEDUP_REMOVED lines=23> */
.L_x_8051:
[----:B------:R0:W5:Y:S01]  /*2d40*/  LDG.E.U8 R22, desc[UR36][R4.64] ;  /* 0x0000002404167981 */ /* 0x000162000c1e1100 */
[----:B------:R-:W-:Y:S05]  /*2d50*/  BRA `(.L_x_8047) ;  /* 0x0000000c002c7947 */ /* 0x000fea0003800000 */
.L_x_8050:
        /* <DEDUP_REMOVED lines=8> */
.L_x_8054:
[----:B------:R0:W5:Y:S01]  /*2de0*/  LDG.E R22, desc[UR36][R4.64] ;  /* 0x0000002404167981 */ /* 0x000162000c1e1900 */
[----:B------:R-:W-:Y:S05]  /*2df0*/  BRA `(.L_x_8047) ;  /* 0x0000000c00047947 */ /* 0x000fea0003800000 */
.L_x_8053:
[----:B------:R0:W5:Y:S01]  /*2e00*/  LDG.E.S16 R22, desc[UR36][R4.64] ;  /* 0x0000002404167981 */ /* 0x000162000c1e1700 */
[----:B------:R-:W-:Y:S05]  /*2e10*/  BRA `(.L_x_8047) ;  /* 0x0000000800fc7947 */ /* 0x000fea0003800000 */
.L_x_8049:
        /* <DEDUP_REMOVED lines=9> */
.L_x_8056:
[----:B------:R-:W2:Y:S02]  /*2eb0*/  LDG.E.U16 R4, desc[UR36][R4.64] ;  /* 0x0000002404047981 */ /* 0x000ea4000c1e1500 */
[----:B--2---:R-:W-:-:S06]  /*2ec0*/  HADD2.F32 R22, -RZ, R4.H0_H0 ;  /* 0x20000004ff167230 */ /* 0x004fcc0000004100 */
[----:B------:R-:W0:Y:S01]  /*2ed0*/  F2I.FTZ.TRUNC.NTZ R22, R22 ;  /* 0x0000001600167305 */ /* 0x000e22000021f100 */
[----:B------:R-:W-:Y:S05]  /*2ee0*/  BRA `(.L_x_8047) ;  /* 0x0000000800c87947 */ /* 0x000fea0003800000 */
.L_x_8055:
        /* <DEDUP_REMOVED lines=9> */
.L_x_8058:
[----:B------:R-:W2:Y:S02]  /*2f80*/  LDG.E.U16 R4, desc[UR36][R4.64] ;  /* 0x0000002404047981 */ /* 0x000ea4000c1e1500 */
[----:B--2---:R-:W-:-:S06]  /*2f90*/  HADD2.F32 R22, -RZ, R4.H0_H0 ;  /* 0x20000004ff167230 */ /* 0x004fcc0000004100 */
[----:B------:R-:W0:Y:S01]  /*2fa0*/  F2I.FTZ.TRUNC.NTZ R22, R22 ;  /* 0x0000001600167305 */ /* 0x000e22000021f100 */
[----:B------:R-:W-:Y:S05]  /*2fb0*/  BRA `(.L_x_8047) ;  /* 0x0000000800947947 */ /* 0x000fea0003800000 */
.L_x_8057:
[----:B------:R-:W2:Y:S02]  /*2fc0*/  LDG.E.64 R22, desc[UR36][R4.64] ;  /* 0x0000002404167981 */ /* 0x000ea4000c1e1b00 */
[----:B--2---:R0:W1:Y:S02]  /*2fd0*/  F2I.F64.TRUNC R22, R22 ;  /* 0x0000001600167311 */ /* 0x004064000030d100 */
[----:B01----:R-:W-:Y:S05]  /*2fe0*/  BRA `(.L_x_8047) ;  /* 0x0000000800887947 */ /* 0x003fea0003800000 */
.L_x_8048:
        /* <DEDUP_REMOVED lines=12> */
.L_x_8061:
[----:B------:R-:W2:Y:S02]  /*30b0*/  LDG.E.64 R4, desc[UR36][R4.64] ;  /* 0x0000002404047981 */ /* 0x000ea4000c1e1b00 */
[----:B--2---:R0:W1:Y:S02]  /*30c0*/  F2I.F64.TRUNC R22, R4 ;  /* 0x0000000400167311 */ /* 0x004064000030d100 */
[----:B01----:R-:W-:Y:S05]  /*30d0*/  BRA `(.L_x_8047) ;  /* 0x00000008004c7947 */ /* 0x003fea0003800000 */
.L_x_8060:
        /* <DEDUP_REMOVED lines=26> */
.L_x_8063:
        /* <DEDUP_REMOVED lines=14> */
.L_x_8062:
[----:B------:R-:W2:Y:S02]  /*3360*/  LDG.E.U16 R22, desc[UR36][R4.64] ;  /* 0x0000002404167981 */ /* 0x000ea4000c1e1500 */
[----:B--2---:R-:W-:-:S06]  /*3370*/  IMAD.U32 R22, R22, 0x10000, RZ ;  /* 0x0001000016167824 */ /* 0x004fcc00078e00ff */
[----:B------:R-:W0:Y:S01]  /*3380*/  F2I.FTZ.TRUNC.NTZ R22, R22 ;  /* 0x0000001600167305 */ /* 0x000e22000021f100 */
[----:B------:R-:W-:Y:S05]  /*3390*/  BRA `(.L_x_8047) ;  /* 0x00000004009c7947 */ /* 0x000fea0003800000 */
.L_x_8059:
        /* <DEDUP_REMOVED lines=10> */
.L_x_8066:
        /* <DEDUP_REMOVED lines=21> */
.L_x_8070:
[----:B------:R-:W-:Y:S05]  /*3590*/  BSYNC.RECONVERGENT B1 ;  /* 0x0000000000017941 */ /* 0x000fea0003800200 */
.L_x_8069:
[----:B------:R-:W-:Y:S01]  /*35a0*/  IMAD.SHL.U32 R0, R0, 0x100000, RZ ;  /* 0x0010000000007824 */ /* 0x000fe200078e00ff */
[----:B------:R-:W-:-:S04]  /*35b0*/  LEA R3, R3, 0x3b800000, 0x17 ;  /* 0x3b80000003037811 */ /* 0x000fc800078eb8ff */
[----:B------:R-:W-:-:S07]  /*35c0*/  LOP3.LUT R22, R3, R0, R7, 0xfe, !PT ;  /* 0x0000000003167212 */ /* 0x000fce00078efe07 */
.L_x_8068:
[----:B------:R-:W-:Y:S05]  /*35d0*/  BSYNC.RECONVERGENT B0 ;  /* 0x0000000000007941 */ /* 0x000fea0003800200 */
.L_x_8067:
[----:B------:R-:W0:Y:S01]  /*35e0*/  F2I.FTZ.TRUNC.NTZ R22, R22 ;  /* 0x0000001600167305 */ /* 0x000e22000021f100 */
[----:B------:R-:W-:Y:S05]  /*35f0*/  BRA `(.L_x_8047) ;  /* 0x0000000400047947 */ /* 0x000fea0003800000 */
.L_x_8065:
        /* <DEDUP_REMOVED lines=21> */
.L_x_8074:
[----:B------:R-:W-:Y:S05]  /*3750*/  BSYNC.RECONVERGENT B1 ;  /* 0x0000000000017941 */ /* 0x000fea0003800200 */
.L_x_8073:
[----:B------:R-:W-:Y:S01]  /*3760*/  IMAD.SHL.U32 R0, R0, 0x200000, RZ ;  /* 0x0020000000007824 */ /* 0x000fe200078e00ff */
[----:B------:R-:W-:-:S04]  /*3770*/  LEA R3, R3, 0x37800000, 0x17 ;  /* 0x3780000003037811 */ /* 0x000fc800078eb8ff */
[----:B------:R-:W-:-:S07]  /*3780*/  LOP3.LUT R22, R3, R0, R7, 0xfe, !PT ;  /* 0x0000000003167212 */ /* 0x000fce00078efe07 */
.L_x_8072:
[----:B------:R-:W-:Y:S05]  /*3790*/  BSYNC.RECONVERGENT B0 ;  /* 0x0000000000007941 */ /* 0x000fea0003800200 */
.L_x_8071:
[----:B------:R-:W0:Y:S01]  /*37a0*/  F2I.FTZ.TRUNC.NTZ R22, R22 ;  /* 0x0000001600167305 */ /* 0x000e22000021f100 */
[----:B------:R-:W-:Y:S05]  /*37b0*/  BRA `(.L_x_8047) ;  /* 0x0000000000947947 */ /* 0x000fea0003800000 */
.L_x_8064:
        /* <DEDUP_REMOVED lines=14> */
.L_x_8078:
[----:B------:R-:W-:Y:S05]  /*38a0*/  BSYNC.RECONVERGENT B0 ;  /* 0x0000000000007941 */ /* 0x000fea0003800200 */
.L_x_8077:
[----:B------:R-:W0:Y:S01]  /*38b0*/  F2I.FTZ.TRUNC.NTZ R22, R22 ;  /* 0x0000001600167305 */ /* 0x000e22000021f100 */
[----:B------:R-:W-:Y:S05]  /*38c0*/  BRA `(.L_x_8047) ;  /* 0x0000000000507947 */ /* 0x000fea0003800000 */
.L_x_8052:
        /* <DEDUP_REMOVED lines=16> */
.L_x_8079:
[----:B------:R-:W-:Y:S05]  /*39d0*/  BRA `(.L_x_8047) ;  /* 0x00000000000c7947 */ /* 0x000fea0003800000 */
.L_x_8076:
[----:B------:R0:W5:Y:S01]  /*39e0*/  LDG.E R22, desc[UR36][R4.64] ;  /* 0x0000002404167981 */ /* 0x000162000c1e1900 */
[----:B------:R-:W-:Y:S05]  /*39f0*/  BRA `(.L_x_8047) ;  /* 0x0000000000047947 */ /* 0x000fea0003800000 */
.L_x_8075:
[----:B------:R0:W5:Y:S02]  /*3a00*/  LDG.E R22, desc[UR36][R4.64] ;  /* 0x0000002404167981 */ /* 0x000164000c1e1900 */
.L_x_8047:
[----:B------:R-:W-:Y:S05]  /*3a10*/  BSYNC.RECONVERGENT B6 ;  /* 0x0000000000067941 */ /* 0x000fea0003800200 */
.L_x_8046:
[----:B------:R-:W0:Y:S01]  /*3a20*/  LDCU UR4, c[0x0][0x388] ;  /* 0x00007100ff0477ac */ /* 0x000e220008000800 */
[----:B------:R-:W0:Y:S01]  /*3a30*/  LDC.U8 R18, c[0x0][0x3b4] ;  /* 0x0000ed00ff127b82 */ /* 0x000e220000000000 */
[----:B------:R-:W-:Y:S01]  /*3a40*/  ISETP.GE.AND P0, PT, R17, R16, PT ;  /* 0x000000101100720c */ /* 0x000fe20003f06270 */
[----:B------:R-:W-:Y:S04]  /*3a50*/  BSSY.RECONVERGENT B7, `(.L_x_8080) ;  /* 0x00002be000077945 */ /* 0x000fe80003800200 */
[----:B------:R-:W-:Y:S01]  /*3a60*/  BSSY.RELIABLE B6, `(.L_x_8081) ;  /* 0x00001d7000067945 */ /* 0x000fe20003800100 */
[----:B012345:R-:W-:Y:S02]  /*3a70*/  VIMNMX R4, PT, PT, R19, UR4, PT ;  /* 0x0000000413047c48 */ /* 0x03ffe4000bfe0100 */
[----:B------:R-:W-:-:S02]  /*3a80*/  VIMNMX R26, PT, PT, R26, UR4, PT ;  /* 0x000000041a1a7c48 */ /* 0x000fc4000bfe0100 */
[----:B------:R-:W-:Y:S02]  /*3a90*/  VIMNMX R24, PT, PT, R24, UR4, PT ;  /* 0x0000000418187c48 */ /* 0x000fe4000bfe0100 */
[----:B------:R-:W-:Y:S01]  /*3aa0*/  VIMNMX R22, PT, PT, R22, UR4, PT ;  /* 0x0000000416167c48 */ /* 0x000fe2000bfe0100 */
[----:B------:R-:W-:Y:S06]  /*3ab0*/  @P0 BRA `(.L_x_8082) ;  /* 0x0000001c00380947 */ /* 0x000fec0003800000 */
        /* <DEDUP_REMOVED lines=21> */
.L_x_8086:
[----:B------:R0:W-:Y:S01]  /*3c10*/  STG.E.U8 desc[UR36][R8.64], R4 ;  /* 0x0000000408007986 */ /* 0x0001e2000c101124 */
[----:B------:R-:W-:Y:S05]  /*3c20*/  BRA `(.L_x_8088) ;  /* 0x0000000c003c7947 */ /* 0x000fea0003800000 */
.L_x_8085:
[----:B------:R-:W-:-:S13]  /*3c30*/  ISETP.NE.AND P0, PT, R0, 0x2, PT ;  /* 0x000000020000780c */ /* 0x000fda0003f05270 */
[----:B------:R-:W-:Y:S05]  /*3c40*/  @!P0 BRA `(.L_x_8089) ;  /* 0x0000000000248947 */ /* 0x000fea0003800000 */
[----:B------:R-:W-:-:S13]  /*3c50*/  ISETP.NE.AND P0, PT, R0, 0x3, PT ;  /* 0x000000030000780c */ /* 0x000fda0003f05270 */
[----:B------:R-:W-:Y:S05]  /*3c60*/  @!P0 BRA `(.L_x_8090) ;  /* 0x0000000000148947 */ /* 0x000fea0003800000 */
[----:B------:R-:W-:-:S13]  /*3c70*/  ISETP.NE.AND P0, PT, R0, 0x4, PT ;  /* 0x000000040000780c */ /* 0x000fda0003f05270 */
[----:B------:R-:W-:Y:S05]  /*3c80*/  @P0 BRA `(.L_x_8087) ;  /* 0x0000000800900947 */ /* 0x000fea0003800000 */
[----:B------:R-:W-:-:S05]  /*3c90*/  SHF.R.S32.HI R5, RZ, 0x1f, R4 ;  /* 0x0000001fff057819 */ /* 0x000fca0000011404 */
[----:B------:R0:W-:Y:S01]  /*3ca0*/  STG.E.64 desc[UR36][R8.64], R4 ;  /* 0x0000000408007986 */ /* 0x0001e2000c101b24 */
[----:B------:R-:W-:Y:S05]  /*3cb0*/  BRA `(.L_x_8088) ;  /* 0x0000000c00187947 */ /* 0x000fea0003800000 */
.L_x_8090:
[----:B------:R0:W-:Y:S01]  /*3cc0*/  STG.E desc[UR36][R8.64], R4 ;  /* 0x0000000408007986 */ /* 0x0001e2000c101924 */
[----:B------:R-:W-:Y:S05]  /*3cd0*/  BRA `(.L_x_8088) ;  /* 0x0000000c00107947 */ /* 0x000fea0003800000 */
.L_x_8089:
[----:B------:R0:W-:Y:S01]  /*3ce0*/  STG.E.U16 desc[UR36][R8.64], R4 ;  /* 0x0000000408007986 */ /* 0x0001e2000c101524 */
[----:B------:R-:W-:Y:S05]  /*3cf0*/  BRA `(.L_x_8088) ;  /* 0x0000000c00087947 */ /* 0x000fea0003800000 */
.L_x_8084:
[----:B------:R-:W-:-:S13]  /*3d00*/  ISETP.GT.AND P0, PT, R0, 0x6, PT ;  /* 0x000000060000780c */ /* 0x000fda0003f04270 */
[----:B------:R-:W-:Y:S05]  /*3d10*/  @P0 BRA `(.L_x_8091) ;  /* 0x00000000002c0947 */ /* 0x000fea0003800000 */
[----:B------:R-:W-:-:S13]  /*3d20*/  ISETP.NE.AND P0, PT, R0, 0x5, PT ;  /* 0x000000050000780c */ /* 0x000fda0003f05270 */
[----:B------:R-:W-:Y:S05]  /*3d30*/  @!P0 BRA `(.L_x_8092) ;  /* 0x0000000000148947 */ /* 0x000fea0003800000 */
[----:B------:R-:W-:-:S13]  /*3d40*/  ISETP.NE.AND P0, PT, R0, 0x6, PT ;  /* 0x000000060000780c */ /* 0x000fda0003f05270 */
[----:B------:R-:W-:Y:S05]  /*3d50*/  @P0 BRA `(.L_x_8087) ;  /* 0x00000008005c0947 */ /* 0x000fea0003800000 */
[----:B------:R-:W-:-:S05]  /*3d60*/  I2FP.F32.S32 R3, R4 ;  /* 0x0000000400037245 */ /* 0x000fca0000201400 */
[----:B------:R0:W-:Y:S01]  /*3d70*/  STG.E desc[UR36][R8.64], R3 ;  /* 0x0000000308007986 */ /* 0x0001e2000c101924 */
[----:B------:R-:W-:Y:S05]  /*3d80*/  BRA `(.L_x_8088) ;  /* 0x0000000800e47947 */ /* 0x000fea0003800000 */
.L_x_8092:
[----:B------:R-:W-:-:S04]  /*3d90*/  I2FP.F32.S32 R0, R4 ;  /* 0x0000000400007245 */ /* 0x000fc80000201400 */
[----:B------:R-:W-:-:S05]  /*3da0*/  F2FP.F16.F32.PACK_AB R0, RZ, R0 ;  /* 0x00000000ff00723e */ /* 0x000fca00000000ff */
[----:B------:R0:W-:Y:S01]  /*3db0*/  STG.E.U16 desc[UR36][R8.64], R0 ;  /* 0x0000000008007986 */ /* 0x0001e2000c101524 */
[----:B------:R-:W-:Y:S05]  /*3dc0*/  BRA `(.L_x_8088) ;  /* 0x0000000800d47947 */ /* 0x000fea0003800000 */
.L_x_8091:
[----:B------:R-:W-:-:S13]  /*3dd0*/  ISETP.NE.AND P0, PT, R0, 0x7, PT ;  /* 0x000000070000780c */ /* 0x000fda0003f05270 */
[----:B------:R-:W-:Y:S05]  /*3de0*/  @!P0 BRA `(.L_x_8093) ;  /* 0x0000000000348947 */ /* 0x000fea0003800000 */
[----:B------:R-:W-:-:S13]  /*3df0*/  ISETP.NE.AND P0, PT, R0, 0x8, PT ;  /* 0x000000080000780c */ /* 0x000fda0003f05270 */
[----:B------:R-:W-:Y:S05]  /*3e00*/  @!P0 BRA `(.L_x_8094) ;  /* 0x0000000000188947 */ /* 0x000fea0003800000 */
[----:B------:R-:W-:-:S13]  /*3e10*/  ISETP.NE.AND P0, PT, R0, 0x9, PT ;  /* 0x000000090000780c */ /* 0x000fda0003f05270 */
[----:B------:R-:W-:Y:S05]  /*3e20*/  @P0 BRA `(.L_x_8087) ;  /* 0x0000000800280947 */ /* 0x000fea0003800000 */
[----:B------:R-:W-:Y:S01]  /*3e30*/  I2FP.F32.S32 R4, R4 ;  /* 0x0000000400047245 */ /* 0x000fe20000201400 */
[----:B------:R-:W-:-:S05]  /*3e40*/  IMAD.MOV.U32 R5, RZ, RZ, RZ ;  /* 0x000000ffff057224 */ /* 0x000fca00078e00ff */
[----:B------:R0:W-:Y:S01]  /*3e50*/  STG.E.64 desc[UR36][R8.64], R4 ;  /* 0x0000000408007986 */ /* 0x0001e2000c101b24 */
[----:B------:R-:W-:Y:S05]  /*3e60*/  BRA `(.L_x_8088) ;  /* 0x0000000800ac7947 */ /* 0x000fea0003800000 */
.L_x_8094:
[----:B------:R-:W-:-:S04]  /*3e70*/  I2FP.F32.S32 R4, R4 ;  /* 0x0000000400047245 */ /* 0x000fc80000201400 */
[----:B------:R-:W-:-:S04]  /*3e80*/  F2FP.F16.F32.PACK_AB R3, RZ, R4 ;  /* 0x00000004ff03723e */ /* 0x000fc800000000ff */
[----:B------:R-:W-:-:S05]  /*3e90*/  PRMT R3, R3, 0x5410, RZ ;  /* 0x0000541003037816 */ /* 0x000fca00000000ff */
[----:B------:R0:W-:Y:S01]  /*3ea0*/  STG.E desc[UR36][R8.64], R3 ;  /* 0x0000000308007986 */ /* 0x0001e2000c101924 */
[----:B------:R-:W-:Y:S05]  /*3eb0*/  BRA `(.L_x_8088) ;  /* 0x0000000800987947 */ /* 0x000fea0003800000 */
.L_x_8093:
[----:B------:R-:W0:Y:S02]  /*3ec0*/  I2F.F64 R4, R4 ;  /* 0x0000000400047312 */ /* 0x000e240000201c00 */
[----:B0-----:R0:W-:Y:S01]  /*3ed0*/  STG.E.64 desc[UR36][R8.64], R4 ;  /* 0x0000000408007986 */ /* 0x0011e2000c101b24 */
[----:B------:R-:W-:Y:S05]  /*3ee0*/  BRA `(.L_x_8088) ;  /* 0x00000008008c7947 */ /* 0x000fea0003800000 */
.L_x_8083:
        /* <DEDUP_REMOVED lines=8> */
[----:B------:R-:W-:-:S04]  /*3f70*/  ISETP.NE.AND P0, PT, R4, RZ, PT ;  /* 0x000000ff0400720c */ /* 0x000fc80003f05270 */
[----:B------:R-:W-:-:S05]  /*3f80*/  SEL R3, RZ, 0x1, !P0 ;  /* 0x00000001ff037807 */ /* 0x000fca0004000000 */
[----:B------:R4:W-:Y:S01]  /*3f90*/  STG.E.U8 desc[UR36][R8.64], R3 ;  /* 0x0000000308007986 */ /* 0x0009e2000c101124 */
[----:B------:R-:W-:Y:S05]  /*3fa0*/  BRA `(.L_x_8088) ;  /* 0x00000008005c7947 */ /* 0x000fea0003800000 */
.L_x_8097:
[----:B------:R-:W-:Y:S01]  /*3fb0*/  CS2R R6, SRZ ;  /* 0x0000000000067805 */ /* 0x000fe2000001ff00 */
[----:B------:R-:W0:Y:S04]  /*3fc0*/  I2F.F64 R4, R4 ;  /* 0x0000000400047312 */ /* 0x000e280000201c00 */
[----:B0-----:R3:W-:Y:S01]  /*3fd0*/  STG.E.128 desc[UR36][R8.64], R4 ;  /* 0x0000000408007986 */ /* 0x0017e2000c101d24 */
[----:B------:R-:W-:Y:S05]  /*3fe0*/  BRA `(.L_x_8088) ;  /* 0x00000008004c7947 */ /* 0x000fea0003800000 */
.L_x_8096:
[----:B------:R-:W-:-:S13]  /*3ff0*/  ISETP.NE.AND P0, PT, R0, 0xf, PT ;  /* 0x0000000f0000780c */ /* 0x000fda0003f05270 */
[----:B------:R-:W-:Y:S05]  /*4000*/  @!P0 BRA `(.L_x_8098) ;  /* 0x0000000000a08947 */ /* 0x000fea0003800000 */
[----:B------:R-:W-:-:S13]  /*4010*/  ISETP.NE.AND P0, PT, R0, 0x17, PT ;  /* 0x000000170000780c */ /* 0x000fda0003f05270 */
[----:B------:R-:W-:Y:S05]  /*4020*/  @!P0 BRA `(.L_x_8099) ;  /* 0x00000000004c8947 */ /* 0x000fea0003800000 */
[----:B------:R-:W-:-:S13]  /*4030*/  ISETP.NE.AND P0, PT, R0, 0x18, PT ;  /* 0x000000180000780c */ /* 0x000fda0003f05270 */
[----:B------:R-:W-:Y:S05]  /*4040*/  @P0 BRA `(.L_x_8087) ;  /* 0x0000000400a00947 */ /* 0x000fea0003800000 */
        /* <DEDUP_REMOVED lines=13> */
.L_x_8101:
[----:B------:R-:W-:Y:S05]  /*4120*/  BSYNC.RECONVERGENT B0 ;  /* 0x0000000000007941 */ /* 0x000fea0003800200 */
.L_x_8100:
[----:B------:R-:W-:-:S05]  /*4130*/  LOP3.LUT R5, R0, 0x80, R5, 0xf8, !PT ;  /* 0x0000008000057812 */ /* 0x000fca00078ef805 */
[----:B------:R2:W-:Y:S01]  /*4140*/  STG.E.U8 desc[UR36][R8.64], R5 ;  /* 0x0000000508007986 */ /* 0x0005e2000c101124 */
[----:B------:R-:W-:Y:S05]  /*4150*/  BRA `(.L_x_8088) ;  /* 0x0000000400f07947 */ /* 0x000fea0003800000 */
.L_x_8099:
        /* <DEDUP_REMOVED lines=15> */
.L_x_8103:
[----:B------:R-:W-:Y:S05]  /*4250*/  BSYNC.RECONVERGENT B0 ;  /* 0x0000000000007941 */ /* 0x000fea0003800200 */
.L_x_8102:
[----:B------:R-:W-:-:S05]  /*4260*/  LOP3.LUT R5, R0, 0x80, R5, 0xf8, !PT ;  /* 0x0000008000057812 */ /* 0x000fca00078ef805 */
[----:B------:R1:W-:Y:S01]  /*4270*/  STG.E.U8 desc[UR36][R8.64], R5 ;  /* 0x0000000508007986 */ /* 0x0003e2000c101124 */
[----:B------:R-:W-:Y:S05]  /*4280*/  BRA `(.L_x_8088) ;  /* 0x0000000400a47947 */ /* 0x000fea0003800000 */
.L_x_8098:
[----:B------:R-:W-:-:S04]  /*4290*/  I2FP.F32.S32 R0, R4 ;  /* 0x0000000400007245 */ /* 0x000fc80000201400 */
[----:B------:R-:W-:-:S05]  /*42a0*/  F2FP.BF16.F32.PACK_AB R0, RZ, R0 ;  /* 0x00000000ff00723e */ /* 0x000fca00000010ff */
[----:B------:R0:W-:Y:S01]  /*42b0*/  STG.E.U16 desc[UR36][R8.64], R0 ;  /* 0x0000000008007986 */ /* 0x0001e2000c101524 */
[----:B------:R-:W-:Y:S05]  /*42c0*/  BRA `(.L_x_8088) ;  /* 0x0000000400947947 */ /* 0x000fea0003800000 */
.L_x_8095:
        /* <DEDUP_REMOVED lines=10> */
.L_x_8106:
        /* <DEDUP_REMOVED lines=13> */
.L_x_8109:
[----:B------:R-:W-:-:S04]  /*4440*/  SHF.R.U32.HI R0, RZ, 0x14, R3 ;  /* 0x00000014ff007819 */ /* 0x000fc80000011603 */
[----:B------:R-:W-:-:S04]  /*4450*/  LOP3.LUT R0, R0, 0x1, RZ, 0xc0, !PT ;  /* 0x0000000100007812 */ /* 0x000fc800078ec0ff */
[----:B------:R-:W-:-:S04]  /*4460*/  IADD3 R0, PT, PT, R3, 0x487ffff, R0 ;  /* 0x0487ffff03007810 */ /* 0x000fc80007ffe000 */
[----:B------:R-:W-:-:S04]  /*4470*/  SHF.R.U32.HI R0, RZ, 0x14, R0 ;  /* 0x00000014ff007819 */ /* 0x000fc80000011600 */
[----:B------:R-:W-:-:S07]  /*4480*/  LOP3.LUT R0, R0, 0xff, RZ, 0xc0, !PT ;  /* 0x000000ff00007812 */ /* 0x000fce00078ec0ff */
.L_x_8110:
[----:B------:R-:W-:-:S04]  /*4490*/  SHF.R.U32.HI R3, RZ, 0x18, R3 ;  /* 0x00000018ff037819 */ /* 0x000fc80000011603 */
[----:B------:R-:W-:-:S04]  /*44a0*/  LOP3.LUT R0, R0, 0x80, R3, 0xf8, !PT ;  /* 0x0000008000007812 */ /* 0x000fc800078ef803 */
[----:B------:R-:W-:-:S07]  /*44b0*/  PRMT R4, R0, 0x7610, R4 ;  /* 0x0000761000047816 */ /* 0x000fce0000000004 */
.L_x_8108:
[----:B------:R-:W-:Y:S05]  /*44c0*/  BSYNC.RECONVERGENT B0 ;  /* 0x0000000000007941 */ /* 0x000fea0003800200 */
.L_x_8107:
[----:B------:R0:W-:Y:S01]  /*44d0*/  STG.E.U8 desc[UR36][R8.64], R4 ;  /* 0x0000000408007986 */ /* 0x0001e2000c101124 */
[----:B------:R-:W-:Y:S05]  /*44e0*/  BRA `(.L_x_8088) ;  /* 0x00000004000c7947 */ /* 0x000fea0003800000 */
.L_x_8105:
        /* <DEDUP_REMOVED lines=13> */
.L_x_8113:
[----:B------:R-:W-:-:S04]  /*45c0*/  SHF.R.U32.HI R0, RZ, 0x15, R3 ;  /* 0x00000015ff007819 */ /* 0x000fc80000011603 */
[----:B------:R-:W-:-:S04]  /*45d0*/  LOP3.LUT R0, R0, 0x1, RZ, 0xc0, !PT ;  /* 0x0000000100007812 */ /* 0x000fc800078ec0ff */
[----:B------:R-:W-:-:S04]  /*45e0*/  IADD3 R0, PT, PT, R3, 0x88fffff, R0 ;  /* 0x088fffff03007810 */ /* 0x000fc80007ffe000 */
[----:B------:R-:W-:-:S04]  /*45f0*/  SHF.R.U32.HI R0, RZ, 0x15, R0 ;  /* 0x00000015ff007819 */ /* 0x000fc80000011600 */
[----:B------:R-:W-:-:S07]  /*4600*/  LOP3.LUT R0, R0, 0xff, RZ, 0xc0, !PT ;  /* 0x000000ff00007812 */ /* 0x000fce00078ec0ff */
.L_x_8114:
[----:B------:R-:W-:-:S04]  /*4610*/  SHF.R.U32.HI R3, RZ, 0x18, R3 ;  /* 0x00000018ff037819 */ /* 0x000fc80000011603 */
[----:B------:R-:W-:-:S04]  /*4620*/  LOP3.LUT R0, R0, 0x80, R3, 0xf8, !PT ;  /* 0x0000008000007812 */ /* 0x000fc800078ef803 */
[----:B------:R-:W-:-:S07]  /*4630*/  PRMT R4, R0, 0x7610, R4 ;  /* 0x0000761000047816 */ /* 0x000fce0000000004 */
.L_x_8112:
[----:B------:R-:W-:Y:S05]  /*4640*/  BSYNC.RECONVERGENT B0 ;  /* 0x0000000000007941 */ /* 0x000fea0003800200 */
.L_x_8111:
[----:B------:R0:W-:Y:S01]  /*4650*/  STG.E.U8 desc[UR36][R8.64], R4 ;  /* 0x0000000408007986 */ /* 0x0001e2000c101124 */
[----:B------:R-:W-:Y:S05]  /*4660*/  BRA `(.L_x_8088) ;  /* 0x0000000000ac7947 */ /* 0x000fea0003800000 */
.L_x_8104:
[----:B------:R-:W-:-:S13]  /*4670*/  ISETP.NE.AND P0, PT, R0, 0x1c, PT ;  /* 0x0000001c0000780c */ /* 0x000fda0003f05270 */
[----:B------:R-:W-:Y:S05]  /*4680*/  @!P0 BRA `(.L_x_8115) ;  /* 0x0000000000a08947 */ /* 0x000fea0003800000 */
[----:B------:R-:W-:-:S13]  /*4690*/  ISETP.NE.AND P0, PT, R0, 0x1d, PT ;  /* 0x0000001d0000780c */ /* 0x000fda0003f05270 */
[----:B------:R-:W-:Y:S05]  /*46a0*/  @!P0 BRA `(.L_x_8116) ;  /* 0x00000000008c8947 */ /* 0x000fea0003800000 */
[----:B------:R-:W-:-:S13]  /*46b0*/  ISETP.NE.AND P0, PT, R0, 0x2c, PT ;  /* 0x0000002c0000780c */ /* 0x000fda0003f05270 */
[----:B------:R-:W-:Y:S05]  /*46c0*/  @!P0 BRA `(.L_x_8117) ;  /* 0x0000000000448947 */ /* 0x000fea0003800000 */
.L_x_8087:
        /* <DEDUP_REMOVED lines=16> */
.L_x_8118:
[----:B------:R-:W-:Y:S05]  /*47d0*/  BRA `(.L_x_8088) ;  /* 0x0000000000507947 */ /* 0x000fea0003800000 */
.L_x_8117:
        /* <DEDUP_REMOVED lines=16> */
.L_x_8116:
[----:B------:R-:W-:-:S05]  /*48e0*/  SHF.R.S32.HI R5, RZ, 0x1f, R4 ;  /* 0x0000001fff057819 */ /* 0x000fca0000011404 */
[----:B------:R0:W-:Y:S01]  /*48f0*/  STG.E.64 desc[UR36][R8.64], R4 ;  /* 0x0000000408007986 */ /* 0x0001e2000c101b24 */
[----:B------:R-:W-:Y:S05]  /*4900*/  BRA `(.L_x_8088) ;  /* 0x0000000000047947 */ /* 0x000fea0003800000 */
.L_x_8115:
[----:B------:R0:W-:Y:S02]  /*4910*/  STG.E desc[UR36][R8.64], R4 ;  /* 0x0000000408007986 */ /* 0x0001e4000c101924 */
.L_x_8088:
        /* <DEDUP_REMOVED lines=23> */
.L_x_8123:
[----:B------:R0:W-:Y:S01]  /*4a90*/  STG.E.U8 desc[UR36][R8.64], R26 ;  /* 0x0000001a08007986 */ /* 0x0001e2000c101124 */
[----:B------:R-:W-:Y:S05]  /*4aa0*/  BRA `(.L_x_8125) ;  /* 0x0000000c00387947 */ /* 0x000fea0003800000 */
.L_x_8122:
        /* <DEDUP_REMOVED lines=9> */
.L_x_8127:
[----:B------:R3:W-:Y:S01]  /*4b40*/  STG.E desc[UR36][R8.64], R26 ;  /* 0x0000001a08007986 */ /* 0x0007e2000c101924 */
[----:B------:R-:W-:Y:S05]  /*4b50*/  BRA `(.L_x_8125) ;  /* 0x0000000c000c7947 */ /* 0x000fea0003800000 */
.L_x_8126:
[----:B------:R2:W-:Y:S01]  /*4b60*/  STG.E.U16 desc[UR36][R8.64], R26 ;  /* 0x0000001a08007986 */ /* 0x0005e2000c101524 */
[----:B------:R-:W-:Y:S05]  /*4b70*/  BRA `(.L_x_8125) ;  /* 0x0000000c00047947 */ /* 0x000fea0003800000 */
.L_x_8121:
        /* <DEDUP_REMOVED lines=9> */
.L_x_8129:
[----:B------:R-:W-:-:S04]  /*4c10*/  I2FP.F32.S32 R0, R26 ;  /* 0x0000001a00007245 */ /* 0x000fc80000201400 */
[----:B------:R-:W-:-:S05]  /*4c20*/  F2FP.F16.F32.PACK_AB R0, RZ, R0 ;  /* 0x00000000ff00723e */ /* 0x000fca00000000ff */
[----:B------:R0:W-:Y:S01]  /*4c30*/  STG.E.U16 desc[UR36][R8.64], R0 ;  /* 0x0000000008007986 */ /* 0x0001e2000c101524 */
[----:B------:R-:W-:Y:S05]  /*4c40*/  BRA `(.L_x_8125) ;  /* 0x0000000800d07947 */ /* 0x000fea0003800000 */
.L_x_8128:
        /* <DEDUP_REMOVED lines=10> */
.L_x_8131:
[----:B------:R-:W-:-:S04]  /*4cf0*/  I2FP.F32.S32 R26, R26 ;  /* 0x0000001a001a7245 */ /* 0x000fc80000201400 */
[----:B------:R-:W-:-:S04]  /*4d00*/  F2FP.F16.F32.PACK_AB R3, RZ, R26 ;  /* 0x0000001aff03723e */ /* 0x000fc800000000ff */
[----:B------:R-:W-:-:S05]  /*4d10*/  PRMT R3, R3, 0x5410, RZ ;  /* 0x0000541003037816 */ /* 0x000fca00000000ff */
[----:B------:R0:W-:Y:S01]  /*4d20*/  STG.E desc[UR36][R8.64], R3 ;  /* 0x0000000308007986 */ /* 0x0001e2000c101924 */
[----:B------:R-:W-:Y:S05]  /*4d30*/  BRA `(.L_x_8125) ;  /* 0x0000000800947947 */ /* 0x000fea0003800000 */
.L_x_8130:
[----:B------:R-:W0:Y:S02]  /*4d40*/  I2F.F64 R26, R26 ;  /* 0x0000001a001a7312 */ /* 0x000e240000201c00 */
[----:B0-----:R0:W-:Y:S01]  /*4d50*/  STG.E.64 desc[UR36][R8.64], R26 ;  /* 0x0000001a08007986 */ /* 0x0011e2000c101b24 */
[----:B------:R-:W-:Y:S05]  /*4d60*/  BRA `(.L_x_8125) ;  /* 0x0000000800887947 */ /* 0x000fea0003800000 */
.L_x_8120:
        /* <DEDUP_REMOVED lines=12> */
.L_x_8135:
        /* <DEDUP_REMOVED lines=17> */
.L_x_8138:
[----:B------:R-:W-:-:S04]  /*4f40*/  SHF.R.U32.HI R3, RZ, 0x18, R5 ;  /* 0x00000018ff037819 */ /* 0x000fc80000011605 */
[----:B------:R-:W-:-:S04]  /*4f50*/  LOP3.LUT R0, R0, 0x80, R3, 0xf8, !PT ;  /* 0x0000008000007812 */ /* 0x000fc800078ef803 */
[----:B------:R-:W-:-:S07]  /*4f60*/  PRMT R4, R0, 0x7610, R4 ;  /* 0x0000761000047816 */ /* 0x000fce0000000004 */
.L_x_8137:
[----:B------:R-:W-:Y:S05]  /*4f70*/  BSYNC.RECONVERGENT B0 ;  /* 0x0000000000007941 */ /* 0x000fea0003800200 */
.L_x_8136:
[----:B------:R0:W-:Y:S01]  /*4f80*/  STG.E.U8 desc[UR36][R8.64], R4 ;  /* 0x0000000408007986 */ /* 0x0001e2000c101124 */
[----:B------:R-:W-:Y:S05]  /*4f90*/  BRA `(.L_x_8125) ;  /* 0x0000000400fc7947 */ /* 0x000fea0003800000 */
.L_x_8134:
        /* <DEDUP_REMOVED lines=17> */
.L_x_8141:
[----:B------:R-:W-:-:S04]  /*50b0*/  SHF.R.U32.HI R3, RZ, 0x18, R5 ;  /* 0x00000018ff037819 */ /* 0x000fc80000011605 */
[----:B------:R-:W-:-:S04]  /*50c0*/  LOP3.LUT R0, R0, 0x80, R3, 0xf8, !PT ;  /* 0x0000008000007812 */ /* 0x000fc800078ef803 */
[----:B------:R-:W-:-:S07]  /*50d0*/  PRMT R4, R0, 0x7610, R4 ;  /* 0x0000761000047816 */ /* 0x000fce0000000004 */
.L_x_8140:
[----:B------:R-:W-:Y:S05]  /*50e0*/  BSYNC.RECONVERGENT B0 ;  /* 0x0000000000007941 */ /* 0x000fea0003800200 */
.L_x_8139:
[----:B------:R0:W-:Y:S01]  /*50f0*/  STG.E.U8 desc[UR36][R8.64], R4 ;  /* 0x0000000408007986 */ /* 0x0001e2000c101124 */
[----:B------:R-:W-:Y:S05]  /*5100*/  BRA `(.L_x_8125) ;  /* 0x0000000400a07947 */ /* 0x000fea0003800000 */
.L_x_8133:
[----:B------:R-:W-:-:S13]  /*5110*/  ISETP.NE.AND P0, PT, R0, 0x1c, PT ;  /* 0x0000001c0000780c */ /* 0x000fda0003f05270 */
[----:B------:R-:W-:Y:S05]  /*5120*/  @!P0 BRA `(.L_x_8142) ;  /* 0x00000000005c8947 */ /* 0x000fea0003800000 */
[----:B------:R-:W-:-:S13]  /*5130*/  ISETP.NE.AND P0, PT, R0, 0x1d, PT ;  /* 0x0000001d0000780c */ /* 0x000fda0003f05270 */
[----:B------:R-:W-:Y:S05]  /*5140*/  @!P0 BRA `(.L_x_8143) ;  /* 0x0000000000488947 */ /* 0x000fea0003800000 */
[----:B------:R-:W-:-:S13]  /*5150*/  ISETP.NE.AND P0, PT, R0, 0x2c, PT ;  /* 0x0000002c0000780c */ /* 0x000fda0003f05270 */
[----:B------:R-:W-:Y:S05]  /*5160*/  @P0 BRA `(.L_x_8124) ;  /* 0x0000000000a40947 */ /* 0x000fea0003800000 */
        /* <DEDUP_REMOVED lines=16> */
.L_x_8143:
[----:B------:R-:W-:-:S05]  /*5270*/  SHF.R.S32.HI R27, RZ, 0x1f, R26 ;  /* 0x0000001fff1b7819 */ /* 0x000fca000001141a */
[----:B------:R0:W-:Y:S01]  /*5280*/  STG.E.64 desc[UR36][R8.64], R26 ;  /* 0x0000001a08007986 */ /* 0x0001e2000c101b24 */
[----:B------:R-:W-:Y:S05]  /*5290*/  BRA `(.L_x_8125) ;  /* 0x00000004003c7947 */ /* 0x000fea0003800000 */
.L_x_8142:
[----:B------:R0:W-:Y:S01]  /*52a0*/  STG.E desc[UR36][R8.64], R26 ;  /* 0x0000001a08007986 */ /* 0x0001e2000c101924 */
[----:B------:R-:W-:Y:S05]  /*52b0*/  BRA `(.L_x_8125) ;  /* 0x0000000400347947 */ /* 0x000fea0003800000 */
.L_x_8132:
        /* <DEDUP_REMOVED lines=10> */
.L_x_8145:
[----:B------:R-:W-:Y:S01]  /*5360*/  CS2R R6, SRZ ;  /* 0x0000000000067805 */ /* 0x000fe2000001ff00 */
[----:B------:R-:W0:Y:S04]  /*5370*/  I2F.F64 R4, R26 ;  /* 0x0000001a00047312 */ /* 0x000e280000201c00 */
[----:B0-----:R0:W-:Y:S01]  /*5380*/  STG.E.128 desc[UR36][R8.64], R4 ;  /* 0x0000000408007986 */ /* 0x0011e2000c101d24 */
[----:B------:R-:W-:Y:S05]  /*5390*/  BRA `(.L_x_8125) ;  /* 0x0000000000fc7947 */ /* 0x000fea0003800000 */
.L_x_8144:
[----:B------:R-:W-:-:S13]  /*53a0*/  ISETP.NE.AND P0, PT, R0, 0xf, PT ;  /* 0x0000000f0000780c */ /* 0x000fda0003f05270 */
[----:B------:R-:W-:Y:S05]  /*53b0*/  @!P0 BRA `(.L_x_8146) ;  /* 0x0000000000e88947 */ /* 0x000fea0003800000 */
[----:B------:R-:W-:-:S13]  /*53c0*/  ISETP.NE.AND P0, PT, R0, 0x17, PT ;  /* 0x000000170000780c */ /* 0x000fda0003f05270 */
[----:B------:R-:W-:Y:S05]  /*53d0*/  @!P0 BRA `(.L_x_8147) ;  /* 0x0000000000908947 */ /* 0x000fea0003800000 */
[----:B------:R-:W-:-:S13]  /*53e0*/  ISETP.NE.AND P0, PT, R0, 0x18, PT ;  /* 0x000000180000780c */ /* 0x000fda0003f05270 */
[----:B------:R-:W-:Y:S05]  /*53f0*/  @!P0 BRA `(.L_x_8148) ;  /* 0x0000000000448947 */ /* 0x000fea0003800000 */
.L_x_8124:
        /* <DEDUP_REMOVED lines=16> */
.L_x_8149:
[----:B------:R-:W-:Y:S05]  /*5500*/  BRA `(.L_x_8125) ;  /* 0x0000000000a07947 */ /* 0x000fea0003800000 */
.L_x_8148:
        /* <DEDUP_REMOVED lines=13> */
.L_x_8151:
[----:B------:R-:W-:Y:S05]  /*55e0*/  BSYNC.RECONVERGENT B0 ;  /* 0x0000000000007941 */ /* 0x000fea0003800200 */
.L_x_8150:
[----:B------:R-:W-:-:S05]  /*55f0*/  LOP3.LUT R3, R0, 0x80, R3, 0xf8, !PT ;  /* 0x0000008000037812 */ /* 0x000fca00078ef803 */
[----:B------:R0:W-:Y:S01]  /*5600*/  STG.E.U8 desc[UR36][R8.64], R3 ;  /* 0x0000000308007986 */ /* 0x0001e2000c101124 */
[----:B------:R-:W-:Y:S05]  /*5610*/  BRA `(.L_x_8125) ;  /* 0x00000000005c7947 */ /* 0x000fea0003800000 */
.L_x_8147:
        /* <DEDUP_REMOVED lines=12> */
.L_x_8153:
[----:B------:R-:W-:Y:S01]  /*56e0*/  IMAD.MOV.U32 R0, RZ, RZ, 0x7f ;  /* 0x0000007fff007424 */ /* 0x000fe200078e00ff */
[----:B------:R-:W-:-:S04]  /*56f0*/  ISETP.GT.U32.AND P0, PT, R4, 0x7f800000, PT ;  /* 0x7f8000000400780c */ /* 0x000fc80003f04070 */
[----:B------:R-:W-:-:S09]  /*5700*/  SEL R0, R0, 0x7c, P0 ;  /* 0x0000007c00007807 */ /* 0x000fd20000000000 */
.L_x_8154:
[----:B------:R-:W-:Y:S05]  /*5710*/  BSYNC.RECONVERGENT B0 ;  /* 0x0000000000007941 */ /* 0x000fea0003800200 */
.L_x_8152:
[----:B------:R-:W-:-:S04]  /*5720*/  SHF.R.U32.HI R3, RZ, 0x18, R3 ;  /* 0x00000018ff037819 */ /* 0x000fc80000011603 */
[----:B------:R-:W-:-:S05]  /*5730*/  LOP3.LUT R3, R0, 0x80, R3, 0xf8, !PT ;  /* 0x0000008000037812 */ /* 0x000fca00078ef803 */
[----:B------:R0:W-:Y:S01]  /*5740*/  STG.E.U8 desc[UR36][R8.64], R3 ;  /* 0x0000000308007986 */ /* 0x0001e2000c101124 */
[----:B------:R-:W-:Y:S05]  /*5750*/  BRA `(.L_x_8125) ;  /* 0x00000000000c7947 */ /* 0x000fea0003800000 */
.L_x_8146:
[----:B------:R-:W-:-:S04]  /*5760*/  I2FP.F32.S32 R0, R26 ;  /* 0x0000001a00007245 */ /* 0x000fc80000201400 */
[----:B------:R-:W-:-:S05]  /*5770*/  F2FP.BF16.F32.PACK_AB R0, RZ, R0 ;  /* 0x00000000ff00723e */ /* 0x000fca00000010ff */
[----:B------:R0:W-:Y:S02]  /*5780*/  STG.E.U16 desc[UR36][R8.64], R0 ;  /* 0x0000000008007986 */ /* 0x0001e4000c101524 */
.L_x_8125:
[----:B------:R-:W-:-:S07]  /*5790*/  VIADD R17, R17, 0x80 ;  /* 0x0000008011117836 */ /* 0x000fce0000000000 */
.L_x_8082:
[----:B------:R-:W-:-:S13]  /*57a0*/  ISETP.GE.AND P0, PT, R17, R16, PT ;  /* 0x000000101100720c */ /* 0x000fda0003f06270 */
[----:B------:R-:W-:Y:S05]  /*57b0*/  @P0 BREAK.RELIABLE B6 ;  /* 0x0000000000060942 */ /* 0x000fea0003800100 */
[----:B------:R-:W-:Y:S05]  /*57c0*/  @P0 BRA `(.L_x_8119) ;  /* 0x0000000c00980947 */ /* 0x000fea0003800000 */
[----:B------:R-:W-:Y:S05]  /*57d0*/  BSYNC.RELIABLE B6 ;  /* 0x0000000000067941 */ /* 0x000fea0003800100 */
.L_x_8081:
        /* <DEDUP_REMOVED lines=20> */
.L_x_8158:
[----:B------:R0:W-:Y:S01]  /*5920*/  STG.E.U8 desc[UR36][R8.64], R24 ;  /* 0x0000001808007986 */ /* 0x0001e2000c101124 */
[----:B------:R-:W-:Y:S05]  /*5930*/  BRA `(.L_x_8160) ;  /* 0x0000000c00387947 */ /* 0x000fea0003800000 */
.L_x_8157:
        /* <DEDUP_REMOVED lines=9> */
.L_x_8162:
[----:B------:R0:W-:Y:S01]  /*59d0*/  STG.E desc[UR36][R8.64], R24 ;  /* 0x0000001808007986 */ /* 0x0001e2000c101924 */
[----:B------:R-:W-:Y:S05]  /*59e0*/  BRA `(.L_x_8160) ;  /* 0x0000000c000c7947 */ /* 0x000fea0003800000 */
.L_x_8161:
[----:B------:R0:W-:Y:S01]  /*59f0*/  STG.E.U16 desc[UR36][R8.64], R24 ;  /* 0x0000001808007986 */ /* 0x0001e2000c101524 */
[----:B------:R-:W-:Y:S05]  /*5a00*/  BRA `(.L_x_8160) ;  /* 0x0000000c00047947 */ /* 0x000fea0003800000 */
.L_x_8156:
        /* <DEDUP_REMOVED lines=9> */
.L_x_8164:
[----:B------:R-:W-:-:S04]  /*5aa0*/  I2FP.F32.S32 R0, R24 ;  /* 0x0000001800007245 */ /* 0x000fc80000201400 */
[----:B------:R-:W-:-:S05]  /*5ab0*/  F2FP.F16.F32.PACK_AB R0, RZ, R0 ;  /* 0x00000000ff00723e */ /* 0x000fca00000000ff */
[----:B------:R0:W-:Y:S01]  /*5ac0*/  STG.E.U16 desc[UR36][R8.64], R0 ;  /* 0x0000000008007986 */ /* 0x0001e2000c101524 */
[----:B------:R-:W-:Y:S05]  /*5ad0*/  BRA `(.L_x_8160) ;  /* 0x0000000800d07947 */ /* 0x000fea0003800000 */
.L_x_8163:
        /* <DEDUP_REMOVED lines=10> */
.L_x_8166:
[----:B------:R-:W-:-:S04]  /*5b80*/  I2FP.F32.S32 R24, R24 ;  /* 0x0000001800187245 */ /* 0x000fc80000201400 */
[----:B------:R-:W-:-:S04]  /*5b90*/  F2FP.F16.F32.PACK_AB R3, RZ, R24 ;  /* 0x00000018ff03723e */ /* 0x000fc800000000ff */
[----:B------:R-:W-:-:S05]  /*5ba0*/  PRMT R3, R3, 0x5410, RZ ;  /* 0x0000541003037816 */ /* 0x000fca00000000ff */
[----:B------:R0:W-:Y:S01]  /*5bb0*/  STG.E desc[UR36][R8.64], R3 ;  /* 0x0000000308007986 */ /* 0x0001e2000c101924 */
[----:B------:R-:W-:Y:S05]  /*5bc0*/  BRA `(.L_x_8160) ;  /* 0x0000000800947947 */ /* 0x000fea0003800000 */
.L_x_8165:
[----:B------:R-:W0:Y:S02]  /*5bd0*/  I2F.F64 R24, R24 ;  /* 0x0000001800187312 */ /* 0x000e240000201c00 */
[----:B0-----:R0:W-:Y:S01]  /*5be0*/  STG.E.64 desc[UR36][R8.64], R24 ;  /* 0x0000001808007986 */ /* 0x0011e2000c101b24 */
[----:B------:R-:W-:Y:S05]  /*5bf0*/  BRA `(.L_x_8160) ;  /* 0x0000000800887947 */ /* 0x000fea0003800000 */
.L_x_8155:
        /* <DEDUP_REMOVED lines=12> */
.L_x_8170:
        /* <DEDUP_REMOVED lines=17> */
.L_x_8173:
[----:B------:R-:W-:-:S04]  /*5dd0*/  SHF.R.U32.HI R3, RZ, 0x18, R5 ;  /* 0x00000018ff037819 */ /* 0x000fc80000011605 */
[----:B------:R-:W-:-:S04]  /*5de0*/  LOP3.LUT R0, R0, 0x80, R3, 0xf8, !PT ;  /* 0x0000008000007812 */ /* 0x000fc800078ef803 */
[----:B------:R-:W-:-:S07]  /*5df0*/  PRMT R4, R0, 0x7610, R4 ;  /* 0x0000761000047816 */ /* 0x000fce0000000004 */
.L_x_8172:
[----:B------:R-:W-:Y:S05]  /*5e00*/  BSYNC.RECONVERGENT B0 ;  /* 0x0000000000007941 */ /* 0x000fea0003800200 */
.L_x_8171:
[----:B------:R0:W-:Y:S01]  /*5e10*/  STG.E.U8 desc[UR36][R8.64], R4 ;  /* 0x0000000408007986 */ /* 0x0001e2000c101124 */
[----:B------:R-:W-:Y:S05]  /*5e20*/  BRA `(.L_x_8160) ;  /* 0x0000000400fc7947 */ /* 0x000fea0003800000 */
.L_x_8169:
        /* <DEDUP_REMOVED lines=17> */
.L_x_8176:
[----:B------:R-:W-:-:S04]  /*5f40*/  SHF.R.U32.HI R3, RZ, 0x18, R5 ;  /* 0x00000018ff037819 */ /* 0x000fc80000011605 */
[----:B------:R-:W-:-:S04]  /*5f50*/  LOP3.LUT R0, R0, 0x80, R3, 0xf8, !PT ;  /* 0x0000008000007812 */ /* 0x000fc800078ef803 */
[----:B------:R-:W-:-:S07]  /*5f60*/  PRMT R4, R0, 0x7610, R4 ;  /* 0x0000761000047816 */ /* 0x000fce0000000004 */
.L_x_8175:
[----:B------:R-:W-:Y:S05]  /*5f70*/  BSYNC.RECONVERGENT B0 ;  /* 0x0000000000007941 */ /* 0x000fea0003800200 */
.L_x_8174:
[----:B------:R0:W-:Y:S01]  /*5f80*/  STG.E.U8 desc[UR36][R8.64], R4 ;  /* 0x0000000408007986 */ /* 0x0001e2000c101124 */
[----:B------:R-:W-:Y:S05]  /*5f90*/  BRA `(.L_x_8160) ;  /* 0x0000000400a07947 */ /* 0x000fea0003800000 */
.L_x_8168:
        /* <DEDUP_REMOVED lines=22> */
.L_x_8178:
[----:B------:R-:W-:-:S05]  /*6100*/  SHF.R.S32.HI R25, RZ, 0x1f, R24 ;  /* 0x0000001fff197819 */ /* 0x000fca0000011418 */
[----:B------:R0:W-:Y:S01]  /*6110*/  STG.E.64 desc[UR36][R8.64], R24 ;  /* 0x0000001808007986 */ /* 0x0001e2000c101b24 */
[----:B------:R-:W-:Y:S05]  /*6120*/  BRA `(.L_x_8160) ;  /* 0x00000004003c7947 */ /* 0x000fea0003800000 */
.L_x_8177:
[----:B------:R0:W-:Y:S01]  /*6130*/  STG.E desc[UR36][R8.64], R24 ;  /* 0x0000001808007986 */ /* 0x0001e2000c101924 */
[----:B------:R-:W-:Y:S05]  /*6140*/  BRA `(.L_x_8160) ;  /* 0x0000000400347947 */ /* 0x000fea0003800000 */
.L_x_8167:
        /* <DEDUP_REMOVED lines=10> */
.L_x_8180:
[----:B------:R-:W-:Y:S01]  /*61f0*/  CS2R R6, SRZ ;  /* 0x0000000000067805 */ /* 0x000fe2000001ff00 */
[----:B------:R-:W0:Y:S04]  /*6200*/  I2F.F64 R4, R24 ;  /* 0x0000001800047312 */ /* 0x000e280000201c00 */
[----:B0-----:R4:W-:Y:S01]  /*6210*/  STG.E.128 desc[UR36][R8.64], R4 ;  /* 0x0000000408007986 */ /* 0x0019e2000c101d24 */
[----:B------:R-:W-:Y:S05]  /*6220*/  BRA `(.L_x_8160) ;  /* 0x0000000000fc7947 */ /* 0x000fea0003800000 */
.L_x_8179:
[----:B------:R-:W-:-:S13]  /*6230*/  ISETP.NE.AND P0, PT, R0, 0xf, PT ;  /* 0x0000000f0000780c */ /* 0x000fda0003f05270 */
[----:B------:R-:W-:Y:S05]  /*6240*/  @!P0 BRA `(.L_x_8181) ;  /* 0x0000000000e88947 */ /* 0x000fea0003800000 */
[----:B------:R-:W-:-:S13]  /*6250*/  ISETP.NE.AND P0, PT, R0, 0x17, PT ;  /* 0x000000170000780c */ /* 0x000fda0003f05270 */
[----:B------:R-:W-:Y:S05]  /*6260*/  @!P0 BRA `(.L_x_8182) ;  /* 0x0000000000908947 */ /* 0x000fea0003800000 */
[----:B------:R-:W-:-:S13]  /*6270*/  ISETP.NE.AND P0, PT, R0, 0x18, PT ;  /* 0x000000180000780c */ /* 0x000fda0003f05270 */
[----:B------:R-:W-:Y:S05]  /*6280*/  @!P0 BRA `(.L_x_8183) ;  /* 0x0000000000448947 */ /* 0x000fea0003800000 */
.L_x_8159:
        /* <DEDUP_REMOVED lines=16> */
.L_x_8184:
[----:B------:R-:W-:Y:S05]  /*6390*/  BRA `(.L_x_8160) ;  /* 0x0000000000a07947 */ /* 0x000fea0003800000 */
.L_x_8183:
        /* <DEDUP_REMOVED lines=13> */
.L_x_8186:
[----:B------:R-:W-:Y:S05]  /*6470*/  BSYNC.RECONVERGENT B0 ;  /* 0x0000000000007941 */ /* 0x000fea0003800200 */
.L_x_8185:
[----:B------:R-:W-:-:S05]  /*6480*/  LOP3.LUT R3, R0, 0x80, R3, 0xf8, !PT ;  /* 0x0000008000037812 */ /* 0x000fca00078ef803 */
[----:B------:R2:W-:Y:S01]  /*6490*/  STG.E.U8 desc[UR36][R8.64], R3 ;  /* 0x0000000308007986 */ /* 0x0005e2000c101124 */
[----:B------:R-:W-:Y:S05]  /*64a0*/  BRA `(.L_x_8160) ;  /* 0x00000000005c7947 */ /* 0x000fea0003800000 */
.L_x_8182:
        /* <DEDUP_REMOVED lines=12> */
.L_x_8188:
[----:B------:R-:W-:Y:S01]  /*6570*/  IMAD.MOV.U32 R0, RZ, RZ, 0x7f ;  /* 0x0000007fff007424 */ /* 0x000fe200078e00ff */
[----:B------:R-:W-:-:S04]  /*6580*/  ISETP.GT.U32.AND P0, PT, R4, 0x7f800000, PT ;  /* 0x7f8000000400780c */ /* 0x000fc80003f04070 */
[----:B------:R-:W-:-:S09]  /*6590*/  SEL R0, R0, 0x7c, P0 ;  /* 0x0000007c00007807 */ /* 0x000fd20000000000 */
.L_x_8189:
[----:B------:R-:W-:Y:S05]  /*65a0*/  BSYNC.RECONVERGENT B0 ;  /* 0x0000000000007941 */ /* 0x000fea0003800200 */
.L_x_8187:
[----:B------:R-:W-:-:S04]  /*65b0*/  SHF.R.U32.HI R3, RZ, 0x18, R3 ;  /* 0x00000018ff037819 */ /* 0x000fc80000011603 */
[----:B------:R-:W-:-:S05]  /*65c0*/  LOP3.LUT R3, R0, 0x80, R3, 0xf8, !PT ;  /* 0x0000008000037812 */ /* 0x000fca00078ef803 */
[----:B------:R1:W-:Y:S01]  /*65d0*/  STG.E.U8 desc[UR36][R8.64], R3 ;  /* 0x0000000308007986 */ /* 0x0003e2000c101124 */
[----:B------:R-:W-:Y:S05]  /*65e0*/  BRA `(.L_x_8160) ;  /* 0x00000000000c7947 */ /* 0x000fea0003800000 */
.L_x_8181:
[----:B------:R-:W-:-:S04]  /*65f0*/  I2FP.F32.S32 R0, R24 ;  /* 0x0000001800007245 */ /* 0x000fc80000201400 */
[----:B------:R-:W-:-:S05]  /*6600*/  F2FP.BF16.F32.PACK_AB R0, RZ, R0 ;  /* 0x00000000ff00723e */ /* 0x000fca00000010ff */
[----:B------:R0:W-:Y:S02]  /*6610*/  STG.E.U16 desc[UR36][R8.64], R0 ;  /* 0x0000000008007986 */ /* 0x0001e4000c101524 */
.L_x_8160:
[----:B------:R-:W-:-:S07]  /*6620*/  VIADD R17, R17, 0x80 ;  /* 0x0000008011117836 */ /* 0x000fce0000000000 */
.L_x_8119:
[----:B------:R-:W-:Y:S05]  /*6630*/  BSYNC.RECONVERGENT B7 ;  /* 0x0000000000077941 */ /* 0x000fea0003800200 */
.L_x_8080:
        /* <DEDUP_REMOVED lines=21> */
.L_x_8193:
[----:B------:R-:W-:Y:S01]  /*6790*/  STG.E.U8 desc[UR36][R2.64], R22 ;  /* 0x0000001602007986 */ /* 0x000fe2000c101124 */
[----:B------:R-:W-:Y:S05]  /*67a0*/  EXIT ;  /* 0x000000000000794d */ /* 0x000fea0003800000 */
.L_x_8192:
[----:B------:R-:W-:-:S13]  /*67b0*/  ISETP.NE.AND P0, PT, R0, 0x2, PT ;  /* 0x000000020000780c */ /* 0x000fda0003f05270 */
[----:B------:R-:W-:Y:S05]  /*67c0*/  @!P0 BRA `(.L_x_8195) ;  /* 0x0000000000248947 */ /* 0x000fea0003800000 */
[----:B------:R-:W-:-:S13]  /*67d0*/  ISETP.NE.AND P0, PT, R0, 0x3, PT ;  /* 0x000000030000780c */ /* 0x000fda0003f05270 */
[----:B------:R-:W-:Y:S05]  /*67e0*/  @!P0 BRA `(.L_x_8196) ;  /* 0x0000000000148947 */ /* 0x000fea0003800000 */
[----:B------:R-:W-:-:S13]  /*67f0*/  ISETP.NE.AND P0, PT, R0, 0x4, PT ;  /* 0x000000040000780c */ /* 0x000fda0003f05270 */
[----:B------:R-:W-:Y:S05]  /*6800*/  @P0 BRA `(.L_x_8194) ;  /* 0x00000008003c0947 */ /* 0x000fea0003800000 */
[----:B------:R-:W-:-:S05]  /*6810*/  SHF.R.S32.HI R23, RZ, 0x1f, R22 ;  /* 0x0000001fff177819 */ /* 0x000fca0000011416 */
[----:B------:R-:W-:Y:S01]  /*6820*/  STG.E.64 desc[UR36][R2.64], R22 ;  /* 0x0000001602007986 */ /* 0x000fe2000c101b24 */
[----:B------:R-:W-:Y:S05]  /*6830*/  EXIT ;  /* 0x000000000000794d */ /* 0x000fea0003800000 */
.L_x_8196:
[----:B------:R-:W-:Y:S01]  /*6840*/  STG.E desc[UR36][R2.64], R22 ;  /* 0x0000001602007986 */ /* 0x000fe2000c101924 */
[----:B------:R-:W-:Y:S05]  /*6850*/  EXIT ;  /* 0x000000000000794d */ /* 0x000fea0003800000 */
.L_x_8195:
[----:B------:R-:W-:Y:S01]  /*6860*/  STG.E.U16 desc[UR36][R2.64], R22 ;  /* 0x0000001602007986 */ /* 0x000fe2000c101524 */
[----:B------:R-:W-:Y:S05]  /*6870*/  EXIT ;  /* 0x000000000000794d */ /* 0x000fea0003800000 */
.L_x_8191:
[----:B------:R-:W-:-:S13]  /*6880*/  ISETP.GT.AND P0, PT, R0, 0x6, PT ;  /* 0x000000060000780c */ /* 0x000fda0003f04270 */
[----:B------:R-:W-:Y:S05]  /*6890*/  @P0 BRA `(.L_x_8197) ;  /* 0x00000000002c0947 */ /* 0x000fea0003800000 */
[----:B------:R-:W-:-:S13]  /*68a0*/  ISETP.NE.AND P0, PT, R0, 0x5, PT ;  /* 0x000000050000780c */ /* 0x000fda0003f05270 */
[----:B------:R-:W-:Y:S05]  /*68b0*/  @!P0 BRA `(.L_x_8198) ;  /* 0x0000000000148947 */ /* 0x000fea0003800000 */
[----:B------:R-:W-:-:S13]  /*68c0*/  ISETP.NE.AND P0, PT, R0, 0x6, PT ;  /* 0x000000060000780c */ /* 0x000fda0003f05270 */
[----:B------:R-:W-:Y:S05]  /*68d0*/  @P0 BRA `(.L_x_8194) ;  /* 0x0000000800080947 */ /* 0x000fea0003800000 */
[----:B------:R-:W-:-:S05]  /*68e0*/  I2FP.F32.S32 R5, R22 ;  /* 0x0000001600057245 */ /* 0x000fca0000201400 */
[----:B------:R-:W-:Y:S01]  /*68f0*/  STG.E desc[UR36][R2.64], R5 ;  /* 0x0000000502007986 */ /* 0x000fe2000c101924 */
[----:B------:R-:W-:Y:S05]  /*6900*/  EXIT ;  /* 0x000000000000794d */ /* 0x000fea0003800000 */
.L_x_8198:
[----:B------:R-:W-:-:S04]  /*6910*/  I2FP.F32.S32 R0, R22 ;  /* 0x0000001600007245 */ /* 0x000fc80000201400 */
[----:B------:R-:W-:-:S05]  /*6920*/  F2FP.F16.F32.PACK_AB R0, RZ, R0 ;  /* 0x00000000ff00723e */ /* 0x000fca00000000ff */
[----:B------:R-:W-:Y:S01]  /*6930*/  STG.E.U16 desc[UR36][R2.64], R0 ;  /* 0x0000000002007986 */ /* 0x000fe2000c101524 */
[----:B------:R-:W-:Y:S05]  /*6940*/  EXIT ;  /* 0x000000000000794d */ /* 0x000fea0003800000 */
.L_x_8197:
        /* <DEDUP_REMOVED lines=8> */
[----:B------:R-:W-:Y:S01]  /*69d0*/  STG.E.64 desc[UR36][R2.64], R22 ;  /* 0x0000001602007986 */ /* 0x000fe2000c101b24 */
[----:B------:R-:W-:Y:S05]  /*69e0*/  EXIT ;  /* 0x000000000000794d */ /* 0x000fea0003800000 */
.L_x_8200:
[----:B------:R-:W-:-:S04]  /*69f0*/  I2FP.F32.S32 R22, R22 ;  /* 0x0000001600167245 */ /* 0x000fc80000201400 */
[----:B------:R-:W-:-:S04]  /*6a00*/  F2FP.F16.F32.PACK_AB R5, RZ, R22 ;  /* 0x00000016ff05723e */ /* 0x000fc800000000ff */
[----:B------:R-:W-:-:S05]  /*6a10*/  PRMT R5, R5, 0x5410, RZ ;  /* 0x0000541005057816 */ /* 0x000fca00000000ff */
[----:B------:R-:W-:Y:S01]  /*6a20*/  STG.E desc[UR36][R2.64], R5 ;  /* 0x0000000502007986 */ /* 0x000fe2000c101924 */
[----:B------:R-:W-:Y:S05]  /*6a30*/  EXIT ;  /* 0x000000000000794d */ /* 0x000fea0003800000 */
.L_x_8199:
[----:B------:R-:W0:Y:S02]  /*6a40*/  I2F.F64 R22, R22 ;  /* 0x0000001600167312 */ /* 0x000e240000201c00 */
[----:B0-----:R-:W-:Y:S01]  /*6a50*/  STG.E.64 desc[UR36][R2.64], R22 ;  /* 0x0000001602007986 */ /* 0x001fe2000c101b24 */
[----:B------:R-:W-:Y:S05]  /*6a60*/  EXIT ;  /* 0x000000000000794d */ /* 0x000fea0003800000 */
.L_x_8190:
        /* <DEDUP_REMOVED lines=12> */
.L_x_8204:
        /* <DEDUP_REMOVED lines=18> */
.L_x_8207:
[----:B------:R-:W-:-:S04]  /*6c50*/  SHF.R.U32.HI R5, RZ, 0x18, R5 ;  /* 0x00000018ff057819 */ /* 0x000fc80000011605 */
[----:B------:R-:W-:-:S07]  /*6c60*/  LOP3.LUT R0, R0, 0x80, R5, 0xf8, !PT ;  /* 0x0000008000007812 */ /* 0x000fce00078ef805 */
.L_x_8206:
[----:B------:R-:W-:Y:S05]  /*6c70*/  BSYNC.RECONVERGENT B0 ;  /* 0x0000000000007941 */ /* 0x000fea0003800200 */
.L_x_8205:
[----:B------:R-:W-:Y:S01]  /*6c80*/  STG.E.U8 desc[UR36][R2.64], R0 ;  /* 0x0000000002007986 */ /* 0x000fe2000c101124 */
[----:B------:R-:W-:Y:S05]  /*6c90*/  EXIT ;  /* 0x000000000000794d */ /* 0x000fea0003800000 */
.L_x_8203:
        /* <DEDUP_REMOVED lines=18> */
.L_x_8210:
[----:B------:R-:W-:-:S04]  /*6dc0*/  SHF.R.U32.HI R5, RZ, 0x18, R5 ;  /* 0x00000018ff057819 */ /* 0x000fc80000011605 */
[----:B------:R-:W-:-:S07]  /*6dd0*/  LOP3.LUT R0, R0, 0x80, R5, 0xf8, !PT ;  /* 0x0000008000007812 */ /* 0x000fce00078ef805 */
.L_x_8209:
[----:B------:R-:W-:Y:S05]  /*6de0*/  BSYNC.RECONVERGENT B0 ;  /* 0x0000000000007941 */ /* 0x000fea0003800200 */
.L_x_8208:
[----:B------:R-:W-:Y:S01]  /*6df0*/  STG.E.U8 desc[UR36][R2.64], R0 ;  /* 0x0000000002007986 */ /* 0x000fe2000c101124 */
[----:B------:R-:W-:Y:S05]  /*6e00*/  EXIT ;  /* 0x000000000000794d */ /* 0x000fea0003800000 */
.L_x_8202:
        /* <DEDUP_REMOVED lines=22> */
.L_x_8212:
[----:B------:R-:W-:-:S05]  /*6f70*/  SHF.R.S32.HI R23, RZ, 0x1f, R22 ;  /* 0x0000001fff177819 */ /* 0x000fca0000011416 */
[----:B------:R-:W-:Y:S01]  /*6f80*/  STG.E.64 desc[UR36][R2.64], R22 ;  /* 0x0000001602007986 */ /* 0x000fe2000c101b24 */
[----:B------:R-:W-:Y:S05]  /*6f90*/  EXIT ;  /* 0x000000000000794d */ /* 0x000fea0003800000 */
.L_x_8211:
[----:B------:R-:W-:Y:S01]  /*6fa0*/  STG.E desc[UR36][R2.64], R22 ;  /* 0x0000001602007986 */ /* 0x000fe2000c101924 */
[----:B------:R-:W-:Y:S05]  /*6fb0*/  EXIT ;  /* 0x000000000000794d */ /* 0x000fea0003800000 */
.L_x_8201:
        /* <DEDUP_REMOVED lines=8> */
[----:B------:R-:W-:Y:S01]  /*7040*/  STG.E.U8 desc[UR36][R2.64], R5 ;  /* 0x0000000502007986 */ /* 0x000fe2000c101124 */
[----:B------:R-:W-:Y:S05]  /*7050*/  EXIT ;  /* 0x000000000000794d */ /* 0x000fea0003800000 */
.L_x_8214:
[----:B------:R-:W-:Y:S01]  /*7060*/  CS2R R6, SRZ ;  /* 0x0000000000067805 */ /* 0x000fe2000001ff00 */
[----:B------:R-:W0:Y:S04]  /*7070*/  I2F.F64 R4, R22 ;  /* 0x0000001600047312 */ /* 0x000e280000201c00 */
[----:B0-----:R-:W-:Y:S01]  /*7080*/  STG.E.128 desc[UR36][R2.64], R4 ;  /* 0x0000000402007986 */ /* 0x001fe2000c101d24 */
[----:B------:R-:W-:Y:S05]  /*7090*/  EXIT ;  /* 0x000000000000794d */ /* 0x000fea0003800000 */
.L_x_8213:
[----:B------:R-:W-:-:S13]  /*70a0*/  ISETP.NE.AND P0, PT, R0, 0xf, PT ;  /* 0x0000000f0000780c */ /* 0x000fda0003f05270 */
[----:B------:R-:W-:Y:S05]  /*70b0*/  @!P0 BRA `(.L_x_8215) ;  /* 0x0000000000e88947 */ /* 0x000fea0003800000 */
[----:B------:R-:W-:-:S13]  /*70c0*/  ISETP.NE.AND P0, PT, R0, 0x17, PT ;  /* 0x000000170000780c */ /* 0x000fda0003f05270 */
[----:B------:R-:W-:Y:S05]  /*70d0*/  @!P0 BRA `(.L_x_8216) ;  /* 0x0000000000908947 */ /* 0x000fea0003800000 */
[----:B------:R-:W-:-:S13]  /*70e0*/  ISETP.NE.AND P0, PT, R0, 0x18, PT ;  /* 0x000000180000780c */ /* 0x000fda0003f05270 */
[----:B------:R-:W-:Y:S05]  /*70f0*/  @!P0 BRA `(.L_x_8217) ;  /* 0x0000000000448947 */ /* 0x000fea0003800000 */
.L_x_8194:
        /* <DEDUP_REMOVED lines=16> */
.L_x_8218:
[----:B------:R-:W-:Y:S05]  /*7200*/  EXIT ;  /* 0x000000000000794d */ /* 0x000fea0003800000 */
.L_x_8217:
        /* <DEDUP_REMOVED lines=13> */
.L_x_8220:
[----:B------:R-:W-:Y:S05]  /*72e0*/  BSYNC.RECONVERGENT B0 ;  /* 0x0000000000007941 */ /* 0x000fea0003800200 */
.L_x_8219:
[----:B------:R-:W-:-:S05]  /*72f0*/  LOP3.LUT R5, R0, 0x80, R5, 0xf8, !PT ;  /* 0x0000008000057812 */ /* 0x000fca00078ef805 */
[----:B------:R-:W-:Y:S01]  /*7300*/  STG.E.U8 desc[UR36][R2.64], R5 ;  /* 0x0000000502007986 */ /* 0x000fe2000c101124 */
[----:B------:R-:W-:Y:S05]  /*7310*/  EXIT ;  /* 0x000000000000794d */ /* 0x000fea0003800000 */
.L_x_8216:
        /* <DEDUP_REMOVED lines=12> */
.L_x_8222:
[----:B------:R-:W-:Y:S01]  /*73e0*/  IMAD.MOV.U32 R0, RZ, RZ, 0x7f ;  /* 0x0000007fff007424 */ /* 0x000fe200078e00ff */
[----:B------:R-:W-:-:S04]  /*73f0*/  ISETP.GT.U32.AND P0, PT, R4, 0x7f800000, PT ;  /* 0x7f8000000400780c */ /* 0x000fc80003f04070 */
[----:B------:R-:W-:-:S09]  /*7400*/  SEL R0, R0, 0x7c, P0 ;  /* 0x0000007c00007807 */ /* 0x000fd20000000000 */
.L_x_8223:
[----:B------:R-:W-:Y:S05]  /*7410*/  BSYNC.RECONVERGENT B0 ;  /* 0x0000000000007941 */ /* 0x000fea0003800200 */
.L_x_8221:
[----:B------:R-:W-:-:S04]  /*7420*/  SHF.R.U32.HI R5, RZ, 0x18, R5 ;  /* 0x00000018ff057819 */ /* 0x000fc80000011605 */
[----:B------:R-:W-:-:S05]  /*7430*/  LOP3.LUT R5, R0, 0x80, R5, 0xf8, !PT ;  /* 0x0000008000057812 */ /* 0x000fca00078ef805 */
[----:B------:R-:W-:Y:S01]  /*7440*/  STG.E.U8 desc[UR36][R2.64], R5 ;  /* 0x0000000502007986 */ /* 0x000fe2000c101124 */
[----:B------:R-:W-:Y:S05]  /*7450*/  EXIT ;  /* 0x000000000000794d */ /* 0x000fea0003800000 */
.L_x_8215:
[----:B------:R-:W-:-:S04]  /*7460*/  I2FP.F32.S32 R0, R22 ;  /* 0x0000001600007245 */ /* 0x000fc80000201400 */
[----:B------:R-:W-:-:S05]  /*7470*/  F2FP.BF16.F32.PACK_AB R0, RZ, R0 ;  /* 0x00000000ff00723e */ /* 0x000fca00000010ff */
[----:B------:R-:W-:Y:S01]  /*7480*/  STG.E.U16 desc[UR36][R2.64], R0 ;  /* 0x0000000002007986 */ /* 0x000fe2000c101524 */
[----:B------:R-:W-:Y:S05]  /*7490*/  EXIT ;  /* 0x000000000000794d */ /* 0x000fea0003800000 */
.L_x_8224:
        /* <DEDUP_REMOVED lines=14> */
.L_x_35870:


//--------------------- .text._ZN2at6native18elementwise_kernelILi128ELi2EZNS0_22gpu_kernel_impl_nocastIZZZNS0_21clamp_max_kernel_cudaERNS_18TensorIteratorBaseERKN3c106ScalarEENKUlvE_clEvENKUlvE1_clEvEUliE_EEvS4_RKT_EUliE_EEviT1_ --------------------------
	.section	.text._ZN2at6native18elementwise_kernelILi128ELi2EZNS0_22gpu_kernel_impl_nocastIZZZNS0_21clamp_max_kernel_cudaERNS_18TensorIteratorBaseERKN3c106ScalarEENKUlvE_clEvENKUlvE1_clEvEUliE_EEvS4_RKT_EUliE_EEviT1_,"ax",@progbits
	.align	128
        .global         _ZN2at6native18elementwise_kernelILi128ELi2EZNS0_22gpu_kernel_impl_nocastIZZZNS0_21clamp_max_kernel_cudaERNS_18TensorIteratorBaseERKN3c106ScalarEENKUlvE_clEvENKUlvE1_clEvEUliE_EEvS4_RKT_EUliE_EEviT1_
        .type           _ZN2at6native18elementwise_kernelILi128ELi2EZNS0_22gpu_kernel_impl_nocastIZZZNS0_21clamp_max_kernel_cudaERNS_18TensorIteratorBaseERKN3c106ScalarEENKUlvE_clEvENKUlvE1_clEvEUliE_EEvS4_RKT_EUliE_EEviT1_,@function
        .size           _ZN2at6native18elementwise_kernelILi128ELi2EZNS0_22gpu_kernel_impl_nocastIZZZNS0_21clamp_max_kernel_cudaERNS_18TensorIteratorBaseERKN3c106ScalarEENKUlvE_clEvENKUlvE1_clEvEUliE_EEvS4_RKT_EUliE_EEviT1_,(.L_x_35871 - _ZN2at6native18elementwise_kernelILi128ELi2EZNS0_22gpu_kernel_impl_nocastIZZZNS0_21clamp_max_kernel_cudaERNS_18TensorIteratorBaseERKN3c106ScalarEENKUlvE_clEvENKUlvE1_clEvEUliE_EEvS4_RKT_EUliE_EEviT1_)
        .other          _ZN2at6native18elementwise_kernelILi128ELi2EZNS0_22gpu_kernel_impl_nocastIZZZNS0_21clamp_max_kernel_cudaERNS_18TensorIteratorBaseERKN3c106ScalarEENKUlvE_clEvENKUlvE1_clEvEUliE_EEvS4_RKT_EUliE_EEviT1_,@"STO_CUDA_ENTRY STV_DEFAULT"
_ZN2at6native18elementwise_kernelILi128ELi2EZNS0_22gpu_kernel_impl_nocastIZZZNS0_21clamp_max_kernel_cudaERNS_18TensorIteratorBaseERKN3c106ScalarEENKUlvE_clEvENKUlvE1_clEvEUliE_EEvS4_RKT_EUliE_EEviT1_:
.text._ZN2at6native18elementwise_kernelILi128ELi2EZNS0_22gpu_kernel_impl_nocastIZZZNS0_21clamp_max_kernel_cudaERNS_18TensorIteratorBaseERKN3c106ScalarEENKUlvE_clEvENKUlvE1_clEvEUliE_EEvS4_RKT_EUliE_EEviT1_:
        /* <DEDUP_REMOVED lines=15> */
[----:B0-----:R-:W1:Y:S06]  /*00f0*/  LDG.E R4, desc[UR6][R4.64] ;  /* 0x0000000604047981 */ /* 0x001e6c000c1e1900 */
[----:B------:R-:W0:Y:S01]  /*0100*/  LDC.64 R6, c[0x0][0x580] ;  /* 0x00016000ff067b82 */ /* 0x000e220000000a00 */
[----:B------:R-:W-:Y:S02]  /*0110*/  IADD3 R3, PT, PT, R3, 0x80, RZ ;  /* 0x0000008003037810 */ /* 0x000fe40007ffe0ff */
[----:B-1----:R-:W-:-:S05]  /*0120*/  VIMNMX R9, PT, PT, R4, UR5, PT ;  /* 0x0000000504097c48 */ /* 0x002fca000bfe0100 */
[----:B0-----:R0:W-:Y:S02]  /*0130*/  STG.E desc[UR6][R6.64], R9 ;  /* 0x0000000906007986 */ /* 0x0011e4000c101906 */
.L_x_8227:
[----:B------:R-:W-:Y:S05]  /*0140*/  BSYNC.RECONVERGENT B0 ;  /* 0x0000000000007941 */ /* 0x000fea0003800200 */
.L_x_8226:
[----:B------:R-:W-:-:S13]  /*0150*/  ISETP.GE.AND P0, PT, R3, UR4, PT ;  /* 0x0000000403007c0c */ /* 0x000fda000bf06270 */
[----:B------:R-:W-:Y:S05]  /*0160*/  @P0 EXIT ;  /* 0x000000000000094d */ /* 0x000fea0003800000 */
[----:B------:R-:W1:Y:S01]  /*0170*/  LDC.64 R2, c[0x0][0x588] ;  /* 0x00016200ff027b82 */ /* 0x000e620000000a00 */
[----:B------:R-:W0:Y:S01]  /*0180*/  LDCU UR4, c[0x0][0x590] ;  /* 0x0000b200ff0477ac */ /* 0x000e220008000800 */
[----:B-1----:R-:W0:Y:S06]  /*0190*/  LDG.E R2, desc[UR6][R2.64] ;  /* 0x0000000602027981 */ /* 0x002e2c000c1e1900 */
[----:B------:R-:W1:Y:S01]  /*01a0*/  LDC.64 R4, c[0x0][0x580] ;  /* 0x00016000ff047b82 */ /* 0x000e620000000a00 */
[----:B0-----:R-:W-:-:S05]  /*01b0*/  VIMNMX R7, PT, PT, R2, UR4, PT ;  /* 0x0000000402077c48 */ /* 0x001fca000bfe0100 */
[----:B-1----:R-:W-:Y:S01]  /*01c0*/  STG.E desc[UR6][R4.64], R7 ;  /* 0x0000000704007986 */ /* 0x002fe2000c101906 */
[----:B------:R-:W-:Y:S05]  /*01d0*/  EXIT ;  /* 0x000000000000794d */ /* 0x000fea0003800000 */
.L_x_8225:
        /* <DEDUP_REMOVED lines=305> */
.L_x_8230:
[----:B------:R-:W0:Y:S01]  /*14f0*/  LDCU.128 UR8, c[0x0][0x580] ;  /* 0x0000b000ff0877ac */ /* 0x000e220008000c00 */
[----:B------:R-:W1:Y:S01]  /*1500*/  LDCU UR5, c[0x0][0x590] ;  /* 0x0000b200ff0577ac */ /* 0x000e620008000800 */
[----:B0-----:R-:W-:-:S05]  /*1510*/  IADD3 R6, P0, PT, R4, UR10, RZ ;  /* 0x0000000a04067c10 */ /* 0x001fca000ff1e0ff */
[----:B------:R-:W-:-:S05]  /*1520*/  IMAD.X R7, RZ, RZ, UR11, P0 ;  /* 0x0000000bff077e24 */ /* 0x000fca00080e06ff */
[----:B------:R-:W1:Y:S01]  /*1530*/  LDG.E R6, desc[UR6][R6.64] ;  /* 0x0000000606067981 */ /* 0x000e62000c1e1900 */
[----:B------:R-:W-:Y:S02]  /*1540*/  IADD3 R4, P0, PT, R5, UR8, RZ ;  /* 0x0000000805047c10 */ /* 0x000fe4000ff1e0ff */
[----:B------:R-:W-:Y:S02]  /*1550*/  IADD3 R3, PT, PT, R3, 0x80, RZ ;  /* 0x0000008003037810 */ /* 0x000fe40007ffe0ff */
[----:B------:R-:W-:Y:S02]  /*1560*/  IADD3.X R5, PT, PT, RZ, UR9, RZ, P0, !PT ;  /* 0x00000009ff057c10 */ /* 0x000fe400087fe4ff */
[----:B-1----:R-:W-:-:S05]  /*1570*/  VIMNMX R9, PT, PT, R6, UR5, PT ;  /* 0x0000000506097c48 */ /* 0x002fca000bfe0100 */
[----:B------:R0:W-:Y:S02]  /*1580*/  STG.E desc[UR6][R4.64], R9 ;  /* 0x0000000904007986 */ /* 0x0001e4000c101906 */
.L_x_8229:
[----:B------:R-:W-:Y:S05]  /*1590*/  BSYNC.RECONVERGENT B0 ;  /* 0x0000000000007941 */ /* 0x000fea0003800200 */
.L_x_8228:
        /* <DEDUP_REMOVED lines=300> */
.L_x_8231:
[----:B------:R-:W0:Y:S01]  /*2860*/  LDCU.128 UR8, c[0x0][0x580] ;  /* 0x0000b000ff0877ac */ /* 0x000e220008000c00 */
[----:B------:R-:W1:Y:S01]  /*2870*/  LDCU UR4, c[0x0][0x590] ;  /* 0x0000b200ff0477ac */ /* 0x000e620008000800 */
[----:B0-----:R-:W-:-:S04]  /*2880*/  IADD3 R4, P0, PT, R2, UR10, RZ ;  /* 0x0000000a02047c10 */ /* 0x001fc8000ff1e0ff */
[----:B------:R-:W-:-:S05]  /*2890*/  IADD3.X R5, PT, PT, RZ, UR11, RZ, P0, !PT ;  /* 0x0000000bff057c10 */ /* 0x000fca00087fe4ff */
[----:B------:R-:W1:Y:S01]  /*28a0*/  LDG.E R4, desc[UR6][R4.64] ;  /* 0x0000000604047981 */ /* 0x000e62000c1e1900 */
[----:B------:R-:W-:-:S04]  /*28b0*/  IADD3 R2, P0, PT, R3, UR8, RZ ;  /* 0x0000000803027c10 */ /* 0x000fc8000ff1e0ff */
[----:B------:R-:W-:Y:S02]  /*28c0*/  IADD3.X R3, PT, PT, RZ, UR9, RZ, P0, !PT ;  /* 0x00000009ff037c10 */ /* 0x000fe400087fe4ff */
[----:B-1----:R-:W-:-:S05]  /*28d0*/  VIMNMX R7, PT, PT, R4, UR4, PT ;  /* 0x0000000404077c48 */ /* 0x002fca000bfe0100 */
[----:B------:R-:W-:Y:S01]  /*28e0*/  STG.E desc[UR6][R2.64], R7 ;  /* 0x0000000702007986 */ /* 0x000fe2000c101906 */
[----:B------:R-:W-:Y:S05]  /*28f0*/  EXIT ;  /* 0x000000000000794d */ /* 0x000fea0003800000 */
.L_x_8232:
        /* <DEDUP_REMOVED lines=16> */
.L_x_35871:


//--------------------- .text._ZN2at6native27unrolled_elementwise_kernelIZZZNS0_21clamp_max_kernel_cudaERNS_18TensorIteratorBaseERKN3c106ScalarEENKUlvE_clEvENKUlvE1_clEvEUliE_St5arrayIPcLm2EELi4E23TrivialOffsetCalculatorILi1EjESF_NS0_6memory15LoadWithoutCastENSG_16StoreWithoutCastEEEviT_T0_T2_T3_T4_T5_ --------------------------
	.section	.text._ZN2at6native27unrolled_elementwise_kernelIZZZNS0_21clamp_max_kernel_cudaERNS_18TensorIteratorBaseERKN3c106ScalarEENKUlvE_clEvENKUlvE1_clEvEUliE_St5arrayIPcLm2EELi4E23TrivialOffsetCalculatorILi1EjESF_NS0_6memory15LoadWithoutCastENSG_16StoreWithoutCastEEEviT_T0_T2_T3_T4_T5_,"ax",@progbits
	.align	128
        .global         _ZN2at6native27unrolled_elementwise_kernelIZZZNS0_21clamp_max_kernel_cudaERNS_18TensorIteratorBaseERKN3c106ScalarEENKUlvE_clEvENKUlvE1_clEvEUliE_St5arrayIPcLm2EELi4E23TrivialOffsetCalculatorILi1EjESF_NS0_6memory15LoadWithoutCastENSG_16StoreWithoutCastEEEviT_T0_T2_T3_T4_T5_
        .type           _ZN2at6native27unrolled_elementwise_kernelIZZZNS0_21clamp_max_kernel_cudaERNS_18TensorIteratorBaseERKN3c106ScalarEENKUlvE_clEvENKUlvE1_clEvEUliE_St5arrayIPcLm2EELi4E23TrivialOffsetCalculatorILi1EjESF_NS0_6memory15LoadWithoutCastENSG_16StoreWithoutCastEEEviT_T0_T2_T3_T4_T5_,@function
        .size           _ZN2at6native27unrolled_elementwise_kernelIZZZNS0_21clamp_max_kernel_cudaERNS_18TensorIteratorBaseERKN3c106ScalarEENKUlvE_clEvENKUlvE1_clEvEUliE_St5arrayIPcLm2EELi4E23TrivialOffsetCalculatorILi1EjESF_NS0_6memory15LoadWithoutCastENSG_16StoreWithoutCastEEEviT_T0_T2_T3_T4_T5_,(.L_x_35872 - _ZN2at6native27unrolled_elementwise_kernelIZZZNS0_21clamp_max_kernel_cudaERNS_18TensorIteratorBaseERKN3c106ScalarEENKUlvE_clEvENKUlvE1_clEvEUliE_St5arrayIPcLm2EELi4E23TrivialOffsetCalculatorILi1EjESF_NS0_6memory15LoadWithoutCastENSG_16StoreWithoutCastEEEviT_T0_T2_T3_T4_T5_)
        .other          _ZN2at6native27unrolled_elementwise_kernelIZZZNS0_21clamp_max_kernel_cudaERNS_18TensorIteratorBaseERKN3c106ScalarEENKUlvE_clEvENKUlvE1_clEvEUliE_St5arrayIPcLm2EELi4E23TrivialOffsetCalculatorILi1EjESF_NS0_6memory15LoadWithoutCastENSG_16StoreWithoutCastEEEviT_T0_T2_T3_T4_T5_,@"STO_CUDA_ENTRY STV_DEFAULT"
_ZN2at6native27unrolled_elementwise_kernelIZZZNS0_21clamp_max_kernel_cudaERNS_18TensorIteratorBaseERKN3c106ScalarEENKUlvE_clEvENKUlvE1_clEvEUliE_St5arrayIPcLm2EELi4E23TrivialOffsetCalculatorILi1EjESF_NS0_6memory15LoadWithoutCastENSG_16StoreWithoutCastEEEviT_T0_T2_T3_T4_T5_:
.text._ZN2at6native27unrolled_elementwise_kernelIZZZNS0_21clamp_max_kernel_cudaERNS_18TensorIteratorBaseERKN3c106ScalarEENKUlvE_clEvENKUlvE1_clEvEUliE_St5arrayIPcLm2EELi4E23TrivialOffsetCalculatorILi1EjESF_NS0_6memory15LoadWithoutCastENSG_16StoreWithoutCastEEEviT_T0_T2_T3_T4_T5_:
        /* <DEDUP_REMOVED lines=17> */
[----:B0-----:R-:W-:Y:S01]  /*0110*/  @!P0 IMAD.WIDE.U32 R4, R15, 0x4, R4 ;  /* 0x000000040f048825 */ /* 0x001fe200078e0004 */
[----:B------:R-:W-:-:S11]  /*0120*/  CS2R R14, SRZ ;  /* 0x00000000000e7805 */ /* 0x000fd6000001ff00 */
[----:B------:R-:W-:Y:S01]  /*0130*/  @!P3 IMAD R19, R0, 0x200, R13 ;  /* 0x000002000013b824 */ /* 0x000fe200078e020d */
[----:B------:R-:W-:Y:S01]  /*0140*/  @!P3 IADD3 R13, PT, PT, R13, 0x80, RZ ;  /* 0x000000800d0db810 */ /* 0x000fe20007ffe0ff */
[----:B------:R-:W0:Y:S03]  /*0150*/  @!P3 LDC.64 R10, c[0x0][0x3a0] ;  /* 0x0000e800ff0abb82 */ /* 0x000e260000000a00 */
[----:B------:R-:W-:Y:S01]  /*0160*/  ISETP.GE.AND P2, PT, R13, R2, PT ;  /* 0x000000020d00720c */ /* 0x000fe20003f46270 */
[----:B--2---:R-:W-:-:S12]  /*0170*/  @!P1 IMAD.WIDE.U32 R8, R17, 0x4, R8 ;  /* 0x0000000411089825 */ /* 0x004fd800078e0008 */
[----:B------:R-:W2:Y:S01]  /*0180*/  @!P2 LDC.64 R6, c[0x0][0x3a0] ;  /* 0x0000e800ff06ab82 */ /* 0x000ea20000000a00 */
[----:B------:R-:W-:Y:S02]  /*0190*/  @!P2 IMAD R13, R0, 0x200, R13 ;  /* 0x00000200000da824 */ /* 0x000fe400078e020d */
[----:B0-----:R-:W-:-:S05]  /*01a0*/  @!P3 IMAD.WIDE.U32 R10, R19, 0x4, R10 ;  /* 0x00000004130ab825 */ /* 0x001fca00078e000a */
[----:B-1----:R-:W3:Y:S01]  /*01b0*/  @!P3 LDG.E R14, desc[UR4][R10.64] ;  /* 0x000000040a0eb981 */ /* 0x002ee2000c1e1900 */
[----:B--2---:R-:W-:Y:S01]  /*01c0*/  @!P2 IMAD.WIDE.U32 R6, R13, 0x4, R6 ;  /* 0x000000040d06a825 */ /* 0x004fe200078e0006 */
[----:B------:R-:W-:-:S04]  /*01d0*/  CS2R R12, SRZ ;  /* 0x00000000000c7805 */ /* 0x000fc8000001ff00 */
[----:B------:R-:W2:Y:S04]  /*01e0*/  @!P2 LDG.E R15, desc[UR4][R6.64] ;  /* 0x00000004060fa981 */ /* 0x000ea8000c1e1900 */
[----:B------:R-:W4:Y:S04]  /*01f0*/  @!P0 LDG.E R12, desc[UR4][R4.64] ;  /* 0x00000004040c8981 */ /* 0x000f28000c1e1900 */
[----:B------:R-:W5:Y:S01]  /*0200*/  @!P1 LDG.E R13, desc[UR4][R8.64] ;  /* 0x00000004080d9981 */ /* 0x000f62000c1e1900 */
[----:B------:R-:W-:Y:S01]  /*0210*/  ISETP.GE.AND P0, PT, R3, R2, PT ;  /* 0x000000020300720c */ /* 0x000fe20003f06270 */
[----:B------:R-:W-:Y:S04]  /*0220*/  BSSY.RECONVERGENT B0, `(.L_x_8233) ;  /* 0x000001b000007945 */ /* 0x000fe80003800200 */
[----:B------:R-:W-:Y:S01]  /*0230*/  BSSY.RELIABLE B1, `(.L_x_8234) ;  /* 0x0000013000017945 */ /* 0x000fe20003800100 */
[----:B---3--:R-:W-:-:S02]  /*0240*/  VIMNMX R19, PT, PT, R14, UR6, PT ;  /* 0x000000060e137c48 */ /* 0x008fc4000bfe0100 */
[----:B--2---:R-:W-:Y:S02]  /*0250*/  VIMNMX R15, PT, PT, R15, UR6, PT ;  /* 0x000000060f0f7c48 */ /* 0x004fe4000bfe0100 */
[----:B----4-:R-:W-:Y:S02]  /*0260*/  VIMNMX R17, PT, PT, R12, UR6, PT ;  /* 0x000000060c117c48 */ /* 0x010fe4000bfe0100 */
[----:B-----5:R-:W-:Y:S01]  /*0270*/  VIMNMX R13, PT, PT, R13, UR6, PT ;  /* 0x000000060d0d7c48 */ /* 0x020fe2000bfe0100 */
[----:B------:R-:W-:Y:S06]  /*0280*/  @P0 BRA `(.L_x_8235) ;  /* 0x0000000000340947 */ /* 0x000fec0003800000 */
[----:B------:R-:W0:Y:S01]  /*0290*/  LDC.64 R4, c[0x0][0x398] ;  /* 0x0000e600ff047b82 */ /* 0x000e220000000a00 */
[----:B------:R-:W-:Y:S01]  /*02a0*/  LEA R7, R0, R3, 0x9 ;  /* 0x0000000300077211 */ /* 0x000fe200078e48ff */
[----:B------:R-:W-:-:S05]  /*02b0*/  VIADD R3, R3, 0x80 ;  /* 0x0000008003037836 */ /* 0x000fca0000000000 */
[----:B------:R-:W-:-:S13]  /*02c0*/  ISETP.GE.AND P0, PT, R3, R2, PT ;  /* 0x000000020300720c */ /* 0x000fda0003f06270 */
[----:B------:R-:W-:Y:S05]  /*02d0*/  @P0 BREAK.RELIABLE B1 ;  /* 0x0000000000010942 */ /* 0x000fea0003800100 */
[----:B0-----:R-:W-:-:S05]  /*02e0*/  IMAD.WIDE.U32 R4, R7, 0x4, R4 ;  /* 0x0000000407047825 */ /* 0x001fca00078e0004 */
[----:B------:R0:W-:Y:S01]  /*02f0*/  STG.E desc[UR4][R4.64], R17 ;  /* 0x0000001104007986 */ /* 0x0001e2000c101904 */
[----:B------:R-:W-:Y:S05]  /*0300*/  @P0 BRA `(.L_x_8236) ;  /* 0x0000000000300947 */ /* 0x000fea0003800000 */
[----:B0-----:R-:W0:Y:S01]  /*0310*/  LDC.64 R4, c[0x0][0x398] ;  /* 0x0000e600ff047b82 */ /* 0x001e220000000a00 */
[----:B------:R-:W-:Y:S01]  /*0320*/  LEA R7, R0, R3, 0x9 ;  /* 0x0000000300077211 */ /* 0x000fe200078e48ff */
[----:B------:R-:W-:-:S04]  /*0330*/  VIADD R3, R3, 0x80 ;  /* 0x0000008003037836 */ /* 0x000fc80000000000 */
[----:B0-----:R-:W-:-:S05]  /*0340*/  IMAD.WIDE.U32 R4, R7, 0x4, R4 ;  /* 0x0000000407047825 */ /* 0x001fca00078e0004 */
[----:B------:R0:W-:Y:S02]  /*0350*/  STG.E desc[UR4][R4.64], R13 ;  /* 0x0000000d04007986 */ /* 0x0001e4000c101904 */
.L_x_8235:
[----:B------:R-:W-:Y:S05]  /*0360*/  BSYNC.RELIABLE B1 ;  /* 0x0000000000017941 */ /* 0x000fea0003800100 */
.L_x_8234:
[----:B------:R-:W-:-:S13]  /*0370*/  ISETP.GE.AND P0, PT, R3, R2, PT ;  /* 0x000000020300720c */ /* 0x000fda0003f06270 */
[----:B0-----:R-:W0:Y:S01]  /*0380*/  @!P0 LDC.64 R4, c[0x0][0x398] ;  /* 0x0000e600ff048b82 */ /* 0x001e220000000a00 */
[----:B------:R-:W-:Y:S01]  /*0390*/  @!P0 LEA R7, R0, R3, 0x9 ;  /* 0x0000000300078211 */ /* 0x000fe200078e48ff */
[----:B------:R-:W-:-:S04]  /*03a0*/  @!P0 VIADD R3, R3, 0x80 ;  /* 0x0000008003038836 */ /* 0x000fc80000000000 */
[----:B0-----:R-:W-:-:S05]  /*03b0*/  @!P0 IMAD.WIDE.U32 R4, R7, 0x4, R4 ;  /* 0x0000000407048825 */ /* 0x001fca00078e0004 */
[----:B------:R1:W-:Y:S02]  /*03c0*/  @!P0 STG.E desc[UR4][R4.64], R19 ;  /* 0x0000001304008986 */ /* 0x0003e4000c101904 */
.L_x_8236:
[----:B------:R-:W-:Y:S05]  /*03d0*/  BSYNC.RECONVERGENT B0 ;  /* 0x0000000000007941 */ /* 0x000fea0003800200 */
.L_x_8233:
        /* <DEDUP_REMOVED lines=8> */
.L_x_8237:
        /* <DEDUP_REMOVED lines=10> */
.L_x_35872:


//--------------------- .text._ZN2at6native29vectorized_elementwise_kernelILi2EZZZNS0_21clamp_max_kernel_cudaERNS_18TensorIteratorBaseERKN3c106ScalarEENKUlvE_clEvENKUlvE1_clEvEUliE_St5arrayIPcLm2EEEEviT0_T1_ --------------------------
	.section	.text._ZN2at6native29vectorized_elementwise_kernelILi2EZZZNS0_21clamp_max_kernel_cudaERNS_18TensorIteratorBaseERKN3c106ScalarEENKUlvE_clEvENKUlvE1_clEvEUliE_St5arrayIPcLm2EEEEviT0_T1_,"ax",@progbits
	.align	128
        .global         _ZN2at6native29vectorized_elementwise_kernelILi2EZZZNS0_21clamp_max_kernel_cudaERNS_18TensorIteratorBaseERKN3c106ScalarEENKUlvE_clEvENKUlvE1_clEvEUliE_St5arrayIPcLm2EEEEviT0_T1_
        .type           _ZN2at6native29vectorized_elementwise_kernelILi2EZZZNS0_21clamp_max_kernel_cudaERNS_18TensorIteratorBaseERKN3c106ScalarEENKUlvE_clEvENKUlvE1_clEvEUliE_St5arrayIPcLm2EEEEviT0_T1_,@function
        .size           _ZN2at6native29vectorized_elementwise_kernelILi2EZZZNS0_21clamp_max_kernel_cudaERNS_18TensorIteratorBaseERKN3c106ScalarEENKUlvE_clEvENKUlvE1_clEvEUliE_St5arrayIPcLm2EEEEviT0_T1_,(.L_x_35873 - _ZN2at6native29vectorized_elementwise_kernelILi2EZZZNS0_21clamp_max_kernel_cudaERNS_18TensorIteratorBaseERKN3c106ScalarEENKUlvE_clEvENKUlvE1_clEvEUliE_St5arrayIPcLm2EEEEviT0_T1_)
        .other          _ZN2at6native29vectorized_elementwise_kernelILi2EZZZNS0_21clamp_max_kernel_cudaERNS_18TensorIteratorBaseERKN3c106ScalarEENKUlvE_clEvENKUlvE1_clEvEUliE_St5arrayIPcLm2EEEEviT0_T1_,@"STO_CUDA_ENTRY STV_DEFAULT"
_ZN2at6native29vectorized_elementwise_kernelILi2EZZZNS0_21clamp_max_kernel_cudaERNS_18TensorIteratorBaseERKN3c106ScalarEENKUlvE_clEvENKUlvE1_clEvEUliE_St5arrayIPcLm2EEEEviT0_T1_:
.text._ZN2at6native29vectorized_elementwise_kernelILi2EZZZNS0_21clamp_max_kernel_cudaERNS_18TensorIteratorBaseERKN3c106ScalarEENKUlvE_clEvENKUlvE1_clEvEUliE_St5arrayIPcLm2EEEEviT0_T1_:
        /* <DEDUP_REMOVED lines=14> */
[----:B------:R-:W-:Y:S01]  /*00e0*/  @!P6 IADD3 R25, PT, PT, R17, 0x80, RZ ;  /* 0x000000801119e810 */ /* 0x000fe20007ffe0ff */
[----:B------:R-:W0:Y:S01]  /*00f0*/  @!P6 LDC.64 R2, c[0x0][0x3a0] ;  /* 0x0000e800ff02eb82 */ /* 0x000e220000000a00 */
[----:B------:R-:W-:Y:S02]  /*0100*/  @!P6 IMAD.IADD R5, R0, 0x1, R17 ;  /* 0x000000010005e824 */ /* 0x000fe400078e0211 */
[----:B------:R-:W-:-:S13]  /*0110*/  ISETP.GE.U32.AND P5, PT, R25, R16, PT ;  /* 0x000000101900720c */ /* 0x000fda0003fa6070 */
[----:B------:R-:W-:Y:S01]  /*0120*/  @!P5 IMAD.IADD R20, R0, 0x1, R25 ;  /* 0x000000010014d824 */ /* 0x000fe200078e0219 */
[----:B------:R-:W2:Y:S01]  /*0130*/  @!P5 LDC.64 R14, c[0x0][0x3a0] ;  /* 0x0000e800ff0edb82 */ /* 0x000ea20000000a00 */
[----:B------:R-:W-:-:S05]  /*0140*/  @!P5 VIADD R25, R25, 0x80 ;  /* 0x000000801919d836 */ /* 0x000fca0000000000 */
[----:B------:R-:W-:Y:S01]  /*0150*/  ISETP.GE.U32.AND P4, PT, R25, R16, PT ;  /* 0x000000101900720c */ /* 0x000fe20003f86070 */
[----:B0-----:R-:W-:-:S05]  /*0160*/  @!P6 IMAD.WIDE.U32 R2, R5, 0x4, R2 ;  /* 0x000000040502e825 */ /* 0x001fca00078e0002 */
[----:B------:R0:W1:Y:S07]  /*0170*/  @!P6 LDG.E R18, desc[UR4][R2.64] ;  /* 0x000000040212e981 */ /* 0x00006e000c1e1900 */
[----:B------:R-:W-:Y:S01]  /*0180*/  @!P4 IADD3 R29, PT, PT, R0, R25, RZ ;  /* 0x00000019001dc210 */ /* 0x000fe20007ffe0ff */
[----:B------:R-:W-:Y:S01]  /*0190*/  @!P4 VIADD R25, R25, 0x80 ;  /* 0x000000801919c836 */ /* 0x000fe20000000000 */
[----:B------:R-:W3:Y:S04]  /*01a0*/  @!P4 LDC.64 R12, c[0x0][0x3a0] ;  /* 0x0000e800ff0ccb82 */ /* 0x000ee80000000a00 */
[----:B------:R-:W-:-:S13]  /*01b0*/  ISETP.GE.U32.AND P3, PT, R25, R16, PT ;  /* 0x000000101900720c */ /* 0x000fda0003f66070 */
[----:B------:R-:W-:Y:S01]  /*01c0*/  @!P3 IMAD.IADD R27, R0, 0x1, R25 ;  /* 0x00000001001bb824 */ /* 0x000fe200078e0219 */
[----:B------:R-:W-:Y:S01]  /*01d0*/  @!P3 IADD3 R25, PT, PT, R25, 0x80, RZ ;  /* 0x000000801919b810 */ /* 0x000fe20007ffe0ff */
[----:B0-----:R-:W0:Y:S03]  /*01e0*/  @!P3 LDC.64 R2, c[0x0][0x3a0] ;  /* 0x0000e800ff02bb82 */ /* 0x001e260000000a00 */
[----:B------:R-:W-:-:S13]  /*01f0*/  ISETP.GE.U32.AND P2, PT, R25, R16, PT ;  /* 0x000000101900720c */ /* 0x000fda0003f46070 */
        /* <DEDUP_REMOVED lines=9> */
[----:B------:R-:W0:Y:S01]  /*0290*/  @!P0 LDC.64 R8, c[0x0][0x3a0] ;  /* 0x0000e800ff088b82 */ /* 0x000e220000000a00 */
[----:B------:R-:W-:-:S05]  /*02a0*/  @!P0 VIADD R25, R25, 0x80 ;  /* 0x0000008019198836 */ /* 0x000fca0000000000 */
[----:B------:R-:W-:-:S13]  /*02b0*/  ISETP.GE.U32.AND P6, PT, R25, R16, PT ;  /* 0x000000101900720c */ /* 0x000fda0003fc6070 */
[----:B------:R-:W5:Y:S01]  /*02c0*/  @!P6 LDC.64 R10, c[0x0][0x3a0] ;  /* 0x0000e800ff0aeb82 */ /* 0x000f620000000a00 */
[----:B--2---:R-:W-:Y:S01]  /*02d0*/  @!P5 IMAD.WIDE.U32 R14, R20, 0x4, R14 ;  /* 0x00000004140ed825 */ /* 0x004fe200078e000e */
[----:B------:R-:W-:-:S03]  /*02e0*/  MOV R20, RZ ;  /* 0x000000ff00147202 */ /* 0x000fc60000000f00 */
[----:B---3--:R-:W-:-:S03]  /*02f0*/  @!P4 IMAD.WIDE.U32 R12, R29, 0x4, R12 ;  /* 0x000000041d0cc825 */ /* 0x008fc600078e000c */
[----:B------:R2:W3:Y:S01]  /*0300*/  @!P5 LDG.E R20, desc[UR4][R14.64] ;  /* 0x000000040e14d981 */ /* 0x0004e2000c1e1900 */
[----:B------:R-:W-:Y:S02]  /*0310*/  @!P6 IMAD.IADD R29, R0, 0x1, R25 ;  /* 0x00000001001de824 */ /* 0x000fe400078e0219 */
[----:B0-----:R-:W-:Y:S01]  /*0320*/  @!P0 IMAD.WIDE.U32 R24, R19, 0x4, R8 ;  /* 0x0000000413188825 */ /* 0x001fe200078e0008 */
[----:B------:R0:W3:Y:S01]  /*0330*/  @!P4 LDG.E R22, desc[UR4][R12.64] ;  /* 0x000000040c16c981 */ /* 0x0000e2000c1e1900 */
[----:B------:R-:W-:Y:S02]  /*0340*/  CS2R R8, SRZ ;  /* 0x0000000000087805 */ /* 0x000fe4000001ff00 */
[----:B------:R-:W-:Y:S02]  /*0350*/  HFMA2 R19, -RZ, RZ, 0, 0 ;  /* 0x00000000ff137431 */ /* 0x000fe400000001ff */
[----:B------:R-:W-:-:S04]  /*0360*/  @!P3 IMAD.WIDE.U32 R2, R27, 0x4, R2 ;  /* 0x000000041b02b825 */ /* 0x000fc800078e0002 */
[----:B--2---:R-:W-:Y:S01]  /*0370*/  IMAD.MOV.U32 R14, RZ, RZ, RZ ;  /* 0x000000ffff0e7224 */ /* 0x004fe200078e00ff */
[----:B------:R-:W2:Y:S01]  /*0380*/  @!P3 LDG.E R9, desc[UR4][R2.64] ;  /* 0x000000040209b981 */ /* 0x000ea2000c1e1900 */
[----:B----4-:R-:W-:-:S04]  /*0390*/  @!P2 IMAD.WIDE.U32 R4, R23, 0x4, R4 ;  /* 0x000000041704a825 */ /* 0x010fc800078e0004 */
[----:B0-----:R-:W-:Y:S01]  /*03a0*/  IMAD.MOV.U32 R12, RZ, RZ, RZ ;  /* 0x000000ffff0c7224 */ /* 0x001fe200078e00ff */
[----:B------:R-:W4:Y:S01]  /*03b0*/  @!P2 LDG.E R8, desc[UR4][R4.64] ;  /* 0x000000040408a981 */ /* 0x000f22000c1e1900 */
[----:B-----5:R-:W-:-:S03]  /*03c0*/  @!P1 IMAD.WIDE.U32 R6, R21, 0x4, R6 ;  /* 0x0000000415069825 */ /* 0x020fc600078e0006 */
[----:B------:R-:W5:Y:S01]  /*03d0*/  @!P0 LDG.E R14, desc[UR4][R24.64] ;  /* 0x00000004180e8981 */ /* 0x000f62000c1e1900 */
[----:B------:R-:W-:-:S03]  /*03e0*/  @!P6 IMAD.WIDE.U32 R10, R29, 0x4, R10 ;  /* 0x000000041d0ae825 */ /* 0x000fc600078e000a */
[----:B------:R-:W5:Y:S04]  /*03f0*/  @!P1 LDG.E R19, desc[UR4][R6.64] ;  /* 0x0000000406139981 */ /* 0x000f68000c1e1900 */
[----:B------:R-:W5:Y:S01]  /*0400*/  @!P6 LDG.E R12, desc[UR4][R10.64] ;  /* 0x000000040a0ce981 */ /* 0x000f62000c1e1900 */
[----:B------:R-:W-:Y:S01]  /*0410*/  ISETP.GE.U32.AND P0, PT, R17, R16, PT ;  /* 0x000000101100720c */ /* 0x000fe20003f06070 */
[----:B------:R-:W-:Y:S04]  /*0420*/  BSSY.RECONVERGENT B0, `(.L_x_8239) ;  /* 0x000003b000007945 */ /* 0x000fe80003800200 */
[----:B------:R-:W-:Y:S01]  /*0430*/  BSSY.RELIABLE B1, `(.L_x_8240) ;  /* 0x0000033000017945 */ /* 0x000fe20003800100 */
[----:B-1----:R-:W-:-:S02]  /*0440*/  VIMNMX R13, PT, PT, R18, UR6, PT ;  /* 0x00000006120d7c48 */ /* 0x002fc4000bfe0100 */
[----:B---3--:R-:W-:Y:S02]  /*0450*/  VIMNMX R15, PT, PT, R20, UR6, PT ;  /* 0x00000006140f7c48 */ /* 0x008fe4000bfe0100 */
[----:B------:R-:W-:Y:S02]  /*0460*/  VIMNMX R22, PT, PT, R22, UR6, PT ;  /* 0x0000000616167c48 */ /* 0x000fe4000bfe0100 */
[----:B--2---:R-:W-:Y:S02]  /*0470*/  VIMNMX R9, PT, PT, R9, UR6, PT ;  /* 0x0000000609097c48 */ /* 0x004fe4000bfe0100 */
[----:B----4-:R-:W-:Y:S02]  /*0480*/  VIMNMX R8, PT, PT, R8, UR6, PT ;  /* 0x0000000608087c48 */ /* 0x010fe4000bfe0100 */
[----:B-----5:R-:W-:Y:S02]  /*0490*/  VIMNMX R3, PT, PT, R14, UR6, PT ;  /* 0x000000060e037c48 */ /* 0x020fe4000bfe0100 */
[----:B------:R-:W-:-:S02]  /*04a0*/  VIMNMX R4, PT, PT, R19, UR6, PT ;  /* 0x0000000613047c48 */ /* 0x000fc4000bfe0100 */
[----:B------:R-:W-:Y:S01]  /*04b0*/  VIMNMX R2, PT, PT, R12, UR6, PT ;  /* 0x000000060c027c48 */ /* 0x000fe2000bfe0100 */
[----:B------:R-:W-:Y:S06]  /*04c0*/  @P0 BRA `(.L_x_8241) ;  /* 0x0000000000300947 */ /* 0x000fec0003800000 */
[----:B------:R-:W0:Y:S01]  /*04d0*/  LDC.64 R6, c[0x0][0x398] ;  /* 0x0000e600ff067b82 */ /* 0x000e220000000a00 */
[----:B------:R-:W-:Y:S01]  /*04e0*/  IADD3 R5, PT, PT, R0, R17, RZ ;  /* 0x0000001100057210 */ /* 0x000fe20007ffe0ff */
[----:B------:R-:W-:-:S05]  /*04f0*/  VIADD R17, R17, 0x80 ;  /* 0x0000008011117836 */ /* 0x000fca0000000000 */
[----:B------:R-:W-:Y:S01]  /*0500*/  ISETP.GE.U32.AND P0, PT, R17, R16, PT ;  /* 0x000000101100720c */ /* 0x000fe20003f06070 */
[----:B0-----:R-:W-:-:S05]  /*0510*/  IMAD.WIDE.U32 R6, R5, 0x4, R6 ;  /* 0x0000000405067825 */ /* 0x001fca00078e0006 */
[----:B------:R0:W-:Y:S07]  /*0520*/  STG.E desc[UR4][R6.64], R13 ;  /* 0x0000000d06007986 */ /* 0x0001ee000c101904 */
[----:B------:R-:W-:Y:S05]  /*0530*/  @P0 BRA `(.L_x_8242) ;  /* 0x0000000000300947 */ /* 0x000fea0003800000 */
[----:B0-----:R-:W0:Y:S01]  /*0540*/  LDC.64 R6, c[0x0][0x398] ;  /* 0x0000e600ff067b82 */ /* 0x001e220000000a00 */
[----:B------:R-:W-:Y:S01]  /*0550*/  IMAD.IADD R5, R0, 0x1, R17 ;  /* 0x0000000100057824 */ /* 0x000fe200078e0211 */
[----:B------:R-:W-:-:S03]  /*0560*/  IADD3 R17, PT, PT, R17, 0x80, RZ ;  /* 0x0000008011117810 */ /* 0x000fc60007ffe0ff */
[----:B0-----:R-:W-:-:S05]  /*0570*/  IMAD.WIDE.U32 R6, R5, 0x4, R6 ;  /* 0x0000000405067825 */ /* 0x001fca00078e0006 */
[----:B------:R0:W-:Y:S02]  /*0580*/  STG.E desc[UR4][R6.64], R15 ;  /* 0x0000000f06007986 */ /* 0x0001e4000c101904 */
.L_x_8241:
[----:B------:R-:W-:-:S13]  /*0590*/  ISETP.GE.U32.AND P0, PT, R17, R16, PT ;  /* 0x000000101100720c */ /* 0x000fda0003f06070 */
[----:B------:R-:W-:Y:S05]  /*05a0*/  @P0 BRA `(.L_x_8243) ;  /* 0x0000000000300947 */ /* 0x000fea0003800000 */
[----:B0-----:R-:W0:Y:S01]  /*05b0*/  LDC.64 R6, c[0x0][0x398] ;  /* 0x0000e600ff067b82 */ /* 0x001e220000000a00 */
[----:B------:R-:W-:Y:S02]  /*05c0*/  IMAD.IADD R5, R0, 0x1, R17 ;  /* 0x0000000100057824 */ /* 0x000fe400078e0211 */
[----:B------:R-:W-:Y:S02]  /*05d0*/  VIADD R17, R17, 0x80 ;  /* 0x0000008011117836 */ /* 0x000fe40000000000 */
[----:B0-----:R-:W-:-:S05]  /*05e0*/  IMAD.WIDE.U32 R6, R5, 0x4, R6 ;  /* 0x0000000405067825 */ /* 0x001fca00078e0006 */
[----:B------:R1:W-:Y:S02]  /*05f0*/  STG.E desc[UR4][R6.64], R22 ;  /* 0x0000001606007986 */ /* 0x0003e4000c101904 */
.L_x_8242:
[----:B------:R-:W-:-:S13]  /*0600*/  ISETP.GE.U32.AND P0, PT, R17, R16, PT ;  /* 0x000000101100720c */ /* 0x000fda0003f06070 */
[----:B------:R-:W-:Y:S05]  /*0610*/  @P0 BRA `(.L_x_8244) ;  /* 0x0000000000300947 */ /* 0x000fea0003800000 */
[----:B01----:R-:W0:Y:S01]  /*0620*/  LDC.64 R6, c[0x0][0x398] ;  /* 0x0000e600ff067b82 */ /* 0x003e220000000a00 */
[----:B------:R-:W-:Y:S01]  /*0630*/  IADD3 R5, PT, PT, R0, R17, RZ ;  /* 0x0000001100057210 */ /* 0x000fe20007ffe0ff */
[----:B------:R-:W-:-:S04]  /*0640*/  VIADD R17, R17, 0x80 ;  /* 0x0000008011117836 */ /* 0x000fc80000000000 */
[----:B0-----:R-:W-:-:S05]  /*0650*/  IMAD.WIDE.U32 R6, R5, 0x4, R6 ;  /* 0x0000000405067825 */ /* 0x001fca00078e0006 */
[----:B------:R1:W-:Y:S02]  /*0660*/  STG.E desc[UR4][R6.64], R9 ;  /* 0x0000000906007986 */ /* 0x0003e4000c101904 */
.L_x_8243:
[----:B------:R-:W-:-:S13]  /*0670*/  ISETP.GE.U32.AND P0, PT, R17, R16, PT ;  /* 0x000000101100720c */ /* 0x000fda0003f06070 */
[----:B------:R-:W-:Y:S05]  /*0680*/  @P0 BRA `(.L_x_8245) ;  /* 0x0000000000340947 */ /* 0x000fea0003800000 */
[----:B01----:R-:W0:Y:S01]  /*0690*/  LDC.64 R6, c[0x0][0x398] ;  /* 0x0000e600ff067b82 */ /* 0x003e220000000a00 */
[----:B------:R-:W-:Y:S01]  /*06a0*/  IMAD.IADD R5, R0, 0x1, R17 ;  /* 0x0000000100057824 */ /* 0x000fe200078e0211 */
[----:B------:R-:W-:-:S03]  /*06b0*/  IADD3 R17, PT, PT, R17, 0x80, RZ ;  /* 0x0000008011117810 */ /* 0x000fc60007ffe0ff */
[----:B0-----:R-:W-:-:S05]  /*06c0*/  IMAD.WIDE.U32 R6, R5, 0x4, R6 ;  /* 0x0000000405067825 */ /* 0x001fca00078e0006 */
[----:B------:R2:W-:Y:S02]  /*06d0*/  STG.E desc[UR4][R6.64], R8 ;  /* 0x0000000806007986 */ /* 0x0005e4000c101904 */
.L_x_8244:
[----:B------:R-:W-:-:S13]  /*06e0*/  ISETP.GE.U32.AND P0, PT, R17, R16, PT ;  /* 0x000000101100720c */ /* 0x000fda0003f06070 */
[----:B------:R-:W-:Y:S05]  /*06f0*/  @P0 BREAK.RELIABLE B1 ;  /* 0x0000000000010942 */ /* 0x000fea0003800100 */
[----:B------:R-:W-:Y:S05]  /*0700*/  @P0 BRA `(.L_x_8246) ;  /* 0x0000000000300947 */ /* 0x000fea0003800000 */
[----:B012---:R-:W0:Y:S01]  /*0710*/  LDC.64 R6, c[0x0][0x398] ;  /* 0x0000e600ff067b82 */ /* 0x007e220000000a00 */
[----:B------:R-:W-:Y:S02]  /*0720*/  IMAD.IADD R5, R0, 0x1, R17 ;  /* 0x0000000100057824 */ /* 0x000fe400078e0211 */
[----:B------:R-:W-:Y:S02]  /*0730*/  VIADD R17, R17, 0x80 ;  /* 0x0000008011117836 */ /* 0x000fe40000000000 */
[----:B0-----:R-:W-:-:S05]  /*0740*/  IMAD.WIDE.U32 R6, R5, 0x4, R6 ;  /* 0x0000000405067825 */ /* 0x001fca00078e0006 */
[----:B------:R2:W-:Y:S02]  /*0750*/  STG.E desc[UR4][R6.64], R4 ;  /* 0x0000000406007986 */ /* 0x0005e4000c101904 */
.L_x_8245:
[----:B------:R-:W-:Y:S05]  /*0760*/  BSYNC.RELIABLE B1 ;  /* 0x0000000000017941 */ /* 0x000fea0003800100 */
.L_x_8240:
[----:B------:R-:W-:-:S13]  /*0770*/  ISETP.GE.U32.AND P0, PT, R17, R16, PT ;  /* 0x000000101100720c */ /* 0x000fda0003f06070 */
[----:B--2---:R-:W2:Y:S01]  /*0780*/  @!P0 LDC.64 R4, c[0x0][0x398] ;  /* 0x0000e600ff048b82 */ /* 0x004ea20000000a00 */
[----:B01----:R-:W-:Y:S01]  /*0790*/  @!P0 IADD3 R7, PT, PT, R0, R17, RZ ;  /* 0x0000001100078210 */ /* 0x003fe20007ffe0ff */
[----:B------:R-:W-:-:S04]  /*07a0*/  @!P0 VIADD R17, R17, 0x80 ;  /* 0x0000008011118836 */ /* 0x000fc80000000000 */
[----:B--2---:R-:W-:-:S05]  /*07b0*/  @!P0 IMAD.WIDE.U32 R4, R7, 0x4, R4 ;  /* 0x0000000407048825 */ /* 0x004fca00078e0004 */
[----:B------:R3:W-:Y:S02]  /*07c0*/  @!P0 STG.E desc[UR4][R4.64], R3 ;  /* 0x0000000304008986 */ /* 0x0007e4000c101904 */
.L_x_8246:
[----:B------:R-:W-:Y:S05]  /*07d0*/  BSYNC.RECONVERGENT B0 ;  /* 0x0000000000007941 */ /* 0x000fea0003800200 */
.L_x_8239:
[----:B------:R-:W-:Y:S05]  /*07e0*/  WARPSYNC.ALL ;  /* 0x0000000000007948 */ /* 0x000fea0003800000 */
[----:B------:R-:W-:-:S13]  /*07f0*/  ISETP.GE.U32.AND P0, PT, R17, R16, PT ;  /* 0x000000101100720c */ /* 0x000fda0003f06070 */
[----:B------:R-:W-:Y:S05]  /*0800*/  @P0 EXIT ;  /* 0x000000000000094d */ /* 0x000fea0003800000 */
[----:B---3--:R-:W3:Y:S01]  /*0810*/  LDC.64 R4, c[0x0][0x398] ;  /* 0x0000e600ff047b82 */ /* 0x008ee20000000a00 */
[----:B------:R-:W-:-:S05]  /*0820*/  IADD3 R17, PT, PT, R0, R17, RZ ;  /* 0x0000001100117210 */ /* 0x000fca0007ffe0ff */
[----:B---3--:R-:W-:-:S05]  /*0830*/  IMAD.WIDE.U32 R4, R17, 0x4, R4 ;  /* 0x0000000411047825 */ /* 0x008fca00078e0004 */
[----:B------:R-:W-:Y:S01]  /*0840*/  STG.E desc[UR4][R4.64], R2 ;  /* 0x0000000204007986 */ /* 0x000fe2000c101904 */
[----:B------:R-:W-:Y:S05]  /*0850*/  EXIT ;  /* 0x000000000000794d */ /* 0x000fea0003800000 */
.L_x_8238:
[----:B------:R-:W0:Y:S01]  /*0860*/  S2R R15, SR_TID.X ;  /* 0x00000000000f7919 */ /* 0x000e220000002100 */
[----:B------:R-:W1:Y:S01]  /*0870*/  LDC.64 R2, c[0x0][0x3a0] ;  /* 0x0000e800ff027b82 */ /* 0x000e620000000a00 */
[----:B------:R-:W2:Y:S07]  /*0880*/  LDCU UR6, c[0x0][0x388] ;  /* 0x00007100ff0677ac */ /* 0x000eae0008000800 */
[----:B------:R-:W3:Y:S01]  /*0890*/  LDC.64 R4, c[0x0][0x398] ;  /* 0x0000e600ff047b82 */ /* 0x000ee20000000a00 */
[----:B-1----:R-:W-:-:S04]  /*08a0*/  IMAD.WIDE.U32 R2, R0, 0x4, R2 ;  /* 0x0000000400027825 */ /* 0x002fc800078e0002 */
[----:B0-----:R-:W-:-:S05]  /*08b0*/  IMAD.WIDE.U32 R2, R15, 0x8, R2 ;  /* 0x000000080f027825 */ /* 0x001fca00078e0002 */
[----:B------:R-:W2:Y:S04]  /*08c0*/  LDG.E.64 R6, desc[UR4][R2.64] ;  /* 0x0000000402067981 */ /* 0x000ea8000c1e1b00 */
[----:B------:R-:W4:Y:S04]  /*08d0*/  LDG.E.64 R8, desc[UR4][R2.64+0x400] ;  /* 0x0004000402087981 */ /* 0x000f28000c1e1b00 */
[----:B------:R-:W5:Y:S04]  /*08e0*/  LDG.E.64 R10, desc[UR4][R2.64+0x800] ;  /* 0x00080004020a7981 */ /* 0x000f68000c1e1b00 */
[----:B------:R-:W5:Y:S01]  /*08f0*/  LDG.E.64 R12, desc[UR4][R2.64+0xc00] ;  /* 0x000c0004020c7981 */ /* 0x000f62000c1e1b00 */
[----:B---3--:R-:W-:-:S04]  /*0900*/  IMAD.WIDE.U32 R4, R0, 0x4, R4 ;  /* 0x0000000400047825 */ /* 0x008fc800078e0004 */
[----:B------:R-:W-:Y:S01]  /*0910*/  IMAD.WIDE.U32 R4, R15, 0x8, R4 ;  /* 0x000000080f047825 */ /* 0x000fe200078e0004 */
[----:B--2---:R-:W-:Y:S02]  /*0920*/  VIMNMX R6, PT, PT, R6, UR6, PT ;  /* 0x0000000606067c48 */ /* 0x004fe4000bfe0100 */
[----:B------:R-:W-:Y:S02]  /*0930*/  VIMNMX R7, PT, PT, R7, UR6, PT ;  /* 0x0000000607077c48 */ /* 0x000fe4000bfe0100 */
[----:B----4-:R-:W-:Y:S02]  /*0940*/  VIMNMX R8, PT, PT, R8, UR6, PT ;  /* 0x0000000608087c48 */ /* 0x010fe4000bfe0100 */
[----:B------:R-:W-:Y:S01]  /*0950*/  VIMNMX R9, PT, PT, R9, UR6, PT ;  /* 0x0000000609097c48 */ /* 0x000fe2000bfe0100 */
[----:B------:R-:W-:Y:S01]  /*0960*/  STG.E.64 desc[UR4][R4.64], R6 ;  /* 0x0000000604007986 */ /* 0x000fe2000c101b04 */
[----:B-----5:R-:W-:Y:S02]  /*0970*/  VIMNMX R10, PT, PT, R10, UR6, PT ;  /* 0x000000060a0a7c48 */ /* 0x020fe4000bfe0100 */
[----:B------:R-:W-:Y:S01]  /*0980*/  VIMNMX R11, PT, PT, R11, UR6, PT ;  /* 0x000000060b0b7c48 */ /* 0x000fe2000bfe0100 */
[----:B------:R-:W-:Y:S01]  /*0990*/  STG.E.64 desc[UR4][R4.64+0x400], R8 ;  /* 0x0004000804007986 */ /* 0x000fe2000c101b04 */
[----:B------:R-:W-:-:S02]  /*09a0*/  VIMNMX R12, PT, PT, R12, UR6, PT ;  /* 0x000000060c0c7c48 */ /* 0x000fc4000bfe0100 */
[----:B------:R-:W-:Y:S01]  /*09b0*/  VIMNMX R13, PT, PT, R13, UR6, PT ;  /* 0x000000060d0d7c48 */ /* 0x000fe2000bfe0100 */
[----:B------:R-:W-:Y:S04]  /*09c0*/  STG.E.64 desc[UR4][R4.64+0x800], R10 ;  /* 0x0008000a04007986 */ /* 0x000fe8000c101b04 */
[----:B------:R-:W-:Y:S01]  /*09d0*/  STG.E.64 desc[UR4][R4.64+0xc00], R12 ;  /* 0x000c000c04007986 */ /* 0x000fe2000c101b04 */
[----:B------:R-:W-:Y:S05]  /*09e0*/  EXIT ;  /* 0x000000000000794d */ /* 0x000fea0003800000 */
.L_x_8247:
        /* <DEDUP_REMOVED lines=9> */
.L_x_35873:


//--------------------- .text._ZN2at6native29vectorized_elementwise_kernelILi4EZZZNS0_21clamp_max_kernel_cudaERNS_18TensorIteratorBaseERKN3c106ScalarEENKUlvE_clEvENKUlvE1_clEvEUliE_St5arrayIPcLm2EEEEviT0_T1_ --------------------------
	.section	.text._ZN2at6native29vectorized_elementwise_kernelILi4EZZZNS0_21clamp_max_kernel_cudaERNS_18TensorIteratorBaseERKN3c106ScalarEENKUlvE_clEvENKUlvE1_clEvEUliE_St5arrayIPcLm2EEEEviT0_T1_,"ax",@progbits
	.align	128
        .global         _ZN2at6native29vectorized_elementwise_kernelILi4EZZZNS0_21clamp_max_kernel_cudaERNS_18TensorIteratorBaseERKN3c106ScalarEENKUlvE_clEvENKUlvE1_clEvEUliE_St5arrayIPcLm2EEEEviT0_T1_
        .type           _ZN2at6native29vectorized_elementwise_kernelILi4EZZZNS0_21clamp_max_kernel_cudaERNS_18TensorIteratorBaseERKN3c106ScalarEENKUlvE_clEvENKUlvE1_clEvEUliE_St5arrayIPcLm2EEEEviT0_T1_,@function
        .size           _ZN2at6native29vectorized_elementwise_kernelILi4EZZZNS0_21clamp_max_kernel_cudaERNS_18TensorIteratorBaseERKN3c106ScalarEENKUlvE_clEvENKUlvE1_clEvEUliE_St5arrayIPcLm2EEEEviT0_T1_,(.L_x_35874 - _ZN2at6native29vectorized_elementwise_kernelILi4EZZZNS0_21clamp_max_kernel_cudaERNS_18TensorIteratorBaseERKN3c106ScalarEENKUlvE_clEvENKUlvE1_clEvEUliE_St5arrayIPcLm2EEEEviT0_T1_)
        .other          _ZN2at6native29vectorized_elementwise_kernelILi4EZZZNS0_21clamp_max_kernel_cudaERNS_18TensorIteratorBaseERKN3c106ScalarEENKUlvE_clEvENKUlvE1_clEvEUliE_St5arrayIPcLm2EEEEviT0_T1_,@"STO_CUDA_ENTRY STV_DEFAULT"
_ZN2at6native29vectorized_elementwise_kernelILi4EZZZNS0_21clamp_max_kernel_cudaERNS_18TensorIteratorBaseERKN3c106ScalarEENKUlvE_clEvENKUlvE1_clEvEUliE_St5arrayIPcLm2EEEEviT0_T1_:
.text._ZN2at6native29vectorized_elementwise_kernelILi4EZZZNS0_21clamp_max_kernel_cudaERNS_18TensorIteratorBaseERKN3c106ScalarEENKUlvE_clEvENKUlvE1_clEvEUliE_St5arrayIPcLm2EEEEviT0_T1_:
        /* <DEDUP_REMOVED lines=89> */
.L_x_8251:
[----:B------:R-:W-:-:S13]  /*0590*/  ISETP.GE.U32.AND P0, PT, R17, R16, PT ;  /* 0x000000101100720c */ /* 0x000fda0003f06070 */
[----:B------:R-:W-:Y:S05]  /*05a0*/  @P0 BRA `(.L_x_8253) ;  /* 0x0000000000300947 */ /* 0x000fea0003800000 */
[----:B0-----:R-:W0:Y:S01]  /*05b0*/  LDC.64 R6, c[0x0][0x398] ;  /* 0x0000e600ff067b82 */ /* 0x001e220000000a00 */
[----:B------:R-:W-:Y:S02]  /*05c0*/  IMAD.IADD R5, R0, 0x1, R17 ;  /* 0x0000000100057824 */ /* 0x000fe400078e0211 */
[----:B------:R-:W-:Y:S02]  /*05d0*/  VIADD R17, R17, 0x80 ;  /* 0x0000008011117836 */ /* 0x000fe40000000000 */
[----:B0-----:R-:W-:-:S05]  /*05e0*/  IMAD.WIDE.U32 R6, R5, 0x4, R6 ;  /* 0x0000000405067825 */ /* 0x001fca00078e0006 */
[----:B------:R1:W-:Y:S02]  /*05f0*/  STG.E desc[UR4][R6.64], R22 ;  /* 0x0000001606007986 */ /* 0x0003e4000c101904 */
.L_x_8252:
[----:B------:R-:W-:-:S13]  /*0600*/  ISETP.GE.U32.AND P0, PT, R17, R16, PT ;  /* 0x000000101100720c */ /* 0x000fda0003f06070 */
[----:B------:R-:W-:Y:S05]  /*0610*/  @P0 BRA `(.L_x_8254) ;  /* 0x0000000000300947 */ /* 0x000fea0003800000 */
[----:B01----:R-:W0:Y:S01]  /*0620*/  LDC.64 R6, c[0x0][0x398] ;  /* 0x0000e600ff067b82 */ /* 0x003e220000000a00 */
[----:B------:R-:W-:Y:S01]  /*0630*/  IADD3 R5, PT, PT, R0, R17, RZ ;  /* 0x0000001100057210 */ /* 0x000fe20007ffe0ff */
[----:B------:R-:W-:-:S04]  /*0640*/  VIADD R17, R17, 0x80 ;  /* 0x0000008011117836 */ /* 0x000fc80000000000 */
[----:B0-----:R-:W-:-:S05]  /*0650*/  IMAD.WIDE.U32 R6, R5, 0x4, R6 ;  /* 0x0000000405067825 */ /* 0x001fca00078e0006 */
[----:B------:R1:W-:Y:S02]  /*0660*/  STG.E desc[UR4][R6.64], R9 ;  /* 0x0000000906007986 */ /* 0x0003e4000c101904 */
.L_x_8253:
[----:B------:R-:W-:-:S13]  /*0670*/  ISETP.GE.U32.AND P0, PT, R17, R16, PT ;  /* 0x000000101100720c */ /* 0x000fda0003f06070 */
[----:B------:R-:W-:Y:S05]  /*0680*/  @P0 BRA `(.L_x_8255) ;  /* 0x0000000000340947 */ /* 0x000fea0003800000 */
[----:B01----:R-:W0:Y:S01]  /*0690*/  LDC.64 R6, c[0x0][0x398] ;  /* 0x0000e600ff067b82 */ /* 0x003e220000000a00 */
[----:B------:R-:W-:Y:S01]  /*06a0*/  IMAD.IADD R5, R0, 0x1, R17 ;  /* 0x0000000100057824 */ /* 0x000fe200078e0211 */
[----:B------:R-:W-:-:S03]  /*06b0*/  IADD3 R17, PT, PT, R17, 0x80, RZ ;  /* 0x0000008011117810 */ /* 0x000fc60007ffe0ff */
[----:B0-----:R-:W-:-:S05]  /*06c0*/  IMAD.WIDE.U32 R6, R5, 0x4, R6 ;  /* 0x0000000405067825 */ /* 0x001fca00078e0006 */
[----:B------:R2:W-:Y:S02]  /*06d0*/  STG.E desc[UR4][R6.64], R8 ;  /* 0x0000000806007986 */ /* 0x0005e4000c101904 */
.L_x_8254:
        /* <DEDUP_REMOVED lines=8> */
.L_x_8255:
[----:B------:R-:W-:Y:S05]  /*0760*/  BSYNC.RELIABLE B1 ;  /* 0x0000000000017941 */ /* 0x000fea0003800100 */
.L_x_8250:
[----:B------:R-:W-:-:S13]  /*0770*/  ISETP.GE.U32.AND P0, PT, R17, R16, PT ;  /* 0x000000101100720c */ /* 0x000fda0003f06070 */
[----:B--2---:R-:W2:Y:S01]  /*0780*/  @!P0 LDC.64 R4, c[0x0][0x398] ;  /* 0x0000e600ff048b82 */ /* 0x004ea20000000a00 */
[----:B01----:R-:W-:Y:S01]  /*0790*/  @!P0 IADD3 R7, PT, PT, R0, R17, RZ ;  /* 0x0000001100078210 */ /* 0x003fe20007ffe0ff */
[----:B------:R-:W-:-:S04]  /*07a0*/  @!P0 VIADD R17, R17, 0x80 ;  /* 0x0000008011118836 */ /* 0x000fc80000000000 */
[----:B--2---:R-:W-:-:S05]  /*07b0*/  @!P0 IMAD.WIDE.U32 R4, R7, 0x4, R4 ;  /* 0x0000000407048825 */ /* 0x004fca00078e0004 */
[----:B------:R3:W-:Y:S02]  /*07c0*/  @!P0 STG.E desc[UR4][R4.64], R3 ;  /* 0x0000000304008986 */ /* 0x0007e4000c101904 */
.L_x_8256:
[----:B------:R-:W-:Y:S05]  /*07d0*/  BSYNC.RECONVERGENT B0 ;  /* 0x0000000000007941 */ /* 0x000fea0003800200 */
.L_x_8249:
        /* <DEDUP_REMOVED lines=8> */
.L_x_8248:
[----:B------:R-:W0:Y:S01]  /*0860*/  S2R R15, SR_TID.X ;  /* 0x00000000000f7919 */ /* 0x000e220000002100 */
[----:B------:R-:W1:Y:S01]  /*0870*/  LDC.64 R2, c[0x0][0x3a0] ;  /* 0x0000e800ff027b82 */ /* 0x000e620000000a00 */
[----:B------:R-:W2:Y:S07]  /*0880*/  LDCU UR6, c[0x0][0x388] ;  /* 0x00007100ff0677ac */ /* 0x000eae0008000800 */
[----:B------:R-:W3:Y:S01]  /*0890*/  LDC.64 R12, c[0x0][0x398] ;  /* 0x0000e600ff0c7b82 */ /* 0x000ee20000000a00 */
[----:B-1----:R-:W-:-:S04]  /*08a0*/  IMAD.WIDE.U32 R2, R0, 0x4, R2 ;  /* 0x0000000400027825 */ /* 0x002fc800078e0002 */
[----:B0-----:R-:W-:-:S05]  /*08b0*/  IMAD.WIDE.U32 R2, R15, 0x10, R2 ;  /* 0x000000100f027825 */ /* 0x001fca00078e0002 */
[----:B------:R-:W2:Y:S04]  /*08c0*/  LDG.E.128 R4, desc[UR4][R2.64] ;  /* 0x0000000402047981 */ /* 0x000ea8000c1e1d00 */
[----:B------:R-:W4:Y:S01]  /*08d0*/  LDG.E.128 R8, desc[UR4][R2.64+0x800] ;  /* 0x0008000402087981 */ /* 0x000f22000c1e1d00 */
[----:B---3--:R-:W-:-:S04]  /*08e0*/  IMAD.WIDE.U32 R12, R0, 0x4, R12 ;  /* 0x00000004000c7825 */ /* 0x008fc800078e000c */
[----:B------:R-:W-:Y:S01]  /*08f0*/  IMAD.WIDE.U32 R12, R15, 0x10, R12 ;  /* 0x000000100f0c7825 */ /* 0x000fe200078e000c */
[----:B--2---:R-:W-:Y:S02]  /*0900*/  VIMNMX R4, PT, PT, R4, UR6, PT ;  /* 0x0000000604047c48 */ /* 0x004fe4000bfe0100 */
[----:B------:R-:W-:Y:S02]  /*0910*/  VIMNMX R5, PT, PT, R5, UR6, PT ;  /* 0x0000000605057c48 */ /* 0x000fe4000bfe0100 */
[----:B------:R-:W-:Y:S02]  /*0920*/  VIMNMX R6, PT, PT, R6, UR6, PT ;  /* 0x0000000606067c48 */ /* 0x000fe4000bfe0100 */
[----:B------:R-:W-:Y:S02]  /*0930*/  VIMNMX R7, PT, PT, R7, UR6, PT ;  /* 0x0000000607077c48 */ /* 0x000fe4000bfe0100 */
[----:B----4-:R-:W-:Y:S02]  /*0940*/  VIMNMX R8, PT, PT, R8, UR6, PT ;  /* 0x0000000608087c48 */ /* 0x010fe4000bfe0100 */
[----:B------:R-:W-:Y:S01]  /*0950*/  VIMNMX R9, PT, PT, R9, UR6, PT ;  /* 0x0000000609097c48 */ /* 0x000fe2000bfe0100 */
[----:B------:R-:W-:Y:S01]  /*0960*/  STG.E.128 desc[UR4][R12.64], R4 ;  /* 0x000000040c007986 */ /* 0x000fe2000c101d04 */
[----:B------:R-:W-:-:S02]  /*0970*/  VIMNMX R10, PT, PT, R10, UR6, PT ;  /* 0x000000060a0a7c48 */ /* 0x000fc4000bfe0100 */
[----:B------:R-:W-:-:S05]  /*0980*/  VIMNMX R11, PT, PT, R11, UR6, PT ;  /* 0x000000060b0b7c48 */ /* 0x000fca000bfe0100 */
[----:B------:R-:W-:Y:S01]  /*0990*/  STG.E.128 desc[UR4][R12.64+0x800], R8 ;  /* 0x000800080c007986 */ /* 0x000fe2000c101d04 */
[----:B------:R-:W-:Y:S05]  /*09a0*/  EXIT ;  /* 0x000000000000794d */ /* 0x000fea0003800000 */
.L_x_8257:
        /* <DEDUP_REMOVED lines=13> */
.L_x_35874:


//--------------------- .text._ZN2at6native29vectorized_elementwise_kernelILi8EZZZNS0_21clamp_max_kernel_cudaERNS_18TensorIteratorBaseERKN3c106ScalarEENKUlvE_clEvENKUlvE1_clEvEUliE_St5arrayIPcLm2EEEEviT0_T1_ --------------------------
	.section	.text._ZN2at6native29vectorized_elementwise_kernelILi8EZZZNS0_21clamp_max_kernel_cudaERNS_18TensorIteratorBaseERKN3c106ScalarEENKUlvE_clEvENKUlvE1_clEvEUliE_St5arrayIPcLm2EEEEviT0_T1_,"ax",@progbits
	.align	128
        .global         _ZN2at6native29vectorized_elementwise_kernelILi8EZZZNS0_21clamp_max_kernel_cudaERNS_18TensorIteratorBaseERKN3c106ScalarEENKUlvE_clEvENKUlvE1_clEvEUliE_St5arrayIPcLm2EEEEviT0_T1_
        .type           _ZN2at6native29vectorized_elementwise_kernelILi8EZZZNS0_21clamp_max_kernel_cudaERNS_18TensorIteratorBaseERKN3c106ScalarEENKUlvE_clEvENKUlvE1_clEvEUliE_St5arrayIPcLm2EEEEviT0_T1_,@function
        .size           _ZN2at6native29vectorized_elementwise_kernelILi8EZZZNS0_21clamp_max_kernel_cudaERNS_18TensorIteratorBaseERKN3c106ScalarEENKUlvE_clEvENKUlvE1_clEvEUliE_St5arrayIPcLm2EEEEviT0_T1_,(.L_x_35875 - _ZN2at6native29vectorized_elementwise_kernelILi8EZZZNS0_21clamp_max_kernel_cudaERNS_18TensorIteratorBaseERKN3c106ScalarEENKUlvE_clEvENKUlvE1_clEvEUliE_St5arrayIPcLm2EEEEviT0_T1_)
        .other          _ZN2at6native29vectorized_elementwise_kernelILi8EZZZNS0_21clamp_max_kernel_cudaERNS_18TensorIteratorBaseERKN3c106ScalarEENKUlvE_clEvENKUlvE1_clEvEUliE_St5arrayIPcLm2EEEEviT0_T1_,@"STO_CUDA_ENTRY STV_DEFAULT"
_ZN2at6native29vectorized_elementwise_kernelILi8EZZZNS0_21clamp_max_kernel_cudaERNS_18TensorIteratorBaseERKN3c106ScalarEENKUlvE_clEvENKUlvE1_clEvEUliE_St5arrayIPcLm2EEEEviT0_T1_:
.text._ZN2at6native29vectorized_elementwise_kernelILi8EZZZNS0_21clamp_max_kernel_cudaERNS_18TensorIteratorBaseERKN3c106ScalarEENKUlvE_clEvENKUlvE1_clEvEUliE_St5arrayIPcLm2EEEEviT0_T1_:
[----:B------:R-:W-:Y:S01]  /*0000*/  LDC R1, c[0x0][0x37c] ;  /* 0x0000df00ff017b82 */ /* 0x000fe20000000800 */
[----:B------:R-:W-:Y:S05]  /*0010*/  EXIT ;  /* 0x000000000000794d */ /* 0x000fea0003800000 */
.L_x_8258:
        /* <DEDUP_REMOVED lines=14> */
.L_x_35875:


//--------------------- .text._ZN2at6native18elementwise_kernelILi128ELi4EZNS0_15gpu_kernel_implIZZZNS0_21clamp_max_kernel_cudaERNS_18TensorIteratorBaseERKN3c106ScalarEENKUlvE_clEvENKUlvE0_clEvEUlaE_EEvS4_RKT_EUliE_EEviT1_ --------------------------
	.section	.text._ZN2at6native18elementwise_kernelILi128ELi4EZNS0_15gpu_kernel_implIZZZNS0_21clamp_max_kernel_cudaERNS_18TensorIteratorBaseERKN3c106ScalarEENKUlvE_clEvENKUlvE0_clEvEUlaE_EEvS4_RKT_EUliE_EEviT1_,"ax",@progbits
	.align	128
        .global         _ZN2at6native18elementwise_kernelILi128ELi4EZNS0_15gpu_kernel_implIZZZNS0_21clamp_max_kernel_cudaERNS_18TensorIteratorBaseERKN3c106ScalarEENKUlvE_clEvENKUlvE0_clEvEUlaE_EEvS4_RKT_EUliE_EEviT1_
        .type           _ZN2at6native18elementwise_kernelILi128ELi4EZNS0_15gpu_kernel_implIZZZNS0_21clamp_max_kernel_cudaERNS_18TensorIteratorBaseERKN3c106ScalarEENKUlvE_clEvENKUlvE0_clEvEUlaE_EEvS4_RKT_EUliE_EEviT1_,@function
        .size           _ZN2at6native18elementwise_kernelILi128ELi4EZNS0_15gpu_kernel_implIZZZNS0_21clamp_max_kernel_cudaERNS_18TensorIteratorBaseERKN3c106ScalarEENKUlvE_clEvENKUlvE0_clEvEUlaE_EEvS4_RKT_EUliE_EEviT1_,(.L_x_35876 - _ZN2at6native18elementwise_kernelILi128ELi4EZNS0_15gpu_kernel_implIZZZNS0_21clamp_max_kernel_cudaERNS_18TensorIteratorBaseERKN3c106ScalarEENKUlvE_clEvENKUlvE0_clEvEUlaE_EEvS4_RKT_EUliE_EEviT1_)
        .other          _ZN2at6native18elementwise_kernelILi128ELi4EZNS0_15gpu_kernel_implIZZZNS0_21clamp_max_kernel_cudaERNS_18TensorIteratorBaseERKN3c106ScalarEENKUlvE_clEvENKUlvE0_clEvEUlaE_EEvS4_RKT_EUliE_EEviT1_,@"STO_CUDA_ENTRY STV_DEFAULT"
_ZN2at6native18elementwise_kernelILi128ELi4EZNS0_15gpu_kernel_implIZZZNS0_21clamp_max_kernel_cudaERNS_18TensorIteratorBaseERKN3c106ScalarEENKUlvE_clEvENKUlvE0_clEvEUlaE_EEvS4_RKT_EUliE_EEviT1_:
.text._ZN2at6native18elementwise_kernelILi128ELi4EZNS0_15gpu_kernel_implIZZZNS0_21clamp_max_kernel_cudaERNS_18TensorIteratorBaseERKN3c106ScalarEENKUlvE_clEvENKUlvE0_clEvEUlaE_EEvS4_RKT_EUliE_EEviT1_:
        /* <DEDUP_REMOVED lines=9> */
[----:B---3--:R-:W-:Y:S01]  /*0090*/  UIADD3 UR41, UPT, UPT, UR40, -0x1, URZ ;  /* 0xffffffff28297890 */ /* 0x008fe2000fffe0ff */
[----:B------:R-:W3:Y:S01]  /*00a0*/  LDCU.U8 UR43, c[0x0][0x590] ;  /* 0x0000b200ff2b77ac */ /* 0x000ee20008000000 */
[----:B--2---:R-:W-:-:S02]  /*00b0*/  USHF.L.U32 UR4, UR4, 0x9, URZ ;  /* 0x0000000904047899 */ /* 0x004fc400080006ff */
[----:B------:R-:W-:-:S04]  /*00c0*/  UISETP.LT.U32.AND UP0, UPT, UR41, 0x18, UPT ;  /* 0x000000182900788c */ /* 0x000fc8000bf01070 */
[----:B-1----:R-:W-:Y:S01]  /*00d0*/  LOP3.LUT R17, R17, UR4, RZ, 0xfc, !PT ;  /* 0x0000000411117c12 */ /* 0x002fe2000f8efcff */
[----:B------:R-:W-:-:S03]  /*00e0*/  USEL UR38, UR41, 0x18, UP0 ;  /* 0x0000001829267887 */ /* 0x000fc60008000000 */
[----:B----4-:R-:W-:Y:S01]  /*00f0*/  ISETP.GE.AND P0, PT, R17, UR5, PT ;  /* 0x0000000511007c0c */ /* 0x010fe2000bf06270 */
[----:B------:R-:W-:-:S12]  /*0100*/  UIADD3 UR38, UPT, UPT, UR38, 0x1, URZ ;  /* 0x0000000126267890 */ /* 0x000fd8000fffe0ff */
[----:B0--3--:R-:W-:Y:S05]  /*0110*/  @P0 BRA `(.L_x_8260) ;  /* 0x0000003000000947 */ /* 0x009fea0003800000 */
        /* <DEDUP_REMOVED lines=302> */
.L_x_8261:
        /* <DEDUP_REMOVED lines=14> */
[----:B------:R0:W5:Y:S01]  /*14e0*/  LDG.E.U8 R0, desc[UR36][R2.64] ;  /* 0x0000002402007981 */ /* 0x000162000c1e1100 */
[----:B------:R-:W-:Y:S05]  /*14f0*/  BRA `(.L_x_8267) ;  /* 0x0000000c00547947 */ /* 0x000fea0003800000 */
.L_x_8265:
[----:B------:R0:W5:Y:S01]  /*1500*/  LDG.E.U8 R0, desc[UR36][R2.64] ;  /* 0x0000002402007981 */ /* 0x000162000c1e1100 */
[----:B------:R-:W-:Y:S05]  /*1510*/  BRA `(.L_x_8267) ;  /* 0x0000000c004c7947 */ /* 0x000fea0003800000 */
.L_x_8264:
[----:B------:R-:W-:-:S09]  /*1520*/  UISETP.NE.AND UP0, UPT, UR4, 0x2, UPT ;  /* 0x000000020400788c */ /* 0x000fd2000bf05270 */
[----:B------:R-:W-:Y:S05]  /*1530*/  BRA.U !UP0, `(.L_x_8268) ;  /* 0x0000000108207547 */ /* 0x000fea000b800000 */
[----:B------:R-:W-:-:S09]  /*1540*/  UISETP.NE.AND UP0, UPT, UR4, 0x3, UPT ;  /* 0x000000030400788c */ /* 0x000fd2000bf05270 */
[----:B------:R-:W-:Y:S05]  /*1550*/  BRA.U !UP0, `(.L_x_8269) ;  /* 0x0000000108107547 */ /* 0x000fea000b800000 */
[----:B------:R-:W-:-:S09]  /*1560*/  UISETP.NE.AND UP0, UPT, UR4, 0x4, UPT ;  /* 0x000000040400788c */ /* 0x000fd2000bf05270 */
[----:B------:R-:W-:Y:S05]  /*1570*/  BRA.U UP0, `(.L_x_8266) ;  /* 0x0000000900b07547 */ /* 0x000fea000b800000 */
[----:B------:R0:W5:Y:S01]  /*1580*/  LDG.E.U8 R0, desc[UR36][R2.64] ;  /* 0x0000002402007981 */ /* 0x000162000c1e1100 */
[----:B------:R-:W-:Y:S05]  /*1590*/  BRA `(.L_x_8267) ;  /* 0x0000000c002c7947 */ /* 0x000fea0003800000 */
.L_x_8269:
[----:B------:R0:W5:Y:S01]  /*15a0*/  LDG.E.U8 R0, desc[UR36][R2.64] ;  /* 0x0000002402007981 */ /* 0x000162000c1e1100 */
[----:B------:R-:W-:Y:S05]  /*15b0*/  BRA `(.L_x_8267) ;  /* 0x0000000c00247947 */ /* 0x000fea0003800000 */
.L_x_8268:
[----:B------:R0:W5:Y:S01]  /*15c0*/  LDG.E.U16 R0, desc[UR36][R2.64] ;  /* 0x0000002402007981 */ /* 0x000162000c1e1500 */
[----:B------:R-:W-:Y:S05]  /*15d0*/  BRA `(.L_x_8267) ;  /* 0x0000000c001c7947 */ /* 0x000fea0003800000 */
.L_x_8263:
        /* <DEDUP_REMOVED lines=9> */
.L_x_8271:
[----:B------:R-:W2:Y:S02]  /*1670*/  LDG.E.U16 R4, desc[UR36][R2.64] ;  /* 0x0000002402047981 */ /* 0x000ea4000c1e1500 */
[----:B--2---:R-:W-:-:S06]  /*1680*/  HADD2.F32 R4, -RZ, R4.H0_H0 ;  /* 0x20000004ff047230 */ /* 0x004fcc0000004100 */
[----:B------:R-:W0:Y:S02]  /*1690*/  F2I.FTZ.TRUNC.NTZ R4, R4 ;  /* 0x0000000400047305 */ /* 0x000e24000021f100 */
[----:B0-----:R-:W-:Y:S01]  /*16a0*/  PRMT R0, R4, 0x7610, R0 ;  /* 0x0000761004007816 */ /* 0x001fe20000000000 */
[----:B------:R-:W-:Y:S06]  /*16b0*/  BRA `(.L_x_8267) ;  /* 0x0000000800e47947 */ /* 0x000fec0003800000 */
.L_x_8270:
        /* <DEDUP_REMOVED lines=9> */
.L_x_8273:
[----:B------:R-:W2:Y:S02]  /*1750*/  LDG.E.U16 R2, desc[UR36][R2.64] ;  /* 0x0000002402027981 */ /* 0x000ea4000c1e1500 */
[----:B--2---:R-:W-:-:S06]  /*1760*/  HADD2.F32 R4, -RZ, R2.H0_H0 ;  /* 0x20000002ff047230 */ /* 0x004fcc0000004100 */
[----:B------:R-:W0:Y:S02]  /*1770*/  F2I.FTZ.TRUNC.NTZ R4, R4 ;  /* 0x0000000400047305 */ /* 0x000e24000021f100 */
[----:B0-----:R-:W-:Y:S01]  /*1780*/  PRMT R0, R4, 0x7610, R0 ;  /* 0x0000761004007816 */ /* 0x001fe20000000000 */
[----:B------:R-:W-:Y:S06]  /*1790*/  BRA `(.L_x_8267) ;  /* 0x0000000800ac7947 */ /* 0x000fec0003800000 */
.L_x_8272:
[----:B------:R-:W2:Y:S02]  /*17a0*/  LDG.E.64 R2, desc[UR36][R2.64] ;  /* 0x0000002402027981 */ /* 0x000ea4000c1e1b00 */
[----:B--2---:R0:W1:Y:S02]  /*17b0*/  F2I.F64.TRUNC R0, R2 ;  /* 0x0000000200007311 */ /* 0x004064000030d100 */
[----:B01----:R-:W-:Y:S05]  /*17c0*/  BRA `(.L_x_8267) ;  /* 0x0000000800a07947 */ /* 0x003fea0003800000 */
.L_x_8262:
        /* <DEDUP_REMOVED lines=12> */
.L_x_8276:
[----:B------:R-:W2:Y:S02]  /*1890*/  LDG.E.64 R2, desc[UR36][R2.64] ;  /* 0x0000002402027981 */ /* 0x000ea4000c1e1b00 */
[----:B--2---:R3:W4:Y:S02]  /*18a0*/  F2I.F64.TRUNC R0, R2 ;  /* 0x0000000200007311 */ /* 0x004724000030d100 */
[----:B---34-:R-:W-:Y:S05]  /*18b0*/  BRA `(.L_x_8267) ;  /* 0x0000000800647947 */ /* 0x018fea0003800000 */
.L_x_8275:
        /* <DEDUP_REMOVED lines=27> */
.L_x_8278:
        /* <DEDUP_REMOVED lines=14> */
.L_x_8277:
[----:B------:R-:W2:Y:S02]  /*1b50*/  LDG.E.U16 R4, desc[UR36][R2.64] ;  /* 0x0000002402047981 */ /* 0x000ea4000c1e1500 */
[----:B--2---:R-:W-:-:S06]  /*1b60*/  IMAD.U32 R4, R4, 0x10000, RZ ;  /* 0x0001000004047824 */ /* 0x004fcc00078e00ff */
[----:B------:R-:W0:Y:S02]  /*1b70*/  F2I.FTZ.TRUNC.NTZ R4, R4 ;  /* 0x0000000400047305 */ /* 0x000e24000021f100 */
[----:B0-----:R-:W-:Y:S01]  /*1b80*/  PRMT R0, R4, 0x7610, R0 ;  /* 0x0000761004007816 */ /* 0x001fe20000000000 */
[----:B------:R-:W-:Y:S06]  /*1b90*/  BRA `(.L_x_8267) ;  /* 0x0000000400ac7947 */ /* 0x000fec0003800000 */
.L_x_8274:
        /* <DEDUP_REMOVED lines=10> */
.L_x_8281:
        /* <DEDUP_REMOVED lines=21> */
.L_x_8285:
[----:B------:R-:W-:Y:S05]  /*1d90*/  BSYNC.RECONVERGENT B1 ;  /* 0x0000000000017941 */ /* 0x000fea0003800200 */
.L_x_8284:
[----:B------:R-:W-:Y:S02]  /*1da0*/  SHF.L.U32 R0, R0, 0x14, RZ ;  /* 0x0000001400007819 */ /* 0x000fe400000006ff */
[----:B------:R-:W-:-:S04]  /*1db0*/  LEA R2, R2, 0x3b800000, 0x17 ;  /* 0x3b80000002027811 */ /* 0x000fc800078eb8ff */
[----:B------:R-:W-:-:S07]  /*1dc0*/  LOP3.LUT R4, R2, R0, R7, 0xfe, !PT ;  /* 0x0000000002047212 */ /* 0x000fce00078efe07 */
.L_x_8283:
[----:B------:R-:W-:Y:S05]  /*1dd0*/  BSYNC.RECONVERGENT B0 ;  /* 0x0000000000007941 */ /* 0x000fea0003800200 */
.L_x_8282:
[----:B------:R-:W0:Y:S02]  /*1de0*/  F2I.FTZ.TRUNC.NTZ R4, R4 ;  /* 0x0000000400047305 */ /* 0x000e24000021f100 */
[----:B0-----:R-:W-:Y:S01]  /*1df0*/  PRMT R0, R4, 0x7610, R0 ;  /* 0x0000761004007816 */ /* 0x001fe20000000000 */
[----:B------:R-:W-:Y:S06]  /*1e00*/  BRA `(.L_x_8267) ;  /* 0x0000000400107947 */ /* 0x000fec0003800000 */
.L_x_8280:
        /* <DEDUP_REMOVED lines=21> */
.L_x_8289:
[----:B------:R-:W-:Y:S05]  /*1f60*/  BSYNC.RECONVERGENT B1 ;  /* 0x0000000000017941 */ /* 0x000fea0003800200 */
.L_x_8288:
[----:B------:R-:W-:Y:S01]  /*1f70*/  IMAD.SHL.U32 R0, R0, 0x200000, RZ ;  /* 0x0020000000007824 */ /* 0x000fe200078e00ff */
[----:B------:R-:W-:-:S04]  /*1f80*/  LEA R2, R2, 0x37800000, 0x17 ;  /* 0x3780000002027811 */ /* 0x000fc800078eb8ff */
[----:B------:R-:W-:-:S07]  /*1f90*/  LOP3.LUT R4, R2, R0, R7, 0xfe, !PT ;  /* 0x0000000002047212 */ /* 0x000fce00078efe07 */
.L_x_8287:
[----:B------:R-:W-:Y:S05]  /*1fa0*/  BSYNC.RECONVERGENT B0 ;  /* 0x0000000000007941 */ /* 0x000fea0003800200 */
.L_x_8286:
[----:B------:R-:W0:Y:S02]  /*1fb0*/  F2I.FTZ.TRUNC.NTZ R4, R4 ;  /* 0x0000000400047305 */ /* 0x000e24000021f100 */
[----:B0-----:R-:W-:Y:S01]  /*1fc0*/  PRMT R0, R4, 0x7610, R0 ;  /* 0x0000761004007816 */ /* 0x001fe20000000000 */
[----:B------:R-:W-:Y:S06]  /*1fd0*/  BRA `(.L_x_8267) ;  /* 0x00000000009c7947 */ /* 0x000fec0003800000 */
.L_x_8279:
[----:B------:R-:W-:-:S09]  /*1fe0*/  UISETP.NE.AND UP0, UPT, UR4, 0x1c, UPT ;  /* 0x0000001c0400788c */ /* 0x000fd2000bf05270 */
[----:B------:R-:W-:Y:S05]  /*1ff0*/  BRA.U !UP0, `(.L_x_8290) ;  /* 0x0000000108907547 */ /* 0x000fea000b800000 */
[----:B------:R-:W-:-:S09]  /*2000*/  UISETP.NE.AND UP0, UPT, UR4, 0x1d, UPT ;  /* 0x0000001d0400788c */ /* 0x000fd2000bf05270 */
[----:B------:R-:W-:Y:S05]  /*2010*/  BRA.U !UP0, `(.L_x_8291) ;  /* 0x0000000108807547 */ /* 0x000fea000b800000 */
[----:B------:R-:W-:-:S09]  /*2020*/  UISETP.NE.AND UP0, UPT, UR4, 0x2c, UPT ;  /* 0x0000002c0400788c */ /* 0x000fd2000bf05270 */
[----:B------:R-:W-:Y:S05]  /*2030*/  BRA.U !UP0, `(.L_x_8292) ;  /* 0x0000000108487547 */ /* 0x000fea000b800000 */
.L_x_8266:
        /* <DEDUP_REMOVED lines=16> */
.L_x_8293:
[----:B------:R-:W-:Y:S01]  /*2140*/  PRMT R0, RZ, 0x7610, R0 ;  /* 0x00007610ff007816 */ /* 0x000fe20000000000 */
[----:B------:R-:W-:Y:S06]  /*2150*/  BRA `(.L_x_8267) ;  /* 0x00000000003c7947 */ /* 0x000fec0003800000 */
.L_x_8292:
        /* <DEDUP_REMOVED lines=8> */
.L_x_8295:
[----:B------:R-:W-:Y:S05]  /*21e0*/  BSYNC.RECONVERGENT B0 ;  /* 0x0000000000007941 */ /* 0x000fea0003800200 */
.L_x_8294:
[----:B------:R-:W0:Y:S02]  /*21f0*/  F2I.FTZ.TRUNC.NTZ R4, R4 ;  /* 0x0000000400047305 */ /* 0x000e24000021f100 */
[----:B0-----:R-:W-:Y:S01]  /*2200*/  PRMT R0, R4, 0x7610, R0 ;  /* 0x0000761004007816 */ /* 0x001fe20000000000 */
[----:B------:R-:W-:Y:S06]  /*2210*/  BRA `(.L_x_8267) ;  /* 0x00000000000c7947 */ /* 0x000fec0003800000 */
.L_x_8291:
[----:B------:R2:W5:Y:S01]  /*2220*/  LDG.E.U8 R0, desc[UR36][R2.64] ;  /* 0x0000002402007981 */ /* 0x000562000c1e1100 */
[----:B------:R-:W-:Y:S05]  /*2230*/  BRA `(.L_x_8267) ;  /* 0x0000000000047947 */ /* 0x000fea0003800000 */
.L_x_8290:
[----:B------:R1:W5:Y:S02]  /*2240*/  LDG.E.U8 R0, desc[UR36][R2.64] ;  /* 0x0000002402007981 */ /* 0x000364000c1e1100 */
.L_x_8267:
[----:B------:R-:W0:Y:S01]  /*2250*/  LDCU.64 UR6, c[0x0][0x580] ;  /* 0x0000b000ff0677ac */ /* 0x000e220008000a00 */
[----:B-1--45:R-:W-:Y:S01]  /*2260*/  PRMT R0, R0, 0x8880, RZ ;  /* 0x0000888000007816 */ /* 0x032fe200000000ff */
[----:B------:R-:W-:-:S03]  /*2270*/  UPRMT UR5, UR39, 0x9910, URZ ;  /* 0x0000991027057896 */ /* 0x000fc600080000ff */
[----:B------:R-:W-:Y:S01]  /*2280*/  PRMT R0, R0, 0x7710, RZ ;  /* 0x0000771000007816 */ /* 0x000fe200000000ff */
[----:B------:R-:W-:Y:S02]  /*2290*/  UPRMT UR4, UR43, 0x8880, URZ ;  /* 0x000088802b047896 */ /* 0x000fe400080000ff */
[----:B------:R-:W-:Y:S02]  /*22a0*/  UISETP.GT.AND UP0, UPT, UR5, 0x9, UPT ;  /* 0x000000090500788c */ /* 0x000fe4000bf04270 */
[----:B------:R-:W-:-:S06]  /*22b0*/  UPRMT UR4, UR4, 0x7710, URZ ;  /* 0x0000771004047896 */ /* 0x000fcc00080000ff */
[----:B------:R-:W-:Y:S02]  /*22c0*/  VIMNMX.S16x2 R0, PT, PT, R0, UR4, PT ;  /* 0x0000000400007c48 */ /* 0x000fe4000bfe0300 */
[----:B0-23--:R-:W-:Y:S02]  /*22d0*/  IADD3 R2, P0, PT, R16, UR6, RZ ;  /* 0x0000000610027c10 */ /* 0x00dfe4000ff1e0ff */
[----:B------:R-:W-:-:S03]  /*22e0*/  PRMT R9, R0, 0x7610, R9 ;  /* 0x0000761000097816 */ /* 0x000fc60000000009 */
        /* <DEDUP_REMOVED lines=12> */
.L_x_8299:
[----:B------:R3:W-:Y:S01]  /*23b0*/  STG.E.U8 desc[UR36][R2.64], R9 ;  /* 0x0000000902007986 */ /* 0x0007e2000c101124 */
[----:B------:R-:W-:Y:S05]  /*23c0*/  BRA `(.L_x_8301) ;  /* 0x0000000c00507947 */ /* 0x000fea0003800000 */
.L_x_8298:
        /* <DEDUP_REMOVED lines=10> */
.L_x_8303:
[----:B------:R-:W-:-:S05]  /*2470*/  PRMT R5, R9, 0x9910, RZ ;  /* 0x0000991009057816 */ /* 0x000fca00000000ff */
[----:B------:R1:W-:Y:S01]  /*2480*/  STG.E desc[UR36][R2.64], R5 ;  /* 0x0000000502007986 */ /* 0x0003e2000c101924 */
[----:B------:R-:W-:Y:S05]  /*2490*/  BRA `(.L_x_8301) ;  /* 0x0000000c001c7947 */ /* 0x000fea0003800000 */
.L_x_8302:
[----:B------:R2:W-:Y:S01]  /*24a0*/  STG.E.U16 desc[UR36][R2.64], R9 ;  /* 0x0000000902007986 */ /* 0x0005e2000c101524 */
[----:B------:R-:W-:Y:S05]  /*24b0*/  BRA `(.L_x_8301) ;  /* 0x0000000c00147947 */ /* 0x000fea0003800000 */
.L_x_8297:
        /* <DEDUP_REMOVED lines=9> */
.L_x_8305:
[----:B------:R-:W0:Y:S02]  /*2550*/  I2F.S16 R0, R9 ;  /* 0x0000000900007306 */ /* 0x000e240000101400 */
[----:B0-----:R-:W-:-:S05]  /*2560*/  F2FP.F16.F32.PACK_AB R0, RZ, R0 ;  /* 0x00000000ff00723e */ /* 0x001fca00000000ff */
[----:B------:R0:W-:Y:S01]  /*2570*/  STG.E.U16 desc[UR36][R2.64], R0 ;  /* 0x0000000002007986 */ /* 0x0001e2000c101524 */
[----:B------:R-:W-:Y:S05]  /*2580*/  BRA `(.L_x_8301) ;  /* 0x0000000800e07947 */ /* 0x000fea0003800000 */
.L_x_8304:
        /* <DEDUP_REMOVED lines=10> */
.L_x_8307:
[----:B------:R-:W0:Y:S02]  /*2630*/  I2F.S16 R9, R9 ;  /* 0x0000000900097306 */ /* 0x000e240000101400 */
[----:B0-----:R-:W-:-:S04]  /*2640*/  F2FP.F16.F32.PACK_AB R5, RZ, R9 ;  /* 0x00000009ff05723e */ /* 0x001fc800000000ff */
[----:B------:R-:W-:-:S05]  /*2650*/  PRMT R5, R5, 0x5410, RZ ;  /* 0x0000541005057816 */ /* 0x000fca00000000ff */
[----:B------:R0:W-:Y:S01]  /*2660*/  STG.E desc[UR36][R2.64], R5 ;  /* 0x0000000502007986 */ /* 0x0001e2000c101924 */
[----:B------:R-:W-:Y:S05]  /*2670*/  BRA `(.L_x_8301) ;  /* 0x0000000800a47947 */ /* 0x000fea0003800000 */
.L_x_8306:
[----:B------:R-:W0:Y:S02]  /*2680*/  I2F.F64.S16 R4, R9 ;  /* 0x0000000900047312 */ /* 0x000e240000101c00 */
[----:B0-----:R0:W-:Y:S01]  /*2690*/  STG.E.64 desc[UR36][R2.64], R4 ;  /* 0x0000000402007986 */ /* 0x0011e2000c101b24 */
[----:B------:R-:W-:Y:S05]  /*26a0*/  BRA `(.L_x_8301) ;  /* 0x0000000800987947 */ /* 0x000fea0003800000 */
.L_x_8296:
        /* <DEDUP_REMOVED lines=13> */
.L_x_8310:
[----:B------:R-:W-:Y:S01]  /*2780*/  CS2R R6, SRZ ;  /* 0x0000000000067805 */ /* 0x000fe2000001ff00 */
[----:B------:R-:W0:Y:S04]  /*2790*/  I2F.F64.S16 R4, R9 ;  /* 0x0000000900047312 */ /* 0x000e280000101c00 */
[----:B0-----:R0:W-:Y:S01]  /*27a0*/  STG.E.128 desc[UR36][R2.64], R4 ;  /* 0x0000000402007986 */ /* 0x0011e2000c101d24 */
[----:B------:R-:W-:Y:S05]  /*27b0*/  BRA `(.L_x_8301) ;  /* 0x0000000800547947 */ /* 0x000fea0003800000 */
.L_x_8309:
        /* <DEDUP_REMOVED lines=19> */
.L_x_8314:
[----:B------:R-:W-:Y:S05]  /*28f0*/  BSYNC.RECONVERGENT B0 ;  /* 0x0000000000007941 */ /* 0x000fea0003800200 */
.L_x_8313:
[----:B------:R-:W-:-:S05]  /*2900*/  LOP3.LUT R5, R0, 0x80, R5, 0xf8, !PT ;  /* 0x0000008000057812 */ /* 0x000fca00078ef805 */
[----:B------:R0:W-:Y:S01]  /*2910*/  STG.E.U8 desc[UR36][R2.64], R5 ;  /* 0x0000000502007986 */ /* 0x0001e2000c101124 */
[----:B------:R-:W-:Y:S05]  /*2920*/  BRA `(.L_x_8301) ;  /* 0x0000000400f87947 */ /* 0x000fea0003800000 */
.L_x_8312:
        /* <DEDUP_REMOVED lines=15> */
.L_x_8316:
[----:B------:R-:W-:Y:S05]  /*2a20*/  BSYNC.RECONVERGENT B0 ;  /* 0x0000000000007941 */ /* 0x000fea0003800200 */
.L_x_8315:
[----:B------:R-:W-:-:S05]  /*2a30*/  LOP3.LUT R5, R0, 0x80, R5, 0xf8, !PT ;  /* 0x0000008000057812 */ /* 0x000fca00078ef805 */
[----:B------:R0:W-:Y:S01]  /*2a40*/  STG.E.U8 desc[UR36][R2.64], R5 ;  /* 0x0000000502007986 */ /* 0x0001e2000c101124 */
[----:B------:R-:W-:Y:S05]  /*2a50*/  BRA `(.L_x_8301) ;  /* 0x0000000400ac7947 */ /* 0x000fea0003800000 */
.L_x_8311:
[----:B------:R-:W0:Y:S02]  /*2a60*/  I2F.S16 R0, R9 ;  /* 0x0000000900007306 */ /* 0x000e240000101400 */
[----:B0-----:R-:W-:-:S05]  /*2a70*/  F2FP.BF16.F32.PACK_AB R0, RZ, R0 ;  /* 0x00000000ff00723e */ /* 0x001fca00000010ff */
[----:B------:R0:W-:Y:S01]  /*2a80*/  STG.E.U16 desc[UR36][R2.64], R0 ;  /* 0x0000000002007986 */ /* 0x0001e2000c101524 */
[----:B------:R-:W-:Y:S05]  /*2a90*/  BRA `(.L_x_8301) ;  /* 0x00000004009c7947 */ /* 0x000fea0003800000 */
.L_x_8308:
        /* <DEDUP_REMOVED lines=10> */
.L_x_8319:
        /* <DEDUP_REMOVED lines=13> */
.L_x_8322:
[----:B------:R-:W-:-:S04]  /*2c10*/  SHF.R.U32.HI R0, RZ, 0x14, R5 ;  /* 0x00000014ff007819 */ /* 0x000fc80000011605 */
[----:B------:R-:W-:-:S04]  /*2c20*/  LOP3.LUT R0, R0, 0x1, RZ, 0xc0, !PT ;  /* 0x0000000100007812 */ /* 0x000fc800078ec0ff */
[----:B------:R-:W-:-:S04]  /*2c30*/  IADD3 R0, PT, PT, R5, 0x487ffff, R0 ;  /* 0x0487ffff05007810 */ /* 0x000fc80007ffe000 */
[----:B------:R-:W-:-:S04]  /*2c40*/  SHF.R.U32.HI R0, RZ, 0x14, R0 ;  /* 0x00000014ff007819 */ /* 0x000fc80000011600 */
[----:B------:R-:W-:-:S07]  /*2c50*/  LOP3.LUT R4, R0, 0xff, RZ, 0xc0, !PT ;  /* 0x000000ff00047812 */ /* 0x000fce00078ec0ff */
.L_x_8323:
[----:B------:R-:W-:-:S04]  /*2c60*/  SHF.R.U32.HI R5, RZ, 0x18, R5 ;  /* 0x00000018ff057819 */ /* 0x000fc80000011605 */
[----:B------:R-:W-:-:S04]  /*2c70*/  LOP3.LUT R4, R4, 0x80, R5, 0xf8, !PT ;  /* 0x0000008004047812 */ /* 0x000fc800078ef805 */
[----:B------:R-:W-:-:S07]  /*2c80*/  PRMT R0, R4, 0x7610, R0 ;  /* 0x0000761004007816 */ /* 0x000fce0000000000 */
.L_x_8321:
[----:B------:R-:W-:Y:S05]  /*2c90*/  BSYNC.RECONVERGENT B0 ;  /* 0x0000000000007941 */ /* 0x000fea0003800200 */
.L_x_8320:
[----:B------:R0:W-:Y:S01]  /*2ca0*/  STG.E.U8 desc[UR36][R2.64], R0 ;  /* 0x0000000002007986 */ /* 0x0001e2000c101124 */
[----:B------:R-:W-:Y:S05]  /*2cb0*/  BRA `(.L_x_8301) ;  /* 0x0000000400147947 */ /* 0x000fea0003800000 */
.L_x_8318:
        /* <DEDUP_REMOVED lines=13> */
.L_x_8326:
[----:B------:R-:W-:-:S04]  /*2d90*/  SHF.R.U32.HI R0, RZ, 0x15, R5 ;  /* 0x00000015ff007819 */ /* 0x000fc80000011605 */
[----:B------:R-:W-:-:S04]  /*2da0*/  LOP3.LUT R0, R0, 0x1, RZ, 0xc0, !PT ;  /* 0x0000000100007812 */ /* 0x000fc800078ec0ff */
[----:B------:R-:W-:-:S04]  /*2db0*/  IADD3 R0, PT, PT, R5, 0x88fffff, R0 ;  /* 0x088fffff05007810 */ /* 0x000fc80007ffe000 */
[----:B------:R-:W-:-:S04]  /*2dc0*/  SHF.R.U32.HI R0, RZ, 0x15, R0 ;  /* 0x00000015ff007819 */ /* 0x000fc80000011600 */
[----:B------:R-:W-:-:S07]  /*2dd0*/  LOP3.LUT R4, R0, 0xff, RZ, 0xc0, !PT ;  /* 0x000000ff00047812 */ /* 0x000fce00078ec0ff */
.L_x_8327:
[----:B------:R-:W-:-:S04]  /*2de0*/  SHF.R.U32.HI R5, RZ, 0x18, R5 ;  /* 0x00000018ff057819 */ /* 0x000fc80000011605 */
[----:B------:R-:W-:-:S04]  /*2df0*/  LOP3.LUT R4, R4, 0x80, R5, 0xf8, !PT ;  /* 0x0000008004047812 */ /* 0x000fc800078ef805 */
[----:B------:R-:W-:-:S07]  /*2e00*/  PRMT R0, R4, 0x7610, R0 ;  /* 0x0000761004007816 */ /* 0x000fce0000000000 */
.L_x_8325:
[----:B------:R-:W-:Y:S05]  /*2e10*/  BSYNC.RECONVERGENT B0 ;  /* 0x0000000000007941 */ /* 0x000fea0003800200 */
.L_x_8324:
[----:B------:R0:W-:Y:S01]  /*2e20*/  STG.E.U8 desc[UR36][R2.64], R0 ;  /* 0x0000000002007986 */ /* 0x0001e2000c101124 */
[----:B------:R-:W-:Y:S05]  /*2e30*/  BRA `(.L_x_8301) ;  /* 0x0000000000b47947 */ /* 0x000fea0003800000 */
.L_x_8317:
[----:B------:R-:W-:-:S09]  /*2e40*/  UISETP.NE.AND UP0, UPT, UR5, 0x1c, UPT ;  /* 0x0000001c0500788c */ /* 0x000fd2000bf05270 */
[----:B------:R-:W-:Y:S05]  /*2e50*/  BRA.U !UP0, `(.L_x_8328) ;  /* 0x0000000108a47547 */ /* 0x000fea000b800000 */
[----:B------:R-:W-:-:S09]  /*2e60*/  UISETP.NE.AND UP0, UPT, UR5, 0x1d, UPT ;  /* 0x0000001d0500788c */ /* 0x000fd2000bf05270 */
[----:B------:R-:W-:Y:S05]  /*2e70*/  BRA.U !UP0, `(.L_x_8329) ;  /* 0x00000001088c7547 */ /* 0x000fea000b800000 */
[----:B------:R-:W-:-:S09]  /*2e80*/  UISETP.NE.AND UP0, UPT, UR5, 0x2c, UPT ;  /* 0x0000002c0500788c */ /* 0x000fd2000bf05270 */
[----:B------:R-:W-:Y:S05]  /*2e90*/  BRA.U !UP0, `(.L_x_8330) ;  /* 0x0000000108447547 */ /* 0x000fea000b800000 */
.L_x_8300:
        /* <DEDUP_REMOVED lines=16> */
.L_x_8331:
[----:B------:R-:W-:Y:S05]  /*2fa0*/  BRA `(.L_x_8301) ;  /* 0x0000000000587947 */ /* 0x000fea0003800000 */
.L_x_8330:
        /* <DEDUP_REMOVED lines=16> */
.L_x_8329:
[----:B------:R-:W-:-:S04]  /*30b0*/  PRMT R4, R9, 0x9910, RZ ;  /* 0x0000991009047816 */ /* 0x000fc800000000ff */
[----:B------:R-:W-:-:S05]  /*30c0*/  SHF.R.S32.HI R5, RZ, 0x1f, R4 ;  /* 0x0000001fff057819 */ /* 0x000fca0000011404 */
[----:B------:R0:W-:Y:S01]  /*30d0*/  STG.E.64 desc[UR36][R2.64], R4 ;  /* 0x0000000402007986 */ /* 0x0001e2000c101b24 */
[----:B------:R-:W-:Y:S05]  /*30e0*/  BRA `(.L_x_8301) ;  /* 0x0000000000087947 */ /* 0x000fea0003800000 */
.L_x_8328:
[----:B------:R-:W-:-:S05]  /*30f0*/  PRMT R5, R9, 0x9910, RZ ;  /* 0x0000991009057816 */ /* 0x000fca00000000ff */
[----:B------:R0:W-:Y:S02]  /*3100*/  STG.E desc[UR36][R2.64], R5 ;  /* 0x0000000502007986 */ /* 0x0001e4000c101924 */
.L_x_8301:
[----:B------:R-:W-:-:S07]  /*3110*/  VIADD R17, R17, 0x80 ;  /* 0x0000008011117836 */ /* 0x000fce0000000000 */
.L_x_8260:
[----:B------:R-:W-:Y:S05]  /*3120*/  BSYNC.RECONVERGENT B6 ;  /* 0x0000000000067941 */ /* 0x000fea0003800200 */
.L_x_8259:
        /* <DEDUP_REMOVED lines=307> */
.L_x_8334:
        /* <DEDUP_REMOVED lines=16> */
.L_x_8338:
[----:B------:R1:W5:Y:S01]  /*4560*/  LDG.E.U8 R0, desc[UR36][R2.64] ;  /* 0x0000002402007981 */ /* 0x000362000c1e1100 */
[----:B------:R-:W-:Y:S05]  /*4570*/  BRA `(.L_x_8340) ;  /* 0x0000000c004c7947 */ /* 0x000fea0003800000 */
.L_x_8337:
        /* <DEDUP_REMOVED lines=8> */
.L_x_8342:
[----:B------:R3:W5:Y:S01]  /*4600*/  LDG.E.U8 R0, desc[UR36][R2.64] ;  /* 0x0000002402007981 */ /* 0x000762000c1e1100 */
[----:B------:R-:W-:Y:S05]  /*4610*/  BRA `(.L_x_8340) ;  /* 0x0000000c00247947 */ /* 0x000fea0003800000 */
.L_x_8341:
[----:B------:R2:W5:Y:S01]  /*4620*/  LDG.E.U16 R0, desc[UR36][R2.64] ;  /* 0x0000002402007981 */ /* 0x000562000c1e1500 */
[----:B------:R-:W-:Y:S05]  /*4630*/  BRA `(.L_x_8340) ;  /* 0x0000000c001c7947 */ /* 0x000fea0003800000 */
.L_x_8336:
        /* <DEDUP_REMOVED lines=9> */
.L_x_8344:
[----:B------:R-:W2:Y:S02]  /*46d0*/  LDG.E.U16 R4, desc[UR36][R2.64] ;  /* 0x0000002402047981 */ /* 0x000ea4000c1e1500 */
[----:B--2---:R-:W-:-:S06]  /*46e0*/  HADD2.F32 R4, -RZ, R4.H0_H0 ;  /* 0x20000004ff047230 */ /* 0x004fcc0000004100 */
[----:B------:R-:W0:Y:S02]  /*46f0*/  F2I.FTZ.TRUNC.NTZ R4, R4 ;  /* 0x0000000400047305 */ /* 0x000e24000021f100 */
[----:B0-----:R-:W-:Y:S01]  /*4700*/  PRMT R0, R4, 0x7610, R0 ;  /* 0x0000761004007816 */ /* 0x001fe20000000000 */
[----:B------:R-:W-:Y:S06]  /*4710*/  BRA `(.L_x_8340) ;  /* 0x0000000800e47947 */ /* 0x000fec0003800000 */
.L_x_8343:
        /* <DEDUP_REMOVED lines=9> */
.L_x_8346:
[----:B------:R-:W2:Y:S02]  /*47b0*/  LDG.E.U16 R2, desc[UR36][R2.64] ;  /* 0x0000002402027981 */ /* 0x000ea4000c1e1500 */
[----:B--2---:R-:W-:-:S06]  /*47c0*/  HADD2.F32 R4, -RZ, R2.H0_H0 ;  /* 0x20000002ff047230 */ /* 0x004fcc0000004100 */
[----:B------:R-:W0:Y:S02]  /*47d0*/  F2I.FTZ.TRUNC.NTZ R4, R4 ;  /* 0x0000000400047305 */ /* 0x000e24000021f100 */
[----:B0-----:R-:W-:Y:S01]  /*47e0*/  PRMT R0, R4, 0x7610, R0 ;  /* 0x0000761004007816 */ /* 0x001fe20000000000 */
[----:B------:R-:W-:Y:S06]  /*47f0*/  BRA `(.L_x_8340) ;  /* 0x0000000800ac7947 */ /* 0x000fec0003800000 */
.L_x_8345:
[----:B------:R-:W2:Y:S02]  /*4800*/  LDG.E.64 R2, desc[UR36][R2.64] ;  /* 0x0000002402027981 */ /* 0x000ea4000c1e1b00 */
[----:B--2---:R0:W1:Y:S02]  /*4810*/  F2I.F64.TRUNC R0, R2 ;  /* 0x0000000200007311 */ /* 0x004064000030d100 */
[----:B01----:R-:W-:Y:S05]  /*4820*/  BRA `(.L_x_8340) ;  /* 0x0000000800a07947 */ /* 0x003fea0003800000 */
.L_x_8335:
        /* <DEDUP_REMOVED lines=12> */
.L_x_8349:
[----:B------:R-:W2:Y:S02]  /*48f0*/  LDG.E.64 R2, desc[UR36][R2.64] ;  /* 0x0000002402027981 */ /* 0x000ea4000c1e1b00 */
[----:B--2---:R0:W1:Y:S02]  /*4900*/  F2I.F64.TRUNC R0, R2 ;  /* 0x0000000200007311 */ /* 0x004064000030d100 */
[----:B01----:R-:W-:Y:S05]  /*4910*/  BRA `(.L_x_8340) ;  /* 0x0000000800647947 */ /* 0x003fea0003800000 */
.L_x_8348:
        /* <DEDUP_REMOVED lines=27> */
.L_x_8351:
        /* <DEDUP_REMOVED lines=14> */
.L_x_8350:
[----:B------:R-:W2:Y:S02]  /*4bb0*/  LDG.E.U16 R4, desc[UR36][R2.64] ;  /* 0x0000002402047981 */ /* 0x000ea4000c1e1500 */
[----:B--2---:R-:W-:-:S06]  /*4bc0*/  SHF.L.U32 R4, R4, 0x10, RZ ;  /* 0x0000001004047819 */ /* 0x004fcc00000006ff */
[----:B------:R-:W0:Y:S02]  /*4bd0*/  F2I.FTZ.TRUNC.NTZ R4, R4 ;  /* 0x0000000400047305 */ /* 0x000e24000021f100 */
[----:B0-----:R-:W-:Y:S01]  /*4be0*/  PRMT R0, R4, 0x7610, R0 ;  /* 0x0000761004007816 */ /* 0x001fe20000000000 */
[----:B------:R-:W-:Y:S06]  /*4bf0*/  BRA `(.L_x_8340) ;  /* 0x0000000400ac7947 */ /* 0x000fec0003800000 */
.L_x_8347:
        /* <DEDUP_REMOVED lines=10> */
.L_x_8354:
        /* <DEDUP_REMOVED lines=21> */
.L_x_8358:
[----:B------:R-:W-:Y:S05]  /*4df0*/  BSYNC.RECONVERGENT B1 ;  /* 0x0000000000017941 */ /* 0x000fea0003800200 */
.L_x_8357:
[----:B------:R-:W-:Y:S01]  /*4e00*/  IMAD.SHL.U32 R0, R0, 0x100000, RZ ;  /* 0x0010000000007824 */ /* 0x000fe200078e00ff */
[----:B------:R-:W-:-:S04]  /*4e10*/  LEA R2, R2, 0x3b800000, 0x17 ;  /* 0x3b80000002027811 */ /* 0x000fc800078eb8ff */
[----:B------:R-:W-:-:S07]  /*4e20*/  LOP3.LUT R4, R2, R0, R7, 0xfe, !PT ;  /* 0x0000000002047212 */ /* 0x000fce00078efe07 */
.L_x_8356:
[----:B------:R-:W-:Y:S05]  /*4e30*/  BSYNC.RECONVERGENT B0 ;  /* 0x0000000000007941 */ /* 0x000fea0003800200 */
.L_x_8355:
[----:B------:R-:W0:Y:S02]  /*4e40*/  F2I.FTZ.TRUNC.NTZ R4, R4 ;  /* 0x0000000400047305 */ /* 0x000e24000021f100 */
[----:B0-----:R-:W-:Y:S01]  /*4e50*/  PRMT R0, R4, 0x7610, R0 ;  /* 0x0000761004007816 */ /* 0x001fe20000000000 */
[----:B------:R-:W-:Y:S06]  /*4e60*/  BRA `(.L_x_8340) ;  /* 0x0000000400107947 */ /* 0x000fec0003800000 */
.L_x_8353:
        /* <DEDUP_REMOVED lines=21> */
.L_x_8362:
[----:B------:R-:W-:Y:S05]  /*4fc0*/  BSYNC.RECONVERGENT B1 ;  /* 0x0000000000017941 */ /* 0x000fea0003800200 */
.L_x_8361:
[----:B------:R-:W-:Y:S01]  /*4fd0*/  IMAD.SHL.U32 R0, R0, 0x200000, RZ ;  /* 0x0020000000007824 */ /* 0x000fe200078e00ff */
[----:B------:R-:W-:-:S04]  /*4fe0*/  LEA R2, R2, 0x37800000, 0x17 ;  /* 0x3780000002027811 */ /* 0x000fc800078eb8ff */
[----:B------:R-:W-:-:S07]  /*4ff0*/  LOP3.LUT R4, R2, R0, R7, 0xfe, !PT ;  /* 0x0000000002047212 */ /* 0x000fce00078efe07 */
.L_x_8360:
[----:B------:R-:W-:Y:S05]  /*5000*/  BSYNC.RECONVERGENT B0 ;  /* 0x0000000000007941 */ /* 0x000fea0003800200 */
.L_x_8359:
[----:B------:R-:W0:Y:S02]  /*5010*/  F2I.FTZ.TRUNC.NTZ R4, R4 ;  /* 0x0000000400047305 */ /* 0x000e24000021f100 */
[----:B0-----:R-:W-:Y:S01]  /*5020*/  PRMT R0, R4, 0x7610, R0 ;  /* 0x0000761004007816 */ /* 0x001fe20000000000 */
[----:B------:R-:W-:Y:S06]  /*5030*/  BRA `(.L_x_8340) ;  /* 0x00000000009c7947 */ /* 0x000fec0003800000 */
.L_x_8352:
        /* <DEDUP_REMOVED lines=14> */
.L_x_8366:
[----:B------:R-:W-:Y:S05]  /*5120*/  BSYNC.RECONVERGENT B0 ;  /* 0x0000000000007941 */ /* 0x000fea0003800200 */
.L_x_8365:
[----:B------:R-:W0:Y:S02]  /*5130*/  F2I.FTZ.TRUNC.NTZ R4, R4 ;  /* 0x0000000400047305 */ /* 0x000e24000021f100 */
[----:B0-----:R-:W-:Y:S01]  /*5140*/  PRMT R0, R4, 0x7610, R0 ;  /* 0x0000761004007816 */ /* 0x001fe20000000000 */
[----:B------:R-:W-:Y:S06]  /*5150*/  BRA `(.L_x_8340) ;  /* 0x0000000000547947 */ /* 0x000fec0003800000 */
.L_x_8339:
        /* <DEDUP_REMOVED lines=16> */
.L_x_8367:
[----:B------:R-:W-:Y:S01]  /*5260*/  PRMT R0, RZ, 0x7610, R0 ;  /* 0x00007610ff007816 */ /* 0x000fe20000000000 */
[----:B------:R-:W-:Y:S06]  /*5270*/  BRA `(.L_x_8340) ;  /* 0x00000000000c7947 */ /* 0x000fec0003800000 */
.L_x_8364:
[----:B------:R0:W5:Y:S01]  /*5280*/  LDG.E.U8 R0, desc[UR36][R2.64] ;  /* 0x0000002402007981 */ /* 0x000162000c1e1100 */
[----:B------:R-:W-:Y:S05]  /*5290*/  BRA `(.L_x_8340) ;  /* 0x0000000000047947 */ /* 0x000fea0003800000 */
.L_x_8363:
[----:B------:R0:W5:Y:S02]  /*52a0*/  LDG.E.U8 R0, desc[UR36][R2.64] ;  /* 0x0000002402007981 */ /* 0x000164000c1e1100 */
.L_x_8340:
[----:B------:R-:W0:Y:S01]  /*52b0*/  LDCU.64 UR6, c[0x0][0x580] ;  /* 0x0000b000ff0677ac */ /* 0x000e220008000a00 */
[----:B-1---5:R-:W-:Y:S01]  /*52c0*/  PRMT R0, R0, 0x8880, RZ ;  /* 0x0000888000007816 */ /* 0x022fe200000000ff */
[----:B------:R-:W-:-:S03]  /*52d0*/  UPRMT UR5, UR39, 0x9910, URZ ;  /* 0x0000991027057896 */ /* 0x000fc600080000ff */
[----:B------:R-:W-:Y:S01]  /*52e0*/  PRMT R0, R0, 0x7710, RZ ;  /* 0x0000771000007816 */ /* 0x000fe200000000ff */
[----:B------:R-:W-:Y:S02]  /*52f0*/  UPRMT UR4, UR43, 0x8880, URZ ;  /* 0x000088802b047896 */ /* 0x000fe400080000ff */
[----:B------:R-:W-:Y:S02]  /*5300*/  UISETP.GT.AND UP0, UPT, UR5, 0x9, UPT ;  /* 0x000000090500788c */ /* 0x000fe4000bf04270 */
[----:B------:R-:W-:-:S06]  /*5310*/  UPRMT UR4, UR4, 0x7710, URZ ;  /* 0x0000771004047896 */ /* 0x000fcc00080000ff */
[----:B------:R-:W-:Y:S02]  /*5320*/  VIMNMX.S16x2 R0, PT, PT, R0, UR4, PT ;  /* 0x0000000400007c48 */ /* 0x000fe4000bfe0300 */
[----:B0-234-:R-:W-:Y:S02]  /*5330*/  IADD3 R2, P0, PT, R16, UR6, RZ ;  /* 0x0000000610027c10 */ /* 0x01dfe4000ff1e0ff */
        /* <DEDUP_REMOVED lines=13> */
.L_x_8371:
[----:B------:R0:W-:Y:S01]  /*5410*/  STG.E.U8 desc[UR36][R2.64], R9 ;  /* 0x0000000902007986 */ /* 0x0001e2000c101124 */
[----:B------:R-:W-:Y:S05]  /*5420*/  BRA `(.L_x_8373) ;  /* 0x0000000c004c7947 */ /* 0x000fea0003800000 */
.L_x_8370:
        /* <DEDUP_REMOVED lines=10> */
.L_x_8375:
[----:B------:R-:W-:-:S05]  /*54d0*/  PRMT R5, R9, 0x9910, RZ ;  /* 0x0000991009057816 */ /* 0x000fca00000000ff */
[----:B------:R0:W-:Y:S01]  /*54e0*/  STG.E desc[UR36][R2.64], R5 ;  /* 0x0000000502007986 */ /* 0x0001e2000c101924 */
[----:B------:R-:W-:Y:S05]  /*54f0*/  BRA `(.L_x_8373) ;  /* 0x0000000c00187947 */ /* 0x000fea0003800000 */
.L_x_8374:
[----:B------:R0:W-:Y:S01]  /*5500*/  STG.E.U16 desc[UR36][R2.64], R9 ;  /* 0x0000000902007986 */ /* 0x0001e2000c101524 */
[----:B------:R-:W-:Y:S05]  /*5510*/  BRA `(.L_x_8373) ;  /* 0x0000000c00107947 */ /* 0x000fea0003800000 */
.L_x_8369:
        /* <DEDUP_REMOVED lines=9> */
.L_x_8377:
[----:B------:R-:W0:Y:S02]  /*55b0*/  I2F.S16 R0, R9 ;  /* 0x0000000900007306 */ /* 0x000e240000101400 */
[----:B0-----:R-:W-:-:S05]  /*55c0*/  F2FP.F16.F32.PACK_AB R0, RZ, R0 ;  /* 0x00000000ff00723e */ /* 0x001fca00000000ff */
[----:B------:R0:W-:Y:S01]  /*55d0*/  STG.E.U16 desc[UR36][R2.64], R0 ;  /* 0x0000000002007986 */ /* 0x0001e2000c101524 */
[----:B------:R-:W-:Y:S05]  /*55e0*/  BRA `(.L_x_8373) ;  /* 0x0000000800dc7947 */ /* 0x000fea0003800000 */
.L_x_8376:
        /* <DEDUP_REMOVED lines=10> */
.L_x_8379:
[----:B------:R-:W0:Y:S02]  /*5690*/  I2F.S16 R9, R9 ;  /* 0x0000000900097306 */ /* 0x000e240000101400 */
[----:B0-----:R-:W-:-:S04]  /*56a0*/  F2FP.F16.F32.PACK_AB R5, RZ, R9 ;  /* 0x00000009ff05723e */ /* 0x001fc800000000ff */
[----:B------:R-:W-:-:S05]  /*56b0*/  PRMT R5, R5, 0x5410, RZ ;  /* 0x0000541005057816 */ /* 0x000fca00000000ff */
[----:B------:R0:W-:Y:S01]  /*56c0*/  STG.E desc[UR36][R2.64], R5 ;  /* 0x0000000502007986 */ /* 0x0001e2000c101924 */
[----:B------:R-:W-:Y:S05]  /*56d0*/  BRA `(.L_x_8373) ;  /* 0x0000000800a07947 */ /* 0x000fea0003800000 */
.L_x_8378:
[----:B------:R-:W0:Y:S02]  /*56e0*/  I2F.F64.S16 R4, R9 ;  /* 0x0000000900047312 */ /* 0x000e240000101c00 */
[----:B0-----:R0:W-:Y:S01]  /*56f0*/  STG.E.64 desc[UR36][R2.64], R4 ;  /* 0x0000000402007986 */ /* 0x0011e2000c101b24 */
[----:B------:R-:W-:Y:S05]  /*5700*/  BRA `(.L_x_8373) ;  /* 0x0000000800947947 */ /* 0x000fea0003800000 */
.L_x_8368:
        /* <DEDUP_REMOVED lines=12> */
.L_x_8383:
        /* <DEDUP_REMOVED lines=18> */
.L_x_8386:
[----:B------:R-:W-:-:S04]  /*58f0*/  SHF.R.U32.HI R5, RZ, 0x18, R5 ;  /* 0x00000018ff057819 */ /* 0x000fc80000011605 */
[----:B------:R-:W-:-:S07]  /*5900*/  LOP3.LUT R0, R0, 0x80, R5, 0xf8, !PT ;  /* 0x0000008000007812 */ /* 0x000fce00078ef805 */
.L_x_8385:
[----:B------:R-:W-:Y:S05]  /*5910*/  BSYNC.RECONVERGENT B0 ;  /* 0x0000000000007941 */ /* 0x000fea0003800200 */
.L_x_8384:
[----:B------:R0:W-:Y:S01]  /*5920*/  STG.E.U8 desc[UR36][R2.64], R0 ;  /* 0x0000000002007986 */ /* 0x0001e2000c101124 */
[----:B------:R-:W-:Y:S05]  /*5930*/  BRA `(.L_x_8373) ;  /* 0x0000000800087947 */ /* 0x000fea0003800000 */
.L_x_8382:
        /* <DEDUP_REMOVED lines=18> */
.L_x_8389:
[----:B------:R-:W-:-:S04]  /*5a60*/  SHF.R.U32.HI R5, RZ, 0x18, R5 ;  /* 0x00000018ff057819 */ /* 0x000fc80000011605 */
[----:B------:R-:W-:-:S07]  /*5a70*/  LOP3.LUT R0, R0, 0x80, R5, 0xf8, !PT ;  /* 0x0000008000007812 */ /* 0x000fce00078ef805 */
.L_x_8388:
[----:B------:R-:W-:Y:S05]  /*5a80*/  BSYNC.RECONVERGENT B0 ;  /* 0x0000000000007941 */ /* 0x000fea0003800200 */
.L_x_8387:
[----:B------:R0:W-:Y:S01]  /*5a90*/  STG.E.U8 desc[UR36][R2.64], R0 ;  /* 0x0000000002007986 */ /* 0x0001e2000c101124 */
[----:B------:R-:W-:Y:S05]  /*5aa0*/  BRA `(.L_x_8373) ;  /* 0x0000000400ac7947 */ /* 0x000fea0003800000 */
.L_x_8381:
        /* <DEDUP_REMOVED lines=22> */
.L_x_8391:
[----:B------:R-:W-:-:S04]  /*5c10*/  PRMT R4, R9, 0x9910, RZ ;  /* 0x0000991009047816 */ /* 0x000fc800000000ff */
[----:B------:R-:W-:-:S05]  /*5c20*/  SHF.R.S32.HI R5, RZ, 0x1f, R4 ;  /* 0x0000001fff057819 */ /* 0x000fca0000011404 */
[----:B------:R0:W-:Y:S01]  /*5c30*/  STG.E.64 desc[UR36][R2.64], R4 ;  /* 0x0000000402007986 */ /* 0x0001e2000c101b24 */
[----:B------:R-:W-:Y:S05]  /*5c40*/  BRA `(.L_x_8373) ;  /* 0x0000000400447947 */ /* 0x000fea0003800000 */
.L_x_8390:
[----:B------:R-:W-:-:S05]  /*5c50*/  PRMT R5, R9, 0x9910, RZ ;  /* 0x0000991009057816 */ /* 0x000fca00000000ff */
[----:B------:R0:W-:Y:S01]  /*5c60*/  STG.E desc[UR36][R2.64], R5 ;  /* 0x0000000502007986 */ /* 0x0001e2000c101924 */
[----:B------:R-:W-:Y:S05]  /*5c70*/  BRA `(.L_x_8373) ;  /* 0x0000000400387947 */ /* 0x000fea0003800000 */
.L_x_8380:
        /* <DEDUP_REMOVED lines=11> */
.L_x_8393:
[----:B------:R-:W-:Y:S01]  /*5d30*/  CS2R R6, SRZ ;  /* 0x0000000000067805 */ /* 0x000fe2000001ff00 */
[----:B------:R-:W0:Y:S04]  /*5d40*/  I2F.F64.S16 R4, R9 ;  /* 0x0000000900047312 */ /* 0x000e280000101c00 */
[----:B0-----:R4:W-:Y:S01]  /*5d50*/  STG.E.128 desc[UR36][R2.64], R4 ;  /* 0x0000000402007986 */ /* 0x0019e2000c101d24 */
[----:B------:R-:W-:Y:S05]  /*5d60*/  BRA `(.L_x_8373) ;  /* 0x0000000000fc7947 */ /* 0x000fea0003800000 */
.L_x_8392:
[----:B------:R-:W-:-:S09]  /*5d70*/  UISETP.NE.AND UP0, UPT, UR5, 0xf, UPT ;  /* 0x0000000f0500788c */ /* 0x000fd2000bf05270 */
[----:B------:R-:W-:Y:S05]  /*5d80*/  BRA.U !UP0, `(.L_x_8394) ;  /* 0x0000000108e87547 */ /* 0x000fea000b800000 */
[----:B------:R-:W-:-:S09]  /*5d90*/  UISETP.NE.AND UP0, UPT, UR5, 0x17, UPT ;  /* 0x000000170500788c */ /* 0x000fd2000bf05270 */
[----:B------:R-:W-:Y:S05]  /*5da0*/  BRA.U !UP0, `(.L_x_8395) ;  /* 0x0000000108907547 */ /* 0x000fea000b800000 */
[----:B------:R-:W-:-:S09]  /*5db0*/  UISETP.NE.AND UP0, UPT, UR5, 0x18, UPT ;  /* 0x000000180500788c */ /* 0x000fd2000bf05270 */
[----:B------:R-:W-:Y:S05]  /*5dc0*/  BRA.U !UP0, `(.L_x_8396) ;  /* 0x0000000108447547 */ /* 0x000fea000b800000 */
.L_x_8372:
        /* <DEDUP_REMOVED lines=16> */
.L_x_8397:
[----:B------:R-:W-:Y:S05]  /*5ed0*/  BRA `(.L_x_8373) ;  /* 0x0000000000a07947 */ /* 0x000fea0003800000 */
.L_x_8396:
        /* <DEDUP_REMOVED lines=13> */
.L_x_8399:
[----:B------:R-:W-:Y:S05]  /*5fb0*/  BSYNC.RECONVERGENT B0 ;  /* 0x0000000000007941 */ /* 0x000fea0003800200 */
.L_x_8398:
[----:B------:R-:W-:-:S05]  /*5fc0*/  LOP3.LUT R5, R0, 0x80, R5, 0xf8, !PT ;  /* 0x0000008000057812 */ /* 0x000fca00078ef805 */
[----:B------:R2:W-:Y:S01]  /*5fd0*/  STG.E.U8 desc[UR36][R2.64], R5 ;  /* 0x0000000502007986 */ /* 0x0005e2000c101124 */
[----:B------:R-:W-:Y:S05]  /*5fe0*/  BRA `(.L_x_8373) ;  /* 0x00000000005c7947 */ /* 0x000fea0003800000 */
.L_x_8395:
        /* <DEDUP_REMOVED lines=12> */
.L_x_8401:
[----:B------:R-:W-:Y:S01]  /*60b0*/  IMAD.MOV.U32 R0, RZ, RZ, 0x7f ;  /* 0x0000007fff007424 */ /* 0x000fe200078e00ff */
[----:B------:R-:W-:-:S04]  /*60c0*/  ISETP.GT.U32.AND P0, PT, R4, 0x7f800000, PT ;  /* 0x7f8000000400780c */ /* 0x000fc80003f04070 */
[----:B------:R-:W-:-:S09]  /*60d0*/  SEL R0, R0, 0x7c, P0 ;  /* 0x0000007c00007807 */ /* 0x000fd20000000000 */
.L_x_8402:
[----:B------:R-:W-:Y:S05]  /*60e0*/  BSYNC.RECONVERGENT B0 ;  /* 0x0000000000007941 */ /* 0x000fea0003800200 */
.L_x_8400:
[----:B------:R-:W-:-:S04]  /*60f0*/  SHF.R.U32.HI R5, RZ, 0x18, R5 ;  /* 0x00000018ff057819 */ /* 0x000fc80000011605 */
[----:B------:R-:W-:-:S05]  /*6100*/  LOP3.LUT R5, R0, 0x80, R5, 0xf8, !PT ;  /* 0x0000008000057812 */ /* 0x000fca00078ef805 */
[----:B------:R1:W-:Y:S01]  /*6110*/  STG.E.U8 desc[UR36][R2.64], R5 ;  /* 0x0000000502007986 */ /* 0x0003e2000c101124 */
[----:B------:R-:W-:Y:S05]  /*6120*/  BRA `(.L_x_8373) ;  /* 0x00000000000c7947 */ /* 0x000fea0003800000 */
.L_x_8394:
[----:B------:R-:W0:Y:S02]  /*6130*/  I2F.S16 R0, R9 ;  /* 0x0000000900007306 */ /* 0x000e240000101400 */
[----:B0-----:R-:W-:-:S05]  /*6140*/  F2FP.BF16.F32.PACK_AB R0, RZ, R0 ;  /* 0x00000000ff00723e */ /* 0x001fca00000010ff */
[----:B------:R0:W-:Y:S02]  /*6150*/  STG.E.U16 desc[UR36][R2.64], R0 ;  /* 0x0000000002007986 */ /* 0x0001e4000c101524 */
.L_x_8373:
[----:B------:R-:W-:-:S07]  /*6160*/  IADD3 R17, PT, PT, R17, 0x80, RZ ;  /* 0x0000008011117810 */ /* 0x000fce0007ffe0ff */
.L_x_8333:
[----:B------:R-:W-:Y:S05]  /*6170*/  BSYNC.RECONVERGENT B6 ;  /* 0x0000000000067941 */ /* 0x000fea0003800200 */
.L_x_8332:
        /* <DEDUP_REMOVED lines=307> */
.L_x_8405:
        /* <DEDUP_REMOVED lines=16> */
.L_x_8409:
[----:B------:R0:W5:Y:S01]  /*75b0*/  LDG.E.U8 R0, desc[UR36][R2.64] ;  /* 0x0000002402007981 */ /* 0x000162000c1e1100 */
[----:B------:R-:W-:Y:S05]  /*75c0*/  BRA `(.L_x_8411) ;  /* 0x0000000c004c7947 */ /* 0x000fea0003800000 */
.L_x_8408:
        /* <DEDUP_REMOVED lines=8> */
.L_x_8413:
[----:B------:R3:W5:Y:S01]  /*7650*/  LDG.E.U8 R0, desc[UR36][R2.64] ;  /* 0x0000002402007981 */ /* 0x000762000c1e1100 */
[----:B------:R-:W-:Y:S05]  /*7660*/  BRA `(.L_x_8411) ;  /* 0x0000000c00247947 */ /* 0x000fea0003800000 */
.L_x_8412:
[----:B------:R0:W5:Y:S01]  /*7670*/  LDG.E.U16 R0, desc[UR36][R2.64] ;  /* 0x0000002402007981 */ /* 0x000162000c1e1500 */
[----:B------:R-:W-:Y:S05]  /*7680*/  BRA `(.L_x_8411) ;  /* 0x0000000c001c7947 */ /* 0x000fea0003800000 */
.L_x_8407:
        /* <DEDUP_REMOVED lines=9> */
.L_x_8415:
[----:B------:R-:W2:Y:S02]  /*7720*/  LDG.E.U16 R4, desc[UR36][R2.64] ;  /* 0x0000002402047981 */ /* 0x000ea4000c1e1500 */
[----:B--2---:R-:W-:-:S06]  /*7730*/  HADD2.F32 R4, -RZ, R4.H0_H0 ;  /* 0x20000004ff047230 */ /* 0x004fcc0000004100 */
[----:B------:R-:W0:Y:S02]  /*7740*/  F2I.FTZ.TRUNC.NTZ R4, R4 ;  /* 0x0000000400047305 */ /* 0x000e24000021f100 */
[----:B0-----:R-:W-:Y:S01]  /*7750*/  PRMT R0, R4, 0x7610, R0 ;  /* 0x0000761004007816 */ /* 0x001fe20000000000 */
[----:B------:R-:W-:Y:S06]  /*7760*/  BRA `(.L_x_8411) ;  /* 0x0000000800e47947 */ /* 0x000fec0003800000 */
.L_x_8414:
        /* <DEDUP_REMOVED lines=9> */
.L_x_8417:
[----:B------:R-:W2:Y:S02]  /*7800*/  LDG.E.U16 R2, desc[UR36][R2.64] ;  /* 0x0000002402027981 */ /* 0x000ea4000c1e1500 */
[----:B--2---:R-:W-:-:S06]  /*7810*/  HADD2.F32 R4, -RZ, R2.H0_H0 ;  /* 0x20000002ff047230 */ /* 0x004fcc0000004100 */
[----:B------:R-:W0:Y:S02]  /*7820*/  F2I.FTZ.TRUNC.NTZ R4, R4 ;  /* 0x0000000400047305 */ /* 0x000e24000021f100 */
[----:B0-----:R-:W-:Y:S01]  /*7830*/  PRMT R0, R4, 0x7610, R0 ;  /* 0x0000761004007816 */ /* 0x001fe20000000000 */
[----:B------:R-:W-:Y:S06]  /*7840*/  BRA `(.L_x_8411) ;  /* 0x0000000800ac7947 */ /* 0x000fec0003800000 */
.L_x_8416:
[----:B------:R-:W2:Y:S02]  /*7850*/  LDG.E.64 R2, desc[UR36][R2.64] ;  /* 0x0000002402027981 */ /* 0x000ea4000c1e1b00 */
[----:B--2---:R0:W1:Y:S02]  /*7860*/  F2I.F64.TRUNC R0, R2 ;  /* 0x0000000200007311 */ /* 0x004064000030d100 */
[----:B01----:R-:W-:Y:S05]  /*7870*/  BRA `(.L_x_8411) ;  /* 0x0000000800a07947 */ /* 0x003fea0003800000 */
.L_x_8406:
        /* <DEDUP_REMOVED lines=12> */
.L_x_8420:
[----:B------:R-:W2:Y:S02]  /*7940*/  LDG.E.64 R2, desc[UR36][R2.64] ;  /* 0x0000002402027981 */ /* 0x000ea4000c1e1b00 */
[----:B--2---:R0:W1:Y:S02]  /*7950*/  F2I.F64.TRUNC R0, R2 ;  /* 0x0000000200007311 */ /* 0x004064000030d100 */
[----:B01----:R-:W-:Y:S05]  /*7960*/  BRA `(.L_x_8411) ;  /* 0x0000000800647947 */ /* 0x003fea0003800000 */
.L_x_8419:
        /* <DEDUP_REMOVED lines=27> */
.L_x_8422:
        /* <DEDUP_REMOVED lines=14> */
.L_x_8421:
[----:B------:R-:W2:Y:S02]  /*7c00*/  LDG.E.U16 R4, desc[UR36][R2.64] ;  /* 0x0000002402047981 */ /* 0x000ea4000c1e1500 */
[----:B--2---:R-:W-:-:S06]  /*7c10*/  IMAD.U32 R4, R4, 0x10000, RZ ;  /* 0x0001000004047824 */ /* 0x004fcc00078e00ff */
[----:B------:R-:W0:Y:S02]  /*7c20*/  F2I.FTZ.TRUNC.NTZ R4, R4 ;  /* 0x0000000400047305 */ /* 0x000e24000021f100 */
[----:B0-----:R-:W-:Y:S01]  /*7c30*/  PRMT R0, R4, 0x7610, R0 ;  /* 0x0000761004007816 */ /* 0x001fe20000000000 */
[----:B------:R-:W-:Y:S06]  /*7c40*/  BRA `(.L_x_8411) ;  /* 0x0000000400ac7947 */ /* 0x000fec0003800000 */
.L_x_8418:
        /* <DEDUP_REMOVED lines=10> */
.L_x_8425:
        /* <DEDUP_REMOVED lines=21> */
.L_x_8429:
[----:B------:R-:W-:Y:S05]  /*7e40*/  BSYNC.RECONVERGENT B1 ;  /* 0x0000000000017941 */ /* 0x000fea0003800200 */
.L_x_8428:
[----:B------:R-:W-:Y:S02]  /*7e50*/  SHF.L.U32 R0, R0, 0x14, RZ ;  /* 0x0000001400007819 */ /* 0x000fe400000006ff */
[----:B------:R-:W-:-:S04]  /*7e60*/  LEA R2, R2, 0x3b800000, 0x17 ;  /* 0x3b80000002027811 */ /* 0x000fc800078eb8ff */
[----:B------:R-:W-:-:S07]  /*7e70*/  LOP3.LUT R4, R2, R0, R7, 0xfe, !PT ;  /* 0x0000000002047212 */ /* 0x000fce00078efe07 */
.L_x_8427:
[----:B------:R-:W-:Y:S05]  /*7e80*/  BSYNC.RECONVERGENT B0 ;  /* 0x0000000000007941 */ /* 0x000fea0003800200 */
.L_x_8426:
[----:B------:R-:W0:Y:S02]  /*7e90*/  F2I.FTZ.TRUNC.NTZ R4, R4 ;  /* 0x0000000400047305 */ /* 0x000e24000021f100 */
[----:B0-----:R-:W-:Y:S01]  /*7ea0*/  PRMT R0, R4, 0x7610, R0 ;  /* 0x0000761004007816 */ /* 0x001fe20000000000 */
[----:B------:R-:W-:Y:S06]  /*7eb0*/  BRA `(.L_x_8411) ;  /* 0x0000000400107947 */ /* 0x000fec0003800000 */
.L_x_8424:
        /* <DEDUP_REMOVED lines=21> */
.L_x_8433:
[----:B------:R-:W-:Y:S05]  /*8010*/  BSYNC.RECONVERGENT B1 ;  /* 0x0000000000017941 */ /* 0x000fea0003800200 */
.L_x_8432:
[----:B------:R-:W-:Y:S01]  /*8020*/  IMAD.SHL.U32 R0, R0, 0x200000, RZ ;  /* 0x0020000000007824 */ /* 0x000fe200078e00ff */
[----:B------:R-:W-:-:S04]  /*8030*/  LEA R2, R2, 0x37800000, 0x17 ;  /* 0x3780000002027811 */ /* 0x000fc800078eb8ff */
[----:B------:R-:W-:-:S07]  /*8040*/  LOP3.LUT R4, R2, R0, R7, 0xfe, !PT ;  /* 0x0000000002047212 */ /* 0x000fce00078efe07 */
.L_x_8431:
[----:B------:R-:W-:Y:S05]  /*8050*/  BSYNC.RECONVERGENT B0 ;  /* 0x0000000000007941 */ /* 0x000fea0003800200 */
.L_x_8430:
[----:B------:R-:W0:Y:S02]  /*8060*/  F2I.FTZ.TRUNC.NTZ R4, R4 ;  /* 0x0000000400047305 */ /* 0x000e24000021f100 */
[----:B0-----:R-:W-:Y:S01]  /*8070*/  PRMT R0, R4, 0x7610, R0 ;  /* 0x0000761004007816 */ /* 0x001fe20000000000 */
[----:B------:R-:W-:Y:S06]  /*8080*/  BRA `(.L_x_8411) ;  /* 0x00000000009c7947 */ /* 0x000fec0003800000 */
.L_x_8423:
        /* <DEDUP_REMOVED lines=14> */
.L_x_8437:
[----:B------:R-:W-:Y:S05]  /*8170*/  BSYNC.RECONVERGENT B0 ;  /* 0x0000000000007941 */ /* 0x000fea0003800200 */
.L_x_8436:
[----:B------:R-:W0:Y:S02]  /*8180*/  F2I.FTZ.TRUNC.NTZ R4, R4 ;  /* 0x0000000400047305 */ /* 0x000e24000021f100 */
[----:B0-----:R-:W-:Y:S01]  /*8190*/  PRMT R0, R4, 0x7610, R0 ;  /* 0x0000761004007816 */ /* 0x001fe20000000000 */
[----:B------:R-:W-:Y:S06]  /*81a0*/  BRA `(.L_x_8411) ;  /* 0x0000000000547947 */ /* 0x000fec0003800000 */
.L_x_8410:
        /* <DEDUP_REMOVED lines=16> */
.L_x_8438:
[----:B------:R-:W-:Y:S01]  /*82b0*/  PRMT R0, RZ, 0x7610, R0 ;  /* 0x00007610ff007816 */ /* 0x000fe20000000000 */
[----:B------:R-:W-:Y:S06]  /*82c0*/  BRA `(.L_x_8411) ;  /* 0x00000000000c7947 */ /* 0x000fec0003800000 */
.L_x_8435:
[----:B------:R1:W5:Y:S01]  /*82d0*/  LDG.E.U8 R0, desc[UR36][R2.64] ;  /* 0x0000002402007981 */ /* 0x000362000c1e1100 */
[----:B------:R-:W-:Y:S05]  /*82e0*/  BRA `(.L_x_8411) ;  /* 0x0000000000047947 */ /* 0x000fea0003800000 */
.L_x_8434:
[----:B------:R2:W5:Y:S02]  /*82f0*/  LDG.E.U8 R0, desc[UR36][R2.64] ;  /* 0x0000002402007981 */ /* 0x000564000c1e1100 */
.L_x_8411:
        /* <DEDUP_REMOVED lines=22> */
.L_x_8442:
[----:B------:R4:W-:Y:S01]  /*8460*/  STG.E.U8 desc[UR36][R2.64], R9 ;  /* 0x0000000902007986 */ /* 0x0009e2000c101124 */
[----:B------:R-:W-:Y:S05]  /*8470*/  BRA `(.L_x_8444) ;  /* 0x0000000c004c7947 */ /* 0x000fea0003800000 */
.L_x_8441:
        /* <DEDUP_REMOVED lines=10> */
.L_x_8446:
[----:B------:R-:W-:-:S05]  /*8520*/  PRMT R5, R9, 0x9910, RZ ;  /* 0x0000991009057816 */ /* 0x000fca00000000ff */
[----:B------:R2:W-:Y:S01]  /*8530*/  STG.E desc[UR36][R2.64], R5 ;  /* 0x0000000502007986 */ /* 0x0005e2000c101924 */
[----:B------:R-:W-:Y:S05]  /*8540*/  BRA `(.L_x_8444) ;  /* 0x0000000c00187947 */ /* 0x000fea0003800000 */
.L_x_8445:
[----:B------:R0:W-:Y:S01]  /*8550*/  STG.E.U16 desc[UR36][R2.64], R9 ;  /* 0x0000000902007986 */ /* 0x0001e2000c101524 */
[----:B------:R-:W-:Y:S05]  /*8560*/  BRA `(.L_x_8444) ;  /* 0x0000000c00107947 */ /* 0x000fea0003800000 */
.L_x_8440:
        /* <DEDUP_REMOVED lines=9> */
.L_x_8448:
[----:B------:R-:W0:Y:S02]  /*8600*/  I2F.S16 R0, R9 ;  /* 0x0000000900007306 */ /* 0x000e240000101400 */
[----:B0-----:R-:W-:-:S05]  /*8610*/  F2FP.F16.F32.PACK_AB R0, RZ, R0 ;  /* 0x00000000ff00723e */ /* 0x001fca00000000ff */
[----:B------:R0:W-:Y:S01]  /*8620*/  STG.E.U16 desc[UR36][R2.64], R0 ;  /* 0x0000000002007986 */ /* 0x0001e2000c101524 */
[----:B------:R-:W-:Y:S05]  /*8630*/  BRA `(.L_x_8444) ;  /* 0x0000000800dc7947 */ /* 0x000fea0003800000 */
.L_x_8447:
        /* <DEDUP_REMOVED lines=10> */
.L_x_8450:
[----:B------:R-:W0:Y:S02]  /*86e0*/  I2F.S16 R9, R9 ;  /* 0x0000000900097306 */ /* 0x000e240000101400 */
[----:B0-----:R-:W-:-:S04]  /*86f0*/  F2FP.F16.F32.PACK_AB R5, RZ, R9 ;  /* 0x00000009ff05723e */ /* 0x001fc800000000ff */
[----:B------:R-:W-:-:S05]  /*8700*/  PRMT R5, R5, 0x5410, RZ ;  /* 0x0000541005057816 */ /* 0x000fca00000000ff */
[----:B------:R0:W-:Y:S01]  /*8710*/  STG.E desc[UR36][R2.64], R5 ;  /* 0x0000000502007986 */ /* 0x0001e2000c101924 */
[----:B------:R-:W-:Y:S05]  /*8720*/  BRA `(.L_x_8444) ;  /* 0x0000000800a07947 */ /* 0x000fea0003800000 */
.L_x_8449:
[----:B------:R-:W0:Y:S02]  /*8730*/  I2F.F64.S16 R4, R9 ;  /* 0x0000000900047312 */ /* 0x000e240000101c00 */
[----:B0-----:R0:W-:Y:S01]  /*8740*/  STG.E.64 desc[UR36][R2.64], R4 ;  /* 0x0000000402007986 */ /* 0x0011e2000c101b24 */
[----:B------:R-:W-:Y:S05]  /*8750*/  BRA `(.L_x_8444) ;  /* 0x0000000800947947 */ /* 0x000fea0003800000 */
.L_x_8439:
        /* <DEDUP_REMOVED lines=12> */
.L_x_8454:
        /* <DEDUP_REMOVED lines=18> */
.L_x_8457:
[----:B------:R-:W-:-:S04]  /*8940*/  SHF.R.U32.HI R5, RZ, 0x18, R5 ;  /* 0x00000018ff057819 */ /* 0x000fc80000011605 */
[----:B------:R-:W-:-:S07]  /*8950*/  LOP3.LUT R0, R0, 0x80, R5, 0xf8, !PT ;  /* 0x0000008000007812 */ /* 0x000fce00078ef805 */
.L_x_8456:
[----:B------:R-:W-:Y:S05]  /*8960*/  BSYNC.RECONVERGENT B0 ;  /* 0x0000000000007941 */ /* 0x000fea0003800200 */
.L_x_8455:
[----:B------:R0:W-:Y:S01]  /*8970*/  STG.E.U8 desc[UR36][R2.64], R0 ;  /* 0x0000000002007986 */ /* 0x0001e2000c101124 */
[----:B------:R-:W-:Y:S05]  /*8980*/  BRA `(.L_x_8444) ;  /* 0x0000000800087947 */ /* 0x000fea0003800000 */
.L_x_8453:
        /* <DEDUP_REMOVED lines=18> */
.L_x_8460:
[----:B------:R-:W-:-:S04]  /*8ab0*/  SHF.R.U32.HI R5, RZ, 0x18, R5 ;  /* 0x00000018ff057819 */ /* 0x000fc80000011605 */
[----:B------:R-:W-:-:S07]  /*8ac0*/  LOP3.LUT R0, R0, 0x80, R5, 0xf8, !PT ;  /* 0x0000008000007812 */ /* 0x000fce00078ef805 */
.L_x_8459:
[----:B------:R-:W-:Y:S05]  /*8ad0*/  BSYNC.RECONVERGENT B0 ;  /* 0x0000000000007941 */ /* 0x000fea0003800200 */
.L_x_8458:
[----:B------:R0:W-:Y:S01]  /*8ae0*/  STG.E.U8 desc[UR36][R2.64], R0 ;  /* 0x0000000002007986 */ /* 0x0001e2000c101124 */
[----:B------:R-:W-:Y:S05]  /*8af0*/  BRA `(.L_x_8444) ;  /* 0x0000000400ac7947 */ /* 0x000fea0003800000 */
.L_x_8452:
        /* <DEDUP_REMOVED lines=22> */
.L_x_8462:
[----:B------:R-:W-:-:S04]  /*8c60*/  PRMT R4, R9, 0x9910, RZ ;  /* 0x0000991009047816 */ /* 0x000fc800000000ff */
[----:B------:R-:W-:-:S05]  /*8c70*/  SHF.R.S32.HI R5, RZ, 0x1f, R4 ;  /* 0x0000001fff057819 */ /* 0x000fca0000011404 */
[----:B------:R0:W-:Y:S01]  /*8c80*/  STG.E.64 desc[UR36][R2.64], R4 ;  /* 0x0000000402007986 */ /* 0x0001e2000c101b24 */
[----:B------:R-:W-:Y:S05]  /*8c90*/  BRA `(.L_x_8444) ;  /* 0x0000000400447947 */ /* 0x000fea0003800000 */
.L_x_8461:
[----:B------:R-:W-:-:S05]  /*8ca0*/  PRMT R5, R9, 0x9910, RZ ;  /* 0x0000991009057816 */ /* 0x000fca00000000ff */
[----:B------:R0:W-:Y:S01]  /*8cb0*/  STG.E desc[UR36][R2.64], R5 ;  /* 0x0000000502007986 */ /* 0x0001e2000c101924 */
[----:B------:R-:W-:Y:S05]  /*8cc0*/  BRA `(.L_x_8444) ;  /* 0x0000000400387947 */ /* 0x000fea0003800000 */
.L_x_8451:
        /* <DEDUP_REMOVED lines=11> */
.L_x_8464:
[----:B------:R-:W-:Y:S01]  /*8d80*/  CS2R R6, SRZ ;  /* 0x0000000000067805 */ /* 0x000fe2000001ff00 */
[----:B------:R-:W0:Y:S04]  /*8d90*/  I2F.F64.S16 R4, R9 ;  /* 0x0000000900047312 */ /* 0x000e280000101c00 */
[----:B0-----:R0:W-:Y:S01]  /*8da0*/  STG.E.128 desc[UR36][R2.64], R4 ;  /* 0x0000000402007986 */ /* 0x0011e2000c101d24 */
[----:B------:R-:W-:Y:S05]  /*8db0*/  BRA `(.L_x_8444) ;  /* 0x0000000000fc7947 */ /* 0x000fea0003800000 */
.L_x_8463:
[----:B------:R-:W-:-:S09]  /*8dc0*/  UISETP.NE.AND UP0, UPT, UR5, 0xf, UPT ;  /* 0x0000000f0500788c */ /* 0x000fd2000bf05270 */
[----:B------:R-:W-:Y:S05]  /*8dd0*/  BRA.U !UP0, `(.L_x_8465) ;  /* 0x0000000108e87547 */ /* 0x000fea000b800000 */
[----:B------:R-:W-:-:S09]  /*8de0*/  UISETP.NE.AND UP0, UPT, UR5, 0x17, UPT ;  /* 0x000000170500788c */ /* 0x000fd2000bf05270 */
[----:B------:R-:W-:Y:S05]  /*8df0*/  BRA.U !UP0, `(.L_x_8466) ;  /* 0x0000000108907547 */ /* 0x000fea000b800000 */
[----:B------:R-:W-:-:S09]  /*8e00*/  UISETP.NE.AND UP0, UPT, UR5, 0x18, UPT ;  /* 0x000000180500788c */ /* 0x000fd2000bf05270 */
[----:B------:R-:W-:Y:S05]  /*8e10*/  BRA.U !UP0, `(.L_x_8467) ;  /* 0x0000000108447547 */ /* 0x000fea000b800000 */
.L_x_8443:
        /* <DEDUP_REMOVED lines=16> */
.L_x_8468:
[----:B------:R-:W-:Y:S05]  /*8f20*/  BRA `(.L_x_8444) ;  /* 0x0000000000a07947 */ /* 0x000fea0003800000 */
.L_x_8467:
        /* <DEDUP_REMOVED lines=13> */
.L_x_8470:
[----:B------:R-:W-:Y:S05]  /*9000*/  BSYNC.RECONVERGENT B0 ;  /* 0x0000000000007941 */ /* 0x000fea0003800200 */
.L_x_8469:
[----:B------:R-:W-:-:S05]  /*9010*/  LOP3.LUT R5, R0, 0x80, R5, 0xf8, !PT ;  /* 0x0000008000057812 */ /* 0x000fca00078ef805 */
[----:B------:R0:W-:Y:S01]  /*9020*/  STG.E.U8 desc[UR36][R2.64], R5 ;  /* 0x0000000502007986 */ /* 0x0001e2000c101124 */
[----:B------:R-:W-:Y:S05]  /*9030*/  BRA `(.L_x_8444) ;  /* 0x00000000005c7947 */ /* 0x000fea0003800000 */
.L_x_8466:
        /* <DEDUP_REMOVED lines=12> */
.L_x_8472:
[----:B------:R-:W-:Y:S01]  /*9100*/  IMAD.MOV.U32 R0, RZ, RZ, 0x7f ;  /* 0x0000007fff007424 */ /* 0x000fe200078e00ff */
[----:B------:R-:W-:-:S04]  /*9110*/  ISETP.GT.U32.AND P0, PT, R4, 0x7f800000, PT ;  /* 0x7f8000000400780c */ /* 0x000fc80003f04070 */
[----:B------:R-:W-:-:S09]  /*9120*/  SEL R0, R0, 0x7c, P0 ;  /* 0x0000007c00007807 */ /* 0x000fd20000000000 */
.L_x_8473:
[----:B------:R-:W-:Y:S05]  /*9130*/  BSYNC.RECONVERGENT B0 ;  /* 0x0000000000007941 */ /* 0x000fea0003800200 */
.L_x_8471:
[----:B------:R-:W-:-:S04]  /*9140*/  SHF.R.U32.HI R5, RZ, 0x18, R5 ;  /* 0x00000018ff057819 */ /* 0x000fc80000011605 */
[----:B------:R-:W-:-:S05]  /*9150*/  LOP3.LUT R5, R0, 0x80, R5, 0xf8, !PT ;  /* 0x0000008000057812 */ /* 0x000fca00078ef805 */
[----:B------:R0:W-:Y:S01]  /*9160*/  STG.E.U8 desc[UR36][R2.64], R5 ;  /* 0x0000000502007986 */ /* 0x0001e2000c101124 */
[----:B------:R-:W-:Y:S05]  /*9170*/  BRA `(.L_x_8444) ;  /* 0x00000000000c7947 */ /* 0x000fea0003800000 */
.L_x_8465:
[----:B------:R-:W0:Y:S02]  /*9180*/  I2F.S16 R0, R9 ;  /* 0x0000000900007306 */ /* 0x000e240000101400 */
[----:B0-----:R-:W-:-:S05]  /*9190*/  F2FP.BF16.F32.PACK_AB R0, RZ, R0 ;  /* 0x00000000ff00723e */ /* 0x001fca00000010ff */
[----:B------:R0:W-:Y:S02]  /*91a0*/  STG.E.U16 desc[UR36][R2.64], R0 ;  /* 0x0000000002007986 */ /* 0x0001e4000c101524 */
.L_x_8444:
[----:B------:R-:W-:-:S07]  /*91b0*/  VIADD R17, R17, 0x80 ;  /* 0x0000008011117836 */ /* 0x000fce0000000000 */
.L_x_8404:
[----:B------:R-:W-:Y:S05]  /*91c0*/  BSYNC.RECONVERGENT B6 ;  /* 0x0000000000067941 */ /* 0x000fea0003800200 */
.L_x_8403:
        /* <DEDUP_REMOVED lines=306> */
.L_x_8474:
        /* <DEDUP_REMOVED lines=18> */
.L_x_8478:
[----:B------:R0:W5:Y:S01]  /*a610*/  LDG.E.U8 R0, desc[UR36][R2.64] ;  /* 0x0000002402007981 */ /* 0x000162000c1e1100 */
[----:B------:R-:W-:Y:S05]  /*a620*/  BRA `(.L_x_8480) ;  /* 0x0000000c004c7947 */ /* 0x000fea0003800000 */
.L_x_8477:
        /* <DEDUP_REMOVED lines=8> */
.L_x_8482:
[----:B------:R0:W5:Y:S01]  /*a6b0*/  LDG.E.U8 R0, desc[UR36][R2.64] ;  /* 0x0000002402007981 */ /* 0x000162000c1e1100 */
[----:B------:R-:W-:Y:S05]  /*a6c0*/  BRA `(.L_x_8480) ;  /* 0x0000000c00247947 */ /* 0x000fea0003800000 */
.L_x_8481:
[----:B------:R0:W5:Y:S01]  /*a6d0*/  LDG.E.U16 R0, desc[UR36][R2.64] ;  /* 0x0000002402007981 */ /* 0x000162000c1e1500 */
[----:B------:R-:W-:Y:S05]  /*a6e0*/  BRA `(.L_x_8480) ;  /* 0x0000000c001c7947 */ /* 0x000fea0003800000 */
.L_x_8476:
        /* <DEDUP_REMOVED lines=9> */
.L_x_8484:
[----:B------:R-:W2:Y:S02]  /*a780*/  LDG.E.U16 R4, desc[UR36][R2.64] ;  /* 0x0000002402047981 */ /* 0x000ea4000c1e1500 */
[----:B--2---:R-:W-:-:S06]  /*a790*/  HADD2.F32 R4, -RZ, R4.H0_H0 ;  /* 0x20000004ff047230 */ /* 0x004fcc0000004100 */
[----:B------:R-:W0:Y:S02]  /*a7a0*/  F2I.FTZ.TRUNC.NTZ R4, R4 ;  /* 0x0000000400047305 */ /* 0x000e24000021f100 */
[----:B0-----:R-:W-:Y:S01]  /*a7b0*/  PRMT R0, R4, 0x7610, R0 ;  /* 0x0000761004007816 */ /* 0x001fe20000000000 */
[----:B------:R-:W-:Y:S06]  /*a7c0*/  BRA `(.L_x_8480) ;  /* 0x0000000800e47947 */ /* 0x000fec0003800000 */
.L_x_8483:
        /* <DEDUP_REMOVED lines=9> */
.L_x_8486:
[----:B------:R-:W2:Y:S02]  /*a860*/  LDG.E.U16 R2, desc[UR36][R2.64] ;  /* 0x0000002402027981 */ /* 0x000ea4000c1e1500 */
[----:B--2---:R-:W-:-:S06]  /*a870*/  HADD2.F32 R4, -RZ, R2.H0_H0 ;  /* 0x20000002ff047230 */ /* 0x004fcc0000004100 */
[----:B------:R-:W0:Y:S02]  /*a880*/  F2I.FTZ.TRUNC.NTZ R4, R4 ;  /* 0x0000000400047305 */ /* 0x000e24000021f100 */
[----:B0-----:R-:W-:Y:S01]  /*a890*/  PRMT R0, R4, 0x7610, R0 ;  /* 0x0000761004007816 */ /* 0x001fe20000000000 */
[----:B------:R-:W-:Y:S06]  /*a8a0*/  BRA `(.L_x_8480) ;  /* 0x0000000800ac7947 */ /* 0x000fec0003800000 */
.L_x_8485:
[----:B------:R-:W2:Y:S02]  /*a8b0*/  LDG.E.64 R2, desc[UR36][R2.64] ;  /* 0x0000002402027981 */ /* 0x000ea4000c1e1b00 */
[----:B--2---:R0:W1:Y:S02]  /*a8c0*/  F2I.F64.TRUNC R0, R2 ;  /* 0x0000000200007311 */ /* 0x004064000030d100 */
[----:B01----:R-:W-:Y:S05]  /*a8d0*/  BRA `(.L_x_8480) ;  /* 0x0000000800a07947 */ /* 0x003fea0003800000 */
.L_x_8475:
        /* <DEDUP_REMOVED lines=12> */
.L_x_8489:
[----:B------:R-:W2:Y:S02]  /*a9a0*/  LDG.E.64 R2, desc[UR36][R2.64] ;  /* 0x0000002402027981 */ /* 0x000ea4000c1e1b00 */
[----:B--2---:R3:W4:Y:S02]  /*a9b0*/  F2I.F64.TRUNC R0, R2 ;  /* 0x0000000200007311 */ /* 0x004724000030d100 */
[----:B---34-:R-:W-:Y:S05]  /*a9c0*/  BRA `(.L_x_8480) ;  /* 0x0000000800647947 */ /* 0x018fea0003800000 */
.L_x_8488:
        /* <DEDUP_REMOVED lines=27> */
.L_x_8491:
        /* <DEDUP_REMOVED lines=14> */
.L_x_8490:
[----:B------:R-:W2:Y:S02]  /*ac60*/  LDG.E.U16 R4, desc[UR36][R2.64] ;  /* 0x0000002402047981 */ /* 0x000ea4000c1e1500 */
[----:B--2---:R-:W-:-:S06]  /*ac70*/  SHF.L.U32 R4, R4, 0x10, RZ ;  /* 0x0000001004047819 */ /* 0x004fcc00000006ff */
[----:B------:R-:W0:Y:S02]  /*ac80*/  F2I.FTZ.TRUNC.NTZ R4, R4 ;  /* 0x0000000400047305 */ /* 0x000e24000021f100 */
[----:B0-----:R-:W-:Y:S01]  /*ac90*/  PRMT R0, R4, 0x7610, R0 ;  /* 0x0000761004007816 */ /* 0x001fe20000000000 */
[----:B------:R-:W-:Y:S06]  /*aca0*/  BRA `(.L_x_8480) ;  /* 0x0000000400ac7947 */ /* 0x000fec0003800000 */
.L_x_8487:
        /* <DEDUP_REMOVED lines=10> */
.L_x_8494:
        /* <DEDUP_REMOVED lines=21> */
.L_x_8498:
[----:B------:R-:W-:Y:S05]  /*aea0*/  BSYNC.RECONVERGENT B1 ;  /* 0x0000000000017941 */ /* 0x000fea0003800200 */
.L_x_8497:
[----:B------:R-:W-:Y:S01]  /*aeb0*/  IMAD.SHL.U32 R0, R0, 0x100000, RZ ;  /* 0x0010000000007824 */ /* 0x000fe200078e00ff */
[----:B------:R-:W-:-:S04]  /*aec0*/  LEA R2, R2, 0x3b800000, 0x17 ;  /* 0x3b80000002027811 */ /* 0x000fc800078eb8ff */
[----:B------:R-:W-:-:S07]  /*aed0*/  LOP3.LUT R4, R2, R0, R7, 0xfe, !PT ;  /* 0x0000000002047212 */ /* 0x000fce00078efe07 */
.L_x_8496:
[----:B------:R-:W-:Y:S05]  /*aee0*/  BSYNC.RECONVERGENT B0 ;  /* 0x0000000000007941 */ /* 0x000fea0003800200 */
.L_x_8495:
[----:B------:R-:W0:Y:S02]  /*aef0*/  F2I.FTZ.TRUNC.NTZ R4, R4 ;  /* 0x0000000400047305 */ /* 0x000e24000021f100 */
[----:B0-----:R-:W-:Y:S01]  /*af00*/  PRMT R0, R4, 0x7610, R0 ;  /* 0x0000761004007816 */ /* 0x001fe20000000000 */
[----:B------:R-:W-:Y:S06]  /*af10*/  BRA `(.L_x_8480) ;  /* 0x0000000400107947 */ /* 0x000fec0003800000 */
.L_x_8493:
        /* <DEDUP_REMOVED lines=21> */
.L_x_8502:
[----:B------:R-:W-:Y:S05]  /*b070*/  BSYNC.RECONVERGENT B1 ;  /* 0x0000000000017941 */ /* 0x000fea0003800200 */
.L_x_8501:
[----:B------:R-:W-:Y:S01]  /*b080*/  IMAD.SHL.U32 R0, R0, 0x200000, RZ ;  /* 0x0020000000007824 */ /* 0x000fe200078e00ff */
[----:B------:R-:W-:-:S04]  /*b090*/  LEA R2, R2, 0x37800000, 0x17 ;  /* 0x3780000002027811 */ /* 0x000fc800078eb8ff */
[----:B------:R-:W-:-:S07]  /*b0a0*/  LOP3.LUT R4, R2, R0, R7, 0xfe, !PT ;  /* 0x0000000002047212 */ /* 0x000fce00078efe07 */
.L_x_8500:
[----:B------:R-:W-:Y:S05]  /*b0b0*/  BSYNC.RECONVERGENT B0 ;  /* 0x0000000000007941 */ /* 0x000fea0003800200 */
.L_x_8499:
[----:B------:R-:W0:Y:S02]  /*b0c0*/  F2I.FTZ.TRUNC.NTZ R4, R4 ;  /* 0x0000000400047305 */ /* 0x000e24000021f100 */
[----:B0-----:R-:W-:Y:S01]  /*b0d0*/  PRMT R0, R4, 0x7610, R0 ;  /* 0x0000761004007816 */ /* 0x001fe20000000000 */
[----:B------:R-:W-:Y:S06]  /*b0e0*/  BRA `(.L_x_8480) ;  /* 0x00000000009c7947 */ /* 0x000fec0003800000 */
.L_x_8492:
        /* <DEDUP_REMOVED lines=14> */
.L_x_8506:
[----:B------:R-:W-:Y:S05]  /*b1d0*/  BSYNC.RECONVERGENT B0 ;  /* 0x0000000000007941 */ /* 0x000fea0003800200 */
.L_x_8505:
[----:B------:R-:W0:Y:S02]  /*b1e0*/  F2I.FTZ.TRUNC.NTZ R4, R4 ;  /* 0x0000000400047305 */ /* 0x000e24000021f100 */
[----:B0-----:R-:W-:Y:S01]  /*b1f0*/  PRMT R0, R4, 0x7610, R0 ;  /* 0x0000761004007816 */ /* 0x001fe20000000000 */
[----:B------:R-:W-:Y:S06]  /*b200*/  BRA `(.L_x_8480) ;  /* 0x0000000000547947 */ /* 0x000fec0003800000 */
.L_x_8479:
        /* <DEDUP_REMOVED lines=16> */
.L_x_8507:
[----:B------:R-:W-:Y:S01]  /*b310*/  PRMT R0, RZ, 0x7610, R0 ;  /* 0x00007610ff007816 */ /* 0x000fe20000000000 */
[----:B------:R-:W-:Y:S06]  /*b320*/  BRA `(.L_x_8480) ;  /* 0x00000000000c7947 */ /* 0x000fec0003800000 */
.L_x_8504:
[----:B------:R2:W5:Y:S01]  /*b330*/  LDG.E.U8 R0, desc[UR36][R2.64] ;  /* 0x0000002402007981 */ /* 0x000562000c1e1100 */
[----:B------:R-:W-:Y:S05]  /*b340*/  BRA `(.L_x_8480) ;  /* 0x0000000000047947 */ /* 0x000fea0003800000 */
.L_x_8503:
[----:B------:R1:W5:Y:S02]  /*b350*/  LDG.E.U8 R0, desc[UR36][R2.64] ;  /* 0x0000002402007981 */ /* 0x000364000c1e1100 */
.L_x_8480:
[----:B------:R-:W-:Y:S01]  /*b360*/  UPRMT UR5, UR39, 0x9910, URZ ;  /* 0x0000991027057896 */ /* 0x000fe200080000ff */
[----:B-1--45:R-:W-:Y:S01]  /*b370*/  PRMT R0, R0, 0x8880, RZ ;  /* 0x0000888000007816 */ /* 0x032fe200000000ff */
[----:B------:R-:W-:Y:S02]  /*b380*/  UPRMT UR4, UR43, 0x8880, URZ ;  /* 0x000088802b047896 */ /* 0x000fe400080000ff */
[----:B------:R-:W-:Y:S01]  /*b390*/  UISETP.GT.AND UP0, UPT, UR5, 0x9, UPT ;  /* 0x000000090500788c */ /* 0x000fe2000bf04270 */
[----:B------:R-:W-:Y:S01]  /*b3a0*/  PRMT R0, R0, 0x7710, RZ ;  /* 0x0000771000007816 */ /* 0x000fe200000000ff */
[----:B------:R-:W-:-:S06]  /*b3b0*/  UPRMT UR4, UR4, 0x7710, URZ ;  /* 0x0000771004047896 */ /* 0x000fcc00080000ff */
[----:B------:R-:W-:-:S04]  /*b3c0*/  VIMNMX.S16x2 R0, PT, PT, R0, UR4, PT ;  /* 0x0000000400007c48 */ /* 0x000fc8000bfe0300 */
[----:B------:R-:W-:Y:S01]  /*b3d0*/  PRMT R5, R0, 0x7610, R5 ;  /* 0x0000761000057816 */ /* 0x000fe20000000005 */
        /* <DEDUP_REMOVED lines=11> */
.L_x_8511:
[----:B------:R-:W-:Y:S01]  /*b490*/  STG.E.U8 desc[UR36][R16.64], R5 ;  /* 0x0000000510007986 */ /* 0x000fe2000c101124 */
[----:B------:R-:W-:Y:S05]  /*b4a0*/  EXIT ;  /* 0x000000000000794d */ /* 0x000fea0003800000 */
.L_x_8510:
        /* <DEDUP_REMOVED lines=10> */
.L_x_8514:
[----:B0-2---:R-:W-:-:S05]  /*b550*/  PRMT R3, R5, 0x9910, RZ ;  /* 0x0000991005037816 */ /* 0x005fca00000000ff */
[----:B------:R-:W-:Y:S01]  /*b560*/  STG.E desc[UR36][R16.64], R3 ;  /* 0x0000000310007986 */ /* 0x000fe2000c101924 */
[----:B------:R-:W-:Y:S05]  /*b570*/  EXIT ;  /* 0x000000000000794d */ /* 0x000fea0003800000 */
.L_x_8513:
[----:B------:R-:W-:Y:S01]  /*b580*/  STG.E.U16 desc[UR36][R16.64], R5 ;  /* 0x0000000510007986 */ /* 0x000fe2000c101524 */
[----:B------:R-:W-:Y:S05]  /*b590*/  EXIT ;  /* 0x000000000000794d */ /* 0x000fea0003800000 */
.L_x_8509:
        /* <DEDUP_REMOVED lines=9> */
.L_x_8516:
[----:B------:R-:W1:Y:S02]  /*b630*/  I2F.S16 R0, R5 ;  /* 0x0000000500007306 */ /* 0x000e640000101400 */
[----:B-1----:R-:W-:-:S05]  /*b640*/  F2FP.F16.F32.PACK_AB R0, RZ, R0 ;  /* 0x00000000ff00723e */ /* 0x002fca00000000ff */
[----:B------:R-:W-:Y:S01]  /*b650*/  STG.E.U16 desc[UR36][R16.64], R0 ;  /* 0x0000000010007986 */ /* 0x000fe2000c101524 */
[----:B------:R-:W-:Y:S05]  /*b660*/  EXIT ;  /* 0x000000000000794d */ /* 0x000fea0003800000 */
.L_x_8515:
        /* <DEDUP_REMOVED lines=10> */
.L_x_8518:
[----:B------:R-:W0:Y:S02]  /*b710*/  I2F.S16 R5, R5 ;  /* 0x0000000500057306 */ /* 0x000e240000101400 */
[----:B0-2---:R-:W-:-:S04]  /*b720*/  F2FP.F16.F32.PACK_AB R3, RZ, R5 ;  /* 0x00000005ff03723e */ /* 0x005fc800000000ff */
[----:B------:R-:W-:-:S05]  /*b730*/  PRMT R3, R3, 0x5410, RZ ;  /* 0x0000541003037816 */ /* 0x000fca00000000ff */
[----:B------:R-:W-:Y:S01]  /*b740*/  STG.E desc[UR36][R16.64], R3 ;  /* 0x0000000310007986 */ /* 0x000fe2000c101924 */
[----:B------:R-:W-:Y:S05]  /*b750*/  EXIT ;  /* 0x000000000000794d */ /* 0x000fea0003800000 */
.L_x_8517:
[----:B0-23--:R-:W0:Y:S02]  /*b760*/  I2F.F64.S16 R2, R5 ;  /* 0x0000000500027312 */ /* 0x00de240000101c00 */
[----:B0-----:R-:W-:Y:S01]  /*b770*/  STG.E.64 desc[UR36][R16.64], R2 ;  /* 0x0000000210007986 */ /* 0x001fe2000c101b24 */
[----:B------:R-:W-:Y:S05]  /*b780*/  EXIT ;  /* 0x000000000000794d */ /* 0x000fea0003800000 */
.L_x_8508:
        /* <DEDUP_REMOVED lines=12> */
.L_x_8522:
        /* <DEDUP_REMOVED lines=17> */
.L_x_8525:
[----:B------:R-:W-:-:S04]  /*b960*/  SHF.R.U32.HI R3, RZ, 0x18, R3 ;  /* 0x00000018ff037819 */ /* 0x000fc80000011603 */
[----:B------:R-:W-:-:S04]  /*b970*/  LOP3.LUT R0, R0, 0x80, R3, 0xf8, !PT ;  /* 0x0000008000007812 */ /* 0x000fc800078ef803 */
[----:B------:R-:W-:-:S07]  /*b980*/  PRMT R8, R0, 0x7610, R8 ;  /* 0x0000761000087816 */ /* 0x000fce0000000008 */
.L_x_8524:
[----:B------:R-:W-:Y:S05]  /*b990*/  BSYNC.RECONVERGENT B0 ;  /* 0x0000000000007941 */ /* 0x000fea0003800200 */
.L_x_8523:
[----:B------:R-:W-:Y:S01]  /*b9a0*/  STG.E.U8 desc[UR36][R16.64], R8 ;  /* 0x0000000810007986 */ /* 0x000fe2000c101124 */
[----:B------:R-:W-:Y:S05]  /*b9b0*/  EXIT ;  /* 0x000000000000794d */ /* 0x000fea0003800000 */
.L_x_8521:
        /* <DEDUP_REMOVED lines=17> */
.L_x_8528:
[----:B------:R-:W-:-:S04]  /*bad0*/  SHF.R.U32.HI R3, RZ, 0x18, R3 ;  /* 0x00000018ff037819 */ /* 0x000fc80000011603 */
[----:B------:R-:W-:-:S04]  /*bae0*/  LOP3.LUT R0, R0, 0x80, R3, 0xf8, !PT ;  /* 0x0000008000007812 */ /* 0x000fc800078ef803 */
[----:B------:R-:W-:-:S07]  /*baf0*/  PRMT R8, R0, 0x7610, R8 ;  /* 0x0000761000087816 */ /* 0x000fce0000000008 */
.L_x_8527:
[----:B------:R-:W-:Y:S05]  /*bb00*/  BSYNC.RECONVERGENT B0 ;  /* 0x0000000000007941 */ /* 0x000fea0003800200 */
.L_x_8526:
[----:B------:R-:W-:Y:S01]  /*bb10*/  STG.E.U8 desc[UR36][R16.64], R8 ;  /* 0x0000000810007986 */ /* 0x000fe2000c101124 */
[----:B------:R-:W-:Y:S05]  /*bb20*/  EXIT ;  /* 0x000000000000794d */ /* 0x000fea0003800000 */
.L_x_8520:
        /* <DEDUP_REMOVED lines=22> */
.L_x_8530:
[----:B0-23--:R-:W-:-:S04]  /*bc90*/  PRMT R2, R5, 0x9910, RZ ;  /* 0x0000991005027816 */ /* 0x00dfc800000000ff */
[----:B------:R-:W-:-:S05]  /*bca0*/  SHF.R.S32.HI R3, RZ, 0x1f, R2 ;  /* 0x0000001fff037819 */ /* 0x000fca0000011402 */
[----:B------:R-:W-:Y:S01]  /*bcb0*/  STG.E.64 desc[UR36][R16.64], R2 ;  /* 0x0000000210007986 */ /* 0x000fe2000c101b24 */
[----:B------:R-:W-:Y:S05]  /*bcc0*/  EXIT ;  /* 0x000000000000794d */ /* 0x000fea0003800000 */
.L_x_8529:
[----:B0-2---:R-:W-:-:S05]  /*bcd0*/  PRMT R3, R5, 0x9910, RZ ;  /* 0x0000991005037816 */ /* 0x005fca00000000ff */
[----:B------:R-:W-:Y:S01]  /*bce0*/  STG.E desc[UR36][R16.64], R3 ;  /* 0x0000000310007986 */ /* 0x000fe2000c101924 */
[----:B------:R-:W-:Y:S05]  /*bcf0*/  EXIT ;  /* 0x000000000000794d */ /* 0x000fea0003800000 */
.L_x_8519:
        /* <DEDUP_REMOVED lines=11> */
.L_x_8532:
[----:B------:R-:W-:Y:S01]  /*bdb0*/  CS2R R6, SRZ ;  /* 0x0000000000067805 */ /* 0x000fe2000001ff00 */
[----:B------:R-:W1:Y:S04]  /*bdc0*/  I2F.F64.S16 R4, R5 ;  /* 0x0000000500047312 */ /* 0x000e680000101c00 */
[----:B-1----:R-:W-:Y:S01]  /*bdd0*/  STG.E.128 desc[UR36][R16.64], R4 ;  /* 0x0000000410007986 */ /* 0x002fe2000c101d24 */
[----:B------:R-:W-:Y:S05]  /*bde0*/  EXIT ;  /* 0x000000000000794d */ /* 0x000fea0003800000 */
.L_x_8531:
[----:B------:R-:W-:-:S09]  /*bdf0*/  UISETP.NE.AND UP0, UPT, UR5, 0xf, UPT ;  /* 0x0000000f0500788c */ /* 0x000fd2000bf05270 */
[----:B------:R-:W-:Y:S05]  /*be00*/  BRA.U !UP0, `(.L_x_8533) ;  /* 0x0000000108e87547 */ /* 0x000fea000b800000 */
[----:B------:R-:W-:-:S09]  /*be10*/  UISETP.NE.AND UP0, UPT, UR5, 0x17, UPT ;  /* 0x000000170500788c */ /* 0x000fd2000bf05270 */
[----:B------:R-:W-:Y:S05]  /*be20*/  BRA.U !UP0, `(.L_x_8534) ;  /* 0x0000000108907547 */ /* 0x000fea000b800000 */
[----:B------:R-:W-:-:S09]  /*be30*/  UISETP.NE.AND UP0, UPT, UR5, 0x18, UPT ;  /* 0x000000180500788c */ /* 0x000fd2000bf05270 */
[----:B------:R-:W-:Y:S05]  /*be40*/  BRA.U !UP0, `(.L_x_8535) ;  /* 0x0000000108447547 */ /* 0x000fea000b800000 */
.L_x_8512:
        /* <DEDUP_REMOVED lines=16> */
.L_x_8536:
[----:B------:R-:W-:Y:S05]  /*bf50*/  EXIT ;  /* 0x000000000000794d */ /* 0x000fea0003800000 */
.L_x_8535:
        /* <DEDUP_REMOVED lines=13> */
.L_x_8538:
[----:B------:R-:W-:Y:S05]  /*c030*/  BSYNC.RECONVERGENT B0 ;  /* 0x0000000000007941 */ /* 0x000fea0003800200 */
.L_x_8537:
[----:B------:R-:W-:-:S05]  /*c040*/  LOP3.LUT R3, R0, 0x80, R3, 0xf8, !PT ;  /* 0x0000008000037812 */ /* 0x000fca00078ef803 */
[----:B------:R-:W-:Y:S01]  /*c050*/  STG.E.U8 desc[UR36][R16.64], R3 ;  /* 0x0000000310007986 */ /* 0x000fe2000c101124 */
[----:B------:R-:W-:Y:S05]  /*c060*/  EXIT ;  /* 0x000000000000794d */ /* 0x000fea0003800000 */
.L_x_8534:
        /* <DEDUP_REMOVED lines=12> */
.L_x_8540:
[----:B------:R-:W-:Y:S01]  /*c130*/  IMAD.MOV.U32 R0, RZ, RZ, 0x7f ;  /* 0x0000007fff007424 */ /* 0x000fe200078e00ff */
[----:B------:R-:W-:-:S04]  /*c140*/  ISETP.GT.U32.AND P0, PT, R2, 0x7f800000, PT ;  /* 0x7f8000000200780c */ /* 0x000fc80003f04070 */
[----:B------:R-:W-:-:S09]  /*c150*/  SEL R0, R0, 0x7c, P0 ;  /* 0x0000007c00007807 */ /* 0x000fd20000000000 */
.L_x_8541:
[----:B------:R-:W-:Y:S05]  /*c160*/  BSYNC.RECONVERGENT B0 ;  /* 0x0000000000007941 */ /* 0x000fea0003800200 */
.L_x_8539:
[----:B------:R-:W-:-:S04]  /*c170*/  SHF.R.U32.HI R3, RZ, 0x18, R3 ;  /* 0x00000018ff037819 */ /* 0x000fc80000011603 */
[----:B------:R-:W-:-:S05]  /*c180*/  LOP3.LUT R3, R0, 0x80, R3, 0xf8, !PT ;  /* 0x0000008000037812 */ /* 0x000fca00078ef803 */
[----:B------:R-:W-:Y:S01]  /*c190*/  STG.E.U8 desc[UR36][R16.64], R3 ;  /* 0x0000000310007986 */ /* 0x000fe2000c101124 */
[----:B------:R-:W-:Y:S05]  /*c1a0*/  EXIT ;  /* 0x000000000000794d */ /* 0x000fea0003800000 */
.L_x_8533:
[----:B------:R-:W1:Y:S02]  /*c1b0*/  I2F.S16 R0, R5 ;  /* 0x0000000500007306 */ /* 0x000e640000101400 */
[----:B-1----:R-:W-:-:S05]  /*c1c0*/  F2FP.BF16.F32.PACK_AB R0, RZ, R0 ;  /* 0x00000000ff00723e */ /* 0x002fca00000010ff */
[----:B------:R-:W-:Y:S01]  /*c1d0*/  STG.E.U16 desc[UR36][R16.64], R0 ;  /* 0x0000000010007986 */ /* 0x000fe2000c101524 */
[----:B------:R-:W-:Y:S05]  /*c1e0*/  EXIT ;  /* 0x000000000000794d */ /* 0x000fea0003800000 */
.L_x_8542:
        /* <DEDUP_REMOVED lines=9> */
.L_x_35876:


//--------------------- .text._ZN2at6native27unrolled_elementwise_kernelIZZZNS0_21clamp_max_kernel_cudaERNS_18TensorIteratorBaseERKN3c106ScalarEENKUlvE_clEvENKUlvE0_clEvEUlaE_St5arrayIPcLm2EELi4E23TrivialOffsetCalculatorILi1EjESF_NS0_6memory12LoadWithCastILi1EEENSG_13StoreWithCastILi1EEEEEviT_T0_T2_T3_T4_T5_ --------------------------
	.section	.text._ZN2at6native27unrolled_elementwise_kernelIZZZNS0_21clamp_max_kernel_cudaERNS_18TensorIteratorBaseERKN3c106ScalarEENKUlvE_clEvENKUlvE0_clEvEUlaE_St5arrayIPcLm2EELi4E23TrivialOffsetCalculatorILi1EjESF_NS0_6memory12LoadWithCastILi1EEENSG_13StoreWithCastILi1EEEEEviT_T0_T2_T3_T4_T5_,"ax",@progbits
	.align	128
        .global         _ZN2at6native27unrolled_elementwise_kernelIZZZNS0_21clamp_max_kernel_cudaERNS_18TensorIteratorBaseERKN3c106ScalarEENKUlvE_clEvENKUlvE0_clEvEUlaE_St5arrayIPcLm2EELi4E23TrivialOffsetCalculatorILi1EjESF_NS0_6memory12LoadWithCastILi1EEENSG_13StoreWithCastILi1EEEEEviT_T0_T2_T3_T4_T5_
        .type           _ZN2at6native27unrolled_elementwise_kernelIZZZNS0_21clamp_max_kernel_cudaERNS_18TensorIteratorBaseERKN3c106ScalarEENKUlvE_clEvENKUlvE0_clEvEUlaE_St5arrayIPcLm2EELi4E23TrivialOffsetCalculatorILi1EjESF_NS0_6memory12LoadWithCastILi1EEENSG_13StoreWithCastILi1EEEEEviT_T0_T2_T3_T4_T5_,@function
        .size           _ZN2at6native27unrolled_elementwise_kernelIZZZNS0_21clamp_max_kernel_cudaERNS_18TensorIteratorBaseERKN3c106ScalarEENKUlvE_clEvENKUlvE0_clEvEUlaE_St5arrayIPcLm2EELi4E23TrivialOffsetCalculatorILi1EjESF_NS0_6memory12LoadWithCastILi1EEENSG_13StoreWithCastILi1EEEEEviT_T0_T2_T3_T4_T5_,(.L_x_35877 - _ZN2at6native27unrolled_elementwise_kernelIZZZNS0_21clamp_max_kernel_cudaERNS_18TensorIteratorBaseERKN3c106ScalarEENKUlvE_clEvENKUlvE0_clEvEUlaE_St5arrayIPcLm2EELi4E23TrivialOffsetCalculatorILi1EjESF_NS0_6memory12LoadWithCastILi1EEENSG_13StoreWithCastILi1EEEEEviT_T0_T2_T3_T4_T5_)
        .other          _ZN2at6native27unrolled_elementwise_kernelIZZZNS0_21clamp_max_kernel_cudaERNS_18TensorIteratorBaseERKN3c106ScalarEENKUlvE_clEvENKUlvE0_clEvEUlaE_St5arrayIPcLm2EELi4E23TrivialOffsetCalculatorILi1EjESF_NS0_6memory12LoadWithCastILi1EEENSG_13StoreWithCastILi1EEEEEviT_T0_T2_T3_T4_T5_,@"STO_CUDA_ENTRY STV_DEFAULT"
_ZN2at6native27unrolled_elementwise_kernelIZZZNS0_21clamp_max_kernel_cudaERNS_18TensorIteratorBaseERKN3c106ScalarEENKUlvE_clEvENKUlvE0_clEvEUlaE_St5arrayIPcLm2EELi4E23TrivialOffsetCalculatorILi1EjESF_NS0_6memory12LoadWithCastILi1EEENSG_13StoreWithCastILi1EEEEEviT_T0_T2_T3_T4_T5_:
.text._ZN2at6native27unrolled_elementwise_kernelIZZZNS0_21clamp_max_kernel_cudaERNS_18TensorIteratorBaseERKN3c106ScalarEENKUlvE_clEvENKUlvE0_clEvEUlaE_St5arrayIPcLm2EELi4E23TrivialOffsetCalculatorILi1EjESF_NS0_6memory12LoadWithCastILi1EEENSG_13StoreWithCastILi1EEEEEviT_T0_T2_T3_T4_T5_:
        /* <DEDUP_REMOVED lines=31> */
.L_x_8548:
[----:B------:R3:W5:Y:S01]  /*01f0*/  LDG.E.U8 R18, desc[UR36][R4.64] ;  /* 0x0000002404127981 */ /* 0x000762000c1e1100 */
[----:B------:R-:W-:Y:S05]  /*0200*/  BRA `(.L_x_8550) ;  /* 0x0000000c00507947 */ /* 0x000fea0003800000 */
.L_x_8547:
        /* <DEDUP_REMOVED lines=8> */
.L_x_8552:
[----:B------:R1:W5:Y:S01]  /*0290*/  LDG.E.U8 R18, desc[UR36][R4.64] ;  /* 0x0000002404127981 */ /* 0x000362000c1e1100 */
[----:B------:R-:W-:Y:S05]  /*02a0*/  BRA `(.L_x_8550) ;  /* 0x0000000c00287947 */ /* 0x000fea0003800000 */
.L_x_8551:
[----:B------:R2:W5:Y:S01]  /*02b0*/  LDG.E.U16 R18, desc[UR36][R4.64] ;  /* 0x0000002404127981 */ /* 0x000562000c1e1500 */
[----:B------:R-:W-:Y:S05]  /*02c0*/  BRA `(.L_x_8550) ;  /* 0x0000000c00207947 */ /* 0x000fea0003800000 */
.L_x_8546:
        /* <DEDUP_REMOVED lines=9> */
.L_x_8554:
[----:B------:R-:W2:Y:S02]  /*0360*/  LDG.E.U16 R0, desc[UR36][R4.64] ;  /* 0x0000002404007981 */ /* 0x000ea4000c1e1500 */
[----:B--2---:R-:W-:-:S06]  /*0370*/  HADD2.F32 R0, -RZ, R0.H0_H0 ;  /* 0x20000000ff007230 */ /* 0x004fcc0000004100 */
[----:B------:R-:W0:Y:S02]  /*0380*/  F2I.FTZ.TRUNC.NTZ R0, R0 ;  /* 0x0000000000007305 */ /* 0x000e24000021f100 */
[----:B0-----:R-:W-:Y:S01]  /*0390*/  PRMT R18, R0, 0x7610, R18 ;  /* 0x0000761000127816 */ /* 0x001fe20000000012 */
[----:B------:R-:W-:Y:S06]  /*03a0*/  BRA `(.L_x_8550) ;  /* 0x0000000800e87947 */ /* 0x000fec0003800000 */
.L_x_8553:
        /* <DEDUP_REMOVED lines=9> */
.L_x_8556:
[----:B------:R-:W2:Y:S02]  /*0440*/  LDG.E.U16 R4, desc[UR36][R4.64] ;  /* 0x0000002404047981 */ /* 0x000ea4000c1e1500 */
[----:B--2---:R-:W-:-:S06]  /*0450*/  HADD2.F32 R0, -RZ, R4.H0_H0 ;  /* 0x20000004ff007230 */ /* 0x004fcc0000004100 */
[----:B------:R-:W0:Y:S02]  /*0460*/  F2I.FTZ.TRUNC.NTZ R0, R0 ;  /* 0x0000000000007305 */ /* 0x000e24000021f100 */
[----:B0-----:R-:W-:Y:S01]  /*0470*/  PRMT R18, R0, 0x7610, R18 ;  /* 0x0000761000127816 */ /* 0x001fe20000000012 */
[----:B------:R-:W-:Y:S06]  /*0480*/  BRA `(.L_x_8550) ;  /* 0x0000000800b07947 */ /* 0x000fec0003800000 */
.L_x_8555:
[----:B------:R-:W2:Y:S02]  /*0490*/  LDG.E.64 R4, desc[UR36][R4.64] ;  /* 0x0000002404047981 */ /* 0x000ea4000c1e1b00 */
[----:B--2---:R0:W1:Y:S02]  /*04a0*/  F2I.F64.TRUNC R18, R4 ;  /* 0x0000000400127311 */ /* 0x004064000030d100 */
[----:B01----:R-:W-:Y:S05]  /*04b0*/  BRA `(.L_x_8550) ;  /* 0x0000000800a47947 */ /* 0x003fea0003800000 */
.L_x_8545:
        /* <DEDUP_REMOVED lines=12> */
.L_x_8559:
[----:B------:R-:W2:Y:S02]  /*0580*/  LDG.E.64 R4, desc[UR36][R4.64] ;  /* 0x0000002404047981 */ /* 0x000ea4000c1e1b00 */
[----:B--2---:R0:W1:Y:S02]  /*0590*/  F2I.F64.TRUNC R18, R4 ;  /* 0x0000000400127311 */ /* 0x004064000030d100 */
[----:B01----:R-:W-:Y:S05]  /*05a0*/  BRA `(.L_x_8550) ;  /* 0x0000000800687947 */ /* 0x003fea0003800000 */
.L_x_8558:
        /* <DEDUP_REMOVED lines=27> */
.L_x_8561:
        /* <DEDUP_REMOVED lines=11> */
[----:B------:R-:W-:-:S06]  /*0810*/  LOP3.LUT R0, R0, 0x80000000, R3, 0xf8, !PT ;  /* 0x8000000000007812 */ /* 0x000fcc00078ef803 */
[----:B------:R-:W0:Y:S02]  /*0820*/  F2I.FTZ.TRUNC.NTZ R0, R0 ;  /* 0x0000000000007305 */ /* 0x000e24000021f100 */
[----:B0-----:R-:W-:Y:S01]  /*0830*/  PRMT R18, R0, 0x7610, R18 ;  /* 0x0000761000127816 */ /* 0x001fe20000000012 */
[----:B------:R-:W-:Y:S06]  /*0840*/  BRA `(.L_x_8550) ;  /* 0x0000000400c07947 */ /* 0x000fec0003800000 */
.L_x_8560:
[----:B------:R-:W2:Y:S02]  /*0850*/  LDG.E.U16 R0, desc[UR36][R4.64] ;  /* 0x0000002404007981 */ /* 0x000ea4000c1e1500 */
[----:B--2---:R-:W-:-:S06]  /*0860*/  IMAD.U32 R0, R0, 0x10000, RZ ;  /* 0x0001000000007824 */ /* 0x004fcc00078e00ff */
[----:B------:R-:W0:Y:S02]  /*0870*/  F2I.FTZ.TRUNC.NTZ R0, R0 ;  /* 0x0000000000007305 */ /* 0x000e24000021f100 */
[----:B0-----:R-:W-:Y:S01]  /*0880*/  PRMT R18, R0, 0x7610, R18 ;  /* 0x0000761000127816 */ /* 0x001fe20000000012 */
[----:B------:R-:W-:Y:S06]  /*0890*/  BRA `(.L_x_8550) ;  /* 0x0000000400ac7947 */ /* 0x000fec0003800000 */
.L_x_8557:
        /* <DEDUP_REMOVED lines=10> */
.L_x_8564:
        /* <DEDUP_REMOVED lines=21> */
.L_x_8568:
[----:B------:R-:W-:Y:S05]  /*0a90*/  BSYNC.RECONVERGENT B1 ;  /* 0x0000000000017941 */ /* 0x000fea0003800200 */
.L_x_8567:
[----:B------:R-:W-:Y:S01]  /*0aa0*/  IMAD.SHL.U32 R0, R0, 0x100000, RZ ;  /* 0x0010000000007824 */ /* 0x000fe200078e00ff */
[----:B------:R-:W-:-:S04]  /*0ab0*/  LEA R3, R3, 0x3b800000, 0x17 ;  /* 0x3b80000003037811 */ /* 0x000fc800078eb8ff */
[----:B------:R-:W-:-:S07]  /*0ac0*/  LOP3.LUT R0, R3, R0, R7, 0xfe, !PT ;  /* 0x0000000003007212 */ /* 0x000fce00078efe07 */
.L_x_8566:
[----:B------:R-:W-:Y:S05]  /*0ad0*/  BSYNC.RECONVERGENT B0 ;  /* 0x0000000000007941 */ /* 0x000fea0003800200 */
.L_x_8565:
[----:B------:R-:W0:Y:S02]  /*0ae0*/  F2I.FTZ.TRUNC.NTZ R0, R0 ;  /* 0x0000000000007305 */ /* 0x000e24000021f100 */
[----:B0-----:R-:W-:Y:S01]  /*0af0*/  PRMT R18, R0, 0x7610, R18 ;  /* 0x0000761000127816 */ /* 0x001fe20000000012 */
[----:B------:R-:W-:Y:S06]  /*0b00*/  BRA `(.L_x_8550) ;  /* 0x0000000400107947 */ /* 0x000fec0003800000 */
.L_x_8563:
        /* <DEDUP_REMOVED lines=21> */
.L_x_8572:
[----:B------:R-:W-:Y:S05]  /*0c60*/  BSYNC.RECONVERGENT B1 ;  /* 0x0000000000017941 */ /* 0x000fea0003800200 */
.L_x_8571:
[----:B------:R-:W-:Y:S01]  /*0c70*/  IMAD.SHL.U32 R0, R0, 0x200000, RZ ;  /* 0x0020000000007824 */ /* 0x000fe200078e00ff */
[----:B------:R-:W-:-:S04]  /*0c80*/  LEA R3, R3, 0x37800000, 0x17 ;  /* 0x3780000003037811 */ /* 0x000fc800078eb8ff */
[----:B------:R-:W-:-:S07]  /*0c90*/  LOP3.LUT R0, R3, R0, R7, 0xfe, !PT ;  /* 0x0000000003007212 */ /* 0x000fce00078efe07 */
.L_x_8570:
[----:B------:R-:W-:Y:S05]  /*0ca0*/  BSYNC.RECONVERGENT B0 ;  /* 0x0000000000007941 */ /* 0x000fea0003800200 */
.L_x_8569:
[----:B------:R-:W0:Y:S02]  /*0cb0*/  F2I.FTZ.TRUNC.NTZ R0, R0 ;  /* 0x0000000000007305 */ /* 0x000e24000021f100 */
[----:B0-----:R-:W-:Y:S01]  /*0cc0*/  PRMT R18, R0, 0x7610, R18 ;  /* 0x0000761000127816 */ /* 0x001fe20000000012 */
[----:B------:R-:W-:Y:S06]  /*0cd0*/  BRA `(.L_x_8550) ;  /* 0x00000000009c7947 */ /* 0x000fec0003800000 */
.L_x_8562:
[----:B------:R-:W-:-:S09]  /*0ce0*/  UISETP.NE.AND UP0, UPT, UR4, 0x1c, UPT ;  /* 0x0000001c0400788c */ /* 0x000fd2000bf05270 */
[----:B------:R-:W-:Y:S05]  /*0cf0*/  BRA.U !UP0, `(.L_x_8573) ;  /* 0x0000000108907547 */ /* 0x000fea000b800000 */
[----:B------:R-:W-:-:S09]  /*0d00*/  UISETP.NE.AND UP0, UPT, UR4, 0x1d, UPT ;  /* 0x0000001d0400788c */ /* 0x000fd2000bf05270 */
[----:B------:R-:W-:Y:S05]  /*0d10*/  BRA.U !UP0, `(.L_x_8574) ;  /* 0x0000000108807547 */ /* 0x000fea000b800000 */
[----:B------:R-:W-:-:S09]  /*0d20*/  UISETP.NE.AND UP0, UPT, UR4, 0x2c, UPT ;  /* 0x0000002c0400788c */ /* 0x000fd2000bf05270 */
[----:B------:R-:W-:Y:S05]  /*0d30*/  BRA.U !UP0, `(.L_x_8575) ;  /* 0x0000000108487547 */ /* 0x000fea000b800000 */
.L_x_8549:
        /* <DEDUP_REMOVED lines=16> */
.L_x_8576:
[----:B------:R-:W-:Y:S01]  /*0e40*/  PRMT R18, RZ, 0x7610, R18 ;  /* 0x00007610ff127816 */ /* 0x000fe20000000012 */
[----:B------:R-:W-:Y:S06]  /*0e50*/  BRA `(.L_x_8550) ;  /* 0x00000000003c7947 */ /* 0x000fec0003800000 */
.L_x_8575:
        /* <DEDUP_REMOVED lines=8> */
.L_x_8578:
[----:B------:R-:W-:Y:S05]  /*0ee0*/  BSYNC.RECONVERGENT B0 ;  /* 0x0000000000007941 */ /* 0x000fea0003800200 */
.L_x_8577:
[----:B------:R-:W0:Y:S02]  /*0ef0*/  F2I.FTZ.TRUNC.NTZ R0, R0 ;  /* 0x0000000000007305 */ /* 0x000e24000021f100 */
[----:B0-----:R-:W-:Y:S01]  /*0f00*/  PRMT R18, R0, 0x7610, R18 ;  /* 0x0000761000127816 */ /* 0x001fe20000000012 */
[----:B------:R-:W-:Y:S06]  /*0f10*/  BRA `(.L_x_8550) ;  /* 0x00000000000c7947 */ /* 0x000fec0003800000 */
.L_x_8574:
[----:B------:R0:W5:Y:S01]  /*0f20*/  LDG.E.U8 R18, desc[UR36][R4.64] ;  /* 0x0000002404127981 */ /* 0x000162000c1e1100 */
[----:B------:R-:W-:Y:S05]  /*0f30*/  BRA `(.L_x_8550) ;  /* 0x0000000000047947 */ /* 0x000fea0003800000 */
.L_x_8573:
[----:B------:R0:W5:Y:S02]  /*0f40*/  LDG.E.U8 R18, desc[UR36][R4.64] ;  /* 0x0000002404127981 */ /* 0x000164000c1e1100 */
.L_x_8550:
[----:B------:R-:W-:-:S07]  /*0f50*/  VIADD R25, R17, 0x80 ;  /* 0x0000008011197836 */ /* 0x000fce0000000000 */
.L_x_8544:
[----:B------:R-:W-:Y:S05]  /*0f60*/  BSYNC.RECONVERGENT B6 ;  /* 0x0000000000067941 */ /* 0x000fea0003800200 */
.L_x_8543:
        /* <DEDUP_REMOVED lines=23> */
.L_x_8584:
[----:B------:R0:W5:Y:S01]  /*10e0*/  LDG.E.U8 R19, desc[UR36][R4.64] ;  /* 0x0000002404137981 */ /* 0x000162000c1e1100 */
[----:B------:R-:W-:Y:S05]  /*10f0*/  BRA `(.L_x_8586) ;  /* 0x0000000c00507947 */ /* 0x000fea0003800000 */
.L_x_8583:
        /* <DEDUP_REMOVED lines=8> */
.L_x_8588:
[----:B------:R0:W5:Y:S01]  /*1180*/  LDG.E.U8 R19, desc[UR36][R4.64] ;  /* 0x0000002404137981 */ /* 0x000162000c1e1100 */
[----:B------:R-:W-:Y:S05]  /*1190*/  BRA `(.L_x_8586) ;  /* 0x0000000c00287947 */ /* 0x000fea0003800000 */
.L_x_8587:
[----:B------:R0:W5:Y:S01]  /*11a0*/  LDG.E.U16 R19, desc[UR36][R4.64] ;  /* 0x0000002404137981 */ /* 0x000162000c1e1500 */
[----:B------:R-:W-:Y:S05]  /*11b0*/  BRA `(.L_x_8586) ;  /* 0x0000000c00207947 */ /* 0x000fea0003800000 */
.L_x_8582:
        /* <DEDUP_REMOVED lines=9> */
.L_x_8590:
[----:B------:R-:W2:Y:S02]  /*1250*/  LDG.E.U16 R0, desc[UR36][R4.64] ;  /* 0x0000002404007981 */ /* 0x000ea4000c1e1500 */
[----:B--2---:R-:W-:-:S06]  /*1260*/  HADD2.F32 R0, -RZ, R0.H0_H0 ;  /* 0x20000000ff007230 */ /* 0x004fcc0000004100 */
[----:B------:R-:W0:Y:S02]  /*1270*/  F2I.FTZ.TRUNC.NTZ R0, R0 ;  /* 0x0000000000007305 */ /* 0x000e24000021f100 */
[----:B0-----:R-:W-:Y:S01]  /*1280*/  PRMT R19, R0, 0x7610, R19 ;  /* 0x0000761000137816 */ /* 0x001fe20000000013 */
[----:B------:R-:W-:Y:S06]  /*1290*/  BRA `(.L_x_8586) ;  /* 0x0000000800e87947 */ /* 0x000fec0003800000 */
.L_x_8589:
        /* <DEDUP_REMOVED lines=9> */
.L_x_8592:
[----:B------:R-:W2:Y:S02]  /*1330*/  LDG.E.U16 R4, desc[UR36][R4.64] ;  /* 0x0000002404047981 */ /* 0x000ea4000c1e1500 */
[----:B--2---:R-:W-:-:S06]  /*1340*/  HADD2.F32 R0, -RZ, R4.H0_H0 ;  /* 0x20000004ff007230 */ /* 0x004fcc0000004100 */
[----:B------:R-:W0:Y:S02]  /*1350*/  F2I.FTZ.TRUNC.NTZ R0, R0 ;  /* 0x0000000000007305 */ /* 0x000e24000021f100 */
[----:B0-----:R-:W-:Y:S01]  /*1360*/  PRMT R19, R0, 0x7610, R19 ;  /* 0x0000761000137816 */ /* 0x001fe20000000013 */
[----:B------:R-:W-:Y:S06]  /*1370*/  BRA `(.L_x_8586) ;  /* 0x0000000800b07947 */ /* 0x000fec0003800000 */
.L_x_8591:
[----:B------:R-:W2:Y:S02]  /*1380*/  LDG.E.64 R4, desc[UR36][R4.64] ;  /* 0x0000002404047981 */ /* 0x000ea4000c1e1b00 */
[----:B--2---:R0:W1:Y:S02]  /*1390*/  F2I.F64.TRUNC R19, R4 ;  /* 0x0000000400137311 */ /* 0x004064000030d100 */
[----:B01----:R-:W-:Y:S05]  /*13a0*/  BRA `(.L_x_8586) ;  /* 0x0000000800a47947 */ /* 0x003fea0003800000 */
.L_x_8581:
        /* <DEDUP_REMOVED lines=12> */
.L_x_8595:
[----:B------:R-:W2:Y:S02]  /*1470*/  LDG.E.64 R4, desc[UR36][R4.64] ;  /* 0x0000002404047981 */ /* 0x000ea4000c1e1b00 */
[----:B--2---:R0:W1:Y:S02]  /*1480*/  F2I.F64.TRUNC R19, R4 ;  /* 0x0000000400137311 */ /* 0x004064000030d100 */
[----:B01----:R-:W-:Y:S05]  /*1490*/  BRA `(.L_x_8586) ;  /* 0x0000000800687947 */ /* 0x003fea0003800000 */
.L_x_8594:
        /* <DEDUP_REMOVED lines=27> */
.L_x_8597:
        /* <DEDUP_REMOVED lines=11> */
[----:B------:R-:W-:-:S06]  /*1700*/  LOP3.LUT R0, R0, 0x80000000, R3, 0xf8, !PT ;  /* 0x8000000000007812 */ /* 0x000fcc00078ef803 */
[----:B------:R-:W0:Y:S02]  /*1710*/  F2I.FTZ.TRUNC.NTZ R0, R0 ;  /* 0x0000000000007305 */ /* 0x000e24000021f100 */
[----:B0-----:R-:W-:Y:S01]  /*1720*/  PRMT R19, R0, 0x7610, R19 ;  /* 0x0000761000137816 */ /* 0x001fe20000000013 */
[----:B------:R-:W-:Y:S06]  /*1730*/  BRA `(.L_x_8586) ;  /* 0x0000000400c07947 */ /* 0x000fec0003800000 */
.L_x_8596:
[----:B------:R-:W2:Y:S02]  /*1740*/  LDG.E.U16 R0, desc[UR36][R4.64] ;  /* 0x0000002404007981 */ /* 0x000ea4000c1e1500 */
[----:B--2---:R-:W-:-:S06]  /*1750*/  IMAD.U32 R0, R0, 0x10000, RZ ;  /* 0x0001000000007824 */ /* 0x004fcc00078e00ff */
[----:B------:R-:W0:Y:S02]  /*1760*/  F2I.FTZ.TRUNC.NTZ R0, R0 ;  /* 0x0000000000007305 */ /* 0x000e24000021f100 */
[----:B0-----:R-:W-:Y:S01]  /*1770*/  PRMT R19, R0, 0x7610, R19 ;  /* 0x0000761000137816 */ /* 0x001fe20000000013 */
[----:B------:R-:W-:Y:S06]  /*1780*/  BRA `(.L_x_8586) ;  /* 0x0000000400ac7947 */ /* 0x000fec0003800000 */
.L_x_8593:
        /* <DEDUP_REMOVED lines=10> */
.L_x_8600:
        /* <DEDUP_REMOVED lines=21> */
.L_x_8604:
[----:B------:R-:W-:Y:S05]  /*1980*/  BSYNC.RECONVERGENT B1 ;  /* 0x0000000000017941 */ /* 0x000fea0003800200 */
.L_x_8603:
[----:B------:R-:W-:Y:S01]  /*1990*/  IMAD.SHL.U32 R0, R0, 0x100000, RZ ;  /* 0x0010000000007824 */ /* 0x000fe200078e00ff */
[----:B------:R-:W-:-:S04]  /*19a0*/  LEA R3, R3, 0x3b800000, 0x17 ;  /* 0x3b80000003037811 */ /* 0x000fc800078eb8ff */
[----:B------:R-:W-:-:S07]  /*19b0*/  LOP3.LUT R0, R3, R0, R7, 0xfe, !PT ;  /* 0x0000000003007212 */ /* 0x000fce00078efe07 */
.L_x_8602:
[----:B------:R-:W-:Y:S05]  /*19c0*/  BSYNC.RECONVERGENT B0 ;  /* 0x0000000000007941 */ /* 0x000fea0003800200 */
.L_x_8601:
[----:B------:R-:W0:Y:S02]  /*19d0*/  F2I.FTZ.TRUNC.NTZ R0, R0 ;  /* 0x0000000000007305 */ /* 0x000e24000021f100 */
[----:B0-----:R-:W-:Y:S01]  /*19e0*/  PRMT R19, R0, 0x7610, R19 ;  /* 0x0000761000137816 */ /* 0x001fe20000000013 */
[----:B------:R-:W-:Y:S06]  /*19f0*/  BRA `(.L_x_8586) ;  /* 0x0000000400107947 */ /* 0x000fec0003800000 */
.L_x_8599:
        /* <DEDUP_REMOVED lines=21> */
.L_x_8608:
[----:B------:R-:W-:Y:S05]  /*1b50*/  BSYNC.RECONVERGENT B1 ;  /* 0x0000000000017941 */ /* 0x000fea0003800200 */
.L_x_8607:
[----:B------:R-:W-:Y:S01]  /*1b60*/  IMAD.SHL.U32 R0, R0, 0x200000, RZ ;  /* 0x0020000000007824 */ /* 0x000fe200078e00ff */
[----:B------:R-:W-:-:S04]  /*1b70*/  LEA R3, R3, 0x37800000, 0x17 ;  /* 0x3780000003037811 */ /* 0x000fc800078eb8ff */
[----:B------:R-:W-:-:S07]  /*1b80*/  LOP3.LUT R0, R3, R0, R7, 0xfe, !PT ;  /* 0x0000000003007212 */ /* 0x000fce00078efe07 */
.L_x_8606:
[----:B------:R-:W-:Y:S05]  /*1b90*/  BSYNC.RECONVERGENT B0 ;  /* 0x0000000000007941 */ /* 0x000fea0003800200 */
.L_x_8605:
[----:B------:R-:W0:Y:S02]  /*1ba0*/  F2I.FTZ.TRUNC.NTZ R0, R0 ;  /* 0x0000000000007305 */ /* 0x000e24000021f100 */
[----:B0-----:R-:W-:Y:S01]  /*1bb0*/  PRMT R19, R0, 0x7610, R19 ;  /* 0x0000761000137816 */ /* 0x001fe20000000013 */
[----:B------:R-:W-:Y:S06]  /*1bc0*/  BRA `(.L_x_8586) ;  /* 0x00000000009c7947 */ /* 0x000fec0003800000 */
.L_x_8598:
        /* <DEDUP_REMOVED lines=14> */
.L_x_8612:
[----:B------:R-:W-:Y:S05]  /*1cb0*/  BSYNC.RECONVERGENT B0 ;  /* 0x0000000000007941 */ /* 0x000fea0003800200 */
.L_x_8611:
[----:B------:R-:W0:Y:S02]  /*1cc0*/  F2I.FTZ.TRUNC.NTZ R0, R0 ;  /* 0x0000000000007305 */ /* 0x000e24000021f100 */
[----:B0-----:R-:W-:Y:S01]  /*1cd0*/  PRMT R19, R0, 0x7610, R19 ;  /* 0x0000761000137816 */ /* 0x001fe20000000013 */
[----:B------:R-:W-:Y:S06]  /*1ce0*/  BRA `(.L_x_8586) ;  /* 0x0000000000547947 */ /* 0x000fec0003800000 */
.L_x_8585:
        /* <DEDUP_REMOVED lines=16> */
.L_x_8613:
[----:B------:R-:W-:Y:S01]  /*1df0*/  PRMT R19, RZ, 0x7610, R19 ;  /* 0x00007610ff137816 */ /* 0x000fe20000000013 */
[----:B------:R-:W-:Y:S06]  /*1e00*/  BRA `(.L_x_8586) ;  /* 0x00000000000c7947 */ /* 0x000fec0003800000 */
.L_x_8610:
[----:B------:R1:W5:Y:S01]  /*1e10*/  LDG.E.U8 R19, desc[UR36][R4.64] ;  /* 0x0000002404137981 */ /* 0x000362000c1e1100 */
[----:B------:R-:W-:Y:S05]  /*1e20*/  BRA `(.L_x_8586) ;  /* 0x0000000000047947 */ /* 0x000fea0003800000 */
.L_x_8609:
[----:B------:R0:W5:Y:S02]  /*1e30*/  LDG.E.U8 R19, desc[UR36][R4.64] ;  /* 0x0000002404137981 */ /* 0x000164000c1e1100 */
.L_x_8586:
[----:B------:R-:W-:-:S07]  /*1e40*/  VIADD R25, R25, 0x80 ;  /* 0x0000008019197836 */ /* 0x000fce0000000000 */
.L_x_8580:
[----:B------:R-:W-:Y:S05]  /*1e50*/  BSYNC.RECONVERGENT B6 ;  /* 0x0000000000067941 */ /* 0x000fea0003800200 */
.L_x_8579:
        /* <DEDUP_REMOVED lines=23> */
.L_x_8619:
[----:B------:R0:W5:Y:S01]  /*1fd0*/  LDG.E.U8 R22, desc[UR36][R4.64] ;  /* 0x0000002404167981 */ /* 0x000162000c1e1100 */
[----:B------:R-:W-:Y:S05]  /*1fe0*/  BRA `(.L_x_8621) ;  /* 0x0000000c00507947 */ /* 0x000fea0003800000 */
.L_x_8618:
        /* <DEDUP_REMOVED lines=8> */
.L_x_8623:
[----:B------:R0:W5:Y:S01]  /*2070*/  LDG.E.U8 R22, desc[UR36][R4.64] ;  /* 0x0000002404167981 */ /* 0x000162000c1e1100 */
[----:B------:R-:W-:Y:S05]  /*2080*/  BRA `(.L_x_8621) ;  /* 0x0000000c00287947 */ /* 0x000fea0003800000 */
.L_x_8622:
[----:B------:R0:W5:Y:S01]  /*2090*/  LDG.E.U16 R22, desc[UR36][R4.64] ;  /* 0x0000002404167981 */ /* 0x000162000c1e1500 */
[----:B------:R-:W-:Y:S05]  /*20a0*/  BRA `(.L_x_8621) ;  /* 0x0000000c00207947 */ /* 0x000fea0003800000 */
.L_x_8617:
        /* <DEDUP_REMOVED lines=9> */
.L_x_8625:
[----:B------:R-:W2:Y:S02]  /*2140*/  LDG.E.U16 R0, desc[UR36][R4.64] ;  /* 0x0000002404007981 */ /* 0x000ea4000c1e1500 */
[----:B--2---:R-:W-:-:S06]  /*2150*/  HADD2.F32 R0, -RZ, R0.H0_H0 ;  /* 0x20000000ff007230 */ /* 0x004fcc0000004100 */
[----:B------:R-:W0:Y:S02]  /*2160*/  F2I.FTZ.TRUNC.NTZ R0, R0 ;  /* 0x0000000000007305 */ /* 0x000e24000021f100 */
[----:B0-----:R-:W-:Y:S01]  /*2170*/  PRMT R22, R0, 0x7610, R22 ;  /* 0x0000761000167816 */ /* 0x001fe20000000016 */
[----:B------:R-:W-:Y:S06]  /*2180*/  BRA `(.L_x_8621) ;  /* 0x0000000800e87947 */ /* 0x000fec0003800000 */
.L_x_8624:
        /* <DEDUP_REMOVED lines=9> */
.L_x_8627:
[----:B------:R-:W2:Y:S02]  /*2220*/  LDG.E.U16 R4, desc[UR36][R4.64] ;  /* 0x0000002404047981 */ /* 0x000ea4000c1e1500 */
[----:B--2---:R-:W-:-:S06]  /*2230*/  HADD2.F32 R0, -RZ, R4.H0_H0 ;  /* 0x20000004ff007230 */ /* 0x004fcc0000004100 */
[----:B------:R-:W0:Y:S02]  /*2240*/  F2I.FTZ.TRUNC.NTZ R0, R0 ;  /* 0x0000000000007305 */ /* 0x000e24000021f100 */
[----:B0-----:R-:W-:Y:S01]  /*2250*/  PRMT R22, R0, 0x7610, R22 ;  /* 0x0000761000167816 */ /* 0x001fe20000000016 */
[----:B------:R-:W-:Y:S06]  /*2260*/  BRA `(.L_x_8621) ;  /* 0x0000000800b07947 */ /* 0x000fec0003800000 */
.L_x_8626:
[----:B------:R-:W2:Y:S02]  /*2270*/  LDG.E.64 R4, desc[UR36][R4.64] ;  /* 0x0000002404047981 */ /* 0x000ea4000c1e1b00 */
[----:B--2---:R0:W1:Y:S02]  /*2280*/  F2I.F64.TRUNC R22, R4 ;  /* 0x0000000400167311 */ /* 0x004064000030d100 */
[----:B01----:R-:W-:Y:S05]  /*2290*/  BRA `(.L_x_8621) ;  /* 0x0000000800a47947 */ /* 0x003fea0003800000 */
.L_x_8616:
        /* <DEDUP_REMOVED lines=12> */
.L_x_8630:
[----:B------:R-:W2:Y:S02]  /*2360*/  LDG.E.64 R4, desc[UR36][R4.64] ;  /* 0x0000002404047981 */ /* 0x000ea4000c1e1b00 */
[----:B--2---:R3:W4:Y:S02]  /*2370*/  F2I.F64.TRUNC R22, R4 ;  /* 0x0000000400167311 */ /* 0x004724000030d100 */
[----:B---34-:R-:W-:Y:S05]  /*2380*/  BRA `(.L_x_8621) ;  /* 0x0000000800687947 */ /* 0x018fea0003800000 */
.L_x_8629:
        /* <DEDUP_REMOVED lines=27> */
.L_x_8632:
        /* <DEDUP_REMOVED lines=15> */
.L_x_8631:
[----:B------:R-:W2:Y:S02]  /*2630*/  LDG.E.U16 R0, desc[UR36][R4.64] ;  /* 0x0000002404007981 */ /* 0x000ea4000c1e1500 */
[----:B--2---:R-:W-:-:S06]  /*2640*/  IMAD.U32 R0, R0, 0x10000, RZ ;  /* 0x0001000000007824 */ /* 0x004fcc00078e00ff */
[----:B------:R-:W0:Y:S02]  /*2650*/  F2I.FTZ.TRUNC.NTZ R0, R0 ;  /* 0x0000000000007305 */ /* 0x000e24000021f100 */
[----:B0-----:R-:W-:Y:S01]  /*2660*/  PRMT R22, R0, 0x7610, R22 ;  /* 0x0000761000167816 */ /* 0x001fe20000000016 */
[----:B------:R-:W-:Y:S06]  /*2670*/  BRA `(.L_x_8621) ;  /* 0x0000000400ac7947 */ /* 0x000fec0003800000 */
.L_x_8628:
        /* <DEDUP_REMOVED lines=10> */
.L_x_8635:
        /* <DEDUP_REMOVED lines=21> */
.L_x_8639:
[----:B------:R-:W-:Y:S05]  /*2870*/  BSYNC.RECONVERGENT B1 ;  /* 0x0000000000017941 */ /* 0x000fea0003800200 */
.L_x_8638:
[----:B------:R-:W-:Y:S01]  /*2880*/  IMAD.SHL.U32 R0, R0, 0x100000, RZ ;  /* 0x0010000000007824 */ /* 0x000fe200078e00ff */
[----:B------:R-:W-:-:S04]  /*2890*/  LEA R3, R3, 0x3b800000, 0x17 ;  /* 0x3b80000003037811 */ /* 0x000fc800078eb8ff */
[----:B------:R-:W-:-:S07]  /*28a0*/  LOP3.LUT R0, R3, R0, R7, 0xfe, !PT ;  /* 0x0000000003007212 */ /* 0x000fce00078efe07 */
.L_x_8637:
[----:B------:R-:W-:Y:S05]  /*28b0*/  BSYNC.RECONVERGENT B0 ;  /* 0x0000000000007941 */ /* 0x000fea0003800200 */
.L_x_8636:
[----:B------:R-:W0:Y:S02]  /*28c0*/  F2I.FTZ.TRUNC.NTZ R0, R0 ;  /* 0x0000000000007305 */ /* 0x000e24000021f100 */
[----:B0-----:R-:W-:Y:S01]  /*28d0*/  PRMT R22, R0, 0x7610, R22 ;  /* 0x0000761000167816 */ /* 0x001fe20000000016 */
[----:B------:R-:W-:Y:S06]  /*28e0*/  BRA `(.L_x_8621) ;  /* 0x0000000400107947 */ /* 0x000fec0003800000 */
.L_x_8634:
        /* <DEDUP_REMOVED lines=21> */
.L_x_8643:
[----:B------:R-:W-:Y:S05]  /*2a40*/  BSYNC.RECONVERGENT B1 ;  /* 0x0000000000017941 */ /* 0x000fea0003800200 */
.L_x_8642:
[----:B------:R-:W-:Y:S01]  /*2a50*/  IMAD.SHL.U32 R0, R0, 0x200000, RZ ;  /* 0x0020000000007824 */ /* 0x000fe200078e00ff */
[----:B------:R-:W-:-:S04]  /*2a60*/  LEA R3, R3, 0x37800000, 0x17 ;  /* 0x3780000003037811 */ /* 0x000fc800078eb8ff */
[----:B------:R-:W-:-:S07]  /*2a70*/  LOP3.LUT R0, R3, R0, R7, 0xfe, !PT ;  /* 0x0000000003007212 */ /* 0x000fce00078efe07 */
.L_x_8641:
[----:B------:R-:W-:Y:S05]  /*2a80*/  BSYNC.RECONVERGENT B0 ;  /* 0x0000000000007941 */ /* 0x000fea0003800200 */
.L_x_8640:
[----:B------:R-:W0:Y:S02]  /*2a90*/  F2I.FTZ.TRUNC.NTZ R0, R0 ;  /* 0x0000000000007305 */ /* 0x000e24000021f100 */
[----:B0-----:R-:W-:Y:S01]  /*2aa0*/  PRMT R22, R0, 0x7610, R22 ;  /* 0x0000761000167816 */ /* 0x001fe20000000016 */
[----:B------:R-:W-:Y:S06]  /*2ab0*/  BRA `(.L_x_8621) ;  /* 0x00000000009c7947 */ /* 0x000fec0003800000 */
.L_x_8633:
        /* <DEDUP_REMOVED lines=14> */
.L_x_8647:
[----:B------:R-:W-:Y:S05]  /*2ba0*/  BSYNC.RECONVERGENT B0 ;  /* 0x0000000000007941 */ /* 0x000fea0003800200 */
.L_x_8646:
[----:B------:R-:W0:Y:S02]  /*2bb0*/  F2I.FTZ.TRUNC.NTZ R0, R0 ;  /* 0x0000000000007305 */ /* 0x000e24000021f100 */
[----:B0-----:R-:W-:Y:S01]  /*2bc0*/  PRMT R22, R0, 0x7610, R22 ;  /* 0x0000761000167816 */ /* 0x001fe20000000016 */
[----:B------:R-:W-:Y:S06]  /*2bd0*/  BRA `(.L_x_8621) ;  /* 0x0000000000547947 */ /* 0x000fec0003800000 */
.L_x_8620:
        /* <DEDUP_REMOVED lines=16> */
.L_x_8648:
[----:B------:R-:W-:Y:S01]  /*2ce0*/  PRMT R22, RZ, 0x7610, R22 ;  /* 0x00007610ff167816 */ /* 0x000fe20000000016 */
[----:B------:R-:W-:Y:S06]  /*2cf0*/  BRA `(.L_x_8621) ;  /* 0x00000000000c7947 */ /* 0x000fec0003800000 */
.L_x_8645:
[----:B------:R2:W5:Y:S01]  /*2d00*/  LDG.E.U8 R22, desc[UR36][R4.64] ;  /* 0x0000002404167981 */ /* 0x000562000c1e1100 */
[----:B------:R-:W-:Y:S05]  /*2d10*/  BRA `(.L_x_8621) ;  /* 0x0000000000047947 */ /* 0x000fea0003800000 */
.L_x_8644:
[----:B------:R1:W5:Y:S02]  /*2d20*/  LDG.E.U8 R22, desc[UR36][R4.64] ;  /* 0x0000002404167981 */ /* 0x000364000c1e1100 */
.L_x_8621:
[----:B------:R-:W-:-:S07]  /*2d30*/  VIADD R25, R25, 0x80 ;  /* 0x0000008019197836 */ /* 0x000fce0000000000 */
.L_x_8615:
[----:B------:R-:W-:Y:S05]  /*2d40*/  BSYNC.RECONVERGENT B6 ;  /* 0x0000000000067941 */ /* 0x000fea0003800200 */
.L_x_8614:
[----:B------:R-:W0:Y:S01]  /*2d50*/  LDC.U8 R24, c[0x0][0x388] ;  /* 0x0000e200ff187b82 */ /* 0x000e220000000000 */
        /* <DEDUP_REMOVED lines=23> */
.L_x_8654:
[----:B------:R0:W5:Y:S01]  /*2ed0*/  LDG.E.U8 R23, desc[UR36][R4.64] ;  /* 0x0000002404177981 */ /* 0x000162000c1e1100 */
[----:B------:R-:W-:Y:S05]  /*2ee0*/  BRA `(.L_x_8650) ;  /* 0x0000000c004c7947 */ /* 0x000fea0003800000 */
.L_x_8653:
        /* <DEDUP_REMOVED lines=8> */
.L_x_8657:
[----:B------:R0:W5:Y:S01]  /*2f70*/  LDG.E.U8 R23, desc[UR36][R4.64] ;  /* 0x0000002404177981 */ /* 0x000162000c1e1100 */
[----:B------:R-:W-:Y:S05]  /*2f80*/  BRA `(.L_x_8650) ;  /* 0x0000000c00247947 */ /* 0x000fea0003800000 */
.L_x_8656:
[----:B------:R0:W5:Y:S01]  /*2f90*/  LDG.E.U16 R23, desc[UR36][R4.64] ;  /* 0x0000002404177981 */ /* 0x000162000c1e1500 */
[----:B------:R-:W-:Y:S05]  /*2fa0*/  BRA `(.L_x_8650) ;  /* 0x0000000c001c7947 */ /* 0x000fea0003800000 */
.L_x_8652:
        /* <DEDUP_REMOVED lines=9> */
.L_x_8659:
[----:B------:R-:W2:Y:S02]  /*3040*/  LDG.E.U16 R0, desc[UR36][R4.64] ;  /* 0x0000002404007981 */ /* 0x000ea4000c1e1500 */
[----:B--2---:R-:W-:-:S06]  /*3050*/  HADD2.F32 R0, -RZ, R0.H0_H0 ;  /* 0x20000000ff007230 */ /* 0x004fcc0000004100 */
[----:B------:R-:W0:Y:S02]  /*3060*/  F2I.FTZ.TRUNC.NTZ R0, R0 ;  /* 0x0000000000007305 */ /* 0x000e24000021f100 */
[----:B0-----:R-:W-:Y:S01]  /*3070*/  PRMT R23, R0, 0x7610, R23 ;  /* 0x0000761000177816 */ /* 0x001fe20000000017 */
[----:B------:R-:W-:Y:S06]  /*3080*/  BRA `(.L_x_8650) ;  /* 0x0000000800e47947 */ /* 0x000fec0003800000 */
.L_x_8658:
        /* <DEDUP_REMOVED lines=9> */
.L_x_8661:
[----:B------:R-:W2:Y:S02]  /*3120*/  LDG.E.U16 R4, desc[UR36][R4.64] ;  /* 0x0000002404047981 */ /* 0x000ea4000c1e1500 */
[----:B--2---:R-:W-:-:S06]  /*3130*/  HADD2.F32 R0, -RZ, R4.H0_H0 ;  /* 0x20000004ff007230 */ /* 0x004fcc0000004100 */
[----:B------:R-:W0:Y:S02]  /*3140*/  F2I.FTZ.TRUNC.NTZ R0, R0 ;  /* 0x0000000000007305 */ /* 0x000e24000021f100 */
[----:B0-----:R-:W-:Y:S01]  /*3150*/  PRMT R23, R0, 0x7610, R23 ;  /* 0x0000761000177816 */ /* 0x001fe20000000017 */
[----:B------:R-:W-:Y:S06]  /*3160*/  BRA `(.L_x_8650) ;  /* 0x0000000800ac7947 */ /* 0x000fec0003800000 */
.L_x_8660:
[----:B------:R-:W2:Y:S02]  /*3170*/  LDG.E.64 R4, desc[UR36][R4.64] ;  /* 0x0000002404047981 */ /* 0x000ea4000c1e1b00 */
[----:B--2---:R0:W1:Y:S02]  /*3180*/  F2I.F64.TRUNC R23, R4 ;  /* 0x0000000400177311 */ /* 0x004064000030d100 */
[----:B01----:R-:W-:Y:S05]  /*3190*/  BRA `(.L_x_8650) ;  /* 0x0000000800a07947 */ /* 0x003fea0003800000 */
.L_x_8651:
        /* <DEDUP_REMOVED lines=12> */
.L_x_8664:
[----:B------:R-:W2:Y:S02]  /*3260*/  LDG.E.64 R4, desc[UR36][R4.64] ;  /* 0x0000002404047981 */ /* 0x000ea4000c1e1b00 */
[----:B--2---:R0:W1:Y:S02]  /*3270*/  F2I.F64.TRUNC R23, R4 ;  /* 0x0000000400177311 */ /* 0x004064000030d100 */
[----:B01----:R-:W-:Y:S05]  /*3280*/  BRA `(.L_x_8650) ;  /* 0x0000000800647947 */ /* 0x003fea0003800000 */
.L_x_8663:
        /* <DEDUP_REMOVED lines=27> */
.L_x_8666:
        /* <DEDUP_REMOVED lines=15> */
.L_x_8665:
[----:B------:R-:W2:Y:S02]  /*3530*/  LDG.E.U16 R0, desc[UR36][R4.64] ;  /* 0x0000002404007981 */ /* 0x000ea4000c1e1500 */
[----:B--2---:R-:W-:-:S06]  /*3540*/  IMAD.U32 R0, R0, 0x10000, RZ ;  /* 0x0001000000007824 */ /* 0x004fcc00078e00ff */
[----:B------:R-:W0:Y:S02]  /*3550*/  F2I.FTZ.TRUNC.NTZ R0, R0 ;  /* 0x0000000000007305 */ /* 0x000e24000021f100 */
[----:B0-----:R-:W-:Y:S01]  /*3560*/  PRMT R23, R0, 0x7610, R23 ;  /* 0x0000761000177816 */ /* 0x001fe20000000017 */
[----:B------:R-:W-:Y:S06]  /*3570*/  BRA `(.L_x_8650) ;  /* 0x0000000400a87947 */ /* 0x000fec0003800000 */
.L_x_8662:
        /* <DEDUP_REMOVED lines=10> */
.L_x_8669:
        /* <DEDUP_REMOVED lines=21> */
.L_x_8673:
[----:B------:R-:W-:Y:S05]  /*3770*/  BSYNC.RECONVERGENT B1 ;  /* 0x0000000000017941 */ /* 0x000fea0003800200 */
.L_x_8672:
[----:B------:R-:W-:Y:S01]  /*3780*/  IMAD.SHL.U32 R0, R0, 0x100000, RZ ;  /* 0x0010000000007824 */ /* 0x000fe200078e00ff */
[----:B------:R-:W-:-:S04]  /*3790*/  LEA R3, R3, 0x3b800000, 0x17 ;  /* 0x3b80000003037811 */ /* 0x000fc800078eb8ff */
[----:B------:R-:W-:-:S07]  /*37a0*/  LOP3.LUT R0, R3, R0, R7, 0xfe, !PT ;  /* 0x0000000003007212 */ /* 0x000fce00078efe07 */
.L_x_8671:
[----:B------:R-:W-:Y:S05]  /*37b0*/  BSYNC.RECONVERGENT B0 ;  /* 0x0000000000007941 */ /* 0x000fea0003800200 */
.L_x_8670:
[----:B------:R-:W0:Y:S02]  /*37c0*/  F2I.FTZ.TRUNC.NTZ R0, R0 ;  /* 0x0000000000007305 */ /* 0x000e24000021f100 */
[----:B0-----:R-:W-:Y:S01]  /*37d0*/  PRMT R23, R0, 0x7610, R23 ;  /* 0x0000761000177816 */ /* 0x001fe20000000017 */
[----:B------:R-:W-:Y:S06]  /*37e0*/  BRA `(.L_x_8650) ;  /* 0x00000004000c7947 */ /* 0x000fec0003800000 */
.L_x_8668:
        /* <DEDUP_REMOVED lines=21> */
.L_x_8677:
[----:B------:R-:W-:Y:S05]  /*3940*/  BSYNC.RECONVERGENT B1 ;  /* 0x0000000000017941 */ /* 0x000fea0003800200 */
.L_x_8676:
[----:B------:R-:W-:Y:S01]  /*3950*/  IMAD.SHL.U32 R0, R0, 0x200000, RZ ;  /* 0x0020000000007824 */ /* 0x000fe200078e00ff */
[----:B------:R-:W-:-:S04]  /*3960*/  LEA R3, R3, 0x37800000, 0x17 ;  /* 0x3780000003037811 */ /* 0x000fc800078eb8ff */
[----:B------:R-:W-:-:S07]  /*3970*/  LOP3.LUT R0, R3, R0, R7, 0xfe, !PT ;  /* 0x0000000003007212 */ /* 0x000fce00078efe07 */
.L_x_8675:
[----:B------:R-:W-:Y:S05]  /*3980*/  BSYNC.RECONVERGENT B0 ;  /* 0x0000000000007941 */ /* 0x000fea0003800200 */
.L_x_8674:
[----:B------:R-:W0:Y:S02]  /*3990*/  F2I.FTZ.TRUNC.NTZ R0, R0 ;  /* 0x0000000000007305 */ /* 0x000e24000021f100 */
[----:B0-----:R-:W-:Y:S01]  /*39a0*/  PRMT R23, R0, 0x7610, R23 ;  /* 0x0000761000177816 */ /* 0x001fe20000000017 */
[----:B------:R-:W-:Y:S06]  /*39b0*/  BRA `(.L_x_8650) ;  /* 0x0000000000987947 */ /* 0x000fec0003800000 */
.L_x_8667:
        /* <DEDUP_REMOVED lines=14> */
.L_x_8681:
[----:B------:R-:W-:Y:S05]  /*3aa0*/  BSYNC.RECONVERGENT B0 ;  /* 0x0000000000007941 */ /* 0x000fea0003800200 */
.L_x_8680:
[----:B------:R-:W0:Y:S02]  /*3ab0*/  F2I.FTZ.TRUNC.NTZ R0, R0 ;  /* 0x0000000000007305 */ /* 0x000e24000021f100 */
[----:B0-----:R-:W-:Y:S01]  /*3ac0*/  PRMT R23, R0, 0x7610, R23 ;  /* 0x0000761000177816 */ /* 0x001fe20000000017 */
[----:B------:R-:W-:Y:S06]  /*3ad0*/  BRA `(.L_x_8650) ;  /* 0x0000000000507947 */ /* 0x000fec0003800000 */
.L_x_8655:
        /* <DEDUP_REMOVED lines=16> */
.L_x_8682:
[----:B------:R-:W-:Y:S05]  /*3be0*/  BRA `(.L_x_8650) ;  /* 0x00000000000c7947 */ /* 0x000fea0003800000 */
.L_x_8679:
[----:B------:R0:W5:Y:S01]  /*3bf0*/  LDG.E.U8 R23, desc[UR36][R4.64] ;  /* 0x0000002404177981 */ /* 0x000162000c1e1100 */
[----:B------:R-:W-:Y:S05]  /*3c00*/  BRA `(.L_x_8650) ;  /* 0x0000000000047947 */ /* 0x000fea0003800000 */
.L_x_8678:
[----:B------:R0:W5:Y:S02]  /*3c10*/  LDG.E.U8 R23, desc[UR36][R4.64] ;  /* 0x0000002404177981 */ /* 0x000164000c1e1100 */
.L_x_8650:
[----:B------:R-:W-:Y:S05]  /*3c20*/  BSYNC.RECONVERGENT B6 ;  /* 0x0000000000067941 */ /* 0x000fea0003800200 */
.L_x_8649:
[----:B012345:R-:W-:Y:S01]  /*3c30*/  PRMT R4, R18, 0x8880, RZ ;  /* 0x0000888012047816 */ /* 0x03ffe200000000ff */
[----:B------:R-:W-:Y:S01]  /*3c40*/  BSSY.RECONVERGENT B7, `(.L_x_8683) ;  /* 0x00002de000077945 */ /* 0x000fe20003800200 */
[----:B------:R-:W0:Y:S01]  /*3c50*/  LDC.U8 R18, c[0x0][0x3b4] ;  /* 0x0000ed00ff127b82 */ /* 0x000e220000000000 */
[----:B------:R-:W-:Y:S02]  /*3c60*/  PRMT R0, R24, 0x8880, RZ ;  /* 0x0000888018007816 */ /* 0x000fe400000000ff */
[----:B------:R-:W-:Y:S01]  /*3c70*/  BSSY.RELIABLE B6, `(.L_x_8684) ;  /* 0x00001f0000067945 */ /* 0x000fe20003800100 */
[----:B------:R-:W-:Y:S02]  /*3c80*/  ISETP.GE.AND P0, PT, R17, R16, PT ;  /* 0x000000101100720c */ /* 0x000fe40003f06270 */
[----:B------:R-:W-:Y:S02]  /*3c90*/  PRMT R0, R0, 0x7710, RZ ;  /* 0x0000771000007816 */ /* 0x000fe400000000ff */
[----:B------:R-:W-:-:S02]  /*3ca0*/  PRMT R4, R4, 0x7710, RZ ;  /* 0x0000771004047816 */ /* 0x000fc400000000ff */
[----:B------:R-:W-:Y:S02]  /*3cb0*/  PRMT R6, R19, 0x8880, RZ ;  /* 0x0000888013067816 */ /* 0x000fe400000000ff */
[----:B------:R-:W-:Y:S02]  /*3cc0*/  PRMT R22, R22, 0x8880, RZ ;  /* 0x0000888016167816 */ /* 0x000fe400000000ff */
[----:B------:R-:W-:Y:S02]  /*3cd0*/  PRMT R8, R23, 0x8880, RZ ;  /* 0x0000888017087816 */ /* 0x000fe400000000ff */
[----:B------:R-:W-:Y:S02]  /*3ce0*/  VIMNMX.S16x2 R3, PT, PT, R4, R0, PT ;  /* 0x0000000004037248 */ /* 0x000fe40003fe0300 */
[----:B------:R-:W-:Y:S02]  /*3cf0*/  PRMT R6, R6, 0x7710, RZ ;  /* 0x0000771006067816 */ /* 0x000fe400000000ff */
[----:B------:R-:W-:-:S02]  /*3d00*/  PRMT R4, R22, 0x7710, RZ ;  /* 0x0000771016047816 */ /* 0x000fc400000000ff */
[----:B------:R-:W-:Y:S02]  /*3d10*/  PRMT R8, R8, 0x7710, RZ ;  /* 0x0000771008087816 */ /* 0x000fe400000000ff */
[-C--:B------:R-:W-:Y:S02]  /*3d20*/  VIMNMX.S16x2 R6, PT, PT, R6, R0.reuse, PT ;  /* 0x0000000006067248 */ /* 0x080fe40003fe0300 */
[-C--:B------:R-:W-:Y:S02]  /*3d30*/  VIMNMX.S16x2 R4, PT, PT, R4, R0.reuse, PT ;  /* 0x0000000004047248 */ /* 0x080fe40003fe0300 */
[----:B------:R-:W-:Y:S02]  /*3d40*/  VIMNMX.S16x2 R8, PT, PT, R8, R0, PT ;  /* 0x0000000008087248 */ /* 0x000fe40003fe0300 */
[----:B------:R-:W-:Y:S02]  /*3d50*/  PRMT R23, R6, 0x7610, R23 ;  /* 0x0000761006177816 */ /* 0x000fe40000000017 */
[----:B------:R-:W-:-:S02]  /*3d60*/  PRMT R22, R4, 0x7610, R22 ;  /* 0x0000761004167816 */ /* 0x000fc40000000016 */
[----:B------:R-:W-:Y:S01]  /*3d70*/  PRMT R19, R8, 0x7610, R19 ;  /* 0x0000761008137816 */ /* 0x000fe20000000013 */
[----:B------:R-:W-:Y:S06]  /*3d80*/  @P0 BRA `(.L_x_8685) ;  /* 0x0000001c006c0947 */ /* 0x000fec0003800000 */
[----:B------:R-:W1:Y:S01]  /*3d90*/  LDCU UR4, c[0x0][0x3b8] ;  /* 0x00007700ff0477ac */ /* 0x000e620008000800 */
[----:B------:R-:W2:Y:S01]  /*3da0*/  LDC.64 R8, c[0x0][0x398] ;  /* 0x0000e600ff087b82 */ /* 0x000ea20000000a00 */
[----:B------:R-:W-:Y:S01]  /*3db0*/  IMAD R0, R2, 0x200, R17 ;  /* 0x0000020002007824 */ /* 0x000fe200078e0211 */
[----:B0-----:R-:W-:Y:S01]  /*3dc0*/  PRMT R4, R18, 0x9910, RZ ;  /* 0x0000991012047816 */ /* 0x001fe200000000ff */
[----:B------:R-:W-:Y:S02]  /*3dd0*/  VIADD R17, R17, 0x80 ;  /* 0x0000008011117836 */ /* 0x000fe40000000000 */
        /* <DEDUP_REMOVED lines=16> */
.L_x_8689:
[----:B------:R0:W-:Y:S01]  /*3ee0*/  STG.E.U8 desc[UR36][R8.64], R3 ;  /* 0x0000000308007986 */ /* 0x0001e2000c101124 */
[----:B------:R-:W-:Y:S05]  /*3ef0*/  BRA `(.L_x_8691) ;  /* 0x0000000c005c7947 */ /* 0x000fea0003800000 */
.L_x_8688:
        /* <DEDUP_REMOVED lines=11> */
.L_x_8693:
[----:B------:R-:W-:-:S05]  /*3fb0*/  PRMT R3, R3, 0x9910, RZ ;  /* 0x0000991003037816 */ /* 0x000fca00000000ff */
[----:B------:R0:W-:Y:S01]  /*3fc0*/  STG.E desc[UR36][R8.64], R3 ;  /* 0x0000000308007986 */ /* 0x0001e2000c101924 */
[----:B------:R-:W-:Y:S05]  /*3fd0*/  BRA `(.L_x_8691) ;  /* 0x0000000c00247947 */ /* 0x000fea0003800000 */
.L_x_8692:
[----:B------:R0:W-:Y:S01]  /*3fe0*/  STG.E.U16 desc[UR36][R8.64], R3 ;  /* 0x0000000308007986 */ /* 0x0001e2000c101524 */
[----:B------:R-:W-:Y:S05]  /*3ff0*/  BRA `(.L_x_8691) ;  /* 0x0000000c001c7947 */ /* 0x000fea0003800000 */
.L_x_8687:
        /* <DEDUP_REMOVED lines=9> */
.L_x_8695:
[----:B------:R-:W0:Y:S02]  /*4090*/  I2F.S16 R0, R3 ;  /* 0x0000000300007306 */ /* 0x000e240000101400 */
[----:B0-----:R-:W-:-:S05]  /*40a0*/  F2FP.F16.F32.PACK_AB R0, RZ, R0 ;  /* 0x00000000ff00723e */ /* 0x001fca00000000ff */
[----:B------:R0:W-:Y:S01]  /*40b0*/  STG.E.U16 desc[UR36][R8.64], R0 ;  /* 0x0000000008007986 */ /* 0x0001e2000c101524 */
[----:B------:R-:W-:Y:S05]  /*40c0*/  BRA `(.L_x_8691) ;  /* 0x0000000800e87947 */ /* 0x000fea0003800000 */
.L_x_8694:
        /* <DEDUP_REMOVED lines=10> */
.L_x_8697:
[----:B------:R-:W0:Y:S02]  /*4170*/  I2F.S16 R3, R3 ;  /* 0x0000000300037306 */ /* 0x000e240000101400 */
[----:B0-----:R-:W-:-:S04]  /*4180*/  F2FP.F16.F32.PACK_AB R3, RZ, R3 ;  /* 0x00000003ff03723e */ /* 0x001fc800000000ff */
[----:B------:R-:W-:-:S05]  /*4190*/  PRMT R3, R3, 0x5410, RZ ;  /* 0x0000541003037816 */ /* 0x000fca00000000ff */
[----:B------:R0:W-:Y:S01]  /*41a0*/  STG.E desc[UR36][R8.64], R3 ;  /* 0x0000000308007986 */ /* 0x0001e2000c101924 */
[----:B------:R-:W-:Y:S05]  /*41b0*/  BRA `(.L_x_8691) ;  /* 0x0000000800ac7947 */ /* 0x000fea0003800000 */
.L_x_8696:
[----:B------:R-:W0:Y:S02]  /*41c0*/  I2F.F64.S16 R4, R3 ;  /* 0x0000000300047312 */ /* 0x000e240000101c00 */
[----:B0-----:R0:W-:Y:S01]  /*41d0*/  STG.E.64 desc[UR36][R8.64], R4 ;  /* 0x0000000408007986 */ /* 0x0011e2000c101b24 */
[----:B------:R-:W-:Y:S05]  /*41e0*/  BRA `(.L_x_8691) ;  /* 0x0000000800a07947 */ /* 0x000fea0003800000 */
.L_x_8686:
        /* <DEDUP_REMOVED lines=13> */
.L_x_8700:
[----:B------:R-:W-:Y:S01]  /*42c0*/  CS2R R6, SRZ ;  /* 0x0000000000067805 */ /* 0x000fe2000001ff00 */
[----:B------:R-:W0:Y:S04]  /*42d0*/  I2F.F64.S16 R4, R3 ;  /* 0x0000000300047312 */ /* 0x000e280000101c00 */
[----:B0-----:R3:W-:Y:S01]  /*42e0*/  STG.E.128 desc[UR36][R8.64], R4 ;  /* 0x0000000408007986 */ /* 0x0017e2000c101d24 */
[----:B------:R-:W-:Y:S05]  /*42f0*/  BRA `(.L_x_8691) ;  /* 0x00000008005c7947 */ /* 0x000fea0003800000 */
.L_x_8699:
        /* <DEDUP_REMOVED lines=19> */
.L_x_8704:
[----:B------:R-:W-:Y:S05]  /*4430*/  BSYNC.RECONVERGENT B0 ;  /* 0x0000000000007941 */ /* 0x000fea0003800200 */
.L_x_8703:
[----:B------:R-:W-:-:S05]  /*4440*/  LOP3.LUT R5, R0, 0x80, R5, 0xf8, !PT ;  /* 0x0000008000057812 */ /* 0x000fca00078ef805 */
[----:B------:R2:W-:Y:S01]  /*4450*/  STG.E.U8 desc[UR36][R8.64], R5 ;  /* 0x0000000508007986 */ /* 0x0005e2000c101124 */
[----:B------:R-:W-:Y:S05]  /*4460*/  BRA `(.L_x_8691) ;  /* 0x0000000800007947 */ /* 0x000fea0003800000 */
.L_x_8702:
        /* <DEDUP_REMOVED lines=15> */
.L_x_8706:
[----:B------:R-:W-:Y:S05]  /*4560*/  BSYNC.RECONVERGENT B0 ;  /* 0x0000000000007941 */ /* 0x000fea0003800200 */
.L_x_8705:
[----:B------:R-:W-:-:S05]  /*4570*/  LOP3.LUT R5, R0, 0x80, R5, 0xf8, !PT ;  /* 0x0000008000057812 */ /* 0x000fca00078ef805 */
[----:B------:R1:W-:Y:S01]  /*4580*/  STG.E.U8 desc[UR36][R8.64], R5 ;  /* 0x0000000508007986 */ /* 0x0003e2000c101124 */
[----:B------:R-:W-:Y:S05]  /*4590*/  BRA `(.L_x_8691) ;  /* 0x0000000400b47947 */ /* 0x000fea0003800000 */
.L_x_8701:
[----:B------:R-:W0:Y:S02]  /*45a0*/  I2F.S16 R0, R3 ;  /* 0x0000000300007306 */ /* 0x000e240000101400 */
[----:B0-----:R-:W-:-:S05]  /*45b0*/  F2FP.BF16.F32.PACK_AB R0, RZ, R0 ;  /* 0x00000000ff00723e */ /* 0x001fca00000010ff */
[----:B------:R0:W-:Y:S01]  /*45c0*/  STG.E.U16 desc[UR36][R8.64], R0 ;  /* 0x0000000008007986 */ /* 0x0001e2000c101524 */
[----:B------:R-:W-:Y:S05]  /*45d0*/  BRA `(.L_x_8691) ;  /* 0x0000000400a47947 */ /* 0x000fea0003800000 */
.L_x_8698:
        /* <DEDUP_REMOVED lines=10> */
.L_x_8709:
        /* <DEDUP_REMOVED lines=13> */
.L_x_8712:
[----:B------:R-:W-:-:S04]  /*4750*/  SHF.R.U32.HI R0, RZ, 0x14, R3 ;  /* 0x00000014ff007819 */ /* 0x000fc80000011603 */
[----:B------:R-:W-:-:S04]  /*4760*/  LOP3.LUT R0, R0, 0x1, RZ, 0xc0, !PT ;  /* 0x0000000100007812 */ /* 0x000fc800078ec0ff */
[----:B------:R-:W-:-:S04]  /*4770*/  IADD3 R0, PT, PT, R3, 0x487ffff, R0 ;  /* 0x0487ffff03007810 */ /* 0x000fc80007ffe000 */
[----:B------:R-:W-:-:S04]  /*4780*/  SHF.R.U32.HI R0, RZ, 0x14, R0 ;  /* 0x00000014ff007819 */ /* 0x000fc80000011600 */
[----:B------:R-:W-:-:S07]  /*4790*/  LOP3.LUT R0, R0, 0xff, RZ, 0xc0, !PT ;  /* 0x000000ff00007812 */ /* 0x000fce00078ec0ff */
.L_x_8713:
[----:B------:R-:W-:-:S04]  /*47a0*/  SHF.R.U32.HI R3, RZ, 0x18, R3 ;  /* 0x00000018ff037819 */ /* 0x000fc80000011603 */
[----:B------:R-:W-:-:S04]  /*47b0*/  LOP3.LUT R0, R0, 0x80, R3, 0xf8, !PT ;  /* 0x0000008000007812 */ /* 0x000fc800078ef803 */
[----:B------:R-:W-:-:S07]  /*47c0*/  PRMT R4, R0, 0x7610, R4 ;  /* 0x0000761000047816 */ /* 0x000fce0000000004 */
.L_x_8711:
[----:B------:R-:W-:Y:S05]  /*47d0*/  BSYNC.RECONVERGENT B0 ;  /* 0x0000000000007941 */ /* 0x000fea0003800200 */
.L_x_8710:
[----:B------:R0:W-:Y:S01]  /*47e0*/  STG.E.U8 desc[UR36][R8.64], R4 ;  /* 0x0000000408007986 */ /* 0x0001e2000c101124 */
[----:B------:R-:W-:Y:S05]  /*47f0*/  BRA `(.L_x_8691) ;  /* 0x00000004001c7947 */ /* 0x000fea0003800000 */
.L_x_8708:
        /* <DEDUP_REMOVED lines=13> */
.L_x_8716:
[----:B------:R-:W-:-:S04]  /*48d0*/  SHF.R.U32.HI R0, RZ, 0x15, R3 ;  /* 0x00000015ff007819 */ /* 0x000fc80000011603 */
[----:B------:R-:W-:-:S04]  /*48e0*/  LOP3.LUT R0, R0, 0x1, RZ, 0xc0, !PT ;  /* 0x0000000100007812 */ /* 0x000fc800078ec0ff */
[----:B------:R-:W-:-:S04]  /*48f0*/  IADD3 R0, PT, PT, R3, 0x88fffff, R0 ;  /* 0x088fffff03007810 */ /* 0x000fc80007ffe000 */
[----:B------:R-:W-:-:S04]  /*4900*/  SHF.R.U32.HI R0, RZ, 0x15, R0 ;  /* 0x00000015ff007819 */ /* 0x000fc80000011600 */
[----:B------:R-:W-:-:S07]  /*4910*/  LOP3.LUT R0, R0, 0xff, RZ, 0xc0, !PT ;  /* 0x000000ff00007812 */ /* 0x000fce00078ec0ff */
.L_x_8717:
[----:B------:R-:W-:-:S04]  /*4920*/  SHF.R.U32.HI R3, RZ, 0x18, R3 ;  /* 0x00000018ff037819 */ /* 0x000fc80000011603 */
[----:B------:R-:W-:-:S04]  /*4930*/  LOP3.LUT R0, R0, 0x80, R3, 0xf8, !PT ;  /* 0x0000008000007812 */ /* 0x000fc800078ef803 */
[----:B------:R-:W-:-:S07]  /*4940*/  PRMT R4, R0, 0x7610, R4 ;  /* 0x0000761000047816 */ /* 0x000fce0000000004 */
.L_x_8715:
[----:B------:R-:W-:Y:S05]  /*4950*/  BSYNC.RECONVERGENT B0 ;  /* 0x0000000000007941 */ /* 0x000fea0003800200 */
.L_x_8714:
[----:B------:R0:W-:Y:S01]  /*4960*/  STG.E.U8 desc[UR36][R8.64], R4 ;  /* 0x0000000408007986 */ /* 0x0001e2000c101124 */
[----:B------:R-:W-:Y:S05]  /*4970*/  BRA `(.L_x_8691) ;  /* 0x0000000000bc7947 */ /* 0x000fea0003800000 */
.L_x_8707:
[----:B------:R-:W-:-:S13]  /*4980*/  ISETP.NE.AND P0, PT, R0, 0x1c, PT ;  /* 0x0000001c0000780c */ /* 0x000fda0003f05270 */
[----:B------:R-:W-:Y:S05]  /*4990*/  @!P0 BRA `(.L_x_8718) ;  /* 0x0000000000ac8947 */ /* 0x000fea0003800000 */
[----:B------:R-:W-:-:S13]  /*49a0*/  ISETP.NE.AND P0, PT, R0, 0x1d, PT ;  /* 0x0000001d0000780c */ /* 0x000fda0003f05270 */
[----:B------:R-:W-:Y:S05]  /*49b0*/  @!P0 BRA `(.L_x_8719) ;  /* 0x0000000000908947 */ /* 0x000fea0003800000 */
[----:B------:R-:W-:-:S13]  /*49c0*/  ISETP.NE.AND P0, PT, R0, 0x2c, PT ;  /* 0x0000002c0000780c */ /* 0x000fda0003f05270 */
[----:B------:R-:W-:Y:S05]  /*49d0*/  @!P0 BRA `(.L_x_8720) ;  /* 0x0000000000448947 */ /* 0x000fea0003800000 */
.L_x_8690:
        /* <DEDUP_REMOVED lines=16> */
.L_x_8721:
[----:B------:R-:W-:Y:S05]  /*4ae0*/  BRA `(.L_x_8691) ;  /* 0x0000000000607947 */ /* 0x000fea0003800000 */
.L_x_8720:
        /* <DEDUP_REMOVED lines=17> */
.L_x_8719:
[----:B------:R-:W-:-:S05]  /*4c00*/  PRMT R3, R3, 0x9910, RZ ;  /* 0x0000991003037816 */ /* 0x000fca00000000ff */
[----:B------:R-:W-:-:S05]  /*4c10*/  IMAD.MOV.U32 R4, RZ, RZ, R3 ;  /* 0x000000ffff047224 */ /* 0x000fca00078e0003 */
[----:B------:R-:W-:-:S05]  /*4c20*/  SHF.R.S32.HI R5, RZ, 0x1f, R4 ;  /* 0x0000001fff057819 */ /* 0x000fca0000011404 */
[----:B------:R0:W-:Y:S01]  /*4c30*/  STG.E.64 desc[UR36][R8.64], R4 ;  /* 0x0000000408007986 */ /* 0x0001e2000c101b24 */
[----:B------:R-:W-:Y:S05]  /*4c40*/  BRA `(.L_x_8691) ;  /* 0x0000000000087947 */ /* 0x000fea0003800000 */
.L_x_8718:
[----:B------:R-:W-:-:S05]  /*4c50*/  PRMT R3, R3, 0x9910, RZ ;  /* 0x0000991003037816 */ /* 0x000fca00000000ff */
[----:B------:R0:W-:Y:S02]  /*4c60*/  STG.E desc[UR36][R8.64], R3 ;  /* 0x0000000308007986 */ /* 0x0001e4000c101924 */
.L_x_8691:
        /* <DEDUP_REMOVED lines=23> */
.L_x_8726:
[----:B------:R0:W-:Y:S01]  /*4de0*/  STG.E.U8 desc[UR36][R8.64], R23 ;  /* 0x0000001708007986 */ /* 0x0001e2000c101124 */
[----:B------:R-:W-:Y:S05]  /*4df0*/  BRA `(.L_x_8728) ;  /* 0x0000000c004c7947 */ /* 0x000fea0003800000 */
.L_x_8725:
        /* <DEDUP_REMOVED lines=10> */
.L_x_8730:
[----:B------:R-:W-:-:S05]  /*4ea0*/  PRMT R3, R23, 0x9910, RZ ;  /* 0x0000991017037816 */ /* 0x000fca00000000ff */
[----:B------:R3:W-:Y:S01]  /*4eb0*/  STG.E desc[UR36][R8.64], R3 ;  /* 0x0000000308007986 */ /* 0x0007e2000c101924 */
[----:B------:R-:W-:Y:S05]  /*4ec0*/  BRA `(.L_x_8728) ;  /* 0x0000000c00187947 */ /* 0x000fea0003800000 */
.L_x_8729:
[----:B------:R2:W-:Y:S01]  /*4ed0*/  STG.E.U16 desc[UR36][R8.64], R23 ;  /* 0x0000001708007986 */ /* 0x0005e2000c101524 */
[----:B------:R-:W-:Y:S05]  /*4ee0*/  BRA `(.L_x_8728) ;  /* 0x0000000c00107947 */ /* 0x000fea0003800000 */
.L_x_8724:
        /* <DEDUP_REMOVED lines=9> */
.L_x_8732:
[----:B------:R-:W0:Y:S02]  /*4f80*/  I2F.S16 R0, R23 ;  /* 0x0000001700007306 */ /* 0x000e240000101400 */
[----:B0-----:R-:W-:-:S05]  /*4f90*/  F2FP.F16.F32.PACK_AB R0, RZ, R0 ;  /* 0x00000000ff00723e */ /* 0x001fca00000000ff */
[----:B------:R0:W-:Y:S01]  /*4fa0*/  STG.E.U16 desc[UR36][R8.64], R0 ;  /* 0x0000000008007986 */ /* 0x0001e2000c101524 */
[----:B------:R-:W-:Y:S05]  /*4fb0*/  BRA `(.L_x_8728) ;  /* 0x0000000800dc7947 */ /* 0x000fea0003800000 */
.L_x_8731:
        /* <DEDUP_REMOVED lines=10> */
.L_x_8734:
[----:B------:R-:W0:Y:S02]  /*5060*/  I2F.S16 R23, R23 ;  /* 0x0000001700177306 */ /* 0x000e240000101400 */
[----:B0-----:R-:W-:-:S04]  /*5070*/  F2FP.F16.F32.PACK_AB R3, RZ, R23 ;  /* 0x00000017ff03723e */ /* 0x001fc800000000ff */
[----:B------:R-:W-:-:S05]  /*5080*/  PRMT R3, R3, 0x5410, RZ ;  /* 0x0000541003037816 */ /* 0x000fca00000000ff */
[----:B------:R0:W-:Y:S01]  /*5090*/  STG.E desc[UR36][R8.64], R3 ;  /* 0x0000000308007986 */ /* 0x0001e2000c101924 */
[----:B------:R-:W-:Y:S05]  /*50a0*/  BRA `(.L_x_8728) ;  /* 0x0000000800a07947 */ /* 0x000fea0003800000 */
.L_x_8733:
[----:B------:R-:W0:Y:S02]  /*50b0*/  I2F.F64.S16 R4, R23 ;  /* 0x0000001700047312 */ /* 0x000e240000101c00 */
[----:B0-----:R0:W-:Y:S01]  /*50c0*/  STG.E.64 desc[UR36][R8.64], R4 ;  /* 0x0000000408007986 */ /* 0x0011e2000c101b24 */
[----:B------:R-:W-:Y:S05]  /*50d0*/  BRA `(.L_x_8728) ;  /* 0x0000000800947947 */ /* 0x000fea0003800000 */
.L_x_8723:
        /* <DEDUP_REMOVED lines=12> */
.L_x_8738:
        /* <DEDUP_REMOVED lines=17> */
.L_x_8741:
[----:B------:R-:W-:-:S04]  /*52b0*/  SHF.R.U32.HI R3, RZ, 0x18, R23 ;  /* 0x00000018ff037819 */ /* 0x000fc80000011617 */
[----:B------:R-:W-:-:S04]  /*52c0*/  LOP3.LUT R0, R0, 0x80, R3, 0xf8, !PT ;  /* 0x0000008000007812 */ /* 0x000fc800078ef803 */
[----:B------:R-:W-:-:S07]  /*52d0*/  PRMT R4, R0, 0x7610, R4 ;  /* 0x0000761000047816 */ /* 0x000fce0000000004 */
.L_x_8740:
[----:B------:R-:W-:Y:S05]  /*52e0*/  BSYNC.RECONVERGENT B0 ;  /* 0x0000000000007941 */ /* 0x000fea0003800200 */
.L_x_8739:
[----:B------:R0:W-:Y:S01]  /*52f0*/  STG.E.U8 desc[UR36][R8.64], R4 ;  /* 0x0000000408007986 */ /* 0x0001e2000c101124 */
[----:B------:R-:W-:Y:S05]  /*5300*/  BRA `(.L_x_8728) ;  /* 0x0000000800087947 */ /* 0x000fea0003800000 */
.L_x_8737:
        /* <DEDUP_REMOVED lines=17> */
.L_x_8744:
[----:B------:R-:W-:-:S04]  /*5420*/  SHF.R.U32.HI R3, RZ, 0x18, R23 ;  /* 0x00000018ff037819 */ /* 0x000fc80000011617 */
[----:B------:R-:W-:-:S04]  /*5430*/  LOP3.LUT R0, R0, 0x80, R3, 0xf8, !PT ;  /* 0x0000008000007812 */ /* 0x000fc800078ef803 */
[----:B------:R-:W-:-:S07]  /*5440*/  PRMT R4, R0, 0x7610, R4 ;  /* 0x0000761000047816 */ /* 0x000fce0000000004 */
.L_x_8743:
[----:B------:R-:W-:Y:S05]  /*5450*/  BSYNC.RECONVERGENT B0 ;  /* 0x0000000000007941 */ /* 0x000fea0003800200 */
.L_x_8742:
[----:B------:R0:W-:Y:S01]  /*5460*/  STG.E.U8 desc[UR36][R8.64], R4 ;  /* 0x0000000408007986 */ /* 0x0001e2000c101124 */
[----:B------:R-:W-:Y:S05]  /*5470*/  BRA `(.L_x_8728) ;  /* 0x0000000400ac7947 */ /* 0x000fea0003800000 */
.L_x_8736:
        /* <DEDUP_REMOVED lines=22> */
.L_x_8746:
[----:B------:R-:W-:-:S04]  /*55e0*/  PRMT R4, R23, 0x9910, RZ ;  /* 0x0000991017047816 */ /* 0x000fc800000000ff */
[----:B------:R-:W-:-:S05]  /*55f0*/  SHF.R.S32.HI R5, RZ, 0x1f, R4 ;  /* 0x0000001fff057819 */ /* 0x000fca0000011404 */
[----:B------:R0:W-:Y:S01]  /*5600*/  STG.E.64 desc[UR36][R8.64], R4 ;  /* 0x0000000408007986 */ /* 0x0001e2000c101b24 */
[----:B------:R-:W-:Y:S05]  /*5610*/  BRA `(.L_x_8728) ;  /* 0x0000000400447947 */ /* 0x000fea0003800000 */
.L_x_8745:
[----:B------:R-:W-:-:S05]  /*5620*/  PRMT R3, R23, 0x9910, RZ ;  /* 0x0000991017037816 */ /* 0x000fca00000000ff */
[----:B------:R0:W-:Y:S01]  /*5630*/  STG.E desc[UR36][R8.64], R3 ;  /* 0x0000000308007986 */ /* 0x0001e2000c101924 */
[----:B------:R-:W-:Y:S05]  /*5640*/  BRA `(.L_x_8728) ;  /* 0x0000000400387947 */ /* 0x000fea0003800000 */
.L_x_8735:
        /* <DEDUP_REMOVED lines=11> */
.L_x_8748:
[----:B------:R-:W-:Y:S01]  /*5700*/  CS2R R6, SRZ ;  /* 0x0000000000067805 */ /* 0x000fe2000001ff00 */
[----:B------:R-:W0:Y:S04]  /*5710*/  I2F.F64.S16 R4, R23 ;  /* 0x0000001700047312 */ /* 0x000e280000101c00 */
[----:B0-----:R0:W-:Y:S01]  /*5720*/  STG.E.128 desc[UR36][R8.64], R4 ;  /* 0x0000000408007986 */ /* 0x0011e2000c101d24 */
[----:B------:R-:W-:Y:S05]  /*5730*/  BRA `(.L_x_8728) ;  /* 0x0000000000fc7947 */ /* 0x000fea0003800000 */
.L_x_8747:
[----:B------:R-:W-:-:S13]  /*5740*/  ISETP.NE.AND P0, PT, R0, 0xf, PT ;  /* 0x0000000f0000780c */ /* 0x000fda0003f05270 */
[----:B------:R-:W-:Y:S05]  /*5750*/  @!P0 BRA `(.L_x_8749) ;  /* 0x0000000000e88947 */ /* 0x000fea0003800000 */
[----:B------:R-:W-:-:S13]  /*5760*/  ISETP.NE.AND P0, PT, R0, 0x17, PT ;  /* 0x000000170000780c */ /* 0x000fda0003f05270 */
[----:B------:R-:W-:Y:S05]  /*5770*/  @!P0 BRA `(.L_x_8750) ;  /* 0x0000000000908947 */ /* 0x000fea0003800000 */
[----:B------:R-:W-:-:S13]  /*5780*/  ISETP.NE.AND P0, PT, R0, 0x18, PT ;  /* 0x000000180000780c */ /* 0x000fda0003f05270 */
[----:B------:R-:W-:Y:S05]  /*5790*/  @!P0 BRA `(.L_x_8751) ;  /* 0x0000000000448947 */ /* 0x000fea0003800000 */
.L_x_8727:
        /* <DEDUP_REMOVED lines=16> */
.L_x_8752:
[----:B------:R-:W-:Y:S05]  /*58a0*/  BRA `(.L_x_8728) ;  /* 0x0000000000a07947 */ /* 0x000fea0003800000 */
.L_x_8751:
        /* <DEDUP_REMOVED lines=13> */
.L_x_8754:
[----:B------:R-:W-:Y:S05]  /*5980*/  BSYNC.RECONVERGENT B0 ;  /* 0x0000000000007941 */ /* 0x000fea0003800200 */
.L_x_8753:
[----:B------:R-:W-:-:S05]  /*5990*/  LOP3.LUT R3, R0, 0x80, R3, 0xf8, !PT ;  /* 0x0000008000037812 */ /* 0x000fca00078ef803 */
[----:B------:R0:W-:Y:S01]  /*59a0*/  STG.E.U8 desc[UR36][R8.64], R3 ;  /* 0x0000000308007986 */ /* 0x0001e2000c101124 */
[----:B------:R-:W-:Y:S05]  /*59b0*/  BRA `(.L_x_8728) ;  /* 0x00000000005c7947 */ /* 0x000fea0003800000 */
.L_x_8750:
        /* <DEDUP_REMOVED lines=12> */
.L_x_8756:
[----:B------:R-:W-:Y:S01]  /*5a80*/  IMAD.MOV.U32 R0, RZ, RZ, 0x7f ;  /* 0x0000007fff007424 */ /* 0x000fe200078e00ff */
[----:B------:R-:W-:-:S04]  /*5a90*/  ISETP.GT.U32.AND P0, PT, R3, 0x7f800000, PT ;  /* 0x7f8000000300780c */ /* 0x000fc80003f04070 */
[----:B------:R-:W-:-:S09]  /*5aa0*/  SEL R0, R0, 0x7c, P0 ;  /* 0x0000007c00007807 */ /* 0x000fd20000000000 */
.L_x_8757:
[----:B------:R-:W-:Y:S05]  /*5ab0*/  BSYNC.RECONVERGENT B0 ;  /* 0x0000000000007941 */ /* 0x000fea0003800200 */
.L_x_8755:
[----:B------:R-:W-:-:S04]  /*5ac0*/  SHF.R.U32.HI R3, RZ, 0x18, R23 ;  /* 0x00000018ff037819 */ /* 0x000fc80000011617 */
[----:B------:R-:W-:-:S05]  /*5ad0*/  LOP3.LUT R3, R0, 0x80, R3, 0xf8, !PT ;  /* 0x0000008000037812 */ /* 0x000fca00078ef803 */
[----:B------:R0:W-:Y:S01]  /*5ae0*/  STG.E.U8 desc[UR36][R8.64], R3 ;  /* 0x0000000308007986 */ /* 0x0001e2000c101124 */
[----:B------:R-:W-:Y:S05]  /*5af0*/  BRA `(.L_x_8728) ;  /* 0x00000000000c7947 */ /* 0x000fea0003800000 */
.L_x_8749:
[----:B------:R-:W0:Y:S02]  /*5b00*/  I2F.S16 R0, R23 ;  /* 0x0000001700007306 */ /* 0x000e240000101400 */
[----:B0-----:R-:W-:-:S05]  /*5b10*/  F2FP.BF16.F32.PACK_AB R0, RZ, R0 ;  /* 0x00000000ff00723e */ /* 0x001fca00000010ff */
[----:B------:R0:W-:Y:S02]  /*5b20*/  STG.E.U16 desc[UR36][R8.64], R0 ;  /* 0x0000000008007986 */ /* 0x0001e4000c101524 */
.L_x_8728:
[----:B------:R-:W-:-:S07]  /*5b30*/  VIADD R17, R17, 0x80 ;  /* 0x0000008011117836 */ /* 0x000fce0000000000 */
.L_x_8685:
[----:B------:R-:W-:-:S13]  /*5b40*/  ISETP.GE.AND P0, PT, R17, R16, PT ;  /* 0x000000101100720c */ /* 0x000fda0003f06270 */
[----:B------:R-:W-:Y:S05]  /*5b50*/  @P0 BREAK.RELIABLE B6 ;  /* 0x0000000000060942 */ /* 0x000fea0003800100 */
[----:B------:R-:W-:Y:S05]  /*5b60*/  @P0 BRA `(.L_x_8722) ;  /* 0x0000000c00ac0947 */ /* 0x000fea0003800000 */
[----:B------:R-:W-:Y:S05]  /*5b70*/  BSYNC.RELIABLE B6 ;  /* 0x0000000000067941 */ /* 0x000fea0003800100 */
.L_x_8684:
        /* <DEDUP_REMOVED lines=20> */
.L_x_8761:
[----:B------:R0:W-:Y:S01]  /*5cc0*/  STG.E.U8 desc[UR36][R8.64], R22 ;  /* 0x0000001608007986 */ /* 0x0001e2000c101124 */
[----:B------:R-:W-:Y:S05]  /*5cd0*/  BRA `(.L_x_8763) ;  /* 0x0000000c004c7947 */ /* 0x000fea0003800000 */
.L_x_8760:
        /* <DEDUP_REMOVED lines=10> */
.L_x_8765:
[----:B------:R-:W-:-:S05]  /*5d80*/  PRMT R3, R22, 0x9910, RZ ;  /* 0x0000991016037816 */ /* 0x000fca00000000ff */
[----:B------:R0:W-:Y:S01]  /*5d90*/  STG.E desc[UR36][R8.64], R3 ;  /* 0x0000000308007986 */ /* 0x0001e2000c101924 */
[----:B------:R-:W-:Y:S05]  /*5da0*/  BRA `(.L_x_8763) ;  /* 0x0000000c00187947 */ /* 0x000fea0003800000 */
.L_x_8764:
[----:B------:R0:W-:Y:S01]  /*5db0*/  STG.E.U16 desc[UR36][R8.64], R22 ;  /* 0x0000001608007986 */ /* 0x0001e2000c101524 */
[----:B------:R-:W-:Y:S05]  /*5dc0*/  BRA `(.L_x_8763) ;  /* 0x0000000c00107947 */ /* 0x000fea0003800000 */
.L_x_8759:
        /* <DEDUP_REMOVED lines=9> */
.L_x_8767:
[----:B------:R-:W0:Y:S02]  /*5e60*/  I2F.S16 R0, R22 ;  /* 0x0000001600007306 */ /* 0x000e240000101400 */
[----:B0-----:R-:W-:-:S05]  /*5e70*/  F2FP.F16.F32.PACK_AB R0, RZ, R0 ;  /* 0x00000000ff00723e */ /* 0x001fca00000000ff */
[----:B------:R0:W-:Y:S01]  /*5e80*/  STG.E.U16 desc[UR36][R8.64], R0 ;  /* 0x0000000008007986 */ /* 0x0001e2000c101524 */
[----:B------:R-:W-:Y:S05]  /*5e90*/  BRA `(.L_x_8763) ;  /* 0x0000000800dc7947 */ /* 0x000fea0003800000 */
.L_x_8766:
        /* <DEDUP_REMOVED lines=10> */
.L_x_8769:
[----:B------:R-:W0:Y:S02]  /*5f40*/  I2F.S16 R22, R22 ;  /* 0x0000001600167306 */ /* 0x000e240000101400 */
[----:B0-----:R-:W-:-:S04]  /*5f50*/  F2FP.F16.F32.PACK_AB R3, RZ, R22 ;  /* 0x00000016ff03723e */ /* 0x001fc800000000ff */
[----:B------:R-:W-:-:S05]  /*5f60*/  PRMT R3, R3, 0x5410, RZ ;  /* 0x0000541003037816 */ /* 0x000fca00000000ff */
[----:B------:R0:W-:Y:S01]  /*5f70*/  STG.E desc[UR36][R8.64], R3 ;  /* 0x0000000308007986 */ /* 0x0001e2000c101924 */
[----:B------:R-:W-:Y:S05]  /*5f80*/  BRA `(.L_x_8763) ;  /* 0x0000000800a07947 */ /* 0x000fea0003800000 */
.L_x_8768:
[----:B------:R-:W0:Y:S02]  /*5f90*/  I2F.F64.S16 R22, R22 ;  /* 0x0000001600167312 */ /* 0x000e240000101c00 */
[----:B0-----:R0:W-:Y:S01]  /*5fa0*/  STG.E.64 desc[UR36][R8.64], R22 ;  /* 0x0000001608007986 */ /* 0x0011e2000c101b24 */
[----:B------:R-:W-:Y:S05]  /*5fb0*/  BRA `(.L_x_8763) ;  /* 0x0000000800947947 */ /* 0x000fea0003800000 */
.L_x_8758:
        /* <DEDUP_REMOVED lines=12> */
.L_x_8773:
        /* <DEDUP_REMOVED lines=17> */
.L_x_8776:
[----:B------:R-:W-:-:S04]  /*6190*/  SHF.R.U32.HI R3, RZ, 0x18, R5 ;  /* 0x00000018ff037819 */ /* 0x000fc80000011605 */
[----:B------:R-:W-:-:S04]  /*61a0*/  LOP3.LUT R0, R0, 0x80, R3, 0xf8, !PT ;  /* 0x0000008000007812 */ /* 0x000fc800078ef803 */
[----:B------:R-:W-:-:S07]  /*61b0*/  PRMT R4, R0, 0x7610, R4 ;  /* 0x0000761000047816 */ /* 0x000fce0000000004 */
.L_x_8775:
[----:B------:R-:W-:Y:S05]  /*61c0*/  BSYNC.RECONVERGENT B0 ;  /* 0x0000000000007941 */ /* 0x000fea0003800200 */
.L_x_8774:
[----:B------:R0:W-:Y:S01]  /*61d0*/  STG.E.U8 desc[UR36][R8.64], R4 ;  /* 0x0000000408007986 */ /* 0x0001e2000c101124 */
[----:B------:R-:W-:Y:S05]  /*61e0*/  BRA `(.L_x_8763) ;  /* 0x0000000800087947 */ /* 0x000fea0003800000 */
.L_x_8772:
        /* <DEDUP_REMOVED lines=17> */
.L_x_8779:
[----:B------:R-:W-:-:S04]  /*6300*/  SHF.R.U32.HI R3, RZ, 0x18, R5 ;  /* 0x00000018ff037819 */ /* 0x000fc80000011605 */
[----:B------:R-:W-:-:S04]  /*6310*/  LOP3.LUT R0, R0, 0x80, R3, 0xf8, !PT ;  /* 0x0000008000007812 */ /* 0x000fc800078ef803 */
[----:B------:R-:W-:-:S07]  /*6320*/  PRMT R4, R0, 0x7610, R4 ;  /* 0x0000761000047816 */ /* 0x000fce0000000004 */
.L_x_8778:
[----:B------:R-:W-:Y:S05]  /*6330*/  BSYNC.RECONVERGENT B0 ;  /* 0x0000000000007941 */ /* 0x000fea0003800200 */
.L_x_8777:
[----:B------:R0:W-:Y:S01]  /*6340*/  STG.E.U8 desc[UR36][R8.64], R4 ;  /* 0x0000000408007986 */ /* 0x0001e2000c101124 */
[----:B------:R-:W-:Y:S05]  /*6350*/  BRA `(.L_x_8763) ;  /* 0x0000000400ac7947 */ /* 0x000fea0003800000 */
.L_x_8771:
        /* <DEDUP_REMOVED lines=22> */
.L_x_8781:
[----:B------:R-:W-:-:S04]  /*64c0*/  PRMT R4, R22, 0x9910, RZ ;  /* 0x0000991016047816 */ /* 0x000fc800000000ff */
[----:B------:R-:W-:-:S05]  /*64d0*/  SHF.R.S32.HI R5, RZ, 0x1f, R4 ;  /* 0x0000001fff057819 */ /* 0x000fca0000011404 */
[----:B------:R0:W-:Y:S01]  /*64e0*/  STG.E.64 desc[UR36][R8.64], R4 ;  /* 0x0000000408007986 */ /* 0x0001e2000c101b24 */
[----:B------:R-:W-:Y:S05]  /*64f0*/  BRA `(.L_x_8763) ;  /* 0x0000000400447947 */ /* 0x000fea0003800000 */
.L_x_8780:
[----:B------:R-:W-:-:S05]  /*6500*/  PRMT R3, R22, 0x9910, RZ ;  /* 0x0000991016037816 */ /* 0x000fca00000000ff */
[----:B------:R0:W-:Y:S01]  /*6510*/  STG.E desc[UR36][R8.64], R3 ;  /* 0x0000000308007986 */ /* 0x0001e2000c101924 */
[----:B------:R-:W-:Y:S05]  /*6520*/  BRA `(.L_x_8763) ;  /* 0x0000000400387947 */ /* 0x000fea0003800000 */
.L_x_8770:
        /* <DEDUP_REMOVED lines=11> */
.L_x_8783:
[----:B------:R-:W-:Y:S01]  /*65e0*/  CS2R R6, SRZ ;  /* 0x0000000000067805 */ /* 0x000fe2000001ff00 */
[----:B------:R-:W0:Y:S04]  /*65f0*/  I2F.F64.S16 R4, R22 ;  /* 0x0000001600047312 */ /* 0x000e280000101c00 */
[----:B0-----:R4:W-:Y:S01]  /*6600*/  STG.E.128 desc[UR36][R8.64], R4 ;  /* 0x0000000408007986 */ /* 0x0019e2000c101d24 */
[----:B------:R-:W-:Y:S05]  /*6610*/  BRA `(.L_x_8763) ;  /* 0x0000000000fc7947 */ /* 0x000fea0003800000 */
.L_x_8782:
[----:B------:R-:W-:-:S13]  /*6620*/  ISETP.NE.AND P0, PT, R0, 0xf, PT ;  /* 0x0000000f0000780c */ /* 0x000fda0003f05270 */
[----:B------:R-:W-:Y:S05]  /*6630*/  @!P0 BRA `(.L_x_8784) ;  /* 0x0000000000e88947 */ /* 0x000fea0003800000 */
[----:B------:R-:W-:-:S13]  /*6640*/  ISETP.NE.AND P0, PT, R0, 0x17, PT ;  /* 0x000000170000780c */ /* 0x000fda0003f05270 */
[----:B------:R-:W-:Y:S05]  /*6650*/  @!P0 BRA `(.L_x_8785) ;  /* 0x0000000000908947 */ /* 0x000fea0003800000 */
[----:B------:R-:W-:-:S13]  /*6660*/  ISETP.NE.AND P0, PT, R0, 0x18, PT ;  /* 0x000000180000780c */ /* 0x000fda0003f05270 */
[----:B------:R-:W-:Y:S05]  /*6670*/  @!P0 BRA `(.L_x_8786) ;  /* 0x0000000000448947 */ /* 0x000fea0003800000 */
.L_x_8762:
        /* <DEDUP_REMOVED lines=16> */
.L_x_8787:
[----:B------:R-:W-:Y:S05]  /*6780*/  BRA `(.L_x_8763) ;  /* 0x0000000000a07947 */ /* 0x000fea0003800000 */
.L_x_8786:
        /* <DEDUP_REMOVED lines=13> */
.L_x_8789:
[----:B------:R-:W-:Y:S05]  /*6860*/  BSYNC.RECONVERGENT B0 ;  /* 0x0000000000007941 */ /* 0x000fea0003800200 */
.L_x_8788:
[----:B------:R-:W-:-:S05]  /*6870*/  LOP3.LUT R3, R0, 0x80, R3, 0xf8, !PT ;  /* 0x0000008000037812 */ /* 0x000fca00078ef803 */
[----:B------:R2:W-:Y:S01]  /*6880*/  STG.E.U8 desc[UR36][R8.64], R3 ;  /* 0x0000000308007986 */ /* 0x0005e2000c101124 */
[----:B------:R-:W-:Y:S05]  /*6890*/  BRA `(.L_x_8763) ;  /* 0x00000000005c7947 */ /* 0x000fea0003800000 */
.L_x_8785:
        /* <DEDUP_REMOVED lines=12> */
.L_x_8791:
[----:B------:R-:W-:Y:S01]  /*6960*/  IMAD.MOV.U32 R0, RZ, RZ, 0x7f ;  /* 0x0000007fff007424 */ /* 0x000fe200078e00ff */
[----:B------:R-:W-:-:S04]  /*6970*/  ISETP.GT.U32.AND P0, PT, R3, 0x7f800000, PT ;  /* 0x7f8000000300780c */ /* 0x000fc80003f04070 */
[----:B------:R-:W-:-:S09]  /*6980*/  SEL R0, R0, 0x7c, P0 ;  /* 0x0000007c00007807 */ /* 0x000fd20000000000 */
.L_x_8792:
[----:B------:R-:W-:Y:S05]  /*6990*/  BSYNC.RECONVERGENT B0 ;  /* 0x0000000000007941 */ /* 0x000fea0003800200 */
.L_x_8790:
[----:B------:R-:W-:-:S04]  /*69a0*/  SHF.R.U32.HI R3, RZ, 0x18, R5 ;  /* 0x00000018ff037819 */ /* 0x000fc80000011605 */
[----:B------:R-:W-:-:S05]  /*69b0*/  LOP3.LUT R3, R0, 0x80, R3, 0xf8, !PT ;  /* 0x0000008000037812 */ /* 0x000fca00078ef803 */
[----:B------:R1:W-:Y:S01]  /*69c0*/  STG.E.U8 desc[UR36][R8.64], R3 ;  /* 0x0000000308007986 */ /* 0x0003e2000c101124 */
[----:B------:R-:W-:Y:S05]  /*69d0*/  BRA `(.L_x_8763) ;  /* 0x00000000000c7947 */ /* 0x000fea0003800000 */
.L_x_8784:
[----:B------:R-:W0:Y:S02]  /*69e0*/  I2F.S16 R0, R22 ;  /* 0x0000001600007306 */ /* 0x000e240000101400 */
[----:B0-----:R-:W-:-:S05]  /*69f0*/  F2FP.BF16.F32.PACK_AB R0, RZ, R0 ;  /* 0x00000000ff00723e */ /* 0x001fca00000010ff */
[----:B------:R0:W-:Y:S02]  /*6a00*/  STG.E.U16 desc[UR36][R8.64], R0 ;  /* 0x0000000008007986 */ /* 0x0001e4000c101524 */
.L_x_8763:
[----:B------:R-:W-:-:S07]  /*6a10*/  VIADD R17, R17, 0x80 ;  /* 0x0000008011117836 */ /* 0x000fce0000000000 */
.L_x_8722:
[----:B------:R-:W-:Y:S05]  /*6a20*/  BSYNC.RECONVERGENT B7 ;  /* 0x0000000000077941 */ /* 0x000fea0003800200 */
.L_x_8683:
        /* <DEDUP_REMOVED lines=21> */
.L_x_8796:
[----:B------:R-:W-:Y:S01]  /*6b80*/  STG.E.U8 desc[UR36][R2.64], R19 ;  /* 0x0000001302007986 */ /* 0x000fe2000c101124 */
[----:B------:R-:W-:Y:S05]  /*6b90*/  EXIT ;  /* 0x000000000000794d */ /* 0x000fea0003800000 */
.L_x_8795:
        /* <DEDUP_REMOVED lines=10> */
.L_x_8799:
[----:B------:R-:W-:-:S05]  /*6c40*/  PRMT R5, R19, 0x9910, RZ ;  /* 0x0000991013057816 */ /* 0x000fca00000000ff */
[----:B------:R-:W-:Y:S01]  /*6c50*/  STG.E desc[UR36][R2.64], R5 ;  /* 0x0000000502007986 */ /* 0x000fe2000c101924 */
[----:B------:R-:W-:Y:S05]  /*6c60*/  EXIT ;  /* 0x000000000000794d */ /* 0x000fea0003800000 */
.L_x_8798:
[----:B------:R-:W-:Y:S01]  /*6c70*/  STG.E.U16 desc[UR36][R2.64], R19 ;  /* 0x0000001302007986 */ /* 0x000fe2000c101524 */
[----:B------:R-:W-:Y:S05]  /*6c80*/  EXIT ;  /* 0x000000000000794d */ /* 0x000fea0003800000 */
.L_x_8794:
        /* <DEDUP_REMOVED lines=9> */
.L_x_8801:
[----:B------:R-:W0:Y:S02]  /*6d20*/  I2F.S16 R0, R19 ;  /* 0x0000001300007306 */ /* 0x000e240000101400 */
[----:B0-----:R-:W-:-:S05]  /*6d30*/  F2FP.F16.F32.PACK_AB R0, RZ, R0 ;  /* 0x00000000ff00723e */ /* 0x001fca00000000ff */
[----:B------:R-:W-:Y:S01]  /*6d40*/  STG.E.U16 desc[UR36][R2.64], R0 ;  /* 0x0000000002007986 */ /* 0x000fe2000c101524 */
[----:B------:R-:W-:Y:S05]  /*6d50*/  EXIT ;  /* 0x000000000000794d */ /* 0x000fea0003800000 */
.L_x_8800:
        /* <DEDUP_REMOVED lines=10> */
.L_x_8803:
[----:B------:R-:W0:Y:S02]  /*6e00*/  I2F.S16 R19, R19 ;  /* 0x0000001300137306 */ /* 0x000e240000101400 */
[----:B0-----:R-:W-:-:S04]  /*6e10*/  F2FP.F16.F32.PACK_AB R5, RZ, R19 ;  /* 0x00000013ff05723e */ /* 0x001fc800000000ff */
[----:B------:R-:W-:-:S05]  /*6e20*/  PRMT R5, R5, 0x5410, RZ ;  /* 0x0000541005057816 */ /* 0x000fca00000000ff */
[----:B------:R-:W-:Y:S01]  /*6e30*/  STG.E desc[UR36][R2.64], R5 ;  /* 0x0000000502007986 */ /* 0x000fe2000c101924 */
[----:B------:R-:W-:Y:S05]  /*6e40*/  EXIT ;  /* 0x000000000000794d */ /* 0x000fea0003800000 */
.L_x_8802:
[----:B------:R-:W0:Y:S02]  /*6e50*/  I2F.F64.S16 R4, R19 ;  /* 0x0000001300047312 */ /* 0x000e240000101c00 */
[----:B0-----:R-:W-:Y:S01]  /*6e60*/  STG.E.64 desc[UR36][R2.64], R4 ;  /* 0x0000000402007986 */ /* 0x001fe2000c101b24 */
[----:B------:R-:W-:Y:S05]  /*6e70*/  EXIT ;  /* 0x000000000000794d */ /* 0x000fea0003800000 */
.L_x_8793:
        /* <DEDUP_REMOVED lines=12> */
.L_x_8807:
        /* <DEDUP_REMOVED lines=18> */
.L_x_8810:
[----:B------:R-:W-:-:S04]  /*7060*/  SHF.R.U32.HI R5, RZ, 0x18, R5 ;  /* 0x00000018ff057819 */ /* 0x000fc80000011605 */
[----:B------:R-:W-:-:S07]  /*7070*/  LOP3.LUT R0, R0, 0x80, R5, 0xf8, !PT ;  /* 0x0000008000007812 */ /* 0x000fce00078ef805 */
.L_x_8809:
[----:B------:R-:W-:Y:S05]  /*7080*/  BSYNC.RECONVERGENT B0 ;  /* 0x0000000000007941 */ /* 0x000fea0003800200 */
.L_x_8808:
[----:B------:R-:W-:Y:S01]  /*7090*/  STG.E.U8 desc[UR36][R2.64], R0 ;  /* 0x0000000002007986 */ /* 0x000fe2000c101124 */
[----:B------:R-:W-:Y:S05]  /*70a0*/  EXIT ;  /* 0x000000000000794d */ /* 0x000fea0003800000 */
.L_x_8806:
        /* <DEDUP_REMOVED lines=18> */
.L_x_8813:
[----:B------:R-:W-:-:S04]  /*71d0*/  SHF.R.U32.HI R5, RZ, 0x18, R5 ;  /* 0x00000018ff057819 */ /* 0x000fc80000011605 */
[----:B------:R-:W-:-:S07]  /*71e0*/  LOP3.LUT R0, R0, 0x80, R5, 0xf8, !PT ;  /* 0x0000008000007812 */ /* 0x000fce00078ef805 */
.L_x_8812:
[----:B------:R-:W-:Y:S05]  /*71f0*/  BSYNC.RECONVERGENT B0 ;  /* 0x0000000000007941 */ /* 0x000fea0003800200 */
.L_x_8811:
[----:B------:R-:W-:Y:S01]  /*7200*/  STG.E.U8 desc[UR36][R2.64], R0 ;  /* 0x0000000002007986 */ /* 0x000fe2000c101124 */
[----:B------:R-:W-:Y:S05]  /*7210*/  EXIT ;  /* 0x000000000000794d */ /* 0x000fea0003800000 */
.L_x_8805:
        /* <DEDUP_REMOVED lines=22> */
.L_x_8815:
[----:B------:R-:W-:-:S04]  /*7380*/  PRMT R4, R19, 0x9910, RZ ;  /* 0x0000991013047816 */ /* 0x000fc800000000ff */
[----:B------:R-:W-:-:S05]  /*7390*/  SHF.R.S32.HI R5, RZ, 0x1f, R4 ;  /* 0x0000001fff057819 */ /* 0x000fca0000011404 */
[----:B------:R-:W-:Y:S01]  /*73a0*/  STG.E.64 desc[UR36][R2.64], R4 ;  /* 0x0000000402007986 */ /* 0x000fe2000c101b24 */
[----:B------:R-:W-:Y:S05]  /*73b0*/  EXIT ;  /* 0x000000000000794d */ /* 0x000fea0003800000 */
.L_x_8814:
[----:B------:R-:W-:-:S05]  /*73c0*/  PRMT R5, R19, 0x9910, RZ ;  /* 0x0000991013057816 */ /* 0x000fca00000000ff */
[----:B------:R-:W-:Y:S01]  /*73d0*/  STG.E desc[UR36][R2.64], R5 ;  /* 0x0000000502007986 */ /* 0x000fe2000c101924 */
[----:B------:R-:W-:Y:S05]  /*73e0*/  EXIT ;  /* 0x000000000000794d */ /* 0x000fea0003800000 */
.L_x_8804:
        /* <DEDUP_REMOVED lines=11> */
.L_x_8817:
[----:B------:R-:W-:Y:S01]  /*74a0*/  CS2R R6, SRZ ;  /* 0x0000000000067805 */ /* 0x000fe2000001ff00 */
[----:B------:R-:W0:Y:S04]  /*74b0*/  I2F.F64.S16 R4, R19 ;  /* 0x0000001300047312 */ /* 0x000e280000101c00 */
[----:B0-----:R-:W-:Y:S01]  /*74c0*/  STG.E.128 desc[UR36][R2.64], R4 ;  /* 0x0000000402007986 */ /* 0x001fe2000c101d24 */
[----:B------:R-:W-:Y:S05]  /*74d0*/  EXIT ;  /* 0x000000000000794d */ /* 0x000fea0003800000 */
.L_x_8816:
[----:B------:R-:W-:-:S13]  /*74e0*/  ISETP.NE.AND P0, PT, R0, 0xf, PT ;  /* 0x0000000f0000780c */ /* 0x000fda0003f05270 */
[----:B------:R-:W-:Y:S05]  /*74f0*/  @!P0 BRA `(.L_x_8818) ;  /* 0x0000000000e88947 */ /* 0x000fea0003800000 */
[----:B------:R-:W-:-:S13]  /*7500*/  ISETP.NE.AND P0, PT, R0, 0x17, PT ;  /* 0x000000170000780c */ /* 0x000fda0003f05270 */
[----:B------:R-:W-:Y:S05]  /*7510*/  @!P0 BRA `(.L_x_8819) ;  /* 0x0000000000908947 */ /* 0x000fea0003800000 */
[----:B------:R-:W-:-:S13]  /*7520*/  ISETP.NE.AND P0, PT, R0, 0x18, PT ;  /* 0x000000180000780c */ /* 0x000fda0003f05270 */
[----:B------:R-:W-:Y:S05]  /*7530*/  @!P0 BRA `(.L_x_8820) ;  /* 0x0000000000448947 */ /* 0x000fea0003800000 */
.L_x_8797:
        /* <DEDUP_REMOVED lines=16> */
.L_x_8821:
[----:B------:R-:W-:Y:S05]  /*7640*/  EXIT ;  /* 0x000000000000794d */ /* 0x000fea0003800000 */
.L_x_8820:
        /* <DEDUP_REMOVED lines=13> */
.L_x_8823:
[----:B------:R-:W-:Y:S05]  /*7720*/  BSYNC.RECONVERGENT B0 ;  /* 0x0000000000007941 */ /* 0x000fea0003800200 */
.L_x_8822:
[----:B------:R-:W-:-:S05]  /*7730*/  LOP3.LUT R5, R0, 0x80, R5, 0xf8, !PT ;  /* 0x0000008000057812 */ /* 0x000fca00078ef805 */
[----:B------:R-:W-:Y:S01]  /*7740*/  STG.E.U8 desc[UR36][R2.64], R5 ;  /* 0x0000000502007986 */ /* 0x000fe2000c101124 */
[----:B------:R-:W-:Y:S05]  /*7750*/  EXIT ;  /* 0x000000000000794d */ /* 0x000fea0003800000 */
.L_x_8819:
        /* <DEDUP_REMOVED lines=12> */
.L_x_8825:
[----:B------:R-:W-:Y:S01]  /*7820*/  IMAD.MOV.U32 R0, RZ, RZ, 0x7f ;  /* 0x0000007fff007424 */ /* 0x000fe200078e00ff */
[----:B------:R-:W-:-:S04]  /*7830*/  ISETP.GT.U32.AND P0, PT, R4, 0x7f800000, PT ;  /* 0x7f8000000400780c */ /* 0x000fc80003f04070 */
[----:B------:R-:W-:-:S09]  /*7840*/  SEL R0, R0, 0x7c, P0 ;  /* 0x0000007c00007807 */ /* 0x000fd20000000000 */
.L_x_8826:
[----:B------:R-:W-:Y:S05]  /*7850*/  BSYNC.RECONVERGENT B0 ;  /* 0x0000000000007941 */ /* 0x000fea0003800200 */
.L_x_8824:
[----:B------:R-:W-:-:S04]  /*7860*/  SHF.R.U32.HI R5, RZ, 0x18, R5 ;  /* 0x00000018ff057819 */ /* 0x000fc80000011605 */
[----:B------:R-:W-:-:S05]  /*7870*/  LOP3.LUT R5, R0, 0x80, R5, 0xf8, !PT ;  /* 0x0000008000057812 */ /* 0x000fca00078ef805 */
[----:B------:R-:W-:Y:S01]  /*7880*/  STG.E.U8 desc[UR36][R2.64], R5 ;  /* 0x0000000502007986 */ /* 0x000fe2000c101124 */
[----:B------:R-:W-:Y:S05]  /*7890*/  EXIT ;  /* 0x000000000000794d */ /* 0x000fea0003800000 */
.L_x_8818:
[----:B------:R-:W0:Y:S02]  /*78a0*/  I2F.S16 R0, R19 ;  /* 0x0000001300007306 */ /* 0x000e240000101400 */
[----:B0-----:R-:W-:-:S05]  /*78b0*/  F2FP.BF16.F32.PACK_AB R0, RZ, R0 ;  /* 0x00000000ff00723e */ /* 0x001fca00000010ff */
[----:B------:R-:W-:Y:S01]  /*78c0*/  STG.E.U16 desc[UR36][R2.64], R0 ;  /* 0x0000000002007986 */ /* 0x000fe2000c101524 */
[----:B------:R-:W-:Y:S05]  /*78d0*/  EXIT ;  /* 0x000000000000794d */ /* 0x000fea0003800000 */
.L_x_8827:
        /* <DEDUP_REMOVED lines=10> */
.L_x_35877:


//--------------------- .text._ZN2at6native18elementwise_kernelILi128ELi4EZNS0_22gpu_kernel_impl_nocastIZZZNS0_21clamp_max_kernel_cudaERNS_18TensorIteratorBaseERKN3c106ScalarEENKUlvE_clEvENKUlvE0_clEvEUlaE_EEvS4_RKT_EUliE_EEviT1_ --------------------------
	.section	.text._ZN2at6native18elementwise_kernelILi128ELi4EZNS0_22gpu_kernel_impl_nocastIZZZNS0_21clamp_max_kernel_cudaERNS_18TensorIteratorBaseERKN3c106ScalarEENKUlvE_clEvENKUlvE0_clEvEUlaE_EEvS4_RKT_EUliE_EEviT1_,"ax",@progbits
	.align	128
        .global         _ZN2at6native18elementwise_kernelILi128ELi4EZNS0_22gpu_kernel_impl_nocastIZZZNS0_21clamp_max_kernel_cudaERNS_18TensorIteratorBaseERKN3c106ScalarEENKUlvE_clEvENKUlvE0_clEvEUlaE_EEvS4_RKT_EUliE_EEviT1_
        .type           _ZN2at6native18elementwise_kernelILi128ELi4EZNS0_22gpu_kernel_impl_nocastIZZZNS0_21clamp_max_kernel_cudaERNS_18TensorIteratorBaseERKN3c106ScalarEENKUlvE_clEvENKUlvE0_clEvEUlaE_EEvS4_RKT_EUliE_EEviT1_,@function
        .size           _ZN2at6native18elementwise_kernelILi128ELi4EZNS0_22gpu_kernel_impl_nocastIZZZNS0_21clamp_max_kernel_cudaERNS_18TensorIteratorBaseERKN3c106ScalarEENKUlvE_clEvENKUlvE0_clEvEUlaE_EEvS4_RKT_EUliE_EEviT1_,(.L_x_35878 - _ZN2at6native18elementwise_kernelILi128ELi4EZNS0_22gpu_kernel_impl_nocastIZZZNS0_21clamp_max_kernel_cudaERNS_18TensorIteratorBaseERKN3c106ScalarEENKUlvE_clEvENKUlvE0_clEvEUlaE_EEvS4_RKT_EUliE_EEviT1_)
        .other          _ZN2at6native18elementwise_kernelILi128ELi4EZNS0_22gpu_kernel_impl_nocastIZZZNS0_21clamp_max_kernel_cudaERNS_18TensorIteratorBaseERKN3c106ScalarEENKUlvE_clEvENKUlvE0_clEvEUlaE_EEvS4_RKT_EUliE_EEviT1_,@"STO_CUDA_ENTRY STV_DEFAULT"
_ZN2at6native18elementwise_kernelILi128ELi4EZNS0_22gpu_kernel_impl_nocastIZZZNS0_21clamp_max_kernel_cudaERNS_18TensorIteratorBaseERKN3c106ScalarEENKUlvE_clEvENKUlvE0_clEvEUlaE_EEvS4_RKT_EUliE_EEviT1_:
.text._ZN2at6native18elementwise_kernelILi128ELi4EZNS0_22gpu_kernel_impl_nocastIZZZNS0_21clamp_max_kernel_cudaERNS_18TensorIteratorBaseERKN3c106ScalarEENKUlvE_clEvENKUlvE0_clEvEUlaE_EEvS4_RKT_EUliE_EEviT1_:
[----:B------:R-:W-:Y:S08]  /*0000*/  LDC R1, c[0x0][0x37c] ;  /* 0x0000df00ff017b82 */ /* 0x000ff00000000800 */
[----:B------:R-:W0:Y:S01]  /*0010*/  LDC R2, c[0x0][0x388] ;  /* 0x0000e200ff027b82 */ /* 0x000e220000000800 */
[----:B------:R-:W1:Y:S01]  /*0020*/  S2R R3, SR_TID.X ;  /* 0x0000000000037919 */ /* 0x000e620000002100 */
[----:B------:R-:W2:Y:S01]  /*0030*/  LDCU.64 UR6, c[0x0][0x358] ;  /* 0x00006b00ff0677ac */ /* 0x000ea20008000a00 */
[----:B------:R-:W3:Y:S05]  /*0040*/  LDCU.U8 UR5, c[0x0][0x590] ;  /* 0x0000b200ff0577ac */ /* 0x000eea0008000000 */
[----:B------:R-:W4:Y:S01]  /*0050*/  S2UR UR4, SR_CTAID.X ;  /* 0x00000000000479c3 */ /* 0x000f220000002500 */
[----:B0-----:R-:W-:Y:S01]  /*0060*/  ISETP.NE.AND P0, PT, R2, RZ, PT ;  /* 0x000000ff0200720c */ /* 0x001fe20003f05270 */
[----:B----4-:R-:W-:-:S06]  /*0070*/  USHF.L.U32 UR4, UR4, 0x9, URZ ;  /* 0x0000000904047899 */ /* 0x010fcc00080006ff */
[----:B-1----:R-:W-:-:S06]  /*0080*/  LOP3.LUT R3, R3, UR4, RZ, 0xfc, !PT ;  /* 0x0000000403037c12 */ /* 0x002fcc000f8efcff */
[----:B--23--:R-:W-:Y:S05]  /*0090*/  @P0 BRA `(.L_x_8828) ;  /* 0x0000000000c00947 */ /* 0x00cfea0003800000 */
[----:B------:R-:W0:Y:S01]  /*00a0*/  LDCU UR8, c[0x0][0x380] ;  /* 0x00007000ff0877ac */ /* 0x000e220008000800 */
[----:B------:R-:W-:Y:S04]  /*00b0*/  BSSY.RECONVERGENT B0, `(.L_x_8829) ;  /* 0x0000023000007945 */ /* 0x000fe80003800200 */
[----:B------:R-:W-:Y:S01]  /*00c0*/  BSSY.RELIABLE B1, `(.L_x_8830) ;  /* 0x0000019000017945 */ /* 0x000fe20003800100 */
[----:B0-----:R-:W-:-:S13]  /*00d0*/  ISETP.GE.AND P0, PT, R3, UR8, PT ;  /* 0x0000000803007c0c */ /* 0x001fda000bf06270 */
[----:B------:R-:W-:Y:S05]  /*00e0*/  @P0 BRA `(.L_x_8831) ;  /* 0x00000000004c0947 */ /* 0x000fea0003800000 */
[----:B------:R-:W0:Y:S02]  /*00f0*/  LDC.64 R4, c[0x0][0x588] ;  /* 0x00016200ff047b82 */ /* 0x000e240000000a00 */
[----:B0-----:R-:W2:Y:S06]  /*0100*/  LDG.E.S8 R4, desc[UR6][R4.64] ;  /* 0x0000000604047981 */ /* 0x001eac000c1e1300 */
[----:B------:R-:W0:Y:S01]  /*0110*/  LDC.64 R6, c[0x0][0x580] ;  /* 0x00016000ff067b82 */ /* 0x000e220000000a00 */
[----:B------:R-:W-:Y:S01]  /*0120*/  UPRMT UR4, UR5, 0x8880, URZ ;  /* 0x0000888005047896 */ /* 0x000fe200080000ff */
[----:B------:R-:W-:-:S03]  /*0130*/  IADD3 R3, PT, PT, R3, 0x80, RZ ;  /* 0x0000008003037810 */ /* 0x000fc60007ffe0ff */
[----:B------:R-:W-:Y:S01]  /*0140*/  UPRMT UR4, UR4, 0x7710, URZ ;  /* 0x0000771004047896 */ /* 0x000fe200080000ff */
[----:B------:R-:W-:-:S05]  /*0150*/  ISETP.GE.AND P0, PT, R3, UR8, PT ;  /* 0x0000000803007c0c */ /* 0x000fca000bf06270 */
[----:B--2---:R-:W-:-:S08]  /*0160*/  VIMNMX.S16x2 R0, PT, PT, R4, UR4, PT ;  /* 0x0000000404007c48 */ /* 0x004fd0000bfe0300 */
[----:B------:R-:W-:Y:S05]  /*0170*/  @P0 BREAK.RELIABLE B1 ;  /* 0x0000000000010942 */ /* 0x000fea0003800100 */
[----:B0-----:R0:W-:Y:S01]  /*0180*/  STG.E.U8 desc[UR6][R6.64], R0 ;  /* 0x0000000006007986 */ /* 0x0011e2000c101106 */
[----:B------:R-:W-:Y:S05]  /*0190*/  @P0 BRA `(.L_x_8832) ;  /* 0x0000000000500947 */ /* 0x000fea0003800000 */
[----:B------:R-:W1:Y:S02]  /*01a0*/  LDC.64 R4, c[0x0][0x588] ;  /* 0x00016200ff047b82 */ /* 0x000e640000000a00 */
[----:B-1----:R-:W2:Y:S06]  /*01b0*/  LDG.E.S8 R4, desc[UR6][R4.64] ;  /* 0x0000000604047981 */ /* 0x002eac000c1e1300 */
[----:B0-----:R-:W0:Y:S01]  /*01c0*/  LDC.64 R6, c[0x0][0x580] ;  /* 0x00016000ff067b82 */ /* 0x001e220000000a00 */
[----:B------:R-:W-:Y:S01]  /*01d0*/  UPRMT UR4, UR5, 0x8880, URZ ;  /* 0x0000888005047896 */ /* 0x000fe200080000ff */
[----:B------:R-:W-:-:S03]  /*01e0*/  IADD3 R3, PT, PT, R3, 0x80, RZ ;  /* 0x0000008003037810 */ /* 0x000fc60007ffe0ff */
[----:B------:R-:W-:-:S06]  /*01f0*/  UPRMT UR4, UR4, 0x7710, URZ ;  /* 0x0000771004047896 */ /* 0x000fcc00080000ff */
[----:B--2---:R-:W-:-:S05]  /*0200*/  VIMNMX.S16x2 R0, PT, PT, R4, UR4, PT ;  /* 0x0000000404007c48 */ /* 0x004fca000bfe0300 */
[----:B0-----:R0:W-:Y:S02]  /*0210*/  STG.E.U8 desc[UR6][R6.64], R0 ;  /* 0x0000000006007986 */ /* 0x0011e4000c101106 */
.L_x_8831:
[----:B------:R-:W-:-:S13]  /*0220*/  ISETP.GE.AND P0, PT, R3, UR8, PT ;  /* 0x0000000803007c0c */ /* 0x000fda000bf06270 */
[----:B------:R-:W-:Y:S05]  /*0230*/  @P0 BREAK.RELIABLE B1 ;  /* 0x0000000000010942 */ /* 0x000fea0003800100 */
[----:B------:R-:W-:Y:S05]  /*0240*/  @P0 BRA `(.L_x_8832) ;  /* 0x0000000000240947 */ /* 0x000fea0003800000 */
[----:B------:R-:W-:Y:S05]  /*0250*/  BSYNC.RELIABLE B1 ;  /* 0x0000000000017941 */ /* 0x000fea0003800100 */
.L_x_8830:
        /* <DEDUP_REMOVED lines=8> */
.L_x_8832:
[----:B------:R-:W-:Y:S05]  /*02e0*/  BSYNC.RECONVERGENT B0 ;  /* 0x0000000000007941 */ /* 0x000fea0003800200 */
.L_x_8829:
[----:B------:R-:W-:Y:S05]  /*02f0*/  WARPSYNC.ALL ;  /* 0x0000000000007948 */ /* 0x000fea0003800000 */
[----:B------:R-:W-:-:S13]  /*0300*/  ISETP.GE.AND P0, PT, R3, UR8, PT ;  /* 0x0000000803007c0c */ /* 0x000fda000bf06270 */
[----:B------:R-:W-:Y:S05]  /*0310*/  @P0 EXIT ;  /* 0x000000000000094d */ /* 0x000fea0003800000 */
[----:B------:R-:W2:Y:S02]  /*0320*/  LDC.64 R2, c[0x0][0x588] ;  /* 0x00016200ff027b82 */ /* 0x000ea40000000a00 */
[----:B--2---:R-:W0:Y:S06]  /*0330*/  LDG.E.S8 R2, desc[UR6][R2.64] ;  /* 0x0000000602027981 */ /* 0x004e2c000c1e1300 */
[----:B------:R-:W2:Y:S01]  /*0340*/  LDC.64 R4, c[0x0][0x580] ;  /* 0x00016000ff047b82 */ /* 0x000ea20000000a00 */
[----:B------:R-:W-:-:S04]  /*0350*/  UPRMT UR4, UR5, 0x8880, URZ ;  /* 0x0000888005047896 */ /* 0x000fc800080000ff */
[----:B------:R-:W-:-:S06]  /*0360*/  UPRMT UR4, UR4, 0x7710, URZ ;  /* 0x0000771004047896 */ /* 0x000fcc00080000ff */
[----:B01----:R-:W-:-:S05]  /*0370*/  VIMNMX.S16x2 R0, PT, PT, R2, UR4, PT ;  /* 0x0000000402007c48 */ /* 0x003fca000bfe0300 */
[----:B--2---:R-:W-:Y:S01]  /*0380*/  STG.E.U8 desc[UR6][R4.64], R0 ;  /* 0x0000000004007986 */ /* 0x004fe2000c101106 */
[----:B------:R-:W-:Y:S05]  /*0390*/  EXIT ;  /* 0x000000000000794d */ /* 0x000fea0003800000 */
.L_x_8828:
        /* <DEDUP_REMOVED lines=306> */
.L_x_8836:
[----:B------:R-:W0:Y:S02]  /*16c0*/  LDCU.128 UR12, c[0x0][0x580] ;  /* 0x0000b000ff0c77ac */ /* 0x000e240008000c00 */
[----:B0-----:R-:W-:-:S04]  /*16d0*/  IADD3 R6, P0, PT, R4, UR14, RZ ;  /* 0x0000000e04067c10 */ /* 0x001fc8000ff1e0ff */
[----:B------:R-:W-:-:S05]  /*16e0*/  IADD3.X R7, PT, PT, RZ, UR15, RZ, P0, !PT ;  /* 0x0000000fff077c10 */ /* 0x000fca00087fe4ff */
[----:B------:R-:W2:Y:S01]  /*16f0*/  LDG.E.S8 R6, desc[UR6][R6.64] ;  /* 0x0000000606067981 */ /* 0x000ea2000c1e1300 */
[----:B------:R-:W-:Y:S01]  /*1700*/  UPRMT UR4, UR5, 0x8880, URZ ;  /* 0x0000888005047896 */ /* 0x000fe200080000ff */
[----:B------:R-:W-:Y:S02]  /*1710*/  IADD3 R4, P0, PT, R5, UR12, RZ ;  /* 0x0000000c05047c10 */ /* 0x000fe4000ff1e0ff */
[----:B------:R-:W-:Y:S01]  /*1720*/  IADD3 R3, PT, PT, R3, 0x80, RZ ;  /* 0x0000008003037810 */ /* 0x000fe20007ffe0ff */
[----:B------:R-:W-:Y:S01]  /*1730*/  UPRMT UR4, UR4, 0x7710, URZ ;  /* 0x0000771004047896 */ /* 0x000fe200080000ff */
[----:B------:R-:W-:Y:S02]  /*1740*/  IADD3.X R5, PT, PT, RZ, UR13, RZ, P0, !PT ;  /* 0x0000000dff057c10 */ /* 0x000fe400087fe4ff */
[----:B------:R-:W-:-:S03]  /*1750*/  ISETP.GE.AND P0, PT, R3, UR8, PT ;  /* 0x0000000803007c0c */ /* 0x000fc6000bf06270 */
[----:B--2---:R-:W-:-:S10]  /*1760*/  VIMNMX.S16x2 R7, PT, PT, R6, UR4, PT ;  /* 0x0000000406077c48 */ /* 0x004fd4000bfe0300 */
[----:B------:R-:W-:Y:S05]  /*1770*/  @P0 BREAK.RELIABLE B1 ;  /* 0x0000000000010942 */ /* 0x000fea0003800100 */
[----:B------:R0:W-:Y:S01]  /*1780*/  STG.E.U8 desc[UR6][R4.64], R7 ;  /* 0x0000000704007986 */ /* 0x0001e2000c101106 */
        /* <DEDUP_REMOVED lines=299> */
.L_x_8838:
        /* <DEDUP_REMOVED lines=8> */
[----:B------:R-:W-:-:S05]  /*2ac0*/  IADD3.X R5, PT, PT, RZ, UR13, RZ, P0, !PT ;  /* 0x0000000dff057c10 */ /* 0x000fca00087fe4ff */
[----:B--2---:R-:W-:-:S05]  /*2ad0*/  VIMNMX.S16x2 R7, PT, PT, R6, UR4, PT ;  /* 0x0000000406077c48 */ /* 0x004fca000bfe0300 */
[----:B------:R0:W-:Y:S02]  /*2ae0*/  STG.E.U8 desc[UR6][R4.64], R7 ;  /* 0x0000000704007986 */ /* 0x0001e4000c101106 */
.L_x_8835:
[----:B------:R-:W-:-:S13]  /*2af0*/  ISETP.GE.AND P0, PT, R3, UR8, PT ;  /* 0x0000000803007c0c */ /* 0x000fda000bf06270 */
[----:B------:R-:W-:Y:S05]  /*2b00*/  @P0 BREAK.RELIABLE B1 ;  /* 0x0000000000010942 */ /* 0x000fea0003800100 */
[----:B------:R-:W-:Y:S05]  /*2b10*/  @P0 BRA `(.L_x_8837) ;  /* 0x0000001000d80947 */ /* 0x000fea0003800000 */
[----:B------:R-:W-:Y:S05]  /*2b20*/  BSYNC.RELIABLE B1 ;  /* 0x0000000000017941 */ /* 0x000fea0003800100 */
.L_x_8834:
        /* <DEDUP_REMOVED lines=298> */
.L_x_8839:
        /* <DEDUP_REMOVED lines=11> */
.L_x_8837:
[----:B------:R-:W-:Y:S05]  /*3e80*/  BSYNC.RECONVERGENT B0 ;  /* 0x0000000000007941 */ /* 0x000fea0003800200 */
.L_x_8833:
        /* <DEDUP_REMOVED lines=291> */
[----:B------:R-:W1:Y:S02]  /*50c0*/  @P0 LDC.64 R12, c[0x0][0x578] ;  /* 0x00015e00ff0c0b82 */ /* 0x000e640000000a00 */
[----:B------:R-:W-:Y:S02]  /*50d0*/  IMAD R4, R4, UR8, R5 ;  /* 0x0000000804047c24 */ /* 0x000fe4000f8e0205 */
[----:B---3--:R-:W-:-:S04]  /*50e0*/  @P0 IMAD.HI.U32 R0, R7, R8, R6 ;  /* 0x0000000807000227 */ /* 0x008fc800078e0006 */
[C---:B--2---:R-:W-:Y:S01]  /*50f0*/  IMAD R3, R4.reuse, UR10, R3 ;  /* 0x0000000a04037c24 */ /* 0x044fe2000f8e0203 */
[----:B------:R-:W-:Y:S01]  /*5100*/  @P0 SHF.R.U32.HI R0, RZ, R9, R0 ;  /* 0x00000009ff000219 */ /* 0x000fe20000011600 */
[----:B------:R-:W-:-:S03]  /*5110*/  IMAD R2, R4, UR11, R2 ;  /* 0x0000000b04027c24 */ /* 0x000fc6000f8e0202 */
[----:B------:R-:W-:-:S05]  /*5120*/  @P0 IADD3 R6, PT, PT, -R0, RZ, RZ ;  /* 0x000000ff00060210 */ /* 0x000fca0007ffe1ff */
[----:B0-----:R-:W-:-:S04]  /*5130*/  @P0 IMAD R6, R11, R6, R7 ;  /* 0x000000060b060224 */ /* 0x001fc800078e0207 */
[C---:B-1----:R-:W-:Y:S02]  /*5140*/  @P0 IMAD R3, R6.reuse, R12, R3 ;  /* 0x0000000c06030224 */ /* 0x042fe400078e0203 */
[----:B------:R-:W-:-:S07]  /*5150*/  @P0 IMAD R2, R6, R13, R2 ;  /* 0x0000000d06020224 */ /* 0x000fce00078e0202 */
.L_x_8840:
[----:B------:R-:W0:Y:S02]  /*5160*/  LDCU.128 UR8, c[0x0][0x580] ;  /* 0x0000b000ff0877ac */ /* 0x000e240008000c00 */
[----:B0-----:R-:W-:-:S04]  /*5170*/  IADD3 R4, P0, PT, R2, UR10, RZ ;  /* 0x0000000a02047c10 */ /* 0x001fc8000ff1e0ff */
[----:B------:R-:W-:-:S05]  /*5180*/  IADD3.X R5, PT, PT, RZ, UR11, RZ, P0, !PT ;  /* 0x0000000bff057c10 */ /* 0x000fca00087fe4ff */
[----:B------:R-:W2:Y:S01]  /*5190*/  LDG.E.S8 R4, desc[UR6][R4.64] ;  /* 0x0000000604047981 */ /* 0x000ea2000c1e1300 */
[----:B------:R-:W-:Y:S01]  /*51a0*/  UPRMT UR4, UR5, 0x8880, URZ ;  /* 0x0000888005047896 */ /* 0x000fe200080000ff */
[----:B------:R-:W-:-:S03]  /*51b0*/  IADD3 R2, P0, PT, R3, UR8, RZ ;  /* 0x0000000803027c10 */ /* 0x000fc6000ff1e0ff */
[----:B------:R-:W-:Y:S01]  /*51c0*/  UPRMT UR4, UR4, 0x7710, URZ ;  /* 0x0000771004047896 */ /* 0x000fe200080000ff */
[----:B------:R-:W-:-:S05]  /*51d0*/  IADD3.X R3, PT, PT, RZ, UR9, RZ, P0, !PT ;  /* 0x00000009ff037c10 */ /* 0x000fca00087fe4ff */
[----:B--2---:R-:W-:-:S05]  /*51e0*/  VIMNMX.S16x2 R0, PT, PT, R4, UR4, PT ;  /* 0x0000000404007c48 */ /* 0x004fca000bfe0300 */
[----:B------:R-:W-:Y:S01]  /*51f0*/  STG.E.U8 desc[UR6][R2.64], R0 ;  /* 0x0000000002007986 */ /* 0x000fe2000c101106 */
[----:B------:R-:W-:Y:S05]  /*5200*/  EXIT ;  /* 0x000000000000794d */ /* 0x000fea0003800000 */
.L_x_8841:
        /* <DEDUP_REMOVED lines=15> */
.L_x_35878:


//--------------------- .text._ZN2at6native27unrolled_elementwise_kernelIZZZNS0_21clamp_max_kernel_cudaERNS_18TensorIteratorBaseERKN3c106ScalarEENKUlvE_clEvENKUlvE0_clEvEUlaE_St5arrayIPcLm2EELi4E23TrivialOffsetCalculatorILi1EjESF_NS0_6memory15LoadWithoutCastENSG_16StoreWithoutCastEEEviT_T0_T2_T3_T4_T5_ --------------------------
	.section	.text._ZN2at6native27unrolled_elementwise_kernelIZZZNS0_21clamp_max_kernel_cudaERNS_18TensorIteratorBaseERKN3c106ScalarEENKUlvE_clEvENKUlvE0_clEvEUlaE_St5arrayIPcLm2EELi4E23TrivialOffsetCalculatorILi1EjESF_NS0_6memory15LoadWithoutCastENSG_16StoreWithoutCastEEEviT_T0_T2_T3_T4_T5_,"ax",@progbits
	.align	128
        .global         _ZN2at6native27unrolled_elementwise_kernelIZZZNS0_21clamp_max_kernel_cudaERNS_18TensorIteratorBaseERKN3c106ScalarEENKUlvE_clEvENKUlvE0_clEvEUlaE_St5arrayIPcLm2EELi4E23TrivialOffsetCalculatorILi1EjESF_NS0_6memory15LoadWithoutCastENSG_16StoreWithoutCastEEEviT_T0_T2_T3_T4_T5_
        .type           _ZN2at6native27unrolled_elementwise_kernelIZZZNS0_21clamp_max_kernel_cudaERNS_18TensorIteratorBaseERKN3c106ScalarEENKUlvE_clEvENKUlvE0_clEvEUlaE_St5arrayIPcLm2EELi4E23TrivialOffsetCalculatorILi1EjESF_NS0_6memory15LoadWithoutCastENSG_16StoreWithoutCastEEEviT_T0_T2_T3_T4_T5_,@function
        .size           _ZN2at6native27unrolled_elementwise_kernelIZZZNS0_21clamp_max_kernel_cudaERNS_18TensorIteratorBaseERKN3c106ScalarEENKUlvE_clEvENKUlvE0_clEvEUlaE_St5arrayIPcLm2EELi4E23TrivialOffsetCalculatorILi1EjESF_NS0_6memory15LoadWithoutCastENSG_16StoreWithoutCastEEEviT_T0_T2_T3_T4_T5_,(.L_x_35879 - _ZN2at6native27unrolled_elementwise_kernelIZZZNS0_21clamp_max_kernel_cudaERNS_18TensorIteratorBaseERKN3c106ScalarEENKUlvE_clEvENKUlvE0_clEvEUlaE_St5arrayIPcLm2EELi4E23TrivialOffsetCalculatorILi1EjESF_NS0_6memory15LoadWithoutCastENSG_16StoreWithoutCastEEEviT_T0_T2_T3_T4_T5_)
        .other          _ZN2at6native27unrolled_elementwise_kernelIZZZNS0_21clamp_max_kernel_cudaERNS_18TensorIteratorBaseERKN3c106ScalarEENKUlvE_clEvENKUlvE0_clEvEUlaE_St5arrayIPcLm2EELi4E23TrivialOffsetCalculatorILi1EjESF_NS0_6memory15LoadWithoutCastENSG_16StoreWithoutCastEEEviT_T0_T2_T3_T4_T5_,@"STO_CUDA_ENTRY STV_DEFAULT"
_ZN2at6native27unrolled_elementwise_kernelIZZZNS0_21clamp_max_kernel_cudaERNS_18TensorIteratorBaseERKN3c106ScalarEENKUlvE_clEvENKUlvE0_clEvEUlaE_St5arrayIPcLm2EELi4E23TrivialOffsetCalculatorILi1EjESF_NS0_6memory15LoadWithoutCastENSG_16StoreWithoutCastEEEviT_T0_T2_T3_T4_T5_:
.text._ZN2at6native27unrolled_elementwise_kernelIZZZNS0_21clamp_max_kernel_cudaERNS_18TensorIteratorBaseERKN3c106ScalarEENKUlvE_clEvENKUlvE0_clEvEUlaE_St5arrayIPcLm2EELi4E23TrivialOffsetCalculatorILi1EjESF_NS0_6memory15LoadWithoutCastENSG_16StoreWithoutCastEEEviT_T0_T2_T3_T4_T5_:
[----:B------:R-:W-:Y:S01]  /*0000*/  LDC R1, c[0x0][0x37c] ;  /* 0x0000df00ff017b82 */ /* 0x000fe20000000800 */
[----:B------:R-:W0:Y:S07]  /*0010*/  S2R R0, SR_CTAID.X ;  /* 0x0000000000007919 */ /* 0x000e2e0000002500 */
[----:B------:R-:W0:Y:S01]  /*0020*/  LDC R3, c[0x0][0x380] ;  /* 0x0000e000ff037b82 */ /* 0x000e220000000800 */
[----:B------:R-:W1:Y:S01]  /*0030*/  LDCU.64 UR6, c[0x0][0x358] ;  /* 0x00006b00ff0677ac */ /* 0x000e620008000a00 */
[----:B------:R-:W-:Y:S01]  /*0040*/  PRMT R12, RZ, 0x7610, R12 ;  /* 0x00007610ff0c7816 */ /* 0x000fe2000000000c */
[----:B------:R-:W2:Y:S01]  /*0050*/  S2R R13, SR_TID.X ;  /* 0x00000000000d7919 */ /* 0x000ea20000002100 */
[----:B------:R-:W-:Y:S01]  /*0060*/  PRMT R14, RZ, 0x7610, R14 ;  /* 0x00007610ff0e7816 */ /* 0x000fe2000000000e */
[----:B------:R-:W3:Y:S01]  /*0070*/  LDCU.U8 UR4, c[0x0][0x388] ;  /* 0x00007100ff0477ac */ /* 0x000ee20008000000 */
        /* <DEDUP_REMOVED lines=10> */
[----:B------:R-:W-:Y:S02]  /*0120*/  ISETP.GE.AND P1, PT, R13, R4, PT ;  /* 0x000000040d00720c */ /* 0x000fe40003f26270 */
[----:B0-----:R-:W-:-:S05]  /*0130*/  @!P3 IADD3 R10, P4, PT, R11, R16, RZ ;  /* 0x000000100b0ab210 */ /* 0x001fca0007f9e0ff */
[----:B------:R-:W-:-:S05]  /*0140*/  @!P3 IMAD.X R11, RZ, RZ, R17, P4 ;  /* 0x000000ffff0bb224 */ /* 0x000fca00020e0611 */
[----:B-1----:R-:W4:Y:S01]  /*0150*/  @!P3 LDG.E.U8 R12, desc[UR6][R10.64] ;  /* 0x000000060a0cb981 */ /* 0x002f22000c1e1100 */
[----:B------:R-:W-:Y:S01]  /*0160*/  @!P1 IMAD R19, R0, 0x200, R13 ;  /* 0x0000020000139824 */ /* 0x000fe200078e020d */
[----:B------:R-:W0:Y:S01]  /*0170*/  @!P1 LDC.64 R8, c[0x0][0x3a0] ;  /* 0x0000e800ff089b82 */ /* 0x000e220000000a00 */
[----:B------:R-:W-:Y:S01]  /*0180*/  @!P1 VIADD R13, R13, 0x80 ;  /* 0x000000800d0d9836 */ /* 0x000fe20000000000 */
[----:B--2---:R-:W-:-:S04]  /*0190*/  @!P2 IADD3 R6, P5, PT, R15, R6, RZ ;  /* 0x000000060f06a210 */ /* 0x004fc80007fbe0ff */
[----:B------:R-:W-:-:S13]  /*01a0*/  ISETP.GE.AND P0, PT, R13, R4, PT ;  /* 0x000000040d00720c */ /* 0x000fda0003f06270 */
[----:B------:R-:W1:Y:S01]  /*01b0*/  @!P0 LDC.64 R2, c[0x0][0x3a0] ;  /* 0x0000e800ff028b82 */ /* 0x000e620000000a00 */
[----:B------:R-:W-:Y:S01]  /*01c0*/  @!P0 IMAD R13, R0, 0x200, R13 ;  /* 0x00000200000d8824 */ /* 0x000fe200078e020d */
[----:B0-----:R-:W-:Y:S01]  /*01d0*/  @!P1 IADD3 R8, P4, PT, R19, R8, RZ ;  /* 0x0000000813089210 */ /* 0x001fe20007f9e0ff */
[----:B------:R-:W-:Y:S01]  /*01e0*/  @!P2 IMAD.X R7, RZ, RZ, R7, P5 ;  /* 0x000000ffff07a224 */ /* 0x000fe200028e0607 */
[----:B------:R-:W-:-:S03]  /*01f0*/  PRMT R15, RZ, 0x7610, R15 ;  /* 0x00007610ff0f7816 */ /* 0x000fc6000000000f */
[----:B------:R-:W-:-:S05]  /*0200*/  @!P1 IMAD.X R9, RZ, RZ, R9, P4 ;  /* 0x000000ffff099224 */ /* 0x000fca00020e0609 */
[----:B------:R-:W2:Y:S01]  /*0210*/  @!P1 LDG.E.U8 R14, desc[UR6][R8.64] ;  /* 0x00000006080e9981 */ /* 0x000ea2000c1e1100 */
[----:B-1----:R-:W-:Y:S02]  /*0220*/  @!P0 IADD3 R2, P3, PT, R13, R2, RZ ;  /* 0x000000020d028210 */ /* 0x002fe40007f7e0ff */
[----:B------:R-:W-:-:S03]  /*0230*/  PRMT R13, RZ, 0x7610, R13 ;  /* 0x00007610ff0d7816 */ /* 0x000fc6000000000d */
[----:B------:R-:W-:-:S03]  /*0240*/  @!P0 IMAD.X R3, RZ, RZ, R3, P3 ;  /* 0x000000ffff038224 */ /* 0x000fc600018e0603 */
[----:B------:R0:W5:Y:S04]  /*0250*/  @!P2 LDG.E.U8 R13, desc[UR6][R6.64] ;  /* 0x00000006060da981 */ /* 0x000168000c1e1100 */
[----:B------:R1:W5:Y:S01]  /*0260*/  @!P0 LDG.E.U8 R15, desc[UR6][R2.64] ;  /* 0x00000006020f8981 */ /* 0x000362000c1e1100 */
[----:B------:R-:W-:Y:S01]  /*0270*/  ISETP.GE.AND P0, PT, R5, R4, PT ;  /* 0x000000040500720c */ /* 0x000fe20003f06270 */
[----:B---3--:R-:W-:-:S04]  /*0280*/  UPRMT UR4, UR4, 0x8880, URZ ;  /* 0x0000888004047896 */ /* 0x008fc800080000ff */
[----:B------:R-:W-:Y:S01]  /*0290*/  UPRMT UR4, UR4, 0x7710, URZ ;  /* 0x0000771004047896 */ /* 0x000fe200080000ff */
[----:B------:R-:W-:Y:S04]  /*02a0*/  BSSY.RECONVERGENT B0, `(.L_x_8842) ;  /* 0x0000026000007945 */ /* 0x000fe80003800200 */
[----:B------:R-:W-:Y:S01]  /*02b0*/  BSSY.RELIABLE B1, `(.L_x_8843) ;  /* 0x000001d000017945 */ /* 0x000fe20003800100 */
[----:B----4-:R-:W-:-:S04]  /*02c0*/  PRMT R12, R12, 0x8880, RZ ;  /* 0x000088800c0c7816 */ /* 0x010fc800000000ff */
[----:B0-----:R-:W-:-:S04]  /*02d0*/  PRMT R6, R12, 0x7710, RZ ;  /* 0x000077100c067816 */ /* 0x001fc800000000ff */
[----:B------:R-:W-:Y:S02]  /*02e0*/  VIMNMX.S16x2 R6, PT, PT, R6, UR4, PT ;  /* 0x0000000406067c48 */ /* 0x000fe4000bfe0300 */
[----:B--2---:R-:W-:-:S04]  /*02f0*/  PRMT R14, R14, 0x8880, RZ ;  /* 0x000088800e0e7816 */ /* 0x004fc800000000ff */
[----:B-1----:R-:W-:-:S04]  /*0300*/  PRMT R2, R14, 0x7710, RZ ;  /* 0x000077100e027816 */ /* 0x002fc800000000ff */
[----:B------:R-:W-:Y:S02]  /*0310*/  VIMNMX.S16x2 R7, PT, PT, R2, UR4, PT ;  /* 0x0000000402077c48 */ /* 0x000fe4000bfe0300 */
[----:B-----5:R-:W-:Y:S02]  /*0320*/  PRMT R13, R13, 0x8880, RZ ;  /* 0x000088800d0d7816 */ /* 0x020fe400000000ff */
[----:B------:R-:W-:Y:S02]  /*0330*/  PRMT R10, R15, 0x8880, RZ ;  /* 0x000088800f0a7816 */ /* 0x000fe400000000ff */
[----:B------:R-:W-:Y:S02]  /*0340*/  PRMT R8, R13, 0x7710, RZ ;  /* 0x000077100d087816 */ /* 0x000fe400000000ff */
[----:B------:R-:W-:Y:S02]  /*0350*/  PRMT R10, R10, 0x7710, RZ ;  /* 0x000077100a0a7816 */ /* 0x000fe400000000ff */
[----:B------:R-:W-:-:S02]  /*0360*/  VIMNMX.S16x2 R8, PT, PT, R8, UR4, PT ;  /* 0x0000000408087c48 */ /* 0x000fc4000bfe0300 */
[----:B------:R-:W-:Y:S01]  /*0370*/  VIMNMX.S16x2 R10, PT, PT, R10, UR4, PT ;  /* 0x000000040a0a7c48 */ /* 0x000fe2000bfe0300 */
[----:B------:R-:W-:Y:S06]  /*0380*/  @P0 BRA `(.L_x_8844) ;  /* 0x00000000003c0947 */ /* 0x000fec0003800000 */
[----:B------:R-:W0:Y:S01]  /*0390*/  LDCU.64 UR4, c[0x0][0x398] ;  /* 0x00007300ff0477ac */ /* 0x000e220008000a00 */
[----:B------:R-:W-:Y:S02]  /*03a0*/  IMAD R2, R0, 0x200, R5 ;  /* 0x0000020000027824 */ /* 0x000fe400078e0205 */
[----:B------:R-:W-:-:S03]  /*03b0*/  VIADD R5, R5, 0x80 ;  /* 0x0000008005057836 */ /* 0x000fc60000000000 */
[----:B0-----:R-:W-:-:S05]  /*03c0*/  IADD3 R2, P0, PT, R2, UR4, RZ ;  /* 0x0000000402027c10 */ /* 0x001fca000ff1e0ff */
[----:B------:R-:W-:Y:S01]  /*03d0*/  IMAD.X R3, RZ, RZ, UR5, P0 ;  /* 0x00000005ff037e24 */ /* 0x000fe200080e06ff */
[----:B------:R-:W-:-:S04]  /*03e0*/  ISETP.GE.AND P0, PT, R5, R4, PT ;  /* 0x000000040500720c */ /* 0x000fc80003f06270 */
[----:B------:R0:W-:Y:S09]  /*03f0*/  STG.E.U8 desc[UR6][R2.64], R6 ;  /* 0x0000000602007986 */ /* 0x0001f2000c101106 */
[----:B------:R-:W-:Y:S05]  /*0400*/  @P0 BREAK.RELIABLE B1 ;  /* 0x0000000000010942 */ /* 0x000fea0003800100 */
[----:B------:R-:W-:Y:S05]  /*0410*/  @P0 BRA `(.L_x_8845) ;  /* 0x0000000000380947 */ /* 0x000fea0003800000 */
[----:B------:R-:W1:Y:S01]  /*0420*/  LDCU.64 UR4, c[0x0][0x398] ;  /* 0x00007300ff0477ac */ /* 0x000e620008000a00 */
[----:B0-----:R-:W-:Y:S02]  /*0430*/  IMAD R2, R0, 0x200, R5 ;  /* 0x0000020000027824 */ /* 0x001fe400078e0205 */
[----:B------:R-:W-:-:S03]  /*0440*/  VIADD R5, R5, 0x80 ;  /* 0x0000008005057836 */ /* 0x000fc60000000000 */
[----:B-1----:R-:W-:-:S05]  /*0450*/  IADD3 R2, P0, PT, R2, UR4, RZ ;  /* 0x0000000402027c10 */ /* 0x002fca000ff1e0ff */
[----:B------:R-:W-:-:S05]  /*0460*/  IMAD.X R3, RZ, RZ, UR5, P0 ;  /* 0x00000005ff037e24 */ /* 0x000fca00080e06ff */
[----:B------:R0:W-:Y:S03]  /*0470*/  STG.E.U8 desc[UR6][R2.64], R8 ;  /* 0x0000000802007986 */ /* 0x0001e6000c101106 */
.L_x_8844:
[----:B------:R-:W-:Y:S05]  /*0480*/  BSYNC.RELIABLE B1 ;  /* 0x0000000000017941 */ /* 0x000fea0003800100 */
.L_x_8843:
[----:B------:R-:W-:-:S13]  /*0490*/  ISETP.GE.AND P0, PT, R5, R4, PT ;  /* 0x000000040500720c */ /* 0x000fda0003f06270 */
[----:B0-----:R-:W0:Y:S01]  /*04a0*/  @!P0 LDC.64 R8, c[0x0][0x398] ;  /* 0x0000e600ff088b82 */ /* 0x001e220000000a00 */
[----:B------:R-:W-:Y:S02]  /*04b0*/  @!P0 IMAD R3, R0, 0x200, R5 ;  /* 0x0000020000038824 */ /* 0x000fe400078e0205 */
[----:B------:R-:W-:-:S03]  /*04c0*/  @!P0 VIADD R5, R5, 0x80 ;  /* 0x0000008005058836 */ /* 0x000fc60000000000 */
[----:B0-----:R-:W-:-:S05]  /*04d0*/  @!P0 IADD3 R2, P1, PT, R3, R8, RZ ;  /* 0x0000000803028210 */ /* 0x001fca0007f3e0ff */
[----:B------:R-:W-:-:S05]  /*04e0*/  @!P0 IMAD.X R3, RZ, RZ, R9, P1 ;  /* 0x000000ffff038224 */ /* 0x000fca00008e0609 */
[----:B------:R1:W-:Y:S03]  /*04f0*/  @!P0 STG.E.U8 desc[UR6][R2.64], R7 ;  /* 0x0000000702008986 */ /* 0x0003e6000c101106 */
.L_x_8845:
[----:B------:R-:W-:Y:S05]  /*0500*/  BSYNC.RECONVERGENT B0 ;  /* 0x0000000000007941 */ /* 0x000fea0003800200 */
.L_x_8842:
[----:B------:R-:W-:Y:S05]  /*0510*/  WARPSYNC.ALL ;  /* 0x0000000000007948 */ /* 0x000fea0003800000 */
[----:B------:R-:W-:-:S13]  /*0520*/  ISETP.GE.AND P0, PT, R5, R4, PT ;  /* 0x000000040500720c */ /* 0x000fda0003f06270 */
[----:B------:R-:W-:Y:S05]  /*0530*/  @P0 EXIT ;  /* 0x000000000000094d */ /* 0x000fea0003800000 */
[----:B------:R-:W0:Y:S01]  /*0540*/  LDCU.64 UR4, c[0x0][0x398] ;  /* 0x00007300ff0477ac */ /* 0x000e220008000a00 */
[----:B------:R-:W-:-:S05]  /*0550*/  IMAD R0, R0, 0x200, R5 ;  /* 0x0000020000007824 */ /* 0x000fca00078e0205 */
[----:B01----:R-:W-:-:S05]  /*0560*/  IADD3 R2, P0, PT, R0, UR4, RZ ;  /* 0x0000000400027c10 */ /* 0x003fca000ff1e0ff */
[----:B------:R-:W-:-:S05]  /*0570*/  IMAD.X R3, RZ, RZ, UR5, P0 ;  /* 0x00000005ff037e24 */ /* 0x000fca00080e06ff */
[----:B------:R-:W-:Y:S01]  /*0580*/  STG.E.U8 desc[UR6][R2.64], R10 ;  /* 0x0000000a02007986 */ /* 0x000fe2000c101106 */
[----:B------:R-:W-:Y:S05]  /*0590*/  EXIT ;  /* 0x000000000000794d */ /* 0x000fea0003800000 */
.L_x_8846:
        /* <DEDUP_REMOVED lines=14> */
.L_x_35879:


//--------------------- .text._ZN2at6native29vectorized_elementwise_kernelILi2EZZZNS0_21clamp_max_kernel_cudaERNS_18TensorIteratorBaseERKN3c106ScalarEENKUlvE_clEvENKUlvE0_clEvEUlaE_St5arrayIPcLm2EEEEviT0_T1_ --------------------------
	.section	.text._ZN2at6native29vectorized_elementwise_kernelILi2EZZZNS0_21clamp_max_kernel_cudaERNS_18TensorIteratorBaseERKN3c106ScalarEENKUlvE_clEvENKUlvE0_clEvEUlaE_St5arrayIPcLm2EEEEviT0_T1_,"ax",@progbits
	.align	128
        .global         _ZN2at6native29vectorized_elementwise_kernelILi2EZZZNS0_21clamp_max_kernel_cudaERNS_18TensorIteratorBaseERKN3c106ScalarEENKUlvE_clEvENKUlvE0_clEvEUlaE_St5arrayIPcLm2EEEEviT0_T1_
        .type           _ZN2at6native29vectorized_elementwise_kernelILi2EZZZNS0_21clamp_max_kernel_cudaERNS_18TensorIteratorBaseERKN3c106ScalarEENKUlvE_clEvENKUlvE0_clEvEUlaE_St5arrayIPcLm2EEEEviT0_T1_,@function
        .size           _ZN2at6native29vectorized_elementwise_kernelILi2EZZZNS0_21clamp_max_kernel_cudaERNS_18TensorIteratorBaseERKN3c106ScalarEENKUlvE_clEvENKUlvE0_clEvEUlaE_St5arrayIPcLm2EEEEviT0_T1_,(.L_x_35880 - _ZN2at6native29vectorized_elementwise_kernelILi2EZZZNS0_21clamp_max_kernel_cudaERNS_18TensorIteratorBaseERKN3c106ScalarEENKUlvE_clEvENKUlvE0_clEvEUlaE_St5arrayIPcLm2EEEEviT0_T1_)
        .other          _ZN2at6native29vectorized_elementwise_kernelILi2EZZZNS0_21clamp_max_kernel_cudaERNS_18TensorIteratorBaseERKN3c106ScalarEENKUlvE_clEvENKUlvE0_clEvEUlaE_St5arrayIPcLm2EEEEviT0_T1_,@"STO_CUDA_ENTRY STV_DEFAULT"
_ZN2at6native29vectorized_elementwise_kernelILi2EZZZNS0_21clamp_max_kernel_cudaERNS_18TensorIteratorBaseERKN3c106ScalarEENKUlvE_clEvENKUlvE0_clEvEUlaE_St5arrayIPcLm2EEEEviT0_T1_:
.text._ZN2at6native29vectorized_elementwise_kernelILi2EZZZNS0_21clamp_max_kernel_cudaERNS_18TensorIteratorBaseERKN3c106ScalarEENKUlvE_clEvENKUlvE0_clEvEUlaE_St5arrayIPcLm2EEEEviT0_T1_:
[----:B------:R-:W-:Y:S08]  /*0000*/  LDC R1, c[0x0][0x37c] ;  /* 0x0000df00ff017b82 */ /* 0x000ff00000000800 */
[----:B------:R-:W0:Y:S01]  /*0010*/  S2UR UR4, SR_CTAID.X ;  /* 0x00000000000479c3 */ /* 0x000e220000002500 */
[----:B------:R-:W1:Y:S01]  /*0020*/  LDCU UR5, c[0x0][0x380] ;  /* 0x00007000ff0577ac */ /* 0x000e620008000800 */
[----:B------:R-:W2:Y:S01]  /*0030*/  LDCU.64 UR10, c[0x0][0x358] ;  /* 0x00006b00ff0a77ac */ /* 0x000ea20008000a00 */
[----:B------:R-:W3:Y:S01]  /*0040*/  LDCU.U8 UR8, c[0x0][0x388] ;  /* 0x00007100ff0877ac */ /* 0x000ee20008000000 */
[----:B0-----:R-:W-:-:S04]  /*0050*/  USHF.L.U32 UR4, UR4, 0xa, URZ ;  /* 0x0000000a04047899 */ /* 0x001fc800080006ff */
[----:B-1----:R-:W-:-:S04]  /*0060*/  UIADD3 UR5, UPT, UPT, -UR4, UR5, URZ ;  /* 0x0000000504057290 */ /* 0x002fc8000fffe1ff */
[----:B------:R-:W-:-:S09]  /*0070*/  UISETP.GT.U32.AND UP0, UPT, UR5, 0x3ff, UPT ;  /* 0x000003ff0500788c */ /* 0x000fd2000bf04070 */
[----:B--23--:R-:W-:Y:S05]  /*0080*/  BRA.U UP0, `(.L_x_8847) ;  /* 0x0000000900807547 */ /* 0x00cfea000b800000 */
[----:B------:R-:W0:Y:S01]  /*0090*/  S2R R14, SR_TID.X ;  /* 0x00000000000e7919 */ /* 0x000e220000002100 */
[----:B------:R-:W-:Y:S02]  /*00a0*/  PRMT R15, RZ, 0x7610, R15 ;  /* 0x00007610ff0f7816 */ /* 0x000fe4000000000f */
[----:B0-----:R-:W-:Y:S01]  /*00b0*/  ISETP.GE.U32.AND P6, PT, R14, UR5, PT ;  /* 0x000000050e007c0c */ /* 0x001fe2000bfc6070 */
[----:B------:R-:W-:-:S12]  /*00c0*/  IMAD.MOV.U32 R0, RZ, RZ, R14 ;  /* 0x000000ffff007224 */ /* 0x000fd800078e000e */
[C---:B------:R-:W-:Y:S01]  /*00d0*/  @!P6 VIADD R14, R0.reuse, 0x80 ;  /* 0x00000080000ee836 */ /* 0x040fe20000000000 */
[----:B------:R-:W0:Y:S01]  /*00e0*/  @!P6 LDC.64 R4, c[0x0][0x3a0] ;  /* 0x0000e800ff04eb82 */ /* 0x000e220000000a00 */
[----:B------:R-:W-:-:S03]  /*00f0*/  @!P6 VIADD R9, R0, UR4 ;  /* 0x000000040009ec36 */ /* 0x000fc60008000000 */
[----:B------:R-:W-:-:S13]  /*0100*/  ISETP.GE.U32.AND P5, PT, R14, UR5, PT ;  /* 0x000000050e007c0c */ /* 0x000fda000bfa6070 */
[C---:B------:R-:W-:Y:S01]  /*0110*/  @!P5 VIADD R3, R14.reuse, UR4 ;  /* 0x000000040e03dc36 */ /* 0x040fe20008000000 */
[----:B------:R-:W1:Y:S01]  /*0120*/  @!P5 LDC.64 R22, c[0x0][0x3a0] ;  /* 0x0000e800ff16db82 */ /* 0x000e620000000a00 */
[----:B------:R-:W-:-:S05]  /*0130*/  @!P5 VIADD R14, R14, 0x80 ;  /* 0x000000800e0ed836 */ /* 0x000fca0000000000 */
[----:B------:R-:W-:Y:S02]  /*0140*/  ISETP.GE.U32.AND P4, PT, R14, UR5, PT ;  /* 0x000000050e007c0c */ /* 0x000fe4000bf86070 */
[----:B0-----:R-:W-:-:S05]  /*0150*/  @!P6 IADD3 R8, P0, PT, R9, R4, RZ ;  /* 0x000000040908e210 */ /* 0x001fca0007f1e0ff */
[----:B------:R-:W-:-:S05]  /*0160*/  @!P6 IMAD.X R9, RZ, RZ, R5, P0 ;  /* 0x000000ffff09e224 */ /* 0x000fca00000e0605 */
[----:B------:R0:W2:Y:S01]  /*0170*/  @!P6 LDG.E.U8 R15, desc[UR10][R8.64] ;  /* 0x0000000a080fe981 */ /* 0x0000a2000c1e1100 */
[C---:B------:R-:W-:Y:S01]  /*0180*/  @!P4 VIADD R27, R14.reuse, UR4 ;  /* 0x000000040e1bcc36 */ /* 0x040fe20008000000 */
[----:B------:R-:W3:Y:S01]  /*0190*/  @!P4 LDC.64 R12, c[0x0][0x3a0] ;  /* 0x0000e800ff0ccb82 */ /* 0x000ee20000000a00 */
[----:B------:R-:W-:-:S05]  /*01a0*/  @!P4 VIADD R14, R14, 0x80 ;  /* 0x000000800e0ec836 */ /* 0x000fca0000000000 */
[----:B------:R-:W-:-:S13]  /*01b0*/  ISETP.GE.U32.AND P3, PT, R14, UR5, PT ;  /* 0x000000050e007c0c */ /* 0x000fda000bf66070 */
[C---:B------:R-:W-:Y:S01]  /*01c0*/  @!P3 VIADD R25, R14.reuse, UR4 ;  /* 0x000000040e19bc36 */ /* 0x040fe20008000000 */
[----:B-1----:R-:W-:Y:S01]  /*01d0*/  @!P5 IADD3 R22, P6, PT, R3, R22, RZ ;  /* 0x000000160316d210 */ /* 0x002fe20007fde0ff */
[----:B------:R-:W-:Y:S01]  /*01e0*/  @!P3 VIADD R14, R14, 0x80 ;  /* 0x000000800e0eb836 */ /* 0x000fe20000000000 */
[----:B------:R-:W1:Y:S04]  /*01f0*/  @!P3 LDC.64 R10, c[0x0][0x3a0] ;  /* 0x0000e800ff0abb82 */ /* 0x000e680000000a00 */
[----:B------:R-:W-:-:S13]  /*0200*/  ISETP.GE.U32.AND P2, PT, R14, UR5, PT ;  /* 0x000000050e007c0c */ /* 0x000fda000bf46070 */
[C---:B------:R-:W-:Y:S01]  /*0210*/  @!P2 VIADD R21, R14.reuse, UR4 ;  /* 0x000000040e15ac36 */ /* 0x040fe20008000000 */
[----:B------:R-:W4:Y:S01]  /*0220*/  @!P2 LDC.64 R2, c[0x0][0x3a0] ;  /* 0x0000e800ff02ab82 */ /* 0x000f220000000a00 */
[----:B------:R-:W-:-:S05]  /*0230*/  @!P2 VIADD R14, R14, 0x80 ;  /* 0x000000800e0ea836 */ /* 0x000fca0000000000 */
[----:B------:R-:W-:-:S13]  /*0240*/  ISETP.GE.U32.AND P1, PT, R14, UR5, PT ;  /* 0x000000050e007c0c */ /* 0x000fda000bf26070 */
[C---:B------:R-:W-:Y:S01]  /*0250*/  @!P1 VIADD R19, R14.reuse, UR4 ;  /* 0x000000040e139c36 */ /* 0x040fe20008000000 */
[----:B------:R-:W-:Y:S01]  /*0260*/  PRMT R16, RZ, 0x7610, R16 ;  /* 0x00007610ff107816 */ /* 0x000fe20000000010 */
[----:B------:R-:W-:Y:S01]  /*0270*/  @!P1 VIADD R14, R14, 0x80 ;  /* 0x000000800e0e9836 */ /* 0x000fe20000000000 */
[----:B------:R-:W5:Y:S04]  /*0280*/  @!P1 LDC.64 R4, c[0x0][0x3a0] ;  /* 0x0000e800ff049b82 */ /* 0x000f680000000a00 */
[----:B------:R-:W-:Y:S01]  /*0290*/  ISETP.GE.U32.AND P0, PT, R14, UR5, PT ;  /* 0x000000050e007c0c */ /* 0x000fe2000bf06070 */
[----:B------:R-:W-:-:S05]  /*02a0*/  @!P5 IMAD.X R23, RZ, RZ, R23, P6 ;  /* 0x000000ffff17d224 */ /* 0x000fca00030e0617 */
[----:B------:R-:W2:Y:S07]  /*02b0*/  @!P5 LDG.E.U8 R16, desc[UR10][R22.64] ;  /* 0x0000000a1610d981 */ /* 0x000eae000c1e1100 */
[C---:B------:R-:W-:Y:S01]  /*02c0*/  @!P0 VIADD R17, R14.reuse, UR4 ;  /* 0x000000040e118c36 */ /* 0x040fe20008000000 */
[----:B------:R-:W5:Y:S01]  /*02d0*/  @!P0 LDC.64 R6, c[0x0][0x3a0] ;  /* 0x0000e800ff068b82 */ /* 0x000f620000000a00 */
[----:B------:R-:W-:-:S05]  /*02e0*/  @!P0 VIADD R14, R14, 0x80 ;  /* 0x000000800e0e8836 */ /* 0x000fca0000000000 */
[----:B------:R-:W-:Y:S02]  /*02f0*/  ISETP.GE.U32.AND P6, PT, R14, UR5, PT ;  /* 0x000000050e007c0c */ /* 0x000fe4000bfc6070 */
[----:B---3--:R-:W-:Y:S02]  /*0300*/  @!P4 IADD3 R12, P5, PT, R27, R12, RZ ;  /* 0x0000000c1b0cc210 */ /* 0x008fe40007fbe0ff */
[----:B------:R-:W-:-:S03]  /*0310*/  PRMT R20, RZ, 0x7610, R20 ;  /* 0x00007610ff147816 */ /* 0x000fc60000000014 */
[----:B------:R-:W-:-:S06]  /*0320*/  @!P4 IMAD.X R13, RZ, RZ, R13, P5 ;  /* 0x000000ffff0dc224 */ /* 0x000fcc00028e060d */
[----:B0-----:R-:W0:Y:S01]  /*0330*/  @!P6 LDC.64 R8, c[0x0][0x3a0] ;  /* 0x0000e800ff08eb82 */ /* 0x001e220000000a00 */
[----:B-1----:R-:W-:Y:S01]  /*0340*/  @!P3 IADD3 R10, P5, PT, R25, R10, RZ ;  /* 0x0000000a190ab210 */ /* 0x002fe20007fbe0ff */
[----:B------:R1:W3:Y:S01]  /*0350*/  @!P4 LDG.E.U8 R20, desc[UR10][R12.64] ;  /* 0x0000000a0c14c981 */ /* 0x0002e2000c1e1100 */
[----:B------:R-:W-:Y:S02]  /*0360*/  PRMT R18, RZ, 0x7610, R18 ;  /* 0x00007610ff127816 */ /* 0x000fe40000000012 */
[----:B----4-:R-:W-:Y:S01]  /*0370*/  @!P2 IADD3 R2, P4, PT, R21, R2, RZ ;  /* 0x000000021502a210 */ /* 0x010fe20007f9e0ff */
[----:B------:R-:W-:Y:S01]  /*0380*/  @!P3 IMAD.X R11, RZ, RZ, R11, P5 ;  /* 0x000000ffff0bb224 */ /* 0x000fe200028e060b */
[----:B------:R-:W-:-:S03]  /*0390*/  PRMT R21, RZ, 0x7610, R21 ;  /* 0x00007610ff157816 */ /* 0x000fc60000000015 */
[----:B------:R-:W-:Y:S01]  /*03a0*/  @!P2 IMAD.X R3, RZ, RZ, R3, P4 ;  /* 0x000000ffff03a224 */ /* 0x000fe200020e0603 */
[----:B------:R4:W3:Y:S01]  /*03b0*/  @!P3 LDG.E.U8 R18, desc[UR10][R10.64] ;  /* 0x0000000a0a12b981 */ /* 0x0008e2000c1e1100 */
[----:B-----5:R-:W-:Y:S01]  /*03c0*/  @!P1 IADD3 R4, P3, PT, R19, R4, RZ ;  /* 0x0000000413049210 */ /* 0x020fe20007f7e0ff */
[----:B------:R-:W-:Y:S01]  /*03d0*/  @!P6 VIADD R19, R14, UR4 ;  /* 0x000000040e13ec36 */ /* 0x000fe20008000000 */
[----:B------:R-:W-:Y:S01]  /*03e0*/  @!P0 IADD3 R6, P4, PT, R17, R6, RZ ;  /* 0x0000000611068210 */ /* 0x000fe20007f9e0ff */
[----:B------:R2:W5:Y:S01]  /*03f0*/  @!P2 LDG.E.U8 R21, desc[UR10][R2.64] ;  /* 0x0000000a0215a981 */ /* 0x000562000c1e1100 */
[----:B-1----:R-:W-:Y:S01]  /*0400*/  PRMT R12, RZ, 0x7610, R12 ;  /* 0x00007610ff0c7816 */ /* 0x002fe2000000000c */
[----:B------:R-:W-:Y:S02]  /*0410*/  @!P1 IMAD.X R5, RZ, RZ, R5, P3 ;  /* 0x000000ffff059224 */ /* 0x000fe400018e0605 */
[----:B------:R-:W-:Y:S01]  /*0420*/  @!P0 IMAD.X R7, RZ, RZ, R7, P4 ;  /* 0x000000ffff078224 */ /* 0x000fe200020e0607 */
[----:B----4-:R-:W-:-:S02]  /*0430*/  PRMT R11, RZ, 0x7610, R11 ;  /* 0x00007610ff0b7816 */ /* 0x010fc4000000000b */
[----:B------:R1:W4:Y:S01]  /*0440*/  @!P1 LDG.E.U8 R12, desc[UR10][R4.64] ;  /* 0x0000000a040c9981 */ /* 0x000322000c1e1100 */
[----:B0-----:R-:W-:Y:S02]  /*0450*/  @!P6 IADD3 R8, P2, PT, R19, R8, RZ ;  /* 0x000000081308e210 */ /* 0x001fe40007f5e0ff */
[----:B------:R-:W-:Y:S01]  /*0460*/  PRMT R10, RZ, 0x7610, R10 ;  /* 0x00007610ff0a7816 */ /* 0x000fe2000000000a */
[----:B------:R0:W4:Y:S02]  /*0470*/  @!P0 LDG.E.U8 R11, desc[UR10][R6.64] ;  /* 0x0000000a060b8981 */ /* 0x000124000c1e1100 */
[----:B------:R-:W-:-:S05]  /*0480*/  @!P6 IMAD.X R9, RZ, RZ, R9, P2 ;  /* 0x000000ffff09e224 */ /* 0x000fca00010e0609 */
[----:B------:R4:W4:Y:S01]  /*0490*/  @!P6 LDG.E.U8 R10, desc[UR10][R8.64] ;  /* 0x0000000a080ae981 */ /* 0x000922000c1e1100 */
[----:B------:R-:W-:-:S04]  /*04a0*/  UPRMT UR6, UR8, 0x8880, URZ ;  /* 0x0000888008067896 */ /* 0x000fc800080000ff */
[----:B------:R-:W-:Y:S01]  /*04b0*/  UPRMT UR6, UR6, 0x7710, URZ ;  /* 0x0000771006067896 */ /* 0x000fe200080000ff */
[----:B------:R-:W-:Y:S01]  /*04c0*/  ISETP.GE.U32.AND P0, PT, R0, UR5, PT ;  /* 0x0000000500007c0c */ /* 0x000fe2000bf06070 */
[----:B------:R-:W-:Y:S04]  /*04d0*/  BSSY.RECONVERGENT B0, `(.L_x_8848) ;  /* 0x0000052000007945 */ /* 0x000fe80003800200 */
[----:B------:R-:W-:Y:S01]  /*04e0*/  BSSY.RELIABLE B1, `(.L_x_8849) ;  /* 0x0000049000017945 */ /* 0x000fe20003800100 */
[----:B--2---:R-:W-:-:S04]  /*04f0*/  PRMT R2, R15, 0x8880, RZ ;  /* 0x000088800f027816 */ /* 0x004fc800000000ff */
[----:B------:R-:W-:-:S04]  /*0500*/  PRMT R2, R2, 0x7710, RZ ;  /* 0x0000771002027816 */ /* 0x000fc800000000ff */
[----:B-1----:R-:W-:Y:S02]  /*0510*/  VIMNMX.S16x2 R5, PT, PT, R2, UR6, PT ;  /* 0x0000000602057c48 */ /* 0x002fe4000bfe0300 */
[----:B------:R-:W-:-:S04]  /*0520*/  PRMT R14, R16, 0x8880, RZ ;  /* 0x00008880100e7816 */ /* 0x000fc800000000ff */
[----:B------:R-:W-:-:S04]  /*0530*/  PRMT R14, R14, 0x7710, RZ ;  /* 0x000077100e0e7816 */ /* 0x000fc800000000ff */
[----:B------:R-:W-:Y:S02]  /*0540*/  VIMNMX.S16x2 R2, PT, PT, R14, UR6, PT ;  /* 0x000000060e027c48 */ /* 0x000fe4000bfe0300 */
[----:B---3--:R-:W-:-:S04]  /*0550*/  PRMT R20, R20, 0x8880, RZ ;  /* 0x0000888014147816 */ /* 0x008fc800000000ff */
[----:B------:R-:W-:Y:S02]  /*0560*/  PRMT R4, R20, 0x7710, RZ ;  /* 0x0000771014047816 */ /* 0x000fe400000000ff */
[----:B------:R-:W-:-:S04]  /*0570*/  PRMT R18, R18, 0x8880, RZ ;  /* 0x0000888012127816 */ /* 0x000fc800000000ff */
[----:B0-----:R-:W-:Y:S02]  /*0580*/  PRMT R6, R18, 0x7710, RZ ;  /* 0x0000771012067816 */ /* 0x001fe400000000ff */
[----:B------:R-:W-:Y:S02]  /*0590*/  VIMNMX.S16x2 R3, PT, PT, R4, UR6, PT ;  /* 0x0000000604037c48 */ /* 0x000fe4000bfe0300 */
[----:B------:R-:W-:Y:S02]  /*05a0*/  VIMNMX.S16x2 R4, PT, PT, R6, UR6, PT ;  /* 0x0000000606047c48 */ /* 0x000fe4000bfe0300 */
[----:B-----5:R-:W-:Y:S02]  /*05b0*/  PRMT R6, R21, 0x8880, RZ ;  /* 0x0000888015067816 */ /* 0x020fe400000000ff */
[----:B----4-:R-:W-:Y:S02]  /*05c0*/  PRMT R8, R12, 0x8880, RZ ;  /* 0x000088800c087816 */ /* 0x010fe400000000ff */
[----:B------:R-:W-:-:S02]  /*05d0*/  PRMT R11, R11, 0x8880, RZ ;  /* 0x000088800b0b7816 */ /* 0x000fc400000000ff */
[----:B------:R-:W-:Y:S02]  /*05e0*/  PRMT R6, R6, 0x7710, RZ ;  /* 0x0000771006067816 */ /* 0x000fe400000000ff */
[----:B------:R-:W-:Y:S02]  /*05f0*/  PRMT R12, R10, 0x8880, RZ ;  /* 0x000088800a0c7816 */ /* 0x000fe400000000ff */
[----:B------:R-:W-:Y:S02]  /*0600*/  PRMT R8, R8, 0x7710, RZ ;  /* 0x0000771008087816 */ /* 0x000fe400000000ff */
[----:B------:R-:W-:Y:S02]  /*0610*/  PRMT R10, R11, 0x7710, RZ ;  /* 0x000077100b0a7816 */ /* 0x000fe400000000ff */
[----:B------:R-:W-:Y:S02]  /*0620*/  PRMT R12, R12, 0x7710, RZ ;  /* 0x000077100c0c7816 */ /* 0x000fe400000000ff */
[----:B------:R-:W-:-:S02]  /*0630*/  VIMNMX.S16x2 R7, PT, PT, R6, UR6, PT ;  /* 0x0000000606077c48 */ /* 0x000fc4000bfe0300 */
[----:B------:R-:W-:Y:S02]  /*0640*/  VIMNMX.S16x2 R8, PT, PT, R8, UR6, PT ;  /* 0x0000000608087c48 */ /* 0x000fe4000bfe0300 */
[----:B------:R-:W-:Y:S02]  /*0650*/  VIMNMX.S16x2 R9, PT, PT, R10, UR6, PT ;  /* 0x000000060a097c48 */ /* 0x000fe4000bfe0300 */
[----:B------:R-:W-:Y:S01]  /*0660*/  VIMNMX.S16x2 R6, PT, PT, R12, UR6, PT ;  /* 0x000000060c067c48 */ /* 0x000fe2000bfe0300 */
[----:B------:R-:W-:Y:S06]  /*0670*/  @P0 BRA `(.L_x_8850) ;  /* 0x0000000000380947 */ /* 0x000fec0003800000 */
[----:B------:R-:W0:Y:S01]  /*0680*/  LDCU.64 UR6, c[0x0][0x398] ;  /* 0x00007300ff0677ac */ /* 0x000e220008000a00 */
[C---:B------:R-:W-:Y:S02]  /*0690*/  VIADD R10, R0.reuse, UR4 ;  /* 0x00000004000a7c36 */ /* 0x040fe40008000000 */
[----:B------:R-:W-:-:S03]  /*06a0*/  VIADD R0, R0, 0x80 ;  /* 0x0000008000007836 */ /* 0x000fc60000000000 */
[----:B0-----:R-:W-:-:S05]  /*06b0*/  IADD3 R10, P0, PT, R10, UR6, RZ ;  /* 0x000000060a0a7c10 */ /* 0x001fca000ff1e0ff */
[----:B------:R-:W-:Y:S01]  /*06c0*/  IMAD.X R11, RZ, RZ, UR7, P0 ;  /* 0x00000007ff0b7e24 */ /* 0x000fe200080e06ff */
[----:B------:R-:W-:-:S04]  /*06d0*/  ISETP.GE.U32.AND P0, PT, R0, UR5, PT ;  /* 0x0000000500007c0c */ /* 0x000fc8000bf06070 */
[----:B------:R0:W-:Y:S09]  /*06e0*/  STG.E.U8 desc[UR10][R10.64], R5 ;  /* 0x000000050a007986 */ /* 0x0001f2000c10110a */
[----:B------:R-:W-:Y:S05]  /*06f0*/  @P0 BRA `(.L_x_8851) ;  /* 0x0000000000380947 */ /* 0x000fea0003800000 */
[----:B------:R-:W1:Y:S01]  /*0700*/  LDCU.64 UR6, c[0x0][0x398] ;  /* 0x00007300ff0677ac */ /* 0x000e620008000a00 */
[C---:B0-----:R-:W-:Y:S02]  /*0710*/  VIADD R10, R0.reuse, UR4 ;  /* 0x00000004000a7c36 */ /* 0x041fe40008000000 */
[----:B------:R-:W-:-:S03]  /*0720*/  VIADD R0, R0, 0x80 ;  /* 0x0000008000007836 */ /* 0x000fc60000000000 */
[----:B-1----:R-:W-:-:S05]  /*0730*/  IADD3 R10, P0, PT, R10, UR6, RZ ;  /* 0x000000060a0a7c10 */ /* 0x002fca000ff1e0ff */
[----:B------:R-:W-:-:S05]  /*0740*/  IMAD.X R11, RZ, RZ, UR7, P0 ;  /* 0x00000007ff0b7e24 */ /* 0x000fca00080e06ff */
[----:B------:R0:W-:Y:S03]  /*0750*/  STG.E.U8 desc[UR10][R10.64], R2 ;  /* 0x000000020a007986 */ /* 0x0001e6000c10110a */
.L_x_8850:
[----:B------:R-:W-:-:S13]  /*0760*/  ISETP.GE.U32.AND P0, PT, R0, UR5, PT ;  /* 0x0000000500007c0c */ /* 0x000fda000bf06070 */
[----:B------:R-:W-:Y:S05]  /*0770*/  @P0 BRA `(.L_x_8852) ;  /* 0x0000000000380947 */ /* 0x000fea0003800000 */
[----:B------:R-:W1:Y:S01]  /*0780*/  LDCU.64 UR6, c[0x0][0x398] ;  /* 0x00007300ff0677ac */ /* 0x000e620008000a00 */
[C---:B0-----:R-:W-:Y:S02]  /*0790*/  VIADD R10, R0.reuse, UR4 ;  /* 0x00000004000a7c36 */ /* 0x041fe40008000000 */
[----:B------:R-:W-:-:S03]  /*07a0*/  VIADD R0, R0, 0x80 ;  /* 0x0000008000007836 */ /* 0x000fc60000000000 */
[----:B-1----:R-:W-:-:S05]  /*07b0*/  IADD3 R10, P0, PT, R10, UR6, RZ ;  /* 0x000000060a0a7c10 */ /* 0x002fca000ff1e0ff */
[----:B------:R-:W-:-:S05]  /*07c0*/  IMAD.X R11, RZ, RZ, UR7, P0 ;  /* 0x00000007ff0b7e24 */ /* 0x000fca00080e06ff */
[----:B------:R1:W-:Y:S03]  /*07d0*/  STG.E.U8 desc[UR10][R10.64], R3 ;  /* 0x000000030a007986 */ /* 0x0003e6000c10110a */
.L_x_8851:
[----:B------:R-:W-:-:S13]  /*07e0*/  ISETP.GE.U32.AND P0, PT, R0, UR5, PT ;  /* 0x0000000500007c0c */ /* 0x000fda000bf06070 */
[----:B------:R-:W-:Y:S05]  /*07f0*/  @P0 BRA `(.L_x_8853) ;  /* 0x0000000000380947 */ /* 0x000fea0003800000 */
[----:B------:R-:W2:Y:S01]  /*0800*/  LDCU.64 UR6, c[0x0][0x398] ;  /* 0x00007300ff0677ac */ /* 0x000ea20008000a00 */
[C---:B------:R-:W-:Y:S02]  /*0810*/  VIADD R2, R0.reuse, UR4 ;  /* 0x0000000400027c36 */ /* 0x040fe40008000000 */
[----:B------:R-:W-:-:S03]  /*0820*/  VIADD R0, R0, 0x80 ;  /* 0x0000008000007836 */ /* 0x000fc60000000000 */
[----:B--2---:R-:W-:-:S05]  /*0830*/  IADD3 R2, P0, PT, R2, UR6, RZ ;  /* 0x0000000602027c10 */ /* 0x004fca000ff1e0ff */
[----:B-1----:R-:W-:-:S05]  /*0840*/  IMAD.X R3, RZ, RZ, UR7, P0 ;  /* 0x00000007ff037e24 */ /* 0x002fca00080e06ff */
[----:B------:R1:W-:Y:S03]  /*0850*/  STG.E.U8 desc[UR10][R2.64], R4 ;  /* 0x0000000402007986 */ /* 0x0003e6000c10110a */
.L_x_8852:
[----:B------:R-:W-:-:S13]  /*0860*/  ISETP.GE.U32.AND P0, PT, R0, UR5, PT ;  /* 0x0000000500007c0c */ /* 0x000fda000bf06070 */
[----:B------:R-:W-:Y:S05]  /*0870*/  @P0 BRA `(.L_x_8854) ;  /* 0x00000000003c0947 */ /* 0x000fea0003800000 */
[----:B------:R-:W2:Y:S01]  /*0880*/  LDCU.64 UR6, c[0x0][0x398] ;  /* 0x00007300ff0677ac */ /* 0x000ea20008000a00 */
[C---:B01----:R-:W-:Y:S02]  /*0890*/  VIADD R2, R0.reuse, UR4 ;  /* 0x0000000400027c36 */ /* 0x043fe40008000000 */
[----:B------:R-:W-:-:S03]  /*08a0*/  VIADD R0, R0, 0x80 ;  /* 0x0000008000007836 */ /* 0x000fc60000000000 */
[----:B--2---:R-:W-:-:S05]  /*08b0*/  IADD3 R2, P0, PT, R2, UR6, RZ ;  /* 0x0000000602027c10 */ /* 0x004fca000ff1e0ff */
[----:B------:R-:W-:-:S05]  /*08c0*/  IMAD.X R3, RZ, RZ, UR7, P0 ;  /* 0x00000007ff037e24 */ /* 0x000fca00080e06ff */
[----:B------:R2:W-:Y:S03]  /*08d0*/  STG.E.U8 desc[UR10][R2.64], R7 ;  /* 0x0000000702007986 */ /* 0x0005e6000c10110a */
.L_x_8853:
[----:B------:R-:W-:-:S13]  /*08e0*/  ISETP.GE.U32.AND P0, PT, R0, UR5, PT ;  /* 0x0000000500007c0c */ /* 0x000fda000bf06070 */
[----:B------:R-:W-:Y:S05]  /*08f0*/  @P0 BREAK.RELIABLE B1 ;  /* 0x0000000000010942 */ /* 0x000fea0003800100 */
[----:B------:R-:W-:Y:S05]  /*0900*/  @P0 BRA `(.L_x_8855) ;  /* 0x0000000000380947 */ /* 0x000fea0003800000 */
[----:B------:R-:W3:Y:S01]  /*0910*/  LDCU.64 UR6, c[0x0][0x398] ;  /* 0x00007300ff0677ac */ /* 0x000ee20008000a00 */
[C---:B--2---:R-:W-:Y:S02]  /*0920*/  VIADD R2, R0.reuse, UR4 ;  /* 0x0000000400027c36 */ /* 0x044fe40008000000 */
[----:B------:R-:W-:-:S03]  /*0930*/  VIADD R0, R0, 0x80 ;  /* 0x0000008000007836 */ /* 0x000fc60000000000 */
[----:B---3--:R-:W-:-:S05]  /*0940*/  IADD3 R2, P0, PT, R2, UR6, RZ ;  /* 0x0000000602027c10 */ /* 0x008fca000ff1e0ff */
[----:B-1----:R-:W-:-:S05]  /*0950*/  IMAD.X R3, RZ, RZ, UR7, P0 ;  /* 0x00000007ff037e24 */ /* 0x002fca00080e06ff */
[----:B------:R2:W-:Y:S03]  /*0960*/  STG.E.U8 desc[UR10][R2.64], R8 ;  /* 0x0000000802007986 */ /* 0x0005e6000c10110a */
.L_x_8854:
[----:B------:R-:W-:Y:S05]  /*0970*/  BSYNC.RELIABLE B1 ;  /* 0x0000000000017941 */ /* 0x000fea0003800100 */
.L_x_8849:
[----:B------:R-:W-:-:S13]  /*0980*/  ISETP.GE.U32.AND P0, PT, R0, UR5, PT ;  /* 0x0000000500007c0c */ /* 0x000fda000bf06070 */
[----:B01----:R-:W0:Y:S01]  /*0990*/  @!P0 LDC.64 R4, c[0x0][0x398] ;  /* 0x0000e600ff048b82 */ /* 0x003e220000000a00 */
[C---:B--2---:R-:W-:Y:S02]  /*09a0*/  @!P0 VIADD R3, R0.reuse, UR4 ;  /* 0x0000000400038c36 */ /* 0x044fe40008000000 */
[----:B------:R-:W-:-:S03]  /*09b0*/  @!P0 VIADD R0, R0, 0x80 ;  /* 0x0000008000008836 */ /* 0x000fc60000000000 */
[----:B0-----:R-:W-:-:S05]  /*09c0*/  @!P0 IADD3 R2, P1, PT, R3, R4, RZ ;  /* 0x0000000403028210 */ /* 0x001fca0007f3e0ff */
[----:B------:R-:W-:-:S05]  /*09d0*/  @!P0 IMAD.X R3, RZ, RZ, R5, P1 ;  /* 0x000000ffff038224 */ /* 0x000fca00008e0605 */
[----:B------:R3:W-:Y:S03]  /*09e0*/  @!P0 STG.E.U8 desc[UR10][R2.64], R9 ;  /* 0x0000000902008986 */ /* 0x0007e6000c10110a */
.L_x_8855:
[----:B------:R-:W-:Y:S05]  /*09f0*/  BSYNC.RECONVERGENT B0 ;  /* 0x0000000000007941 */ /* 0x000fea0003800200 */
.L_x_8848:
[----:B------:R-:W-:Y:S05]  /*0a00*/  WARPSYNC.ALL ;  /* 0x0000000000007948 */ /* 0x000fea0003800000 */
[----:B------:R-:W-:-:S13]  /*0a10*/  ISETP.GE.U32.AND P0, PT, R0, UR5, PT ;  /* 0x0000000500007c0c */ /* 0x000fda000bf06070 */
[----:B------:R-:W-:Y:S05]  /*0a20*/  @P0 EXIT ;  /* 0x000000000000094d */ /* 0x000fea0003800000 */
[----:B------:R-:W2:Y:S01]  /*0a30*/  LDCU.64 UR6, c[0x0][0x398] ;  /* 0x00007300ff0677ac */ /* 0x000ea20008000a00 */
[----:B------:R-:W-:-:S05]  /*0a40*/  VIADD R0, R0, UR4 ;  /* 0x0000000400007c36 */ /* 0x000fca0008000000 */
[----:B--23--:R-:W-:-:S05]  /*0a50*/  IADD3 R2, P0, PT, R0, UR6, RZ ;  /* 0x0000000600027c10 */ /* 0x00cfca000ff1e0ff */
[----:B-1----:R-:W-:-:S05]  /*0a60*/  IMAD.X R3, RZ, RZ, UR7, P0 ;  /* 0x00000007ff037e24 */ /* 0x002fca00080e06ff */
[----:B------:R-:W-:Y:S01]  /*0a70*/  STG.E.U8 desc[UR10][R2.64], R6 ;  /* 0x0000000602007986 */ /* 0x000fe2000c10110a */
[----:B------:R-:W-:Y:S05]  /*0a80*/  EXIT ;  /* 0x000000000000794d */ /* 0x000fea0003800000 */
.L_x_8847:
[----:B------:R-:W0:Y:S01]  /*0a90*/  LDCU.64 UR6, c[0x0][0x3a0] ;  /* 0x00007400ff0677ac */ /* 0x000e220008000a00 */
[----:B------:R-:W1:Y:S01]  /*0aa0*/  S2R R11, SR_TID.X ;  /* 0x00000000000b7919 */ /* 0x000e620000002100 */
[----:B0-----:R-:W-:-:S04]  /*0ab0*/  UIADD3 UR6, UP0, UPT, UR4, UR6, URZ ;  /* 0x0000000604067290 */ /* 0x001fc8000ff1e0ff */
[----:B------:R-:W-:Y:S02]  /*0ac0*/  UIADD3.X UR7, UPT, UPT, URZ, UR7, URZ, UP0, !UPT ;  /* 0x00000007ff077290 */ /* 0x000fe400087fe4ff */
[----:B------:R-:W-:-:S04]  /*0ad0*/  IMAD.U32 R4, RZ, RZ, UR6 ;  /* 0x00000006ff047e24 */ /* 0x000fc8000f8e00ff */
[----:B------:R-:W-:Y:S02]  /*0ae0*/  IMAD.U32 R5, RZ, RZ, UR7 ;  /* 0x00000007ff057e24 */ /* 0x000fe4000f8e00ff */
[----:B-1----:R-:W-:-:S03]  /*0af0*/  IMAD.WIDE.U32 R4, R11, 0x2, R4 ;  /* 0x000000020b047825 */ /* 0x002fc600078e0004 */
[----:B------:R-:W0:Y:S02]  /*0b00*/  LDCU.64 UR6, c[0x0][0x398] ;  /* 0x00007300ff0677ac */ /* 0x000e240008000a00 */
[----:B------:R-:W2:Y:S04]  /*0b10*/  LDG.E.U16 R6, desc[UR10][R4.64+0x100] ;  /* 0x0001000a04067981 */ /* 0x000ea8000c1e1500 */
[----:B------:R-:W3:Y:S04]  /*0b20*/  LDG.E.U16 R0, desc[UR10][R4.64] ;  /* 0x0000000a04007981 */ /* 0x000ee8000c1e1500 */
[----:B------:R-:W4:Y:S04]  /*0b30*/  LDG.E.U16 R9, desc[UR10][R4.64+0x300] ;  /* 0x0003000a04097981 */ /* 0x000f28000c1e1500 */
[----:B------:R2:W5:Y:S01]  /*0b40*/  LDG.E.U16 R7, desc[UR10][R4.64+0x200] ;  /* 0x0002000a04077981 */ /* 0x000562000c1e1500 */
[----:B0-----:R-:W-:-:S04]  /*0b50*/  UIADD3 UR6, UP0, UPT, UR4, UR6, URZ ;  /* 0x0000000604067290 */ /* 0x001fc8000ff1e0ff */
[----:B------:R-:W-:Y:S02]  /*0b60*/  UIADD3.X UR7, UPT, UPT, URZ, UR7, URZ, UP0, !UPT ;  /* 0x00000007ff077290 */ /* 0x000fe400087fe4ff */
[----:B------:R-:W-:Y:S01]  /*0b70*/  IMAD.U32 R2, RZ, RZ, UR6 ;  /* 0x00000006ff027e24 */ /* 0x000fe2000f8e00ff */
[----:B------:R-:W-:-:S04]  /*0b80*/  UPRMT UR6, UR8, 0x8880, URZ ;  /* 0x0000888008067896 */ /* 0x000fc800080000ff */
[----:B------:R-:W-:Y:S01]  /*0b90*/  UPRMT UR6, UR6, 0x7710, URZ ;  /* 0x0000771006067896 */ /* 0x000fe200080000ff */
[----:B------:R-:W-:Y:S02]  /*0ba0*/  IMAD.U32 R3, RZ, RZ, UR7 ;  /* 0x00000007ff037e24 */ /* 0x000fe4000f8e00ff */
[----:B------:R-:W-:Y:S01]  /*0bb0*/  IMAD.WIDE.U32 R2, R11, 0x2, R2 ;  /* 0x000000020b027825 */ /* 0x000fe200078e0002 */
[C---:B--2---:R-:W-:Y:S02]  /*0bc0*/  PRMT R5, R6.reuse, 0x9991, RZ ;  /* 0x0000999106057816 */ /* 0x044fe400000000ff */
[----:B------:R-:W-:Y:S02]  /*0bd0*/  PRMT R6, R6, 0x8880, RZ ;  /* 0x0000888006067816 */ /* 0x000fe400000000ff */
[C---:B---3--:R-:W-:Y:S02]  /*0be0*/  PRMT R8, R0.reuse, 0x8880, RZ ;  /* 0x0000888000087816 */ /* 0x048fe400000000ff */
[----:B------:R-:W-:-:S02]  /*0bf0*/  PRMT R10, R0, 0x9991, RZ ;  /* 0x00009991000a7816 */ /* 0x000fc400000000ff */
[----:B------:R-:W-:Y:S02]  /*0c00*/  PRMT R6, R6, 0x7710, RZ ;  /* 0x0000771006067816 */ /* 0x000fe400000000ff */
[----:B------:R-:W-:Y:S02]  /*0c10*/  PRMT R4, R8, 0x7710, RZ ;  /* 0x0000771008047816 */ /* 0x000fe400000000ff */
[----:B------:R-:W-:Y:S02]  /*0c20*/  PRMT R0, R10, 0x7710, RZ ;  /* 0x000077100a007816 */ /* 0x000fe400000000ff */
[----:B------:R-:W-:Y:S02]  /*0c30*/  PRMT R8, R5, 0x7710, RZ ;  /* 0x0000771005087816 */ /* 0x000fe400000000ff */
[----:B----4-:R-:W-:Y:S02]  /*0c40*/  PRMT R10, R9, 0x9991, RZ ;  /* 0x00009991090a7816 */ /* 0x010fe400000000ff */
[----:B------:R-:W-:-:S02]  /*0c50*/  VIMNMX.S16x2 R12, PT, PT, R6, UR6, PT ;  /* 0x00000006060c7c48 */ /* 0x000fc4000bfe0300 */
[----:B------:R-:W-:Y:S02]  /*0c60*/  VIMNMX.S16x2 R11, PT, PT, R4, UR6, PT ;  /* 0x00000006040b7c48 */ /* 0x000fe4000bfe0300 */
[C---:B-----5:R-:W-:Y:S02]  /*0c70*/  PRMT R6, R7.reuse, 0x9991, RZ ;  /* 0x0000999107067816 */ /* 0x060fe400000000ff */
[----:B------:R-:W-:Y:S02]  /*0c80*/  VIMNMX.S16x2 R13, PT, PT, R8, UR6, PT ;  /* 0x00000006080d7c48 */ /* 0x000fe4000bfe0300 */
[----:B------:R-:W-:Y:S02]  /*0c90*/  PRMT R4, R7, 0x8880, RZ ;  /* 0x0000888007047816 */ /* 0x000fe400000000ff */
[----:B------:R-:W-:Y:S02]  /*0ca0*/  PRMT R8, R9, 0x8880, RZ ;  /* 0x0000888009087816 */ /* 0x000fe400000000ff */
[----:B------:R-:W-:-:S02]  /*0cb0*/  PRMT R10, R10, 0x7710, RZ ;  /* 0x000077100a0a7816 */ /* 0x000fc400000000ff */
[----:B------:R-:W-:Y:S02]  /*0cc0*/  VIMNMX.S16x2 R0, PT, PT, R0, UR6, PT ;  /* 0x0000000600007c48 */ /* 0x000fe4000bfe0300 */
[----:B------:R-:W-:Y:S02]  /*0cd0*/  PRMT R6, R6, 0x7710, RZ ;  /* 0x0000771006067816 */ /* 0x000fe400000000ff */
[----:B------:R-:W-:Y:S02]  /*0ce0*/  PRMT R4, R4, 0x7710, RZ ;  /* 0x0000771004047816 */ /* 0x000fe400000000ff */
[----:B------:R-:W-:Y:S02]  /*0cf0*/  PRMT R8, R8, 0x7710, RZ ;  /* 0x0000771008087816 */ /* 0x000fe400000000ff */
[----:B------:R-:W-:Y:S02]  /*0d00*/  VIMNMX.S16x2 R10, PT, PT, R10, UR6, PT ;  /* 0x000000060a0a7c48 */ /* 0x000fe4000bfe0300 */
[----:B------:R-:W-:-:S02]  /*0d10*/  VIMNMX.S16x2 R9, PT, PT, R6, UR6, PT ;  /* 0x0000000606097c48 */ /* 0x000fc4000bfe0300 */
[----:B------:R-:W-:Y:S02]  /*0d20*/  PRMT R5, R0, 0x7610, R5 ;  /* 0x0000761000057816 */ /* 0x000fe40000000005 */
[----:B------:R-:W-:Y:S02]  /*0d30*/  VIMNMX.S16x2 R6, PT, PT, R4, UR6, PT ;  /* 0x0000000604067c48 */ /* 0x000fe4000bfe0300 */
[----:B------:R-:W-:Y:S02]  /*0d40*/  PRMT R0, R11, 0x7610, R0 ;  /* 0x000076100b007816 */ /* 0x000fe40000000000 */
[----:B------:R-:W-:Y:S02]  /*0d50*/  VIMNMX.S16x2 R8, PT, PT, R8, UR6, PT ;  /* 0x0000000608087c48 */ /* 0x000fe4000bfe0300 */
[----:B------:R-:W-:Y:S02]  /*0d60*/  PRMT R7, R13, 0x7610, R7 ;  /* 0x000076100d077816 */ /* 0x000fe40000000007 */
[----:B------:R-:W-:-:S02]  /*0d70*/  PRMT R4, R12, 0x7610, R4 ;  /* 0x000076100c047816 */ /* 0x000fc40000000004 */
[----:B------:R-:W-:Y:S02]  /*0d80*/  PRMT R11, R10, 0x7610, R11 ;  /* 0x000076100a0b7816 */ /* 0x000fe4000000000b */
[----:B------:R-:W-:Y:S02]  /*0d90*/  PRMT R5, R5, 0x7604, R0 ;  /* 0x0000760405057816 */ /* 0x000fe40000000000 */
[----:B------:R-:W-:Y:S02]  /*0da0*/  PRMT R7, R7, 0x7604, R4 ;  /* 0x0000760407077816 */ /* 0x000fe40000000004 */
[----:B------:R-:W-:Y:S02]  /*0db0*/  PRMT R9, R9, 0x7604, R6 ;  /* 0x0000760409097816 */ /* 0x000fe40000000006 */
[----:B------:R-:W-:Y:S01]  /*0dc0*/  PRMT R11, R11, 0x7604, R8 ;  /* 0x000076040b0b7816 */ /* 0x000fe20000000008 */
[----:B------:R-:W-:Y:S04]  /*0dd0*/  STG.E.U16 desc[UR10][R2.64], R5 ;  /* 0x0000000502007986 */ /* 0x000fe8000c10150a */
[----:B------:R-:W-:Y:S04]  /*0de0*/  STG.E.U16 desc[UR10][R2.64+0x100], R7 ;  /* 0x0001000702007986 */ /* 0x000fe8000c10150a */
[----:B------:R-:W-:Y:S04]  /*0df0*/  STG.E.U16 desc[UR10][R2.64+0x200], R9 ;  /* 0x0002000902007986 */ /* 0x000fe8000c10150a */
[----:B------:R-:W-:Y:S01]  /*0e00*/  STG.E.U16 desc[UR10][R2.64+0x300], R11 ;  /* 0x0003000b02007986 */ /* 0x000fe2000c10150a */
[----:B------:R-:W-:Y:S05]  /*0e10*/  EXIT ;  /* 0x000000000000794d */ /* 0x000fea0003800000 */
.L_x_8856:
        /* <DEDUP_REMOVED lines=14> */
.L_x_35880:


//--------------------- .text._ZN2at6native29vectorized_elementwise_kernelILi4EZZZNS0_21clamp_max_kernel_cudaERNS_18TensorIteratorBaseERKN3c106ScalarEENKUlvE_clEvENKUlvE0_clEvEUlaE_St5arrayIPcLm2EEEEviT0_T1_ --------------------------
	.section	.text._ZN2at6native29vectorized_elementwise_kernelILi4EZZZNS0_21clamp_max_kernel_cudaERNS_18TensorIteratorBaseERKN3c106ScalarEENKUlvE_clEvENKUlvE0_clEvEUlaE_St5arrayIPcLm2EEEEviT0_T1_,"ax",@progbits
	.align	128
        .global         _ZN2at6native29vectorized_elementwise_kernelILi4EZZZNS0_21clamp_max_kernel_cudaERNS_18TensorIteratorBaseERKN3c106ScalarEENKUlvE_clEvENKUlvE0_clEvEUlaE_St5arrayIPcLm2EEEEviT0_T1_
        .type           _ZN2at6native29vectorized_elementwise_kernelILi4EZZZNS0_21clamp_max_kernel_cudaERNS_18TensorIteratorBaseERKN3c106ScalarEENKUlvE_clEvENKUlvE0_clEvEUlaE_St5arrayIPcLm2EEEEviT0_T1_,@function
        .size           _ZN2at6native29vectorized_elementwise_kernelILi4EZZZNS0_21clamp_max_kernel_cudaERNS_18TensorIteratorBaseERKN3c106ScalarEENKUlvE_clEvENKUlvE0_clEvEUlaE_St5arrayIPcLm2EEEEviT0_T1_,(.L_x_35881 - _ZN2at6native29vectorized_elementwise_kernelILi4EZZZNS0_21clamp_max_kernel_cudaERNS_18TensorIteratorBaseERKN3c106ScalarEENKUlvE_clEvENKUlvE0_clEvEUlaE_St5arrayIPcLm2EEEEviT0_T1_)
        .other          _ZN2at6native29vectorized_elementwise_kernelILi4EZZZNS0_21clamp_max_kernel_cudaERNS_18TensorIteratorBaseERKN3c106ScalarEENKUlvE_clEvENKUlvE0_clEvEUlaE_St5arrayIPcLm2EEEEviT0_T1_,@"STO_CUDA_ENTRY STV_DEFAULT"
_ZN2at6native29vectorized_elementwise_kernelILi4EZZZNS0_21clamp_max_kernel_cudaERNS_18TensorIteratorBaseERKN3c106ScalarEENKUlvE_clEvENKUlvE0_clEvEUlaE_St5arrayIPcLm2EEEEviT0_T1_:
.text._ZN2at6native29vectorized_elementwise_kernelILi4EZZZNS0_21clamp_max_kernel_cudaERNS_18TensorIteratorBaseERKN3c106ScalarEENKUlvE_clEvENKUlvE0_clEvEUlaE_St5arrayIPcLm2EEEEviT0_T1_:
        /* <DEDUP_REMOVED lines=118> */
.L_x_8860:
        /* <DEDUP_REMOVED lines=8> */
.L_x_8861:
        /* <DEDUP_REMOVED lines=8> */
.L_x_8862:
        /* <DEDUP_REMOVED lines=8> */
.L_x_8863:
        /* <DEDUP_REMOVED lines=9> */
.L_x_8864:
[----:B------:R-:W-:Y:S05]  /*0970*/  BSYNC.RELIABLE B1 ;  /* 0x0000000000017941 */ /* 0x000fea0003800100 */
.L_x_8859:
[----:B------:R-:W-:-:S13]  /*0980*/  ISETP.GE.U32.AND P0, PT, R0, UR5, PT ;  /* 0x0000000500007c0c */ /* 0x000fda000bf06070 */
[----:B01----:R-:W0:Y:S01]  /*0990*/  @!P0 LDC.64 R4, c[0x0][0x398] ;  /* 0x0000e600ff048b82 */ /* 0x003e220000000a00 */
[C---:B--2---:R-:W-:Y:S02]  /*09a0*/  @!P0 VIADD R3, R0.reuse, UR4 ;  /* 0x0000000400038c36 */ /* 0x044fe40008000000 */
[----:B------:R-:W-:-:S03]  /*09b0*/  @!P0 VIADD R0, R0, 0x80 ;  /* 0x0000008000008836 */ /* 0x000fc60000000000 */
[----:B0-----:R-:W-:-:S05]  /*09c0*/  @!P0 IADD3 R2, P1, PT, R3, R4, RZ ;  /* 0x0000000403028210 */ /* 0x001fca0007f3e0ff */
[----:B------:R-:W-:-:S05]  /*09d0*/  @!P0 IMAD.X R3, RZ, RZ, R5, P1 ;  /* 0x000000ffff038224 */ /* 0x000fca00008e0605 */
[----:B------:R3:W-:Y:S03]  /*09e0*/  @!P0 STG.E.U8 desc[UR10][R2.64], R9 ;  /* 0x0000000902008986 */ /* 0x0007e6000c10110a */
.L_x_8865:
[----:B------:R-:W-:Y:S05]  /*09f0*/  BSYNC.RECONVERGENT B0 ;  /* 0x0000000000007941 */ /* 0x000fea0003800200 */
.L_x_8858:
        /* <DEDUP_REMOVED lines=9> */
.L_x_8857:
[----:B------:R-:W0:Y:S01]  /*0a90*/  LDCU.64 UR6, c[0x0][0x3a0] ;  /* 0x00007400ff0677ac */ /* 0x000e220008000a00 */
[----:B------:R-:W1:Y:S01]  /*0aa0*/  S2R R5, SR_TID.X ;  /* 0x0000000000057919 */ /* 0x000e620000002100 */
[----:B0-----:R-:W-:-:S04]  /*0ab0*/  UIADD3 UR6, UP0, UPT, UR4, UR6, URZ ;  /* 0x0000000604067290 */ /* 0x001fc8000ff1e0ff */
[----:B------:R-:W-:Y:S02]  /*0ac0*/  UIADD3.X UR7, UPT, UPT, URZ, UR7, URZ, UP0, !UPT ;  /* 0x00000007ff077290 */ /* 0x000fe400087fe4ff */
[----:B------:R-:W-:-:S04]  /*0ad0*/  IMAD.U32 R2, RZ, RZ, UR6 ;  /* 0x00000006ff027e24 */ /* 0x000fc8000f8e00ff */
[----:B------:R-:W-:Y:S02]  /*0ae0*/  IMAD.U32 R3, RZ, RZ, UR7 ;  /* 0x00000007ff037e24 */ /* 0x000fe4000f8e00ff */
[----:B-1----:R-:W-:Y:S01]  /*0af0*/  IMAD.WIDE.U32 R2, R5, 0x4, R2 ;  /* 0x0000000405027825 */ /* 0x002fe200078e0002 */
[----:B------:R-:W-:Y:S02]  /*0b00*/  UPRMT UR8, UR8, 0x8880, URZ ;  /* 0x0000888008087896 */ /* 0x000fe400080000ff */
[----:B------:R-:W0:Y:S02]  /*0b10*/  LDCU.64 UR6, c[0x0][0x398] ;  /* 0x00007300ff0677ac */ /* 0x000e240008000a00 */
[----:B------:R-:W2:Y:S04]  /*0b20*/  LDG.E R0, desc[UR10][R2.64] ;  /* 0x0000000a02007981 */ /* 0x000ea8000c1e1900 */
[----:B------:R-:W3:Y:S01]  /*0b30*/  LDG.E R7, desc[UR10][R2.64+0x200] ;  /* 0x0002000a02077981 */ /* 0x000ee2000c1e1900 */
[----:B------:R-:W-:-:S02]  /*0b40*/  UPRMT UR8, UR8, 0x7710, URZ ;  /* 0x0000771008087896 */ /* 0x000fc400080000ff */
[----:B0-----:R-:W-:-:S04]  /*0b50*/  UIADD3 UR6, UP0, UPT, UR4, UR6, URZ ;  /* 0x0000000604067290 */ /* 0x001fc8000ff1e0ff */
[----:B------:R-:W-:Y:S01]  /*0b60*/  UIADD3.X UR7, UPT, UPT, URZ, UR7, URZ, UP0, !UPT ;  /* 0x00000007ff077290 */ /* 0x000fe200087fe4ff */
[--C-:B--2---:R-:W-:Y:S02]  /*0b70*/  SHF.R.S32.HI R4, RZ, 0x8, R0.reuse ;  /* 0x00000008ff047819 */ /* 0x104fe40000011400 */
[--C-:B------:R-:W-:Y:S02]  /*0b80*/  SHF.R.S32.HI R8, RZ, 0x18, R0.reuse ;  /* 0x00000018ff087819 */ /* 0x100fe40000011400 */
[----:B------:R-:W-:Y:S02]  /*0b90*/  SHF.R.S32.HI R6, RZ, 0x10, R0 ;  /* 0x00000010ff067819 */ /* 0x000fe40000011400 */
[----:B------:R-:W-:Y:S02]  /*0ba0*/  SGXT R0, R0, 0x8 ;  /* 0x000000080000781a */ /* 0x000fe40000000200 */
[----:B------:R-:W-:Y:S02]  /*0bb0*/  SGXT R4, R4, 0x8 ;  /* 0x000000080404781a */ /* 0x000fe40000000200 */
[----:B------:R-:W-:-:S02]  /*0bc0*/  VIMNMX.S16x2 R9, PT, PT, R0, UR8, PT ;  /* 0x0000000800097c48 */ /* 0x000fc4000bfe0300 */
[----:B---3--:R-:W-:Y:S02]  /*0bd0*/  SGXT R0, R7, 0x8 ;  /* 0x000000080700781a */ /* 0x008fe40000000200 */
[----:B------:R-:W-:Y:S02]  /*0be0*/  VIMNMX.S16x2 R10, PT, PT, R4, UR8, PT ;  /* 0x00000008040a7c48 */ /* 0x000fe4000bfe0300 */
[--C-:B------:R-:W-:Y:S02]  /*0bf0*/  SHF.R.S32.HI R2, RZ, 0x8, R7.reuse ;  /* 0x00000008ff027819 */ /* 0x100fe40000011407 */
[--C-:B------:R-:W-:Y:S02]  /*0c00*/  SHF.R.S32.HI R3, RZ, 0x10, R7.reuse ;  /* 0x00000010ff037819 */ /* 0x100fe40000011407 */
[----:B------:R-:W-:Y:S02]  /*0c10*/  SHF.R.S32.HI R4, RZ, 0x18, R7 ;  /* 0x00000018ff047819 */ /* 0x000fe40000011407 */
[----:B------:R-:W-:-:S02]  /*0c20*/  SGXT R8, R8, 0x8 ;  /* 0x000000080808781a */ /* 0x000fc40000000200 */
[----:B------:R-:W-:Y:S02]  /*0c30*/  VIMNMX.S16x2 R11, PT, PT, R0, UR8, PT ;  /* 0x00000008000b7c48 */ /* 0x000fe4000bfe0300 */
[----:B------:R-:W-:Y:S02]  /*0c40*/  SGXT R0, R2, 0x8 ;  /* 0x000000080200781a */ /* 0x000fe40000000200 */
[----:B------:R-:W-:Y:S02]  /*0c50*/  SGXT R2, R3, 0x8 ;  /* 0x000000080302781a */ /* 0x000fe40000000200 */
[----:B------:R-:W-:Y:S02]  /*0c60*/  SGXT R4, R4, 0x8 ;  /* 0x000000080404781a */ /* 0x000fe40000000200 */
[----:B------:R-:W-:Y:S02]  /*0c70*/  VIMNMX.S16x2 R8, PT, PT, R8, UR8, PT ;  /* 0x0000000808087c48 */ /* 0x000fe4000bfe0300 */
[----:B------:R-:W-:-:S02]  /*0c80*/  SGXT R6, R6, 0x8 ;  /* 0x000000080606781a */ /* 0x000fc40000000200 */
[----:B------:R-:W-:Y:S02]  /*0c90*/  VIMNMX.S16x2 R3, PT, PT, R0, UR8, PT ;  /* 0x0000000800037c48 */ /* 0x000fe4000bfe0300 */
[----:B------:R-:W-:Y:S02]  /*0ca0*/  VIMNMX.S16x2 R2, PT, PT, R2, UR8, PT ;  /* 0x0000000802027c48 */ /* 0x000fe4000bfe0300 */
[----:B------:R-:W-:Y:S02]  /*0cb0*/  VIMNMX.S16x2 R12, PT, PT, R4, UR8, PT ;  /* 0x00000008040c7c48 */ /* 0x000fe4000bfe0300 */
[----:B------:R-:W-:Y:S02]  /*0cc0*/  PRMT R7, R8, 0x7610, R7 ;  /* 0x0000761008077816 */ /* 0x000fe40000000007 */
[----:B------:R-:W-:Y:S02]  /*0cd0*/  PRMT R0, R9, 0x7610, R0 ;  /* 0x0000761009007816 */ /* 0x000fe40000000000 */
[----:B------:R-:W-:-:S02]  /*0ce0*/  PRMT R4, R10, 0x7610, R4 ;  /* 0x000076100a047816 */ /* 0x000fc40000000004 */
[----:B------:R-:W-:Y:S02]  /*0cf0*/  PRMT R8, R11, 0x7610, R8 ;  /* 0x000076100b087816 */ /* 0x000fe40000000008 */
[----:B------:R-:W-:Y:S02]  /*0d00*/  VIMNMX.S16x2 R6, PT, PT, R6, UR8, PT ;  /* 0x0000000806067c48 */ /* 0x000fe4000bfe0300 */
[----:B------:R-:W-:Y:S01]  /*0d10*/  PRMT R9, R3, 0x7610, R9 ;  /* 0x0000761003097816 */ /* 0x000fe20000000009 */
[----:B------:R-:W-:Y:S01]  /*0d20*/  IMAD.U32 R3, RZ, RZ, UR7 ;  /* 0x00000007ff037e24 */ /* 0x000fe2000f8e00ff */
[----:B------:R-:W-:Y:S01]  /*0d30*/  PRMT R10, R2, 0x7610, R10 ;  /* 0x00007610020a7816 */ /* 0x000fe2000000000a */
[----:B------:R-:W-:Y:S01]  /*0d40*/  IMAD.U32 R2, RZ, RZ, UR6 ;  /* 0x00000006ff027e24 */ /* 0x000fe2000f8e00ff */
[----:B------:R-:W-:Y:S02]  /*0d50*/  PRMT R11, R12, 0x7610, R11 ;  /* 0x000076100c0b7816 */ /* 0x000fe4000000000b */
[----:B------:R-:W-:Y:S01]  /*0d60*/  LOP3.LUT R13, R0, 0xffff, RZ, 0xc0, !PT ;  /* 0x0000ffff000d7812 */ /* 0x000fe200078ec0ff */
[----:B------:R-:W-:Y:S01]  /*0d70*/  IMAD.WIDE.U32 R2, R5, 0x4, R2 ;  /* 0x0000000405027825 */ /* 0x000fe200078e0002 */
[----:B------:R-:W-:-:S02]  /*0d80*/  LOP3.LUT R8, R8, 0xffff, RZ, 0xc0, !PT ;  /* 0x0000ffff08087812 */ /* 0x000fc400078ec0ff */
[----:B------:R-:W-:Y:S02]  /*0d90*/  LOP3.LUT R4, R4, 0xffff, RZ, 0xc0, !PT ;  /* 0x0000ffff04047812 */ /* 0x000fe400078ec0ff */
[----:B------:R-:W-:Y:S02]  /*0da0*/  LOP3.LUT R7, R7, 0xffff, RZ, 0xc0, !PT ;  /* 0x0000ffff07077812 */ /* 0x000fe400078ec0ff */
[----:B------:R-:W-:Y:S02]  /*0db0*/  LOP3.LUT R6, R6, 0xffff, RZ, 0xc0, !PT ;  /* 0x0000ffff06067812 */ /* 0x000fe400078ec0ff */
[----:B------:R-:W-:Y:S02]  /*0dc0*/  LOP3.LUT R9, R9, 0xffff, RZ, 0xc0, !PT ;  /* 0x0000ffff09097812 */ /* 0x000fe400078ec0ff */
[----:B------:R-:W-:Y:S02]  /*0dd0*/  LOP3.LUT R10, R10, 0xffff, RZ, 0xc0, !PT ;  /* 0x0000ffff0a0a7812 */ /* 0x000fe400078ec0ff */
[----:B------:R-:W-:-:S02]  /*0de0*/  LOP3.LUT R11, R11, 0xffff, RZ, 0xc0, !PT ;  /* 0x0000ffff0b0b7812 */ /* 0x000fc400078ec0ff */
[----:B------:R-:W-:Y:S02]  /*0df0*/  PRMT R13, R13, 0x3340, R4 ;  /* 0x000033400d0d7816 */ /* 0x000fe40000000004 */
[----:B------:R-:W-:Y:S02]  /*0e00*/  PRMT R6, R6, 0x3340, R7 ;  /* 0x0000334006067816 */ /* 0x000fe40000000007 */
[----:B------:R-:W-:Y:S02]  /*0e10*/  PRMT R9, R8, 0x3340, R9 ;  /* 0x0000334008097816 */ /* 0x000fe40000000009 */
[----:B------:R-:W-:Y:S02]  /*0e20*/  PRMT R10, R10, 0x3340, R11 ;  /* 0x000033400a0a7816 */ /* 0x000fe4000000000b */
[----:B------:R-:W-:Y:S02]  /*0e30*/  PRMT R13, R13, 0x5410, R6 ;  /* 0x000054100d0d7816 */ /* 0x000fe40000000006 */
[----:B------:R-:W-:-:S03]  /*0e40*/  PRMT R9, R9, 0x5410, R10 ;  /* 0x0000541009097816 */ /* 0x000fc6000000000a */
[----:B------:R-:W-:Y:S04]  /*0e50*/  STG.E desc[UR10][R2.64], R13 ;  /* 0x0000000d02007986 */ /* 0x000fe8000c10190a */
[----:B------:R-:W-:Y:S01]  /*0e60*/  STG.E desc[UR10][R2.64+0x200], R9 ;  /* 0x0002000902007986 */ /* 0x000fe2000c10190a */
[----:B------:R-:W-:Y:S05]  /*0e70*/  EXIT ;  /* 0x000000000000794d */ /* 0x000fea0003800000 */
.L_x_8866:
        /* <DEDUP_REMOVED lines=16> */
.L_x_35881:


//--------------------- .text._ZN2at6native29vectorized_elementwise_kernelILi8EZZZNS0_21clamp_max_kernel_cudaERNS_18TensorIteratorBaseERKN3c106ScalarEENKUlvE_clEvENKUlvE0_clEvEUlaE_St5arrayIPcLm2EEEEviT0_T1_ --------------------------
	.section	.text._ZN2at6native29vectorized_elementwise_kernelILi8EZZZNS0_21clamp_max_kernel_cudaERNS_18TensorIteratorBaseERKN3c106ScalarEENKUlvE_clEvENKUlvE0_clEvEUlaE_St5arrayIPcLm2EEEEviT0_T1_,"ax",@progbits
	.align	128
        .global         _ZN2at6native29vectorized_elementwise_kernelILi8EZZZNS0_21clamp_max_kernel_cudaERNS_18TensorIteratorBaseERKN3c106ScalarEENKUlvE_clEvENKUlvE0_clEvEUlaE_St5arrayIPcLm2EEEEviT0_T1_
        .type           _ZN2at6native29vectorized_elementwise_kernelILi8EZZZNS0_21clamp_max_kernel_cudaERNS_18TensorIteratorBaseERKN3c106ScalarEENKUlvE_clEvENKUlvE0_clEvEUlaE_St5arrayIPcLm2EEEEviT0_T1_,@function
        .size           _ZN2at6native29vectorized_elementwise_kernelILi8EZZZNS0_21clamp_max_kernel_cudaERNS_18TensorIteratorBaseERKN3c106ScalarEENKUlvE_clEvENKUlvE0_clEvEUlaE_St5arrayIPcLm2EEEEviT0_T1_,(.L_x_35882 - _ZN2at6native29vectorized_elementwise_kernelILi8EZZZNS0_21clamp_max_kernel_cudaERNS_18TensorIteratorBaseERKN3c106ScalarEENKUlvE_clEvENKUlvE0_clEvEUlaE_St5arrayIPcLm2EEEEviT0_T1_)
        .other          _ZN2at6native29vectorized_elementwise_kernelILi8EZZZNS0_21clamp_max_kernel_cudaERNS_18TensorIteratorBaseERKN3c106ScalarEENKUlvE_clEvENKUlvE0_clEvEUlaE_St5arrayIPcLm2EEEEviT0_T1_,@"STO_CUDA_ENTRY STV_DEFAULT"
_ZN2at6native29vectorized_elementwise_kernelILi8EZZZNS0_21clamp_max_kernel_cudaERNS_18TensorIteratorBaseERKN3c106ScalarEENKUlvE_clEvENKUlvE0_clEvEUlaE_St5arrayIPcLm2EEEEviT0_T1_:
.text._ZN2at6native29vectorized_elementwise_kernelILi8EZZZNS0_21clamp_max_kernel_cudaERNS_18TensorIteratorBaseERKN3c106ScalarEENKUlvE_clEvENKUlvE0_clEvEUlaE_St5arrayIPcLm2EEEEviT0_T1_:
[----:B------:R-:W-:Y:S01]  /*0000*/  LDC R1, c[0x0][0x37c] ;  /* 0x0000df00ff017b82 */ /* 0x000fe20000000800 */
[----:B------:R-:W-:Y:S05]  /*0010*/  EXIT ;  /* 0x000000000000794d */ /* 0x000fea0003800000 */
.L_x_8867:
        /* <DEDUP_REMOVED lines=14> */
.L_x_35882:


//--------------------- .text._ZN2at6native18elementwise_kernelILi128ELi4EZNS0_15gpu_kernel_implIZZZNS0_21clamp_max_kernel_cudaERNS_18TensorIteratorBaseERKN3c106ScalarEENKUlvE_clEvENKUlvE_clEvEUlhE_EEvS4_RKT_EUliE_EEviT1_ --------------------------
	.section	.text._ZN2at6native18elementwise_kernelILi128ELi4EZNS0_15gpu_kernel_implIZZZNS0_21clamp_max_kernel_cudaERNS_18TensorIteratorBaseERKN3c106ScalarEENKUlvE_clEvENKUlvE_clEvEUlhE_EEvS4_RKT_EUliE_EEviT1_,"ax",@progbits
	.align	128
        .global         _ZN2at6native18elementwise_kernelILi128ELi4EZNS0_15gpu_kernel_implIZZZNS0_21clamp_max_kernel_cudaERNS_18TensorIteratorBaseERKN3c106ScalarEENKUlvE_clEvENKUlvE_clEvEUlhE_EEvS4_RKT_EUliE_EEviT1_
        .type           _ZN2at6native18elementwise_kernelILi128ELi4EZNS0_15gpu_kernel_implIZZZNS0_21clamp_max_kernel_cudaERNS_18TensorIteratorBaseERKN3c106ScalarEENKUlvE_clEvENKUlvE_clEvEUlhE_EEvS4_RKT_EUliE_EEviT1_,@function
        .size           _ZN2at6native18elementwise_kernelILi128ELi4EZNS0_15gpu_kernel_implIZZZNS0_21clamp_max_kernel_cudaERNS_18TensorIteratorBaseERKN3c106ScalarEENKUlvE_clEvENKUlvE_clEvEUlhE_EEvS4_RKT_EUliE_EEviT1_,(.L_x_35883 - _ZN2at6native18elementwise_kernelILi128ELi4EZNS0_15gpu_kernel_implIZZZNS0_21clamp_max_kernel_cudaERNS_18TensorIteratorBaseERKN3c106ScalarEENKUlvE_clEvENKUlvE_clEvEUlhE_EEvS4_RKT_EUliE_EEviT1_)
        .other          _ZN2at6native18elementwise_kernelILi128ELi4EZNS0_15gpu_kernel_implIZZZNS0_21clamp_max_kernel_cudaERNS_18TensorIteratorBaseERKN3c106ScalarEENKUlvE_clEvENKUlvE_clEvEUlhE_EEvS4_RKT_EUliE_EEviT1_,@"STO_CUDA_ENTRY STV_DEFAULT"
_ZN2at6native18elementwise_kernelILi128ELi4EZNS0_15gpu_kernel_implIZZZNS0_21clamp_max_kernel_cudaERNS_18TensorIteratorBaseERKN3c106ScalarEENKUlvE_clEvENKUlvE_clEvEUlhE_EEvS4_RKT_EUliE_EEviT1_:
.text._ZN2at6native18elementwise_kernelILi128ELi4EZNS0_15gpu_kernel_implIZZZNS0_21clamp_max_kernel_cudaERNS_18TensorIteratorBaseERKN3c106ScalarEENKUlvE_clEvENKUlvE_clEvEUlhE_EEvS4_RKT_EUliE_EEviT1_:
        /* <DEDUP_REMOVED lines=320> */
.L_x_8870:
        /* <DEDUP_REMOVED lines=16> */
.L_x_8874:
[----:B------:R0:W5:Y:S01]  /*1500*/  LDG.E.U8 R0, desc[UR38][R4.64] ;  /* 0x0000002604007981 */ /* 0x000162000c1e1100 */
[----:B------:R-:W-:Y:S05]  /*1510*/  BRA `(.L_x_8876) ;  /* 0x0000000c005c7947 */ /* 0x000fea0003800000 */
.L_x_8873:
        /* <DEDUP_REMOVED lines=8> */
.L_x_8878:
[----:B------:R3:W5:Y:S01]  /*15a0*/  LDG.E.U8 R0, desc[UR38][R4.64] ;  /* 0x0000002604007981 */ /* 0x000762000c1e1100 */
[----:B------:R-:W-:Y:S05]  /*15b0*/  BRA `(.L_x_8876) ;  /* 0x0000000c00347947 */ /* 0x000fea0003800000 */
.L_x_8877:
[----:B------:R0:W5:Y:S01]  /*15c0*/  LDG.E.U16 R0, desc[UR38][R4.64] ;  /* 0x0000002604007981 */ /* 0x000162000c1e1500 */
[----:B------:R-:W-:Y:S05]  /*15d0*/  BRA `(.L_x_8876) ;  /* 0x0000000c002c7947 */ /* 0x000fea0003800000 */
.L_x_8872:
[----:B------:R-:W-:-:S09]  /*15e0*/  UISETP.GT.AND UP0, UPT, UR4, 0x6, UPT ;  /* 0x000000060400788c */ /* 0x000fd2000bf04270 */
[----:B------:R-:W-:Y:S05]  /*15f0*/  BRA.U UP0, `(.L_x_8879) ;  /* 0x0000000100347547 */ /* 0x000fea000b800000 */
[----:B------:R-:W-:-:S09]  /*1600*/  UISETP.NE.AND UP0, UPT, UR4, 0x5, UPT ;  /* 0x000000050400788c */ /* 0x000fd2000bf05270 */
[----:B------:R-:W-:Y:S05]  /*1610*/  BRA.U !UP0, `(.L_x_8880) ;  /* 0x0000000108187547 */ /* 0x000fea000b800000 */
[----:B------:R-:W-:-:S09]  /*1620*/  UISETP.NE.AND UP0, UPT, UR4, 0x6, UPT ;  /* 0x000000060400788c */ /* 0x000fd2000bf05270 */
[----:B------:R-:W-:Y:S05]  /*1630*/  BRA.U UP0, `(.L_x_8875) ;  /* 0x0000000900907547 */ /* 0x000fea000b800000 */
[----:B------:R-:W2:Y:S02]  /*1640*/  LDG.E R2, desc[UR38][R4.64] ;  /* 0x0000002604027981 */ /* 0x000ea4000c1e1900 */
[----:B--2---:R-:W0:Y:S02]  /*1650*/  F2I.S64.TRUNC R2, R2 ;  /* 0x0000000200027311 */ /* 0x004e24000020d900 */
[----:B0-----:R-:W-:Y:S01]  /*1660*/  PRMT R0, R2, 0x7610, R0 ;  /* 0x0000761002007816 */ /* 0x001fe20000000000 */
[----:B------:R-:W-:Y:S06]  /*1670*/  BRA `(.L_x_8876) ;  /* 0x0000000c00047947 */ /* 0x000fec0003800000 */
.L_x_8880:
[----:B------:R-:W2:Y:S02]  /*1680*/  LDG.E.U16 R2, desc[UR38][R4.64] ;  /* 0x0000002604027981 */ /* 0x000ea4000c1e1500 */
[----:B--2---:R-:W-:-:S06]  /*1690*/  HADD2.F32 R2, -RZ, R2.H0_H0 ;  /* 0x20000002ff027230 */ /* 0x004fcc0000004100 */
[----:B------:R-:W0:Y:S02]  /*16a0*/  F2I.S64.TRUNC R2, R2 ;  /* 0x0000000200027311 */ /* 0x000e24000020d900 */
[----:B0-----:R-:W-:Y:S01]  /*16b0*/  PRMT R0, R2, 0x7610, R0 ;  /* 0x0000761002007816 */ /* 0x001fe20000000000 */
[----:B------:R-:W-:Y:S06]  /*16c0*/  BRA `(.L_x_8876) ;  /* 0x0000000800f07947 */ /* 0x000fec0003800000 */
.L_x_8879:
[----:B------:R-:W-:-:S09]  /*16d0*/  UISETP.NE.AND UP0, UPT, UR4, 0x7, UPT ;  /* 0x000000070400788c */ /* 0x000fd2000bf05270 */
[----:B------:R-:W-:Y:S05]  /*16e0*/  BRA.U !UP0, `(.L_x_8881) ;  /* 0x0000000108347547 */ /* 0x000fea000b800000 */
        /* <DEDUP_REMOVED lines=8> */
.L_x_8882:
[----:B------:R-:W2:Y:S02]  /*1770*/  LDG.E.U16 R4, desc[UR38][R4.64] ;  /* 0x0000002604047981 */ /* 0x000ea4000c1e1500 */
[----:B--2---:R-:W-:-:S06]  /*1780*/  HADD2.F32 R2, -RZ, R4.H0_H0 ;  /* 0x20000004ff027230 */ /* 0x004fcc0000004100 */
[----:B------:R-:W0:Y:S02]  /*1790*/  F2I.S64.TRUNC R2, R2 ;  /* 0x0000000200027311 */ /* 0x000e24000020d900 */
[----:B0-----:R-:W-:Y:S01]  /*17a0*/  PRMT R0, R2, 0x7610, R0 ;  /* 0x0000761002007816 */ /* 0x001fe20000000000 */
[----:B------:R-:W-:Y:S06]  /*17b0*/  BRA `(.L_x_8876) ;  /* 0x0000000800b47947 */ /* 0x000fec0003800000 */
.L_x_8881:
[----:B------:R-:W2:Y:S02]  /*17c0*/  LDG.E.64 R2, desc[UR38][R4.64] ;  /* 0x0000002604027981 */ /* 0x000ea4000c1e1b00 */
[----:B--2---:R-:W0:Y:S02]  /*17d0*/  F2I.S64.F64.TRUNC R2, R2 ;  /* 0x0000000200027311 */ /* 0x004e24000030d900 */
[----:B0-----:R-:W-:Y:S01]  /*17e0*/  PRMT R0, R2, 0x7610, R0 ;  /* 0x0000761002007816 */ /* 0x001fe20000000000 */
[----:B------:R-:W-:Y:S06]  /*17f0*/  BRA `(.L_x_8876) ;  /* 0x0000000800a47947 */ /* 0x000fec0003800000 */
.L_x_8871:
        /* <DEDUP_REMOVED lines=12> */
.L_x_8885:
[----:B------:R-:W2:Y:S02]  /*18c0*/  LDG.E.64 R4, desc[UR38][R4.64] ;  /* 0x0000002604047981 */ /* 0x000ea4000c1e1b00 */
[----:B--2---:R-:W0:Y:S02]  /*18d0*/  F2I.S64.F64.TRUNC R2, R4 ;  /* 0x0000000400027311 */ /* 0x004e24000030d900 */
[----:B0-----:R-:W-:Y:S01]  /*18e0*/  PRMT R0, R2, 0x7610, R0 ;  /* 0x0000761002007816 */ /* 0x001fe20000000000 */
[----:B------:R-:W-:Y:S06]  /*18f0*/  BRA `(.L_x_8876) ;  /* 0x0000000800647947 */ /* 0x000fec0003800000 */
.L_x_8884:
        /* <DEDUP_REMOVED lines=25> */
[----:B0-----:R-:W-:Y:S01]  /*1a90*/  PRMT R0, R2, 0x7610, R0 ;  /* 0x0000761002007816 */ /* 0x001fe20000000000 */
[----:B------:R-:W-:Y:S06]  /*1aa0*/  BRA `(.L_x_8876) ;  /* 0x0000000400f87947 */ /* 0x000fec0003800000 */
.L_x_8887:
        /* <DEDUP_REMOVED lines=11> */
[----:B------:R-:W0:Y:S02]  /*1b60*/  F2I.S64.TRUNC R2, R3 ;  /* 0x0000000300027311 */ /* 0x000e24000020d900 */
[----:B0-----:R-:W-:Y:S01]  /*1b70*/  PRMT R0, R2, 0x7610, R0 ;  /* 0x0000761002007816 */ /* 0x001fe20000000000 */
[----:B------:R-:W-:Y:S06]  /*1b80*/  BRA `(.L_x_8876) ;  /* 0x0000000400c07947 */ /* 0x000fec0003800000 */
.L_x_8886:
[----:B------:R-:W2:Y:S02]  /*1b90*/  LDG.E.U16 R2, desc[UR38][R4.64] ;  /* 0x0000002604027981 */ /* 0x000ea4000c1e1500 */
[----:B--2---:R-:W-:-:S06]  /*1ba0*/  SHF.L.U32 R2, R2, 0x10, RZ ;  /* 0x0000001002027819 */ /* 0x004fcc00000006ff */
[----:B------:R-:W0:Y:S02]  /*1bb0*/  F2I.S64.TRUNC R2, R2 ;  /* 0x0000000200027311 */ /* 0x000e24000020d900 */
[----:B0-----:R-:W-:Y:S01]  /*1bc0*/  PRMT R0, R2, 0x7610, R0 ;  /* 0x0000761002007816 */ /* 0x001fe20000000000 */
[----:B------:R-:W-:Y:S06]  /*1bd0*/  BRA `(.L_x_8876) ;  /* 0x0000000400ac7947 */ /* 0x000fec0003800000 */
.L_x_8883:
        /* <DEDUP_REMOVED lines=10> */
.L_x_8890:
        /* <DEDUP_REMOVED lines=21> */
.L_x_8894:
[----:B------:R-:W-:Y:S05]  /*1dd0*/  BSYNC.RECONVERGENT B1 ;  /* 0x0000000000017941 */ /* 0x000fea0003800200 */
.L_x_8893:
[----:B------:R-:W-:Y:S01]  /*1de0*/  IMAD.SHL.U32 R0, R0, 0x100000, RZ ;  /* 0x0010000000007824 */ /* 0x000fe200078e00ff */
[----:B------:R-:W-:-:S04]  /*1df0*/  LEA R2, R2, 0x3b800000, 0x17 ;  /* 0x3b80000002027811 */ /* 0x000fc800078eb8ff */
[----:B------:R-:W-:-:S07]  /*1e00*/  LOP3.LUT R2, R2, R0, R7, 0xfe, !PT ;  /* 0x0000000002027212 */ /* 0x000fce00078efe07 */
.L_x_8892:
[----:B------:R-:W-:Y:S05]  /*1e10*/  BSYNC.RECONVERGENT B0 ;  /* 0x0000000000007941 */ /* 0x000fea0003800200 */
.L_x_8891:
[----:B------:R-:W0:Y:S02]  /*1e20*/  F2I.S64.TRUNC R2, R2 ;  /* 0x0000000200027311 */ /* 0x000e24000020d900 */
[----:B0-----:R-:W-:Y:S01]  /*1e30*/  PRMT R0, R2, 0x7610, R0 ;  /* 0x0000761002007816 */ /* 0x001fe20000000000 */
[----:B------:R-:W-:Y:S06]  /*1e40*/  BRA `(.L_x_8876) ;  /* 0x0000000400107947 */ /* 0x000fec0003800000 */
.L_x_8889:
        /* <DEDUP_REMOVED lines=21> */
.L_x_8898:
[----:B------:R-:W-:Y:S05]  /*1fa0*/  BSYNC.RECONVERGENT B1 ;  /* 0x0000000000017941 */ /* 0x000fea0003800200 */
.L_x_8897:
[----:B------:R-:W-:Y:S01]  /*1fb0*/  IMAD.SHL.U32 R0, R0, 0x200000, RZ ;  /* 0x0020000000007824 */ /* 0x000fe200078e00ff */
[----:B------:R-:W-:-:S04]  /*1fc0*/  LEA R2, R2, 0x37800000, 0x17 ;  /* 0x3780000002027811 */ /* 0x000fc800078eb8ff */
[----:B------:R-:W-:-:S07]  /*1fd0*/  LOP3.LUT R2, R2, R0, R7, 0xfe, !PT ;  /* 0x0000000002027212 */ /* 0x000fce00078efe07 */
.L_x_8896:
[----:B------:R-:W-:Y:S05]  /*1fe0*/  BSYNC.RECONVERGENT B0 ;  /* 0x0000000000007941 */ /* 0x000fea0003800200 */
.L_x_8895:
[----:B------:R-:W0:Y:S02]  /*1ff0*/  F2I.S64.TRUNC R2, R2 ;  /* 0x0000000200027311 */ /* 0x000e24000020d900 */
[----:B0-----:R-:W-:Y:S01]  /*2000*/  PRMT R0, R2, 0x7610, R0 ;  /* 0x0000761002007816 */ /* 0x001fe20000000000 */
[----:B------:R-:W-:Y:S06]  /*2010*/  BRA `(.L_x_8876) ;  /* 0x00000000009c7947 */ /* 0x000fec0003800000 */
.L_x_8888:
[----:B------:R-:W-:-:S09]  /*2020*/  UISETP.NE.AND UP0, UPT, UR4, 0x1c, UPT ;  /* 0x0000001c0400788c */ /* 0x000fd2000bf05270 */
[----:B------:R-:W-:Y:S05]  /*2030*/  BRA.U !UP0, `(.L_x_8899) ;  /* 0x0000000108907547 */ /* 0x000fea000b800000 */
[----:B------:R-:W-:-:S09]  /*2040*/  UISETP.NE.AND UP0, UPT, UR4, 0x1d, UPT ;  /* 0x0000001d0400788c */ /* 0x000fd2000bf05270 */
[----:B------:R-:W-:Y:S05]  /*2050*/  BRA.U !UP0, `(.L_x_8900) ;  /* 0x0000000108807547 */ /* 0x000fea000b800000 */
[----:B------:R-:W-:-:S09]  /*2060*/  UISETP.NE.AND UP0, UPT, UR4, 0x2c, UPT ;  /* 0x0000002c0400788c */ /* 0x000fd2000bf05270 */
[----:B------:R-:W-:Y:S05]  /*2070*/  BRA.U !UP0, `(.L_x_8901) ;  /* 0x0000000108487547 */ /* 0x000fea000b800000 */
.L_x_8875:
        /* <DEDUP_REMOVED lines=16> */
.L_x_8902:
[----:B------:R-:W-:Y:S01]  /*2180*/  PRMT R0, RZ, 0x7610, R0 ;  /* 0x00007610ff007816 */ /* 0x000fe20000000000 */
[----:B------:R-:W-:Y:S06]  /*2190*/  BRA `(.L_x_8876) ;  /* 0x00000000003c7947 */ /* 0x000fec0003800000 */
.L_x_8901:
        /* <DEDUP_REMOVED lines=8> */
.L_x_8904:
[----:B------:R-:W-:Y:S05]  /*2220*/  BSYNC.RECONVERGENT B0 ;  /* 0x0000000000007941 */ /* 0x000fea0003800200 */
.L_x_8903:
[----:B------:R-:W0:Y:S02]  /*2230*/  F2I.S64.TRUNC R2, R2 ;  /* 0x0000000200027311 */ /* 0x000e24000020d900 */
[----:B0-----:R-:W-:Y:S01]  /*2240*/  PRMT R0, R2, 0x7610, R0 ;  /* 0x0000761002007816 */ /* 0x001fe20000000000 */
[----:B------:R-:W-:Y:S06]  /*2250*/  BRA `(.L_x_8876) ;  /* 0x00000000000c7947 */ /* 0x000fec0003800000 */
.L_x_8900:
[----:B------:R2:W5:Y:S01]  /*2260*/  LDG.E.U8 R0, desc[UR38][R4.64] ;  /* 0x0000002604007981 */ /* 0x000562000c1e1100 */
[----:B------:R-:W-:Y:S05]  /*2270*/  BRA `(.L_x_8876) ;  /* 0x0000000000047947 */ /* 0x000fea0003800000 */
.L_x_8899:
[----:B------:R1:W5:Y:S02]  /*2280*/  LDG.E.U8 R0, desc[UR38][R4.64] ;  /* 0x0000002604007981 */ /* 0x000364000c1e1100 */
.L_x_8876:
[----:B------:R-:W0:Y:S01]  /*2290*/  LDCU.64 UR6, c[0x0][0x580] ;  /* 0x0000b000ff0677ac */ /* 0x000e220008000a00 */
[----:B-----5:R-:W-:Y:S01]  /*22a0*/  LOP3.LUT R0, R0, 0xff, RZ, 0xc0, !PT ;  /* 0x000000ff00007812 */ /* 0x020fe200078ec0ff */
[----:B------:R-:W-:Y:S01]  /*22b0*/  BSSY.RECONVERGENT B6, `(.L_x_8905) ;  /* 0x00000db000067945 */ /* 0x000fe20003800200 */
[----:B------:R-:W-:Y:S02]  /*22c0*/  UPRMT UR4, UR41, 0x9910, URZ ;  /* 0x0000991029047896 */ /* 0x000fe400080000ff */
[----:B------:R-:W-:Y:S02]  /*22d0*/  VIMNMX.U16x2 R0, PT, PT, R0, UR36, PT ;  /* 0x0000002400007c48 */ /* 0x000fe4000bfe0200 */
[----:B------:R-:W-:Y:S02]  /*22e0*/  UISETP.GT.AND UP0, UPT, UR4, 0x9, UPT ;  /* 0x000000090400788c */ /* 0x000fe4000bf04270 */
[----:B------:R-:W-:Y:S02]  /*22f0*/  PRMT R9, R0, 0x7610, R9 ;  /* 0x0000761000097816 */ /* 0x000fe40000000009 */
        /* <DEDUP_REMOVED lines=13> */
.L_x_8909:
[----:B------:R0:W-:Y:S01]  /*23d0*/  STG.E.U8 desc[UR38][R2.64], R9 ;  /* 0x0000000902007986 */ /* 0x0001e2000c101126 */
[----:B------:R-:W-:Y:S05]  /*23e0*/  BRA `(.L_x_8911) ;  /* 0x0000000c001c7947 */ /* 0x000fea0003800000 */
.L_x_8908:
[----:B------:R-:W-:-:S09]  /*23f0*/  UISETP.NE.AND UP0, UPT, UR4, 0x2, UPT ;  /* 0x000000020400788c */ /* 0x000fd2000bf05270 */
[----:B------:R-:W-:Y:S05]  /*2400*/  BRA.U !UP0, `(.L_x_8912) ;  /* 0x00000001082c7547 */ /* 0x000fea000b800000 */
[----:B------:R-:W-:-:S09]  /*2410*/  UISETP.NE.AND UP0, UPT, UR4, 0x3, UPT ;  /* 0x000000030400788c */ /* 0x000fd2000bf05270 */
[----:B------:R-:W-:Y:S05]  /*2420*/  BRA.U !UP0, `(.L_x_8913) ;  /* 0x0000000108187547 */ /* 0x000fea000b800000 */
[----:B------:R-:W-:-:S09]  /*2430*/  UISETP.NE.AND UP0, UPT, UR4, 0x4, UPT ;  /* 0x000000040400788c */ /* 0x000fd2000bf05270 */
[----:B------:R-:W-:Y:S05]  /*2440*/  BRA.U UP0, `(.L_x_8910) ;  /* 0x00000009006c7547 */ /* 0x000fea000b800000 */
[----:B-1234-:R-:W-:Y:S01]  /*2450*/  LOP3.LUT R4, R9, 0xffff, RZ, 0xc0, !PT ;  /* 0x0000ffff09047812 */ /* 0x01efe200078ec0ff */
[----:B------:R-:W-:-:S05]  /*2460*/  HFMA2 R5, -RZ, RZ, 0, 0 ;  /* 0x00000000ff057431 */ /* 0x000fca00000001ff */
[----:B------:R0:W-:Y:S01]  /*2470*/  STG.E.64 desc[UR38][R2.64], R4 ;  /* 0x0000000402007986 */ /* 0x0001e2000c101b26 */
[----:B------:R-:W-:Y:S05]  /*2480*/  BRA `(.L_x_8911) ;  /* 0x0000000800f47947 */ /* 0x000fea0003800000 */
.L_x_8913:
[----:B------:R-:W-:-:S05]  /*2490*/  LOP3.LUT R9, R9, 0xffff, RZ, 0xc0, !PT ;  /* 0x0000ffff09097812 */ /* 0x000fca00078ec0ff */
[----:B------:R0:W-:Y:S01]  /*24a0*/  STG.E desc[UR38][R2.64], R9 ;  /* 0x0000000902007986 */ /* 0x0001e2000c101926 */
[----:B------:R-:W-:Y:S05]  /*24b0*/  BRA `(.L_x_8911) ;  /* 0x0000000800e87947 */ /* 0x000fea0003800000 */
.L_x_8912:
[----:B------:R0:W-:Y:S01]  /*24c0*/  STG.E.U16 desc[UR38][R2.64], R9 ;  /* 0x0000000902007986 */ /* 0x0001e2000c101526 */
[----:B------:R-:W-:Y:S05]  /*24d0*/  BRA `(.L_x_8911) ;  /* 0x0000000800e07947 */ /* 0x000fea0003800000 */
.L_x_8907:
[----:B------:R-:W-:-:S09]  /*24e0*/  UISETP.GT.AND UP0, UPT, UR4, 0x6, UPT ;  /* 0x000000060400788c */ /* 0x000fd2000bf04270 */
[----:B------:R-:W-:Y:S05]  /*24f0*/  BRA.U UP0, `(.L_x_8914) ;  /* 0x00000001002c7547 */ /* 0x000fea000b800000 */
[----:B------:R-:W-:-:S09]  /*2500*/  UISETP.NE.AND UP0, UPT, UR4, 0x5, UPT ;  /* 0x000000050400788c */ /* 0x000fd2000bf05270 */
[----:B------:R-:W-:Y:S05]  /*2510*/  BRA.U !UP0, `(.L_x_8915) ;  /* 0x0000000108147547 */ /* 0x000fea000b800000 */
[----:B------:R-:W-:-:S09]  /*2520*/  UISETP.NE.AND UP0, UPT, UR4, 0x6, UPT ;  /* 0x000000060400788c */ /* 0x000fd2000bf05270 */
[----:B------:R-:W-:Y:S05]  /*2530*/  BRA.U UP0, `(.L_x_8910) ;  /* 0x0000000900307547 */ /* 0x000fea000b800000 */
[----:B-1234-:R-:W0:Y:S02]  /*2540*/  I2F.U16 R5, R9 ;  /* 0x0000000900057306 */ /* 0x01ee240000101000 */
[----:B0-----:R0:W-:Y:S01]  /*2550*/  STG.E desc[UR38][R2.64], R5 ;  /* 0x0000000502007986 */ /* 0x0011e2000c101926 */
[----:B------:R-:W-:Y:S05]  /*2560*/  BRA `(.L_x_8911) ;  /* 0x0000000800bc7947 */ /* 0x000fea0003800000 */
.L_x_8915:
[----:B------:R-:W0:Y:S02]  /*2570*/  I2F.U16 R0, R9 ;  /* 0x0000000900007306 */ /* 0x000e240000101000 */
[----:B0-----:R-:W-:-:S05]  /*2580*/  F2FP.F16.F32.PACK_AB R0, RZ, R0 ;  /* 0x00000000ff00723e */ /* 0x001fca00000000ff */
[----:B------:R0:W-:Y:S01]  /*2590*/  STG.E.U16 desc[UR38][R2.64], R0 ;  /* 0x0000000002007986 */ /* 0x0001e2000c101526 */
[----:B------:R-:W-:Y:S05]  /*25a0*/  BRA `(.L_x_8911) ;  /* 0x0000000800ac7947 */ /* 0x000fea0003800000 */
.L_x_8914:
[----:B------:R-:W-:-:S09]  /*25b0*/  UISETP.NE.AND UP0, UPT, UR4, 0x7, UPT ;  /* 0x000000070400788c */ /* 0x000fd2000bf05270 */
[----:B------:R-:W-:Y:S05]  /*25c0*/  BRA.U !UP0, `(.L_x_8916) ;  /* 0x0000000108347547 */ /* 0x000fea000b800000 */
[----:B------:R-:W-:-:S09]  /*25d0*/  UISETP.NE.AND UP0, UPT, UR4, 0x8, UPT ;  /* 0x000000080400788c */ /* 0x000fd2000bf05270 */
[----:B------:R-:W-:Y:S05]  /*25e0*/  BRA.U !UP0, `(.L_x_8917) ;  /* 0x0000000108187547 */ /* 0x000fea000b800000 */
[----:B------:R-:W-:-:S09]  /*25f0*/  UISETP.NE.AND UP0, UPT, UR4, 0x9, UPT ;  /* 0x000000090400788c */ /* 0x000fd2000bf05270 */
[----:B------:R-:W-:Y:S05]  /*2600*/  BRA.U UP0, `(.L_x_8910) ;  /* 0x0000000500fc7547 */ /* 0x000fea000b800000 */
[----:B-1234-:R-:W0:Y:S01]  /*2610*/  I2F.U16 R4, R9 ;  /* 0x0000000900047306 */ /* 0x01ee220000101000 */
[----:B------:R-:W-:-:S05]  /*2620*/  IMAD.MOV.U32 R5, RZ, RZ, RZ ;  /* 0x000000ffff057224 */ /* 0x000fca00078e00ff */
[----:B0-----:R0:W-:Y:S01]  /*2630*/  STG.E.64 desc[UR38][R2.64], R4 ;  /* 0x0000000402007986 */ /* 0x0011e2000c101b26 */
[----:B------:R-:W-:Y:S05]  /*2640*/  BRA `(.L_x_8911) ;  /* 0x0000000800847947 */ /* 0x000fea0003800000 */
.L_x_8917:
[----:B------:R-:W1:Y:S02]  /*2650*/  I2F.U16 R9, R9 ;  /* 0x0000000900097306 */ /* 0x000e640000101000 */
[----:B-1234-:R-:W-:-:S04]  /*2660*/  F2FP.F16.F32.PACK_AB R5, RZ, R9 ;  /* 0x00000009ff05723e */ /* 0x01efc800000000ff */
[----:B------:R-:W-:-:S05]  /*2670*/  PRMT R5, R5, 0x5410, RZ ;  /* 0x0000541005057816 */ /* 0x000fca00000000ff */
[----:B------:R0:W-:Y:S01]  /*2680*/  STG.E desc[UR38][R2.64], R5 ;  /* 0x0000000502007986 */ /* 0x0001e2000c101926 */
[----:B------:R-:W-:Y:S05]  /*2690*/  BRA `(.L_x_8911) ;  /* 0x0000000800707947 */ /* 0x000fea0003800000 */
.L_x_8916:
[----:B-1234-:R-:W0:Y:S02]  /*26a0*/  I2F.F64.U16 R4, R9 ;  /* 0x0000000900047312 */ /* 0x01ee240000101800 */
[----:B0-----:R0:W-:Y:S01]  /*26b0*/  STG.E.64 desc[UR38][R2.64], R4 ;  /* 0x0000000402007986 */ /* 0x0011e2000c101b26 */
[----:B------:R-:W-:Y:S05]  /*26c0*/  BRA `(.L_x_8911) ;  /* 0x0000000800647947 */ /* 0x000fea0003800000 */
.L_x_8906:
        /* <DEDUP_REMOVED lines=10> */
[----:B-1234-:R-:W-:-:S05]  /*2770*/  SEL R5, RZ, 0x1, !P0 ;  /* 0x00000001ff057807 */ /* 0x01efca0004000000 */
[----:B------:R0:W-:Y:S01]  /*2780*/  STG.E.U8 desc[UR38][R2.64], R5 ;  /* 0x0000000502007986 */ /* 0x0001e2000c101126 */
[----:B------:R-:W-:Y:S05]  /*2790*/  BRA `(.L_x_8911) ;  /* 0x0000000800307947 */ /* 0x000fea0003800000 */
.L_x_8920:
[----:B------:R-:W-:Y:S01]  /*27a0*/  CS2R R6, SRZ ;  /* 0x0000000000067805 */ /* 0x000fe2000001ff00 */
[----:B-1234-:R-:W0:Y:S04]  /*27b0*/  I2F.F64.U16 R4, R9 ;  /* 0x0000000900047312 */ /* 0x01ee280000101800 */
[----:B0-----:R0:W-:Y:S01]  /*27c0*/  STG.E.128 desc[UR38][R2.64], R4 ;  /* 0x0000000402007986 */ /* 0x0011e2000c101d26 */
[----:B------:R-:W-:Y:S05]  /*27d0*/  BRA `(.L_x_8911) ;  /* 0x0000000800207947 */ /* 0x000fea0003800000 */
.L_x_8919:
[----:B------:R-:W-:-:S09]  /*27e0*/  UISETP.NE.AND UP0, UPT, UR4, 0xf, UPT ;  /* 0x0000000f0400788c */ /* 0x000fd2000bf05270 */
[----:B------:R-:W-:Y:S05]  /*27f0*/  BRA.U !UP0, `(.L_x_8921) ;  /* 0x0000000108887547 */ /* 0x000fea000b800000 */
[----:B------:R-:W-:-:S09]  /*2800*/  UISETP.NE.AND UP0, UPT, UR4, 0x17, UPT ;  /* 0x000000170400788c */ /* 0x000fd2000bf05270 */
[----:B------:R-:W-:Y:S05]  /*2810*/  BRA.U !UP0, `(.L_x_8922) ;  /* 0x0000000108407547 */ /* 0x000fea000b800000 */
[----:B------:R-:W-:-:S09]  /*2820*/  UISETP.NE.AND UP0, UPT, UR4, 0x18, UPT ;  /* 0x000000180400788c */ /* 0x000fd2000bf05270 */
[----:B------:R-:W-:Y:S05]  /*2830*/  BRA.U UP0, `(.L_x_8910) ;  /* 0x0000000500707547 */ /* 0x000fea000b800000 */
[----:B------:R-:W0:Y:S01]  /*2840*/  I2F.U16 R9, R9 ;  /* 0x0000000900097306 */ /* 0x000e220000101000 */
[----:B------:R-:W-:Y:S01]  /*2850*/  BSSY.RECONVERGENT B0, `(.L_x_8923) ;  /* 0x000000a000007945 */ /* 0x000fe20003800200 */
[----:B-1234-:R-:W-:Y:S01]  /*2860*/  IMAD.MOV.U32 R5, RZ, RZ, 0x7f ;  /* 0x0000007fff057424 */ /* 0x01efe200078e00ff */
[----:B0-----:R-:W-:-:S13]  /*2870*/  ISETP.GT.U32.AND P0, PT, R9, 0x43efffff, PT ;  /* 0x43efffff0900780c */ /* 0x001fda0003f04070 */
[----:B------:R-:W-:Y:S05]  /*2880*/  @P0 BRA `(.L_x_8924) ;  /* 0x0000000000180947 */ /* 0x000fea0003800000 */
[----:B------:R-:W-:-:S13]  /*2890*/  ISETP.GT.U32.AND P0, PT, R9, 0x3c7fffff, PT ;  /* 0x3c7fffff0900780c */ /* 0x000fda0003f04070 */
[----:B------:R-:W-:Y:S01]  /*28a0*/  @P0 SHF.R.U32.HI R0, RZ, 0x14, R9 ;  /* 0x00000014ff000819 */ /* 0x000fe20000011609 */
[----:B------:R-:W-:-:S03]  /*28b0*/  @!P0 FADD.FTZ R5, R9, 16384 ;  /* 0x4680000009058421 */ /* 0x000fc60000010000 */
[----:B------:R-:W-:-:S04]  /*28c0*/  @P0 LOP3.LUT R0, R0, 0x1, RZ, 0xc0, !PT ;  /* 0x0000000100000812 */ /* 0x000fc800078ec0ff */
[----:B------:R-:W-:-:S04]  /*28d0*/  @P0 IADD3 R0, PT, PT, R9, 0x407ffff, R0 ;  /* 0x0407ffff09000810 */ /* 0x000fc80007ffe000 */
[----:B------:R-:W-:-:S07]  /*28e0*/  @P0 SHF.R.U32.HI R5, RZ, 0x14, R0 ;  /* 0x00000014ff050819 */ /* 0x000fce0000011600 */
.L_x_8924:
[----:B------:R-:W-:Y:S05]  /*28f0*/  BSYNC.RECONVERGENT B0 ;  /* 0x0000000000007941 */ /* 0x000fea0003800200 */
.L_x_8923:
[----:B------:R0:W-:Y:S01]  /*2900*/  STG.E.U8 desc[UR38][R2.64], R5 ;  /* 0x0000000502007986 */ /* 0x0001e2000c101126 */
[----:B------:R-:W-:Y:S05]  /*2910*/  BRA `(.L_x_8911) ;  /* 0x0000000400d07947 */ /* 0x000fea0003800000 */
.L_x_8922:
[----:B------:R-:W0:Y:S02]  /*2920*/  I2F.U16 R9, R9 ;  /* 0x0000000900097306 */ /* 0x000e240000101000 */
[----:B0-----:R-:W-:-:S13]  /*2930*/  ISETP.GE.U32.AND P1, PT, R9, 0x47800000, PT ;  /* 0x478000000900780c */ /* 0x001fda0003f26070 */
[----:B------:R-:W-:Y:S02]  /*2940*/  @P1 ISETP.GT.U32.AND P0, PT, R9, 0x7f800000, PT ;  /* 0x7f8000000900180c */ /* 0x000fe40003f04070 */
[----:B-1234-:R-:W-:-:S04]  /*2950*/  @P1 MOV R5, 0x7f ;  /* 0x0000007f00051802 */ /* 0x01efc80000000f00 */
[----:B------:R-:W-:-:S05]  /*2960*/  @P1 SEL R5, R5, 0x7c, P0 ;  /* 0x0000007c05051807 */ /* 0x000fca0000000000 */
[----:B------:R0:W-:Y:S01]  /*2970*/  @P1 STG.E.U8 desc[UR38][R2.64], R5 ;  /* 0x0000000502001986 */ /* 0x0001e2000c101126 */
[----:B------:R-:W-:Y:S05]  /*2980*/  @P1 BRA `(.L_x_8911) ;  /* 0x0000000400b41947 */ /* 0x000fea0003800000 */
[----:B------:R-:W-:-:S13]  /*2990*/  ISETP.GT.U32.AND P0, PT, R9, 0x387fffff, PT ;  /* 0x387fffff0900780c */ /* 0x000fda0003f04070 */
[----:B------:R-:W-:Y:S01]  /*29a0*/  @P0 SHF.R.U32.HI R0, RZ, 0x15, R9 ;  /* 0x00000015ff000819 */ /* 0x000fe20000011609 */
[----:B0-----:R-:W-:-:S03]  /*29b0*/  @!P0 FADD.FTZ R5, R9, 128 ;  /* 0x4300000009058421 */ /* 0x001fc60000010000 */
[----:B------:R-:W-:Y:S02]  /*29c0*/  @P0 LOP3.LUT R0, R0, 0x1, RZ, 0xc0, !PT ;  /* 0x0000000100000812 */ /* 0x000fe400078ec0ff */
[----:B------:R0:W-:Y:S02]  /*29d0*/  @!P0 STG.E.U8 desc[UR38][R2.64], R5 ;  /* 0x0000000502008986 */ /* 0x0001e4000c101126 */
[----:B------:R-:W-:-:S04]  /*29e0*/  @P0 IADD3 R0, PT, PT, R9, 0x80fffff, R0 ;  /* 0x080fffff09000810 */ /* 0x000fc80007ffe000 */
[----:B------:R-:W-:-:S05]  /*29f0*/  @P0 SHF.R.U32.HI R7, RZ, 0x15, R0 ;  /* 0x00000015ff070819 */ /* 0x000fca0000011600 */
[----:B------:R0:W-:Y:S01]  /*2a00*/  @P0 STG.E.U8 desc[UR38][R2.64], R7 ;  /* 0x0000000702000986 */ /* 0x0001e2000c101126 */
[----:B------:R-:W-:Y:S05]  /*2a10*/  BRA `(.L_x_8911) ;  /* 0x0000000400907947 */ /* 0x000fea0003800000 */
.L_x_8921:
[----:B------:R-:W0:Y:S02]  /*2a20*/  I2F.U16 R0, R9 ;  /* 0x0000000900007306 */ /* 0x000e240000101000 */
[----:B0-----:R-:W-:-:S05]  /*2a30*/  F2FP.BF16.F32.PACK_AB R0, RZ, R0 ;  /* 0x00000000ff00723e */ /* 0x001fca00000010ff */
[----:B------:R0:W-:Y:S01]  /*2a40*/  STG.E.U16 desc[UR38][R2.64], R0 ;  /* 0x0000000002007986 */ /* 0x0001e2000c101526 */
[----:B------:R-:W-:Y:S05]  /*2a50*/  BRA `(.L_x_8911) ;  /* 0x0000000400807947 */ /* 0x000fea0003800000 */
.L_x_8918:
        /* <DEDUP_REMOVED lines=10> */
.L_x_8927:
[----:B------:R-:W0:Y:S01]  /*2b00*/  I2F.U16 R9, R9 ;  /* 0x0000000900097306 */ /* 0x000e220000101000 */
[----:B------:R-:W-:Y:S01]  /*2b10*/  BSSY.RECONVERGENT B0, `(.L_x_8928) ;  /* 0x0000011000007945 */ /* 0x000fe20003800200 */
[----:B------:R-:W-:Y:S01]  /*2b20*/  IMAD.MOV.U32 R0, RZ, RZ, 0x80 ;  /* 0x00000080ff007424 */ /* 0x000fe200078e00ff */
[----:B0-----:R-:W-:-:S13]  /*2b30*/  ISETP.GT.U32.AND P0, PT, R9, 0x437fffff, PT ;  /* 0x437fffff0900780c */ /* 0x001fda0003f04070 */
[----:B------:R-:W-:Y:S05]  /*2b40*/  @P0 BRA `(.L_x_8929) ;  /* 0x0000000000340947 */ /* 0x000fea0003800000 */
[----:B------:R-:W-:-:S13]  /*2b50*/  ISETP.GT.U32.AND P0, PT, R9, 0x3bffffff, PT ;  /* 0x3bffffff0900780c */ /* 0x000fda0003f04070 */
[----:B------:R-:W-:Y:S05]  /*2b60*/  @P0 BRA `(.L_x_8930) ;  /* 0x0000000000140947 */ /* 0x000fea0003800000 */
[----:B------:R-:W-:-:S05]  /*2b70*/  FADD.FTZ R0, R9, 8192 ;  /* 0x4600000009007421 */ /* 0x000fca0000010000 */
[----:B-1234-:R-:W-:Y:S02]  /*2b80*/  LOP3.LUT P0, R4, R0, 0xff, RZ, 0xc0, !PT ;  /* 0x000000ff00047812 */ /* 0x01efe4000780c0ff */
[----:B------:R-:W-:-:S11]  /*2b90*/  PRMT R0, RZ, 0x7610, R0 ;  /* 0x00007610ff007816 */ /* 0x000fd60000000000 */
[----:B------:R-:W-:Y:S05]  /*2ba0*/  @!P0 BRA `(.L_x_8929) ;  /* 0x00000000001c8947 */ /* 0x000fea0003800000 */
[----:B------:R-:W-:Y:S05]  /*2bb0*/  BRA `(.L_x_8931) ;  /* 0x0000000000147947 */ /* 0x000fea0003800000 */
.L_x_8930:
[----:B------:R-:W-:-:S04]  /*2bc0*/  SHF.R.U32.HI R0, RZ, 0x14, R9 ;  /* 0x00000014ff007819 */ /* 0x000fc80000011609 */
[----:B------:R-:W-:-:S04]  /*2bd0*/  LOP3.LUT R0, R0, 0x1, RZ, 0xc0, !PT ;  /* 0x0000000100007812 */ /* 0x000fc800078ec0ff */
[----:B------:R-:W-:-:S04]  /*2be0*/  IADD3 R0, PT, PT, R9, 0x487ffff, R0 ;  /* 0x0487ffff09007810 */ /* 0x000fc80007ffe000 */
[----:B------:R-:W-:-:S04]  /*2bf0*/  SHF.R.U32.HI R0, RZ, 0x14, R0 ;  /* 0x00000014ff007819 */ /* 0x000fc80000011600 */
[----:B-1234-:R-:W-:-:S07]  /*2c00*/  LOP3.LUT R4, R0, 0xff, RZ, 0xc0, !PT ;  /* 0x000000ff00047812 */ /* 0x01efce00078ec0ff */
.L_x_8931:
[----:B------:R-:W-:-:S07]  /*2c10*/  PRMT R0, R4, 0x7610, R0 ;  /* 0x0000761004007816 */ /* 0x000fce0000000000 */
.L_x_8929:
[----:B------:R-:W-:Y:S05]  /*2c20*/  BSYNC.RECONVERGENT B0 ;  /* 0x0000000000007941 */ /* 0x000fea0003800200 */
.L_x_8928:
[----:B------:R0:W-:Y:S01]  /*2c30*/  STG.E.U8 desc[UR38][R2.64], R0 ;  /* 0x0000000002007986 */ /* 0x0001e2000c101126 */
[----:B------:R-:W-:Y:S05]  /*2c40*/  BRA `(.L_x_8911) ;  /* 0x0000000400047947 */ /* 0x000fea0003800000 */
.L_x_8926:
        /* <DEDUP_REMOVED lines=12> */
.L_x_8934:
[----:B------:R-:W-:-:S04]  /*2d10*/  SHF.R.U32.HI R0, RZ, 0x15, R9 ;  /* 0x00000015ff007819 */ /* 0x000fc80000011609 */
[----:B------:R-:W-:-:S04]  /*2d20*/  LOP3.LUT R0, R0, 0x1, RZ, 0xc0, !PT ;  /* 0x0000000100007812 */ /* 0x000fc800078ec0ff */
[----:B------:R-:W-:-:S04]  /*2d30*/  IADD3 R0, PT, PT, R9, 0x88fffff, R0 ;  /* 0x088fffff09007810 */ /* 0x000fc80007ffe000 */
[----:B------:R-:W-:-:S04]  /*2d40*/  SHF.R.U32.HI R0, RZ, 0x15, R0 ;  /* 0x00000015ff007819 */ /* 0x000fc80000011600 */
[----:B-1234-:R-:W-:-:S07]  /*2d50*/  LOP3.LUT R4, R0, 0xff, RZ, 0xc0, !PT ;  /* 0x000000ff00047812 */ /* 0x01efce00078ec0ff */
.L_x_8935:
[----:B------:R-:W-:-:S07]  /*2d60*/  PRMT R0, R4, 0x7610, R0 ;  /* 0x0000761004007816 */ /* 0x000fce0000000000 */
.L_x_8933:
[----:B------:R-:W-:Y:S05]  /*2d70*/  BSYNC.RECONVERGENT B0 ;  /* 0x0000000000007941 */ /* 0x000fea0003800200 */
.L_x_8932:
[----:B------:R0:W-:Y:S01]  /*2d80*/  STG.E.U8 desc[UR38][R2.64], R0 ;  /* 0x0000000002007986 */ /* 0x0001e2000c101126 */
[----:B------:R-:W-:Y:S05]  /*2d90*/  BRA `(.L_x_8911) ;  /* 0x0000000000b07947 */ /* 0x000fea0003800000 */
.L_x_8925:
[----:B------:R-:W-:-:S09]  /*2da0*/  UISETP.NE.AND UP0, UPT, UR4, 0x1c, UPT ;  /* 0x0000001c0400788c */ /* 0x000fd2000bf05270 */
[----:B------:R-:W-:Y:S05]  /*2db0*/  BRA.U !UP0, `(.L_x_8936) ;  /* 0x0000000108a07547 */ /* 0x000fea000b800000 */
[----:B------:R-:W-:-:S09]  /*2dc0*/  UISETP.NE.AND UP0, UPT, UR4, 0x1d, UPT ;  /* 0x0000001d0400788c */ /* 0x000fd2000bf05270 */
[----:B------:R-:W-:Y:S05]  /*2dd0*/  BRA.U !UP0, `(.L_x_8937) ;  /* 0x0000000108887547 */ /* 0x000fea000b800000 */
[----:B------:R-:W-:-:S09]  /*2de0*/  UISETP.NE.AND UP0, UPT, UR4, 0x2c, UPT ;  /* 0x0000002c0400788c */ /* 0x000fd2000bf05270 */
[----:B------:R-:W-:Y:S05]  /*2df0*/  BRA.U !UP0, `(.L_x_8938) ;  /* 0x0000000108447547 */ /* 0x000fea000b800000 */
.L_x_8910:
[----:B------:R-:W-:Y:S01]  /*2e00*/  MOV R0, 0x1c0 ;  /* 0x000001c000007802 */ /* 0x000fe20000000f00 */
[----:B------:R-:W1:Y:S01]  /*2e10*/  LDCU.64 UR6, c[0x4][0x1a0] ;  /* 0x01003400ff0677ac */ /* 0x000e620008000a00 */
[----:B------:R-:W-:Y:S02]  /*2e20*/  HFMA2 R8, -RZ, RZ, 0, 6.020069122314453125e-06 ;  /* 0x00000065ff087431 */ /* 0x000fe400000001ff */
[----:B------:R-:W-:Y:S01]  /*2e30*/  IMAD.MOV.U32 R12, RZ, RZ, 0x1 ;  /* 0x00000001ff0c7424 */ /* 0x000fe200078e00ff */
[----:B------:R0:W0:Y:S01]  /*2e40*/  LDC.64 R2, c[0x4][R0] ;  /* 0x0100000000027b82 */ /* 0x0000220000000a00 */
[----:B------:R-:W5:Y:S01]  /*2e50*/  LDCU.64 UR8, c[0x4][0x1a8] ;  /* 0x01003500ff0877ac */ /* 0x000f620008000a00 */
[----:B------:R-:W-:Y:S01]  /*2e60*/  IMAD.MOV.U32 R13, RZ, RZ, RZ ;  /* 0x000000ffff0d7224 */ /* 0x000fe200078e00ff */
[----:B------:R-:W5:Y:S01]  /*2e70*/  LDCU.64 UR4, c[0x4][0x18] ;  /* 0x01000300ff0477ac */ /* 0x000f620008000a00 */
[----:B-1234-:R-:W-:Y:S01]  /*2e80*/  MOV R4, UR6 ;  /* 0x0000000600047c02 */ /* 0x01efe20008000f00 */
[----:B------:R-:W-:-:S02]  /*2e90*/  IMAD.U32 R5, RZ, RZ, UR7 ;  /* 0x00000007ff057e24 */ /* 0x000fc4000f8e00ff */
[----:B-----5:R-:W-:Y:S01]  /*2ea0*/  IMAD.U32 R6, RZ, RZ, UR8 ;  /* 0x00000008ff067e24 */ /* 0x020fe2000f8e00ff */
[----:B------:R-:W-:Y:S01]  /*2eb0*/  MOV R7, UR9 ;  /* 0x0000000900077c02 */ /* 0x000fe20008000f00 */
[----:B------:R-:W-:Y:S02]  /*2ec0*/  IMAD.U32 R10, RZ, RZ, UR4 ;  /* 0x00000004ff0a7e24 */ /* 0x000fe4000f8e00ff */
[----:B------:R-:W-:-:S07]  /*2ed0*/  IMAD.U32 R11, RZ, RZ, UR5 ;  /* 0x00000005ff0b7e24 */ /* 0x000fce000f8e00ff */
[----:B------:R-:W-:-:S07]  /*2ee0*/  LEPC R20, `(.L_x_8939) ;  /* 0x000000001014794e */ /* 0x000fce0000000000 */
[----:B0-----:R-:W-:Y:S05]  /*2ef0*/  CALL.ABS.NOINC R2 ;  /* 0x0000000002007343 */ /* 0x001fea0003c00000 */
.L_x_8939:
[----:B------:R-:W-:Y:S05]  /*2f00*/  BRA `(.L_x_8911) ;  /* 0x0000000000547947 */ /* 0x000fea0003800000 */
.L_x_8938:
[----:B------:R-:W0:Y:S01]  /*2f10*/  I2F.U16 R9, R9 ;  /* 0x0000000900097306 */ /* 0x000e220000101000 */
[----:B-1234-:R-:W-:Y:S01]  /*2f20*/  HFMA2 R5, -RZ, RZ, 0, 1.5199184417724609375e-05 ;  /* 0x000000ffff057431 */ /* 0x01efe200000001ff */
[----:B0-----:R-:W-:-:S04]  /*2f30*/  SHF.R.U32.HI R4, RZ, 0x17, R9 ;  /* 0x00000017ff047819 */ /* 0x001fc80000011609 */
        /* <DEDUP_REMOVED lines=12> */
.L_x_8937:
[----:B-1234-:R-:W-:Y:S01]  /*3000*/  LOP3.LUT R4, R9, 0xffff, RZ, 0xc0, !PT ;  /* 0x0000ffff09047812 */ /* 0x01efe200078ec0ff */
[----:B------:R-:W-:-:S05]  /*3010*/  IMAD.MOV.U32 R5, RZ, RZ, RZ ;  /* 0x000000ffff057224 */ /* 0x000fca00078e00ff */
[----:B------:R0:W-:Y:S01]  /*3020*/  STG.E.64 desc[UR38][R2.64], R4 ;  /* 0x0000000402007986 */ /* 0x0001e2000c101b26 */
[----:B------:R-:W-:Y:S05]  /*3030*/  BRA `(.L_x_8911) ;  /* 0x0000000000087947 */ /* 0x000fea0003800000 */
.L_x_8936:
[----:B------:R-:W-:-:S05]  /*3040*/  LOP3.LUT R9, R9, 0xffff, RZ, 0xc0, !PT ;  /* 0x0000ffff09097812 */ /* 0x000fca00078ec0ff */
[----:B------:R0:W-:Y:S02]  /*3050*/  STG.E desc[UR38][R2.64], R9 ;  /* 0x0000000902007986 */ /* 0x0001e4000c101926 */
.L_x_8911:
[----:B------:R-:W-:Y:S05]  /*3060*/  BSYNC.RECONVERGENT B6 ;  /* 0x0000000000067941 */ /* 0x000fea0003800200 */
.L_x_8905:
[----:B------:R-:W-:-:S07]  /*3070*/  VIADD R17, R17, 0x80 ;  /* 0x0000008011117836 */ /* 0x000fce0000000000 */
.L_x_8869:
[----:B------:R-:W-:Y:S05]  /*3080*/  BSYNC.RECONVERGENT B7 ;  /* 0x0000000000077941 */ /* 0x000fea0003800200 */
.L_x_8868:
        /* <DEDUP_REMOVED lines=9> */
[----:B------:R-:W0:Y:S01]  /*3120*/  LDCU.64 UR4, c[0x0][0x390] ;  /* 0x00007200ff0477ac */ /* 0x000e220008000a00 */
[----:B------:R-:W-:Y:S01]  /*3130*/  IMAD.MOV.U32 R16, RZ, RZ, RZ ;  /* 0x000000ffff107224 */ /* 0x000fe200078e00ff */
[----:B------:R-:W5:Y:S01]  /*3140*/  LDCU UR6, c[0x0][0x38c] ;  /* 0x00007180ff0677ac */ /* 0x000f620008000800 */
[----:B------:R-:W1:Y:S01]  /*3150*/  LDCU.64 UR8, c[0x0][0x4b8] ;  /* 0x00009700ff0877ac */ /* 0x000e620008000a00 */
[----:B------:R-:W-:Y:S01]  /*3160*/  UISETP.NE.AND UP0, UPT, UR42, URZ, UPT ;  /* 0x000000ff2a00728c */ /* 0x000fe2000bf05270 */
[----:B0-----:R-:W-:-:S05]  /*3170*/  IMAD.HI.U32 R2, R17, UR4, R16 ;  /* 0x0000000411027c27 */ /* 0x001fca000f8e0010 */
[----:B------:R-:W-:-:S04]  /*3180*/  SHF.R.U32.HI R3, RZ, UR5, R2 ;  /* 0x00000005ff037c19 */ /* 0x000fc80008011602 */
[----:B------:R-:W-:-:S05]  /*3190*/  IADD3 R0, PT, PT, -R3, RZ, RZ ;  /* 0x000000ff03007210 */ /* 0x000fca0007ffe1ff */
[----:B-----5:R-:W-:-:S04]  /*31a0*/  IMAD R0, R0, UR6, R17 ;  /* 0x0000000600007c24 */ /* 0x020fc8000f8e0211 */
[C---:B-1----:R-:W-:Y:S02]  /*31b0*/  IMAD R16, R0.reuse, UR8, RZ ;  /* 0x0000000800107c24 */ /* 0x042fe4000f8e02ff */
[----:B------:R-:W-:Y:S01]  /*31c0*/  IMAD R0, R0, UR9, RZ ;  /* 0x0000000900007c24 */ /* 0x000fe2000f8e02ff */
[----:B------:R-:W-:Y:S06]  /*31d0*/  BRA.U !UP0, `(.L_x_8942) ;  /* 0x0000001108787547 */ /* 0x000fec000b800000 */
[----:B------:R-:W2:Y:S01]  /*31e0*/  LDCU.64 UR6, c[0x0][0x398] ;  /* 0x00007300ff0677ac */ /* 0x000ea20008000a00 */
[----:B------:R-:W-:Y:S01]  /*31f0*/  IMAD.MOV.U32 R2, RZ, RZ, RZ ;  /* 0x000000ffff027224 */ /* 0x000fe200078e00ff */
[----:B------:R-:W0:Y:S01]  /*3200*/  LDCU UR4, c[0x0][0x3a0] ;  /* 0x00007400ff0477ac */ /* 0x000e220008000800 */
[----:B------:R-:W1:Y:S01]  /*3210*/  LDCU.64 UR8, c[0x0][0x4c0] ;  /* 0x00009800ff0877ac */ /* 0x000e620008000a00 */
[----:B------:R-:W-:Y:S01]  /*3220*/  UISETP.NE.AND UP0, UPT, UR37, 0x2, UPT ;  /* 0x000000022500788c */ /* 0x000fe2000bf05270 */
[----:B--234-:R-:W-:-:S05]  /*3230*/  IMAD.HI.U32 R4, R3, UR7, R2 ;  /* 0x0000000703047c27 */ /* 0x01cfca000f8e0002 */
[----:B0-----:R-:W-:-:S05]  /*3240*/  SHF.R.U32.HI R5, RZ, UR4, R4 ;  /* 0x00000004ff057c19 */ /* 0x001fca0008011604 */
[----:B------:R-:W-:-:S04]  /*3250*/  IMAD.MOV R2, RZ, RZ, -R5 ;  /* 0x000000ffff027224 */ /* 0x000fc800078e0a05 */
[----:B------:R-:W-:-:S04]  /*3260*/  IMAD R3, R2, UR6, R3 ;  /* 0x0000000602037c24 */ /* 0x000fc8000f8e0203 */
[C---:B-1----:R-:W-:Y:S02]  /*3270*/  IMAD R16, R3.reuse, UR8, R16 ;  /* 0x0000000803107c24 */ /* 0x042fe4000f8e0210 */
        /* <DEDUP_REMOVED lines=276> */
.L_x_8942:
        /* <DEDUP_REMOVED lines=16> */
.L_x_8946:
[----:B------:R4:W5:Y:S01]  /*44c0*/  LDG.E.U8 R0, desc[UR38][R4.64] ;  /* 0x0000002604007981 */ /* 0x000962000c1e1100 */
[----:B------:R-:W-:Y:S05]  /*44d0*/  BRA `(.L_x_8948) ;  /* 0x0000000c005c7947 */ /* 0x000fea0003800000 */
.L_x_8945:
        /* <DEDUP_REMOVED lines=8> */
.L_x_8950:
[----:B------:R0:W5:Y:S01]  /*4560*/  LDG.E.U8 R0, desc[UR38][R4.64] ;  /* 0x0000002604007981 */ /* 0x000162000c1e1100 */
[----:B------:R-:W-:Y:S05]  /*4570*/  BRA `(.L_x_8948) ;  /* 0x0000000c00347947 */ /* 0x000fea0003800000 */
.L_x_8949:
[----:B------:R0:W5:Y:S01]  /*4580*/  LDG.E.U16 R0, desc[UR38][R4.64] ;  /* 0x0000002604007981 */ /* 0x000162000c1e1500 */
[----:B------:R-:W-:Y:S05]  /*4590*/  BRA `(.L_x_8948) ;  /* 0x0000000c002c7947 */ /* 0x000fea0003800000 */
.L_x_8944:
        /* <DEDUP_REMOVED lines=10> */
.L_x_8952:
[----:B------:R-:W2:Y:S02]  /*4640*/  LDG.E.U16 R2, desc[UR38][R4.64] ;  /* 0x0000002604027981 */ /* 0x000ea4000c1e1500 */
[----:B--2---:R-:W-:-:S06]  /*4650*/  HADD2.F32 R2, -RZ, R2.H0_H0 ;  /* 0x20000002ff027230 */ /* 0x004fcc0000004100 */
[----:B------:R-:W0:Y:S02]  /*4660*/  F2I.S64.TRUNC R2, R2 ;  /* 0x0000000200027311 */ /* 0x000e24000020d900 */
[----:B0-----:R-:W-:Y:S01]  /*4670*/  PRMT R0, R2, 0x7610, R0 ;  /* 0x0000761002007816 */ /* 0x001fe20000000000 */
[----:B------:R-:W-:Y:S06]  /*4680*/  BRA `(.L_x_8948) ;  /* 0x0000000800f07947 */ /* 0x000fec0003800000 */
.L_x_8951:
        /* <DEDUP_REMOVED lines=10> */
.L_x_8954:
[----:B------:R-:W2:Y:S02]  /*4730*/  LDG.E.U16 R4, desc[UR38][R4.64] ;  /* 0x0000002604047981 */ /* 0x000ea4000c1e1500 */
[----:B--2---:R-:W-:-:S06]  /*4740*/  HADD2.F32 R2, -RZ, R4.H0_H0 ;  /* 0x20000004ff027230 */ /* 0x004fcc0000004100 */
[----:B------:R-:W0:Y:S02]  /*4750*/  F2I.S64.TRUNC R2, R2 ;  /* 0x0000000200027311 */ /* 0x000e24000020d900 */
[----:B0-----:R-:W-:Y:S01]  /*4760*/  PRMT R0, R2, 0x7610, R0 ;  /* 0x0000761002007816 */ /* 0x001fe20000000000 */
[----:B------:R-:W-:Y:S06]  /*4770*/  BRA `(.L_x_8948) ;  /* 0x0000000800b47947 */ /* 0x000fec0003800000 */
.L_x_8953:
[----:B------:R-:W2:Y:S02]  /*4780*/  LDG.E.64 R2, desc[UR38][R4.64] ;  /* 0x0000002604027981 */ /* 0x000ea4000c1e1b00 */
[----:B--2---:R-:W0:Y:S02]  /*4790*/  F2I.S64.F64.TRUNC R2, R2 ;  /* 0x0000000200027311 */ /* 0x004e24000030d900 */
[----:B0-----:R-:W-:Y:S01]  /*47a0*/  PRMT R0, R2, 0x7610, R0 ;  /* 0x0000761002007816 */ /* 0x001fe20000000000 */
[----:B------:R-:W-:Y:S06]  /*47b0*/  BRA `(.L_x_8948) ;  /* 0x0000000800a47947 */ /* 0x000fec0003800000 */
.L_x_8943:
        /* <DEDUP_REMOVED lines=12> */
.L_x_8957:
[----:B------:R-:W2:Y:S02]  /*4880*/  LDG.E.64 R4, desc[UR38][R4.64] ;  /* 0x0000002604047981 */ /* 0x000ea4000c1e1b00 */
[----:B--2---:R-:W0:Y:S02]  /*4890*/  F2I.S64.F64.TRUNC R2, R4 ;  /* 0x0000000400027311 */ /* 0x004e24000030d900 */
[----:B0-----:R-:W-:Y:S01]  /*48a0*/  PRMT R0, R2, 0x7610, R0 ;  /* 0x0000761002007816 */ /* 0x001fe20000000000 */
[----:B------:R-:W-:Y:S06]  /*48b0*/  BRA `(.L_x_8948) ;  /* 0x0000000800647947 */ /* 0x000fec0003800000 */
.L_x_8956:
        /* <DEDUP_REMOVED lines=24> */
[----:B------:R-:W0:Y:S02]  /*4a40*/  F2I.S64.TRUNC R2, R3 ;  /* 0x0000000300027311 */ /* 0x000e24000020d900 */
[----:B0-----:R-:W-:Y:S01]  /*4a50*/  PRMT R0, R2, 0x7610, R0 ;  /* 0x0000761002007816 */ /* 0x001fe20000000000 */
[----:B------:R-:W-:Y:S06]  /*4a60*/  BRA `(.L_x_8948) ;  /* 0x0000000400f87947 */ /* 0x000fec0003800000 */
.L_x_8959:
        /* <DEDUP_REMOVED lines=12> */
[----:B0-----:R-:W-:Y:S01]  /*4b30*/  PRMT R0, R2, 0x7610, R0 ;  /* 0x0000761002007816 */ /* 0x001fe20000000000 */
[----:B------:R-:W-:Y:S06]  /*4b40*/  BRA `(.L_x_8948) ;  /* 0x0000000400c07947 */ /* 0x000fec0003800000 */
.L_x_8958:
[----:B------:R-:W2:Y:S02]  /*4b50*/  LDG.E.U16 R2, desc[UR38][R4.64] ;  /* 0x0000002604027981 */ /* 0x000ea4000c1e1500 */
[----:B--2---:R-:W-:-:S06]  /*4b60*/  IMAD.U32 R2, R2, 0x10000, RZ ;  /* 0x0001000002027824 */ /* 0x004fcc00078e00ff */
[----:B------:R-:W0:Y:S02]  /*4b70*/  F2I.S64.TRUNC R2, R2 ;  /* 0x0000000200027311 */ /* 0x000e24000020d900 */
[----:B0-----:R-:W-:Y:S01]  /*4b80*/  PRMT R0, R2, 0x7610, R0 ;  /* 0x0000761002007816 */ /* 0x001fe20000000000 */
[----:B------:R-:W-:Y:S06]  /*4b90*/  BRA `(.L_x_8948) ;  /* 0x0000000400ac7947 */ /* 0x000fec0003800000 */
.L_x_8955:
        /* <DEDUP_REMOVED lines=10> */
.L_x_8962:
        /* <DEDUP_REMOVED lines=21> */
.L_x_8966:
[----:B------:R-:W-:Y:S05]  /*4d90*/  BSYNC.RECONVERGENT B1 ;  /* 0x0000000000017941 */ /* 0x000fea0003800200 */
.L_x_8965:
[----:B------:R-:W-:Y:S01]  /*4da0*/  IMAD.SHL.U32 R0, R0, 0x100000, RZ ;  /* 0x0010000000007824 */ /* 0x000fe200078e00ff */
[----:B------:R-:W-:-:S04]  /*4db0*/  LEA R2, R2, 0x3b800000, 0x17 ;  /* 0x3b80000002027811 */ /* 0x000fc800078eb8ff */
[----:B------:R-:W-:-:S07]  /*4dc0*/  LOP3.LUT R2, R2, R0, R7, 0xfe, !PT ;  /* 0x0000000002027212 */ /* 0x000fce00078efe07 */
.L_x_8964:
[----:B------:R-:W-:Y:S05]  /*4dd0*/  BSYNC.RECONVERGENT B0 ;  /* 0x0000000000007941 */ /* 0x000fea0003800200 */
.L_x_8963:
[----:B------:R-:W0:Y:S02]  /*4de0*/  F2I.S64.TRUNC R2, R2 ;  /* 0x0000000200027311 */ /* 0x000e24000020d900 */
[----:B0-----:R-:W-:Y:S01]  /*4df0*/  PRMT R0, R2, 0x7610, R0 ;  /* 0x0000761002007816 */ /* 0x001fe20000000000 */
[----:B------:R-:W-:Y:S06]  /*4e00*/  BRA `(.L_x_8948) ;  /* 0x0000000400107947 */ /* 0x000fec0003800000 */
.L_x_8961:
        /* <DEDUP_REMOVED lines=21> */
.L_x_8970:
[----:B------:R-:W-:Y:S05]  /*4f60*/  BSYNC.RECONVERGENT B1 ;  /* 0x0000000000017941 */ /* 0x000fea0003800200 */
.L_x_8969:
[----:B------:R-:W-:Y:S02]  /*4f70*/  SHF.L.U32 R0, R0, 0x15, RZ ;  /* 0x0000001500007819 */ /* 0x000fe400000006ff */
[----:B------:R-:W-:-:S04]  /*4f80*/  LEA R2, R2, 0x37800000, 0x17 ;  /* 0x3780000002027811 */ /* 0x000fc800078eb8ff */
[----:B------:R-:W-:-:S07]  /*4f90*/  LOP3.LUT R2, R2, R0, R7, 0xfe, !PT ;  /* 0x0000000002027212 */ /* 0x000fce00078efe07 */
.L_x_8968:
[----:B------:R-:W-:Y:S05]  /*4fa0*/  BSYNC.RECONVERGENT B0 ;  /* 0x0000000000007941 */ /* 0x000fea0003800200 */
.L_x_8967:
[----:B------:R-:W0:Y:S02]  /*4fb0*/  F2I.S64.TRUNC R2, R2 ;  /* 0x0000000200027311 */ /* 0x000e24000020d900 */
[----:B0-----:R-:W-:Y:S01]  /*4fc0*/  PRMT R0, R2, 0x7610, R0 ;  /* 0x0000761002007816 */ /* 0x001fe20000000000 */
[----:B------:R-:W-:Y:S06]  /*4fd0*/  BRA `(.L_x_8948) ;  /* 0x00000000009c7947 */ /* 0x000fec0003800000 */
.L_x_8960:
        /* <DEDUP_REMOVED lines=14> */
.L_x_8974:
[----:B------:R-:W-:Y:S05]  /*50c0*/  BSYNC.RECONVERGENT B0 ;  /* 0x0000000000007941 */ /* 0x000fea0003800200 */
.L_x_8973:
[----:B------:R-:W0:Y:S02]  /*50d0*/  F2I.S64.TRUNC R2, R2 ;  /* 0x0000000200027311 */ /* 0x000e24000020d900 */
[----:B0-----:R-:W-:Y:S01]  /*50e0*/  PRMT R0, R2, 0x7610, R0 ;  /* 0x0000761002007816 */ /* 0x001fe20000000000 */
[----:B------:R-:W-:Y:S06]  /*50f0*/  BRA `(.L_x_8948) ;  /* 0x0000000000547947 */ /* 0x000fec0003800000 */
.L_x_8947:
        /* <DEDUP_REMOVED lines=16> */
.L_x_8975:
[----:B------:R-:W-:Y:S01]  /*5200*/  PRMT R0, RZ, 0x7610, R0 ;  /* 0x00007610ff007816 */ /* 0x000fe20000000000 */
[----:B------:R-:W-:Y:S06]  /*5210*/  BRA `(.L_x_8948) ;  /* 0x00000000000c7947 */ /* 0x000fec0003800000 */
.L_x_8972:
[----:B------:R1:W5:Y:S01]  /*5220*/  LDG.E.U8 R0, desc[UR38][R4.64] ;  /* 0x0000002604007981 */ /* 0x000362000c1e1100 */
[----:B------:R-:W-:Y:S05]  /*5230*/  BRA `(.L_x_8948) ;  /* 0x0000000000047947 */ /* 0x000fea0003800000 */
.L_x_8971:
[----:B------:R2:W5:Y:S02]  /*5240*/  LDG.E.U8 R0, desc[UR38][R4.64] ;  /* 0x0000002604007981 */ /* 0x000564000c1e1100 */
.L_x_8948:
        /* <DEDUP_REMOVED lines=20> */
.L_x_8980:
[----:B------:R0:W-:Y:S01]  /*5390*/  STG.E.U8 desc[UR38][R2.64], R9 ;  /* 0x0000000902007986 */ /* 0x0001e2000c101126 */
[----:B------:R-:W-:Y:S05]  /*53a0*/  BRA `(.L_x_8982) ;  /* 0x0000000c00187947 */ /* 0x000fea0003800000 */
.L_x_8979:
[----:B------:R-:W-:-:S09]  /*53b0*/  UISETP.NE.AND UP0, UPT, UR4, 0x2, UPT ;  /* 0x000000020400788c */ /* 0x000fd2000bf05270 */
[----:B------:R-:W-:Y:S05]  /*53c0*/  BRA.U !UP0, `(.L_x_8983) ;  /* 0x00000001082c7547 */ /* 0x000fea000b800000 */
[----:B------:R-:W-:-:S09]  /*53d0*/  UISETP.NE.AND UP0, UPT, UR4, 0x3, UPT ;  /* 0x000000030400788c */ /* 0x000fd2000bf05270 */
[----:B------:R-:W-:Y:S05]  /*53e0*/  BRA.U !UP0, `(.L_x_8984) ;  /* 0x0000000108187547 */ /* 0x000fea000b800000 */
[----:B------:R-:W-:-:S09]  /*53f0*/  UISETP.NE.AND UP0, UPT, UR4, 0x4, UPT ;  /* 0x000000040400788c */ /* 0x000fd2000bf05270 */
[----:B------:R-:W-:Y:S05]  /*5400*/  BRA.U UP0, `(.L_x_8981) ;  /* 0x0000000900347547 */ /* 0x000fea000b800000 */
[----:B-1234-:R-:W-:Y:S01]  /*5410*/  LOP3.LUT R4, R9, 0xffff, RZ, 0xc0, !PT ;  /* 0x0000ffff09047812 */ /* 0x01efe200078ec0ff */
[----:B------:R-:W-:-:S05]  /*5420*/  IMAD.MOV.U32 R5, RZ, RZ, RZ ;  /* 0x000000ffff057224 */ /* 0x000fca00078e00ff */
[----:B------:R0:W-:Y:S01]  /*5430*/  STG.E.64 desc[UR38][R2.64], R4 ;  /* 0x0000000402007986 */ /* 0x0001e2000c101b26 */
[----:B------:R-:W-:Y:S05]  /*5440*/  BRA `(.L_x_8982) ;  /* 0x0000000800f07947 */ /* 0x000fea0003800000 */
.L_x_8984:
[----:B------:R-:W-:-:S05]  /*5450*/  LOP3.LUT R9, R9, 0xffff, RZ, 0xc0, !PT ;  /* 0x0000ffff09097812 */ /* 0x000fca00078ec0ff */
[----:B------:R0:W-:Y:S01]  /*5460*/  STG.E desc[UR38][R2.64], R9 ;  /* 0x0000000902007986 */ /* 0x0001e2000c101926 */
[----:B------:R-:W-:Y:S05]  /*5470*/  BRA `(.L_x_8982) ;  /* 0x0000000800e47947 */ /* 0x000fea0003800000 */
.L_x_8983:
[----:B------:R0:W-:Y:S01]  /*5480*/  STG.E.U16 desc[UR38][R2.64], R9 ;  /* 0x0000000902007986 */ /* 0x0001e2000c101526 */
[----:B------:R-:W-:Y:S05]  /*5490*/  BRA `(.L_x_8982) ;  /* 0x0000000800dc7947 */ /* 0x000fea0003800000 */
.L_x_8978:
        /* <DEDUP_REMOVED lines=9> */
.L_x_8986:
[----:B------:R-:W0:Y:S02]  /*5530*/  I2F.U16 R0, R9 ;  /* 0x0000000900007306 */ /* 0x000e240000101000 */
[----:B0-----:R-:W-:-:S05]  /*5540*/  F2FP.F16.F32.PACK_AB R0, RZ, R0 ;  /* 0x00000000ff00723e */ /* 0x001fca00000000ff */
[----:B------:R0:W-:Y:S01]  /*5550*/  STG.E.U16 desc[UR38][R2.64], R0 ;  /* 0x0000000002007986 */ /* 0x0001e2000c101526 */
[----:B------:R-:W-:Y:S05]  /*5560*/  BRA `(.L_x_8982) ;  /* 0x0000000800a87947 */ /* 0x000fea0003800000 */
.L_x_8985:
[----:B------:R-:W-:-:S09]  /*5570*/  UISETP.NE.AND UP0, UPT, UR4, 0x7, UPT ;  /* 0x000000070400788c */ /* 0x000fd2000bf05270 */
[----:B------:R-:W-:Y:S05]  /*5580*/  BRA.U !UP0, `(.L_x_8987) ;  /* 0x0000000108347547 */ /* 0x000fea000b800000 */
[----:B------:R-:W-:-:S09]  /*5590*/  UISETP.NE.AND UP0, UPT, UR4, 0x8, UPT ;  /* 0x000000080400788c */ /* 0x000fd2000bf05270 */
[----:B------:R-:W-:Y:S05]  /*55a0*/  BRA.U !UP0, `(.L_x_8988) ;  /* 0x0000000108187547 */ /* 0x000fea000b800000 */
[----:B------:R-:W-:-:S09]  /*55b0*/  UISETP.NE.AND UP0, UPT, UR4, 0x9, UPT ;  /* 0x000000090400788c */ /* 0x000fd2000bf05270 */
[----:B------:R-:W-:Y:S05]  /*55c0*/  BRA.U UP0, `(.L_x_8981) ;  /* 0x0000000500c47547 */ /* 0x000fea000b800000 */
[----:B-1234-:R-:W0:Y:S01]  /*55d0*/  I2F.U16 R4, R9 ;  /* 0x0000000900047306 */ /* 0x01ee220000101000 */
[----:B------:R-:W-:-:S05]  /*55e0*/  MOV R5, RZ ;  /* 0x000000ff00057202 */ /* 0x000fca0000000f00 */
[----:B0-----:R0:W-:Y:S01]  /*55f0*/  STG.E.64 desc[UR38][R2.64], R4 ;  /* 0x0000000402007986 */ /* 0x0011e2000c101b26 */
[----:B------:R-:W-:Y:S05]  /*5600*/  BRA `(.L_x_8982) ;  /* 0x0000000800807947 */ /* 0x000fea0003800000 */
.L_x_8988:
[----:B------:R-:W1:Y:S02]  /*5610*/  I2F.U16 R9, R9 ;  /* 0x0000000900097306 */ /* 0x000e640000101000 */
[----:B-1234-:R-:W-:-:S04]  /*5620*/  F2FP.F16.F32.PACK_AB R5, RZ, R9 ;  /* 0x00000009ff05723e */ /* 0x01efc800000000ff */
[----:B------:R-:W-:-:S05]  /*5630*/  PRMT R5, R5, 0x5410, RZ ;  /* 0x0000541005057816 */ /* 0x000fca00000000ff */
[----:B------:R0:W-:Y:S01]  /*5640*/  STG.E desc[UR38][R2.64], R5 ;  /* 0x0000000502007986 */ /* 0x0001e2000c101926 */
[----:B------:R-:W-:Y:S05]  /*5650*/  BRA `(.L_x_8982) ;  /* 0x00000008006c7947 */ /* 0x000fea0003800000 */
.L_x_8987:
[----:B-1234-:R-:W0:Y:S02]  /*5660*/  I2F.F64.U16 R4, R9 ;  /* 0x0000000900047312 */ /* 0x01ee240000101800 */
[----:B0-----:R0:W-:Y:S01]  /*5670*/  STG.E.64 desc[UR38][R2.64], R4 ;  /* 0x0000000402007986 */ /* 0x0011e2000c101b26 */
[----:B------:R-:W-:Y:S05]  /*5680*/  BRA `(.L_x_8982) ;  /* 0x0000000800607947 */ /* 0x000fea0003800000 */
.L_x_8977:
        /* <DEDUP_REMOVED lines=12> */
.L_x_8992:
[----:B------:R-:W0:Y:S01]  /*5750*/  I2F.U16 R9, R9 ;  /* 0x0000000900097306 */ /* 0x000e220000101000 */
[----:B------:R-:W-:Y:S01]  /*5760*/  BSSY.RECONVERGENT B0, `(.L_x_8993) ;  /* 0x0000010000007945 */ /* 0x000fe20003800200 */
[----:B------:R-:W-:Y:S01]  /*5770*/  IMAD.MOV.U32 R0, RZ, RZ, 0x80 ;  /* 0x00000080ff007424 */ /* 0x000fe200078e00ff */
[----:B0-----:R-:W-:-:S13]  /*5780*/  ISETP.GT.U32.AND P0, PT, R9, 0x437fffff, PT ;  /* 0x437fffff0900780c */ /* 0x001fda0003f04070 */
        /* <DEDUP_REMOVED lines=9> */
[----:B-1234-:R-:W-:Y:S02]  /*5820*/  LOP3.LUT P0, R4, R0, 0xff, RZ, 0xc0, !PT ;  /* 0x000000ff00047812 */ /* 0x01efe4000780c0ff */
[----:B------:R-:W-:-:S11]  /*5830*/  PRMT R0, RZ, 0x7610, R0 ;  /* 0x00007610ff007816 */ /* 0x000fd60000000000 */
[----:B------:R-:W-:Y:S05]  /*5840*/  @!P0 BRA `(.L_x_8994) ;  /* 0x0000000000048947 */ /* 0x000fea0003800000 */
[----:B------:R-:W-:-:S07]  /*5850*/  IMAD.MOV.U32 R0, RZ, RZ, R4 ;  /* 0x000000ffff007224 */ /* 0x000fce00078e0004 */
.L_x_8994:
[----:B------:R-:W-:Y:S05]  /*5860*/  BSYNC.RECONVERGENT B0 ;  /* 0x0000000000007941 */ /* 0x000fea0003800200 */
.L_x_8993:
[----:B------:R0:W-:Y:S01]  /*5870*/  STG.E.U8 desc[UR38][R2.64], R0 ;  /* 0x0000000002007986 */ /* 0x0001e2000c101126 */
[----:B------:R-:W-:Y:S05]  /*5880*/  BRA `(.L_x_8982) ;  /* 0x0000000400e07947 */ /* 0x000fea0003800000 */
.L_x_8991:
[----:B------:R-:W0:Y:S01]  /*5890*/  I2F.U16 R9, R9 ;  /* 0x0000000900097306 */ /* 0x000e220000101000 */
[----:B------:R-:W-:Y:S01]  /*58a0*/  BSSY.RECONVERGENT B0, `(.L_x_8995) ;  /* 0x0000010000007945 */ /* 0x000fe20003800200 */
[----:B------:R-:W-:Y:S01]  /*58b0*/  HFMA2 R0, -RZ, RZ, 0, 7.62939453125e-06 ;  /* 0x00000080ff007431 */ /* 0x000fe200000001ff */
        /* <DEDUP_REMOVED lines=14> */
.L_x_8996:
[----:B------:R-:W-:Y:S05]  /*59a0*/  BSYNC.RECONVERGENT B0 ;  /* 0x0000000000007941 */ /* 0x000fea0003800200 */
.L_x_8995:
[----:B------:R0:W-:Y:S01]  /*59b0*/  STG.E.U8 desc[UR38][R2.64], R0 ;  /* 0x0000000002007986 */ /* 0x0001e2000c101126 */
[----:B------:R-:W-:Y:S05]  /*59c0*/  BRA `(.L_x_8982) ;  /* 0x0000000400907947 */ /* 0x000fea0003800000 */
.L_x_8990:
[----:B------:R-:W-:-:S09]  /*59d0*/  UISETP.NE.AND UP0, UPT, UR4, 0x1c, UPT ;  /* 0x0000001c0400788c */ /* 0x000fd2000bf05270 */
[----:B------:R-:W-:Y:S05]  /*59e0*/  BRA.U !UP0, `(.L_x_8997) ;  /* 0x00000001085c7547 */ /* 0x000fea000b800000 */
[----:B------:R-:W-:-:S09]  /*59f0*/  UISETP.NE.AND UP0, UPT, UR4, 0x1d, UPT ;  /* 0x0000001d0400788c */ /* 0x000fd2000bf05270 */
[----:B------:R-:W-:Y:S05]  /*5a00*/  BRA.U !UP0, `(.L_x_8998) ;  /* 0x0000000108447547 */ /* 0x000fea000b800000 */
[----:B------:R-:W-:-:S09]  /*5a10*/  UISETP.NE.AND UP0, UPT, UR4, 0x2c, UPT ;  /* 0x0000002c0400788c */ /* 0x000fd2000bf05270 */
[----:B------:R-:W-:Y:S05]  /*5a20*/  BRA.U UP0, `(.L_x_8981) ;  /* 0x0000000100ac7547 */ /* 0x000fea000b800000 */
[----:B------:R-:W0:Y:S01]  /*5a30*/  I2F.U16 R9, R9 ;  /* 0x0000000900097306 */ /* 0x000e220000101000 */
[----:B-1234-:R-:W-:Y:S01]  /*5a40*/  IMAD.MOV.U32 R5, RZ, RZ, 0xff ;  /* 0x000000ffff057424 */ /* 0x01efe200078e00ff */
[----:B0-----:R-:W-:-:S04]  /*5a50*/  SHF.R.U32.HI R4, RZ, 0x17, R9 ;  /* 0x00000017ff047819 */ /* 0x001fc80000011609 */
        /* <DEDUP_REMOVED lines=12> */
.L_x_8998:
[----:B-1234-:R-:W-:Y:S01]  /*5b20*/  LOP3.LUT R4, R9, 0xffff, RZ, 0xc0, !PT ;  /* 0x0000ffff09047812 */ /* 0x01efe200078ec0ff */
[----:B------:R-:W-:-:S05]  /*5b30*/  HFMA2 R5, -RZ, RZ, 0, 0 ;  /* 0x00000000ff057431 */ /* 0x000fca00000001ff */
[----:B------:R0:W-:Y:S01]  /*5b40*/  STG.E.64 desc[UR38][R2.64], R4 ;  /* 0x0000000402007986 */ /* 0x0001e2000c101b26 */
[----:B------:R-:W-:Y:S05]  /*5b50*/  BRA `(.L_x_8982) ;  /* 0x00000004002c7947 */ /* 0x000fea0003800000 */
.L_x_8997:
[----:B------:R-:W-:-:S05]  /*5b60*/  LOP3.LUT R9, R9, 0xffff, RZ, 0xc0, !PT ;  /* 0x0000ffff09097812 */ /* 0x000fca00078ec0ff */
[----:B------:R0:W-:Y:S01]  /*5b70*/  STG.E desc[UR38][R2.64], R9 ;  /* 0x0000000902007986 */ /* 0x0001e2000c101926 */
[----:B------:R-:W-:Y:S05]  /*5b80*/  BRA `(.L_x_8982) ;  /* 0x0000000400207947 */ /* 0x000fea0003800000 */
.L_x_8989:
        /* <DEDUP_REMOVED lines=11> */
.L_x_9000:
[----:B------:R-:W-:Y:S01]  /*5c40*/  CS2R R6, SRZ ;  /* 0x0000000000067805 */ /* 0x000fe2000001ff00 */
[----:B-1234-:R-:W0:Y:S04]  /*5c50*/  I2F.F64.U16 R4, R9 ;  /* 0x0000000900047312 */ /* 0x01ee280000101800 */
[----:B0-----:R0:W-:Y:S01]  /*5c60*/  STG.E.128 desc[UR38][R2.64], R4 ;  /* 0x0000000402007986 */ /* 0x0011e2000c101d26 */
[----:B------:R-:W-:Y:S05]  /*5c70*/  BRA `(.L_x_8982) ;  /* 0x0000000000e47947 */ /* 0x000fea0003800000 */
.L_x_8999:
[----:B------:R-:W-:-:S09]  /*5c80*/  UISETP.NE.AND UP0, UPT, UR4, 0xf, UPT ;  /* 0x0000000f0400788c */ /* 0x000fd2000bf05270 */
[----:B------:R-:W-:Y:S05]  /*5c90*/  BRA.U !UP0, `(.L_x_9001) ;  /* 0x0000000108d07547 */ /* 0x000fea000b800000 */
[----:B------:R-:W-:-:S09]  /*5ca0*/  UISETP.NE.AND UP0, UPT, UR4, 0x17, UPT ;  /* 0x000000170400788c */ /* 0x000fd2000bf05270 */
[----:B------:R-:W-:Y:S05]  /*5cb0*/  BRA.U !UP0, `(.L_x_9002) ;  /* 0x0000000108847547 */ /* 0x000fea000b800000 */
[----:B------:R-:W-:-:S09]  /*5cc0*/  UISETP.NE.AND UP0, UPT, UR4, 0x18, UPT ;  /* 0x000000180400788c */ /* 0x000fd2000bf05270 */
[----:B------:R-:W-:Y:S05]  /*5cd0*/  BRA.U !UP0, `(.L_x_9003) ;  /* 0x0000000108447547 */ /* 0x000fea000b800000 */
.L_x_8981:
[----:B------:R-:W-:Y:S01]  /*5ce0*/  MOV R0, 0x1c0 ;  /* 0x000001c000007802 */ /* 0x000fe20000000f00 */
[----:B------:R-:W1:Y:S01]  /*5cf0*/  LDCU.64 UR4, c[0x4][0x1a0] ;  /* 0x01003400ff0477ac */ /* 0x000e620008000a00 */
[----:B------:R-:W-:Y:S02]  /*5d00*/  HFMA2 R13, -RZ, RZ, 0, 0 ;  /* 0x00000000ff0d7431 */ /* 0x000fe400000001ff */
[----:B------:R-:W-:Y:S01]  /*5d10*/  IMAD.MOV.U32 R8, RZ, RZ, 0x65 ;  /* 0x00000065ff087424 */ /* 0x000fe200078e00ff */
[----:B------:R0:W0:Y:S01]  /*5d20*/  LDC.64 R2, c[0x4][R0] ;  /* 0x0100000000027b82 */ /* 0x0000220000000a00 */
[----:B------:R-:W5:Y:S01]  /*5d30*/  LDCU.64 UR6, c[0x4][0x1a8] ;  /* 0x01003500ff0677ac */ /* 0x000f620008000a00 */
[----:B------:R-:W-:Y:S01]  /*5d40*/  IMAD.MOV.U32 R12, RZ, RZ, 0x1 ;  /* 0x00000001ff0c7424 */ /* 0x000fe200078e00ff */
[----:B------:R-:W5:Y:S01]  /*5d50*/  LDCU.64 UR8, c[0x4][0x18] ;  /* 0x01000300ff0877ac */ /* 0x000f620008000a00 */
[----:B-1234-:R-:W-:Y:S02]  /*5d60*/  IMAD.U32 R4, RZ, RZ, UR4 ;  /* 0x00000004ff047e24 */ /* 0x01efe4000f8e00ff */
[----:B------:R-:W-:Y:S01]  /*5d70*/  IMAD.U32 R5, RZ, RZ, UR5 ;  /* 0x00000005ff057e24 */ /* 0x000fe2000f8e00ff */
[----:B-----5:R-:W-:Y:S01]  /*5d80*/  MOV R6, UR6 ;  /* 0x0000000600067c02 */ /* 0x020fe20008000f00 */
[----:B------:R-:W-:-:S02]  /*5d90*/  IMAD.U32 R7, RZ, RZ, UR7 ;  /* 0x00000007ff077e24 */ /* 0x000fc4000f8e00ff */
[----:B------:R-:W-:Y:S01]  /*5da0*/  IMAD.U32 R10, RZ, RZ, UR8 ;  /* 0x00000008ff0a7e24 */ /* 0x000fe2000f8e00ff */
[----:B------:R-:W-:-:S07]  /*5db0*/  MOV R11, UR9 ;  /* 0x00000009000b7c02 */ /* 0x000fce0008000f00 */
[----:B------:R-:W-:-:S07]  /*5dc0*/  LEPC R20, `(.L_x_9004) ;  /* 0x000000001014794e */ /* 0x000fce0000000000 */
[----:B0-----:R-:W-:Y:S05]  /*5dd0*/  CALL.ABS.NOINC R2 ;  /* 0x0000000002007343 */ /* 0x001fea0003c00000 */
.L_x_9004:
[----:B------:R-:W-:Y:S05]  /*5de0*/  BRA `(.L_x_8982) ;  /* 0x0000000000887947 */ /* 0x000fea0003800000 */
.L_x_9003:
[----:B------:R-:W0:Y:S01]  /*5df0*/  I2F.U16 R9, R9 ;  /* 0x0000000900097306 */ /* 0x000e220000101000 */
[----:B------:R-:W-:Y:S01]  /*5e00*/  BSSY.RECONVERGENT B0, `(.L_x_9005) ;  /* 0x000000a000007945 */ /* 0x000fe20003800200 */
[----:B-1234-:R-:W-:Y:S01]  /*5e10*/  IMAD.MOV.U32 R5, RZ, RZ, 0x7f ;  /* 0x0000007fff057424 */ /* 0x01efe200078e00ff */
[----:B0-----:R-:W-:-:S13]  /*5e20*/  ISETP.GT.U32.AND P0, PT, R9, 0x43efffff, PT ;  /* 0x43efffff0900780c */ /* 0x001fda0003f04070 */
[----:B------:R-:W-:Y:S05]  /*5e30*/  @P0 BRA `(.L_x_9006) ;  /* 0x0000000000180947 */ /* 0x000fea0003800000 */
[----:B------:R-:W-:-:S13]  /*5e40*/  ISETP.GE.U32.AND P0, PT, R9, 0x3c800000, PT ;  /* 0x3c8000000900780c */ /* 0x000fda0003f06070 */
[----:B------:R-:W-:-:S04]  /*5e50*/  @P0 SHF.R.U32.HI R0, RZ, 0x14, R9 ;  /* 0x00000014ff000819 */ /* 0x000fc80000011609 */
[----:B------:R-:W-:-:S04]  /*5e60*/  @P0 LOP3.LUT R0, R0, 0x1, RZ, 0xc0, !PT ;  /* 0x0000000100000812 */ /* 0x000fc800078ec0ff */
[----:B------:R-:W-:-:S04]  /*5e70*/  @P0 IADD3 R0, PT, PT, R9, 0x407ffff, R0 ;  /* 0x0407ffff09000810 */ /* 0x000fc80007ffe000 */
[----:B------:R-:W-:Y:S01]  /*5e80*/  @P0 SHF.R.U32.HI R5, RZ, 0x14, R0 ;  /* 0x00000014ff050819 */ /* 0x000fe20000011600 */
[----:B------:R-:W-:-:S07]  /*5e90*/  @!P0 FADD.FTZ R5, R9, 16384 ;  /* 0x4680000009058421 */ /* 0x000fce0000010000 */
.L_x_9006:
[----:B------:R-:W-:Y:S05]  /*5ea0*/  BSYNC.RECONVERGENT B0 ;  /* 0x0000000000007941 */ /* 0x000fea0003800200 */
.L_x_9005:
[----:B------:R0:W-:Y:S01]  /*5eb0*/  STG.E.U8 desc[UR38][R2.64], R5 ;  /* 0x0000000502007986 */ /* 0x0001e2000c101126 */
[----:B------:R-:W-:Y:S05]  /*5ec0*/  BRA `(.L_x_8982) ;  /* 0x0000000000507947 */ /* 0x000fea0003800000 */
.L_x_9002:
[----:B------:R-:W0:Y:S02]  /*5ed0*/  I2F.U16 R7, R9 ;  /* 0x0000000900077306 */ /* 0x000e240000101000 */
[----:B0-----:R-:W-:-:S13]  /*5ee0*/  ISETP.GT.U32.AND P0, PT, R7, 0x477fffff, PT ;  /* 0x477fffff0700780c */ /* 0x001fda0003f04070 */
[----:B------:R-:W-:Y:S05]  /*5ef0*/  @P0 BRA `(.L_x_9007) ;  /* 0x0000000000240947 */ /* 0x000fea0003800000 */
[----:B------:R-:W-:-:S13]  /*5f00*/  ISETP.GE.U32.AND P0, PT, R7, 0x38800000, PT ;  /* 0x388000000700780c */ /* 0x000fda0003f06070 */
[----:B------:R-:W-:-:S04]  /*5f10*/  @P0 SHF.R.U32.HI R0, RZ, 0x15, R7 ;  /* 0x00000015ff000819 */ /* 0x000fc80000011607 */
[----:B------:R-:W-:-:S04]  /*5f20*/  @P0 LOP3.LUT R0, R0, 0x1, RZ, 0xc0, !PT ;  /* 0x0000000100000812 */ /* 0x000fc800078ec0ff */
[C---:B------:R-:W-:Y:S01]  /*5f30*/  @P0 IADD3 R0, PT, PT, R7.reuse, 0x80fffff, R0 ;  /* 0x080fffff07000810 */ /* 0x040fe20007ffe000 */
[----:B------:R-:W-:-:S03]  /*5f40*/  @!P0 FADD.FTZ R7, R7, 128 ;  /* 0x4300000007078421 */ /* 0x000fc60000010000 */
[----:B-1234-:R-:W-:-:S05]  /*5f50*/  @P0 SHF.R.U32.HI R5, RZ, 0x15, R0 ;  /* 0x00000015ff050819 */ /* 0x01efca0000011600 */
[----:B------:R0:W-:Y:S04]  /*5f60*/  @P0 STG.E.U8 desc[UR38][R2.64], R5 ;  /* 0x0000000502000986 */ /* 0x0001e8000c101126 */
[----:B------:R0:W-:Y:S01]  /*5f70*/  @!P0 STG.E.U8 desc[UR38][R2.64], R7 ;  /* 0x0000000702008986 */ /* 0x0001e2000c101126 */
[----:B------:R-:W-:Y:S05]  /*5f80*/  BRA `(.L_x_8982) ;  /* 0x0000000000207947 */ /* 0x000fea0003800000 */
.L_x_9007:
[----:B-1234-:R-:W-:Y:S01]  /*5f90*/  IMAD.MOV.U32 R5, RZ, RZ, 0x7f ;  /* 0x0000007fff057424 */ /* 0x01efe200078e00ff */
[----:B------:R-:W-:-:S04]  /*5fa0*/  ISETP.GT.U32.AND P0, PT, R7, 0x7f800000, PT ;  /* 0x7f8000000700780c */ /* 0x000fc80003f04070 */
[----:B------:R-:W-:-:S05]  /*5fb0*/  SEL R5, R5, 0x7c, P0 ;  /* 0x0000007c05057807 */ /* 0x000fca0000000000 */
[----:B------:R0:W-:Y:S01]  /*5fc0*/  STG.E.U8 desc[UR38][R2.64], R5 ;  /* 0x0000000502007986 */ /* 0x0001e2000c101126 */
[----:B------:R-:W-:Y:S05]  /*5fd0*/  BRA `(.L_x_8982) ;  /* 0x00000000000c7947 */ /* 0x000fea0003800000 */
.L_x_9001:
[----:B------:R-:W0:Y:S02]  /*5fe0*/  I2F.U16 R0, R9 ;  /* 0x0000000900007306 */ /* 0x000e240000101000 */
[----:B0-----:R-:W-:-:S05]  /*5ff0*/  F2FP.BF16.F32.PACK_AB R0, RZ, R0 ;  /* 0x00000000ff00723e */ /* 0x001fca00000010ff */
[----:B------:R0:W-:Y:S02]  /*6000*/  STG.E.U16 desc[UR38][R2.64], R0 ;  /* 0x0000000002007986 */ /* 0x0001e4000c101526 */
.L_x_8982:
[----:B------:R-:W-:Y:S05]  /*6010*/  BSYNC.RECONVERGENT B6 ;  /* 0x0000000000067941 */ /* 0x000fea0003800200 */
.L_x_8976:
[----:B------:R-:W-:-:S07]  /*6020*/  IADD3 R17, PT, PT, R17, 0x80, RZ ;  /* 0x0000008011117810 */ /* 0x000fce0007ffe0ff */
.L_x_8941:
[----:B------:R-:W-:Y:S05]  /*6030*/  BSYNC.RECONVERGENT B7 ;  /* 0x0000000000077941 */ /* 0x000fea0003800200 */
.L_x_8940:
        /* <DEDUP_REMOVED lines=9> */
[----:B------:R-:W0:Y:S01]  /*60d0*/  LDCU.64 UR4, c[0x0][0x390] ;  /* 0x00007200ff0477ac */ /* 0x000e220008000a00 */
[----:B------:R-:W-:Y:S01]  /*60e0*/  MOV R16, RZ ;  /* 0x000000ff00107202 */ /* 0x000fe20000000f00 */
[----:B------:R-:W5:Y:S01]  /*60f0*/  LDCU UR6, c[0x0][0x38c] ;  /* 0x00007180ff0677ac */ /* 0x000f620008000800 */
[----:B------:R-:W1:Y:S01]  /*6100*/  LDCU.64 UR8, c[0x0][0x4b8] ;  /* 0x00009700ff0877ac */ /* 0x000e620008000a00 */
[----:B------:R-:W-:Y:S02]  /*6110*/  UISETP.NE.AND UP0, UPT, UR42, URZ, UPT ;  /* 0x000000ff2a00728c */ /* 0x000fe4000bf05270 */
[----:B0-----:R-:W-:-:S05]  /*6120*/  IMAD.HI.U32 R2, R17, UR4, R16 ;  /* 0x0000000411027c27 */ /* 0x001fca000f8e0010 */
[----:B------:R-:W-:-:S05]  /*6130*/  SHF.R.U32.HI R3, RZ, UR5, R2 ;  /* 0x00000005ff037c19 */ /* 0x000fca0008011602 */
[----:B------:R-:W-:-:S04]  /*6140*/  IMAD.MOV R0, RZ, RZ, -R3 ;  /* 0x000000ffff007224 */ /* 0x000fc800078e0a03 */
        /* <DEDUP_REMOVED lines=10> */
[----:B0-----:R-:W-:-:S04]  /*61f0*/  SHF.R.U32.HI R5, RZ, UR4, R4 ;  /* 0x00000004ff057c19 */ /* 0x001fc80008011604 */
[----:B------:R-:W-:-:S05]  /*6200*/  IADD3 R2, PT, PT, -R5, RZ, RZ ;  /* 0x000000ff05027210 */ /* 0x000fca0007ffe1ff */
[----:B------:R-:W-:-:S04]  /*6210*/  IMAD R3, R2, UR6, R3 ;  /* 0x0000000602037c24 */ /* 0x000fc8000f8e0203 */
[C---:B-1----:R-:W-:Y:S02]  /*6220*/  IMAD R16, R3.reuse, UR8, R16 ;  /* 0x0000000803107c24 */ /* 0x042fe4000f8e0210 */
        /* <DEDUP_REMOVED lines=276> */
.L_x_9010:
        /* <DEDUP_REMOVED lines=16> */
.L_x_9014:
[----:B------:R0:W5:Y:S01]  /*7470*/  LDG.E.U8 R0, desc[UR38][R4.64] ;  /* 0x0000002604007981 */ /* 0x000162000c1e1100 */
[----:B------:R-:W-:Y:S05]  /*7480*/  BRA `(.L_x_9016) ;  /* 0x0000000c005c7947 */ /* 0x000fea0003800000 */
.L_x_9013:
        /* <DEDUP_REMOVED lines=8> */
.L_x_9018:
[----:B------:R3:W5:Y:S01]  /*7510*/  LDG.E.U8 R0, desc[UR38][R4.64] ;  /* 0x0000002604007981 */ /* 0x000762000c1e1100 */
[----:B------:R-:W-:Y:S05]  /*7520*/  BRA `(.L_x_9016) ;  /* 0x0000000c00347947 */ /* 0x000fea0003800000 */
.L_x_9017:
[----:B------:R2:W5:Y:S01]  /*7530*/  LDG.E.U16 R0, desc[UR38][R4.64] ;  /* 0x0000002604007981 */ /* 0x000562000c1e1500 */
[----:B------:R-:W-:Y:S05]  /*7540*/  BRA `(.L_x_9016) ;  /* 0x0000000c002c7947 */ /* 0x000fea0003800000 */
.L_x_9012:
        /* <DEDUP_REMOVED lines=10> */
.L_x_9020:
[----:B------:R-:W2:Y:S02]  /*75f0*/  LDG.E.U16 R2, desc[UR38][R4.64] ;  /* 0x0000002604027981 */ /* 0x000ea4000c1e1500 */
[----:B--2---:R-:W-:-:S06]  /*7600*/  HADD2.F32 R2, -RZ, R2.H0_H0 ;  /* 0x20000002ff027230 */ /* 0x004fcc0000004100 */
[----:B------:R-:W0:Y:S02]  /*7610*/  F2I.S64.TRUNC R2, R2 ;  /* 0x0000000200027311 */ /* 0x000e24000020d900 */
[----:B0-----:R-:W-:Y:S01]  /*7620*/  PRMT R0, R2, 0x7610, R0 ;  /* 0x0000761002007816 */ /* 0x001fe20000000000 */
[----:B------:R-:W-:Y:S06]  /*7630*/  BRA `(.L_x_9016) ;  /* 0x0000000800f07947 */ /* 0x000fec0003800000 */
.L_x_9019:
        /* <DEDUP_REMOVED lines=10> */
.L_x_9022:
[----:B------:R-:W2:Y:S02]  /*76e0*/  LDG.E.U16 R4, desc[UR38][R4.64] ;  /* 0x0000002604047981 */ /* 0x000ea4000c1e1500 */
[----:B--2---:R-:W-:-:S06]  /*76f0*/  HADD2.F32 R2, -RZ, R4.H0_H0 ;  /* 0x20000004ff027230 */ /* 0x004fcc0000004100 */
[----:B------:R-:W0:Y:S02]  /*7700*/  F2I.S64.TRUNC R2, R2 ;  /* 0x0000000200027311 */ /* 0x000e24000020d900 */
[----:B0-----:R-:W-:Y:S01]  /*7710*/  PRMT R0, R2, 0x7610, R0 ;  /* 0x0000761002007816 */ /* 0x001fe20000000000 */
[----:B------:R-:W-:Y:S06]  /*7720*/  BRA `(.L_x_9016) ;  /* 0x0000000800b47947 */ /* 0x000fec0003800000 */
.L_x_9021:
[----:B------:R-:W2:Y:S02]  /*7730*/  LDG.E.64 R2, desc[UR38][R4.64] ;  /* 0x0000002604027981 */ /* 0x000ea4000c1e1b00 */
[----:B--2---:R-:W0:Y:S02]  /*7740*/  F2I.S64.F64.TRUNC R2, R2 ;  /* 0x0000000200027311 */ /* 0x004e24000030d900 */
[----:B0-----:R-:W-:Y:S01]  /*7750*/  PRMT R0, R2, 0x7610, R0 ;  /* 0x0000761002007816 */ /* 0x001fe20000000000 */
[----:B------:R-:W-:Y:S06]  /*7760*/  BRA `(.L_x_9016) ;  /* 0x0000000800a47947 */ /* 0x000fec0003800000 */
.L_x_9011:
        /* <DEDUP_REMOVED lines=12> */
.L_x_9025:
[----:B------:R-:W2:Y:S02]  /*7830*/  LDG.E.64 R4, desc[UR38][R4.64] ;  /* 0x0000002604047981 */ /* 0x000ea4000c1e1b00 */
[----:B--2---:R-:W0:Y:S02]  /*7840*/  F2I.S64.F64.TRUNC R2, R4 ;  /* 0x0000000400027311 */ /* 0x004e24000030d900 */
[----:B0-----:R-:W-:Y:S01]  /*7850*/  PRMT R0, R2, 0x7610, R0 ;  /* 0x0000761002007816 */ /* 0x001fe20000000000 */
[----:B------:R-:W-:Y:S06]  /*7860*/  BRA `(.L_x_9016) ;  /* 0x0000000800647947 */ /* 0x000fec0003800000 */
.L_x_9024:
        /* <DEDUP_REMOVED lines=27> */
.L_x_9027:
        /* <DEDUP_REMOVED lines=14> */
.L_x_9026:
[----:B------:R-:W2:Y:S02]  /*7b00*/  LDG.E.U16 R2, desc[UR38][R4.64] ;  /* 0x0000002604027981 */ /* 0x000ea4000c1e1500 */
[----:B--2---:R-:W-:-:S06]  /*7b10*/  SHF.L.U32 R2, R2, 0x10, RZ ;  /* 0x0000001002027819 */ /* 0x004fcc00000006ff */
[----:B------:R-:W0:Y:S02]  /*7b20*/  F2I.S64.TRUNC R2, R2 ;  /* 0x0000000200027311 */ /* 0x000e24000020d900 */
[----:B0-----:R-:W-:Y:S01]  /*7b30*/  PRMT R0, R2, 0x7610, R0 ;  /* 0x0000761002007816 */ /* 0x001fe20000000000 */
[----:B------:R-:W-:Y:S06]  /*7b40*/  BRA `(.L_x_9016) ;  /* 0x0000000400ac7947 */ /* 0x000fec0003800000 */
.L_x_9023:
        /* <DEDUP_REMOVED lines=10> */
.L_x_9030:
        /* <DEDUP_REMOVED lines=21> */
.L_x_9034:
[----:B------:R-:W-:Y:S05]  /*7d40*/  BSYNC.RECONVERGENT B1 ;  /* 0x0000000000017941 */ /* 0x000fea0003800200 */
.L_x_9033:
[----:B------:R-:W-:Y:S01]  /*7d50*/  IMAD.SHL.U32 R0, R0, 0x100000, RZ ;  /* 0x0010000000007824 */ /* 0x000fe200078e00ff */
[----:B------:R-:W-:-:S04]  /*7d60*/  LEA R2, R2, 0x3b800000, 0x17 ;  /* 0x3b80000002027811 */ /* 0x000fc800078eb8ff */
[----:B------:R-:W-:-:S07]  /*7d70*/  LOP3.LUT R2, R2, R0, R7, 0xfe, !PT ;  /* 0x0000000002027212 */ /* 0x000fce00078efe07 */
.L_x_9032:
[----:B------:R-:W-:Y:S05]  /*7d80*/  BSYNC.RECONVERGENT B0 ;  /* 0x0000000000007941 */ /* 0x000fea0003800200 */
.L_x_9031:
[----:B------:R-:W0:Y:S02]  /*7d90*/  F2I.S64.TRUNC R2, R2 ;  /* 0x0000000200027311 */ /* 0x000e24000020d900 */
[----:B0-----:R-:W-:Y:S01]  /*7da0*/  PRMT R0, R2, 0x7610, R0 ;  /* 0x0000761002007816 */ /* 0x001fe20000000000 */
[----:B------:R-:W-:Y:S06]  /*7db0*/  BRA `(.L_x_9016) ;  /* 0x0000000400107947 */ /* 0x000fec0003800000 */
.L_x_9029:
        /* <DEDUP_REMOVED lines=21> */
.L_x_9038:
[----:B------:R-:W-:Y:S05]  /*7f10*/  BSYNC.RECONVERGENT B1 ;  /* 0x0000000000017941 */ /* 0x000fea0003800200 */
.L_x_9037:
[----:B------:R-:W-:Y:S01]  /*7f20*/  IMAD.SHL.U32 R0, R0, 0x200000, RZ ;  /* 0x0020000000007824 */ /* 0x000fe200078e00ff */
[----:B------:R-:W-:-:S04]  /*7f30*/  LEA R2, R2, 0x37800000, 0x17 ;  /* 0x3780000002027811 */ /* 0x000fc800078eb8ff */
[----:B------:R-:W-:-:S07]  /*7f40*/  LOP3.LUT R2, R2, R0, R7, 0xfe, !PT ;  /* 0x0000000002027212 */ /* 0x000fce00078efe07 */
.L_x_9036:
[----:B------:R-:W-:Y:S05]  /*7f50*/  BSYNC.RECONVERGENT B0 ;  /* 0x0000000000007941 */ /* 0x000fea0003800200 */
.L_x_9035:
[----:B------:R-:W0:Y:S02]  /*7f60*/  F2I.S64.TRUNC R2, R2 ;  /* 0x0000000200027311 */ /* 0x000e24000020d900 */
[----:B0-----:R-:W-:Y:S01]  /*7f70*/  PRMT R0, R2, 0x7610, R0 ;  /* 0x0000761002007816 */ /* 0x001fe20000000000 */
[----:B------:R-:W-:Y:S06]  /*7f80*/  BRA `(.L_x_9016) ;  /* 0x00000000009c7947 */ /* 0x000fec0003800000 */
.L_x_9028:
        /* <DEDUP_REMOVED lines=14> */
.L_x_9042:
[----:B------:R-:W-:Y:S05]  /*8070*/  BSYNC.RECONVERGENT B0 ;  /* 0x0000000000007941 */ /* 0x000fea0003800200 */
.L_x_9041:
[----:B------:R-:W0:Y:S02]  /*8080*/  F2I.S64.TRUNC R2, R2 ;  /* 0x0000000200027311 */ /* 0x000e24000020d900 */
[----:B0-----:R-:W-:Y:S01]  /*8090*/  PRMT R0, R2, 0x7610, R0 ;  /* 0x0000761002007816 */ /* 0x001fe20000000000 */
[----:B------:R-:W-:Y:S06]  /*80a0*/  BRA `(.L_x_9016) ;  /* 0x0000000000547947 */ /* 0x000fec0003800000 */
.L_x_9015:
        /* <DEDUP_REMOVED lines=16> */
.L_x_9043:
[----:B------:R-:W-:Y:S01]  /*81b0*/  PRMT R0, RZ, 0x7610, R0 ;  /* 0x00007610ff007816 */ /* 0x000fe20000000000 */
[----:B------:R-:W-:Y:S06]  /*81c0*/  BRA `(.L_x_9016) ;  /* 0x00000000000c7947 */ /* 0x000fec0003800000 */
.L_x_9040:
[----:B------:R0:W5:Y:S01]  /*81d0*/  LDG.E.U8 R0, desc[UR38][R4.64] ;  /* 0x0000002604007981 */ /* 0x000162000c1e1100 */
[----:B------:R-:W-:Y:S05]  /*81e0*/  BRA `(.L_x_9016) ;  /* 0x0000000000047947 */ /* 0x000fea0003800000 */
.L_x_9039:
[----:B------:R0:W5:Y:S02]  /*81f0*/  LDG.E.U8 R0, desc[UR38][R4.64] ;  /* 0x0000002604007981 */ /* 0x000164000c1e1100 */
.L_x_9016:
[----:B------:R-:W1:Y:S01]  /*8200*/  LDCU.64 UR6, c[0x0][0x580] ;  /* 0x0000b000ff0677ac */ /* 0x000e620008000a00 */
[----:B-----5:R-:W-:Y:S01]  /*8210*/  LOP3.LUT R0, R0, 0xff, RZ, 0xc0, !PT ;  /* 0x000000ff00007812 */ /* 0x020fe200078ec0ff */
[----:B------:R-:W-:Y:S01]  /*8220*/  BSSY.RECONVERGENT B6, `(.L_x_9044) ;  /* 0x00000da000067945 */ /* 0x000fe20003800200 */
[----:B------:R-:W-:Y:S02]  /*8230*/  UPRMT UR4, UR41, 0x9910, URZ ;  /* 0x0000991029047896 */ /* 0x000fe400080000ff */
[----:B------:R-:W-:Y:S02]  /*8240*/  VIMNMX.U16x2 R0, PT, PT, R0, UR36, PT ;  /* 0x0000002400007c48 */ /* 0x000fe4000bfe0200 */
[----:B------:R-:W-:Y:S02]  /*8250*/  UISETP.GT.AND UP0, UPT, UR4, 0x9, UPT ;  /* 0x000000090400788c */ /* 0x000fe4000bf04270 */
[----:B------:R-:W-:Y:S02]  /*8260*/  PRMT R9, R0, 0x7610, R9 ;  /* 0x0000761000097816 */ /* 0x000fe40000000009 */
        /* <DEDUP_REMOVED lines=13> */
.L_x_9048:
[----:B------:R1:W-:Y:S01]  /*8340*/  STG.E.U8 desc[UR38][R2.64], R9 ;  /* 0x0000000902007986 */ /* 0x0003e2000c101126 */
[----:B------:R-:W-:Y:S05]  /*8350*/  BRA `(.L_x_9050) ;  /* 0x0000000c00187947 */ /* 0x000fea0003800000 */
.L_x_9047:
[----:B------:R-:W-:-:S09]  /*8360*/  UISETP.NE.AND UP0, UPT, UR4, 0x2, UPT ;  /* 0x000000020400788c */ /* 0x000fd2000bf05270 */
[----:B------:R-:W-:Y:S05]  /*8370*/  BRA.U !UP0, `(.L_x_9051) ;  /* 0x00000001082c7547 */ /* 0x000fea000b800000 */
[----:B------:R-:W-:-:S09]  /*8380*/  UISETP.NE.AND UP0, UPT, UR4, 0x3, UPT ;  /* 0x000000030400788c */ /* 0x000fd2000bf05270 */
[----:B------:R-:W-:Y:S05]  /*8390*/  BRA.U !UP0, `(.L_x_9052) ;  /* 0x0000000108187547 */ /* 0x000fea000b800000 */
[----:B------:R-:W-:-:S09]  /*83a0*/  UISETP.NE.AND UP0, UPT, UR4, 0x4, UPT ;  /* 0x000000040400788c */ /* 0x000fd2000bf05270 */
[----:B------:R-:W-:Y:S05]  /*83b0*/  BRA.U UP0, `(.L_x_9049) ;  /* 0x0000000900347547 */ /* 0x000fea000b800000 */
[----:B0-234-:R-:W-:Y:S02]  /*83c0*/  LOP3.LUT R4, R9, 0xffff, RZ, 0xc0, !PT ;  /* 0x0000ffff09047812 */ /* 0x01dfe400078ec0ff */
[----:B------:R-:W-:-:S05]  /*83d0*/  MOV R5, RZ ;  /* 0x000000ff00057202 */ /* 0x000fca0000000f00 */
[----:B------:R0:W-:Y:S01]  /*83e0*/  STG.E.64 desc[UR38][R2.64], R4 ;  /* 0x0000000402007986 */ /* 0x0001e2000c101b26 */
[----:B------:R-:W-:Y:S05]  /*83f0*/  BRA `(.L_x_9050) ;  /* 0x0000000800f07947 */ /* 0x000fea0003800000 */
.L_x_9052:
[----:B------:R-:W-:-:S05]  /*8400*/  LOP3.LUT R9, R9, 0xffff, RZ, 0xc0, !PT ;  /* 0x0000ffff09097812 */ /* 0x000fca00078ec0ff */
[----:B------:R1:W-:Y:S01]  /*8410*/  STG.E desc[UR38][R2.64], R9 ;  /* 0x0000000902007986 */ /* 0x0003e2000c101926 */
[----:B------:R-:W-:Y:S05]  /*8420*/  BRA `(.L_x_9050) ;  /* 0x0000000800e47947 */ /* 0x000fea0003800000 */
.L_x_9051:
[----:B------:R1:W-:Y:S01]  /*8430*/  STG.E.U16 desc[UR38][R2.64], R9 ;  /* 0x0000000902007986 */ /* 0x0003e2000c101526 */
[----:B------:R-:W-:Y:S05]  /*8440*/  BRA `(.L_x_9050) ;  /* 0x0000000800dc7947 */ /* 0x000fea0003800000 */
.L_x_9046:
[----:B------:R-:W-:-:S09]  /*8450*/  UISETP.GT.AND UP0, UPT, UR4, 0x6, UPT ;  /* 0x000000060400788c */ /* 0x000fd2000bf04270 */
[----:B------:R-:W-:Y:S05]  /*8460*/  BRA.U UP0, `(.L_x_9053) ;  /* 0x00000001002c7547 */ /* 0x000fea000b800000 */
[----:B------:R-:W-:-:S09]  /*8470*/  UISETP.NE.AND UP0, UPT, UR4, 0x5, UPT ;  /* 0x000000050400788c */ /* 0x000fd2000bf05270 */
[----:B------:R-:W-:Y:S05]  /*8480*/  BRA.U !UP0, `(.L_x_9054) ;  /* 0x0000000108147547 */ /* 0x000fea000b800000 */
[----:B------:R-:W-:-:S09]  /*8490*/  UISETP.NE.AND UP0, UPT, UR4, 0x6, UPT ;  /* 0x000000060400788c */ /* 0x000fd2000bf05270 */
[----:B------:R-:W-:Y:S05]  /*84a0*/  BRA.U UP0, `(.L_x_9049) ;  /* 0x0000000500f87547 */ /* 0x000fea000b800000 */
[----:B0-234-:R-:W0:Y:S02]  /*84b0*/  I2F.U16 R5, R9 ;  /* 0x0000000900057306 */ /* 0x01de240000101000 */
[----:B0-----:R0:W-:Y:S01]  /*84c0*/  STG.E desc[UR38][R2.64], R5 ;  /* 0x0000000502007986 */ /* 0x0011e2000c101926 */
[----:B------:R-:W-:Y:S05]  /*84d0*/  BRA `(.L_x_9050) ;  /* 0x0000000800b87947 */ /* 0x000fea0003800000 */
.L_x_9054:
[----:B------:R-:W1:Y:S02]  /*84e0*/  I2F.U16 R0, R9 ;  /* 0x0000000900007306 */ /* 0x000e640000101000 */
[----:B-1----:R-:W-:-:S05]  /*84f0*/  F2FP.F16.F32.PACK_AB R0, RZ, R0 ;  /* 0x00000000ff00723e */ /* 0x002fca00000000ff */
[----:B------:R1:W-:Y:S01]  /*8500*/  STG.E.U16 desc[UR38][R2.64], R0 ;  /* 0x0000000002007986 */ /* 0x0003e2000c101526 */
[----:B------:R-:W-:Y:S05]  /*8510*/  BRA `(.L_x_9050) ;  /* 0x0000000800a87947 */ /* 0x000fea0003800000 */
.L_x_9053:
[----:B------:R-:W-:-:S09]  /*8520*/  UISETP.NE.AND UP0, UPT, UR4, 0x7, UPT ;  /* 0x000000070400788c */ /* 0x000fd2000bf05270 */
[----:B------:R-:W-:Y:S05]  /*8530*/  BRA.U !UP0, `(.L_x_9055) ;  /* 0x0000000108347547 */ /* 0x000fea000b800000 */
[----:B------:R-:W-:-:S09]  /*8540*/  UISETP.NE.AND UP0, UPT, UR4, 0x8, UPT ;  /* 0x000000080400788c */ /* 0x000fd2000bf05270 */
[----:B------:R-:W-:Y:S05]  /*8550*/  BRA.U !UP0, `(.L_x_9056) ;  /* 0x0000000108187547 */ /* 0x000fea000b800000 */
[----:B------:R-:W-:-:S09]  /*8560*/  UISETP.NE.AND UP0, UPT, UR4, 0x9, UPT ;  /* 0x000000090400788c */ /* 0x000fd2000bf05270 */
[----:B------:R-:W-:Y:S05]  /*8570*/  BRA.U UP0, `(.L_x_9049) ;  /* 0x0000000500c47547 */ /* 0x000fea000b800000 */
[----:B0-234-:R-:W0:Y:S01]  /*8580*/  I2F.U16 R4, R9 ;  /* 0x0000000900047306 */ /* 0x01de220000101000 */
[----:B------:R-:W-:-:S05]  /*8590*/  IMAD.MOV.U32 R5, RZ, RZ, RZ ;  /* 0x000000ffff057224 */ /* 0x000fca00078e00ff */
[----:B0-----:R0:W-:Y:S01]  /*85a0*/  STG.E.64 desc[UR38][R2.64], R4 ;  /* 0x0000000402007986 */ /* 0x0011e2000c101b26 */
[----:B------:R-:W-:Y:S05]  /*85b0*/  BRA `(.L_x_9050) ;  /* 0x0000000800807947 */ /* 0x000fea0003800000 */
.L_x_9056:
[----:B------:R-:W0:Y:S02]  /*85c0*/  I2F.U16 R9, R9 ;  /* 0x0000000900097306 */ /* 0x000e240000101000 */
[----:B0-234-:R-:W-:-:S04]  /*85d0*/  F2FP.F16.F32.PACK_AB R5, RZ, R9 ;  /* 0x00000009ff05723e */ /* 0x01dfc800000000ff */
[----:B------:R-:W-:-:S05]  /*85e0*/  PRMT R5, R5, 0x5410, RZ ;  /* 0x0000541005057816 */ /* 0x000fca00000000ff */
[----:B------:R0:W-:Y:S01]  /*85f0*/  STG.E desc[UR38][R2.64], R5 ;  /* 0x0000000502007986 */ /* 0x0001e2000c101926 */
[----:B------:R-:W-:Y:S05]  /*8600*/  BRA `(.L_x_9050) ;  /* 0x00000008006c7947 */ /* 0x000fea0003800000 */
.L_x_9055:
[----:B0-234-:R-:W0:Y:S02]  /*8610*/  I2F.F64.U16 R4, R9 ;  /* 0x0000000900047312 */ /* 0x01de240000101800 */
[----:B0-----:R0:W-:Y:S01]  /*8620*/  STG.E.64 desc[UR38][R2.64], R4 ;  /* 0x0000000402007986 */ /* 0x0011e2000c101b26 */
[----:B------:R-:W-:Y:S05]  /*8630*/  BRA `(.L_x_9050) ;  /* 0x0000000800607947 */ /* 0x000fea0003800000 */
.L_x_9045:
        /* <DEDUP_REMOVED lines=12> */
.L_x_9060:
[----:B------:R-:W1:Y:S01]  /*8700*/  I2F.U16 R9, R9 ;  /* 0x0000000900097306 */ /* 0x000e620000101000 */
[----:B------:R-:W-:Y:S01]  /*8710*/  BSSY.RECONVERGENT B0, `(.L_x_9061) ;  /* 0x0000010000007945 */ /* 0x000fe20003800200 */
[----:B------:R-:W-:Y:S01]  /*8720*/  IMAD.MOV.U32 R0, RZ, RZ, 0x80 ;  /* 0x00000080ff007424 */ /* 0x000fe200078e00ff */
[----:B-1----:R-:W-:-:S13]  /*8730*/  ISETP.GT.U32.AND P0, PT, R9, 0x437fffff, PT ;  /* 0x437fffff0900780c */ /* 0x002fda0003f04070 */
        /* <DEDUP_REMOVED lines=9> */
[----:B0-234-:R-:W-:Y:S02]  /*87d0*/  LOP3.LUT P0, R4, R0, 0xff, RZ, 0xc0, !PT ;  /* 0x000000ff00047812 */ /* 0x01dfe4000780c0ff */
[----:B------:R-:W-:-:S11]  /*87e0*/  PRMT R0, RZ, 0x7610, R0 ;  /* 0x00007610ff007816 */ /* 0x000fd60000000000 */
[----:B------:R-:W-:Y:S05]  /*87f0*/  @!P0 BRA `(.L_x_9062) ;  /* 0x0000000000048947 */ /* 0x000fea0003800000 */
[----:B------:R-:W-:-:S07]  /*8800*/  MOV R0, R4 ;  /* 0x0000000400007202 */ /* 0x000fce0000000f00 */
.L_x_9062:
[----:B------:R-:W-:Y:S05]  /*8810*/  BSYNC.RECONVERGENT B0 ;  /* 0x0000000000007941 */ /* 0x000fea0003800200 */
.L_x_9061:
[----:B------:R1:W-:Y:S01]  /*8820*/  STG.E.U8 desc[UR38][R2.64], R0 ;  /* 0x0000000002007986 */ /* 0x0003e2000c101126 */
[----:B------:R-:W-:Y:S05]  /*8830*/  BRA `(.L_x_9050) ;  /* 0x0000000400e07947 */ /* 0x000fea0003800000 */
.L_x_9059:
        /* <DEDUP_REMOVED lines=16> */
[----:B------:R-:W-:-:S07]  /*8940*/  IMAD.MOV.U32 R0, RZ, RZ, R4 ;  /* 0x000000ffff007224 */ /* 0x000fce00078e0004 */
.L_x_9064:
[----:B------:R-:W-:Y:S05]  /*8950*/  BSYNC.RECONVERGENT B0 ;  /* 0x0000000000007941 */ /* 0x000fea0003800200 */
.L_x_9063:
[----:B------:R1:W-:Y:S01]  /*8960*/  STG.E.U8 desc[UR38][R2.64], R0 ;  /* 0x0000000002007986 */ /* 0x0003e2000c101126 */
[----:B------:R-:W-:Y:S05]  /*8970*/  BRA `(.L_x_9050) ;  /* 0x0000000400907947 */ /* 0x000fea0003800000 */
.L_x_9058:
[----:B------:R-:W-:-:S09]  /*8980*/  UISETP.NE.AND UP0, UPT, UR4, 0x1c, UPT ;  /* 0x0000001c0400788c */ /* 0x000fd2000bf05270 */
[----:B------:R-:W-:Y:S05]  /*8990*/  BRA.U !UP0, `(.L_x_9065) ;  /* 0x00000001085c7547 */ /* 0x000fea000b800000 */
[----:B------:R-:W-:-:S09]  /*89a0*/  UISETP.NE.AND UP0, UPT, UR4, 0x1d, UPT ;  /* 0x0000001d0400788c */ /* 0x000fd2000bf05270 */
[----:B------:R-:W-:Y:S05]  /*89b0*/  BRA.U !UP0, `(.L_x_9066) ;  /* 0x0000000108447547 */ /* 0x000fea000b800000 */
[----:B------:R-:W-:-:S09]  /*89c0*/  UISETP.NE.AND UP0, UPT, UR4, 0x2c, UPT ;  /* 0x0000002c0400788c */ /* 0x000fd2000bf05270 */
[----:B------:R-:W-:Y:S05]  /*89d0*/  BRA.U UP0, `(.L_x_9049) ;  /* 0x0000000100ac7547 */ /* 0x000fea000b800000 */
[----:B------:R-:W1:Y:S01]  /*89e0*/  I2F.U16 R9, R9 ;  /* 0x0000000900097306 */ /* 0x000e620000101000 */
[----:B0-234-:R-:W-:Y:S01]  /*89f0*/  HFMA2 R5, -RZ, RZ, 0, 1.5199184417724609375e-05 ;  /* 0x000000ffff057431 */ /* 0x01dfe200000001ff */
[----:B-1----:R-:W-:-:S04]  /*8a00*/  SHF.R.U32.HI R4, RZ, 0x17, R9 ;  /* 0x00000017ff047819 */ /* 0x002fc80000011609 */
        /* <DEDUP_REMOVED lines=12> */
.L_x_9066:
[----:B0-234-:R-:W-:Y:S01]  /*8ad0*/  LOP3.LUT R4, R9, 0xffff, RZ, 0xc0, !PT ;  /* 0x0000ffff09047812 */ /* 0x01dfe200078ec0ff */
[----:B------:R-:W-:-:S05]  /*8ae0*/  IMAD.MOV.U32 R5, RZ, RZ, RZ ;  /* 0x000000ffff057224 */ /* 0x000fca00078e00ff */
[----:B------:R0:W-:Y:S01]  /*8af0*/  STG.E.64 desc[UR38][R2.64], R4 ;  /* 0x0000000402007986 */ /* 0x0001e2000c101b26 */
[----:B------:R-:W-:Y:S05]  /*8b00*/  BRA `(.L_x_9050) ;  /* 0x00000004002c7947 */ /* 0x000fea0003800000 */
.L_x_9065:
[----:B------:R-:W-:-:S05]  /*8b10*/  LOP3.LUT R9, R9, 0xffff, RZ, 0xc0, !PT ;  /* 0x0000ffff09097812 */ /* 0x000fca00078ec0ff */
[----:B------:R1:W-:Y:S01]  /*8b20*/  STG.E desc[UR38][R2.64], R9 ;  /* 0x0000000902007986 */ /* 0x0003e2000c101926 */
[----:B------:R-:W-:Y:S05]  /*8b30*/  BRA `(.L_x_9050) ;  /* 0x0000000400207947 */ /* 0x000fea0003800000 */
.L_x_9057:
        /* <DEDUP_REMOVED lines=8> */
[----:B0-234-:R-:W-:-:S05]  /*8bc0*/  SEL R5, RZ, 0x1, !P0 ;  /* 0x00000001ff057807 */ /* 0x01dfca0004000000 */
[----:B------:R0:W-:Y:S01]  /*8bd0*/  STG.E.U8 desc[UR38][R2.64], R5 ;  /* 0x0000000502007986 */ /* 0x0001e2000c101126 */
[----:B------:R-:W-:Y:S05]  /*8be0*/  BRA `(.L_x_9050) ;  /* 0x0000000000f47947 */ /* 0x000fea0003800000 */
.L_x_9068:
[----:B------:R-:W-:Y:S01]  /*8bf0*/  CS2R R6, SRZ ;  /* 0x0000000000067805 */ /* 0x000fe2000001ff00 */
[----:B0-234-:R-:W0:Y:S04]  /*8c00*/  I2F.F64.U16 R4, R9 ;  /* 0x0000000900047312 */ /* 0x01de280000101800 */
[----:B0-----:R0:W-:Y:S01]  /*8c10*/  STG.E.128 desc[UR38][R2.64], R4 ;  /* 0x0000000402007986 */ /* 0x0011e2000c101d26 */
[----:B------:R-:W-:Y:S05]  /*8c20*/  BRA `(.L_x_9050) ;  /* 0x0000000000e47947 */ /* 0x000fea0003800000 */
.L_x_9067:
[----:B------:R-:W-:-:S09]  /*8c30*/  UISETP.NE.AND UP0, UPT, UR4, 0xf, UPT ;  /* 0x0000000f0400788c */ /* 0x000fd2000bf05270 */
[----:B------:R-:W-:Y:S05]  /*8c40*/  BRA.U !UP0, `(.L_x_9069) ;  /* 0x0000000108d07547 */ /* 0x000fea000b800000 */
[----:B------:R-:W-:-:S09]  /*8c50*/  UISETP.NE.AND UP0, UPT, UR4, 0x17, UPT ;  /* 0x000000170400788c */ /* 0x000fd2000bf05270 */
[----:B------:R-:W-:Y:S05]  /*8c60*/  BRA.U !UP0, `(.L_x_9070) ;  /* 0x0000000108847547 */ /* 0x000fea000b800000 */
[----:B------:R-:W-:-:S09]  /*8c70*/  UISETP.NE.AND UP0, UPT, UR4, 0x18, UPT ;  /* 0x000000180400788c */ /* 0x000fd2000bf05270 */
[----:B------:R-:W-:Y:S05]  /*8c80*/  BRA.U !UP0, `(.L_x_9071) ;  /* 0x0000000108447547 */ /* 0x000fea000b800000 */
.L_x_9049:
[----:B------:R-:W-:Y:S01]  /*8c90*/  MOV R0, 0x1c0 ;  /* 0x000001c000007802 */ /* 0x000fe20000000f00 */
[----:B------:R-:W0:Y:S01]  /*8ca0*/  LDCU.64 UR4, c[0x4][0x1a0] ;  /* 0x01003400ff0477ac */ /* 0x000e220008000a00 */
[----:B------:R-:W-:Y:S02]  /*8cb0*/  HFMA2 R12, -RZ, RZ, 0, 5.9604644775390625e-08 ;  /* 0x00000001ff0c7431 */ /* 0x000fe400000001ff */
[----:B------:R-:W-:Y:S01]  /*8cc0*/  IMAD.MOV.U32 R8, RZ, RZ, 0x65 ;  /* 0x00000065ff087424 */ /* 0x000fe200078e00ff */
[----:B------:R1:W1:Y:S01]  /*8cd0*/  LDC.64 R2, c[0x4][R0] ;  /* 0x0100000000027b82 */ /* 0x0002620000000a00 */
[----:B------:R-:W5:Y:S01]  /*8ce0*/  LDCU.64 UR6, c[0x4][0x1a8] ;  /* 0x01003500ff0677ac */ /* 0x000f620008000a00 */
[----:B------:R-:W-:Y:S01]  /*8cf0*/  IMAD.MOV.U32 R13, RZ, RZ, RZ ;  /* 0x000000ffff0d7224 */ /* 0x000fe200078e00ff */
[----:B------:R-:W5:Y:S01]  /*8d00*/  LDCU.64 UR8, c[0x4][0x18] ;  /* 0x01000300ff0877ac */ /* 0x000f620008000a00 */
[----:B0-234-:R-:W-:Y:S01]  /*8d10*/  IMAD.U32 R4, RZ, RZ, UR4 ;  /* 0x00000004ff047e24 */ /* 0x01dfe2000f8e00ff */
[----:B------:R-:W-:Y:S01]  /*8d20*/  MOV R5, UR5 ;  /* 0x0000000500057c02 */ /* 0x000fe20008000f00 */
[----:B-----5:R-:W-:-:S02]  /*8d30*/  IMAD.U32 R6, RZ, RZ, UR6 ;  /* 0x00000006ff067e24 */ /* 0x020fc4000f8e00ff */
[----:B------:R-:W-:Y:S01]  /*8d40*/  IMAD.U32 R7, RZ, RZ, UR7 ;  /* 0x00000007ff077e24 */ /* 0x000fe2000f8e00ff */
[----:B------:R-:W-:Y:S01]  /*8d50*/  MOV R10, UR8 ;  /* 0x00000008000a7c02 */ /* 0x000fe20008000f00 */
[----:B------:R-:W-:-:S07]  /*8d60*/  IMAD.U32 R11, RZ, RZ, UR9 ;  /* 0x00000009ff0b7e24 */ /* 0x000fce000f8e00ff */
[----:B------:R-:W-:-:S07]  /*8d70*/  LEPC R20, `(.L_x_9072) ;  /* 0x000000001014794e */ /* 0x000fce0000000000 */
[----:B-1----:R-:W-:Y:S05]  /*8d80*/  CALL.ABS.NOINC R2 ;  /* 0x0000000002007343 */ /* 0x002fea0003c00000 */
.L_x_9072:
[----:B------:R-:W-:Y:S05]  /*8d90*/  BRA `(.L_x_9050) ;  /* 0x0000000000887947 */ /* 0x000fea0003800000 */
.L_x_9071:
[----:B------:R-:W1:Y:S01]  /*8da0*/  I2F.U16 R9, R9 ;  /* 0x0000000900097306 */ /* 0x000e620000101000 */
[----:B------:R-:W-:Y:S01]  /*8db0*/  BSSY.RECONVERGENT B0, `(.L_x_9073) ;  /* 0x000000a000007945 */ /* 0x000fe20003800200 */
[----:B0-234-:R-:W-:Y:S01]  /*8dc0*/  IMAD.MOV.U32 R5, RZ, RZ, 0x7f ;  /* 0x0000007fff057424 */ /* 0x01dfe200078e00ff */
[----:B-1----:R-:W-:-:S13]  /*8dd0*/  ISETP.GT.U32.AND P0, PT, R9, 0x43efffff, PT ;  /* 0x43efffff0900780c */ /* 0x002fda0003f04070 */
[----:B------:R-:W-:Y:S05]  /*8de0*/  @P0 BRA `(.L_x_9074) ;  /* 0x0000000000180947 */ /* 0x000fea0003800000 */
[----:B------:R-:W-:-:S13]  /*8df0*/  ISETP.GE.U32.AND P0, PT, R9, 0x3c800000, PT ;  /* 0x3c8000000900780c */ /* 0x000fda0003f06070 */
[----:B------:R-:W-:-:S04]  /*8e00*/  @P0 SHF.R.U32.HI R0, RZ, 0x14, R9 ;  /* 0x00000014ff000819 */ /* 0x000fc80000011609 */
[----:B------:R-:W-:-:S04]  /*8e10*/  @P0 LOP3.LUT R0, R0, 0x1, RZ, 0xc0, !PT ;  /* 0x0000000100000812 */ /* 0x000fc800078ec0ff */
[----:B------:R-:W-:-:S04]  /*8e20*/  @P0 IADD3 R0, PT, PT, R9, 0x407ffff, R0 ;  /* 0x0407ffff09000810 */ /* 0x000fc80007ffe000 */
[----:B------:R-:W-:Y:S01]  /*8e30*/  @P0 SHF.R.U32.HI R5, RZ, 0x14, R0 ;  /* 0x00000014ff050819 */ /* 0x000fe20000011600 */
[----:B------:R-:W-:-:S07]  /*8e40*/  @!P0 FADD.FTZ R5, R9, 16384 ;  /* 0x4680000009058421 */ /* 0x000fce0000010000 */
.L_x_9074:
[----:B------:R-:W-:Y:S05]  /*8e50*/  BSYNC.RECONVERGENT B0 ;  /* 0x0000000000007941 */ /* 0x000fea0003800200 */
.L_x_9073:
[----:B------:R0:W-:Y:S01]  /*8e60*/  STG.E.U8 desc[UR38][R2.64], R5 ;  /* 0x0000000502007986 */ /* 0x0001e2000c101126 */
[----:B------:R-:W-:Y:S05]  /*8e70*/  BRA `(.L_x_9050) ;  /* 0x0000000000507947 */ /* 0x000fea0003800000 */
.L_x_9070:
[----:B------:R-:W1:Y:S02]  /*8e80*/  I2F.U16 R7, R9 ;  /* 0x0000000900077306 */ /* 0x000e640000101000 */
[----:B-1----:R-:W-:-:S13]  /*8e90*/  ISETP.GT.U32.AND P0, PT, R7, 0x477fffff, PT ;  /* 0x477fffff0700780c */ /* 0x002fda0003f04070 */
[----:B------:R-:W-:Y:S05]  /*8ea0*/  @P0 BRA `(.L_x_9075) ;  /* 0x0000000000240947 */ /* 0x000fea0003800000 */
[----:B------:R-:W-:-:S13]  /*8eb0*/  ISETP.GE.U32.AND P0, PT, R7, 0x38800000, PT ;  /* 0x388000000700780c */ /* 0x000fda0003f06070 */
[----:B------:R-:W-:-:S04]  /*8ec0*/  @P0 SHF.R.U32.HI R0, RZ, 0x15, R7 ;  /* 0x00000015ff000819 */ /* 0x000fc80000011607 */
[----:B------:R-:W-:-:S04]  /*8ed0*/  @P0 LOP3.LUT R0, R0, 0x1, RZ, 0xc0, !PT ;  /* 0x0000000100000812 */ /* 0x000fc800078ec0ff */
[C---:B------:R-:W-:Y:S01]  /*8ee0*/  @P0 IADD3 R0, PT, PT, R7.reuse, 0x80fffff, R0 ;  /* 0x080fffff07000810 */ /* 0x040fe20007ffe000 */
[----:B------:R-:W-:-:S03]  /*8ef0*/  @!P0 FADD.FTZ R7, R7, 128 ;  /* 0x4300000007078421 */ /* 0x000fc60000010000 */
[----:B0-234-:R-:W-:-:S05]  /*8f00*/  @P0 SHF.R.U32.HI R5, RZ, 0x15, R0 ;  /* 0x00000015ff050819 */ /* 0x01dfca0000011600 */
[----:B------:R0:W-:Y:S04]  /*8f10*/  @P0 STG.E.U8 desc[UR38][R2.64], R5 ;  /* 0x0000000502000986 */ /* 0x0001e8000c101126 */
[----:B------:R0:W-:Y:S01]  /*8f20*/  @!P0 STG.E.U8 desc[UR38][R2.64], R7 ;  /* 0x0000000702008986 */ /* 0x0001e2000c101126 */
[----:B------:R-:W-:Y:S05]  /*8f30*/  BRA `(.L_x_9050) ;  /* 0x0000000000207947 */ /* 0x000fea0003800000 */
.L_x_9075:
[----:B------:R-:W-:Y:S02]  /*8f40*/  ISETP.GT.U32.AND P0, PT, R7, 0x7f800000, PT ;  /* 0x7f8000000700780c */ /* 0x000fe40003f04070 */
[----:B0-234-:R-:W-:-:S04]  /*8f50*/  MOV R5, 0x7f ;  /* 0x0000007f00057802 */ /* 0x01dfc80000000f00 */
[----:B------:R-:W-:-:S05]  /*8f60*/  SEL R5, R5, 0x7c, P0 ;  /* 0x0000007c05057807 */ /* 0x000fca0000000000 */
[----:B------:R0:W-:Y:S01]  /*8f70*/  STG.E.U8 desc[UR38][R2.64], R5 ;  /* 0x0000000502007986 */ /* 0x0001e2000c101126 */
[----:B------:R-:W-:Y:S05]  /*8f80*/  BRA `(.L_x_9050) ;  /* 0x00000000000c7947 */ /* 0x000fea0003800000 */
.L_x_9069:
[----:B------:R-:W1:Y:S02]  /*8f90*/  I2F.U16 R0, R9 ;  /* 0x0000000900007306 */ /* 0x000e640000101000 */
[----:B-1----:R-:W-:-:S05]  /*8fa0*/  F2FP.BF16.F32.PACK_AB R0, RZ, R0 ;  /* 0x00000000ff00723e */ /* 0x002fca00000010ff */
[----:B------:R1:W-:Y:S02]  /*8fb0*/  STG.E.U16 desc[UR38][R2.64], R0 ;  /* 0x0000000002007986 */ /* 0x0003e4000c101526 */
.L_x_9050:
[----:B------:R-:W-:Y:S05]  /*8fc0*/  BSYNC.RECONVERGENT B6 ;  /* 0x0000000000067941 */ /* 0x000fea0003800200 */
.L_x_9044:
[----:B------:R-:W-:-:S07]  /*8fd0*/  VIADD R17, R17, 0x80 ;  /* 0x0000008011117836 */ /* 0x000fce0000000000 */
.L_x_9009:
[----:B------:R-:W-:Y:S05]  /*8fe0*/  BSYNC.RECONVERGENT B7 ;  /* 0x0000000000077941 */ /* 0x000fea0003800200 */
.L_x_9008:
[----:B------:R-:W5:Y:S02]  /*8ff0*/  LDCU UR4, c[0x0][0x380] ;  /* 0x00007000ff0477ac */ /* 0x000f640008000800 */
[----:B-----5:R-:W-:-:S13]  /*9000*/  ISETP.GE.AND P0, PT, R17, UR4, PT ;  /* 0x0000000411007c0c */ /* 0x020fda000bf06270 */
[----:B------:R-:W-:Y:S05]  /*9010*/  @P0 EXIT ;  /* 0x000000000000094d */ /* 0x000fea0003800000 */
[----:B------:R-:W5:Y:S01]  /*9020*/  LDCU UR4, c[0x0][0x388] ;  /* 0x00007100ff0477ac */ /* 0x000f620008000800 */
[----:B------:R-:W-:Y:S02]  /*9030*/  HFMA2 R16, -RZ, RZ, 0, 0 ;  /* 0x00000000ff107431 */ /* 0x000fe400000001ff */
[----:B01----:R-:W-:Y:S01]  /*9040*/  IMAD.MOV.U32 R0, RZ, RZ, RZ ;  /* 0x000000ffff007224 */ /* 0x003fe200078e00ff */
[----:B-----5:R-:W-:-:S09]  /*9050*/  UISETP.NE.AND UP0, UPT, UR4, URZ, UPT ;  /* 0x000000ff0400728c */ /* 0x020fd2000bf05270 */
[----:B------:R-:W-:Y:S05]  /*9060*/  BRA.U !UP0, `(.L_x_9076) ;  /* 0x0000001108a87547 */ /* 0x000fea000b800000 */
[----:B------:R-:W0:Y:S01]  /*9070*/  LDCU.64 UR4, c[0x0][0x390] ;  /* 0x00007200ff0477ac */ /* 0x000e220008000a00 */
[----:B------:R-:W-:Y:S01]  /*9080*/  IMAD.MOV.U32 R16, RZ, RZ, RZ ;  /* 0x000000ffff107224 */ /* 0x000fe200078e00ff */
[----:B------:R-:W1:Y:S01]  /*9090*/  LDCU UR6, c[0x0][0x38c] ;  /* 0x00007180ff0677ac */ /* 0x000e620008000800 */
[----:B------:R-:W5:Y:S01]  /*90a0*/  LDCU.64 UR8, c[0x0][0x4b8] ;  /* 0x00009700ff0877ac */ /* 0x000f620008000a00 */
[----:B------:R-:W-:Y:S01]  /*90b0*/  UISETP.NE.AND UP0, UPT, UR42, URZ, UPT ;  /* 0x000000ff2a00728c */ /* 0x000fe2000bf05270 */
[----:B0-----:R-:W-:-:S05]  /*90c0*/  IMAD.HI.U32 R2, R17, UR4, R16 ;  /* 0x0000000411027c27 */ /* 0x001fca000f8e0010 */
[----:B------:R-:W-:-:S05]  /*90d0*/  SHF.R.U32.HI R3, RZ, UR5, R2 ;  /* 0x00000005ff037c19 */ /* 0x000fca0008011602 */
[----:B------:R-:W-:-:S04]  /*90e0*/  IMAD.MOV R0, RZ, RZ, -R3 ;  /* 0x000000ffff007224 */ /* 0x000fc800078e0a03 */
[----:B-1----:R-:W-:-:S04]  /*90f0*/  IMAD R0, R0, UR6, R17 ;  /* 0x0000000600007c24 */ /* 0x002fc8000f8e0211 */
[C---:B-----5:R-:W-:Y:S02]  /*9100*/  IMAD R16, R0.reuse, UR8, RZ ;  /* 0x0000000800107c24 */ /* 0x060fe4000f8e02ff */
[----:B------:R-:W-:Y:S01]  /*9110*/  IMAD R0, R0, UR9, RZ ;  /* 0x0000000900007c24 */ /* 0x000fe2000f8e02ff */
[----:B------:R-:W-:Y:S06]  /*9120*/  BRA.U !UP0, `(.L_x_9076) ;  /* 0x0000001108787547 */ /* 0x000fec000b800000 */
[----:B------:R-:W2:Y:S01]  /*9130*/  LDCU.64 UR6, c[0x0][0x398] ;  /* 0x00007300ff0677ac */ /* 0x000ea20008000a00 */
[----:B------:R-:W-:Y:S01]  /*9140*/  MOV R2, RZ ;  /* 0x000000ff00027202 */ /* 0x000fe20000000f00 */
[----:B------:R-:W0:Y:S01]  /*9150*/  LDCU UR4, c[0x0][0x3a0] ;  /* 0x00007400ff0477ac */ /* 0x000e220008000800 */
[----:B------:R-:W1:Y:S01]  /*9160*/  LDCU.64 UR8, c[0x0][0x4c0] ;  /* 0x00009800ff0877ac */ /* 0x000e620008000a00 */
[----:B------:R-:W-:Y:S02]  /*9170*/  UISETP.NE.AND UP0, UPT, UR37, 0x2, UPT ;  /* 0x000000022500788c */ /* 0x000fe4000bf05270 */
        /* <DEDUP_REMOVED lines=281> */
.L_x_9076:
[----:B------:R-:W2:Y:S01]  /*a310*/  LDCU.128 UR8, c[0x0][0x580] ;  /* 0x0000b000ff0877ac */ /* 0x000ea20008000c00 */
[----:B------:R-:W-:-:S04]  /*a320*/  UPRMT UR4, UR43, 0x9910, URZ ;  /* 0x000099102b047896 */ /* 0x000fc800080000ff */
[----:B------:R-:W-:Y:S01]  /*a330*/  UISETP.GT.AND UP0, UPT, UR4, 0x9, UPT ;  /* 0x000000090400788c */ /* 0x000fe2000bf04270 */
[----:B--234-:R-:W-:Y:S02]  /*a340*/  IADD3 R4, P1, PT, R0, UR10, RZ ;  /* 0x0000000a00047c10 */ /* 0x01cfe4000ff3e0ff */
        /* <DEDUP_REMOVED lines=14> */
.L_x_9080:
[----:B------:R4:W5:Y:S01]  /*a430*/  LDG.E.U8 R0, desc[UR38][R4.64] ;  /* 0x0000002604007981 */ /* 0x000962000c1e1100 */
[----:B------:R-:W-:Y:S05]  /*a440*/  BRA `(.L_x_9082) ;  /* 0x0000000c005c7947 */ /* 0x000fea0003800000 */
.L_x_9079:
        /* <DEDUP_REMOVED lines=8> */
.L_x_9084:
[----:B------:R2:W5:Y:S01]  /*a4d0*/  LDG.E.U8 R0, desc[UR38][R4.64] ;  /* 0x0000002604007981 */ /* 0x000562000c1e1100 */
[----:B------:R-:W-:Y:S05]  /*a4e0*/  BRA `(.L_x_9082) ;  /* 0x0000000c00347947 */ /* 0x000fea0003800000 */
.L_x_9083:
[----:B------:R0:W5:Y:S01]  /*a4f0*/  LDG.E.U16 R0, desc[UR38][R4.64] ;  /* 0x0000002604007981 */ /* 0x000162000c1e1500 */
[----:B------:R-:W-:Y:S05]  /*a500*/  BRA `(.L_x_9082) ;  /* 0x0000000c002c7947 */ /* 0x000fea0003800000 */
.L_x_9078:
        /* <DEDUP_REMOVED lines=10> */
.L_x_9086:
[----:B------:R-:W2:Y:S02]  /*a5b0*/  LDG.E.U16 R2, desc[UR38][R4.64] ;  /* 0x0000002604027981 */ /* 0x000ea4000c1e1500 */
[----:B--2---:R-:W-:-:S06]  /*a5c0*/  HADD2.F32 R2, -RZ, R2.H0_H0 ;  /* 0x20000002ff027230 */ /* 0x004fcc0000004100 */
[----:B------:R-:W0:Y:S02]  /*a5d0*/  F2I.S64.TRUNC R2, R2 ;  /* 0x0000000200027311 */ /* 0x000e24000020d900 */
[----:B0-----:R-:W-:Y:S01]  /*a5e0*/  PRMT R0, R2, 0x7610, R0 ;  /* 0x0000761002007816 */ /* 0x001fe20000000000 */
[----:B------:R-:W-:Y:S06]  /*a5f0*/  BRA `(.L_x_9082) ;  /* 0x0000000800f07947 */ /* 0x000fec0003800000 */
.L_x_9085:
        /* <DEDUP_REMOVED lines=10> */
.L_x_9088:
[----:B------:R-:W2:Y:S02]  /*a6a0*/  LDG.E.U16 R4, desc[UR38][R4.64] ;  /* 0x0000002604047981 */ /* 0x000ea4000c1e1500 */
[----:B--2---:R-:W-:-:S06]  /*a6b0*/  HADD2.F32 R2, -RZ, R4.H0_H0 ;  /* 0x20000004ff027230 */ /* 0x004fcc0000004100 */
[----:B------:R-:W0:Y:S02]  /*a6c0*/  F2I.S64.TRUNC R2, R2 ;  /* 0x0000000200027311 */ /* 0x000e24000020d900 */
[----:B0-----:R-:W-:Y:S01]  /*a6d0*/  PRMT R0, R2, 0x7610, R0 ;  /* 0x0000761002007816 */ /* 0x001fe20000000000 */
[----:B------:R-:W-:Y:S06]  /*a6e0*/  BRA `(.L_x_9082) ;  /* 0x0000000800b47947 */ /* 0x000fec0003800000 */
.L_x_9087:
[----:B------:R-:W2:Y:S02]  /*a6f0*/  LDG.E.64 R2, desc[UR38][R4.64] ;  /* 0x0000002604027981 */ /* 0x000ea4000c1e1b00 */
[----:B--2---:R-:W0:Y:S02]  /*a700*/  F2I.S64.F64.TRUNC R2, R2 ;  /* 0x0000000200027311 */ /* 0x004e24000030d900 */
[----:B0-----:R-:W-:Y:S01]  /*a710*/  PRMT R0, R2, 0x7610, R0 ;  /* 0x0000761002007816 */ /* 0x001fe20000000000 */
[----:B------:R-:W-:Y:S06]  /*a720*/  BRA `(.L_x_9082) ;  /* 0x0000000800a47947 */ /* 0x000fec0003800000 */
.L_x_9077:
        /* <DEDUP_REMOVED lines=12> */
.L_x_9091:
[----:B------:R-:W2:Y:S02]  /*a7f0*/  LDG.E.64 R4, desc[UR38][R4.64] ;  /* 0x0000002604047981 */ /* 0x000ea4000c1e1b00 */
[----:B--2---:R-:W0:Y:S02]  /*a800*/  F2I.S64.F64.TRUNC R2, R4 ;  /* 0x0000000400027311 */ /* 0x004e24000030d900 */
[----:B0-----:R-:W-:Y:S01]  /*a810*/  PRMT R0, R2, 0x7610, R0 ;  /* 0x0000761002007816 */ /* 0x001fe20000000000 */
[----:B------:R-:W-:Y:S06]  /*a820*/  BRA `(.L_x_9082) ;  /* 0x0000000800647947 */ /* 0x000fec0003800000 */
.L_x_9090:
        /* <DEDUP_REMOVED lines=27> */
.L_x_9093:
        /* <DEDUP_REMOVED lines=14> */
.L_x_9092:
[----:B------:R-:W2:Y:S02]  /*aac0*/  LDG.E.U16 R2, desc[UR38][R4.64] ;  /* 0x0000002604027981 */ /* 0x000ea4000c1e1500 */
[----:B--2---:R-:W-:-:S06]  /*aad0*/  IMAD.U32 R2, R2, 0x10000, RZ ;  /* 0x0001000002027824 */ /* 0x004fcc00078e00ff */
[----:B------:R-:W0:Y:S02]  /*aae0*/  F2I.S64.TRUNC R2, R2 ;  /* 0x0000000200027311 */ /* 0x000e24000020d900 */
[----:B0-----:R-:W-:Y:S01]  /*aaf0*/  PRMT R0, R2, 0x7610, R0 ;  /* 0x0000761002007816 */ /* 0x001fe20000000000 */
[----:B------:R-:W-:Y:S06]  /*ab00*/  BRA `(.L_x_9082) ;  /* 0x0000000400ac7947 */ /* 0x000fec0003800000 */
.L_x_9089:
        /* <DEDUP_REMOVED lines=10> */
.L_x_9096:
        /* <DEDUP_REMOVED lines=21> */
.L_x_9100:
[----:B------:R-:W-:Y:S05]  /*ad00*/  BSYNC.RECONVERGENT B1 ;  /* 0x0000000000017941 */ /* 0x000fea0003800200 */
.L_x_9099:
[----:B------:R-:W-:Y:S01]  /*ad10*/  IMAD.SHL.U32 R0, R0, 0x100000, RZ ;  /* 0x0010000000007824 */ /* 0x000fe200078e00ff */
[----:B------:R-:W-:-:S04]  /*ad20*/  LEA R2, R2, 0x3b800000, 0x17 ;  /* 0x3b80000002027811 */ /* 0x000fc800078eb8ff */
[----:B------:R-:W-:-:S07]  /*ad30*/  LOP3.LUT R2, R2, R0, R7, 0xfe, !PT ;  /* 0x0000000002027212 */ /* 0x000fce00078efe07 */
.L_x_9098:
[----:B------:R-:W-:Y:S05]  /*ad40*/  BSYNC.RECONVERGENT B0 ;  /* 0x0000000000007941 */ /* 0x000fea0003800200 */
.L_x_9097:
[----:B------:R-:W0:Y:S02]  /*ad50*/  F2I.S64.TRUNC R2, R2 ;  /* 0x0000000200027311 */ /* 0x000e24000020d900 */
[----:B0-----:R-:W-:Y:S01]  /*ad60*/  PRMT R0, R2, 0x7610, R0 ;  /* 0x0000761002007816 */ /* 0x001fe20000000000 */
[----:B------:R-:W-:Y:S06]  /*ad70*/  BRA `(.L_x_9082) ;  /* 0x0000000400107947 */ /* 0x000fec0003800000 */
.L_x_9095:
        /* <DEDUP_REMOVED lines=21> */
.L_x_9104:
[----:B------:R-:W-:Y:S05]  /*aed0*/  BSYNC.RECONVERGENT B1 ;  /* 0x0000000000017941 */ /* 0x000fea0003800200 */
.L_x_9103:
[----:B------:R-:W-:Y:S02]  /*aee0*/  SHF.L.U32 R0, R0, 0x15, RZ ;  /* 0x0000001500007819 */ /* 0x000fe400000006ff */
[----:B------:R-:W-:-:S04]  /*aef0*/  LEA R2, R2, 0x37800000, 0x17 ;  /* 0x3780000002027811 */ /* 0x000fc800078eb8ff */
[----:B------:R-:W-:-:S07]  /*af00*/  LOP3.LUT R2, R2, R0, R7, 0xfe, !PT ;  /* 0x0000000002027212 */ /* 0x000fce00078efe07 */
.L_x_9102:
[----:B------:R-:W-:Y:S05]  /*af10*/  BSYNC.RECONVERGENT B0 ;  /* 0x0000000000007941 */ /* 0x000fea0003800200 */
.L_x_9101:
[----:B------:R-:W0:Y:S02]  /*af20*/  F2I.S64.TRUNC R2, R2 ;  /* 0x0000000200027311 */ /* 0x000e24000020d900 */
[----:B0-----:R-:W-:Y:S01]  /*af30*/  PRMT R0, R2, 0x7610, R0 ;  /* 0x0000761002007816 */ /* 0x001fe20000000000 */
[----:B------:R-:W-:Y:S06]  /*af40*/  BRA `(.L_x_9082) ;  /* 0x00000000009c7947 */ /* 0x000fec0003800000 */
.L_x_9094:
        /* <DEDUP_REMOVED lines=14> */
.L_x_9108:
[----:B------:R-:W-:Y:S05]  /*b030*/  BSYNC.RECONVERGENT B0 ;  /* 0x0000000000007941 */ /* 0x000fea0003800200 */
.L_x_9107:
[----:B------:R-:W0:Y:S02]  /*b040*/  F2I.S64.TRUNC R2, R2 ;  /* 0x0000000200027311 */ /* 0x000e24000020d900 */
[----:B0-----:R-:W-:Y:S01]  /*b050*/  PRMT R0, R2, 0x7610, R0 ;  /* 0x0000761002007816 */ /* 0x001fe20000000000 */
[----:B------:R-:W-:Y:S06]  /*b060*/  BRA `(.L_x_9082) ;  /* 0x0000000000547947 */ /* 0x000fec0003800000 */
.L_x_9081:
        /* <DEDUP_REMOVED lines=16> */
.L_x_9109:
[----:B------:R-:W-:Y:S01]  /*b170*/  PRMT R0, RZ, 0x7610, R0 ;  /* 0x00007610ff007816 */ /* 0x000fe20000000000 */
[----:B------:R-:W-:Y:S06]  /*b180*/  BRA `(.L_x_9082) ;  /* 0x00000000000c7947 */ /* 0x000fec0003800000 */
.L_x_9106:
[----:B------:R0:W5:Y:S01]  /*b190*/  LDG.E.U8 R0, desc[UR38][R4.64] ;  /* 0x0000002604007981 */ /* 0x000162000c1e1100 */
[----:B------:R-:W-:Y:S05]  /*b1a0*/  BRA `(.L_x_9082) ;  /* 0x0000000000047947 */ /* 0x000fea0003800000 */
.L_x_9105:
[----:B------:R0:W5:Y:S02]  /*b1b0*/  LDG.E.U8 R0, desc[UR38][R4.64] ;  /* 0x0000002604007981 */ /* 0x000164000c1e1100 */
.L_x_9082:
[----:B------:R-:W-:Y:S01]  /*b1c0*/  UPRMT UR4, UR41, 0x9910, URZ ;  /* 0x0000991029047896 */ /* 0x000fe200080000ff */
[----:B-----5:R-:W-:-:S03]  /*b1d0*/  LOP3.LUT R0, R0, 0xff, RZ, 0xc0, !PT ;  /* 0x000000ff00007812 */ /* 0x020fc600078ec0ff */
[----:B------:R-:W-:Y:S01]  /*b1e0*/  UISETP.GT.AND UP0, UPT, UR4, 0x9, UPT ;  /* 0x000000090400788c */ /* 0x000fe2000bf04270 */
[----:B------:R-:W-:-:S04]  /*b1f0*/  VIMNMX.U16x2 R0, PT, PT, R0, UR36, PT ;  /* 0x0000002400007c48 */ /* 0x000fc8000bfe0200 */
[----:B01234-:R-:W-:-:S04]  /*b200*/  PRMT R5, R0, 0x7610, R5 ;  /* 0x0000761000057816 */ /* 0x01ffc80000000005 */
        /* <DEDUP_REMOVED lines=11> */
.L_x_9113:
[----:B------:R-:W-:Y:S01]  /*b2c0*/  STG.E.U8 desc[UR38][R16.64], R5 ;  /* 0x0000000510007986 */ /* 0x000fe2000c101126 */
[----:B------:R-:W-:Y:S05]  /*b2d0*/  EXIT ;  /* 0x000000000000794d */ /* 0x000fea0003800000 */
.L_x_9112:
[----:B------:R-:W-:-:S09]  /*b2e0*/  UISETP.NE.AND UP0, UPT, UR4, 0x2, UPT ;  /* 0x000000020400788c */ /* 0x000fd2000bf05270 */
[----:B------:R-:W-:Y:S05]  /*b2f0*/  BRA.U !UP0, `(.L_x_9115) ;  /* 0x00000001082c7547 */ /* 0x000fea000b800000 */
[----:B------:R-:W-:-:S09]  /*b300*/  UISETP.NE.AND UP0, UPT, UR4, 0x3, UPT ;  /* 0x000000030400788c */ /* 0x000fd2000bf05270 */
[----:B------:R-:W-:Y:S05]  /*b310*/  BRA.U !UP0, `(.L_x_9116) ;  /* 0x0000000108187547 */ /* 0x000fea000b800000 */
[----:B------:R-:W-:-:S09]  /*b320*/  UISETP.NE.AND UP0, UPT, UR4, 0x4, UPT ;  /* 0x000000040400788c */ /* 0x000fd2000bf05270 */
[----:B------:R-:W-:Y:S05]  /*b330*/  BRA.U UP0, `(.L_x_9114) ;  /* 0x0000000900347547 */ /* 0x000fea000b800000 */
[----:B------:R-:W-:Y:S01]  /*b340*/  LOP3.LUT R2, R5, 0xffff, RZ, 0xc0, !PT ;  /* 0x0000ffff05027812 */ /* 0x000fe200078ec0ff */
[----:B------:R-:W-:-:S05]  /*b350*/  IMAD.MOV.U32 R3, RZ, RZ, RZ ;  /* 0x000000ffff037224 */ /* 0x000fca00078e00ff */
[----:B------:R-:W-:Y:S01]  /*b360*/  STG.E.64 desc[UR38][R16.64], R2 ;  /* 0x0000000210007986 */ /* 0x000fe2000c101b26 */
[----:B------:R-:W-:Y:S05]  /*b370*/  EXIT ;  /* 0x000000000000794d */ /* 0x000fea0003800000 */
.L_x_9116:
[----:B------:R-:W-:-:S05]  /*b380*/  LOP3.LUT R5, R5, 0xffff, RZ, 0xc0, !PT ;  /* 0x0000ffff05057812 */ /* 0x000fca00078ec0ff */
[----:B------:R-:W-:Y:S01]  /*b390*/  STG.E desc[UR38][R16.64], R5 ;  /* 0x0000000510007986 */ /* 0x000fe2000c101926 */
[----:B------:R-:W-:Y:S05]  /*b3a0*/  EXIT ;  /* 0x000000000000794d */ /* 0x000fea0003800000 */
.L_x_9115:
[----:B------:R-:W-:Y:S01]  /*b3b0*/  STG.E.U16 desc[UR38][R16.64], R5 ;  /* 0x0000000510007986 */ /* 0x000fe2000c101526 */
[----:B------:R-:W-:Y:S05]  /*b3c0*/  EXIT ;  /* 0x000000000000794d */ /* 0x000fea0003800000 */
.L_x_9111:
[----:B------:R-:W-:-:S09]  /*b3d0*/  UISETP.GT.AND UP0, UPT, UR4, 0x6, UPT ;  /* 0x000000060400788c */ /* 0x000fd2000bf04270 */
[----:B------:R-:W-:Y:S05]  /*b3e0*/  BRA.U UP0, `(.L_x_9117) ;  /* 0x00000001002c7547 */ /* 0x000fea000b800000 */
[----:B------:R-:W-:-:S09]  /*b3f0*/  UISETP.NE.AND UP0, UPT, UR4, 0x5, UPT ;  /* 0x000000050400788c */ /* 0x000fd2000bf05270 */
[----:B------:R-:W-:Y:S05]  /*b400*/  BRA.U !UP0, `(.L_x_9118) ;  /* 0x0000000108147547 */ /* 0x000fea000b800000 */
[----:B------:R-:W-:-:S09]  /*b410*/  UISETP.NE.AND UP0, UPT, UR4, 0x6, UPT ;  /* 0x000000060400788c */ /* 0x000fd2000bf05270 */
[----:B------:R-:W-:Y:S05]  /*b420*/  BRA.U UP0, `(.L_x_9114) ;  /* 0x0000000500f87547 */ /* 0x000fea000b800000 */
[----:B------:R-:W0:Y:S02]  /*b430*/  I2F.U16 R3, R5 ;  /* 0x0000000500037306 */ /* 0x000e240000101000 */
[----:B0-----:R-:W-:Y:S01]  /*b440*/  STG.E desc[UR38][R16.64], R3 ;  /* 0x0000000310007986 */ /* 0x001fe2000c101926 */
[----:B------:R-:W-:Y:S05]  /*b450*/  EXIT ;  /* 0x000000000000794d */ /* 0x000fea0003800000 */
.L_x_9118:
[----:B------:R-:W0:Y:S02]  /*b460*/  I2F.U16 R0, R5 ;  /* 0x0000000500007306 */ /* 0x000e240000101000 */
[----:B0-----:R-:W-:-:S05]  /*b470*/  F2FP.F16.F32.PACK_AB R0, RZ, R0 ;  /* 0x00000000ff00723e */ /* 0x001fca00000000ff */
[----:B------:R-:W-:Y:S01]  /*b480*/  STG.E.U16 desc[UR38][R16.64], R0 ;  /* 0x0000000010007986 */ /* 0x000fe2000c101526 */
[----:B------:R-:W-:Y:S05]  /*b490*/  EXIT ;  /* 0x000000000000794d */ /* 0x000fea0003800000 */
.L_x_9117:
[----:B------:R-:W-:-:S09]  /*b4a0*/  UISETP.NE.AND UP0, UPT, UR4, 0x7, UPT ;  /* 0x000000070400788c */ /* 0x000fd2000bf05270 */
[----:B------:R-:W-:Y:S05]  /*b4b0*/  BRA.U !UP0, `(.L_x_9119) ;  /* 0x0000000108347547 */ /* 0x000fea000b800000 */
[----:B------:R-:W-:-:S09]  /*b4c0*/  UISETP.NE.AND UP0, UPT, UR4, 0x8, UPT ;  /* 0x000000080400788c */ /* 0x000fd2000bf05270 */
[----:B------:R-:W-:Y:S05]  /*b4d0*/  BRA.U !UP0, `(.L_x_9120) ;  /* 0x0000000108187547 */ /* 0x000fea000b800000 */
[----:B------:R-:W-:-:S09]  /*b4e0*/  UISETP.NE.AND UP0, UPT, UR4, 0x9, UPT ;  /* 0x000000090400788c */ /* 0x000fd2000bf05270 */
[----:B------:R-:W-:Y:S05]  /*b4f0*/  BRA.U UP0, `(.L_x_9114) ;  /* 0x0000000500c47547 */ /* 0x000fea000b800000 */
[----:B------:R-:W0:Y:S01]  /*b500*/  I2F.U16 R2, R5 ;  /* 0x0000000500027306 */ /* 0x000e220000101000 */
[----:B------:R-:W-:-:S05]  /*b510*/  IMAD.MOV.U32 R3, RZ, RZ, RZ ;  /* 0x000000ffff037224 */ /* 0x000fca00078e00ff */
[----:B0-----:R-:W-:Y:S01]  /*b520*/  STG.E.64 desc[UR38][R16.64], R2 ;  /* 0x0000000210007986 */ /* 0x001fe2000c101b26 */
[----:B------:R-:W-:Y:S05]  /*b530*/  EXIT ;  /* 0x000000000000794d */ /* 0x000fea0003800000 */
.L_x_9120:
[----:B------:R-:W0:Y:S02]  /*b540*/  I2F.U16 R5, R5 ;  /* 0x0000000500057306 */ /* 0x000e240000101000 */
[----:B0-----:R-:W-:-:S04]  /*b550*/  F2FP.F16.F32.PACK_AB R3, RZ, R5 ;  /* 0x00000005ff03723e */ /* 0x001fc800000000ff */
[----:B------:R-:W-:-:S05]  /*b560*/  PRMT R3, R3, 0x5410, RZ ;  /* 0x0000541003037816 */ /* 0x000fca00000000ff */
[----:B------:R-:W-:Y:S01]  /*b570*/  STG.E desc[UR38][R16.64], R3 ;  /* 0x0000000310007986 */ /* 0x000fe2000c101926 */
[----:B------:R-:W-:Y:S05]  /*b580*/  EXIT ;  /* 0x000000000000794d */ /* 0x000fea0003800000 */
.L_x_9119:
[----:B------:R-:W0:Y:S02]  /*b590*/  I2F.F64.U16 R2, R5 ;  /* 0x0000000500027312 */ /* 0x000e240000101800 */
[----:B0-----:R-:W-:Y:S01]  /*b5a0*/  STG.E.64 desc[UR38][R16.64], R2 ;  /* 0x0000000210007986 */ /* 0x001fe2000c101b26 */
[----:B------:R-:W-:Y:S05]  /*b5b0*/  EXIT ;  /* 0x000000000000794d */ /* 0x000fea0003800000 */
.L_x_9110:
        /* <DEDUP_REMOVED lines=12> */
.L_x_9124:
[----:B------:R-:W0:Y:S01]  /*b680*/  I2F.U16 R5, R5 ;  /* 0x0000000500057306 */ /* 0x000e220000101000 */
[----:B------:R-:W-:Y:S01]  /*b690*/  BSSY.RECONVERGENT B0, `(.L_x_9125) ;  /* 0x0000010000007945 */ /* 0x000fe20003800200 */
[----:B------:R-:W-:Y:S02]  /*b6a0*/  MOV R8, 0x80 ;  /* 0x0000008000087802 */ /* 0x000fe40000000f00 */
        /* <DEDUP_REMOVED lines=13> */
.L_x_9127:
[----:B------:R-:W-:-:S07]  /*b780*/  PRMT R8, R0, 0x7610, R8 ;  /* 0x0000761000087816 */ /* 0x000fce0000000008 */
.L_x_9126:
[----:B------:R-:W-:Y:S05]  /*b790*/  BSYNC.RECONVERGENT B0 ;  /* 0x0000000000007941 */ /* 0x000fea0003800200 */
.L_x_9125:
[----:B------:R-:W-:Y:S01]  /*b7a0*/  STG.E.U8 desc[UR38][R16.64], R8 ;  /* 0x0000000810007986 */ /* 0x000fe2000c101126 */
[----:B------:R-:W-:Y:S05]  /*b7b0*/  EXIT ;  /* 0x000000000000794d */ /* 0x000fea0003800000 */
.L_x_9123:
        /* <DEDUP_REMOVED lines=16> */
.L_x_9130:
[----:B------:R-:W-:-:S07]  /*b8c0*/  PRMT R8, R0, 0x7610, R8 ;  /* 0x0000761000087816 */ /* 0x000fce0000000008 */
.L_x_9129:
[----:B------:R-:W-:Y:S05]  /*b8d0*/  BSYNC.RECONVERGENT B0 ;  /* 0x0000000000007941 */ /* 0x000fea0003800200 */
.L_x_9128:
[----:B------:R-:W-:Y:S01]  /*b8e0*/  STG.E.U8 desc[UR38][R16.64], R8 ;  /* 0x0000000810007986 */ /* 0x000fe2000c101126 */
[----:B------:R-:W-:Y:S05]  /*b8f0*/  EXIT ;  /* 0x000000000000794d */ /* 0x000fea0003800000 */
.L_x_9122:
[----:B------:R-:W-:-:S09]  /*b900*/  UISETP.NE.AND UP0, UPT, UR4, 0x1c, UPT ;  /* 0x0000001c0400788c */ /* 0x000fd2000bf05270 */
[----:B------:R-:W-:Y:S05]  /*b910*/  BRA.U !UP0, `(.L_x_9131) ;  /* 0x00000001085c7547 */ /* 0x000fea000b800000 */
[----:B------:R-:W-:-:S09]  /*b920*/  UISETP.NE.AND UP0, UPT, UR4, 0x1d, UPT ;  /* 0x0000001d0400788c */ /* 0x000fd2000bf05270 */
[----:B------:R-:W-:Y:S05]  /*b930*/  BRA.U !UP0, `(.L_x_9132) ;  /* 0x0000000108447547 */ /* 0x000fea000b800000 */
[----:B------:R-:W-:-:S09]  /*b940*/  UISETP.NE.AND UP0, UPT, UR4, 0x2c, UPT ;  /* 0x0000002c0400788c */ /* 0x000fd2000bf05270 */
[----:B------:R-:W-:Y:S05]  /*b950*/  BRA.U UP0, `(.L_x_9114) ;  /* 0x0000000100ac7547 */ /* 0x000fea000b800000 */
[----:B------:R-:W0:Y:S01]  /*b960*/  I2F.U16 R5, R5 ;  /* 0x0000000500057306 */ /* 0x000e220000101000 */
[----:B------:R-:W-:Y:S01]  /*b970*/  IMAD.MOV.U32 R3, RZ, RZ, 0xff ;  /* 0x000000ffff037424 */ /* 0x000fe200078e00ff */
        /* <DEDUP_REMOVED lines=13> */
.L_x_9132:
[----:B------:R-:W-:Y:S01]  /*ba50*/  LOP3.LUT R2, R5, 0xffff, RZ, 0xc0, !PT ;  /* 0x0000ffff05027812 */ /* 0x000fe200078ec0ff */
[----:B------:R-:W-:-:S05]  /*ba60*/  HFMA2 R3, -RZ, RZ, 0, 0 ;  /* 0x00000000ff037431 */ /* 0x000fca00000001ff */
[----:B------:R-:W-:Y:S01]  /*ba70*/  STG.E.64 desc[UR38][R16.64], R2 ;  /* 0x0000000210007986 */ /* 0x000fe2000c101b26 */
[----:B------:R-:W-:Y:S05]  /*ba80*/  EXIT ;  /* 0x000000000000794d */ /* 0x000fea0003800000 */
.L_x_9131:
[----:B------:R-:W-:-:S05]  /*ba90*/  LOP3.LUT R5, R5, 0xffff, RZ, 0xc0, !PT ;  /* 0x0000ffff05057812 */ /* 0x000fca00078ec0ff */
[----:B------:R-:W-:Y:S01]  /*baa0*/  STG.E desc[UR38][R16.64], R5 ;  /* 0x0000000510007986 */ /* 0x000fe2000c101926 */
[----:B------:R-:W-:Y:S05]  /*bab0*/  EXIT ;  /* 0x000000000000794d */ /* 0x000fea0003800000 */
.L_x_9121:
        /* <DEDUP_REMOVED lines=9> */
[----:B------:R-:W-:Y:S01]  /*bb50*/  STG.E.U8 desc[UR38][R16.64], R3 ;  /* 0x0000000310007986 */ /* 0x000fe2000c101126 */
[----:B------:R-:W-:Y:S05]  /*bb60*/  EXIT ;  /* 0x000000000000794d */ /* 0x000fea0003800000 */
.L_x_9134:
[----:B------:R-:W-:Y:S01]  /*bb70*/  CS2R R6, SRZ ;  /* 0x0000000000067805 */ /* 0x000fe2000001ff00 */
[----:B------:R-:W0:Y:S04]  /*bb80*/  I2F.F64.U16 R4, R5 ;  /* 0x0000000500047312 */ /* 0x000e280000101800 */
[----:B0-----:R-:W-:Y:S01]  /*bb90*/  STG.E.128 desc[UR38][R16.64], R4 ;  /* 0x0000000410007986 */ /* 0x001fe2000c101d26 */
[----:B------:R-:W-:Y:S05]  /*bba0*/  EXIT ;  /* 0x000000000000794d */ /* 0x000fea0003800000 */
.L_x_9133:
[----:B------:R-:W-:-:S09]  /*bbb0*/  UISETP.NE.AND UP0, UPT, UR4, 0xf, UPT ;  /* 0x0000000f0400788c */ /* 0x000fd2000bf05270 */
[----:B------:R-:W-:Y:S05]  /*bbc0*/  BRA.U !UP0, `(.L_x_9135) ;  /* 0x0000000108d47547 */ /* 0x000fea000b800000 */
[----:B------:R-:W-:-:S09]  /*bbd0*/  UISETP.NE.AND UP0, UPT, UR4, 0x17, UPT ;  /* 0x000000170400788c */ /* 0x000fd2000bf05270 */
[----:B------:R-:W-:Y:S05]  /*bbe0*/  BRA.U !UP0, `(.L_x_9136) ;  /* 0x0000000108847547 */ /* 0x000fea000b800000 */
[----:B------:R-:W-:-:S09]  /*bbf0*/  UISETP.NE.AND UP0, UPT, UR4, 0x18, UPT ;  /* 0x000000180400788c */ /* 0x000fd2000bf05270 */
[----:B------:R-:W-:Y:S05]  /*bc00*/  BRA.U !UP0, `(.L_x_9137) ;  /* 0x0000000108447547 */ /* 0x000fea000b800000 */
.L_x_9114:
        /* <DEDUP_REMOVED lines=16> */
.L_x_9138:
[----:B------:R-:W-:Y:S05]  /*bd10*/  EXIT ;  /* 0x000000000000794d */ /* 0x000fea0003800000 */
.L_x_9137:
        /* <DEDUP_REMOVED lines=11> */
.L_x_9140:
[----:B------:R-:W-:Y:S05]  /*bdd0*/  BSYNC.RECONVERGENT B0 ;  /* 0x0000000000007941 */ /* 0x000fea0003800200 */
.L_x_9139:
[----:B------:R-:W-:Y:S01]  /*bde0*/  STG.E.U8 desc[UR38][R16.64], R3 ;  /* 0x0000000310007986 */ /* 0x000fe2000c101126 */
[----:B------:R-:W-:Y:S05]  /*bdf0*/  EXIT ;  /* 0x000000000000794d */ /* 0x000fea0003800000 */
.L_x_9136:
[----:B------:R-:W0:Y:S02]  /*be00*/  I2F.U16 R5, R5 ;  /* 0x0000000500057306 */ /* 0x000e240000101000 */
[----:B0-----:R-:W-:-:S13]  /*be10*/  ISETP.GT.U32.AND P0, PT, R5, 0x477fffff, PT ;  /* 0x477fffff0500780c */ /* 0x001fda0003f04070 */
[----:B------:R-:W-:Y:S05]  /*be20*/  @P0 BRA `(.L_x_9141) ;  /* 0x0000000000280947 */ /* 0x000fea0003800000 */
[----:B------:R-:W-:-:S13]  /*be30*/  ISETP.GE.U32.AND P0, PT, R5, 0x38800000, PT ;  /* 0x388000000500780c */ /* 0x000fda0003f06070 */
[----:B------:R-:W-:-:S04]  /*be40*/  @P0 SHF.R.U32.HI R0, RZ, 0x15, R5 ;  /* 0x00000015ff000819 */ /* 0x000fc80000011605 */
[----:B------:R-:W-:-:S04]  /*be50*/  @P0 LOP3.LUT R0, R0, 0x1, RZ, 0xc0, !PT ;  /* 0x0000000100000812 */ /* 0x000fc800078ec0ff */
[----:B------:R-:W-:-:S04]  /*be60*/  @P0 IADD3 R0, PT, PT, R5, 0x80fffff, R0 ;  /* 0x080fffff05000810 */ /* 0x000fc80007ffe000 */
[----:B------:R-:W-:-:S05]  /*be70*/  @P0 SHF.R.U32.HI R3, RZ, 0x15, R0 ;  /* 0x00000015ff030819 */ /* 0x000fca0000011600 */
[----:B------:R0:W-:Y:S01]  /*be80*/  @P0 STG.E.U8 desc[UR38][R16.64], R3 ;  /* 0x0000000310000986 */ /* 0x0001e2000c101126 */
[----:B------:R-:W-:Y:S05]  /*be90*/  @P0 EXIT ;  /* 0x000000000000094d */ /* 0x000fea0003800000 */
[----:B0-----:R-:W-:-:S05]  /*bea0*/  FADD.FTZ R3, R5, 128 ;  /* 0x4300000005037421 */ /* 0x001fca0000010000 */
[----:B------:R-:W-:Y:S01]  /*beb0*/  STG.E.U8 desc[UR38][R16.64], R3 ;  /* 0x0000000310007986 */ /* 0x000fe2000c101126 */
[----:B------:R-:W-:Y:S05]  /*bec0*/  EXIT ;  /* 0x000000000000794d */ /* 0x000fea0003800000 */
.L_x_9141:
[----:B------:R-:W-:Y:S02]  /*bed0*/  ISETP.GT.U32.AND P0, PT, R5, 0x7f800000, PT ;  /* 0x7f8000000500780c */ /* 0x000fe40003f04070 */
[----:B------:R-:W-:-:S04]  /*bee0*/  MOV R3, 0x7f ;  /* 0x0000007f00037802 */ /* 0x000fc80000000f00 */
[----:B------:R-:W-:-:S05]  /*bef0*/  SEL R3, R3, 0x7c, P0 ;  /* 0x0000007c03037807 */ /* 0x000fca0000000000 */
[----:B------:R-:W-:Y:S01]  /*bf00*/  STG.E.U8 desc[UR38][R16.64], R3 ;  /* 0x0000000310007986 */ /* 0x000fe2000c101126 */
[----:B------:R-:W-:Y:S05]  /*bf10*/  EXIT ;  /* 0x000000000000794d */ /* 0x000fea0003800000 */
.L_x_9135:
[----:B------:R-:W0:Y:S02]  /*bf20*/  I2F.U16 R0, R5 ;  /* 0x0000000500007306 */ /* 0x000e240000101000 */
[----:B0-----:R-:W-:-:S05]  /*bf30*/  F2FP.BF16.F32.PACK_AB R0, RZ, R0 ;  /* 0x00000000ff00723e */ /* 0x001fca00000010ff */
[----:B------:R-:W-:Y:S01]  /*bf40*/  STG.E.U16 desc[UR38][R16.64], R0 ;  /* 0x0000000010007986 */ /* 0x000fe2000c101526 */
[----:B------:R-:W-:Y:S05]  /*bf50*/  EXIT ;  /* 0x000000000000794d */ /* 0x000fea0003800000 */
.L_x_9142:
        /* <DEDUP_REMOVED lines=10> */
.L_x_35883:


//--------------------- .text._ZN2at6native27unrolled_elementwise_kernelIZZZNS0_21clamp_max_kernel_cudaERNS_18TensorIteratorBaseERKN3c106ScalarEENKUlvE_clEvENKUlvE_clEvEUlhE_St5arrayIPcLm2EELi4E23TrivialOffsetCalculatorILi1EjESF_NS0_6memory12LoadWithCastILi1EEENSG_13StoreWithCastILi1EEEEEviT_T0_T2_T3_T4_T5_ --------------------------
	.section	.text._ZN2at6native27unrolled_elementwise_kernelIZZZNS0_21clamp_max_kernel_cudaERNS_18TensorIteratorBaseERKN3c106ScalarEENKUlvE_clEvENKUlvE_clEvEUlhE_St5arrayIPcLm2EELi4E23TrivialOffsetCalculatorILi1EjESF_NS0_6memory12LoadWithCastILi1EEENSG_13StoreWithCastILi1EEEEEviT_T0_T2_T3_T4_T5_,"ax",@progbits
	.align	128
        .global         _ZN2at6native27unrolled_elementwise_kernelIZZZNS0_21clamp_max_kernel_cudaERNS_18TensorIteratorBaseERKN3c106ScalarEENKUlvE_clEvENKUlvE_clEvEUlhE_St5arrayIPcLm2EELi4E23TrivialOffsetCalculatorILi1EjESF_NS0_6memory12LoadWithCastILi1EEENSG_13StoreWithCastILi1EEEEEviT_T0_T2_T3_T4_T5_
        .type           _ZN2at6native27unrolled_elementwise_kernelIZZZNS0_21clamp_max_kernel_cudaERNS_18TensorIteratorBaseERKN3c106ScalarEENKUlvE_clEvENKUlvE_clEvEUlhE_St5arrayIPcLm2EELi4E23TrivialOffsetCalculatorILi1EjESF_NS0_6memory12LoadWithCastILi1EEENSG_13StoreWithCastILi1EEEEEviT_T0_T2_T3_T4_T5_,@function
        .size           _ZN2at6native27unrolled_elementwise_kernelIZZZNS0_21clamp_max_kernel_cudaERNS_18TensorIteratorBaseERKN3c106ScalarEENKUlvE_clEvENKUlvE_clEvEUlhE_St5arrayIPcLm2EELi4E23TrivialOffsetCalculatorILi1EjESF_NS0_6memory12LoadWithCastILi1EEENSG_13StoreWithCastILi1EEEEEviT_T0_T2_T3_T4_T5_,(.L_x_35884 - _ZN2at6native27unrolled_elementwise_kernelIZZZNS0_21clamp_max_kernel_cudaERNS_18TensorIteratorBaseERKN3c106ScalarEENKUlvE_clEvENKUlvE_clEvEUlhE_St5arrayIPcLm2EELi4E23TrivialOffsetCalculatorILi1EjESF_NS0_6memory12LoadWithCastILi1EEENSG_13StoreWithCastILi1EEEEEviT_T0_T2_T3_T4_T5_)
        .other          _ZN2at6native27unrolled_elementwise_kernelIZZZNS0_21clamp_max_kernel_cudaERNS_18TensorIteratorBaseERKN3c106ScalarEENKUlvE_clEvENKUlvE_clEvEUlhE_St5arrayIPcLm2EELi4E23TrivialOffsetCalculatorILi1EjESF_NS0_6memory12LoadWithCastILi1EEENSG_13StoreWithCastILi1EEEEEviT_T0_T2_T3_T4_T5_,@"STO_CUDA_ENTRY STV_DEFAULT"
_ZN2at6native27unrolled_elementwise_kernelIZZZNS0_21clamp_max_kernel_cudaERNS_18TensorIteratorBaseERKN3c106ScalarEENKUlvE_clEvENKUlvE_clEvEUlhE_St5arrayIPcLm2EELi4E23TrivialOffsetCalculatorILi1EjESF_NS0_6memory12LoadWithCastILi1EEENSG_13StoreWithCastILi1EEEEEviT_T0_T2_T3_T4_T5_:
.text._ZN2at6native27unrolled_elementwise_kernelIZZZNS0_21clamp_max_kernel_cudaERNS_18TensorIteratorBaseERKN3c106ScalarEENKUlvE_clEvENKUlvE_clEvEUlhE_St5arrayIPcLm2EELi4E23TrivialOffsetCalculatorILi1EjESF_NS0_6memory12LoadWithCastILi1EEENSG_13StoreWithCastILi1EEEEEviT_T0_T2_T3_T4_T5_:
        /* <DEDUP_REMOVED lines=31> */
.L_x_9148:
[----:B------:R3:W5:Y:S01]  /*01f0*/  LDG.E.U8 R22, desc[UR36][R4.64] ;  /* 0x0000002404167981 */ /* 0x000762000c1e1100 */
[----:B------:R-:W-:Y:S05]  /*0200*/  BRA `(.L_x_9150) ;  /* 0x0000000c005c7947 */ /* 0x000fea0003800000 */
.L_x_9147:
        /* <DEDUP_REMOVED lines=8> */
.L_x_9152:
[----:B------:R1:W5:Y:S01]  /*0290*/  LDG.E.U8 R22, desc[UR36][R4.64] ;  /* 0x0000002404167981 */ /* 0x000362000c1e1100 */
[----:B------:R-:W-:Y:S05]  /*02a0*/  BRA `(.L_x_9150) ;  /* 0x0000000c00347947 */ /* 0x000fea0003800000 */
.L_x_9151:
[----:B------:R2:W5:Y:S01]  /*02b0*/  LDG.E.U16 R22, desc[UR36][R4.64] ;  /* 0x0000002404167981 */ /* 0x000562000c1e1500 */
[----:B------:R-:W-:Y:S05]  /*02c0*/  BRA `(.L_x_9150) ;  /* 0x0000000c002c7947 */ /* 0x000fea0003800000 */
.L_x_9146:
        /* <DEDUP_REMOVED lines=10> */
.L_x_9154:
[----:B------:R-:W2:Y:S02]  /*0370*/  LDG.E.U16 R2, desc[UR36][R4.64] ;  /* 0x0000002404027981 */ /* 0x000ea4000c1e1500 */
[----:B--2---:R-:W-:-:S06]  /*0380*/  HADD2.F32 R2, -RZ, R2.H0_H0 ;  /* 0x20000002ff027230 */ /* 0x004fcc0000004100 */
[----:B------:R-:W0:Y:S02]  /*0390*/  F2I.S64.TRUNC R2, R2 ;  /* 0x0000000200027311 */ /* 0x000e24000020d900 */
[----:B0-----:R-:W-:Y:S01]  /*03a0*/  PRMT R22, R2, 0x7610, R22 ;  /* 0x0000761002167816 */ /* 0x001fe20000000016 */
[----:B------:R-:W-:Y:S06]  /*03b0*/  BRA `(.L_x_9150) ;  /* 0x0000000800f07947 */ /* 0x000fec0003800000 */
.L_x_9153:
        /* <DEDUP_REMOVED lines=10> */
.L_x_9156:
[----:B------:R-:W2:Y:S02]  /*0460*/  LDG.E.U16 R4, desc[UR36][R4.64] ;  /* 0x0000002404047981 */ /* 0x000ea4000c1e1500 */
[----:B--2---:R-:W-:-:S06]  /*0470*/  HADD2.F32 R2, -RZ, R4.H0_H0 ;  /* 0x20000004ff027230 */ /* 0x004fcc0000004100 */
[----:B------:R-:W0:Y:S02]  /*0480*/  F2I.S64.TRUNC R2, R2 ;  /* 0x0000000200027311 */ /* 0x000e24000020d900 */
[----:B0-----:R-:W-:Y:S01]  /*0490*/  PRMT R22, R2, 0x7610, R22 ;  /* 0x0000761002167816 */ /* 0x001fe20000000016 */
[----:B------:R-:W-:Y:S06]  /*04a0*/  BRA `(.L_x_9150) ;  /* 0x0000000800b47947 */ /* 0x000fec0003800000 */
.L_x_9155:
[----:B------:R-:W2:Y:S02]  /*04b0*/  LDG.E.64 R2, desc[UR36][R4.64] ;  /* 0x0000002404027981 */ /* 0x000ea4000c1e1b00 */
[----:B--2---:R-:W0:Y:S02]  /*04c0*/  F2I.S64.F64.TRUNC R2, R2 ;  /* 0x0000000200027311 */ /* 0x004e24000030d900 */
[----:B0-----:R-:W-:Y:S01]  /*04d0*/  PRMT R22, R2, 0x7610, R22 ;  /* 0x0000761002167816 */ /* 0x001fe20000000016 */
[----:B------:R-:W-:Y:S06]  /*04e0*/  BRA `(.L_x_9150) ;  /* 0x0000000800a47947 */ /* 0x000fec0003800000 */
.L_x_9145:
        /* <DEDUP_REMOVED lines=12> */
.L_x_9159:
[----:B------:R-:W2:Y:S02]  /*05b0*/  LDG.E.64 R4, desc[UR36][R4.64] ;  /* 0x0000002404047981 */ /* 0x000ea4000c1e1b00 */
[----:B--2---:R-:W0:Y:S02]  /*05c0*/  F2I.S64.F64.TRUNC R2, R4 ;  /* 0x0000000400027311 */ /* 0x004e24000030d900 */
[----:B0-----:R-:W-:Y:S01]  /*05d0*/  PRMT R22, R2, 0x7610, R22 ;  /* 0x0000761002167816 */ /* 0x001fe20000000016 */
[----:B------:R-:W-:Y:S06]  /*05e0*/  BRA `(.L_x_9150) ;  /* 0x0000000800647947 */ /* 0x000fec0003800000 */
.L_x_9158:
        /* <DEDUP_REMOVED lines=27> */
.L_x_9161:
        /* <DEDUP_REMOVED lines=14> */
.L_x_9160:
[----:B------:R-:W2:Y:S02]  /*0880*/  LDG.E.U16 R2, desc[UR36][R4.64] ;  /* 0x0000002404027981 */ /* 0x000ea4000c1e1500 */
[----:B--2---:R-:W-:-:S06]  /*0890*/  IMAD.U32 R2, R2, 0x10000, RZ ;  /* 0x0001000002027824 */ /* 0x004fcc00078e00ff */
[----:B------:R-:W0:Y:S02]  /*08a0*/  F2I.S64.TRUNC R2, R2 ;  /* 0x0000000200027311 */ /* 0x000e24000020d900 */
[----:B0-----:R-:W-:Y:S01]  /*08b0*/  PRMT R22, R2, 0x7610, R22 ;  /* 0x0000761002167816 */ /* 0x001fe20000000016 */
[----:B------:R-:W-:Y:S06]  /*08c0*/  BRA `(.L_x_9150) ;  /* 0x0000000400ac7947 */ /* 0x000fec0003800000 */
.L_x_9157:
        /* <DEDUP_REMOVED lines=10> */
.L_x_9164:
        /* <DEDUP_REMOVED lines=21> */
.L_x_9168:
[----:B------:R-:W-:Y:S05]  /*0ac0*/  BSYNC.RECONVERGENT B1 ;  /* 0x0000000000017941 */ /* 0x000fea0003800200 */
.L_x_9167:
[----:B------:R-:W-:Y:S01]  /*0ad0*/  IMAD.SHL.U32 R0, R0, 0x100000, RZ ;  /* 0x0010000000007824 */ /* 0x000fe200078e00ff */
[----:B------:R-:W-:-:S04]  /*0ae0*/  LEA R2, R2, 0x3b800000, 0x17 ;  /* 0x3b80000002027811 */ /* 0x000fc800078eb8ff */
[----:B------:R-:W-:-:S07]  /*0af0*/  LOP3.LUT R2, R2, R0, R7, 0xfe, !PT ;  /* 0x0000000002027212 */ /* 0x000fce00078efe07 */
.L_x_9166:
[----:B------:R-:W-:Y:S05]  /*0b00*/  BSYNC.RECONVERGENT B0 ;  /* 0x0000000000007941 */ /* 0x000fea0003800200 */
.L_x_9165:
[----:B------:R-:W0:Y:S02]  /*0b10*/  F2I.S64.TRUNC R2, R2 ;  /* 0x0000000200027311 */ /* 0x000e24000020d900 */
[----:B0-----:R-:W-:Y:S01]  /*0b20*/  PRMT R22, R2, 0x7610, R22 ;  /* 0x0000761002167816 */ /* 0x001fe20000000016 */
[----:B------:R-:W-:Y:S06]  /*0b30*/  BRA `(.L_x_9150) ;  /* 0x0000000400107947 */ /* 0x000fec0003800000 */
.L_x_9163:
        /* <DEDUP_REMOVED lines=21> */
.L_x_9172:
[----:B------:R-:W-:Y:S05]  /*0c90*/  BSYNC.RECONVERGENT B1 ;  /* 0x0000000000017941 */ /* 0x000fea0003800200 */
.L_x_9171:
[----:B------:R-:W-:Y:S01]  /*0ca0*/  IMAD.SHL.U32 R0, R0, 0x200000, RZ ;  /* 0x0020000000007824 */ /* 0x000fe200078e00ff */
[----:B------:R-:W-:-:S04]  /*0cb0*/  LEA R2, R2, 0x37800000, 0x17 ;  /* 0x3780000002027811 */ /* 0x000fc800078eb8ff */
[----:B------:R-:W-:-:S07]  /*0cc0*/  LOP3.LUT R2, R2, R0, R7, 0xfe, !PT ;  /* 0x0000000002027212 */ /* 0x000fce00078efe07 */
.L_x_9170:
[----:B------:R-:W-:Y:S05]  /*0cd0*/  BSYNC.RECONVERGENT B0 ;  /* 0x0000000000007941 */ /* 0x000fea0003800200 */
.L_x_9169:
[----:B------:R-:W0:Y:S02]  /*0ce0*/  F2I.S64.TRUNC R2, R2 ;  /* 0x0000000200027311 */ /* 0x000e24000020d900 */
[----:B0-----:R-:W-:Y:S01]  /*0cf0*/  PRMT R22, R2, 0x7610, R22 ;  /* 0x0000761002167816 */ /* 0x001fe20000000016 */
[----:B------:R-:W-:Y:S06]  /*0d00*/  BRA `(.L_x_9150) ;  /* 0x00000000009c7947 */ /* 0x000fec0003800000 */
.L_x_9162:
[----:B------:R-:W-:-:S09]  /*0d10*/  UISETP.NE.AND UP0, UPT, UR4, 0x1c, UPT ;  /* 0x0000001c0400788c */ /* 0x000fd2000bf05270 */
[----:B------:R-:W-:Y:S05]  /*0d20*/  BRA.U !UP0, `(.L_x_9173) ;  /* 0x0000000108907547 */ /* 0x000fea000b800000 */
[----:B------:R-:W-:-:S09]  /*0d30*/  UISETP.NE.AND UP0, UPT, UR4, 0x1d, UPT ;  /* 0x0000001d0400788c */ /* 0x000fd2000bf05270 */
[----:B------:R-:W-:Y:S05]  /*0d40*/  BRA.U !UP0, `(.L_x_9174) ;  /* 0x0000000108807547 */ /* 0x000fea000b800000 */
[----:B------:R-:W-:-:S09]  /*0d50*/  UISETP.NE.AND UP0, UPT, UR4, 0x2c, UPT ;  /* 0x0000002c0400788c */ /* 0x000fd2000bf05270 */
[----:B------:R-:W-:Y:S05]  /*0d60*/  BRA.U !UP0, `(.L_x_9175) ;  /* 0x0000000108487547 */ /* 0x000fea000b800000 */
.L_x_9149:
        /* <DEDUP_REMOVED lines=16> */
.L_x_9176:
[----:B------:R-:W-:Y:S01]  /*0e70*/  PRMT R22, RZ, 0x7610, R22 ;  /* 0x00007610ff167816 */ /* 0x000fe20000000016 */
[----:B------:R-:W-:Y:S06]  /*0e80*/  BRA `(.L_x_9150) ;  /* 0x00000000003c7947 */ /* 0x000fec0003800000 */
.L_x_9175:
        /* <DEDUP_REMOVED lines=8> */
.L_x_9178:
[----:B------:R-:W-:Y:S05]  /*0f10*/  BSYNC.RECONVERGENT B0 ;  /* 0x0000000000007941 */ /* 0x000fea0003800200 */
.L_x_9177:
[----:B------:R-:W0:Y:S02]  /*0f20*/  F2I.S64.TRUNC R2, R2 ;  /* 0x0000000200027311 */ /* 0x000e24000020d900 */
[----:B0-----:R-:W-:Y:S01]  /*0f30*/  PRMT R22, R2, 0x7610, R22 ;  /* 0x0000761002167816 */ /* 0x001fe20000000016 */
[----:B------:R-:W-:Y:S06]  /*0f40*/  BRA `(.L_x_9150) ;  /* 0x00000000000c7947 */ /* 0x000fec0003800000 */
.L_x_9174:
[----:B------:R0:W5:Y:S01]  /*0f50*/  LDG.E.U8 R22, desc[UR36][R4.64] ;  /* 0x0000002404167981 */ /* 0x000162000c1e1100 */
[----:B------:R-:W-:Y:S05]  /*0f60*/  BRA `(.L_x_9150) ;  /* 0x0000000000047947 */ /* 0x000fea0003800000 */
.L_x_9173:
[----:B------:R0:W5:Y:S02]  /*0f70*/  LDG.E.U8 R22, desc[UR36][R4.64] ;  /* 0x0000002404167981 */ /* 0x000164000c1e1100 */
.L_x_9150:
[----:B------:R-:W-:-:S07]  /*0f80*/  VIADD R18, R19, 0x80 ;  /* 0x0000008013127836 */ /* 0x000fce0000000000 */
.L_x_9144:
[----:B------:R-:W-:Y:S05]  /*0f90*/  BSYNC.RECONVERGENT B6 ;  /* 0x0000000000067941 */ /* 0x000fea0003800200 */
.L_x_9143:
        /* <DEDUP_REMOVED lines=23> */
.L_x_9184:
[----:B------:R0:W5:Y:S01]  /*1110*/  LDG.E.U8 R23, desc[UR36][R4.64] ;  /* 0x0000002404177981 */ /* 0x000162000c1e1100 */
[----:B------:R-:W-:Y:S05]  /*1120*/  BRA `(.L_x_9186) ;  /* 0x0000000c005c7947 */ /* 0x000fea0003800000 */
.L_x_9183:
        /* <DEDUP_REMOVED lines=8> */
.L_x_9188:
[----:B------:R4:W5:Y:S01]  /*11b0*/  LDG.E.U8 R23, desc[UR36][R4.64] ;  /* 0x0000002404177981 */ /* 0x000962000c1e1100 */
[----:B------:R-:W-:Y:S05]  /*11c0*/  BRA `(.L_x_9186) ;  /* 0x0000000c00347947 */ /* 0x000fea0003800000 */
.L_x_9187:
[----:B------:R0:W5:Y:S01]  /*11d0*/  LDG.E.U16 R23, desc[UR36][R4.64] ;  /* 0x0000002404177981 */ /* 0x000162000c1e1500 */
[----:B------:R-:W-:Y:S05]  /*11e0*/  BRA `(.L_x_9186) ;  /* 0x0000000c002c7947 */ /* 0x000fea0003800000 */
.L_x_9182:
        /* <DEDUP_REMOVED lines=10> */
.L_x_9190:
[----:B------:R-:W2:Y:S02]  /*1290*/  LDG.E.U16 R2, desc[UR36][R4.64] ;  /* 0x0000002404027981 */ /* 0x000ea4000c1e1500 */
[----:B--2---:R-:W-:-:S06]  /*12a0*/  HADD2.F32 R2, -RZ, R2.H0_H0 ;  /* 0x20000002ff027230 */ /* 0x004fcc0000004100 */
[----:B------:R-:W0:Y:S02]  /*12b0*/  F2I.S64.TRUNC R2, R2 ;  /* 0x0000000200027311 */ /* 0x000e24000020d900 */
[----:B0-----:R-:W-:Y:S01]  /*12c0*/  PRMT R23, R2, 0x7610, R23 ;  /* 0x0000761002177816 */ /* 0x001fe20000000017 */
[----:B------:R-:W-:Y:S06]  /*12d0*/  BRA `(.L_x_9186) ;  /* 0x0000000800f07947 */ /* 0x000fec0003800000 */
.L_x_9189:
        /* <DEDUP_REMOVED lines=10> */
.L_x_9192:
[----:B------:R-:W2:Y:S02]  /*1380*/  LDG.E.U16 R4, desc[UR36][R4.64] ;  /* 0x0000002404047981 */ /* 0x000ea4000c1e1500 */
[----:B--2---:R-:W-:-:S06]  /*1390*/  HADD2.F32 R2, -RZ, R4.H0_H0 ;  /* 0x20000004ff027230 */ /* 0x004fcc0000004100 */
[----:B------:R-:W0:Y:S02]  /*13a0*/  F2I.S64.TRUNC R2, R2 ;  /* 0x0000000200027311 */ /* 0x000e24000020d900 */
[----:B0-----:R-:W-:Y:S01]  /*13b0*/  PRMT R23, R2, 0x7610, R23 ;  /* 0x0000761002177816 */ /* 0x001fe20000000017 */
[----:B------:R-:W-:Y:S06]  /*13c0*/  BRA `(.L_x_9186) ;  /* 0x0000000800b47947 */ /* 0x000fec0003800000 */
.L_x_9191:
[----:B------:R-:W2:Y:S02]  /*13d0*/  LDG.E.64 R2, desc[UR36][R4.64] ;  /* 0x0000002404027981 */ /* 0x000ea4000c1e1b00 */
[----:B--2---:R-:W0:Y:S02]  /*13e0*/  F2I.S64.F64.TRUNC R2, R2 ;  /* 0x0000000200027311 */ /* 0x004e24000030d900 */
[----:B0-----:R-:W-:Y:S01]  /*13f0*/  PRMT R23, R2, 0x7610, R23 ;  /* 0x0000761002177816 */ /* 0x001fe20000000017 */
[----:B------:R-:W-:Y:S06]  /*1400*/  BRA `(.L_x_9186) ;  /* 0x0000000800a47947 */ /* 0x000fec0003800000 */
.L_x_9181:
        /* <DEDUP_REMOVED lines=12> */
.L_x_9195:
[----:B------:R-:W2:Y:S02]  /*14d0*/  LDG.E.64 R4, desc[UR36][R4.64] ;  /* 0x0000002404047981 */ /* 0x000ea4000c1e1b00 */
[----:B--2---:R-:W0:Y:S02]  /*14e0*/  F2I.S64.F64.TRUNC R2, R4 ;  /* 0x0000000400027311 */ /* 0x004e24000030d900 */
[----:B0-----:R-:W-:Y:S01]  /*14f0*/  PRMT R23, R2, 0x7610, R23 ;  /* 0x0000761002177816 */ /* 0x001fe20000000017 */
[----:B------:R-:W-:Y:S06]  /*1500*/  BRA `(.L_x_9186) ;  /* 0x0000000800647947 */ /* 0x000fec0003800000 */
.L_x_9194:
        /* <DEDUP_REMOVED lines=27> */
.L_x_9197:
        /* <DEDUP_REMOVED lines=14> */
.L_x_9196:
[----:B------:R-:W2:Y:S02]  /*17a0*/  LDG.E.U16 R2, desc[UR36][R4.64] ;  /* 0x0000002404027981 */ /* 0x000ea4000c1e1500 */
[----:B--2---:R-:W-:-:S06]  /*17b0*/  IMAD.U32 R2, R2, 0x10000, RZ ;  /* 0x0001000002027824 */ /* 0x004fcc00078e00ff */
[----:B------:R-:W0:Y:S02]  /*17c0*/  F2I.S64.TRUNC R2, R2 ;  /* 0x0000000200027311 */ /* 0x000e24000020d900 */
[----:B0-----:R-:W-:Y:S01]  /*17d0*/  PRMT R23, R2, 0x7610, R23 ;  /* 0x0000761002177816 */ /* 0x001fe20000000017 */
[----:B------:R-:W-:Y:S06]  /*17e0*/  BRA `(.L_x_9186) ;  /* 0x0000000400ac7947 */ /* 0x000fec0003800000 */
.L_x_9193:
        /* <DEDUP_REMOVED lines=10> */
.L_x_9200:
        /* <DEDUP_REMOVED lines=21> */
.L_x_9204:
[----:B------:R-:W-:Y:S05]  /*19e0*/  BSYNC.RECONVERGENT B1 ;  /* 0x0000000000017941 */ /* 0x000fea0003800200 */
.L_x_9203:
[----:B------:R-:W-:Y:S01]  /*19f0*/  IMAD.SHL.U32 R0, R0, 0x100000, RZ ;  /* 0x0010000000007824 */ /* 0x000fe200078e00ff */
[----:B------:R-:W-:-:S04]  /*1a00*/  LEA R2, R2, 0x3b800000, 0x17 ;  /* 0x3b80000002027811 */ /* 0x000fc800078eb8ff */
[----:B------:R-:W-:-:S07]  /*1a10*/  LOP3.LUT R2, R2, R0, R7, 0xfe, !PT ;  /* 0x0000000002027212 */ /* 0x000fce00078efe07 */
.L_x_9202:
[----:B------:R-:W-:Y:S05]  /*1a20*/  BSYNC.RECONVERGENT B0 ;  /* 0x0000000000007941 */ /* 0x000fea0003800200 */
.L_x_9201:
[----:B------:R-:W0:Y:S02]  /*1a30*/  F2I.S64.TRUNC R2, R2 ;  /* 0x0000000200027311 */ /* 0x000e24000020d900 */
[----:B0-----:R-:W-:Y:S01]  /*1a40*/  PRMT R23, R2, 0x7610, R23 ;  /* 0x0000761002177816 */ /* 0x001fe20000000017 */
[----:B------:R-:W-:Y:S06]  /*1a50*/  BRA `(.L_x_9186) ;  /* 0x0000000400107947 */ /* 0x000fec0003800000 */
.L_x_9199:
        /* <DEDUP_REMOVED lines=21> */
.L_x_9208:
[----:B------:R-:W-:Y:S05]  /*1bb0*/  BSYNC.RECONVERGENT B1 ;  /* 0x0000000000017941 */ /* 0x000fea0003800200 */
.L_x_9207:
[----:B------:R-:W-:Y:S01]  /*1bc0*/  IMAD.SHL.U32 R0, R0, 0x200000, RZ ;  /* 0x0020000000007824 */ /* 0x000fe200078e00ff */
[----:B------:R-:W-:-:S04]  /*1bd0*/  LEA R2, R2, 0x37800000, 0x17 ;  /* 0x3780000002027811 */ /* 0x000fc800078eb8ff */
[----:B------:R-:W-:-:S07]  /*1be0*/  LOP3.LUT R2, R2, R0, R7, 0xfe, !PT ;  /* 0x0000000002027212 */ /* 0x000fce00078efe07 */
.L_x_9206:
[----:B------:R-:W-:Y:S05]  /*1bf0*/  BSYNC.RECONVERGENT B0 ;  /* 0x0000000000007941 */ /* 0x000fea0003800200 */
.L_x_9205:
[----:B------:R-:W0:Y:S02]  /*1c00*/  F2I.S64.TRUNC R2, R2 ;  /* 0x0000000200027311 */ /* 0x000e24000020d900 */
[----:B0-----:R-:W-:Y:S01]  /*1c10*/  PRMT R23, R2, 0x7610, R23 ;  /* 0x0000761002177816 */ /* 0x001fe20000000017 */
[----:B------:R-:W-:Y:S06]  /*1c20*/  BRA `(.L_x_9186) ;  /* 0x00000000009c7947 */ /* 0x000fec0003800000 */
.L_x_9198:
        /* <DEDUP_REMOVED lines=14> */
.L_x_9212:
[----:B------:R-:W-:Y:S05]  /*1d10*/  BSYNC.RECONVERGENT B0 ;  /* 0x0000000000007941 */ /* 0x000fea0003800200 */
.L_x_9211:
[----:B------:R-:W0:Y:S02]  /*1d20*/  F2I.S64.TRUNC R2, R2 ;  /* 0x0000000200027311 */ /* 0x000e24000020d900 */
[----:B0-----:R-:W-:Y:S01]  /*1d30*/  PRMT R23, R2, 0x7610, R23 ;  /* 0x0000761002177816 */ /* 0x001fe20000000017 */
[----:B------:R-:W-:Y:S06]  /*1d40*/  BRA `(.L_x_9186) ;  /* 0x0000000000547947 */ /* 0x000fec0003800000 */
.L_x_9185:
        /* <DEDUP_REMOVED lines=16> */
.L_x_9213:
[----:B------:R-:W-:Y:S01]  /*1e50*/  PRMT R23, RZ, 0x7610, R23 ;  /* 0x00007610ff177816 */ /* 0x000fe20000000017 */
[----:B------:R-:W-:Y:S06]  /*1e60*/  BRA `(.L_x_9186) ;  /* 0x00000000000c7947 */ /* 0x000fec0003800000 */
.L_x_9210:
[----:B------:R1:W5:Y:S01]  /*1e70*/  LDG.E.U8 R23, desc[UR36][R4.64] ;  /* 0x0000002404177981 */ /* 0x000362000c1e1100 */
[----:B------:R-:W-:Y:S05]  /*1e80*/  BRA `(.L_x_9186) ;  /* 0x0000000000047947 */ /* 0x000fea0003800000 */
.L_x_9209:
[----:B------:R0:W5:Y:S02]  /*1e90*/  LDG.E.U8 R23, desc[UR36][R4.64] ;  /* 0x0000002404177981 */ /* 0x000164000c1e1100 */
.L_x_9186:
[----:B------:R-:W-:-:S07]  /*1ea0*/  VIADD R18, R18, 0x80 ;  /* 0x0000008012127836 */ /* 0x000fce0000000000 */
.L_x_9180:
[----:B------:R-:W-:Y:S05]  /*1eb0*/  BSYNC.RECONVERGENT B6 ;  /* 0x0000000000067941 */ /* 0x000fea0003800200 */
.L_x_9179:
        /* <DEDUP_REMOVED lines=23> */
.L_x_9219:
[----:B------:R0:W5:Y:S01]  /*2030*/  LDG.E.U8 R24, desc[UR36][R4.64] ;  /* 0x0000002404187981 */ /* 0x000162000c1e1100 */
[----:B------:R-:W-:Y:S05]  /*2040*/  BRA `(.L_x_9221) ;  /* 0x0000000c005c7947 */ /* 0x000fea0003800000 */
.L_x_9218:
        /* <DEDUP_REMOVED lines=8> */
.L_x_9223:
[----:B------:R3:W5:Y:S01]  /*20d0*/  LDG.E.U8 R24, desc[UR36][R4.64] ;  /* 0x0000002404187981 */ /* 0x000762000c1e1100 */
[----:B------:R-:W-:Y:S05]  /*20e0*/  BRA `(.L_x_9221) ;  /* 0x0000000c00347947 */ /* 0x000fea0003800000 */
.L_x_9222:
[----:B------:R0:W5:Y:S01]  /*20f0*/  LDG.E.U16 R24, desc[UR36][R4.64] ;  /* 0x0000002404187981 */ /* 0x000162000c1e1500 */
[----:B------:R-:W-:Y:S05]  /*2100*/  BRA `(.L_x_9221) ;  /* 0x0000000c002c7947 */ /* 0x000fea0003800000 */
.L_x_9217:
        /* <DEDUP_REMOVED lines=10> */
.L_x_9225:
[----:B------:R-:W2:Y:S02]  /*21b0*/  LDG.E.U16 R2, desc[UR36][R4.64] ;  /* 0x0000002404027981 */ /* 0x000ea4000c1e1500 */
[----:B--2---:R-:W-:-:S06]  /*21c0*/  HADD2.F32 R2, -RZ, R2.H0_H0 ;  /* 0x20000002ff027230 */ /* 0x004fcc0000004100 */
[----:B------:R-:W0:Y:S02]  /*21d0*/  F2I.S64.TRUNC R2, R2 ;  /* 0x0000000200027311 */ /* 0x000e24000020d900 */
[----:B0-----:R-:W-:Y:S01]  /*21e0*/  PRMT R24, R2, 0x7610, R24 ;  /* 0x0000761002187816 */ /* 0x001fe20000000018 */
[----:B------:R-:W-:Y:S06]  /*21f0*/  BRA `(.L_x_9221) ;  /* 0x0000000800f07947 */ /* 0x000fec0003800000 */
.L_x_9224:
        /* <DEDUP_REMOVED lines=10> */
.L_x_9227:
[----:B------:R-:W2:Y:S02]  /*22a0*/  LDG.E.U16 R4, desc[UR36][R4.64] ;  /* 0x0000002404047981 */ /* 0x000ea4000c1e1500 */
[----:B--2---:R-:W-:-:S06]  /*22b0*/  HADD2.F32 R2, -RZ, R4.H0_H0 ;  /* 0x20000004ff027230 */ /* 0x004fcc0000004100 */
[----:B------:R-:W0:Y:S02]  /*22c0*/  F2I.S64.TRUNC R2, R2 ;  /* 0x0000000200027311 */ /* 0x000e24000020d900 */
[----:B0-----:R-:W-:Y:S01]  /*22d0*/  PRMT R24, R2, 0x7610, R24 ;  /* 0x0000761002187816 */ /* 0x001fe20000000018 */
[----:B------:R-:W-:Y:S06]  /*22e0*/  BRA `(.L_x_9221) ;  /* 0x0000000800b47947 */ /* 0x000fec0003800000 */
.L_x_9226:
[----:B------:R-:W2:Y:S02]  /*22f0*/  LDG.E.64 R2, desc[UR36][R4.64] ;  /* 0x0000002404027981 */ /* 0x000ea4000c1e1b00 */
[----:B--2---:R-:W0:Y:S02]  /*2300*/  F2I.S64.F64.TRUNC R2, R2 ;  /* 0x0000000200027311 */ /* 0x004e24000030d900 */
[----:B0-----:R-:W-:Y:S01]  /*2310*/  PRMT R24, R2, 0x7610, R24 ;  /* 0x0000761002187816 */ /* 0x001fe20000000018 */
[----:B------:R-:W-:Y:S06]  /*2320*/  BRA `(.L_x_9221) ;  /* 0x0000000800a47947 */ /* 0x000fec0003800000 */
.L_x_9216:
        /* <DEDUP_REMOVED lines=12> */
.L_x_9230:
[----:B------:R-:W2:Y:S02]  /*23f0*/  LDG.E.64 R4, desc[UR36][R4.64] ;  /* 0x0000002404047981 */ /* 0x000ea4000c1e1b00 */
[----:B--2---:R-:W0:Y:S02]  /*2400*/  F2I.S64.F64.TRUNC R2, R4 ;  /* 0x0000000400027311 */ /* 0x004e24000030d900 */
[----:B0-----:R-:W-:Y:S01]  /*2410*/  PRMT R24, R2, 0x7610, R24 ;  /* 0x0000761002187816 */ /* 0x001fe20000000018 */
[----:B------:R-:W-:Y:S06]  /*2420*/  BRA `(.L_x_9221) ;  /* 0x0000000800647947 */ /* 0x000fec0003800000 */
.L_x_9229:
        /* <DEDUP_REMOVED lines=27> */
.L_x_9232:
        /* <DEDUP_REMOVED lines=14> */
.L_x_9231:
[----:B------:R-:W2:Y:S02]  /*26c0*/  LDG.E.U16 R2, desc[UR36][R4.64] ;  /* 0x0000002404027981 */ /* 0x000ea4000c1e1500 */
[----:B--2---:R-:W-:-:S06]  /*26d0*/  IMAD.U32 R2, R2, 0x10000, RZ ;  /* 0x0001000002027824 */ /* 0x004fcc00078e00ff */
[----:B------:R-:W0:Y:S02]  /*26e0*/  F2I.S64.TRUNC R2, R2 ;  /* 0x0000000200027311 */ /* 0x000e24000020d900 */
[----:B0-----:R-:W-:Y:S01]  /*26f0*/  PRMT R24, R2, 0x7610, R24 ;  /* 0x0000761002187816 */ /* 0x001fe20000000018 */
[----:B------:R-:W-:Y:S06]  /*2700*/  BRA `(.L_x_9221) ;  /* 0x0000000400ac7947 */ /* 0x000fec0003800000 */
.L_x_9228:
        /* <DEDUP_REMOVED lines=10> */
.L_x_9235:
        /* <DEDUP_REMOVED lines=21> */
.L_x_9239:
[----:B------:R-:W-:Y:S05]  /*2900*/  BSYNC.RECONVERGENT B1 ;  /* 0x0000000000017941 */ /* 0x000fea0003800200 */
.L_x_9238:
[----:B------:R-:W-:Y:S01]  /*2910*/  IMAD.SHL.U32 R0, R0, 0x100000, RZ ;  /* 0x0010000000007824 */ /* 0x000fe200078e00ff */
[----:B------:R-:W-:-:S04]  /*2920*/  LEA R2, R2, 0x3b800000, 0x17 ;  /* 0x3b80000002027811 */ /* 0x000fc800078eb8ff */
[----:B------:R-:W-:-:S07]  /*2930*/  LOP3.LUT R2, R2, R0, R7, 0xfe, !PT ;  /* 0x0000000002027212 */ /* 0x000fce00078efe07 */
.L_x_9237:
[----:B------:R-:W-:Y:S05]  /*2940*/  BSYNC.RECONVERGENT B0 ;  /* 0x0000000000007941 */ /* 0x000fea0003800200 */
.L_x_9236:
[----:B------:R-:W0:Y:S02]  /*2950*/  F2I.S64.TRUNC R2, R2 ;  /* 0x0000000200027311 */ /* 0x000e24000020d900 */
[----:B0-----:R-:W-:Y:S01]  /*2960*/  PRMT R24, R2, 0x7610, R24 ;  /* 0x0000761002187816 */ /* 0x001fe20000000018 */
[----:B------:R-:W-:Y:S06]  /*2970*/  BRA `(.L_x_9221) ;  /* 0x0000000400107947 */ /* 0x000fec0003800000 */
.L_x_9234:
        /* <DEDUP_REMOVED lines=21> */
.L_x_9243:
[----:B------:R-:W-:Y:S05]  /*2ad0*/  BSYNC.RECONVERGENT B1 ;  /* 0x0000000000017941 */ /* 0x000fea0003800200 */
.L_x_9242:
[----:B------:R-:W-:Y:S01]  /*2ae0*/  IMAD.SHL.U32 R0, R0, 0x200000, RZ ;  /* 0x0020000000007824 */ /* 0x000fe200078e00ff */
[----:B------:R-:W-:-:S04]  /*2af0*/  LEA R2, R2, 0x37800000, 0x17 ;  /* 0x3780000002027811 */ /* 0x000fc800078eb8ff */
[----:B------:R-:W-:-:S07]  /*2b00*/  LOP3.LUT R2, R2, R0, R7, 0xfe, !PT ;  /* 0x0000000002027212 */ /* 0x000fce00078efe07 */
.L_x_9241:
[----:B------:R-:W-:Y:S05]  /*2b10*/  BSYNC.RECONVERGENT B0 ;  /* 0x0000000000007941 */ /* 0x000fea0003800200 */
.L_x_9240:
[----:B------:R-:W0:Y:S02]  /*2b20*/  F2I.S64.TRUNC R2, R2 ;  /* 0x0000000200027311 */ /* 0x000e24000020d900 */
[----:B0-----:R-:W-:Y:S01]  /*2b30*/  PRMT R24, R2, 0x7610, R24 ;  /* 0x0000761002187816 */ /* 0x001fe20000000018 */
[----:B------:R-:W-:Y:S06]  /*2b40*/  BRA `(.L_x_9221) ;  /* 0x00000000009c7947 */ /* 0x000fec0003800000 */
.L_x_9233:
        /* <DEDUP_REMOVED lines=14> */
.L_x_9247:
[----:B------:R-:W-:Y:S05]  /*2c30*/  BSYNC.RECONVERGENT B0 ;  /* 0x0000000000007941 */ /* 0x000fea0003800200 */
.L_x_9246:
[----:B------:R-:W0:Y:S02]  /*2c40*/  F2I.S64.TRUNC R2, R2 ;  /* 0x0000000200027311 */ /* 0x000e24000020d900 */
[----:B0-----:R-:W-:Y:S01]  /*2c50*/  PRMT R24, R2, 0x7610, R24 ;  /* 0x0000761002187816 */ /* 0x001fe20000000018 */
[----:B------:R-:W-:Y:S06]  /*2c60*/  BRA `(.L_x_9221) ;  /* 0x0000000000547947 */ /* 0x000fec0003800000 */
.L_x_9220:
        /* <DEDUP_REMOVED lines=16> */
.L_x_9248:
[----:B------:R-:W-:Y:S01]  /*2d70*/  PRMT R24, RZ, 0x7610, R24 ;  /* 0x00007610ff187816 */ /* 0x000fe20000000018 */
[----:B------:R-:W-:Y:S06]  /*2d80*/  BRA `(.L_x_9221) ;  /* 0x00000000000c7947 */ /* 0x000fec0003800000 */
.L_x_9245:
[----:B------:R2:W5:Y:S01]  /*2d90*/  LDG.E.U8 R24, desc[UR36][R4.64] ;  /* 0x0000002404187981 */ /* 0x000562000c1e1100 */
[----:B------:R-:W-:Y:S05]  /*2da0*/  BRA `(.L_x_9221) ;  /* 0x0000000000047947 */ /* 0x000fea0003800000 */
.L_x_9244:
[----:B------:R1:W5:Y:S02]  /*2db0*/  LDG.E.U8 R24, desc[UR36][R4.64] ;  /* 0x0000002404187981 */ /* 0x000364000c1e1100 */
.L_x_9221:
[----:B------:R-:W-:-:S07]  /*2dc0*/  VIADD R18, R18, 0x80 ;  /* 0x0000008012127836 */ /* 0x000fce0000000000 */
.L_x_9215:
[----:B------:R-:W-:Y:S05]  /*2dd0*/  BSYNC.RECONVERGENT B6 ;  /* 0x0000000000067941 */ /* 0x000fea0003800200 */
.L_x_9214:
[----:B------:R-:W0:Y:S01]  /*2de0*/  LDC.U8 R2, c[0x0][0x388] ;  /* 0x0000e200ff027b82 */ /* 0x000e220000000000 */
[----:B------:R-:W-:Y:S01]  /*2df0*/  ISETP.GE.AND P0, PT, R18, R17, PT ;  /* 0x000000111200720c */ /* 0x000fe20003f06270 */
[----:B------:R-:W-:Y:S01]  /*2e00*/  BSSY.RECONVERGENT B6, `(.L_x_9249) ;  /* 0x00000ef000067945 */ /* 0x000fe20003800200 */
[----:B------:R-:W-:-:S11]  /*2e10*/  PRMT R25, RZ, 0x7610, R25 ;  /* 0x00007610ff197816 */ /* 0x000fd60000000019 */
[----:B------:R-:W-:Y:S05]  /*2e20*/  @P0 BRA `(.L_x_9250) ;  /* 0x0000000c00b00947 */ /* 0x000fea0003800000 */
[----:B------:R-:W1:Y:S01]  /*2e30*/  LDC.64 R6, c[0x0][0x3a0] ;  /* 0x0000e800ff067b82 */ /* 0x000e620000000a00 */
[----:B------:R-:W2:Y:S01]  /*2e40*/  LDCU UR5, c[0x0][0x3b0] ;  /* 0x00007600ff0577ac */ /* 0x000ea20008000800 */
[----:B------:R-:W-:Y:S01]  /*2e50*/  IMAD R0, R16, 0x200, R18 ;  /* 0x0000020010007824 */ /* 0x000fe200078e0212 */
[----:B------:R-:W-:-:S04]  /*2e60*/  UPRMT UR4, UR38, 0x9910, URZ ;  /* 0x0000991026047896 */ /* 0x000fc800080000ff */
[----:B------:R-:W-:Y:S01]  /*2e70*/  UISETP.GT.AND UP0, UPT, UR4, 0x9, UPT ;  /* 0x000000090400788c */ /* 0x000fe2000bf04270 */
[----:B--2---:R-:W-:-:S05]  /*2e80*/  IMAD R3, R0, UR5, RZ ;  /* 0x0000000500037c24 */ /* 0x004fca000f8e02ff */
[----:B-1----:R-:W-:-:S05]  /*2e90*/  IADD3 R6, P0, PT, R3, R6, RZ ;  /* 0x0000000603067210 */ /* 0x002fca0007f1e0ff */
        /* <DEDUP_REMOVED lines=12> */
.L_x_9254:
[----:B------:R1:W5:Y:S01]  /*2f60*/  LDG.E.U8 R25, desc[UR36][R6.64] ;  /* 0x0000002406197981 */ /* 0x000362000c1e1100 */
[----:B------:R-:W-:Y:S05]  /*2f70*/  BRA `(.L_x_9250) ;  /* 0x0000000c005c7947 */ /* 0x000fea0003800000 */
.L_x_9253:
        /* <DEDUP_REMOVED lines=8> */
.L_x_9257:
[----:B------:R1:W5:Y:S01]  /*3000*/  LDG.E.U8 R25, desc[UR36][R6.64] ;  /* 0x0000002406197981 */ /* 0x000362000c1e1100 */
[----:B------:R-:W-:Y:S05]  /*3010*/  BRA `(.L_x_9250) ;  /* 0x0000000c00347947 */ /* 0x000fea0003800000 */
.L_x_9256:
[----:B------:R1:W5:Y:S01]  /*3020*/  LDG.E.U16 R25, desc[UR36][R6.64] ;  /* 0x0000002406197981 */ /* 0x000362000c1e1500 */
[----:B------:R-:W-:Y:S05]  /*3030*/  BRA `(.L_x_9250) ;  /* 0x0000000c002c7947 */ /* 0x000fea0003800000 */
.L_x_9252:
[----:B------:R-:W-:-:S09]  /*3040*/  UISETP.GT.AND UP0, UPT, UR4, 0x6, UPT ;  /* 0x000000060400788c */ /* 0x000fd2000bf04270 */
[----:B------:R-:W-:Y:S05]  /*3050*/  BRA.U UP0, `(.L_x_9258) ;  /* 0x0000000100347547 */ /* 0x000fea000b800000 */
[----:B------:R-:W-:-:S09]  /*3060*/  UISETP.NE.AND UP0, UPT, UR4, 0x5, UPT ;  /* 0x000000050400788c */ /* 0x000fd2000bf05270 */
[----:B------:R-:W-:Y:S05]  /*3070*/  BRA.U !UP0, `(.L_x_9259) ;  /* 0x0000000108187547 */ /* 0x000fea000b800000 */
[----:B------:R-:W-:-:S09]  /*3080*/  UISETP.NE.AND UP0, UPT, UR4, 0x6, UPT ;  /* 0x000000060400788c */ /* 0x000fd2000bf05270 */
[----:B------:R-:W-:Y:S05]  /*3090*/  BRA.U UP0, `(.L_x_9255) ;  /* 0x0000000900c47547 */ /* 0x000fea000b800000 */
[----:B0--34-:R-:W2:Y:S02]  /*30a0*/  LDG.E R4, desc[UR36][R6.64] ;  /* 0x0000002406047981 */ /* 0x019ea4000c1e1900 */
[----:B--2---:R-:W0:Y:S02]  /*30b0*/  F2I.S64.TRUNC R4, R4 ;  /* 0x0000000400047311 */ /* 0x004e24000020d900 */
[----:B0-----:R-:W-:Y:S01]  /*30c0*/  PRMT R25, R4, 0x7610, R25 ;  /* 0x0000761004197816 */ /* 0x001fe20000000019 */
[----:B------:R-:W-:Y:S06]  /*30d0*/  BRA `(.L_x_9250) ;  /* 0x0000000c00047947 */ /* 0x000fec0003800000 */
.L_x_9259:
[----:B0--34-:R-:W2:Y:S02]  /*30e0*/  LDG.E.U16 R4, desc[UR36][R6.64] ;  /* 0x0000002406047981 */ /* 0x019ea4000c1e1500 */
[----:B--2---:R-:W-:-:S06]  /*30f0*/  HADD2.F32 R4, -RZ, R4.H0_H0 ;  /* 0x20000004ff047230 */ /* 0x004fcc0000004100 */
[----:B------:R-:W0:Y:S02]  /*3100*/  F2I.S64.TRUNC R4, R4 ;  /* 0x0000000400047311 */ /* 0x000e24000020d900 */
[----:B0-----:R-:W-:Y:S01]  /*3110*/  PRMT R25, R4, 0x7610, R25 ;  /* 0x0000761004197816 */ /* 0x001fe20000000019 */
[----:B------:R-:W-:Y:S06]  /*3120*/  BRA `(.L_x_9250) ;  /* 0x0000000800f07947 */ /* 0x000fec0003800000 */
.L_x_9258:
[----:B------:R-:W-:-:S09]  /*3130*/  UISETP.NE.AND UP0, UPT, UR4, 0x7, UPT ;  /* 0x000000070400788c */ /* 0x000fd2000bf05270 */
[----:B------:R-:W-:Y:S05]  /*3140*/  BRA.U !UP0, `(.L_x_9260) ;  /* 0x0000000108347547 */ /* 0x000fea000b800000 */
        /* <DEDUP_REMOVED lines=8> */
.L_x_9261:
[----:B------:R-:W0:Y:S02]  /*31d0*/  LDG.E.U16 R6, desc[UR36][R6.64] ;  /* 0x0000002406067981 */ /* 0x000e24000c1e1500 */
[----:B0--34-:R-:W-:-:S06]  /*31e0*/  HADD2.F32 R4, -RZ, R6.H0_H0 ;  /* 0x20000006ff047230 */ /* 0x019fcc0000004100 */
[----:B------:R-:W0:Y:S02]  /*31f0*/  F2I.S64.TRUNC R4, R4 ;  /* 0x0000000400047311 */ /* 0x000e24000020d900 */
[----:B0-----:R-:W-:Y:S01]  /*3200*/  PRMT R25, R4, 0x7610, R25 ;  /* 0x0000761004197816 */ /* 0x001fe20000000019 */
[----:B------:R-:W-:Y:S06]  /*3210*/  BRA `(.L_x_9250) ;  /* 0x0000000800b47947 */ /* 0x000fec0003800000 */
.L_x_9260:
[----:B0--34-:R-:W2:Y:S02]  /*3220*/  LDG.E.64 R4, desc[UR36][R6.64] ;  /* 0x0000002406047981 */ /* 0x019ea4000c1e1b00 */
[----:B--2---:R-:W0:Y:S02]  /*3230*/  F2I.S64.F64.TRUNC R4, R4 ;  /* 0x0000000400047311 */ /* 0x004e24000030d900 */
[----:B0-----:R-:W-:Y:S01]  /*3240*/  PRMT R25, R4, 0x7610, R25 ;  /* 0x0000761004197816 */ /* 0x001fe20000000019 */
[----:B------:R-:W-:Y:S06]  /*3250*/  BRA `(.L_x_9250) ;  /* 0x0000000800a47947 */ /* 0x000fec0003800000 */
.L_x_9251:
        /* <DEDUP_REMOVED lines=12> */
.L_x_9264:
[----:B------:R-:W0:Y:S02]  /*3320*/  LDG.E.64 R6, desc[UR36][R6.64] ;  /* 0x0000002406067981 */ /* 0x000e24000c1e1b00 */
[----:B0--34-:R-:W0:Y:S02]  /*3330*/  F2I.S64.F64.TRUNC R4, R6 ;  /* 0x0000000600047311 */ /* 0x019e24000030d900 */
[----:B0-----:R-:W-:Y:S01]  /*3340*/  PRMT R25, R4, 0x7610, R25 ;  /* 0x0000761004197816 */ /* 0x001fe20000000019 */
[----:B------:R-:W-:Y:S06]  /*3350*/  BRA `(.L_x_9250) ;  /* 0x0000000800647947 */ /* 0x000fec0003800000 */
.L_x_9263:
[----:B------:R-:W-:-:S09]  /*3360*/  UISETP.NE.AND UP0, UPT, UR4, 0xf, UPT ;  /* 0x0000000f0400788c */ /* 0x000fd2000bf05270 */
[----:B------:R-:W-:Y:S05]  /*3370*/  BRA.U !UP0, `(.L_x_9265) ;  /* 0x0000000108a07547 */ /* 0x000fea000b800000 */
[----:B------:R-:W-:-:S09]  /*3380*/  UISETP.NE.AND UP0, UPT, UR4, 0x17, UPT ;  /* 0x000000170400788c */ /* 0x000fd2000bf05270 */
[----:B------:R-:W-:Y:S05]  /*3390*/  BRA.U !UP0, `(.L_x_9266) ;  /* 0x00000001085c7547 */ /* 0x000fea000b800000 */
[----:B------:R-:W-:-:S09]  /*33a0*/  UISETP.NE.AND UP0, UPT, UR4, 0x18, UPT ;  /* 0x000000180400788c */ /* 0x000fd2000bf05270 */
[----:B------:R-:W-:Y:S05]  /*33b0*/  BRA.U UP0, `(.L_x_9255) ;  /* 0x0000000500fc7547 */ /* 0x000fea000b800000 */
[----:B------:R-:W2:Y:S01]  /*33c0*/  LDG.E.U8 R0, desc[UR36][R6.64] ;  /* 0x0000002406007981 */ /* 0x000ea2000c1e1100 */
[----:B0--34-:R-:W-:Y:S02]  /*33d0*/  IMAD.MOV.U32 R5, RZ, RZ, 0x1f ;  /* 0x0000001fff057424 */ /* 0x019fe400078e00ff */
        /* <DEDUP_REMOVED lines=16> */
[----:B------:R-:W0:Y:S02]  /*34e0*/  F2I.S64.TRUNC R4, R3 ;  /* 0x0000000300047311 */ /* 0x000e24000020d900 */
[----:B0-----:R-:W-:Y:S01]  /*34f0*/  PRMT R25, R4, 0x7610, R25 ;  /* 0x0000761004197816 */ /* 0x001fe20000000019 */
[----:B------:R-:W-:Y:S06]  /*3500*/  BRA `(.L_x_9250) ;  /* 0x0000000400f87947 */ /* 0x000fec0003800000 */
.L_x_9266:
[----:B0--34-:R-:W2:Y:S02]  /*3510*/  LDG.E.U8 R4, desc[UR36][R6.64] ;  /* 0x0000002406047981 */ /* 0x019ea4000c1e1100 */
        /* <DEDUP_REMOVED lines=11> */
[----:B------:R-:W0:Y:S02]  /*35d0*/  F2I.S64.TRUNC R4, R0 ;  /* 0x0000000000047311 */ /* 0x000e24000020d900 */
[----:B0-----:R-:W-:Y:S01]  /*35e0*/  PRMT R25, R4, 0x7610, R25 ;  /* 0x0000761004197816 */ /* 0x001fe20000000019 */
[----:B------:R-:W-:Y:S06]  /*35f0*/  BRA `(.L_x_9250) ;  /* 0x0000000400bc7947 */ /* 0x000fec0003800000 */
.L_x_9265:
[----:B0--34-:R-:W2:Y:S02]  /*3600*/  LDG.E.U16 R4, desc[UR36][R6.64] ;  /* 0x0000002406047981 */ /* 0x019ea4000c1e1500 */
[----:B--2---:R-:W-:-:S06]  /*3610*/  IMAD.U32 R4, R4, 0x10000, RZ ;  /* 0x0001000004047824 */ /* 0x004fcc00078e00ff */
[----:B------:R-:W0:Y:S02]  /*3620*/  F2I.S64.TRUNC R4, R4 ;  /* 0x0000000400047311 */ /* 0x000e24000020d900 */
[----:B0-----:R-:W-:Y:S01]  /*3630*/  PRMT R25, R4, 0x7610, R25 ;  /* 0x0000761004197816 */ /* 0x001fe20000000019 */
[----:B------:R-:W-:Y:S06]  /*3640*/  BRA `(.L_x_9250) ;  /* 0x0000000400a87947 */ /* 0x000fec0003800000 */
.L_x_9262:
        /* <DEDUP_REMOVED lines=10> */
.L_x_9269:
[----:B------:R-:W2:Y:S01]  /*36f0*/  LDG.E.U8 R6, desc[UR36][R6.64] ;  /* 0x0000002406067981 */ /* 0x000ea2000c1e1100 */
[----:B------:R-:W-:Y:S01]  /*3700*/  BSSY.RECONVERGENT B0, `(.L_x_9270) ;  /* 0x0000018000007945 */ /* 0x000fe20003800200 */
[----:B0--34-:R-:W-:Y:S01]  /*3710*/  IMAD.MOV.U32 R4, RZ, RZ, RZ ;  /* 0x000000ffff047224 */ /* 0x019fe200078e00ff */
        /* <DEDUP_REMOVED lines=18> */
.L_x_9273:
[----:B------:R-:W-:Y:S05]  /*3840*/  BSYNC.RECONVERGENT B1 ;  /* 0x0000000000017941 */ /* 0x000fea0003800200 */
.L_x_9272:
[----:B------:R-:W-:Y:S01]  /*3850*/  IMAD.SHL.U32 R0, R0, 0x100000, RZ ;  /* 0x0010000000007824 */ /* 0x000fe200078e00ff */
[----:B------:R-:W-:-:S04]  /*3860*/  LEA R3, R3, 0x3b800000, 0x17 ;  /* 0x3b80000003037811 */ /* 0x000fc800078eb8ff */
[----:B------:R-:W-:-:S07]  /*3870*/  LOP3.LUT R4, R3, R0, R7, 0xfe, !PT ;  /* 0x0000000003047212 */ /* 0x000fce00078efe07 */
.L_x_9271:
[----:B------:R-:W-:Y:S05]  /*3880*/  BSYNC.RECONVERGENT B0 ;  /* 0x0000000000007941 */ /* 0x000fea0003800200 */
.L_x_9270:
[----:B------:R-:W0:Y:S02]  /*3890*/  F2I.S64.TRUNC R4, R4 ;  /* 0x0000000400047311 */ /* 0x000e24000020d900 */
[----:B0-----:R-:W-:Y:S01]  /*38a0*/  PRMT R25, R4, 0x7610, R25 ;  /* 0x0000761004197816 */ /* 0x001fe20000000019 */
[----:B------:R-:W-:Y:S06]  /*38b0*/  BRA `(.L_x_9250) ;  /* 0x00000004000c7947 */ /* 0x000fec0003800000 */
.L_x_9268:
        /* <DEDUP_REMOVED lines=21> */
.L_x_9277:
[----:B------:R-:W-:Y:S05]  /*3a10*/  BSYNC.RECONVERGENT B1 ;  /* 0x0000000000017941 */ /* 0x000fea0003800200 */
.L_x_9276:
[----:B------:R-:W-:Y:S01]  /*3a20*/  IMAD.SHL.U32 R0, R0, 0x200000, RZ ;  /* 0x0020000000007824 */ /* 0x000fe200078e00ff */
[----:B------:R-:W-:-:S04]  /*3a30*/  LEA R3, R3, 0x37800000, 0x17 ;  /* 0x3780000003037811 */ /* 0x000fc800078eb8ff */
[----:B------:R-:W-:-:S07]  /*3a40*/  LOP3.LUT R4, R3, R0, R7, 0xfe, !PT ;  /* 0x0000000003047212 */ /* 0x000fce00078efe07 */
.L_x_9275:
[----:B------:R-:W-:Y:S05]  /*3a50*/  BSYNC.RECONVERGENT B0 ;  /* 0x0000000000007941 */ /* 0x000fea0003800200 */
.L_x_9274:
[----:B------:R-:W0:Y:S02]  /*3a60*/  F2I.S64.TRUNC R4, R4 ;  /* 0x0000000400047311 */ /* 0x000e24000020d900 */
[----:B0-----:R-:W-:Y:S01]  /*3a70*/  PRMT R25, R4, 0x7610, R25 ;  /* 0x0000761004197816 */ /* 0x001fe20000000019 */
[----:B------:R-:W-:Y:S06]  /*3a80*/  BRA `(.L_x_9250) ;  /* 0x0000000000987947 */ /* 0x000fec0003800000 */
.L_x_9267:
        /* <DEDUP_REMOVED lines=8> */
[----:B0--34-:R-:W-:Y:S01]  /*3b10*/  IMAD.MOV.U32 R4, RZ, RZ, 0x400000 ;  /* 0x00400000ff047424 */ /* 0x019fe200078e00ff */
[----:B--2---:R-:W-:-:S13]  /*3b20*/  ISETP.NE.AND P0, PT, R6, RZ, PT ;  /* 0x000000ff0600720c */ /* 0x004fda0003f05270 */
[----:B------:R-:W-:Y:S05]  /*3b30*/  @!P0 BRA `(.L_x_9281) ;  /* 0x00000000000c8947 */ /* 0x000fea0003800000 */
[----:B------:R-:W-:-:S13]  /*3b40*/  ISETP.NE.AND P0, PT, R6, 0xff, PT ;  /* 0x000000ff0600780c */ /* 0x000fda0003f05270 */
[----:B------:R-:W-:Y:S02]  /*3b50*/  @!P0 IMAD.MOV.U32 R4, RZ, RZ, 0x7f800001 ;  /* 0x7f800001ff048424 */ /* 0x000fe400078e00ff */
[----:B------:R-:W-:-:S07]  /*3b60*/  @P0 IMAD.SHL.U32 R4, R6, 0x800000, RZ ;  /* 0x0080000006040824 */ /* 0x000fce00078e00ff */
.L_x_9281:
[----:B------:R-:W-:Y:S05]  /*3b70*/  BSYNC.RECONVERGENT B0 ;  /* 0x0000000000007941 */ /* 0x000fea0003800200 */
.L_x_9280:
[----:B------:R-:W0:Y:S02]  /*3b80*/  F2I.S64.TRUNC R4, R4 ;  /* 0x0000000400047311 */ /* 0x000e24000020d900 */
[----:B0-----:R-:W-:Y:S01]  /*3b90*/  PRMT R25, R4, 0x7610, R25 ;  /* 0x0000761004197816 */ /* 0x001fe20000000019 */
[----:B------:R-:W-:Y:S06]  /*3ba0*/  BRA `(.L_x_9250) ;  /* 0x0000000000507947 */ /* 0x000fec0003800000 */
.L_x_9255:
[----:B------:R-:W-:Y:S01]  /*3bb0*/  MOV R14, 0x1c0 ;  /* 0x000001c0000e7802 */ /* 0x000fe20000000f00 */
[----:B------:R-:W0:Y:S01]  /*3bc0*/  LDCU.64 UR4, c[0x4][0x1a0] ;  /* 0x01003400ff0477ac */ /* 0x000e220008000a00 */
[----:B------:R-:W-:Y:S02]  /*3bd0*/  IMAD.MOV.U32 R8, RZ, RZ, 0x4e ;  /* 0x0000004eff087424 */ /* 0x000fe400078e00ff */
[----:B------:R-:W-:Y:S01]  /*3be0*/  IMAD.MOV.U32 R12, RZ, RZ, 0x1 ;  /* 0x00000001ff0c7424 */ /* 0x000fe200078e00ff */
[----:B------:R-:W1:Y:S01]  /*3bf0*/  LDCU.64 UR6, c[0x4][0x1a8] ;  /* 0x01003500ff0677ac */ /* 0x000e620008000a00 */
[----:B------:R-:W2:Y:S01]  /*3c00*/  LDC.64 R14, c[0x4][R14] ;  /* 0x010000000e0e7b82 */ /* 0x000ea20000000a00 */
[----:B------:R-:W-:Y:S01]  /*3c10*/  IMAD.MOV.U32 R13, RZ, RZ, RZ ;  /* 0x000000ffff0d7224 */ /* 0x000fe200078e00ff */
[----:B------:R-:W1:Y:S01]  /*3c20*/  LDCU.64 UR8, c[0x4][0x10] ;  /* 0x01000200ff0877ac */ /* 0x000e620008000a00 */
[----:B0--34-:R-:W-:Y:S02]  /*3c30*/  IMAD.U32 R4, RZ, RZ, UR4 ;  /* 0x00000004ff047e24 */ /* 0x019fe4000f8e00ff */
[----:B------:R-:W-:-:S02]  /*3c40*/  IMAD.U32 R5, RZ, RZ, UR5 ;  /* 0x00000005ff057e24 */ /* 0x000fc4000f8e00ff */
[----:B-1----:R-:W-:Y:S02]  /*3c50*/  IMAD.U32 R6, RZ, RZ, UR6 ;  /* 0x00000006ff067e24 */ /* 0x002fe4000f8e00ff */
[----:B------:R-:W-:Y:S02]  /*3c60*/  IMAD.U32 R7, RZ, RZ, UR7 ;  /* 0x00000007ff077e24 */ /* 0x000fe4000f8e00ff */
[----:B------:R-:W-:Y:S02]  /*3c70*/  IMAD.U32 R10, RZ, RZ, UR8 ;  /* 0x00000008ff0a7e24 */ /* 0x000fe4000f8e00ff */
[----:B------:R-:W-:-:S07]  /*3c80*/  IMAD.U32 R11, RZ, RZ, UR9 ;  /* 0x00000009ff0b7e24 */ /* 0x000fce000f8e00ff */
[----:B------:R-:W-:-:S07]  /*3c90*/  LEPC R20, `(.L_x_9282) ;  /* 0x000000001014794e */ /* 0x000fce0000000000 */
[----:B--2--5:R-:W-:Y:S05]  /*3ca0*/  CALL.ABS.NOINC R14 ;  /* 0x000000000e007343 */ /* 0x024fea0003c00000 */
.L_x_9282:
[----:B------:R-:W-:Y:S05]  /*3cb0*/  BRA `(.L_x_9250) ;  /* 0x00000000000c7947 */ /* 0x000fea0003800000 */
.L_x_9279:
[----:B------:R1:W5:Y:S01]  /*3cc0*/  LDG.E.U8 R25, desc[UR36][R6.64] ;  /* 0x0000002406197981 */ /* 0x000362000c1e1100 */
[----:B------:R-:W-:Y:S05]  /*3cd0*/  BRA `(.L_x_9250) ;  /* 0x0000000000047947 */ /* 0x000fea0003800000 */
.L_x_9278:
[----:B------:R1:W5:Y:S02]  /*3ce0*/  LDG.E.U8 R25, desc[UR36][R6.64] ;  /* 0x0000002406197981 */ /* 0x000364000c1e1100 */
.L_x_9250:
[----:B------:R-:W-:Y:S05]  /*3cf0*/  BSYNC.RECONVERGENT B6 ;  /* 0x0000000000067941 */ /* 0x000fea0003800200 */
.L_x_9249:
[----:B------:R-:W0:Y:S01]  /*3d00*/  LDC.U8 R18, c[0x0][0x3b4] ;  /* 0x0000ed00ff127b82 */ /* 0x000e220000000000 */
[----:B------:R-:W-:Y:S01]  /*3d10*/  ISETP.GE.AND P0, PT, R19, R17, PT ;  /* 0x000000111300720c */ /* 0x000fe20003f06270 */
[----:B------:R-:W-:Y:S01]  /*3d20*/  BSSY.RECONVERGENT B8, `(.L_x_9283) ;  /* 0x00002b1000087945 */ /* 0x000fe20003800200 */
[----:B-----5:R-:W-:-:S03]  /*3d30*/  LOP3.LUT R0, R23, 0xff, RZ, 0xc0, !PT ;  /* 0x000000ff17007812 */ /* 0x020fc600078ec0ff */
[----:B------:R-:W-:Y:S01]  /*3d40*/  BSSY.RELIABLE B7, `(.L_x_9284) ;  /* 0x00001cf000077945 */ /* 0x000fe20003800100 */
[----:B------:R-:W-:Y:S02]  /*3d50*/  LOP3.LUT R22, R22, 0xff, RZ, 0xc0, !PT ;  /* 0x000000ff16167812 */ /* 0x000fe400078ec0ff */
[----:B------:R-:W-:Y:S02]  /*3d60*/  LOP3.LUT R24, R24, 0xff, RZ, 0xc0, !PT ;  /* 0x000000ff18187812 */ /* 0x000fe400078ec0ff */
[----:B01234-:R-:W-:Y:S02]  /*3d70*/  LOP3.LUT R4, R25, 0xff, RZ, 0xc0, !PT ;  /* 0x000000ff19047812 */ /* 0x01ffe400078ec0ff */
[-C--:B------:R-:W-:Y:S02]  /*3d80*/  VIMNMX.U16x2 R0, PT, PT, R0, R2.reuse, PT ;  /* 0x0000000200007248 */ /* 0x080fe40003fe0200 */
[-C--:B------:R-:W-:Y:S02]  /*3d90*/  VIMNMX.U16x2 R5, PT, PT, R22, R2.reuse, PT ;  /* 0x0000000216057248 */ /* 0x080fe40003fe0200 */
[----:B------:R-:W-:-:S02]  /*3da0*/  VIMNMX.U16x2 R22, PT, PT, R24, R2, PT ;  /* 0x0000000218167248 */ /* 0x000fc40003fe0200 */
[----:B------:R-:W-:Y:S02]  /*3db0*/  VIMNMX.U16x2 R2, PT, PT, R4, R2, PT ;  /* 0x0000000204027248 */ /* 0x000fe40003fe0200 */
[----:B------:R-:W-:Y:S01]  /*3dc0*/  PRMT R23, R0, 0x7610, R23 ;  /* 0x0000761000177816 */ /* 0x000fe20000000017 */
[----:B------:R-:W-:Y:S06]  /*3dd0*/  @P0 BRA `(.L_x_9285) ;  /* 0x0000001c00080947 */ /* 0x000fec0003800000 */
[----:B------:R-:W0:Y:S01]  /*3de0*/  LDCU UR4, c[0x0][0x3b8] ;  /* 0x00007700ff0477ac */ /* 0x000e220008000800 */
[----:B------:R-:W1:Y:S01]  /*3df0*/  LDC.64 R8, c[0x0][0x398] ;  /* 0x0000e600ff087b82 */ /* 0x000e620000000a00 */
[----:B------:R-:W-:Y:S01]  /*3e00*/  IMAD R0, R16, 0x200, R19 ;  /* 0x0000020010007824 */ /* 0x000fe200078e0213 */
[----:B------:R-:W-:Y:S01]  /*3e10*/  PRMT R4, R18, 0x9910, RZ ;  /* 0x0000991012047816 */ /* 0x000fe200000000ff */
[----:B------:R-:W-:Y:S01]  /*3e20*/  BSSY.RECONVERGENT B6, `(.L_x_9286) ;  /* 0x00000db000067945 */ /* 0x000fe20003800200 */
        /* <DEDUP_REMOVED lines=17> */
.L_x_9290:
[----:B------:R0:W-:Y:S01]  /*3f40*/  STG.E.U8 desc[UR36][R8.64], R5 ;  /* 0x0000000508007986 */ /* 0x0001e2000c101124 */
[----:B------:R-:W-:Y:S05]  /*3f50*/  BRA `(.L_x_9292) ;  /* 0x0000000c001c7947 */ /* 0x000fea0003800000 */
.L_x_9289:
[----:B------:R-:W-:-:S13]  /*3f60*/  ISETP.NE.AND P0, PT, R0, 0x2, PT ;  /* 0x000000020000780c */ /* 0x000fda0003f05270 */
[----:B------:R-:W-:Y:S05]  /*3f70*/  @!P0 BRA `(.L_x_9293) ;  /* 0x00000000002c8947 */ /* 0x000fea0003800000 */
[----:B------:R-:W-:-:S13]  /*3f80*/  ISETP.NE.AND P0, PT, R0, 0x3, PT ;  /* 0x000000030000780c */ /* 0x000fda0003f05270 */
[----:B------:R-:W-:Y:S05]  /*3f90*/  @!P0 BRA `(.L_x_9294) ;  /* 0x0000000000188947 */ /* 0x000fea0003800000 */
[----:B------:R-:W-:-:S13]  /*3fa0*/  ISETP.NE.AND P0, PT, R0, 0x4, PT ;  /* 0x000000040000780c */ /* 0x000fda0003f05270 */
[----:B------:R-:W-:Y:S05]  /*3fb0*/  @P0 BRA `(.L_x_9291) ;  /* 0x00000008006c0947 */ /* 0x000fea0003800000 */
[----:B------:R-:W-:Y:S01]  /*3fc0*/  LOP3.LUT R4, R5, 0xffff, RZ, 0xc0, !PT ;  /* 0x0000ffff05047812 */ /* 0x000fe200078ec0ff */
[----:B------:R-:W-:-:S05]  /*3fd0*/  IMAD.MOV.U32 R5, RZ, RZ, RZ ;  /* 0x000000ffff057224 */ /* 0x000fca00078e00ff */
[----:B------:R0:W-:Y:S01]  /*3fe0*/  STG.E.64 desc[UR36][R8.64], R4 ;  /* 0x0000000408007986 */ /* 0x0001e2000c101b24 */
[----:B------:R-:W-:Y:S05]  /*3ff0*/  BRA `(.L_x_9292) ;  /* 0x0000000800f47947 */ /* 0x000fea0003800000 */
.L_x_9294:
[----:B------:R-:W-:-:S05]  /*4000*/  LOP3.LUT R5, R5, 0xffff, RZ, 0xc0, !PT ;  /* 0x0000ffff05057812 */ /* 0x000fca00078ec0ff */
[----:B------:R0:W-:Y:S01]  /*4010*/  STG.E desc[UR36][R8.64], R5 ;  /* 0x0000000508007986 */ /* 0x0001e2000c101924 */
[----:B------:R-:W-:Y:S05]  /*4020*/  BRA `(.L_x_9292) ;  /* 0x0000000800e87947 */ /* 0x000fea0003800000 */
.L_x_9293:
[----:B------:R0:W-:Y:S01]  /*4030*/  STG.E.U16 desc[UR36][R8.64], R5 ;  /* 0x0000000508007986 */ /* 0x0001e2000c101524 */
[----:B------:R-:W-:Y:S05]  /*4040*/  BRA `(.L_x_9292) ;  /* 0x0000000800e07947 */ /* 0x000fea0003800000 */
.L_x_9288:
[----:B------:R-:W-:-:S13]  /*4050*/  ISETP.GT.AND P0, PT, R0, 0x6, PT ;  /* 0x000000060000780c */ /* 0x000fda0003f04270 */
[----:B------:R-:W-:Y:S05]  /*4060*/  @P0 BRA `(.L_x_9295) ;  /* 0x00000000002c0947 */ /* 0x000fea0003800000 */
[----:B------:R-:W-:-:S13]  /*4070*/  ISETP.NE.AND P0, PT, R0, 0x5, PT ;  /* 0x000000050000780c */ /* 0x000fda0003f05270 */
[----:B------:R-:W-:Y:S05]  /*4080*/  @!P0 BRA `(.L_x_9296) ;  /* 0x0000000000148947 */ /* 0x000fea0003800000 */
[----:B------:R-:W-:-:S13]  /*4090*/  ISETP.NE.AND P0, PT, R0, 0x6, PT ;  /* 0x000000060000780c */ /* 0x000fda0003f05270 */
[----:B------:R-:W-:Y:S05]  /*40a0*/  @P0 BRA `(.L_x_9291) ;  /* 0x0000000800300947 */ /* 0x000fea0003800000 */
[----:B------:R-:W0:Y:S02]  /*40b0*/  I2F.U16 R3, R5 ;  /* 0x0000000500037306 */ /* 0x000e240000101000 */
[----:B0-----:R0:W-:Y:S01]  /*40c0*/  STG.E desc[UR36][R8.64], R3 ;  /* 0x0000000308007986 */ /* 0x0011e2000c101924 */
[----:B------:R-:W-:Y:S05]  /*40d0*/  BRA `(.L_x_9292) ;  /* 0x0000000800bc7947 */ /* 0x000fea0003800000 */
.L_x_9296:
[----:B------:R-:W0:Y:S02]  /*40e0*/  I2F.U16 R0, R5 ;  /* 0x0000000500007306 */ /* 0x000e240000101000 */
[----:B0-----:R-:W-:-:S05]  /*40f0*/  F2FP.F16.F32.PACK_AB R0, RZ, R0 ;  /* 0x00000000ff00723e */ /* 0x001fca00000000ff */
[----:B------:R0:W-:Y:S01]  /*4100*/  STG.E.U16 desc[UR36][R8.64], R0 ;  /* 0x0000000008007986 */ /* 0x0001e2000c101524 */
[----:B------:R-:W-:Y:S05]  /*4110*/  BRA `(.L_x_9292) ;  /* 0x0000000800ac7947 */ /* 0x000fea0003800000 */
.L_x_9295:
[----:B------:R-:W-:-:S13]  /*4120*/  ISETP.NE.AND P0, PT, R0, 0x7, PT ;  /* 0x000000070000780c */ /* 0x000fda0003f05270 */
[----:B------:R-:W-:Y:S05]  /*4130*/  @!P0 BRA `(.L_x_9297) ;  /* 0x0000000000348947 */ /* 0x000fea0003800000 */
[----:B------:R-:W-:-:S13]  /*4140*/  ISETP.NE.AND P0, PT, R0, 0x8, PT ;  /* 0x000000080000780c */ /* 0x000fda0003f05270 */
[----:B------:R-:W-:Y:S05]  /*4150*/  @!P0 BRA `(.L_x_9298) ;  /* 0x0000000000188947 */ /* 0x000fea0003800000 */
[----:B------:R-:W-:-:S13]  /*4160*/  ISETP.NE.AND P0, PT, R0, 0x9, PT ;  /* 0x000000090000780c */ /* 0x000fda0003f05270 */
[----:B------:R-:W-:Y:S05]  /*4170*/  @P0 BRA `(.L_x_9291) ;  /* 0x0000000400fc0947 */ /* 0x000fea0003800000 */
[----:B------:R-:W0:Y:S01]  /*4180*/  I2F.U16 R6, R5 ;  /* 0x0000000500067306 */ /* 0x000e220000101000 */
[----:B------:R-:W-:-:S05]  /*4190*/  IMAD.MOV.U32 R7, RZ, RZ, RZ ;  /* 0x000000ffff077224 */ /* 0x000fca00078e00ff */
[----:B0-----:R0:W-:Y:S01]  /*41a0*/  STG.E.64 desc[UR36][R8.64], R6 ;  /* 0x0000000608007986 */ /* 0x0011e2000c101b24 */
[----:B------:R-:W-:Y:S05]  /*41b0*/  BRA `(.L_x_9292) ;  /* 0x0000000800847947 */ /* 0x000fea0003800000 */
.L_x_9298:
[----:B------:R-:W0:Y:S02]  /*41c0*/  I2F.U16 R5, R5 ;  /* 0x0000000500057306 */ /* 0x000e240000101000 */
[----:B0-----:R-:W-:-:S04]  /*41d0*/  F2FP.F16.F32.PACK_AB R3, RZ, R5 ;  /* 0x00000005ff03723e */ /* 0x001fc800000000ff */
[----:B------:R-:W-:-:S05]  /*41e0*/  PRMT R3, R3, 0x5410, RZ ;  /* 0x0000541003037816 */ /* 0x000fca00000000ff */
[----:B------:R0:W-:Y:S01]  /*41f0*/  STG.E desc[UR36][R8.64], R3 ;  /* 0x0000000308007986 */ /* 0x0001e2000c101924 */
[----:B------:R-:W-:Y:S05]  /*4200*/  BRA `(.L_x_9292) ;  /* 0x0000000800707947 */ /* 0x000fea0003800000 */
.L_x_9297:
[----:B------:R-:W0:Y:S02]  /*4210*/  I2F.F64.U16 R4, R5 ;  /* 0x0000000500047312 */ /* 0x000e240000101800 */
[----:B0-----:R0:W-:Y:S01]  /*4220*/  STG.E.64 desc[UR36][R8.64], R4 ;  /* 0x0000000408007986 */ /* 0x0011e2000c101b24 */
[----:B------:R-:W-:Y:S05]  /*4230*/  BRA `(.L_x_9292) ;  /* 0x0000000800647947 */ /* 0x000fea0003800000 */
.L_x_9287:
        /* <DEDUP_REMOVED lines=13> */
.L_x_9301:
[----:B------:R-:W-:Y:S01]  /*4310*/  CS2R R6, SRZ ;  /* 0x0000000000067805 */ /* 0x000fe2000001ff00 */
[----:B------:R-:W0:Y:S04]  /*4320*/  I2F.F64.U16 R4, R5 ;  /* 0x0000000500047312 */ /* 0x000e280000101800 */
[----:B0-----:R0:W-:Y:S01]  /*4330*/  STG.E.128 desc[UR36][R8.64], R4 ;  /* 0x0000000408007986 */ /* 0x0011e2000c101d24 */
[----:B------:R-:W-:Y:S05]  /*4340*/  BRA `(.L_x_9292) ;  /* 0x0000000800207947 */ /* 0x000fea0003800000 */
.L_x_9300:
[----:B------:R-:W-:-:S13]  /*4350*/  ISETP.NE.AND P0, PT, R0, 0xf, PT ;  /* 0x0000000f0000780c */ /* 0x000fda0003f05270 */
[----:B------:R-:W-:Y:S05]  /*4360*/  @!P0 BRA `(.L_x_9302) ;  /* 0x0000000000888947 */ /* 0x000fea0003800000 */
[----:B------:R-:W-:-:S13]  /*4370*/  ISETP.NE.AND P0, PT, R0, 0x17, PT ;  /* 0x000000170000780c */ /* 0x000fda0003f05270 */
[----:B------:R-:W-:Y:S05]  /*4380*/  @!P0 BRA `(.L_x_9303) ;  /* 0x0000000000408947 */ /* 0x000fea0003800000 */
[----:B------:R-:W-:-:S13]  /*4390*/  ISETP.NE.AND P0, PT, R0, 0x18, PT ;  /* 0x000000180000780c */ /* 0x000fda0003f05270 */
[----:B------:R-:W-:Y:S05]  /*43a0*/  @P0 BRA `(.L_x_9291) ;  /* 0x0000000400700947 */ /* 0x000fea0003800000 */
[----:B------:R-:W0:Y:S01]  /*43b0*/  I2F.U16 R5, R5 ;  /* 0x0000000500057306 */ /* 0x000e220000101000 */
[----:B------:R-:W-:Y:S01]  /*43c0*/  BSSY.RECONVERGENT B0, `(.L_x_9304) ;  /* 0x000000a000007945 */ /* 0x000fe20003800200 */
[----:B------:R-:W-:Y:S01]  /*43d0*/  IMAD.MOV.U32 R3, RZ, RZ, 0x7f ;  /* 0x0000007fff037424 */ /* 0x000fe200078e00ff */
        /* <DEDUP_REMOVED lines=8> */
.L_x_9305:
[----:B------:R-:W-:Y:S05]  /*4460*/  BSYNC.RECONVERGENT B0 ;  /* 0x0000000000007941 */ /* 0x000fea0003800200 */
.L_x_9304:
[----:B------:R0:W-:Y:S01]  /*4470*/  STG.E.U8 desc[UR36][R8.64], R3 ;  /* 0x0000000308007986 */ /* 0x0001e2000c101124 */
[----:B------:R-:W-:Y:S05]  /*4480*/  BRA `(.L_x_9292) ;  /* 0x0000000400d07947 */ /* 0x000fea0003800000 */
.L_x_9303:
[----:B------:R-:W0:Y:S02]  /*4490*/  I2F.U16 R5, R5 ;  /* 0x0000000500057306 */ /* 0x000e240000101000 */
[----:B0-----:R-:W-:-:S13]  /*44a0*/  ISETP.GE.U32.AND P1, PT, R5, 0x47800000, PT ;  /* 0x478000000500780c */ /* 0x001fda0003f26070 */
[----:B------:R-:W-:Y:S01]  /*44b0*/  @P1 IMAD.MOV.U32 R3, RZ, RZ, 0x7f ;  /* 0x0000007fff031424 */ /* 0x000fe200078e00ff */
[----:B------:R-:W-:-:S04]  /*44c0*/  @P1 ISETP.GT.U32.AND P0, PT, R5, 0x7f800000, PT ;  /* 0x7f8000000500180c */ /* 0x000fc80003f04070 */
        /* <DEDUP_REMOVED lines=12> */
.L_x_9302:
[----:B------:R-:W0:Y:S02]  /*4590*/  I2F.U16 R0, R5 ;  /* 0x0000000500007306 */ /* 0x000e240000101000 */
[----:B0-----:R-:W-:-:S05]  /*45a0*/  F2FP.BF16.F32.PACK_AB R0, RZ, R0 ;  /* 0x00000000ff00723e */ /* 0x001fca00000010ff */
[----:B------:R0:W-:Y:S01]  /*45b0*/  STG.E.U16 desc[UR36][R8.64], R0 ;  /* 0x0000000008007986 */ /* 0x0001e2000c101524 */
[----:B------:R-:W-:Y:S05]  /*45c0*/  BRA `(.L_x_9292) ;  /* 0x0000000400807947 */ /* 0x000fea0003800000 */
.L_x_9299:
        /* <DEDUP_REMOVED lines=10> */
.L_x_9308:
[----:B------:R-:W0:Y:S01]  /*4670*/  I2F.U16 R5, R5 ;  /* 0x0000000500057306 */ /* 0x000e220000101000 */
[----:B------:R-:W-:Y:S01]  /*4680*/  BSSY.RECONVERGENT B0, `(.L_x_9309) ;  /* 0x0000011000007945 */ /* 0x000fe20003800200 */
[----:B------:R-:W-:Y:S01]  /*4690*/  IMAD.MOV.U32 R4, RZ, RZ, 0x80 ;  /* 0x00000080ff047424 */ /* 0x000fe200078e00ff */
[----:B0-----:R-:W-:-:S13]  /*46a0*/  ISETP.GT.U32.AND P0, PT, R5, 0x437fffff, PT ;  /* 0x437fffff0500780c */ /* 0x001fda0003f04070 */
        /* <DEDUP_REMOVED lines=8> */
.L_x_9311:
[----:B------:R-:W-:-:S04]  /*4730*/  SHF.R.U32.HI R0, RZ, 0x14, R5 ;  /* 0x00000014ff007819 */ /* 0x000fc80000011605 */
[----:B------:R-:W-:-:S04]  /*4740*/  LOP3.LUT R0, R0, 0x1, RZ, 0xc0, !PT ;  /* 0x0000000100007812 */ /* 0x000fc800078ec0ff */
[----:B------:R-:W-:-:S04]  /*4750*/  IADD3 R0, PT, PT, R5, 0x487ffff, R0 ;  /* 0x0487ffff05007810 */ /* 0x000fc80007ffe000 */
[----:B------:R-:W-:-:S04]  /*4760*/  SHF.R.U32.HI R0, RZ, 0x14, R0 ;  /* 0x00000014ff007819 */ /* 0x000fc80000011600 */
[----:B------:R-:W-:-:S07]  /*4770*/  LOP3.LUT R0, R0, 0xff, RZ, 0xc0, !PT ;  /* 0x000000ff00007812 */ /* 0x000fce00078ec0ff */
.L_x_9312:
[----:B------:R-:W-:-:S07]  /*4780*/  PRMT R4, R0, 0x7610, R4 ;  /* 0x0000761000047816 */ /* 0x000fce0000000004 */
.L_x_9310:
[----:B------:R-:W-:Y:S05]  /*4790*/  BSYNC.RECONVERGENT B0 ;  /* 0x0000000000007941 */ /* 0x000fea0003800200 */
.L_x_9309:
[----:B------:R4:W-:Y:S01]  /*47a0*/  STG.E.U8 desc[UR36][R8.64], R4 ;  /* 0x0000000408007986 */ /* 0x0009e2000c101124 */
[----:B------:R-:W-:Y:S05]  /*47b0*/  BRA `(.L_x_9292) ;  /* 0x0000000400047947 */ /* 0x000fea0003800000 */
.L_x_9307:
        /* <DEDUP_REMOVED lines=12> */
.L_x_9315:
[----:B------:R-:W-:-:S04]  /*4880*/  SHF.R.U32.HI R0, RZ, 0x15, R5 ;  /* 0x00000015ff007819 */ /* 0x000fc80000011605 */
[----:B------:R-:W-:-:S04]  /*4890*/  LOP3.LUT R0, R0, 0x1, RZ, 0xc0, !PT ;  /* 0x0000000100007812 */ /* 0x000fc800078ec0ff */
[----:B------:R-:W-:-:S04]  /*48a0*/  IADD3 R0, PT, PT, R5, 0x88fffff, R0 ;  /* 0x088fffff05007810 */ /* 0x000fc80007ffe000 */
[----:B------:R-:W-:-:S04]  /*48b0*/  SHF.R.U32.HI R0, RZ, 0x15, R0 ;  /* 0x00000015ff007819 */ /* 0x000fc80000011600 */
[----:B------:R-:W-:-:S07]  /*48c0*/  LOP3.LUT R0, R0, 0xff, RZ, 0xc0, !PT ;  /* 0x000000ff00007812 */ /* 0x000fce00078ec0ff */
.L_x_9316:
[----:B------:R-:W-:-:S07]  /*48d0*/  PRMT R4, R0, 0x7610, R4 ;  /* 0x0000761000047816 */ /* 0x000fce0000000004 */
.L_x_9314:
[----:B------:R-:W-:Y:S05]  /*48e0*/  BSYNC.RECONVERGENT B0 ;  /* 0x0000000000007941 */ /* 0x000fea0003800200 */
.L_x_9313:
[----:B------:R3:W-:Y:S01]  /*48f0*/  STG.E.U8 desc[UR36][R8.64], R4 ;  /* 0x0000000408007986 */ /* 0x0007e2000c101124 */
[----:B------:R-:W-:Y:S05]  /*4900*/  BRA `(.L_x_9292) ;  /* 0x0000000000b07947 */ /* 0x000fea0003800000 */
.L_x_9306:
[----:B------:R-:W-:-:S13]  /*4910*/  ISETP.NE.AND P0, PT, R0, 0x1c, PT ;  /* 0x0000001c0000780c */ /* 0x000fda0003f05270 */
[----:B------:R-:W-:Y:S05]  /*4920*/  @!P0 BRA `(.L_x_9317) ;  /* 0x0000000000a08947 */ /* 0x000fea0003800000 */
[----:B------:R-:W-:-:S13]  /*4930*/  ISETP.NE.AND P0, PT, R0, 0x1d, PT ;  /* 0x0000001d0000780c */ /* 0x000fda0003f05270 */
[----:B------:R-:W-:Y:S05]  /*4940*/  @!P0 BRA `(.L_x_9318) ;  /* 0x0000000000888947 */ /* 0x000fea0003800000 */
[----:B------:R-:W-:-:S13]  /*4950*/  ISETP.NE.AND P0, PT, R0, 0x2c, PT ;  /* 0x0000002c0000780c */ /* 0x000fda0003f05270 */
[----:B------:R-:W-:Y:S05]  /*4960*/  @!P0 BRA `(.L_x_9319) ;  /* 0x0000000000448947 */ /* 0x000fea0003800000 */
.L_x_9291:
        /* <DEDUP_REMOVED lines=16> */
.L_x_9320:
[----:B------:R-:W-:Y:S05]  /*4a70*/  BRA `(.L_x_9292) ;  /* 0x0000000000547947 */ /* 0x000fea0003800000 */
.L_x_9319:
[----:B------:R-:W0:Y:S01]  /*4a80*/  I2F.U16 R5, R5 ;  /* 0x0000000500057306 */ /* 0x000e220000101000 */
[----:B------:R-:W-:Y:S01]  /*4a90*/  IMAD.MOV.U32 R3, RZ, RZ, 0xff ;  /* 0x000000ffff037424 */ /* 0x000fe200078e00ff */
        /* <DEDUP_REMOVED lines=13> */
.L_x_9318:
[----:B------:R-:W-:Y:S01]  /*4b70*/  LOP3.LUT R4, R5, 0xffff, RZ, 0xc0, !PT ;  /* 0x0000ffff05047812 */ /* 0x000fe200078ec0ff */
[----:B------:R-:W-:-:S05]  /*4b80*/  IMAD.MOV.U32 R5, RZ, RZ, RZ ;  /* 0x000000ffff057224 */ /* 0x000fca00078e00ff */
[----:B------:R1:W-:Y:S01]  /*4b90*/  STG.E.64 desc[UR36][R8.64], R4 ;  /* 0x0000000408007986 */ /* 0x0003e2000c101b24 */
[----:B------:R-:W-:Y:S05]  /*4ba0*/  BRA `(.L_x_9292) ;  /* 0x0000000000087947 */ /* 0x000fea0003800000 */
.L_x_9317:
[----:B------:R-:W-:-:S05]  /*4bb0*/  LOP3.LUT R5, R5, 0xffff, RZ, 0xc0, !PT ;  /* 0x0000ffff05057812 */ /* 0x000fca00078ec0ff */
[----:B------:R0:W-:Y:S02]  /*4bc0*/  STG.E desc[UR36][R8.64], R5 ;  /* 0x0000000508007986 */ /* 0x0001e4000c101924 */
.L_x_9292:
[----:B------:R-:W-:Y:S05]  /*4bd0*/  BSYNC.RECONVERGENT B6 ;  /* 0x0000000000067941 */ /* 0x000fea0003800200 */
.L_x_9286:
[----:B------:R-:W-:-:S13]  /*4be0*/  ISETP.GE.AND P0, PT, R19, R17, PT ;  /* 0x000000111300720c */ /* 0x000fda0003f06270 */
[----:B------:R-:W-:Y:S05]  /*4bf0*/  @P0 BREAK.RELIABLE B7 ;  /* 0x0000000000070942 */ /* 0x000fea0003800100 */
[----:B------:R-:W-:Y:S05]  /*4c00*/  @P0 BRA `(.L_x_9321) ;  /* 0x0000001c00080947 */ /* 0x000fea0003800000 */
[----:B------:R-:W5:Y:S01]  /*4c10*/  LDCU UR4, c[0x0][0x3b8] ;  /* 0x00007700ff0477ac */ /* 0x000f620008000800 */
[----:B01234-:R-:W0:Y:S01]  /*4c20*/  LDC.64 R8, c[0x0][0x398] ;  /* 0x0000e600ff087b82 */ /* 0x01fe220000000a00 */
[----:B------:R-:W-:Y:S01]  /*4c30*/  IMAD R0, R16, 0x200, R19 ;  /* 0x0000020010007824 */ /* 0x000fe200078e0213 */
[----:B------:R-:W-:Y:S01]  /*4c40*/  PRMT R4, R18, 0x9910, RZ ;  /* 0x0000991012047816 */ /* 0x000fe200000000ff */
[----:B------:R-:W-:Y:S02]  /*4c50*/  BSSY.RECONVERGENT B6, `(.L_x_9322) ;  /* 0x00000d9000067945 */ /* 0x000fe40003800200 */
        /* <DEDUP_REMOVED lines=16> */
.L_x_9326:
[----:B------:R0:W-:Y:S01]  /*4d60*/  STG.E.U8 desc[UR36][R8.64], R23 ;  /* 0x0000001708007986 */ /* 0x0001e2000c101124 */
[----:B------:R-:W-:Y:S05]  /*4d70*/  BRA `(.L_x_9328) ;  /* 0x0000000c00187947 */ /* 0x000fea0003800000 */
.L_x_9325:
        /* <DEDUP_REMOVED lines=10> */
.L_x_9330:
[----:B------:R-:W-:-:S05]  /*4e20*/  LOP3.LUT R23, R23, 0xffff, RZ, 0xc0, !PT ;  /* 0x0000ffff17177812 */ /* 0x000fca00078ec0ff */
[----:B------:R0:W-:Y:S01]  /*4e30*/  STG.E desc[UR36][R8.64], R23 ;  /* 0x0000001708007986 */ /* 0x0001e2000c101924 */
[----:B------:R-:W-:Y:S05]  /*4e40*/  BRA `(.L_x_9328) ;  /* 0x0000000800e47947 */ /* 0x000fea0003800000 */
.L_x_9329:
[----:B------:R0:W-:Y:S01]  /*4e50*/  STG.E.U16 desc[UR36][R8.64], R23 ;  /* 0x0000001708007986 */ /* 0x0001e2000c101524 */
[----:B------:R-:W-:Y:S05]  /*4e60*/  BRA `(.L_x_9328) ;  /* 0x0000000800dc7947 */ /* 0x000fea0003800000 */
.L_x_9324:
        /* <DEDUP_REMOVED lines=9> */
.L_x_9332:
[----:B------:R-:W0:Y:S02]  /*4f00*/  I2F.U16 R0, R23 ;  /* 0x0000001700007306 */ /* 0x000e240000101000 */
[----:B0-----:R-:W-:-:S05]  /*4f10*/  F2FP.F16.F32.PACK_AB R0, RZ, R0 ;  /* 0x00000000ff00723e */ /* 0x001fca00000000ff */
[----:B------:R0:W-:Y:S01]  /*4f20*/  STG.E.U16 desc[UR36][R8.64], R0 ;  /* 0x0000000008007986 */ /* 0x0001e2000c101524 */
[----:B------:R-:W-:Y:S05]  /*4f30*/  BRA `(.L_x_9328) ;  /* 0x0000000800a87947 */ /* 0x000fea0003800000 */
.L_x_9331:
        /* <DEDUP_REMOVED lines=10> */
.L_x_9334:
[----:B------:R-:W0:Y:S02]  /*4fe0*/  I2F.U16 R23, R23 ;  /* 0x0000001700177306 */ /* 0x000e240000101000 */
[----:B0-----:R-:W-:-:S04]  /*4ff0*/  F2FP.F16.F32.PACK_AB R3, RZ, R23 ;  /* 0x00000017ff03723e */ /* 0x001fc800000000ff */
[----:B------:R-:W-:-:S05]  /*5000*/  PRMT R3, R3, 0x5410, RZ ;  /* 0x0000541003037816 */ /* 0x000fca00000000ff */
[----:B------:R0:W-:Y:S01]  /*5010*/  STG.E desc[UR36][R8.64], R3 ;  /* 0x0000000308007986 */ /* 0x0001e2000c101924 */
[----:B------:R-:W-:Y:S05]  /*5020*/  BRA `(.L_x_9328) ;  /* 0x00000008006c7947 */ /* 0x000fea0003800000 */
.L_x_9333:
[----:B------:R-:W0:Y:S02]  /*5030*/  I2F.F64.U16 R4, R23 ;  /* 0x0000001700047312 */ /* 0x000e240000101800 */
[----:B0-----:R0:W-:Y:S01]  /*5040*/  STG.E.64 desc[UR36][R8.64], R4 ;  /* 0x0000000408007986 */ /* 0x0011e2000c101b24 */
[----:B------:R-:W-:Y:S05]  /*5050*/  BRA `(.L_x_9328) ;  /* 0x0000000800607947 */ /* 0x000fea0003800000 */
.L_x_9323:
        /* <DEDUP_REMOVED lines=12> */
.L_x_9338:
        /* <DEDUP_REMOVED lines=16> */
.L_x_9341:
[----:B------:R-:W-:-:S07]  /*5220*/  PRMT R4, R0, 0x7610, R4 ;  /* 0x0000761000047816 */ /* 0x000fce0000000004 */
.L_x_9340:
[----:B------:R-:W-:Y:S05]  /*5230*/  BSYNC.RECONVERGENT B0 ;  /* 0x0000000000007941 */ /* 0x000fea0003800200 */
.L_x_9339:
[----:B------:R0:W-:Y:S01]  /*5240*/  STG.E.U8 desc[UR36][R8.64], R4 ;  /* 0x0000000408007986 */ /* 0x0001e2000c101124 */
[----:B------:R-:W-:Y:S05]  /*5250*/  BRA `(.L_x_9328) ;  /* 0x0000000400e07947 */ /* 0x000fea0003800000 */
.L_x_9337:
        /* <DEDUP_REMOVED lines=16> */
.L_x_9344:
[----:B------:R-:W-:-:S07]  /*5360*/  PRMT R4, R0, 0x7610, R4 ;  /* 0x0000761000047816 */ /* 0x000fce0000000004 */
.L_x_9343:
[----:B------:R-:W-:Y:S05]  /*5370*/  BSYNC.RECONVERGENT B0 ;  /* 0x0000000000007941 */ /* 0x000fea0003800200 */
.L_x_9342:
[----:B------:R0:W-:Y:S01]  /*5380*/  STG.E.U8 desc[UR36][R8.64], R4 ;  /* 0x0000000408007986 */ /* 0x0001e2000c101124 */
[----:B------:R-:W-:Y:S05]  /*5390*/  BRA `(.L_x_9328) ;  /* 0x0000000400907947 */ /* 0x000fea0003800000 */
.L_x_9336:
[----:B------:R-:W-:-:S13]  /*53a0*/  ISETP.NE.AND P0, PT, R0, 0x1c, PT ;  /* 0x0000001c0000780c */ /* 0x000fda0003f05270 */
[----:B------:R-:W-:Y:S05]  /*53b0*/  @!P0 BRA `(.L_x_9345) ;  /* 0x00000000005c8947 */ /* 0x000fea0003800000 */
[----:B------:R-:W-:-:S13]  /*53c0*/  ISETP.NE.AND P0, PT, R0, 0x1d, PT ;  /* 0x0000001d0000780c */ /* 0x000fda0003f05270 */
[----:B------:R-:W-:Y:S05]  /*53d0*/  @!P0 BRA `(.L_x_9346) ;  /* 0x0000000000448947 */ /* 0x000fea0003800000 */
[----:B------:R-:W-:-:S13]  /*53e0*/  ISETP.NE.AND P0, PT, R0, 0x2c, PT ;  /* 0x0000002c0000780c */ /* 0x000fda0003f05270 */
[----:B------:R-:W-:Y:S05]  /*53f0*/  @P0 BRA `(.L_x_9327) ;  /* 0x0000000000ac0947 */ /* 0x000fea0003800000 */
        /* <DEDUP_REMOVED lines=15> */
.L_x_9346:
[----:B------:R-:W-:Y:S01]  /*54f0*/  LOP3.LUT R4, R23, 0xffff, RZ, 0xc0, !PT ;  /* 0x0000ffff17047812 */ /* 0x000fe200078ec0ff */
[----:B------:R-:W-:-:S05]  /*5500*/  IMAD.MOV.U32 R5, RZ, RZ, RZ ;  /* 0x000000ffff057224 */ /* 0x000fca00078e00ff */
[----:B------:R0:W-:Y:S01]  /*5510*/  STG.E.64 desc[UR36][R8.64], R4 ;  /* 0x0000000408007986 */ /* 0x0001e2000c101b24 */
[----:B------:R-:W-:Y:S05]  /*5520*/  BRA `(.L_x_9328) ;  /* 0x00000004002c7947 */ /* 0x000fea0003800000 */
.L_x_9345:
[----:B------:R-:W-:-:S05]  /*5530*/  LOP3.LUT R23, R23, 0xffff, RZ, 0xc0, !PT ;  /* 0x0000ffff17177812 */ /* 0x000fca00078ec0ff */
[----:B------:R0:W-:Y:S01]  /*5540*/  STG.E desc[UR36][R8.64], R23 ;  /* 0x0000001708007986 */ /* 0x0001e2000c101924 */
[----:B------:R-:W-:Y:S05]  /*5550*/  BRA `(.L_x_9328) ;  /* 0x0000000400207947 */ /* 0x000fea0003800000 */
.L_x_9335:
        /* <DEDUP_REMOVED lines=11> */
.L_x_9348:
[----:B------:R-:W-:Y:S01]  /*5610*/  CS2R R6, SRZ ;  /* 0x0000000000067805 */ /* 0x000fe2000001ff00 */
[----:B------:R-:W0:Y:S04]  /*5620*/  I2F.F64.U16 R4, R23 ;  /* 0x0000001700047312 */ /* 0x000e280000101800 */
[----:B0-----:R4:W-:Y:S01]  /*5630*/  STG.E.128 desc[UR36][R8.64], R4 ;  /* 0x0000000408007986 */ /* 0x0019e2000c101d24 */
[----:B------:R-:W-:Y:S05]  /*5640*/  BRA `(.L_x_9328) ;  /* 0x0000000000e47947 */ /* 0x000fea0003800000 */
.L_x_9347:
[----:B------:R-:W-:-:S13]  /*5650*/  ISETP.NE.AND P0, PT, R0, 0xf, PT ;  /* 0x0000000f0000780c */ /* 0x000fda0003f05270 */
[----:B------:R-:W-:Y:S05]  /*5660*/  @!P0 BRA `(.L_x_9349) ;  /* 0x0000000000d08947 */ /* 0x000fea0003800000 */
[----:B------:R-:W-:-:S13]  /*5670*/  ISETP.NE.AND P0, PT, R0, 0x17, PT ;  /* 0x000000170000780c */ /* 0x000fda0003f05270 */
[----:B------:R-:W-:Y:S05]  /*5680*/  @!P0 BRA `(.L_x_9350) ;  /* 0x0000000000848947 */ /* 0x000fea0003800000 */
[----:B------:R-:W-:-:S13]  /*5690*/  ISETP.NE.AND P0, PT, R0, 0x18, PT ;  /* 0x000000180000780c */ /* 0x000fda0003f05270 */
[----:B------:R-:W-:Y:S05]  /*56a0*/  @!P0 BRA `(.L_x_9351) ;  /* 0x0000000000448947 */ /* 0x000fea0003800000 */
.L_x_9327:
        /* <DEDUP_REMOVED lines=16> */
.L_x_9352:
[----:B------:R-:W-:Y:S05]  /*57b0*/  BRA `(.L_x_9328) ;  /* 0x0000000000887947 */ /* 0x000fea0003800000 */
.L_x_9351:
        /* <DEDUP_REMOVED lines=11> */
.L_x_9354:
[----:B------:R-:W-:Y:S05]  /*5870*/  BSYNC.RECONVERGENT B0 ;  /* 0x0000000000007941 */ /* 0x000fea0003800200 */
.L_x_9353:
[----:B------:R1:W-:Y:S01]  /*5880*/  STG.E.U8 desc[UR36][R8.64], R3 ;  /* 0x0000000308007986 */ /* 0x0003e2000c101124 */
[----:B------:R-:W-:Y:S05]  /*5890*/  BRA `(.L_x_9328) ;  /* 0x0000000000507947 */ /* 0x000fea0003800000 */
.L_x_9350:
        /* <DEDUP_REMOVED lines=8> */
[----:B------:R-:W-:-:S05]  /*5920*/  @P0 SHF.R.U32.HI R3, RZ, 0x15, R0 ;  /* 0x00000015ff030819 */ /* 0x000fca0000011600 */
[----:B------:R3:W-:Y:S04]  /*5930*/  @P0 STG.E.U8 desc[UR36][R8.64], R3 ;  /* 0x0000000308000986 */ /* 0x0007e8000c101124 */
[----:B------:R3:W-:Y:S01]  /*5940*/  @!P0 STG.E.U8 desc[UR36][R8.64], R5 ;  /* 0x0000000508008986 */ /* 0x0007e2000c101124 */
[----:B------:R-:W-:Y:S05]  /*5950*/  BRA `(.L_x_9328) ;  /* 0x0000000000207947 */ /* 0x000fea0003800000 */
.L_x_9355:
[----:B------:R-:W-:Y:S01]  /*5960*/  IMAD.MOV.U32 R3, RZ, RZ, 0x7f ;  /* 0x0000007fff037424 */ /* 0x000fe200078e00ff */
[----:B------:R-:W-:-:S04]  /*5970*/  ISETP.GT.U32.AND P0, PT, R5, 0x7f800000, PT ;  /* 0x7f8000000500780c */ /* 0x000fc80003f04070 */
[----:B------:R-:W-:-:S05]  /*5980*/  SEL R3, R3, 0x7c, P0 ;  /* 0x0000007c03037807 */ /* 0x000fca0000000000 */
[----:B------:R2:W-:Y:S01]  /*5990*/  STG.E.U8 desc[UR36][R8.64], R3 ;  /* 0x0000000308007986 */ /* 0x0005e2000c101124 */
[----:B------:R-:W-:Y:S05]  /*59a0*/  BRA `(.L_x_9328) ;  /* 0x00000000000c7947 */ /* 0x000fea0003800000 */
.L_x_9349:
[----:B------:R-:W0:Y:S02]  /*59b0*/  I2F.U16 R0, R23 ;  /* 0x0000001700007306 */ /* 0x000e240000101000 */
[----:B0-----:R-:W-:-:S05]  /*59c0*/  F2FP.BF16.F32.PACK_AB R0, RZ, R0 ;  /* 0x00000000ff00723e */ /* 0x001fca00000010ff */
[----:B------:R0:W-:Y:S02]  /*59d0*/  STG.E.U16 desc[UR36][R8.64], R0 ;  /* 0x0000000008007986 */ /* 0x0001e4000c101524 */
.L_x_9328:
[----:B------:R-:W-:Y:S05]  /*59e0*/  BSYNC.RECONVERGENT B6 ;  /* 0x0000000000067941 */ /* 0x000fea0003800200 */
.L_x_9322:
[----:B------:R-:W-:-:S07]  /*59f0*/  VIADD R19, R19, 0x80 ;  /* 0x0000008013137836 */ /* 0x000fce0000000000 */
.L_x_9285:
[----:B------:R-:W-:-:S13]  /*5a00*/  ISETP.GE.AND P0, PT, R19, R17, PT ;  /* 0x000000111300720c */ /* 0x000fda0003f06270 */
[----:B------:R-:W-:Y:S05]  /*5a10*/  @P0 BREAK.RELIABLE B7 ;  /* 0x0000000000070942 */ /* 0x000fea0003800100 */
[----:B------:R-:W-:Y:S05]  /*5a20*/  @P0 BRA `(.L_x_9321) ;  /* 0x0000000c00800947 */ /* 0x000fea0003800000 */
[----:B------:R-:W-:Y:S05]  /*5a30*/  BSYNC.RELIABLE B7 ;  /* 0x0000000000077941 */ /* 0x000fea0003800100 */
.L_x_9284:
        /* <DEDUP_REMOVED lines=21> */
.L_x_9360:
[----:B------:R0:W-:Y:S01]  /*5b90*/  STG.E.U8 desc[UR36][R8.64], R22 ;  /* 0x0000001608007986 */ /* 0x0001e2000c101124 */
[----:B------:R-:W-:Y:S05]  /*5ba0*/  BRA `(.L_x_9362) ;  /* 0x0000000c00187947 */ /* 0x000fea0003800000 */
.L_x_9359:
        /* <DEDUP_REMOVED lines=10> */
.L_x_9364:
[----:B------:R-:W-:-:S05]  /*5c50*/  LOP3.LUT R3, R22, 0xffff, RZ, 0xc0, !PT ;  /* 0x0000ffff16037812 */ /* 0x000fca00078ec0ff */
[----:B------:R0:W-:Y:S01]  /*5c60*/  STG.E desc[UR36][R8.64], R3 ;  /* 0x0000000308007986 */ /* 0x0001e2000c101924 */
[----:B------:R-:W-:Y:S05]  /*5c70*/  BRA `(.L_x_9362) ;  /* 0x0000000800e47947 */ /* 0x000fea0003800000 */
.L_x_9363:
[----:B------:R0:W-:Y:S01]  /*5c80*/  STG.E.U16 desc[UR36][R8.64], R22 ;  /* 0x0000001608007986 */ /* 0x0001e2000c101524 */
[----:B------:R-:W-:Y:S05]  /*5c90*/  BRA `(.L_x_9362) ;  /* 0x0000000800dc7947 */ /* 0x000fea0003800000 */
.L_x_9358:
        /* <DEDUP_REMOVED lines=9> */
.L_x_9366:
[----:B------:R-:W0:Y:S02]  /*5d30*/  I2F.U16 R0, R22 ;  /* 0x0000001600007306 */ /* 0x000e240000101000 */
[----:B0-----:R-:W-:-:S05]  /*5d40*/  F2FP.F16.F32.PACK_AB R0, RZ, R0 ;  /* 0x00000000ff00723e */ /* 0x001fca00000000ff */
[----:B------:R0:W-:Y:S01]  /*5d50*/  STG.E.U16 desc[UR36][R8.64], R0 ;  /* 0x0000000008007986 */ /* 0x0001e2000c101524 */
[----:B------:R-:W-:Y:S05]  /*5d60*/  BRA `(.L_x_9362) ;  /* 0x0000000800a87947 */ /* 0x000fea0003800000 */
.L_x_9365:
        /* <DEDUP_REMOVED lines=10> */
.L_x_9368:
[----:B------:R-:W0:Y:S02]  /*5e10*/  I2F.U16 R22, R22 ;  /* 0x0000001600167306 */ /* 0x000e240000101000 */
[----:B0-----:R-:W-:-:S04]  /*5e20*/  F2FP.F16.F32.PACK_AB R3, RZ, R22 ;  /* 0x00000016ff03723e */ /* 0x001fc800000000ff */
[----:B------:R-:W-:-:S05]  /*5e30*/  PRMT R3, R3, 0x5410, RZ ;  /* 0x0000541003037816 */ /* 0x000fca00000000ff */
[----:B------:R0:W-:Y:S01]  /*5e40*/  STG.E desc[UR36][R8.64], R3 ;  /* 0x0000000308007986 */ /* 0x0001e2000c101924 */
[----:B------:R-:W-:Y:S05]  /*5e50*/  BRA `(.L_x_9362) ;  /* 0x00000008006c7947 */ /* 0x000fea0003800000 */
.L_x_9367:
[----:B------:R-:W0:Y:S02]  /*5e60*/  I2F.F64.U16 R22, R22 ;  /* 0x0000001600167312 */ /* 0x000e240000101800 */
[----:B0-----:R0:W-:Y:S01]  /*5e70*/  STG.E.64 desc[UR36][R8.64], R22 ;  /* 0x0000001608007986 */ /* 0x0011e2000c101b24 */
[----:B------:R-:W-:Y:S05]  /*5e80*/  BRA `(.L_x_9362) ;  /* 0x0000000800607947 */ /* 0x000fea0003800000 */
.L_x_9357:
        /* <DEDUP_REMOVED lines=12> */
.L_x_9372:
        /* <DEDUP_REMOVED lines=16> */
.L_x_9375:
[----:B------:R-:W-:-:S07]  /*6050*/  PRMT R4, R0, 0x7610, R4 ;  /* 0x0000761000047816 */ /* 0x000fce0000000004 */
.L_x_9374:
[----:B------:R-:W-:Y:S05]  /*6060*/  BSYNC.RECONVERGENT B0 ;  /* 0x0000000000007941 */ /* 0x000fea0003800200 */
.L_x_9373:
[----:B------:R0:W-:Y:S01]  /*6070*/  STG.E.U8 desc[UR36][R8.64], R4 ;  /* 0x0000000408007986 */ /* 0x0001e2000c101124 */
[----:B------:R-:W-:Y:S05]  /*6080*/  BRA `(.L_x_9362) ;  /* 0x0000000400e07947 */ /* 0x000fea0003800000 */
.L_x_9371:
        /* <DEDUP_REMOVED lines=16> */
.L_x_9378:
[----:B------:R-:W-:-:S07]  /*6190*/  PRMT R4, R0, 0x7610, R4 ;  /* 0x0000761000047816 */ /* 0x000fce0000000004 */
.L_x_9377:
[----:B------:R-:W-:Y:S05]  /*61a0*/  BSYNC.RECONVERGENT B0 ;  /* 0x0000000000007941 */ /* 0x000fea0003800200 */
.L_x_9376:
[----:B------:R0:W-:Y:S01]  /*61b0*/  STG.E.U8 desc[UR36][R8.64], R4 ;  /* 0x0000000408007986 */ /* 0x0001e2000c101124 */
[----:B------:R-:W-:Y:S05]  /*61c0*/  BRA `(.L_x_9362) ;  /* 0x0000000400907947 */ /* 0x000fea0003800000 */
.L_x_9370:
[----:B------:R-:W-:-:S13]  /*61d0*/  ISETP.NE.AND P0, PT, R0, 0x1c, PT ;  /* 0x0000001c0000780c */ /* 0x000fda0003f05270 */
[----:B------:R-:W-:Y:S05]  /*61e0*/  @!P0 BRA `(.L_x_9379) ;  /* 0x00000000005c8947 */ /* 0x000fea0003800000 */
[----:B------:R-:W-:-:S13]  /*61f0*/  ISETP.NE.AND P0, PT, R0, 0x1d, PT ;  /* 0x0000001d0000780c */ /* 0x000fda0003f05270 */
[----:B------:R-:W-:Y:S05]  /*6200*/  @!P0 BRA `(.L_x_9380) ;  /* 0x0000000000448947 */ /* 0x000fea0003800000 */
[----:B------:R-:W-:-:S13]  /*6210*/  ISETP.NE.AND P0, PT, R0, 0x2c, PT ;  /* 0x0000002c0000780c */ /* 0x000fda0003f05270 */
[----:B------:R-:W-:Y:S05]  /*6220*/  @P0 BRA `(.L_x_9361) ;  /* 0x0000000000ac0947 */ /* 0x000fea0003800000 */
[----:B------:R-:W0:Y:S02]  /*6230*/  I2F.U16 R3, R22 ;  /* 0x0000001600037306 */ /* 0x000e240000101000 */
[----:B0-----:R-:W-:-:S04]  /*6240*/  SHF.R.U32.HI R4, RZ, 0x17, R3 ;  /* 0x00000017ff047819 */ /* 0x001fc80000011603 */
        /* <DEDUP_REMOVED lines=13> */
.L_x_9380:
[----:B------:R-:W-:Y:S01]  /*6320*/  LOP3.LUT R22, R22, 0xffff, RZ, 0xc0, !PT ;  /* 0x0000ffff16167812 */ /* 0x000fe200078ec0ff */
[----:B------:R-:W-:-:S05]  /*6330*/  IMAD.MOV.U32 R23, RZ, RZ, RZ ;  /* 0x000000ffff177224 */ /* 0x000fca00078e00ff */
[----:B------:R0:W-:Y:S01]  /*6340*/  STG.E.64 desc[UR36][R8.64], R22 ;  /* 0x0000001608007986 */ /* 0x0001e2000c101b24 */
[----:B------:R-:W-:Y:S05]  /*6350*/  BRA `(.L_x_9362) ;  /* 0x00000004002c7947 */ /* 0x000fea0003800000 */
.L_x_9379:
[----:B------:R-:W-:-:S05]  /*6360*/  LOP3.LUT R3, R22, 0xffff, RZ, 0xc0, !PT ;  /* 0x0000ffff16037812 */ /* 0x000fca00078ec0ff */
[----:B------:R0:W-:Y:S01]  /*6370*/  STG.E desc[UR36][R8.64], R3 ;  /* 0x0000000308007986 */ /* 0x0001e2000c101924 */
[----:B------:R-:W-:Y:S05]  /*6380*/  BRA `(.L_x_9362) ;  /* 0x0000000400207947 */ /* 0x000fea0003800000 */
.L_x_9369:
        /* <DEDUP_REMOVED lines=11> */
.L_x_9382:
[----:B------:R-:W-:Y:S01]  /*6440*/  CS2R R6, SRZ ;  /* 0x0000000000067805 */ /* 0x000fe2000001ff00 */
[----:B------:R-:W0:Y:S04]  /*6450*/  I2F.F64.U16 R4, R22 ;  /* 0x0000001600047312 */ /* 0x000e280000101800 */
[----:B0-----:R4:W-:Y:S01]  /*6460*/  STG.E.128 desc[UR36][R8.64], R4 ;  /* 0x0000000408007986 */ /* 0x0019e2000c101d24 */
[----:B------:R-:W-:Y:S05]  /*6470*/  BRA `(.L_x_9362) ;  /* 0x0000000000e47947 */ /* 0x000fea0003800000 */
.L_x_9381:
[----:B------:R-:W-:-:S13]  /*6480*/  ISETP.NE.AND P0, PT, R0, 0xf, PT ;  /* 0x0000000f0000780c */ /* 0x000fda0003f05270 */
[----:B------:R-:W-:Y:S05]  /*6490*/  @!P0 BRA `(.L_x_9383) ;  /* 0x0000000000d08947 */ /* 0x000fea0003800000 */
[----:B------:R-:W-:-:S13]  /*64a0*/  ISETP.NE.AND P0, PT, R0, 0x17, PT ;  /* 0x000000170000780c */ /* 0x000fda0003f05270 */
[----:B------:R-:W-:Y:S05]  /*64b0*/  @!P0 BRA `(.L_x_9384) ;  /* 0x0000000000848947 */ /* 0x000fea0003800000 */
[----:B------:R-:W-:-:S13]  /*64c0*/  ISETP.NE.AND P0, PT, R0, 0x18, PT ;  /* 0x000000180000780c */ /* 0x000fda0003f05270 */
[----:B------:R-:W-:Y:S05]  /*64d0*/  @!P0 BRA `(.L_x_9385) ;  /* 0x0000000000448947 */ /* 0x000fea0003800000 */
.L_x_9361:
        /* <DEDUP_REMOVED lines=16> */
.L_x_9386:
[----:B------:R-:W-:Y:S05]  /*65e0*/  BRA `(.L_x_9362) ;  /* 0x0000000000887947 */ /* 0x000fea0003800000 */
.L_x_9385:
        /* <DEDUP_REMOVED lines=11> */
.L_x_9388:
[----:B------:R-:W-:Y:S05]  /*66a0*/  BSYNC.RECONVERGENT B0 ;  /* 0x0000000000007941 */ /* 0x000fea0003800200 */
.L_x_9387:
[----:B------:R1:W-:Y:S01]  /*66b0*/  STG.E.U8 desc[UR36][R8.64], R3 ;  /* 0x0000000308007986 */ /* 0x0003e2000c101124 */
[----:B------:R-:W-:Y:S05]  /*66c0*/  BRA `(.L_x_9362) ;  /* 0x0000000000507947 */ /* 0x000fea0003800000 */
.L_x_9384:
        /* <DEDUP_REMOVED lines=12> */
.L_x_9389:
[----:B------:R-:W-:Y:S01]  /*6790*/  IMAD.MOV.U32 R3, RZ, RZ, 0x7f ;  /* 0x0000007fff037424 */ /* 0x000fe200078e00ff */
[----:B------:R-:W-:-:S04]  /*67a0*/  ISETP.GT.U32.AND P0, PT, R5, 0x7f800000, PT ;  /* 0x7f8000000500780c */ /* 0x000fc80003f04070 */
[----:B------:R-:W-:-:S05]  /*67b0*/  SEL R3, R3, 0x7c, P0 ;  /* 0x0000007c03037807 */ /* 0x000fca0000000000 */
[----:B------:R2:W-:Y:S01]  /*67c0*/  STG.E.U8 desc[UR36][R8.64], R3 ;  /* 0x0000000308007986 */ /* 0x0005e2000c101124 */
[----:B------:R-:W-:Y:S05]  /*67d0*/  BRA `(.L_x_9362) ;  /* 0x00000000000c7947 */ /* 0x000fea0003800000 */
.L_x_9383:
[----:B------:R-:W0:Y:S02]  /*67e0*/  I2F.U16 R0, R22 ;  /* 0x0000001600007306 */ /* 0x000e240000101000 */
[----:B0-----:R-:W-:-:S05]  /*67f0*/  F2FP.BF16.F32.PACK_AB R0, RZ, R0 ;  /* 0x00000000ff00723e */ /* 0x001fca00000010ff */
[----:B------:R0:W-:Y:S02]  /*6800*/  STG.E.U16 desc[UR36][R8.64], R0 ;  /* 0x0000000008007986 */ /* 0x0001e4000c101524 */
.L_x_9362:
[----:B------:R-:W-:Y:S05]  /*6810*/  BSYNC.RECONVERGENT B6 ;  /* 0x0000000000067941 */ /* 0x000fea0003800200 */
.L_x_9356:
[----:B------:R-:W-:-:S07]  /*6820*/  VIADD R19, R19, 0x80 ;  /* 0x0000008013137836 */ /* 0x000fce0000000000 */
.L_x_9321:
[----:B------:R-:W-:Y:S05]  /*6830*/  BSYNC.RECONVERGENT B8 ;  /* 0x0000000000087941 */ /* 0x000fea0003800200 */
.L_x_9283:
        /* <DEDUP_REMOVED lines=21> */
.L_x_9393:
[----:B------:R-:W-:Y:S01]  /*6990*/  STG.E.U8 desc[UR36][R4.64], R2 ;  /* 0x0000000204007986 */ /* 0x000fe2000c101124 */
[----:B------:R-:W-:Y:S05]  /*69a0*/  EXIT ;  /* 0x000000000000794d */ /* 0x000fea0003800000 */
.L_x_9392:
        /* <DEDUP_REMOVED lines=8> */
[----:B------:R-:W-:Y:S01]  /*6a30*/  STG.E.64 desc[UR36][R4.64], R2 ;  /* 0x0000000204007986 */ /* 0x000fe2000c101b24 */
[----:B------:R-:W-:Y:S05]  /*6a40*/  EXIT ;  /* 0x000000000000794d */ /* 0x000fea0003800000 */
.L_x_9396:
[----:B------:R-:W-:-:S05]  /*6a50*/  LOP3.LUT R3, R2, 0xffff, RZ, 0xc0, !PT ;  /* 0x0000ffff02037812 */ /* 0x000fca00078ec0ff */
[----:B------:R-:W-:Y:S01]  /*6a60*/  STG.E desc[UR36][R4.64], R3 ;  /* 0x0000000304007986 */ /* 0x000fe2000c101924 */
[----:B------:R-:W-:Y:S05]  /*6a70*/  EXIT ;  /* 0x000000000000794d */ /* 0x000fea0003800000 */
.L_x_9395:
[----:B------:R-:W-:Y:S01]  /*6a80*/  STG.E.U16 desc[UR36][R4.64], R2 ;  /* 0x0000000204007986 */ /* 0x000fe2000c101524 */
[----:B------:R-:W-:Y:S05]  /*6a90*/  EXIT ;  /* 0x000000000000794d */ /* 0x000fea0003800000 */
.L_x_9391:
[----:B------:R-:W-:-:S13]  /*6aa0*/  ISETP.GT.AND P0, PT, R0, 0x6, PT ;  /* 0x000000060000780c */ /* 0x000fda0003f04270 */
[----:B------:R-:W-:Y:S05]  /*6ab0*/  @P0 BRA `(.L_x_9397) ;  /* 0x00000000002c0947 */ /* 0x000fea0003800000 */
[----:B------:R-:W-:-:S13]  /*6ac0*/  ISETP.NE.AND P0, PT, R0, 0x5, PT ;  /* 0x000000050000780c */ /* 0x000fda0003f05270 */
[----:B------:R-:W-:Y:S05]  /*6ad0*/  @!P0 BRA `(.L_x_9398) ;  /* 0x0000000000148947 */ /* 0x000fea0003800000 */
[----:B------:R-:W-:-:S13]  /*6ae0*/  ISETP.NE.AND P0, PT, R0, 0x6, PT ;  /* 0x000000060000780c */ /* 0x000fda0003f05270 */
[----:B------:R-:W-:Y:S05]  /*6af0*/  @P0 BRA `(.L_x_9394) ;  /* 0x0000000400f80947 */ /* 0x000fea0003800000 */
[----:B------:R-:W0:Y:S02]  /*6b00*/  I2F.U16 R3, R2 ;  /* 0x0000000200037306 */ /* 0x000e240000101000 */
[----:B0-----:R-:W-:Y:S01]  /*6b10*/  STG.E desc[UR36][R4.64], R3 ;  /* 0x0000000304007986 */ /* 0x001fe2000c101924 */
[----:B------:R-:W-:Y:S05]  /*6b20*/  EXIT ;  /* 0x000000000000794d */ /* 0x000fea0003800000 */
.L_x_9398:
[----:B------:R-:W0:Y:S02]  /*6b30*/  I2F.U16 R0, R2 ;  /* 0x0000000200007306 */ /* 0x000e240000101000 */
[----:B0-----:R-:W-:-:S05]  /*6b40*/  F2FP.F16.F32.PACK_AB R0, RZ, R0 ;  /* 0x00000000ff00723e */ /* 0x001fca00000000ff */
[----:B------:R-:W-:Y:S01]  /*6b50*/  STG.E.U16 desc[UR36][R4.64], R0 ;  /* 0x0000000004007986 */ /* 0x000fe2000c101524 */
[----:B------:R-:W-:Y:S05]  /*6b60*/  EXIT ;  /* 0x000000000000794d */ /* 0x000fea0003800000 */
.L_x_9397:
        /* <DEDUP_REMOVED lines=8> */
[----:B0-----:R-:W-:Y:S01]  /*6bf0*/  STG.E.64 desc[UR36][R4.64], R2 ;  /* 0x0000000204007986 */ /* 0x001fe2000c101b24 */
[----:B------:R-:W-:Y:S05]  /*6c00*/  EXIT ;  /* 0x000000000000794d */ /* 0x000fea0003800000 */
.L_x_9400:
[----:B------:R-:W0:Y:S02]  /*6c10*/  I2F.U16 R2, R2 ;  /* 0x0000000200027306 */ /* 0x000e240000101000 */
[----:B0-----:R-:W-:-:S04]  /*6c20*/  F2FP.F16.F32.PACK_AB R3, RZ, R2 ;  /* 0x00000002ff03723e */ /* 0x001fc800000000ff */
[----:B------:R-:W-:-:S05]  /*6c30*/  PRMT R3, R3, 0x5410, RZ ;  /* 0x0000541003037816 */ /* 0x000fca00000000ff */
[----:B------:R-:W-:Y:S01]  /*6c40*/  STG.E desc[UR36][R4.64], R3 ;  /* 0x0000000304007986 */ /* 0x000fe2000c101924 */
[----:B------:R-:W-:Y:S05]  /*6c50*/  EXIT ;  /* 0x000000000000794d */ /* 0x000fea0003800000 */
.L_x_9399:
[----:B------:R-:W0:Y:S02]  /*6c60*/  I2F.F64.U16 R2, R2 ;  /* 0x0000000200027312 */ /* 0x000e240000101800 */
[----:B0-----:R-:W-:Y:S01]  /*6c70*/  STG.E.64 desc[UR36][R4.64], R2 ;  /* 0x0000000204007986 */ /* 0x001fe2000c101b24 */
[----:B------:R-:W-:Y:S05]  /*6c80*/  EXIT ;  /* 0x000000000000794d */ /* 0x000fea0003800000 */
.L_x_9390:
        /* <DEDUP_REMOVED lines=12> */
.L_x_9404:
        /* <DEDUP_REMOVED lines=17> */
.L_x_9406:
[----:B------:R-:W-:Y:S05]  /*6e60*/  BSYNC.RECONVERGENT B0 ;  /* 0x0000000000007941 */ /* 0x000fea0003800200 */
.L_x_9405:
[----:B------:R-:W-:Y:S01]  /*6e70*/  STG.E.U8 desc[UR36][R4.64], R0 ;  /* 0x0000000004007986 */ /* 0x000fe2000c101124 */
[----:B------:R-:W-:Y:S05]  /*6e80*/  EXIT ;  /* 0x000000000000794d */ /* 0x000fea0003800000 */
.L_x_9403:
        /* <DEDUP_REMOVED lines=17> */
.L_x_9408:
[----:B------:R-:W-:Y:S05]  /*6fa0*/  BSYNC.RECONVERGENT B0 ;  /* 0x0000000000007941 */ /* 0x000fea0003800200 */
.L_x_9407:
[----:B------:R-:W-:Y:S01]  /*6fb0*/  STG.E.U8 desc[UR36][R4.64], R0 ;  /* 0x0000000004007986 */ /* 0x000fe2000c101124 */
[----:B------:R-:W-:Y:S05]  /*6fc0*/  EXIT ;  /* 0x000000000000794d */ /* 0x000fea0003800000 */
.L_x_9402:
        /* <DEDUP_REMOVED lines=21> */
.L_x_9410:
[----:B------:R-:W-:Y:S01]  /*7120*/  LOP3.LUT R2, R2, 0xffff, RZ, 0xc0, !PT ;  /* 0x0000ffff02027812 */ /* 0x000fe200078ec0ff */
[----:B------:R-:W-:-:S05]  /*7130*/  IMAD.MOV.U32 R3, RZ, RZ, RZ ;  /* 0x000000ffff037224 */ /* 0x000fca00078e00ff */
[----:B------:R-:W-:Y:S01]  /*7140*/  STG.E.64 desc[UR36][R4.64], R2 ;  /* 0x0000000204007986 */ /* 0x000fe2000c101b24 */
[----:B------:R-:W-:Y:S05]  /*7150*/  EXIT ;  /* 0x000000000000794d */ /* 0x000fea0003800000 */
.L_x_9409:
[----:B------:R-:W-:-:S05]  /*7160*/  LOP3.LUT R3, R2, 0xffff, RZ, 0xc0, !PT ;  /* 0x0000ffff02037812 */ /* 0x000fca00078ec0ff */
[----:B------:R-:W-:Y:S01]  /*7170*/  STG.E desc[UR36][R4.64], R3 ;  /* 0x0000000304007986 */ /* 0x000fe2000c101924 */
[----:B------:R-:W-:Y:S05]  /*7180*/  EXIT ;  /* 0x000000000000794d */ /* 0x000fea0003800000 */
.L_x_9401:
        /* <DEDUP_REMOVED lines=11> */
.L_x_9412:
[----:B------:R-:W-:Y:S01]  /*7240*/  CS2R R10, SRZ ;  /* 0x00000000000a7805 */ /* 0x000fe2000001ff00 */
[----:B------:R-:W0:Y:S04]  /*7250*/  I2F.F64.U16 R8, R2 ;  /* 0x0000000200087312 */ /* 0x000e280000101800 */
[----:B0-----:R-:W-:Y:S01]  /*7260*/  STG.E.128 desc[UR36][R4.64], R8 ;  /* 0x0000000804007986 */ /* 0x001fe2000c101d24 */
[----:B------:R-:W-:Y:S05]  /*7270*/  EXIT ;  /* 0x000000000000794d */ /* 0x000fea0003800000 */
.L_x_9411:
[----:B------:R-:W-:-:S13]  /*7280*/  ISETP.NE.AND P0, PT, R0, 0xf, PT ;  /* 0x0000000f0000780c */ /* 0x000fda0003f05270 */
[----:B------:R-:W-:Y:S05]  /*7290*/  @!P0 BRA `(.L_x_9413) ;  /* 0x0000000000d48947 */ /* 0x000fea0003800000 */
[----:B------:R-:W-:-:S13]  /*72a0*/  ISETP.NE.AND P0, PT, R0, 0x17, PT ;  /* 0x000000170000780c */ /* 0x000fda0003f05270 */
[----:B------:R-:W-:Y:S05]  /*72b0*/  @!P0 BRA `(.L_x_9414) ;  /* 0x0000000000848947 */ /* 0x000fea0003800000 */
[----:B------:R-:W-:-:S13]  /*72c0*/  ISETP.NE.AND P0, PT, R0, 0x18, PT ;  /* 0x000000180000780c */ /* 0x000fda0003f05270 */
[----:B------:R-:W-:Y:S05]  /*72d0*/  @!P0 BRA `(.L_x_9415) ;  /* 0x0000000000448947 */ /* 0x000fea0003800000 */
.L_x_9394:
        /* <DEDUP_REMOVED lines=16> */
.L_x_9416:
[----:B------:R-:W-:Y:S05]  /*73e0*/  EXIT ;  /* 0x000000000000794d */ /* 0x000fea0003800000 */
.L_x_9415:
        /* <DEDUP_REMOVED lines=11> */
.L_x_9418:
[----:B------:R-:W-:Y:S05]  /*74a0*/  BSYNC.RECONVERGENT B0 ;  /* 0x0000000000007941 */ /* 0x000fea0003800200 */
.L_x_9417:
[----:B------:R-:W-:Y:S01]  /*74b0*/  STG.E.U8 desc[UR36][R4.64], R3 ;  /* 0x0000000304007986 */ /* 0x000fe2000c101124 */
[----:B------:R-:W-:Y:S05]  /*74c0*/  EXIT ;  /* 0x000000000000794d */ /* 0x000fea0003800000 */
.L_x_9414:
        /* <DEDUP_REMOVED lines=13> */
.L_x_9419:
[----:B------:R-:W-:Y:S01]  /*75a0*/  IMAD.MOV.U32 R3, RZ, RZ, 0x7f ;  /* 0x0000007fff037424 */ /* 0x000fe200078e00ff */
[----:B------:R-:W-:-:S04]  /*75b0*/  ISETP.GT.U32.AND P0, PT, R7, 0x7f800000, PT ;  /* 0x7f8000000700780c */ /* 0x000fc80003f04070 */
[----:B------:R-:W-:-:S05]  /*75c0*/  SEL R3, R3, 0x7c, P0 ;  /* 0x0000007c03037807 */ /* 0x000fca0000000000 */
[----:B------:R-:W-:Y:S01]  /*75d0*/  STG.E.U8 desc[UR36][R4.64], R3 ;  /* 0x0000000304007986 */ /* 0x000fe2000c101124 */
[----:B------:R-:W-:Y:S05]  /*75e0*/  EXIT ;  /* 0x000000000000794d */ /* 0x000fea0003800000 */
.L_x_9413:
[----:B------:R-:W0:Y:S02]  /*75f0*/  I2F.U16 R0, R2 ;  /* 0x0000000200007306 */ /* 0x000e240000101000 */
[----:B0-----:R-:W-:-:S05]  /*7600*/  F2FP.BF16.F32.PACK_AB R0, RZ, R0 ;  /* 0x00000000ff00723e */ /* 0x001fca00000010ff */
[----:B------:R-:W-:Y:S01]  /*7610*/  STG.E.U16 desc[UR36][R4.64], R0 ;  /* 0x0000000004007986 */ /* 0x000fe2000c101524 */
[----:B------:R-:W-:Y:S05]  /*7620*/  EXIT ;  /* 0x000000000000794d */ /* 0x000fea0003800000 */
.L_x_9420:
        /* <DEDUP_REMOVED lines=13> */
.L_x_35884:


//--------------------- .text._ZN2at6native18elementwise_kernelILi128ELi4EZNS0_22gpu_kernel_impl_nocastIZZZNS0_21clamp_max_kernel_cudaERNS_18TensorIteratorBaseERKN3c106ScalarEENKUlvE_clEvENKUlvE_clEvEUlhE_EEvS4_RKT_EUliE_EEviT1_ --------------------------
	.section	.text._ZN2at6native18elementwise_kernelILi128ELi4EZNS0_22gpu_kernel_impl_nocastIZZZNS0_21clamp_max_kernel_cudaERNS_18TensorIteratorBaseERKN3c106ScalarEENKUlvE_clEvENKUlvE_clEvEUlhE_EEvS4_RKT_EUliE_EEviT1_,"ax",@progbits
	.align	128
        .global         _ZN2at6native18elementwise_kernelILi128ELi4EZNS0_22gpu_kernel_impl_nocastIZZZNS0_21clamp_max_kernel_cudaERNS_18TensorIteratorBaseERKN3c106ScalarEENKUlvE_clEvENKUlvE_clEvEUlhE_EEvS4_RKT_EUliE_EEviT1_
        .type           _ZN2at6native18elementwise_kernelILi128ELi4EZNS0_22gpu_kernel_impl_nocastIZZZNS0_21clamp_max_kernel_cudaERNS_18TensorIteratorBaseERKN3c106ScalarEENKUlvE_clEvENKUlvE_clEvEUlhE_EEvS4_RKT_EUliE_EEviT1_,@function
        .size           _ZN2at6native18elementwise_kernelILi128ELi4EZNS0_22gpu_kernel_impl_nocastIZZZNS0_21clamp_max_kernel_cudaERNS_18TensorIteratorBaseERKN3c106ScalarEENKUlvE_clEvENKUlvE_clEvEUlhE_EEvS4_RKT_EUliE_EEviT1_,(.L_x_35885 - _ZN2at6native18elementwise_kernelILi128ELi4EZNS0_22gpu_kernel_impl_nocastIZZZNS0_21clamp_max_kernel_cudaERNS_18TensorIteratorBaseERKN3c106ScalarEENKUlvE_clEvENKUlvE_clEvEUlhE_EEvS4_RKT_EUliE_EEviT1_)
        .other          _ZN2at6native18elementwise_kernelILi128ELi4EZNS0_22gpu_kernel_impl_nocastIZZZNS0_21clamp_max_kernel_cudaERNS_18TensorIteratorBaseERKN3c106ScalarEENKUlvE_clEvENKUlvE_clEvEUlhE_EEvS4_RKT_EUliE_EEviT1_,@"STO_CUDA_ENTRY STV_DEFAULT"
_ZN2at6native18elementwise_kernelILi128ELi4EZNS0_22gpu_kernel_impl_nocastIZZZNS0_21clamp_max_kernel_cudaERNS_18TensorIteratorBaseERKN3c106ScalarEENKUlvE_clEvENKUlvE_clEvEUlhE_EEvS4_RKT_EUliE_EEviT1_:
.text._ZN2at6native18elementwise_kernelILi128ELi4EZNS0_22gpu_kernel_impl_nocastIZZZNS0_21clamp_max_kernel_cudaERNS_18TensorIteratorBaseERKN3c106ScalarEENKUlvE_clEvENKUlvE_clEvEUlhE_EEvS4_RKT_EUliE_EEviT1_:
        /* <DEDUP_REMOVED lines=16> */
[----:B0-----:R-:W2:Y:S06]  /*0100*/  LDG.E.U8 R4, desc[UR8][R4.64] ;  /* 0x0000000804047981 */ /* 0x001eac000c1e1100 */
[----:B------:R-:W0:Y:S01]  /*0110*/  LDC.64 R6, c[0x0][0x580] ;  /* 0x00016000ff067b82 */ /* 0x000e220000000a00 */
[----:B------:R-:W-:-:S04]  /*0120*/  IADD3 R3, PT, PT, R3, 0x80, RZ ;  /* 0x0000008003037810 */ /* 0x000fc80007ffe0ff */
[----:B------:R-:W-:-:S13]  /*0130*/  ISETP.GE.AND P0, PT, R3, UR4, PT ;  /* 0x0000000403007c0c */ /* 0x000fda000bf06270 */
[----:B------:R-:W-:Y:S05]  /*0140*/  @P0 BREAK.RELIABLE B1 ;  /* 0x0000000000010942 */ /* 0x000fea0003800100 */
[----:B--2---:R-:W-:-:S05]  /*0150*/  VIMNMX.U16x2 R0, PT, PT, R4, UR6, PT ;  /* 0x0000000604007c48 */ /* 0x004fca000bfe0200 */
[----:B0-----:R0:W-:Y:S01]  /*0160*/  STG.E.U8 desc[UR8][R6.64], R0 ;  /* 0x0000000006007986 */ /* 0x0011e2000c101108 */
[----:B------:R-:W-:Y:S05]  /*0170*/  @P0 BRA `(.L_x_9425) ;  /* 0x0000000000400947 */ /* 0x000fea0003800000 */
[----:B------:R-:W1:Y:S02]  /*0180*/  LDC.64 R4, c[0x0][0x588] ;  /* 0x00016200ff047b82 */ /* 0x000e640000000a00 */
[----:B-1----:R-:W2:Y:S06]  /*0190*/  LDG.E.U8 R4, desc[UR8][R4.64] ;  /* 0x0000000804047981 */ /* 0x002eac000c1e1100 */
[----:B0-----:R-:W0:Y:S01]  /*01a0*/  LDC.64 R6, c[0x0][0x580] ;  /* 0x00016000ff067b82 */ /* 0x001e220000000a00 */
[----:B------:R-:W-:Y:S02]  /*01b0*/  IADD3 R3, PT, PT, R3, 0x80, RZ ;  /* 0x0000008003037810 */ /* 0x000fe40007ffe0ff */
[----:B--2---:R-:W-:-:S05]  /*01c0*/  VIMNMX.U16x2 R0, PT, PT, R4, UR6, PT ;  /* 0x0000000604007c48 */ /* 0x004fca000bfe0200 */
[----:B0-----:R0:W-:Y:S02]  /*01d0*/  STG.E.U8 desc[UR8][R6.64], R0 ;  /* 0x0000000006007986 */ /* 0x0011e4000c101108 */
.L_x_9424:
[----:B------:R-:W-:-:S13]  /*01e0*/  ISETP.GE.AND P0, PT, R3, UR4, PT ;  /* 0x0000000403007c0c */ /* 0x000fda000bf06270 */
[----:B------:R-:W-:Y:S05]  /*01f0*/  @P0 BREAK.RELIABLE B1 ;  /* 0x0000000000010942 */ /* 0x000fea0003800100 */
[----:B------:R-:W-:Y:S05]  /*0200*/  @P0 BRA `(.L_x_9425) ;  /* 0x00000000001c0947 */ /* 0x000fea0003800000 */
[----:B------:R-:W-:Y:S05]  /*0210*/  BSYNC.RELIABLE B1 ;  /* 0x0000000000017941 */ /* 0x000fea0003800100 */
.L_x_9423:
[----:B------:R-:W1:Y:S02]  /*0220*/  LDC.64 R4, c[0x0][0x588] ;  /* 0x00016200ff047b82 */ /* 0x000e640000000a00 */
[----:B-1----:R-:W2:Y:S06]  /*0230*/  LDG.E.U8 R4, desc[UR8][R4.64] ;  /* 0x0000000804047981 */ /* 0x002eac000c1e1100 */
[----:B0-----:R-:W0:Y:S01]  /*0240*/  LDC.64 R6, c[0x0][0x580] ;  /* 0x00016000ff067b82 */ /* 0x001e220000000a00 */
[----:B------:R-:W-:Y:S02]  /*0250*/  IADD3 R3, PT, PT, R3, 0x80, RZ ;  /* 0x0000008003037810 */ /* 0x000fe40007ffe0ff */
[----:B--2---:R-:W-:-:S05]  /*0260*/  VIMNMX.U16x2 R0, PT, PT, R4, UR6, PT ;  /* 0x0000000604007c48 */ /* 0x004fca000bfe0200 */
[----:B0-----:R1:W-:Y:S02]  /*0270*/  STG.E.U8 desc[UR8][R6.64], R0 ;  /* 0x0000000006007986 */ /* 0x0013e4000c101108 */
.L_x_9425:
[----:B------:R-:W-:Y:S05]  /*0280*/  BSYNC.RECONVERGENT B0 ;  /* 0x0000000000007941 */ /* 0x000fea0003800200 */
.L_x_9422:
[----:B------:R-:W-:Y:S05]  /*0290*/  WARPSYNC.ALL ;  /* 0x0000000000007948 */ /* 0x000fea0003800000 */
[----:B------:R-:W-:-:S13]  /*02a0*/  ISETP.GE.AND P0, PT, R3, UR4, PT ;  /* 0x0000000403007c0c */ /* 0x000fda000bf06270 */
[----:B------:R-:W-:Y:S05]  /*02b0*/  @P0 EXIT ;  /* 0x000000000000094d */ /* 0x000fea0003800000 */
[----:B------:R-:W2:Y:S02]  /*02c0*/  LDC.64 R2, c[0x0][0x588] ;  /* 0x00016200ff027b82 */ /* 0x000ea40000000a00 */
[----:B--2---:R-:W0:Y:S06]  /*02d0*/  LDG.E.U8 R2, desc[UR8][R2.64] ;  /* 0x0000000802027981 */ /* 0x004e2c000c1e1100 */
[----:B------:R-:W2:Y:S01]  /*02e0*/  LDC.64 R4, c[0x0][0x580] ;  /* 0x00016000ff047b82 */ /* 0x000ea20000000a00 */
[----:B01----:R-:W-:-:S05]  /*02f0*/  VIMNMX.U16x2 R0, PT, PT, R2, UR6, PT ;  /* 0x0000000602007c48 */ /* 0x003fca000bfe0200 */
[----:B--2---:R-:W-:Y:S01]  /*0300*/  STG.E.U8 desc[UR8][R4.64], R0 ;  /* 0x0000000004007986 */ /* 0x004fe2000c101108 */
[----:B------:R-:W-:Y:S05]  /*0310*/  EXIT ;  /* 0x000000000000794d */ /* 0x000fea0003800000 */
.L_x_9421:
        /* <DEDUP_REMOVED lines=306> */
.L_x_9429:
[----:B------:R-:W0:Y:S02]  /*1640*/  LDCU.128 UR12, c[0x0][0x580] ;  /* 0x0000b000ff0c77ac */ /* 0x000e240008000c00 */
[----:B0-----:R-:W-:-:S04]  /*1650*/  IADD3 R6, P0, PT, R4, UR14, RZ ;  /* 0x0000000e04067c10 */ /* 0x001fc8000ff1e0ff */
[----:B------:R-:W-:-:S05]  /*1660*/  IADD3.X R7, PT, PT, RZ, UR15, RZ, P0, !PT ;  /* 0x0000000fff077c10 */ /* 0x000fca00087fe4ff */
[----:B------:R-:W2:Y:S01]  /*1670*/  LDG.E.U8 R6, desc[UR8][R6.64] ;  /* 0x0000000806067981 */ /* 0x000ea2000c1e1100 */
[----:B------:R-:W-:Y:S02]  /*1680*/  IADD3 R4, P0, PT, R5, UR12, RZ ;  /* 0x0000000c05047c10 */ /* 0x000fe4000ff1e0ff */
[----:B------:R-:W-:Y:S02]  /*1690*/  IADD3 R3, PT, PT, R3, 0x80, RZ ;  /* 0x0000008003037810 */ /* 0x000fe40007ffe0ff */
[----:B------:R-:W-:Y:S02]  /*16a0*/  IADD3.X R5, PT, PT, RZ, UR13, RZ, P0, !PT ;  /* 0x0000000dff057c10 */ /* 0x000fe400087fe4ff */
[----:B------:R-:W-:-:S13]  /*16b0*/  ISETP.GE.AND P0, PT, R3, UR4, PT ;  /* 0x0000000403007c0c */ /* 0x000fda000bf06270 */
[----:B------:R-:W-:Y:S05]  /*16c0*/  @P0 BREAK.RELIABLE B1 ;  /* 0x0000000000010942 */ /* 0x000fea0003800100 */
[----:B--2---:R-:W-:-:S05]  /*16d0*/  VIMNMX.U16x2 R7, PT, PT, R6, UR6, PT ;  /* 0x0000000606077c48 */ /* 0x004fca000bfe0200 */
        /* <DEDUP_REMOVED lines=300> */
.L_x_9431:
[----:B------:R-:W0:Y:S02]  /*29a0*/  LDCU.128 UR12, c[0x0][0x580] ;  /* 0x0000b000ff0c77ac */ /* 0x000e240008000c00 */
[----:B0-----:R-:W-:-:S04]  /*29b0*/  IADD3 R6, P0, PT, R4, UR14, RZ ;  /* 0x0000000e04067c10 */ /* 0x001fc8000ff1e0ff */
[----:B------:R-:W-:-:S05]  /*29c0*/  IADD3.X R7, PT, PT, RZ, UR15, RZ, P0, !PT ;  /* 0x0000000fff077c10 */ /* 0x000fca00087fe4ff */
[----:B------:R-:W2:Y:S01]  /*29d0*/  LDG.E.U8 R6, desc[UR8][R6.64] ;  /* 0x0000000806067981 */ /* 0x000ea2000c1e1100 */
[----:B------:R-:W-:Y:S02]  /*29e0*/  IADD3 R4, P0, PT, R5, UR12, RZ ;  /* 0x0000000c05047c10 */ /* 0x000fe4000ff1e0ff */
[----:B------:R-:W-:Y:S02]  /*29f0*/  IADD3 R3, PT, PT, R3, 0x80, RZ ;  /* 0x0000008003037810 */ /* 0x000fe40007ffe0ff */
[----:B------:R-:W-:Y:S02]  /*2a00*/  IADD3.X R5, PT, PT, RZ, UR13, RZ, P0, !PT ;  /* 0x0000000dff057c10 */ /* 0x000fe400087fe4ff */
[----:B--2---:R-:W-:-:S05]  /*2a10*/  VIMNMX.U16x2 R7, PT, PT, R6, UR6, PT ;  /* 0x0000000606077c48 */ /* 0x004fca000bfe0200 */
[----:B------:R0:W-:Y:S02]  /*2a20*/  STG.E.U8 desc[UR8][R4.64], R7 ;  /* 0x0000000704007986 */ /* 0x0001e4000c101108 */
.L_x_9428:
[----:B------:R-:W-:-:S13]  /*2a30*/  ISETP.GE.AND P0, PT, R3, UR4, PT ;  /* 0x0000000403007c0c */ /* 0x000fda000bf06270 */
[----:B------:R-:W-:Y:S05]  /*2a40*/  @P0 BREAK.RELIABLE B1 ;  /* 0x0000000000010942 */ /* 0x000fea0003800100 */
[----:B------:R-:W-:Y:S05]  /*2a50*/  @P0 BRA `(.L_x_9430) ;  /* 0x0000001000d00947 */ /* 0x000fea0003800000 */
[----:B------:R-:W-:Y:S05]  /*2a60*/  BSYNC.RELIABLE B1 ;  /* 0x0000000000017941 */ /* 0x000fea0003800100 */
.L_x_9427:
        /* <DEDUP_REMOVED lines=298> */
.L_x_9432:
        /* <DEDUP_REMOVED lines=9> */
.L_x_9430:
[----:B------:R-:W-:Y:S05]  /*3da0*/  BSYNC.RECONVERGENT B0 ;  /* 0x0000000000007941 */ /* 0x000fea0003800200 */
.L_x_9426:
        /* <DEDUP_REMOVED lines=301> */
.L_x_9433:
[----:B------:R-:W0:Y:S02]  /*5080*/  LDCU.128 UR12, c[0x0][0x580] ;  /* 0x0000b000ff0c77ac */ /* 0x000e240008000c00 */
[----:B0-----:R-:W-:-:S04]  /*5090*/  IADD3 R4, P0, PT, R2, UR14, RZ ;  /* 0x0000000e02047c10 */ /* 0x001fc8000ff1e0ff */
[----:B------:R-:W-:-:S05]  /*50a0*/  IADD3.X R5, PT, PT, RZ, UR15, RZ, P0, !PT ;  /* 0x0000000fff057c10 */ /* 0x000fca00087fe4ff */
[----:B------:R-:W2:Y:S01]  /*50b0*/  LDG.E.U8 R4, desc[UR8][R4.64] ;  /* 0x0000000804047981 */ /* 0x000ea2000c1e1100 */
[----:B------:R-:W-:-:S04]  /*50c0*/  IADD3 R2, P0, PT, R3, UR12, RZ ;  /* 0x0000000c03027c10 */ /* 0x000fc8000ff1e0ff */
[----:B------:R-:W-:Y:S02]  /*50d0*/  IADD3.X R3, PT, PT, RZ, UR13, RZ, P0, !PT ;  /* 0x0000000dff037c10 */ /* 0x000fe400087fe4ff */
[----:B--2---:R-:W-:-:S05]  /*50e0*/  VIMNMX.U16x2 R0, PT, PT, R4, UR6, PT ;  /* 0x0000000604007c48 */ /* 0x004fca000bfe0200 */
[----:B------:R-:W-:Y:S01]  /*50f0*/  STG.E.U8 desc[UR8][R2.64], R0 ;  /* 0x0000000002007986 */ /* 0x000fe2000c101108 */
[----:B------:R-:W-:Y:S05]  /*5100*/  EXIT ;  /* 0x000000000000794d */ /* 0x000fea0003800000 */
.L_x_9434:
        /* <DEDUP_REMOVED lines=15> */
.L_x_35885:


//--------------------- .text._ZN2at6native27unrolled_elementwise_kernelIZZZNS0_21clamp_max_kernel_cudaERNS_18TensorIteratorBaseERKN3c106ScalarEENKUlvE_clEvENKUlvE_clEvEUlhE_St5arrayIPcLm2EELi4E23TrivialOffsetCalculatorILi1EjESF_NS0_6memory15LoadWithoutCastENSG_16StoreWithoutCastEEEviT_T0_T2_T3_T4_T5_ --------------------------
	.section	.text._ZN2at6native27unrolled_elementwise_kernelIZZZNS0_21clamp_max_kernel_cudaERNS_18TensorIteratorBaseERKN3c106ScalarEENKUlvE_clEvENKUlvE_clEvEUlhE_St5arrayIPcLm2EELi4E23TrivialOffsetCalculatorILi1EjESF_NS0_6memory15LoadWithoutCastENSG_16StoreWithoutCastEEEviT_T0_T2_T3_T4_T5_,"ax",@progbits
	.align	128
        .global         _ZN2at6native27unrolled_elementwise_kernelIZZZNS0_21clamp_max_kernel_cudaERNS_18TensorIteratorBaseERKN3c106ScalarEENKUlvE_clEvENKUlvE_clEvEUlhE_St5arrayIPcLm2EELi4E23TrivialOffsetCalculatorILi1EjESF_NS0_6memory15LoadWithoutCastENSG_16StoreWithoutCastEEEviT_T0_T2_T3_T4_T5_
        .type           _ZN2at6native27unrolled_elementwise_kernelIZZZNS0_21clamp_max_kernel_cudaERNS_18TensorIteratorBaseERKN3c106ScalarEENKUlvE_clEvENKUlvE_clEvEUlhE_St5arrayIPcLm2EELi4E23TrivialOffsetCalculatorILi1EjESF_NS0_6memory15LoadWithoutCastENSG_16StoreWithoutCastEEEviT_T0_T2_T3_T4_T5_,@function
        .size           _ZN2at6native27unrolled_elementwise_kernelIZZZNS0_21clamp_max_kernel_cudaERNS_18TensorIteratorBaseERKN3c106ScalarEENKUlvE_clEvENKUlvE_clEvEUlhE_St5arrayIPcLm2EELi4E23TrivialOffsetCalculatorILi1EjESF_NS0_6memory15LoadWithoutCastENSG_16StoreWithoutCastEEEviT_T0_T2_T3_T4_T5_,(.L_x_35886 - _ZN2at6native27unrolled_elementwise_kernelIZZZNS0_21clamp_max_kernel_cudaERNS_18TensorIteratorBaseERKN3c106ScalarEENKUlvE_clEvENKUlvE_clEvEUlhE_St5arrayIPcLm2EELi4E23TrivialOffsetCalculatorILi1EjESF_NS0_6memory15LoadWithoutCastENSG_16StoreWithoutCastEEEviT_T0_T2_T3_T4_T5_)
        .other          _ZN2at6native27unrolled_elementwise_kernelIZZZNS0_21clamp_max_kernel_cudaERNS_18TensorIteratorBaseERKN3c106ScalarEENKUlvE_clEvENKUlvE_clEvEUlhE_St5arrayIPcLm2EELi4E23TrivialOffsetCalculatorILi1EjESF_NS0_6memory15LoadWithoutCastENSG_16StoreWithoutCastEEEviT_T0_T2_T3_T4_T5_,@"STO_CUDA_ENTRY STV_DEFAULT"
_ZN2at6native27unrolled_elementwise_kernelIZZZNS0_21clamp_max_kernel_cudaERNS_18TensorIteratorBaseERKN3c106ScalarEENKUlvE_clEvENKUlvE_clEvEUlhE_St5arrayIPcLm2EELi4E23TrivialOffsetCalculatorILi1EjESF_NS0_6memory15LoadWithoutCastENSG_16StoreWithoutCastEEEviT_T0_T2_T3_T4_T5_:
.text._ZN2at6native27unrolled_elementwise_kernelIZZZNS0_21clamp_max_kernel_cudaERNS_18TensorIteratorBaseERKN3c106ScalarEENKUlvE_clEvENKUlvE_clEvEUlhE_St5arrayIPcLm2EELi4E23TrivialOffsetCalculatorILi1EjESF_NS0_6memory15LoadWithoutCastENSG_16StoreWithoutCastEEEviT_T0_T2_T3_T4_T5_:
        /* <DEDUP_REMOVED lines=37> */
[----:B------:R-:W5:Y:S04]  /*0250*/  @!P2 LDG.E.U8 R13, desc[UR4][R6.64] ;  /* 0x00000004060da981 */ /* 0x000f68000c1e1100 */
[----:B------:R-:W5:Y:S01]  /*0260*/  @!P0 LDG.E.U8 R15, desc[UR4][R2.64] ;  /* 0x00000004020f8981 */ /* 0x000f62000c1e1100 */
[----:B------:R-:W-:Y:S01]  /*0270*/  ISETP.GE.AND P0, PT, R5, R4, PT ;  /* 0x000000040500720c */ /* 0x000fe20003f06270 */
[----:B------:R-:W-:Y:S04]  /*0280*/  BSSY.RECONVERGENT B0, `(.L_x_9435) ;  /* 0x0000022000007945 */ /* 0x000fe80003800200 */
[----:B------:R-:W-:Y:S01]  /*0290*/  BSSY.RELIABLE B1, `(.L_x_9436) ;  /* 0x0000019000017945 */ /* 0x000fe20003800100 */
[----:B----4-:R-:W-:-:S04]  /*02a0*/  LOP3.LUT R12, R12, 0xff, RZ, 0xc0, !PT ;  /* 0x000000ff0c0c7812 */ /* 0x010fc800078ec0ff */
[----:B---3--:R-:W-:Y:S02]  /*02b0*/  VIMNMX.U16x2 R12, PT, PT, R12, UR6, PT ;  /* 0x000000060c0c7c48 */ /* 0x008fe4000bfe0200 */
[----:B--2---:R-:W-:-:S04]  /*02c0*/  LOP3.LUT R14, R14, 0xff, RZ, 0xc0, !PT ;  /* 0x000000ff0e0e7812 */ /* 0x004fc800078ec0ff */
[----:B------:R-:W-:Y:S02]  /*02d0*/  VIMNMX.U16x2 R14, PT, PT, R14, UR6, PT ;  /* 0x000000060e0e7c48 */ /* 0x000fe4000bfe0200 */
[----:B-----5:R-:W-:Y:S02]  /*02e0*/  LOP3.LUT R10, R13, 0xff, RZ, 0xc0, !PT ;  /* 0x000000ff0d0a7812 */ /* 0x020fe400078ec0ff */
[----:B------:R-:W-:Y:S02]  /*02f0*/  LOP3.LUT R16, R15, 0xff, RZ, 0xc0, !PT ;  /* 0x000000ff0f107812 */ /* 0x000fe400078ec0ff */
[----:B------:R-:W-:Y:S02]  /*0300*/  VIMNMX.U16x2 R10, PT, PT, R10, UR6, PT ;  /* 0x000000060a0a7c48 */ /* 0x000fe4000bfe0200 */
[----:B------:R-:W-:Y:S01]  /*0310*/  VIMNMX.U16x2 R16, PT, PT, R16, UR6, PT ;  /* 0x0000000610107c48 */ /* 0x000fe2000bfe0200 */
        /* <DEDUP_REMOVED lines=16> */
.L_x_9437:
[----:B------:R-:W-:Y:S05]  /*0420*/  BSYNC.RELIABLE B1 ;  /* 0x0000000000017941 */ /* 0x000fea0003800100 */
.L_x_9436:
[----:B------:R-:W-:-:S13]  /*0430*/  ISETP.GE.AND P0, PT, R5, R4, PT ;  /* 0x000000040500720c */ /* 0x000fda0003f06270 */
[----:B------:R-:W1:Y:S01]  /*0440*/  @!P0 LDC.64 R6, c[0x0][0x398] ;  /* 0x0000e600ff068b82 */ /* 0x000e620000000a00 */
[----:B0-----:R-:W-:Y:S02]  /*0450*/  @!P0 IMAD R3, R0, 0x200, R5 ;  /* 0x0000020000038824 */ /* 0x001fe400078e0205 */
[----:B------:R-:W-:-:S03]  /*0460*/  @!P0 VIADD R5, R5, 0x80 ;  /* 0x0000008005058836 */ /* 0x000fc60000000000 */
[----:B-1----:R-:W-:-:S05]  /*0470*/  @!P0 IADD3 R2, P1, PT, R3, R6, RZ ;  /* 0x0000000603028210 */ /* 0x002fca0007f3e0ff */
[----:B------:R-:W-:-:S05]  /*0480*/  @!P0 IMAD.X R3, RZ, RZ, R7, P1 ;  /* 0x000000ffff038224 */ /* 0x000fca00008e0607 */
[----:B------:R1:W-:Y:S03]  /*0490*/  @!P0 STG.E.U8 desc[UR4][R2.64], R14 ;  /* 0x0000000e02008986 */ /* 0x0003e6000c101104 */
.L_x_9438:
[----:B------:R-:W-:Y:S05]  /*04a0*/  BSYNC.RECONVERGENT B0 ;  /* 0x0000000000007941 */ /* 0x000fea0003800200 */
.L_x_9435:
        /* <DEDUP_REMOVED lines=9> */
.L_x_9439:
        /* <DEDUP_REMOVED lines=12> */
.L_x_35886:


//--------------------- .text._ZN2at6native29vectorized_elementwise_kernelILi2EZZZNS0_21clamp_max_kernel_cudaERNS_18TensorIteratorBaseERKN3c106ScalarEENKUlvE_clEvENKUlvE_clEvEUlhE_St5arrayIPcLm2EEEEviT0_T1_ --------------------------
	.section	.text._ZN2at6native29vectorized_elementwise_kernelILi2EZZZNS0_21clamp_max_kernel_cudaERNS_18TensorIteratorBaseERKN3c106ScalarEENKUlvE_clEvENKUlvE_clEvEUlhE_St5arrayIPcLm2EEEEviT0_T1_,"ax",@progbits
	.align	128
        .global         _ZN2at6native29vectorized_elementwise_kernelILi2EZZZNS0_21clamp_max_kernel_cudaERNS_18TensorIteratorBaseERKN3c106ScalarEENKUlvE_clEvENKUlvE_clEvEUlhE_St5arrayIPcLm2EEEEviT0_T1_
        .type           _ZN2at6native29vectorized_elementwise_kernelILi2EZZZNS0_21clamp_max_kernel_cudaERNS_18TensorIteratorBaseERKN3c106ScalarEENKUlvE_clEvENKUlvE_clEvEUlhE_St5arrayIPcLm2EEEEviT0_T1_,@function
        .size           _ZN2at6native29vectorized_elementwise_kernelILi2EZZZNS0_21clamp_max_kernel_cudaERNS_18TensorIteratorBaseERKN3c106ScalarEENKUlvE_clEvENKUlvE_clEvEUlhE_St5arrayIPcLm2EEEEviT0_T1_,(.L_x_35887 - _ZN2at6native29vectorized_elementwise_kernelILi2EZZZNS0_21clamp_max_kernel_cudaERNS_18TensorIteratorBaseERKN3c106ScalarEENKUlvE_clEvENKUlvE_clEvEUlhE_St5arrayIPcLm2EEEEviT0_T1_)
        .other          _ZN2at6native29vectorized_elementwise_kernelILi2EZZZNS0_21clamp_max_kernel_cudaERNS_18TensorIteratorBaseERKN3c106ScalarEENKUlvE_clEvENKUlvE_clEvEUlhE_St5arrayIPcLm2EEEEviT0_T1_,@"STO_CUDA_ENTRY STV_DEFAULT"
_ZN2at6native29vectorized_elementwise_kernelILi2EZZZNS0_21clamp_max_kernel_cudaERNS_18TensorIteratorBaseERKN3c106ScalarEENKUlvE_clEvENKUlvE_clEvEUlhE_St5arrayIPcLm2EEEEviT0_T1_:
.text._ZN2at6native29vectorized_elementwise_kernelILi2EZZZNS0_21clamp_max_kernel_cudaERNS_18TensorIteratorBaseERKN3c106ScalarEENKUlvE_clEvENKUlvE_clEvEUlhE_St5arrayIPcLm2EEEEviT0_T1_:
        /* <DEDUP_REMOVED lines=68> */
[----:B------:R-:W4:Y:S01]  /*0440*/  @!P1 LDG.E.U8 R12, desc[UR8][R4.64] ;  /* 0x00000008040c9981 */ /* 0x000f22000c1e1100 */
[----:B0-----:R-:W-:Y:S02]  /*0450*/  @!P6 IADD3 R8, P2, PT, R19, R8, RZ ;  /* 0x000000081308e210 */ /* 0x001fe40007f5e0ff */
[----:B------:R-:W-:Y:S01]  /*0460*/  PRMT R11, RZ, 0x7610, R11 ;  /* 0x00007610ff0b7816 */ /* 0x000fe2000000000b */
[----:B------:R0:W4:Y:S02]  /*0470*/  @!P0 LDG.E.U8 R10, desc[UR8][R6.64] ;  /* 0x00000008060a8981 */ /* 0x000124000c1e1100 */
[----:B------:R-:W-:-:S05]  /*0480*/  @!P6 IMAD.X R9, RZ, RZ, R9, P2 ;  /* 0x000000ffff09e224 */ /* 0x000fca00010e0609 */
[----:B------:R4:W4:Y:S01]  /*0490*/  @!P6 LDG.E.U8 R11, desc[UR8][R8.64] ;  /* 0x00000008080be981 */ /* 0x000922000c1e1100 */
[----:B------:R-:W-:Y:S01]  /*04a0*/  ISETP.GE.U32.AND P0, PT, R0, UR5, PT ;  /* 0x0000000500007c0c */ /* 0x000fe2000bf06070 */
[----:B------:R-:W-:Y:S04]  /*04b0*/  BSSY.RECONVERGENT B0, `(.L_x_9441) ;  /* 0x000004a000007945 */ /* 0x000fe80003800200 */
[----:B------:R-:W-:Y:S01]  /*04c0*/  BSSY.RELIABLE B1, `(.L_x_9442) ;  /* 0x0000041000017945 */ /* 0x000fe20003800100 */
[----:B--2---:R-:W-:-:S04]  /*04d0*/  LOP3.LUT R2, R15, 0xff, RZ, 0xc0, !PT ;  /* 0x000000ff0f027812 */ /* 0x004fc800078ec0ff */
[----:B0-----:R-:W-:Y:S02]  /*04e0*/  VIMNMX.U16x2 R7, PT, PT, R2, UR10, PT ;  /* 0x0000000a02077c48 */ /* 0x001fe4000bfe0200 */
[----:B------:R-:W-:-:S04]  /*04f0*/  LOP3.LUT R16, R16, 0xff, RZ, 0xc0, !PT ;  /* 0x000000ff10107812 */ /* 0x000fc800078ec0ff */
[----:B------:R-:W-:Y:S02]  /*0500*/  VIMNMX.U16x2 R2, PT, PT, R16, UR10, PT ;  /* 0x0000000a10027c48 */ /* 0x000fe4000bfe0200 */
[----:B---3--:R-:W-:-:S04]  /*0510*/  LOP3.LUT R18, R18, 0xff, RZ, 0xc0, !PT ;  /* 0x000000ff12127812 */ /* 0x008fc800078ec0ff */
[----:B------:R-:W-:Y:S02]  /*0520*/  VIMNMX.U16x2 R3, PT, PT, R18, UR10, PT ;  /* 0x0000000a12037c48 */ /* 0x000fe4000bfe0200 */
[----:B------:R-:W-:Y:S02]  /*0530*/  LOP3.LUT R20, R20, 0xff, RZ, 0xc0, !PT ;  /* 0x000000ff14147812 */ /* 0x000fe400078ec0ff */
[----:B-----5:R-:W-:Y:S02]  /*0540*/  LOP3.LUT R6, R21, 0xff, RZ, 0xc0, !PT ;  /* 0x000000ff15067812 */ /* 0x020fe400078ec0ff */
[----:B------:R-:W-:Y:S02]  /*0550*/  VIMNMX.U16x2 R5, PT, PT, R20, UR10, PT ;  /* 0x0000000a14057c48 */ /* 0x000fe4000bfe0200 */
[----:B----4-:R-:W-:Y:S02]  /*0560*/  LOP3.LUT R8, R12, 0xff, RZ, 0xc0, !PT ;  /* 0x000000ff0c087812 */ /* 0x010fe400078ec0ff */
[----:B------:R-:W-:-:S02]  /*0570*/  LOP3.LUT R10, R10, 0xff, RZ, 0xc0, !PT ;  /* 0x000000ff0a0a7812 */ /* 0x000fc400078ec0ff */
[----:B------:R-:W-:Y:S02]  /*0580*/  VIMNMX.U16x2 R6, PT, PT, R6, UR10, PT ;  /* 0x0000000a06067c48 */ /* 0x000fe4000bfe0200 */
[----:B------:R-:W-:Y:S02]  /*0590*/  LOP3.LUT R4, R11, 0xff, RZ, 0xc0, !PT ;  /* 0x000000ff0b047812 */ /* 0x000fe400078ec0ff */
[----:B------:R-:W-:Y:S02]  /*05a0*/  VIMNMX.U16x2 R8, PT, PT, R8, UR10, PT ;  /* 0x0000000a08087c48 */ /* 0x000fe4000bfe0200 */
[----:B------:R-:W-:Y:S02]  /*05b0*/  VIMNMX.U16x2 R9, PT, PT, R10, UR10, PT ;  /* 0x0000000a0a097c48 */ /* 0x000fe4000bfe0200 */
[----:B------:R-:W-:Y:S01]  /*05c0*/  VIMNMX.U16x2 R4, PT, PT, R4, UR10, PT ;  /* 0x0000000a04047c48 */ /* 0x000fe2000bfe0200 */
        /* <DEDUP_REMOVED lines=15> */
.L_x_9443:
        /* <DEDUP_REMOVED lines=8> */
.L_x_9444:
        /* <DEDUP_REMOVED lines=8> */
.L_x_9445:
        /* <DEDUP_REMOVED lines=8> */
.L_x_9446:
        /* <DEDUP_REMOVED lines=9> */
.L_x_9447:
[----:B------:R-:W-:Y:S05]  /*08d0*/  BSYNC.RELIABLE B1 ;  /* 0x0000000000017941 */ /* 0x000fea0003800100 */
.L_x_9442:
[----:B------:R-:W-:-:S13]  /*08e0*/  ISETP.GE.U32.AND P0, PT, R0, UR5, PT ;  /* 0x0000000500007c0c */ /* 0x000fda000bf06070 */
[----:B0-----:R-:W0:Y:S01]  /*08f0*/  @!P0 LDC.64 R6, c[0x0][0x398] ;  /* 0x0000e600ff068b82 */ /* 0x001e220000000a00 */
[C---:B-12---:R-:W-:Y:S02]  /*0900*/  @!P0 VIADD R3, R0.reuse, UR4 ;  /* 0x0000000400038c36 */ /* 0x046fe40008000000 */
[----:B------:R-:W-:-:S03]  /*0910*/  @!P0 VIADD R0, R0, 0x80 ;  /* 0x0000008000008836 */ /* 0x000fc60000000000 */
[----:B0-----:R-:W-:-:S05]  /*0920*/  @!P0 IADD3 R2, P1, PT, R3, R6, RZ ;  /* 0x0000000603028210 */ /* 0x001fca0007f3e0ff */
[----:B------:R-:W-:-:S05]  /*0930*/  @!P0 IMAD.X R3, RZ, RZ, R7, P1 ;  /* 0x000000ffff038224 */ /* 0x000fca00008e0607 */
[----:B------:R3:W-:Y:S03]  /*0940*/  @!P0 STG.E.U8 desc[UR8][R2.64], R9 ;  /* 0x0000000902008986 */ /* 0x0007e6000c101108 */
.L_x_9448:
[----:B------:R-:W-:Y:S05]  /*0950*/  BSYNC.RECONVERGENT B0 ;  /* 0x0000000000007941 */ /* 0x000fea0003800200 */
.L_x_9441:
        /* <DEDUP_REMOVED lines=9> */
.L_x_9440:
        /* <DEDUP_REMOVED lines=14> */
[----:B------:R-:W-:-:S04]  /*0ad0*/  IMAD.U32 R2, RZ, RZ, UR6 ;  /* 0x00000006ff027e24 */ /* 0x000fc8000f8e00ff */
[----:B------:R-:W-:Y:S02]  /*0ae0*/  IMAD.U32 R3, RZ, RZ, UR7 ;  /* 0x00000007ff037e24 */ /* 0x000fe4000f8e00ff */
[----:B------:R-:W-:Y:S01]  /*0af0*/  IMAD.WIDE.U32 R2, R11, 0x2, R2 ;  /* 0x000000020b027825 */ /* 0x000fe200078e0002 */
[C---:B--2---:R-:W-:Y:S02]  /*0b00*/  PRMT R0, R6.reuse, 0x7770, RZ ;  /* 0x0000777006007816 */ /* 0x044fe400000000ff */
[----:B------:R-:W-:Y:S02]  /*0b10*/  PRMT R6, R6, 0x7771, RZ ;  /* 0x0000777106067816 */ /* 0x000fe400000000ff */
[----:B---3--:R-:W-:Y:S02]  /*0b20*/  PRMT R8, R10, 0x7770, RZ ;  /* 0x000077700a087816 */ /* 0x008fe400000000ff */
[----:B-1----:R-:W-:Y:S02]  /*0b30*/  VIMNMX.U16x2 R5, PT, PT, R0, UR10, PT ;  /* 0x0000000a00057c48 */ /* 0x002fe4000bfe0200 */
[----:B------:R-:W-:-:S02]  /*0b40*/  VIMNMX.U16x2 R11, PT, PT, R6, UR10, PT ;  /* 0x0000000a060b7c48 */ /* 0x000fc4000bfe0200 */
[----:B------:R-:W-:Y:S02]  /*0b50*/  VIMNMX.U16x2 R12, PT, PT, R8, UR10, PT ;  /* 0x0000000a080c7c48 */ /* 0x000fe4000bfe0200 */
[C---:B----4-:R-:W-:Y:S02]  /*0b60*/  PRMT R0, R7.reuse, 0x7770, RZ ;  /* 0x0000777007007816 */ /* 0x050fe400000000ff */
[----:B------:R-:W-:Y:S02]  /*0b70*/  PRMT R10, R10, 0x7771, RZ ;  /* 0x000077710a0a7816 */ /* 0x000fe400000000ff */
[----:B------:R-:W-:Y:S02]  /*0b80*/  PRMT R4, R7, 0x7771, RZ ;  /* 0x0000777107047816 */ /* 0x000fe400000000ff */
[C---:B-----5:R-:W-:Y:S02]  /*0b90*/  PRMT R6, R9.reuse, 0x7770, RZ ;  /* 0x0000777009067816 */ /* 0x060fe400000000ff */
[----:B------:R-:W-:-:S02]  /*0ba0*/  PRMT R8, R9, 0x7771, RZ ;  /* 0x0000777109087816 */ /* 0x000fc400000000ff */
[----:B------:R-:W-:Y:S02]  /*0bb0*/  VIMNMX.U16x2 R9, PT, PT, R0, UR10, PT ;  /* 0x0000000a00097c48 */ /* 0x000fe4000bfe0200 */
[----:B------:R-:W-:Y:S02]  /*0bc0*/  VIMNMX.U16x2 R10, PT, PT, R10, UR10, PT ;  /* 0x0000000a0a0a7c48 */ /* 0x000fe4000bfe0200 */
[----:B------:R-:W-:Y:S02]  /*0bd0*/  VIMNMX.U16x2 R13, PT, PT, R4, UR10, PT ;  /* 0x0000000a040d7c48 */ /* 0x000fe4000bfe0200 */
[----:B------:R-:W-:Y:S02]  /*0be0*/  VIMNMX.U16x2 R14, PT, PT, R6, UR10, PT ;  /* 0x0000000a060e7c48 */ /* 0x000fe4000bfe0200 */
[----:B------:R-:W-:Y:S02]  /*0bf0*/  VIMNMX.U16x2 R15, PT, PT, R8, UR10, PT ;  /* 0x0000000a080f7c48 */ /* 0x000fe4000bfe0200 */
[----:B------:R-:W-:-:S02]  /*0c00*/  PRMT R0, R5, 0x7610, R0 ;  /* 0x0000761005007816 */ /* 0x000fc40000000000 */
[----:B------:R-:W-:Y:S02]  /*0c10*/  PRMT R5, R11, 0x7610, R5 ;  /* 0x000076100b057816 */ /* 0x000fe40000000005 */
[----:B------:R-:W-:Y:S02]  /*0c20*/  PRMT R6, R9, 0x7610, R6 ;  /* 0x0000761009067816 */ /* 0x000fe40000000006 */
[----:B------:R-:W-:Y:S02]  /*0c30*/  PRMT R4, R12, 0x7610, R4 ;  /* 0x000076100c047816 */ /* 0x000fe40000000004 */
[----:B------:R-:W-:Y:S02]  /*0c40*/  PRMT R7, R10, 0x7610, R7 ;  /* 0x000076100a077816 */ /* 0x000fe40000000007 */
[----:B------:R-:W-:Y:S02]  /*0c50*/  PRMT R9, R13, 0x7610, R9 ;  /* 0x000076100d097816 */ /* 0x000fe40000000009 */
[----:B------:R-:W-:-:S02]  /*0c60*/  PRMT R8, R14, 0x7610, R8 ;  /* 0x000076100e087816 */ /* 0x000fc40000000008 */
[----:B------:R-:W-:Y:S02]  /*0c70*/  PRMT R11, R15, 0x7610, R11 ;  /* 0x000076100f0b7816 */ /* 0x000fe4000000000b */
[----:B------:R-:W-:Y:S02]  /*0c80*/  PRMT R5, R5, 0x7604, R0 ;  /* 0x0000760405057816 */ /* 0x000fe40000000000 */
[----:B------:R-:W-:Y:S02]  /*0c90*/  PRMT R7, R7, 0x7604, R4 ;  /* 0x0000760407077816 */ /* 0x000fe40000000004 */
[----:B------:R-:W-:Y:S01]  /*0ca0*/  PRMT R9, R9, 0x7604, R6 ;  /* 0x0000760409097816 */ /* 0x000fe20000000006 */
[----:B------:R-:W-:Y:S01]  /*0cb0*/  STG.E.U16 desc[UR8][R2.64], R5 ;  /* 0x0000000502007986 */ /* 0x000fe2000c101508 */
[----:B------:R-:W-:-:S03]  /*0cc0*/  PRMT R11, R11, 0x7604, R8 ;  /* 0x000076040b0b7816 */ /* 0x000fc60000000008 */
[----:B------:R-:W-:Y:S04]  /*0cd0*/  STG.E.U16 desc[UR8][R2.64+0x100], R7 ;  /* 0x0001000702007986 */ /* 0x000fe8000c101508 */
[----:B------:R-:W-:Y:S04]  /*0ce0*/  STG.E.U16 desc[UR8][R2.64+0x200], R9 ;  /* 0x0002000902007986 */ /* 0x000fe8000c101508 */
[----:B------:R-:W-:Y:S01]  /*0cf0*/  STG.E.U16 desc[UR8][R2.64+0x300], R11 ;  /* 0x0003000b02007986 */ /* 0x000fe2000c101508 */
[----:B------:R-:W-:Y:S05]  /*0d00*/  EXIT ;  /* 0x000000000000794d */ /* 0x000fea0003800000 */
.L_x_9449:
        /* <DEDUP_REMOVED lines=15> */
.L_x_35887:


//--------------------- .text._ZN2at6native29vectorized_elementwise_kernelILi4EZZZNS0_21clamp_max_kernel_cudaERNS_18TensorIteratorBaseERKN3c106ScalarEENKUlvE_clEvENKUlvE_clEvEUlhE_St5arrayIPcLm2EEEEviT0_T1_ --------------------------
	.section	.text._ZN2at6native29vectorized_elementwise_kernelILi4EZZZNS0_21clamp_max_kernel_cudaERNS_18TensorIteratorBaseERKN3c106ScalarEENKUlvE_clEvENKUlvE_clEvEUlhE_St5arrayIPcLm2EEEEviT0_T1_,"ax",@progbits
	.align	128
        .global         _ZN2at6native29vectorized_elementwise_kernelILi4EZZZNS0_21clamp_max_kernel_cudaERNS_18TensorIteratorBaseERKN3c106ScalarEENKUlvE_clEvENKUlvE_clEvEUlhE_St5arrayIPcLm2EEEEviT0_T1_
        .type           _ZN2at6native29vectorized_elementwise_kernelILi4EZZZNS0_21clamp_max_kernel_cudaERNS_18TensorIteratorBaseERKN3c106ScalarEENKUlvE_clEvENKUlvE_clEvEUlhE_St5arrayIPcLm2EEEEviT0_T1_,@function
        .size           _ZN2at6native29vectorized_elementwise_kernelILi4EZZZNS0_21clamp_max_kernel_cudaERNS_18TensorIteratorBaseERKN3c106ScalarEENKUlvE_clEvENKUlvE_clEvEUlhE_St5arrayIPcLm2EEEEviT0_T1_,(.L_x_35888 - _ZN2at6native29vectorized_elementwise_kernelILi4EZZZNS0_21clamp_max_kernel_cudaERNS_18TensorIteratorBaseERKN3c106ScalarEENKUlvE_clEvENKUlvE_clEvEUlhE_St5arrayIPcLm2EEEEviT0_T1_)
        .other          _ZN2at6native29vectorized_elementwise_kernelILi4EZZZNS0_21clamp_max_kernel_cudaERNS_18TensorIteratorBaseERKN3c106ScalarEENKUlvE_clEvENKUlvE_clEvEUlhE_St5arrayIPcLm2EEEEviT0_T1_,@"STO_CUDA_ENTRY STV_DEFAULT"
_ZN2at6native29vectorized_elementwise_kernelILi4EZZZNS0_21clamp_max_kernel_cudaERNS_18TensorIteratorBaseERKN3c106ScalarEENKUlvE_clEvENKUlvE_clEvEUlhE_St5arrayIPcLm2EEEEviT0_T1_:
.text._ZN2at6native29vectorized_elementwise_kernelILi4EZZZNS0_21clamp_max_kernel_cudaERNS_18TensorIteratorBaseERKN3c106ScalarEENKUlvE_clEvENKUlvE_clEvEUlhE_St5arrayIPcLm2EEEEviT0_T1_:
        /* <DEDUP_REMOVED lines=108> */
.L_x_9453:
        /* <DEDUP_REMOVED lines=8> */
.L_x_9454:
        /* <DEDUP_REMOVED lines=8> */
.L_x_9455:
        /* <DEDUP_REMOVED lines=8> */
.L_x_9456:
        /* <DEDUP_REMOVED lines=9> */
.L_x_9457:
[----:B------:R-:W-:Y:S05]  /*08d0*/  BSYNC.RELIABLE B1 ;  /* 0x0000000000017941 */ /* 0x000fea0003800100 */
.L_x_9452:
[----:B------:R-:W-:-:S13]  /*08e0*/  ISETP.GE.U32.AND P0, PT, R0, UR5, PT ;  /* 0x0000000500007c0c */ /* 0x000fda000bf06070 */
[----:B0-----:R-:W0:Y:S01]  /*08f0*/  @!P0 LDC.64 R6, c[0x0][0x398] ;  /* 0x0000e600ff068b82 */ /* 0x001e220000000a00 */
[C---:B-12---:R-:W-:Y:S02]  /*0900*/  @!P0 VIADD R3, R0.reuse, UR4 ;  /* 0x0000000400038c36 */ /* 0x046fe40008000000 */
[----:B------:R-:W-:-:S03]  /*0910*/  @!P0 VIADD R0, R0, 0x80 ;  /* 0x0000008000008836 */ /* 0x000fc60000000000 */
[----:B0-----:R-:W-:-:S05]  /*0920*/  @!P0 IADD3 R2, P1, PT, R3, R6, RZ ;  /* 0x0000000603028210 */ /* 0x001fca0007f3e0ff */
[----:B------:R-:W-:-:S05]  /*0930*/  @!P0 IMAD.X R3, RZ, RZ, R7, P1 ;  /* 0x000000ffff038224 */ /* 0x000fca00008e0607 */
[----:B------:R3:W-:Y:S03]  /*0940*/  @!P0 STG.E.U8 desc[UR8][R2.64], R9 ;  /* 0x0000000902008986 */ /* 0x0007e6000c101108 */
.L_x_9458:
[----:B------:R-:W-:Y:S05]  /*0950*/  BSYNC.RECONVERGENT B0 ;  /* 0x0000000000007941 */ /* 0x000fea0003800200 */
.L_x_9451:
        /* <DEDUP_REMOVED lines=9> */
.L_x_9450:
        /* <DEDUP_REMOVED lines=8> */
[----:B------:R-:W2:Y:S04]  /*0a70*/  LDG.E R0, desc[UR8][R2.64] ;  /* 0x0000000802007981 */ /* 0x000ea8000c1e1900 */
[----:B------:R1:W3:Y:S01]  /*0a80*/  LDG.E R7, desc[UR8][R2.64+0x200] ;  /* 0x0002000802077981 */ /* 0x0002e2000c1e1900 */
[----:B0-----:R-:W-:-:S04]  /*0a90*/  UIADD3 UR6, UP0, UPT, UR4, UR6, URZ ;  /* 0x0000000604067290 */ /* 0x001fc8000ff1e0ff */
[----:B------:R-:W-:Y:S01]  /*0aa0*/  UIADD3.X UR7, UPT, UPT, URZ, UR7, URZ, UP0, !UPT ;  /* 0x00000007ff077290 */ /* 0x000fe200087fe4ff */
[C---:B--2---:R-:W-:Y:S02]  /*0ab0*/  PRMT R4, R0.reuse, 0x7770, RZ ;  /* 0x0000777000047816 */ /* 0x044fe400000000ff */
[----:B------:R-:W-:Y:S02]  /*0ac0*/  PRMT R6, R0, 0x7772, RZ ;  /* 0x0000777200067816 */ /* 0x000fe400000000ff */
[----:B-1----:R-:W-:Y:S02]  /*0ad0*/  VIMNMX.U16x2 R3, PT, PT, R4, UR10, PT ;  /* 0x0000000a04037c48 */ /* 0x002fe4000bfe0200 */
[C---:B------:R-:W-:Y:S02]  /*0ae0*/  PRMT R4, R0.reuse, 0x7771, RZ ;  /* 0x0000777100047816 */ /* 0x040fe400000000ff */
[----:B------:R-:W-:Y:S02]  /*0af0*/  PRMT R0, R0, 0x7773, RZ ;  /* 0x0000777300007816 */ /* 0x000fe400000000ff */
[----:B------:R-:W-:-:S02]  /*0b00*/  VIMNMX.U16x2 R9, PT, PT, R4, UR10, PT ;  /* 0x0000000a04097c48 */ /* 0x000fc4000bfe0200 */
[----:B------:R-:W-:Y:S02]  /*0b10*/  VIMNMX.U16x2 R10, PT, PT, R0, UR10, PT ;  /* 0x0000000a000a7c48 */ /* 0x000fe4000bfe0200 */
[C---:B---3--:R-:W-:Y:S02]  /*0b20*/  PRMT R0, R7.reuse, 0x7771, RZ ;  /* 0x0000777107007816 */ /* 0x048fe400000000ff */
[C---:B------:R-:W-:Y:S02]  /*0b30*/  PRMT R2, R7.reuse, 0x7772, RZ ;  /* 0x0000777207027816 */ /* 0x040fe400000000ff */
[C---:B------:R-:W-:Y:S02]  /*0b40*/  PRMT R4, R7.reuse, 0x7773, RZ ;  /* 0x0000777307047816 */ /* 0x040fe400000000ff */
[----:B------:R-:W-:Y:S02]  /*0b50*/  VIMNMX.U16x2 R11, PT, PT, R0, UR10, PT ;  /* 0x0000000a000b7c48 */ /* 0x000fe4000bfe0200 */
[----:B------:R-:W-:-:S02]  /*0b60*/  PRMT R8, R7, 0x7770, RZ ;  /* 0x0000777007087816 */ /* 0x000fc400000000ff */
[----:B------:R-:W-:Y:S02]  /*0b70*/  VIMNMX.U16x2 R2, PT, PT, R2, UR10, PT ;  /* 0x0000000a02027c48 */ /* 0x000fe4000bfe0200 */
[----:B------:R-:W-:Y:S02]  /*0b80*/  VIMNMX.U16x2 R12, PT, PT, R4, UR10, PT ;  /* 0x0000000a040c7c48 */ /* 0x000fe4000bfe0200 */
[----:B------:R-:W-:Y:S02]  /*0b90*/  PRMT R4, R9, 0x7610, R4 ;  /* 0x0000761009047816 */ /* 0x000fe40000000004 */
[----:B------:R-:W-:Y:S02]  /*0ba0*/  PRMT R7, R10, 0x7610, R7 ;  /* 0x000076100a077816 */ /* 0x000fe40000000007 */
[----:B------:R-:W-:Y:S02]  /*0bb0*/  PRMT R9, R11, 0x7610, R9 ;  /* 0x000076100b097816 */ /* 0x000fe40000000009 */
[----:B------:R-:W-:-:S02]  /*0bc0*/  VIMNMX.U16x2 R6, PT, PT, R6, UR10, PT ;  /* 0x0000000a06067c48 */ /* 0x000fc4000bfe0200 */
[----:B------:R-:W-:Y:S02]  /*0bd0*/  VIMNMX.U16x2 R8, PT, PT, R8, UR10, PT ;  /* 0x0000000a08087c48 */ /* 0x000fe4000bfe0200 */
        /* <DEDUP_REMOVED lines=23> */
.L_x_9459:
        /* <DEDUP_REMOVED lines=11> */
.L_x_35888:


//--------------------- .text._ZN2at6native29vectorized_elementwise_kernelILi8EZZZNS0_21clamp_max_kernel_cudaERNS_18TensorIteratorBaseERKN3c106ScalarEENKUlvE_clEvENKUlvE_clEvEUlhE_St5arrayIPcLm2EEEEviT0_T1_ --------------------------
	.section	.text._ZN2at6native29vectorized_elementwise_kernelILi8EZZZNS0_21clamp_max_kernel_cudaERNS_18TensorIteratorBaseERKN3c106ScalarEENKUlvE_clEvENKUlvE_clEvEUlhE_St5arrayIPcLm2EEEEviT0_T1_,"ax",@progbits
	.align	128
        .global         _ZN2at6native29vectorized_elementwise_kernelILi8EZZZNS0_21clamp_max_kernel_cudaERNS_18TensorIteratorBaseERKN3c106ScalarEENKUlvE_clEvENKUlvE_clEvEUlhE_St5arrayIPcLm2EEEEviT0_T1_
        .type           _ZN2at6native29vectorized_elementwise_kernelILi8EZZZNS0_21clamp_max_kernel_cudaERNS_18TensorIteratorBaseERKN3c106ScalarEENKUlvE_clEvENKUlvE_clEvEUlhE_St5arrayIPcLm2EEEEviT0_T1_,@function
        .size           _ZN2at6native29vectorized_elementwise_kernelILi8EZZZNS0_21clamp_max_kernel_cudaERNS_18TensorIteratorBaseERKN3c106ScalarEENKUlvE_clEvENKUlvE_clEvEUlhE_St5arrayIPcLm2EEEEviT0_T1_,(.L_x_35889 - _ZN2at6native29vectorized_elementwise_kernelILi8EZZZNS0_21clamp_max_kernel_cudaERNS_18TensorIteratorBaseERKN3c106ScalarEENKUlvE_clEvENKUlvE_clEvEUlhE_St5arrayIPcLm2EEEEviT0_T1_)
        .other          _ZN2at6native29vectorized_elementwise_kernelILi8EZZZNS0_21clamp_max_kernel_cudaERNS_18TensorIteratorBaseERKN3c106ScalarEENKUlvE_clEvENKUlvE_clEvEUlhE_St5arrayIPcLm2EEEEviT0_T1_,@"STO_CUDA_ENTRY STV_DEFAULT"
_ZN2at6native29vectorized_elementwise_kernelILi8EZZZNS0_21clamp_max_kernel_cudaERNS_18TensorIteratorBaseERKN3c106ScalarEENKUlvE_clEvENKUlvE_clEvEUlhE_St5arrayIPcLm2EEEEviT0_T1_:
.text._ZN2at6native29vectorized_elementwise_kernelILi8EZZZNS0_21clamp_max_kernel_cudaERNS_18TensorIteratorBaseERKN3c106ScalarEENKUlvE_clEvENKUlvE_clEvEUlhE_St5arrayIPcLm2EEEEviT0_T1_:
[----:B------:R-:W-:Y:S01]  /*0000*/  LDC R1, c[0x0][0x37c] ;  /* 0x0000df00ff017b82 */ /* 0x000fe20000000800 */
[----:B------:R-:W-:Y:S05]  /*0010*/  EXIT ;  /* 0x000000000000794d */ /* 0x000fea0003800000 */
.L_x_9460:
        /* <DEDUP_REMOVED lines=14> */
.L_x_35889:


//--------------------- .text._ZN2at6native18elementwise_kernelILi128ELi4EZNS0_15gpu_kernel_implIZZZNS0_21clamp_min_kernel_cudaERNS_18TensorIteratorBaseERKN3c106ScalarEENKUlvE_clEvENKUlvE7_clEvEUlNS5_8BFloat16EE_EEvS4_RKT_EUliE_EEviT1_ --------------------------
	.section	.text._ZN2at6native18elementwise_kernelILi128ELi4EZNS0_15gpu_kernel_implIZZZNS0_21clamp_min_kernel_cudaERNS_18TensorIteratorBaseERKN3c106ScalarEENKUlvE_clEvENKUlvE7_clEvEUlNS5_8BFloat16EE_EEvS4_RKT_EUliE_EEviT1_,"ax",@progbits
	.align	128
        .global         _ZN2at6native18elementwise_kernelILi128ELi4EZNS0_15gpu_kernel_implIZZZNS0_21clamp_min_kernel_cudaERNS_18TensorIteratorBaseERKN3c106ScalarEENKUlvE_clEvENKUlvE7_clEvEUlNS5_8BFloat16EE_EEvS4_RKT_EUliE_EEviT1_
        .type           _ZN2at6native18elementwise_kernelILi128ELi4EZNS0_15gpu_kernel_implIZZZNS0_21clamp_min_kernel_cudaERNS_18TensorIteratorBaseERKN3c106ScalarEENKUlvE_clEvENKUlvE7_clEvEUlNS5_8BFloat16EE_EEvS4_RKT_EUliE_EEviT1_,@function
        .size           _ZN2at6native18elementwise_kernelILi128ELi4EZNS0_15gpu_kernel_implIZZZNS0_21clamp_min_kernel_cudaERNS_18TensorIteratorBaseERKN3c106ScalarEENKUlvE_clEvENKUlvE7_clEvEUlNS5_8BFloat16EE_EEvS4_RKT_EUliE_EEviT1_,(.L_x_35890 - _ZN2at6native18elementwise_kernelILi128ELi4EZNS0_15gpu_kernel_implIZZZNS0_21clamp_min_kernel_cudaERNS_18TensorIteratorBaseERKN3c106ScalarEENKUlvE_clEvENKUlvE7_clEvEUlNS5_8BFloat16EE_EEvS4_RKT_EUliE_EEviT1_)
        .other          _ZN2at6native18elementwise_kernelILi128ELi4EZNS0_15gpu_kernel_implIZZZNS0_21clamp_min_kernel_cudaERNS_18TensorIteratorBaseERKN3c106ScalarEENKUlvE_clEvENKUlvE7_clEvEUlNS5_8BFloat16EE_EEvS4_RKT_EUliE_EEviT1_,@"STO_CUDA_ENTRY STV_DEFAULT"
_ZN2at6native18elementwise_kernelILi128ELi4EZNS0_15gpu_kernel_implIZZZNS0_21clamp_min_kernel_cudaERNS_18TensorIteratorBaseERKN3c106ScalarEENKUlvE_clEvENKUlvE7_clEvEUlNS5_8BFloat16EE_EEvS4_RKT_EUliE_EEviT1_:
.text._ZN2at6native18elementwise_kernelILi128ELi4EZNS0_15gpu_kernel_implIZZZNS0_21clamp_min_kernel_cudaERNS_18TensorIteratorBaseERKN3c106ScalarEENKUlvE_clEvENKUlvE7_clEvEUlNS5_8BFloat16EE_EEvS4_RKT_EUliE_EEviT1_:
        /* <DEDUP_REMOVED lines=320> */
.L_x_9463:
        /* <DEDUP_REMOVED lines=19> */
.L_x_9467:
[----:B------:R-:W2:Y:S02]  /*1530*/  LDG.E.U8 R2, desc[UR36][R2.64] ;  /* 0x0000002402027981 */ /* 0x000ea4000c1e1100 */
[----:B--2---:R-:W-:-:S04]  /*1540*/  I2FP.F32.U32 R0, R2 ;  /* 0x0000000200007245 */ /* 0x004fc80000201000 */
[----:B------:R-:W-:-:S04]  /*1550*/  F2FP.BF16.F32.PACK_AB R0, RZ, R0 ;  /* 0x00000000ff00723e */ /* 0x000fc800000010ff */
[----:B------:R-:W-:Y:S01]  /*1560*/  PRMT R5, R0, 0x7610, R5 ;  /* 0x0000761000057816 */ /* 0x000fe20000000005 */
[----:B------:R-:W-:Y:S06]  /*1570*/  BRA `(.L_x_9469) ;  /* 0x0000000c00dc7947 */ /* 0x000fec0003800000 */
.L_x_9466:
        /* <DEDUP_REMOVED lines=11> */
.L_x_9471:
[----:B------:R-:W2:Y:S02]  /*1630*/  LDG.E R2, desc[UR36][R2.64] ;  /* 0x0000002402027981 */ /* 0x000ea4000c1e1900 */
[----:B--2---:R-:W-:-:S04]  /*1640*/  I2FP.F32.S32 R0, R2 ;  /* 0x0000000200007245 */ /* 0x004fc80000201400 */
[----:B------:R-:W-:-:S04]  /*1650*/  F2FP.BF16.F32.PACK_AB R0, RZ, R0 ;  /* 0x00000000ff00723e */ /* 0x000fc800000010ff */
[----:B------:R-:W-:Y:S01]  /*1660*/  PRMT R5, R0, 0x7610, R5 ;  /* 0x0000761000057816 */ /* 0x000fe20000000005 */
[----:B------:R-:W-:Y:S06]  /*1670*/  BRA `(.L_x_9469) ;  /* 0x0000000c009c7947 */ /* 0x000fec0003800000 */
.L_x_9470:
[----:B------:R-:W2:Y:S02]  /*1680*/  LDG.E.U16 R2, desc[UR36][R2.64] ;  /* 0x0000002402027981 */ /* 0x000ea4000c1e1500 */
[----:B--2---:R-:W0:Y:S02]  /*1690*/  I2F.S16 R0, R2 ;  /* 0x0000000200007306 */ /* 0x004e240000101400 */
[----:B0-----:R-:W-:-:S04]  /*16a0*/  F2FP.BF16.F32.PACK_AB R0, RZ, R0 ;  /* 0x00000000ff00723e */ /* 0x001fc800000010ff */
[----:B------:R-:W-:Y:S01]  /*16b0*/  PRMT R5, R0, 0x7610, R5 ;  /* 0x0000761000057816 */ /* 0x000fe20000000005 */
[----:B------:R-:W-:Y:S06]  /*16c0*/  BRA `(.L_x_9469) ;  /* 0x0000000c00887947 */ /* 0x000fec0003800000 */
.L_x_9465:
        /* <DEDUP_REMOVED lines=9> */
.L_x_9473:
[----:B------:R-:W2:Y:S02]  /*1760*/  LDG.E.U16 R0, desc[UR36][R2.64] ;  /* 0x0000002402007981 */ /* 0x000ea4000c1e1500 */
[----:B--2---:R-:W-:-:S05]  /*1770*/  HADD2.F32 R0, -RZ, R0.H0_H0 ;  /* 0x20000000ff007230 */ /* 0x004fca0000004100 */
[----:B------:R-:W-:-:S04]  /*1780*/  F2FP.BF16.F32.PACK_AB R0, RZ, R0 ;  /* 0x00000000ff00723e */ /* 0x000fc800000010ff */
[----:B------:R-:W-:Y:S01]  /*1790*/  PRMT R5, R0, 0x7610, R5 ;  /* 0x0000761000057816 */ /* 0x000fe20000000005 */
[----:B------:R-:W-:Y:S06]  /*17a0*/  BRA `(.L_x_9469) ;  /* 0x0000000c00507947 */ /* 0x000fec0003800000 */
.L_x_9472:
        /* <DEDUP_REMOVED lines=9> */
.L_x_9475:
[----:B------:R-:W2:Y:S02]  /*1840*/  LDG.E.U16 R2, desc[UR36][R2.64] ;  /* 0x0000002402027981 */ /* 0x000ea4000c1e1500 */
[----:B--2---:R-:W-:-:S05]  /*1850*/  HADD2.F32 R0, -RZ, R2.H0_H0 ;  /* 0x20000002ff007230 */ /* 0x004fca0000004100 */
[----:B------:R-:W-:-:S04]  /*1860*/  F2FP.BF16.F32.PACK_AB R0, RZ, R0 ;  /* 0x00000000ff00723e */ /* 0x000fc800000010ff */
[----:B------:R-:W-:Y:S01]  /*1870*/  PRMT R5, R0, 0x7610, R5 ;  /* 0x0000761000057816 */ /* 0x000fe20000000005 */
[----:B------:R-:W-:Y:S06]  /*1880*/  BRA `(.L_x_9469) ;  /* 0x0000000c00187947 */ /* 0x000fec0003800000 */
.L_x_9474:
        /* <DEDUP_REMOVED lines=13> */
.L_x_9464:
        /* <DEDUP_REMOVED lines=14> */
.L_x_9478:
        /* <DEDUP_REMOVED lines=13> */
.L_x_9477:
        /* <DEDUP_REMOVED lines=26> */
.L_x_9480:
        /* <DEDUP_REMOVED lines=14> */
.L_x_9479:
[----:B------:R0:W5:Y:S01]  /*1d90*/  LDG.E.U16 R5, desc[UR36][R2.64] ;  /* 0x0000002402057981 */ /* 0x000162000c1e1500 */
[----:B------:R-:W-:Y:S05]  /*1da0*/  BRA `(.L_x_9469) ;  /* 0x0000000400d07947 */ /* 0x000fea0003800000 */
.L_x_9476:
        /* <DEDUP_REMOVED lines=13> */
.L_x_9483:
        /* <DEDUP_REMOVED lines=21> */
.L_x_9487:
[----:B------:R-:W-:Y:S05]  /*1fd0*/  BSYNC.RECONVERGENT B1 ;  /* 0x0000000000017941 */ /* 0x000fea0003800200 */
.L_x_9486:
[----:B------:R-:W-:Y:S01]  /*1fe0*/  IMAD.SHL.U32 R0, R0, 0x100000, RZ ;  /* 0x0010000000007824 */ /* 0x000fe200078e00ff */
[----:B------:R-:W-:-:S04]  /*1ff0*/  LEA R2, R2, 0x3b800000, 0x17 ;  /* 0x3b80000002027811 */ /* 0x000fc800078eb8ff */
[----:B------:R-:W-:-:S07]  /*2000*/  LOP3.LUT R0, R2, R0, R7, 0xfe, !PT ;  /* 0x0000000002007212 */ /* 0x000fce00078efe07 */
.L_x_9485:
[----:B------:R-:W-:Y:S05]  /*2010*/  BSYNC.RECONVERGENT B0 ;  /* 0x0000000000007941 */ /* 0x000fea0003800200 */
.L_x_9484:
[----:B------:R-:W-:-:S04]  /*2020*/  F2FP.BF16.F32.PACK_AB R0, RZ, R0 ;  /* 0x00000000ff00723e */ /* 0x000fc800000010ff */
[----:B------:R-:W-:Y:S01]  /*2030*/  PRMT R5, R0, 0x7610, R5 ;  /* 0x0000761000057816 */ /* 0x000fe20000000005 */
[----:B------:R-:W-:Y:S06]  /*2040*/  BRA `(.L_x_9469) ;  /* 0x0000000400287947 */ /* 0x000fec0003800000 */
.L_x_9482:
        /* <DEDUP_REMOVED lines=21> */
.L_x_9491:
[----:B------:R-:W-:Y:S05]  /*21a0*/  BSYNC.RECONVERGENT B1 ;  /* 0x0000000000017941 */ /* 0x000fea0003800200 */
.L_x_9490:
[----:B------:R-:W-:Y:S01]  /*21b0*/  IMAD.SHL.U32 R0, R0, 0x200000, RZ ;  /* 0x0020000000007824 */ /* 0x000fe200078e00ff */
[----:B------:R-:W-:-:S04]  /*21c0*/  LEA R2, R2, 0x37800000, 0x17 ;  /* 0x3780000002027811 */ /* 0x000fc800078eb8ff */
[----:B------:R-:W-:-:S07]  /*21d0*/  LOP3.LUT R0, R2, R0, R7, 0xfe, !PT ;  /* 0x0000000002007212 */ /* 0x000fce00078efe07 */
.L_x_9489:
[----:B------:R-:W-:Y:S05]  /*21e0*/  BSYNC.RECONVERGENT B0 ;  /* 0x0000000000007941 */ /* 0x000fea0003800200 */
.L_x_9488:
[----:B------:R-:W-:-:S04]  /*21f0*/  F2FP.BF16.F32.PACK_AB R0, RZ, R0 ;  /* 0x00000000ff00723e */ /* 0x000fc800000010ff */
[----:B------:R-:W-:Y:S01]  /*2200*/  PRMT R5, R0, 0x7610, R5 ;  /* 0x0000761000057816 */ /* 0x000fe20000000005 */
[----:B------:R-:W-:Y:S06]  /*2210*/  BRA `(.L_x_9469) ;  /* 0x0000000000b47947 */ /* 0x000fec0003800000 */
.L_x_9481:
[----:B------:R-:W-:-:S09]  /*2220*/  UISETP.NE.AND UP0, UPT, UR4, 0x1c, UPT ;  /* 0x0000001c0400788c */ /* 0x000fd2000bf05270 */
[----:B------:R-:W-:Y:S05]  /*2230*/  BRA.U !UP0, `(.L_x_9492) ;  /* 0x00000001089c7547 */ /* 0x000fea000b800000 */
[----:B------:R-:W-:-:S09]  /*2240*/  UISETP.NE.AND UP0, UPT, UR4, 0x1d, UPT ;  /* 0x0000001d0400788c */ /* 0x000fd2000bf05270 */
[----:B------:R-:W-:Y:S05]  /*2250*/  BRA.U !UP0, `(.L_x_9493) ;  /* 0x0000000108807547 */ /* 0x000fea000b800000 */
[----:B------:R-:W-:-:S09]  /*2260*/  UISETP.NE.AND UP0, UPT, UR4, 0x2c, UPT ;  /* 0x0000002c0400788c */ /* 0x000fd2000bf05270 */
[----:B------:R-:W-:Y:S05]  /*2270*/  BRA.U !UP0, `(.L_x_9494) ;  /* 0x0000000108487547 */ /* 0x000fea000b800000 */
.L_x_9468:
        /* <DEDUP_REMOVED lines=16> */
.L_x_9495:
[----:B------:R-:W-:Y:S01]  /*2380*/  PRMT R5, RZ, 0x7610, R5 ;  /* 0x00007610ff057816 */ /* 0x000fe20000000005 */
[----:B------:R-:W-:Y:S06]  /*2390*/  BRA `(.L_x_9469) ;  /* 0x0000000000547947 */ /* 0x000fec0003800000 */
.L_x_9494:
        /* <DEDUP_REMOVED lines=8> */
.L_x_9497:
[----:B------:R-:W-:Y:S05]  /*2420*/  BSYNC.RECONVERGENT B0 ;  /* 0x0000000000007941 */ /* 0x000fea0003800200 */
.L_x_9496:
[----:B------:R-:W-:-:S04]  /*2430*/  F2FP.BF16.F32.PACK_AB R0, RZ, R0 ;  /* 0x00000000ff00723e */ /* 0x000fc800000010ff */
[----:B------:R-:W-:Y:S01]  /*2440*/  PRMT R5, R0, 0x7610, R5 ;  /* 0x0000761000057816 */ /* 0x000fe20000000005 */
[----:B------:R-:W-:Y:S06]  /*2450*/  BRA `(.L_x_9469) ;  /* 0x0000000000247947 */ /* 0x000fec0003800000 */
.L_x_9493:
[----:B------:R-:W2:Y:S02]  /*2460*/  LDG.E.64 R2, desc[UR36][R2.64] ;  /* 0x0000002402027981 */ /* 0x000ea4000c1e1b00 */
[----:B--2---:R-:W0:Y:S02]  /*2470*/  I2F.U64 R0, R2 ;  /* 0x0000000200007312 */ /* 0x004e240000301000 */
[----:B0-----:R-:W-:-:S04]  /*2480*/  F2FP.BF16.F32.PACK_AB R0, RZ, R0 ;  /* 0x00000000ff00723e */ /* 0x001fc800000010ff */
[----:B------:R-:W-:Y:S01]  /*2490*/  PRMT R5, R0, 0x7610, R5 ;  /* 0x0000761000057816 */ /* 0x000fe20000000005 */
[----:B------:R-:W-:Y:S06]  /*24a0*/  BRA `(.L_x_9469) ;  /* 0x0000000000107947 */ /* 0x000fec0003800000 */
.L_x_9492:
[----:B------:R-:W2:Y:S02]  /*24b0*/  LDG.E R2, desc[UR36][R2.64] ;  /* 0x0000002402027981 */ /* 0x000ea4000c1e1900 */
[----:B--2---:R-:W-:-:S04]  /*24c0*/  I2FP.F32.U32 R0, R2 ;  /* 0x0000000200007245 */ /* 0x004fc80000201000 */
[----:B------:R-:W-:-:S04]  /*24d0*/  F2FP.BF16.F32.PACK_AB R0, RZ, R0 ;  /* 0x00000000ff00723e */ /* 0x000fc800000010ff */
[----:B------:R-:W-:-:S07]  /*24e0*/  PRMT R5, R0, 0x7610, R5 ;  /* 0x0000761000057816 */ /* 0x000fce0000000005 */
.L_x_9469:
[----:B0----5:R-:W-:Y:S01]  /*24f0*/  SHF.L.U32 R3, R5, 0x10, RZ ;  /* 0x0000001005037819 */ /* 0x021fe200000006ff */
[----:B------:R-:W0:Y:S03]  /*2500*/  LDCU.64 UR6, c[0x0][0x580] ;  /* 0x0000b000ff0677ac */ /* 0x000e260008000a00 */
[----:B------:R-:W-:Y:S01]  /*2510*/  FSETP.NAN.FTZ.AND P0, PT, |R3|, |R3|, PT ;  /* 0x400000030300720b */ /* 0x000fe20003f18200 */
[----:B------:R-:W-:-:S04]  /*2520*/  UPRMT UR4, UR41, 0x9910, URZ ;  /* 0x0000991029047896 */ /* 0x000fc800080000ff */
[----:B------:R-:W-:-:S08]  /*2530*/  UISETP.GT.AND UP0, UPT, UR4, 0x9, UPT ;  /* 0x000000090400788c */ /* 0x000fd0000bf04270 */
[----:B------:R-:W-:Y:S01]  /*2540*/  @!P0 IMAD.U32 R0, R18, 0x10000, RZ ;  /* 0x0001000012008824 */ /* 0x000fe200078e00ff */
[----:B0-----:R-:W-:-:S04]  /*2550*/  IADD3 R2, P1, PT, R16, UR6, RZ ;  /* 0x0000000610027c10 */ /* 0x001fc8000ff3e0ff */
[----:B------:R-:W-:Y:S01]  /*2560*/  @!P0 FMNMX.FTZ R0, R3, R0, !PT ;  /* 0x0000000003008209 */ /* 0x000fe20007810000 */
        /* <DEDUP_REMOVED lines=16> */
.L_x_9501:
[----:B------:R-:W-:-:S06]  /*2670*/  IMAD.U32 R5, R5, 0x10000, RZ ;  /* 0x0001000005057824 */ /* 0x000fcc00078e00ff */
[----:B------:R-:W0:Y:S02]  /*2680*/  F2I.S64.TRUNC R4, R5 ;  /* 0x0000000500047311 */ /* 0x000e24000020d900 */
[----:B0-----:R3:W-:Y:S01]  /*2690*/  STG.E.U8 desc[UR36][R2.64], R4 ;  /* 0x0000000402007986 */ /* 0x0017e2000c101124 */
[----:B------:R-:W-:Y:S05]  /*26a0*/  BRA `(.L_x_9503) ;  /* 0x0000000c00707947 */ /* 0x000fea0003800000 */
.L_x_9500:
        /* <DEDUP_REMOVED lines=10> */
.L_x_9505:
[----:B------:R-:W-:-:S06]  /*2750*/  IMAD.U32 R5, R5, 0x10000, RZ ;  /* 0x0001000005057824 */ /* 0x000fcc00078e00ff */
[----:B------:R-:W0:Y:S02]  /*2760*/  F2I.FTZ.TRUNC.NTZ R5, R5 ;  /* 0x0000000500057305 */ /* 0x000e24000021f100 */
[----:B0-----:R1:W-:Y:S01]  /*2770*/  STG.E desc[UR36][R2.64], R5 ;  /* 0x0000000502007986 */ /* 0x0013e2000c101924 */
[----:B------:R-:W-:Y:S05]  /*2780*/  BRA `(.L_x_9503) ;  /* 0x0000000c00387947 */ /* 0x000fea0003800000 */
.L_x_9504:
[----:B------:R-:W-:-:S06]  /*2790*/  IMAD.U32 R5, R5, 0x10000, RZ ;  /* 0x0001000005057824 */ /* 0x000fcc00078e00ff */
[----:B------:R-:W0:Y:S02]  /*27a0*/  F2I.FTZ.TRUNC.NTZ R5, R5 ;  /* 0x0000000500057305 */ /* 0x000e24000021f100 */
[----:B0-----:R2:W-:Y:S01]  /*27b0*/  STG.E.U16 desc[UR36][R2.64], R5 ;  /* 0x0000000502007986 */ /* 0x0015e2000c101524 */
[----:B------:R-:W-:Y:S05]  /*27c0*/  BRA `(.L_x_9503) ;  /* 0x0000000c00287947 */ /* 0x000fea0003800000 */
.L_x_9499:
        /* <DEDUP_REMOVED lines=9> */
.L_x_9507:
[----:B------:R-:W-:-:S05]  /*2860*/  IMAD.U32 R0, R5, 0x10000, RZ ;  /* 0x0001000005007824 */ /* 0x000fca00078e00ff */
[----:B------:R-:W-:-:S05]  /*2870*/  F2FP.F16.F32.PACK_AB R0, RZ, R0 ;  /* 0x00000000ff00723e */ /* 0x000fca00000000ff */
[----:B------:R0:W-:Y:S01]  /*2880*/  STG.E.U16 desc[UR36][R2.64], R0 ;  /* 0x0000000002007986 */ /* 0x0001e2000c101524 */
[----:B------:R-:W-:Y:S05]  /*2890*/  BRA `(.L_x_9503) ;  /* 0x0000000800f47947 */ /* 0x000fea0003800000 */
.L_x_9506:
        /* <DEDUP_REMOVED lines=10> */
.L_x_9509:
[----:B------:R-:W-:-:S05]  /*2940*/  IMAD.U32 R5, R5, 0x10000, RZ ;  /* 0x0001000005057824 */ /* 0x000fca00078e00ff */
[----:B------:R-:W-:-:S04]  /*2950*/  F2FP.F16.F32.PACK_AB R5, RZ, R5 ;  /* 0x00000005ff05723e */ /* 0x000fc800000000ff */
[----:B------:R-:W-:-:S05]  /*2960*/  PRMT R5, R5, 0x5410, RZ ;  /* 0x0000541005057816 */ /* 0x000fca00000000ff */
[----:B------:R0:W-:Y:S01]  /*2970*/  STG.E desc[UR36][R2.64], R5 ;  /* 0x0000000502007986 */ /* 0x0001e2000c101924 */
[----:B------:R-:W-:Y:S05]  /*2980*/  BRA `(.L_x_9503) ;  /* 0x0000000800b87947 */ /* 0x000fea0003800000 */
.L_x_9508:
[----:B------:R-:W-:-:S04]  /*2990*/  IMAD.U32 R4, R5, 0x10000, RZ ;  /* 0x0001000005047824 */ /* 0x000fc800078e00ff */
[----:B------:R-:W-:-:S06]  /*29a0*/  FMUL.FTZ R4, R4, 1 ;  /* 0x3f80000004047820 */ /* 0x000fcc0000410000 */
[----:B------:R-:W0:Y:S02]  /*29b0*/  F2F.F64.F32 R4, R4 ;  /* 0x0000000400047310 */ /* 0x000e240000201800 */
[----:B0-----:R0:W-:Y:S01]  /*29c0*/  STG.E.64 desc[UR36][R2.64], R4 ;  /* 0x0000000402007986 */ /* 0x0011e2000c101b24 */
[----:B------:R-:W-:Y:S05]  /*29d0*/  BRA `(.L_x_9503) ;  /* 0x0000000800a47947 */ /* 0x000fea0003800000 */
.L_x_9498:
        /* <DEDUP_REMOVED lines=13> */
.L_x_9512:
[----:B------:R-:W-:Y:S02]  /*2ab0*/  SHF.L.U32 R5, R5, 0x10, RZ ;  /* 0x0000001005057819 */ /* 0x000fe400000006ff */
[----:B------:R-:W-:-:S03]  /*2ac0*/  CS2R R6, SRZ ;  /* 0x0000000000067805 */ /* 0x000fc6000001ff00 */
[----:B------:R-:W-:-:S06]  /*2ad0*/  FMUL.FTZ R5, R5, 1 ;  /* 0x3f80000005057820 */ /* 0x000fcc0000410000 */
[----:B------:R-:W0:Y:S02]  /*2ae0*/  F2F.F64.F32 R4, R5 ;  /* 0x0000000500047310 */ /* 0x000e240000201800 */
[----:B0-----:R0:W-:Y:S01]  /*2af0*/  STG.E.128 desc[UR36][R2.64], R4 ;  /* 0x0000000402007986 */ /* 0x0011e2000c101d24 */
[----:B------:R-:W-:Y:S05]  /*2b00*/  BRA `(.L_x_9503) ;  /* 0x0000000800587947 */ /* 0x000fea0003800000 */
.L_x_9511:
        /* <DEDUP_REMOVED lines=19> */
.L_x_9516:
[----:B------:R-:W-:Y:S05]  /*2c40*/  BSYNC.RECONVERGENT B0 ;  /* 0x0000000000007941 */ /* 0x000fea0003800200 */
.L_x_9515:
[----:B------:R-:W-:-:S05]  /*2c50*/  LOP3.LUT R5, R0, 0x80, R5, 0xf8, !PT ;  /* 0x0000008000057812 */ /* 0x000fca00078ef805 */
[----:B------:R0:W-:Y:S01]  /*2c60*/  STG.E.U8 desc[UR36][R2.64], R5 ;  /* 0x0000000502007986 */ /* 0x0001e2000c101124 */
[----:B------:R-:W-:Y:S05]  /*2c70*/  BRA `(.L_x_9503) ;  /* 0x0000000400fc7947 */ /* 0x000fea0003800000 */
.L_x_9514:
        /* <DEDUP_REMOVED lines=15> */
.L_x_9518:
[----:B------:R-:W-:Y:S05]  /*2d70*/  BSYNC.RECONVERGENT B0 ;  /* 0x0000000000007941 */ /* 0x000fea0003800200 */
.L_x_9517:
[----:B------:R-:W-:-:S05]  /*2d80*/  LOP3.LUT R5, R0, 0x80, R5, 0xf8, !PT ;  /* 0x0000008000057812 */ /* 0x000fca00078ef805 */
[----:B------:R0:W-:Y:S01]  /*2d90*/  STG.E.U8 desc[UR36][R2.64], R5 ;  /* 0x0000000502007986 */ /* 0x0001e2000c101124 */
[----:B------:R-:W-:Y:S05]  /*2da0*/  BRA `(.L_x_9503) ;  /* 0x0000000400b07947 */ /* 0x000fea0003800000 */
.L_x_9513:
[----:B------:R0:W-:Y:S01]  /*2db0*/  STG.E.U16 desc[UR36][R2.64], R5 ;  /* 0x0000000502007986 */ /* 0x0001e2000c101524 */
[----:B------:R-:W-:Y:S05]  /*2dc0*/  BRA `(.L_x_9503) ;  /* 0x0000000400a87947 */ /* 0x000fea0003800000 */
.L_x_9510:
        /* <DEDUP_REMOVED lines=12> */
.L_x_9521:
        /* <DEDUP_REMOVED lines=13> */
.L_x_9524:
[----:B------:R-:W-:-:S04]  /*2f60*/  SHF.R.U32.HI R0, RZ, 0x14, R5 ;  /* 0x00000014ff007819 */ /* 0x000fc80000011605 */
[----:B------:R-:W-:-:S04]  /*2f70*/  LOP3.LUT R0, R0, 0x1, RZ, 0xc0, !PT ;  /* 0x0000000100007812 */ /* 0x000fc800078ec0ff */
[----:B------:R-:W-:-:S04]  /*2f80*/  IADD3 R0, PT, PT, R5, 0x487ffff, R0 ;  /* 0x0487ffff05007810 */ /* 0x000fc80007ffe000 */
[----:B------:R-:W-:-:S04]  /*2f90*/  SHF.R.U32.HI R0, RZ, 0x14, R0 ;  /* 0x00000014ff007819 */ /* 0x000fc80000011600 */
[----:B------:R-:W-:-:S07]  /*2fa0*/  LOP3.LUT R4, R0, 0xff, RZ, 0xc0, !PT ;  /* 0x000000ff00047812 */ /* 0x000fce00078ec0ff */
.L_x_9525:
[----:B------:R-:W-:-:S04]  /*2fb0*/  SHF.R.U32.HI R5, RZ, 0x18, R5 ;  /* 0x00000018ff057819 */ /* 0x000fc80000011605 */
[----:B------:R-:W-:-:S04]  /*2fc0*/  LOP3.LUT R4, R4, 0x80, R5, 0xf8, !PT ;  /* 0x0000008004047812 */ /* 0x000fc800078ef805 */
[----:B------:R-:W-:-:S07]  /*2fd0*/  PRMT R0, R4, 0x7610, R0 ;  /* 0x0000761004007816 */ /* 0x000fce0000000000 */
.L_x_9523:
[----:B------:R-:W-:Y:S05]  /*2fe0*/  BSYNC.RECONVERGENT B0 ;  /* 0x0000000000007941 */ /* 0x000fea0003800200 */
.L_x_9522:
[----:B------:R0:W-:Y:S01]  /*2ff0*/  STG.E.U8 desc[UR36][R2.64], R0 ;  /* 0x0000000002007986 */ /* 0x0001e2000c101124 */
[----:B------:R-:W-:Y:S05]  /*3000*/  BRA `(.L_x_9503) ;  /* 0x0000000400187947 */ /* 0x000fea0003800000 */
.L_x_9520:
        /* <DEDUP_REMOVED lines=13> */
.L_x_9528:
[----:B------:R-:W-:-:S04]  /*30e0*/  SHF.R.U32.HI R0, RZ, 0x15, R5 ;  /* 0x00000015ff007819 */ /* 0x000fc80000011605 */
[----:B------:R-:W-:-:S04]  /*30f0*/  LOP3.LUT R0, R0, 0x1, RZ, 0xc0, !PT ;  /* 0x0000000100007812 */ /* 0x000fc800078ec0ff */
[----:B------:R-:W-:-:S04]  /*3100*/  IADD3 R0, PT, PT, R5, 0x88fffff, R0 ;  /* 0x088fffff05007810 */ /* 0x000fc80007ffe000 */
[----:B------:R-:W-:-:S04]  /*3110*/  SHF.R.U32.HI R0, RZ, 0x15, R0 ;  /* 0x00000015ff007819 */ /* 0x000fc80000011600 */
[----:B------:R-:W-:-:S07]  /*3120*/  LOP3.LUT R4, R0, 0xff, RZ, 0xc0, !PT ;  /* 0x000000ff00047812 */ /* 0x000fce00078ec0ff */
.L_x_9529:
[----:B------:R-:W-:-:S04]  /*3130*/  SHF.R.U32.HI R5, RZ, 0x18, R5 ;  /* 0x00000018ff057819 */ /* 0x000fc80000011605 */
[----:B------:R-:W-:-:S04]  /*3140*/  LOP3.LUT R4, R4, 0x80, R5, 0xf8, !PT ;  /* 0x0000008004047812 */ /* 0x000fc800078ef805 */
[----:B------:R-:W-:-:S07]  /*3150*/  PRMT R0, R4, 0x7610, R0 ;  /* 0x0000761004007816 */ /* 0x000fce0000000000 */
.L_x_9527:
[----:B------:R-:W-:Y:S05]  /*3160*/  BSYNC.RECONVERGENT B0 ;  /* 0x0000000000007941 */ /* 0x000fea0003800200 */
.L_x_9526:
[----:B------:R0:W-:Y:S01]  /*3170*/  STG.E.U8 desc[UR36][R2.64], R0 ;  /* 0x0000000002007986 */ /* 0x0001e2000c101124 */
[----:B------:R-:W-:Y:S05]  /*3180*/  BRA `(.L_x_9503) ;  /* 0x0000000000b87947 */ /* 0x000fea0003800000 */
.L_x_9519:
[----:B------:R-:W-:-:S09]  /*3190*/  UISETP.NE.AND UP0, UPT, UR4, 0x1c, UPT ;  /* 0x0000001c0400788c */ /* 0x000fd2000bf05270 */
[----:B------:R-:W-:Y:S05]  /*31a0*/  BRA.U !UP0, `(.L_x_9530) ;  /* 0x0000000108a47547 */ /* 0x000fea000b800000 */
[----:B------:R-:W-:-:S09]  /*31b0*/  UISETP.NE.AND UP0, UPT, UR4, 0x1d, UPT ;  /* 0x0000001d0400788c */ /* 0x000fd2000bf05270 */
[----:B------:R-:W-:Y:S05]  /*31c0*/  BRA.U !UP0, `(.L_x_9531) ;  /* 0x00000001088c7547 */ /* 0x000fea000b800000 */
[----:B------:R-:W-:-:S09]  /*31d0*/  UISETP.NE.AND UP0, UPT, UR4, 0x2c, UPT ;  /* 0x0000002c0400788c */ /* 0x000fd2000bf05270 */
[----:B------:R-:W-:Y:S05]  /*31e0*/  BRA.U !UP0, `(.L_x_9532) ;  /* 0x0000000108447547 */ /* 0x000fea000b800000 */
.L_x_9502:
        /* <DEDUP_REMOVED lines=16> */
.L_x_9533:
[----:B------:R-:W-:Y:S05]  /*32f0*/  BRA `(.L_x_9503) ;  /* 0x00000000005c7947 */ /* 0x000fea0003800000 */
.L_x_9532:
        /* <DEDUP_REMOVED lines=16> */
.L_x_9531:
[----:B------:R-:W-:-:S06]  /*3400*/  IMAD.U32 R5, R5, 0x10000, RZ ;  /* 0x0001000005057824 */ /* 0x000fcc00078e00ff */
[----:B------:R-:W0:Y:S02]  /*3410*/  F2I.U64.TRUNC R4, R5 ;  /* 0x0000000500047311 */ /* 0x000e24000020d800 */
[----:B0-----:R0:W-:Y:S01]  /*3420*/  STG.E.64 desc[UR36][R2.64], R4 ;  /* 0x0000000402007986 */ /* 0x0011e2000c101b24 */
[----:B------:R-:W-:Y:S05]  /*3430*/  BRA `(.L_x_9503) ;  /* 0x00000000000c7947 */ /* 0x000fea0003800000 */
.L_x_9530:
[----:B------:R-:W-:-:S06]  /*3440*/  SHF.L.U32 R5, R5, 0x10, RZ ;  /* 0x0000001005057819 */ /* 0x000fcc00000006ff */
[----:B------:R-:W0:Y:S02]  /*3450*/  F2I.FTZ.U32.TRUNC.NTZ R5, R5 ;  /* 0x0000000500057305 */ /* 0x000e24000021f000 */
[----:B0-----:R0:W-:Y:S02]  /*3460*/  STG.E desc[UR36][R2.64], R5 ;  /* 0x0000000502007986 */ /* 0x0011e4000c101924 */
.L_x_9503:
[----:B------:R-:W-:-:S07]  /*3470*/  VIADD R17, R17, 0x80 ;  /* 0x0000008011117836 */ /* 0x000fce0000000000 */
.L_x_9462:
[----:B0-----:R-:W-:Y:S05]  /*3480*/  BSYNC.RECONVERGENT B6 ;  /* 0x0000000000067941 */ /* 0x001fea0003800200 */
.L_x_9461:
        /* <DEDUP_REMOVED lines=307> */
.L_x_9536:
        /* <DEDUP_REMOVED lines=19> */
.L_x_9540:
[----:B------:R-:W2:Y:S02]  /*48f0*/  LDG.E.U8 R2, desc[UR36][R2.64] ;  /* 0x0000002402027981 */ /* 0x000ea4000c1e1100 */
[----:B--2---:R-:W-:-:S04]  /*4900*/  I2FP.F32.U32 R0, R2 ;  /* 0x0000000200007245 */ /* 0x004fc80000201000 */
[----:B------:R-:W-:-:S04]  /*4910*/  F2FP.BF16.F32.PACK_AB R0, RZ, R0 ;  /* 0x00000000ff00723e */ /* 0x000fc800000010ff */
[----:B------:R-:W-:Y:S01]  /*4920*/  PRMT R5, R0, 0x7610, R5 ;  /* 0x0000761000057816 */ /* 0x000fe20000000005 */
[----:B------:R-:W-:Y:S06]  /*4930*/  BRA `(.L_x_9542) ;  /* 0x0000000c00dc7947 */ /* 0x000fec0003800000 */
.L_x_9539:
        /* <DEDUP_REMOVED lines=11> */
.L_x_9544:
[----:B------:R-:W2:Y:S02]  /*49f0*/  LDG.E R2, desc[UR36][R2.64] ;  /* 0x0000002402027981 */ /* 0x000ea4000c1e1900 */
[----:B--2---:R-:W-:-:S04]  /*4a00*/  I2FP.F32.S32 R0, R2 ;  /* 0x0000000200007245 */ /* 0x004fc80000201400 */
[----:B------:R-:W-:-:S04]  /*4a10*/  F2FP.BF16.F32.PACK_AB R0, RZ, R0 ;  /* 0x00000000ff00723e */ /* 0x000fc800000010ff */
[----:B------:R-:W-:Y:S01]  /*4a20*/  PRMT R5, R0, 0x7610, R5 ;  /* 0x0000761000057816 */ /* 0x000fe20000000005 */
[----:B------:R-:W-:Y:S06]  /*4a30*/  BRA `(.L_x_9542) ;  /* 0x0000000c009c7947 */ /* 0x000fec0003800000 */
.L_x_9543:
[----:B------:R-:W2:Y:S02]  /*4a40*/  LDG.E.U16 R2, desc[UR36][R2.64] ;  /* 0x0000002402027981 */ /* 0x000ea4000c1e1500 */
[----:B--2---:R-:W0:Y:S02]  /*4a50*/  I2F.S16 R0, R2 ;  /* 0x0000000200007306 */ /* 0x004e240000101400 */
[----:B0-----:R-:W-:-:S04]  /*4a60*/  F2FP.BF16.F32.PACK_AB R0, RZ, R0 ;  /* 0x00000000ff00723e */ /* 0x001fc800000010ff */
[----:B------:R-:W-:Y:S01]  /*4a70*/  PRMT R5, R0, 0x7610, R5 ;  /* 0x0000761000057816 */ /* 0x000fe20000000005 */
[----:B------:R-:W-:Y:S06]  /*4a80*/  BRA `(.L_x_9542) ;  /* 0x0000000c00887947 */ /* 0x000fec0003800000 */
.L_x_9538:
        /* <DEDUP_REMOVED lines=9> */
.L_x_9546:
[----:B------:R-:W2:Y:S02]  /*4b20*/  LDG.E.U16 R0, desc[UR36][R2.64] ;  /* 0x0000002402007981 */ /* 0x000ea4000c1e1500 */
[----:B--2---:R-:W-:-:S05]  /*4b30*/  HADD2.F32 R0, -RZ, R0.H0_H0 ;  /* 0x20000000ff007230 */ /* 0x004fca0000004100 */
[----:B------:R-:W-:-:S04]  /*4b40*/  F2FP.BF16.F32.PACK_AB R0, RZ, R0 ;  /* 0x00000000ff00723e */ /* 0x000fc800000010ff */
[----:B------:R-:W-:Y:S01]  /*4b50*/  PRMT R5, R0, 0x7610, R5 ;  /* 0x0000761000057816 */ /* 0x000fe20000000005 */
[----:B------:R-:W-:Y:S06]  /*4b60*/  BRA `(.L_x_9542) ;  /* 0x0000000c00507947 */ /* 0x000fec0003800000 */
.L_x_9545:
        /* <DEDUP_REMOVED lines=9> */
.L_x_9548:
[----:B------:R-:W2:Y:S02]  /*4c00*/  LDG.E.U16 R2, desc[UR36][R2.64] ;  /* 0x0000002402027981 */ /* 0x000ea4000c1e1500 */
[----:B--2---:R-:W-:-:S05]  /*4c10*/  HADD2.F32 R0, -RZ, R2.H0_H0 ;  /* 0x20000002ff007230 */ /* 0x004fca0000004100 */
[----:B------:R-:W-:-:S04]  /*4c20*/  F2FP.BF16.F32.PACK_AB R0, RZ, R0 ;  /* 0x00000000ff00723e */ /* 0x000fc800000010ff */
[----:B------:R-:W-:Y:S01]  /*4c30*/  PRMT R5, R0, 0x7610, R5 ;  /* 0x0000761000057816 */ /* 0x000fe20000000005 */
[----:B------:R-:W-:Y:S06]  /*4c40*/  BRA `(.L_x_9542) ;  /* 0x0000000c00187947 */ /* 0x000fec0003800000 */
.L_x_9547:
        /* <DEDUP_REMOVED lines=13> */
.L_x_9537:
        /* <DEDUP_REMOVED lines=14> */
.L_x_9551:
        /* <DEDUP_REMOVED lines=13> */
.L_x_9550:
        /* <DEDUP_REMOVED lines=26> */
.L_x_9553:
        /* <DEDUP_REMOVED lines=14> */
.L_x_9552:
[----:B------:R0:W5:Y:S01]  /*5150*/  LDG.E.U16 R5, desc[UR36][R2.64] ;  /* 0x0000002402057981 */ /* 0x000162000c1e1500 */
[----:B------:R-:W-:Y:S05]  /*5160*/  BRA `(.L_x_9542) ;  /* 0x0000000400d07947 */ /* 0x000fea0003800000 */
.L_x_9549:
        /* <DEDUP_REMOVED lines=13> */
.L_x_9556:
        /* <DEDUP_REMOVED lines=21> */
.L_x_9560:
[----:B------:R-:W-:Y:S05]  /*5390*/  BSYNC.RECONVERGENT B1 ;  /* 0x0000000000017941 */ /* 0x000fea0003800200 */
.L_x_9559:
[----:B------:R-:W-:Y:S01]  /*53a0*/  IMAD.SHL.U32 R0, R0, 0x100000, RZ ;  /* 0x0010000000007824 */ /* 0x000fe200078e00ff */
[----:B------:R-:W-:-:S04]  /*53b0*/  LEA R2, R2, 0x3b800000, 0x17 ;  /* 0x3b80000002027811 */ /* 0x000fc800078eb8ff */
[----:B------:R-:W-:-:S07]  /*53c0*/  LOP3.LUT R0, R2, R0, R7, 0xfe, !PT ;  /* 0x0000000002007212 */ /* 0x000fce00078efe07 */
.L_x_9558:
[----:B------:R-:W-:Y:S05]  /*53d0*/  BSYNC.RECONVERGENT B0 ;  /* 0x0000000000007941 */ /* 0x000fea0003800200 */
.L_x_9557:
[----:B------:R-:W-:-:S04]  /*53e0*/  F2FP.BF16.F32.PACK_AB R0, RZ, R0 ;  /* 0x00000000ff00723e */ /* 0x000fc800000010ff */
[----:B------:R-:W-:Y:S01]  /*53f0*/  PRMT R5, R0, 0x7610, R5 ;  /* 0x0000761000057816 */ /* 0x000fe20000000005 */
[----:B------:R-:W-:Y:S06]  /*5400*/  BRA `(.L_x_9542) ;  /* 0x0000000400287947 */ /* 0x000fec0003800000 */
.L_x_9555:
        /* <DEDUP_REMOVED lines=21> */
.L_x_9564:
[----:B------:R-:W-:Y:S05]  /*5560*/  BSYNC.RECONVERGENT B1 ;  /* 0x0000000000017941 */ /* 0x000fea0003800200 */
.L_x_9563:
[----:B------:R-:W-:Y:S01]  /*5570*/  IMAD.SHL.U32 R0, R0, 0x200000, RZ ;  /* 0x0020000000007824 */ /* 0x000fe200078e00ff */
[----:B------:R-:W-:-:S04]  /*5580*/  LEA R2, R2, 0x37800000, 0x17 ;  /* 0x3780000002027811 */ /* 0x000fc800078eb8ff */
[----:B------:R-:W-:-:S07]  /*5590*/  LOP3.LUT R0, R2, R0, R7, 0xfe, !PT ;  /* 0x0000000002007212 */ /* 0x000fce00078efe07 */
.L_x_9562:
[----:B------:R-:W-:Y:S05]  /*55a0*/  BSYNC.RECONVERGENT B0 ;  /* 0x0000000000007941 */ /* 0x000fea0003800200 */
.L_x_9561:
[----:B------:R-:W-:-:S04]  /*55b0*/  F2FP.BF16.F32.PACK_AB R0, RZ, R0 ;  /* 0x00000000ff00723e */ /* 0x000fc800000010ff */
[----:B------:R-:W-:Y:S01]  /*55c0*/  PRMT R5, R0, 0x7610, R5 ;  /* 0x0000761000057816 */ /* 0x000fe20000000005 */
[----:B------:R-:W-:Y:S06]  /*55d0*/  BRA `(.L_x_9542) ;  /* 0x0000000000b47947 */ /* 0x000fec0003800000 */
.L_x_9554:
        /* <DEDUP_REMOVED lines=14> */
.L_x_9568:
[----:B------:R-:W-:Y:S05]  /*56c0*/  BSYNC.RECONVERGENT B0 ;  /* 0x0000000000007941 */ /* 0x000fea0003800200 */
.L_x_9567:
[----:B------:R-:W-:-:S04]  /*56d0*/  F2FP.BF16.F32.PACK_AB R0, RZ, R0 ;  /* 0x00000000ff00723e */ /* 0x000fc800000010ff */
[----:B------:R-:W-:Y:S01]  /*56e0*/  PRMT R5, R0, 0x7610, R5 ;  /* 0x0000761000057816 */ /* 0x000fe20000000005 */
[----:B------:R-:W-:Y:S06]  /*56f0*/  BRA `(.L_x_9542) ;  /* 0x00000000006c7947 */ /* 0x000fec0003800000 */
.L_x_9541:
        /* <DEDUP_REMOVED lines=16> */
.L_x_9569:
[----:B------:R-:W-:Y:S01]  /*5800*/  PRMT R5, RZ, 0x7610, R5 ;  /* 0x00007610ff057816 */ /* 0x000fe20000000005 */
[----:B------:R-:W-:Y:S06]  /*5810*/  BRA `(.L_x_9542) ;  /* 0x0000000000247947 */ /* 0x000fec0003800000 */
.L_x_9566:
[----:B------:R-:W2:Y:S02]  /*5820*/  LDG.E.64 R2, desc[UR36][R2.64] ;  /* 0x0000002402027981 */ /* 0x000ea4000c1e1b00 */
[----:B--2---:R-:W0:Y:S02]  /*5830*/  I2F.U64 R0, R2 ;  /* 0x0000000200007312 */ /* 0x004e240000301000 */
[----:B0-----:R-:W-:-:S04]  /*5840*/  F2FP.BF16.F32.PACK_AB R0, RZ, R0 ;  /* 0x00000000ff00723e */ /* 0x001fc800000010ff */
[----:B------:R-:W-:Y:S01]  /*5850*/  PRMT R5, R0, 0x7610, R5 ;  /* 0x0000761000057816 */ /* 0x000fe20000000005 */
[----:B------:R-:W-:Y:S06]  /*5860*/  BRA `(.L_x_9542) ;  /* 0x0000000000107947 */ /* 0x000fec0003800000 */
.L_x_9565:
[----:B------:R-:W2:Y:S02]  /*5870*/  LDG.E R2, desc[UR36][R2.64] ;  /* 0x0000002402027981 */ /* 0x000ea4000c1e1900 */
[----:B--2---:R-:W-:-:S04]  /*5880*/  I2FP.F32.U32 R0, R2 ;  /* 0x0000000200007245 */ /* 0x004fc80000201000 */
[----:B------:R-:W-:-:S04]  /*5890*/  F2FP.BF16.F32.PACK_AB R0, RZ, R0 ;  /* 0x00000000ff00723e */ /* 0x000fc800000010ff */
[----:B------:R-:W-:-:S07]  /*58a0*/  PRMT R5, R0, 0x7610, R5 ;  /* 0x0000761000057816 */ /* 0x000fce0000000005 */
.L_x_9542:
[----:B-----5:R-:W-:Y:S01]  /*58b0*/  IMAD.U32 R0, R5, 0x10000, RZ ;  /* 0x0001000005007824 */ /* 0x020fe200078e00ff */
[----:B------:R-:W1:Y:S04]  /*58c0*/  LDCU.64 UR6, c[0x0][0x580] ;  /* 0x0000b000ff0677ac */ /* 0x000e680008000a00 */
[----:B------:R-:W-:Y:S01]  /*58d0*/  FSETP.NAN.FTZ.AND P0, PT, |R0|, |R0|, PT ;  /* 0x400000000000720b */ /* 0x000fe20003f18200 */
[----:B------:R-:W-:-:S04]  /*58e0*/  UPRMT UR4, UR41, 0x9910, URZ ;  /* 0x0000991029047896 */ /* 0x000fc800080000ff */
[----:B------:R-:W-:-:S08]  /*58f0*/  UISETP.GT.AND UP0, UPT, UR4, 0x9, UPT ;  /* 0x000000090400788c */ /* 0x000fd0000bf04270 */
[----:B0-----:R-:W-:Y:S01]  /*5900*/  @!P0 IMAD.U32 R3, R18, 0x10000, RZ ;  /* 0x0001000012038824 */ /* 0x001fe200078e00ff */
[----:B-1----:R-:W-:-:S04]  /*5910*/  IADD3 R2, P1, PT, R16, UR6, RZ ;  /* 0x0000000610027c10 */ /* 0x002fc8000ff3e0ff */
[----:B------:R-:W-:Y:S02]  /*5920*/  @!P0 FMNMX.FTZ R0, R3, R0, !PT ;  /* 0x0000000003008209 */ /* 0x000fe40007810000 */
        /* <DEDUP_REMOVED lines=16> */
.L_x_9573:
[----:B------:R-:W-:-:S06]  /*5a30*/  IMAD.U32 R5, R5, 0x10000, RZ ;  /* 0x0001000005057824 */ /* 0x000fcc00078e00ff */
[----:B------:R-:W0:Y:S02]  /*5a40*/  F2I.S64.TRUNC R4, R5 ;  /* 0x0000000500047311 */ /* 0x000e24000020d900 */
[----:B0-----:R0:W-:Y:S01]  /*5a50*/  STG.E.U8 desc[UR36][R2.64], R4 ;  /* 0x0000000402007986 */ /* 0x0011e2000c101124 */
[----:B------:R-:W-:Y:S05]  /*5a60*/  BRA `(.L_x_9575) ;  /* 0x0000000c006c7947 */ /* 0x000fea0003800000 */
.L_x_9572:
        /* <DEDUP_REMOVED lines=10> */
.L_x_9577:
[----:B------:R-:W-:-:S06]  /*5b10*/  SHF.L.U32 R5, R5, 0x10, RZ ;  /* 0x0000001005057819 */ /* 0x000fcc00000006ff */
[----:B------:R-:W0:Y:S02]  /*5b20*/  F2I.FTZ.TRUNC.NTZ R5, R5 ;  /* 0x0000000500057305 */ /* 0x000e24000021f100 */
[----:B0-----:R0:W-:Y:S01]  /*5b30*/  STG.E desc[UR36][R2.64], R5 ;  /* 0x0000000502007986 */ /* 0x0011e2000c101924 */
[----:B------:R-:W-:Y:S05]  /*5b40*/  BRA `(.L_x_9575) ;  /* 0x0000000c00347947 */ /* 0x000fea0003800000 */
.L_x_9576:
[----:B------:R-:W-:-:S06]  /*5b50*/  IMAD.U32 R5, R5, 0x10000, RZ ;  /* 0x0001000005057824 */ /* 0x000fcc00078e00ff */
[----:B------:R-:W0:Y:S02]  /*5b60*/  F2I.FTZ.TRUNC.NTZ R5, R5 ;  /* 0x0000000500057305 */ /* 0x000e24000021f100 */
[----:B0-----:R0:W-:Y:S01]  /*5b70*/  STG.E.U16 desc[UR36][R2.64], R5 ;  /* 0x0000000502007986 */ /* 0x0011e2000c101524 */
[----:B------:R-:W-:Y:S05]  /*5b80*/  BRA `(.L_x_9575) ;  /* 0x0000000c00247947 */ /* 0x000fea0003800000 */
.L_x_9571:
        /* <DEDUP_REMOVED lines=9> */
.L_x_9579:
[----:B------:R-:W-:-:S05]  /*5c20*/  IMAD.U32 R0, R5, 0x10000, RZ ;  /* 0x0001000005007824 */ /* 0x000fca00078e00ff */
[----:B------:R-:W-:-:S05]  /*5c30*/  F2FP.F16.F32.PACK_AB R0, RZ, R0 ;  /* 0x00000000ff00723e */ /* 0x000fca00000000ff */
[----:B------:R0:W-:Y:S01]  /*5c40*/  STG.E.U16 desc[UR36][R2.64], R0 ;  /* 0x0000000002007986 */ /* 0x0001e2000c101524 */
[----:B------:R-:W-:Y:S05]  /*5c50*/  BRA `(.L_x_9575) ;  /* 0x0000000800f07947 */ /* 0x000fea0003800000 */
.L_x_9578:
        /* <DEDUP_REMOVED lines=10> */
.L_x_9581:
[----:B------:R-:W-:-:S05]  /*5d00*/  IMAD.U32 R5, R5, 0x10000, RZ ;  /* 0x0001000005057824 */ /* 0x000fca00078e00ff */
[----:B------:R-:W-:-:S04]  /*5d10*/  F2FP.F16.F32.PACK_AB R5, RZ, R5 ;  /* 0x00000005ff05723e */ /* 0x000fc800000000ff */
[----:B------:R-:W-:-:S05]  /*5d20*/  PRMT R5, R5, 0x5410, RZ ;  /* 0x0000541005057816 */ /* 0x000fca00000000ff */
[----:B------:R0:W-:Y:S01]  /*5d30*/  STG.E desc[UR36][R2.64], R5 ;  /* 0x0000000502007986 */ /* 0x0001e2000c101924 */
[----:B------:R-:W-:Y:S05]  /*5d40*/  BRA `(.L_x_9575) ;  /* 0x0000000800b47947 */ /* 0x000fea0003800000 */
.L_x_9580:
[----:B------:R-:W-:-:S04]  /*5d50*/  IMAD.U32 R4, R5, 0x10000, RZ ;  /* 0x0001000005047824 */ /* 0x000fc800078e00ff */
[----:B------:R-:W-:-:S06]  /*5d60*/  FMUL.FTZ R4, R4, 1 ;  /* 0x3f80000004047820 */ /* 0x000fcc0000410000 */
[----:B------:R-:W0:Y:S02]  /*5d70*/  F2F.F64.F32 R4, R4 ;  /* 0x0000000400047310 */ /* 0x000e240000201800 */
[----:B0-----:R0:W-:Y:S01]  /*5d80*/  STG.E.64 desc[UR36][R2.64], R4 ;  /* 0x0000000402007986 */ /* 0x0011e2000c101b24 */
[----:B------:R-:W-:Y:S05]  /*5d90*/  BRA `(.L_x_9575) ;  /* 0x0000000800a07947 */ /* 0x000fea0003800000 */
.L_x_9570:
        /* <DEDUP_REMOVED lines=14> */
.L_x_9585:
        /* <DEDUP_REMOVED lines=18> */
.L_x_9588:
[----:B------:R-:W-:-:S04]  /*5fa0*/  SHF.R.U32.HI R5, RZ, 0x18, R5 ;  /* 0x00000018ff057819 */ /* 0x000fc80000011605 */
[----:B------:R-:W-:-:S07]  /*5fb0*/  LOP3.LUT R0, R0, 0x80, R5, 0xf8, !PT ;  /* 0x0000008000007812 */ /* 0x000fce00078ef805 */
.L_x_9587:
[----:B------:R-:W-:Y:S05]  /*5fc0*/  BSYNC.RECONVERGENT B0 ;  /* 0x0000000000007941 */ /* 0x000fea0003800200 */
.L_x_9586:
[----:B------:R0:W-:Y:S01]  /*5fd0*/  STG.E.U8 desc[UR36][R2.64], R0 ;  /* 0x0000000002007986 */ /* 0x0001e2000c101124 */
[----:B------:R-:W-:Y:S05]  /*5fe0*/  BRA `(.L_x_9575) ;  /* 0x00000008000c7947 */ /* 0x000fea0003800000 */
.L_x_9584:
        /* <DEDUP_REMOVED lines=18> */
.L_x_9591:
[----:B------:R-:W-:-:S04]  /*6110*/  SHF.R.U32.HI R5, RZ, 0x18, R5 ;  /* 0x00000018ff057819 */ /* 0x000fc80000011605 */
[----:B------:R-:W-:-:S07]  /*6120*/  LOP3.LUT R0, R0, 0x80, R5, 0xf8, !PT ;  /* 0x0000008000007812 */ /* 0x000fce00078ef805 */
.L_x_9590:
[----:B------:R-:W-:Y:S05]  /*6130*/  BSYNC.RECONVERGENT B0 ;  /* 0x0000000000007941 */ /* 0x000fea0003800200 */
.L_x_9589:
[----:B------:R0:W-:Y:S01]  /*6140*/  STG.E.U8 desc[UR36][R2.64], R0 ;  /* 0x0000000002007986 */ /* 0x0001e2000c101124 */
[----:B------:R-:W-:Y:S05]  /*6150*/  BRA `(.L_x_9575) ;  /* 0x0000000400b07947 */ /* 0x000fea0003800000 */
.L_x_9583:
        /* <DEDUP_REMOVED lines=22> */
.L_x_9593:
[----:B------:R-:W-:-:S06]  /*62c0*/  SHF.L.U32 R5, R5, 0x10, RZ ;  /* 0x0000001005057819 */ /* 0x000fcc00000006ff */
[----:B------:R-:W0:Y:S02]  /*62d0*/  F2I.U64.TRUNC R4, R5 ;  /* 0x0000000500047311 */ /* 0x000e24000020d800 */
[----:B0-----:R0:W-:Y:S01]  /*62e0*/  STG.E.64 desc[UR36][R2.64], R4 ;  /* 0x0000000402007986 */ /* 0x0011e2000c101b24 */
[----:B------:R-:W-:Y:S05]  /*62f0*/  BRA `(.L_x_9575) ;  /* 0x0000000400487947 */ /* 0x000fea0003800000 */
.L_x_9592:
[----:B------:R-:W-:-:S06]  /*6300*/  IMAD.U32 R5, R5, 0x10000, RZ ;  /* 0x0001000005057824 */ /* 0x000fcc00078e00ff */
[----:B------:R-:W0:Y:S02]  /*6310*/  F2I.FTZ.U32.TRUNC.NTZ R5, R5 ;  /* 0x0000000500057305 */ /* 0x000e24000021f000 */
[----:B0-----:R0:W-:Y:S01]  /*6320*/  STG.E desc[UR36][R2.64], R5 ;  /* 0x0000000502007986 */ /* 0x0011e2000c101924 */
[----:B------:R-:W-:Y:S05]  /*6330*/  BRA `(.L_x_9575) ;  /* 0x0000000400387947 */ /* 0x000fea0003800000 */
.L_x_9582:
        /* <DEDUP_REMOVED lines=11> */
.L_x_9595:
[----:B------:R-:W-:Y:S01]  /*63f0*/  IMAD.U32 R5, R5, 0x10000, RZ ;  /* 0x0001000005057824 */ /* 0x000fe200078e00ff */
[----:B------:R-:W-:-:S03]  /*6400*/  CS2R R6, SRZ ;  /* 0x0000000000067805 */ /* 0x000fc6000001ff00 */
[----:B------:R-:W-:-:S06]  /*6410*/  FMUL.FTZ R5, R5, 1 ;  /* 0x3f80000005057820 */ /* 0x000fcc0000410000 */
[----:B------:R-:W0:Y:S02]  /*6420*/  F2F.F64.F32 R4, R5 ;  /* 0x0000000500047310 */ /* 0x000e240000201800 */
[----:B0-----:R4:W-:Y:S01]  /*6430*/  STG.E.128 desc[UR36][R2.64], R4 ;  /* 0x0000000402007986 */ /* 0x0019e2000c101d24 */
[----:B------:R-:W-:Y:S05]  /*6440*/  BRA `(.L_x_9575) ;  /* 0x0000000000f47947 */ /* 0x000fea0003800000 */
.L_x_9594:
[----:B------:R-:W-:-:S09]  /*6450*/  UISETP.NE.AND UP0, UPT, UR4, 0xf, UPT ;  /* 0x0000000f0400788c */ /* 0x000fd2000bf05270 */
[----:B------:R-:W-:Y:S05]  /*6460*/  BRA.U !UP0, `(.L_x_9596) ;  /* 0x0000000108e87547 */ /* 0x000fea000b800000 */
[----:B------:R-:W-:-:S09]  /*6470*/  UISETP.NE.AND UP0, UPT, UR4, 0x17, UPT ;  /* 0x000000170400788c */ /* 0x000fd2000bf05270 */
[----:B------:R-:W-:Y:S05]  /*6480*/  BRA.U !UP0, `(.L_x_9597) ;  /* 0x0000000108907547 */ /* 0x000fea000b800000 */
[----:B------:R-:W-:-:S09]  /*6490*/  UISETP.NE.AND UP0, UPT, UR4, 0x18, UPT ;  /* 0x000000180400788c */ /* 0x000fd2000bf05270 */
[----:B------:R-:W-:Y:S05]  /*64a0*/  BRA.U !UP0, `(.L_x_9598) ;  /* 0x0000000108447547 */ /* 0x000fea000b800000 */
.L_x_9574:
        /* <DEDUP_REMOVED lines=16> */
.L_x_9599:
[----:B------:R-:W-:Y:S05]  /*65b0*/  BRA `(.L_x_9575) ;  /* 0x0000000000987947 */ /* 0x000fea0003800000 */
.L_x_9598:
        /* <DEDUP_REMOVED lines=13> */
.L_x_9601:
[----:B------:R-:W-:Y:S05]  /*6690*/  BSYNC.RECONVERGENT B0 ;  /* 0x0000000000007941 */ /* 0x000fea0003800200 */
.L_x_9600:
[----:B------:R-:W-:-:S05]  /*66a0*/  LOP3.LUT R5, R0, 0x80, R5, 0xf8, !PT ;  /* 0x0000008000057812 */ /* 0x000fca00078ef805 */
[----:B------:R2:W-:Y:S01]  /*66b0*/  STG.E.U8 desc[UR36][R2.64], R5 ;  /* 0x0000000502007986 */ /* 0x0005e2000c101124 */
[----:B------:R-:W-:Y:S05]  /*66c0*/  BRA `(.L_x_9575) ;  /* 0x0000000000547947 */ /* 0x000fea0003800000 */
.L_x_9597:
        /* <DEDUP_REMOVED lines=12> */
.L_x_9603:
[----:B------:R-:W-:Y:S02]  /*6790*/  ISETP.GT.U32.AND P0, PT, R4, 0x7f800000, PT ;  /* 0x7f8000000400780c */ /* 0x000fe40003f04070 */
[----:B------:R-:W-:-:S04]  /*67a0*/  MOV R0, 0x7f ;  /* 0x0000007f00007802 */ /* 0x000fc80000000f00 */
[----:B------:R-:W-:-:S07]  /*67b0*/  SEL R0, R0, 0x7c, P0 ;  /* 0x0000007c00007807 */ /* 0x000fce0000000000 */
.L_x_9604:
[----:B------:R-:W-:Y:S05]  /*67c0*/  BSYNC.RECONVERGENT B0 ;  /* 0x0000000000007941 */ /* 0x000fea0003800200 */
.L_x_9602:
[----:B------:R-:W-:-:S04]  /*67d0*/  SHF.R.U32.HI R5, RZ, 0x18, R5 ;  /* 0x00000018ff057819 */ /* 0x000fc80000011605 */
[----:B------:R-:W-:-:S05]  /*67e0*/  LOP3.LUT R5, R0, 0x80, R5, 0xf8, !PT ;  /* 0x0000008000057812 */ /* 0x000fca00078ef805 */
[----:B------:R1:W-:Y:S01]  /*67f0*/  STG.E.U8 desc[UR36][R2.64], R5 ;  /* 0x0000000502007986 */ /* 0x0003e2000c101124 */
[----:B------:R-:W-:Y:S05]  /*6800*/  BRA `(.L_x_9575) ;  /* 0x0000000000047947 */ /* 0x000fea0003800000 */
.L_x_9596:
[----:B------:R0:W-:Y:S02]  /*6810*/  STG.E.U16 desc[UR36][R2.64], R5 ;  /* 0x0000000502007986 */ /* 0x0001e4000c101524 */
.L_x_9575:
[----:B------:R-:W-:-:S07]  /*6820*/  VIADD R17, R17, 0x80 ;  /* 0x0000008011117836 */ /* 0x000fce0000000000 */
.L_x_9535:
[----:B------:R-:W-:Y:S05]  /*6830*/  BSYNC.RECONVERGENT B6 ;  /* 0x0000000000067941 */ /* 0x000fea0003800200 */
.L_x_9534:
        /* <DEDUP_REMOVED lines=307> */
.L_x_9607:
        /* <DEDUP_REMOVED lines=19> */
.L_x_9611:
[----:B------:R-:W2:Y:S02]  /*7ca0*/  LDG.E.U8 R2, desc[UR36][R2.64] ;  /* 0x0000002402027981 */ /* 0x000ea4000c1e1100 */
[----:B--2---:R-:W-:-:S04]  /*7cb0*/  I2FP.F32.U32 R0, R2 ;  /* 0x0000000200007245 */ /* 0x004fc80000201000 */
[----:B------:R-:W-:-:S04]  /*7cc0*/  F2FP.BF16.F32.PACK_AB R0, RZ, R0 ;  /* 0x00000000ff00723e */ /* 0x000fc800000010ff */
[----:B------:R-:W-:Y:S01]  /*7cd0*/  PRMT R5, R0, 0x7610, R5 ;  /* 0x0000761000057816 */ /* 0x000fe20000000005 */
[----:B------:R-:W-:Y:S06]  /*7ce0*/  BRA `(.L_x_9613) ;  /* 0x0000000c00dc7947 */ /* 0x000fec0003800000 */
.L_x_9610:
        /* <DEDUP_REMOVED lines=11> */
.L_x_9615:
[----:B------:R-:W2:Y:S02]  /*7da0*/  LDG.E R2, desc[UR36][R2.64] ;  /* 0x0000002402027981 */ /* 0x000ea4000c1e1900 */
[----:B--2---:R-:W-:-:S04]  /*7db0*/  I2FP.F32.S32 R0, R2 ;  /* 0x0000000200007245 */ /* 0x004fc80000201400 */
[----:B------:R-:W-:-:S04]  /*7dc0*/  F2FP.BF16.F32.PACK_AB R0, RZ, R0 ;  /* 0x00000000ff00723e */ /* 0x000fc800000010ff */
[----:B------:R-:W-:Y:S01]  /*7dd0*/  PRMT R5, R0, 0x7610, R5 ;  /* 0x0000761000057816 */ /* 0x000fe20000000005 */
[----:B------:R-:W-:Y:S06]  /*7de0*/  BRA `(.L_x_9613) ;  /* 0x0000000c009c7947 */ /* 0x000fec0003800000 */
.L_x_9614:
[----:B------:R-:W2:Y:S02]  /*7df0*/  LDG.E.U16 R2, desc[UR36][R2.64] ;  /* 0x0000002402027981 */ /* 0x000ea4000c1e1500 */
[----:B--2---:R-:W0:Y:S02]  /*7e00*/  I2F.S16 R0, R2 ;  /* 0x0000000200007306 */ /* 0x004e240000101400 */
[----:B0-----:R-:W-:-:S04]  /*7e10*/  F2FP.BF16.F32.PACK_AB R0, RZ, R0 ;  /* 0x00000000ff00723e */ /* 0x001fc800000010ff */
[----:B------:R-:W-:Y:S01]  /*7e20*/  PRMT R5, R0, 0x7610, R5 ;  /* 0x0000761000057816 */ /* 0x000fe20000000005 */
[----:B------:R-:W-:Y:S06]  /*7e30*/  BRA `(.L_x_9613) ;  /* 0x0000000c00887947 */ /* 0x000fec0003800000 */
.L_x_9609:
        /* <DEDUP_REMOVED lines=9> */
.L_x_9617:
[----:B------:R-:W2:Y:S02]  /*7ed0*/  LDG.E.U16 R0, desc[UR36][R2.64] ;  /* 0x0000002402007981 */ /* 0x000ea4000c1e1500 */
[----:B--2---:R-:W-:-:S05]  /*7ee0*/  HADD2.F32 R0, -RZ, R0.H0_H0 ;  /* 0x20000000ff007230 */ /* 0x004fca0000004100 */
[----:B------:R-:W-:-:S04]  /*7ef0*/  F2FP.BF16.F32.PACK_AB R0, RZ, R0 ;  /* 0x00000000ff00723e */ /* 0x000fc800000010ff */
[----:B------:R-:W-:Y:S01]  /*7f00*/  PRMT R5, R0, 0x7610, R5 ;  /* 0x0000761000057816 */ /* 0x000fe20000000005 */
[----:B------:R-:W-:Y:S06]  /*7f10*/  BRA `(.L_x_9613) ;  /* 0x0000000c00507947 */ /* 0x000fec0003800000 */
.L_x_9616:
        /* <DEDUP_REMOVED lines=9> */
.L_x_9619:
[----:B------:R-:W2:Y:S02]  /*7fb0*/  LDG.E.U16 R2, desc[UR36][R2.64] ;  /* 0x0000002402027981 */ /* 0x000ea4000c1e1500 */
[----:B--2---:R-:W-:-:S05]  /*7fc0*/  HADD2.F32 R0, -RZ, R2.H0_H0 ;  /* 0x20000002ff007230 */ /* 0x004fca0000004100 */
[----:B------:R-:W-:-:S04]  /*7fd0*/  F2FP.BF16.F32.PACK_AB R0, RZ, R0 ;  /* 0x00000000ff00723e */ /* 0x000fc800000010ff */
[----:B------:R-:W-:Y:S01]  /*7fe0*/  PRMT R5, R0, 0x7610, R5 ;  /* 0x0000761000057816 */ /* 0x000fe20000000005 */
[----:B------:R-:W-:Y:S06]  /*7ff0*/  BRA `(.L_x_9613) ;  /* 0x0000000c00187947 */ /* 0x000fec0003800000 */
.L_x_9618:
        /* <DEDUP_REMOVED lines=13> */
.L_x_9608:
        /* <DEDUP_REMOVED lines=14> */
.L_x_9622:
        /* <DEDUP_REMOVED lines=13> */
.L_x_9621:
        /* <DEDUP_REMOVED lines=26> */
.L_x_9624:
        /* <DEDUP_REMOVED lines=14> */
.L_x_9623:
[----:B------:R0:W5:Y:S01]  /*8500*/  LDG.E.U16 R5, desc[UR36][R2.64] ;  /* 0x0000002402057981 */ /* 0x000162000c1e1500 */
[----:B------:R-:W-:Y:S05]  /*8510*/  BRA `(.L_x_9613) ;  /* 0x0000000400d07947 */ /* 0x000fea0003800000 */
.L_x_9620:
        /* <DEDUP_REMOVED lines=13> */
.L_x_9627:
        /* <DEDUP_REMOVED lines=21> */
.L_x_9631:
[----:B------:R-:W-:Y:S05]  /*8740*/  BSYNC.RECONVERGENT B1 ;  /* 0x0000000000017941 */ /* 0x000fea0003800200 */
.L_x_9630:
[----:B------:R-:W-:Y:S02]  /*8750*/  SHF.L.U32 R0, R0, 0x14, RZ ;  /* 0x0000001400007819 */ /* 0x000fe400000006ff */
[----:B------:R-:W-:-:S04]  /*8760*/  LEA R2, R2, 0x3b800000, 0x17 ;  /* 0x3b80000002027811 */ /* 0x000fc800078eb8ff */
[----:B------:R-:W-:-:S07]  /*8770*/  LOP3.LUT R0, R2, R0, R7, 0xfe, !PT ;  /* 0x0000000002007212 */ /* 0x000fce00078efe07 */
.L_x_9629:
[----:B------:R-:W-:Y:S05]  /*8780*/  BSYNC.RECONVERGENT B0 ;  /* 0x0000000000007941 */ /* 0x000fea0003800200 */
.L_x_9628:
[----:B------:R-:W-:-:S04]  /*8790*/  F2FP.BF16.F32.PACK_AB R0, RZ, R0 ;  /* 0x00000000ff00723e */ /* 0x000fc800000010ff */
[----:B------:R-:W-:Y:S01]  /*87a0*/  PRMT R5, R0, 0x7610, R5 ;  /* 0x0000761000057816 */ /* 0x000fe20000000005 */
[----:B------:R-:W-:Y:S06]  /*87b0*/  BRA `(.L_x_9613) ;  /* 0x0000000400287947 */ /* 0x000fec0003800000 */
.L_x_9626:
        /* <DEDUP_REMOVED lines=21> */
.L_x_9635:
[----:B------:R-:W-:Y:S05]  /*8910*/  BSYNC.RECONVERGENT B1 ;  /* 0x0000000000017941 */ /* 0x000fea0003800200 */
.L_x_9634:
[----:B------:R-:W-:Y:S01]  /*8920*/  IMAD.SHL.U32 R0, R0, 0x200000, RZ ;  /* 0x0020000000007824 */ /* 0x000fe200078e00ff */
[----:B------:R-:W-:-:S04]  /*8930*/  LEA R2, R2, 0x37800000, 0x17 ;  /* 0x3780000002027811 */ /* 0x000fc800078eb8ff */
[----:B------:R-:W-:-:S07]  /*8940*/  LOP3.LUT R0, R2, R0, R7, 0xfe, !PT ;  /* 0x0000000002007212 */ /* 0x000fce00078efe07 */
.L_x_9633:
[----:B------:R-:W-:Y:S05]  /*8950*/  BSYNC.RECONVERGENT B0 ;  /* 0x0000000000007941 */ /* 0x000fea0003800200 */
.L_x_9632:
[----:B------:R-:W-:-:S04]  /*8960*/  F2FP.BF16.F32.PACK_AB R0, RZ, R0 ;  /* 0x00000000ff00723e */ /* 0x000fc800000010ff */
[----:B------:R-:W-:Y:S01]  /*8970*/  PRMT R5, R0, 0x7610, R5 ;  /* 0x0000761000057816 */ /* 0x000fe20000000005 */
[----:B------:R-:W-:Y:S06]  /*8980*/  BRA `(.L_x_9613) ;  /* 0x0000000000b47947 */ /* 0x000fec0003800000 */
.L_x_9625:
        /* <DEDUP_REMOVED lines=14> */
.L_x_9639:
[----:B------:R-:W-:Y:S05]  /*8a70*/  BSYNC.RECONVERGENT B0 ;  /* 0x0000000000007941 */ /* 0x000fea0003800200 */
.L_x_9638:
[----:B------:R-:W-:-:S04]  /*8a80*/  F2FP.BF16.F32.PACK_AB R0, RZ, R0 ;  /* 0x00000000ff00723e */ /* 0x000fc800000010ff */
[----:B------:R-:W-:Y:S01]  /*8a90*/  PRMT R5, R0, 0x7610, R5 ;  /* 0x0000761000057816 */ /* 0x000fe20000000005 */
[----:B------:R-:W-:Y:S06]  /*8aa0*/  BRA `(.L_x_9613) ;  /* 0x00000000006c7947 */ /* 0x000fec0003800000 */
.L_x_9612:
        /* <DEDUP_REMOVED lines=16> */
.L_x_9640:
[----:B------:R-:W-:Y:S01]  /*8bb0*/  PRMT R5, RZ, 0x7610, R5 ;  /* 0x00007610ff057816 */ /* 0x000fe20000000005 */
[----:B------:R-:W-:Y:S06]  /*8bc0*/  BRA `(.L_x_9613) ;  /* 0x0000000000247947 */ /* 0x000fec0003800000 */
.L_x_9637:
[----:B------:R-:W2:Y:S02]  /*8bd0*/  LDG.E.64 R2, desc[UR36][R2.64] ;  /* 0x0000002402027981 */ /* 0x000ea4000c1e1b00 */
[----:B--2---:R-:W0:Y:S02]  /*8be0*/  I2F.U64 R0, R2 ;  /* 0x0000000200007312 */ /* 0x004e240000301000 */
[----:B0-----:R-:W-:-:S04]  /*8bf0*/  F2FP.BF16.F32.PACK_AB R0, RZ, R0 ;  /* 0x00000000ff00723e */ /* 0x001fc800000010ff */
[----:B------:R-:W-:Y:S01]  /*8c00*/  PRMT R5, R0, 0x7610, R5 ;  /* 0x0000761000057816 */ /* 0x000fe20000000005 */
[----:B------:R-:W-:Y:S06]  /*8c10*/  BRA `(.L_x_9613) ;  /* 0x0000000000107947 */ /* 0x000fec0003800000 */
.L_x_9636:
[----:B------:R-:W2:Y:S02]  /*8c20*/  LDG.E R2, desc[UR36][R2.64] ;  /* 0x0000002402027981 */ /* 0x000ea4000c1e1900 */
[----:B--2---:R-:W-:-:S04]  /*8c30*/  I2FP.F32.U32 R0, R2 ;  /* 0x0000000200007245 */ /* 0x004fc80000201000 */
[----:B------:R-:W-:-:S04]  /*8c40*/  F2FP.BF16.F32.PACK_AB R0, RZ, R0 ;  /* 0x00000000ff00723e */ /* 0x000fc800000010ff */
[----:B------:R-:W-:-:S07]  /*8c50*/  PRMT R5, R0, 0x7610, R5 ;  /* 0x0000761000057816 */ /* 0x000fce0000000005 */
.L_x_9613:
        /* <DEDUP_REMOVED lines=24> */
.L_x_9644:
[----:B------:R-:W-:-:S06]  /*8de0*/  IMAD.U32 R5, R5, 0x10000, RZ ;  /* 0x0001000005057824 */ /* 0x000fcc00078e00ff */
[----:B------:R-:W0:Y:S02]  /*8df0*/  F2I.S64.TRUNC R4, R5 ;  /* 0x0000000500047311 */ /* 0x000e24000020d900 */
[----:B0-----:R4:W-:Y:S01]  /*8e00*/  STG.E.U8 desc[UR36][R2.64], R4 ;  /* 0x0000000402007986 */ /* 0x0019e2000c101124 */
[----:B------:R-:W-:Y:S05]  /*8e10*/  BRA `(.L_x_9646) ;  /* 0x0000000c006c7947 */ /* 0x000fea0003800000 */
.L_x_9643:
        /* <DEDUP_REMOVED lines=10> */
.L_x_9648:
[----:B------:R-:W-:-:S06]  /*8ec0*/  SHF.L.U32 R5, R5, 0x10, RZ ;  /* 0x0000001005057819 */ /* 0x000fcc00000006ff */
[----:B------:R-:W0:Y:S02]  /*8ed0*/  F2I.FTZ.TRUNC.NTZ R5, R5 ;  /* 0x0000000500057305 */ /* 0x000e24000021f100 */
[----:B0-----:R2:W-:Y:S01]  /*8ee0*/  STG.E desc[UR36][R2.64], R5 ;  /* 0x0000000502007986 */ /* 0x0015e2000c101924 */
[----:B------:R-:W-:Y:S05]  /*8ef0*/  BRA `(.L_x_9646) ;  /* 0x0000000c00347947 */ /* 0x000fea0003800000 */
.L_x_9647:
[----:B------:R-:W-:-:S06]  /*8f00*/  IMAD.U32 R5, R5, 0x10000, RZ ;  /* 0x0001000005057824 */ /* 0x000fcc00078e00ff */
[----:B------:R-:W0:Y:S02]  /*8f10*/  F2I.FTZ.TRUNC.NTZ R5, R5 ;  /* 0x0000000500057305 */ /* 0x000e24000021f100 */
[----:B0-----:R0:W-:Y:S01]  /*8f20*/  STG.E.U16 desc[UR36][R2.64], R5 ;  /* 0x0000000502007986 */ /* 0x0011e2000c101524 */
[----:B------:R-:W-:Y:S05]  /*8f30*/  BRA `(.L_x_9646) ;  /* 0x0000000c00247947 */ /* 0x000fea0003800000 */
.L_x_9642:
        /* <DEDUP_REMOVED lines=9> */
.L_x_9650:
[----:B------:R-:W-:-:S05]  /*8fd0*/  IMAD.U32 R0, R5, 0x10000, RZ ;  /* 0x0001000005007824 */ /* 0x000fca00078e00ff */
[----:B------:R-:W-:-:S05]  /*8fe0*/  F2FP.F16.F32.PACK_AB R0, RZ, R0 ;  /* 0x00000000ff00723e */ /* 0x000fca00000000ff */
[----:B------:R0:W-:Y:S01]  /*8ff0*/  STG.E.U16 desc[UR36][R2.64], R0 ;  /* 0x0000000002007986 */ /* 0x0001e2000c101524 */
[----:B------:R-:W-:Y:S05]  /*9000*/  BRA `(.L_x_9646) ;  /* 0x0000000800f07947 */ /* 0x000fea0003800000 */
.L_x_9649:
        /* <DEDUP_REMOVED lines=10> */
.L_x_9652:
[----:B------:R-:W-:-:S05]  /*90b0*/  IMAD.U32 R5, R5, 0x10000, RZ ;  /* 0x0001000005057824 */ /* 0x000fca00078e00ff */
[----:B------:R-:W-:-:S04]  /*90c0*/  F2FP.F16.F32.PACK_AB R5, RZ, R5 ;  /* 0x00000005ff05723e */ /* 0x000fc800000000ff */
[----:B------:R-:W-:-:S05]  /*90d0*/  PRMT R5, R5, 0x5410, RZ ;  /* 0x0000541005057816 */ /* 0x000fca00000000ff */
[----:B------:R0:W-:Y:S01]  /*90e0*/  STG.E desc[UR36][R2.64], R5 ;  /* 0x0000000502007986 */ /* 0x0001e2000c101924 */
[----:B------:R-:W-:Y:S05]  /*90f0*/  BRA `(.L_x_9646) ;  /* 0x0000000800b47947 */ /* 0x000fea0003800000 */
.L_x_9651:
[----:B------:R-:W-:-:S04]  /*9100*/  IMAD.U32 R4, R5, 0x10000, RZ ;  /* 0x0001000005047824 */ /* 0x000fc800078e00ff */
[----:B------:R-:W-:-:S06]  /*9110*/  FMUL.FTZ R4, R4, 1 ;  /* 0x3f80000004047820 */ /* 0x000fcc0000410000 */
[----:B------:R-:W0:Y:S02]  /*9120*/  F2F.F64.F32 R4, R4 ;  /* 0x0000000400047310 */ /* 0x000e240000201800 */
[----:B0-----:R0:W-:Y:S01]  /*9130*/  STG.E.64 desc[UR36][R2.64], R4 ;  /* 0x0000000402007986 */ /* 0x0011e2000c101b24 */
[----:B------:R-:W-:Y:S05]  /*9140*/  BRA `(.L_x_9646) ;  /* 0x0000000800a07947 */ /* 0x000fea0003800000 */
.L_x_9641:
        /* <DEDUP_REMOVED lines=14> */
.L_x_9656:
        /* <DEDUP_REMOVED lines=18> */
.L_x_9659:
[----:B------:R-:W-:-:S04]  /*9350*/  SHF.R.U32.HI R5, RZ, 0x18, R5 ;  /* 0x00000018ff057819 */ /* 0x000fc80000011605 */
[----:B------:R-:W-:-:S07]  /*9360*/  LOP3.LUT R0, R0, 0x80, R5, 0xf8, !PT ;  /* 0x0000008000007812 */ /* 0x000fce00078ef805 */
.L_x_9658:
[----:B------:R-:W-:Y:S05]  /*9370*/  BSYNC.RECONVERGENT B0 ;  /* 0x0000000000007941 */ /* 0x000fea0003800200 */
.L_x_9657:
[----:B------:R0:W-:Y:S01]  /*9380*/  STG.E.U8 desc[UR36][R2.64], R0 ;  /* 0x0000000002007986 */ /* 0x0001e2000c101124 */
[----:B------:R-:W-:Y:S05]  /*9390*/  BRA `(.L_x_9646) ;  /* 0x00000008000c7947 */ /* 0x000fea0003800000 */
.L_x_9655:
        /* <DEDUP_REMOVED lines=18> */
.L_x_9662:
[----:B------:R-:W-:-:S04]  /*94c0*/  SHF.R.U32.HI R5, RZ, 0x18, R5 ;  /* 0x00000018ff057819 */ /* 0x000fc80000011605 */
[----:B------:R-:W-:-:S07]  /*94d0*/  LOP3.LUT R0, R0, 0x80, R5, 0xf8, !PT ;  /* 0x0000008000007812 */ /* 0x000fce00078ef805 */
.L_x_9661:
[----:B------:R-:W-:Y:S05]  /*94e0*/  BSYNC.RECONVERGENT B0 ;  /* 0x0000000000007941 */ /* 0x000fea0003800200 */
.L_x_9660:
[----:B------:R0:W-:Y:S01]  /*94f0*/  STG.E.U8 desc[UR36][R2.64], R0 ;  /* 0x0000000002007986 */ /* 0x0001e2000c101124 */
[----:B------:R-:W-:Y:S05]  /*9500*/  BRA `(.L_x_9646) ;  /* 0x0000000400b07947 */ /* 0x000fea0003800000 */
.L_x_9654:
        /* <DEDUP_REMOVED lines=22> */
.L_x_9664:
[----:B------:R-:W-:-:S06]  /*9670*/  SHF.L.U32 R5, R5, 0x10, RZ ;  /* 0x0000001005057819 */ /* 0x000fcc00000006ff */
[----:B------:R-:W0:Y:S02]  /*9680*/  F2I.U64.TRUNC R4, R5 ;  /* 0x0000000500047311 */ /* 0x000e24000020d800 */
[----:B0-----:R0:W-:Y:S01]  /*9690*/  STG.E.64 desc[UR36][R2.64], R4 ;  /* 0x0000000402007986 */ /* 0x0011e2000c101b24 */
[----:B------:R-:W-:Y:S05]  /*96a0*/  BRA `(.L_x_9646) ;  /* 0x0000000400487947 */ /* 0x000fea0003800000 */
.L_x_9663:
[----:B------:R-:W-:-:S06]  /*96b0*/  IMAD.U32 R5, R5, 0x10000, RZ ;  /* 0x0001000005057824 */ /* 0x000fcc00078e00ff */
[----:B------:R-:W0:Y:S02]  /*96c0*/  F2I.FTZ.U32.TRUNC.NTZ R5, R5 ;  /* 0x0000000500057305 */ /* 0x000e24000021f000 */
[----:B0-----:R0:W-:Y:S01]  /*96d0*/  STG.E desc[UR36][R2.64], R5 ;  /* 0x0000000502007986 */ /* 0x0011e2000c101924 */
[----:B------:R-:W-:Y:S05]  /*96e0*/  BRA `(.L_x_9646) ;  /* 0x0000000400387947 */ /* 0x000fea0003800000 */
.L_x_9653:
        /* <DEDUP_REMOVED lines=11> */
.L_x_9666:
[----:B------:R-:W-:Y:S01]  /*97a0*/  IMAD.U32 R5, R5, 0x10000, RZ ;  /* 0x0001000005057824 */ /* 0x000fe200078e00ff */
[----:B------:R-:W-:-:S03]  /*97b0*/  CS2R R6, SRZ ;  /* 0x0000000000067805 */ /* 0x000fc6000001ff00 */
[----:B------:R-:W-:-:S06]  /*97c0*/  FMUL.FTZ R5, R5, 1 ;  /* 0x3f80000005057820 */ /* 0x000fcc0000410000 */
[----:B------:R-:W0:Y:S02]  /*97d0*/  F2F.F64.F32 R4, R5 ;  /* 0x0000000500047310 */ /* 0x000e240000201800 */
[----:B0-----:R0:W-:Y:S01]  /*97e0*/  STG.E.128 desc[UR36][R2.64], R4 ;  /* 0x0000000402007986 */ /* 0x0011e2000c101d24 */
[----:B------:R-:W-:Y:S05]  /*97f0*/  BRA `(.L_x_9646) ;  /* 0x0000000000f47947 */ /* 0x000fea0003800000 */
.L_x_9665:
[----:B------:R-:W-:-:S09]  /*9800*/  UISETP.NE.AND UP0, UPT, UR4, 0xf, UPT ;  /* 0x0000000f0400788c */ /* 0x000fd2000bf05270 */
[----:B------:R-:W-:Y:S05]  /*9810*/  BRA.U !UP0, `(.L_x_9667) ;  /* 0x0000000108e87547 */ /* 0x000fea000b800000 */
[----:B------:R-:W-:-:S09]  /*9820*/  UISETP.NE.AND UP0, UPT, UR4, 0x17, UPT ;  /* 0x000000170400788c */ /* 0x000fd2000bf05270 */
[----:B------:R-:W-:Y:S05]  /*9830*/  BRA.U !UP0, `(.L_x_9668) ;  /* 0x0000000108907547 */ /* 0x000fea000b800000 */
[----:B------:R-:W-:-:S09]  /*9840*/  UISETP.NE.AND UP0, UPT, UR4, 0x18, UPT ;  /* 0x000000180400788c */ /* 0x000fd2000bf05270 */
[----:B------:R-:W-:Y:S05]  /*9850*/  BRA.U !UP0, `(.L_x_9669) ;  /* 0x0000000108447547 */ /* 0x000fea000b800000 */
.L_x_9645:
        /* <DEDUP_REMOVED lines=16> */
.L_x_9670:
[----:B------:R-:W-:Y:S05]  /*9960*/  BRA `(.L_x_9646) ;  /* 0x0000000000987947 */ /* 0x000fea0003800000 */
.L_x_9669:
        /* <DEDUP_REMOVED lines=13> */
.L_x_9672:
[----:B------:R-:W-:Y:S05]  /*9a40*/  BSYNC.RECONVERGENT B0 ;  /* 0x0000000000007941 */ /* 0x000fea0003800200 */
.L_x_9671:
[----:B------:R-:W-:-:S05]  /*9a50*/  LOP3.LUT R5, R0, 0x80, R5, 0xf8, !PT ;  /* 0x0000008000057812 */ /* 0x000fca00078ef805 */
[----:B------:R0:W-:Y:S01]  /*9a60*/  STG.E.U8 desc[UR36][R2.64], R5 ;  /* 0x0000000502007986 */ /* 0x0001e2000c101124 */
[----:B------:R-:W-:Y:S05]  /*9a70*/  BRA `(.L_x_9646) ;  /* 0x0000000000547947 */ /* 0x000fea0003800000 */
.L_x_9668:
        /* <DEDUP_REMOVED lines=12> */
.L_x_9674:
[----:B------:R-:W-:Y:S02]  /*9b40*/  ISETP.GT.U32.AND P0, PT, R4, 0x7f800000, PT ;  /* 0x7f8000000400780c */ /* 0x000fe40003f04070 */
[----:B------:R-:W-:-:S04]  /*9b50*/  MOV R0, 0x7f ;  /* 0x0000007f00007802 */ /* 0x000fc80000000f00 */
[----:B------:R-:W-:-:S07]  /*9b60*/  SEL R0, R0, 0x7c, P0 ;  /* 0x0000007c00007807 */ /* 0x000fce0000000000 */
.L_x_9675:
[----:B------:R-:W-:Y:S05]  /*9b70*/  BSYNC.RECONVERGENT B0 ;  /* 0x0000000000007941 */ /* 0x000fea0003800200 */
.L_x_9673:
[----:B------:R-:W-:-:S04]  /*9b80*/  SHF.R.U32.HI R5, RZ, 0x18, R5 ;  /* 0x00000018ff057819 */ /* 0x000fc80000011605 */
[----:B------:R-:W-:-:S05]  /*9b90*/  LOP3.LUT R5, R0, 0x80, R5, 0xf8, !PT ;  /* 0x0000008000057812 */ /* 0x000fca00078ef805 */
[----:B------:R0:W-:Y:S01]  /*9ba0*/  STG.E.U8 desc[UR36][R2.64], R5 ;  /* 0x0000000502007986 */ /* 0x0001e2000c101124 */
[----:B------:R-:W-:Y:S05]  /*9bb0*/  BRA `(.L_x_9646) ;  /* 0x0000000000047947 */ /* 0x000fea0003800000 */
.L_x_9667:
[----:B------:R0:W-:Y:S02]  /*9bc0*/  STG.E.U16 desc[UR36][R2.64], R5 ;  /* 0x0000000502007986 */ /* 0x0001e4000c101524 */
.L_x_9646:
[----:B------:R-:W-:-:S07]  /*9bd0*/  VIADD R17, R17, 0x80 ;  /* 0x0000008011117836 */ /* 0x000fce0000000000 */
.L_x_9606:
[----:B------:R-:W-:Y:S05]  /*9be0*/  BSYNC.RECONVERGENT B6 ;  /* 0x0000000000067941 */ /* 0x000fea0003800200 */
.L_x_9605:
        /* <DEDUP_REMOVED lines=306> */
.L_x_9676:
        /* <DEDUP_REMOVED lines=21> */
.L_x_9680:
[----:B------:R-:W2:Y:S02]  /*b060*/  LDG.E.U8 R2, desc[UR36][R2.64] ;  /* 0x0000002402027981 */ /* 0x000ea4000c1e1100 */
[----:B--2---:R-:W-:-:S04]  /*b070*/  I2FP.F32.U32 R0, R2 ;  /* 0x0000000200007245 */ /* 0x004fc80000201000 */
[----:B------:R-:W-:-:S04]  /*b080*/  F2FP.BF16.F32.PACK_AB R0, RZ, R0 ;  /* 0x00000000ff00723e */ /* 0x000fc800000010ff */
[----:B------:R-:W-:Y:S01]  /*b090*/  PRMT R5, R0, 0x7610, R5 ;  /* 0x0000761000057816 */ /* 0x000fe20000000005 */
[----:B------:R-:W-:Y:S06]  /*b0a0*/  BRA `(.L_x_9682) ;  /* 0x0000000c00dc7947 */ /* 0x000fec0003800000 */
.L_x_9679:
        /* <DEDUP_REMOVED lines=11> */
.L_x_9684:
[----:B------:R-:W2:Y:S02]  /*b160*/  LDG.E R2, desc[UR36][R2.64] ;  /* 0x0000002402027981 */ /* 0x000ea4000c1e1900 */
[----:B--2---:R-:W-:-:S04]  /*b170*/  I2FP.F32.S32 R0, R2 ;  /* 0x0000000200007245 */ /* 0x004fc80000201400 */
[----:B------:R-:W-:-:S04]  /*b180*/  F2FP.BF16.F32.PACK_AB R0, RZ, R0 ;  /* 0x00000000ff00723e */ /* 0x000fc800000010ff */
[----:B------:R-:W-:Y:S01]  /*b190*/  PRMT R5, R0, 0x7610, R5 ;  /* 0x0000761000057816 */ /* 0x000fe20000000005 */
[----:B------:R-:W-:Y:S06]  /*b1a0*/  BRA `(.L_x_9682) ;  /* 0x0000000c009c7947 */ /* 0x000fec0003800000 */
.L_x_9683:
[----:B------:R-:W2:Y:S02]  /*b1b0*/  LDG.E.U16 R2, desc[UR36][R2.64] ;  /* 0x0000002402027981 */ /* 0x000ea4000c1e1500 */
[----:B--2---:R-:W0:Y:S02]  /*b1c0*/  I2F.S16 R0, R2 ;  /* 0x0000000200007306 */ /* 0x004e240000101400 */
[----:B0-----:R-:W-:-:S04]  /*b1d0*/  F2FP.BF16.F32.PACK_AB R0, RZ, R0 ;  /* 0x00000000ff00723e */ /* 0x001fc800000010ff */
[----:B------:R-:W-:Y:S01]  /*b1e0*/  PRMT R5, R0, 0x7610, R5 ;  /* 0x0000761000057816 */ /* 0x000fe20000000005 */
[----:B------:R-:W-:Y:S06]  /*b1f0*/  BRA `(.L_x_9682) ;  /* 0x0000000c00887947 */ /* 0x000fec0003800000 */
.L_x_9678:
        /* <DEDUP_REMOVED lines=9> */
.L_x_9686:
[----:B------:R-:W2:Y:S02]  /*b290*/  LDG.E.U16 R0, desc[UR36][R2.64] ;  /* 0x0000002402007981 */ /* 0x000ea4000c1e1500 */
[----:B--2---:R-:W-:-:S05]  /*b2a0*/  HADD2.F32 R0, -RZ, R0.H0_H0 ;  /* 0x20000000ff007230 */ /* 0x004fca0000004100 */
[----:B------:R-:W-:-:S04]  /*b2b0*/  F2FP.BF16.F32.PACK_AB R0, RZ, R0 ;  /* 0x00000000ff00723e */ /* 0x000fc800000010ff */
[----:B------:R-:W-:Y:S01]  /*b2c0*/  PRMT R5, R0, 0x7610, R5 ;  /* 0x0000761000057816 */ /* 0x000fe20000000005 */
[----:B------:R-:W-:Y:S06]  /*b2d0*/  BRA `(.L_x_9682) ;  /* 0x0000000c00507947 */ /* 0x000fec0003800000 */
.L_x_9685:
        /* <DEDUP_REMOVED lines=9> */
.L_x_9688:
[----:B------:R-:W2:Y:S02]  /*b370*/  LDG.E.U16 R2, desc[UR36][R2.64] ;  /* 0x0000002402027981 */ /* 0x000ea4000c1e1500 */
[----:B--2---:R-:W-:-:S05]  /*b380*/  HADD2.F32 R0, -RZ, R2.H0_H0 ;  /* 0x20000002ff007230 */ /* 0x004fca0000004100 */
[----:B------:R-:W-:-:S04]  /*b390*/  F2FP.BF16.F32.PACK_AB R0, RZ, R0 ;  /* 0x00000000ff00723e */ /* 0x000fc800000010ff */
[----:B------:R-:W-:Y:S01]  /*b3a0*/  PRMT R5, R0, 0x7610, R5 ;  /* 0x0000761000057816 */ /* 0x000fe20000000005 */
[----:B------:R-:W-:Y:S06]  /*b3b0*/  BRA `(.L_x_9682) ;  /* 0x0000000c00187947 */ /* 0x000fec0003800000 */
.L_x_9687:
        /* <DEDUP_REMOVED lines=13> */
.L_x_9677:
        /* <DEDUP_REMOVED lines=14> */
.L_x_9691:
        /* <DEDUP_REMOVED lines=13> */
.L_x_9690:
        /* <DEDUP_REMOVED lines=26> */
.L_x_9693:
        /* <DEDUP_REMOVED lines=14> */
.L_x_9692:
[----:B------:R0:W5:Y:S01]  /*b8c0*/  LDG.E.U16 R5, desc[UR36][R2.64] ;  /* 0x0000002402057981 */ /* 0x000162000c1e1500 */
[----:B------:R-:W-:Y:S05]  /*b8d0*/  BRA `(.L_x_9682) ;  /* 0x0000000400d07947 */ /* 0x000fea0003800000 */
.L_x_9689:
        /* <DEDUP_REMOVED lines=13> */
.L_x_9696:
        /* <DEDUP_REMOVED lines=21> */
.L_x_9700:
[----:B------:R-:W-:Y:S05]  /*bb00*/  BSYNC.RECONVERGENT B1 ;  /* 0x0000000000017941 */ /* 0x000fea0003800200 */
.L_x_9699:
[----:B------:R-:W-:Y:S01]  /*bb10*/  IMAD.SHL.U32 R0, R0, 0x100000, RZ ;  /* 0x0010000000007824 */ /* 0x000fe200078e00ff */
[----:B------:R-:W-:-:S04]  /*bb20*/  LEA R2, R2, 0x3b800000, 0x17 ;  /* 0x3b80000002027811 */ /* 0x000fc800078eb8ff */
[----:B------:R-:W-:-:S07]  /*bb30*/  LOP3.LUT R0, R2, R0, R7, 0xfe, !PT ;  /* 0x0000000002007212 */ /* 0x000fce00078efe07 */
.L_x_9698:
[----:B------:R-:W-:Y:S05]  /*bb40*/  BSYNC.RECONVERGENT B0 ;  /* 0x0000000000007941 */ /* 0x000fea0003800200 */
.L_x_9697:
[----:B------:R-:W-:-:S04]  /*bb50*/  F2FP.BF16.F32.PACK_AB R0, RZ, R0 ;  /* 0x00000000ff00723e */ /* 0x000fc800000010ff */
[----:B------:R-:W-:Y:S01]  /*bb60*/  PRMT R5, R0, 0x7610, R5 ;  /* 0x0000761000057816 */ /* 0x000fe20000000005 */
[----:B------:R-:W-:Y:S06]  /*bb70*/  BRA `(.L_x_9682) ;  /* 0x0000000400287947 */ /* 0x000fec0003800000 */
.L_x_9695:
        /* <DEDUP_REMOVED lines=21> */
.L_x_9704:
[----:B------:R-:W-:Y:S05]  /*bcd0*/  BSYNC.RECONVERGENT B1 ;  /* 0x0000000000017941 */ /* 0x000fea0003800200 */
.L_x_9703:
[----:B------:R-:W-:Y:S01]  /*bce0*/  IMAD.SHL.U32 R0, R0, 0x200000, RZ ;  /* 0x0020000000007824 */ /* 0x000fe200078e00ff */
[----:B------:R-:W-:-:S04]  /*bcf0*/  LEA R2, R2, 0x37800000, 0x17 ;  /* 0x3780000002027811 */ /* 0x000fc800078eb8ff */
[----:B------:R-:W-:-:S07]  /*bd00*/  LOP3.LUT R0, R2, R0, R7, 0xfe, !PT ;  /* 0x0000000002007212 */ /* 0x000fce00078efe07 */
.L_x_9702:
[----:B------:R-:W-:Y:S05]  /*bd10*/  BSYNC.RECONVERGENT B0 ;  /* 0x0000000000007941 */ /* 0x000fea0003800200 */
.L_x_9701:
[----:B------:R-:W-:-:S04]  /*bd20*/  F2FP.BF16.F32.PACK_AB R0, RZ, R0 ;  /* 0x00000000ff00723e */ /* 0x000fc800000010ff */
[----:B------:R-:W-:Y:S01]  /*bd30*/  PRMT R5, R0, 0x7610, R5 ;  /* 0x0000761000057816 */ /* 0x000fe20000000005 */
[----:B------:R-:W-:Y:S06]  /*bd40*/  BRA `(.L_x_9682) ;  /* 0x0000000000b47947 */ /* 0x000fec0003800000 */
.L_x_9694:
        /* <DEDUP_REMOVED lines=14> */
.L_x_9708:
[----:B------:R-:W-:Y:S05]  /*be30*/  BSYNC.RECONVERGENT B0 ;  /* 0x0000000000007941 */ /* 0x000fea0003800200 */
.L_x_9707:
[----:B------:R-:W-:-:S04]  /*be40*/  F2FP.BF16.F32.PACK_AB R0, RZ, R0 ;  /* 0x00000000ff00723e */ /* 0x000fc800000010ff */
[----:B------:R-:W-:Y:S01]  /*be50*/  PRMT R5, R0, 0x7610, R5 ;  /* 0x0000761000057816 */ /* 0x000fe20000000005 */
[----:B------:R-:W-:Y:S06]  /*be60*/  BRA `(.L_x_9682) ;  /* 0x00000000006c7947 */ /* 0x000fec0003800000 */
.L_x_9681:
        /* <DEDUP_REMOVED lines=16> */
.L_x_9709:
[----:B------:R-:W-:Y:S01]  /*bf70*/  PRMT R5, RZ, 0x7610, R5 ;  /* 0x00007610ff057816 */ /* 0x000fe20000000005 */
[----:B------:R-:W-:Y:S06]  /*bf80*/  BRA `(.L_x_9682) ;  /* 0x0000000000247947 */ /* 0x000fec0003800000 */
.L_x_9706:
[----:B------:R-:W2:Y:S02]  /*bf90*/  LDG.E.64 R2, desc[UR36][R2.64] ;  /* 0x0000002402027981 */ /* 0x000ea4000c1e1b00 */
[----:B--2---:R-:W0:Y:S02]  /*bfa0*/  I2F.U64 R0, R2 ;  /* 0x0000000200007312 */ /* 0x004e240000301000 */
[----:B0-----:R-:W-:-:S04]  /*bfb0*/  F2FP.BF16.F32.PACK_AB R0, RZ, R0 ;  /* 0x00000000ff00723e */ /* 0x001fc800000010ff */
[----:B------:R-:W-:Y:S01]  /*bfc0*/  PRMT R5, R0, 0x7610, R5 ;  /* 0x0000761000057816 */ /* 0x000fe20000000005 */
[----:B------:R-:W-:Y:S06]  /*bfd0*/  BRA `(.L_x_9682) ;  /* 0x0000000000107947 */ /* 0x000fec0003800000 */
.L_x_9705:
[----:B------:R-:W2:Y:S02]  /*bfe0*/  LDG.E R2, desc[UR36][R2.64] ;  /* 0x0000002402027981 */ /* 0x000ea4000c1e1900 */
[----:B--2---:R-:W-:-:S04]  /*bff0*/  I2FP.F32.U32 R0, R2 ;  /* 0x0000000200007245 */ /* 0x004fc80000201000 */
[----:B------:R-:W-:-:S04]  /*c000*/  F2FP.BF16.F32.PACK_AB R0, RZ, R0 ;  /* 0x00000000ff00723e */ /* 0x000fc800000010ff */
[----:B------:R-:W-:-:S07]  /*c010*/  PRMT R5, R0, 0x7610, R5 ;  /* 0x0000761000057816 */ /* 0x000fce0000000005 */
.L_x_9682:
[----:B-----5:R-:W-:Y:S01]  /*c020*/  IMAD.U32 R0, R5, 0x10000, RZ ;  /* 0x0001000005007824 */ /* 0x020fe200078e00ff */
[----:B------:R-:W-:-:S04]  /*c030*/  UPRMT UR4, UR41, 0x9910, URZ ;  /* 0x0000991029047896 */ /* 0x000fc800080000ff */
[----:B------:R-:W-:Y:S01]  /*c040*/  FSETP.NAN.FTZ.AND P0, PT, |R0|, |R0|, PT ;  /* 0x400000000000720b */ /* 0x000fe20003f18200 */
[----:B------:R-:W-:-:S12]  /*c050*/  UISETP.GT.AND UP0, UPT, UR4, 0x9, UPT ;  /* 0x000000090400788c */ /* 0x000fd8000bf04270 */
[----:B0-----:R-:W-:-:S04]  /*c060*/  @!P0 SHF.L.U32 R3, R18, 0x10, RZ ;  /* 0x0000001012038819 */ /* 0x001fc800000006ff */
[----:B------:R-:W-:-:S04]  /*c070*/  @!P0 FMNMX.FTZ R0, R3, R0, !PT ;  /* 0x0000000003008209 */ /* 0x000fc80007810000 */
        /* <DEDUP_REMOVED lines=15> */
.L_x_9713:
[----:B------:R-:W-:-:S06]  /*c170*/  IMAD.U32 R3, R5, 0x10000, RZ ;  /* 0x0001000005037824 */ /* 0x000fcc00078e00ff */
[----:B------:R-:W0:Y:S02]  /*c180*/  F2I.S64.TRUNC R2, R3 ;  /* 0x0000000300027311 */ /* 0x000e24000020d900 */
[----:B0-----:R-:W-:Y:S01]  /*c190*/  STG.E.U8 desc[UR36][R16.64], R2 ;  /* 0x0000000210007986 */ /* 0x001fe2000c101124 */
[----:B------:R-:W-:Y:S05]  /*c1a0*/  EXIT ;  /* 0x000000000000794d */ /* 0x000fea0003800000 */
.L_x_9712:
        /* <DEDUP_REMOVED lines=10> */
.L_x_9716:
[----:B------:R-:W-:-:S06]  /*c250*/  SHF.L.U32 R5, R5, 0x10, RZ ;  /* 0x0000001005057819 */ /* 0x000fcc00000006ff */
[----:B------:R-:W0:Y:S02]  /*c260*/  F2I.FTZ.TRUNC.NTZ R5, R5 ;  /* 0x0000000500057305 */ /* 0x000e24000021f100 */
[----:B0-----:R-:W-:Y:S01]  /*c270*/  STG.E desc[UR36][R16.64], R5 ;  /* 0x0000000510007986 */ /* 0x001fe2000c101924 */
[----:B------:R-:W-:Y:S05]  /*c280*/  EXIT ;  /* 0x000000000000794d */ /* 0x000fea0003800000 */
.L_x_9715:
[----:B------:R-:W-:-:S06]  /*c290*/  IMAD.U32 R5, R5, 0x10000, RZ ;  /* 0x0001000005057824 */ /* 0x000fcc00078e00ff */
[----:B------:R-:W0:Y:S02]  /*c2a0*/  F2I.FTZ.TRUNC.NTZ R5, R5 ;  /* 0x0000000500057305 */ /* 0x000e24000021f100 */
[----:B0-----:R-:W-:Y:S01]  /*c2b0*/  STG.E.U16 desc[UR36][R16.64], R5 ;  /* 0x0000000510007986 */ /* 0x001fe2000c101524 */
[----:B------:R-:W-:Y:S05]  /*c2c0*/  EXIT ;  /* 0x000000000000794d */ /* 0x000fea0003800000 */
.L_x_9711:
        /* <DEDUP_REMOVED lines=9> */
.L_x_9718:
[----:B------:R-:W-:-:S05]  /*c360*/  IMAD.U32 R0, R5, 0x10000, RZ ;  /* 0x0001000005007824 */ /* 0x000fca00078e00ff */
[----:B------:R-:W-:-:S05]  /*c370*/  F2FP.F16.F32.PACK_AB R0, RZ, R0 ;  /* 0x00000000ff00723e */ /* 0x000fca00000000ff */
[----:B------:R-:W-:Y:S01]  /*c380*/  STG.E.U16 desc[UR36][R16.64], R0 ;  /* 0x0000000010007986 */ /* 0x000fe2000c101524 */
[----:B------:R-:W-:Y:S05]  /*c390*/  EXIT ;  /* 0x000000000000794d */ /* 0x000fea0003800000 */
.L_x_9717:
        /* <DEDUP_REMOVED lines=10> */
.L_x_9720:
[----:B------:R-:W-:-:S05]  /*c440*/  IMAD.U32 R5, R5, 0x10000, RZ ;  /* 0x0001000005057824 */ /* 0x000fca00078e00ff */
[----:B------:R-:W-:-:S04]  /*c450*/  F2FP.F16.F32.PACK_AB R3, RZ, R5 ;  /* 0x00000005ff03723e */ /* 0x000fc800000000ff */
[----:B------:R-:W-:-:S05]  /*c460*/  PRMT R3, R3, 0x5410, RZ ;  /* 0x0000541003037816 */ /* 0x000fca00000000ff */
[----:B------:R-:W-:Y:S01]  /*c470*/  STG.E desc[UR36][R16.64], R3 ;  /* 0x0000000310007986 */ /* 0x000fe2000c101924 */
[----:B------:R-:W-:Y:S05]  /*c480*/  EXIT ;  /* 0x000000000000794d */ /* 0x000fea0003800000 */
.L_x_9719:
[----:B------:R-:W-:-:S04]  /*c490*/  IMAD.U32 R2, R5, 0x10000, RZ ;  /* 0x0001000005027824 */ /* 0x000fc800078e00ff */
[----:B------:R-:W-:-:S06]  /*c4a0*/  FMUL.FTZ R2, R2, 1 ;  /* 0x3f80000002027820 */ /* 0x000fcc0000410000 */
[----:B------:R-:W0:Y:S02]  /*c4b0*/  F2F.F64.F32 R2, R2 ;  /* 0x0000000200027310 */ /* 0x000e240000201800 */
[----:B0-----:R-:W-:Y:S01]  /*c4c0*/  STG.E.64 desc[UR36][R16.64], R2 ;  /* 0x0000000210007986 */ /* 0x001fe2000c101b24 */
[----:B------:R-:W-:Y:S05]  /*c4d0*/  EXIT ;  /* 0x000000000000794d */ /* 0x000fea0003800000 */
.L_x_9710:
        /* <DEDUP_REMOVED lines=14> */
.L_x_9724:
        /* <DEDUP_REMOVED lines=17> */
.L_x_9727:
[----:B------:R-:W-:-:S04]  /*c6d0*/  SHF.R.U32.HI R3, RZ, 0x18, R3 ;  /* 0x00000018ff037819 */ /* 0x000fc80000011603 */
[----:B------:R-:W-:-:S04]  /*c6e0*/  LOP3.LUT R0, R0, 0x80, R3, 0xf8, !PT ;  /* 0x0000008000007812 */ /* 0x000fc800078ef803 */
[----:B------:R-:W-:-:S07]  /*c6f0*/  PRMT R8, R0, 0x7610, R8 ;  /* 0x0000761000087816 */ /* 0x000fce0000000008 */
.L_x_9726:
[----:B------:R-:W-:Y:S05]  /*c700*/  BSYNC.RECONVERGENT B0 ;  /* 0x0000000000007941 */ /* 0x000fea0003800200 */
.L_x_9725:
[----:B------:R-:W-:Y:S01]  /*c710*/  STG.E.U8 desc[UR36][R16.64], R8 ;  /* 0x0000000810007986 */ /* 0x000fe2000c101124 */
[----:B------:R-:W-:Y:S05]  /*c720*/  EXIT ;  /* 0x000000000000794d */ /* 0x000fea0003800000 */
.L_x_9723:
        /* <DEDUP_REMOVED lines=17> */
.L_x_9730:
[----:B------:R-:W-:-:S04]  /*c840*/  SHF.R.U32.HI R3, RZ, 0x18, R3 ;  /* 0x00000018ff037819 */ /* 0x000fc80000011603 */
[----:B------:R-:W-:-:S04]  /*c850*/  LOP3.LUT R0, R0, 0x80, R3, 0xf8, !PT ;  /* 0x0000008000007812 */ /* 0x000fc800078ef803 */
[----:B------:R-:W-:-:S07]  /*c860*/  PRMT R8, R0, 0x7610, R8 ;  /* 0x0000761000087816 */ /* 0x000fce0000000008 */
.L_x_9729:
[----:B------:R-:W-:Y:S05]  /*c870*/  BSYNC.RECONVERGENT B0 ;  /* 0x0000000000007941 */ /* 0x000fea0003800200 */
.L_x_9728:
[----:B------:R-:W-:Y:S01]  /*c880*/  STG.E.U8 desc[UR36][R16.64], R8 ;  /* 0x0000000810007986 */ /* 0x000fe2000c101124 */
[----:B------:R-:W-:Y:S05]  /*c890*/  EXIT ;  /* 0x000000000000794d */ /* 0x000fea0003800000 */
.L_x_9722:
        /* <DEDUP_REMOVED lines=22> */
.L_x_9732:
[----:B------:R-:W-:-:S06]  /*ca00*/  IMAD.U32 R2, R5, 0x10000, RZ ;  /* 0x0001000005027824 */ /* 0x000fcc00078e00ff */
[----:B------:R-:W0:Y:S02]  /*ca10*/  F2I.U64.TRUNC R2, R2 ;  /* 0x0000000200027311 */ /* 0x000e24000020d800 */
[----:B0-----:R-:W-:Y:S01]  /*ca20*/  STG.E.64 desc[UR36][R16.64], R2 ;  /* 0x0000000210007986 */ /* 0x001fe2000c101b24 */
[----:B------:R-:W-:Y:S05]  /*ca30*/  EXIT ;  /* 0x000000000000794d */ /* 0x000fea0003800000 */
.L_x_9731:
[----:B------:R-:W-:-:S06]  /*ca40*/  IMAD.U32 R5, R5, 0x10000, RZ ;  /* 0x0001000005057824 */ /* 0x000fcc00078e00ff */
[----:B------:R-:W0:Y:S02]  /*ca50*/  F2I.FTZ.U32.TRUNC.NTZ R5, R5 ;  /* 0x0000000500057305 */ /* 0x000e24000021f000 */
[----:B0-----:R-:W-:Y:S01]  /*ca60*/  STG.E desc[UR36][R16.64], R5 ;  /* 0x0000000510007986 */ /* 0x001fe2000c101924 */
[----:B------:R-:W-:Y:S05]  /*ca70*/  EXIT ;  /* 0x000000000000794d */ /* 0x000fea0003800000 */
.L_x_9721:
        /* <DEDUP_REMOVED lines=11> */
.L_x_9734:
[----:B------:R-:W-:Y:S01]  /*cb30*/  IMAD.U32 R5, R5, 0x10000, RZ ;  /* 0x0001000005057824 */ /* 0x000fe200078e00ff */
[----:B------:R-:W-:-:S03]  /*cb40*/  CS2R R6, SRZ ;  /* 0x0000000000067805 */ /* 0x000fc6000001ff00 */
[----:B------:R-:W-:-:S06]  /*cb50*/  FMUL.FTZ R5, R5, 1 ;  /* 0x3f80000005057820 */ /* 0x000fcc0000410000 */
[----:B------:R-:W0:Y:S02]  /*cb60*/  F2F.F64.F32 R4, R5 ;  /* 0x0000000500047310 */ /* 0x000e240000201800 */
[----:B0-----:R-:W-:Y:S01]  /*cb70*/  STG.E.128 desc[UR36][R16.64], R4 ;  /* 0x0000000410007986 */ /* 0x001fe2000c101d24 */
[----:B------:R-:W-:Y:S05]  /*cb80*/  EXIT ;  /* 0x000000000000794d */ /* 0x000fea0003800000 */
.L_x_9733:
[----:B------:R-:W-:-:S09]  /*cb90*/  UISETP.NE.AND UP0, UPT, UR4, 0xf, UPT ;  /* 0x0000000f0400788c */ /* 0x000fd2000bf05270 */
[----:B------:R-:W-:Y:S05]  /*cba0*/  BRA.U !UP0, `(.L_x_9735) ;  /* 0x0000000108e87547 */ /* 0x000fea000b800000 */
[----:B------:R-:W-:-:S09]  /*cbb0*/  UISETP.NE.AND UP0, UPT, UR4, 0x17, UPT ;  /* 0x000000170400788c */ /* 0x000fd2000bf05270 */
[----:B------:R-:W-:Y:S05]  /*cbc0*/  BRA.U !UP0, `(.L_x_9736) ;  /* 0x0000000108907547 */ /* 0x000fea000b800000 */
[----:B------:R-:W-:-:S09]  /*cbd0*/  UISETP.NE.AND UP0, UPT, UR4, 0x18, UPT ;  /* 0x000000180400788c */ /* 0x000fd2000bf05270 */
[----:B------:R-:W-:Y:S05]  /*cbe0*/  BRA.U !UP0, `(.L_x_9737) ;  /* 0x0000000108447547 */ /* 0x000fea000b800000 */
.L_x_9714:
        /* <DEDUP_REMOVED lines=16> */
.L_x_9738:
[----:B------:R-:W-:Y:S05]  /*ccf0*/  EXIT ;  /* 0x000000000000794d */ /* 0x000fea0003800000 */
.L_x_9737:
        /* <DEDUP_REMOVED lines=13> */
.L_x_9740:
[----:B------:R-:W-:Y:S05]  /*cdd0*/  BSYNC.RECONVERGENT B0 ;  /* 0x0000000000007941 */ /* 0x000fea0003800200 */
.L_x_9739:
[----:B------:R-:W-:-:S05]  /*cde0*/  LOP3.LUT R3, R0, 0x80, R3, 0xf8, !PT ;  /* 0x0000008000037812 */ /* 0x000fca00078ef803 */
[----:B------:R-:W-:Y:S01]  /*cdf0*/  STG.E.U8 desc[UR36][R16.64], R3 ;  /* 0x0000000310007986 */ /* 0x000fe2000c101124 */
[----:B------:R-:W-:Y:S05]  /*ce00*/  EXIT ;  /* 0x000000000000794d */ /* 0x000fea0003800000 */
.L_x_9736:
        /* <DEDUP_REMOVED lines=12> */
.L_x_9742:
[----:B------:R-:W-:Y:S01]  /*ced0*/  IMAD.MOV.U32 R0, RZ, RZ, 0x7f ;  /* 0x0000007fff007424 */ /* 0x000fe200078e00ff */
[----:B------:R-:W-:-:S04]  /*cee0*/  ISETP.GT.U32.AND P0, PT, R2, 0x7f800000, PT ;  /* 0x7f8000000200780c */ /* 0x000fc80003f04070 */
[----:B------:R-:W-:-:S09]  /*cef0*/  SEL R0, R0, 0x7c, P0 ;  /* 0x0000007c00007807 */ /* 0x000fd20000000000 */
.L_x_9743:
[----:B------:R-:W-:Y:S05]  /*cf00*/  BSYNC.RECONVERGENT B0 ;  /* 0x0000000000007941 */ /* 0x000fea0003800200 */
.L_x_9741:
[----:B------:R-:W-:-:S04]  /*cf10*/  SHF.R.U32.HI R3, RZ, 0x18, R3 ;  /* 0x00000018ff037819 */ /* 0x000fc80000011603 */
[----:B------:R-:W-:-:S05]  /*cf20*/  LOP3.LUT R3, R0, 0x80, R3, 0xf8, !PT ;  /* 0x0000008000037812 */ /* 0x000fca00078ef803 */
[----:B------:R-:W-:Y:S01]  /*cf30*/  STG.E.U8 desc[UR36][R16.64], R3 ;  /* 0x0000000310007986 */ /* 0x000fe2000c101124 */
[----:B------:R-:W-:Y:S05]  /*cf40*/  EXIT ;  /* 0x000000000000794d */ /* 0x000fea0003800000 */
.L_x_9735:
[----:B------:R-:W-:Y:S01]  /*cf50*/  STG.E.U16 desc[UR36][R16.64], R5 ;  /* 0x0000000510007986 */ /* 0x000fe2000c101524 */
[----:B------:R-:W-:Y:S05]  /*cf60*/  EXIT ;  /* 0x000000000000794d */ /* 0x000fea0003800000 */
.L_x_9744:
        /* <DEDUP_REMOVED lines=9> */
.L_x_35890:


//--------------------- .text._ZN2at6native27unrolled_elementwise_kernelIZZZNS0_21clamp_min_kernel_cudaERNS_18TensorIteratorBaseERKN3c106ScalarEENKUlvE_clEvENKUlvE7_clEvEUlNS4_8BFloat16EE_St5arrayIPcLm2EELi4E23TrivialOffsetCalculatorILi1EjESG_NS0_6memory12LoadWithCastILi1EEENSH_13StoreWithCastILi1EEEEEviT_T0_T2_T3_T4_T5_ --------------------------
	.section	.text._ZN2at6native27unrolled_elementwise_kernelIZZZNS0_21clamp_min_kernel_cudaERNS_18TensorIteratorBaseERKN3c106ScalarEENKUlvE_clEvENKUlvE7_clEvEUlNS4_8BFloat16EE_St5arrayIPcLm2EELi4E23TrivialOffsetCalculatorILi1EjESG_NS0_6memory12LoadWithCastILi1EEENSH_13StoreWithCastILi1EEEEEviT_T0_T2_T3_T4_T5_,"ax",@progbits
	.align	128
        .global         _ZN2at6native27unrolled_elementwise_kernelIZZZNS0_21clamp_min_kernel_cudaERNS_18TensorIteratorBaseERKN3c106ScalarEENKUlvE_clEvENKUlvE7_clEvEUlNS4_8BFloat16EE_St5arrayIPcLm2EELi4E23TrivialOffsetCalculatorILi1EjESG_NS0_6memory12LoadWithCastILi1EEENSH_13StoreWithCastILi1EEEEEviT_T0_T2_T3_T4_T5_
        .type           _ZN2at6native27unrolled_elementwise_kernelIZZZNS0_21clamp_min_kernel_cudaERNS_18TensorIteratorBaseERKN3c106ScalarEENKUlvE_clEvENKUlvE7_clEvEUlNS4_8BFloat16EE_St5arrayIPcLm2EELi4E23TrivialOffsetCalculatorILi1EjESG_NS0_6memory12LoadWithCastILi1EEENSH_13StoreWithCastILi1EEEEEviT_T0_T2_T3_T4_T5_,@function
        .size           _ZN2at6native27unrolled_elementwise_kernelIZZZNS0_21clamp_min_kernel_cudaERNS_18TensorIteratorBaseERKN3c106ScalarEENKUlvE_clEvENKUlvE7_clEvEUlNS4_8BFloat16EE_St5arrayIPcLm2EELi4E23TrivialOffsetCalculatorILi1EjESG_NS0_6memory12LoadWithCastILi1EEENSH_13StoreWithCastILi1EEEEEviT_T0_T2_T3_T4_T5_,(.L_x_35891 - _ZN2at6native27unrolled_elementwise_kernelIZZZNS0_21clamp_min_kernel_cudaERNS_18TensorIteratorBaseERKN3c106ScalarEENKUlvE_clEvENKUlvE7_clEvEUlNS4_8BFloat16EE_St5arrayIPcLm2EELi4E23TrivialOffsetCalculatorILi1EjESG_NS0_6memory12LoadWithCastILi1EEENSH_13StoreWithCastILi1EEEEEviT_T0_T2_T3_T4_T5_)
        .other          _ZN2at6native27unrolled_elementwise_kernelIZZZNS0_21clamp_min_kernel_cudaERNS_18TensorIteratorBaseERKN3c106ScalarEENKUlvE_clEvENKUlvE7_clEvEUlNS4_8BFloat16EE_St5arrayIPcLm2EELi4E23TrivialOffsetCalculatorILi1EjESG_NS0_6memory12LoadWithCastILi1EEENSH_13StoreWithCastILi1EEEEEviT_T0_T2_T3_T4_T5_,@"STO_CUDA_ENTRY STV_DEFAULT"
_ZN2at6native27unrolled_elementwise_kernelIZZZNS0_21clamp_min_kernel_cudaERNS_18TensorIteratorBaseERKN3c106ScalarEENKUlvE_clEvENKUlvE7_clEvEUlNS4_8BFloat16EE_St5arrayIPcLm2EELi4E23TrivialOffsetCalculatorILi1EjESG_NS0_6memory12LoadWithCastILi1EEENSH_13StoreWithCastILi1EEEEEviT_T0_T2_T3_T4_T5_:
.text._ZN2at6native27unrolled_elementwise_kernelIZZZNS0_21clamp_min_kernel_cudaERNS_18TensorIteratorBaseERKN3c106ScalarEENKUlvE_clEvENKUlvE7_clEvEUlNS4_8BFloat16EE_St5arrayIPcLm2EELi4E23TrivialOffsetCalculatorILi1EjESG_NS0_6memory12LoadWithCastILi1EEENSH_13StoreWithCastILi1EEEEEviT_T0_T2_T3_T4_T5_:
        /* <DEDUP_REMOVED lines=34> */
.L_x_9750:
[----:B------:R-:W2:Y:S02]  /*0220*/  LDG.E.U8 R4, desc[UR36][R4.64] ;  /* 0x0000002404047981 */ /* 0x000ea4000c1e1100 */
[----:B--2---:R-:W-:-:S04]  /*0230*/  I2FP.F32.U32 R0, R4 ;  /* 0x0000000400007245 */ /* 0x004fc80000201000 */
[----:B------:R-:W-:-:S04]  /*0240*/  F2FP.BF16.F32.PACK_AB R0, RZ, R0 ;  /* 0x00000000ff00723e */ /* 0x000fc800000010ff */
[----:B------:R-:W-:Y:S01]  /*0250*/  PRMT R24, R0, 0x7610, R24 ;  /* 0x0000761000187816 */ /* 0x000fe20000000018 */
[----:B------:R-:W-:Y:S06]  /*0260*/  BRA `(.L_x_9752) ;  /* 0x0000000c00e47947 */ /* 0x000fec0003800000 */
.L_x_9749:
        /* <DEDUP_REMOVED lines=11> */
.L_x_9754:
[----:B------:R-:W2:Y:S02]  /*0320*/  LDG.E R4, desc[UR36][R4.64] ;  /* 0x0000002404047981 */ /* 0x000ea4000c1e1900 */
[----:B--2---:R-:W-:-:S04]  /*0330*/  I2FP.F32.S32 R0, R4 ;  /* 0x0000000400007245 */ /* 0x004fc80000201400 */
[----:B------:R-:W-:-:S04]  /*0340*/  F2FP.BF16.F32.PACK_AB R0, RZ, R0 ;  /* 0x00000000ff00723e */ /* 0x000fc800000010ff */
[----:B------:R-:W-:Y:S01]  /*0350*/  PRMT R24, R0, 0x7610, R24 ;  /* 0x0000761000187816 */ /* 0x000fe20000000018 */
[----:B------:R-:W-:Y:S06]  /*0360*/  BRA `(.L_x_9752) ;  /* 0x0000000c00a47947 */ /* 0x000fec0003800000 */
.L_x_9753:
[----:B------:R-:W2:Y:S02]  /*0370*/  LDG.E.U16 R4, desc[UR36][R4.64] ;  /* 0x0000002404047981 */ /* 0x000ea4000c1e1500 */
[----:B--2---:R-:W0:Y:S02]  /*0380*/  I2F.S16 R0, R4 ;  /* 0x0000000400007306 */ /* 0x004e240000101400 */
[----:B0-----:R-:W-:-:S04]  /*0390*/  F2FP.BF16.F32.PACK_AB R0, RZ, R0 ;  /* 0x00000000ff00723e */ /* 0x001fc800000010ff */
[----:B------:R-:W-:Y:S01]  /*03a0*/  PRMT R24, R0, 0x7610, R24 ;  /* 0x0000761000187816 */ /* 0x000fe20000000018 */
[----:B------:R-:W-:Y:S06]  /*03b0*/  BRA `(.L_x_9752) ;  /* 0x0000000c00907947 */ /* 0x000fec0003800000 */
.L_x_9748:
        /* <DEDUP_REMOVED lines=9> */
.L_x_9756:
[----:B------:R-:W2:Y:S02]  /*0450*/  LDG.E.U16 R0, desc[UR36][R4.64] ;  /* 0x0000002404007981 */ /* 0x000ea4000c1e1500 */
[----:B--2---:R-:W-:-:S05]  /*0460*/  HADD2.F32 R0, -RZ, R0.H0_H0 ;  /* 0x20000000ff007230 */ /* 0x004fca0000004100 */
[----:B------:R-:W-:-:S04]  /*0470*/  F2FP.BF16.F32.PACK_AB R0, RZ, R0 ;  /* 0x00000000ff00723e */ /* 0x000fc800000010ff */
[----:B------:R-:W-:Y:S01]  /*0480*/  PRMT R24, R0, 0x7610, R24 ;  /* 0x0000761000187816 */ /* 0x000fe20000000018 */
[----:B------:R-:W-:Y:S06]  /*0490*/  BRA `(.L_x_9752) ;  /* 0x0000000c00587947 */ /* 0x000fec0003800000 */
.L_x_9755:
        /* <DEDUP_REMOVED lines=9> */
.L_x_9758:
[----:B------:R-:W2:Y:S02]  /*0530*/  LDG.E.U16 R4, desc[UR36][R4.64] ;  /* 0x0000002404047981 */ /* 0x000ea4000c1e1500 */
[----:B--2---:R-:W-:-:S05]  /*0540*/  HADD2.F32 R0, -RZ, R4.H0_H0 ;  /* 0x20000004ff007230 */ /* 0x004fca0000004100 */
[----:B------:R-:W-:-:S04]  /*0550*/  F2FP.BF16.F32.PACK_AB R0, RZ, R0 ;  /* 0x00000000ff00723e */ /* 0x000fc800000010ff */
[----:B------:R-:W-:Y:S01]  /*0560*/  PRMT R24, R0, 0x7610, R24 ;  /* 0x0000761000187816 */ /* 0x000fe20000000018 */
[----:B------:R-:W-:Y:S06]  /*0570*/  BRA `(.L_x_9752) ;  /* 0x0000000c00207947 */ /* 0x000fec0003800000 */
.L_x_9757:
        /* <DEDUP_REMOVED lines=13> */
.L_x_9747:
        /* <DEDUP_REMOVED lines=14> */
.L_x_9761:
        /* <DEDUP_REMOVED lines=13> */
.L_x_9760:
        /* <DEDUP_REMOVED lines=27> */
.L_x_9763:
        /* <DEDUP_REMOVED lines=15> */
.L_x_9762:
[----:B------:R0:W5:Y:S01]  /*0aa0*/  LDG.E.U16 R24, desc[UR36][R4.64] ;  /* 0x0000002404187981 */ /* 0x000162000c1e1500 */
[----:B------:R-:W-:Y:S05]  /*0ab0*/  BRA `(.L_x_9752) ;  /* 0x0000000400d07947 */ /* 0x000fea0003800000 */
.L_x_9759:
        /* <DEDUP_REMOVED lines=13> */
.L_x_9766:
        /* <DEDUP_REMOVED lines=21> */
.L_x_9770:
[----:B------:R-:W-:Y:S05]  /*0ce0*/  BSYNC.RECONVERGENT B1 ;  /* 0x0000000000017941 */ /* 0x000fea0003800200 */
.L_x_9769:
[----:B------:R-:W-:Y:S01]  /*0cf0*/  IMAD.SHL.U32 R0, R0, 0x100000, RZ ;  /* 0x0010000000007824 */ /* 0x000fe200078e00ff */
[----:B------:R-:W-:-:S04]  /*0d00*/  LEA R3, R3, 0x3b800000, 0x17 ;  /* 0x3b80000003037811 */ /* 0x000fc800078eb8ff */
[----:B------:R-:W-:-:S07]  /*0d10*/  LOP3.LUT R0, R3, R0, R7, 0xfe, !PT ;  /* 0x0000000003007212 */ /* 0x000fce00078efe07 */
.L_x_9768:
[----:B------:R-:W-:Y:S05]  /*0d20*/  BSYNC.RECONVERGENT B0 ;  /* 0x0000000000007941 */ /* 0x000fea0003800200 */
.L_x_9767:
[----:B------:R-:W-:-:S04]  /*0d30*/  F2FP.BF16.F32.PACK_AB R0, RZ, R0 ;  /* 0x00000000ff00723e */ /* 0x000fc800000010ff */
[----:B------:R-:W-:Y:S01]  /*0d40*/  PRMT R24, R0, 0x7610, R24 ;  /* 0x0000761000187816 */ /* 0x000fe20000000018 */
[----:B------:R-:W-:Y:S06]  /*0d50*/  BRA `(.L_x_9752) ;  /* 0x0000000400287947 */ /* 0x000fec0003800000 */
.L_x_9765:
        /* <DEDUP_REMOVED lines=21> */
.L_x_9774:
[----:B------:R-:W-:Y:S05]  /*0eb0*/  BSYNC.RECONVERGENT B1 ;  /* 0x0000000000017941 */ /* 0x000fea0003800200 */
.L_x_9773:
[----:B------:R-:W-:Y:S01]  /*0ec0*/  IMAD.SHL.U32 R0, R0, 0x200000, RZ ;  /* 0x0020000000007824 */ /* 0x000fe200078e00ff */
[----:B------:R-:W-:-:S04]  /*0ed0*/  LEA R3, R3, 0x37800000, 0x17 ;  /* 0x3780000003037811 */ /* 0x000fc800078eb8ff */
[----:B------:R-:W-:-:S07]  /*0ee0*/  LOP3.LUT R0, R3, R0, R7, 0xfe, !PT ;  /* 0x0000000003007212 */ /* 0x000fce00078efe07 */
.L_x_9772:
[----:B------:R-:W-:Y:S05]  /*0ef0*/  BSYNC.RECONVERGENT B0 ;  /* 0x0000000000007941 */ /* 0x000fea0003800200 */
.L_x_9771:
[----:B------:R-:W-:-:S04]  /*0f00*/  F2FP.BF16.F32.PACK_AB R0, RZ, R0 ;  /* 0x00000000ff00723e */ /* 0x000fc800000010ff */
[----:B------:R-:W-:Y:S01]  /*0f10*/  PRMT R24, R0, 0x7610, R24 ;  /* 0x0000761000187816 */ /* 0x000fe20000000018 */
[----:B------:R-:W-:Y:S06]  /*0f20*/  BRA `(.L_x_9752) ;  /* 0x0000000000b47947 */ /* 0x000fec0003800000 */
.L_x_9764:
[----:B------:R-:W-:-:S09]  /*0f30*/  UISETP.NE.AND UP0, UPT, UR4, 0x1c, UPT ;  /* 0x0000001c0400788c */ /* 0x000fd2000bf05270 */
[----:B------:R-:W-:Y:S05]  /*0f40*/  BRA.U !UP0, `(.L_x_9775) ;  /* 0x00000001089c7547 */ /* 0x000fea000b800000 */
[----:B------:R-:W-:-:S09]  /*0f50*/  UISETP.NE.AND UP0, UPT, UR4, 0x1d, UPT ;  /* 0x0000001d0400788c */ /* 0x000fd2000bf05270 */
[----:B------:R-:W-:Y:S05]  /*0f60*/  BRA.U !UP0, `(.L_x_9776) ;  /* 0x0000000108807547 */ /* 0x000fea000b800000 */
[----:B------:R-:W-:-:S09]  /*0f70*/  UISETP.NE.AND UP0, UPT, UR4, 0x2c, UPT ;  /* 0x0000002c0400788c */ /* 0x000fd2000bf05270 */
[----:B------:R-:W-:Y:S05]  /*0f80*/  BRA.U !UP0, `(.L_x_9777) ;  /* 0x0000000108487547 */ /* 0x000fea000b800000 */
.L_x_9751:
        /* <DEDUP_REMOVED lines=16> */
.L_x_9778:
[----:B------:R-:W-:Y:S01]  /*1090*/  PRMT R24, RZ, 0x7610, R24 ;  /* 0x00007610ff187816 */ /* 0x000fe20000000018 */
[----:B------:R-:W-:Y:S06]  /*10a0*/  BRA `(.L_x_9752) ;  /* 0x0000000000547947 */ /* 0x000fec0003800000 */
.L_x_9777:
        /* <DEDUP_REMOVED lines=8> */
.L_x_9780:
[----:B------:R-:W-:Y:S05]  /*1130*/  BSYNC.RECONVERGENT B0 ;  /* 0x0000000000007941 */ /* 0x000fea0003800200 */
.L_x_9779:
[----:B------:R-:W-:-:S04]  /*1140*/  F2FP.BF16.F32.PACK_AB R0, RZ, R0 ;  /* 0x00000000ff00723e */ /* 0x000fc800000010ff */
[----:B------:R-:W-:Y:S01]  /*1150*/  PRMT R24, R0, 0x7610, R24 ;  /* 0x0000761000187816 */ /* 0x000fe20000000018 */
[----:B------:R-:W-:Y:S06]  /*1160*/  BRA `(.L_x_9752) ;  /* 0x0000000000247947 */ /* 0x000fec0003800000 */
.L_x_9776:
[----:B------:R-:W2:Y:S02]  /*1170*/  LDG.E.64 R4, desc[UR36][R4.64] ;  /* 0x0000002404047981 */ /* 0x000ea4000c1e1b00 */
[----:B--2---:R-:W0:Y:S02]  /*1180*/  I2F.U64 R0, R4 ;  /* 0x0000000400007312 */ /* 0x004e240000301000 */
[----:B0-----:R-:W-:-:S04]  /*1190*/  F2FP.BF16.F32.PACK_AB R0, RZ, R0 ;  /* 0x00000000ff00723e */ /* 0x001fc800000010ff */
[----:B------:R-:W-:Y:S01]  /*11a0*/  PRMT R24, R0, 0x7610, R24 ;  /* 0x0000761000187816 */ /* 0x000fe20000000018 */
[----:B------:R-:W-:Y:S06]  /*11b0*/  BRA `(.L_x_9752) ;  /* 0x0000000000107947 */ /* 0x000fec0003800000 */
.L_x_9775:
[----:B------:R-:W2:Y:S02]  /*11c0*/  LDG.E R4, desc[UR36][R4.64] ;  /* 0x0000002404047981 */ /* 0x000ea4000c1e1900 */
[----:B--2---:R-:W-:-:S04]  /*11d0*/  I2FP.F32.U32 R0, R4 ;  /* 0x0000000400007245 */ /* 0x004fc80000201000 */
[----:B------:R-:W-:-:S04]  /*11e0*/  F2FP.BF16.F32.PACK_AB R0, RZ, R0 ;  /* 0x00000000ff00723e */ /* 0x000fc800000010ff */
[----:B------:R-:W-:-:S07]  /*11f0*/  PRMT R24, R0, 0x7610, R24 ;  /* 0x0000761000187816 */ /* 0x000fce0000000018 */
.L_x_9752:
[----:B------:R-:W-:-:S07]  /*1200*/  VIADD R19, R25, 0x80 ;  /* 0x0000008019137836 */ /* 0x000fce0000000000 */
.L_x_9746:
[----:B------:R-:W-:Y:S05]  /*1210*/  BSYNC.RECONVERGENT B6 ;  /* 0x0000000000067941 */ /* 0x000fea0003800200 */
.L_x_9745:
        /* <DEDUP_REMOVED lines=26> */
.L_x_9786:
[----:B------:R-:W2:Y:S02]  /*13c0*/  LDG.E.U8 R4, desc[UR36][R4.64] ;  /* 0x0000002404047981 */ /* 0x000ea4000c1e1100 */
[----:B--2---:R-:W-:-:S04]  /*13d0*/  I2FP.F32.U32 R0, R4 ;  /* 0x0000000400007245 */ /* 0x004fc80000201000 */
[----:B------:R-:W-:-:S04]  /*13e0*/  F2FP.BF16.F32.PACK_AB R0, RZ, R0 ;  /* 0x00000000ff00723e */ /* 0x000fc800000010ff */
[----:B------:R-:W-:Y:S01]  /*13f0*/  PRMT R22, R0, 0x7610, R22 ;  /* 0x0000761000167816 */ /* 0x000fe20000000016 */
[----:B------:R-:W-:Y:S06]  /*1400*/  BRA `(.L_x_9788) ;  /* 0x0000000c00e47947 */ /* 0x000fec0003800000 */
.L_x_9785:
        /* <DEDUP_REMOVED lines=11> */
.L_x_9790:
[----:B------:R-:W2:Y:S02]  /*14c0*/  LDG.E R4, desc[UR36][R4.64] ;  /* 0x0000002404047981 */ /* 0x000ea4000c1e1900 */
[----:B--2---:R-:W-:-:S04]  /*14d0*/  I2FP.F32.S32 R0, R4 ;  /* 0x0000000400007245 */ /* 0x004fc80000201400 */
[----:B------:R-:W-:-:S04]  /*14e0*/  F2FP.BF16.F32.PACK_AB R0, RZ, R0 ;  /* 0x00000000ff00723e */ /* 0x000fc800000010ff */
[----:B------:R-:W-:Y:S01]  /*14f0*/  PRMT R22, R0, 0x7610, R22 ;  /* 0x0000761000167816 */ /* 0x000fe20000000016 */
[----:B------:R-:W-:Y:S06]  /*1500*/  BRA `(.L_x_9788) ;  /* 0x0000000c00a47947 */ /* 0x000fec0003800000 */
.L_x_9789:
[----:B------:R-:W2:Y:S02]  /*1510*/  LDG.E.U16 R4, desc[UR36][R4.64] ;  /* 0x0000002404047981 */ /* 0x000ea4000c1e1500 */
[----:B--2---:R-:W0:Y:S02]  /*1520*/  I2F.S16 R0, R4 ;  /* 0x0000000400007306 */ /* 0x004e240000101400 */
[----:B0-----:R-:W-:-:S04]  /*1530*/  F2FP.BF16.F32.PACK_AB R0, RZ, R0 ;  /* 0x00000000ff00723e */ /* 0x001fc800000010ff */
[----:B------:R-:W-:Y:S01]  /*1540*/  PRMT R22, R0, 0x7610, R22 ;  /* 0x0000761000167816 */ /* 0x000fe20000000016 */
[----:B------:R-:W-:Y:S06]  /*1550*/  BRA `(.L_x_9788) ;  /* 0x0000000c00907947 */ /* 0x000fec0003800000 */
.L_x_9784:
        /* <DEDUP_REMOVED lines=9> */
.L_x_9792:
[----:B------:R-:W2:Y:S02]  /*15f0*/  LDG.E.U16 R0, desc[UR36][R4.64] ;  /* 0x0000002404007981 */ /* 0x000ea4000c1e1500 */
[----:B--2---:R-:W-:-:S05]  /*1600*/  HADD2.F32 R0, -RZ, R0.H0_H0 ;  /* 0x20000000ff007230 */ /* 0x004fca0000004100 */
[----:B------:R-:W-:-:S04]  /*1610*/  F2FP.BF16.F32.PACK_AB R0, RZ, R0 ;  /* 0x00000000ff00723e */ /* 0x000fc800000010ff */
[----:B------:R-:W-:Y:S01]  /*1620*/  PRMT R22, R0, 0x7610, R22 ;  /* 0x0000761000167816 */ /* 0x000fe20000000016 */
[----:B------:R-:W-:Y:S06]  /*1630*/  BRA `(.L_x_9788) ;  /* 0x0000000c00587947 */ /* 0x000fec0003800000 */
.L_x_9791:
        /* <DEDUP_REMOVED lines=9> */
.L_x_9794:
[----:B------:R-:W2:Y:S02]  /*16d0*/  LDG.E.U16 R4, desc[UR36][R4.64] ;  /* 0x0000002404047981 */ /* 0x000ea4000c1e1500 */
[----:B--2---:R-:W-:-:S05]  /*16e0*/  HADD2.F32 R0, -RZ, R4.H0_H0 ;  /* 0x20000004ff007230 */ /* 0x004fca0000004100 */
[----:B------:R-:W-:-:S04]  /*16f0*/  F2FP.BF16.F32.PACK_AB R0, RZ, R0 ;  /* 0x00000000ff00723e */ /* 0x000fc800000010ff */
[----:B------:R-:W-:Y:S01]  /*1700*/  PRMT R22, R0, 0x7610, R22 ;  /* 0x0000761000167816 */ /* 0x000fe20000000016 */
[----:B------:R-:W-:Y:S06]  /*1710*/  BRA `(.L_x_9788) ;  /* 0x0000000c00207947 */ /* 0x000fec0003800000 */
.L_x_9793:
        /* <DEDUP_REMOVED lines=13> */
.L_x_9783:
        /* <DEDUP_REMOVED lines=14> */
.L_x_9797:
        /* <DEDUP_REMOVED lines=13> */
.L_x_9796:
        /* <DEDUP_REMOVED lines=27> */
.L_x_9799:
        /* <DEDUP_REMOVED lines=15> */
.L_x_9798:
[----:B------:R0:W5:Y:S01]  /*1c40*/  LDG.E.U16 R22, desc[UR36][R4.64] ;  /* 0x0000002404167981 */ /* 0x000162000c1e1500 */
[----:B------:R-:W-:Y:S05]  /*1c50*/  BRA `(.L_x_9788) ;  /* 0x0000000400d07947 */ /* 0x000fea0003800000 */
.L_x_9795:
        /* <DEDUP_REMOVED lines=13> */
.L_x_9802:
        /* <DEDUP_REMOVED lines=21> */
.L_x_9806:
[----:B------:R-:W-:Y:S05]  /*1e80*/  BSYNC.RECONVERGENT B1 ;  /* 0x0000000000017941 */ /* 0x000fea0003800200 */
.L_x_9805:
[----:B------:R-:W-:Y:S01]  /*1e90*/  IMAD.SHL.U32 R0, R0, 0x100000, RZ ;  /* 0x0010000000007824 */ /* 0x000fe200078e00ff */
[----:B------:R-:W-:-:S04]  /*1ea0*/  LEA R3, R3, 0x3b800000, 0x17 ;  /* 0x3b80000003037811 */ /* 0x000fc800078eb8ff */
[----:B------:R-:W-:-:S07]  /*1eb0*/  LOP3.LUT R0, R3, R0, R7, 0xfe, !PT ;  /* 0x0000000003007212 */ /* 0x000fce00078efe07 */
.L_x_9804:
[----:B------:R-:W-:Y:S05]  /*1ec0*/  BSYNC.RECONVERGENT B0 ;  /* 0x0000000000007941 */ /* 0x000fea0003800200 */
.L_x_9803:
[----:B------:R-:W-:-:S04]  /*1ed0*/  F2FP.BF16.F32.PACK_AB R0, RZ, R0 ;  /* 0x00000000ff00723e */ /* 0x000fc800000010ff */
[----:B------:R-:W-:Y:S01]  /*1ee0*/  PRMT R22, R0, 0x7610, R22 ;  /* 0x0000761000167816 */ /* 0x000fe20000000016 */
[----:B------:R-:W-:Y:S06]  /*1ef0*/  BRA `(.L_x_9788) ;  /* 0x0000000400287947 */ /* 0x000fec0003800000 */
.L_x_9801:
        /* <DEDUP_REMOVED lines=21> */
.L_x_9810:
[----:B------:R-:W-:Y:S05]  /*2050*/  BSYNC.RECONVERGENT B1 ;  /* 0x0000000000017941 */ /* 0x000fea0003800200 */
.L_x_9809:
[----:B------:R-:W-:Y:S01]  /*2060*/  IMAD.SHL.U32 R0, R0, 0x200000, RZ ;  /* 0x0020000000007824 */ /* 0x000fe200078e00ff */
[----:B------:R-:W-:-:S04]  /*2070*/  LEA R3, R3, 0x37800000, 0x17 ;  /* 0x3780000003037811 */ /* 0x000fc800078eb8ff */
[----:B------:R-:W-:-:S07]  /*2080*/  LOP3.LUT R0, R3, R0, R7, 0xfe, !PT ;  /* 0x0000000003007212 */ /* 0x000fce00078efe07 */
.L_x_9808:
[----:B------:R-:W-:Y:S05]  /*2090*/  BSYNC.RECONVERGENT B0 ;  /* 0x0000000000007941 */ /* 0x000fea0003800200 */
.L_x_9807:
[----:B------:R-:W-:-:S04]  /*20a0*/  F2FP.BF16.F32.PACK_AB R0, RZ, R0 ;  /* 0x00000000ff00723e */ /* 0x000fc800000010ff */
[----:B------:R-:W-:Y:S01]  /*20b0*/  PRMT R22, R0, 0x7610, R22 ;  /* 0x0000761000167816 */ /* 0x000fe20000000016 */
[----:B------:R-:W-:Y:S06]  /*20c0*/  BRA `(.L_x_9788) ;  /* 0x0000000000b47947 */ /* 0x000fec0003800000 */
.L_x_9800:
        /* <DEDUP_REMOVED lines=14> */
.L_x_9814:
[----:B------:R-:W-:Y:S05]  /*21b0*/  BSYNC.RECONVERGENT B0 ;  /* 0x0000000000007941 */ /* 0x000fea0003800200 */
.L_x_9813:
[----:B------:R-:W-:-:S04]  /*21c0*/  F2FP.BF16.F32.PACK_AB R0, RZ, R0 ;  /* 0x00000000ff00723e */ /* 0x000fc800000010ff */
[----:B------:R-:W-:Y:S01]  /*21d0*/  PRMT R22, R0, 0x7610, R22 ;  /* 0x0000761000167816 */ /* 0x000fe20000000016 */
[----:B------:R-:W-:Y:S06]  /*21e0*/  BRA `(.L_x_9788) ;  /* 0x00000000006c7947 */ /* 0x000fec0003800000 */
.L_x_9787:
        /* <DEDUP_REMOVED lines=16> */
.L_x_9815:
[----:B------:R-:W-:Y:S01]  /*22f0*/  PRMT R22, RZ, 0x7610, R22 ;  /* 0x00007610ff167816 */ /* 0x000fe20000000016 */
[----:B------:R-:W-:Y:S06]  /*2300*/  BRA `(.L_x_9788) ;  /* 0x0000000000247947 */ /* 0x000fec0003800000 */
.L_x_9812:
[----:B------:R-:W2:Y:S02]  /*2310*/  LDG.E.64 R4, desc[UR36][R4.64] ;  /* 0x0000002404047981 */ /* 0x000ea4000c1e1b00 */
[----:B--2---:R-:W0:Y:S02]  /*2320*/  I2F.U64 R0, R4 ;  /* 0x0000000400007312 */ /* 0x004e240000301000 */
[----:B0-----:R-:W-:-:S04]  /*2330*/  F2FP.BF16.F32.PACK_AB R0, RZ, R0 ;  /* 0x00000000ff00723e */ /* 0x001fc800000010ff */
[----:B------:R-:W-:Y:S01]  /*2340*/  PRMT R22, R0, 0x7610, R22 ;  /* 0x0000761000167816 */ /* 0x000fe20000000016 */
[----:B------:R-:W-:Y:S06]  /*2350*/  BRA `(.L_x_9788) ;  /* 0x0000000000107947 */ /* 0x000fec0003800000 */
.L_x_9811:
[----:B------:R-:W2:Y:S02]  /*2360*/  LDG.E R4, desc[UR36][R4.64] ;  /* 0x0000002404047981 */ /* 0x000ea4000c1e1900 */
[----:B--2---:R-:W-:-:S04]  /*2370*/  I2FP.F32.U32 R0, R4 ;  /* 0x0000000400007245 */ /* 0x004fc80000201000 */
[----:B------:R-:W-:-:S04]  /*2380*/  F2FP.BF16.F32.PACK_AB R0, RZ, R0 ;  /* 0x00000000ff00723e */ /* 0x000fc800000010ff */
[----:B------:R-:W-:-:S07]  /*2390*/  PRMT R22, R0, 0x7610, R22 ;  /* 0x0000761000167816 */ /* 0x000fce0000000016 */
.L_x_9788:
[----:B------:R-:W-:-:S07]  /*23a0*/  VIADD R19, R19, 0x80 ;  /* 0x0000008013137836 */ /* 0x000fce0000000000 */
.L_x_9782:
[----:B------:R-:W-:Y:S05]  /*23b0*/  BSYNC.RECONVERGENT B6 ;  /* 0x0000000000067941 */ /* 0x000fea0003800200 */
.L_x_9781:
        /* <DEDUP_REMOVED lines=26> */
.L_x_9821:
[----:B------:R-:W2:Y:S02]  /*2560*/  LDG.E.U8 R4, desc[UR36][R4.64] ;  /* 0x0000002404047981 */ /* 0x000ea4000c1e1100 */
[----:B--2---:R-:W-:-:S04]  /*2570*/  I2FP.F32.U32 R0, R4 ;  /* 0x0000000400007245 */ /* 0x004fc80000201000 */
[----:B------:R-:W-:-:S04]  /*2580*/  F2FP.BF16.F32.PACK_AB R0, RZ, R0 ;  /* 0x00000000ff00723e */ /* 0x000fc800000010ff */
[----:B------:R-:W-:Y:S01]  /*2590*/  PRMT R17, R0, 0x7610, R17 ;  /* 0x0000761000117816 */ /* 0x000fe20000000011 */
[----:B------:R-:W-:Y:S06]  /*25a0*/  BRA `(.L_x_9823) ;  /* 0x0000000c00e47947 */ /* 0x000fec0003800000 */
.L_x_9820:
        /* <DEDUP_REMOVED lines=11> */
.L_x_9825:
[----:B------:R-:W2:Y:S02]  /*2660*/  LDG.E R4, desc[UR36][R4.64] ;  /* 0x0000002404047981 */ /* 0x000ea4000c1e1900 */
[----:B--2---:R-:W-:-:S04]  /*2670*/  I2FP.F32.S32 R0, R4 ;  /* 0x0000000400007245 */ /* 0x004fc80000201400 */
[----:B------:R-:W-:-:S04]  /*2680*/  F2FP.BF16.F32.PACK_AB R0, RZ, R0 ;  /* 0x00000000ff00723e */ /* 0x000fc800000010ff */
[----:B------:R-:W-:Y:S01]  /*2690*/  PRMT R17, R0, 0x7610, R17 ;  /* 0x0000761000117816 */ /* 0x000fe20000000011 */
[----:B------:R-:W-:Y:S06]  /*26a0*/  BRA `(.L_x_9823) ;  /* 0x0000000c00a47947 */ /* 0x000fec0003800000 */
.L_x_9824:
[----:B------:R-:W2:Y:S02]  /*26b0*/  LDG.E.U16 R4, desc[UR36][R4.64] ;  /* 0x0000002404047981 */ /* 0x000ea4000c1e1500 */
[----:B--2---:R-:W0:Y:S02]  /*26c0*/  I2F.S16 R0, R4 ;  /* 0x0000000400007306 */ /* 0x004e240000101400 */
[----:B0-----:R-:W-:-:S04]  /*26d0*/  F2FP.BF16.F32.PACK_AB R0, RZ, R0 ;  /* 0x00000000ff00723e */ /* 0x001fc800000010ff */
[----:B------:R-:W-:Y:S01]  /*26e0*/  PRMT R17, R0, 0x7610, R17 ;  /* 0x0000761000117816 */ /* 0x000fe20000000011 */
[----:B------:R-:W-:Y:S06]  /*26f0*/  BRA `(.L_x_9823) ;  /* 0x0000000c00907947 */ /* 0x000fec0003800000 */
.L_x_9819:
        /* <DEDUP_REMOVED lines=9> */
.L_x_9827:
[----:B------:R-:W2:Y:S02]  /*2790*/  LDG.E.U16 R0, desc[UR36][R4.64] ;  /* 0x0000002404007981 */ /* 0x000ea4000c1e1500 */
[----:B--2---:R-:W-:-:S05]  /*27a0*/  HADD2.F32 R0, -RZ, R0.H0_H0 ;  /* 0x20000000ff007230 */ /* 0x004fca0000004100 */
[----:B------:R-:W-:-:S04]  /*27b0*/  F2FP.BF16.F32.PACK_AB R0, RZ, R0 ;  /* 0x00000000ff00723e */ /* 0x000fc800000010ff */
[----:B------:R-:W-:Y:S01]  /*27c0*/  PRMT R17, R0, 0x7610, R17 ;  /* 0x0000761000117816 */ /* 0x000fe20000000011 */
[----:B------:R-:W-:Y:S06]  /*27d0*/  BRA `(.L_x_9823) ;  /* 0x0000000c00587947 */ /* 0x000fec0003800000 */
.L_x_9826:
        /* <DEDUP_REMOVED lines=9> */
.L_x_9829:
[----:B------:R-:W2:Y:S02]  /*2870*/  LDG.E.U16 R4, desc[UR36][R4.64] ;  /* 0x0000002404047981 */ /* 0x000ea4000c1e1500 */
[----:B--2---:R-:W-:-:S05]  /*2880*/  HADD2.F32 R0, -RZ, R4.H0_H0 ;  /* 0x20000004ff007230 */ /* 0x004fca0000004100 */
[----:B------:R-:W-:-:S04]  /*2890*/  F2FP.BF16.F32.PACK_AB R0, RZ, R0 ;  /* 0x00000000ff00723e */ /* 0x000fc800000010ff */
[----:B------:R-:W-:Y:S01]  /*28a0*/  PRMT R17, R0, 0x7610, R17 ;  /* 0x0000761000117816 */ /* 0x000fe20000000011 */
[----:B------:R-:W-:Y:S06]  /*28b0*/  BRA `(.L_x_9823) ;  /* 0x0000000c00207947 */ /* 0x000fec0003800000 */
.L_x_9828:
        /* <DEDUP_REMOVED lines=13> */
.L_x_9818:
        /* <DEDUP_REMOVED lines=14> */
.L_x_9832:
        /* <DEDUP_REMOVED lines=13> */
.L_x_9831:
        /* <DEDUP_REMOVED lines=27> */
.L_x_9834:
        /* <DEDUP_REMOVED lines=15> */
.L_x_9833:
[----:B------:R0:W5:Y:S01]  /*2de0*/  LDG.E.U16 R17, desc[UR36][R4.64] ;  /* 0x0000002404117981 */ /* 0x000162000c1e1500 */
[----:B------:R-:W-:Y:S05]  /*2df0*/  BRA `(.L_x_9823) ;  /* 0x0000000400d07947 */ /* 0x000fea0003800000 */
.L_x_9830:
        /* <DEDUP_REMOVED lines=13> */
.L_x_9837:
        /* <DEDUP_REMOVED lines=21> */
.L_x_9841:
[----:B------:R-:W-:Y:S05]  /*3020*/  BSYNC.RECONVERGENT B1 ;  /* 0x0000000000017941 */ /* 0x000fea0003800200 */
.L_x_9840:
[----:B------:R-:W-:Y:S01]  /*3030*/  IMAD.SHL.U32 R0, R0, 0x100000, RZ ;  /* 0x0010000000007824 */ /* 0x000fe200078e00ff */
[----:B------:R-:W-:-:S04]  /*3040*/  LEA R3, R3, 0x3b800000, 0x17 ;  /* 0x3b80000003037811 */ /* 0x000fc800078eb8ff */
[----:B------:R-:W-:-:S07]  /*3050*/  LOP3.LUT R0, R3, R0, R7, 0xfe, !PT ;  /* 0x0000000003007212 */ /* 0x000fce00078efe07 */
.L_x_9839:
[----:B------:R-:W-:Y:S05]  /*3060*/  BSYNC.RECONVERGENT B0 ;  /* 0x0000000000007941 */ /* 0x000fea0003800200 */
.L_x_9838:
[----:B------:R-:W-:-:S04]  /*3070*/  F2FP.BF16.F32.PACK_AB R0, RZ, R0 ;  /* 0x00000000ff00723e */ /* 0x000fc800000010ff */
[----:B------:R-:W-:Y:S01]  /*3080*/  PRMT R17, R0, 0x7610, R17 ;  /* 0x0000761000117816 */ /* 0x000fe20000000011 */
[----:B------:R-:W-:Y:S06]  /*3090*/  BRA `(.L_x_9823) ;  /* 0x0000000400287947 */ /* 0x000fec0003800000 */
.L_x_9836:
        /* <DEDUP_REMOVED lines=21> */
.L_x_9845:
[----:B------:R-:W-:Y:S05]  /*31f0*/  BSYNC.RECONVERGENT B1 ;  /* 0x0000000000017941 */ /* 0x000fea0003800200 */
.L_x_9844:
[----:B------:R-:W-:Y:S01]  /*3200*/  IMAD.SHL.U32 R0, R0, 0x200000, RZ ;  /* 0x0020000000007824 */ /* 0x000fe200078e00ff */
[----:B------:R-:W-:-:S04]  /*3210*/  LEA R3, R3, 0x37800000, 0x17 ;  /* 0x3780000003037811 */ /* 0x000fc800078eb8ff */
[----:B------:R-:W-:-:S07]  /*3220*/  LOP3.LUT R0, R3, R0, R7, 0xfe, !PT ;  /* 0x0000000003007212 */ /* 0x000fce00078efe07 */
.L_x_9843:
[----:B------:R-:W-:Y:S05]  /*3230*/  BSYNC.RECONVERGENT B0 ;  /* 0x0000000000007941 */ /* 0x000fea0003800200 */
.L_x_9842:
[----:B------:R-:W-:-:S04]  /*3240*/  F2FP.BF16.F32.PACK_AB R0, RZ, R0 ;  /* 0x00000000ff00723e */ /* 0x000fc800000010ff */
[----:B------:R-:W-:Y:S01]  /*3250*/  PRMT R17, R0, 0x7610, R17 ;  /* 0x0000761000117816 */ /* 0x000fe20000000011 */
[----:B------:R-:W-:Y:S06]  /*3260*/  BRA `(.L_x_9823) ;  /* 0x0000000000b47947 */ /* 0x000fec0003800000 */
.L_x_9835:
        /* <DEDUP_REMOVED lines=14> */
.L_x_9849:
[----:B------:R-:W-:Y:S05]  /*3350*/  BSYNC.RECONVERGENT B0 ;  /* 0x0000000000007941 */ /* 0x000fea0003800200 */
.L_x_9848:
[----:B------:R-:W-:-:S04]  /*3360*/  F2FP.BF16.F32.PACK_AB R0, RZ, R0 ;  /* 0x00000000ff00723e */ /* 0x000fc800000010ff */
[----:B------:R-:W-:Y:S01]  /*3370*/  PRMT R17, R0, 0x7610, R17 ;  /* 0x0000761000117816 */ /* 0x000fe20000000011 */
[----:B------:R-:W-:Y:S06]  /*3380*/  BRA `(.L_x_9823) ;  /* 0x00000000006c7947 */ /* 0x000fec0003800000 */
.L_x_9822:
        /* <DEDUP_REMOVED lines=16> */
.L_x_9850:
[----:B------:R-:W-:Y:S01]  /*3490*/  PRMT R17, RZ, 0x7610, R17 ;  /* 0x00007610ff117816 */ /* 0x000fe20000000011 */
[----:B------:R-:W-:Y:S06]  /*34a0*/  BRA `(.L_x_9823) ;  /* 0x0000000000247947 */ /* 0x000fec0003800000 */
.L_x_9847:
[----:B------:R-:W2:Y:S02]  /*34b0*/  LDG.E.64 R4, desc[UR36][R4.64] ;  /* 0x0000002404047981 */ /* 0x000ea4000c1e1b00 */
[----:B--2---:R-:W0:Y:S02]  /*34c0*/  I2F.U64 R0, R4 ;  /* 0x0000000400007312 */ /* 0x004e240000301000 */
[----:B0-----:R-:W-:-:S04]  /*34d0*/  F2FP.BF16.F32.PACK_AB R0, RZ, R0 ;  /* 0x00000000ff00723e */ /* 0x001fc800000010ff */
[----:B------:R-:W-:Y:S01]  /*34e0*/  PRMT R17, R0, 0x7610, R17 ;  /* 0x0000761000117816 */ /* 0x000fe20000000011 */
[----:B------:R-:W-:Y:S06]  /*34f0*/  BRA `(.L_x_9823) ;  /* 0x0000000000107947 */ /* 0x000fec0003800000 */
.L_x_9846:
[----:B------:R-:W2:Y:S02]  /*3500*/  LDG.E R4, desc[UR36][R4.64] ;  /* 0x0000002404047981 */ /* 0x000ea4000c1e1900 */
[----:B--2---:R-:W-:-:S04]  /*3510*/  I2FP.F32.U32 R0, R4 ;  /* 0x0000000400007245 */ /* 0x004fc80000201000 */
[----:B------:R-:W-:-:S04]  /*3520*/  F2FP.BF16.F32.PACK_AB R0, RZ, R0 ;  /* 0x00000000ff00723e */ /* 0x000fc800000010ff */
[----:B------:R-:W-:-:S07]  /*3530*/  PRMT R17, R0, 0x7610, R17 ;  /* 0x0000761000117816 */ /* 0x000fce0000000011 */
.L_x_9823:
[----:B------:R-:W-:-:S07]  /*3540*/  VIADD R19, R19, 0x80 ;  /* 0x0000008013137836 */ /* 0x000fce0000000000 */
.L_x_9817:
[----:B------:R-:W-:Y:S05]  /*3550*/  BSYNC.RECONVERGENT B6 ;  /* 0x0000000000067941 */ /* 0x000fea0003800200 */
.L_x_9816:
        /* <DEDUP_REMOVED lines=26> */
.L_x_9856:
[----:B------:R-:W2:Y:S02]  /*3700*/  LDG.E.U8 R4, desc[UR36][R4.64] ;  /* 0x0000002404047981 */ /* 0x000ea4000c1e1100 */
[----:B--2---:R-:W-:-:S04]  /*3710*/  I2FP.F32.U32 R0, R4 ;  /* 0x0000000400007245 */ /* 0x004fc80000201000 */
[----:B------:R-:W-:-:S04]  /*3720*/  F2FP.BF16.F32.PACK_AB R0, RZ, R0 ;  /* 0x00000000ff00723e */ /* 0x000fc800000010ff */
[----:B------:R-:W-:Y:S01]  /*3730*/  PRMT R18, R0, 0x7610, R18 ;  /* 0x0000761000127816 */ /* 0x000fe20000000012 */
[----:B------:R-:W-:Y:S06]  /*3740*/  BRA `(.L_x_9852) ;  /* 0x0000000c00e47947 */ /* 0x000fec0003800000 */
.L_x_9855:
        /* <DEDUP_REMOVED lines=11> */
.L_x_9859:
[----:B------:R-:W2:Y:S02]  /*3800*/  LDG.E R4, desc[UR36][R4.64] ;  /* 0x0000002404047981 */ /* 0x000ea4000c1e1900 */
[----:B--2---:R-:W-:-:S04]  /*3810*/  I2FP.F32.S32 R0, R4 ;  /* 0x0000000400007245 */ /* 0x004fc80000201400 */
[----:B------:R-:W-:-:S04]  /*3820*/  F2FP.BF16.F32.PACK_AB R0, RZ, R0 ;  /* 0x00000000ff00723e */ /* 0x000fc800000010ff */
[----:B------:R-:W-:Y:S01]  /*3830*/  PRMT R18, R0, 0x7610, R18 ;  /* 0x0000761000127816 */ /* 0x000fe20000000012 */
[----:B------:R-:W-:Y:S06]  /*3840*/  BRA `(.L_x_9852) ;  /* 0x0000000c00a47947 */ /* 0x000fec0003800000 */
.L_x_9858:
[----:B------:R-:W2:Y:S02]  /*3850*/  LDG.E.U16 R4, desc[UR36][R4.64] ;  /* 0x0000002404047981 */ /* 0x000ea4000c1e1500 */
[----:B--2---:R-:W0:Y:S02]  /*3860*/  I2F.S16 R0, R4 ;  /* 0x0000000400007306 */ /* 0x004e240000101400 */
[----:B0-----:R-:W-:-:S04]  /*3870*/  F2FP.BF16.F32.PACK_AB R0, RZ, R0 ;  /* 0x00000000ff00723e */ /* 0x001fc800000010ff */
[----:B------:R-:W-:Y:S01]  /*3880*/  PRMT R18, R0, 0x7610, R18 ;  /* 0x0000761000127816 */ /* 0x000fe20000000012 */
[----:B------:R-:W-:Y:S06]  /*3890*/  BRA `(.L_x_9852) ;  /* 0x0000000c00907947 */ /* 0x000fec0003800000 */
.L_x_9854:
        /* <DEDUP_REMOVED lines=9> */
.L_x_9861:
[----:B------:R-:W2:Y:S02]  /*3930*/  LDG.E.U16 R0, desc[UR36][R4.64] ;  /* 0x0000002404007981 */ /* 0x000ea4000c1e1500 */
[----:B--2---:R-:W-:-:S05]  /*3940*/  HADD2.F32 R0, -RZ, R0.H0_H0 ;  /* 0x20000000ff007230 */ /* 0x004fca0000004100 */
[----:B------:R-:W-:-:S04]  /*3950*/  F2FP.BF16.F32.PACK_AB R0, RZ, R0 ;  /* 0x00000000ff00723e */ /* 0x000fc800000010ff */
[----:B------:R-:W-:Y:S01]  /*3960*/  PRMT R18, R0, 0x7610, R18 ;  /* 0x0000761000127816 */ /* 0x000fe20000000012 */
[----:B------:R-:W-:Y:S06]  /*3970*/  BRA `(.L_x_9852) ;  /* 0x0000000c00587947 */ /* 0x000fec0003800000 */
.L_x_9860:
        /* <DEDUP_REMOVED lines=9> */
.L_x_9863:
[----:B------:R-:W2:Y:S02]  /*3a10*/  LDG.E.U16 R4, desc[UR36][R4.64] ;  /* 0x0000002404047981 */ /* 0x000ea4000c1e1500 */
[----:B--2---:R-:W-:-:S05]  /*3a20*/  HADD2.F32 R0, -RZ, R4.H0_H0 ;  /* 0x20000004ff007230 */ /* 0x004fca0000004100 */
[----:B------:R-:W-:-:S04]  /*3a30*/  F2FP.BF16.F32.PACK_AB R0, RZ, R0 ;  /* 0x00000000ff00723e */ /* 0x000fc800000010ff */
[----:B------:R-:W-:Y:S01]  /*3a40*/  PRMT R18, R0, 0x7610, R18 ;  /* 0x0000761000127816 */ /* 0x000fe20000000012 */
[----:B------:R-:W-:Y:S06]  /*3a50*/  BRA `(.L_x_9852) ;  /* 0x0000000c00207947 */ /* 0x000fec0003800000 */
.L_x_9862:
        /* <DEDUP_REMOVED lines=13> */
.L_x_9853:
        /* <DEDUP_REMOVED lines=14> */
.L_x_9866:
        /* <DEDUP_REMOVED lines=13> */
.L_x_9865:
        /* <DEDUP_REMOVED lines=27> */
.L_x_9868:
        /* <DEDUP_REMOVED lines=15> */
.L_x_9867:
[----:B------:R1:W5:Y:S01]  /*3f80*/  LDG.E.U16 R18, desc[UR36][R4.64] ;  /* 0x0000002404127981 */ /* 0x000362000c1e1500 */
[----:B------:R-:W-:Y:S05]  /*3f90*/  BRA `(.L_x_9852) ;  /* 0x0000000400d07947 */ /* 0x000fea0003800000 */
.L_x_9864:
        /* <DEDUP_REMOVED lines=13> */
.L_x_9871:
        /* <DEDUP_REMOVED lines=21> */
.L_x_9875:
[----:B------:R-:W-:Y:S05]  /*41c0*/  BSYNC.RECONVERGENT B1 ;  /* 0x0000000000017941 */ /* 0x000fea0003800200 */
.L_x_9874:
[----:B------:R-:W-:Y:S01]  /*41d0*/  IMAD.SHL.U32 R0, R0, 0x100000, RZ ;  /* 0x0010000000007824 */ /* 0x000fe200078e00ff */
[----:B------:R-:W-:-:S04]  /*41e0*/  LEA R3, R3, 0x3b800000, 0x17 ;  /* 0x3b80000003037811 */ /* 0x000fc800078eb8ff */
[----:B------:R-:W-:-:S07]  /*41f0*/  LOP3.LUT R0, R3, R0, R7, 0xfe, !PT ;  /* 0x0000000003007212 */ /* 0x000fce00078efe07 */
.L_x_9873:
[----:B------:R-:W-:Y:S05]  /*4200*/  BSYNC.RECONVERGENT B0 ;  /* 0x0000000000007941 */ /* 0x000fea0003800200 */
.L_x_9872:
[----:B------:R-:W-:-:S04]  /*4210*/  F2FP.BF16.F32.PACK_AB R0, RZ, R0 ;  /* 0x00000000ff00723e */ /* 0x000fc800000010ff */
[----:B------:R-:W-:Y:S01]  /*4220*/  PRMT R18, R0, 0x7610, R18 ;  /* 0x0000761000127816 */ /* 0x000fe20000000012 */
[----:B------:R-:W-:Y:S06]  /*4230*/  BRA `(.L_x_9852) ;  /* 0x0000000400287947 */ /* 0x000fec0003800000 */
.L_x_9870:
        /* <DEDUP_REMOVED lines=21> */
.L_x_9879:
[----:B------:R-:W-:Y:S05]  /*4390*/  BSYNC.RECONVERGENT B1 ;  /* 0x0000000000017941 */ /* 0x000fea0003800200 */
.L_x_9878:
[----:B------:R-:W-:Y:S01]  /*43a0*/  IMAD.SHL.U32 R0, R0, 0x200000, RZ ;  /* 0x0020000000007824 */ /* 0x000fe200078e00ff */
[----:B------:R-:W-:-:S04]  /*43b0*/  LEA R3, R3, 0x37800000, 0x17 ;  /* 0x3780000003037811 */ /* 0x000fc800078eb8ff */
[----:B------:R-:W-:-:S07]  /*43c0*/  LOP3.LUT R0, R3, R0, R7, 0xfe, !PT ;  /* 0x0000000003007212 */ /* 0x000fce00078efe07 */
.L_x_9877:
[----:B------:R-:W-:Y:S05]  /*43d0*/  BSYNC.RECONVERGENT B0 ;  /* 0x0000000000007941 */ /* 0x000fea0003800200 */
.L_x_9876:
[----:B------:R-:W-:-:S04]  /*43e0*/  F2FP.BF16.F32.PACK_AB R0, RZ, R0 ;  /* 0x00000000ff00723e */ /* 0x000fc800000010ff */
[----:B------:R-:W-:Y:S01]  /*43f0*/  PRMT R18, R0, 0x7610, R18 ;  /* 0x0000761000127816 */ /* 0x000fe20000000012 */
[----:B------:R-:W-:Y:S06]  /*4400*/  BRA `(.L_x_9852) ;  /* 0x0000000000b47947 */ /* 0x000fec0003800000 */
.L_x_9869:
        /* <DEDUP_REMOVED lines=14> */
.L_x_9883:
[----:B------:R-:W-:Y:S05]  /*44f0*/  BSYNC.RECONVERGENT B0 ;  /* 0x0000000000007941 */ /* 0x000fea0003800200 */
.L_x_9882:
[----:B------:R-:W-:-:S04]  /*4500*/  F2FP.BF16.F32.PACK_AB R0, RZ, R0 ;  /* 0x00000000ff00723e */ /* 0x000fc800000010ff */
[----:B------:R-:W-:Y:S01]  /*4510*/  PRMT R18, R0, 0x7610, R18 ;  /* 0x0000761000127816 */ /* 0x000fe20000000012 */
[----:B------:R-:W-:Y:S06]  /*4520*/  BRA `(.L_x_9852) ;  /* 0x00000000006c7947 */ /* 0x000fec0003800000 */
.L_x_9857:
        /* <DEDUP_REMOVED lines=16> */
.L_x_9884:
[----:B------:R-:W-:Y:S01]  /*4630*/  PRMT R18, RZ, 0x7610, R18 ;  /* 0x00007610ff127816 */ /* 0x000fe20000000012 */
[----:B------:R-:W-:Y:S06]  /*4640*/  BRA `(.L_x_9852) ;  /* 0x0000000000247947 */ /* 0x000fec0003800000 */
.L_x_9881:
[----:B------:R-:W2:Y:S02]  /*4650*/  LDG.E.64 R4, desc[UR36][R4.64] ;  /* 0x0000002404047981 */ /* 0x000ea4000c1e1b00 */
[----:B--2---:R-:W0:Y:S02]  /*4660*/  I2F.U64 R0, R4 ;  /* 0x0000000400007312 */ /* 0x004e240000301000 */
[----:B0-----:R-:W-:-:S04]  /*4670*/  F2FP.BF16.F32.PACK_AB R0, RZ, R0 ;  /* 0x00000000ff00723e */ /* 0x001fc800000010ff */
[----:B------:R-:W-:Y:S01]  /*4680*/  PRMT R18, R0, 0x7610, R18 ;  /* 0x0000761000127816 */ /* 0x000fe20000000012 */
[----:B------:R-:W-:Y:S06]  /*4690*/  BRA `(.L_x_9852) ;  /* 0x0000000000107947 */ /* 0x000fec0003800000 */
.L_x_9880:
[----:B------:R-:W2:Y:S02]  /*46a0*/  LDG.E R4, desc[UR36][R4.64] ;  /* 0x0000002404047981 */ /* 0x000ea4000c1e1900 */
[----:B--2---:R-:W-:-:S04]  /*46b0*/  I2FP.F32.U32 R0, R4 ;  /* 0x0000000400007245 */ /* 0x004fc80000201000 */
[----:B------:R-:W-:-:S04]  /*46c0*/  F2FP.BF16.F32.PACK_AB R0, RZ, R0 ;  /* 0x00000000ff00723e */ /* 0x000fc800000010ff */
[----:B------:R-:W-:-:S07]  /*46d0*/  PRMT R18, R0, 0x7610, R18 ;  /* 0x0000761000127816 */ /* 0x000fce0000000012 */
.L_x_9852:
[----:B------:R-:W-:Y:S05]  /*46e0*/  BSYNC.RECONVERGENT B6 ;  /* 0x0000000000067941 */ /* 0x000fea0003800200 */
.L_x_9851:
        /* <DEDUP_REMOVED lines=14> */
[----:B------:R-:W-:-:S04]  /*47d0*/  @!P3 FMNMX.FTZ R0, R5, R0, !PT ;  /* 0x000000000500b209 */ /* 0x000fc80007810000 */
[----:B------:R-:W-:-:S04]  /*47e0*/  @!P3 F2FP.BF16.F32.PACK_AB R0, RZ, R0 ;  /* 0x00000000ff00b23e */ /* 0x000fc800000010ff */
[----:B------:R-:W-:-:S07]  /*47f0*/  @!P3 PRMT R24, R0, 0x7610, R24 ;  /* 0x000076100018b816 */ /* 0x000fce0000000018 */
.L_x_9886:
[----:B------:R-:W-:Y:S05]  /*4800*/  BSYNC.RECONVERGENT B0 ;  /* 0x0000000000007941 */ /* 0x000fea0003800200 */
.L_x_9885:
[----:B------:R-:W-:Y:S04]  /*4810*/  BSSY.RECONVERGENT B0, `(.L_x_9887) ;  /* 0x0000008000007945 */ /* 0x000fe80003800200 */
[----:B------:R-:W-:Y:S05]  /*4820*/  @P4 BRA `(.L_x_9888) ;  /* 0x0000000000184947 */ /* 0x000fea0003800000 */
[----:B-----5:R-:W-:-:S05]  /*4830*/  IMAD.U32 R0, R22, 0x10000, RZ ;  /* 0x0001000016007824 */ /* 0x020fca00078e00ff */
[----:B------:R-:W-:-:S13]  /*4840*/  FSETP.NAN.FTZ.AND P3, PT, |R0|, |R0|, PT ;  /* 0x400000000000720b */ /* 0x000fda0003f78200 */
[----:B0-----:R-:W-:-:S05]  /*4850*/  @!P3 IMAD.U32 R5, R3, 0x10000, RZ ;  /* 0x000100000305b824 */ /* 0x001fca00078e00ff */
[----:B------:R-:W-:-:S04]  /*4860*/  @!P3 FMNMX.FTZ R0, R5, R0, !PT ;  /* 0x000000000500b209 */ /* 0x000fc80007810000 */
[----:B------:R-:W-:-:S04]  /*4870*/  @!P3 F2FP.BF16.F32.PACK_AB R0, RZ, R0 ;  /* 0x00000000ff00b23e */ /* 0x000fc800000010ff */
[----:B------:R-:W-:-:S07]  /*4880*/  @!P3 PRMT R22, R0, 0x7610, R22 ;  /* 0x000076100016b816 */ /* 0x000fce0000000016 */
.L_x_9888:
[----:B------:R-:W-:Y:S05]  /*4890*/  BSYNC.RECONVERGENT B0 ;  /* 0x0000000000007941 */ /* 0x000fea0003800200 */
.L_x_9887:
        /* <DEDUP_REMOVED lines=8> */
.L_x_9890:
[----:B------:R-:W-:Y:S05]  /*4920*/  BSYNC.RECONVERGENT B0 ;  /* 0x0000000000007941 */ /* 0x000fea0003800200 */
.L_x_9889:
        /* <DEDUP_REMOVED lines=8> */
.L_x_9892:
[----:B------:R-:W-:Y:S05]  /*49b0*/  BSYNC.RECONVERGENT B0 ;  /* 0x0000000000007941 */ /* 0x000fea0003800200 */
.L_x_9891:
        /* <DEDUP_REMOVED lines=25> */
.L_x_9898:
[----:B-----5:R-:W-:Y:S02]  /*4b50*/  IMAD.U32 R5, R24, 0x10000, RZ ;  /* 0x0001000018057824 */ /* 0x020fe400078e00ff */
[----:B------:R-:W-:-:S04]  /*4b60*/  IMAD.MOV.U32 R25, RZ, RZ, R23 ;  /* 0x000000ffff197224 */ /* 0x000fc800078e0017 */
[----:B------:R-:W0:Y:S02]  /*4b70*/  F2I.S64.TRUNC R4, R5 ;  /* 0x0000000500047311 */ /* 0x000e24000020d900 */
[----:B0-----:R0:W-:Y:S01]  /*4b80*/  STG.E.U8 desc[UR36][R8.64], R4 ;  /* 0x0000000408007986 */ /* 0x0011e2000c101124 */
[----:B------:R-:W-:Y:S05]  /*4b90*/  BRA `(.L_x_9894) ;  /* 0x0000000c00c07947 */ /* 0x000fea0003800000 */
.L_x_9897:
        /* <DEDUP_REMOVED lines=11> */
.L_x_9901:
[----:B-----5:R-:W-:Y:S02]  /*4c50*/  IMAD.U32 R24, R24, 0x10000, RZ ;  /* 0x0001000018187824 */ /* 0x020fe400078e00ff */
[----:B------:R-:W-:Y:S02]  /*4c60*/  IMAD.MOV.U32 R25, RZ, RZ, R23 ;  /* 0x000000ffff197224 */ /* 0x000fe400078e0017 */
[----:B------:R-:W0:Y:S02]  /*4c70*/  F2I.FTZ.TRUNC.NTZ R3, R24 ;  /* 0x0000001800037305 */ /* 0x000e24000021f100 */
[----:B0-----:R4:W-:Y:S01]  /*4c80*/  STG.E desc[UR36][R8.64], R3 ;  /* 0x0000000308007986 */ /* 0x0019e2000c101924 */
[----:B------:R-:W-:Y:S05]  /*4c90*/  BRA `(.L_x_9894) ;  /* 0x0000000c00807947 */ /* 0x000fea0003800000 */
.L_x_9900:
[----:B-----5:R-:W-:Y:S02]  /*4ca0*/  IMAD.U32 R24, R24, 0x10000, RZ ;  /* 0x0001000018187824 */ /* 0x020fe400078e00ff */
[----:B------:R-:W-:Y:S02]  /*4cb0*/  IMAD.MOV.U32 R25, RZ, RZ, R23 ;  /* 0x000000ffff197224 */ /* 0x000fe400078e0017 */
[----:B------:R-:W0:Y:S02]  /*4cc0*/  F2I.FTZ.TRUNC.NTZ R3, R24 ;  /* 0x0000001800037305 */ /* 0x000e24000021f100 */
[----:B0-----:R1:W-:Y:S01]  /*4cd0*/  STG.E.U16 desc[UR36][R8.64], R3 ;  /* 0x0000000308007986 */ /* 0x0013e2000c101524 */
[----:B------:R-:W-:Y:S05]  /*4ce0*/  BRA `(.L_x_9894) ;  /* 0x0000000c006c7947 */ /* 0x000fea0003800000 */
.L_x_9896:
        /* <DEDUP_REMOVED lines=10> */
.L_x_9903:
[----:B-----5:R-:W-:Y:S02]  /*4d90*/  IMAD.U32 R0, R24, 0x10000, RZ ;  /* 0x0001000018007824 */ /* 0x020fe400078e00ff */
[----:B------:R-:W-:-:S03]  /*4da0*/  IMAD.MOV.U32 R25, RZ, RZ, R23 ;  /* 0x000000ffff197224 */ /* 0x000fc600078e0017 */
[----:B------:R-:W-:-:S05]  /*4db0*/  F2FP.F16.F32.PACK_AB R0, RZ, R0 ;  /* 0x00000000ff00723e */ /* 0x000fca00000000ff */
[----:B------:R0:W-:Y:S01]  /*4dc0*/  STG.E.U16 desc[UR36][R8.64], R0 ;  /* 0x0000000008007986 */ /* 0x0001e2000c101524 */
[----:B------:R-:W-:Y:S05]  /*4dd0*/  BRA `(.L_x_9894) ;  /* 0x0000000c00307947 */ /* 0x000fea0003800000 */
.L_x_9902:
        /* <DEDUP_REMOVED lines=11> */
.L_x_9905:
[----:B-----5:R-:W-:Y:S02]  /*4e90*/  IMAD.U32 R24, R24, 0x10000, RZ ;  /* 0x0001000018187824 */ /* 0x020fe400078e00ff */
[----:B------:R-:W-:-:S03]  /*4ea0*/  IMAD.MOV.U32 R25, RZ, RZ, R23 ;  /* 0x000000ffff197224 */ /* 0x000fc600078e0017 */
[----:B------:R-:W-:-:S04]  /*4eb0*/  F2FP.F16.F32.PACK_AB R3, RZ, R24 ;  /* 0x00000018ff03723e */ /* 0x000fc800000000ff */
[----:B------:R-:W-:-:S05]  /*4ec0*/  PRMT R3, R3, 0x5410, RZ ;  /* 0x0000541003037816 */ /* 0x000fca00000000ff */
[----:B------:R0:W-:Y:S01]  /*4ed0*/  STG.E desc[UR36][R8.64], R3 ;  /* 0x0000000308007986 */ /* 0x0001e2000c101924 */
[----:B------:R-:W-:Y:S05]  /*4ee0*/  BRA `(.L_x_9894) ;  /* 0x0000000800ec7947 */ /* 0x000fea0003800000 */
.L_x_9904:
[----:B-----5:R-:W-:Y:S02]  /*4ef0*/  IMAD.U32 R4, R24, 0x10000, RZ ;  /* 0x0001000018047824 */ /* 0x020fe400078e00ff */
[----:B------:R-:W-:Y:S02]  /*4f00*/  IMAD.MOV.U32 R25, RZ, RZ, R23 ;  /* 0x000000ffff197224 */ /* 0x000fe400078e0017 */
[----:B------:R-:W-:-:S06]  /*4f10*/  FMUL.FTZ R4, R4, 1 ;  /* 0x3f80000004047820 */ /* 0x000fcc0000410000 */
[----:B------:R-:W0:Y:S02]  /*4f20*/  F2F.F64.F32 R4, R4 ;  /* 0x0000000400047310 */ /* 0x000e240000201800 */
[----:B0-----:R0:W-:Y:S01]  /*4f30*/  STG.E.64 desc[UR36][R8.64], R4 ;  /* 0x0000000408007986 */ /* 0x0011e2000c101b24 */
[----:B------:R-:W-:Y:S05]  /*4f40*/  BRA `(.L_x_9894) ;  /* 0x0000000800d47947 */ /* 0x000fea0003800000 */
.L_x_9895:
        /* <DEDUP_REMOVED lines=14> */
.L_x_9908:
[----:B-----5:R-:W-:Y:S01]  /*5030*/  IMAD.U32 R24, R24, 0x10000, RZ ;  /* 0x0001000018187824 */ /* 0x020fe200078e00ff */
[----:B------:R-:W-:Y:S01]  /*5040*/  CS2R R6, SRZ ;  /* 0x0000000000067805 */ /* 0x000fe2000001ff00 */
[----:B------:R-:W-:Y:S02]  /*5050*/  IMAD.MOV.U32 R25, RZ, RZ, R23 ;  /* 0x000000ffff197224 */ /* 0x000fe400078e0017 */
[----:B------:R-:W-:-:S06]  /*5060*/  FMUL.FTZ R4, R24, 1 ;  /* 0x3f80000018047820 */ /* 0x000fcc0000410000 */
[----:B------:R-:W0:Y:S02]  /*5070*/  F2F.F64.F32 R4, R4 ;  /* 0x0000000400047310 */ /* 0x000e240000201800 */
[----:B0-----:R0:W-:Y:S01]  /*5080*/  STG.E.128 desc[UR36][R8.64], R4 ;  /* 0x0000000408007986 */ /* 0x0011e2000c101d24 */
[----:B------:R-:W-:Y:S05]  /*5090*/  BRA `(.L_x_9894) ;  /* 0x0000000800807947 */ /* 0x000fea0003800000 */
.L_x_9907:
        /* <DEDUP_REMOVED lines=19> */
.L_x_9912:
[----:B------:R-:W-:Y:S05]  /*51d0*/  BSYNC.RECONVERGENT B0 ;  /* 0x0000000000007941 */ /* 0x000fea0003800200 */
.L_x_9911:
[----:B------:R-:W-:Y:S01]  /*51e0*/  LOP3.LUT R5, R0, 0x80, R5, 0xf8, !PT ;  /* 0x0000008000057812 */ /* 0x000fe200078ef805 */
[----:B------:R-:W-:-:S04]  /*51f0*/  IMAD.MOV.U32 R25, RZ, RZ, R23 ;  /* 0x000000ffff197224 */ /* 0x000fc800078e0017 */
[----:B------:R0:W-:Y:S01]  /*5200*/  STG.E.U8 desc[UR36][R8.64], R5 ;  /* 0x0000000508007986 */ /* 0x0001e2000c101124 */
[----:B------:R-:W-:Y:S05]  /*5210*/  BRA `(.L_x_9894) ;  /* 0x0000000800207947 */ /* 0x000fea0003800000 */
.L_x_9910:
        /* <DEDUP_REMOVED lines=15> */
.L_x_9914:
[----:B------:R-:W-:Y:S05]  /*5310*/  BSYNC.RECONVERGENT B0 ;  /* 0x0000000000007941 */ /* 0x000fea0003800200 */
.L_x_9913:
[----:B------:R-:W-:Y:S01]  /*5320*/  LOP3.LUT R5, R0, 0x80, R5, 0xf8, !PT ;  /* 0x0000008000057812 */ /* 0x000fe200078ef805 */
[----:B------:R-:W-:-:S04]  /*5330*/  IMAD.MOV.U32 R25, RZ, RZ, R23 ;  /* 0x000000ffff197224 */ /* 0x000fc800078e0017 */
[----:B------:R0:W-:Y:S01]  /*5340*/  STG.E.U8 desc[UR36][R8.64], R5 ;  /* 0x0000000508007986 */ /* 0x0001e2000c101124 */
[----:B------:R-:W-:Y:S05]  /*5350*/  BRA `(.L_x_9894) ;  /* 0x0000000400d07947 */ /* 0x000fea0003800000 */
.L_x_9909:
[----:B-----5:R0:W-:Y:S01]  /*5360*/  STG.E.U16 desc[UR36][R8.64], R24 ;  /* 0x0000001808007986 */ /* 0x0201e2000c101524 */
[----:B------:R-:W-:Y:S01]  /*5370*/  IMAD.MOV.U32 R25, RZ, RZ, R23 ;  /* 0x000000ffff197224 */ /* 0x000fe200078e0017 */
[----:B------:R-:W-:Y:S06]  /*5380*/  BRA `(.L_x_9894) ;  /* 0x0000000400c47947 */ /* 0x000fec0003800000 */
.L_x_9906:
        /* <DEDUP_REMOVED lines=13> */
.L_x_9917:
        /* <DEDUP_REMOVED lines=13> */
.L_x_9920:
[----:B------:R-:W-:-:S04]  /*5530*/  SHF.R.U32.HI R0, RZ, 0x14, R3 ;  /* 0x00000014ff007819 */ /* 0x000fc80000011603 */
[----:B------:R-:W-:-:S04]  /*5540*/  LOP3.LUT R0, R0, 0x1, RZ, 0xc0, !PT ;  /* 0x0000000100007812 */ /* 0x000fc800078ec0ff */
[----:B------:R-:W-:-:S04]  /*5550*/  IADD3 R0, PT, PT, R3, 0x487ffff, R0 ;  /* 0x0487ffff03007810 */ /* 0x000fc80007ffe000 */
[----:B------:R-:W-:-:S04]  /*5560*/  SHF.R.U32.HI R0, RZ, 0x14, R0 ;  /* 0x00000014ff007819 */ /* 0x000fc80000011600 */
[----:B------:R-:W-:-:S07]  /*5570*/  LOP3.LUT R0, R0, 0xff, RZ, 0xc0, !PT ;  /* 0x000000ff00007812 */ /* 0x000fce00078ec0ff */
.L_x_9921:
[----:B------:R-:W-:-:S04]  /*5580*/  SHF.R.U32.HI R3, RZ, 0x18, R3 ;  /* 0x00000018ff037819 */ /* 0x000fc80000011603 */
[----:B------:R-:W-:-:S04]  /*5590*/  LOP3.LUT R0, R0, 0x80, R3, 0xf8, !PT ;  /* 0x0000008000007812 */ /* 0x000fc800078ef803 */
[----:B------:R-:W-:-:S07]  /*55a0*/  PRMT R4, R0, 0x7610, R4 ;  /* 0x0000761000047816 */ /* 0x000fce0000000004 */
.L_x_9919:
[----:B------:R-:W-:Y:S05]  /*55b0*/  BSYNC.RECONVERGENT B0 ;  /* 0x0000000000007941 */ /* 0x000fea0003800200 */
.L_x_9918:
[----:B------:R0:W-:Y:S01]  /*55c0*/  STG.E.U8 desc[UR36][R8.64], R4 ;  /* 0x0000000408007986 */ /* 0x0001e2000c101124 */
[----:B------:R-:W-:Y:S01]  /*55d0*/  IMAD.MOV.U32 R25, RZ, RZ, R23 ;  /* 0x000000ffff197224 */ /* 0x000fe200078e0017 */
[----:B------:R-:W-:Y:S06]  /*55e0*/  BRA `(.L_x_9894) ;  /* 0x00000004002c7947 */ /* 0x000fec0003800000 */
.L_x_9916:
        /* <DEDUP_REMOVED lines=13> */
.L_x_9924:
[----:B------:R-:W-:-:S04]  /*56c0*/  SHF.R.U32.HI R0, RZ, 0x15, R3 ;  /* 0x00000015ff007819 */ /* 0x000fc80000011603 */
[----:B------:R-:W-:-:S04]  /*56d0*/  LOP3.LUT R0, R0, 0x1, RZ, 0xc0, !PT ;  /* 0x0000000100007812 */ /* 0x000fc800078ec0ff */
[----:B------:R-:W-:-:S04]  /*56e0*/  IADD3 R0, PT, PT, R3, 0x88fffff, R0 ;  /* 0x088fffff03007810 */ /* 0x000fc80007ffe000 */
[----:B------:R-:W-:-:S04]  /*56f0*/  SHF.R.U32.HI R0, RZ, 0x15, R0 ;  /* 0x00000015ff007819 */ /* 0x000fc80000011600 */
[----:B------:R-:W-:-:S07]  /*5700*/  LOP3.LUT R0, R0, 0xff, RZ, 0xc0, !PT ;  /* 0x000000ff00007812 */ /* 0x000fce00078ec0ff */
.L_x_9925:
[----:B------:R-:W-:-:S04]  /*5710*/  SHF.R.U32.HI R3, RZ, 0x18, R3 ;  /* 0x00000018ff037819 */ /* 0x000fc80000011603 */
[----:B------:R-:W-:-:S04]  /*5720*/  LOP3.LUT R0, R0, 0x80, R3, 0xf8, !PT ;  /* 0x0000008000007812 */ /* 0x000fc800078ef803 */
[----:B------:R-:W-:-:S07]  /*5730*/  PRMT R4, R0, 0x7610, R4 ;  /* 0x0000761000047816 */ /* 0x000fce0000000004 */
.L_x_9923:
[----:B------:R-:W-:Y:S05]  /*5740*/  BSYNC.RECONVERGENT B0 ;  /* 0x0000000000007941 */ /* 0x000fea0003800200 */
.L_x_9922:
[----:B------:R0:W-:Y:S01]  /*5750*/  STG.E.U8 desc[UR36][R8.64], R4 ;  /* 0x0000000408007986 */ /* 0x0001e2000c101124 */
[----:B------:R-:W-:Y:S01]  /*5760*/  IMAD.MOV.U32 R25, RZ, RZ, R23 ;  /* 0x000000ffff197224 */ /* 0x000fe200078e0017 */
[----:B------:R-:W-:Y:S06]  /*5770*/  BRA `(.L_x_9894) ;  /* 0x0000000000c87947 */ /* 0x000fec0003800000 */
.L_x_9915:
[----:B------:R-:W-:-:S13]  /*5780*/  ISETP.NE.AND P0, PT, R0, 0x1c, PT ;  /* 0x0000001c0000780c */ /* 0x000fda0003f05270 */
[----:B------:R-:W-:Y:S05]  /*5790*/  @!P0 BRA `(.L_x_9926) ;  /* 0x0000000000b08947 */ /* 0x000fea0003800000 */
[----:B------:R-:W-:-:S13]  /*57a0*/  ISETP.NE.AND P0, PT, R0, 0x1d, PT ;  /* 0x0000001d0000780c */ /* 0x000fda0003f05270 */
[----:B------:R-:W-:Y:S05]  /*57b0*/  @!P0 BRA `(.L_x_9927) ;  /* 0x0000000000948947 */ /* 0x000fea0003800000 */
[----:B------:R-:W-:-:S13]  /*57c0*/  ISETP.NE.AND P0, PT, R0, 0x2c, PT ;  /* 0x0000002c0000780c */ /* 0x000fda0003f05270 */
[----:B------:R-:W-:Y:S05]  /*57d0*/  @!P0 BRA `(.L_x_9928) ;  /* 0x0000000000488947 */ /* 0x000fea0003800000 */
.L_x_9899:
        /* <DEDUP_REMOVED lines=16> */
.L_x_9929:
[----:B------:R-:W-:Y:S01]  /*58e0*/  IMAD.MOV.U32 R25, RZ, RZ, R23 ;  /* 0x000000ffff197224 */ /* 0x000fe200078e0017 */
[----:B------:R-:W-:Y:S06]  /*58f0*/  BRA `(.L_x_9894) ;  /* 0x0000000000687947 */ /* 0x000fec0003800000 */
.L_x_9928:
        /* <DEDUP_REMOVED lines=17> */
.L_x_9927:
[----:B-----5:R-:W-:Y:S02]  /*5a10*/  IMAD.U32 R4, R24, 0x10000, RZ ;  /* 0x0001000018047824 */ /* 0x020fe400078e00ff */
[----:B------:R-:W-:-:S04]  /*5a20*/  IMAD.MOV.U32 R25, RZ, RZ, R23 ;  /* 0x000000ffff197224 */ /* 0x000fc800078e0017 */
[----:B------:R-:W0:Y:S02]  /*5a30*/  F2I.U64.TRUNC R4, R4 ;  /* 0x0000000400047311 */ /* 0x000e24000020d800 */
[----:B0-----:R0:W-:Y:S01]  /*5a40*/  STG.E.64 desc[UR36][R8.64], R4 ;  /* 0x0000000408007986 */ /* 0x0011e2000c101b24 */
[----:B------:R-:W-:Y:S05]  /*5a50*/  BRA `(.L_x_9894) ;  /* 0x0000000000107947 */ /* 0x000fea0003800000 */
.L_x_9926:
[----:B-----5:R-:W-:Y:S02]  /*5a60*/  IMAD.U32 R24, R24, 0x10000, RZ ;  /* 0x0001000018187824 */ /* 0x020fe400078e00ff */
[----:B------:R-:W-:Y:S02]  /*5a70*/  IMAD.MOV.U32 R25, RZ, RZ, R23 ;  /* 0x000000ffff197224 */ /* 0x000fe400078e0017 */
[----:B------:R-:W0:Y:S02]  /*5a80*/  F2I.FTZ.U32.TRUNC.NTZ R3, R24 ;  /* 0x0000001800037305 */ /* 0x000e24000021f000 */
[----:B0-----:R0:W-:Y:S03]  /*5a90*/  STG.E desc[UR36][R8.64], R3 ;  /* 0x0000000308007986 */ /* 0x0011e6000c101924 */
.L_x_9894:
[----:B------:R-:W-:Y:S05]  /*5aa0*/  BSYNC.RECONVERGENT B6 ;  /* 0x0000000000067941 */ /* 0x000fea0003800200 */
.L_x_9893:
        /* <DEDUP_REMOVED lines=25> */
.L_x_9935:
[----:B-----5:R-:W-:-:S06]  /*5c40*/  IMAD.U32 R5, R22, 0x10000, RZ ;  /* 0x0001000016057824 */ /* 0x020fcc00078e00ff */
[----:B------:R-:W0:Y:S02]  /*5c50*/  F2I.S64.TRUNC R4, R5 ;  /* 0x0000000500047311 */ /* 0x000e24000020d900 */
[----:B0-----:R3:W-:Y:S01]  /*5c60*/  STG.E.U8 desc[UR36][R8.64], R4 ;  /* 0x0000000408007986 */ /* 0x0017e2000c101124 */
[----:B------:R-:W-:Y:S05]  /*5c70*/  BRA `(.L_x_9937) ;  /* 0x0000000c006c7947 */ /* 0x000fea0003800000 */
.L_x_9934:
        /* <DEDUP_REMOVED lines=10> */
.L_x_9939:
[----:B-----5:R-:W-:-:S04]  /*5d20*/  IMAD.U32 R22, R22, 0x10000, RZ ;  /* 0x0001000016167824 */ /* 0x020fc800078e00ff */
[----:B------:R-:W0:Y:S02]  /*5d30*/  F2I.FTZ.TRUNC.NTZ R3, R22 ;  /* 0x0000001600037305 */ /* 0x000e24000021f100 */
[----:B0-----:R2:W-:Y:S01]  /*5d40*/  STG.E desc[UR36][R8.64], R3 ;  /* 0x0000000308007986 */ /* 0x0015e2000c101924 */
[----:B------:R-:W-:Y:S05]  /*5d50*/  BRA `(.L_x_9937) ;  /* 0x0000000c00347947 */ /* 0x000fea0003800000 */
.L_x_9938:
[----:B-----5:R-:W-:-:S04]  /*5d60*/  IMAD.U32 R22, R22, 0x10000, RZ ;  /* 0x0001000016167824 */ /* 0x020fc800078e00ff */
[----:B------:R-:W0:Y:S02]  /*5d70*/  F2I.FTZ.TRUNC.NTZ R3, R22 ;  /* 0x0000001600037305 */ /* 0x000e24000021f100 */
[----:B0-----:R0:W-:Y:S01]  /*5d80*/  STG.E.U16 desc[UR36][R8.64], R3 ;  /* 0x0000000308007986 */ /* 0x0011e2000c101524 */
[----:B------:R-:W-:Y:S05]  /*5d90*/  BRA `(.L_x_9937) ;  /* 0x0000000c00247947 */ /* 0x000fea0003800000 */
.L_x_9933:
        /* <DEDUP_REMOVED lines=9> */
.L_x_9941:
[----:B-----5:R-:W-:-:S05]  /*5e30*/  IMAD.U32 R0, R22, 0x10000, RZ ;  /* 0x0001000016007824 */ /* 0x020fca00078e00ff */
[----:B------:R-:W-:-:S05]  /*5e40*/  F2FP.F16.F32.PACK_AB R0, RZ, R0 ;  /* 0x00000000ff00723e */ /* 0x000fca00000000ff */
[----:B------:R0:W-:Y:S01]  /*5e50*/  STG.E.U16 desc[UR36][R8.64], R0 ;  /* 0x0000000008007986 */ /* 0x0001e2000c101524 */
[----:B------:R-:W-:Y:S05]  /*5e60*/  BRA `(.L_x_9937) ;  /* 0x0000000800f07947 */ /* 0x000fea0003800000 */
.L_x_9940:
        /* <DEDUP_REMOVED lines=10> */
.L_x_9943:
[----:B-----5:R-:W-:-:S05]  /*5f10*/  IMAD.U32 R22, R22, 0x10000, RZ ;  /* 0x0001000016167824 */ /* 0x020fca00078e00ff */
[----:B------:R-:W-:-:S04]  /*5f20*/  F2FP.F16.F32.PACK_AB R3, RZ, R22 ;  /* 0x00000016ff03723e */ /* 0x000fc800000000ff */
[----:B------:R-:W-:-:S05]  /*5f30*/  PRMT R3, R3, 0x5410, RZ ;  /* 0x0000541003037816 */ /* 0x000fca00000000ff */
[----:B------:R0:W-:Y:S01]  /*5f40*/  STG.E desc[UR36][R8.64], R3 ;  /* 0x0000000308007986 */ /* 0x0001e2000c101924 */
[----:B------:R-:W-:Y:S05]  /*5f50*/  BRA `(.L_x_9937) ;  /* 0x0000000800b47947 */ /* 0x000fea0003800000 */
.L_x_9942:
[----:B-----5:R-:W-:-:S04]  /*5f60*/  IMAD.U32 R4, R22, 0x10000, RZ ;  /* 0x0001000016047824 */ /* 0x020fc800078e00ff */
[----:B------:R-:W-:-:S06]  /*5f70*/  FMUL.FTZ R4, R4, 1 ;  /* 0x3f80000004047820 */ /* 0x000fcc0000410000 */
[----:B------:R-:W0:Y:S02]  /*5f80*/  F2F.F64.F32 R4, R4 ;  /* 0x0000000400047310 */ /* 0x000e240000201800 */
[----:B0-----:R0:W-:Y:S01]  /*5f90*/  STG.E.64 desc[UR36][R8.64], R4 ;  /* 0x0000000408007986 */ /* 0x0011e2000c101b24 */
[----:B------:R-:W-:Y:S05]  /*5fa0*/  BRA `(.L_x_9937) ;  /* 0x0000000800a07947 */ /* 0x000fea0003800000 */
.L_x_9932:
        /* <DEDUP_REMOVED lines=14> */
.L_x_9947:
        /* <DEDUP_REMOVED lines=17> */
.L_x_9950:
[----:B------:R-:W-:-:S04]  /*61a0*/  SHF.R.U32.HI R3, RZ, 0x18, R5 ;  /* 0x00000018ff037819 */ /* 0x000fc80000011605 */
[----:B------:R-:W-:-:S04]  /*61b0*/  LOP3.LUT R0, R0, 0x80, R3, 0xf8, !PT ;  /* 0x0000008000007812 */ /* 0x000fc800078ef803 */
[----:B------:R-:W-:-:S07]  /*61c0*/  PRMT R4, R0, 0x7610, R4 ;  /* 0x0000761000047816 */ /* 0x000fce0000000004 */
.L_x_9949:
[----:B------:R-:W-:Y:S05]  /*61d0*/  BSYNC.RECONVERGENT B0 ;  /* 0x0000000000007941 */ /* 0x000fea0003800200 */
.L_x_9948:
[----:B------:R0:W-:Y:S01]  /*61e0*/  STG.E.U8 desc[UR36][R8.64], R4 ;  /* 0x0000000408007986 */ /* 0x0001e2000c101124 */
[----:B------:R-:W-:Y:S05]  /*61f0*/  BRA `(.L_x_9937) ;  /* 0x00000008000c7947 */ /* 0x000fea0003800000 */
.L_x_9946:
        /* <DEDUP_REMOVED lines=17> */
.L_x_9953:
[----:B------:R-:W-:-:S04]  /*6310*/  SHF.R.U32.HI R3, RZ, 0x18, R5 ;  /* 0x00000018ff037819 */ /* 0x000fc80000011605 */
[----:B------:R-:W-:-:S04]  /*6320*/  LOP3.LUT R0, R0, 0x80, R3, 0xf8, !PT ;  /* 0x0000008000007812 */ /* 0x000fc800078ef803 */
[----:B------:R-:W-:-:S07]  /*6330*/  PRMT R4, R0, 0x7610, R4 ;  /* 0x0000761000047816 */ /* 0x000fce0000000004 */
.L_x_9952:
[----:B------:R-:W-:Y:S05]  /*6340*/  BSYNC.RECONVERGENT B0 ;  /* 0x0000000000007941 */ /* 0x000fea0003800200 */
.L_x_9951:
[----:B------:R0:W-:Y:S01]  /*6350*/  STG.E.U8 desc[UR36][R8.64], R4 ;  /* 0x0000000408007986 */ /* 0x0001e2000c101124 */
[----:B------:R-:W-:Y:S05]  /*6360*/  BRA `(.L_x_9937) ;  /* 0x0000000400b07947 */ /* 0x000fea0003800000 */
.L_x_9945:
        /* <DEDUP_REMOVED lines=22> */
.L_x_9955:
[----:B-----5:R-:W-:-:S06]  /*64d0*/  IMAD.U32 R4, R22, 0x10000, RZ ;  /* 0x0001000016047824 */ /* 0x020fcc00078e00ff */
[----:B------:R-:W0:Y:S02]  /*64e0*/  F2I.U64.TRUNC R4, R4 ;  /* 0x0000000400047311 */ /* 0x000e24000020d800 */
[----:B0-----:R0:W-:Y:S01]  /*64f0*/  STG.E.64 desc[UR36][R8.64], R4 ;  /* 0x0000000408007986 */ /* 0x0011e2000c101b24 */
[----:B------:R-:W-:Y:S05]  /*6500*/  BRA `(.L_x_9937) ;  /* 0x0000000400487947 */ /* 0x000fea0003800000 */
.L_x_9954:
[----:B-----5:R-:W-:-:S04]  /*6510*/  IMAD.U32 R22, R22, 0x10000, RZ ;  /* 0x0001000016167824 */ /* 0x020fc800078e00ff */
[----:B------:R-:W0:Y:S02]  /*6520*/  F2I.FTZ.U32.TRUNC.NTZ R3, R22 ;  /* 0x0000001600037305 */ /* 0x000e24000021f000 */
[----:B0-----:R0:W-:Y:S01]  /*6530*/  STG.E desc[UR36][R8.64], R3 ;  /* 0x0000000308007986 */ /* 0x0011e2000c101924 */
[----:B------:R-:W-:Y:S05]  /*6540*/  BRA `(.L_x_9937) ;  /* 0x0000000400387947 */ /* 0x000fea0003800000 */
.L_x_9944:
        /* <DEDUP_REMOVED lines=11> */
.L_x_9957:
[----:B-----5:R-:W-:Y:S01]  /*6600*/  IMAD.U32 R22, R22, 0x10000, RZ ;  /* 0x0001000016167824 */ /* 0x020fe200078e00ff */
[----:B------:R-:W-:-:S03]  /*6610*/  CS2R R6, SRZ ;  /* 0x0000000000067805 */ /* 0x000fc6000001ff00 */
[----:B------:R-:W-:-:S06]  /*6620*/  FMUL.FTZ R4, R22, 1 ;  /* 0x3f80000016047820 */ /* 0x000fcc0000410000 */
[----:B------:R-:W0:Y:S02]  /*6630*/  F2F.F64.F32 R4, R4 ;  /* 0x0000000400047310 */ /* 0x000e240000201800 */
[----:B0-----:R0:W-:Y:S01]  /*6640*/  STG.E.128 desc[UR36][R8.64], R4 ;  /* 0x0000000408007986 */ /* 0x0011e2000c101d24 */
[----:B------:R-:W-:Y:S05]  /*6650*/  BRA `(.L_x_9937) ;  /* 0x0000000000f47947 */ /* 0x000fea0003800000 */
.L_x_9956:
[----:B------:R-:W-:-:S13]  /*6660*/  ISETP.NE.AND P0, PT, R0, 0xf, PT ;  /* 0x0000000f0000780c */ /* 0x000fda0003f05270 */
[----:B------:R-:W-:Y:S05]  /*6670*/  @!P0 BRA `(.L_x_9958) ;  /* 0x0000000000e88947 */ /* 0x000fea0003800000 */
[----:B------:R-:W-:-:S13]  /*6680*/  ISETP.NE.AND P0, PT, R0, 0x17, PT ;  /* 0x000000170000780c */ /* 0x000fda0003f05270 */
[----:B------:R-:W-:Y:S05]  /*6690*/  @!P0 BRA `(.L_x_9959) ;  /* 0x0000000000908947 */ /* 0x000fea0003800000 */
[----:B------:R-:W-:-:S13]  /*66a0*/  ISETP.NE.AND P0, PT, R0, 0x18, PT ;  /* 0x000000180000780c */ /* 0x000fda0003f05270 */
[----:B------:R-:W-:Y:S05]  /*66b0*/  @!P0 BRA `(.L_x_9960) ;  /* 0x0000000000448947 */ /* 0x000fea0003800000 */
.L_x_9936:
        /* <DEDUP_REMOVED lines=16> */
.L_x_9961:
[----:B------:R-:W-:Y:S05]  /*67c0*/  BRA `(.L_x_9937) ;  /* 0x0000000000987947 */ /* 0x000fea0003800000 */
.L_x_9960:
        /* <DEDUP_REMOVED lines=13> */
.L_x_9963:
[----:B------:R-:W-:Y:S05]  /*68a0*/  BSYNC.RECONVERGENT B0 ;  /* 0x0000000000007941 */ /* 0x000fea0003800200 */
.L_x_9962:
[----:B------:R-:W-:-:S05]  /*68b0*/  LOP3.LUT R3, R0, 0x80, R3, 0xf8, !PT ;  /* 0x0000008000037812 */ /* 0x000fca00078ef803 */
[----:B------:R0:W-:Y:S01]  /*68c0*/  STG.E.U8 desc[UR36][R8.64], R3 ;  /* 0x0000000308007986 */ /* 0x0001e2000c101124 */
[----:B------:R-:W-:Y:S05]  /*68d0*/  BRA `(.L_x_9937) ;  /* 0x0000000000547947 */ /* 0x000fea0003800000 */
.L_x_9959:
        /* <DEDUP_REMOVED lines=12> */
.L_x_9965:
[----:B------:R-:W-:Y:S01]  /*69a0*/  IMAD.MOV.U32 R0, RZ, RZ, 0x7f ;  /* 0x0000007fff007424 */ /* 0x000fe200078e00ff */
[----:B------:R-:W-:-:S04]  /*69b0*/  ISETP.GT.U32.AND P0, PT, R4, 0x7f800000, PT ;  /* 0x7f8000000400780c */ /* 0x000fc80003f04070 */
[----:B------:R-:W-:-:S09]  /*69c0*/  SEL R0, R0, 0x7c, P0 ;  /* 0x0000007c00007807 */ /* 0x000fd20000000000 */
.L_x_9966:
[----:B------:R-:W-:Y:S05]  /*69d0*/  BSYNC.RECONVERGENT B0 ;  /* 0x0000000000007941 */ /* 0x000fea0003800200 */
.L_x_9964:
[----:B------:R-:W-:-:S04]  /*69e0*/  SHF.R.U32.HI R3, RZ, 0x18, R3 ;  /* 0x00000018ff037819 */ /* 0x000fc80000011603 */
[----:B------:R-:W-:-:S05]  /*69f0*/  LOP3.LUT R3, R0, 0x80, R3, 0xf8, !PT ;  /* 0x0000008000037812 */ /* 0x000fca00078ef803 */
[----:B------:R0:W-:Y:S01]  /*6a00*/  STG.E.U8 desc[UR36][R8.64], R3 ;  /* 0x0000000308007986 */ /* 0x0001e2000c101124 */
[----:B------:R-:W-:Y:S05]  /*6a10*/  BRA `(.L_x_9937) ;  /* 0x0000000000047947 */ /* 0x000fea0003800000 */
.L_x_9958:
[----:B-----5:R0:W-:Y:S02]  /*6a20*/  STG.E.U16 desc[UR36][R8.64], R22 ;  /* 0x0000001608007986 */ /* 0x0201e4000c101524 */
.L_x_9937:
        /* <DEDUP_REMOVED lines=25> */
.L_x_9970:
[----:B------:R-:W-:-:S06]  /*6bc0*/  IMAD.U32 R5, R17, 0x10000, RZ ;  /* 0x0001000011057824 */ /* 0x000fcc00078e00ff */
[----:B------:R-:W0:Y:S02]  /*6bd0*/  F2I.S64.TRUNC R4, R5 ;  /* 0x0000000500047311 */ /* 0x000e24000020d900 */
[----:B0-----:R0:W-:Y:S01]  /*6be0*/  STG.E.U8 desc[UR36][R8.64], R4 ;  /* 0x0000000408007986 */ /* 0x0011e2000c101124 */
[----:B------:R-:W-:Y:S05]  /*6bf0*/  BRA `(.L_x_9972) ;  /* 0x0000000c006c7947 */ /* 0x000fea0003800000 */
.L_x_9969:
        /* <DEDUP_REMOVED lines=10> */
.L_x_9974:
[----:B------:R-:W-:-:S06]  /*6ca0*/  IMAD.U32 R17, R17, 0x10000, RZ ;  /* 0x0001000011117824 */ /* 0x000fcc00078e00ff */
[----:B------:R-:W0:Y:S02]  /*6cb0*/  F2I.FTZ.TRUNC.NTZ R17, R17 ;  /* 0x0000001100117305 */ /* 0x000e24000021f100 */
[----:B0-----:R0:W-:Y:S01]  /*6cc0*/  STG.E desc[UR36][R8.64], R17 ;  /* 0x0000001108007986 */ /* 0x0011e2000c101924 */
[----:B------:R-:W-:Y:S05]  /*6cd0*/  BRA `(.L_x_9972) ;  /* 0x0000000c00347947 */ /* 0x000fea0003800000 */
.L_x_9973:
[----:B------:R-:W-:-:S06]  /*6ce0*/  IMAD.U32 R17, R17, 0x10000, RZ ;  /* 0x0001000011117824 */ /* 0x000fcc00078e00ff */
[----:B------:R-:W0:Y:S02]  /*6cf0*/  F2I.FTZ.TRUNC.NTZ R17, R17 ;  /* 0x0000001100117305 */ /* 0x000e24000021f100 */
[----:B0-----:R0:W-:Y:S01]  /*6d00*/  STG.E.U16 desc[UR36][R8.64], R17 ;  /* 0x0000001108007986 */ /* 0x0011e2000c101524 */
[----:B------:R-:W-:Y:S05]  /*6d10*/  BRA `(.L_x_9972) ;  /* 0x0000000c00247947 */ /* 0x000fea0003800000 */
.L_x_9968:
        /* <DEDUP_REMOVED lines=9> */
.L_x_9976:
[----:B------:R-:W-:-:S05]  /*6db0*/  IMAD.U32 R0, R17, 0x10000, RZ ;  /* 0x0001000011007824 */ /* 0x000fca00078e00ff */
[----:B------:R-:W-:-:S05]  /*6dc0*/  F2FP.F16.F32.PACK_AB R0, RZ, R0 ;  /* 0x00000000ff00723e */ /* 0x000fca00000000ff */
[----:B------:R0:W-:Y:S01]  /*6dd0*/  STG.E.U16 desc[UR36][R8.64], R0 ;  /* 0x0000000008007986 */ /* 0x0001e2000c101524 */
[----:B------:R-:W-:Y:S05]  /*6de0*/  BRA `(.L_x_9972) ;  /* 0x0000000800f07947 */ /* 0x000fea0003800000 */
.L_x_9975:
        /* <DEDUP_REMOVED lines=10> */
.L_x_9978:
[----:B------:R-:W-:-:S05]  /*6e90*/  IMAD.U32 R17, R17, 0x10000, RZ ;  /* 0x0001000011117824 */ /* 0x000fca00078e00ff */
[----:B------:R-:W-:-:S04]  /*6ea0*/  F2FP.F16.F32.PACK_AB R3, RZ, R17 ;  /* 0x00000011ff03723e */ /* 0x000fc800000000ff */
[----:B------:R-:W-:-:S05]  /*6eb0*/  PRMT R3, R3, 0x5410, RZ ;  /* 0x0000541003037816 */ /* 0x000fca00000000ff */
[----:B------:R0:W-:Y:S01]  /*6ec0*/  STG.E desc[UR36][R8.64], R3 ;  /* 0x0000000308007986 */ /* 0x0001e2000c101924 */
[----:B------:R-:W-:Y:S05]  /*6ed0*/  BRA `(.L_x_9972) ;  /* 0x0000000800b47947 */ /* 0x000fea0003800000 */
.L_x_9977:
[----:B------:R-:W-:-:S04]  /*6ee0*/  IMAD.U32 R4, R17, 0x10000, RZ ;  /* 0x0001000011047824 */ /* 0x000fc800078e00ff */
[----:B------:R-:W-:-:S06]  /*6ef0*/  FMUL.FTZ R4, R4, 1 ;  /* 0x3f80000004047820 */ /* 0x000fcc0000410000 */
[----:B------:R-:W0:Y:S02]  /*6f00*/  F2F.F64.F32 R4, R4 ;  /* 0x0000000400047310 */ /* 0x000e240000201800 */
[----:B0-----:R0:W-:Y:S01]  /*6f10*/  STG.E.64 desc[UR36][R8.64], R4 ;  /* 0x0000000408007986 */ /* 0x0011e2000c101b24 */
[----:B------:R-:W-:Y:S05]  /*6f20*/  BRA `(.L_x_9972) ;  /* 0x0000000800a07947 */ /* 0x000fea0003800000 */
.L_x_9967:
        /* <DEDUP_REMOVED lines=14> */
.L_x_9982:
        /* <DEDUP_REMOVED lines=17> */
.L_x_9985:
[----:B------:R-:W-:-:S04]  /*7120*/  SHF.R.U32.HI R3, RZ, 0x18, R17 ;  /* 0x00000018ff037819 */ /* 0x000fc80000011611 */
[----:B------:R-:W-:-:S04]  /*7130*/  LOP3.LUT R0, R0, 0x80, R3, 0xf8, !PT ;  /* 0x0000008000007812 */ /* 0x000fc800078ef803 */
[----:B------:R-:W-:-:S07]  /*7140*/  PRMT R4, R0, 0x7610, R4 ;  /* 0x0000761000047816 */ /* 0x000fce0000000004 */
.L_x_9984:
[----:B------:R-:W-:Y:S05]  /*7150*/  BSYNC.RECONVERGENT B0 ;  /* 0x0000000000007941 */ /* 0x000fea0003800200 */
.L_x_9983:
[----:B------:R0:W-:Y:S01]  /*7160*/  STG.E.U8 desc[UR36][R8.64], R4 ;  /* 0x0000000408007986 */ /* 0x0001e2000c101124 */
[----:B------:R-:W-:Y:S05]  /*7170*/  BRA `(.L_x_9972) ;  /* 0x00000008000c7947 */ /* 0x000fea0003800000 */
.L_x_9981:
        /* <DEDUP_REMOVED lines=17> */
.L_x_9988:
[----:B------:R-:W-:-:S04]  /*7290*/  SHF.R.U32.HI R3, RZ, 0x18, R17 ;  /* 0x00000018ff037819 */ /* 0x000fc80000011611 */
[----:B------:R-:W-:-:S04]  /*72a0*/  LOP3.LUT R0, R0, 0x80, R3, 0xf8, !PT ;  /* 0x0000008000007812 */ /* 0x000fc800078ef803 */
[----:B------:R-:W-:-:S07]  /*72b0*/  PRMT R4, R0, 0x7610, R4 ;  /* 0x0000761000047816 */ /* 0x000fce0000000004 */
.L_x_9987:
[----:B------:R-:W-:Y:S05]  /*72c0*/  BSYNC.RECONVERGENT B0 ;  /* 0x0000000000007941 */ /* 0x000fea0003800200 */
.L_x_9986:
[----:B------:R0:W-:Y:S01]  /*72d0*/  STG.E.U8 desc[UR36][R8.64], R4 ;  /* 0x0000000408007986 */ /* 0x0001e2000c101124 */
[----:B------:R-:W-:Y:S05]  /*72e0*/  BRA `(.L_x_9972) ;  /* 0x0000000400b07947 */ /* 0x000fea0003800000 */
.L_x_9980:
        /* <DEDUP_REMOVED lines=22> */
.L_x_9990:
[----:B------:R-:W-:-:S06]  /*7450*/  IMAD.U32 R4, R17, 0x10000, RZ ;  /* 0x0001000011047824 */ /* 0x000fcc00078e00ff */
[----:B------:R-:W0:Y:S02]  /*7460*/  F2I.U64.TRUNC R4, R4 ;  /* 0x0000000400047311 */ /* 0x000e24000020d800 */
[----:B0-----:R0:W-:Y:S01]  /*7470*/  STG.E.64 desc[UR36][R8.64], R4 ;  /* 0x0000000408007986 */ /* 0x0011e2000c101b24 */
[----:B------:R-:W-:Y:S05]  /*7480*/  BRA `(.L_x_9972) ;  /* 0x0000000400487947 */ /* 0x000fea0003800000 */
.L_x_9989:
[----:B------:R-:W-:-:S06]  /*7490*/  IMAD.U32 R17, R17, 0x10000, RZ ;  /* 0x0001000011117824 */ /* 0x000fcc00078e00ff */
[----:B------:R-:W0:Y:S02]  /*74a0*/  F2I.FTZ.U32.TRUNC.NTZ R17, R17 ;  /* 0x0000001100117305 */ /* 0x000e24000021f000 */
[----:B0-----:R0:W-:Y:S01]  /*74b0*/  STG.E desc[UR36][R8.64], R17 ;  /* 0x0000001108007986 */ /* 0x0011e2000c101924 */
[----:B------:R-:W-:Y:S05]  /*74c0*/  BRA `(.L_x_9972) ;  /* 0x0000000400387947 */ /* 0x000fea0003800000 */
.L_x_9979:
        /* <DEDUP_REMOVED lines=11> */
.L_x_9992:
[----:B------:R-:W-:Y:S01]  /*7580*/  IMAD.U32 R17, R17, 0x10000, RZ ;  /* 0x0001000011117824 */ /* 0x000fe200078e00ff */
[----:B------:R-:W-:-:S03]  /*7590*/  CS2R R6, SRZ ;  /* 0x0000000000067805 */ /* 0x000fc6000001ff00 */
[----:B------:R-:W-:-:S06]  /*75a0*/  FMUL.FTZ R4, R17, 1 ;  /* 0x3f80000011047820 */ /* 0x000fcc0000410000 */
[----:B------:R-:W0:Y:S02]  /*75b0*/  F2F.F64.F32 R4, R4 ;  /* 0x0000000400047310 */ /* 0x000e240000201800 */
[----:B0-----:R4:W-:Y:S01]  /*75c0*/  STG.E.128 desc[UR36][R8.64], R4 ;  /* 0x0000000408007986 */ /* 0x0019e2000c101d24 */
[----:B------:R-:W-:Y:S05]  /*75d0*/  BRA `(.L_x_9972) ;  /* 0x0000000000f47947 */ /* 0x000fea0003800000 */
.L_x_9991:
[----:B------:R-:W-:-:S13]  /*75e0*/  ISETP.NE.AND P0, PT, R0, 0xf, PT ;  /* 0x0000000f0000780c */ /* 0x000fda0003f05270 */
[----:B------:R-:W-:Y:S05]  /*75f0*/  @!P0 BRA `(.L_x_9993) ;  /* 0x0000000000e88947 */ /* 0x000fea0003800000 */
[----:B------:R-:W-:-:S13]  /*7600*/  ISETP.NE.AND P0, PT, R0, 0x17, PT ;  /* 0x000000170000780c */ /* 0x000fda0003f05270 */
[----:B------:R-:W-:Y:S05]  /*7610*/  @!P0 BRA `(.L_x_9994) ;  /* 0x0000000000908947 */ /* 0x000fea0003800000 */
[----:B------:R-:W-:-:S13]  /*7620*/  ISETP.NE.AND P0, PT, R0, 0x18, PT ;  /* 0x000000180000780c */ /* 0x000fda0003f05270 */
[----:B------:R-:W-:Y:S05]  /*7630*/  @!P0 BRA `(.L_x_9995) ;  /* 0x0000000000448947 */ /* 0x000fea0003800000 */
.L_x_9971:
        /* <DEDUP_REMOVED lines=16> */
.L_x_9996:
[----:B------:R-:W-:Y:S05]  /*7740*/  BRA `(.L_x_9972) ;  /* 0x0000000000987947 */ /* 0x000fea0003800000 */
.L_x_9995:
        /* <DEDUP_REMOVED lines=13> */
.L_x_9998:
[----:B------:R-:W-:Y:S05]  /*7820*/  BSYNC.RECONVERGENT B0 ;  /* 0x0000000000007941 */ /* 0x000fea0003800200 */
.L_x_9997:
[----:B------:R-:W-:-:S05]  /*7830*/  LOP3.LUT R3, R0, 0x80, R3, 0xf8, !PT ;  /* 0x0000008000037812 */ /* 0x000fca00078ef803 */
[----:B------:R1:W-:Y:S01]  /*7840*/  STG.E.U8 desc[UR36][R8.64], R3 ;  /* 0x0000000308007986 */ /* 0x0003e2000c101124 */
[----:B------:R-:W-:Y:S05]  /*7850*/  BRA `(.L_x_9972) ;  /* 0x0000000000547947 */ /* 0x000fea0003800000 */
.L_x_9994:
        /* <DEDUP_REMOVED lines=12> */
.L_x_10000:
[----:B------:R-:W-:Y:S01]  /*7920*/  IMAD.MOV.U32 R0, RZ, RZ, 0x7f ;  /* 0x0000007fff007424 */ /* 0x000fe200078e00ff */
[----:B------:R-:W-:-:S04]  /*7930*/  ISETP.GT.U32.AND P0, PT, R4, 0x7f800000, PT ;  /* 0x7f8000000400780c */ /* 0x000fc80003f04070 */
[----:B------:R-:W-:-:S09]  /*7940*/  SEL R0, R0, 0x7c, P0 ;  /* 0x0000007c00007807 */ /* 0x000fd20000000000 */
.L_x_10001:
[----:B------:R-:W-:Y:S05]  /*7950*/  BSYNC.RECONVERGENT B0 ;  /* 0x0000000000007941 */ /* 0x000fea0003800200 */
.L_x_9999:
[----:B------:R-:W-:-:S04]  /*7960*/  SHF.R.U32.HI R3, RZ, 0x18, R3 ;  /* 0x00000018ff037819 */ /* 0x000fc80000011603 */
[----:B------:R-:W-:-:S05]  /*7970*/  LOP3.LUT R3, R0, 0x80, R3, 0xf8, !PT ;  /* 0x0000008000037812 */ /* 0x000fca00078ef803 */
[----:B------:R2:W-:Y:S01]  /*7980*/  STG.E.U8 desc[UR36][R8.64], R3 ;  /* 0x0000000308007986 */ /* 0x0005e2000c101124 */
[----:B------:R-:W-:Y:S05]  /*7990*/  BRA `(.L_x_9972) ;  /* 0x0000000000047947 */ /* 0x000fea0003800000 */
.L_x_9993:
[----:B------:R0:W-:Y:S02]  /*79a0*/  STG.E.U16 desc[UR36][R8.64], R17 ;  /* 0x0000001108007986 */ /* 0x0001e4000c101524 */
.L_x_9972:
[----:B------:R-:W-:-:S07]  /*79b0*/  VIADD R25, R25, 0x80 ;  /* 0x0000008019197836 */ /* 0x000fce0000000000 */
.L_x_9931:
[----:B------:R-:W-:Y:S05]  /*79c0*/  BSYNC.RECONVERGENT B6 ;  /* 0x0000000000067941 */ /* 0x000fea0003800200 */
.L_x_9930:
        /* <DEDUP_REMOVED lines=23> */
.L_x_10005:
[----:B-----5:R-:W-:-:S06]  /*7b40*/  IMAD.U32 R5, R18, 0x10000, RZ ;  /* 0x0001000012057824 */ /* 0x020fcc00078e00ff */
[----:B------:R-:W0:Y:S02]  /*7b50*/  F2I.S64.TRUNC R4, R5 ;  /* 0x0000000500047311 */ /* 0x000e24000020d900 */
[----:B0-----:R-:W-:Y:S01]  /*7b60*/  STG.E.U8 desc[UR36][R2.64], R4 ;  /* 0x0000000402007986 */ /* 0x001fe2000c101124 */
[----:B------:R-:W-:Y:S05]  /*7b70*/  EXIT ;  /* 0x000000000000794d */ /* 0x000fea0003800000 */
.L_x_10004:
        /* <DEDUP_REMOVED lines=10> */
.L_x_10008:
[----:B-----5:R-:W-:-:S04]  /*7c20*/  IMAD.U32 R18, R18, 0x10000, RZ ;  /* 0x0001000012127824 */ /* 0x020fc800078e00ff */
[----:B------:R-:W0:Y:S02]  /*7c30*/  F2I.FTZ.TRUNC.NTZ R5, R18 ;  /* 0x0000001200057305 */ /* 0x000e24000021f100 */
[----:B0-----:R-:W-:Y:S01]  /*7c40*/  STG.E desc[UR36][R2.64], R5 ;  /* 0x0000000502007986 */ /* 0x001fe2000c101924 */
[----:B------:R-:W-:Y:S05]  /*7c50*/  EXIT ;  /* 0x000000000000794d */ /* 0x000fea0003800000 */
.L_x_10007:
[----:B-----5:R-:W-:-:S04]  /*7c60*/  IMAD.U32 R18, R18, 0x10000, RZ ;  /* 0x0001000012127824 */ /* 0x020fc800078e00ff */
[----:B------:R-:W0:Y:S02]  /*7c70*/  F2I.FTZ.TRUNC.NTZ R5, R18 ;  /* 0x0000001200057305 */ /* 0x000e24000021f100 */
[----:B0-----:R-:W-:Y:S01]  /*7c80*/  STG.E.U16 desc[UR36][R2.64], R5 ;  /* 0x0000000502007986 */ /* 0x001fe2000c101524 */
[----:B------:R-:W-:Y:S05]  /*7c90*/  EXIT ;  /* 0x000000000000794d */ /* 0x000fea0003800000 */
.L_x_10003:
        /* <DEDUP_REMOVED lines=9> */
.L_x_10010:
[----:B-----5:R-:W-:-:S05]  /*7d30*/  IMAD.U32 R0, R18, 0x10000, RZ ;  /* 0x0001000012007824 */ /* 0x020fca00078e00ff */
[----:B------:R-:W-:-:S05]  /*7d40*/  F2FP.F16.F32.PACK_AB R0, RZ, R0 ;  /* 0x00000000ff00723e */ /* 0x000fca00000000ff */
[----:B------:R-:W-:Y:S01]  /*7d50*/  STG.E.U16 desc[UR36][R2.64], R0 ;  /* 0x0000000002007986 */ /* 0x000fe2000c101524 */
[----:B------:R-:W-:Y:S05]  /*7d60*/  EXIT ;  /* 0x000000000000794d */ /* 0x000fea0003800000 */
.L_x_10009:
        /* <DEDUP_REMOVED lines=10> */
.L_x_10012:
[----:B-----5:R-:W-:-:S05]  /*7e10*/  IMAD.U32 R18, R18, 0x10000, RZ ;  /* 0x0001000012127824 */ /* 0x020fca00078e00ff */
[----:B------:R-:W-:-:S04]  /*7e20*/  F2FP.F16.F32.PACK_AB R5, RZ, R18 ;  /* 0x00000012ff05723e */ /* 0x000fc800000000ff */
[----:B------:R-:W-:-:S05]  /*7e30*/  PRMT R5, R5, 0x5410, RZ ;  /* 0x0000541005057816 */ /* 0x000fca00000000ff */
[----:B------:R-:W-:Y:S01]  /*7e40*/  STG.E desc[UR36][R2.64], R5 ;  /* 0x0000000502007986 */ /* 0x000fe2000c101924 */
[----:B------:R-:W-:Y:S05]  /*7e50*/  EXIT ;  /* 0x000000000000794d */ /* 0x000fea0003800000 */
.L_x_10011:
[----:B-----5:R-:W-:-:S04]  /*7e60*/  IMAD.U32 R4, R18, 0x10000, RZ ;  /* 0x0001000012047824 */ /* 0x020fc800078e00ff */
[----:B------:R-:W-:-:S06]  /*7e70*/  FMUL.FTZ R4, R4, 1 ;  /* 0x3f80000004047820 */ /* 0x000fcc0000410000 */
[----:B------:R-:W0:Y:S02]  /*7e80*/  F2F.F64.F32 R4, R4 ;  /* 0x0000000400047310 */ /* 0x000e240000201800 */
[----:B0-----:R-:W-:Y:S01]  /*7e90*/  STG.E.64 desc[UR36][R2.64], R4 ;  /* 0x0000000402007986 */ /* 0x001fe2000c101b24 */
[----:B------:R-:W-:Y:S05]  /*7ea0*/  EXIT ;  /* 0x000000000000794d */ /* 0x000fea0003800000 */
.L_x_10002:
        /* <DEDUP_REMOVED lines=14> */
.L_x_10016:
        /* <DEDUP_REMOVED lines=18> */
.L_x_10019:
[----:B------:R-:W-:-:S04]  /*80b0*/  SHF.R.U32.HI R5, RZ, 0x18, R5 ;  /* 0x00000018ff057819 */ /* 0x000fc80000011605 */
[----:B------:R-:W-:-:S07]  /*80c0*/  LOP3.LUT R0, R0, 0x80, R5, 0xf8, !PT ;  /* 0x0000008000007812 */ /* 0x000fce00078ef805 */
.L_x_10018:
[----:B------:R-:W-:Y:S05]  /*80d0*/  BSYNC.RECONVERGENT B0 ;  /* 0x0000000000007941 */ /* 0x000fea0003800200 */
.L_x_10017:
[----:B------:R-:W-:Y:S01]  /*80e0*/  STG.E.U8 desc[UR36][R2.64], R0 ;  /* 0x0000000002007986 */ /* 0x000fe2000c101124 */
[----:B------:R-:W-:Y:S05]  /*80f0*/  EXIT ;  /* 0x000000000000794d */ /* 0x000fea0003800000 */
.L_x_10015:
        /* <DEDUP_REMOVED lines=18> */
.L_x_10022:
[----:B------:R-:W-:-:S04]  /*8220*/  SHF.R.U32.HI R5, RZ, 0x18, R5 ;  /* 0x00000018ff057819 */ /* 0x000fc80000011605 */
[----:B------:R-:W-:-:S07]  /*8230*/  LOP3.LUT R0, R0, 0x80, R5, 0xf8, !PT ;  /* 0x0000008000007812 */ /* 0x000fce00078ef805 */
.L_x_10021:
[----:B------:R-:W-:Y:S05]  /*8240*/  BSYNC.RECONVERGENT B0 ;  /* 0x0000000000007941 */ /* 0x000fea0003800200 */
.L_x_10020:
[----:B------:R-:W-:Y:S01]  /*8250*/  STG.E.U8 desc[UR36][R2.64], R0 ;  /* 0x0000000002007986 */ /* 0x000fe2000c101124 */
[----:B------:R-:W-:Y:S05]  /*8260*/  EXIT ;  /* 0x000000000000794d */ /* 0x000fea0003800000 */
.L_x_10014:
        /* <DEDUP_REMOVED lines=22> */
.L_x_10024:
[----:B-----5:R-:W-:-:S06]  /*83d0*/  IMAD.U32 R4, R18, 0x10000, RZ ;  /* 0x0001000012047824 */ /* 0x020fcc00078e00ff */
[----:B------:R-:W0:Y:S02]  /*83e0*/  F2I.U64.TRUNC R4, R4 ;  /* 0x0000000400047311 */ /* 0x000e24000020d800 */
[----:B0-----:R-:W-:Y:S01]  /*83f0*/  STG.E.64 desc[UR36][R2.64], R4 ;  /* 0x0000000402007986 */ /* 0x001fe2000c101b24 */
[----:B------:R-:W-:Y:S05]  /*8400*/  EXIT ;  /* 0x000000000000794d */ /* 0x000fea0003800000 */
.L_x_10023:
[----:B-----5:R-:W-:-:S04]  /*8410*/  IMAD.U32 R18, R18, 0x10000, RZ ;  /* 0x0001000012127824 */ /* 0x020fc800078e00ff */
[----:B------:R-:W0:Y:S02]  /*8420*/  F2I.FTZ.U32.TRUNC.NTZ R5, R18 ;  /* 0x0000001200057305 */ /* 0x000e24000021f000 */
[----:B0-----:R-:W-:Y:S01]  /*8430*/  STG.E desc[UR36][R2.64], R5 ;  /* 0x0000000502007986 */ /* 0x001fe2000c101924 */
[----:B------:R-:W-:Y:S05]  /*8440*/  EXIT ;  /* 0x000000000000794d */ /* 0x000fea0003800000 */
.L_x_10013:
        /* <DEDUP_REMOVED lines=11> */
.L_x_10026:
[----:B-----5:R-:W-:Y:S01]  /*8500*/  IMAD.U32 R18, R18, 0x10000, RZ ;  /* 0x0001000012127824 */ /* 0x020fe200078e00ff */
[----:B------:R-:W-:-:S03]  /*8510*/  CS2R R6, SRZ ;  /* 0x0000000000067805 */ /* 0x000fc6000001ff00 */
[----:B------:R-:W-:-:S06]  /*8520*/  FMUL.FTZ R4, R18, 1 ;  /* 0x3f80000012047820 */ /* 0x000fcc0000410000 */
[----:B------:R-:W0:Y:S02]  /*8530*/  F2F.F64.F32 R4, R4 ;  /* 0x0000000400047310 */ /* 0x000e240000201800 */
[----:B0-----:R-:W-:Y:S01]  /*8540*/  STG.E.128 desc[UR36][R2.64], R4 ;  /* 0x0000000402007986 */ /* 0x001fe2000c101d24 */
[----:B------:R-:W-:Y:S05]  /*8550*/  EXIT ;  /* 0x000000000000794d */ /* 0x000fea0003800000 */
.L_x_10025:
[----:B------:R-:W-:-:S13]  /*8560*/  ISETP.NE.AND P0, PT, R0, 0xf, PT ;  /* 0x0000000f0000780c */ /* 0x000fda0003f05270 */
[----:B------:R-:W-:Y:S05]  /*8570*/  @!P0 BRA `(.L_x_10027) ;  /* 0x0000000000e88947 */ /* 0x000fea0003800000 */
[----:B------:R-:W-:-:S13]  /*8580*/  ISETP.NE.AND P0, PT, R0, 0x17, PT ;  /* 0x000000170000780c */ /* 0x000fda0003f05270 */
[----:B------:R-:W-:Y:S05]  /*8590*/  @!P0 BRA `(.L_x_10028) ;  /* 0x0000000000908947 */ /* 0x000fea0003800000 */
[----:B------:R-:W-:-:S13]  /*85a0*/  ISETP.NE.AND P0, PT, R0, 0x18, PT ;  /* 0x000000180000780c */ /* 0x000fda0003f05270 */
[----:B------:R-:W-:Y:S05]  /*85b0*/  @!P0 BRA `(.L_x_10029) ;  /* 0x0000000000448947 */ /* 0x000fea0003800000 */
.L_x_10006:
        /* <DEDUP_REMOVED lines=16> */
.L_x_10030:
[----:B------:R-:W-:Y:S05]  /*86c0*/  EXIT ;  /* 0x000000000000794d */ /* 0x000fea0003800000 */
.L_x_10029:
        /* <DEDUP_REMOVED lines=13> */
.L_x_10032:
[----:B------:R-:W-:Y:S05]  /*87a0*/  BSYNC.RECONVERGENT B0 ;  /* 0x0000000000007941 */ /* 0x000fea0003800200 */
.L_x_10031:
[----:B------:R-:W-:-:S05]  /*87b0*/  LOP3.LUT R5, R0, 0x80, R5, 0xf8, !PT ;  /* 0x0000008000057812 */ /* 0x000fca00078ef805 */
[----:B------:R-:W-:Y:S01]  /*87c0*/  STG.E.U8 desc[UR36][R2.64], R5 ;  /* 0x0000000502007986 */ /* 0x000fe2000c101124 */
[----:B------:R-:W-:Y:S05]  /*87d0*/  EXIT ;  /* 0x000000000000794d */ /* 0x000fea0003800000 */
.L_x_10028:
        /* <DEDUP_REMOVED lines=12> */
.L_x_10034:
[----:B------:R-:W-:Y:S01]  /*88a0*/  IMAD.MOV.U32 R0, RZ, RZ, 0x7f ;  /* 0x0000007fff007424 */ /* 0x000fe200078e00ff */
[----:B------:R-:W-:-:S04]  /*88b0*/  ISETP.GT.U32.AND P0, PT, R4, 0x7f800000, PT ;  /* 0x7f8000000400780c */ /* 0x000fc80003f04070 */
[----:B------:R-:W-:-:S09]  /*88c0*/  SEL R0, R0, 0x7c, P0 ;  /* 0x0000007c00007807 */ /* 0x000fd20000000000 */
.L_x_10035:
[----:B------:R-:W-:Y:S05]  /*88d0*/  BSYNC.RECONVERGENT B0 ;  /* 0x0000000000007941 */ /* 0x000fea0003800200 */
.L_x_10033:
[----:B------:R-:W-:-:S04]  /*88e0*/  SHF.R.U32.HI R5, RZ, 0x18, R5 ;  /* 0x00000018ff057819 */ /* 0x000fc80000011605 */
[----:B------:R-:W-:-:S05]  /*88f0*/  LOP3.LUT R5, R0, 0x80, R5, 0xf8, !PT ;  /* 0x0000008000057812 */ /* 0x000fca00078ef805 */
[----:B------:R-:W-:Y:S01]  /*8900*/  STG.E.U8 desc[UR36][R2.64], R5 ;  /* 0x0000000502007986 */ /* 0x000fe2000c101124 */
[----:B------:R-:W-:Y:S05]  /*8910*/  EXIT ;  /* 0x000000000000794d */ /* 0x000fea0003800000 */
.L_x_10027:
[----:B-----5:R-:W-:Y:S01]  /*8920*/  STG.E.U16 desc[UR36][R2.64], R18 ;  /* 0x0000001202007986 */ /* 0x020fe2000c101524 */
[----:B------:R-:W-:Y:S05]  /*8930*/  EXIT ;  /* 0x000000000000794d */ /* 0x000fea0003800000 */
.L_x_10036:
        /* <DEDUP_REMOVED lines=12> */
.L_x_35891:


//--------------------- .text._ZN2at6native18elementwise_kernelILi128ELi4EZNS0_22gpu_kernel_impl_nocastIZZZNS0_21clamp_min_kernel_cudaERNS_18TensorIteratorBaseERKN3c106ScalarEENKUlvE_clEvENKUlvE7_clEvEUlNS5_8BFloat16EE_EEvS4_RKT_EUliE_EEviT1_ --------------------------
	.section	.text._ZN2at6native18elementwise_kernelILi128ELi4EZNS0_22gpu_kernel_impl_nocastIZZZNS0_21clamp_min_kernel_cudaERNS_18TensorIteratorBaseERKN3c106ScalarEENKUlvE_clEvENKUlvE7_clEvEUlNS5_8BFloat16EE_EEvS4_RKT_EUliE_EEviT1_,"ax",@progbits
	.align	128
        .global         _ZN2at6native18elementwise_kernelILi128ELi4EZNS0_22gpu_kernel_impl_nocastIZZZNS0_21clamp_min_kernel_cudaERNS_18TensorIteratorBaseERKN3c106ScalarEENKUlvE_clEvENKUlvE7_clEvEUlNS5_8BFloat16EE_EEvS4_RKT_EUliE_EEviT1_
        .type           _ZN2at6native18elementwise_kernelILi128ELi4EZNS0_22gpu_kernel_impl_nocastIZZZNS0_21clamp_min_kernel_cudaERNS_18TensorIteratorBaseERKN3c106ScalarEENKUlvE_clEvENKUlvE7_clEvEUlNS5_8BFloat16EE_EEvS4_RKT_EUliE_EEviT1_,@function
        .size           _ZN2at6native18elementwise_kernelILi128ELi4EZNS0_22gpu_kernel_impl_nocastIZZZNS0_21clamp_min_kernel_cudaERNS_18TensorIteratorBaseERKN3c106ScalarEENKUlvE_clEvENKUlvE7_clEvEUlNS5_8BFloat16EE_EEvS4_RKT_EUliE_EEviT1_,(.L_x_35892 - _ZN2at6native18elementwise_kernelILi128ELi4EZNS0_22gpu_kernel_impl_nocastIZZZNS0_21clamp_min_kernel_cudaERNS_18TensorIteratorBaseERKN3c106ScalarEENKUlvE_clEvENKUlvE7_clEvEUlNS5_8BFloat16EE_EEvS4_RKT_EUliE_EEviT1_)
        .other          _ZN2at6native18elementwise_kernelILi128ELi4EZNS0_22gpu_kernel_impl_nocastIZZZNS0_21clamp_min_kernel_cudaERNS_18TensorIteratorBaseERKN3c106ScalarEENKUlvE_clEvENKUlvE7_clEvEUlNS5_8BFloat16EE_EEvS4_RKT_EUliE_EEviT1_,@"STO_CUDA_ENTRY STV_DEFAULT"
_ZN2at6native18elementwise_kernelILi128ELi4EZNS0_22gpu_kernel_impl_nocastIZZZNS0_21clamp_min_kernel_cudaERNS_18TensorIteratorBaseERKN3c106ScalarEENKUlvE_clEvENKUlvE7_clEvEUlNS5_8BFloat16EE_EEvS4_RKT_EUliE_EEviT1_:
.text._ZN2at6native18elementwise_kernelILi128ELi4EZNS0_22gpu_kernel_impl_nocastIZZZNS0_21clamp_min_kernel_cudaERNS_18TensorIteratorBaseERKN3c106ScalarEENKUlvE_clEvENKUlvE7_clEvEUlNS5_8BFloat16EE_EEvS4_RKT_EUliE_EEviT1_:
        /* <DEDUP_REMOVED lines=22> */
[----:B------:R-:W-:-:S04]  /*0160*/  @!P0 FMNMX.FTZ R11, R2, R11, !PT ;  /* 0x0000000b020b8209 */ /* 0x000fc80007810000 */
        /* <DEDUP_REMOVED lines=13> */
[----:B------:R-:W-:-:S04]  /*0240*/  @!P0 FMNMX.FTZ R2, R11, R2, !PT ;  /* 0x000000020b028209 */ /* 0x000fc80007810000 */
[----:B------:R-:W-:-:S04]  /*0250*/  @!P0 F2FP.BF16.F32.PACK_AB R2, RZ, R2 ;  /* 0x00000002ff02823e */ /* 0x000fc800000010ff */
[----:B------:R-:W-:-:S05]  /*0260*/  @!P0 PRMT R9, R2, 0x7610, R9 ;  /* 0x0000761002098816 */ /* 0x000fca0000000009 */
[----:B0-----:R0:W-:Y:S02]  /*0270*/  STG.E.U16 desc[UR6][R6.64], R9 ;  /* 0x0000000906007986 */ /* 0x0011e4000c101506 */
.L_x_10040:
[----:B------:R-:W-:-:S13]  /*0280*/  ISETP.GE.AND P0, PT, R3, UR4, PT ;  /* 0x0000000403007c0c */ /* 0x000fda000bf06270 */
[----:B------:R-:W-:Y:S05]  /*0290*/  @P0 BREAK.RELIABLE B1 ;  /* 0x0000000000010942 */ /* 0x000fea0003800100 */
[----:B------:R-:W-:Y:S05]  /*02a0*/  @P0 BRA `(.L_x_10041) ;  /* 0x0000000000300947 */ /* 0x000fea0003800000 */
[----:B------:R-:W-:Y:S05]  /*02b0*/  BSYNC.RELIABLE B1 ;  /* 0x0000000000017941 */ /* 0x000fea0003800100 */
.L_x_10039:
        /* <DEDUP_REMOVED lines=9> */
[----:B------:R-:W-:-:S05]  /*0350*/  @!P0 PRMT R9, R2, 0x7610, R9 ;  /* 0x0000761002098816 */ /* 0x000fca0000000009 */
[----:B0-----:R1:W-:Y:S02]  /*0360*/  STG.E.U16 desc[UR6][R6.64], R9 ;  /* 0x0000000906007986 */ /* 0x0013e4000c101506 */
.L_x_10041:
[----:B------:R-:W-:Y:S05]  /*0370*/  BSYNC.RECONVERGENT B0 ;  /* 0x0000000000007941 */ /* 0x000fea0003800200 */
.L_x_10038:
        /* <DEDUP_REMOVED lines=9> */
[----:B------:R-:W-:-:S04]  /*0410*/  @!P0 FMNMX.FTZ R6, R9, R6, !PT ;  /* 0x0000000609068209 */ /* 0x000fc80007810000 */
[----:B------:R-:W-:-:S04]  /*0420*/  @!P0 F2FP.BF16.F32.PACK_AB R6, RZ, R6 ;  /* 0x00000006ff06823e */ /* 0x000fc800000010ff */
[----:B------:R-:W-:-:S05]  /*0430*/  @!P0 PRMT R7, R6, 0x7610, R7 ;  /* 0x0000761006078816 */ /* 0x000fca0000000007 */
[----:B0-----:R-:W-:Y:S01]  /*0440*/  STG.E.U16 desc[UR6][R4.64], R7 ;  /* 0x0000000704007986 */ /* 0x001fe2000c101506 */
[----:B------:R-:W-:Y:S05]  /*0450*/  EXIT ;  /* 0x000000000000794d */ /* 0x000fea0003800000 */
.L_x_10037:
        /* <DEDUP_REMOVED lines=306> */
.L_x_10045:
        /* <DEDUP_REMOVED lines=9> */
[----:B------:R-:W-:Y:S02]  /*1810*/  @!P0 FMNMX.FTZ R9, R8, R9, !PT ;  /* 0x0000000908098209 */ /* 0x000fe40007810000 */
        /* <DEDUP_REMOVED lines=306> */
.L_x_10047:
        /* <DEDUP_REMOVED lines=9> */
[----:B------:R-:W-:Y:S02]  /*2bd0*/  @!P0 FMNMX.FTZ R9, R8, R9, !PT ;  /* 0x0000000908098209 */ /* 0x000fe40007810000 */
[----:B0-----:R-:W-:Y:S02]  /*2be0*/  IADD3 R8, P1, PT, R5, UR8, RZ ;  /* 0x0000000805087c10 */ /* 0x001fe4000ff3e0ff */
[----:B------:R-:W-:Y:S02]  /*2bf0*/  @!P0 F2FP.BF16.F32.PACK_AB R5, RZ, R9 ;  /* 0x00000009ff05823e */ /* 0x000fe400000010ff */
[----:B------:R-:W-:Y:S02]  /*2c00*/  IADD3.X R9, PT, PT, RZ, UR9, RZ, P1, !PT ;  /* 0x00000009ff097c10 */ /* 0x000fe40008ffe4ff */
[----:B------:R-:W-:-:S05]  /*2c10*/  @!P0 PRMT R11, R5, 0x7610, R11 ;  /* 0x00007610050b8816 */ /* 0x000fca000000000b */
[----:B------:R0:W-:Y:S02]  /*2c20*/  STG.E.U16 desc[UR6][R8.64], R11 ;  /* 0x0000000b08007986 */ /* 0x0001e4000c101506 */
.L_x_10044:
[----:B------:R-:W-:-:S13]  /*2c30*/  ISETP.GE.AND P0, PT, R3, UR4, PT ;  /* 0x0000000403007c0c */ /* 0x000fda000bf06270 */
[----:B------:R-:W-:Y:S05]  /*2c40*/  @P0 BREAK.RELIABLE B1 ;  /* 0x0000000000010942 */ /* 0x000fea0003800100 */
[----:B------:R-:W-:Y:S05]  /*2c50*/  @P0 BRA `(.L_x_10046) ;  /* 0x0000001000e80947 */ /* 0x000fea0003800000 */
[----:B------:R-:W-:Y:S05]  /*2c60*/  BSYNC.RELIABLE B1 ;  /* 0x0000000000017941 */ /* 0x000fea0003800100 */
.L_x_10043:
        /* <DEDUP_REMOVED lines=298> */
.L_x_10048:
        /* <DEDUP_REMOVED lines=13> */
[----:B------:R-:W-:-:S05]  /*3fe0*/  @!P0 PRMT R11, R5, 0x7610, R11 ;  /* 0x00007610050b8816 */ /* 0x000fca000000000b */
[----:B------:R1:W-:Y:S02]  /*3ff0*/  STG.E.U16 desc[UR6][R8.64], R11 ;  /* 0x0000000b08007986 */ /* 0x0003e4000c101506 */
.L_x_10046:
[----:B------:R-:W-:Y:S05]  /*4000*/  BSYNC.RECONVERGENT B0 ;  /* 0x0000000000007941 */ /* 0x000fea0003800200 */
.L_x_10042:
        /* <DEDUP_REMOVED lines=301> */
.L_x_10049:
[----:B------:R-:W0:Y:S02]  /*52e0*/  LDCU.128 UR8, c[0x0][0x580] ;  /* 0x0000b000ff0877ac */ /* 0x000e240008000c00 */
[----:B0-----:R-:W-:-:S04]  /*52f0*/  IADD3 R4, P0, PT, R4, UR10, RZ ;  /* 0x0000000a04047c10 */ /* 0x001fc8000ff1e0ff */
[----:B------:R-:W-:-:S05]  /*5300*/  IADD3.X R5, PT, PT, RZ, UR11, RZ, P0, !PT ;  /* 0x0000000bff057c10 */ /* 0x000fca00087fe4ff */
[----:B------:R-:W2:Y:S02]  /*5310*/  LDG.E.U16 R7, desc[UR6][R4.64] ;  /* 0x0000000604077981 */ /* 0x000ea4000c1e1500 */
[----:B--2---:R-:W-:-:S04]  /*5320*/  SHF.L.U32 R2, R7, 0x10, RZ ;  /* 0x0000001007027819 */ /* 0x004fc800000006ff */
[----:B------:R-:W-:-:S13]  /*5330*/  FSETP.NAN.FTZ.AND P0, PT, |R2|, |R2|, PT ;  /* 0x400000020200720b */ /* 0x000fda0003f18200 */
[----:B----4-:R-:W-:-:S04]  /*5340*/  @!P0 SHF.L.U32 R9, R0, 0x10, RZ ;  /* 0x0000001000098819 */ /* 0x010fc800000006ff */
[----:B------:R-:W-:Y:S02]  /*5350*/  @!P0 FMNMX.FTZ R0, R9, R2, !PT ;  /* 0x0000000209008209 */ /* 0x000fe40007810000 */
[----:B------:R-:W-:Y:S02]  /*5360*/  IADD3 R2, P1, PT, R3, UR8, RZ ;  /* 0x0000000803027c10 */ /* 0x000fe4000ff3e0ff */
[----:B------:R-:W-:Y:S02]  /*5370*/  @!P0 F2FP.BF16.F32.PACK_AB R0, RZ, R0 ;  /* 0x00000000ff00823e */ /* 0x000fe400000010ff */
[----:B------:R-:W-:Y:S02]  /*5380*/  IADD3.X R3, PT, PT, RZ, UR9, RZ, P1, !PT ;  /* 0x00000009ff037c10 */ /* 0x000fe40008ffe4ff */
[----:B------:R-:W-:-:S05]  /*5390*/  @!P0 PRMT R7, R0, 0x7610, R7 ;  /* 0x0000761000078816 */ /* 0x000fca0000000007 */
[----:B------:R-:W-:Y:S01]  /*53a0*/  STG.E.U16 desc[UR6][R2.64], R7 ;  /* 0x0000000702007986 */ /* 0x000fe2000c101506 */
[----:B------:R-:W-:Y:S05]  /*53b0*/  EXIT ;  /* 0x000000000000794d */ /* 0x000fea0003800000 */
.L_x_10050:
        /* <DEDUP_REMOVED lines=12> */
.L_x_35892:


//--------------------- .text._ZN2at6native27unrolled_elementwise_kernelIZZZNS0_21clamp_min_kernel_cudaERNS_18TensorIteratorBaseERKN3c106ScalarEENKUlvE_clEvENKUlvE7_clEvEUlNS4_8BFloat16EE_St5arrayIPcLm2EELi4E23TrivialOffsetCalculatorILi1EjESG_NS0_6memory15LoadWithoutCastENSH_16StoreWithoutCastEEEviT_T0_T2_T3_T4_T5_ --------------------------
	.section	.text._ZN2at6native27unrolled_elementwise_kernelIZZZNS0_21clamp_min_kernel_cudaERNS_18TensorIteratorBaseERKN3c106ScalarEENKUlvE_clEvENKUlvE7_clEvEUlNS4_8BFloat16EE_St5arrayIPcLm2EELi4E23TrivialOffsetCalculatorILi1EjESG_NS0_6memory15LoadWithoutCastENSH_16StoreWithoutCastEEEviT_T0_T2_T3_T4_T5_,"ax",@progbits
	.align	128
        .global         _ZN2at6native27unrolled_elementwise_kernelIZZZNS0_21clamp_min_kernel_cudaERNS_18TensorIteratorBaseERKN3c106ScalarEENKUlvE_clEvENKUlvE7_clEvEUlNS4_8BFloat16EE_St5arrayIPcLm2EELi4E23TrivialOffsetCalculatorILi1EjESG_NS0_6memory15LoadWithoutCastENSH_16StoreWithoutCastEEEviT_T0_T2_T3_T4_T5_
        .type           _ZN2at6native27unrolled_elementwise_kernelIZZZNS0_21clamp_min_kernel_cudaERNS_18TensorIteratorBaseERKN3c106ScalarEENKUlvE_clEvENKUlvE7_clEvEUlNS4_8BFloat16EE_St5arrayIPcLm2EELi4E23TrivialOffsetCalculatorILi1EjESG_NS0_6memory15LoadWithoutCastENSH_16StoreWithoutCastEEEviT_T0_T2_T3_T4_T5_,@function
        .size           _ZN2at6native27unrolled_elementwise_kernelIZZZNS0_21clamp_min_kernel_cudaERNS_18TensorIteratorBaseERKN3c106ScalarEENKUlvE_clEvENKUlvE7_clEvEUlNS4_8BFloat16EE_St5arrayIPcLm2EELi4E23TrivialOffsetCalculatorILi1EjESG_NS0_6memory15LoadWithoutCastENSH_16StoreWithoutCastEEEviT_T0_T2_T3_T4_T5_,(.L_x_35893 - _ZN2at6native27unrolled_elementwise_kernelIZZZNS0_21clamp_min_kernel_cudaERNS_18TensorIteratorBaseERKN3c106ScalarEENKUlvE_clEvENKUlvE7_clEvEUlNS4_8BFloat16EE_St5arrayIPcLm2EELi4E23TrivialOffsetCalculatorILi1EjESG_NS0_6memory15LoadWithoutCastENSH_16StoreWithoutCastEEEviT_T0_T2_T3_T4_T5_)
        .other          _ZN2at6native27unrolled_elementwise_kernelIZZZNS0_21clamp_min_kernel_cudaERNS_18TensorIteratorBaseERKN3c106ScalarEENKUlvE_clEvENKUlvE7_clEvEUlNS4_8BFloat16EE_St5arrayIPcLm2EELi4E23TrivialOffsetCalculatorILi1EjESG_NS0_6memory15LoadWithoutCastENSH_16StoreWithoutCastEEEviT_T0_T2_T3_T4_T5_,@"STO_CUDA_ENTRY STV_DEFAULT"
_ZN2at6native27unrolled_elementwise_kernelIZZZNS0_21clamp_min_kernel_cudaERNS_18TensorIteratorBaseERKN3c106ScalarEENKUlvE_clEvENKUlvE7_clEvEUlNS4_8BFloat16EE_St5arrayIPcLm2EELi4E23TrivialOffsetCalculatorILi1EjESG_NS0_6memory15LoadWithoutCastENSH_16StoreWithoutCastEEEviT_T0_T2_T3_T4_T5_:
.text._ZN2at6native27unrolled_elementwise_kernelIZZZNS0_21clamp_min_kernel_cudaERNS_18TensorIteratorBaseERKN3c106ScalarEENKUlvE_clEvENKUlvE7_clEvEUlNS4_8BFloat16EE_St5arrayIPcLm2EELi4E23TrivialOffsetCalculatorILi1EjESG_NS0_6memory15LoadWithoutCastENSH_16StoreWithoutCastEEEviT_T0_T2_T3_T4_T5_:
        /* <DEDUP_REMOVED lines=52> */
[----:B------:R-:W-:-:S04]  /*0340*/  @!P4 FMNMX.FTZ R10, R13, R10, !PT ;  /* 0x0000000a0d0ac209 */ /* 0x000fc80007810000 */
[----:B------:R-:W-:-:S04]  /*0350*/  @!P4 F2FP.BF16.F32.PACK_AB R10, RZ, R10 ;  /* 0x0000000aff0ac23e */ /* 0x000fc800000010ff */
[----:B------:R-:W-:-:S07]  /*0360*/  @!P4 PRMT R9, R10, 0x7610, R9 ;  /* 0x000076100a09c816 */ /* 0x000fce0000000009 */
.L_x_10052:
[----:B------:R-:W-:Y:S05]  /*0370*/  BSYNC.RECONVERGENT B0 ;  /* 0x0000000000007941 */ /* 0x000fea0003800200 */
.L_x_10051:
[----:B------:R-:W-:Y:S04]  /*0380*/  BSSY.RECONVERGENT B0, `(.L_x_10053) ;  /* 0x0000008000007945 */ /* 0x000fe80003800200 */
[----:B------:R-:W-:Y:S05]  /*0390*/  @P5 BRA `(.L_x_10054) ;  /* 0x0000000000185947 */ /* 0x000fea0003800000 */
[----:B-----5:R-:W-:-:S04]  /*03a0*/  SHF.L.U32 R10, R7, 0x10, RZ ;  /* 0x00000010070a7819 */ /* 0x020fc800000006ff */
[----:B------:R-:W-:-:S13]  /*03b0*/  FSETP.NAN.FTZ.AND P4, PT, |R10|, |R10|, PT ;  /* 0x4000000a0a00720b */ /* 0x000fda0003f98200 */
[----:B0-----:R-:W-:-:S05]  /*03c0*/  @!P4 IMAD.U32 R13, R11, 0x10000, RZ ;  /* 0x000100000b0dc824 */ /* 0x001fca00078e00ff */
[----:B------:R-:W-:-:S04]  /*03d0*/  @!P4 FMNMX.FTZ R10, R13, R10, !PT ;  /* 0x0000000a0d0ac209 */ /* 0x000fc80007810000 */
[----:B------:R-:W-:-:S04]  /*03e0*/  @!P4 F2FP.BF16.F32.PACK_AB R10, RZ, R10 ;  /* 0x0000000aff0ac23e */ /* 0x000fc800000010ff */
[----:B------:R-:W-:-:S07]  /*03f0*/  @!P4 PRMT R7, R10, 0x7610, R7 ;  /* 0x000076100a07c816 */ /* 0x000fce0000000007 */
.L_x_10054:
[----:B------:R-:W-:Y:S05]  /*0400*/  BSYNC.RECONVERGENT B0 ;  /* 0x0000000000007941 */ /* 0x000fea0003800200 */
.L_x_10053:
        /* <DEDUP_REMOVED lines=8> */
.L_x_10056:
[----:B------:R-:W-:Y:S05]  /*0490*/  BSYNC.RECONVERGENT B0 ;  /* 0x0000000000007941 */ /* 0x000fea0003800200 */
.L_x_10055:
        /* <DEDUP_REMOVED lines=8> */
.L_x_10058:
[----:B------:R-:W-:Y:S05]  /*0520*/  BSYNC.RECONVERGENT B0 ;  /* 0x0000000000007941 */ /* 0x000fea0003800200 */
.L_x_10057:
        /* <DEDUP_REMOVED lines=13> */
.L_x_10060:
[----:B------:R-:W-:Y:S05]  /*0600*/  BSYNC.RECONVERGENT B0 ;  /* 0x0000000000007941 */ /* 0x000fea0003800200 */
.L_x_10059:
[----:B------:R-:W-:-:S13]  /*0610*/  ISETP.GE.AND P0, PT, R3, R2, PT ;  /* 0x000000020300720c */ /* 0x000fda0003f06270 */
[----:B------:R-:W-:Y:S05]  /*0620*/  @P0 EXIT ;  /* 0x000000000000094d */ /* 0x000fea0003800000 */
[----:B-12---:R-:W1:Y:S01]  /*0630*/  LDC.64 R4, c[0x0][0x398] ;  /* 0x0000e600ff047b82 */ /* 0x006e620000000a00 */
[----:B------:R-:W-:-:S04]  /*0640*/  IMAD R3, R0, 0x200, R3 ;  /* 0x0000020000037824 */ /* 0x000fc800078e0203 */
[----:B-1----:R-:W-:-:S05]  /*0650*/  IMAD.WIDE.U32 R2, R3, 0x2, R4 ;  /* 0x0000000203027825 */ /* 0x002fca00078e0004 */
[----:B------:R-:W-:Y:S01]  /*0660*/  STG.E.U16 desc[UR4][R2.64], R6 ;  /* 0x0000000602007986 */ /* 0x000fe2000c101504 */
[----:B------:R-:W-:Y:S05]  /*0670*/  EXIT ;  /* 0x000000000000794d */ /* 0x000fea0003800000 */
.L_x_10061:
        /* <DEDUP_REMOVED lines=16> */
.L_x_35893:


//--------------------- .text._ZN2at6native29vectorized_elementwise_kernelILi2EZZZNS0_21clamp_min_kernel_cudaERNS_18TensorIteratorBaseERKN3c106ScalarEENKUlvE_clEvENKUlvE7_clEvEUlNS4_8BFloat16EE_St5arrayIPcLm2EEEEviT0_T1_ --------------------------
	.section	.text._ZN2at6native29vectorized_elementwise_kernelILi2EZZZNS0_21clamp_min_kernel_cudaERNS_18TensorIteratorBaseERKN3c106ScalarEENKUlvE_clEvENKUlvE7_clEvEUlNS4_8BFloat16EE_St5arrayIPcLm2EEEEviT0_T1_,"ax",@progbits
	.align	128
        .global         _ZN2at6native29vectorized_elementwise_kernelILi2EZZZNS0_21clamp_min_kernel_cudaERNS_18TensorIteratorBaseERKN3c106ScalarEENKUlvE_clEvENKUlvE7_clEvEUlNS4_8BFloat16EE_St5arrayIPcLm2EEEEviT0_T1_
        .type           _ZN2at6native29vectorized_elementwise_kernelILi2EZZZNS0_21clamp_min_kernel_cudaERNS_18TensorIteratorBaseERKN3c106ScalarEENKUlvE_clEvENKUlvE7_clEvEUlNS4_8BFloat16EE_St5arrayIPcLm2EEEEviT0_T1_,@function
        .size           _ZN2at6native29vectorized_elementwise_kernelILi2EZZZNS0_21clamp_min_kernel_cudaERNS_18TensorIteratorBaseERKN3c106ScalarEENKUlvE_clEvENKUlvE7_clEvEUlNS4_8BFloat16EE_St5arrayIPcLm2EEEEviT0_T1_,(.L_x_35894 - _ZN2at6native29vectorized_elementwise_kernelILi2EZZZNS0_21clamp_min_kernel_cudaERNS_18TensorIteratorBaseERKN3c106ScalarEENKUlvE_clEvENKUlvE7_clEvEUlNS4_8BFloat16EE_St5arrayIPcLm2EEEEviT0_T1_)
        .other          _ZN2at6native29vectorized_elementwise_kernelILi2EZZZNS0_21clamp_min_kernel_cudaERNS_18TensorIteratorBaseERKN3c106ScalarEENKUlvE_clEvENKUlvE7_clEvEUlNS4_8BFloat16EE_St5arrayIPcLm2EEEEviT0_T1_,@"STO_CUDA_ENTRY STV_DEFAULT"
_ZN2at6native29vectorized_elementwise_kernelILi2EZZZNS0_21clamp_min_kernel_cudaERNS_18TensorIteratorBaseERKN3c106ScalarEENKUlvE_clEvENKUlvE7_clEvEUlNS4_8BFloat16EE_St5arrayIPcLm2EEEEviT0_T1_:
.text._ZN2at6native29vectorized_elementwise_kernelILi2EZZZNS0_21clamp_min_kernel_cudaERNS_18TensorIteratorBaseERKN3c106ScalarEENKUlvE_clEvENKUlvE7_clEvEUlNS4_8BFloat16EE_St5arrayIPcLm2EEEEviT0_T1_:
        /* <DEDUP_REMOVED lines=84> */
[----:B------:R-:W-:-:S04]  /*0540*/  @!P0 FMNMX.FTZ R3, R6, R3, !PT ;  /* 0x0000000306038209 */ /* 0x000fc80007810000 */
[----:B------:R-:W-:-:S04]  /*0550*/  @!P0 F2FP.BF16.F32.PACK_AB R3, RZ, R3 ;  /* 0x00000003ff03823e */ /* 0x000fc800000010ff */
[----:B------:R-:W-:-:S07]  /*0560*/  @!P0 PRMT R18, R3, 0x7610, R18 ;  /* 0x0000761003128816 */ /* 0x000fce0000000012 */
.L_x_10064:
[----:B------:R-:W-:Y:S05]  /*0570*/  BSYNC.RECONVERGENT B0 ;  /* 0x0000000000007941 */ /* 0x000fea0003800200 */
.L_x_10063:
[----:B------:R-:W-:Y:S01]  /*0580*/  BSSY.RECONVERGENT B0, `(.L_x_10065) ;  /* 0x000000a000007945 */ /* 0x000fe20003800200 */
[----:B------:R-:W-:Y:S01]  /*0590*/  ISETP.GE.U32.AND P0, PT, R4, R17, PT ;  /* 0x000000110400720c */ /* 0x000fe20003f06070 */
[----:B------:R-:W-:Y:S02]  /*05a0*/  VIADD R4, R19, 0x380 ;  /* 0x0000038013047836 */ /* 0x000fe40000000000 */
[----:B------:R-:W-:Y:S10]  /*05b0*/  @P6 BRA `(.L_x_10066) ;  /* 0x0000000000186947 */ /* 0x000ff40003800000 */
[----:B-----5:R-:W-:-:S05]  /*05c0*/  IMAD.U32 R3, R22, 0x10000, RZ ;  /* 0x0001000016037824 */ /* 0x020fca00078e00ff */
[----:B------:R-:W-:-:S13]  /*05d0*/  FSETP.NAN.FTZ.AND P6, PT, |R3|, |R3|, PT ;  /* 0x400000030300720b */ /* 0x000fda0003fd8200 */
[----:B---3--:R-:W-:-:S05]  /*05e0*/  @!P6 IMAD.U32 R6, R0, 0x10000, RZ ;  /* 0x000100000006e824 */ /* 0x008fca00078e00ff */
[----:B------:R-:W-:-:S04]  /*05f0*/  @!P6 FMNMX.FTZ R3, R6, R3, !PT ;  /* 0x000000030603e209 */ /* 0x000fc80007810000 */
[----:B------:R-:W-:-:S04]  /*0600*/  @!P6 F2FP.BF16.F32.PACK_AB R3, RZ, R3 ;  /* 0x00000003ff03e23e */ /* 0x000fc800000010ff */
[----:B------:R-:W-:-:S07]  /*0610*/  @!P6 PRMT R22, R3, 0x7610, R22 ;  /* 0x000076100316e816 */ /* 0x000fce0000000016 */
.L_x_10066:
[----:B------:R-:W-:Y:S05]  /*0620*/  BSYNC.RECONVERGENT B0 ;  /* 0x0000000000007941 */ /* 0x000fea0003800200 */
.L_x_10065:
        /* <DEDUP_REMOVED lines=8> */
[----:B------:R-:W-:-:S04]  /*06b0*/  @!P4 FMNMX.FTZ R3, R4, R3, !PT ;  /* 0x000000030403c209 */ /* 0x000fc80007810000 */
[----:B------:R-:W-:-:S04]  /*06c0*/  @!P4 F2FP.BF16.F32.PACK_AB R3, RZ, R3 ;  /* 0x00000003ff03c23e */ /* 0x000fc800000010ff */
[----:B------:R-:W-:-:S07]  /*06d0*/  @!P4 PRMT R24, R3, 0x7610, R24 ;  /* 0x000076100318c816 */ /* 0x000fce0000000018 */
.L_x_10068:
[----:B------:R-:W-:Y:S05]  /*06e0*/  BSYNC.RECONVERGENT B0 ;  /* 0x0000000000007941 */ /* 0x000fea0003800200 */
.L_x_10067:
[----:B------:R-:W-:Y:S04]  /*06f0*/  BSSY.RECONVERGENT B0, `(.L_x_10069) ;  /* 0x0000008000007945 */ /* 0x000fe80003800200 */
[----:B------:R-:W-:Y:S05]  /*0700*/  @P3 BRA `(.L_x_10070) ;  /* 0x0000000000183947 */ /* 0x000fea0003800000 */
[----:B-----5:R-:W-:-:S05]  /*0710*/  IMAD.U32 R3, R20, 0x10000, RZ ;  /* 0x0001000014037824 */ /* 0x020fca00078e00ff */
[----:B------:R-:W-:-:S13]  /*0720*/  FSETP.NAN.FTZ.AND P3, PT, |R3|, |R3|, PT ;  /* 0x400000030300720b */ /* 0x000fda0003f78200 */
[----:B------:R-:W-:-:S05]  /*0730*/  @!P3 IMAD.U32 R4, R0, 0x10000, RZ ;  /* 0x000100000004b824 */ /* 0x000fca00078e00ff */
[----:B------:R-:W-:-:S04]  /*0740*/  @!P3 FMNMX.FTZ R3, R4, R3, !PT ;  /* 0x000000030403b209 */ /* 0x000fc80007810000 */
[----:B------:R-:W-:-:S04]  /*0750*/  @!P3 F2FP.BF16.F32.PACK_AB R3, RZ, R3 ;  /* 0x00000003ff03b23e */ /* 0x000fc800000010ff */
[----:B------:R-:W-:-:S07]  /*0760*/  @!P3 PRMT R20, R3, 0x7610, R20 ;  /* 0x000076100314b816 */ /* 0x000fce0000000014 */
.L_x_10070:
[----:B------:R-:W-:Y:S05]  /*0770*/  BSYNC.RECONVERGENT B0 ;  /* 0x0000000000007941 */ /* 0x000fea0003800200 */
.L_x_10069:
        /* <DEDUP_REMOVED lines=8> */
.L_x_10072:
[----:B------:R-:W-:Y:S05]  /*0800*/  BSYNC.RECONVERGENT B0 ;  /* 0x0000000000007941 */ /* 0x000fea0003800200 */
.L_x_10071:
        /* <DEDUP_REMOVED lines=8> */
.L_x_10074:
[----:B------:R-:W-:Y:S05]  /*0890*/  BSYNC.RECONVERGENT B0 ;  /* 0x0000000000007941 */ /* 0x000fea0003800200 */
.L_x_10073:
        /* <DEDUP_REMOVED lines=8> */
.L_x_10076:
[----:B------:R-:W-:Y:S05]  /*0920*/  BSYNC.RECONVERGENT B0 ;  /* 0x0000000000007941 */ /* 0x000fea0003800200 */
.L_x_10075:
        /* <DEDUP_REMOVED lines=8> */
.L_x_10078:
[----:B------:R-:W-:Y:S05]  /*09b0*/  BSYNC.RECONVERGENT B0 ;  /* 0x0000000000007941 */ /* 0x000fea0003800200 */
.L_x_10077:
        /* <DEDUP_REMOVED lines=18> */
.L_x_10081:
[----:B------:R-:W-:-:S13]  /*0ae0*/  ISETP.GE.U32.AND P0, PT, R19, R17, PT ;  /* 0x000000111300720c */ /* 0x000fda0003f06070 */
[----:B------:R-:W-:Y:S05]  /*0af0*/  @P0 BRA `(.L_x_10083) ;  /* 0x0000000000300947 */ /* 0x000fea0003800000 */
[----:B0-----:R-:W0:Y:S01]  /*0b00*/  LDC.64 R2, c[0x0][0x398] ;  /* 0x0000e600ff027b82 */ /* 0x001e220000000a00 */
[----:B------:R-:W-:Y:S02]  /*0b10*/  IMAD.IADD R5, R16, 0x1, R19 ;  /* 0x0000000110057824 */ /* 0x000fe400078e0213 */
[----:B------:R-:W-:Y:S02]  /*0b20*/  VIADD R19, R19, 0x80 ;  /* 0x0000008013137836 */ /* 0x000fe40000000000 */
[----:B0-----:R-:W-:-:S05]  /*0b30*/  IMAD.WIDE.U32 R2, R5, 0x2, R2 ;  /* 0x0000000205027825 */ /* 0x001fca00078e0002 */
[----:B------:R1:W-:Y:S02]  /*0b40*/  STG.E.U16 desc[UR4][R2.64], R20 ;  /* 0x0000001402007986 */ /* 0x0003e4000c101504 */
.L_x_10082:
[----:B------:R-:W-:-:S13]  /*0b50*/  ISETP.GE.U32.AND P0, PT, R19, R17, PT ;  /* 0x000000111300720c */ /* 0x000fda0003f06070 */
[----:B------:R-:W-:Y:S05]  /*0b60*/  @P0 BRA `(.L_x_10084) ;  /* 0x0000000000340947 */ /* 0x000fea0003800000 */
[----:B01----:R-:W0:Y:S01]  /*0b70*/  LDC.64 R2, c[0x0][0x398] ;  /* 0x0000e600ff027b82 */ /* 0x003e220000000a00 */
[----:B------:R-:W-:Y:S02]  /*0b80*/  IMAD.IADD R5, R16, 0x1, R19 ;  /* 0x0000000110057824 */ /* 0x000fe400078e0213 */
[----:B------:R-:W-:Y:S02]  /*0b90*/  VIADD R19, R19, 0x80 ;  /* 0x0000008013137836 */ /* 0x000fe40000000000 */
[----:B0-----:R-:W-:-:S05]  /*0ba0*/  IMAD.WIDE.U32 R2, R5, 0x2, R2 ;  /* 0x0000000205027825 */ /* 0x001fca00078e0002 */
[----:B------:R1:W-:Y:S02]  /*0bb0*/  STG.E.U16 desc[UR4][R2.64], R21 ;  /* 0x0000001502007986 */ /* 0x0003e4000c101504 */
.L_x_10083:
        /* <DEDUP_REMOVED lines=8> */
.L_x_10084:
[----:B------:R-:W-:Y:S05]  /*0c40*/  BSYNC.RELIABLE B1 ;  /* 0x0000000000017941 */ /* 0x000fea0003800100 */
.L_x_10080:
[----:B------:R-:W-:-:S13]  /*0c50*/  ISETP.GE.U32.AND P0, PT, R19, R17, PT ;  /* 0x000000111300720c */ /* 0x000fda0003f06070 */
[----:B012---:R-:W0:Y:S01]  /*0c60*/  @!P0 LDC.64 R2, c[0x0][0x398] ;  /* 0x0000e600ff028b82 */ /* 0x007e220000000a00 */
[----:B------:R-:W-:Y:S02]  /*0c70*/  @!P0 IMAD.IADD R5, R16, 0x1, R19 ;  /* 0x0000000110058824 */ /* 0x000fe400078e0213 */
[----:B------:R-:W-:Y:S02]  /*0c80*/  @!P0 VIADD R19, R19, 0x80 ;  /* 0x0000008013138836 */ /* 0x000fe40000000000 */
[----:B0-----:R-:W-:-:S05]  /*0c90*/  @!P0 IMAD.WIDE.U32 R2, R5, 0x2, R2 ;  /* 0x0000000205028825 */ /* 0x001fca00078e0002 */
[----:B------:R2:W-:Y:S02]  /*0ca0*/  @!P0 STG.E.U16 desc[UR4][R2.64], R14 ;  /* 0x0000000e02008986 */ /* 0x0005e4000c101504 */
.L_x_10085:
[----:B------:R-:W-:Y:S05]  /*0cb0*/  BSYNC.RECONVERGENT B0 ;  /* 0x0000000000007941 */ /* 0x000fea0003800200 */
.L_x_10079:
        /* <DEDUP_REMOVED lines=8> */
.L_x_10062:
        /* <DEDUP_REMOVED lines=27> */
[----:B------:R-:W-:Y:S01]  /*0ef0*/  @!P1 FMNMX.FTZ R11, R12, R11, !PT ;  /* 0x0000000b0c0b9209 */ /* 0x000fe20007810000 */
[----:B------:R-:W-:-:S03]  /*0f00*/  @!P2 IMAD.U32 R23, R0, 0x10000, RZ ;  /* 0x000100000017a824 */ /* 0x000fc600078e00ff */
[----:B------:R-:W-:Y:S02]  /*0f10*/  @!P1 F2FP.BF16.F32.PACK_AB R12, RZ, R11 ;  /* 0x0000000bff0c923e */ /* 0x000fe400000010ff */
[----:B-----5:R-:W-:Y:S02]  /*0f20*/  PRMT R11, R8, 0x7610, R11 ;  /* 0x00007610080b7816 */ /* 0x020fe4000000000b */
[----:B------:R-:W-:Y:S02]  /*0f30*/  @!P1 PRMT R7, R12, 0x7610, R7 ;  /* 0x000076100c079816 */ /* 0x000fe40000000007 */
[----:B------:R-:W-:Y:S01]  /*0f40*/  FSETP.NAN.FTZ.AND P1, PT, |R18|, |R18|, PT ;  /* 0x400000121200720b */ /* 0x000fe20003f38200 */
[----:B------:R-:W-:Y:S01]  /*0f50*/  IMAD.U32 R12, R11, 0x10000, RZ ;  /* 0x000100000b0c7824 */ /* 0x000fe200078e00ff */
[----:B------:R-:W-:Y:S02]  /*0f60*/  PRMT R8, R8, 0x7632, R8 ;  /* 0x0000763208087816 */ /* 0x000fe40000000008 */
[----:B------:R-:W-:Y:S01]  /*0f70*/  @!P0 FMNMX.FTZ R19, R14, R19, !PT ;  /* 0x000000130e138209 */ /* 0x000fe20007810000 */
[----:B------:R-:W-:Y:S01]  /*0f80*/  IMAD.U32 R14, R10, 0x10000, RZ ;  /* 0x000100000a0e7824 */ /* 0x000fe200078e00ff */
[----:B------:R-:W-:Y:S01]  /*0f90*/  FSETP.NAN.FTZ.AND P3, PT, |R12|, |R12|, PT ;  /* 0x4000000c0c00720b */ /* 0x000fe20003f78200 */
[----:B------:R-:W-:Y:S01]  /*0fa0*/  IMAD.U32 R15, R8, 0x10000, RZ ;  /* 0x00010000080f7824 */ /* 0x000fe200078e00ff */
[----:B------:R-:W-:-:S02]  /*0fb0*/  @!P2 FMNMX.FTZ R20, R23, R20, !PT ;  /* 0x000000141714a209 */ /* 0x000fc40007810000 */
[----:B------:R-:W-:Y:S02]  /*0fc0*/  FSETP.NAN.FTZ.AND P6, PT, |R14|, |R14|, PT ;  /* 0x4000000e0e00720b */ /* 0x000fe40003fd8200 */
[----:B------:R-:W-:Y:S01]  /*0fd0*/  FSETP.NAN.FTZ.AND P4, PT, |R15|, |R15|, PT ;  /* 0x4000000f0f00720b */ /* 0x000fe20003f98200 */
[C---:B------:R-:W-:Y:S01]  /*0fe0*/  @!P1 IMAD.U32 R21, R0.reuse, 0x10000, RZ ;  /* 0x0001000000159824 */ /* 0x040fe200078e00ff */
[----:B------:R-:W-:Y:S02]  /*0ff0*/  @!P2 F2FP.BF16.F32.PACK_AB R20, RZ, R20 ;  /* 0x00000014ff14a23e */ /* 0x000fe400000010ff */
[----:B------:R-:W-:Y:S02]  /*1000*/  @!P0 F2FP.BF16.F32.PACK_AB R19, RZ, R19 ;  /* 0x00000013ff13823e */ /* 0x000fe400000010ff */
[----:B------:R-:W-:Y:S01]  /*1010*/  @!P1 FMNMX.FTZ R18, R21, R18, !PT ;  /* 0x0000001215129209 */ /* 0x000fe20007810000 */
[----:B------:R-:W-:Y:S01]  /*1020*/  @!P3 IMAD.U32 R21, R0, 0x10000, RZ ;  /* 0x000100000015b824 */ /* 0x000fe200078e00ff */
[----:B------:R-:W-:-:S02]  /*1030*/  @!P2 PRMT R4, R20, 0x7610, R4 ;  /* 0x000076101404a816 */ /* 0x000fc40000000004 */
[----:B------:R-:W-:Y:S01]  /*1040*/  @!P0 PRMT R9, R19, 0x7610, R9 ;  /* 0x0000761013098816 */ /* 0x000fe20000000009 */
[C---:B------:R-:W-:Y:S01]  /*1050*/  @!P6 IMAD.U32 R19, R0.reuse, 0x10000, RZ ;  /* 0x000100000013e824 */ /* 0x040fe200078e00ff */
[----:B------:R-:W-:Y:S01]  /*1060*/  @!P3 FMNMX.FTZ R12, R21, R12, !PT ;  /* 0x0000000c150cb209 */ /* 0x000fe20007810000 */
[C---:B------:R-:W-:Y:S01]  /*1070*/  @!P4 IMAD.U32 R16, R0.reuse, 0x10000, RZ ;  /* 0x000100000010c824 */ /* 0x040fe200078e00ff */
[----:B------:R-:W-:Y:S02]  /*1080*/  @!P1 F2FP.BF16.F32.PACK_AB R6, RZ, R18 ;  /* 0x00000012ff06923e */ /* 0x000fe400000010ff */
[----:B------:R-:W-:Y:S01]  /*1090*/  @!P3 F2FP.BF16.F32.PACK_AB R20, RZ, R12 ;  /* 0x0000000cff14b23e */ /* 0x000fe200000010ff */
[----:B------:R-:W-:Y:S01]  /*10a0*/  @!P5 IMAD.U32 R12, R0, 0x10000, RZ ;  /* 0x00010000000cd824 */ /* 0x000fe200078e00ff */
[----:B------:R-:W-:Y:S02]  /*10b0*/  @!P4 FMNMX.FTZ R15, R16, R15, !PT ;  /* 0x0000000f100fc209 */ /* 0x000fe40007810000 */
[----:B------:R-:W-:-:S02]  /*10c0*/  @!P6 FMNMX.FTZ R14, R19, R14, !PT ;  /* 0x0000000e130ee209 */ /* 0x000fc40007810000 */
[----:B------:R-:W-:Y:S02]  /*10d0*/  @!P5 FMNMX.FTZ R17, R12, R17, !PT ;  /* 0x000000110c11d209 */ /* 0x000fe40007810000 */
        /* <DEDUP_REMOVED lines=16> */
.L_x_10086:
        /* <DEDUP_REMOVED lines=10> */
.L_x_35894:


//--------------------- .text._ZN2at6native29vectorized_elementwise_kernelILi4EZZZNS0_21clamp_min_kernel_cudaERNS_18TensorIteratorBaseERKN3c106ScalarEENKUlvE_clEvENKUlvE7_clEvEUlNS4_8BFloat16EE_St5arrayIPcLm2EEEEviT0_T1_ --------------------------
	.section	.text._ZN2at6native29vectorized_elementwise_kernelILi4EZZZNS0_21clamp_min_kernel_cudaERNS_18TensorIteratorBaseERKN3c106ScalarEENKUlvE_clEvENKUlvE7_clEvEUlNS4_8BFloat16EE_St5arrayIPcLm2EEEEviT0_T1_,"ax",@progbits
	.align	128
        .global         _ZN2at6native29vectorized_elementwise_kernelILi4EZZZNS0_21clamp_min_kernel_cudaERNS_18TensorIteratorBaseERKN3c106ScalarEENKUlvE_clEvENKUlvE7_clEvEUlNS4_8BFloat16EE_St5arrayIPcLm2EEEEviT0_T1_
        .type           _ZN2at6native29vectorized_elementwise_kernelILi4EZZZNS0_21clamp_min_kernel_cudaERNS_18TensorIteratorBaseERKN3c106ScalarEENKUlvE_clEvENKUlvE7_clEvEUlNS4_8BFloat16EE_St5arrayIPcLm2EEEEviT0_T1_,@function
        .size           _ZN2at6native29vectorized_elementwise_kernelILi4EZZZNS0_21clamp_min_kernel_cudaERNS_18TensorIteratorBaseERKN3c106ScalarEENKUlvE_clEvENKUlvE7_clEvEUlNS4_8BFloat16EE_St5arrayIPcLm2EEEEviT0_T1_,(.L_x_35895 - _ZN2at6native29vectorized_elementwise_kernelILi4EZZZNS0_21clamp_min_kernel_cudaERNS_18TensorIteratorBaseERKN3c106ScalarEENKUlvE_clEvENKUlvE7_clEvEUlNS4_8BFloat16EE_St5arrayIPcLm2EEEEviT0_T1_)
        .other          _ZN2at6native29vectorized_elementwise_kernelILi4EZZZNS0_21clamp_min_kernel_cudaERNS_18TensorIteratorBaseERKN3c106ScalarEENKUlvE_clEvENKUlvE7_clEvEUlNS4_8BFloat16EE_St5arrayIPcLm2EEEEviT0_T1_,@"STO_CUDA_ENTRY STV_DEFAULT"
_ZN2at6native29vectorized_elementwise_kernelILi4EZZZNS0_21clamp_min_kernel_cudaERNS_18TensorIteratorBaseERKN3c106ScalarEENKUlvE_clEvENKUlvE7_clEvEUlNS4_8BFloat16EE_St5arrayIPcLm2EEEEviT0_T1_:
.text._ZN2at6native29vectorized_elementwise_kernelILi4EZZZNS0_21clamp_min_kernel_cudaERNS_18TensorIteratorBaseERKN3c106ScalarEENKUlvE_clEvENKUlvE7_clEvEUlNS4_8BFloat16EE_St5arrayIPcLm2EEEEviT0_T1_:
        /* <DEDUP_REMOVED lines=87> */
.L_x_10089:
[----:B------:R-:W-:Y:S05]  /*0570*/  BSYNC.RECONVERGENT B0 ;  /* 0x0000000000007941 */ /* 0x000fea0003800200 */
.L_x_10088:
        /* <DEDUP_REMOVED lines=10> */
.L_x_10091:
[----:B------:R-:W-:Y:S05]  /*0620*/  BSYNC.RECONVERGENT B0 ;  /* 0x0000000000007941 */ /* 0x000fea0003800200 */
.L_x_10090:
        /* <DEDUP_REMOVED lines=11> */
.L_x_10093:
[----:B------:R-:W-:Y:S05]  /*06e0*/  BSYNC.RECONVERGENT B0 ;  /* 0x0000000000007941 */ /* 0x000fea0003800200 */
.L_x_10092:
        /* <DEDUP_REMOVED lines=8> */
.L_x_10095:
[----:B------:R-:W-:Y:S05]  /*0770*/  BSYNC.RECONVERGENT B0 ;  /* 0x0000000000007941 */ /* 0x000fea0003800200 */
.L_x_10094:
        /* <DEDUP_REMOVED lines=8> */
.L_x_10097:
[----:B------:R-:W-:Y:S05]  /*0800*/  BSYNC.RECONVERGENT B0 ;  /* 0x0000000000007941 */ /* 0x000fea0003800200 */
.L_x_10096:
        /* <DEDUP_REMOVED lines=8> */
.L_x_10099:
[----:B------:R-:W-:Y:S05]  /*0890*/  BSYNC.RECONVERGENT B0 ;  /* 0x0000000000007941 */ /* 0x000fea0003800200 */
.L_x_10098:
        /* <DEDUP_REMOVED lines=8> */
.L_x_10101:
[----:B------:R-:W-:Y:S05]  /*0920*/  BSYNC.RECONVERGENT B0 ;  /* 0x0000000000007941 */ /* 0x000fea0003800200 */
.L_x_10100:
        /* <DEDUP_REMOVED lines=8> */
.L_x_10103:
[----:B------:R-:W-:Y:S05]  /*09b0*/  BSYNC.RECONVERGENT B0 ;  /* 0x0000000000007941 */ /* 0x000fea0003800200 */
.L_x_10102:
        /* <DEDUP_REMOVED lines=18> */
.L_x_10106:
[----:B------:R-:W-:-:S13]  /*0ae0*/  ISETP.GE.U32.AND P0, PT, R19, R17, PT ;  /* 0x000000111300720c */ /* 0x000fda0003f06070 */
[----:B------:R-:W-:Y:S05]  /*0af0*/  @P0 BRA `(.L_x_10108) ;  /* 0x0000000000300947 */ /* 0x000fea0003800000 */
[----:B0-----:R-:W0:Y:S01]  /*0b00*/  LDC.64 R2, c[0x0][0x398] ;  /* 0x0000e600ff027b82 */ /* 0x001e220000000a00 */
[----:B------:R-:W-:Y:S02]  /*0b10*/  IMAD.IADD R5, R16, 0x1, R19 ;  /* 0x0000000110057824 */ /* 0x000fe400078e0213 */
[----:B------:R-:W-:Y:S02]  /*0b20*/  VIADD R19, R19, 0x80 ;  /* 0x0000008013137836 */ /* 0x000fe40000000000 */
[----:B0-----:R-:W-:-:S05]  /*0b30*/  IMAD.WIDE.U32 R2, R5, 0x2, R2 ;  /* 0x0000000205027825 */ /* 0x001fca00078e0002 */
[----:B------:R1:W-:Y:S02]  /*0b40*/  STG.E.U16 desc[UR4][R2.64], R20 ;  /* 0x0000001402007986 */ /* 0x0003e4000c101504 */
.L_x_10107:
[----:B------:R-:W-:-:S13]  /*0b50*/  ISETP.GE.U32.AND P0, PT, R19, R17, PT ;  /* 0x000000111300720c */ /* 0x000fda0003f06070 */
[----:B------:R-:W-:Y:S05]  /*0b60*/  @P0 BRA `(.L_x_10109) ;  /* 0x0000000000340947 */ /* 0x000fea0003800000 */
[----:B01----:R-:W0:Y:S01]  /*0b70*/  LDC.64 R2, c[0x0][0x398] ;  /* 0x0000e600ff027b82 */ /* 0x003e220000000a00 */
[----:B------:R-:W-:Y:S02]  /*0b80*/  IMAD.IADD R5, R16, 0x1, R19 ;  /* 0x0000000110057824 */ /* 0x000fe400078e0213 */
[----:B------:R-:W-:Y:S02]  /*0b90*/  VIADD R19, R19, 0x80 ;  /* 0x0000008013137836 */ /* 0x000fe40000000000 */
[----:B0-----:R-:W-:-:S05]  /*0ba0*/  IMAD.WIDE.U32 R2, R5, 0x2, R2 ;  /* 0x0000000205027825 */ /* 0x001fca00078e0002 */
[----:B------:R1:W-:Y:S02]  /*0bb0*/  STG.E.U16 desc[UR4][R2.64], R21 ;  /* 0x0000001502007986 */ /* 0x0003e4000c101504 */
.L_x_10108:
        /* <DEDUP_REMOVED lines=8> */
.L_x_10109:
[----:B------:R-:W-:Y:S05]  /*0c40*/  BSYNC.RELIABLE B1 ;  /* 0x0000000000017941 */ /* 0x000fea0003800100 */
.L_x_10105:
[----:B------:R-:W-:-:S13]  /*0c50*/  ISETP.GE.U32.AND P0, PT, R19, R17, PT ;  /* 0x000000111300720c */ /* 0x000fda0003f06070 */
[----:B012---:R-:W0:Y:S01]  /*0c60*/  @!P0 LDC.64 R2, c[0x0][0x398] ;  /* 0x0000e600ff028b82 */ /* 0x007e220000000a00 */
[----:B------:R-:W-:Y:S02]  /*0c70*/  @!P0 IMAD.IADD R5, R16, 0x1, R19 ;  /* 0x0000000110058824 */ /* 0x000fe400078e0213 */
[----:B------:R-:W-:Y:S02]  /*0c80*/  @!P0 VIADD R19, R19, 0x80 ;  /* 0x0000008013138836 */ /* 0x000fe40000000000 */
[----:B0-----:R-:W-:-:S05]  /*0c90*/  @!P0 IMAD.WIDE.U32 R2, R5, 0x2, R2 ;  /* 0x0000000205028825 */ /* 0x001fca00078e0002 */
[----:B------:R2:W-:Y:S02]  /*0ca0*/  @!P0 STG.E.U16 desc[UR4][R2.64], R14 ;  /* 0x0000000e02008986 */ /* 0x0005e4000c101504 */
.L_x_10110:
[----:B------:R-:W-:Y:S05]  /*0cb0*/  BSYNC.RECONVERGENT B0 ;  /* 0x0000000000007941 */ /* 0x000fea0003800200 */
.L_x_10104:
        /* <DEDUP_REMOVED lines=8> */
.L_x_10087:
        /* <DEDUP_REMOVED lines=22> */
[----:B------:R-:W-:Y:S02]  /*0ea0*/  @!P1 FMNMX.FTZ R9, R12, R9, !PT ;  /* 0x000000090c099209 */ /* 0x000fe40007810000 */
[C---:B----4-:R-:W-:Y:S02]  /*0eb0*/  PRMT R12, R11.reuse, 0x7610, R12 ;  /* 0x000076100b0c7816 */ /* 0x050fe4000000000c */
[----:B------:R-:W-:Y:S02]  /*0ec0*/  @!P1 F2FP.BF16.F32.PACK_AB R9, RZ, R9 ;  /* 0x00000009ff09923e */ /* 0x000fe400000010ff */
[----:B------:R-:W-:Y:S01]  /*0ed0*/  PRMT R11, R11, 0x7632, R11 ;  /* 0x000076320b0b7816 */ /* 0x000fe2000000000b */
[----:B------:R-:W-:Y:S01]  /*0ee0*/  IMAD.U32 R14, R12, 0x10000, RZ ;  /* 0x000100000c0e7824 */ /* 0x000fe200078e00ff */
[----:B------:R-:W-:-:S02]  /*0ef0*/  @!P1 PRMT R7, R9, 0x7610, R7 ;  /* 0x0000761009079816 */ /* 0x000fc40000000007 */
[C---:B------:R-:W-:Y:S02]  /*0f00*/  PRMT R9, R10.reuse, 0x7610, R9 ;  /* 0x000076100a097816 */ /* 0x040fe40000000009 */
[----:B------:R-:W-:Y:S02]  /*0f10*/  PRMT R10, R10, 0x7632, R10 ;  /* 0x000076320a0a7816 */ /* 0x000fe4000000000a */
[----:B------:R-:W-:Y:S01]  /*0f20*/  @!P0 FMNMX.FTZ R18, R13, R18, !PT ;  /* 0x000000120d128209 */ /* 0x000fe20007810000 */
        /* <DEDUP_REMOVED lines=8> */
[----:B------:R-:W-:Y:S02]  /*0fb0*/  @!P2 FMNMX.FTZ R19, R22, R19, !PT ;  /* 0x000000131613a209 */ /* 0x000fe40007810000 */
[----:B------:R-:W-:Y:S01]  /*0fc0*/  @!P0 F2FP.BF16.F32.PACK_AB R18, RZ, R18 ;  /* 0x00000012ff12823e */ /* 0x000fe200000010ff */
[----:B------:R-:W-:Y:S01]  /*0fd0*/  @!P1 IMAD.U32 R22, R0, 0x10000, RZ ;  /* 0x0001000000169824 */ /* 0x000fe200078e00ff */
[----:B------:R-:W-:Y:S02]  /*0fe0*/  @!P2 F2FP.BF16.F32.PACK_AB R21, RZ, R19 ;  /* 0x00000013ff15a23e */ /* 0x000fe400000010ff */
[----:B------:R-:W-:Y:S01]  /*0ff0*/  @!P0 PRMT R8, R18, 0x7610, R8 ;  /* 0x0000761012088816 */ /* 0x000fe20000000008 */
[----:B------:R-:W-:Y:S01]  /*1000*/  @!P3 IMAD.U32 R19, R0, 0x10000, RZ ;  /* 0x000100000013b824 */ /* 0x000fe200078e00ff */
[----:B------:R-:W-:-:S02]  /*1010*/  @!P1 FMNMX.FTZ R17, R22, R17, !PT ;  /* 0x0000001116119209 */ /* 0x000fc40007810000 */
[----:B------:R-:W-:Y:S02]  /*1020*/  @!P2 PRMT R5, R21, 0x7610, R5 ;  /* 0x000076101505a816 */ /* 0x000fe40000000005 */
[----:B------:R-:W-:Y:S01]  /*1030*/  @!P3 FMNMX.FTZ R18, R19, R20, !PT ;  /* 0x000000141312b209 */ /* 0x000fe20007810000 */
[C---:B------:R-:W-:Y:S01]  /*1040*/  @!P4 IMAD.U32 R20, R0.reuse, 0x10000, RZ ;  /* 0x000100000014c824 */ /* 0x040fe200078e00ff */
[----:B------:R-:W-:Y:S01]  /*1050*/  @!P1 F2FP.BF16.F32.PACK_AB R4, RZ, R17 ;  /* 0x00000011ff04923e */ /* 0x000fe200000010ff */
[C---:B------:R-:W-:Y:S01]  /*1060*/  @!P5 IMAD.U32 R19, R0.reuse, 0x10000, RZ ;  /* 0x000100000013d824 */ /* 0x040fe200078e00ff */
        /* <DEDUP_REMOVED lines=19> */
.L_x_10111:
        /* <DEDUP_REMOVED lines=14> */
.L_x_35895:


//--------------------- .text._ZN2at6native29vectorized_elementwise_kernelILi8EZZZNS0_21clamp_min_kernel_cudaERNS_18TensorIteratorBaseERKN3c106ScalarEENKUlvE_clEvENKUlvE7_clEvEUlNS4_8BFloat16EE_St5arrayIPcLm2EEEEviT0_T1_ --------------------------
	.section	.text._ZN2at6native29vectorized_elementwise_kernelILi8EZZZNS0_21clamp_min_kernel_cudaERNS_18TensorIteratorBaseERKN3c106ScalarEENKUlvE_clEvENKUlvE7_clEvEUlNS4_8BFloat16EE_St5arrayIPcLm2EEEEviT0_T1_,"ax",@progbits
	.align	128
        .global         _ZN2at6native29vectorized_elementwise_kernelILi8EZZZNS0_21clamp_min_kernel_cudaERNS_18TensorIteratorBaseERKN3c106ScalarEENKUlvE_clEvENKUlvE7_clEvEUlNS4_8BFloat16EE_St5arrayIPcLm2EEEEviT0_T1_
        .type           _ZN2at6native29vectorized_elementwise_kernelILi8EZZZNS0_21clamp_min_kernel_cudaERNS_18TensorIteratorBaseERKN3c106ScalarEENKUlvE_clEvENKUlvE7_clEvEUlNS4_8BFloat16EE_St5arrayIPcLm2EEEEviT0_T1_,@function
        .size           _ZN2at6native29vectorized_elementwise_kernelILi8EZZZNS0_21clamp_min_kernel_cudaERNS_18TensorIteratorBaseERKN3c106ScalarEENKUlvE_clEvENKUlvE7_clEvEUlNS4_8BFloat16EE_St5arrayIPcLm2EEEEviT0_T1_,(.L_x_35896 - _ZN2at6native29vectorized_elementwise_kernelILi8EZZZNS0_21clamp_min_kernel_cudaERNS_18TensorIteratorBaseERKN3c106ScalarEENKUlvE_clEvENKUlvE7_clEvEUlNS4_8BFloat16EE_St5arrayIPcLm2EEEEviT0_T1_)
        .other          _ZN2at6native29vectorized_elementwise_kernelILi8EZZZNS0_21clamp_min_kernel_cudaERNS_18TensorIteratorBaseERKN3c106ScalarEENKUlvE_clEvENKUlvE7_clEvEUlNS4_8BFloat16EE_St5arrayIPcLm2EEEEviT0_T1_,@"STO_CUDA_ENTRY STV_DEFAULT"
_ZN2at6native29vectorized_elementwise_kernelILi8EZZZNS0_21clamp_min_kernel_cudaERNS_18TensorIteratorBaseERKN3c106ScalarEENKUlvE_clEvENKUlvE7_clEvEUlNS4_8BFloat16EE_St5arrayIPcLm2EEEEviT0_T1_:
.text._ZN2at6native29vectorized_elementwise_kernelILi8EZZZNS0_21clamp_min_kernel_cudaERNS_18TensorIteratorBaseERKN3c106ScalarEENKUlvE_clEvENKUlvE7_clEvEUlNS4_8BFloat16EE_St5arrayIPcLm2EEEEviT0_T1_:
[----:B------:R-:W-:Y:S01]  /*0000*/  LDC R1, c[0x0][0x37c] ;  /* 0x0000df00ff017b82 */ /* 0x000fe20000000800 */
[----:B------:R-:W-:Y:S05]  /*0010*/  EXIT ;  /* 0x000000000000794d */ /* 0x000fea0003800000 */
.L_x_10112:
        /* <DEDUP_REMOVED lines=14> */
.L_x_35896:


//--------------------- .text._ZN2at6native18elementwise_kernelILi128ELi4EZNS0_15gpu_kernel_implIZZZNS0_21clamp_min_kernel_cudaERNS_18TensorIteratorBaseERKN3c106ScalarEENKUlvE_clEvENKUlvE6_clEvEUlNS5_4HalfEE_EEvS4_RKT_EUliE_EEviT1_ --------------------------
	.section	.text._ZN2at6native18elementwise_kernelILi128ELi4EZNS0_15gpu_kernel_implIZZZNS0_21clamp_min_kernel_cudaERNS_18TensorIteratorBaseERKN3c106ScalarEENKUlvE_clEvENKUlvE6_clEvEUlNS5_4HalfEE_EEvS4_RKT_EUliE_EEviT1_,"ax",@progbits
	.align	128
        .global         _ZN2at6native18elementwise_kernelILi128ELi4EZNS0_15gpu_kernel_implIZZZNS0_21clamp_min_kernel_cudaERNS_18TensorIteratorBaseERKN3c106ScalarEENKUlvE_clEvENKUlvE6_clEvEUlNS5_4HalfEE_EEvS4_RKT_EUliE_EEviT1_
        .type           _ZN2at6native18elementwise_kernelILi128ELi4EZNS0_15gpu_kernel_implIZZZNS0_21clamp_min_kernel_cudaERNS_18TensorIteratorBaseERKN3c106ScalarEENKUlvE_clEvENKUlvE6_clEvEUlNS5_4HalfEE_EEvS4_RKT_EUliE_EEviT1_,@function
        .size           _ZN2at6native18elementwise_kernelILi128ELi4EZNS0_15gpu_kernel_implIZZZNS0_21clamp_min_kernel_cudaERNS_18TensorIteratorBaseERKN3c106ScalarEENKUlvE_clEvENKUlvE6_clEvEUlNS5_4HalfEE_EEvS4_RKT_EUliE_EEviT1_,(.L_x_35897 - _ZN2at6native18elementwise_kernelILi128ELi4EZNS0_15gpu_kernel_implIZZZNS0_21clamp_min_kernel_cudaERNS_18TensorIteratorBaseERKN3c106ScalarEENKUlvE_clEvENKUlvE6_clEvEUlNS5_4HalfEE_EEvS4_RKT_EUliE_EEviT1_)
        .other          _ZN2at6native18elementwise_kernelILi128ELi4EZNS0_15gpu_kernel_implIZZZNS0_21clamp_min_kernel_cudaERNS_18TensorIteratorBaseERKN3c106ScalarEENKUlvE_clEvENKUlvE6_clEvEUlNS5_4HalfEE_EEvS4_RKT_EUliE_EEviT1_,@"STO_CUDA_ENTRY STV_DEFAULT"
_ZN2at6native18elementwise_kernelILi128ELi4EZNS0_15gpu_kernel_implIZZZNS0_21clamp_min_kernel_cudaERNS_18TensorIteratorBaseERKN3c106ScalarEENKUlvE_clEvENKUlvE6_clEvEUlNS5_4HalfEE_EEvS4_RKT_EUliE_EEviT1_:
.text._ZN2at6native18elementwise_kernelILi128ELi4EZNS0_15gpu_kernel_implIZZZNS0_21clamp_min_kernel_cudaERNS_18TensorIteratorBaseERKN3c106ScalarEENKUlvE_clEvENKUlvE6_clEvEUlNS5_4HalfEE_EEvS4_RKT_EUliE_EEviT1_:
        /* <DEDUP_REMOVED lines=319> */
.L_x_10115:
        /* <DEDUP_REMOVED lines=19> */
.L_x_10119:
[----:B------:R-:W2:Y:S02]  /*1520*/  LDG.E.U8 R2, desc[UR36][R2.64] ;  /* 0x0000002402027981 */ /* 0x000ea4000c1e1100 */
[----:B--2---:R-:W-:-:S04]  /*1530*/  I2FP.F32.U32 R0, R2 ;  /* 0x0000000200007245 */ /* 0x004fc80000201000 */
[----:B------:R-:W-:-:S04]  /*1540*/  F2FP.F16.F32.PACK_AB R0, RZ, R0 ;  /* 0x00000000ff00723e */ /* 0x000fc800000000ff */
[----:B------:R-:W-:Y:S01]  /*1550*/  PRMT R5, R0, 0x7610, R5 ;  /* 0x0000761000057816 */ /* 0x000fe20000000005 */
[----:B------:R-:W-:Y:S06]  /*1560*/  BRA `(.L_x_10121) ;  /* 0x0000000c00d07947 */ /* 0x000fec0003800000 */
.L_x_10118:
        /* <DEDUP_REMOVED lines=11> */
.L_x_10123:
[----:B------:R-:W2:Y:S02]  /*1620*/  LDG.E R2, desc[UR36][R2.64] ;  /* 0x0000002402027981 */ /* 0x000ea4000c1e1900 */
[----:B--2---:R-:W-:-:S04]  /*1630*/  I2FP.F32.S32 R0, R2 ;  /* 0x0000000200007245 */ /* 0x004fc80000201400 */
[----:B------:R-:W-:-:S04]  /*1640*/  F2FP.F16.F32.PACK_AB R0, RZ, R0 ;  /* 0x00000000ff00723e */ /* 0x000fc800000000ff */
[----:B------:R-:W-:Y:S01]  /*1650*/  PRMT R5, R0, 0x7610, R5 ;  /* 0x0000761000057816 */ /* 0x000fe20000000005 */
[----:B------:R-:W-:Y:S06]  /*1660*/  BRA `(.L_x_10121) ;  /* 0x0000000c00907947 */ /* 0x000fec0003800000 */
.L_x_10122:
[----:B------:R-:W2:Y:S02]  /*1670*/  LDG.E.U16 R2, desc[UR36][R2.64] ;  /* 0x0000002402027981 */ /* 0x000ea4000c1e1500 */
[----:B--2---:R-:W0:Y:S02]  /*1680*/  I2F.S16 R0, R2 ;  /* 0x0000000200007306 */ /* 0x004e240000101400 */
[----:B0-----:R-:W-:-:S04]  /*1690*/  F2FP.F16.F32.PACK_AB R0, RZ, R0 ;  /* 0x00000000ff00723e */ /* 0x001fc800000000ff */
[----:B------:R-:W-:Y:S01]  /*16a0*/  PRMT R5, R0, 0x7610, R5 ;  /* 0x0000761000057816 */ /* 0x000fe20000000005 */
[----:B------:R-:W-:Y:S06]  /*16b0*/  BRA `(.L_x_10121) ;  /* 0x0000000c007c7947 */ /* 0x000fec0003800000 */
.L_x_10117:
        /* <DEDUP_REMOVED lines=9> */
.L_x_10125:
[----:B------:R0:W5:Y:S01]  /*1750*/  LDG.E.U16 R5, desc[UR36][R2.64] ;  /* 0x0000002402057981 */ /* 0x000162000c1e1500 */
[----:B------:R-:W-:Y:S05]  /*1760*/  BRA `(.L_x_10121) ;  /* 0x0000000c00507947 */ /* 0x000fea0003800000 */
.L_x_10124:
        /* <DEDUP_REMOVED lines=9> */
.L_x_10127:
[----:B------:R1:W5:Y:S01]  /*1800*/  LDG.E.U16 R5, desc[UR36][R2.64] ;  /* 0x0000002402057981 */ /* 0x000362000c1e1500 */
[----:B------:R-:W-:Y:S05]  /*1810*/  BRA `(.L_x_10121) ;  /* 0x0000000c00247947 */ /* 0x000fea0003800000 */
.L_x_10126:
        /* <DEDUP_REMOVED lines=13> */
.L_x_10116:
        /* <DEDUP_REMOVED lines=14> */
.L_x_10130:
        /* <DEDUP_REMOVED lines=13> */
.L_x_10129:
        /* <DEDUP_REMOVED lines=26> */
.L_x_10132:
        /* <DEDUP_REMOVED lines=14> */
.L_x_10131:
[----:B------:R-:W2:Y:S02]  /*1d20*/  LDG.E.U16 R0, desc[UR36][R2.64] ;  /* 0x0000002402007981 */ /* 0x000ea4000c1e1500 */
[----:B--2---:R-:W-:-:S05]  /*1d30*/  IMAD.U32 R0, R0, 0x10000, RZ ;  /* 0x0001000000007824 */ /* 0x004fca00078e00ff */
[----:B------:R-:W-:-:S04]  /*1d40*/  F2FP.F16.F32.PACK_AB R0, RZ, R0 ;  /* 0x00000000ff00723e */ /* 0x000fc800000000ff */
[----:B------:R-:W-:Y:S01]  /*1d50*/  PRMT R5, R0, 0x7610, R5 ;  /* 0x0000761000057816 */ /* 0x000fe20000000005 */
[----:B------:R-:W-:Y:S06]  /*1d60*/  BRA `(.L_x_10121) ;  /* 0x0000000400d07947 */ /* 0x000fec0003800000 */
.L_x_10128:
        /* <DEDUP_REMOVED lines=13> */
.L_x_10135:
        /* <DEDUP_REMOVED lines=21> */
.L_x_10139:
[----:B------:R-:W-:Y:S05]  /*1f90*/  BSYNC.RECONVERGENT B1 ;  /* 0x0000000000017941 */ /* 0x000fea0003800200 */
.L_x_10138:
[----:B------:R-:W-:Y:S02]  /*1fa0*/  SHF.L.U32 R0, R0, 0x14, RZ ;  /* 0x0000001400007819 */ /* 0x000fe400000006ff */
[----:B------:R-:W-:-:S04]  /*1fb0*/  LEA R2, R2, 0x3b800000, 0x17 ;  /* 0x3b80000002027811 */ /* 0x000fc800078eb8ff */
[----:B------:R-:W-:-:S07]  /*1fc0*/  LOP3.LUT R0, R2, R0, R7, 0xfe, !PT ;  /* 0x0000000002007212 */ /* 0x000fce00078efe07 */
.L_x_10137:
[----:B------:R-:W-:Y:S05]  /*1fd0*/  BSYNC.RECONVERGENT B0 ;  /* 0x0000000000007941 */ /* 0x000fea0003800200 */
.L_x_10136:
[----:B------:R-:W-:-:S04]  /*1fe0*/  F2FP.F16.F32.PACK_AB R0, RZ, R0 ;  /* 0x00000000ff00723e */ /* 0x000fc800000000ff */
[----:B------:R-:W-:Y:S01]  /*1ff0*/  PRMT R5, R0, 0x7610, R5 ;  /* 0x0000761000057816 */ /* 0x000fe20000000005 */
[----:B------:R-:W-:Y:S06]  /*2000*/  BRA `(.L_x_10121) ;  /* 0x0000000400287947 */ /* 0x000fec0003800000 */
.L_x_10134:
        /* <DEDUP_REMOVED lines=21> */
.L_x_10143:
[----:B------:R-:W-:Y:S05]  /*2160*/  BSYNC.RECONVERGENT B1 ;  /* 0x0000000000017941 */ /* 0x000fea0003800200 */
.L_x_10142:
[----:B------:R-:W-:Y:S01]  /*2170*/  IMAD.SHL.U32 R0, R0, 0x200000, RZ ;  /* 0x0020000000007824 */ /* 0x000fe200078e00ff */
[----:B------:R-:W-:-:S04]  /*2180*/  LEA R2, R2, 0x37800000, 0x17 ;  /* 0x3780000002027811 */ /* 0x000fc800078eb8ff */
[----:B------:R-:W-:-:S07]  /*2190*/  LOP3.LUT R0, R2, R0, R7, 0xfe, !PT ;  /* 0x0000000002007212 */ /* 0x000fce00078efe07 */
.L_x_10141:
[----:B------:R-:W-:Y:S05]  /*21a0*/  BSYNC.RECONVERGENT B0 ;  /* 0x0000000000007941 */ /* 0x000fea0003800200 */
.L_x_10140:
[----:B------:R-:W-:-:S04]  /*21b0*/  F2FP.F16.F32.PACK_AB R0, RZ, R0 ;  /* 0x00000000ff00723e */ /* 0x000fc800000000ff */
[----:B------:R-:W-:Y:S01]  /*21c0*/  PRMT R5, R0, 0x7610, R5 ;  /* 0x0000761000057816 */ /* 0x000fe20000000005 */
[----:B------:R-:W-:Y:S06]  /*21d0*/  BRA `(.L_x_10121) ;  /* 0x0000000000b47947 */ /* 0x000fec0003800000 */
.L_x_10133:
[----:B------:R-:W-:-:S09]  /*21e0*/  UISETP.NE.AND UP0, UPT, UR4, 0x1c, UPT ;  /* 0x0000001c0400788c */ /* 0x000fd2000bf05270 */
[----:B------:R-:W-:Y:S05]  /*21f0*/  BRA.U !UP0, `(.L_x_10144) ;  /* 0x00000001089c7547 */ /* 0x000fea000b800000 */
[----:B------:R-:W-:-:S09]  /*2200*/  UISETP.NE.AND UP0, UPT, UR4, 0x1d, UPT ;  /* 0x0000001d0400788c */ /* 0x000fd2000bf05270 */
[----:B------:R-:W-:Y:S05]  /*2210*/  BRA.U !UP0, `(.L_x_10145) ;  /* 0x0000000108807547 */ /* 0x000fea000b800000 */
[----:B------:R-:W-:-:S09]  /*2220*/  UISETP.NE.AND UP0, UPT, UR4, 0x2c, UPT ;  /* 0x0000002c0400788c */ /* 0x000fd2000bf05270 */
[----:B------:R-:W-:Y:S05]  /*2230*/  BRA.U !UP0, `(.L_x_10146) ;  /* 0x0000000108487547 */ /* 0x000fea000b800000 */
.L_x_10120:
        /* <DEDUP_REMOVED lines=16> */
.L_x_10147:
[----:B------:R-:W-:Y:S01]  /*2340*/  PRMT R5, RZ, 0x7610, R5 ;  /* 0x00007610ff057816 */ /* 0x000fe20000000005 */
[----:B------:R-:W-:Y:S06]  /*2350*/  BRA `(.L_x_10121) ;  /* 0x0000000000547947 */ /* 0x000fec0003800000 */
.L_x_10146:
        /* <DEDUP_REMOVED lines=8> */
.L_x_10149:
[----:B------:R-:W-:Y:S05]  /*23e0*/  BSYNC.RECONVERGENT B0 ;  /* 0x0000000000007941 */ /* 0x000fea0003800200 */
.L_x_10148:
[----:B------:R-:W-:-:S04]  /*23f0*/  F2FP.F16.F32.PACK_AB R0, RZ, R0 ;  /* 0x00000000ff00723e */ /* 0x000fc800000000ff */
[----:B------:R-:W-:Y:S01]  /*2400*/  PRMT R5, R0, 0x7610, R5 ;  /* 0x0000761000057816 */ /* 0x000fe20000000005 */
[----:B------:R-:W-:Y:S06]  /*2410*/  BRA `(.L_x_10121) ;  /* 0x0000000000247947 */ /* 0x000fec0003800000 */
.L_x_10145:
[----:B------:R-:W2:Y:S02]  /*2420*/  LDG.E.64 R2, desc[UR36][R2.64] ;  /* 0x0000002402027981 */ /* 0x000ea4000c1e1b00 */
[----:B--2---:R-:W0:Y:S02]  /*2430*/  I2F.U64 R0, R2 ;  /* 0x0000000200007312 */ /* 0x004e240000301000 */
[----:B0-----:R-:W-:-:S04]  /*2440*/  F2FP.F16.F32.PACK_AB R0, RZ, R0 ;  /* 0x00000000ff00723e */ /* 0x001fc800000000ff */
[----:B------:R-:W-:Y:S01]  /*2450*/  PRMT R5, R0, 0x7610, R5 ;  /* 0x0000761000057816 */ /* 0x000fe20000000005 */
[----:B------:R-:W-:Y:S06]  /*2460*/  BRA `(.L_x_10121) ;  /* 0x0000000000107947 */ /* 0x000fec0003800000 */
.L_x_10144:
[----:B------:R-:W2:Y:S02]  /*2470*/  LDG.E R2, desc[UR36][R2.64] ;  /* 0x0000002402027981 */ /* 0x000ea4000c1e1900 */
[----:B--2---:R-:W-:-:S04]  /*2480*/  I2FP.F32.U32 R0, R2 ;  /* 0x0000000200007245 */ /* 0x004fc80000201000 */
[----:B------:R-:W-:-:S04]  /*2490*/  F2FP.F16.F32.PACK_AB R0, RZ, R0 ;  /* 0x00000000ff00723e */ /* 0x000fc800000000ff */
[----:B------:R-:W-:-:S07]  /*24a0*/  PRMT R5, R0, 0x7610, R5 ;  /* 0x0000761000057816 */ /* 0x000fce0000000005 */
.L_x_10121:
        /* <DEDUP_REMOVED lines=8> */
[----:B------:R-:W-:Y:S01]  /*2530*/  @!P0 FMNMX.FTZ R0, R3, R0, !PT ;  /* 0x0000000003008209 */ /* 0x000fe20007810000 */
        /* <DEDUP_REMOVED lines=16> */
.L_x_10153:
[----:B------:R-:W-:-:S06]  /*2640*/  HADD2.F32 R5, -RZ, R5.H0_H0 ;  /* 0x20000005ff057230 */ /* 0x000fcc0000004100 */
[----:B------:R-:W0:Y:S02]  /*2650*/  F2I.S64.TRUNC R4, R5 ;  /* 0x0000000500047311 */ /* 0x000e24000020d900 */
[----:B0-----:R3:W-:Y:S01]  /*2660*/  STG.E.U8 desc[UR36][R2.64], R4 ;  /* 0x0000000402007986 */ /* 0x0017e2000c101124 */
[----:B------:R-:W-:Y:S05]  /*2670*/  BRA `(.L_x_10155) ;  /* 0x0000000c00707947 */ /* 0x000fea0003800000 */
.L_x_10152:
        /* <DEDUP_REMOVED lines=10> */
.L_x_10157:
[----:B------:R-:W-:-:S06]  /*2720*/  HADD2.F32 R5, -RZ, R5.H0_H0 ;  /* 0x20000005ff057230 */ /* 0x000fcc0000004100 */
[----:B------:R-:W0:Y:S02]  /*2730*/  F2I.FTZ.TRUNC.NTZ R5, R5 ;  /* 0x0000000500057305 */ /* 0x000e24000021f100 */
[----:B0-----:R1:W-:Y:S01]  /*2740*/  STG.E desc[UR36][R2.64], R5 ;  /* 0x0000000502007986 */ /* 0x0013e2000c101924 */
[----:B------:R-:W-:Y:S05]  /*2750*/  BRA `(.L_x_10155) ;  /* 0x0000000c00387947 */ /* 0x000fea0003800000 */
.L_x_10156:
[----:B------:R-:W-:-:S06]  /*2760*/  HADD2.F32 R5, -RZ, R5.H0_H0 ;  /* 0x20000005ff057230 */ /* 0x000fcc0000004100 */
[----:B------:R-:W0:Y:S02]  /*2770*/  F2I.FTZ.TRUNC.NTZ R5, R5 ;  /* 0x0000000500057305 */ /* 0x000e24000021f100 */
[----:B0-----:R2:W-:Y:S01]  /*2780*/  STG.E.U16 desc[UR36][R2.64], R5 ;  /* 0x0000000502007986 */ /* 0x0015e2000c101524 */
[----:B------:R-:W-:Y:S05]  /*2790*/  BRA `(.L_x_10155) ;  /* 0x0000000c00287947 */ /* 0x000fea0003800000 */
.L_x_10151:
        /* <DEDUP_REMOVED lines=9> */
.L_x_10159:
[----:B------:R0:W-:Y:S01]  /*2830*/  STG.E.U16 desc[UR36][R2.64], R5 ;  /* 0x0000000502007986 */ /* 0x0001e2000c101524 */
[----:B------:R-:W-:Y:S05]  /*2840*/  BRA `(.L_x_10155) ;  /* 0x0000000800fc7947 */ /* 0x000fea0003800000 */
.L_x_10158:
        /* <DEDUP_REMOVED lines=10> */
.L_x_10161:
[----:B------:R-:W-:-:S05]  /*28f0*/  HADD2.F32 R0, -RZ, R5.H0_H0 ;  /* 0x20000005ff007230 */ /* 0x000fca0000004100 */
[----:B------:R-:W-:-:S04]  /*2900*/  F2FP.F16.F32.PACK_AB R0, RZ, R0 ;  /* 0x00000000ff00723e */ /* 0x000fc800000000ff */
[----:B------:R-:W-:-:S05]  /*2910*/  PRMT R0, R0, 0x5410, RZ ;  /* 0x0000541000007816 */ /* 0x000fca00000000ff */
[----:B------:R0:W-:Y:S01]  /*2920*/  STG.E desc[UR36][R2.64], R0 ;  /* 0x0000000002007986 */ /* 0x0001e2000c101924 */
[----:B------:R-:W-:Y:S05]  /*2930*/  BRA `(.L_x_10155) ;  /* 0x0000000800c07947 */ /* 0x000fea0003800000 */
.L_x_10160:
[----:B------:R-:W-:-:S05]  /*2940*/  HADD2.F32 R4, -RZ, R5.H0_H0 ;  /* 0x20000005ff047230 */ /* 0x000fca0000004100 */
[----:B------:R-:W-:-:S06]  /*2950*/  FMUL.FTZ R4, R4, 1 ;  /* 0x3f80000004047820 */ /* 0x000fcc0000410000 */
[----:B------:R-:W0:Y:S02]  /*2960*/  F2F.F64.F32 R4, R4 ;  /* 0x0000000400047310 */ /* 0x000e240000201800 */
[----:B0-----:R0:W-:Y:S01]  /*2970*/  STG.E.64 desc[UR36][R2.64], R4 ;  /* 0x0000000402007986 */ /* 0x0011e2000c101b24 */
[----:B------:R-:W-:Y:S05]  /*2980*/  BRA `(.L_x_10155) ;  /* 0x0000000800ac7947 */ /* 0x000fea0003800000 */
.L_x_10150:
        /* <DEDUP_REMOVED lines=13> */
.L_x_10164:
[----:B------:R-:W-:Y:S01]  /*2a60*/  HADD2.F32 R5, -RZ, R5.H0_H0 ;  /* 0x20000005ff057230 */ /* 0x000fe20000004100 */
[----:B------:R-:W-:-:S04]  /*2a70*/  CS2R R6, SRZ ;  /* 0x0000000000067805 */ /* 0x000fc8000001ff00 */
[----:B------:R-:W-:-:S06]  /*2a80*/  FMUL.FTZ R5, R5, 1 ;  /* 0x3f80000005057820 */ /* 0x000fcc0000410000 */
[----:B------:R-:W0:Y:S02]  /*2a90*/  F2F.F64.F32 R4, R5 ;  /* 0x0000000500047310 */ /* 0x000e240000201800 */
[----:B0-----:R0:W-:Y:S01]  /*2aa0*/  STG.E.128 desc[UR36][R2.64], R4 ;  /* 0x0000000402007986 */ /* 0x0011e2000c101d24 */
[----:B------:R-:W-:Y:S05]  /*2ab0*/  BRA `(.L_x_10155) ;  /* 0x0000000800607947 */ /* 0x000fea0003800000 */
.L_x_10163:
        /* <DEDUP_REMOVED lines=19> */
.L_x_10168:
[----:B------:R-:W-:Y:S05]  /*2bf0*/  BSYNC.RECONVERGENT B0 ;  /* 0x0000000000007941 */ /* 0x000fea0003800200 */
.L_x_10167:
[----:B------:R-:W-:-:S05]  /*2c00*/  LOP3.LUT R5, R0, 0x80, R5, 0xf8, !PT ;  /* 0x0000008000057812 */ /* 0x000fca00078ef805 */
[----:B------:R0:W-:Y:S01]  /*2c10*/  STG.E.U8 desc[UR36][R2.64], R5 ;  /* 0x0000000502007986 */ /* 0x0001e2000c101124 */
[----:B------:R-:W-:Y:S05]  /*2c20*/  BRA `(.L_x_10155) ;  /* 0x0000000800047947 */ /* 0x000fea0003800000 */
.L_x_10166:
        /* <DEDUP_REMOVED lines=15> */
.L_x_10170:
[----:B------:R-:W-:Y:S05]  /*2d20*/  BSYNC.RECONVERGENT B0 ;  /* 0x0000000000007941 */ /* 0x000fea0003800200 */
.L_x_10169:
[----:B------:R-:W-:-:S05]  /*2d30*/  LOP3.LUT R5, R0, 0x80, R5, 0xf8, !PT ;  /* 0x0000008000057812 */ /* 0x000fca00078ef805 */
[----:B------:R0:W-:Y:S01]  /*2d40*/  STG.E.U8 desc[UR36][R2.64], R5 ;  /* 0x0000000502007986 */ /* 0x0001e2000c101124 */
[----:B------:R-:W-:Y:S05]  /*2d50*/  BRA `(.L_x_10155) ;  /* 0x0000000400b87947 */ /* 0x000fea0003800000 */
.L_x_10165:
[----:B------:R-:W-:-:S05]  /*2d60*/  HADD2.F32 R0, -RZ, R5.H0_H0 ;  /* 0x20000005ff007230 */ /* 0x000fca0000004100 */
[----:B------:R-:W-:-:S05]  /*2d70*/  F2FP.BF16.F32.PACK_AB R0, RZ, R0 ;  /* 0x00000000ff00723e */ /* 0x000fca00000010ff */
[----:B------:R0:W-:Y:S01]  /*2d80*/  STG.E.U16 desc[UR36][R2.64], R0 ;  /* 0x0000000002007986 */ /* 0x0001e2000c101524 */
[----:B------:R-:W-:Y:S05]  /*2d90*/  BRA `(.L_x_10155) ;  /* 0x0000000400a87947 */ /* 0x000fea0003800000 */
.L_x_10162:
        /* <DEDUP_REMOVED lines=12> */
.L_x_10173:
        /* <DEDUP_REMOVED lines=13> */
.L_x_10176:
[----:B------:R-:W-:-:S04]  /*2f30*/  SHF.R.U32.HI R0, RZ, 0x14, R5 ;  /* 0x00000014ff007819 */ /* 0x000fc80000011605 */
[----:B------:R-:W-:-:S04]  /*2f40*/  LOP3.LUT R0, R0, 0x1, RZ, 0xc0, !PT ;  /* 0x0000000100007812 */ /* 0x000fc800078ec0ff */
[----:B------:R-:W-:-:S04]  /*2f50*/  IADD3 R0, PT, PT, R5, 0x487ffff, R0 ;  /* 0x0487ffff05007810 */ /* 0x000fc80007ffe000 */
[----:B------:R-:W-:-:S04]  /*2f60*/  SHF.R.U32.HI R0, RZ, 0x14, R0 ;  /* 0x00000014ff007819 */ /* 0x000fc80000011600 */
[----:B------:R-:W-:-:S07]  /*2f70*/  LOP3.LUT R4, R0, 0xff, RZ, 0xc0, !PT ;  /* 0x000000ff00047812 */ /* 0x000fce00078ec0ff */
.L_x_10177:
[----:B------:R-:W-:-:S04]  /*2f80*/  SHF.R.U32.HI R5, RZ, 0x18, R5 ;  /* 0x00000018ff057819 */ /* 0x000fc80000011605 */
[----:B------:R-:W-:-:S04]  /*2f90*/  LOP3.LUT R4, R4, 0x80, R5, 0xf8, !PT ;  /* 0x0000008004047812 */ /* 0x000fc800078ef805 */
[----:B------:R-:W-:-:S07]  /*2fa0*/  PRMT R0, R4, 0x7610, R0 ;  /* 0x0000761004007816 */ /* 0x000fce0000000000 */
.L_x_10175:
[----:B------:R-:W-:Y:S05]  /*2fb0*/  BSYNC.RECONVERGENT B0 ;  /* 0x0000000000007941 */ /* 0x000fea0003800200 */
.L_x_10174:
[----:B------:R0:W-:Y:S01]  /*2fc0*/  STG.E.U8 desc[UR36][R2.64], R0 ;  /* 0x0000000002007986 */ /* 0x0001e2000c101124 */
[----:B------:R-:W-:Y:S05]  /*2fd0*/  BRA `(.L_x_10155) ;  /* 0x0000000400187947 */ /* 0x000fea0003800000 */
.L_x_10172:
        /* <DEDUP_REMOVED lines=13> */
.L_x_10180:
[----:B------:R-:W-:-:S04]  /*30b0*/  SHF.R.U32.HI R0, RZ, 0x15, R5 ;  /* 0x00000015ff007819 */ /* 0x000fc80000011605 */
[----:B------:R-:W-:-:S04]  /*30c0*/  LOP3.LUT R0, R0, 0x1, RZ, 0xc0, !PT ;  /* 0x0000000100007812 */ /* 0x000fc800078ec0ff */
[----:B------:R-:W-:-:S04]  /*30d0*/  IADD3 R0, PT, PT, R5, 0x88fffff, R0 ;  /* 0x088fffff05007810 */ /* 0x000fc80007ffe000 */
[----:B------:R-:W-:-:S04]  /*30e0*/  SHF.R.U32.HI R0, RZ, 0x15, R0 ;  /* 0x00000015ff007819 */ /* 0x000fc80000011600 */
[----:B------:R-:W-:-:S07]  /*30f0*/  LOP3.LUT R4, R0, 0xff, RZ, 0xc0, !PT ;  /* 0x000000ff00047812 */ /* 0x000fce00078ec0ff */
.L_x_10181:
[----:B------:R-:W-:-:S04]  /*3100*/  SHF.R.U32.HI R5, RZ, 0x18, R5 ;  /* 0x00000018ff057819 */ /* 0x000fc80000011605 */
[----:B------:R-:W-:-:S04]  /*3110*/  LOP3.LUT R4, R4, 0x80, R5, 0xf8, !PT ;  /* 0x0000008004047812 */ /* 0x000fc800078ef805 */
[----:B------:R-:W-:-:S07]  /*3120*/  PRMT R0, R4, 0x7610, R0 ;  /* 0x0000761004007816 */ /* 0x000fce0000000000 */
.L_x_10179:
[----:B------:R-:W-:Y:S05]  /*3130*/  BSYNC.RECONVERGENT B0 ;  /* 0x0000000000007941 */ /* 0x000fea0003800200 */
.L_x_10178:
[----:B------:R0:W-:Y:S01]  /*3140*/  STG.E.U8 desc[UR36][R2.64], R0 ;  /* 0x0000000002007986 */ /* 0x0001e2000c101124 */
[----:B------:R-:W-:Y:S05]  /*3150*/  BRA `(.L_x_10155) ;  /* 0x0000000000b87947 */ /* 0x000fea0003800000 */
.L_x_10171:
[----:B------:R-:W-:-:S09]  /*3160*/  UISETP.NE.AND UP0, UPT, UR4, 0x1c, UPT ;  /* 0x0000001c0400788c */ /* 0x000fd2000bf05270 */
[----:B------:R-:W-:Y:S05]  /*3170*/  BRA.U !UP0, `(.L_x_10182) ;  /* 0x0000000108a47547 */ /* 0x000fea000b800000 */
[----:B------:R-:W-:-:S09]  /*3180*/  UISETP.NE.AND UP0, UPT, UR4, 0x1d, UPT ;  /* 0x0000001d0400788c */ /* 0x000fd2000bf05270 */
[----:B------:R-:W-:Y:S05]  /*3190*/  BRA.U !UP0, `(.L_x_10183) ;  /* 0x00000001088c7547 */ /* 0x000fea000b800000 */
[----:B------:R-:W-:-:S09]  /*31a0*/  UISETP.NE.AND UP0, UPT, UR4, 0x2c, UPT ;  /* 0x0000002c0400788c */ /* 0x000fd2000bf05270 */
[----:B------:R-:W-:Y:S05]  /*31b0*/  BRA.U !UP0, `(.L_x_10184) ;  /* 0x0000000108447547 */ /* 0x000fea000b800000 */
.L_x_10154:
        /* <DEDUP_REMOVED lines=16> */
.L_x_10185:
[----:B------:R-:W-:Y:S05]  /*32c0*/  BRA `(.L_x_10155) ;  /* 0x00000000005c7947 */ /* 0x000fea0003800000 */
.L_x_10184:
        /* <DEDUP_REMOVED lines=16> */
.L_x_10183:
[----:B------:R-:W-:-:S06]  /*33d0*/  HADD2.F32 R5, -RZ, R5.H0_H0 ;  /* 0x20000005ff057230 */ /* 0x000fcc0000004100 */
[----:B------:R-:W0:Y:S02]  /*33e0*/  F2I.U64.TRUNC R4, R5 ;  /* 0x0000000500047311 */ /* 0x000e24000020d800 */
[----:B0-----:R0:W-:Y:S01]  /*33f0*/  STG.E.64 desc[UR36][R2.64], R4 ;  /* 0x0000000402007986 */ /* 0x0011e2000c101b24 */
[----:B------:R-:W-:Y:S05]  /*3400*/  BRA `(.L_x_10155) ;  /* 0x00000000000c7947 */ /* 0x000fea0003800000 */
.L_x_10182:
[----:B------:R-:W-:-:S06]  /*3410*/  HADD2.F32 R5, -RZ, R5.H0_H0 ;  /* 0x20000005ff057230 */ /* 0x000fcc0000004100 */
[----:B------:R-:W0:Y:S02]  /*3420*/  F2I.FTZ.U32.TRUNC.NTZ R5, R5 ;  /* 0x0000000500057305 */ /* 0x000e24000021f000 */
[----:B0-----:R0:W-:Y:S02]  /*3430*/  STG.E desc[UR36][R2.64], R5 ;  /* 0x0000000502007986 */ /* 0x0011e4000c101924 */
.L_x_10155:
[----:B------:R-:W-:-:S07]  /*3440*/  VIADD R17, R17, 0x80 ;  /* 0x0000008011117836 */ /* 0x000fce0000000000 */
.L_x_10114:
[----:B------:R-:W-:Y:S05]  /*3450*/  BSYNC.RECONVERGENT B6 ;  /* 0x0000000000067941 */ /* 0x000fea0003800200 */
.L_x_10113:
        /* <DEDUP_REMOVED lines=307> */
.L_x_10188:
        /* <DEDUP_REMOVED lines=19> */
.L_x_10192:
[----:B------:R-:W2:Y:S02]  /*48c0*/  LDG.E.U8 R2, desc[UR36][R2.64] ;  /* 0x0000002402027981 */ /* 0x000ea4000c1e1100 */
[----:B--2---:R-:W-:-:S04]  /*48d0*/  I2FP.F32.U32 R0, R2 ;  /* 0x0000000200007245 */ /* 0x004fc80000201000 */
[----:B------:R-:W-:-:S04]  /*48e0*/  F2FP.F16.F32.PACK_AB R0, RZ, R0 ;  /* 0x00000000ff00723e */ /* 0x000fc800000000ff */
[----:B------:R-:W-:Y:S01]  /*48f0*/  PRMT R5, R0, 0x7610, R5 ;  /* 0x0000761000057816 */ /* 0x000fe20000000005 */
[----:B------:R-:W-:Y:S06]  /*4900*/  BRA `(.L_x_10194) ;  /* 0x0000000c00d07947 */ /* 0x000fec0003800000 */
.L_x_10191:
        /* <DEDUP_REMOVED lines=11> */
.L_x_10196:
[----:B------:R-:W2:Y:S02]  /*49c0*/  LDG.E R2, desc[UR36][R2.64] ;  /* 0x0000002402027981 */ /* 0x000ea4000c1e1900 */
[----:B--2---:R-:W-:-:S04]  /*49d0*/  I2FP.F32.S32 R0, R2 ;  /* 0x0000000200007245 */ /* 0x004fc80000201400 */
[----:B------:R-:W-:-:S04]  /*49e0*/  F2FP.F16.F32.PACK_AB R0, RZ, R0 ;  /* 0x00000000ff00723e */ /* 0x000fc800000000ff */
[----:B------:R-:W-:Y:S01]  /*49f0*/  PRMT R5, R0, 0x7610, R5 ;  /* 0x0000761000057816 */ /* 0x000fe20000000005 */
[----:B------:R-:W-:Y:S06]  /*4a00*/  BRA `(.L_x_10194) ;  /* 0x0000000c00907947 */ /* 0x000fec0003800000 */
.L_x_10195:
[----:B------:R-:W2:Y:S02]  /*4a10*/  LDG.E.U16 R2, desc[UR36][R2.64] ;  /* 0x0000002402027981 */ /* 0x000ea4000c1e1500 */
[----:B--2---:R-:W0:Y:S02]  /*4a20*/  I2F.S16 R0, R2 ;  /* 0x0000000200007306 */ /* 0x004e240000101400 */
[----:B0-----:R-:W-:-:S04]  /*4a30*/  F2FP.F16.F32.PACK_AB R0, RZ, R0 ;  /* 0x00000000ff00723e */ /* 0x001fc800000000ff */
[----:B------:R-:W-:Y:S01]  /*4a40*/  PRMT R5, R0, 0x7610, R5 ;  /* 0x0000761000057816 */ /* 0x000fe20000000005 */
[----:B------:R-:W-:Y:S06]  /*4a50*/  BRA `(.L_x_10194) ;  /* 0x0000000c007c7947 */ /* 0x000fec0003800000 */
.L_x_10190:
        /* <DEDUP_REMOVED lines=9> */
.L_x_10198:
[----:B------:R1:W5:Y:S01]  /*4af0*/  LDG.E.U16 R5, desc[UR36][R2.64] ;  /* 0x0000002402057981 */ /* 0x000362000c1e1500 */
[----:B------:R-:W-:Y:S05]  /*4b00*/  BRA `(.L_x_10194) ;  /* 0x0000000c00507947 */ /* 0x000fea0003800000 */
.L_x_10197:
        /* <DEDUP_REMOVED lines=9> */
.L_x_10200:
[----:B------:R0:W5:Y:S01]  /*4ba0*/  LDG.E.U16 R5, desc[UR36][R2.64] ;  /* 0x0000002402057981 */ /* 0x000162000c1e1500 */
[----:B------:R-:W-:Y:S05]  /*4bb0*/  BRA `(.L_x_10194) ;  /* 0x0000000c00247947 */ /* 0x000fea0003800000 */
.L_x_10199:
        /* <DEDUP_REMOVED lines=13> */
.L_x_10189:
        /* <DEDUP_REMOVED lines=14> */
.L_x_10203:
        /* <DEDUP_REMOVED lines=13> */
.L_x_10202:
        /* <DEDUP_REMOVED lines=26> */
.L_x_10205:
        /* <DEDUP_REMOVED lines=14> */
.L_x_10204:
[----:B------:R-:W2:Y:S02]  /*50c0*/  LDG.E.U16 R0, desc[UR36][R2.64] ;  /* 0x0000002402007981 */ /* 0x000ea4000c1e1500 */
[----:B--2---:R-:W-:-:S04]  /*50d0*/  SHF.L.U32 R0, R0, 0x10, RZ ;  /* 0x0000001000007819 */ /* 0x004fc800000006ff */
[----:B------:R-:W-:-:S04]  /*50e0*/  F2FP.F16.F32.PACK_AB R0, RZ, R0 ;  /* 0x00000000ff00723e */ /* 0x000fc800000000ff */
[----:B------:R-:W-:Y:S01]  /*50f0*/  PRMT R5, R0, 0x7610, R5 ;  /* 0x0000761000057816 */ /* 0x000fe20000000005 */
[----:B------:R-:W-:Y:S06]  /*5100*/  BRA `(.L_x_10194) ;  /* 0x0000000400d07947 */ /* 0x000fec0003800000 */
.L_x_10201:
        /* <DEDUP_REMOVED lines=13> */
.L_x_10208:
        /* <DEDUP_REMOVED lines=21> */
.L_x_10212:
[----:B------:R-:W-:Y:S05]  /*5330*/  BSYNC.RECONVERGENT B1 ;  /* 0x0000000000017941 */ /* 0x000fea0003800200 */
.L_x_10211:
[----:B------:R-:W-:Y:S01]  /*5340*/  IMAD.SHL.U32 R0, R0, 0x100000, RZ ;  /* 0x0010000000007824 */ /* 0x000fe200078e00ff */
[----:B------:R-:W-:-:S04]  /*5350*/  LEA R2, R2, 0x3b800000, 0x17 ;  /* 0x3b80000002027811 */ /* 0x000fc800078eb8ff */
[----:B------:R-:W-:-:S07]  /*5360*/  LOP3.LUT R0, R2, R0, R7, 0xfe, !PT ;  /* 0x0000000002007212 */ /* 0x000fce00078efe07 */
.L_x_10210:
[----:B------:R-:W-:Y:S05]  /*5370*/  BSYNC.RECONVERGENT B0 ;  /* 0x0000000000007941 */ /* 0x000fea0003800200 */
.L_x_10209:
[----:B------:R-:W-:-:S04]  /*5380*/  F2FP.F16.F32.PACK_AB R0, RZ, R0 ;  /* 0x00000000ff00723e */ /* 0x000fc800000000ff */
[----:B------:R-:W-:Y:S01]  /*5390*/  PRMT R5, R0, 0x7610, R5 ;  /* 0x0000761000057816 */ /* 0x000fe20000000005 */
[----:B------:R-:W-:Y:S06]  /*53a0*/  BRA `(.L_x_10194) ;  /* 0x0000000400287947 */ /* 0x000fec0003800000 */
.L_x_10207:
        /* <DEDUP_REMOVED lines=21> */
.L_x_10216:
[----:B------:R-:W-:Y:S05]  /*5500*/  BSYNC.RECONVERGENT B1 ;  /* 0x0000000000017941 */ /* 0x000fea0003800200 */
.L_x_10215:
[----:B------:R-:W-:Y:S01]  /*5510*/  IMAD.SHL.U32 R0, R0, 0x200000, RZ ;  /* 0x0020000000007824 */ /* 0x000fe200078e00ff */
[----:B------:R-:W-:-:S04]  /*5520*/  LEA R2, R2, 0x37800000, 0x17 ;  /* 0x3780000002027811 */ /* 0x000fc800078eb8ff */
[----:B------:R-:W-:-:S07]  /*5530*/  LOP3.LUT R0, R2, R0, R7, 0xfe, !PT ;  /* 0x0000000002007212 */ /* 0x000fce00078efe07 */
.L_x_10214:
[----:B------:R-:W-:Y:S05]  /*5540*/  BSYNC.RECONVERGENT B0 ;  /* 0x0000000000007941 */ /* 0x000fea0003800200 */
.L_x_10213:
[----:B------:R-:W-:-:S04]  /*5550*/  F2FP.F16.F32.PACK_AB R0, RZ, R0 ;  /* 0x00000000ff00723e */ /* 0x000fc800000000ff */
[----:B------:R-:W-:Y:S01]  /*5560*/  PRMT R5, R0, 0x7610, R5 ;  /* 0x0000761000057816 */ /* 0x000fe20000000005 */
[----:B------:R-:W-:Y:S06]  /*5570*/  BRA `(.L_x_10194) ;  /* 0x0000000000b47947 */ /* 0x000fec0003800000 */
.L_x_10206:
        /* <DEDUP_REMOVED lines=14> */
.L_x_10220:
[----:B------:R-:W-:Y:S05]  /*5660*/  BSYNC.RECONVERGENT B0 ;  /* 0x0000000000007941 */ /* 0x000fea0003800200 */
.L_x_10219:
[----:B------:R-:W-:-:S04]  /*5670*/  F2FP.F16.F32.PACK_AB R0, RZ, R0 ;  /* 0x00000000ff00723e */ /* 0x000fc800000000ff */
[----:B------:R-:W-:Y:S01]  /*5680*/  PRMT R5, R0, 0x7610, R5 ;  /* 0x0000761000057816 */ /* 0x000fe20000000005 */
[----:B------:R-:W-:Y:S06]  /*5690*/  BRA `(.L_x_10194) ;  /* 0x00000000006c7947 */ /* 0x000fec0003800000 */
.L_x_10193:
        /* <DEDUP_REMOVED lines=16> */
.L_x_10221:
[----:B------:R-:W-:Y:S01]  /*57a0*/  PRMT R5, RZ, 0x7610, R5 ;  /* 0x00007610ff057816 */ /* 0x000fe20000000005 */
[----:B------:R-:W-:Y:S06]  /*57b0*/  BRA `(.L_x_10194) ;  /* 0x0000000000247947 */ /* 0x000fec0003800000 */
.L_x_10218:
[----:B------:R-:W2:Y:S02]  /*57c0*/  LDG.E.64 R2, desc[UR36][R2.64] ;  /* 0x0000002402027981 */ /* 0x000ea4000c1e1b00 */
[----:B--2---:R-:W0:Y:S02]  /*57d0*/  I2F.U64 R0, R2 ;  /* 0x0000000200007312 */ /* 0x004e240000301000 */
[----:B0-----:R-:W-:-:S04]  /*57e0*/  F2FP.F16.F32.PACK_AB R0, RZ, R0 ;  /* 0x00000000ff00723e */ /* 0x001fc800000000ff */
[----:B------:R-:W-:Y:S01]  /*57f0*/  PRMT R5, R0, 0x7610, R5 ;  /* 0x0000761000057816 */ /* 0x000fe20000000005 */
[----:B------:R-:W-:Y:S06]  /*5800*/  BRA `(.L_x_10194) ;  /* 0x0000000000107947 */ /* 0x000fec0003800000 */
.L_x_10217:
[----:B------:R-:W2:Y:S02]  /*5810*/  LDG.E R2, desc[UR36][R2.64] ;  /* 0x0000002402027981 */ /* 0x000ea4000c1e1900 */
[----:B--2---:R-:W-:-:S04]  /*5820*/  I2FP.F32.U32 R0, R2 ;  /* 0x0000000200007245 */ /* 0x004fc80000201000 */
[----:B------:R-:W-:-:S04]  /*5830*/  F2FP.F16.F32.PACK_AB R0, RZ, R0 ;  /* 0x00000000ff00723e */ /* 0x000fc800000000ff */
[----:B------:R-:W-:-:S07]  /*5840*/  PRMT R5, R0, 0x7610, R5 ;  /* 0x0000761000057816 */ /* 0x000fce0000000005 */
.L_x_10194:
        /* <DEDUP_REMOVED lines=25> */
.L_x_10225:
[----:B------:R-:W-:-:S06]  /*59e0*/  HADD2.F32 R5, -RZ, R5.H0_H0 ;  /* 0x20000005ff057230 */ /* 0x000fcc0000004100 */
[----:B------:R-:W0:Y:S02]  /*59f0*/  F2I.S64.TRUNC R4, R5 ;  /* 0x0000000500047311 */ /* 0x000e24000020d900 */
[----:B0-----:R0:W-:Y:S01]  /*5a00*/  STG.E.U8 desc[UR36][R2.64], R4 ;  /* 0x0000000402007986 */ /* 0x0011e2000c101124 */
[----:B------:R-:W-:Y:S05]  /*5a10*/  BRA `(.L_x_10227) ;  /* 0x0000000c006c7947 */ /* 0x000fea0003800000 */
.L_x_10224:
        /* <DEDUP_REMOVED lines=10> */
.L_x_10229:
[----:B------:R-:W-:-:S06]  /*5ac0*/  HADD2.F32 R5, -RZ, R5.H0_H0 ;  /* 0x20000005ff057230 */ /* 0x000fcc0000004100 */
[----:B------:R-:W0:Y:S02]  /*5ad0*/  F2I.FTZ.TRUNC.NTZ R5, R5 ;  /* 0x0000000500057305 */ /* 0x000e24000021f100 */
[----:B0-----:R0:W-:Y:S01]  /*5ae0*/  STG.E desc[UR36][R2.64], R5 ;  /* 0x0000000502007986 */ /* 0x0011e2000c101924 */
[----:B------:R-:W-:Y:S05]  /*5af0*/  BRA `(.L_x_10227) ;  /* 0x0000000c00347947 */ /* 0x000fea0003800000 */
.L_x_10228:
[----:B------:R-:W-:-:S06]  /*5b00*/  HADD2.F32 R5, -RZ, R5.H0_H0 ;  /* 0x20000005ff057230 */ /* 0x000fcc0000004100 */
[----:B------:R-:W0:Y:S02]  /*5b10*/  F2I.FTZ.TRUNC.NTZ R5, R5 ;  /* 0x0000000500057305 */ /* 0x000e24000021f100 */
[----:B0-----:R0:W-:Y:S01]  /*5b20*/  STG.E.U16 desc[UR36][R2.64], R5 ;  /* 0x0000000502007986 */ /* 0x0011e2000c101524 */
[----:B------:R-:W-:Y:S05]  /*5b30*/  BRA `(.L_x_10227) ;  /* 0x0000000c00247947 */ /* 0x000fea0003800000 */
.L_x_10223:
        /* <DEDUP_REMOVED lines=9> */
.L_x_10231:
[----:B------:R0:W-:Y:S01]  /*5bd0*/  STG.E.U16 desc[UR36][R2.64], R5 ;  /* 0x0000000502007986 */ /* 0x0001e2000c101524 */
[----:B------:R-:W-:Y:S05]  /*5be0*/  BRA `(.L_x_10227) ;  /* 0x0000000800f87947 */ /* 0x000fea0003800000 */
.L_x_10230:
        /* <DEDUP_REMOVED lines=10> */
.L_x_10233:
[----:B------:R-:W-:-:S05]  /*5c90*/  HADD2.F32 R0, -RZ, R5.H0_H0 ;  /* 0x20000005ff007230 */ /* 0x000fca0000004100 */
[----:B------:R-:W-:-:S04]  /*5ca0*/  F2FP.F16.F32.PACK_AB R0, RZ, R0 ;  /* 0x00000000ff00723e */ /* 0x000fc800000000ff */
[----:B------:R-:W-:-:S05]  /*5cb0*/  PRMT R0, R0, 0x5410, RZ ;  /* 0x0000541000007816 */ /* 0x000fca00000000ff */
[----:B------:R0:W-:Y:S01]  /*5cc0*/  STG.E desc[UR36][R2.64], R0 ;  /* 0x0000000002007986 */ /* 0x0001e2000c101924 */
[----:B------:R-:W-:Y:S05]  /*5cd0*/  BRA `(.L_x_10227) ;  /* 0x0000000800bc7947 */ /* 0x000fea0003800000 */
.L_x_10232:
[----:B------:R-:W-:-:S05]  /*5ce0*/  HADD2.F32 R4, -RZ, R5.H0_H0 ;  /* 0x20000005ff047230 */ /* 0x000fca0000004100 */
[----:B------:R-:W-:-:S06]  /*5cf0*/  FMUL.FTZ R4, R4, 1 ;  /* 0x3f80000004047820 */ /* 0x000fcc0000410000 */
[----:B------:R-:W0:Y:S02]  /*5d00*/  F2F.F64.F32 R4, R4 ;  /* 0x0000000400047310 */ /* 0x000e240000201800 */
[----:B0-----:R0:W-:Y:S01]  /*5d10*/  STG.E.64 desc[UR36][R2.64], R4 ;  /* 0x0000000402007986 */ /* 0x0011e2000c101b24 */
[----:B------:R-:W-:Y:S05]  /*5d20*/  BRA `(.L_x_10227) ;  /* 0x0000000800a87947 */ /* 0x000fea0003800000 */
.L_x_10222:
        /* <DEDUP_REMOVED lines=14> */
.L_x_10237:
        /* <DEDUP_REMOVED lines=18> */
.L_x_10240:
[----:B------:R-:W-:-:S04]  /*5f30*/  SHF.R.U32.HI R5, RZ, 0x18, R5 ;  /* 0x00000018ff057819 */ /* 0x000fc80000011605 */
[----:B------:R-:W-:-:S07]  /*5f40*/  LOP3.LUT R0, R0, 0x80, R5, 0xf8, !PT ;  /* 0x0000008000007812 */ /* 0x000fce00078ef805 */
.L_x_10239:
[----:B------:R-:W-:Y:S05]  /*5f50*/  BSYNC.RECONVERGENT B0 ;  /* 0x0000000000007941 */ /* 0x000fea0003800200 */
.L_x_10238:
[----:B------:R0:W-:Y:S01]  /*5f60*/  STG.E.U8 desc[UR36][R2.64], R0 ;  /* 0x0000000002007986 */ /* 0x0001e2000c101124 */
[----:B------:R-:W-:Y:S05]  /*5f70*/  BRA `(.L_x_10227) ;  /* 0x0000000800147947 */ /* 0x000fea0003800000 */
.L_x_10236:
        /* <DEDUP_REMOVED lines=18> */
.L_x_10243:
[----:B------:R-:W-:-:S04]  /*60a0*/  SHF.R.U32.HI R5, RZ, 0x18, R5 ;  /* 0x00000018ff057819 */ /* 0x000fc80000011605 */
[----:B------:R-:W-:-:S07]  /*60b0*/  LOP3.LUT R0, R0, 0x80, R5, 0xf8, !PT ;  /* 0x0000008000007812 */ /* 0x000fce00078ef805 */
.L_x_10242:
[----:B------:R-:W-:Y:S05]  /*60c0*/  BSYNC.RECONVERGENT B0 ;  /* 0x0000000000007941 */ /* 0x000fea0003800200 */
.L_x_10241:
[----:B------:R0:W-:Y:S01]  /*60d0*/  STG.E.U8 desc[UR36][R2.64], R0 ;  /* 0x0000000002007986 */ /* 0x0001e2000c101124 */
[----:B------:R-:W-:Y:S05]  /*60e0*/  BRA `(.L_x_10227) ;  /* 0x0000000400b87947 */ /* 0x000fea0003800000 */
.L_x_10235:
        /* <DEDUP_REMOVED lines=22> */
.L_x_10245:
[----:B------:R-:W-:-:S06]  /*6250*/  HADD2.F32 R5, -RZ, R5.H0_H0 ;  /* 0x20000005ff057230 */ /* 0x000fcc0000004100 */
[----:B------:R-:W0:Y:S02]  /*6260*/  F2I.U64.TRUNC R4, R5 ;  /* 0x0000000500047311 */ /* 0x000e24000020d800 */
[----:B0-----:R0:W-:Y:S01]  /*6270*/  STG.E.64 desc[UR36][R2.64], R4 ;  /* 0x0000000402007986 */ /* 0x0011e2000c101b24 */
[----:B------:R-:W-:Y:S05]  /*6280*/  BRA `(.L_x_10227) ;  /* 0x0000000400507947 */ /* 0x000fea0003800000 */
.L_x_10244:
[----:B------:R-:W-:-:S06]  /*6290*/  HADD2.F32 R5, -RZ, R5.H0_H0 ;  /* 0x20000005ff057230 */ /* 0x000fcc0000004100 */
[----:B------:R-:W0:Y:S02]  /*62a0*/  F2I.FTZ.U32.TRUNC.NTZ R5, R5 ;  /* 0x0000000500057305 */ /* 0x000e24000021f000 */
[----:B0-----:R0:W-:Y:S01]  /*62b0*/  STG.E desc[UR36][R2.64], R5 ;  /* 0x0000000502007986 */ /* 0x0011e2000c101924 */
[----:B------:R-:W-:Y:S05]  /*62c0*/  BRA `(.L_x_10227) ;  /* 0x0000000400407947 */ /* 0x000fea0003800000 */
.L_x_10234:
        /* <DEDUP_REMOVED lines=11> */
.L_x_10247:
[----:B------:R-:W-:Y:S01]  /*6380*/  HADD2.F32 R5, -RZ, R5.H0_H0 ;  /* 0x20000005ff057230 */ /* 0x000fe20000004100 */
[----:B------:R-:W-:-:S04]  /*6390*/  CS2R R6, SRZ ;  /* 0x0000000000067805 */ /* 0x000fc8000001ff00 */
[----:B------:R-:W-:-:S06]  /*63a0*/  FMUL.FTZ R5, R5, 1 ;  /* 0x3f80000005057820 */ /* 0x000fcc0000410000 */
[----:B------:R-:W0:Y:S02]  /*63b0*/  F2F.F64.F32 R4, R5 ;  /* 0x0000000500047310 */ /* 0x000e240000201800 */
[----:B0-----:R4:W-:Y:S01]  /*63c0*/  STG.E.128 desc[UR36][R2.64], R4 ;  /* 0x0000000402007986 */ /* 0x0019e2000c101d24 */
[----:B------:R-:W-:Y:S05]  /*63d0*/  BRA `(.L_x_10227) ;  /* 0x0000000000fc7947 */ /* 0x000fea0003800000 */
.L_x_10246:
[----:B------:R-:W-:-:S09]  /*63e0*/  UISETP.NE.AND UP0, UPT, UR4, 0xf, UPT ;  /* 0x0000000f0400788c */ /* 0x000fd2000bf05270 */
[----:B------:R-:W-:Y:S05]  /*63f0*/  BRA.U !UP0, `(.L_x_10248) ;  /* 0x0000000108e87547 */ /* 0x000fea000b800000 */
[----:B------:R-:W-:-:S09]  /*6400*/  UISETP.NE.AND UP0, UPT, UR4, 0x17, UPT ;  /* 0x000000170400788c */ /* 0x000fd2000bf05270 */
[----:B------:R-:W-:Y:S05]  /*6410*/  BRA.U !UP0, `(.L_x_10249) ;  /* 0x0000000108907547 */ /* 0x000fea000b800000 */
[----:B------:R-:W-:-:S09]  /*6420*/  UISETP.NE.AND UP0, UPT, UR4, 0x18, UPT ;  /* 0x000000180400788c */ /* 0x000fd2000bf05270 */
[----:B------:R-:W-:Y:S05]  /*6430*/  BRA.U !UP0, `(.L_x_10250) ;  /* 0x0000000108447547 */ /* 0x000fea000b800000 */
.L_x_10226:
        /* <DEDUP_REMOVED lines=16> */
.L_x_10251:
[----:B------:R-:W-:Y:S05]  /*6540*/  BRA `(.L_x_10227) ;  /* 0x0000000000a07947 */ /* 0x000fea0003800000 */
.L_x_10250:
        /* <DEDUP_REMOVED lines=13> */
.L_x_10253:
[----:B------:R-:W-:Y:S05]  /*6620*/  BSYNC.RECONVERGENT B0 ;  /* 0x0000000000007941 */ /* 0x000fea0003800200 */
.L_x_10252:
[----:B------:R-:W-:-:S05]  /*6630*/  LOP3.LUT R5, R0, 0x80, R5, 0xf8, !PT ;  /* 0x0000008000057812 */ /* 0x000fca00078ef805 */
[----:B------:R2:W-:Y:S01]  /*6640*/  STG.E.U8 desc[UR36][R2.64], R5 ;  /* 0x0000000502007986 */ /* 0x0005e2000c101124 */
[----:B------:R-:W-:Y:S05]  /*6650*/  BRA `(.L_x_10227) ;  /* 0x00000000005c7947 */ /* 0x000fea0003800000 */
.L_x_10249:
        /* <DEDUP_REMOVED lines=12> */
.L_x_10255:
[----:B------:R-:W-:Y:S01]  /*6720*/  IMAD.MOV.U32 R0, RZ, RZ, 0x7f ;  /* 0x0000007fff007424 */ /* 0x000fe200078e00ff */
[----:B------:R-:W-:-:S04]  /*6730*/  ISETP.GT.U32.AND P0, PT, R4, 0x7f800000, PT ;  /* 0x7f8000000400780c */ /* 0x000fc80003f04070 */
[----:B------:R-:W-:-:S09]  /*6740*/  SEL R0, R0, 0x7c, P0 ;  /* 0x0000007c00007807 */ /* 0x000fd20000000000 */
.L_x_10256:
[----:B------:R-:W-:Y:S05]  /*6750*/  BSYNC.RECONVERGENT B0 ;  /* 0x0000000000007941 */ /* 0x000fea0003800200 */
.L_x_10254:
[----:B------:R-:W-:-:S04]  /*6760*/  SHF.R.U32.HI R5, RZ, 0x18, R5 ;  /* 0x00000018ff057819 */ /* 0x000fc80000011605 */
[----:B------:R-:W-:-:S05]  /*6770*/  LOP3.LUT R5, R0, 0x80, R5, 0xf8, !PT ;  /* 0x0000008000057812 */ /* 0x000fca00078ef805 */
[----:B------:R1:W-:Y:S01]  /*6780*/  STG.E.U8 desc[UR36][R2.64], R5 ;  /* 0x0000000502007986 */ /* 0x0003e2000c101124 */
[----:B------:R-:W-:Y:S05]  /*6790*/  BRA `(.L_x_10227) ;  /* 0x00000000000c7947 */ /* 0x000fea0003800000 */
.L_x_10248:
[----:B------:R-:W-:-:S05]  /*67a0*/  HADD2.F32 R0, -RZ, R5.H0_H0 ;  /* 0x20000005ff007230 */ /* 0x000fca0000004100 */
[----:B------:R-:W-:-:S05]  /*67b0*/  F2FP.BF16.F32.PACK_AB R0, RZ, R0 ;  /* 0x00000000ff00723e */ /* 0x000fca00000010ff */
[----:B------:R0:W-:Y:S02]  /*67c0*/  STG.E.U16 desc[UR36][R2.64], R0 ;  /* 0x0000000002007986 */ /* 0x0001e4000c101524 */
.L_x_10227:
[----:B------:R-:W-:-:S07]  /*67d0*/  IADD3 R17, PT, PT, R17, 0x80, RZ ;  /* 0x0000008011117810 */ /* 0x000fce0007ffe0ff */
.L_x_10187:
[----:B------:R-:W-:Y:S05]  /*67e0*/  BSYNC.RECONVERGENT B6 ;  /* 0x0000000000067941 */ /* 0x000fea0003800200 */
.L_x_10186:
        /* <DEDUP_REMOVED lines=307> */
.L_x_10259:
        /* <DEDUP_REMOVED lines=19> */
.L_x_10263:
[----:B------:R-:W2:Y:S02]  /*7c50*/  LDG.E.U8 R2, desc[UR36][R2.64] ;  /* 0x0000002402027981 */ /* 0x000ea4000c1e1100 */
[----:B--2---:R-:W-:-:S04]  /*7c60*/  I2FP.F32.U32 R0, R2 ;  /* 0x0000000200007245 */ /* 0x004fc80000201000 */
[----:B------:R-:W-:-:S04]  /*7c70*/  F2FP.F16.F32.PACK_AB R0, RZ, R0 ;  /* 0x00000000ff00723e */ /* 0x000fc800000000ff */
[----:B------:R-:W-:Y:S01]  /*7c80*/  PRMT R5, R0, 0x7610, R5 ;  /* 0x0000761000057816 */ /* 0x000fe20000000005 */
[----:B------:R-:W-:Y:S06]  /*7c90*/  BRA `(.L_x_10265) ;  /* 0x0000000c00d07947 */ /* 0x000fec0003800000 */
.L_x_10262:
        /* <DEDUP_REMOVED lines=11> */
.L_x_10267:
[----:B------:R-:W2:Y:S02]  /*7d50*/  LDG.E R2, desc[UR36][R2.64] ;  /* 0x0000002402027981 */ /* 0x000ea4000c1e1900 */
[----:B--2---:R-:W-:-:S04]  /*7d60*/  I2FP.F32.S32 R0, R2 ;  /* 0x0000000200007245 */ /* 0x004fc80000201400 */
[----:B------:R-:W-:-:S04]  /*7d70*/  F2FP.F16.F32.PACK_AB R0, RZ, R0 ;  /* 0x00000000ff00723e */ /* 0x000fc800000000ff */
[----:B------:R-:W-:Y:S01]  /*7d80*/  PRMT R5, R0, 0x7610, R5 ;  /* 0x0000761000057816 */ /* 0x000fe20000000005 */
[----:B------:R-:W-:Y:S06]  /*7d90*/  BRA `(.L_x_10265) ;  /* 0x0000000c00907947 */ /* 0x000fec0003800000 */
.L_x_10266:
[----:B------:R-:W2:Y:S02]  /*7da0*/  LDG.E.U16 R2, desc[UR36][R2.64] ;  /* 0x0000002402027981 */ /* 0x000ea4000c1e1500 */
[----:B--2---:R-:W0:Y:S02]  /*7db0*/  I2F.S16 R0, R2 ;  /* 0x0000000200007306 */ /* 0x004e240000101400 */
[----:B0-----:R-:W-:-:S04]  /*7dc0*/  F2FP.F16.F32.PACK_AB R0, RZ, R0 ;  /* 0x00000000ff00723e */ /* 0x001fc800000000ff */
[----:B------:R-:W-:Y:S01]  /*7dd0*/  PRMT R5, R0, 0x7610, R5 ;  /* 0x0000761000057816 */ /* 0x000fe20000000005 */
[----:B------:R-:W-:Y:S06]  /*7de0*/  BRA `(.L_x_10265) ;  /* 0x0000000c007c7947 */ /* 0x000fec0003800000 */
.L_x_10261:
        /* <DEDUP_REMOVED lines=9> */
.L_x_10269:
[----:B------:R1:W5:Y:S01]  /*7e80*/  LDG.E.U16 R5, desc[UR36][R2.64] ;  /* 0x0000002402057981 */ /* 0x000362000c1e1500 */
[----:B------:R-:W-:Y:S05]  /*7e90*/  BRA `(.L_x_10265) ;  /* 0x0000000c00507947 */ /* 0x000fea0003800000 */
.L_x_10268:
        /* <DEDUP_REMOVED lines=9> */
.L_x_10271:
[----:B------:R0:W5:Y:S01]  /*7f30*/  LDG.E.U16 R5, desc[UR36][R2.64] ;  /* 0x0000002402057981 */ /* 0x000162000c1e1500 */
[----:B------:R-:W-:Y:S05]  /*7f40*/  BRA `(.L_x_10265) ;  /* 0x0000000c00247947 */ /* 0x000fea0003800000 */
.L_x_10270:
        /* <DEDUP_REMOVED lines=13> */
.L_x_10260:
        /* <DEDUP_REMOVED lines=14> */
.L_x_10274:
        /* <DEDUP_REMOVED lines=13> */
.L_x_10273:
        /* <DEDUP_REMOVED lines=26> */
.L_x_10276:
        /* <DEDUP_REMOVED lines=14> */
.L_x_10275:
[----:B------:R-:W2:Y:S02]  /*8450*/  LDG.E.U16 R0, desc[UR36][R2.64] ;  /* 0x0000002402007981 */ /* 0x000ea4000c1e1500 */
[----:B--2---:R-:W-:-:S04]  /*8460*/  SHF.L.U32 R0, R0, 0x10, RZ ;  /* 0x0000001000007819 */ /* 0x004fc800000006ff */
[----:B------:R-:W-:-:S04]  /*8470*/  F2FP.F16.F32.PACK_AB R0, RZ, R0 ;  /* 0x00000000ff00723e */ /* 0x000fc800000000ff */
[----:B------:R-:W-:Y:S01]  /*8480*/  PRMT R5, R0, 0x7610, R5 ;  /* 0x0000761000057816 */ /* 0x000fe20000000005 */
[----:B------:R-:W-:Y:S06]  /*8490*/  BRA `(.L_x_10265) ;  /* 0x0000000400d07947 */ /* 0x000fec0003800000 */
.L_x_10272:
        /* <DEDUP_REMOVED lines=13> */
.L_x_10279:
        /* <DEDUP_REMOVED lines=21> */
.L_x_10283:
[----:B------:R-:W-:Y:S05]  /*86c0*/  BSYNC.RECONVERGENT B1 ;  /* 0x0000000000017941 */ /* 0x000fea0003800200 */
.L_x_10282:
[----:B------:R-:W-:Y:S01]  /*86d0*/  IMAD.SHL.U32 R0, R0, 0x100000, RZ ;  /* 0x0010000000007824 */ /* 0x000fe200078e00ff */
[----:B------:R-:W-:-:S04]  /*86e0*/  LEA R2, R2, 0x3b800000, 0x17 ;  /* 0x3b80000002027811 */ /* 0x000fc800078eb8ff */
[----:B------:R-:W-:-:S07]  /*86f0*/  LOP3.LUT R0, R2, R0, R7, 0xfe, !PT ;  /* 0x0000000002007212 */ /* 0x000fce00078efe07 */
.L_x_10281:
[----:B------:R-:W-:Y:S05]  /*8700*/  BSYNC.RECONVERGENT B0 ;  /* 0x0000000000007941 */ /* 0x000fea0003800200 */
.L_x_10280:
[----:B------:R-:W-:-:S04]  /*8710*/  F2FP.F16.F32.PACK_AB R0, RZ, R0 ;  /* 0x00000000ff00723e */ /* 0x000fc800000000ff */
[----:B------:R-:W-:Y:S01]  /*8720*/  PRMT R5, R0, 0x7610, R5 ;  /* 0x0000761000057816 */ /* 0x000fe20000000005 */
[----:B------:R-:W-:Y:S06]  /*8730*/  BRA `(.L_x_10265) ;  /* 0x0000000400287947 */ /* 0x000fec0003800000 */
.L_x_10278:
        /* <DEDUP_REMOVED lines=21> */
.L_x_10287:
[----:B------:R-:W-:Y:S05]  /*8890*/  BSYNC.RECONVERGENT B1 ;  /* 0x0000000000017941 */ /* 0x000fea0003800200 */
.L_x_10286:
[----:B------:R-:W-:Y:S01]  /*88a0*/  IMAD.SHL.U32 R0, R0, 0x200000, RZ ;  /* 0x0020000000007824 */ /* 0x000fe200078e00ff */
[----:B------:R-:W-:-:S04]  /*88b0*/  LEA R2, R2, 0x37800000, 0x17 ;  /* 0x3780000002027811 */ /* 0x000fc800078eb8ff */
[----:B------:R-:W-:-:S07]  /*88c0*/  LOP3.LUT R0, R2, R0, R7, 0xfe, !PT ;  /* 0x0000000002007212 */ /* 0x000fce00078efe07 */
.L_x_10285:
[----:B------:R-:W-:Y:S05]  /*88d0*/  BSYNC.RECONVERGENT B0 ;  /* 0x0000000000007941 */ /* 0x000fea0003800200 */
.L_x_10284:
[----:B------:R-:W-:-:S04]  /*88e0*/  F2FP.F16.F32.PACK_AB R0, RZ, R0 ;  /* 0x00000000ff00723e */ /* 0x000fc800000000ff */
[----:B------:R-:W-:Y:S01]  /*88f0*/  PRMT R5, R0, 0x7610, R5 ;  /* 0x0000761000057816 */ /* 0x000fe20000000005 */
[----:B------:R-:W-:Y:S06]  /*8900*/  BRA `(.L_x_10265) ;  /* 0x0000000000b47947 */ /* 0x000fec0003800000 */
.L_x_10277:
        /* <DEDUP_REMOVED lines=14> */
.L_x_10291:
[----:B------:R-:W-:Y:S05]  /*89f0*/  BSYNC.RECONVERGENT B0 ;  /* 0x0000000000007941 */ /* 0x000fea0003800200 */
.L_x_10290:
[----:B------:R-:W-:-:S04]  /*8a00*/  F2FP.F16.F32.PACK_AB R0, RZ, R0 ;  /* 0x00000000ff00723e */ /* 0x000fc800000000ff */
[----:B------:R-:W-:Y:S01]  /*8a10*/  PRMT R5, R0, 0x7610, R5 ;  /* 0x0000761000057816 */ /* 0x000fe20000000005 */
[----:B------:R-:W-:Y:S06]  /*8a20*/  BRA `(.L_x_10265) ;  /* 0x00000000006c7947 */ /* 0x000fec0003800000 */
.L_x_10264:
        /* <DEDUP_REMOVED lines=16> */
.L_x_10292:
[----:B------:R-:W-:Y:S01]  /*8b30*/  PRMT R5, RZ, 0x7610, R5 ;  /* 0x00007610ff057816 */ /* 0x000fe20000000005 */
[----:B------:R-:W-:Y:S06]  /*8b40*/  BRA `(.L_x_10265) ;  /* 0x0000000000247947 */ /* 0x000fec0003800000 */
.L_x_10289:
[----:B------:R-:W2:Y:S02]  /*8b50*/  LDG.E.64 R2, desc[UR36][R2.64] ;  /* 0x0000002402027981 */ /* 0x000ea4000c1e1b00 */
[----:B--2---:R-:W0:Y:S02]  /*8b60*/  I2F.U64 R0, R2 ;  /* 0x0000000200007312 */ /* 0x004e240000301000 */
[----:B0-----:R-:W-:-:S04]  /*8b70*/  F2FP.F16.F32.PACK_AB R0, RZ, R0 ;  /* 0x00000000ff00723e */ /* 0x001fc800000000ff */
[----:B------:R-:W-:Y:S01]  /*8b80*/  PRMT R5, R0, 0x7610, R5 ;  /* 0x0000761000057816 */ /* 0x000fe20000000005 */
[----:B------:R-:W-:Y:S06]  /*8b90*/  BRA `(.L_x_10265) ;  /* 0x0000000000107947 */ /* 0x000fec0003800000 */
.L_x_10288:
[----:B------:R-:W2:Y:S02]  /*8ba0*/  LDG.E R2, desc[UR36][R2.64] ;  /* 0x0000002402027981 */ /* 0x000ea4000c1e1900 */
[----:B--2---:R-:W-:-:S04]  /*8bb0*/  I2FP.F32.U32 R0, R2 ;  /* 0x0000000200007245 */ /* 0x004fc80000201000 */
[----:B------:R-:W-:-:S04]  /*8bc0*/  F2FP.F16.F32.PACK_AB R0, RZ, R0 ;  /* 0x00000000ff00723e */ /* 0x000fc800000000ff */
[----:B------:R-:W-:-:S07]  /*8bd0*/  PRMT R5, R0, 0x7610, R5 ;  /* 0x0000761000057816 */ /* 0x000fce0000000005 */
.L_x_10265:
        /* <DEDUP_REMOVED lines=25> */
.L_x_10296:
[----:B------:R-:W-:-:S06]  /*8d70*/  HADD2.F32 R5, -RZ, R5.H0_H0 ;  /* 0x20000005ff057230 */ /* 0x000fcc0000004100 */
[----:B------:R-:W0:Y:S02]  /*8d80*/  F2I.S64.TRUNC R4, R5 ;  /* 0x0000000500047311 */ /* 0x000e24000020d900 */
[----:B0-----:R4:W-:Y:S01]  /*8d90*/  STG.E.U8 desc[UR36][R2.64], R4 ;  /* 0x0000000402007986 */ /* 0x0019e2000c101124 */
[----:B------:R-:W-:Y:S05]  /*8da0*/  BRA `(.L_x_10298) ;  /* 0x0000000c006c7947 */ /* 0x000fea0003800000 */
.L_x_10295:
        /* <DEDUP_REMOVED lines=10> */
.L_x_10300:
[----:B------:R-:W-:-:S06]  /*8e50*/  HADD2.F32 R5, -RZ, R5.H0_H0 ;  /* 0x20000005ff057230 */ /* 0x000fcc0000004100 */
[----:B------:R-:W0:Y:S02]  /*8e60*/  F2I.FTZ.TRUNC.NTZ R5, R5 ;  /* 0x0000000500057305 */ /* 0x000e24000021f100 */
[----:B0-----:R2:W-:Y:S01]  /*8e70*/  STG.E desc[UR36][R2.64], R5 ;  /* 0x0000000502007986 */ /* 0x0015e2000c101924 */
[----:B------:R-:W-:Y:S05]  /*8e80*/  BRA `(.L_x_10298) ;  /* 0x0000000c00347947 */ /* 0x000fea0003800000 */
.L_x_10299:
[----:B------:R-:W-:-:S06]  /*8e90*/  HADD2.F32 R5, -RZ, R5.H0_H0 ;  /* 0x20000005ff057230 */ /* 0x000fcc0000004100 */
[----:B------:R-:W0:Y:S02]  /*8ea0*/  F2I.FTZ.TRUNC.NTZ R5, R5 ;  /* 0x0000000500057305 */ /* 0x000e24000021f100 */
[----:B0-----:R0:W-:Y:S01]  /*8eb0*/  STG.E.U16 desc[UR36][R2.64], R5 ;  /* 0x0000000502007986 */ /* 0x0011e2000c101524 */
[----:B------:R-:W-:Y:S05]  /*8ec0*/  BRA `(.L_x_10298) ;  /* 0x0000000c00247947 */ /* 0x000fea0003800000 */
.L_x_10294:
        /* <DEDUP_REMOVED lines=9> */
.L_x_10302:
[----:B------:R0:W-:Y:S01]  /*8f60*/  STG.E.U16 desc[UR36][R2.64], R5 ;  /* 0x0000000502007986 */ /* 0x0001e2000c101524 */
[----:B------:R-:W-:Y:S05]  /*8f70*/  BRA `(.L_x_10298) ;  /* 0x0000000800f87947 */ /* 0x000fea0003800000 */
.L_x_10301:
        /* <DEDUP_REMOVED lines=10> */
.L_x_10304:
[----:B------:R-:W-:-:S05]  /*9020*/  HADD2.F32 R0, -RZ, R5.H0_H0 ;  /* 0x20000005ff007230 */ /* 0x000fca0000004100 */
[----:B------:R-:W-:-:S04]  /*9030*/  F2FP.F16.F32.PACK_AB R0, RZ, R0 ;  /* 0x00000000ff00723e */ /* 0x000fc800000000ff */
[----:B------:R-:W-:-:S05]  /*9040*/  PRMT R0, R0, 0x5410, RZ ;  /* 0x0000541000007816 */ /* 0x000fca00000000ff */
[----:B------:R0:W-:Y:S01]  /*9050*/  STG.E desc[UR36][R2.64], R0 ;  /* 0x0000000002007986 */ /* 0x0001e2000c101924 */
[----:B------:R-:W-:Y:S05]  /*9060*/  BRA `(.L_x_10298) ;  /* 0x0000000800bc7947 */ /* 0x000fea0003800000 */
.L_x_10303:
[----:B------:R-:W-:-:S05]  /*9070*/  HADD2.F32 R4, -RZ, R5.H0_H0 ;  /* 0x20000005ff047230 */ /* 0x000fca0000004100 */
[----:B------:R-:W-:-:S06]  /*9080*/  FMUL.FTZ R4, R4, 1 ;  /* 0x3f80000004047820 */ /* 0x000fcc0000410000 */
[----:B------:R-:W0:Y:S02]  /*9090*/  F2F.F64.F32 R4, R4 ;  /* 0x0000000400047310 */ /* 0x000e240000201800 */
[----:B0-----:R0:W-:Y:S01]  /*90a0*/  STG.E.64 desc[UR36][R2.64], R4 ;  /* 0x0000000402007986 */ /* 0x0011e2000c101b24 */
[----:B------:R-:W-:Y:S05]  /*90b0*/  BRA `(.L_x_10298) ;  /* 0x0000000800a87947 */ /* 0x000fea0003800000 */
.L_x_10293:
        /* <DEDUP_REMOVED lines=14> */
.L_x_10308:
        /* <DEDUP_REMOVED lines=18> */
.L_x_10311:
[----:B------:R-:W-:-:S04]  /*92c0*/  SHF.R.U32.HI R5, RZ, 0x18, R5 ;  /* 0x00000018ff057819 */ /* 0x000fc80000011605 */
[----:B------:R-:W-:-:S07]  /*92d0*/  LOP3.LUT R0, R0, 0x80, R5, 0xf8, !PT ;  /* 0x0000008000007812 */ /* 0x000fce00078ef805 */
.L_x_10310:
[----:B------:R-:W-:Y:S05]  /*92e0*/  BSYNC.RECONVERGENT B0 ;  /* 0x0000000000007941 */ /* 0x000fea0003800200 */
.L_x_10309:
[----:B------:R0:W-:Y:S01]  /*92f0*/  STG.E.U8 desc[UR36][R2.64], R0 ;  /* 0x0000000002007986 */ /* 0x0001e2000c101124 */
[----:B------:R-:W-:Y:S05]  /*9300*/  BRA `(.L_x_10298) ;  /* 0x0000000800147947 */ /* 0x000fea0003800000 */
.L_x_10307:
        /* <DEDUP_REMOVED lines=18> */
.L_x_10314:
[----:B------:R-:W-:-:S04]  /*9430*/  SHF.R.U32.HI R5, RZ, 0x18, R5 ;  /* 0x00000018ff057819 */ /* 0x000fc80000011605 */
[----:B------:R-:W-:-:S07]  /*9440*/  LOP3.LUT R0, R0, 0x80, R5, 0xf8, !PT ;  /* 0x0000008000007812 */ /* 0x000fce00078ef805 */
.L_x_10313:
[----:B------:R-:W-:Y:S05]  /*9450*/  BSYNC.RECONVERGENT B0 ;  /* 0x0000000000007941 */ /* 0x000fea0003800200 */
.L_x_10312:
[----:B------:R0:W-:Y:S01]  /*9460*/  STG.E.U8 desc[UR36][R2.64], R0 ;  /* 0x0000000002007986 */ /* 0x0001e2000c101124 */
[----:B------:R-:W-:Y:S05]  /*9470*/  BRA `(.L_x_10298) ;  /* 0x0000000400b87947 */ /* 0x000fea0003800000 */
.L_x_10306:
        /* <DEDUP_REMOVED lines=22> */
.L_x_10316:
[----:B------:R-:W-:-:S06]  /*95e0*/  HADD2.F32 R5, -RZ, R5.H0_H0 ;  /* 0x20000005ff057230 */ /* 0x000fcc0000004100 */
[----:B------:R-:W0:Y:S02]  /*95f0*/  F2I.U64.TRUNC R4, R5 ;  /* 0x0000000500047311 */ /* 0x000e24000020d800 */
[----:B0-----:R0:W-:Y:S01]  /*9600*/  STG.E.64 desc[UR36][R2.64], R4 ;  /* 0x0000000402007986 */ /* 0x0011e2000c101b24 */
[----:B------:R-:W-:Y:S05]  /*9610*/  BRA `(.L_x_10298) ;  /* 0x0000000400507947 */ /* 0x000fea0003800000 */
.L_x_10315:
[----:B------:R-:W-:-:S06]  /*9620*/  HADD2.F32 R5, -RZ, R5.H0_H0 ;  /* 0x20000005ff057230 */ /* 0x000fcc0000004100 */
[----:B------:R-:W0:Y:S02]  /*9630*/  F2I.FTZ.U32.TRUNC.NTZ R5, R5 ;  /* 0x0000000500057305 */ /* 0x000e24000021f000 */
[----:B0-----:R0:W-:Y:S01]  /*9640*/  STG.E desc[UR36][R2.64], R5 ;  /* 0x0000000502007986 */ /* 0x0011e2000c101924 */
[----:B------:R-:W-:Y:S05]  /*9650*/  BRA `(.L_x_10298) ;  /* 0x0000000400407947 */ /* 0x000fea0003800000 */
.L_x_10305:
        /* <DEDUP_REMOVED lines=11> */
.L_x_10318:
[----:B------:R-:W-:Y:S01]  /*9710*/  HADD2.F32 R5, -RZ, R5.H0_H0 ;  /* 0x20000005ff057230 */ /* 0x000fe20000004100 */
[----:B------:R-:W-:-:S04]  /*9720*/  CS2R R6, SRZ ;  /* 0x0000000000067805 */ /* 0x000fc8000001ff00 */
[----:B------:R-:W-:-:S06]  /*9730*/  FMUL.FTZ R5, R5, 1 ;  /* 0x3f80000005057820 */ /* 0x000fcc0000410000 */
[----:B------:R-:W0:Y:S02]  /*9740*/  F2F.F64.F32 R4, R5 ;  /* 0x0000000500047310 */ /* 0x000e240000201800 */
[----:B0-----:R0:W-:Y:S01]  /*9750*/  STG.E.128 desc[UR36][R2.64], R4 ;  /* 0x0000000402007986 */ /* 0x0011e2000c101d24 */
[----:B------:R-:W-:Y:S05]  /*9760*/  BRA `(.L_x_10298) ;  /* 0x0000000000fc7947 */ /* 0x000fea0003800000 */
.L_x_10317:
[----:B------:R-:W-:-:S09]  /*9770*/  UISETP.NE.AND UP0, UPT, UR4, 0xf, UPT ;  /* 0x0000000f0400788c */ /* 0x000fd2000bf05270 */
[----:B------:R-:W-:Y:S05]  /*9780*/  BRA.U !UP0, `(.L_x_10319) ;  /* 0x0000000108e87547 */ /* 0x000fea000b800000 */
[----:B------:R-:W-:-:S09]  /*9790*/  UISETP.NE.AND UP0, UPT, UR4, 0x17, UPT ;  /* 0x000000170400788c */ /* 0x000fd2000bf05270 */
[----:B------:R-:W-:Y:S05]  /*97a0*/  BRA.U !UP0, `(.L_x_10320) ;  /* 0x0000000108907547 */ /* 0x000fea000b800000 */
[----:B------:R-:W-:-:S09]  /*97b0*/  UISETP.NE.AND UP0, UPT, UR4, 0x18, UPT ;  /* 0x000000180400788c */ /* 0x000fd2000bf05270 */
[----:B------:R-:W-:Y:S05]  /*97c0*/  BRA.U !UP0, `(.L_x_10321) ;  /* 0x0000000108447547 */ /* 0x000fea000b800000 */
.L_x_10297:
        /* <DEDUP_REMOVED lines=16> */
.L_x_10322:
[----:B------:R-:W-:Y:S05]  /*98d0*/  BRA `(.L_x_10298) ;  /* 0x0000000000a07947 */ /* 0x000fea0003800000 */
.L_x_10321:
        /* <DEDUP_REMOVED lines=13> */
.L_x_10324:
[----:B------:R-:W-:Y:S05]  /*99b0*/  BSYNC.RECONVERGENT B0 ;  /* 0x0000000000007941 */ /* 0x000fea0003800200 */
.L_x_10323:
[----:B------:R-:W-:-:S05]  /*99c0*/  LOP3.LUT R5, R0, 0x80, R5, 0xf8, !PT ;  /* 0x0000008000057812 */ /* 0x000fca00078ef805 */
[----:B------:R0:W-:Y:S01]  /*99d0*/  STG.E.U8 desc[UR36][R2.64], R5 ;  /* 0x0000000502007986 */ /* 0x0001e2000c101124 */
[----:B------:R-:W-:Y:S05]  /*99e0*/  BRA `(.L_x_10298) ;  /* 0x00000000005c7947 */ /* 0x000fea0003800000 */
.L_x_10320:
        /* <DEDUP_REMOVED lines=12> */
.L_x_10326:
[----:B------:R-:W-:Y:S01]  /*9ab0*/  IMAD.MOV.U32 R0, RZ, RZ, 0x7f ;  /* 0x0000007fff007424 */ /* 0x000fe200078e00ff */
[----:B------:R-:W-:-:S04]  /*9ac0*/  ISETP.GT.U32.AND P0, PT, R4, 0x7f800000, PT ;  /* 0x7f8000000400780c */ /* 0x000fc80003f04070 */
[----:B------:R-:W-:-:S09]  /*9ad0*/  SEL R0, R0, 0x7c, P0 ;  /* 0x0000007c00007807 */ /* 0x000fd20000000000 */
.L_x_10327:
[----:B------:R-:W-:Y:S05]  /*9ae0*/  BSYNC.RECONVERGENT B0 ;  /* 0x0000000000007941 */ /* 0x000fea0003800200 */
.L_x_10325:
[----:B------:R-:W-:-:S04]  /*9af0*/  SHF.R.U32.HI R5, RZ, 0x18, R5 ;  /* 0x00000018ff057819 */ /* 0x000fc80000011605 */
[----:B------:R-:W-:-:S05]  /*9b00*/  LOP3.LUT R5, R0, 0x80, R5, 0xf8, !PT ;  /* 0x0000008000057812 */ /* 0x000fca00078ef805 */
[----:B------:R0:W-:Y:S01]  /*9b10*/  STG.E.U8 desc[UR36][R2.64], R5 ;  /* 0x0000000502007986 */ /* 0x0001e2000c101124 */
[----:B------:R-:W-:Y:S05]  /*9b20*/  BRA `(.L_x_10298) ;  /* 0x00000000000c7947 */ /* 0x000fea0003800000 */
.L_x_10319:
[----:B------:R-:W-:-:S05]  /*9b30*/  HADD2.F32 R0, -RZ, R5.H0_H0 ;  /* 0x20000005ff007230 */ /* 0x000fca0000004100 */
[----:B------:R-:W-:-:S05]  /*9b40*/  F2FP.BF16.F32.PACK_AB R0, RZ, R0 ;  /* 0x00000000ff00723e */ /* 0x000fca00000010ff */
[----:B------:R0:W-:Y:S02]  /*9b50*/  STG.E.U16 desc[UR36][R2.64], R0 ;  /* 0x0000000002007986 */ /* 0x0001e4000c101524 */
.L_x_10298:
[----:B------:R-:W-:-:S07]  /*9b60*/  VIADD R17, R17, 0x80 ;  /* 0x0000008011117836 */ /* 0x000fce0000000000 */
.L_x_10258:
[----:B------:R-:W-:Y:S05]  /*9b70*/  BSYNC.RECONVERGENT B6 ;  /* 0x0000000000067941 */ /* 0x000fea0003800200 */
.L_x_10257:
        /* <DEDUP_REMOVED lines=306> */
.L_x_10328:
        /* <DEDUP_REMOVED lines=21> */
.L_x_10332:
[----:B------:R-:W2:Y:S02]  /*aff0*/  LDG.E.U8 R2, desc[UR36][R2.64] ;  /* 0x0000002402027981 */ /* 0x000ea4000c1e1100 */
[----:B--2---:R-:W-:-:S04]  /*b000*/  I2FP.F32.U32 R0, R2 ;  /* 0x0000000200007245 */ /* 0x004fc80000201000 */
[----:B------:R-:W-:-:S04]  /*b010*/  F2FP.F16.F32.PACK_AB R0, RZ, R0 ;  /* 0x00000000ff00723e */ /* 0x000fc800000000ff */
[----:B------:R-:W-:Y:S01]  /*b020*/  PRMT R5, R0, 0x7610, R5 ;  /* 0x0000761000057816 */ /* 0x000fe20000000005 */
[----:B------:R-:W-:Y:S06]  /*b030*/  BRA `(.L_x_10334) ;  /* 0x0000000c00d07947 */ /* 0x000fec0003800000 */
.L_x_10331:
        /* <DEDUP_REMOVED lines=11> */
.L_x_10336:
[----:B------:R-:W2:Y:S02]  /*b0f0*/  LDG.E R2, desc[UR36][R2.64] ;  /* 0x0000002402027981 */ /* 0x000ea4000c1e1900 */
[----:B--2---:R-:W-:-:S04]  /*b100*/  I2FP.F32.S32 R0, R2 ;  /* 0x0000000200007245 */ /* 0x004fc80000201400 */
[----:B------:R-:W-:-:S04]  /*b110*/  F2FP.F16.F32.PACK_AB R0, RZ, R0 ;  /* 0x00000000ff00723e */ /* 0x000fc800000000ff */
[----:B------:R-:W-:Y:S01]  /*b120*/  PRMT R5, R0, 0x7610, R5 ;  /* 0x0000761000057816 */ /* 0x000fe20000000005 */
[----:B------:R-:W-:Y:S06]  /*b130*/  BRA `(.L_x_10334) ;  /* 0x0000000c00907947 */ /* 0x000fec0003800000 */
.L_x_10335:
[----:B------:R-:W2:Y:S02]  /*b140*/  LDG.E.U16 R2, desc[UR36][R2.64] ;  /* 0x0000002402027981 */ /* 0x000ea4000c1e1500 */
[----:B--2---:R-:W0:Y:S02]  /*b150*/  I2F.S16 R0, R2 ;  /* 0x0000000200007306 */ /* 0x004e240000101400 */
[----:B0-----:R-:W-:-:S04]  /*b160*/  F2FP.F16.F32.PACK_AB R0, RZ, R0 ;  /* 0x00000000ff00723e */ /* 0x001fc800000000ff */
[----:B------:R-:W-:Y:S01]  /*b170*/  PRMT R5, R0, 0x7610, R5 ;  /* 0x0000761000057816 */ /* 0x000fe20000000005 */
[----:B------:R-:W-:Y:S06]  /*b180*/  BRA `(.L_x_10334) ;  /* 0x0000000c007c7947 */ /* 0x000fec0003800000 */
.L_x_10330:
        /* <DEDUP_REMOVED lines=9> */
.L_x_10338:
[----:B------:R1:W5:Y:S01]  /*b220*/  LDG.E.U16 R5, desc[UR36][R2.64] ;  /* 0x0000002402057981 */ /* 0x000362000c1e1500 */
[----:B------:R-:W-:Y:S05]  /*b230*/  BRA `(.L_x_10334) ;  /* 0x0000000c00507947 */ /* 0x000fea0003800000 */
.L_x_10337:
        /* <DEDUP_REMOVED lines=9> */
.L_x_10340:
[----:B------:R0:W5:Y:S01]  /*b2d0*/  LDG.E.U16 R5, desc[UR36][R2.64] ;  /* 0x0000002402057981 */ /* 0x000162000c1e1500 */
[----:B------:R-:W-:Y:S05]  /*b2e0*/  BRA `(.L_x_10334) ;  /* 0x0000000c00247947 */ /* 0x000fea0003800000 */
.L_x_10339:
        /* <DEDUP_REMOVED lines=13> */
.L_x_10329:
        /* <DEDUP_REMOVED lines=14> */
.L_x_10343:
        /* <DEDUP_REMOVED lines=13> */
.L_x_10342:
        /* <DEDUP_REMOVED lines=26> */
.L_x_10345:
        /* <DEDUP_REMOVED lines=14> */
.L_x_10344:
[----:B------:R-:W2:Y:S02]  /*b7f0*/  LDG.E.U16 R0, desc[UR36][R2.64] ;  /* 0x0000002402007981 */ /* 0x000ea4000c1e1500 */
[----:B--2---:R-:W-:-:S04]  /*b800*/  SHF.L.U32 R0, R0, 0x10, RZ ;  /* 0x0000001000007819 */ /* 0x004fc800000006ff */
[----:B------:R-:W-:-:S04]  /*b810*/  F2FP.F16.F32.PACK_AB R0, RZ, R0 ;  /* 0x00000000ff00723e */ /* 0x000fc800000000ff */
[----:B------:R-:W-:Y:S01]  /*b820*/  PRMT R5, R0, 0x7610, R5 ;  /* 0x0000761000057816 */ /* 0x000fe20000000005 */
[----:B------:R-:W-:Y:S06]  /*b830*/  BRA `(.L_x_10334) ;  /* 0x0000000400d07947 */ /* 0x000fec0003800000 */
.L_x_10341:
        /* <DEDUP_REMOVED lines=13> */
.L_x_10348:
        /* <DEDUP_REMOVED lines=21> */
.L_x_10352:
[----:B------:R-:W-:Y:S05]  /*ba60*/  BSYNC.RECONVERGENT B1 ;  /* 0x0000000000017941 */ /* 0x000fea0003800200 */
.L_x_10351:
[----:B------:R-:W-:Y:S01]  /*ba70*/  IMAD.SHL.U32 R0, R0, 0x100000, RZ ;  /* 0x0010000000007824 */ /* 0x000fe200078e00ff */
[----:B------:R-:W-:-:S04]  /*ba80*/  LEA R2, R2, 0x3b800000, 0x17 ;  /* 0x3b80000002027811 */ /* 0x000fc800078eb8ff */
[----:B------:R-:W-:-:S07]  /*ba90*/  LOP3.LUT R0, R2, R0, R7, 0xfe, !PT ;  /* 0x0000000002007212 */ /* 0x000fce00078efe07 */
.L_x_10350:
[----:B------:R-:W-:Y:S05]  /*baa0*/  BSYNC.RECONVERGENT B0 ;  /* 0x0000000000007941 */ /* 0x000fea0003800200 */
.L_x_10349:
[----:B------:R-:W-:-:S04]  /*bab0*/  F2FP.F16.F32.PACK_AB R0, RZ, R0 ;  /* 0x00000000ff00723e */ /* 0x000fc800000000ff */
[----:B------:R-:W-:Y:S01]  /*bac0*/  PRMT R5, R0, 0x7610, R5 ;  /* 0x0000761000057816 */ /* 0x000fe20000000005 */
[----:B------:R-:W-:Y:S06]  /*bad0*/  BRA `(.L_x_10334) ;  /* 0x0000000400287947 */ /* 0x000fec0003800000 */
.L_x_10347:
        /* <DEDUP_REMOVED lines=21> */
.L_x_10356:
[----:B------:R-:W-:Y:S05]  /*bc30*/  BSYNC.RECONVERGENT B1 ;  /* 0x0000000000017941 */ /* 0x000fea0003800200 */
.L_x_10355:
[----:B------:R-:W-:Y:S01]  /*bc40*/  IMAD.SHL.U32 R0, R0, 0x200000, RZ ;  /* 0x0020000000007824 */ /* 0x000fe200078e00ff */
[----:B------:R-:W-:-:S04]  /*bc50*/  LEA R2, R2, 0x37800000, 0x17 ;  /* 0x3780000002027811 */ /* 0x000fc800078eb8ff */
[----:B------:R-:W-:-:S07]  /*bc60*/  LOP3.LUT R0, R2, R0, R7, 0xfe, !PT ;  /* 0x0000000002007212 */ /* 0x000fce00078efe07 */
.L_x_10354:
[----:B------:R-:W-:Y:S05]  /*bc70*/  BSYNC.RECONVERGENT B0 ;  /* 0x0000000000007941 */ /* 0x000fea0003800200 */
.L_x_10353:
[----:B------:R-:W-:-:S04]  /*bc80*/  F2FP.F16.F32.PACK_AB R0, RZ, R0 ;  /* 0x00000000ff00723e */ /* 0x000fc800000000ff */
[----:B------:R-:W-:Y:S01]  /*bc90*/  PRMT R5, R0, 0x7610, R5 ;  /* 0x0000761000057816 */ /* 0x000fe20000000005 */
[----:B------:R-:W-:Y:S06]  /*bca0*/  BRA `(.L_x_10334) ;  /* 0x0000000000b47947 */ /* 0x000fec0003800000 */
.L_x_10346:
        /* <DEDUP_REMOVED lines=14> */
.L_x_10360:
[----:B------:R-:W-:Y:S05]  /*bd90*/  BSYNC.RECONVERGENT B0 ;  /* 0x0000000000007941 */ /* 0x000fea0003800200 */
.L_x_10359:
[----:B------:R-:W-:-:S04]  /*bda0*/  F2FP.F16.F32.PACK_AB R0, RZ, R0 ;  /* 0x00000000ff00723e */ /* 0x000fc800000000ff */
[----:B------:R-:W-:Y:S01]  /*bdb0*/  PRMT R5, R0, 0x7610, R5 ;  /* 0x0000761000057816 */ /* 0x000fe20000000005 */
[----:B------:R-:W-:Y:S06]  /*bdc0*/  BRA `(.L_x_10334) ;  /* 0x00000000006c7947 */ /* 0x000fec0003800000 */
.L_x_10333:
        /* <DEDUP_REMOVED lines=16> */
.L_x_10361:
[----:B------:R-:W-:Y:S01]  /*bed0*/  PRMT R5, RZ, 0x7610, R5 ;  /* 0x00007610ff057816 */ /* 0x000fe20000000005 */
[----:B------:R-:W-:Y:S06]  /*bee0*/  BRA `(.L_x_10334) ;  /* 0x0000000000247947 */ /* 0x000fec0003800000 */
.L_x_10358:
[----:B------:R-:W2:Y:S02]  /*bef0*/  LDG.E.64 R2, desc[UR36][R2.64] ;  /* 0x0000002402027981 */ /* 0x000ea4000c1e1b00 */
[----:B--2---:R-:W0:Y:S02]  /*bf00*/  I2F.U64 R0, R2 ;  /* 0x0000000200007312 */ /* 0x004e240000301000 */
[----:B0-----:R-:W-:-:S04]  /*bf10*/  F2FP.F16.F32.PACK_AB R0, RZ, R0 ;  /* 0x00000000ff00723e */ /* 0x001fc800000000ff */
[----:B------:R-:W-:Y:S01]  /*bf20*/  PRMT R5, R0, 0x7610, R5 ;  /* 0x0000761000057816 */ /* 0x000fe20000000005 */
[----:B------:R-:W-:Y:S06]  /*bf30*/  BRA `(.L_x_10334) ;  /* 0x0000000000107947 */ /* 0x000fec0003800000 */
.L_x_10357:
[----:B------:R-:W2:Y:S02]  /*bf40*/  LDG.E R2, desc[UR36][R2.64] ;  /* 0x0000002402027981 */ /* 0x000ea4000c1e1900 */
[----:B--2---:R-:W-:-:S04]  /*bf50*/  I2FP.F32.U32 R0, R2 ;  /* 0x0000000200007245 */ /* 0x004fc80000201000 */
[----:B------:R-:W-:-:S04]  /*bf60*/  F2FP.F16.F32.PACK_AB R0, RZ, R0 ;  /* 0x00000000ff00723e */ /* 0x000fc800000000ff */
[----:B------:R-:W-:-:S07]  /*bf70*/  PRMT R5, R0, 0x7610, R5 ;  /* 0x0000761000057816 */ /* 0x000fce0000000005 */
.L_x_10334:
[----:B-----5:R-:W-:Y:S01]  /*bf80*/  HADD2.F32 R0, -RZ, R5.H0_H0 ;  /* 0x20000005ff007230 */ /* 0x020fe20000004100 */
[----:B------:R-:W-:-:S04]  /*bf90*/  UPRMT UR4, UR41, 0x9910, URZ ;  /* 0x0000991029047896 */ /* 0x000fc800080000ff */
[----:B------:R-:W-:Y:S01]  /*bfa0*/  FSETP.NAN.FTZ.AND P0, PT, |R0|, |R0|, PT ;  /* 0x400000000000720b */ /* 0x000fe20003f18200 */
[----:B------:R-:W-:-:S12]  /*bfb0*/  UISETP.GT.AND UP0, UPT, UR4, 0x9, UPT ;  /* 0x000000090400788c */ /* 0x000fd8000bf04270 */
[----:B01----:R-:W0:Y:S02]  /*bfc0*/  @!P0 LDC.U16 R2, c[0x0][0x590] ;  /* 0x00016400ff028b82 */ /* 0x003e240000000400 */
[----:B0-----:R-:W-:-:S05]  /*bfd0*/  @!P0 HADD2.F32 R3, -RZ, R2.H0_H0 ;  /* 0x20000002ff038230 */ /* 0x001fca0000004100 */
[----:B------:R-:W-:-:S04]  /*bfe0*/  @!P0 FMNMX.FTZ R0, R3, R0, !PT ;  /* 0x0000000003008209 */ /* 0x000fc80007810000 */
        /* <DEDUP_REMOVED lines=15> */
.L_x_10365:
[----:B------:R-:W-:-:S06]  /*c0e0*/  HADD2.F32 R3, -RZ, R5.H0_H0 ;  /* 0x20000005ff037230 */ /* 0x000fcc0000004100 */
[----:B------:R-:W0:Y:S02]  /*c0f0*/  F2I.S64.TRUNC R2, R3 ;  /* 0x0000000300027311 */ /* 0x000e24000020d900 */
[----:B0-----:R-:W-:Y:S01]  /*c100*/  STG.E.U8 desc[UR36][R16.64], R2 ;  /* 0x0000000210007986 */ /* 0x001fe2000c101124 */
[----:B------:R-:W-:Y:S05]  /*c110*/  EXIT ;  /* 0x000000000000794d */ /* 0x000fea0003800000 */
.L_x_10364:
        /* <DEDUP_REMOVED lines=10> */
.L_x_10368:
[----:B------:R-:W-:-:S06]  /*c1c0*/  HADD2.F32 R5, -RZ, R5.H0_H0 ;  /* 0x20000005ff057230 */ /* 0x000fcc0000004100 */
[----:B------:R-:W0:Y:S02]  /*c1d0*/  F2I.FTZ.TRUNC.NTZ R5, R5 ;  /* 0x0000000500057305 */ /* 0x000e24000021f100 */
[----:B0-----:R-:W-:Y:S01]  /*c1e0*/  STG.E desc[UR36][R16.64], R5 ;  /* 0x0000000510007986 */ /* 0x001fe2000c101924 */
[----:B------:R-:W-:Y:S05]  /*c1f0*/  EXIT ;  /* 0x000000000000794d */ /* 0x000fea0003800000 */
.L_x_10367:
[----:B------:R-:W-:-:S06]  /*c200*/  HADD2.F32 R5, -RZ, R5.H0_H0 ;  /* 0x20000005ff057230 */ /* 0x000fcc0000004100 */
[----:B------:R-:W0:Y:S02]  /*c210*/  F2I.FTZ.TRUNC.NTZ R5, R5 ;  /* 0x0000000500057305 */ /* 0x000e24000021f100 */
[----:B0-----:R-:W-:Y:S01]  /*c220*/  STG.E.U16 desc[UR36][R16.64], R5 ;  /* 0x0000000510007986 */ /* 0x001fe2000c101524 */
[----:B------:R-:W-:Y:S05]  /*c230*/  EXIT ;  /* 0x000000000000794d */ /* 0x000fea0003800000 */
.L_x_10363:
        /* <DEDUP_REMOVED lines=9> */
.L_x_10370:
[----:B------:R-:W-:Y:S01]  /*c2d0*/  STG.E.U16 desc[UR36][R16.64], R5 ;  /* 0x0000000510007986 */ /* 0x000fe2000c101524 */
[----:B------:R-:W-:Y:S05]  /*c2e0*/  EXIT ;  /* 0x000000000000794d */ /* 0x000fea0003800000 */
.L_x_10369:
        /* <DEDUP_REMOVED lines=10> */
.L_x_10372:
[----:B------:R-:W-:-:S05]  /*c390*/  HADD2.F32 R0, -RZ, R5.H0_H0 ;  /* 0x20000005ff007230 */ /* 0x000fca0000004100 */
[----:B------:R-:W-:-:S04]  /*c3a0*/  F2FP.F16.F32.PACK_AB R0, RZ, R0 ;  /* 0x00000000ff00723e */ /* 0x000fc800000000ff */
[----:B------:R-:W-:-:S05]  /*c3b0*/  PRMT R0, R0, 0x5410, RZ ;  /* 0x0000541000007816 */ /* 0x000fca00000000ff */
[----:B------:R-:W-:Y:S01]  /*c3c0*/  STG.E desc[UR36][R16.64], R0 ;  /* 0x0000000010007986 */ /* 0x000fe2000c101924 */
[----:B------:R-:W-:Y:S05]  /*c3d0*/  EXIT ;  /* 0x000000000000794d */ /* 0x000fea0003800000 */
.L_x_10371:
[----:B------:R-:W-:-:S05]  /*c3e0*/  HADD2.F32 R2, -RZ, R5.H0_H0 ;  /* 0x20000005ff027230 */ /* 0x000fca0000004100 */
[----:B------:R-:W-:-:S06]  /*c3f0*/  FMUL.FTZ R2, R2, 1 ;  /* 0x3f80000002027820 */ /* 0x000fcc0000410000 */
[----:B------:R-:W0:Y:S02]  /*c400*/  F2F.F64.F32 R2, R2 ;  /* 0x0000000200027310 */ /* 0x000e240000201800 */
[----:B0-----:R-:W-:Y:S01]  /*c410*/  STG.E.64 desc[UR36][R16.64], R2 ;  /* 0x0000000210007986 */ /* 0x001fe2000c101b24 */
[----:B------:R-:W-:Y:S05]  /*c420*/  EXIT ;  /* 0x000000000000794d */ /* 0x000fea0003800000 */
.L_x_10362:
        /* <DEDUP_REMOVED lines=14> */
.L_x_10376:
        /* <DEDUP_REMOVED lines=17> */
.L_x_10379:
[----:B------:R-:W-:-:S04]  /*c620*/  SHF.R.U32.HI R3, RZ, 0x18, R3 ;  /* 0x00000018ff037819 */ /* 0x000fc80000011603 */
[----:B------:R-:W-:-:S04]  /*c630*/  LOP3.LUT R0, R0, 0x80, R3, 0xf8, !PT ;  /* 0x0000008000007812 */ /* 0x000fc800078ef803 */
[----:B------:R-:W-:-:S07]  /*c640*/  PRMT R8, R0, 0x7610, R8 ;  /* 0x0000761000087816 */ /* 0x000fce0000000008 */
.L_x_10378:
[----:B------:R-:W-:Y:S05]  /*c650*/  BSYNC.RECONVERGENT B0 ;  /* 0x0000000000007941 */ /* 0x000fea0003800200 */
.L_x_10377:
[----:B------:R-:W-:Y:S01]  /*c660*/  STG.E.U8 desc[UR36][R16.64], R8 ;  /* 0x0000000810007986 */ /* 0x000fe2000c101124 */
[----:B------:R-:W-:Y:S05]  /*c670*/  EXIT ;  /* 0x000000000000794d */ /* 0x000fea0003800000 */
.L_x_10375:
        /* <DEDUP_REMOVED lines=17> */
.L_x_10382:
[----:B------:R-:W-:-:S04]  /*c790*/  SHF.R.U32.HI R3, RZ, 0x18, R3 ;  /* 0x00000018ff037819 */ /* 0x000fc80000011603 */
[----:B------:R-:W-:-:S04]  /*c7a0*/  LOP3.LUT R0, R0, 0x80, R3, 0xf8, !PT ;  /* 0x0000008000007812 */ /* 0x000fc800078ef803 */
[----:B------:R-:W-:-:S07]  /*c7b0*/  PRMT R8, R0, 0x7610, R8 ;  /* 0x0000761000087816 */ /* 0x000fce0000000008 */
.L_x_10381:
[----:B------:R-:W-:Y:S05]  /*c7c0*/  BSYNC.RECONVERGENT B0 ;  /* 0x0000000000007941 */ /* 0x000fea0003800200 */
.L_x_10380:
[----:B------:R-:W-:Y:S01]  /*c7d0*/  STG.E.U8 desc[UR36][R16.64], R8 ;  /* 0x0000000810007986 */ /* 0x000fe2000c101124 */
[----:B------:R-:W-:Y:S05]  /*c7e0*/  EXIT ;  /* 0x000000000000794d */ /* 0x000fea0003800000 */
.L_x_10374:
        /* <DEDUP_REMOVED lines=22> */
.L_x_10384:
[----:B------:R-:W-:-:S06]  /*c950*/  HADD2.F32 R2, -RZ, R5.H0_H0 ;  /* 0x20000005ff027230 */ /* 0x000fcc0000004100 */
[----:B------:R-:W0:Y:S02]  /*c960*/  F2I.U64.TRUNC R2, R2 ;  /* 0x0000000200027311 */ /* 0x000e24000020d800 */
[----:B0-----:R-:W-:Y:S01]  /*c970*/  STG.E.64 desc[UR36][R16.64], R2 ;  /* 0x0000000210007986 */ /* 0x001fe2000c101b24 */
[----:B------:R-:W-:Y:S05]  /*c980*/  EXIT ;  /* 0x000000000000794d */ /* 0x000fea0003800000 */
.L_x_10383:
[----:B------:R-:W-:-:S06]  /*c990*/  HADD2.F32 R5, -RZ, R5.H0_H0 ;  /* 0x20000005ff057230 */ /* 0x000fcc0000004100 */
[----:B------:R-:W0:Y:S02]  /*c9a0*/  F2I.FTZ.U32.TRUNC.NTZ R5, R5 ;  /* 0x0000000500057305 */ /* 0x000e24000021f000 */
[----:B0-----:R-:W-:Y:S01]  /*c9b0*/  STG.E desc[UR36][R16.64], R5 ;  /* 0x0000000510007986 */ /* 0x001fe2000c101924 */
[----:B------:R-:W-:Y:S05]  /*c9c0*/  EXIT ;  /* 0x000000000000794d */ /* 0x000fea0003800000 */
.L_x_10373:
        /* <DEDUP_REMOVED lines=11> */
.L_x_10386:
[----:B------:R-:W-:Y:S01]  /*ca80*/  HADD2.F32 R5, -RZ, R5.H0_H0 ;  /* 0x20000005ff057230 */ /* 0x000fe20000004100 */
[----:B------:R-:W-:-:S04]  /*ca90*/  CS2R R6, SRZ ;  /* 0x0000000000067805 */ /* 0x000fc8000001ff00 */
[----:B------:R-:W-:-:S06]  /*caa0*/  FMUL.FTZ R5, R5, 1 ;  /* 0x3f80000005057820 */ /* 0x000fcc0000410000 */
[----:B------:R-:W0:Y:S02]  /*cab0*/  F2F.F64.F32 R4, R5 ;  /* 0x0000000500047310 */ /* 0x000e240000201800 */
[----:B0-----:R-:W-:Y:S01]  /*cac0*/  STG.E.128 desc[UR36][R16.64], R4 ;  /* 0x0000000410007986 */ /* 0x001fe2000c101d24 */
[----:B------:R-:W-:Y:S05]  /*cad0*/  EXIT ;  /* 0x000000000000794d */ /* 0x000fea0003800000 */
.L_x_10385:
[----:B------:R-:W-:-:S09]  /*cae0*/  UISETP.NE.AND UP0, UPT, UR4, 0xf, UPT ;  /* 0x0000000f0400788c */ /* 0x000fd2000bf05270 */
[----:B------:R-:W-:Y:S05]  /*caf0*/  BRA.U !UP0, `(.L_x_10387) ;  /* 0x0000000108e87547 */ /* 0x000fea000b800000 */
[----:B------:R-:W-:-:S09]  /*cb00*/  UISETP.NE.AND UP0, UPT, UR4, 0x17, UPT ;  /* 0x000000170400788c */ /* 0x000fd2000bf05270 */
[----:B------:R-:W-:Y:S05]  /*cb10*/  BRA.U !UP0, `(.L_x_10388) ;  /* 0x0000000108907547 */ /* 0x000fea000b800000 */
[----:B------:R-:W-:-:S09]  /*cb20*/  UISETP.NE.AND UP0, UPT, UR4, 0x18, UPT ;  /* 0x000000180400788c */ /* 0x000fd2000bf05270 */
[----:B------:R-:W-:Y:S05]  /*cb30*/  BRA.U !UP0, `(.L_x_10389) ;  /* 0x0000000108447547 */ /* 0x000fea000b800000 */
.L_x_10366:
        /* <DEDUP_REMOVED lines=16> */
.L_x_10390:
[----:B------:R-:W-:Y:S05]  /*cc40*/  EXIT ;  /* 0x000000000000794d */ /* 0x000fea0003800000 */
.L_x_10389:
        /* <DEDUP_REMOVED lines=13> */
.L_x_10392:
[----:B------:R-:W-:Y:S05]  /*cd20*/  BSYNC.RECONVERGENT B0 ;  /* 0x0000000000007941 */ /* 0x000fea0003800200 */
.L_x_10391:
[----:B------:R-:W-:-:S05]  /*cd30*/  LOP3.LUT R3, R0, 0x80, R3, 0xf8, !PT ;  /* 0x0000008000037812 */ /* 0x000fca00078ef803 */
[----:B------:R-:W-:Y:S01]  /*cd40*/  STG.E.U8 desc[UR36][R16.64], R3 ;  /* 0x0000000310007986 */ /* 0x000fe2000c101124 */
[----:B------:R-:W-:Y:S05]  /*cd50*/  EXIT ;  /* 0x000000000000794d */ /* 0x000fea0003800000 */
.L_x_10388:
        /* <DEDUP_REMOVED lines=12> */
.L_x_10394:
[----:B------:R-:W-:Y:S01]  /*ce20*/  IMAD.MOV.U32 R0, RZ, RZ, 0x7f ;  /* 0x0000007fff007424 */ /* 0x000fe200078e00ff */
[----:B------:R-:W-:-:S04]  /*ce30*/  ISETP.GT.U32.AND P0, PT, R2, 0x7f800000, PT ;  /* 0x7f8000000200780c */ /* 0x000fc80003f04070 */
[----:B------:R-:W-:-:S09]  /*ce40*/  SEL R0, R0, 0x7c, P0 ;  /* 0x0000007c00007807 */ /* 0x000fd20000000000 */
.L_x_10395:
[----:B------:R-:W-:Y:S05]  /*ce50*/  BSYNC.RECONVERGENT B0 ;  /* 0x0000000000007941 */ /* 0x000fea0003800200 */
.L_x_10393:
[----:B------:R-:W-:-:S04]  /*ce60*/  SHF.R.U32.HI R3, RZ, 0x18, R3 ;  /* 0x00000018ff037819 */ /* 0x000fc80000011603 */
[----:B------:R-:W-:-:S05]  /*ce70*/  LOP3.LUT R3, R0, 0x80, R3, 0xf8, !PT ;  /* 0x0000008000037812 */ /* 0x000fca00078ef803 */
[----:B------:R-:W-:Y:S01]  /*ce80*/  STG.E.U8 desc[UR36][R16.64], R3 ;  /* 0x0000000310007986 */ /* 0x000fe2000c101124 */
[----:B------:R-:W-:Y:S05]  /*ce90*/  EXIT ;  /* 0x000000000000794d */ /* 0x000fea0003800000 */
.L_x_10387:
[----:B------:R-:W-:-:S05]  /*cea0*/  HADD2.F32 R0, -RZ, R5.H0_H0 ;  /* 0x20000005ff007230 */ /* 0x000fca0000004100 */
[----:B------:R-:W-:-:S05]  /*ceb0*/  F2FP.BF16.F32.PACK_AB R0, RZ, R0 ;  /* 0x00000000ff00723e */ /* 0x000fca00000010ff */
[----:B------:R-:W-:Y:S01]  /*cec0*/  STG.E.U16 desc[UR36][R16.64], R0 ;  /* 0x0000000010007986 */ /* 0x000fe2000c101524 */
[----:B------:R-:W-:Y:S05]  /*ced0*/  EXIT ;  /* 0x000000000000794d */ /* 0x000fea0003800000 */
.L_x_10396:
        /* <DEDUP_REMOVED lines=10> */
.L_x_35897:


//--------------------- .text._ZN2at6native27unrolled_elementwise_kernelIZZZNS0_21clamp_min_kernel_cudaERNS_18TensorIteratorBaseERKN3c106ScalarEENKUlvE_clEvENKUlvE6_clEvEUlNS4_4HalfEE_St5arrayIPcLm2EELi4E23TrivialOffsetCalculatorILi1EjESG_NS0_6memory12LoadWithCastILi1EEENSH_13StoreWithCastILi1EEEEEviT_T0_T2_T3_T4_T5_ --------------------------
	.section	.text._ZN2at6native27unrolled_elementwise_kernelIZZZNS0_21clamp_min_kernel_cudaERNS_18TensorIteratorBaseERKN3c106ScalarEENKUlvE_clEvENKUlvE6_clEvEUlNS4_4HalfEE_St5arrayIPcLm2EELi4E23TrivialOffsetCalculatorILi1EjESG_NS0_6memory12LoadWithCastILi1EEENSH_13StoreWithCastILi1EEEEEviT_T0_T2_T3_T4_T5_,"ax",@progbits
	.align	128
        .global         _ZN2at6native27unrolled_elementwise_kernelIZZZNS0_21clamp_min_kernel_cudaERNS_18TensorIteratorBaseERKN3c106ScalarEENKUlvE_clEvENKUlvE6_clEvEUlNS4_4HalfEE_St5arrayIPcLm2EELi4E23TrivialOffsetCalculatorILi1EjESG_NS0_6memory12LoadWithCastILi1EEENSH_13StoreWithCastILi1EEEEEviT_T0_T2_T3_T4_T5_
        .type           _ZN2at6native27unrolled_elementwise_kernelIZZZNS0_21clamp_min_kernel_cudaERNS_18TensorIteratorBaseERKN3c106ScalarEENKUlvE_clEvENKUlvE6_clEvEUlNS4_4HalfEE_St5arrayIPcLm2EELi4E23TrivialOffsetCalculatorILi1EjESG_NS0_6memory12LoadWithCastILi1EEENSH_13StoreWithCastILi1EEEEEviT_T0_T2_T3_T4_T5_,@function
        .size           _ZN2at6native27unrolled_elementwise_kernelIZZZNS0_21clamp_min_kernel_cudaERNS_18TensorIteratorBaseERKN3c106ScalarEENKUlvE_clEvENKUlvE6_clEvEUlNS4_4HalfEE_St5arrayIPcLm2EELi4E23TrivialOffsetCalculatorILi1EjESG_NS0_6memory12LoadWithCastILi1EEENSH_13StoreWithCastILi1EEEEEviT_T0_T2_T3_T4_T5_,(.L_x_35898 - _ZN2at6native27unrolled_elementwise_kernelIZZZNS0_21clamp_min_kernel_cudaERNS_18TensorIteratorBaseERKN3c106ScalarEENKUlvE_clEvENKUlvE6_clEvEUlNS4_4HalfEE_St5arrayIPcLm2EELi4E23TrivialOffsetCalculatorILi1EjESG_NS0_6memory12LoadWithCastILi1EEENSH_13StoreWithCastILi1EEEEEviT_T0_T2_T3_T4_T5_)
        .other          _ZN2at6native27unrolled_elementwise_kernelIZZZNS0_21clamp_min_kernel_cudaERNS_18TensorIteratorBaseERKN3c106ScalarEENKUlvE_clEvENKUlvE6_clEvEUlNS4_4HalfEE_St5arrayIPcLm2EELi4E23TrivialOffsetCalculatorILi1EjESG_NS0_6memory12LoadWithCastILi1EEENSH_13StoreWithCastILi1EEEEEviT_T0_T2_T3_T4_T5_,@"STO_CUDA_ENTRY STV_DEFAULT"
_ZN2at6native27unrolled_elementwise_kernelIZZZNS0_21clamp_min_kernel_cudaERNS_18TensorIteratorBaseERKN3c106ScalarEENKUlvE_clEvENKUlvE6_clEvEUlNS4_4HalfEE_St5arrayIPcLm2EELi4E23TrivialOffsetCalculatorILi1EjESG_NS0_6memory12LoadWithCastILi1EEENSH_13StoreWithCastILi1EEEEEviT_T0_T2_T3_T4_T5_:
.text._ZN2at6native27unrolled_elementwise_kernelIZZZNS0_21clamp_min_kernel_cudaERNS_18TensorIteratorBaseERKN3c106ScalarEENKUlvE_clEvENKUlvE6_clEvEUlNS4_4HalfEE_St5arrayIPcLm2EELi4E23TrivialOffsetCalculatorILi1EjESG_NS0_6memory12LoadWithCastILi1EEENSH_13StoreWithCastILi1EEEEEviT_T0_T2_T3_T4_T5_:
        /* <DEDUP_REMOVED lines=34> */
.L_x_10402:
[----:B------:R-:W2:Y:S02]  /*0220*/  LDG.E.U8 R4, desc[UR36][R4.64] ;  /* 0x0000002404047981 */ /* 0x000ea4000c1e1100 */
[----:B--2---:R-:W-:-:S04]  /*0230*/  I2FP.F32.U32 R0, R4 ;  /* 0x0000000400007245 */ /* 0x004fc80000201000 */
[----:B------:R-:W-:-:S04]  /*0240*/  F2FP.F16.F32.PACK_AB R0, RZ, R0 ;  /* 0x00000000ff00723e */ /* 0x000fc800000000ff */
[----:B------:R-:W-:Y:S01]  /*0250*/  PRMT R24, R0, 0x7610, R24 ;  /* 0x0000761000187816 */ /* 0x000fe20000000018 */
[----:B------:R-:W-:Y:S06]  /*0260*/  BRA `(.L_x_10404) ;  /* 0x0000000c00d87947 */ /* 0x000fec0003800000 */
.L_x_10401:
        /* <DEDUP_REMOVED lines=11> */
.L_x_10406:
[----:B------:R-:W2:Y:S02]  /*0320*/  LDG.E R4, desc[UR36][R4.64] ;  /* 0x0000002404047981 */ /* 0x000ea4000c1e1900 */
[----:B--2---:R-:W-:-:S04]  /*0330*/  I2FP.F32.S32 R0, R4 ;  /* 0x0000000400007245 */ /* 0x004fc80000201400 */
[----:B------:R-:W-:-:S04]  /*0340*/  F2FP.F16.F32.PACK_AB R0, RZ, R0 ;  /* 0x00000000ff00723e */ /* 0x000fc800000000ff */
[----:B------:R-:W-:Y:S01]  /*0350*/  PRMT R24, R0, 0x7610, R24 ;  /* 0x0000761000187816 */ /* 0x000fe20000000018 */
[----:B------:R-:W-:Y:S06]  /*0360*/  BRA `(.L_x_10404) ;  /* 0x0000000c00987947 */ /* 0x000fec0003800000 */
.L_x_10405:
[----:B------:R-:W2:Y:S02]  /*0370*/  LDG.E.U16 R4, desc[UR36][R4.64] ;  /* 0x0000002404047981 */ /* 0x000ea4000c1e1500 */
[----:B--2---:R-:W0:Y:S02]  /*0380*/  I2F.S16 R0, R4 ;  /* 0x0000000400007306 */ /* 0x004e240000101400 */
[----:B0-----:R-:W-:-:S04]  /*0390*/  F2FP.F16.F32.PACK_AB R0, RZ, R0 ;  /* 0x00000000ff00723e */ /* 0x001fc800000000ff */
[----:B------:R-:W-:Y:S01]  /*03a0*/  PRMT R24, R0, 0x7610, R24 ;  /* 0x0000761000187816 */ /* 0x000fe20000000018 */
[----:B------:R-:W-:Y:S06]  /*03b0*/  BRA `(.L_x_10404) ;  /* 0x0000000c00847947 */ /* 0x000fec0003800000 */
.L_x_10400:
        /* <DEDUP_REMOVED lines=9> */
.L_x_10408:
[----:B------:R1:W5:Y:S01]  /*0450*/  LDG.E.U16 R24, desc[UR36][R4.64] ;  /* 0x0000002404187981 */ /* 0x000362000c1e1500 */
[----:B------:R-:W-:Y:S05]  /*0460*/  BRA `(.L_x_10404) ;  /* 0x0000000c00587947 */ /* 0x000fea0003800000 */
.L_x_10407:
        /* <DEDUP_REMOVED lines=9> */
.L_x_10410:
[----:B------:R0:W5:Y:S01]  /*0500*/  LDG.E.U16 R24, desc[UR36][R4.64] ;  /* 0x0000002404187981 */ /* 0x000162000c1e1500 */
[----:B------:R-:W-:Y:S05]  /*0510*/  BRA `(.L_x_10404) ;  /* 0x0000000c002c7947 */ /* 0x000fea0003800000 */
.L_x_10409:
        /* <DEDUP_REMOVED lines=13> */
.L_x_10399:
        /* <DEDUP_REMOVED lines=14> */
.L_x_10413:
        /* <DEDUP_REMOVED lines=13> */
.L_x_10412:
        /* <DEDUP_REMOVED lines=27> */
.L_x_10415:
        /* <DEDUP_REMOVED lines=15> */
.L_x_10414:
[----:B------:R-:W2:Y:S02]  /*0a40*/  LDG.E.U16 R0, desc[UR36][R4.64] ;  /* 0x0000002404007981 */ /* 0x000ea4000c1e1500 */
[----:B--2---:R-:W-:-:S05]  /*0a50*/  IMAD.U32 R0, R0, 0x10000, RZ ;  /* 0x0001000000007824 */ /* 0x004fca00078e00ff */
[----:B------:R-:W-:-:S04]  /*0a60*/  F2FP.F16.F32.PACK_AB R0, RZ, R0 ;  /* 0x00000000ff00723e */ /* 0x000fc800000000ff */
[----:B------:R-:W-:Y:S01]  /*0a70*/  PRMT R24, R0, 0x7610, R24 ;  /* 0x0000761000187816 */ /* 0x000fe20000000018 */
[----:B------:R-:W-:Y:S06]  /*0a80*/  BRA `(.L_x_10404) ;  /* 0x0000000400d07947 */ /* 0x000fec0003800000 */
.L_x_10411:
        /* <DEDUP_REMOVED lines=13> */
.L_x_10418:
        /* <DEDUP_REMOVED lines=21> */
.L_x_10422:
[----:B------:R-:W-:Y:S05]  /*0cb0*/  BSYNC.RECONVERGENT B1 ;  /* 0x0000000000017941 */ /* 0x000fea0003800200 */
.L_x_10421:
[----:B------:R-:W-:Y:S01]  /*0cc0*/  IMAD.SHL.U32 R0, R0, 0x100000, RZ ;  /* 0x0010000000007824 */ /* 0x000fe200078e00ff */
[----:B------:R-:W-:-:S04]  /*0cd0*/  LEA R3, R3, 0x3b800000, 0x17 ;  /* 0x3b80000003037811 */ /* 0x000fc800078eb8ff */
[----:B------:R-:W-:-:S07]  /*0ce0*/  LOP3.LUT R0, R3, R0, R7, 0xfe, !PT ;  /* 0x0000000003007212 */ /* 0x000fce00078efe07 */
.L_x_10420:
[----:B------:R-:W-:Y:S05]  /*0cf0*/  BSYNC.RECONVERGENT B0 ;  /* 0x0000000000007941 */ /* 0x000fea0003800200 */
.L_x_10419:
[----:B------:R-:W-:-:S04]  /*0d00*/  F2FP.F16.F32.PACK_AB R0, RZ, R0 ;  /* 0x00000000ff00723e */ /* 0x000fc800000000ff */
[----:B------:R-:W-:Y:S01]  /*0d10*/  PRMT R24, R0, 0x7610, R24 ;  /* 0x0000761000187816 */ /* 0x000fe20000000018 */
[----:B------:R-:W-:Y:S06]  /*0d20*/  BRA `(.L_x_10404) ;  /* 0x0000000400287947 */ /* 0x000fec0003800000 */
.L_x_10417:
        /* <DEDUP_REMOVED lines=21> */
.L_x_10426:
[----:B------:R-:W-:Y:S05]  /*0e80*/  BSYNC.RECONVERGENT B1 ;  /* 0x0000000000017941 */ /* 0x000fea0003800200 */
.L_x_10425:
[----:B------:R-:W-:Y:S01]  /*0e90*/  IMAD.SHL.U32 R0, R0, 0x200000, RZ ;  /* 0x0020000000007824 */ /* 0x000fe200078e00ff */
[----:B------:R-:W-:-:S04]  /*0ea0*/  LEA R3, R3, 0x37800000, 0x17 ;  /* 0x3780000003037811 */ /* 0x000fc800078eb8ff */
[----:B------:R-:W-:-:S07]  /*0eb0*/  LOP3.LUT R0, R3, R0, R7, 0xfe, !PT ;  /* 0x0000000003007212 */ /* 0x000fce00078efe07 */
.L_x_10424:
[----:B------:R-:W-:Y:S05]  /*0ec0*/  BSYNC.RECONVERGENT B0 ;  /* 0x0000000000007941 */ /* 0x000fea0003800200 */
.L_x_10423:
[----:B------:R-:W-:-:S04]  /*0ed0*/  F2FP.F16.F32.PACK_AB R0, RZ, R0 ;  /* 0x00000000ff00723e */ /* 0x000fc800000000ff */
[----:B------:R-:W-:Y:S01]  /*0ee0*/  PRMT R24, R0, 0x7610, R24 ;  /* 0x0000761000187816 */ /* 0x000fe20000000018 */
[----:B------:R-:W-:Y:S06]  /*0ef0*/  BRA `(.L_x_10404) ;  /* 0x0000000000b47947 */ /* 0x000fec0003800000 */
.L_x_10416:
[----:B------:R-:W-:-:S09]  /*0f00*/  UISETP.NE.AND UP0, UPT, UR4, 0x1c, UPT ;  /* 0x0000001c0400788c */ /* 0x000fd2000bf05270 */
[----:B------:R-:W-:Y:S05]  /*0f10*/  BRA.U !UP0, `(.L_x_10427) ;  /* 0x00000001089c7547 */ /* 0x000fea000b800000 */
[----:B------:R-:W-:-:S09]  /*0f20*/  UISETP.NE.AND UP0, UPT, UR4, 0x1d, UPT ;  /* 0x0000001d0400788c */ /* 0x000fd2000bf05270 */
[----:B------:R-:W-:Y:S05]  /*0f30*/  BRA.U !UP0, `(.L_x_10428) ;  /* 0x0000000108807547 */ /* 0x000fea000b800000 */
[----:B------:R-:W-:-:S09]  /*0f40*/  UISETP.NE.AND UP0, UPT, UR4, 0x2c, UPT ;  /* 0x0000002c0400788c */ /* 0x000fd2000bf05270 */
[----:B------:R-:W-:Y:S05]  /*0f50*/  BRA.U !UP0, `(.L_x_10429) ;  /* 0x0000000108487547 */ /* 0x000fea000b800000 */
.L_x_10403:
        /* <DEDUP_REMOVED lines=16> */
.L_x_10430:
[----:B------:R-:W-:Y:S01]  /*1060*/  PRMT R24, RZ, 0x7610, R24 ;  /* 0x00007610ff187816 */ /* 0x000fe20000000018 */
[----:B------:R-:W-:Y:S06]  /*1070*/  BRA `(.L_x_10404) ;  /* 0x0000000000547947 */ /* 0x000fec0003800000 */
.L_x_10429:
        /* <DEDUP_REMOVED lines=8> */
.L_x_10432:
[----:B------:R-:W-:Y:S05]  /*1100*/  BSYNC.RECONVERGENT B0 ;  /* 0x0000000000007941 */ /* 0x000fea0003800200 */
.L_x_10431:
[----:B------:R-:W-:-:S04]  /*1110*/  F2FP.F16.F32.PACK_AB R0, RZ, R0 ;  /* 0x00000000ff00723e */ /* 0x000fc800000000ff */
[----:B------:R-:W-:Y:S01]  /*1120*/  PRMT R24, R0, 0x7610, R24 ;  /* 0x0000761000187816 */ /* 0x000fe20000000018 */
[----:B------:R-:W-:Y:S06]  /*1130*/  BRA `(.L_x_10404) ;  /* 0x0000000000247947 */ /* 0x000fec0003800000 */
.L_x_10428:
[----:B------:R-:W2:Y:S02]  /*1140*/  LDG.E.64 R4, desc[UR36][R4.64] ;  /* 0x0000002404047981 */ /* 0x000ea4000c1e1b00 */
[----:B--2---:R-:W0:Y:S02]  /*1150*/  I2F.U64 R0, R4 ;  /* 0x0000000400007312 */ /* 0x004e240000301000 */
[----:B0-----:R-:W-:-:S04]  /*1160*/  F2FP.F16.F32.PACK_AB R0, RZ, R0 ;  /* 0x00000000ff00723e */ /* 0x001fc800000000ff */
[----:B------:R-:W-:Y:S01]  /*1170*/  PRMT R24, R0, 0x7610, R24 ;  /* 0x0000761000187816 */ /* 0x000fe20000000018 */
[----:B------:R-:W-:Y:S06]  /*1180*/  BRA `(.L_x_10404) ;  /* 0x0000000000107947 */ /* 0x000fec0003800000 */
.L_x_10427:
[----:B------:R-:W2:Y:S02]  /*1190*/  LDG.E R4, desc[UR36][R4.64] ;  /* 0x0000002404047981 */ /* 0x000ea4000c1e1900 */
[----:B--2---:R-:W-:-:S04]  /*11a0*/  I2FP.F32.U32 R0, R4 ;  /* 0x0000000400007245 */ /* 0x004fc80000201000 */
[----:B------:R-:W-:-:S04]  /*11b0*/  F2FP.F16.F32.PACK_AB R0, RZ, R0 ;  /* 0x00000000ff00723e */ /* 0x000fc800000000ff */
[----:B------:R-:W-:-:S07]  /*11c0*/  PRMT R24, R0, 0x7610, R24 ;  /* 0x0000761000187816 */ /* 0x000fce0000000018 */
.L_x_10404:
[----:B------:R-:W-:-:S07]  /*11d0*/  VIADD R19, R25, 0x80 ;  /* 0x0000008019137836 */ /* 0x000fce0000000000 */
.L_x_10398:
[----:B------:R-:W-:Y:S05]  /*11e0*/  BSYNC.RECONVERGENT B6 ;  /* 0x0000000000067941 */ /* 0x000fea0003800200 */
.L_x_10397:
        /* <DEDUP_REMOVED lines=26> */
.L_x_10438:
[----:B------:R-:W2:Y:S02]  /*1390*/  LDG.E.U8 R4, desc[UR36][R4.64] ;  /* 0x0000002404047981 */ /* 0x000ea4000c1e1100 */
[----:B--2---:R-:W-:-:S04]  /*13a0*/  I2FP.F32.U32 R0, R4 ;  /* 0x0000000400007245 */ /* 0x004fc80000201000 */
[----:B------:R-:W-:-:S04]  /*13b0*/  F2FP.F16.F32.PACK_AB R0, RZ, R0 ;  /* 0x00000000ff00723e */ /* 0x000fc800000000ff */
[----:B------:R-:W-:Y:S01]  /*13c0*/  PRMT R22, R0, 0x7610, R22 ;  /* 0x0000761000167816 */ /* 0x000fe20000000016 */
[----:B------:R-:W-:Y:S06]  /*13d0*/  BRA `(.L_x_10440) ;  /* 0x0000000c00d87947 */ /* 0x000fec0003800000 */
.L_x_10437:
        /* <DEDUP_REMOVED lines=11> */
.L_x_10442:
[----:B------:R-:W2:Y:S02]  /*1490*/  LDG.E R4, desc[UR36][R4.64] ;  /* 0x0000002404047981 */ /* 0x000ea4000c1e1900 */
[----:B--2---:R-:W-:-:S04]  /*14a0*/  I2FP.F32.S32 R0, R4 ;  /* 0x0000000400007245 */ /* 0x004fc80000201400 */
[----:B------:R-:W-:-:S04]  /*14b0*/  F2FP.F16.F32.PACK_AB R0, RZ, R0 ;  /* 0x00000000ff00723e */ /* 0x000fc800000000ff */
[----:B------:R-:W-:Y:S01]  /*14c0*/  PRMT R22, R0, 0x7610, R22 ;  /* 0x0000761000167816 */ /* 0x000fe20000000016 */
[----:B------:R-:W-:Y:S06]  /*14d0*/  BRA `(.L_x_10440) ;  /* 0x0000000c00987947 */ /* 0x000fec0003800000 */
.L_x_10441:
[----:B------:R-:W2:Y:S02]  /*14e0*/  LDG.E.U16 R4, desc[UR36][R4.64] ;  /* 0x0000002404047981 */ /* 0x000ea4000c1e1500 */
[----:B--2---:R-:W0:Y:S02]  /*14f0*/  I2F.S16 R0, R4 ;  /* 0x0000000400007306 */ /* 0x004e240000101400 */
[----:B0-----:R-:W-:-:S04]  /*1500*/  F2FP.F16.F32.PACK_AB R0, RZ, R0 ;  /* 0x00000000ff00723e */ /* 0x001fc800000000ff */
[----:B------:R-:W-:Y:S01]  /*1510*/  PRMT R22, R0, 0x7610, R22 ;  /* 0x0000761000167816 */ /* 0x000fe20000000016 */
[----:B------:R-:W-:Y:S06]  /*1520*/  BRA `(.L_x_10440) ;  /* 0x0000000c00847947 */ /* 0x000fec0003800000 */
.L_x_10436:
        /* <DEDUP_REMOVED lines=9> */
.L_x_10444:
[----:B------:R0:W5:Y:S01]  /*15c0*/  LDG.E.U16 R22, desc[UR36][R4.64] ;  /* 0x0000002404167981 */ /* 0x000162000c1e1500 */
[----:B------:R-:W-:Y:S05]  /*15d0*/  BRA `(.L_x_10440) ;  /* 0x0000000c00587947 */ /* 0x000fea0003800000 */
.L_x_10443:
        /* <DEDUP_REMOVED lines=9> */
.L_x_10446:
[----:B------:R1:W5:Y:S01]  /*1670*/  LDG.E.U16 R22, desc[UR36][R4.64] ;  /* 0x0000002404167981 */ /* 0x000362000c1e1500 */
[----:B------:R-:W-:Y:S05]  /*1680*/  BRA `(.L_x_10440) ;  /* 0x0000000c002c7947 */ /* 0x000fea0003800000 */
.L_x_10445:
        /* <DEDUP_REMOVED lines=13> */
.L_x_10435:
        /* <DEDUP_REMOVED lines=14> */
.L_x_10449:
        /* <DEDUP_REMOVED lines=13> */
.L_x_10448:
        /* <DEDUP_REMOVED lines=27> */
.L_x_10451:
        /* <DEDUP_REMOVED lines=15> */
.L_x_10450:
[----:B------:R-:W2:Y:S02]  /*1bb0*/  LDG.E.U16 R0, desc[UR36][R4.64] ;  /* 0x0000002404007981 */ /* 0x000ea4000c1e1500 */
[----:B--2---:R-:W-:-:S05]  /*1bc0*/  IMAD.U32 R0, R0, 0x10000, RZ ;  /* 0x0001000000007824 */ /* 0x004fca00078e00ff */
[----:B------:R-:W-:-:S04]  /*1bd0*/  F2FP.F16.F32.PACK_AB R0, RZ, R0 ;  /* 0x00000000ff00723e */ /* 0x000fc800000000ff */
[----:B------:R-:W-:Y:S01]  /*1be0*/  PRMT R22, R0, 0x7610, R22 ;  /* 0x0000761000167816 */ /* 0x000fe20000000016 */
[----:B------:R-:W-:Y:S06]  /*1bf0*/  BRA `(.L_x_10440) ;  /* 0x0000000400d07947 */ /* 0x000fec0003800000 */
.L_x_10447:
        /* <DEDUP_REMOVED lines=13> */
.L_x_10454:
        /* <DEDUP_REMOVED lines=21> */
.L_x_10458:
[----:B------:R-:W-:Y:S05]  /*1e20*/  BSYNC.RECONVERGENT B1 ;  /* 0x0000000000017941 */ /* 0x000fea0003800200 */
.L_x_10457:
[----:B------:R-:W-:Y:S01]  /*1e30*/  IMAD.SHL.U32 R0, R0, 0x100000, RZ ;  /* 0x0010000000007824 */ /* 0x000fe200078e00ff */
[----:B------:R-:W-:-:S04]  /*1e40*/  LEA R3, R3, 0x3b800000, 0x17 ;  /* 0x3b80000003037811 */ /* 0x000fc800078eb8ff */
[----:B------:R-:W-:-:S07]  /*1e50*/  LOP3.LUT R0, R3, R0, R7, 0xfe, !PT ;  /* 0x0000000003007212 */ /* 0x000fce00078efe07 */
.L_x_10456:
[----:B------:R-:W-:Y:S05]  /*1e60*/  BSYNC.RECONVERGENT B0 ;  /* 0x0000000000007941 */ /* 0x000fea0003800200 */
.L_x_10455:
[----:B------:R-:W-:-:S04]  /*1e70*/  F2FP.F16.F32.PACK_AB R0, RZ, R0 ;  /* 0x00000000ff00723e */ /* 0x000fc800000000ff */
[----:B------:R-:W-:Y:S01]  /*1e80*/  PRMT R22, R0, 0x7610, R22 ;  /* 0x0000761000167816 */ /* 0x000fe20000000016 */
[----:B------:R-:W-:Y:S06]  /*1e90*/  BRA `(.L_x_10440) ;  /* 0x0000000400287947 */ /* 0x000fec0003800000 */
.L_x_10453:
        /* <DEDUP_REMOVED lines=21> */
.L_x_10462:
[----:B------:R-:W-:Y:S05]  /*1ff0*/  BSYNC.RECONVERGENT B1 ;  /* 0x0000000000017941 */ /* 0x000fea0003800200 */
.L_x_10461:
[----:B------:R-:W-:Y:S01]  /*2000*/  IMAD.SHL.U32 R0, R0, 0x200000, RZ ;  /* 0x0020000000007824 */ /* 0x000fe200078e00ff */
[----:B------:R-:W-:-:S04]  /*2010*/  LEA R3, R3, 0x37800000, 0x17 ;  /* 0x3780000003037811 */ /* 0x000fc800078eb8ff */
[----:B------:R-:W-:-:S07]  /*2020*/  LOP3.LUT R0, R3, R0, R7, 0xfe, !PT ;  /* 0x0000000003007212 */ /* 0x000fce00078efe07 */
.L_x_10460:
[----:B------:R-:W-:Y:S05]  /*2030*/  BSYNC.RECONVERGENT B0 ;  /* 0x0000000000007941 */ /* 0x000fea0003800200 */
.L_x_10459:
[----:B------:R-:W-:-:S04]  /*2040*/  F2FP.F16.F32.PACK_AB R0, RZ, R0 ;  /* 0x00000000ff00723e */ /* 0x000fc800000000ff */
[----:B------:R-:W-:Y:S01]  /*2050*/  PRMT R22, R0, 0x7610, R22 ;  /* 0x0000761000167816 */ /* 0x000fe20000000016 */
[----:B------:R-:W-:Y:S06]  /*2060*/  BRA `(.L_x_10440) ;  /* 0x0000000000b47947 */ /* 0x000fec0003800000 */
.L_x_10452:
        /* <DEDUP_REMOVED lines=14> */
.L_x_10466:
[----:B------:R-:W-:Y:S05]  /*2150*/  BSYNC.RECONVERGENT B0 ;  /* 0x0000000000007941 */ /* 0x000fea0003800200 */
.L_x_10465:
[----:B------:R-:W-:-:S04]  /*2160*/  F2FP.F16.F32.PACK_AB R0, RZ, R0 ;  /* 0x00000000ff00723e */ /* 0x000fc800000000ff */
[----:B------:R-:W-:Y:S01]  /*2170*/  PRMT R22, R0, 0x7610, R22 ;  /* 0x0000761000167816 */ /* 0x000fe20000000016 */
[----:B------:R-:W-:Y:S06]  /*2180*/  BRA `(.L_x_10440) ;  /* 0x00000000006c7947 */ /* 0x000fec0003800000 */
.L_x_10439:
        /* <DEDUP_REMOVED lines=16> */
.L_x_10467:
[----:B------:R-:W-:Y:S01]  /*2290*/  PRMT R22, RZ, 0x7610, R22 ;  /* 0x00007610ff167816 */ /* 0x000fe20000000016 */
[----:B------:R-:W-:Y:S06]  /*22a0*/  BRA `(.L_x_10440) ;  /* 0x0000000000247947 */ /* 0x000fec0003800000 */
.L_x_10464:
[----:B------:R-:W2:Y:S02]  /*22b0*/  LDG.E.64 R4, desc[UR36][R4.64] ;  /* 0x0000002404047981 */ /* 0x000ea4000c1e1b00 */
[----:B--2---:R-:W0:Y:S02]  /*22c0*/  I2F.U64 R0, R4 ;  /* 0x0000000400007312 */ /* 0x004e240000301000 */
[----:B0-----:R-:W-:-:S04]  /*22d0*/  F2FP.F16.F32.PACK_AB R0, RZ, R0 ;  /* 0x00000000ff00723e */ /* 0x001fc800000000ff */
[----:B------:R-:W-:Y:S01]  /*22e0*/  PRMT R22, R0, 0x7610, R22 ;  /* 0x0000761000167816 */ /* 0x000fe20000000016 */
[----:B------:R-:W-:Y:S06]  /*22f0*/  BRA `(.L_x_10440) ;  /* 0x0000000000107947 */ /* 0x000fec0003800000 */
.L_x_10463:
[----:B------:R-:W2:Y:S02]  /*2300*/  LDG.E R4, desc[UR36][R4.64] ;  /* 0x0000002404047981 */ /* 0x000ea4000c1e1900 */
[----:B--2---:R-:W-:-:S04]  /*2310*/  I2FP.F32.U32 R0, R4 ;  /* 0x0000000400007245 */ /* 0x004fc80000201000 */
[----:B------:R-:W-:-:S04]  /*2320*/  F2FP.F16.F32.PACK_AB R0, RZ, R0 ;  /* 0x00000000ff00723e */ /* 0x000fc800000000ff */
[----:B------:R-:W-:-:S07]  /*2330*/  PRMT R22, R0, 0x7610, R22 ;  /* 0x0000761000167816 */ /* 0x000fce0000000016 */
.L_x_10440:
[----:B------:R-:W-:-:S07]  /*2340*/  VIADD R19, R19, 0x80 ;  /* 0x0000008013137836 */ /* 0x000fce0000000000 */
.L_x_10434:
[----:B------:R-:W-:Y:S05]  /*2350*/  BSYNC.RECONVERGENT B6 ;  /* 0x0000000000067941 */ /* 0x000fea0003800200 */
.L_x_10433:
        /* <DEDUP_REMOVED lines=26> */
.L_x_10473:
[----:B------:R-:W2:Y:S02]  /*2500*/  LDG.E.U8 R4, desc[UR36][R4.64] ;  /* 0x0000002404047981 */ /* 0x000ea4000c1e1100 */
[----:B--2---:R-:W-:-:S04]  /*2510*/  I2FP.F32.U32 R0, R4 ;  /* 0x0000000400007245 */ /* 0x004fc80000201000 */
[----:B------:R-:W-:-:S04]  /*2520*/  F2FP.F16.F32.PACK_AB R0, RZ, R0 ;  /* 0x00000000ff00723e */ /* 0x000fc800000000ff */
[----:B------:R-:W-:Y:S01]  /*2530*/  PRMT R17, R0, 0x7610, R17 ;  /* 0x0000761000117816 */ /* 0x000fe20000000011 */
[----:B------:R-:W-:Y:S06]  /*2540*/  BRA `(.L_x_10475) ;  /* 0x0000000c00d87947 */ /* 0x000fec0003800000 */
.L_x_10472:
        /* <DEDUP_REMOVED lines=11> */
.L_x_10477:
[----:B------:R-:W2:Y:S02]  /*2600*/  LDG.E R4, desc[UR36][R4.64] ;  /* 0x0000002404047981 */ /* 0x000ea4000c1e1900 */
[----:B--2---:R-:W-:-:S04]  /*2610*/  I2FP.F32.S32 R0, R4 ;  /* 0x0000000400007245 */ /* 0x004fc80000201400 */
[----:B------:R-:W-:-:S04]  /*2620*/  F2FP.F16.F32.PACK_AB R0, RZ, R0 ;  /* 0x00000000ff00723e */ /* 0x000fc800000000ff */
[----:B------:R-:W-:Y:S01]  /*2630*/  PRMT R17, R0, 0x7610, R17 ;  /* 0x0000761000117816 */ /* 0x000fe20000000011 */
[----:B------:R-:W-:Y:S06]  /*2640*/  BRA `(.L_x_10475) ;  /* 0x0000000c00987947 */ /* 0x000fec0003800000 */
.L_x_10476:
[----:B------:R-:W2:Y:S02]  /*2650*/  LDG.E.U16 R4, desc[UR36][R4.64] ;  /* 0x0000002404047981 */ /* 0x000ea4000c1e1500 */
[----:B--2---:R-:W0:Y:S02]  /*2660*/  I2F.S16 R0, R4 ;  /* 0x0000000400007306 */ /* 0x004e240000101400 */
[----:B0-----:R-:W-:-:S04]  /*2670*/  F2FP.F16.F32.PACK_AB R0, RZ, R0 ;  /* 0x00000000ff00723e */ /* 0x001fc800000000ff */
[----:B------:R-:W-:Y:S01]  /*2680*/  PRMT R17, R0, 0x7610, R17 ;  /* 0x0000761000117816 */ /* 0x000fe20000000011 */
[----:B------:R-:W-:Y:S06]  /*2690*/  BRA `(.L_x_10475) ;  /* 0x0000000c00847947 */ /* 0x000fec0003800000 */
.L_x_10471:
        /* <DEDUP_REMOVED lines=9> */
.L_x_10479:
[----:B------:R0:W5:Y:S01]  /*2730*/  LDG.E.U16 R17, desc[UR36][R4.64] ;  /* 0x0000002404117981 */ /* 0x000162000c1e1500 */
[----:B------:R-:W-:Y:S05]  /*2740*/  BRA `(.L_x_10475) ;  /* 0x0000000c00587947 */ /* 0x000fea0003800000 */
.L_x_10478:
        /* <DEDUP_REMOVED lines=9> */
.L_x_10481:
[----:B------:R1:W5:Y:S01]  /*27e0*/  LDG.E.U16 R17, desc[UR36][R4.64] ;  /* 0x0000002404117981 */ /* 0x000362000c1e1500 */
[----:B------:R-:W-:Y:S05]  /*27f0*/  BRA `(.L_x_10475) ;  /* 0x0000000c002c7947 */ /* 0x000fea0003800000 */
.L_x_10480:
        /* <DEDUP_REMOVED lines=13> */
.L_x_10470:
        /* <DEDUP_REMOVED lines=14> */
.L_x_10484:
        /* <DEDUP_REMOVED lines=13> */
.L_x_10483:
        /* <DEDUP_REMOVED lines=27> */
.L_x_10486:
        /* <DEDUP_REMOVED lines=15> */
.L_x_10485:
[----:B------:R-:W2:Y:S02]  /*2d20*/  LDG.E.U16 R0, desc[UR36][R4.64] ;  /* 0x0000002404007981 */ /* 0x000ea4000c1e1500 */
[----:B--2---:R-:W-:-:S05]  /*2d30*/  IMAD.U32 R0, R0, 0x10000, RZ ;  /* 0x0001000000007824 */ /* 0x004fca00078e00ff */
[----:B------:R-:W-:-:S04]  /*2d40*/  F2FP.F16.F32.PACK_AB R0, RZ, R0 ;  /* 0x00000000ff00723e */ /* 0x000fc800000000ff */
[----:B------:R-:W-:Y:S01]  /*2d50*/  PRMT R17, R0, 0x7610, R17 ;  /* 0x0000761000117816 */ /* 0x000fe20000000011 */
[----:B------:R-:W-:Y:S06]  /*2d60*/  BRA `(.L_x_10475) ;  /* 0x0000000400d07947 */ /* 0x000fec0003800000 */
.L_x_10482:
        /* <DEDUP_REMOVED lines=13> */
.L_x_10489:
        /* <DEDUP_REMOVED lines=21> */
.L_x_10493:
[----:B------:R-:W-:Y:S05]  /*2f90*/  BSYNC.RECONVERGENT B1 ;  /* 0x0000000000017941 */ /* 0x000fea0003800200 */
.L_x_10492:
[----:B------:R-:W-:Y:S01]  /*2fa0*/  IMAD.SHL.U32 R0, R0, 0x100000, RZ ;  /* 0x0010000000007824 */ /* 0x000fe200078e00ff */
[----:B------:R-:W-:-:S04]  /*2fb0*/  LEA R3, R3, 0x3b800000, 0x17 ;  /* 0x3b80000003037811 */ /* 0x000fc800078eb8ff */
[----:B------:R-:W-:-:S07]  /*2fc0*/  LOP3.LUT R0, R3, R0, R7, 0xfe, !PT ;  /* 0x0000000003007212 */ /* 0x000fce00078efe07 */
.L_x_10491:
[----:B------:R-:W-:Y:S05]  /*2fd0*/  BSYNC.RECONVERGENT B0 ;  /* 0x0000000000007941 */ /* 0x000fea0003800200 */
.L_x_10490:
[----:B------:R-:W-:-:S04]  /*2fe0*/  F2FP.F16.F32.PACK_AB R0, RZ, R0 ;  /* 0x00000000ff00723e */ /* 0x000fc800000000ff */
[----:B------:R-:W-:Y:S01]  /*2ff0*/  PRMT R17, R0, 0x7610, R17 ;  /* 0x0000761000117816 */ /* 0x000fe20000000011 */
[----:B------:R-:W-:Y:S06]  /*3000*/  BRA `(.L_x_10475) ;  /* 0x0000000400287947 */ /* 0x000fec0003800000 */
.L_x_10488:
        /* <DEDUP_REMOVED lines=21> */
.L_x_10497:
[----:B------:R-:W-:Y:S05]  /*3160*/  BSYNC.RECONVERGENT B1 ;  /* 0x0000000000017941 */ /* 0x000fea0003800200 */
.L_x_10496:
[----:B------:R-:W-:Y:S01]  /*3170*/  IMAD.SHL.U32 R0, R0, 0x200000, RZ ;  /* 0x0020000000007824 */ /* 0x000fe200078e00ff */
[----:B------:R-:W-:-:S04]  /*3180*/  LEA R3, R3, 0x37800000, 0x17 ;  /* 0x3780000003037811 */ /* 0x000fc800078eb8ff */
[----:B------:R-:W-:-:S07]  /*3190*/  LOP3.LUT R0, R3, R0, R7, 0xfe, !PT ;  /* 0x0000000003007212 */ /* 0x000fce00078efe07 */
.L_x_10495:
[----:B------:R-:W-:Y:S05]  /*31a0*/  BSYNC.RECONVERGENT B0 ;  /* 0x0000000000007941 */ /* 0x000fea0003800200 */
.L_x_10494:
[----:B------:R-:W-:-:S04]  /*31b0*/  F2FP.F16.F32.PACK_AB R0, RZ, R0 ;  /* 0x00000000ff00723e */ /* 0x000fc800000000ff */
[----:B------:R-:W-:Y:S01]  /*31c0*/  PRMT R17, R0, 0x7610, R17 ;  /* 0x0000761000117816 */ /* 0x000fe20000000011 */
[----:B------:R-:W-:Y:S06]  /*31d0*/  BRA `(.L_x_10475) ;  /* 0x0000000000b47947 */ /* 0x000fec0003800000 */
.L_x_10487:
        /* <DEDUP_REMOVED lines=14> */
.L_x_10501:
[----:B------:R-:W-:Y:S05]  /*32c0*/  BSYNC.RECONVERGENT B0 ;  /* 0x0000000000007941 */ /* 0x000fea0003800200 */
.L_x_10500:
[----:B------:R-:W-:-:S04]  /*32d0*/  F2FP.F16.F32.PACK_AB R0, RZ, R0 ;  /* 0x00000000ff00723e */ /* 0x000fc800000000ff */
[----:B------:R-:W-:Y:S01]  /*32e0*/  PRMT R17, R0, 0x7610, R17 ;  /* 0x0000761000117816 */ /* 0x000fe20000000011 */
[----:B------:R-:W-:Y:S06]  /*32f0*/  BRA `(.L_x_10475) ;  /* 0x00000000006c7947 */ /* 0x000fec0003800000 */
.L_x_10474:
        /* <DEDUP_REMOVED lines=16> */
.L_x_10502:
[----:B------:R-:W-:Y:S01]  /*3400*/  PRMT R17, RZ, 0x7610, R17 ;  /* 0x00007610ff117816 */ /* 0x000fe20000000011 */
[----:B------:R-:W-:Y:S06]  /*3410*/  BRA `(.L_x_10475) ;  /* 0x0000000000247947 */ /* 0x000fec0003800000 */
.L_x_10499:
[----:B------:R-:W2:Y:S02]  /*3420*/  LDG.E.64 R4, desc[UR36][R4.64] ;  /* 0x0000002404047981 */ /* 0x000ea4000c1e1b00 */
[----:B--2---:R-:W0:Y:S02]  /*3430*/  I2F.U64 R0, R4 ;  /* 0x0000000400007312 */ /* 0x004e240000301000 */
[----:B0-----:R-:W-:-:S04]  /*3440*/  F2FP.F16.F32.PACK_AB R0, RZ, R0 ;  /* 0x00000000ff00723e */ /* 0x001fc800000000ff */
[----:B------:R-:W-:Y:S01]  /*3450*/  PRMT R17, R0, 0x7610, R17 ;  /* 0x0000761000117816 */ /* 0x000fe20000000011 */
[----:B------:R-:W-:Y:S06]  /*3460*/  BRA `(.L_x_10475) ;  /* 0x0000000000107947 */ /* 0x000fec0003800000 */
.L_x_10498:
[----:B------:R-:W2:Y:S02]  /*3470*/  LDG.E R4, desc[UR36][R4.64] ;  /* 0x0000002404047981 */ /* 0x000ea4000c1e1900 */
[----:B--2---:R-:W-:-:S04]  /*3480*/  I2FP.F32.U32 R0, R4 ;  /* 0x0000000400007245 */ /* 0x004fc80000201000 */
[----:B------:R-:W-:-:S04]  /*3490*/  F2FP.F16.F32.PACK_AB R0, RZ, R0 ;  /* 0x00000000ff00723e */ /* 0x000fc800000000ff */
[----:B------:R-:W-:-:S07]  /*34a0*/  PRMT R17, R0, 0x7610, R17 ;  /* 0x0000761000117816 */ /* 0x000fce0000000011 */
.L_x_10475:
[----:B------:R-:W-:-:S07]  /*34b0*/  VIADD R19, R19, 0x80 ;  /* 0x0000008013137836 */ /* 0x000fce0000000000 */
.L_x_10469:
[----:B------:R-:W-:Y:S05]  /*34c0*/  BSYNC.RECONVERGENT B6 ;  /* 0x0000000000067941 */ /* 0x000fea0003800200 */
.L_x_10468:
        /* <DEDUP_REMOVED lines=26> */
.L_x_10508:
[----:B------:R-:W2:Y:S02]  /*3670*/  LDG.E.U8 R4, desc[UR36][R4.64] ;  /* 0x0000002404047981 */ /* 0x000ea4000c1e1100 */
[----:B--2---:R-:W-:-:S04]  /*3680*/  I2FP.F32.U32 R0, R4 ;  /* 0x0000000400007245 */ /* 0x004fc80000201000 */
[----:B------:R-:W-:-:S04]  /*3690*/  F2FP.F16.F32.PACK_AB R0, RZ, R0 ;  /* 0x00000000ff00723e */ /* 0x000fc800000000ff */
[----:B------:R-:W-:Y:S01]  /*36a0*/  PRMT R18, R0, 0x7610, R18 ;  /* 0x0000761000127816 */ /* 0x000fe20000000012 */
[----:B------:R-:W-:Y:S06]  /*36b0*/  BRA `(.L_x_10504) ;  /* 0x0000000c00d87947 */ /* 0x000fec0003800000 */
.L_x_10507:
        /* <DEDUP_REMOVED lines=11> */
.L_x_10511:
[----:B------:R-:W2:Y:S02]  /*3770*/  LDG.E R4, desc[UR36][R4.64] ;  /* 0x0000002404047981 */ /* 0x000ea4000c1e1900 */
[----:B--2---:R-:W-:-:S04]  /*3780*/  I2FP.F32.S32 R0, R4 ;  /* 0x0000000400007245 */ /* 0x004fc80000201400 */
[----:B------:R-:W-:-:S04]  /*3790*/  F2FP.F16.F32.PACK_AB R0, RZ, R0 ;  /* 0x00000000ff00723e */ /* 0x000fc800000000ff */
[----:B------:R-:W-:Y:S01]  /*37a0*/  PRMT R18, R0, 0x7610, R18 ;  /* 0x0000761000127816 */ /* 0x000fe20000000012 */
[----:B------:R-:W-:Y:S06]  /*37b0*/  BRA `(.L_x_10504) ;  /* 0x0000000c00987947 */ /* 0x000fec0003800000 */
.L_x_10510:
[----:B------:R-:W2:Y:S02]  /*37c0*/  LDG.E.U16 R4, desc[UR36][R4.64] ;  /* 0x0000002404047981 */ /* 0x000ea4000c1e1500 */
[----:B--2---:R-:W0:Y:S02]  /*37d0*/  I2F.S16 R0, R4 ;  /* 0x0000000400007306 */ /* 0x004e240000101400 */
[----:B0-----:R-:W-:-:S04]  /*37e0*/  F2FP.F16.F32.PACK_AB R0, RZ, R0 ;  /* 0x00000000ff00723e */ /* 0x001fc800000000ff */
[----:B------:R-:W-:Y:S01]  /*37f0*/  PRMT R18, R0, 0x7610, R18 ;  /* 0x0000761000127816 */ /* 0x000fe20000000012 */
[----:B------:R-:W-:Y:S06]  /*3800*/  BRA `(.L_x_10504) ;  /* 0x0000000c00847947 */ /* 0x000fec0003800000 */
.L_x_10506:
        /* <DEDUP_REMOVED lines=9> */
.L_x_10513:
[----:B------:R2:W5:Y:S01]  /*38a0*/  LDG.E.U16 R18, desc[UR36][R4.64] ;  /* 0x0000002404127981 */ /* 0x000562000c1e1500 */
[----:B------:R-:W-:Y:S05]  /*38b0*/  BRA `(.L_x_10504) ;  /* 0x0000000c00587947 */ /* 0x000fea0003800000 */
.L_x_10512:
        /* <DEDUP_REMOVED lines=9> */
.L_x_10515:
[----:B------:R3:W5:Y:S01]  /*3950*/  LDG.E.U16 R18, desc[UR36][R4.64] ;  /* 0x0000002404127981 */ /* 0x000762000c1e1500 */
[----:B------:R-:W-:Y:S05]  /*3960*/  BRA `(.L_x_10504) ;  /* 0x0000000c002c7947 */ /* 0x000fea0003800000 */
.L_x_10514:
        /* <DEDUP_REMOVED lines=13> */
.L_x_10505:
        /* <DEDUP_REMOVED lines=14> */
.L_x_10518:
        /* <DEDUP_REMOVED lines=13> */
.L_x_10517:
        /* <DEDUP_REMOVED lines=27> */
.L_x_10520:
        /* <DEDUP_REMOVED lines=15> */
.L_x_10519:
[----:B------:R-:W2:Y:S02]  /*3e90*/  LDG.E.U16 R0, desc[UR36][R4.64] ;  /* 0x0000002404007981 */ /* 0x000ea4000c1e1500 */
[----:B--2---:R-:W-:-:S05]  /*3ea0*/  IMAD.U32 R0, R0, 0x10000, RZ ;  /* 0x0001000000007824 */ /* 0x004fca00078e00ff */
[----:B------:R-:W-:-:S04]  /*3eb0*/  F2FP.F16.F32.PACK_AB R0, RZ, R0 ;  /* 0x00000000ff00723e */ /* 0x000fc800000000ff */
[----:B------:R-:W-:Y:S01]  /*3ec0*/  PRMT R18, R0, 0x7610, R18 ;  /* 0x0000761000127816 */ /* 0x000fe20000000012 */
[----:B------:R-:W-:Y:S06]  /*3ed0*/  BRA `(.L_x_10504) ;  /* 0x0000000400d07947 */ /* 0x000fec0003800000 */
.L_x_10516:
        /* <DEDUP_REMOVED lines=13> */
.L_x_10523:
        /* <DEDUP_REMOVED lines=21> */
.L_x_10527:
[----:B------:R-:W-:Y:S05]  /*4100*/  BSYNC.RECONVERGENT B1 ;  /* 0x0000000000017941 */ /* 0x000fea0003800200 */
.L_x_10526:
[----:B------:R-:W-:Y:S01]  /*4110*/  IMAD.SHL.U32 R0, R0, 0x100000, RZ ;  /* 0x0010000000007824 */ /* 0x000fe200078e00ff */
[----:B------:R-:W-:-:S04]  /*4120*/  LEA R3, R3, 0x3b800000, 0x17 ;  /* 0x3b80000003037811 */ /* 0x000fc800078eb8ff */
[----:B------:R-:W-:-:S07]  /*4130*/  LOP3.LUT R0, R3, R0, R7, 0xfe, !PT ;  /* 0x0000000003007212 */ /* 0x000fce00078efe07 */
.L_x_10525:
[----:B------:R-:W-:Y:S05]  /*4140*/  BSYNC.RECONVERGENT B0 ;  /* 0x0000000000007941 */ /* 0x000fea0003800200 */
.L_x_10524:
[----:B------:R-:W-:-:S04]  /*4150*/  F2FP.F16.F32.PACK_AB R0, RZ, R0 ;  /* 0x00000000ff00723e */ /* 0x000fc800000000ff */
[----:B------:R-:W-:Y:S01]  /*4160*/  PRMT R18, R0, 0x7610, R18 ;  /* 0x0000761000127816 */ /* 0x000fe20000000012 */
[----:B------:R-:W-:Y:S06]  /*4170*/  BRA `(.L_x_10504) ;  /* 0x0000000400287947 */ /* 0x000fec0003800000 */
.L_x_10522:
        /* <DEDUP_REMOVED lines=21> */
.L_x_10531:
[----:B------:R-:W-:Y:S05]  /*42d0*/  BSYNC.RECONVERGENT B1 ;  /* 0x0000000000017941 */ /* 0x000fea0003800200 */
.L_x_10530:
[----:B------:R-:W-:Y:S01]  /*42e0*/  IMAD.SHL.U32 R0, R0, 0x200000, RZ ;  /* 0x0020000000007824 */ /* 0x000fe200078e00ff */
[----:B------:R-:W-:-:S04]  /*42f0*/  LEA R3, R3, 0x37800000, 0x17 ;  /* 0x3780000003037811 */ /* 0x000fc800078eb8ff */
[----:B------:R-:W-:-:S07]  /*4300*/  LOP3.LUT R0, R3, R0, R7, 0xfe, !PT ;  /* 0x0000000003007212 */ /* 0x000fce00078efe07 */
.L_x_10529:
[----:B------:R-:W-:Y:S05]  /*4310*/  BSYNC.RECONVERGENT B0 ;  /* 0x0000000000007941 */ /* 0x000fea0003800200 */
.L_x_10528:
[----:B------:R-:W-:-:S04]  /*4320*/  F2FP.F16.F32.PACK_AB R0, RZ, R0 ;  /* 0x00000000ff00723e */ /* 0x000fc800000000ff */
[----:B------:R-:W-:Y:S01]  /*4330*/  PRMT R18, R0, 0x7610, R18 ;  /* 0x0000761000127816 */ /* 0x000fe20000000012 */
[----:B------:R-:W-:Y:S06]  /*4340*/  BRA `(.L_x_10504) ;  /* 0x0000000000b47947 */ /* 0x000fec0003800000 */
.L_x_10521:
        /* <DEDUP_REMOVED lines=14> */
.L_x_10535:
[----:B------:R-:W-:Y:S05]  /*4430*/  BSYNC.RECONVERGENT B0 ;  /* 0x0000000000007941 */ /* 0x000fea0003800200 */
.L_x_10534:
[----:B------:R-:W-:-:S04]  /*4440*/  F2FP.F16.F32.PACK_AB R0, RZ, R0 ;  /* 0x00000000ff00723e */ /* 0x000fc800000000ff */
[----:B------:R-:W-:Y:S01]  /*4450*/  PRMT R18, R0, 0x7610, R18 ;  /* 0x0000761000127816 */ /* 0x000fe20000000012 */
[----:B------:R-:W-:Y:S06]  /*4460*/  BRA `(.L_x_10504) ;  /* 0x00000000006c7947 */ /* 0x000fec0003800000 */
.L_x_10509:
        /* <DEDUP_REMOVED lines=16> */
.L_x_10536:
[----:B------:R-:W-:Y:S01]  /*4570*/  PRMT R18, RZ, 0x7610, R18 ;  /* 0x00007610ff127816 */ /* 0x000fe20000000012 */
[----:B------:R-:W-:Y:S06]  /*4580*/  BRA `(.L_x_10504) ;  /* 0x0000000000247947 */ /* 0x000fec0003800000 */
.L_x_10533:
[----:B------:R-:W2:Y:S02]  /*4590*/  LDG.E.64 R4, desc[UR36][R4.64] ;  /* 0x0000002404047981 */ /* 0x000ea4000c1e1b00 */
[----:B--2---:R-:W0:Y:S02]  /*45a0*/  I2F.U64 R0, R4 ;  /* 0x0000000400007312 */ /* 0x004e240000301000 */
[----:B0-----:R-:W-:-:S04]  /*45b0*/  F2FP.F16.F32.PACK_AB R0, RZ, R0 ;  /* 0x00000000ff00723e */ /* 0x001fc800000000ff */
[----:B------:R-:W-:Y:S01]  /*45c0*/  PRMT R18, R0, 0x7610, R18 ;  /* 0x0000761000127816 */ /* 0x000fe20000000012 */
[----:B------:R-:W-:Y:S06]  /*45d0*/  BRA `(.L_x_10504) ;  /* 0x0000000000107947 */ /* 0x000fec0003800000 */
.L_x_10532:
[----:B------:R-:W2:Y:S02]  /*45e0*/  LDG.E R4, desc[UR36][R4.64] ;  /* 0x0000002404047981 */ /* 0x000ea4000c1e1900 */
[----:B--2---:R-:W-:-:S04]  /*45f0*/  I2FP.F32.U32 R0, R4 ;  /* 0x0000000400007245 */ /* 0x004fc80000201000 */
[----:B------:R-:W-:-:S04]  /*4600*/  F2FP.F16.F32.PACK_AB R0, RZ, R0 ;  /* 0x00000000ff00723e */ /* 0x000fc800000000ff */
[----:B------:R-:W-:-:S07]  /*4610*/  PRMT R18, R0, 0x7610, R18 ;  /* 0x0000761000127816 */ /* 0x000fce0000000012 */
.L_x_10504:
[----:B------:R-:W-:Y:S05]  /*4620*/  BSYNC.RECONVERGENT B6 ;  /* 0x0000000000067941 */ /* 0x000fea0003800200 */
.L_x_10503:
        /* <DEDUP_REMOVED lines=14> */
[----:B------:R-:W-:-:S04]  /*4710*/  @!P3 FMNMX.FTZ R0, R3, R0, !PT ;  /* 0x000000000300b209 */ /* 0x000fc80007810000 */
[----:B------:R-:W-:-:S04]  /*4720*/  @!P3 F2FP.F16.F32.PACK_AB R0, RZ, R0 ;  /* 0x00000000ff00b23e */ /* 0x000fc800000000ff */
[----:B------:R-:W-:-:S07]  /*4730*/  @!P3 PRMT R24, R0, 0x7610, R24 ;  /* 0x000076100018b816 */ /* 0x000fce0000000018 */
.L_x_10538:
[----:B------:R-:W-:Y:S05]  /*4740*/  BSYNC.RECONVERGENT B0 ;  /* 0x0000000000007941 */ /* 0x000fea0003800200 */
.L_x_10537:
[----:B------:R-:W-:Y:S04]  /*4750*/  BSSY.RECONVERGENT B0, `(.L_x_10539) ;  /* 0x0000009000007945 */ /* 0x000fe80003800200 */
[----:B------:R-:W-:Y:S05]  /*4760*/  @P4 BRA `(.L_x_10540) ;  /* 0x00000000001c4947 */ /* 0x000fea0003800000 */
[----:B-----5:R-:W-:-:S05]  /*4770*/  HADD2.F32 R0, -RZ, R22.H0_H0 ;  /* 0x20000016ff007230 */ /* 0x020fca0000004100 */
[----:B------:R-:W-:-:S13]  /*4780*/  FSETP.NAN.FTZ.AND P3, PT, |R0|, |R0|, PT ;  /* 0x400000000000720b */ /* 0x000fda0003f78200 */
[----:B------:R-:W0:Y:S02]  /*4790*/  @!P3 LDC.U16 R3, c[0x0][0x388] ;  /* 0x0000e200ff03bb82 */ /* 0x000e240000000400 */
[----:B0-----:R-:W-:-:S05]  /*47a0*/  @!P3 HADD2.F32 R3, -RZ, R3.H0_H0 ;  /* 0x20000003ff03b230 */ /* 0x001fca0000004100 */
[----:B------:R-:W-:-:S04]  /*47b0*/  @!P3 FMNMX.FTZ R0, R3, R0, !PT ;  /* 0x000000000300b209 */ /* 0x000fc80007810000 */
[----:B------:R-:W-:-:S04]  /*47c0*/  @!P3 F2FP.F16.F32.PACK_AB R0, RZ, R0 ;  /* 0x00000000ff00b23e */ /* 0x000fc800000000ff */
[----:B------:R-:W-:-:S07]  /*47d0*/  @!P3 PRMT R22, R0, 0x7610, R22 ;  /* 0x000076100016b816 */ /* 0x000fce0000000016 */
.L_x_10540:
[----:B------:R-:W-:Y:S05]  /*47e0*/  BSYNC.RECONVERGENT B0 ;  /* 0x0000000000007941 */ /* 0x000fea0003800200 */
.L_x_10539:
        /* <DEDUP_REMOVED lines=9> */
.L_x_10542:
[----:B------:R-:W-:Y:S05]  /*4880*/  BSYNC.RECONVERGENT B0 ;  /* 0x0000000000007941 */ /* 0x000fea0003800200 */
.L_x_10541:
        /* <DEDUP_REMOVED lines=9> */
.L_x_10544:
[----:B------:R-:W-:Y:S05]  /*4920*/  BSYNC.RECONVERGENT B0 ;  /* 0x0000000000007941 */ /* 0x000fea0003800200 */
.L_x_10543:
        /* <DEDUP_REMOVED lines=25> */
.L_x_10550:
[----:B-----5:R-:W-:Y:S02]  /*4ac0*/  HADD2.F32 R5, -RZ, R24.H0_H0 ;  /* 0x20000018ff057230 */ /* 0x020fe40000004100 */
[----:B------:R-:W-:-:S04]  /*4ad0*/  IMAD.MOV.U32 R25, RZ, RZ, R23 ;  /* 0x000000ffff197224 */ /* 0x000fc800078e0017 */
[----:B------:R-:W0:Y:S02]  /*4ae0*/  F2I.S64.TRUNC R4, R5 ;  /* 0x0000000500047311 */ /* 0x000e24000020d900 */
[----:B0-----:R0:W-:Y:S01]  /*4af0*/  STG.E.U8 desc[UR36][R8.64], R4 ;  /* 0x0000000408007986 */ /* 0x0011e2000c101124 */
[----:B------:R-:W-:Y:S05]  /*4b00*/  BRA `(.L_x_10546) ;  /* 0x0000000c00c07947 */ /* 0x000fea0003800000 */
.L_x_10549:
        /* <DEDUP_REMOVED lines=11> */
.L_x_10553:
[----:B-----5:R-:W-:Y:S02]  /*4bc0*/  HADD2.F32 R24, -RZ, R24.H0_H0 ;  /* 0x20000018ff187230 */ /* 0x020fe40000004100 */
[----:B------:R-:W-:Y:S02]  /*4bd0*/  IMAD.MOV.U32 R25, RZ, RZ, R23 ;  /* 0x000000ffff197224 */ /* 0x000fe400078e0017 */
[----:B------:R-:W0:Y:S02]  /*4be0*/  F2I.FTZ.TRUNC.NTZ R3, R24 ;  /* 0x0000001800037305 */ /* 0x000e24000021f100 */
[----:B0-----:R2:W-:Y:S01]  /*4bf0*/  STG.E desc[UR36][R8.64], R3 ;  /* 0x0000000308007986 */ /* 0x0015e2000c101924 */
[----:B------:R-:W-:Y:S05]  /*4c00*/  BRA `(.L_x_10546) ;  /* 0x0000000c00807947 */ /* 0x000fea0003800000 */
.L_x_10552:
[----:B-----5:R-:W-:Y:S02]  /*4c10*/  HADD2.F32 R24, -RZ, R24.H0_H0 ;  /* 0x20000018ff187230 */ /* 0x020fe40000004100 */
[----:B------:R-:W-:Y:S02]  /*4c20*/  IMAD.MOV.U32 R25, RZ, RZ, R23 ;  /* 0x000000ffff197224 */ /* 0x000fe400078e0017 */
[----:B------:R-:W0:Y:S02]  /*4c30*/  F2I.FTZ.TRUNC.NTZ R3, R24 ;  /* 0x0000001800037305 */ /* 0x000e24000021f100 */
[----:B0-----:R0:W-:Y:S01]  /*4c40*/  STG.E.U16 desc[UR36][R8.64], R3 ;  /* 0x0000000308007986 */ /* 0x0011e2000c101524 */
[----:B------:R-:W-:Y:S05]  /*4c50*/  BRA `(.L_x_10546) ;  /* 0x0000000c006c7947 */ /* 0x000fea0003800000 */
.L_x_10548:
        /* <DEDUP_REMOVED lines=10> */
.L_x_10555:
[----:B-----5:R0:W-:Y:S01]  /*4d00*/  STG.E.U16 desc[UR36][R8.64], R24 ;  /* 0x0000001808007986 */ /* 0x0201e2000c101524 */
[----:B------:R-:W-:Y:S01]  /*4d10*/  IMAD.MOV.U32 R25, RZ, RZ, R23 ;  /* 0x000000ffff197224 */ /* 0x000fe200078e0017 */
[----:B------:R-:W-:Y:S06]  /*4d20*/  BRA `(.L_x_10546) ;  /* 0x0000000c00387947 */ /* 0x000fec0003800000 */
.L_x_10554:
        /* <DEDUP_REMOVED lines=11> */
.L_x_10557:
[----:B-----5:R-:W-:Y:S02]  /*4de0*/  HADD2.F32 R0, -RZ, R24.H0_H0 ;  /* 0x20000018ff007230 */ /* 0x020fe40000004100 */
[----:B------:R-:W-:-:S03]  /*4df0*/  IMAD.MOV.U32 R25, RZ, RZ, R23 ;  /* 0x000000ffff197224 */ /* 0x000fc600078e0017 */
[----:B------:R-:W-:-:S04]  /*4e00*/  F2FP.F16.F32.PACK_AB R0, RZ, R0 ;  /* 0x00000000ff00723e */ /* 0x000fc800000000ff */
[----:B------:R-:W-:-:S05]  /*4e10*/  PRMT R0, R0, 0x5410, RZ ;  /* 0x0000541000007816 */ /* 0x000fca00000000ff */
[----:B------:R0:W-:Y:S01]  /*4e20*/  STG.E desc[UR36][R8.64], R0 ;  /* 0x0000000008007986 */ /* 0x0001e2000c101924 */
[----:B------:R-:W-:Y:S05]  /*4e30*/  BRA `(.L_x_10546) ;  /* 0x0000000800f47947 */ /* 0x000fea0003800000 */
.L_x_10556:
[----:B-----5:R-:W-:Y:S02]  /*4e40*/  HADD2.F32 R4, -RZ, R24.H0_H0 ;  /* 0x20000018ff047230 */ /* 0x020fe40000004100 */
[----:B------:R-:W-:-:S03]  /*4e50*/  IMAD.MOV.U32 R25, RZ, RZ, R23 ;  /* 0x000000ffff197224 */ /* 0x000fc600078e0017 */
[----:B------:R-:W-:-:S06]  /*4e60*/  FMUL.FTZ R4, R4, 1 ;  /* 0x3f80000004047820 */ /* 0x000fcc0000410000 */
[----:B------:R-:W0:Y:S02]  /*4e70*/  F2F.F64.F32 R4, R4 ;  /* 0x0000000400047310 */ /* 0x000e240000201800 */
[----:B0-----:R0:W-:Y:S01]  /*4e80*/  STG.E.64 desc[UR36][R8.64], R4 ;  /* 0x0000000408007986 */ /* 0x0011e2000c101b24 */
[----:B------:R-:W-:Y:S05]  /*4e90*/  BRA `(.L_x_10546) ;  /* 0x0000000800dc7947 */ /* 0x000fea0003800000 */
.L_x_10547:
        /* <DEDUP_REMOVED lines=14> */
.L_x_10560:
[----:B-----5:R-:W-:Y:S01]  /*4f80*/  HADD2.F32 R24, -RZ, R24.H0_H0 ;  /* 0x20000018ff187230 */ /* 0x020fe20000004100 */
[----:B------:R-:W-:Y:S01]  /*4f90*/  CS2R R6, SRZ ;  /* 0x0000000000067805 */ /* 0x000fe2000001ff00 */
[----:B------:R-:W-:-:S03]  /*4fa0*/  IMAD.MOV.U32 R25, RZ, RZ, R23 ;  /* 0x000000ffff197224 */ /* 0x000fc600078e0017 */
[----:B------:R-:W-:-:S06]  /*4fb0*/  FMUL.FTZ R4, R24, 1 ;  /* 0x3f80000018047820 */ /* 0x000fcc0000410000 */
[----:B------:R-:W0:Y:S02]  /*4fc0*/  F2F.F64.F32 R4, R4 ;  /* 0x0000000400047310 */ /* 0x000e240000201800 */
[----:B0-----:R0:W-:Y:S01]  /*4fd0*/  STG.E.128 desc[UR36][R8.64], R4 ;  /* 0x0000000408007986 */ /* 0x0011e2000c101d24 */
[----:B------:R-:W-:Y:S05]  /*4fe0*/  BRA `(.L_x_10546) ;  /* 0x0000000800887947 */ /* 0x000fea0003800000 */
.L_x_10559:
        /* <DEDUP_REMOVED lines=19> */
.L_x_10564:
[----:B------:R-:W-:Y:S05]  /*5120*/  BSYNC.RECONVERGENT B0 ;  /* 0x0000000000007941 */ /* 0x000fea0003800200 */
.L_x_10563:
[----:B------:R-:W-:Y:S01]  /*5130*/  LOP3.LUT R5, R0, 0x80, R5, 0xf8, !PT ;  /* 0x0000008000057812 */ /* 0x000fe200078ef805 */
[----:B------:R-:W-:-:S04]  /*5140*/  IMAD.MOV.U32 R25, RZ, RZ, R23 ;  /* 0x000000ffff197224 */ /* 0x000fc800078e0017 */
[----:B------:R0:W-:Y:S01]  /*5150*/  STG.E.U8 desc[UR36][R8.64], R5 ;  /* 0x0000000508007986 */ /* 0x0001e2000c101124 */
[----:B------:R-:W-:Y:S05]  /*5160*/  BRA `(.L_x_10546) ;  /* 0x0000000800287947 */ /* 0x000fea0003800000 */
.L_x_10562:
        /* <DEDUP_REMOVED lines=15> */
.L_x_10566:
[----:B------:R-:W-:Y:S05]  /*5260*/  BSYNC.RECONVERGENT B0 ;  /* 0x0000000000007941 */ /* 0x000fea0003800200 */
.L_x_10565:
[----:B------:R-:W-:Y:S01]  /*5270*/  LOP3.LUT R5, R0, 0x80, R5, 0xf8, !PT ;  /* 0x0000008000057812 */ /* 0x000fe200078ef805 */
[----:B------:R-:W-:-:S04]  /*5280*/  IMAD.MOV.U32 R25, RZ, RZ, R23 ;  /* 0x000000ffff197224 */ /* 0x000fc800078e0017 */
[----:B------:R0:W-:Y:S01]  /*5290*/  STG.E.U8 desc[UR36][R8.64], R5 ;  /* 0x0000000508007986 */ /* 0x0001e2000c101124 */
[----:B------:R-:W-:Y:S05]  /*52a0*/  BRA `(.L_x_10546) ;  /* 0x0000000400d87947 */ /* 0x000fea0003800000 */
.L_x_10561:
[----:B-----5:R-:W-:Y:S02]  /*52b0*/  HADD2.F32 R0, -RZ, R24.H0_H0 ;  /* 0x20000018ff007230 */ /* 0x020fe40000004100 */
[----:B------:R-:W-:-:S03]  /*52c0*/  IMAD.MOV.U32 R25, RZ, RZ, R23 ;  /* 0x000000ffff197224 */ /* 0x000fc600078e0017 */
[----:B------:R-:W-:-:S05]  /*52d0*/  F2FP.BF16.F32.PACK_AB R0, RZ, R0 ;  /* 0x00000000ff00723e */ /* 0x000fca00000010ff */
[----:B------:R0:W-:Y:S01]  /*52e0*/  STG.E.U16 desc[UR36][R8.64], R0 ;  /* 0x0000000008007986 */ /* 0x0001e2000c101524 */
[----:B------:R-:W-:Y:S05]  /*52f0*/  BRA `(.L_x_10546) ;  /* 0x0000000400c47947 */ /* 0x000fea0003800000 */
.L_x_10558:
        /* <DEDUP_REMOVED lines=13> */
.L_x_10569:
        /* <DEDUP_REMOVED lines=13> */
.L_x_10572:
[----:B------:R-:W-:-:S04]  /*54a0*/  SHF.R.U32.HI R0, RZ, 0x14, R3 ;  /* 0x00000014ff007819 */ /* 0x000fc80000011603 */
[----:B------:R-:W-:-:S04]  /*54b0*/  LOP3.LUT R0, R0, 0x1, RZ, 0xc0, !PT ;  /* 0x0000000100007812 */ /* 0x000fc800078ec0ff */
[----:B------:R-:W-:-:S04]  /*54c0*/  IADD3 R0, PT, PT, R3, 0x487ffff, R0 ;  /* 0x0487ffff03007810 */ /* 0x000fc80007ffe000 */
[----:B------:R-:W-:-:S04]  /*54d0*/  SHF.R.U32.HI R0, RZ, 0x14, R0 ;  /* 0x00000014ff007819 */ /* 0x000fc80000011600 */
[----:B------:R-:W-:-:S07]  /*54e0*/  LOP3.LUT R0, R0, 0xff, RZ, 0xc0, !PT ;  /* 0x000000ff00007812 */ /* 0x000fce00078ec0ff */
.L_x_10573:
[----:B------:R-:W-:-:S04]  /*54f0*/  SHF.R.U32.HI R3, RZ, 0x18, R3 ;  /* 0x00000018ff037819 */ /* 0x000fc80000011603 */
[----:B------:R-:W-:-:S04]  /*5500*/  LOP3.LUT R0, R0, 0x80, R3, 0xf8, !PT ;  /* 0x0000008000007812 */ /* 0x000fc800078ef803 */
[----:B------:R-:W-:-:S07]  /*5510*/  PRMT R4, R0, 0x7610, R4 ;  /* 0x0000761000047816 */ /* 0x000fce0000000004 */
.L_x_10571:
[----:B------:R-:W-:Y:S05]  /*5520*/  BSYNC.RECONVERGENT B0 ;  /* 0x0000000000007941 */ /* 0x000fea0003800200 */
.L_x_10570:
[----:B------:R0:W-:Y:S01]  /*5530*/  STG.E.U8 desc[UR36][R8.64], R4 ;  /* 0x0000000408007986 */ /* 0x0001e2000c101124 */
[----:B------:R-:W-:Y:S01]  /*5540*/  IMAD.MOV.U32 R25, RZ, RZ, R23 ;  /* 0x000000ffff197224 */ /* 0x000fe200078e0017 */
[----:B------:R-:W-:Y:S06]  /*5550*/  BRA `(.L_x_10546) ;  /* 0x00000004002c7947 */ /* 0x000fec0003800000 */
.L_x_10568:
        /* <DEDUP_REMOVED lines=13> */
.L_x_10576:
[----:B------:R-:W-:-:S04]  /*5630*/  SHF.R.U32.HI R0, RZ, 0x15, R3 ;  /* 0x00000015ff007819 */ /* 0x000fc80000011603 */
[----:B------:R-:W-:-:S04]  /*5640*/  LOP3.LUT R0, R0, 0x1, RZ, 0xc0, !PT ;  /* 0x0000000100007812 */ /* 0x000fc800078ec0ff */
[----:B------:R-:W-:-:S04]  /*5650*/  IADD3 R0, PT, PT, R3, 0x88fffff, R0 ;  /* 0x088fffff03007810 */ /* 0x000fc80007ffe000 */
[----:B------:R-:W-:-:S04]  /*5660*/  SHF.R.U32.HI R0, RZ, 0x15, R0 ;  /* 0x00000015ff007819 */ /* 0x000fc80000011600 */
[----:B------:R-:W-:-:S07]  /*5670*/  LOP3.LUT R0, R0, 0xff, RZ, 0xc0, !PT ;  /* 0x000000ff00007812 */ /* 0x000fce00078ec0ff */
.L_x_10577:
[----:B------:R-:W-:-:S04]  /*5680*/  SHF.R.U32.HI R3, RZ, 0x18, R3 ;  /* 0x00000018ff037819 */ /* 0x000fc80000011603 */
[----:B------:R-:W-:-:S04]  /*5690*/  LOP3.LUT R0, R0, 0x80, R3, 0xf8, !PT ;  /* 0x0000008000007812 */ /* 0x000fc800078ef803 */
[----:B------:R-:W-:-:S07]  /*56a0*/  PRMT R4, R0, 0x7610, R4 ;  /* 0x0000761000047816 */ /* 0x000fce0000000004 */
.L_x_10575:
[----:B------:R-:W-:Y:S05]  /*56b0*/  BSYNC.RECONVERGENT B0 ;  /* 0x0000000000007941 */ /* 0x000fea0003800200 */
.L_x_10574:
[----:B------:R0:W-:Y:S01]  /*56c0*/  STG.E.U8 desc[UR36][R8.64], R4 ;  /* 0x0000000408007986 */ /* 0x0001e2000c101124 */
[----:B------:R-:W-:Y:S01]  /*56d0*/  IMAD.MOV.U32 R25, RZ, RZ, R23 ;  /* 0x000000ffff197224 */ /* 0x000fe200078e0017 */
[----:B------:R-:W-:Y:S06]  /*56e0*/  BRA `(.L_x_10546) ;  /* 0x0000000000c87947 */ /* 0x000fec0003800000 */
.L_x_10567:
[----:B------:R-:W-:-:S13]  /*56f0*/  ISETP.NE.AND P0, PT, R0, 0x1c, PT ;  /* 0x0000001c0000780c */ /* 0x000fda0003f05270 */
[----:B------:R-:W-:Y:S05]  /*5700*/  @!P0 BRA `(.L_x_10578) ;  /* 0x0000000000b08947 */ /* 0x000fea0003800000 */
[----:B------:R-:W-:-:S13]  /*5710*/  ISETP.NE.AND P0, PT, R0, 0x1d, PT ;  /* 0x0000001d0000780c */ /* 0x000fda0003f05270 */
[----:B------:R-:W-:Y:S05]  /*5720*/  @!P0 BRA `(.L_x_10579) ;  /* 0x0000000000948947 */ /* 0x000fea0003800000 */
[----:B------:R-:W-:-:S13]  /*5730*/  ISETP.NE.AND P0, PT, R0, 0x2c, PT ;  /* 0x0000002c0000780c */ /* 0x000fda0003f05270 */
[----:B------:R-:W-:Y:S05]  /*5740*/  @!P0 BRA `(.L_x_10580) ;  /* 0x0000000000488947 */ /* 0x000fea0003800000 */
.L_x_10551:
        /* <DEDUP_REMOVED lines=16> */
.L_x_10581:
[----:B------:R-:W-:Y:S01]  /*5850*/  IMAD.MOV.U32 R25, RZ, RZ, R23 ;  /* 0x000000ffff197224 */ /* 0x000fe200078e0017 */
[----:B------:R-:W-:Y:S06]  /*5860*/  BRA `(.L_x_10546) ;  /* 0x0000000000687947 */ /* 0x000fec0003800000 */
.L_x_10580:
        /* <DEDUP_REMOVED lines=17> */
.L_x_10579:
[----:B-----5:R-:W-:Y:S02]  /*5980*/  HADD2.F32 R4, -RZ, R24.H0_H0 ;  /* 0x20000018ff047230 */ /* 0x020fe40000004100 */
[----:B------:R-:W-:-:S04]  /*5990*/  IMAD.MOV.U32 R25, RZ, RZ, R23 ;  /* 0x000000ffff197224 */ /* 0x000fc800078e0017 */
[----:B------:R-:W0:Y:S02]  /*59a0*/  F2I.U64.TRUNC R4, R4 ;  /* 0x0000000400047311 */ /* 0x000e24000020d800 */
[----:B0-----:R0:W-:Y:S01]  /*59b0*/  STG.E.64 desc[UR36][R8.64], R4 ;  /* 0x0000000408007986 */ /* 0x0011e2000c101b24 */
[----:B------:R-:W-:Y:S05]  /*59c0*/  BRA `(.L_x_10546) ;  /* 0x0000000000107947 */ /* 0x000fea0003800000 */
.L_x_10578:
[----:B-----5:R-:W-:Y:S02]  /*59d0*/  HADD2.F32 R24, -RZ, R24.H0_H0 ;  /* 0x20000018ff187230 */ /* 0x020fe40000004100 */
[----:B------:R-:W-:Y:S02]  /*59e0*/  IMAD.MOV.U32 R25, RZ, RZ, R23 ;  /* 0x000000ffff197224 */ /* 0x000fe400078e0017 */
[----:B------:R-:W0:Y:S02]  /*59f0*/  F2I.FTZ.U32.TRUNC.NTZ R3, R24 ;  /* 0x0000001800037305 */ /* 0x000e24000021f000 */
[----:B0-----:R0:W-:Y:S03]  /*5a00*/  STG.E desc[UR36][R8.64], R3 ;  /* 0x0000000308007986 */ /* 0x0011e6000c101924 */
.L_x_10546:
[----:B------:R-:W-:Y:S05]  /*5a10*/  BSYNC.RECONVERGENT B6 ;  /* 0x0000000000067941 */ /* 0x000fea0003800200 */
.L_x_10545:
        /* <DEDUP_REMOVED lines=25> */
.L_x_10587:
[----:B-----5:R-:W-:-:S06]  /*5bb0*/  HADD2.F32 R5, -RZ, R22.H0_H0 ;  /* 0x20000016ff057230 */ /* 0x020fcc0000004100 */
[----:B------:R-:W0:Y:S02]  /*5bc0*/  F2I.S64.TRUNC R4, R5 ;  /* 0x0000000500047311 */ /* 0x000e24000020d900 */
[----:B0-----:R3:W-:Y:S01]  /*5bd0*/  STG.E.U8 desc[UR36][R8.64], R4 ;  /* 0x0000000408007986 */ /* 0x0017e2000c101124 */
[----:B------:R-:W-:Y:S05]  /*5be0*/  BRA `(.L_x_10589) ;  /* 0x0000000c006c7947 */ /* 0x000fea0003800000 */
.L_x_10586:
        /* <DEDUP_REMOVED lines=10> */
.L_x_10591:
[----:B-----5:R-:W-:-:S04]  /*5c90*/  HADD2.F32 R22, -RZ, R22.H0_H0 ;  /* 0x20000016ff167230 */ /* 0x020fc80000004100 */
[----:B------:R-:W0:Y:S02]  /*5ca0*/  F2I.FTZ.TRUNC.NTZ R3, R22 ;  /* 0x0000001600037305 */ /* 0x000e24000021f100 */
[----:B0-----:R2:W-:Y:S01]  /*5cb0*/  STG.E desc[UR36][R8.64], R3 ;  /* 0x0000000308007986 */ /* 0x0015e2000c101924 */
[----:B------:R-:W-:Y:S05]  /*5cc0*/  BRA `(.L_x_10589) ;  /* 0x0000000c00347947 */ /* 0x000fea0003800000 */
.L_x_10590:
[----:B-----5:R-:W-:-:S04]  /*5cd0*/  HADD2.F32 R22, -RZ, R22.H0_H0 ;  /* 0x20000016ff167230 */ /* 0x020fc80000004100 */
[----:B------:R-:W0:Y:S02]  /*5ce0*/  F2I.FTZ.TRUNC.NTZ R3, R22 ;  /* 0x0000001600037305 */ /* 0x000e24000021f100 */
[----:B0-----:R0:W-:Y:S01]  /*5cf0*/  STG.E.U16 desc[UR36][R8.64], R3 ;  /* 0x0000000308007986 */ /* 0x0011e2000c101524 */
[----:B------:R-:W-:Y:S05]  /*5d00*/  BRA `(.L_x_10589) ;  /* 0x0000000c00247947 */ /* 0x000fea0003800000 */
.L_x_10585:
        /* <DEDUP_REMOVED lines=9> */
.L_x_10593:
[----:B-----5:R0:W-:Y:S01]  /*5da0*/  STG.E.U16 desc[UR36][R8.64], R22 ;  /* 0x0000001608007986 */ /* 0x0201e2000c101524 */
[----:B------:R-:W-:Y:S05]  /*5db0*/  BRA `(.L_x_10589) ;  /* 0x0000000800f87947 */ /* 0x000fea0003800000 */
.L_x_10592:
        /* <DEDUP_REMOVED lines=10> */
.L_x_10595:
[----:B-----5:R-:W-:-:S05]  /*5e60*/  HADD2.F32 R0, -RZ, R22.H0_H0 ;  /* 0x20000016ff007230 */ /* 0x020fca0000004100 */
[----:B------:R-:W-:-:S04]  /*5e70*/  F2FP.F16.F32.PACK_AB R0, RZ, R0 ;  /* 0x00000000ff00723e */ /* 0x000fc800000000ff */
[----:B------:R-:W-:-:S05]  /*5e80*/  PRMT R0, R0, 0x5410, RZ ;  /* 0x0000541000007816 */ /* 0x000fca00000000ff */
[----:B------:R0:W-:Y:S01]  /*5e90*/  STG.E desc[UR36][R8.64], R0 ;  /* 0x0000000008007986 */ /* 0x0001e2000c101924 */
[----:B------:R-:W-:Y:S05]  /*5ea0*/  BRA `(.L_x_10589) ;  /* 0x0000000800bc7947 */ /* 0x000fea0003800000 */
.L_x_10594:
[----:B-----5:R-:W-:-:S05]  /*5eb0*/  HADD2.F32 R4, -RZ, R22.H0_H0 ;  /* 0x20000016ff047230 */ /* 0x020fca0000004100 */
[----:B------:R-:W-:-:S06]  /*5ec0*/  FMUL.FTZ R4, R4, 1 ;  /* 0x3f80000004047820 */ /* 0x000fcc0000410000 */
[----:B------:R-:W0:Y:S02]  /*5ed0*/  F2F.F64.F32 R4, R4 ;  /* 0x0000000400047310 */ /* 0x000e240000201800 */
[----:B0-----:R0:W-:Y:S01]  /*5ee0*/  STG.E.64 desc[UR36][R8.64], R4 ;  /* 0x0000000408007986 */ /* 0x0011e2000c101b24 */
[----:B------:R-:W-:Y:S05]  /*5ef0*/  BRA `(.L_x_10589) ;  /* 0x0000000800a87947 */ /* 0x000fea0003800000 */
.L_x_10584:
        /* <DEDUP_REMOVED lines=14> */
.L_x_10599:
        /* <DEDUP_REMOVED lines=17> */
.L_x_10602:
[----:B------:R-:W-:-:S04]  /*60f0*/  SHF.R.U32.HI R3, RZ, 0x18, R5 ;  /* 0x00000018ff037819 */ /* 0x000fc80000011605 */
[----:B------:R-:W-:-:S04]  /*6100*/  LOP3.LUT R0, R0, 0x80, R3, 0xf8, !PT ;  /* 0x0000008000007812 */ /* 0x000fc800078ef803 */
[----:B------:R-:W-:-:S07]  /*6110*/  PRMT R4, R0, 0x7610, R4 ;  /* 0x0000761000047816 */ /* 0x000fce0000000004 */
.L_x_10601:
[----:B------:R-:W-:Y:S05]  /*6120*/  BSYNC.RECONVERGENT B0 ;  /* 0x0000000000007941 */ /* 0x000fea0003800200 */
.L_x_10600:
[----:B------:R0:W-:Y:S01]  /*6130*/  STG.E.U8 desc[UR36][R8.64], R4 ;  /* 0x0000000408007986 */ /* 0x0001e2000c101124 */
[----:B------:R-:W-:Y:S05]  /*6140*/  BRA `(.L_x_10589) ;  /* 0x0000000800147947 */ /* 0x000fea0003800000 */
.L_x_10598:
        /* <DEDUP_REMOVED lines=17> */
.L_x_10605:
[----:B------:R-:W-:-:S04]  /*6260*/  SHF.R.U32.HI R3, RZ, 0x18, R5 ;  /* 0x00000018ff037819 */ /* 0x000fc80000011605 */
[----:B------:R-:W-:-:S04]  /*6270*/  LOP3.LUT R0, R0, 0x80, R3, 0xf8, !PT ;  /* 0x0000008000007812 */ /* 0x000fc800078ef803 */
[----:B------:R-:W-:-:S07]  /*6280*/  PRMT R4, R0, 0x7610, R4 ;  /* 0x0000761000047816 */ /* 0x000fce0000000004 */
.L_x_10604:
[----:B------:R-:W-:Y:S05]  /*6290*/  BSYNC.RECONVERGENT B0 ;  /* 0x0000000000007941 */ /* 0x000fea0003800200 */
.L_x_10603:
[----:B------:R0:W-:Y:S01]  /*62a0*/  STG.E.U8 desc[UR36][R8.64], R4 ;  /* 0x0000000408007986 */ /* 0x0001e2000c101124 */
[----:B------:R-:W-:Y:S05]  /*62b0*/  BRA `(.L_x_10589) ;  /* 0x0000000400b87947 */ /* 0x000fea0003800000 */
.L_x_10597:
        /* <DEDUP_REMOVED lines=22> */
.L_x_10607:
[----:B-----5:R-:W-:-:S06]  /*6420*/  HADD2.F32 R4, -RZ, R22.H0_H0 ;  /* 0x20000016ff047230 */ /* 0x020fcc0000004100 */
[----:B------:R-:W0:Y:S02]  /*6430*/  F2I.U64.TRUNC R4, R4 ;  /* 0x0000000400047311 */ /* 0x000e24000020d800 */
[----:B0-----:R0:W-:Y:S01]  /*6440*/  STG.E.64 desc[UR36][R8.64], R4 ;  /* 0x0000000408007986 */ /* 0x0011e2000c101b24 */
[----:B------:R-:W-:Y:S05]  /*6450*/  BRA `(.L_x_10589) ;  /* 0x0000000400507947 */ /* 0x000fea0003800000 */
.L_x_10606:
[----:B-----5:R-:W-:-:S04]  /*6460*/  HADD2.F32 R22, -RZ, R22.H0_H0 ;  /* 0x20000016ff167230 */ /* 0x020fc80000004100 */
[----:B------:R-:W0:Y:S02]  /*6470*/  F2I.FTZ.U32.TRUNC.NTZ R3, R22 ;  /* 0x0000001600037305 */ /* 0x000e24000021f000 */
[----:B0-----:R0:W-:Y:S01]  /*6480*/  STG.E desc[UR36][R8.64], R3 ;  /* 0x0000000308007986 */ /* 0x0011e2000c101924 */
[----:B------:R-:W-:Y:S05]  /*6490*/  BRA `(.L_x_10589) ;  /* 0x0000000400407947 */ /* 0x000fea0003800000 */
.L_x_10596:
        /* <DEDUP_REMOVED lines=11> */
.L_x_10609:
[----:B-----5:R-:W-:Y:S01]  /*6550*/  HADD2.F32 R22, -RZ, R22.H0_H0 ;  /* 0x20000016ff167230 */ /* 0x020fe20000004100 */
[----:B------:R-:W-:-:S04]  /*6560*/  CS2R R6, SRZ ;  /* 0x0000000000067805 */ /* 0x000fc8000001ff00 */
[----:B------:R-:W-:-:S06]  /*6570*/  FMUL.FTZ R4, R22, 1 ;  /* 0x3f80000016047820 */ /* 0x000fcc0000410000 */
[----:B------:R-:W0:Y:S02]  /*6580*/  F2F.F64.F32 R4, R4 ;  /* 0x0000000400047310 */ /* 0x000e240000201800 */
[----:B0-----:R0:W-:Y:S01]  /*6590*/  STG.E.128 desc[UR36][R8.64], R4 ;  /* 0x0000000408007986 */ /* 0x0011e2000c101d24 */
[----:B------:R-:W-:Y:S05]  /*65a0*/  BRA `(.L_x_10589) ;  /* 0x0000000000fc7947 */ /* 0x000fea0003800000 */
.L_x_10608:
[----:B------:R-:W-:-:S13]  /*65b0*/  ISETP.NE.AND P0, PT, R0, 0xf, PT ;  /* 0x0000000f0000780c */ /* 0x000fda0003f05270 */
[----:B------:R-:W-:Y:S05]  /*65c0*/  @!P0 BRA `(.L_x_10610) ;  /* 0x0000000000e88947 */ /* 0x000fea0003800000 */
[----:B------:R-:W-:-:S13]  /*65d0*/  ISETP.NE.AND P0, PT, R0, 0x17, PT ;  /* 0x000000170000780c */ /* 0x000fda0003f05270 */
[----:B------:R-:W-:Y:S05]  /*65e0*/  @!P0 BRA `(.L_x_10611) ;  /* 0x0000000000908947 */ /* 0x000fea0003800000 */
[----:B------:R-:W-:-:S13]  /*65f0*/  ISETP.NE.AND P0, PT, R0, 0x18, PT ;  /* 0x000000180000780c */ /* 0x000fda0003f05270 */
[----:B------:R-:W-:Y:S05]  /*6600*/  @!P0 BRA `(.L_x_10612) ;  /* 0x0000000000448947 */ /* 0x000fea0003800000 */
.L_x_10588:
        /* <DEDUP_REMOVED lines=16> */
.L_x_10613:
[----:B------:R-:W-:Y:S05]  /*6710*/  BRA `(.L_x_10589) ;  /* 0x0000000000a07947 */ /* 0x000fea0003800000 */
.L_x_10612:
        /* <DEDUP_REMOVED lines=13> */
.L_x_10615:
[----:B------:R-:W-:Y:S05]  /*67f0*/  BSYNC.RECONVERGENT B0 ;  /* 0x0000000000007941 */ /* 0x000fea0003800200 */
.L_x_10614:
[----:B------:R-:W-:-:S05]  /*6800*/  LOP3.LUT R3, R0, 0x80, R3, 0xf8, !PT ;  /* 0x0000008000037812 */ /* 0x000fca00078ef803 */
[----:B------:R0:W-:Y:S01]  /*6810*/  STG.E.U8 desc[UR36][R8.64], R3 ;  /* 0x0000000308007986 */ /* 0x0001e2000c101124 */
[----:B------:R-:W-:Y:S05]  /*6820*/  BRA `(.L_x_10589) ;  /* 0x00000000005c7947 */ /* 0x000fea0003800000 */
.L_x_10611:
        /* <DEDUP_REMOVED lines=12> */
.L_x_10617:
[----:B------:R-:W-:Y:S01]  /*68f0*/  IMAD.MOV.U32 R0, RZ, RZ, 0x7f ;  /* 0x0000007fff007424 */ /* 0x000fe200078e00ff */
[----:B------:R-:W-:-:S04]  /*6900*/  ISETP.GT.U32.AND P0, PT, R4, 0x7f800000, PT ;  /* 0x7f8000000400780c */ /* 0x000fc80003f04070 */
[----:B------:R-:W-:-:S09]  /*6910*/  SEL R0, R0, 0x7c, P0 ;  /* 0x0000007c00007807 */ /* 0x000fd20000000000 */
.L_x_10618:
[----:B------:R-:W-:Y:S05]  /*6920*/  BSYNC.RECONVERGENT B0 ;  /* 0x0000000000007941 */ /* 0x000fea0003800200 */
.L_x_10616:
[----:B------:R-:W-:-:S04]  /*6930*/  SHF.R.U32.HI R3, RZ, 0x18, R3 ;  /* 0x00000018ff037819 */ /* 0x000fc80000011603 */
[----:B------:R-:W-:-:S05]  /*6940*/  LOP3.LUT R3, R0, 0x80, R3, 0xf8, !PT ;  /* 0x0000008000037812 */ /* 0x000fca00078ef803 */
[----:B------:R0:W-:Y:S01]  /*6950*/  STG.E.U8 desc[UR36][R8.64], R3 ;  /* 0x0000000308007986 */ /* 0x0001e2000c101124 */
[----:B------:R-:W-:Y:S05]  /*6960*/  BRA `(.L_x_10589) ;  /* 0x00000000000c7947 */ /* 0x000fea0003800000 */
.L_x_10610:
[----:B-----5:R-:W-:-:S05]  /*6970*/  HADD2.F32 R0, -RZ, R22.H0_H0 ;  /* 0x20000016ff007230 */ /* 0x020fca0000004100 */
[----:B------:R-:W-:-:S05]  /*6980*/  F2FP.BF16.F32.PACK_AB R0, RZ, R0 ;  /* 0x00000000ff00723e */ /* 0x000fca00000010ff */
[----:B------:R0:W-:Y:S02]  /*6990*/  STG.E.U16 desc[UR36][R8.64], R0 ;  /* 0x0000000008007986 */ /* 0x0001e4000c101524 */
.L_x_10589:
        /* <DEDUP_REMOVED lines=25> */
.L_x_10622:
[----:B------:R-:W-:-:S06]  /*6b30*/  HADD2.F32 R5, -RZ, R17.H0_H0 ;  /* 0x20000011ff057230 */ /* 0x000fcc0000004100 */
[----:B------:R-:W0:Y:S02]  /*6b40*/  F2I.S64.TRUNC R4, R5 ;  /* 0x0000000500047311 */ /* 0x000e24000020d900 */
[----:B0-----:R0:W-:Y:S01]  /*6b50*/  STG.E.U8 desc[UR36][R8.64], R4 ;  /* 0x0000000408007986 */ /* 0x0011e2000c101124 */
[----:B------:R-:W-:Y:S05]  /*6b60*/  BRA `(.L_x_10624) ;  /* 0x0000000c006c7947 */ /* 0x000fea0003800000 */
.L_x_10621:
        /* <DEDUP_REMOVED lines=10> */
.L_x_10626:
[----:B------:R-:W-:-:S06]  /*6c10*/  HADD2.F32 R17, -RZ, R17.H0_H0 ;  /* 0x20000011ff117230 */ /* 0x000fcc0000004100 */
[----:B------:R-:W0:Y:S02]  /*6c20*/  F2I.FTZ.TRUNC.NTZ R17, R17 ;  /* 0x0000001100117305 */ /* 0x000e24000021f100 */
[----:B0-----:R0:W-:Y:S01]  /*6c30*/  STG.E desc[UR36][R8.64], R17 ;  /* 0x0000001108007986 */ /* 0x0011e2000c101924 */
[----:B------:R-:W-:Y:S05]  /*6c40*/  BRA `(.L_x_10624) ;  /* 0x0000000c00347947 */ /* 0x000fea0003800000 */
.L_x_10625:
[----:B------:R-:W-:-:S06]  /*6c50*/  HADD2.F32 R17, -RZ, R17.H0_H0 ;  /* 0x20000011ff117230 */ /* 0x000fcc0000004100 */
[----:B------:R-:W0:Y:S02]  /*6c60*/  F2I.FTZ.TRUNC.NTZ R17, R17 ;  /* 0x0000001100117305 */ /* 0x000e24000021f100 */
[----:B0-----:R0:W-:Y:S01]  /*6c70*/  STG.E.U16 desc[UR36][R8.64], R17 ;  /* 0x0000001108007986 */ /* 0x0011e2000c101524 */
[----:B------:R-:W-:Y:S05]  /*6c80*/  BRA `(.L_x_10624) ;  /* 0x0000000c00247947 */ /* 0x000fea0003800000 */
.L_x_10620:
        /* <DEDUP_REMOVED lines=9> */
.L_x_10628:
[----:B------:R0:W-:Y:S01]  /*6d20*/  STG.E.U16 desc[UR36][R8.64], R17 ;  /* 0x0000001108007986 */ /* 0x0001e2000c101524 */
[----:B------:R-:W-:Y:S05]  /*6d30*/  BRA `(.L_x_10624) ;  /* 0x0000000800f87947 */ /* 0x000fea0003800000 */
.L_x_10627:
        /* <DEDUP_REMOVED lines=10> */
.L_x_10630:
[----:B------:R-:W-:-:S05]  /*6de0*/  HADD2.F32 R0, -RZ, R17.H0_H0 ;  /* 0x20000011ff007230 */ /* 0x000fca0000004100 */
[----:B------:R-:W-:-:S04]  /*6df0*/  F2FP.F16.F32.PACK_AB R0, RZ, R0 ;  /* 0x00000000ff00723e */ /* 0x000fc800000000ff */
[----:B------:R-:W-:-:S05]  /*6e00*/  PRMT R0, R0, 0x5410, RZ ;  /* 0x0000541000007816 */ /* 0x000fca00000000ff */
[----:B------:R0:W-:Y:S01]  /*6e10*/  STG.E desc[UR36][R8.64], R0 ;  /* 0x0000000008007986 */ /* 0x0001e2000c101924 */
[----:B------:R-:W-:Y:S05]  /*6e20*/  BRA `(.L_x_10624) ;  /* 0x0000000800bc7947 */ /* 0x000fea0003800000 */
.L_x_10629:
[----:B------:R-:W-:-:S05]  /*6e30*/  HADD2.F32 R4, -RZ, R17.H0_H0 ;  /* 0x20000011ff047230 */ /* 0x000fca0000004100 */
[----:B------:R-:W-:-:S06]  /*6e40*/  FMUL.FTZ R4, R4, 1 ;  /* 0x3f80000004047820 */ /* 0x000fcc0000410000 */
[----:B------:R-:W0:Y:S02]  /*6e50*/  F2F.F64.F32 R4, R4 ;  /* 0x0000000400047310 */ /* 0x000e240000201800 */
[----:B0-----:R0:W-:Y:S01]  /*6e60*/  STG.E.64 desc[UR36][R8.64], R4 ;  /* 0x0000000408007986 */ /* 0x0011e2000c101b24 */
[----:B------:R-:W-:Y:S05]  /*6e70*/  BRA `(.L_x_10624) ;  /* 0x0000000800a87947 */ /* 0x000fea0003800000 */
.L_x_10619:
        /* <DEDUP_REMOVED lines=14> */
.L_x_10634:
        /* <DEDUP_REMOVED lines=17> */
.L_x_10637:
[----:B------:R-:W-:-:S04]  /*7070*/  SHF.R.U32.HI R3, RZ, 0x18, R17 ;  /* 0x00000018ff037819 */ /* 0x000fc80000011611 */
[----:B------:R-:W-:-:S04]  /*7080*/  LOP3.LUT R0, R0, 0x80, R3, 0xf8, !PT ;  /* 0x0000008000007812 */ /* 0x000fc800078ef803 */
[----:B------:R-:W-:-:S07]  /*7090*/  PRMT R4, R0, 0x7610, R4 ;  /* 0x0000761000047816 */ /* 0x000fce0000000004 */
.L_x_10636:
[----:B------:R-:W-:Y:S05]  /*70a0*/  BSYNC.RECONVERGENT B0 ;  /* 0x0000000000007941 */ /* 0x000fea0003800200 */
.L_x_10635:
[----:B------:R0:W-:Y:S01]  /*70b0*/  STG.E.U8 desc[UR36][R8.64], R4 ;  /* 0x0000000408007986 */ /* 0x0001e2000c101124 */
[----:B------:R-:W-:Y:S05]  /*70c0*/  BRA `(.L_x_10624) ;  /* 0x0000000800147947 */ /* 0x000fea0003800000 */
.L_x_10633:
        /* <DEDUP_REMOVED lines=17> */
.L_x_10640:
[----:B------:R-:W-:-:S04]  /*71e0*/  SHF.R.U32.HI R3, RZ, 0x18, R17 ;  /* 0x00000018ff037819 */ /* 0x000fc80000011611 */
[----:B------:R-:W-:-:S04]  /*71f0*/  LOP3.LUT R0, R0, 0x80, R3, 0xf8, !PT ;  /* 0x0000008000007812 */ /* 0x000fc800078ef803 */
[----:B------:R-:W-:-:S07]  /*7200*/  PRMT R4, R0, 0x7610, R4 ;  /* 0x0000761000047816 */ /* 0x000fce0000000004 */
.L_x_10639:
[----:B------:R-:W-:Y:S05]  /*7210*/  BSYNC.RECONVERGENT B0 ;  /* 0x0000000000007941 */ /* 0x000fea0003800200 */
.L_x_10638:
[----:B------:R0:W-:Y:S01]  /*7220*/  STG.E.U8 desc[UR36][R8.64], R4 ;  /* 0x0000000408007986 */ /* 0x0001e2000c101124 */
[----:B------:R-:W-:Y:S05]  /*7230*/  BRA `(.L_x_10624) ;  /* 0x0000000400b87947 */ /* 0x000fea0003800000 */
.L_x_10632:
        /* <DEDUP_REMOVED lines=22> */
.L_x_10642:
[----:B------:R-:W-:-:S06]  /*73a0*/  HADD2.F32 R4, -RZ, R17.H0_H0 ;  /* 0x20000011ff047230 */ /* 0x000fcc0000004100 */
[----:B------:R-:W0:Y:S02]  /*73b0*/  F2I.U64.TRUNC R4, R4 ;  /* 0x0000000400047311 */ /* 0x000e24000020d800 */
[----:B0-----:R0:W-:Y:S01]  /*73c0*/  STG.E.64 desc[UR36][R8.64], R4 ;  /* 0x0000000408007986 */ /* 0x0011e2000c101b24 */
[----:B------:R-:W-:Y:S05]  /*73d0*/  BRA `(.L_x_10624) ;  /* 0x0000000400507947 */ /* 0x000fea0003800000 */
.L_x_10641:
[----:B------:R-:W-:-:S06]  /*73e0*/  HADD2.F32 R17, -RZ, R17.H0_H0 ;  /* 0x20000011ff117230 */ /* 0x000fcc0000004100 */
[----:B------:R-:W0:Y:S02]  /*73f0*/  F2I.FTZ.U32.TRUNC.NTZ R17, R17 ;  /* 0x0000001100117305 */ /* 0x000e24000021f000 */
[----:B0-----:R0:W-:Y:S01]  /*7400*/  STG.E desc[UR36][R8.64], R17 ;  /* 0x0000001108007986 */ /* 0x0011e2000c101924 */
[----:B------:R-:W-:Y:S05]  /*7410*/  BRA `(.L_x_10624) ;  /* 0x0000000400407947 */ /* 0x000fea0003800000 */
.L_x_10631:
        /* <DEDUP_REMOVED lines=11> */
.L_x_10644:
[----:B------:R-:W-:Y:S01]  /*74d0*/  HADD2.F32 R17, -RZ, R17.H0_H0 ;  /* 0x20000011ff117230 */ /* 0x000fe20000004100 */
[----:B------:R-:W-:-:S04]  /*74e0*/  CS2R R6, SRZ ;  /* 0x0000000000067805 */ /* 0x000fc8000001ff00 */
[----:B------:R-:W-:-:S06]  /*74f0*/  FMUL.FTZ R4, R17, 1 ;  /* 0x3f80000011047820 */ /* 0x000fcc0000410000 */
[----:B------:R-:W0:Y:S02]  /*7500*/  F2F.F64.F32 R4, R4 ;  /* 0x0000000400047310 */ /* 0x000e240000201800 */
[----:B0-----:R4:W-:Y:S01]  /*7510*/  STG.E.128 desc[UR36][R8.64], R4 ;  /* 0x0000000408007986 */ /* 0x0019e2000c101d24 */
[----:B------:R-:W-:Y:S05]  /*7520*/  BRA `(.L_x_10624) ;  /* 0x0000000000fc7947 */ /* 0x000fea0003800000 */
.L_x_10643:
[----:B------:R-:W-:-:S13]  /*7530*/  ISETP.NE.AND P0, PT, R0, 0xf, PT ;  /* 0x0000000f0000780c */ /* 0x000fda0003f05270 */
[----:B------:R-:W-:Y:S05]  /*7540*/  @!P0 BRA `(.L_x_10645) ;  /* 0x0000000000e88947 */ /* 0x000fea0003800000 */
[----:B------:R-:W-:-:S13]  /*7550*/  ISETP.NE.AND P0, PT, R0, 0x17, PT ;  /* 0x000000170000780c */ /* 0x000fda0003f05270 */
[----:B------:R-:W-:Y:S05]  /*7560*/  @!P0 BRA `(.L_x_10646) ;  /* 0x0000000000908947 */ /* 0x000fea0003800000 */
[----:B------:R-:W-:-:S13]  /*7570*/  ISETP.NE.AND P0, PT, R0, 0x18, PT ;  /* 0x000000180000780c */ /* 0x000fda0003f05270 */
[----:B------:R-:W-:Y:S05]  /*7580*/  @!P0 BRA `(.L_x_10647) ;  /* 0x0000000000448947 */ /* 0x000fea0003800000 */
.L_x_10623:
        /* <DEDUP_REMOVED lines=16> */
.L_x_10648:
[----:B------:R-:W-:Y:S05]  /*7690*/  BRA `(.L_x_10624) ;  /* 0x0000000000a07947 */ /* 0x000fea0003800000 */
.L_x_10647:
        /* <DEDUP_REMOVED lines=13> */
.L_x_10650:
[----:B------:R-:W-:Y:S05]  /*7770*/  BSYNC.RECONVERGENT B0 ;  /* 0x0000000000007941 */ /* 0x000fea0003800200 */
.L_x_10649:
[----:B------:R-:W-:-:S05]  /*7780*/  LOP3.LUT R3, R0, 0x80, R3, 0xf8, !PT ;  /* 0x0000008000037812 */ /* 0x000fca00078ef803 */
[----:B------:R1:W-:Y:S01]  /*7790*/  STG.E.U8 desc[UR36][R8.64], R3 ;  /* 0x0000000308007986 */ /* 0x0003e2000c101124 */
[----:B------:R-:W-:Y:S05]  /*77a0*/  BRA `(.L_x_10624) ;  /* 0x00000000005c7947 */ /* 0x000fea0003800000 */
.L_x_10646:
        /* <DEDUP_REMOVED lines=12> */
.L_x_10652:
[----:B------:R-:W-:Y:S01]  /*7870*/  IMAD.MOV.U32 R0, RZ, RZ, 0x7f ;  /* 0x0000007fff007424 */ /* 0x000fe200078e00ff */
[----:B------:R-:W-:-:S04]  /*7880*/  ISETP.GT.U32.AND P0, PT, R4, 0x7f800000, PT ;  /* 0x7f8000000400780c */ /* 0x000fc80003f04070 */
[----:B------:R-:W-:-:S09]  /*7890*/  SEL R0, R0, 0x7c, P0 ;  /* 0x0000007c00007807 */ /* 0x000fd20000000000 */
.L_x_10653:
[----:B------:R-:W-:Y:S05]  /*78a0*/  BSYNC.RECONVERGENT B0 ;  /* 0x0000000000007941 */ /* 0x000fea0003800200 */
.L_x_10651:
[----:B------:R-:W-:-:S04]  /*78b0*/  SHF.R.U32.HI R3, RZ, 0x18, R3 ;  /* 0x00000018ff037819 */ /* 0x000fc80000011603 */
[----:B------:R-:W-:-:S05]  /*78c0*/  LOP3.LUT R3, R0, 0x80, R3, 0xf8, !PT ;  /* 0x0000008000037812 */ /* 0x000fca00078ef803 */
[----:B------:R2:W-:Y:S01]  /*78d0*/  STG.E.U8 desc[UR36][R8.64], R3 ;  /* 0x0000000308007986 */ /* 0x0005e2000c101124 */
[----:B------:R-:W-:Y:S05]  /*78e0*/  BRA `(.L_x_10624) ;  /* 0x00000000000c7947 */ /* 0x000fea0003800000 */
.L_x_10645:
[----:B------:R-:W-:-:S05]  /*78f0*/  HADD2.F32 R0, -RZ, R17.H0_H0 ;  /* 0x20000011ff007230 */ /* 0x000fca0000004100 */
[----:B------:R-:W-:-:S05]  /*7900*/  F2FP.BF16.F32.PACK_AB R0, RZ, R0 ;  /* 0x00000000ff00723e */ /* 0x000fca00000010ff */
[----:B------:R0:W-:Y:S02]  /*7910*/  STG.E.U16 desc[UR36][R8.64], R0 ;  /* 0x0000000008007986 */ /* 0x0001e4000c101524 */
.L_x_10624:
[----:B------:R-:W-:-:S07]  /*7920*/  VIADD R25, R25, 0x80 ;  /* 0x0000008019197836 */ /* 0x000fce0000000000 */
.L_x_10583:
[----:B------:R-:W-:Y:S05]  /*7930*/  BSYNC.RECONVERGENT B6 ;  /* 0x0000000000067941 */ /* 0x000fea0003800200 */
.L_x_10582:
        /* <DEDUP_REMOVED lines=23> */
.L_x_10657:
[----:B-----5:R-:W-:-:S06]  /*7ab0*/  HADD2.F32 R5, -RZ, R18.H0_H0 ;  /* 0x20000012ff057230 */ /* 0x020fcc0000004100 */
[----:B------:R-:W0:Y:S02]  /*7ac0*/  F2I.S64.TRUNC R4, R5 ;  /* 0x0000000500047311 */ /* 0x000e24000020d900 */
[----:B0-----:R-:W-:Y:S01]  /*7ad0*/  STG.E.U8 desc[UR36][R2.64], R4 ;  /* 0x0000000402007986 */ /* 0x001fe2000c101124 */
[----:B------:R-:W-:Y:S05]  /*7ae0*/  EXIT ;  /* 0x000000000000794d */ /* 0x000fea0003800000 */
.L_x_10656:
        /* <DEDUP_REMOVED lines=10> */
.L_x_10660:
[----:B-----5:R-:W-:-:S04]  /*7b90*/  HADD2.F32 R18, -RZ, R18.H0_H0 ;  /* 0x20000012ff127230 */ /* 0x020fc80000004100 */
[----:B------:R-:W0:Y:S02]  /*7ba0*/  F2I.FTZ.TRUNC.NTZ R5, R18 ;  /* 0x0000001200057305 */ /* 0x000e24000021f100 */
[----:B0-----:R-:W-:Y:S01]  /*7bb0*/  STG.E desc[UR36][R2.64], R5 ;  /* 0x0000000502007986 */ /* 0x001fe2000c101924 */
[----:B------:R-:W-:Y:S05]  /*7bc0*/  EXIT ;  /* 0x000000000000794d */ /* 0x000fea0003800000 */
.L_x_10659:
[----:B-----5:R-:W-:-:S04]  /*7bd0*/  HADD2.F32 R18, -RZ, R18.H0_H0 ;  /* 0x20000012ff127230 */ /* 0x020fc80000004100 */
[----:B------:R-:W0:Y:S02]  /*7be0*/  F2I.FTZ.TRUNC.NTZ R5, R18 ;  /* 0x0000001200057305 */ /* 0x000e24000021f100 */
[----:B0-----:R-:W-:Y:S01]  /*7bf0*/  STG.E.U16 desc[UR36][R2.64], R5 ;  /* 0x0000000502007986 */ /* 0x001fe2000c101524 */
[----:B------:R-:W-:Y:S05]  /*7c00*/  EXIT ;  /* 0x000000000000794d */ /* 0x000fea0003800000 */
.L_x_10655:
        /* <DEDUP_REMOVED lines=9> */
.L_x_10662:
[----:B-----5:R-:W-:Y:S01]  /*7ca0*/  STG.E.U16 desc[UR36][R2.64], R18 ;  /* 0x0000001202007986 */ /* 0x020fe2000c101524 */
[----:B------:R-:W-:Y:S05]  /*7cb0*/  EXIT ;  /* 0x000000000000794d */ /* 0x000fea0003800000 */
.L_x_10661:
        /* <DEDUP_REMOVED lines=10> */
.L_x_10664:
[----:B-----5:R-:W-:-:S05]  /*7d60*/  HADD2.F32 R0, -RZ, R18.H0_H0 ;  /* 0x20000012ff007230 */ /* 0x020fca0000004100 */
[----:B------:R-:W-:-:S04]  /*7d70*/  F2FP.F16.F32.PACK_AB R0, RZ, R0 ;  /* 0x00000000ff00723e */ /* 0x000fc800000000ff */
[----:B------:R-:W-:-:S05]  /*7d80*/  PRMT R0, R0, 0x5410, RZ ;  /* 0x0000541000007816 */ /* 0x000fca00000000ff */
[----:B------:R-:W-:Y:S01]  /*7d90*/  STG.E desc[UR36][R2.64], R0 ;  /* 0x0000000002007986 */ /* 0x000fe2000c101924 */
[----:B------:R-:W-:Y:S05]  /*7da0*/  EXIT ;  /* 0x000000000000794d */ /* 0x000fea0003800000 */
.L_x_10663:
[----:B-----5:R-:W-:-:S05]  /*7db0*/  HADD2.F32 R4, -RZ, R18.H0_H0 ;  /* 0x20000012ff047230 */ /* 0x020fca0000004100 */
[----:B------:R-:W-:-:S06]  /*7dc0*/  FMUL.FTZ R4, R4, 1 ;  /* 0x3f80000004047820 */ /* 0x000fcc0000410000 */
[----:B------:R-:W0:Y:S02]  /*7dd0*/  F2F.F64.F32 R4, R4 ;  /* 0x0000000400047310 */ /* 0x000e240000201800 */
[----:B0-----:R-:W-:Y:S01]  /*7de0*/  STG.E.64 desc[UR36][R2.64], R4 ;  /* 0x0000000402007986 */ /* 0x001fe2000c101b24 */
[----:B------:R-:W-:Y:S05]  /*7df0*/  EXIT ;  /* 0x000000000000794d */ /* 0x000fea0003800000 */
.L_x_10654:
        /* <DEDUP_REMOVED lines=14> */
.L_x_10668:
        /* <DEDUP_REMOVED lines=18> */
.L_x_10671:
[----:B------:R-:W-:-:S04]  /*8000*/  SHF.R.U32.HI R5, RZ, 0x18, R5 ;  /* 0x00000018ff057819 */ /* 0x000fc80000011605 */
[----:B------:R-:W-:-:S07]  /*8010*/  LOP3.LUT R0, R0, 0x80, R5, 0xf8, !PT ;  /* 0x0000008000007812 */ /* 0x000fce00078ef805 */
.L_x_10670:
[----:B------:R-:W-:Y:S05]  /*8020*/  BSYNC.RECONVERGENT B0 ;  /* 0x0000000000007941 */ /* 0x000fea0003800200 */
.L_x_10669:
[----:B------:R-:W-:Y:S01]  /*8030*/  STG.E.U8 desc[UR36][R2.64], R0 ;  /* 0x0000000002007986 */ /* 0x000fe2000c101124 */
[----:B------:R-:W-:Y:S05]  /*8040*/  EXIT ;  /* 0x000000000000794d */ /* 0x000fea0003800000 */
.L_x_10667:
        /* <DEDUP_REMOVED lines=18> */
.L_x_10674:
[----:B------:R-:W-:-:S04]  /*8170*/  SHF.R.U32.HI R5, RZ, 0x18, R5 ;  /* 0x00000018ff057819 */ /* 0x000fc80000011605 */
[----:B------:R-:W-:-:S07]  /*8180*/  LOP3.LUT R0, R0, 0x80, R5, 0xf8, !PT ;  /* 0x0000008000007812 */ /* 0x000fce00078ef805 */
.L_x_10673:
[----:B------:R-:W-:Y:S05]  /*8190*/  BSYNC.RECONVERGENT B0 ;  /* 0x0000000000007941 */ /* 0x000fea0003800200 */
.L_x_10672:
[----:B------:R-:W-:Y:S01]  /*81a0*/  STG.E.U8 desc[UR36][R2.64], R0 ;  /* 0x0000000002007986 */ /* 0x000fe2000c101124 */
[----:B------:R-:W-:Y:S05]  /*81b0*/  EXIT ;  /* 0x000000000000794d */ /* 0x000fea0003800000 */
.L_x_10666:
        /* <DEDUP_REMOVED lines=22> */
.L_x_10676:
[----:B-----5:R-:W-:-:S06]  /*8320*/  HADD2.F32 R4, -RZ, R18.H0_H0 ;  /* 0x20000012ff047230 */ /* 0x020fcc0000004100 */
[----:B------:R-:W0:Y:S02]  /*8330*/  F2I.U64.TRUNC R4, R4 ;  /* 0x0000000400047311 */ /* 0x000e24000020d800 */
[----:B0-----:R-:W-:Y:S01]  /*8340*/  STG.E.64 desc[UR36][R2.64], R4 ;  /* 0x0000000402007986 */ /* 0x001fe2000c101b24 */
[----:B------:R-:W-:Y:S05]  /*8350*/  EXIT ;  /* 0x000000000000794d */ /* 0x000fea0003800000 */
.L_x_10675:
[----:B-----5:R-:W-:-:S04]  /*8360*/  HADD2.F32 R18, -RZ, R18.H0_H0 ;  /* 0x20000012ff127230 */ /* 0x020fc80000004100 */
[----:B------:R-:W0:Y:S02]  /*8370*/  F2I.FTZ.U32.TRUNC.NTZ R5, R18 ;  /* 0x0000001200057305 */ /* 0x000e24000021f000 */
[----:B0-----:R-:W-:Y:S01]  /*8380*/  STG.E desc[UR36][R2.64], R5 ;  /* 0x0000000502007986 */ /* 0x001fe2000c101924 */
[----:B------:R-:W-:Y:S05]  /*8390*/  EXIT ;  /* 0x000000000000794d */ /* 0x000fea0003800000 */
.L_x_10665:
        /* <DEDUP_REMOVED lines=11> */
.L_x_10678:
[----:B-----5:R-:W-:Y:S01]  /*8450*/  HADD2.F32 R18, -RZ, R18.H0_H0 ;  /* 0x20000012ff127230 */ /* 0x020fe20000004100 */
[----:B------:R-:W-:-:S04]  /*8460*/  CS2R R6, SRZ ;  /* 0x0000000000067805 */ /* 0x000fc8000001ff00 */
[----:B------:R-:W-:-:S06]  /*8470*/  FMUL.FTZ R4, R18, 1 ;  /* 0x3f80000012047820 */ /* 0x000fcc0000410000 */
[----:B------:R-:W0:Y:S02]  /*8480*/  F2F.F64.F32 R4, R4 ;  /* 0x0000000400047310 */ /* 0x000e240000201800 */
[----:B0-----:R-:W-:Y:S01]  /*8490*/  STG.E.128 desc[UR36][R2.64], R4 ;  /* 0x0000000402007986 */ /* 0x001fe2000c101d24 */
[----:B------:R-:W-:Y:S05]  /*84a0*/  EXIT ;  /* 0x000000000000794d */ /* 0x000fea0003800000 */
.L_x_10677:
[----:B------:R-:W-:-:S13]  /*84b0*/  ISETP.NE.AND P0, PT, R0, 0xf, PT ;  /* 0x0000000f0000780c */ /* 0x000fda0003f05270 */
[----:B------:R-:W-:Y:S05]  /*84c0*/  @!P0 BRA `(.L_x_10679) ;  /* 0x0000000000e88947 */ /* 0x000fea0003800000 */
[----:B------:R-:W-:-:S13]  /*84d0*/  ISETP.NE.AND P0, PT, R0, 0x17, PT ;  /* 0x000000170000780c */ /* 0x000fda0003f05270 */
[----:B------:R-:W-:Y:S05]  /*84e0*/  @!P0 BRA `(.L_x_10680) ;  /* 0x0000000000908947 */ /* 0x000fea0003800000 */
[----:B------:R-:W-:-:S13]  /*84f0*/  ISETP.NE.AND P0, PT, R0, 0x18, PT ;  /* 0x000000180000780c */ /* 0x000fda0003f05270 */
[----:B------:R-:W-:Y:S05]  /*8500*/  @!P0 BRA `(.L_x_10681) ;  /* 0x0000000000448947 */ /* 0x000fea0003800000 */
.L_x_10658:
        /* <DEDUP_REMOVED lines=16> */
.L_x_10682:
[----:B------:R-:W-:Y:S05]  /*8610*/  EXIT ;  /* 0x000000000000794d */ /* 0x000fea0003800000 */
.L_x_10681:
        /* <DEDUP_REMOVED lines=13> */
.L_x_10684:
[----:B------:R-:W-:Y:S05]  /*86f0*/  BSYNC.RECONVERGENT B0 ;  /* 0x0000000000007941 */ /* 0x000fea0003800200 */
.L_x_10683:
[----:B------:R-:W-:-:S05]  /*8700*/  LOP3.LUT R5, R0, 0x80, R5, 0xf8, !PT ;  /* 0x0000008000057812 */ /* 0x000fca00078ef805 */
[----:B------:R-:W-:Y:S01]  /*8710*/  STG.E.U8 desc[UR36][R2.64], R5 ;  /* 0x0000000502007986 */ /* 0x000fe2000c101124 */
[----:B------:R-:W-:Y:S05]  /*8720*/  EXIT ;  /* 0x000000000000794d */ /* 0x000fea0003800000 */
.L_x_10680:
        /* <DEDUP_REMOVED lines=12> */
.L_x_10686:
[----:B------:R-:W-:Y:S01]  /*87f0*/  IMAD.MOV.U32 R0, RZ, RZ, 0x7f ;  /* 0x0000007fff007424 */ /* 0x000fe200078e00ff */
[----:B------:R-:W-:-:S04]  /*8800*/  ISETP.GT.U32.AND P0, PT, R4, 0x7f800000, PT ;  /* 0x7f8000000400780c */ /* 0x000fc80003f04070 */
[----:B------:R-:W-:-:S09]  /*8810*/  SEL R0, R0, 0x7c, P0 ;  /* 0x0000007c00007807 */ /* 0x000fd20000000000 */
.L_x_10687:
[----:B------:R-:W-:Y:S05]  /*8820*/  BSYNC.RECONVERGENT B0 ;  /* 0x0000000000007941 */ /* 0x000fea0003800200 */
.L_x_10685:
[----:B------:R-:W-:-:S04]  /*8830*/  SHF.R.U32.HI R5, RZ, 0x18, R5 ;  /* 0x00000018ff057819 */ /* 0x000fc80000011605 */
[----:B------:R-:W-:-:S05]  /*8840*/  LOP3.LUT R5, R0, 0x80, R5, 0xf8, !PT ;  /* 0x0000008000057812 */ /* 0x000fca00078ef805 */
[----:B------:R-:W-:Y:S01]  /*8850*/  STG.E.U8 desc[UR36][R2.64], R5 ;  /* 0x0000000502007986 */ /* 0x000fe2000c101124 */
[----:B------:R-:W-:Y:S05]  /*8860*/  EXIT ;  /* 0x000000000000794d */ /* 0x000fea0003800000 */
.L_x_10679:
[----:B-----5:R-:W-:-:S05]  /*8870*/  HADD2.F32 R0, -RZ, R18.H0_H0 ;  /* 0x20000012ff007230 */ /* 0x020fca0000004100 */
[----:B------:R-:W-:-:S05]  /*8880*/  F2FP.BF16.F32.PACK_AB R0, RZ, R0 ;  /* 0x00000000ff00723e */ /* 0x000fca00000010ff */
[----:B------:R-:W-:Y:S01]  /*8890*/  STG.E.U16 desc[UR36][R2.64], R0 ;  /* 0x0000000002007986 */ /* 0x000fe2000c101524 */
[----:B------:R-:W-:Y:S05]  /*88a0*/  EXIT ;  /* 0x000000000000794d */ /* 0x000fea0003800000 */
.L_x_10688:
        /* <DEDUP_REMOVED lines=13> */
.L_x_35898:


//--------------------- .text._ZN2at6native18elementwise_kernelILi128ELi4EZNS0_22gpu_kernel_impl_nocastIZZZNS0_21clamp_min_kernel_cudaERNS_18TensorIteratorBaseERKN3c106ScalarEENKUlvE_clEvENKUlvE6_clEvEUlNS5_4HalfEE_EEvS4_RKT_EUliE_EEviT1_ --------------------------
	.section	.text._ZN2at6native18elementwise_kernelILi128ELi4EZNS0_22gpu_kernel_impl_nocastIZZZNS0_21clamp_min_kernel_cudaERNS_18TensorIteratorBaseERKN3c106ScalarEENKUlvE_clEvENKUlvE6_clEvEUlNS5_4HalfEE_EEvS4_RKT_EUliE_EEviT1_,"ax",@progbits
	.align	128
        .global         _ZN2at6native18elementwise_kernelILi128ELi4EZNS0_22gpu_kernel_impl_nocastIZZZNS0_21clamp_min_kernel_cudaERNS_18TensorIteratorBaseERKN3c106ScalarEENKUlvE_clEvENKUlvE6_clEvEUlNS5_4HalfEE_EEvS4_RKT_EUliE_EEviT1_
        .type           _ZN2at6native18elementwise_kernelILi128ELi4EZNS0_22gpu_kernel_impl_nocastIZZZNS0_21clamp_min_kernel_cudaERNS_18TensorIteratorBaseERKN3c106ScalarEENKUlvE_clEvENKUlvE6_clEvEUlNS5_4HalfEE_EEvS4_RKT_EUliE_EEviT1_,@function
        .size           _ZN2at6native18elementwise_kernelILi128ELi4EZNS0_22gpu_kernel_impl_nocastIZZZNS0_21clamp_min_kernel_cudaERNS_18TensorIteratorBaseERKN3c106ScalarEENKUlvE_clEvENKUlvE6_clEvEUlNS5_4HalfEE_EEvS4_RKT_EUliE_EEviT1_,(.L_x_35899 - _ZN2at6native18elementwise_kernelILi128ELi4EZNS0_22gpu_kernel_impl_nocastIZZZNS0_21clamp_min_kernel_cudaERNS_18TensorIteratorBaseERKN3c106ScalarEENKUlvE_clEvENKUlvE6_clEvEUlNS5_4HalfEE_EEvS4_RKT_EUliE_EEviT1_)
        .other          _ZN2at6native18elementwise_kernelILi128ELi4EZNS0_22gpu_kernel_impl_nocastIZZZNS0_21clamp_min_kernel_cudaERNS_18TensorIteratorBaseERKN3c106ScalarEENKUlvE_clEvENKUlvE6_clEvEUlNS5_4HalfEE_EEvS4_RKT_EUliE_EEviT1_,@"STO_CUDA_ENTRY STV_DEFAULT"
_ZN2at6native18elementwise_kernelILi128ELi4EZNS0_22gpu_kernel_impl_nocastIZZZNS0_21clamp_min_kernel_cudaERNS_18TensorIteratorBaseERKN3c106ScalarEENKUlvE_clEvENKUlvE6_clEvEUlNS5_4HalfEE_EEvS4_RKT_EUliE_EEviT1_:
.text._ZN2at6native18elementwise_kernelILi128ELi4EZNS0_22gpu_kernel_impl_nocastIZZZNS0_21clamp_min_kernel_cudaERNS_18TensorIteratorBaseERKN3c106ScalarEENKUlvE_clEvENKUlvE6_clEvEUlNS5_4HalfEE_EEvS4_RKT_EUliE_EEviT1_:
        /* <DEDUP_REMOVED lines=22> */
[----:B------:R-:W-:-:S04]  /*0160*/  @!P0 FMNMX.FTZ R11, R0, R11, !PT ;  /* 0x0000000b000b8209 */ /* 0x000fc80007810000 */
        /* <DEDUP_REMOVED lines=16> */
[----:B------:R-:W-:-:S05]  /*0270*/  @!P0 PRMT R9, R0, 0x7610, R9 ;  /* 0x0000761000098816 */ /* 0x000fca0000000009 */
[----:B0-----:R0:W-:Y:S02]  /*0280*/  STG.E.U16 desc[UR6][R6.64], R9 ;  /* 0x0000000906007986 */ /* 0x0011e4000c101506 */
.L_x_10692:
[----:B------:R-:W-:-:S13]  /*0290*/  ISETP.GE.AND P0, PT, R3, UR4, PT ;  /* 0x0000000403007c0c */ /* 0x000fda000bf06270 */
[----:B------:R-:W-:Y:S05]  /*02a0*/  @P0 BREAK.RELIABLE B1 ;  /* 0x0000000000010942 */ /* 0x000fea0003800100 */
[----:B------:R-:W-:Y:S05]  /*02b0*/  @P0 BRA `(.L_x_10693) ;  /* 0x0000000000340947 */ /* 0x000fea0003800000 */
[----:B------:R-:W-:Y:S05]  /*02c0*/  BSYNC.RELIABLE B1 ;  /* 0x0000000000017941 */ /* 0x000fea0003800100 */
.L_x_10691:
        /* <DEDUP_REMOVED lines=12> */
.L_x_10693:
[----:B------:R-:W-:Y:S05]  /*0390*/  BSYNC.RECONVERGENT B0 ;  /* 0x0000000000007941 */ /* 0x000fea0003800200 */
.L_x_10690:
        /* <DEDUP_REMOVED lines=10> */
[----:B------:R-:W-:-:S04]  /*0440*/  @!P0 FMNMX.FTZ R0, R9, R0, !PT ;  /* 0x0000000009008209 */ /* 0x000fc80007810000 */
[----:B------:R-:W-:-:S04]  /*0450*/  @!P0 F2FP.F16.F32.PACK_AB R0, RZ, R0 ;  /* 0x00000000ff00823e */ /* 0x000fc800000000ff */
[----:B------:R-:W-:-:S05]  /*0460*/  @!P0 PRMT R7, R0, 0x7610, R7 ;  /* 0x0000761000078816 */ /* 0x000fca0000000007 */
[----:B0-----:R-:W-:Y:S01]  /*0470*/  STG.E.U16 desc[UR6][R4.64], R7 ;  /* 0x0000000704007986 */ /* 0x001fe2000c101506 */
[----:B------:R-:W-:Y:S05]  /*0480*/  EXIT ;  /* 0x000000000000794d */ /* 0x000fea0003800000 */
.L_x_10689:
        /* <DEDUP_REMOVED lines=306> */
.L_x_10697:
        /* <DEDUP_REMOVED lines=11> */
[----:B------:R-:W-:Y:S02]  /*1860*/  @!P0 FMNMX.FTZ R8, R11, R8, !PT ;  /* 0x000000080b088209 */ /* 0x000fe40007810000 */
        /* <DEDUP_REMOVED lines=305> */
.L_x_10699:
        /* <DEDUP_REMOVED lines=14> */
[----:B------:R-:W-:-:S05]  /*2c60*/  @!P0 PRMT R9, R8, 0x7610, R9 ;  /* 0x0000761008098816 */ /* 0x000fca0000000009 */
[----:B------:R0:W-:Y:S02]  /*2c70*/  STG.E.U16 desc[UR6][R4.64], R9 ;  /* 0x0000000904007986 */ /* 0x0001e4000c101506 */
.L_x_10696:
[----:B------:R-:W-:-:S13]  /*2c80*/  ISETP.GE.AND P0, PT, R3, UR4, PT ;  /* 0x0000000403007c0c */ /* 0x000fda000bf06270 */
[----:B------:R-:W-:Y:S05]  /*2c90*/  @P0 BREAK.RELIABLE B1 ;  /* 0x0000000000010942 */ /* 0x000fea0003800100 */
[----:B------:R-:W-:Y:S05]  /*2ca0*/  @P0 BRA `(.L_x_10698) ;  /* 0x0000001000ec0947 */ /* 0x000fea0003800000 */
[----:B------:R-:W-:Y:S05]  /*2cb0*/  BSYNC.RELIABLE B1 ;  /* 0x0000000000017941 */ /* 0x000fea0003800100 */
.L_x_10695:
        /* <DEDUP_REMOVED lines=298> */
.L_x_10700:
        /* <DEDUP_REMOVED lines=16> */
.L_x_10698:
[----:B------:R-:W-:Y:S05]  /*4060*/  BSYNC.RECONVERGENT B0 ;  /* 0x0000000000007941 */ /* 0x000fea0003800200 */
.L_x_10694:
        /* <DEDUP_REMOVED lines=301> */
.L_x_10701:
        /* <DEDUP_REMOVED lines=9> */
[----:B------:R-:W-:Y:S02]  /*53d0*/  @!P0 FMNMX.FTZ R0, R9, R0, !PT ;  /* 0x0000000009008209 */ /* 0x000fe40007810000 */
[----:B------:R-:W-:Y:S02]  /*53e0*/  IADD3.X R3, PT, PT, RZ, UR9, RZ, P1, !PT ;  /* 0x00000009ff037c10 */ /* 0x000fe40008ffe4ff */
[----:B------:R-:W-:-:S04]  /*53f0*/  @!P0 F2FP.F16.F32.PACK_AB R0, RZ, R0 ;  /* 0x00000000ff00823e */ /* 0x000fc800000000ff */
[----:B------:R-:W-:-:S05]  /*5400*/  @!P0 PRMT R7, R0, 0x7610, R7 ;  /* 0x0000761000078816 */ /* 0x000fca0000000007 */
[----:B------:R-:W-:Y:S01]  /*5410*/  STG.E.U16 desc[UR6][R2.64], R7 ;  /* 0x0000000702007986 */ /* 0x000fe2000c101506 */
[----:B------:R-:W-:Y:S05]  /*5420*/  EXIT ;  /* 0x000000000000794d */ /* 0x000fea0003800000 */
.L_x_10702:
        /* <DEDUP_REMOVED lines=13> */
.L_x_35899:


//--------------------- .text._ZN2at6native27unrolled_elementwise_kernelIZZZNS0_21clamp_min_kernel_cudaERNS_18TensorIteratorBaseERKN3c106ScalarEENKUlvE_clEvENKUlvE6_clEvEUlNS4_4HalfEE_St5arrayIPcLm2EELi4E23TrivialOffsetCalculatorILi1EjESG_NS0_6memory15LoadWithoutCastENSH_16StoreWithoutCastEEEviT_T0_T2_T3_T4_T5_ --------------------------
	.section	.text._ZN2at6native27unrolled_elementwise_kernelIZZZNS0_21clamp_min_kernel_cudaERNS_18TensorIteratorBaseERKN3c106ScalarEENKUlvE_clEvENKUlvE6_clEvEUlNS4_4HalfEE_St5arrayIPcLm2EELi4E23TrivialOffsetCalculatorILi1EjESG_NS0_6memory15LoadWithoutCastENSH_16StoreWithoutCastEEEviT_T0_T2_T3_T4_T5_,"ax",@progbits
	.align	128
        .global         _ZN2at6native27unrolled_elementwise_kernelIZZZNS0_21clamp_min_kernel_cudaERNS_18TensorIteratorBaseERKN3c106ScalarEENKUlvE_clEvENKUlvE6_clEvEUlNS4_4HalfEE_St5arrayIPcLm2EELi4E23TrivialOffsetCalculatorILi1EjESG_NS0_6memory15LoadWithoutCastENSH_16StoreWithoutCastEEEviT_T0_T2_T3_T4_T5_
        .type           _ZN2at6native27unrolled_elementwise_kernelIZZZNS0_21clamp_min_kernel_cudaERNS_18TensorIteratorBaseERKN3c106ScalarEENKUlvE_clEvENKUlvE6_clEvEUlNS4_4HalfEE_St5arrayIPcLm2EELi4E23TrivialOffsetCalculatorILi1EjESG_NS0_6memory15LoadWithoutCastENSH_16StoreWithoutCastEEEviT_T0_T2_T3_T4_T5_,@function
        .size           _ZN2at6native27unrolled_elementwise_kernelIZZZNS0_21clamp_min_kernel_cudaERNS_18TensorIteratorBaseERKN3c106ScalarEENKUlvE_clEvENKUlvE6_clEvEUlNS4_4HalfEE_St5arrayIPcLm2EELi4E23TrivialOffsetCalculatorILi1EjESG_NS0_6memory15LoadWithoutCastENSH_16StoreWithoutCastEEEviT_T0_T2_T3_T4_T5_,(.L_x_35900 - _ZN2at6native27unrolled_elementwise_kernelIZZZNS0_21clamp_min_kernel_cudaERNS_18TensorIteratorBaseERKN3c106ScalarEENKUlvE_clEvENKUlvE6_clEvEUlNS4_4HalfEE_St5arrayIPcLm2EELi4E23TrivialOffsetCalculatorILi1EjESG_NS0_6memory15LoadWithoutCastENSH_16StoreWithoutCastEEEviT_T0_T2_T3_T4_T5_)
        .other          _ZN2at6native27unrolled_elementwise_kernelIZZZNS0_21clamp_min_kernel_cudaERNS_18TensorIteratorBaseERKN3c106ScalarEENKUlvE_clEvENKUlvE6_clEvEUlNS4_4HalfEE_St5arrayIPcLm2EELi4E23TrivialOffsetCalculatorILi1EjESG_NS0_6memory15LoadWithoutCastENSH_16StoreWithoutCastEEEviT_T0_T2_T3_T4_T5_,@"STO_CUDA_ENTRY STV_DEFAULT"
_ZN2at6native27unrolled_elementwise_kernelIZZZNS0_21clamp_min_kernel_cudaERNS_18TensorIteratorBaseERKN3c106ScalarEENKUlvE_clEvENKUlvE6_clEvEUlNS4_4HalfEE_St5arrayIPcLm2EELi4E23TrivialOffsetCalculatorILi1EjESG_NS0_6memory15LoadWithoutCastENSH_16StoreWithoutCastEEEviT_T0_T2_T3_T4_T5_:
.text._ZN2at6native27unrolled_elementwise_kernelIZZZNS0_21clamp_min_kernel_cudaERNS_18TensorIteratorBaseERKN3c106ScalarEENKUlvE_clEvENKUlvE6_clEvEUlNS4_4HalfEE_St5arrayIPcLm2EELi4E23TrivialOffsetCalculatorILi1EjESG_NS0_6memory15LoadWithoutCastENSH_16StoreWithoutCastEEEviT_T0_T2_T3_T4_T5_:
        /* <DEDUP_REMOVED lines=52> */
[----:B------:R-:W-:-:S04]  /*0340*/  @!P4 FMNMX.FTZ R10, R11, R10, !PT ;  /* 0x0000000a0b0ac209 */ /* 0x000fc80007810000 */
[----:B------:R-:W-:-:S04]  /*0350*/  @!P4 F2FP.F16.F32.PACK_AB R10, RZ, R10 ;  /* 0x0000000aff0ac23e */ /* 0x000fc800000000ff */
[----:B------:R-:W-:-:S07]  /*0360*/  @!P4 PRMT R9, R10, 0x7610, R9 ;  /* 0x000076100a09c816 */ /* 0x000fce0000000009 */
.L_x_10704:
[----:B------:R-:W-:Y:S05]  /*0370*/  BSYNC.RECONVERGENT B0 ;  /* 0x0000000000007941 */ /* 0x000fea0003800200 */
.L_x_10703:
        /* <DEDUP_REMOVED lines=9> */
.L_x_10706:
[----:B------:R-:W-:Y:S05]  /*0410*/  BSYNC.RECONVERGENT B0 ;  /* 0x0000000000007941 */ /* 0x000fea0003800200 */
.L_x_10705:
        /* <DEDUP_REMOVED lines=9> */
.L_x_10708:
[----:B------:R-:W-:Y:S05]  /*04b0*/  BSYNC.RECONVERGENT B0 ;  /* 0x0000000000007941 */ /* 0x000fea0003800200 */
.L_x_10707:
        /* <DEDUP_REMOVED lines=9> */
.L_x_10710:
[----:B------:R-:W-:Y:S05]  /*0550*/  BSYNC.RECONVERGENT B0 ;  /* 0x0000000000007941 */ /* 0x000fea0003800200 */
.L_x_10709:
        /* <DEDUP_REMOVED lines=13> */
.L_x_10712:
[----:B------:R-:W-:Y:S05]  /*0630*/  BSYNC.RECONVERGENT B0 ;  /* 0x0000000000007941 */ /* 0x000fea0003800200 */
.L_x_10711:
[----:B------:R-:W-:-:S13]  /*0640*/  ISETP.GE.AND P0, PT, R3, R2, PT ;  /* 0x000000020300720c */ /* 0x000fda0003f06270 */
[----:B------:R-:W-:Y:S05]  /*0650*/  @P0 EXIT ;  /* 0x000000000000094d */ /* 0x000fea0003800000 */
[----:B01----:R-:W0:Y:S01]  /*0660*/  LDC.64 R4, c[0x0][0x398] ;  /* 0x0000e600ff047b82 */ /* 0x003e220000000a00 */
[----:B------:R-:W-:-:S04]  /*0670*/  IMAD R3, R0, 0x200, R3 ;  /* 0x0000020000037824 */ /* 0x000fc800078e0203 */
[----:B0-----:R-:W-:-:S05]  /*0680*/  IMAD.WIDE.U32 R2, R3, 0x2, R4 ;  /* 0x0000000203027825 */ /* 0x001fca00078e0004 */
[----:B------:R-:W-:Y:S01]  /*0690*/  STG.E.U16 desc[UR4][R2.64], R6 ;  /* 0x0000000602007986 */ /* 0x000fe2000c101504 */
[----:B------:R-:W-:Y:S05]  /*06a0*/  EXIT ;  /* 0x000000000000794d */ /* 0x000fea0003800000 */
.L_x_10713:
        /* <DEDUP_REMOVED lines=13> */
.L_x_35900:


//--------------------- .text._ZN2at6native29vectorized_elementwise_kernelILi2EZZZNS0_21clamp_min_kernel_cudaERNS_18TensorIteratorBaseERKN3c106ScalarEENKUlvE_clEvENKUlvE6_clEvEUlNS4_4HalfEE_St5arrayIPcLm2EEEEviT0_T1_ --------------------------
	.section	.text._ZN2at6native29vectorized_elementwise_kernelILi2EZZZNS0_21clamp_min_kernel_cudaERNS_18TensorIteratorBaseERKN3c106ScalarEENKUlvE_clEvENKUlvE6_clEvEUlNS4_4HalfEE_St5arrayIPcLm2EEEEviT0_T1_,"ax",@progbits
	.align	128
        .global         _ZN2at6native29vectorized_elementwise_kernelILi2EZZZNS0_21clamp_min_kernel_cudaERNS_18TensorIteratorBaseERKN3c106ScalarEENKUlvE_clEvENKUlvE6_clEvEUlNS4_4HalfEE_St5arrayIPcLm2EEEEviT0_T1_
        .type           _ZN2at6native29vectorized_elementwise_kernelILi2EZZZNS0_21clamp_min_kernel_cudaERNS_18TensorIteratorBaseERKN3c106ScalarEENKUlvE_clEvENKUlvE6_clEvEUlNS4_4HalfEE_St5arrayIPcLm2EEEEviT0_T1_,@function
        .size           _ZN2at6native29vectorized_elementwise_kernelILi2EZZZNS0_21clamp_min_kernel_cudaERNS_18TensorIteratorBaseERKN3c106ScalarEENKUlvE_clEvENKUlvE6_clEvEUlNS4_4HalfEE_St5arrayIPcLm2EEEEviT0_T1_,(.L_x_35901 - _ZN2at6native29vectorized_elementwise_kernelILi2EZZZNS0_21clamp_min_kernel_cudaERNS_18TensorIteratorBaseERKN3c106ScalarEENKUlvE_clEvENKUlvE6_clEvEUlNS4_4HalfEE_St5arrayIPcLm2EEEEviT0_T1_)
        .other          _ZN2at6native29vectorized_elementwise_kernelILi2EZZZNS0_21clamp_min_kernel_cudaERNS_18TensorIteratorBaseERKN3c106ScalarEENKUlvE_clEvENKUlvE6_clEvEUlNS4_4HalfEE_St5arrayIPcLm2EEEEviT0_T1_,@"STO_CUDA_ENTRY STV_DEFAULT"
_ZN2at6native29vectorized_elementwise_kernelILi2EZZZNS0_21clamp_min_kernel_cudaERNS_18TensorIteratorBaseERKN3c106ScalarEENKUlvE_clEvENKUlvE6_clEvEUlNS4_4HalfEE_St5arrayIPcLm2EEEEviT0_T1_:
.text._ZN2at6native29vectorized_elementwise_kernelILi2EZZZNS0_21clamp_min_kernel_cudaERNS_18TensorIteratorBaseERKN3c106ScalarEENKUlvE_clEvENKUlvE6_clEvEUlNS4_4HalfEE_St5arrayIPcLm2EEEEviT0_T1_:
        /* <DEDUP_REMOVED lines=87> */
.L_x_10716:
[----:B------:R-:W-:Y:S05]  /*0570*/  BSYNC.RECONVERGENT B0 ;  /* 0x0000000000007941 */ /* 0x000fea0003800200 */
.L_x_10715:
        /* <DEDUP_REMOVED lines=11> */
.L_x_10718:
[----:B------:R-:W-:Y:S05]  /*0630*/  BSYNC.RECONVERGENT B0 ;  /* 0x0000000000007941 */ /* 0x000fea0003800200 */
.L_x_10717:
        /* <DEDUP_REMOVED lines=9> */
[----:B------:R-:W-:-:S04]  /*06d0*/  @!P4 FMNMX.FTZ R2, R5, R2, !PT ;  /* 0x000000020502c209 */ /* 0x000fc80007810000 */
[----:B------:R-:W-:-:S04]  /*06e0*/  @!P4 F2FP.F16.F32.PACK_AB R2, RZ, R2 ;  /* 0x00000002ff02c23e */ /* 0x000fc800000000ff */
[----:B------:R-:W-:-:S07]  /*06f0*/  @!P4 PRMT R22, R2, 0x7610, R22 ;  /* 0x000076100216c816 */ /* 0x000fce0000000016 */
.L_x_10720:
[----:B------:R-:W-:Y:S05]  /*0700*/  BSYNC.RECONVERGENT B0 ;  /* 0x0000000000007941 */ /* 0x000fea0003800200 */
.L_x_10719:
        /* <DEDUP_REMOVED lines=9> */
.L_x_10722:
[----:B------:R-:W-:Y:S05]  /*07a0*/  BSYNC.RECONVERGENT B0 ;  /* 0x0000000000007941 */ /* 0x000fea0003800200 */
.L_x_10721:
        /* <DEDUP_REMOVED lines=9> */
.L_x_10724:
[----:B------:R-:W-:Y:S05]  /*0840*/  BSYNC.RECONVERGENT B0 ;  /* 0x0000000000007941 */ /* 0x000fea0003800200 */
.L_x_10723:
        /* <DEDUP_REMOVED lines=9> */
.L_x_10726:
[----:B------:R-:W-:Y:S05]  /*08e0*/  BSYNC.RECONVERGENT B0 ;  /* 0x0000000000007941 */ /* 0x000fea0003800200 */
.L_x_10725:
        /* <DEDUP_REMOVED lines=9> */
.L_x_10728:
[----:B------:R-:W-:Y:S05]  /*0980*/  BSYNC.RECONVERGENT B0 ;  /* 0x0000000000007941 */ /* 0x000fea0003800200 */
.L_x_10727:
        /* <DEDUP_REMOVED lines=9> */
.L_x_10730:
[----:B------:R-:W-:Y:S05]  /*0a20*/  BSYNC.RECONVERGENT B0 ;  /* 0x0000000000007941 */ /* 0x000fea0003800200 */
.L_x_10729:
        /* <DEDUP_REMOVED lines=18> */
.L_x_10733:
[----:B------:R-:W-:-:S13]  /*0b50*/  ISETP.GE.U32.AND P0, PT, R17, R16, PT ;  /* 0x000000101100720c */ /* 0x000fda0003f06070 */
[----:B------:R-:W-:Y:S05]  /*0b60*/  @P0 BRA `(.L_x_10735) ;  /* 0x0000000000300947 */ /* 0x000fea0003800000 */
[----:B0-----:R-:W0:Y:S01]  /*0b70*/  LDC.64 R2, c[0x0][0x398] ;  /* 0x0000e600ff027b82 */ /* 0x001e220000000a00 */
[----:B------:R-:W-:Y:S02]  /*0b80*/  IMAD.IADD R5, R0, 0x1, R17 ;  /* 0x0000000100057824 */ /* 0x000fe400078e0211 */
[----:B------:R-:W-:Y:S02]  /*0b90*/  VIADD R17, R17, 0x80 ;  /* 0x0000008011117836 */ /* 0x000fe40000000000 */
[----:B0-----:R-:W-:-:S05]  /*0ba0*/  IMAD.WIDE.U32 R2, R5, 0x2, R2 ;  /* 0x0000000205027825 */ /* 0x001fca00078e0002 */
[----:B------:R1:W-:Y:S02]  /*0bb0*/  STG.E.U16 desc[UR4][R2.64], R19 ;  /* 0x0000001302007986 */ /* 0x0003e4000c101504 */
.L_x_10734:
[----:B------:R-:W-:-:S13]  /*0bc0*/  ISETP.GE.U32.AND P0, PT, R17, R16, PT ;  /* 0x000000101100720c */ /* 0x000fda0003f06070 */
[----:B------:R-:W-:Y:S05]  /*0bd0*/  @P0 BRA `(.L_x_10736) ;  /* 0x0000000000340947 */ /* 0x000fea0003800000 */
[----:B01----:R-:W0:Y:S01]  /*0be0*/  LDC.64 R2, c[0x0][0x398] ;  /* 0x0000e600ff027b82 */ /* 0x003e220000000a00 */
[----:B------:R-:W-:Y:S02]  /*0bf0*/  IMAD.IADD R5, R0, 0x1, R17 ;  /* 0x0000000100057824 */ /* 0x000fe400078e0211 */
[----:B------:R-:W-:Y:S02]  /*0c00*/  VIADD R17, R17, 0x80 ;  /* 0x0000008011117836 */ /* 0x000fe40000000000 */
[----:B0-----:R-:W-:-:S05]  /*0c10*/  IMAD.WIDE.U32 R2, R5, 0x2, R2 ;  /* 0x0000000205027825 */ /* 0x001fca00078e0002 */
[----:B------:R1:W-:Y:S02]  /*0c20*/  STG.E.U16 desc[UR4][R2.64], R21 ;  /* 0x0000001502007986 */ /* 0x0003e4000c101504 */
.L_x_10735:
        /* <DEDUP_REMOVED lines=8> */
.L_x_10736:
[----:B------:R-:W-:Y:S05]  /*0cb0*/  BSYNC.RELIABLE B1 ;  /* 0x0000000000017941 */ /* 0x000fea0003800100 */
.L_x_10732:
[----:B------:R-:W-:-:S13]  /*0cc0*/  ISETP.GE.U32.AND P0, PT, R17, R16, PT ;  /* 0x000000101100720c */ /* 0x000fda0003f06070 */
[----:B01-3--:R-:W0:Y:S01]  /*0cd0*/  @!P0 LDC.64 R2, c[0x0][0x398] ;  /* 0x0000e600ff028b82 */ /* 0x00be220000000a00 */
[----:B------:R-:W-:Y:S02]  /*0ce0*/  @!P0 IMAD.IADD R5, R0, 0x1, R17 ;  /* 0x0000000100058824 */ /* 0x000fe400078e0211 */
[----:B------:R-:W-:Y:S02]  /*0cf0*/  @!P0 VIADD R17, R17, 0x80 ;  /* 0x0000008011118836 */ /* 0x000fe40000000000 */
[----:B0-----:R-:W-:-:S05]  /*0d00*/  @!P0 IMAD.WIDE.U32 R2, R5, 0x2, R2 ;  /* 0x0000000205028825 */ /* 0x001fca00078e0002 */
[----:B------:R3:W-:Y:S02]  /*0d10*/  @!P0 STG.E.U16 desc[UR4][R2.64], R13 ;  /* 0x0000000d02008986 */ /* 0x0007e4000c101504 */
.L_x_10737:
[----:B------:R-:W-:Y:S05]  /*0d20*/  BSYNC.RECONVERGENT B0 ;  /* 0x0000000000007941 */ /* 0x000fea0003800200 */
.L_x_10731:
        /* <DEDUP_REMOVED lines=8> */
.L_x_10714:
        /* <DEDUP_REMOVED lines=17> */
[----:B------:R-:W-:Y:S02]  /*0ec0*/  @!P1 FMNMX.FTZ R10, R13, R6, !PT ;  /* 0x000000060d0a9209 */ /* 0x000fe40007810000 */
        /* <DEDUP_REMOVED lines=25> */
[----:B------:R-:W-:Y:S02]  /*1060*/  @!P0 FMNMX.FTZ R8, R27, R8, !PT ;  /* 0x000000081b088209 */ /* 0x000fe40007810000 */
[----:B------:R-:W0:Y:S01]  /*1070*/  @!P4 LDC.U16 R24, c[0x0][0x388] ;  /* 0x0000e200ff18cb82 */ /* 0x000e220000000400 */
[----:B-1----:R-:W-:Y:S01]  /*1080*/  @!P1 HADD2.F32 R5, -RZ, R14.H0_H0 ;  /* 0x2000000eff059230 */ /* 0x002fe20000004100 */
[----:B------:R-:W-:-:S04]  /*1090*/  @!P0 F2FP.F16.F32.PACK_AB R4, RZ, R8 ;  /* 0x00000008ff04823e */ /* 0x000fc800000000ff */
[----:B------:R-:W-:Y:S02]  /*10a0*/  @!P1 FMNMX.FTZ R12, R5, R12, !PT ;  /* 0x0000000c050c9209 */ /* 0x000fe40007810000 */
[----:B------:R-:W1:Y:S01]  /*10b0*/  @!P6 LDC.U16 R23, c[0x0][0x388] ;  /* 0x0000e200ff17eb82 */ /* 0x000e620000000400 */
[----:B--2---:R-:W-:Y:S01]  /*10c0*/  @!P2 HADD2.F32 R16, -RZ, R16.H0_H0 ;  /* 0x20000010ff10a230 */ /* 0x004fe20000004100 */
[----:B------:R-:W-:Y:S02]  /*10d0*/  @!P1 F2FP.F16.F32.PACK_AB R6, RZ, R12 ;  /* 0x0000000cff06923e */ /* 0x000fe400000000ff */
[----:B------:R-:W-:Y:S02]  /*10e0*/  PRMT R7, R7, 0x5410, R4 ;  /* 0x0000541007077816 */ /* 0x000fe40000000004 */
[----:B------:R-:W-:Y:S02]  /*10f0*/  @!P2 FMNMX.FTZ R21, R16, R21, !PT ;  /* 0x000000151015a209 */ /* 0x000fe40007810000 */
[----:B------:R-:W2:Y:S01]  /*1100*/  @!P5 LDC.U16 R22, c[0x0][0x388] ;  /* 0x0000e200ff16db82 */ /* 0x000ea20000000400 */
[----:B---3--:R-:W-:Y:S01]  /*1110*/  @!P3 HADD2.F32 R25, -RZ, R25.H0_H0 ;  /* 0x20000019ff19b230 */ /* 0x008fe20000004100 */
[----:B------:R-:W-:Y:S01]  /*1120*/  @!P2 F2FP.F16.F32.PACK_AB R9, RZ, R21 ;  /* 0x00000015ff09a23e */ /* 0x000fe200000000ff */
[----:B------:R-:W-:Y:S03]  /*1130*/  STG.E desc[UR4][R2.64], R7 ;  /* 0x0000000702007986 */ /* 0x000fe6000c101904 */
[----:B------:R-:W-:Y:S01]  /*1140*/  @!P3 FMNMX.FTZ R20, R25, R20, !PT ;  /* 0x000000141914b209 */ /* 0x000fe20007810000 */
[----:B0-----:R-:W-:Y:S01]  /*1150*/  @!P4 HADD2.F32 R24, -RZ, R24.H0_H0 ;  /* 0x20000018ff18c230 */ /* 0x001fe20000004100 */
[----:B------:R-:W-:-:S02]  /*1160*/  PRMT R6, R6, 0x5410, R9 ;  /* 0x0000541006067816 */ /* 0x000fc40000000009 */
[----:B------:R-:W-:Y:S02]  /*1170*/  @!P3 F2FP.F16.F32.PACK_AB R10, RZ, R20 ;  /* 0x00000014ff0ab23e */ /* 0x000fe400000000ff */
[----:B------:R-:W-:Y:S01]  /*1180*/  @!P4 FMNMX.FTZ R19, R24, R19, !PT ;  /* 0x000000131813c209 */ /* 0x000fe20007810000 */
[----:B------:R-:W-:Y:S01]  /*1190*/  STG.E desc[UR4][R2.64+0x200], R6 ;  /* 0x0002000602007986 */ /* 0x000fe2000c101904 */
[----:B-1----:R-:W-:Y:S02]  /*11a0*/  @!P6 HADD2.F32 R23, -RZ, R23.H0_H0 ;  /* 0x20000017ff17e230 */ /* 0x002fe40000004100 */
[----:B------:R-:W-:-:S03]  /*11b0*/  @!P4 F2FP.F16.F32.PACK_AB R11, RZ, R19 ;  /* 0x00000013ff0bc23e */ /* 0x000fc600000000ff */
[----:B------:R-:W-:Y:S02]  /*11c0*/  @!P6 FMNMX.FTZ R18, R23, R18, !PT ;  /* 0x000000121712e209 */ /* 0x000fe40007810000 */
[----:B------:R-:W-:Y:S01]  /*11d0*/  PRMT R10, R10, 0x5410, R11 ;  /* 0x000054100a0a7816 */ /* 0x000fe2000000000b */
[----:B--2---:R-:W-:Y:S01]  /*11e0*/  @!P5 HADD2.F32 R22, -RZ, R22.H0_H0 ;  /* 0x20000016ff16d230 */ /* 0x004fe20000004100 */
[----:B------:R-:W-:-:S03]  /*11f0*/  @!P6 F2FP.F16.F32.PACK_AB R15, RZ, R18 ;  /* 0x00000012ff0fe23e */ /* 0x000fc600000000ff */
[----:B------:R-:W-:Y:S01]  /*1200*/  STG.E desc[UR4][R2.64+0x400], R10 ;  /* 0x0004000a02007986 */ /* 0x000fe2000c101904 */
[----:B------:R-:W-:-:S04]  /*1210*/  @!P5 FMNMX.FTZ R17, R22, R17, !PT ;  /* 0x000000111611d209 */ /* 0x000fc80007810000 */
[----:B------:R-:W-:-:S04]  /*1220*/  @!P5 F2FP.F16.F32.PACK_AB R13, RZ, R17 ;  /* 0x00000011ff0dd23e */ /* 0x000fc800000000ff */
[----:B------:R-:W-:-:S05]  /*1230*/  PRMT R13, R13, 0x5410, R15 ;  /* 0x000054100d0d7816 */ /* 0x000fca000000000f */
[----:B------:R-:W-:Y:S01]  /*1240*/  STG.E desc[UR4][R2.64+0x600], R13 ;  /* 0x0006000d02007986 */ /* 0x000fe2000c101904 */
[----:B------:R-:W-:Y:S05]  /*1250*/  EXIT ;  /* 0x000000000000794d */ /* 0x000fea0003800000 */
.L_x_10738:
        /* <DEDUP_REMOVED lines=10> */
.L_x_35901:


//--------------------- .text._ZN2at6native29vectorized_elementwise_kernelILi4EZZZNS0_21clamp_min_kernel_cudaERNS_18TensorIteratorBaseERKN3c106ScalarEENKUlvE_clEvENKUlvE6_clEvEUlNS4_4HalfEE_St5arrayIPcLm2EEEEviT0_T1_ --------------------------
	.section	.text._ZN2at6native29vectorized_elementwise_kernelILi4EZZZNS0_21clamp_min_kernel_cudaERNS_18TensorIteratorBaseERKN3c106ScalarEENKUlvE_clEvENKUlvE6_clEvEUlNS4_4HalfEE_St5arrayIPcLm2EEEEviT0_T1_,"ax",@progbits
	.align	128
        .global         _ZN2at6native29vectorized_elementwise_kernelILi4EZZZNS0_21clamp_min_kernel_cudaERNS_18TensorIteratorBaseERKN3c106ScalarEENKUlvE_clEvENKUlvE6_clEvEUlNS4_4HalfEE_St5arrayIPcLm2EEEEviT0_T1_
        .type           _ZN2at6native29vectorized_elementwise_kernelILi4EZZZNS0_21clamp_min_kernel_cudaERNS_18TensorIteratorBaseERKN3c106ScalarEENKUlvE_clEvENKUlvE6_clEvEUlNS4_4HalfEE_St5arrayIPcLm2EEEEviT0_T1_,@function
        .size           _ZN2at6native29vectorized_elementwise_kernelILi4EZZZNS0_21clamp_min_kernel_cudaERNS_18TensorIteratorBaseERKN3c106ScalarEENKUlvE_clEvENKUlvE6_clEvEUlNS4_4HalfEE_St5arrayIPcLm2EEEEviT0_T1_,(.L_x_35902 - _ZN2at6native29vectorized_elementwise_kernelILi4EZZZNS0_21clamp_min_kernel_cudaERNS_18TensorIteratorBaseERKN3c106ScalarEENKUlvE_clEvENKUlvE6_clEvEUlNS4_4HalfEE_St5arrayIPcLm2EEEEviT0_T1_)
        .other          _ZN2at6native29vectorized_elementwise_kernelILi4EZZZNS0_21clamp_min_kernel_cudaERNS_18TensorIteratorBaseERKN3c106ScalarEENKUlvE_clEvENKUlvE6_clEvEUlNS4_4HalfEE_St5arrayIPcLm2EEEEviT0_T1_,@"STO_CUDA_ENTRY STV_DEFAULT"
_ZN2at6native29vectorized_elementwise_kernelILi4EZZZNS0_21clamp_min_kernel_cudaERNS_18TensorIteratorBaseERKN3c106ScalarEENKUlvE_clEvENKUlvE6_clEvEUlNS4_4HalfEE_St5arrayIPcLm2EEEEviT0_T1_:
.text._ZN2at6native29vectorized_elementwise_kernelILi4EZZZNS0_21clamp_min_kernel_cudaERNS_18TensorIteratorBaseERKN3c106ScalarEENKUlvE_clEvENKUlvE6_clEvEUlNS4_4HalfEE_St5arrayIPcLm2EEEEviT0_T1_:
        /* <DEDUP_REMOVED lines=87> */
.L_x_10741:
[----:B------:R-:W-:Y:S05]  /*0570*/  BSYNC.RECONVERGENT B0 ;  /* 0x0000000000007941 */ /* 0x000fea0003800200 */
.L_x_10740:
        /* <DEDUP_REMOVED lines=11> */
.L_x_10743:
[----:B------:R-:W-:Y:S05]  /*0630*/  BSYNC.RECONVERGENT B0 ;  /* 0x0000000000007941 */ /* 0x000fea0003800200 */
.L_x_10742:
        /* <DEDUP_REMOVED lines=12> */
.L_x_10745:
[----:B------:R-:W-:Y:S05]  /*0700*/  BSYNC.RECONVERGENT B0 ;  /* 0x0000000000007941 */ /* 0x000fea0003800200 */
.L_x_10744:
        /* <DEDUP_REMOVED lines=9> */
.L_x_10747:
[----:B------:R-:W-:Y:S05]  /*07a0*/  BSYNC.RECONVERGENT B0 ;  /* 0x0000000000007941 */ /* 0x000fea0003800200 */
.L_x_10746:
        /* <DEDUP_REMOVED lines=9> */
.L_x_10749:
[----:B------:R-:W-:Y:S05]  /*0840*/  BSYNC.RECONVERGENT B0 ;  /* 0x0000000000007941 */ /* 0x000fea0003800200 */
.L_x_10748:
        /* <DEDUP_REMOVED lines=9> */
.L_x_10751:
[----:B------:R-:W-:Y:S05]  /*08e0*/  BSYNC.RECONVERGENT B0 ;  /* 0x0000000000007941 */ /* 0x000fea0003800200 */
.L_x_10750:
        /* <DEDUP_REMOVED lines=9> */
.L_x_10753:
[----:B------:R-:W-:Y:S05]  /*0980*/  BSYNC.RECONVERGENT B0 ;  /* 0x0000000000007941 */ /* 0x000fea0003800200 */
.L_x_10752:
        /* <DEDUP_REMOVED lines=9> */
.L_x_10755:
[----:B------:R-:W-:Y:S05]  /*0a20*/  BSYNC.RECONVERGENT B0 ;  /* 0x0000000000007941 */ /* 0x000fea0003800200 */
.L_x_10754:
        /* <DEDUP_REMOVED lines=18> */
.L_x_10758:
[----:B------:R-:W-:-:S13]  /*0b50*/  ISETP.GE.U32.AND P0, PT, R17, R16, PT ;  /* 0x000000101100720c */ /* 0x000fda0003f06070 */
[----:B------:R-:W-:Y:S05]  /*0b60*/  @P0 BRA `(.L_x_10760) ;  /* 0x0000000000300947 */ /* 0x000fea0003800000 */
[----:B0-----:R-:W0:Y:S01]  /*0b70*/  LDC.64 R2, c[0x0][0x398] ;  /* 0x0000e600ff027b82 */ /* 0x001e220000000a00 */
[----:B------:R-:W-:Y:S02]  /*0b80*/  IMAD.IADD R5, R0, 0x1, R17 ;  /* 0x0000000100057824 */ /* 0x000fe400078e0211 */
[----:B------:R-:W-:Y:S02]  /*0b90*/  VIADD R17, R17, 0x80 ;  /* 0x0000008011117836 */ /* 0x000fe40000000000 */
[----:B0-----:R-:W-:-:S05]  /*0ba0*/  IMAD.WIDE.U32 R2, R5, 0x2, R2 ;  /* 0x0000000205027825 */ /* 0x001fca00078e0002 */
[----:B------:R1:W-:Y:S02]  /*0bb0*/  STG.E.U16 desc[UR4][R2.64], R19 ;  /* 0x0000001302007986 */ /* 0x0003e4000c101504 */
.L_x_10759:
[----:B------:R-:W-:-:S13]  /*0bc0*/  ISETP.GE.U32.AND P0, PT, R17, R16, PT ;  /* 0x000000101100720c */ /* 0x000fda0003f06070 */
[----:B------:R-:W-:Y:S05]  /*0bd0*/  @P0 BRA `(.L_x_10761) ;  /* 0x0000000000340947 */ /* 0x000fea0003800000 */
[----:B01----:R-:W0:Y:S01]  /*0be0*/  LDC.64 R2, c[0x0][0x398] ;  /* 0x0000e600ff027b82 */ /* 0x003e220000000a00 */
[----:B------:R-:W-:Y:S02]  /*0bf0*/  IMAD.IADD R5, R0, 0x1, R17 ;  /* 0x0000000100057824 */ /* 0x000fe400078e0211 */
[----:B------:R-:W-:Y:S02]  /*0c00*/  VIADD R17, R17, 0x80 ;  /* 0x0000008011117836 */ /* 0x000fe40000000000 */
[----:B0-----:R-:W-:-:S05]  /*0c10*/  IMAD.WIDE.U32 R2, R5, 0x2, R2 ;  /* 0x0000000205027825 */ /* 0x001fca00078e0002 */
[----:B------:R1:W-:Y:S02]  /*0c20*/  STG.E.U16 desc[UR4][R2.64], R21 ;  /* 0x0000001502007986 */ /* 0x0003e4000c101504 */
.L_x_10760:
        /* <DEDUP_REMOVED lines=8> */
.L_x_10761:
[----:B------:R-:W-:Y:S05]  /*0cb0*/  BSYNC.RELIABLE B1 ;  /* 0x0000000000017941 */ /* 0x000fea0003800100 */
.L_x_10757:
[----:B------:R-:W-:-:S13]  /*0cc0*/  ISETP.GE.U32.AND P0, PT, R17, R16, PT ;  /* 0x000000101100720c */ /* 0x000fda0003f06070 */
[----:B01-3--:R-:W0:Y:S01]  /*0cd0*/  @!P0 LDC.64 R2, c[0x0][0x398] ;  /* 0x0000e600ff028b82 */ /* 0x00be220000000a00 */
[----:B------:R-:W-:Y:S02]  /*0ce0*/  @!P0 IMAD.IADD R5, R0, 0x1, R17 ;  /* 0x0000000100058824 */ /* 0x000fe400078e0211 */
[----:B------:R-:W-:Y:S02]  /*0cf0*/  @!P0 VIADD R17, R17, 0x80 ;  /* 0x0000008011118836 */ /* 0x000fe40000000000 */
[----:B0-----:R-:W-:-:S05]  /*0d00*/  @!P0 IMAD.WIDE.U32 R2, R5, 0x2, R2 ;  /* 0x0000000205028825 */ /* 0x001fca00078e0002 */
[----:B------:R3:W-:Y:S02]  /*0d10*/  @!P0 STG.E.U16 desc[UR4][R2.64], R13 ;  /* 0x0000000d02008986 */ /* 0x0007e4000c101504 */
.L_x_10762:
[----:B------:R-:W-:Y:S05]  /*0d20*/  BSYNC.RECONVERGENT B0 ;  /* 0x0000000000007941 */ /* 0x000fea0003800200 */
.L_x_10756:
        /* <DEDUP_REMOVED lines=8> */
.L_x_10739:
        /* <DEDUP_REMOVED lines=27> */
[----:B------:R-:W-:Y:S02]  /*0f60*/  @!P0 FMNMX.FTZ R13, R12, R9, !PT ;  /* 0x000000090c0d8209 */ /* 0x000fe40007810000 */
        /* <DEDUP_REMOVED lines=14> */
[----:B------:R-:W-:-:S04]  /*1050*/  @!P2 FMNMX.FTZ R17, R28, R17, !PT ;  /* 0x000000111c11a209 */ /* 0x000fc80007810000 */
[----:B------:R-:W-:-:S03]  /*1060*/  @!P2 F2FP.F16.F32.PACK_AB R5, RZ, R17 ;  /* 0x00000011ff05a23e */ /* 0x000fc600000000ff */
[----:B------:R-:W4:Y:S01]  /*1070*/  @!P3 LDC.U16 R20, c[0x0][0x388] ;  /* 0x0000e200ff14bb82 */ /* 0x000f220000000400 */
[----:B---3--:R-:W-:Y:S01]  /*1080*/  IMAD.WIDE.U32 R2, R0, 0x2, R2 ;  /* 0x0000000200027825 */ /* 0x008fe200078e0002 */
[----:B------:R-:W-:-:S06]  /*1090*/  @!P1 FMNMX.FTZ R0, R26, R19, !PT ;  /* 0x000000131a009209 */ /* 0x000fcc0007810000 */
[----:B------:R-:W3:Y:S01]  /*10a0*/  @!P0 LDC.U16 R21, c[0x0][0x388] ;  /* 0x0000e200ff158b82 */ /* 0x000ee20000000400 */
[----:B------:R-:W-:Y:S01]  /*10b0*/  @!P1 F2FP.F16.F32.PACK_AB R8, RZ, R0 ;  /* 0x00000000ff08923e */ /* 0x000fe200000000ff */
[----:B------:R-:W-:-:S03]  /*10c0*/  IMAD.WIDE.U32 R2, R7, 0x8, R2 ;  /* 0x0000000807027825 */ /* 0x000fc600078e0002 */
[----:B------:R-:W-:Y:S01]  /*10d0*/  PRMT R7, R8, 0x5410, R5 ;  /* 0x0000541008077816 */ /* 0x000fe20000000005 */
[----:B0-----:R-:W-:Y:S02]  /*10e0*/  @!P4 HADD2.F32 R25, -RZ, R24.H0_H0 ;  /* 0x20000018ff19c230 */ /* 0x001fe40000004100 */
[----:B--2---:R-:W-:Y:S02]  /*10f0*/  @!P5 HADD2.F32 R24, -RZ, R23.H0_H0 ;  /* 0x20000017ff18d230 */ /* 0x004fe40000004100 */
[----:B-1----:R-:W-:Y:S01]  /*1100*/  @!P6 HADD2.F32 R23, -RZ, R22.H0_H0 ;  /* 0x20000016ff17e230 */ /* 0x002fe20000004100 */
[----:B------:R-:W-:Y:S02]  /*1110*/  @!P4 FMNMX.FTZ R16, R25, R16, !PT ;  /* 0x000000101910c209 */ /* 0x000fe40007810000 */
[----:B------:R-:W-:Y:S01]  /*1120*/  @!P5 FMNMX.FTZ R15, R24, R15, !PT ;  /* 0x0000000f180fd209 */ /* 0x000fe20007810000 */
[----:B----4-:R-:W-:Y:S01]  /*1130*/  @!P3 HADD2.F32 R19, -RZ, R20.H0_H0 ;  /* 0x20000014ff13b230 */ /* 0x010fe20000004100 */
[----:B------:R-:W-:-:S02]  /*1140*/  @!P6 FMNMX.FTZ R14, R23, R14, !PT ;  /* 0x0000000e170ee209 */ /* 0x000fc40007810000 */
[----:B------:R-:W-:Y:S02]  /*1150*/  @!P4 F2FP.F16.F32.PACK_AB R9, RZ, R16 ;  /* 0x00000010ff09c23e */ /* 0x000fe400000000ff */
[----:B------:R-:W-:Y:S02]  /*1160*/  @!P3 FMNMX.FTZ R18, R19, R18, !PT ;  /* 0x000000121312b209 */ /* 0x000fe40007810000 */
[----:B------:R-:W-:Y:S01]  /*1170*/  @!P5 F2FP.F16.F32.PACK_AB R11, RZ, R15 ;  /* 0x0000000fff0bd23e */ /* 0x000fe200000000ff */
[----:B---3--:R-:W-:Y:S01]  /*1180*/  @!P0 HADD2.F32 R20, -RZ, R21.H0_H0 ;  /* 0x20000015ff148230 */ /* 0x008fe20000004100 */
[----:B------:R-:W-:Y:S02]  /*1190*/  @!P3 F2FP.F16.F32.PACK_AB R12, RZ, R18 ;  /* 0x00000012ff0cb23e */ /* 0x000fe400000000ff */
[----:B------:R-:W-:Y:S02]  /*11a0*/  @!P6 F2FP.F16.F32.PACK_AB R10, RZ, R14 ;  /* 0x0000000eff0ae23e */ /* 0x000fe400000000ff */
[----:B------:R-:W-:-:S02]  /*11b0*/  @!P0 FMNMX.FTZ R13, R20, R13, !PT ;  /* 0x0000000d140d8209 */ /* 0x000fc40007810000 */
[----:B------:R-:W-:Y:S02]  /*11c0*/  PRMT R12, R12, 0x5410, R9 ;  /* 0x000054100c0c7816 */ /* 0x000fe40000000009 */
[----:B------:R-:W-:Y:S02]  /*11d0*/  @!P0 F2FP.F16.F32.PACK_AB R4, RZ, R13 ;  /* 0x0000000dff04823e */ /* 0x000fe400000000ff */
[----:B------:R-:W-:Y:S02]  /*11e0*/  PRMT R13, R11, 0x5410, R10 ;  /* 0x000054100b0d7816 */ /* 0x000fe4000000000a */
[----:B------:R-:W-:-:S03]  /*11f0*/  PRMT R6, R6, 0x5410, R4 ;  /* 0x0000541006067816 */ /* 0x000fc60000000004 */
[----:B------:R-:W-:Y:S04]  /*1200*/  STG.E.64 desc[UR4][R2.64+0x400], R12 ;  /* 0x0004000c02007986 */ /* 0x000fe8000c101b04 */
[----:B------:R-:W-:Y:S01]  /*1210*/  STG.E.64 desc[UR4][R2.64], R6 ;  /* 0x0000000602007986 */ /* 0x000fe2000c101b04 */
[----:B------:R-:W-:Y:S05]  /*1220*/  EXIT ;  /* 0x000000000000794d */ /* 0x000fea0003800000 */
.L_x_10763:
        /* <DEDUP_REMOVED lines=13> */
.L_x_35902:


//--------------------- .text._ZN2at6native29vectorized_elementwise_kernelILi8EZZZNS0_21clamp_min_kernel_cudaERNS_18TensorIteratorBaseERKN3c106ScalarEENKUlvE_clEvENKUlvE6_clEvEUlNS4_4HalfEE_St5arrayIPcLm2EEEEviT0_T1_ --------------------------
	.section	.text._ZN2at6native29vectorized_elementwise_kernelILi8EZZZNS0_21clamp_min_kernel_cudaERNS_18TensorIteratorBaseERKN3c106ScalarEENKUlvE_clEvENKUlvE6_clEvEUlNS4_4HalfEE_St5arrayIPcLm2EEEEviT0_T1_,"ax",@progbits
	.align	128
        .global         _ZN2at6native29vectorized_elementwise_kernelILi8EZZZNS0_21clamp_min_kernel_cudaERNS_18TensorIteratorBaseERKN3c106ScalarEENKUlvE_clEvENKUlvE6_clEvEUlNS4_4HalfEE_St5arrayIPcLm2EEEEviT0_T1_
        .type           _ZN2at6native29vectorized_elementwise_kernelILi8EZZZNS0_21clamp_min_kernel_cudaERNS_18TensorIteratorBaseERKN3c106ScalarEENKUlvE_clEvENKUlvE6_clEvEUlNS4_4HalfEE_St5arrayIPcLm2EEEEviT0_T1_,@function
        .size           _ZN2at6native29vectorized_elementwise_kernelILi8EZZZNS0_21clamp_min_kernel_cudaERNS_18TensorIteratorBaseERKN3c106ScalarEENKUlvE_clEvENKUlvE6_clEvEUlNS4_4HalfEE_St5arrayIPcLm2EEEEviT0_T1_,(.L_x_35903 - _ZN2at6native29vectorized_elementwise_kernelILi8EZZZNS0_21clamp_min_kernel_cudaERNS_18TensorIteratorBaseERKN3c106ScalarEENKUlvE_clEvENKUlvE6_clEvEUlNS4_4HalfEE_St5arrayIPcLm2EEEEviT0_T1_)
        .other          _ZN2at6native29vectorized_elementwise_kernelILi8EZZZNS0_21clamp_min_kernel_cudaERNS_18TensorIteratorBaseERKN3c106ScalarEENKUlvE_clEvENKUlvE6_clEvEUlNS4_4HalfEE_St5arrayIPcLm2EEEEviT0_T1_,@"STO_CUDA_ENTRY STV_DEFAULT"
_ZN2at6native29vectorized_elementwise_kernelILi8EZZZNS0_21clamp_min_kernel_cudaERNS_18TensorIteratorBaseERKN3c106ScalarEENKUlvE_clEvENKUlvE6_clEvEUlNS4_4HalfEE_St5arrayIPcLm2EEEEviT0_T1_:
.text._ZN2at6native29vectorized_elementwise_kernelILi8EZZZNS0_21clamp_min_kernel_cudaERNS_18TensorIteratorBaseERKN3c106ScalarEENKUlvE_clEvENKUlvE6_clEvEUlNS4_4HalfEE_St5arrayIPcLm2EEEEviT0_T1_:
[----:B------:R-:W-:Y:S01]  /*0000*/  LDC R1, c[0x0][0x37c] ;  /* 0x0000df00ff017b82 */ /* 0x000fe20000000800 */
[----:B------:R-:W-:Y:S05]  /*0010*/  EXIT ;  /* 0x000000000000794d */ /* 0x000fea0003800000 */
.L_x_10764:
        /* <DEDUP_REMOVED lines=14> */
.L_x_35903:


//--------------------- .text._ZN2at6native18elementwise_kernelILi128ELi4EZNS0_15gpu_kernel_implIZZZNS0_21clamp_min_kernel_cudaERNS_18TensorIteratorBaseERKN3c106ScalarEENKUlvE_clEvENKUlvE5_clEvEUlfE_EEvS4_RKT_EUliE_EEviT1_ --------------------------
	.section	.text._ZN2at6native18elementwise_kernelILi128ELi4EZNS0_15gpu_kernel_implIZZZNS0_21clamp_min_kernel_cudaERNS_18TensorIteratorBaseERKN3c106ScalarEENKUlvE_clEvENKUlvE5_clEvEUlfE_EEvS4_RKT_EUliE_EEviT1_,"ax",@progbits
	.align	128
        .global         _ZN2at6native18elementwise_kernelILi128ELi4EZNS0_15gpu_kernel_implIZZZNS0_21clamp_min_kernel_cudaERNS_18TensorIteratorBaseERKN3c106ScalarEENKUlvE_clEvENKUlvE5_clEvEUlfE_EEvS4_RKT_EUliE_EEviT1_
        .type           _ZN2at6native18elementwise_kernelILi128ELi4EZNS0_15gpu_kernel_implIZZZNS0_21clamp_min_kernel_cudaERNS_18TensorIteratorBaseERKN3c106ScalarEENKUlvE_clEvENKUlvE5_clEvEUlfE_EEvS4_RKT_EUliE_EEviT1_,@function
        .size           _ZN2at6native18elementwise_kernelILi128ELi4EZNS0_15gpu_kernel_implIZZZNS0_21clamp_min_kernel_cudaERNS_18TensorIteratorBaseERKN3c106ScalarEENKUlvE_clEvENKUlvE5_clEvEUlfE_EEvS4_RKT_EUliE_EEviT1_,(.L_x_35904 - _ZN2at6native18elementwise_kernelILi128ELi4EZNS0_15gpu_kernel_implIZZZNS0_21clamp_min_kernel_cudaERNS_18TensorIteratorBaseERKN3c106ScalarEENKUlvE_clEvENKUlvE5_clEvEUlfE_EEvS4_RKT_EUliE_EEviT1_)
        .other          _ZN2at6native18elementwise_kernelILi128ELi4EZNS0_15gpu_kernel_implIZZZNS0_21clamp_min_kernel_cudaERNS_18TensorIteratorBaseERKN3c106ScalarEENKUlvE_clEvENKUlvE5_clEvEUlfE_EEvS4_RKT_EUliE_EEviT1_,@"STO_CUDA_ENTRY STV_DEFAULT"
_ZN2at6native18elementwise_kernelILi128ELi4EZNS0_15gpu_kernel_implIZZZNS0_21clamp_min_kernel_cudaERNS_18TensorIteratorBaseERKN3c106ScalarEENKUlvE_clEvENKUlvE5_clEvEUlfE_EEvS4_RKT_EUliE_EEviT1_:
.text._ZN2at6native18elementwise_kernelILi128ELi4EZNS0_15gpu_kernel_implIZZZNS0_21clamp_min_kernel_cudaERNS_18TensorIteratorBaseERKN3c106ScalarEENKUlvE_clEvENKUlvE5_clEvEUlfE_EEvS4_RKT_EUliE_EEviT1_:
        /* <DEDUP_REMOVED lines=319> */
.L_x_10767:
        /* <DEDUP_REMOVED lines=18> */
.L_x_10772:
[----:B------:R-:W2:Y:S02]  /*1510*/  LDG.E.U8 R2, desc[UR36][R2.64] ;  /* 0x0000002402027981 */ /* 0x000ea4000c1e1100 */
[----:B--2---:R-:W-:Y:S01]  /*1520*/  I2FP.F32.U32 R4, R2 ;  /* 0x0000000200047245 */ /* 0x004fe20000201000 */
[----:B------:R-:W-:Y:S06]  /*1530*/  BRA `(.L_x_10774) ;  /* 0x0000000c00447947 */ /* 0x000fec0003800000 */
.L_x_10771:
        /* <DEDUP_REMOVED lines=9> */
.L_x_10776:
[----:B------:R-:W2:Y:S02]  /*15d0*/  LDG.E R2, desc[UR36][R2.64] ;  /* 0x0000002402027981 */ /* 0x000ea4000c1e1900 */
[----:B--2---:R-:W-:Y:S01]  /*15e0*/  I2FP.F32.S32 R4, R2 ;  /* 0x0000000200047245 */ /* 0x004fe20000201400 */
[----:B------:R-:W-:Y:S06]  /*15f0*/  BRA `(.L_x_10774) ;  /* 0x0000000c00147947 */ /* 0x000fec0003800000 */
.L_x_10775:
[----:B------:R-:W2:Y:S02]  /*1600*/  LDG.E.U16 R2, desc[UR36][R2.64] ;  /* 0x0000002402027981 */ /* 0x000ea4000c1e1500 */
[----:B--2---:R2:W3:Y:S01]  /*1610*/  I2F.S16 R4, R2 ;  /* 0x0000000200047306 */ /* 0x0044e20000101400 */
[----:B------:R-:W-:Y:S05]  /*1620*/  BRA `(.L_x_10774) ;  /* 0x0000000c00087947 */ /* 0x000fea0003800000 */
.L_x_10770:
        /* <DEDUP_REMOVED lines=8> */
.L_x_10778:
[----:B------:R-:W2:Y:S02]  /*16b0*/  LDG.E.U16 R2, desc[UR36][R2.64] ;  /* 0x0000002402027981 */ /* 0x000ea4000c1e1500 */
[----:B--2---:R-:W-:Y:S01]  /*16c0*/  HADD2.F32 R4, -RZ, R2.H0_H0 ;  /* 0x20000002ff047230 */ /* 0x004fe20000004100 */
[----:B------:R-:W-:Y:S06]  /*16d0*/  BRA `(.L_x_10774) ;  /* 0x0000000800dc7947 */ /* 0x000fec0003800000 */
.L_x_10777:
        /* <DEDUP_REMOVED lines=8> */
.L_x_10780:
[----:B------:R-:W2:Y:S02]  /*1760*/  LDG.E.U16 R2, desc[UR36][R2.64] ;  /* 0x0000002402027981 */ /* 0x000ea4000c1e1500 */
[----:B--2---:R-:W-:Y:S01]  /*1770*/  HADD2.F32 R4, -RZ, R2.H0_H0 ;  /* 0x20000002ff047230 */ /* 0x004fe20000004100 */
[----:B------:R-:W-:Y:S06]  /*1780*/  BRA `(.L_x_10774) ;  /* 0x0000000800b07947 */ /* 0x000fec0003800000 */
.L_x_10779:
        /* <DEDUP_REMOVED lines=11> */
.L_x_10769:
        /* <DEDUP_REMOVED lines=12> */
.L_x_10783:
        /* <DEDUP_REMOVED lines=11> */
.L_x_10782:
        /* <DEDUP_REMOVED lines=25> */
.L_x_10785:
        /* <DEDUP_REMOVED lines=12> */
.L_x_10784:
[----:B------:R-:W2:Y:S02]  /*1c00*/  LDG.E.U16 R2, desc[UR36][R2.64] ;  /* 0x0000002402027981 */ /* 0x000ea4000c1e1500 */
[----:B--2---:R-:W-:Y:S01]  /*1c10*/  SHF.L.U32 R4, R2, 0x10, RZ ;  /* 0x0000001002047819 */ /* 0x004fe200000006ff */
[----:B------:R-:W-:Y:S06]  /*1c20*/  BRA `(.L_x_10774) ;  /* 0x0000000400887947 */ /* 0x000fec0003800000 */
.L_x_10781:
        /* <DEDUP_REMOVED lines=11> */
.L_x_10788:
        /* <DEDUP_REMOVED lines=20> */
.L_x_10790:
[----:B------:R-:W-:Y:S05]  /*1e20*/  BSYNC.RECONVERGENT B0 ;  /* 0x0000000000007941 */ /* 0x000fea0003800200 */
.L_x_10789:
[----:B------:R-:W-:Y:S01]  /*1e30*/  IMAD.SHL.U32 R0, R0, 0x100000, RZ ;  /* 0x0010000000007824 */ /* 0x000fe200078e00ff */
[----:B------:R-:W-:-:S04]  /*1e40*/  LEA R2, R2, 0x3b800000, 0x17 ;  /* 0x3b80000002027811 */ /* 0x000fc800078eb8ff */
[----:B------:R-:W-:Y:S01]  /*1e50*/  LOP3.LUT R4, R2, R0, R7, 0xfe, !PT ;  /* 0x0000000002047212 */ /* 0x000fe200078efe07 */
[----:B------:R-:W-:Y:S06]  /*1e60*/  BRA `(.L_x_10774) ;  /* 0x0000000000f87947 */ /* 0x000fec0003800000 */
.L_x_10787:
        /* <DEDUP_REMOVED lines=20> */
.L_x_10792:
[----:B------:R-:W-:Y:S05]  /*1fb0*/  BSYNC.RECONVERGENT B0 ;  /* 0x0000000000007941 */ /* 0x000fea0003800200 */
.L_x_10791:
[----:B------:R-:W-:Y:S01]  /*1fc0*/  IMAD.SHL.U32 R0, R0, 0x200000, RZ ;  /* 0x0020000000007824 */ /* 0x000fe200078e00ff */
[----:B------:R-:W-:-:S04]  /*1fd0*/  LEA R2, R2, 0x37800000, 0x17 ;  /* 0x3780000002027811 */ /* 0x000fc800078eb8ff */
[----:B------:R-:W-:Y:S01]  /*1fe0*/  LOP3.LUT R4, R2, R0, R7, 0xfe, !PT ;  /* 0x0000000002047212 */ /* 0x000fe200078efe07 */
[----:B------:R-:W-:Y:S06]  /*1ff0*/  BRA `(.L_x_10774) ;  /* 0x0000000000947947 */ /* 0x000fec0003800000 */
.L_x_10786:
[----:B------:R-:W-:-:S09]  /*2000*/  UISETP.NE.AND UP0, UPT, UR4, 0x1c, UPT ;  /* 0x0000001c0400788c */ /* 0x000fd2000bf05270 */
[----:B------:R-:W-:Y:S05]  /*2010*/  BRA.U !UP0, `(.L_x_10793) ;  /* 0x0000000108847547 */ /* 0x000fea000b800000 */
[----:B------:R-:W-:-:S09]  /*2020*/  UISETP.NE.AND UP0, UPT, UR4, 0x1d, UPT ;  /* 0x0000001d0400788c */ /* 0x000fd2000bf05270 */
[----:B------:R-:W-:Y:S05]  /*2030*/  BRA.U !UP0, `(.L_x_10794) ;  /* 0x0000000108707547 */ /* 0x000fea000b800000 */
[----:B------:R-:W-:-:S09]  /*2040*/  UISETP.NE.AND UP0, UPT, UR4, 0x2c, UPT ;  /* 0x0000002c0400788c */ /* 0x000fd2000bf05270 */
[----:B------:R-:W-:Y:S05]  /*2050*/  BRA.U !UP0, `(.L_x_10795) ;  /* 0x0000000108487547 */ /* 0x000fea000b800000 */
.L_x_10773:
        /* <DEDUP_REMOVED lines=16> */
.L_x_10796:
[----:B------:R-:W-:Y:S01]  /*2160*/  IMAD.MOV.U32 R4, RZ, RZ, RZ ;  /* 0x000000ffff047224 */ /* 0x000fe200078e00ff */
[----:B------:R-:W-:Y:S06]  /*2170*/  BRA `(.L_x_10774) ;  /* 0x0000000000347947 */ /* 0x000fec0003800000 */
.L_x_10795:
        /* <DEDUP_REMOVED lines=8> */
.L_x_10794:
[----:B------:R-:W2:Y:S02]  /*2200*/  LDG.E.64 R2, desc[UR36][R2.64] ;  /* 0x0000002402027981 */ /* 0x000ea4000c1e1b00 */
[----:B--2---:R0:W1:Y:S02]  /*2210*/  I2F.U64 R4, R2 ;  /* 0x0000000200047312 */ /* 0x0040640000301000 */
[----:B01----:R-:W-:Y:S05]  /*2220*/  BRA `(.L_x_10774) ;  /* 0x0000000000087947 */ /* 0x003fea0003800000 */
.L_x_10793:
[----:B------:R-:W2:Y:S02]  /*2230*/  LDG.E R2, desc[UR36][R2.64] ;  /* 0x0000002402027981 */ /* 0x000ea4000c1e1900 */
[----:B--2---:R-:W-:-:S07]  /*2240*/  I2FP.F32.U32 R4, R2 ;  /* 0x0000000200047245 */ /* 0x004fce0000201000 */
.L_x_10774:
[----:B------:R-:W-:Y:S05]  /*2250*/  BSYNC.RECONVERGENT B6 ;  /* 0x0000000000067941 */ /* 0x000fea0003800200 */
.L_x_10768:
[----:B------:R-:W1:Y:S01]  /*2260*/  LDCU.64 UR6, c[0x0][0x580] ;  /* 0x0000b000ff0677ac */ /* 0x000e620008000a00 */
[----:B0--3-5:R-:W-:Y:S01]  /*2270*/  FSETP.NAN.FTZ.AND P0, PT, |R4|, |R4|, PT ;  /* 0x400000040400720b */ /* 0x029fe20003f18200 */
[----:B------:R-:W0:Y:S01]  /*2280*/  LDCU UR5, c[0x0][0x590] ;  /* 0x0000b200ff0577ac */ /* 0x000e220008000800 */
[----:B------:R-:W-:-:S04]  /*2290*/  UPRMT UR4, UR41, 0x9910, URZ ;  /* 0x0000991029047896 */ /* 0x000fc800080000ff */
[----:B------:R-:W-:Y:S01]  /*22a0*/  UISETP.GT.AND UP0, UPT, UR4, 0x9, UPT ;  /* 0x000000090400788c */ /* 0x000fe2000bf04270 */
[----:B-12-4-:R-:W-:-:S04]  /*22b0*/  IADD3 R2, P1, PT, R16, UR6, RZ ;  /* 0x0000000610027c10 */ /* 0x016fc8000ff3e0ff */
[----:B------:R-:W-:Y:S02]  /*22c0*/  IADD3.X R3, PT, PT, RZ, UR7, RZ, P1, !PT ;  /* 0x00000007ff037c10 */ /* 0x000fe40008ffe4ff */
[----:B0-----:R-:W-:Y:S02]  /*22d0*/  @!P0 FMNMX.FTZ R4, R4, UR5, !PT ;  /* 0x0000000504048c09 */ /* 0x001fe4000f810000 */
        /* <DEDUP_REMOVED lines=12> */
.L_x_10800:
[----:B------:R-:W0:Y:S02]  /*23a0*/  F2I.S64.TRUNC R4, R4 ;  /* 0x0000000400047311 */ /* 0x000e24000020d900 */
[----:B0-----:R-:W-:-:S05]  /*23b0*/  IMAD.MOV.U32 R7, RZ, RZ, R4 ;  /* 0x000000ffff077224 */ /* 0x001fca00078e0004 */
[----:B------:R0:W-:Y:S01]  /*23c0*/  STG.E.U8 desc[UR36][R2.64], R7 ;  /* 0x0000000702007986 */ /* 0x0001e2000c101124 */
[----:B------:R-:W-:Y:S05]  /*23d0*/  BRA `(.L_x_10802) ;  /* 0x0000000c002c7947 */ /* 0x000fea0003800000 */
.L_x_10799:
        /* <DEDUP_REMOVED lines=9> */
.L_x_10804:
[----:B------:R-:W0:Y:S02]  /*2470*/  F2I.FTZ.TRUNC.NTZ R5, R4 ;  /* 0x0000000400057305 */ /* 0x000e24000021f100 */
[----:B0-----:R0:W-:Y:S01]  /*2480*/  STG.E desc[UR36][R2.64], R5 ;  /* 0x0000000502007986 */ /* 0x0011e2000c101924 */
[----:B------:R-:W-:Y:S05]  /*2490*/  BRA `(.L_x_10802) ;  /* 0x0000000800fc7947 */ /* 0x000fea0003800000 */
.L_x_10803:
[----:B------:R-:W0:Y:S02]  /*24a0*/  F2I.FTZ.TRUNC.NTZ R5, R4 ;  /* 0x0000000400057305 */ /* 0x000e24000021f100 */
[----:B0-----:R0:W-:Y:S01]  /*24b0*/  STG.E.U16 desc[UR36][R2.64], R5 ;  /* 0x0000000502007986 */ /* 0x0011e2000c101524 */
[----:B------:R-:W-:Y:S05]  /*24c0*/  BRA `(.L_x_10802) ;  /* 0x0000000800f07947 */ /* 0x000fea0003800000 */
.L_x_10798:
        /* <DEDUP_REMOVED lines=8> */
.L_x_10806:
[----:B------:R-:W-:-:S05]  /*2550*/  F2FP.F16.F32.PACK_AB R4, RZ, R4 ;  /* 0x00000004ff04723e */ /* 0x000fca00000000ff */
[----:B------:R0:W-:Y:S01]  /*2560*/  STG.E.U16 desc[UR36][R2.64], R4 ;  /* 0x0000000402007986 */ /* 0x0001e2000c101524 */
[----:B------:R-:W-:Y:S05]  /*2570*/  BRA `(.L_x_10802) ;  /* 0x0000000800c47947 */ /* 0x000fea0003800000 */
.L_x_10805:
        /* <DEDUP_REMOVED lines=9> */
.L_x_10808:
[----:B------:R-:W-:-:S04]  /*2610*/  F2FP.F16.F32.PACK_AB R5, RZ, R4 ;  /* 0x00000004ff05723e */ /* 0x000fc800000000ff */
[----:B------:R-:W-:-:S05]  /*2620*/  PRMT R5, R5, 0x5410, RZ ;  /* 0x0000541005057816 */ /* 0x000fca00000000ff */
[----:B------:R0:W-:Y:S01]  /*2630*/  STG.E desc[UR36][R2.64], R5 ;  /* 0x0000000502007986 */ /* 0x0001e2000c101924 */
[----:B------:R-:W-:Y:S05]  /*2640*/  BRA `(.L_x_10802) ;  /* 0x0000000800907947 */ /* 0x000fea0003800000 */
.L_x_10807:
[----:B------:R-:W-:-:S06]  /*2650*/  FMUL.FTZ R4, R4, 1 ;  /* 0x3f80000004047820 */ /* 0x000fcc0000410000 */
[----:B------:R-:W0:Y:S02]  /*2660*/  F2F.F64.F32 R4, R4 ;  /* 0x0000000400047310 */ /* 0x000e240000201800 */
[----:B0-----:R0:W-:Y:S01]  /*2670*/  STG.E.64 desc[UR36][R2.64], R4 ;  /* 0x0000000402007986 */ /* 0x0011e2000c101b24 */
[----:B------:R-:W-:Y:S05]  /*2680*/  BRA `(.L_x_10802) ;  /* 0x0000000800807947 */ /* 0x000fea0003800000 */
.L_x_10797:
        /* <DEDUP_REMOVED lines=12> */
.L_x_10811:
[----:B------:R-:W-:Y:S01]  /*2750*/  FMUL.FTZ R4, R4, 1 ;  /* 0x3f80000004047820 */ /* 0x000fe20000410000 */
[----:B------:R-:W-:-:S05]  /*2760*/  CS2R R6, SRZ ;  /* 0x0000000000067805 */ /* 0x000fca000001ff00 */
[----:B------:R-:W0:Y:S02]  /*2770*/  F2F.F64.F32 R4, R4 ;  /* 0x0000000400047310 */ /* 0x000e240000201800 */
[----:B0-----:R0:W-:Y:S01]  /*2780*/  STG.E.128 desc[UR36][R2.64], R4 ;  /* 0x0000000402007986 */ /* 0x0011e2000c101d24 */
[----:B------:R-:W-:Y:S05]  /*2790*/  BRA `(.L_x_10802) ;  /* 0x00000008003c7947 */ /* 0x000fea0003800000 */
.L_x_10810:
        /* <DEDUP_REMOVED lines=18> */
.L_x_10815:
[----:B------:R-:W-:Y:S05]  /*28c0*/  BSYNC.RECONVERGENT B0 ;  /* 0x0000000000007941 */ /* 0x000fea0003800200 */
.L_x_10814:
[----:B------:R-:W-:-:S05]  /*28d0*/  LOP3.LUT R7, R0, 0x80, R7, 0xf8, !PT ;  /* 0x0000008000077812 */ /* 0x000fca00078ef807 */
[----:B------:R0:W-:Y:S01]  /*28e0*/  STG.E.U8 desc[UR36][R2.64], R7 ;  /* 0x0000000702007986 */ /* 0x0001e2000c101124 */
[----:B------:R-:W-:Y:S05]  /*28f0*/  BRA `(.L_x_10802) ;  /* 0x0000000400e47947 */ /* 0x000fea0003800000 */
.L_x_10813:
        /* <DEDUP_REMOVED lines=14> */
.L_x_10817:
[----:B------:R-:W-:Y:S05]  /*29e0*/  BSYNC.RECONVERGENT B0 ;  /* 0x0000000000007941 */ /* 0x000fea0003800200 */
.L_x_10816:
[----:B------:R-:W-:-:S05]  /*29f0*/  LOP3.LUT R5, R0, 0x80, R7, 0xf8, !PT ;  /* 0x0000008000057812 */ /* 0x000fca00078ef807 */
[----:B------:R0:W-:Y:S01]  /*2a00*/  STG.E.U8 desc[UR36][R2.64], R5 ;  /* 0x0000000502007986 */ /* 0x0001e2000c101124 */
[----:B------:R-:W-:Y:S05]  /*2a10*/  BRA `(.L_x_10802) ;  /* 0x00000004009c7947 */ /* 0x000fea0003800000 */
.L_x_10812:
[----:B------:R-:W-:-:S05]  /*2a20*/  F2FP.BF16.F32.PACK_AB R4, RZ, R4 ;  /* 0x00000004ff04723e */ /* 0x000fca00000010ff */
[----:B------:R0:W-:Y:S01]  /*2a30*/  STG.E.U16 desc[UR36][R2.64], R4 ;  /* 0x0000000402007986 */ /* 0x0001e2000c101524 */
[----:B------:R-:W-:Y:S05]  /*2a40*/  BRA `(.L_x_10802) ;  /* 0x0000000400907947 */ /* 0x000fea0003800000 */
.L_x_10809:
        /* <DEDUP_REMOVED lines=11> */
.L_x_10820:
        /* <DEDUP_REMOVED lines=12> */
.L_x_10823:
[----:B------:R-:W-:-:S04]  /*2bc0*/  SHF.R.U32.HI R0, RZ, 0x14, R4 ;  /* 0x00000014ff007819 */ /* 0x000fc80000011604 */
[----:B------:R-:W-:-:S04]  /*2bd0*/  LOP3.LUT R5, R0, 0x1, RZ, 0xc0, !PT ;  /* 0x0000000100057812 */ /* 0x000fc800078ec0ff */
[----:B------:R-:W-:-:S04]  /*2be0*/  IADD3 R0, PT, PT, R4, 0x487ffff, R5 ;  /* 0x0487ffff04007810 */ /* 0x000fc80007ffe005 */
[----:B------:R-:W-:-:S04]  /*2bf0*/  SHF.R.U32.HI R0, RZ, 0x14, R0 ;  /* 0x00000014ff007819 */ /* 0x000fc80000011600 */
[----:B------:R-:W-:-:S07]  /*2c00*/  LOP3.LUT R5, R0, 0xff, RZ, 0xc0, !PT ;  /* 0x000000ff00057812 */ /* 0x000fce00078ec0ff */
.L_x_10824:
[----:B------:R-:W-:-:S04]  /*2c10*/  SHF.R.U32.HI R4, RZ, 0x18, R4 ;  /* 0x00000018ff047819 */ /* 0x000fc80000011604 */
[----:B------:R-:W-:-:S04]  /*2c20*/  LOP3.LUT R5, R5, 0x80, R4, 0xf8, !PT ;  /* 0x0000008005057812 */ /* 0x000fc800078ef804 */
[----:B------:R-:W-:-:S07]  /*2c30*/  PRMT R0, R5, 0x7610, R0 ;  /* 0x0000761005007816 */ /* 0x000fce0000000000 */
.L_x_10822:
[----:B------:R-:W-:Y:S05]  /*2c40*/  BSYNC.RECONVERGENT B0 ;  /* 0x0000000000007941 */ /* 0x000fea0003800200 */
.L_x_10821:
[----:B------:R4:W-:Y:S01]  /*2c50*/  STG.E.U8 desc[UR36][R2.64], R0 ;  /* 0x0000000002007986 */ /* 0x0009e2000c101124 */
[----:B------:R-:W-:Y:S05]  /*2c60*/  BRA `(.L_x_10802) ;  /* 0x0000000400087947 */ /* 0x000fea0003800000 */
.L_x_10819:
        /* <DEDUP_REMOVED lines=12> */
.L_x_10827:
[----:B------:R-:W-:-:S04]  /*2d30*/  SHF.R.U32.HI R0, RZ, 0x15, R4 ;  /* 0x00000015ff007819 */ /* 0x000fc80000011604 */
[----:B------:R-:W-:-:S04]  /*2d40*/  LOP3.LUT R5, R0, 0x1, RZ, 0xc0, !PT ;  /* 0x0000000100057812 */ /* 0x000fc800078ec0ff */
[----:B------:R-:W-:-:S04]  /*2d50*/  IADD3 R0, PT, PT, R4, 0x88fffff, R5 ;  /* 0x088fffff04007810 */ /* 0x000fc80007ffe005 */
[----:B------:R-:W-:-:S04]  /*2d60*/  SHF.R.U32.HI R0, RZ, 0x15, R0 ;  /* 0x00000015ff007819 */ /* 0x000fc80000011600 */
[----:B------:R-:W-:-:S07]  /*2d70*/  LOP3.LUT R5, R0, 0xff, RZ, 0xc0, !PT ;  /* 0x000000ff00057812 */ /* 0x000fce00078ec0ff */
.L_x_10828:
[----:B------:R-:W-:-:S04]  /*2d80*/  SHF.R.U32.HI R4, RZ, 0x18, R4 ;  /* 0x00000018ff047819 */ /* 0x000fc80000011604 */
[----:B------:R-:W-:-:S04]  /*2d90*/  LOP3.LUT R5, R5, 0x80, R4, 0xf8, !PT ;  /* 0x0000008005057812 */ /* 0x000fc800078ef804 */
[----:B------:R-:W-:-:S07]  /*2da0*/  PRMT R0, R5, 0x7610, R0 ;  /* 0x0000761005007816 */ /* 0x000fce0000000000 */
.L_x_10826:
[----:B------:R-:W-:Y:S05]  /*2db0*/  BSYNC.RECONVERGENT B0 ;  /* 0x0000000000007941 */ /* 0x000fea0003800200 */
.L_x_10825:
[----:B------:R3:W-:Y:S01]  /*2dc0*/  STG.E.U8 desc[UR36][R2.64], R0 ;  /* 0x0000000002007986 */ /* 0x0007e2000c101124 */
[----:B------:R-:W-:Y:S05]  /*2dd0*/  BRA `(.L_x_10802) ;  /* 0x0000000000ac7947 */ /* 0x000fea0003800000 */
.L_x_10818:
[----:B------:R-:W-:-:S09]  /*2de0*/  UISETP.NE.AND UP0, UPT, UR4, 0x1c, UPT ;  /* 0x0000001c0400788c */ /* 0x000fd2000bf05270 */
[----:B------:R-:W-:Y:S05]  /*2df0*/  BRA.U !UP0, `(.L_x_10829) ;  /* 0x00000001089c7547 */ /* 0x000fea000b800000 */
[----:B------:R-:W-:-:S09]  /*2e00*/  UISETP.NE.AND UP0, UPT, UR4, 0x1d, UPT ;  /* 0x0000001d0400788c */ /* 0x000fd2000bf05270 */
[----:B------:R-:W-:Y:S05]  /*2e10*/  BRA.U !UP0, `(.L_x_10830) ;  /* 0x0000000108887547 */ /* 0x000fea000b800000 */
[----:B------:R-:W-:-:S09]  /*2e20*/  UISETP.NE.AND UP0, UPT, UR4, 0x2c, UPT ;  /* 0x0000002c0400788c */ /* 0x000fd2000bf05270 */
[----:B------:R-:W-:Y:S05]  /*2e30*/  BRA.U !UP0, `(.L_x_10831) ;  /* 0x0000000108447547 */ /* 0x000fea000b800000 */
.L_x_10801:
        /* <DEDUP_REMOVED lines=16> */
.L_x_10832:
[----:B------:R-:W-:Y:S05]  /*2f40*/  BRA `(.L_x_10802) ;  /* 0x0000000000507947 */ /* 0x000fea0003800000 */
.L_x_10831:
        /* <DEDUP_REMOVED lines=15> */
.L_x_10830:
[----:B------:R-:W0:Y:S02]  /*3040*/  F2I.U64.TRUNC R4, R4 ;  /* 0x0000000400047311 */ /* 0x000e24000020d800 */
[----:B0-----:R1:W-:Y:S01]  /*3050*/  STG.E.64 desc[UR36][R2.64], R4 ;  /* 0x0000000402007986 */ /* 0x0013e2000c101b24 */
[----:B------:R-:W-:Y:S05]  /*3060*/  BRA `(.L_x_10802) ;  /* 0x0000000000087947 */ /* 0x000fea0003800000 */
.L_x_10829:
[----:B------:R-:W0:Y:S02]  /*3070*/  F2I.FTZ.U32.TRUNC.NTZ R5, R4 ;  /* 0x0000000400057305 */ /* 0x000e24000021f000 */
[----:B0-----:R0:W-:Y:S02]  /*3080*/  STG.E desc[UR36][R2.64], R5 ;  /* 0x0000000502007986 */ /* 0x0011e4000c101924 */
.L_x_10802:
[----:B------:R-:W-:-:S07]  /*3090*/  VIADD R17, R17, 0x80 ;  /* 0x0000008011117836 */ /* 0x000fce0000000000 */
.L_x_10766:
[----:B------:R-:W-:Y:S05]  /*30a0*/  BSYNC.RECONVERGENT B7 ;  /* 0x0000000000077941 */ /* 0x000fea0003800200 */
.L_x_10765:
        /* <DEDUP_REMOVED lines=307> */
.L_x_10835:
        /* <DEDUP_REMOVED lines=18> */
.L_x_10840:
[----:B------:R-:W2:Y:S02]  /*4500*/  LDG.E.U8 R2, desc[UR36][R2.64] ;  /* 0x0000002402027981 */ /* 0x000ea4000c1e1100 */
[----:B--2---:R-:W-:Y:S01]  /*4510*/  I2FP.F32.U32 R4, R2 ;  /* 0x0000000200047245 */ /* 0x004fe20000201000 */
[----:B------:R-:W-:Y:S06]  /*4520*/  BRA `(.L_x_10842) ;  /* 0x0000000c00447947 */ /* 0x000fec0003800000 */
.L_x_10839:
        /* <DEDUP_REMOVED lines=9> */
.L_x_10844:
[----:B------:R-:W2:Y:S02]  /*45c0*/  LDG.E R2, desc[UR36][R2.64] ;  /* 0x0000002402027981 */ /* 0x000ea4000c1e1900 */
[----:B--2---:R-:W-:Y:S01]  /*45d0*/  I2FP.F32.S32 R4, R2 ;  /* 0x0000000200047245 */ /* 0x004fe20000201400 */
[----:B------:R-:W-:Y:S06]  /*45e0*/  BRA `(.L_x_10842) ;  /* 0x0000000c00147947 */ /* 0x000fec0003800000 */
.L_x_10843:
[----:B------:R-:W2:Y:S02]  /*45f0*/  LDG.E.U16 R2, desc[UR36][R2.64] ;  /* 0x0000002402027981 */ /* 0x000ea4000c1e1500 */
[----:B--2---:R2:W3:Y:S01]  /*4600*/  I2F.S16 R4, R2 ;  /* 0x0000000200047306 */ /* 0x0044e20000101400 */
[----:B------:R-:W-:Y:S05]  /*4610*/  BRA `(.L_x_10842) ;  /* 0x0000000c00087947 */ /* 0x000fea0003800000 */
.L_x_10838:
        /* <DEDUP_REMOVED lines=8> */
.L_x_10846:
[----:B------:R-:W2:Y:S02]  /*46a0*/  LDG.E.U16 R2, desc[UR36][R2.64] ;  /* 0x0000002402027981 */ /* 0x000ea4000c1e1500 */
[----:B--2---:R-:W-:Y:S01]  /*46b0*/  HADD2.F32 R4, -RZ, R2.H0_H0 ;  /* 0x20000002ff047230 */ /* 0x004fe20000004100 */
[----:B------:R-:W-:Y:S06]  /*46c0*/  BRA `(.L_x_10842) ;  /* 0x0000000800dc7947 */ /* 0x000fec0003800000 */
.L_x_10845:
        /* <DEDUP_REMOVED lines=8> */
.L_x_10848:
[----:B------:R-:W2:Y:S02]  /*4750*/  LDG.E.U16 R2, desc[UR36][R2.64] ;  /* 0x0000002402027981 */ /* 0x000ea4000c1e1500 */
[----:B--2---:R-:W-:Y:S01]  /*4760*/  HADD2.F32 R4, -RZ, R2.H0_H0 ;  /* 0x20000002ff047230 */ /* 0x004fe20000004100 */
[----:B------:R-:W-:Y:S06]  /*4770*/  BRA `(.L_x_10842) ;  /* 0x0000000800b07947 */ /* 0x000fec0003800000 */
.L_x_10847:
        /* <DEDUP_REMOVED lines=11> */
.L_x_10837:
        /* <DEDUP_REMOVED lines=12> */
.L_x_10851:
        /* <DEDUP_REMOVED lines=11> */
.L_x_10850:
        /* <DEDUP_REMOVED lines=25> */
.L_x_10853:
        /* <DEDUP_REMOVED lines=12> */
.L_x_10852:
[----:B------:R-:W2:Y:S02]  /*4bf0*/  LDG.E.U16 R2, desc[UR36][R2.64] ;  /* 0x0000002402027981 */ /* 0x000ea4000c1e1500 */
[----:B--2---:R-:W-:Y:S01]  /*4c00*/  IMAD.U32 R4, R2, 0x10000, RZ ;  /* 0x0001000002047824 */ /* 0x004fe200078e00ff */
[----:B------:R-:W-:Y:S06]  /*4c10*/  BRA `(.L_x_10842) ;  /* 0x0000000400887947 */ /* 0x000fec0003800000 */
.L_x_10849:
        /* <DEDUP_REMOVED lines=11> */
.L_x_10856:
        /* <DEDUP_REMOVED lines=20> */
.L_x_10858:
[----:B------:R-:W-:Y:S05]  /*4e10*/  BSYNC.RECONVERGENT B0 ;  /* 0x0000000000007941 */ /* 0x000fea0003800200 */
.L_x_10857:
[----:B------:R-:W-:Y:S01]  /*4e20*/  IMAD.SHL.U32 R0, R0, 0x100000, RZ ;  /* 0x0010000000007824 */ /* 0x000fe200078e00ff */
[----:B------:R-:W-:-:S04]  /*4e30*/  LEA R2, R2, 0x3b800000, 0x17 ;  /* 0x3b80000002027811 */ /* 0x000fc800078eb8ff */
[----:B------:R-:W-:Y:S01]  /*4e40*/  LOP3.LUT R4, R2, R0, R7, 0xfe, !PT ;  /* 0x0000000002047212 */ /* 0x000fe200078efe07 */
[----:B------:R-:W-:Y:S06]  /*4e50*/  BRA `(.L_x_10842) ;  /* 0x0000000000f87947 */ /* 0x000fec0003800000 */
.L_x_10855:
        /* <DEDUP_REMOVED lines=20> */
.L_x_10860:
[----:B------:R-:W-:Y:S05]  /*4fa0*/  BSYNC.RECONVERGENT B0 ;  /* 0x0000000000007941 */ /* 0x000fea0003800200 */
.L_x_10859:
[----:B------:R-:W-:Y:S02]  /*4fb0*/  SHF.L.U32 R0, R0, 0x15, RZ ;  /* 0x0000001500007819 */ /* 0x000fe400000006ff */
[----:B------:R-:W-:-:S04]  /*4fc0*/  LEA R2, R2, 0x37800000, 0x17 ;  /* 0x3780000002027811 */ /* 0x000fc800078eb8ff */
[----:B------:R-:W-:Y:S01]  /*4fd0*/  LOP3.LUT R4, R2, R0, R7, 0xfe, !PT ;  /* 0x0000000002047212 */ /* 0x000fe200078efe07 */
[----:B------:R-:W-:Y:S06]  /*4fe0*/  BRA `(.L_x_10842) ;  /* 0x0000000000947947 */ /* 0x000fec0003800000 */
.L_x_10854:
        /* <DEDUP_REMOVED lines=14> */
.L_x_10841:
        /* <DEDUP_REMOVED lines=16> */
.L_x_10863:
[----:B------:R-:W-:Y:S01]  /*51d0*/  IMAD.MOV.U32 R4, RZ, RZ, RZ ;  /* 0x000000ffff047224 */ /* 0x000fe200078e00ff */
[----:B------:R-:W-:Y:S06]  /*51e0*/  BRA `(.L_x_10842) ;  /* 0x0000000000147947 */ /* 0x000fec0003800000 */
.L_x_10862:
[----:B------:R-:W2:Y:S02]  /*51f0*/  LDG.E.64 R2, desc[UR36][R2.64] ;  /* 0x0000002402027981 */ /* 0x000ea4000c1e1b00 */
[----:B--2---:R0:W1:Y:S02]  /*5200*/  I2F.U64 R4, R2 ;  /* 0x0000000200047312 */ /* 0x0040640000301000 */
[----:B01----:R-:W-:Y:S05]  /*5210*/  BRA `(.L_x_10842) ;  /* 0x0000000000087947 */ /* 0x003fea0003800000 */
.L_x_10861:
[----:B------:R-:W2:Y:S02]  /*5220*/  LDG.E R2, desc[UR36][R2.64] ;  /* 0x0000002402027981 */ /* 0x000ea4000c1e1900 */
[----:B--2---:R-:W-:-:S07]  /*5230*/  I2FP.F32.U32 R4, R2 ;  /* 0x0000000200047245 */ /* 0x004fce0000201000 */
.L_x_10842:
[----:B------:R-:W-:Y:S05]  /*5240*/  BSYNC.RECONVERGENT B6 ;  /* 0x0000000000067941 */ /* 0x000fea0003800200 */
.L_x_10836:
[----:B------:R-:W1:Y:S01]  /*5250*/  LDCU.64 UR6, c[0x0][0x580] ;  /* 0x0000b000ff0677ac */ /* 0x000e620008000a00 */
[----:B0--3-5:R-:W-:Y:S01]  /*5260*/  FSETP.NAN.FTZ.AND P0, PT, |R4|, |R4|, PT ;  /* 0x400000040400720b */ /* 0x029fe20003f18200 */
[----:B------:R-:W0:Y:S01]  /*5270*/  LDCU UR5, c[0x0][0x590] ;  /* 0x0000b200ff0577ac */ /* 0x000e220008000800 */
[----:B------:R-:W-:-:S04]  /*5280*/  UPRMT UR4, UR41, 0x9910, URZ ;  /* 0x0000991029047896 */ /* 0x000fc800080000ff */
[----:B------:R-:W-:Y:S01]  /*5290*/  UISETP.GT.AND UP0, UPT, UR4, 0x9, UPT ;  /* 0x000000090400788c */ /* 0x000fe2000bf04270 */
[----:B-12-4-:R-:W-:-:S06]  /*52a0*/  IADD3 R2, P1, PT, R16, UR6, RZ ;  /* 0x0000000610027c10 */ /* 0x016fcc000ff3e0ff */
[----:B0-----:R-:W-:Y:S01]  /*52b0*/  @!P0 FMNMX.FTZ R4, R4, UR5, !PT ;  /* 0x0000000504048c09 */ /* 0x001fe2000f810000 */
        /* <DEDUP_REMOVED lines=13> */
.L_x_10867:
[----:B------:R-:W0:Y:S02]  /*5390*/  F2I.S64.TRUNC R4, R4 ;  /* 0x0000000400047311 */ /* 0x000e24000020d900 */
[----:B0-----:R-:W-:-:S05]  /*53a0*/  MOV R7, R4 ;  /* 0x0000000400077202 */ /* 0x001fca0000000f00 */
[----:B------:R3:W-:Y:S01]  /*53b0*/  STG.E.U8 desc[UR36][R2.64], R7 ;  /* 0x0000000702007986 */ /* 0x0007e2000c101124 */
[----:B------:R-:W-:Y:S05]  /*53c0*/  BRA `(.L_x_10869) ;  /* 0x0000000c00287947 */ /* 0x000fea0003800000 */
.L_x_10866:
        /* <DEDUP_REMOVED lines=9> */
.L_x_10871:
[----:B------:R-:W0:Y:S02]  /*5460*/  F2I.FTZ.TRUNC.NTZ R5, R4 ;  /* 0x0000000400057305 */ /* 0x000e24000021f100 */
[----:B0-----:R2:W-:Y:S01]  /*5470*/  STG.E desc[UR36][R2.64], R5 ;  /* 0x0000000502007986 */ /* 0x0015e2000c101924 */
[----:B------:R-:W-:Y:S05]  /*5480*/  BRA `(.L_x_10869) ;  /* 0x0000000800f87947 */ /* 0x000fea0003800000 */
.L_x_10870:
[----:B------:R-:W0:Y:S02]  /*5490*/  F2I.FTZ.TRUNC.NTZ R5, R4 ;  /* 0x0000000400057305 */ /* 0x000e24000021f100 */
[----:B0-----:R0:W-:Y:S01]  /*54a0*/  STG.E.U16 desc[UR36][R2.64], R5 ;  /* 0x0000000502007986 */ /* 0x0011e2000c101524 */
[----:B------:R-:W-:Y:S05]  /*54b0*/  BRA `(.L_x_10869) ;  /* 0x0000000800ec7947 */ /* 0x000fea0003800000 */
.L_x_10865:
        /* <DEDUP_REMOVED lines=8> */
.L_x_10873:
[----:B------:R-:W-:-:S05]  /*5540*/  F2FP.F16.F32.PACK_AB R4, RZ, R4 ;  /* 0x00000004ff04723e */ /* 0x000fca00000000ff */
[----:B------:R0:W-:Y:S01]  /*5550*/  STG.E.U16 desc[UR36][R2.64], R4 ;  /* 0x0000000402007986 */ /* 0x0001e2000c101524 */
[----:B------:R-:W-:Y:S05]  /*5560*/  BRA `(.L_x_10869) ;  /* 0x0000000800c07947 */ /* 0x000fea0003800000 */
.L_x_10872:
        /* <DEDUP_REMOVED lines=9> */
.L_x_10875:
[----:B------:R-:W-:-:S04]  /*5600*/  F2FP.F16.F32.PACK_AB R5, RZ, R4 ;  /* 0x00000004ff05723e */ /* 0x000fc800000000ff */
[----:B------:R-:W-:-:S05]  /*5610*/  PRMT R5, R5, 0x5410, RZ ;  /* 0x0000541005057816 */ /* 0x000fca00000000ff */
[----:B------:R0:W-:Y:S01]  /*5620*/  STG.E desc[UR36][R2.64], R5 ;  /* 0x0000000502007986 */ /* 0x0001e2000c101924 */
[----:B------:R-:W-:Y:S05]  /*5630*/  BRA `(.L_x_10869) ;  /* 0x00000008008c7947 */ /* 0x000fea0003800000 */
.L_x_10874:
[----:B------:R-:W-:-:S06]  /*5640*/  FMUL.FTZ R4, R4, 1 ;  /* 0x3f80000004047820 */ /* 0x000fcc0000410000 */
[----:B------:R-:W0:Y:S02]  /*5650*/  F2F.F64.F32 R4, R4 ;  /* 0x0000000400047310 */ /* 0x000e240000201800 */
[----:B0-----:R0:W-:Y:S01]  /*5660*/  STG.E.64 desc[UR36][R2.64], R4 ;  /* 0x0000000402007986 */ /* 0x0011e2000c101b24 */
[----:B------:R-:W-:Y:S05]  /*5670*/  BRA `(.L_x_10869) ;  /* 0x00000008007c7947 */ /* 0x000fea0003800000 */
.L_x_10864:
        /* <DEDUP_REMOVED lines=13> */
.L_x_10879:
        /* <DEDUP_REMOVED lines=16> */
.L_x_10882:
[----:B------:R-:W-:-:S04]  /*5850*/  SHF.R.U32.HI R4, RZ, 0x18, R4 ;  /* 0x00000018ff047819 */ /* 0x000fc80000011604 */
[----:B------:R-:W-:-:S04]  /*5860*/  LOP3.LUT R4, R5, 0x80, R4, 0xf8, !PT ;  /* 0x0000008005047812 */ /* 0x000fc800078ef804 */
[----:B------:R-:W-:-:S07]  /*5870*/  PRMT R0, R4, 0x7610, R0 ;  /* 0x0000761004007816 */ /* 0x000fce0000000000 */
.L_x_10881:
[----:B------:R-:W-:Y:S05]  /*5880*/  BSYNC.RECONVERGENT B0 ;  /* 0x0000000000007941 */ /* 0x000fea0003800200 */
.L_x_10880:
[----:B------:R0:W-:Y:S01]  /*5890*/  STG.E.U8 desc[UR36][R2.64], R0 ;  /* 0x0000000002007986 */ /* 0x0001e2000c101124 */
[----:B------:R-:W-:Y:S05]  /*58a0*/  BRA `(.L_x_10869) ;  /* 0x0000000400f07947 */ /* 0x000fea0003800000 */
.L_x_10878:
        /* <DEDUP_REMOVED lines=16> */
.L_x_10885:
[----:B------:R-:W-:-:S04]  /*59b0*/  SHF.R.U32.HI R4, RZ, 0x18, R4 ;  /* 0x00000018ff047819 */ /* 0x000fc80000011604 */
[----:B------:R-:W-:-:S04]  /*59c0*/  LOP3.LUT R5, R5, 0x80, R4, 0xf8, !PT ;  /* 0x0000008005057812 */ /* 0x000fc800078ef804 */
[----:B------:R-:W-:-:S07]  /*59d0*/  PRMT R0, R5, 0x7610, R0 ;  /* 0x0000761005007816 */ /* 0x000fce0000000000 */
.L_x_10884:
[----:B------:R-:W-:Y:S05]  /*59e0*/  BSYNC.RECONVERGENT B0 ;  /* 0x0000000000007941 */ /* 0x000fea0003800200 */
.L_x_10883:
[----:B------:R0:W-:Y:S01]  /*59f0*/  STG.E.U8 desc[UR36][R2.64], R0 ;  /* 0x0000000002007986 */ /* 0x0001e2000c101124 */
[----:B------:R-:W-:Y:S05]  /*5a00*/  BRA `(.L_x_10869) ;  /* 0x0000000400987947 */ /* 0x000fea0003800000 */
.L_x_10877:
        /* <DEDUP_REMOVED lines=21> */
.L_x_10887:
[----:B------:R-:W0:Y:S02]  /*5b60*/  F2I.U64.TRUNC R4, R4 ;  /* 0x0000000400047311 */ /* 0x000e24000020d800 */
[----:B0-----:R0:W-:Y:S01]  /*5b70*/  STG.E.64 desc[UR36][R2.64], R4 ;  /* 0x0000000402007986 */ /* 0x0011e2000c101b24 */
[----:B------:R-:W-:Y:S05]  /*5b80*/  BRA `(.L_x_10869) ;  /* 0x0000000400387947 */ /* 0x000fea0003800000 */
.L_x_10886:
[----:B------:R-:W0:Y:S02]  /*5b90*/  F2I.FTZ.U32.TRUNC.NTZ R5, R4 ;  /* 0x0000000400057305 */ /* 0x000e24000021f000 */
[----:B0-----:R0:W-:Y:S01]  /*5ba0*/  STG.E desc[UR36][R2.64], R5 ;  /* 0x0000000502007986 */ /* 0x0011e2000c101924 */
[----:B------:R-:W-:Y:S05]  /*5bb0*/  BRA `(.L_x_10869) ;  /* 0x00000004002c7947 */ /* 0x000fea0003800000 */
.L_x_10876:
        /* <DEDUP_REMOVED lines=10> */
.L_x_10889:
[----:B------:R-:W-:Y:S01]  /*5c60*/  FMUL.FTZ R4, R4, 1 ;  /* 0x3f80000004047820 */ /* 0x000fe20000410000 */
[----:B------:R-:W-:-:S05]  /*5c70*/  CS2R R6, SRZ ;  /* 0x0000000000067805 */ /* 0x000fca000001ff00 */
[----:B------:R-:W0:Y:S02]  /*5c80*/  F2F.F64.F32 R4, R4 ;  /* 0x0000000400047310 */ /* 0x000e240000201800 */
[----:B0-----:R0:W-:Y:S01]  /*5c90*/  STG.E.128 desc[UR36][R2.64], R4 ;  /* 0x0000000402007986 */ /* 0x0011e2000c101d24 */
[----:B------:R-:W-:Y:S05]  /*5ca0*/  BRA `(.L_x_10869) ;  /* 0x0000000000f07947 */ /* 0x000fea0003800000 */
.L_x_10888:
[----:B------:R-:W-:-:S09]  /*5cb0*/  UISETP.NE.AND UP0, UPT, UR4, 0xf, UPT ;  /* 0x0000000f0400788c */ /* 0x000fd2000bf05270 */
[----:B------:R-:W-:Y:S05]  /*5cc0*/  BRA.U !UP0, `(.L_x_10890) ;  /* 0x0000000108e07547 */ /* 0x000fea000b800000 */
[----:B------:R-:W-:-:S09]  /*5cd0*/  UISETP.NE.AND UP0, UPT, UR4, 0x17, UPT ;  /* 0x000000170400788c */ /* 0x000fd2000bf05270 */
[----:B------:R-:W-:Y:S05]  /*5ce0*/  BRA.U !UP0, `(.L_x_10891) ;  /* 0x00000001088c7547 */ /* 0x000fea000b800000 */
[----:B------:R-:W-:-:S09]  /*5cf0*/  UISETP.NE.AND UP0, UPT, UR4, 0x18, UPT ;  /* 0x000000180400788c */ /* 0x000fd2000bf05270 */
[----:B------:R-:W-:Y:S05]  /*5d00*/  BRA.U !UP0, `(.L_x_10892) ;  /* 0x0000000108447547 */ /* 0x000fea000b800000 */
.L_x_10868:
        /* <DEDUP_REMOVED lines=16> */
.L_x_10893:
[----:B------:R-:W-:Y:S05]  /*5e10*/  BRA `(.L_x_10869) ;  /* 0x0000000000947947 */ /* 0x000fea0003800000 */
.L_x_10892:
        /* <DEDUP_REMOVED lines=12> */
.L_x_10895:
[----:B------:R-:W-:Y:S05]  /*5ee0*/  BSYNC.RECONVERGENT B0 ;  /* 0x0000000000007941 */ /* 0x000fea0003800200 */
.L_x_10894:
[----:B------:R-:W-:-:S05]  /*5ef0*/  LOP3.LUT R5, R0, 0x80, R7, 0xf8, !PT ;  /* 0x0000008000057812 */ /* 0x000fca00078ef807 */
[----:B------:R0:W-:Y:S01]  /*5f00*/  STG.E.U8 desc[UR36][R2.64], R5 ;  /* 0x0000000502007986 */ /* 0x0001e2000c101124 */
[----:B------:R-:W-:Y:S05]  /*5f10*/  BRA `(.L_x_10869) ;  /* 0x0000000000547947 */ /* 0x000fea0003800000 */
.L_x_10891:
        /* <DEDUP_REMOVED lines=11> */
.L_x_10897:
[----:B------:R-:W-:Y:S02]  /*5fd0*/  ISETP.GT.U32.AND P0, PT, R6, 0x7f800000, PT ;  /* 0x7f8000000600780c */ /* 0x000fe40003f04070 */
[----:B------:R-:W-:-:S04]  /*5fe0*/  MOV R0, 0x7f ;  /* 0x0000007f00007802 */ /* 0x000fc80000000f00 */
[----:B------:R-:W-:-:S07]  /*5ff0*/  SEL R0, R0, 0x7c, P0 ;  /* 0x0000007c00007807 */ /* 0x000fce0000000000 */
.L_x_10898:
[----:B------:R-:W-:Y:S05]  /*6000*/  BSYNC.RECONVERGENT B0 ;  /* 0x0000000000007941 */ /* 0x000fea0003800200 */
.L_x_10896:
[----:B------:R-:W-:-:S04]  /*6010*/  SHF.R.U32.HI R5, RZ, 0x18, R4 ;  /* 0x00000018ff057819 */ /* 0x000fc80000011604 */
[----:B------:R-:W-:-:S05]  /*6020*/  LOP3.LUT R5, R0, 0x80, R5, 0xf8, !PT ;  /* 0x0000008000057812 */ /* 0x000fca00078ef805 */
[----:B------:R0:W-:Y:S01]  /*6030*/  STG.E.U8 desc[UR36][R2.64], R5 ;  /* 0x0000000502007986 */ /* 0x0001e2000c101124 */
[----:B------:R-:W-:Y:S05]  /*6040*/  BRA `(.L_x_10869) ;  /* 0x0000000000087947 */ /* 0x000fea0003800000 */
.L_x_10890:
[----:B------:R-:W-:-:S05]  /*6050*/  F2FP.BF16.F32.PACK_AB R4, RZ, R4 ;  /* 0x00000004ff04723e */ /* 0x000fca00000010ff */
[----:B------:R0:W-:Y:S02]  /*6060*/  STG.E.U16 desc[UR36][R2.64], R4 ;  /* 0x0000000402007986 */ /* 0x0001e4000c101524 */
.L_x_10869:
[----:B------:R-:W-:-:S07]  /*6070*/  VIADD R17, R17, 0x80 ;  /* 0x0000008011117836 */ /* 0x000fce0000000000 */
.L_x_10834:
[----:B------:R-:W-:Y:S05]  /*6080*/  BSYNC.RECONVERGENT B7 ;  /* 0x0000000000077941 */ /* 0x000fea0003800200 */
.L_x_10833:
        /* <DEDUP_REMOVED lines=307> */
.L_x_10901:
        /* <DEDUP_REMOVED lines=18> */
.L_x_10906:
[----:B------:R-:W2:Y:S02]  /*74e0*/  LDG.E.U8 R2, desc[UR36][R2.64] ;  /* 0x0000002402027981 */ /* 0x000ea4000c1e1100 */
[----:B--2---:R-:W-:Y:S01]  /*74f0*/  I2FP.F32.U32 R4, R2 ;  /* 0x0000000200047245 */ /* 0x004fe20000201000 */
[----:B------:R-:W-:Y:S06]  /*7500*/  BRA `(.L_x_10908) ;  /* 0x0000000c00447947 */ /* 0x000fec0003800000 */
.L_x_10905:
        /* <DEDUP_REMOVED lines=9> */
.L_x_10910:
[----:B------:R-:W2:Y:S02]  /*75a0*/  LDG.E R2, desc[UR36][R2.64] ;  /* 0x0000002402027981 */ /* 0x000ea4000c1e1900 */
[----:B--2---:R-:W-:Y:S01]  /*75b0*/  I2FP.F32.S32 R4, R2 ;  /* 0x0000000200047245 */ /* 0x004fe20000201400 */
[----:B------:R-:W-:Y:S06]  /*75c0*/  BRA `(.L_x_10908) ;  /* 0x0000000c00147947 */ /* 0x000fec0003800000 */
.L_x_10909:
[----:B------:R-:W2:Y:S02]  /*75d0*/  LDG.E.U16 R2, desc[UR36][R2.64] ;  /* 0x0000002402027981 */ /* 0x000ea4000c1e1500 */
[----:B--2---:R2:W3:Y:S01]  /*75e0*/  I2F.S16 R4, R2 ;  /* 0x0000000200047306 */ /* 0x0044e20000101400 */
[----:B------:R-:W-:Y:S05]  /*75f0*/  BRA `(.L_x_10908) ;  /* 0x0000000c00087947 */ /* 0x000fea0003800000 */
.L_x_10904:
        /* <DEDUP_REMOVED lines=8> */
.L_x_10912:
[----:B------:R-:W2:Y:S02]  /*7680*/  LDG.E.U16 R2, desc[UR36][R2.64] ;  /* 0x0000002402027981 */ /* 0x000ea4000c1e1500 */
[----:B--2---:R-:W-:Y:S01]  /*7690*/  HADD2.F32 R4, -RZ, R2.H0_H0 ;  /* 0x20000002ff047230 */ /* 0x004fe20000004100 */
[----:B------:R-:W-:Y:S06]  /*76a0*/  BRA `(.L_x_10908) ;  /* 0x0000000800dc7947 */ /* 0x000fec0003800000 */
.L_x_10911:
        /* <DEDUP_REMOVED lines=8> */
.L_x_10914:
[----:B------:R-:W2:Y:S02]  /*7730*/  LDG.E.U16 R2, desc[UR36][R2.64] ;  /* 0x0000002402027981 */ /* 0x000ea4000c1e1500 */
[----:B--2---:R-:W-:Y:S01]  /*7740*/  HADD2.F32 R4, -RZ, R2.H0_H0 ;  /* 0x20000002ff047230 */ /* 0x004fe20000004100 */
[----:B------:R-:W-:Y:S06]  /*7750*/  BRA `(.L_x_10908) ;  /* 0x0000000800b07947 */ /* 0x000fec0003800000 */
.L_x_10913:
        /* <DEDUP_REMOVED lines=11> */
.L_x_10903:
        /* <DEDUP_REMOVED lines=12> */
.L_x_10917:
        /* <DEDUP_REMOVED lines=11> */
.L_x_10916:
        /* <DEDUP_REMOVED lines=25> */
.L_x_10919:
        /* <DEDUP_REMOVED lines=12> */
.L_x_10918:
[----:B------:R-:W2:Y:S02]  /*7bd0*/  LDG.E.U16 R2, desc[UR36][R2.64] ;  /* 0x0000002402027981 */ /* 0x000ea4000c1e1500 */
[----:B--2---:R-:W-:Y:S01]  /*7be0*/  IMAD.U32 R4, R2, 0x10000, RZ ;  /* 0x0001000002047824 */ /* 0x004fe200078e00ff */
[----:B------:R-:W-:Y:S06]  /*7bf0*/  BRA `(.L_x_10908) ;  /* 0x0000000400887947 */ /* 0x000fec0003800000 */
.L_x_10915:
        /* <DEDUP_REMOVED lines=11> */
.L_x_10922:
        /* <DEDUP_REMOVED lines=20> */
.L_x_10924:
[----:B------:R-:W-:Y:S05]  /*7df0*/  BSYNC.RECONVERGENT B0 ;  /* 0x0000000000007941 */ /* 0x000fea0003800200 */
.L_x_10923:
[----:B------:R-:W-:Y:S02]  /*7e00*/  SHF.L.U32 R0, R0, 0x14, RZ ;  /* 0x0000001400007819 */ /* 0x000fe400000006ff */
[----:B------:R-:W-:-:S04]  /*7e10*/  LEA R2, R2, 0x3b800000, 0x17 ;  /* 0x3b80000002027811 */ /* 0x000fc800078eb8ff */
[----:B------:R-:W-:Y:S01]  /*7e20*/  LOP3.LUT R4, R2, R0, R7, 0xfe, !PT ;  /* 0x0000000002047212 */ /* 0x000fe200078efe07 */
[----:B------:R-:W-:Y:S06]  /*7e30*/  BRA `(.L_x_10908) ;  /* 0x0000000000f87947 */ /* 0x000fec0003800000 */
.L_x_10921:
        /* <DEDUP_REMOVED lines=20> */
.L_x_10926:
[----:B------:R-:W-:Y:S05]  /*7f80*/  BSYNC.RECONVERGENT B0 ;  /* 0x0000000000007941 */ /* 0x000fea0003800200 */
.L_x_10925:
[----:B------:R-:W-:Y:S01]  /*7f90*/  IMAD.SHL.U32 R0, R0, 0x200000, RZ ;  /* 0x0020000000007824 */ /* 0x000fe200078e00ff */
[----:B------:R-:W-:-:S04]  /*7fa0*/  LEA R2, R2, 0x37800000, 0x17 ;  /* 0x3780000002027811 */ /* 0x000fc800078eb8ff */
[----:B------:R-:W-:Y:S01]  /*7fb0*/  LOP3.LUT R4, R2, R0, R7, 0xfe, !PT ;  /* 0x0000000002047212 */ /* 0x000fe200078efe07 */
[----:B------:R-:W-:Y:S06]  /*7fc0*/  BRA `(.L_x_10908) ;  /* 0x0000000000947947 */ /* 0x000fec0003800000 */
.L_x_10920:
        /* <DEDUP_REMOVED lines=14> */
.L_x_10907:
        /* <DEDUP_REMOVED lines=16> */
.L_x_10929:
[----:B------:R-:W-:Y:S01]  /*81b0*/  MOV R4, RZ ;  /* 0x000000ff00047202 */ /* 0x000fe20000000f00 */
[----:B------:R-:W-:Y:S06]  /*81c0*/  BRA `(.L_x_10908) ;  /* 0x0000000000147947 */ /* 0x000fec0003800000 */
.L_x_10928:
[----:B------:R-:W2:Y:S02]  /*81d0*/  LDG.E.64 R2, desc[UR36][R2.64] ;  /* 0x0000002402027981 */ /* 0x000ea4000c1e1b00 */
[----:B--2---:R0:W1:Y:S02]  /*81e0*/  I2F.U64 R4, R2 ;  /* 0x0000000200047312 */ /* 0x0040640000301000 */
[----:B01----:R-:W-:Y:S05]  /*81f0*/  BRA `(.L_x_10908) ;  /* 0x0000000000087947 */ /* 0x003fea0003800000 */
.L_x_10927:
[----:B------:R-:W2:Y:S02]  /*8200*/  LDG.E R2, desc[UR36][R2.64] ;  /* 0x0000002402027981 */ /* 0x000ea4000c1e1900 */
[----:B--2---:R-:W-:-:S07]  /*8210*/  I2FP.F32.U32 R4, R2 ;  /* 0x0000000200047245 */ /* 0x004fce0000201000 */
.L_x_10908:
[----:B------:R-:W-:Y:S05]  /*8220*/  BSYNC.RECONVERGENT B6 ;  /* 0x0000000000067941 */ /* 0x000fea0003800200 */
.L_x_10902:
[----:B------:R-:W0:Y:S01]  /*8230*/  LDCU.64 UR6, c[0x0][0x580] ;  /* 0x0000b000ff0677ac */ /* 0x000e220008000a00 */
[----:B-1-3-5:R-:W-:Y:S01]  /*8240*/  FSETP.NAN.FTZ.AND P0, PT, |R4|, |R4|, PT ;  /* 0x400000040400720b */ /* 0x02afe20003f18200 */
[----:B------:R-:W1:Y:S01]  /*8250*/  LDCU UR5, c[0x0][0x590] ;  /* 0x0000b200ff0577ac */ /* 0x000e620008000800 */
[----:B------:R-:W-:-:S04]  /*8260*/  UPRMT UR4, UR41, 0x9910, URZ ;  /* 0x0000991029047896 */ /* 0x000fc800080000ff */
[----:B------:R-:W-:Y:S01]  /*8270*/  UISETP.GT.AND UP0, UPT, UR4, 0x9, UPT ;  /* 0x000000090400788c */ /* 0x000fe2000bf04270 */
[----:B0-2-4-:R-:W-:-:S06]  /*8280*/  IADD3 R2, P1, PT, R16, UR6, RZ ;  /* 0x0000000610027c10 */ /* 0x015fcc000ff3e0ff */
[----:B-1----:R-:W-:Y:S01]  /*8290*/  @!P0 FMNMX.FTZ R4, R4, UR5, !PT ;  /* 0x0000000504048c09 */ /* 0x002fe2000f810000 */
        /* <DEDUP_REMOVED lines=13> */
.L_x_10933:
[----:B------:R-:W0:Y:S02]  /*8370*/  F2I.S64.TRUNC R4, R4 ;  /* 0x0000000400047311 */ /* 0x000e24000020d900 */
[----:B0-----:R-:W-:-:S05]  /*8380*/  IMAD.MOV.U32 R7, RZ, RZ, R4 ;  /* 0x000000ffff077224 */ /* 0x001fca00078e0004 */
[----:B------:R0:W-:Y:S01]  /*8390*/  STG.E.U8 desc[UR36][R2.64], R7 ;  /* 0x0000000702007986 */ /* 0x0001e2000c101124 */
[----:B------:R-:W-:Y:S05]  /*83a0*/  BRA `(.L_x_10935) ;  /* 0x0000000c00287947 */ /* 0x000fea0003800000 */
.L_x_10932:
        /* <DEDUP_REMOVED lines=9> */
.L_x_10937:
[----:B------:R-:W0:Y:S02]  /*8440*/  F2I.FTZ.TRUNC.NTZ R5, R4 ;  /* 0x0000000400057305 */ /* 0x000e24000021f100 */
[----:B0-----:R0:W-:Y:S01]  /*8450*/  STG.E desc[UR36][R2.64], R5 ;  /* 0x0000000502007986 */ /* 0x0011e2000c101924 */
[----:B------:R-:W-:Y:S05]  /*8460*/  BRA `(.L_x_10935) ;  /* 0x0000000800f87947 */ /* 0x000fea0003800000 */
.L_x_10936:
[----:B------:R-:W0:Y:S02]  /*8470*/  F2I.FTZ.TRUNC.NTZ R5, R4 ;  /* 0x0000000400057305 */ /* 0x000e24000021f100 */
[----:B0-----:R0:W-:Y:S01]  /*8480*/  STG.E.U16 desc[UR36][R2.64], R5 ;  /* 0x0000000502007986 */ /* 0x0011e2000c101524 */
[----:B------:R-:W-:Y:S05]  /*8490*/  BRA `(.L_x_10935) ;  /* 0x0000000800ec7947 */ /* 0x000fea0003800000 */
.L_x_10931:
        /* <DEDUP_REMOVED lines=8> */
.L_x_10939:
[----:B------:R-:W-:-:S05]  /*8520*/  F2FP.F16.F32.PACK_AB R4, RZ, R4 ;  /* 0x00000004ff04723e */ /* 0x000fca00000000ff */
[----:B------:R0:W-:Y:S01]  /*8530*/  STG.E.U16 desc[UR36][R2.64], R4 ;  /* 0x0000000402007986 */ /* 0x0001e2000c101524 */
[----:B------:R-:W-:Y:S05]  /*8540*/  BRA `(.L_x_10935) ;  /* 0x0000000800c07947 */ /* 0x000fea0003800000 */
.L_x_10938:
        /* <DEDUP_REMOVED lines=9> */
.L_x_10941:
[----:B------:R-:W-:-:S04]  /*85e0*/  F2FP.F16.F32.PACK_AB R5, RZ, R4 ;  /* 0x00000004ff05723e */ /* 0x000fc800000000ff */
[----:B------:R-:W-:-:S05]  /*85f0*/  PRMT R5, R5, 0x5410, RZ ;  /* 0x0000541005057816 */ /* 0x000fca00000000ff */
[----:B------:R0:W-:Y:S01]  /*8600*/  STG.E desc[UR36][R2.64], R5 ;  /* 0x0000000502007986 */ /* 0x0001e2000c101924 */
[----:B------:R-:W-:Y:S05]  /*8610*/  BRA `(.L_x_10935) ;  /* 0x00000008008c7947 */ /* 0x000fea0003800000 */
.L_x_10940:
[----:B------:R-:W-:-:S06]  /*8620*/  FMUL.FTZ R4, R4, 1 ;  /* 0x3f80000004047820 */ /* 0x000fcc0000410000 */
[----:B------:R-:W0:Y:S02]  /*8630*/  F2F.F64.F32 R4, R4 ;  /* 0x0000000400047310 */ /* 0x000e240000201800 */
[----:B0-----:R0:W-:Y:S01]  /*8640*/  STG.E.64 desc[UR36][R2.64], R4 ;  /* 0x0000000402007986 */ /* 0x0011e2000c101b24 */
[----:B------:R-:W-:Y:S05]  /*8650*/  BRA `(.L_x_10935) ;  /* 0x00000008007c7947 */ /* 0x000fea0003800000 */
.L_x_10930:
        /* <DEDUP_REMOVED lines=13> */
.L_x_10945:
        /* <DEDUP_REMOVED lines=16> */
.L_x_10948:
[----:B------:R-:W-:-:S04]  /*8830*/  SHF.R.U32.HI R4, RZ, 0x18, R4 ;  /* 0x00000018ff047819 */ /* 0x000fc80000011604 */
[----:B------:R-:W-:-:S04]  /*8840*/  LOP3.LUT R4, R5, 0x80, R4, 0xf8, !PT ;  /* 0x0000008005047812 */ /* 0x000fc800078ef804 */
[----:B------:R-:W-:-:S07]  /*8850*/  PRMT R0, R4, 0x7610, R0 ;  /* 0x0000761004007816 */ /* 0x000fce0000000000 */
.L_x_10947:
[----:B------:R-:W-:Y:S05]  /*8860*/  BSYNC.RECONVERGENT B0 ;  /* 0x0000000000007941 */ /* 0x000fea0003800200 */
.L_x_10946:
[----:B------:R0:W-:Y:S01]  /*8870*/  STG.E.U8 desc[UR36][R2.64], R0 ;  /* 0x0000000002007986 */ /* 0x0001e2000c101124 */
[----:B------:R-:W-:Y:S05]  /*8880*/  BRA `(.L_x_10935) ;  /* 0x0000000400f07947 */ /* 0x000fea0003800000 */
.L_x_10944:
        /* <DEDUP_REMOVED lines=16> */
.L_x_10951:
[----:B------:R-:W-:-:S04]  /*8990*/  SHF.R.U32.HI R4, RZ, 0x18, R4 ;  /* 0x00000018ff047819 */ /* 0x000fc80000011604 */
[----:B------:R-:W-:-:S04]  /*89a0*/  LOP3.LUT R5, R5, 0x80, R4, 0xf8, !PT ;  /* 0x0000008005057812 */ /* 0x000fc800078ef804 */
[----:B------:R-:W-:-:S07]  /*89b0*/  PRMT R0, R5, 0x7610, R0 ;  /* 0x0000761005007816 */ /* 0x000fce0000000000 */
.L_x_10950:
[----:B------:R-:W-:Y:S05]  /*89c0*/  BSYNC.RECONVERGENT B0 ;  /* 0x0000000000007941 */ /* 0x000fea0003800200 */
.L_x_10949:
[----:B------:R0:W-:Y:S01]  /*89d0*/  STG.E.U8 desc[UR36][R2.64], R0 ;  /* 0x0000000002007986 */ /* 0x0001e2000c101124 */
[----:B------:R-:W-:Y:S05]  /*89e0*/  BRA `(.L_x_10935) ;  /* 0x0000000400987947 */ /* 0x000fea0003800000 */
.L_x_10943:
        /* <DEDUP_REMOVED lines=21> */
.L_x_10953:
[----:B------:R-:W0:Y:S02]  /*8b40*/  F2I.U64.TRUNC R4, R4 ;  /* 0x0000000400047311 */ /* 0x000e24000020d800 */
[----:B0-----:R0:W-:Y:S01]  /*8b50*/  STG.E.64 desc[UR36][R2.64], R4 ;  /* 0x0000000402007986 */ /* 0x0011e2000c101b24 */
[----:B------:R-:W-:Y:S05]  /*8b60*/  BRA `(.L_x_10935) ;  /* 0x0000000400387947 */ /* 0x000fea0003800000 */
.L_x_10952:
[----:B------:R-:W0:Y:S02]  /*8b70*/  F2I.FTZ.U32.TRUNC.NTZ R5, R4 ;  /* 0x0000000400057305 */ /* 0x000e24000021f000 */
[----:B0-----:R0:W-:Y:S01]  /*8b80*/  STG.E desc[UR36][R2.64], R5 ;  /* 0x0000000502007986 */ /* 0x0011e2000c101924 */
[----:B------:R-:W-:Y:S05]  /*8b90*/  BRA `(.L_x_10935) ;  /* 0x00000004002c7947 */ /* 0x000fea0003800000 */
.L_x_10942:
        /* <DEDUP_REMOVED lines=10> */
.L_x_10955:
[----:B------:R-:W-:Y:S01]  /*8c40*/  FMUL.FTZ R4, R4, 1 ;  /* 0x3f80000004047820 */ /* 0x000fe20000410000 */
[----:B------:R-:W-:-:S05]  /*8c50*/  CS2R R6, SRZ ;  /* 0x0000000000067805 */ /* 0x000fca000001ff00 */
[----:B------:R-:W0:Y:S02]  /*8c60*/  F2F.F64.F32 R4, R4 ;  /* 0x0000000400047310 */ /* 0x000e240000201800 */
[----:B0-----:R4:W-:Y:S01]  /*8c70*/  STG.E.128 desc[UR36][R2.64], R4 ;  /* 0x0000000402007986 */ /* 0x0019e2000c101d24 */
[----:B------:R-:W-:Y:S05]  /*8c80*/  BRA `(.L_x_10935) ;  /* 0x0000000000f07947 */ /* 0x000fea0003800000 */
.L_x_10954:
[----:B------:R-:W-:-:S09]  /*8c90*/  UISETP.NE.AND UP0, UPT, UR4, 0xf, UPT ;  /* 0x0000000f0400788c */ /* 0x000fd2000bf05270 */
[----:B------:R-:W-:Y:S05]  /*8ca0*/  BRA.U !UP0, `(.L_x_10956) ;  /* 0x0000000108e07547 */ /* 0x000fea000b800000 */
[----:B------:R-:W-:-:S09]  /*8cb0*/  UISETP.NE.AND UP0, UPT, UR4, 0x17, UPT ;  /* 0x000000170400788c */ /* 0x000fd2000bf05270 */
[----:B------:R-:W-:Y:S05]  /*8cc0*/  BRA.U !UP0, `(.L_x_10957) ;  /* 0x00000001088c7547 */ /* 0x000fea000b800000 */
[----:B------:R-:W-:-:S09]  /*8cd0*/  UISETP.NE.AND UP0, UPT, UR4, 0x18, UPT ;  /* 0x000000180400788c */ /* 0x000fd2000bf05270 */
[----:B------:R-:W-:Y:S05]  /*8ce0*/  BRA.U !UP0, `(.L_x_10958) ;  /* 0x0000000108447547 */ /* 0x000fea000b800000 */
.L_x_10934:
        /* <DEDUP_REMOVED lines=16> */
.L_x_10959:
[----:B------:R-:W-:Y:S05]  /*8df0*/  BRA `(.L_x_10935) ;  /* 0x0000000000947947 */ /* 0x000fea0003800000 */
.L_x_10958:
        /* <DEDUP_REMOVED lines=12> */
.L_x_10961:
[----:B------:R-:W-:Y:S05]  /*8ec0*/  BSYNC.RECONVERGENT B0 ;  /* 0x0000000000007941 */ /* 0x000fea0003800200 */
.L_x_10960:
[----:B------:R-:W-:-:S05]  /*8ed0*/  LOP3.LUT R5, R0, 0x80, R7, 0xf8, !PT ;  /* 0x0000008000057812 */ /* 0x000fca00078ef807 */
[----:B------:R2:W-:Y:S01]  /*8ee0*/  STG.E.U8 desc[UR36][R2.64], R5 ;  /* 0x0000000502007986 */ /* 0x0005e2000c101124 */
[----:B------:R-:W-:Y:S05]  /*8ef0*/  BRA `(.L_x_10935) ;  /* 0x0000000000547947 */ /* 0x000fea0003800000 */
.L_x_10957:
        /* <DEDUP_REMOVED lines=11> */
.L_x_10963:
[----:B------:R-:W-:Y:S01]  /*8fb0*/  IMAD.MOV.U32 R0, RZ, RZ, 0x7f ;  /* 0x0000007fff007424 */ /* 0x000fe200078e00ff */
[----:B------:R-:W-:-:S04]  /*8fc0*/  ISETP.GT.U32.AND P0, PT, R6, 0x7f800000, PT ;  /* 0x7f8000000600780c */ /* 0x000fc80003f04070 */
[----:B------:R-:W-:-:S09]  /*8fd0*/  SEL R0, R0, 0x7c, P0 ;  /* 0x0000007c00007807 */ /* 0x000fd20000000000 */
.L_x_10964:
[----:B------:R-:W-:Y:S05]  /*8fe0*/  BSYNC.RECONVERGENT B0 ;  /* 0x0000000000007941 */ /* 0x000fea0003800200 */
.L_x_10962:
[----:B------:R-:W-:-:S04]  /*8ff0*/  SHF.R.U32.HI R5, RZ, 0x18, R4 ;  /* 0x00000018ff057819 */ /* 0x000fc80000011604 */
[----:B------:R-:W-:-:S05]  /*9000*/  LOP3.LUT R5, R0, 0x80, R5, 0xf8, !PT ;  /* 0x0000008000057812 */ /* 0x000fca00078ef805 */
[----:B------:R1:W-:Y:S01]  /*9010*/  STG.E.U8 desc[UR36][R2.64], R5 ;  /* 0x0000000502007986 */ /* 0x0003e2000c101124 */
[----:B------:R-:W-:Y:S05]  /*9020*/  BRA `(.L_x_10935) ;  /* 0x0000000000087947 */ /* 0x000fea0003800000 */
.L_x_10956:
[----:B------:R-:W-:-:S05]  /*9030*/  F2FP.BF16.F32.PACK_AB R4, RZ, R4 ;  /* 0x00000004ff04723e */ /* 0x000fca00000010ff */
[----:B------:R0:W-:Y:S02]  /*9040*/  STG.E.U16 desc[UR36][R2.64], R4 ;  /* 0x0000000402007986 */ /* 0x0001e4000c101524 */
.L_x_10935:
[----:B------:R-:W-:-:S07]  /*9050*/  IADD3 R17, PT, PT, R17, 0x80, RZ ;  /* 0x0000008011117810 */ /* 0x000fce0007ffe0ff */
.L_x_10900:
[----:B------:R-:W-:Y:S05]  /*9060*/  BSYNC.RECONVERGENT B7 ;  /* 0x0000000000077941 */ /* 0x000fea0003800200 */
.L_x_10899:
        /* <DEDUP_REMOVED lines=306> */
.L_x_10965:
        /* <DEDUP_REMOVED lines=20> */
.L_x_10970:
[----:B------:R-:W2:Y:S02]  /*a4d0*/  LDG.E.U8 R0, desc[UR36][R2.64] ;  /* 0x0000002402007981 */ /* 0x000ea4000c1e1100 */
[----:B--2---:R-:W-:Y:S01]  /*a4e0*/  I2FP.F32.U32 R0, R0 ;  /* 0x0000000000007245 */ /* 0x004fe20000201000 */
[----:B------:R-:W-:Y:S06]  /*a4f0*/  BRA `(.L_x_10972) ;  /* 0x0000000c00447947 */ /* 0x000fec0003800000 */
.L_x_10969:
        /* <DEDUP_REMOVED lines=9> */
.L_x_10974:
[----:B------:R-:W2:Y:S02]  /*a590*/  LDG.E R0, desc[UR36][R2.64] ;  /* 0x0000002402007981 */ /* 0x000ea4000c1e1900 */
[----:B--2---:R-:W-:Y:S01]  /*a5a0*/  I2FP.F32.S32 R0, R0 ;  /* 0x0000000000007245 */ /* 0x004fe20000201400 */
[----:B------:R-:W-:Y:S06]  /*a5b0*/  BRA `(.L_x_10972) ;  /* 0x0000000c00147947 */ /* 0x000fec0003800000 */
.L_x_10973:
[----:B------:R-:W2:Y:S02]  /*a5c0*/  LDG.E.U16 R0, desc[UR36][R2.64] ;  /* 0x0000002402007981 */ /* 0x000ea4000c1e1500 */
[----:B--2---:R-:W4:Y:S01]  /*a5d0*/  I2F.S16 R0, R0 ;  /* 0x0000000000007306 */ /* 0x004f220000101400 */
[----:B------:R-:W-:Y:S05]  /*a5e0*/  BRA `(.L_x_10972) ;  /* 0x0000000c00087947 */ /* 0x000fea0003800000 */
.L_x_10968:
        /* <DEDUP_REMOVED lines=8> */
.L_x_10976:
[----:B------:R-:W2:Y:S02]  /*a670*/  LDG.E.U16 R0, desc[UR36][R2.64] ;  /* 0x0000002402007981 */ /* 0x000ea4000c1e1500 */
[----:B--2---:R-:W-:Y:S01]  /*a680*/  HADD2.F32 R0, -RZ, R0.H0_H0 ;  /* 0x20000000ff007230 */ /* 0x004fe20000004100 */
[----:B------:R-:W-:Y:S06]  /*a690*/  BRA `(.L_x_10972) ;  /* 0x0000000800dc7947 */ /* 0x000fec0003800000 */
.L_x_10975:
        /* <DEDUP_REMOVED lines=8> */
.L_x_10978:
[----:B------:R-:W2:Y:S02]  /*a720*/  LDG.E.U16 R0, desc[UR36][R2.64] ;  /* 0x0000002402007981 */ /* 0x000ea4000c1e1500 */
[----:B--2---:R-:W-:Y:S01]  /*a730*/  HADD2.F32 R0, -RZ, R0.H0_H0 ;  /* 0x20000000ff007230 */ /* 0x004fe20000004100 */
[----:B------:R-:W-:Y:S06]  /*a740*/  BRA `(.L_x_10972) ;  /* 0x0000000800b07947 */ /* 0x000fec0003800000 */
.L_x_10977:
        /* <DEDUP_REMOVED lines=11> */
.L_x_10967:
        /* <DEDUP_REMOVED lines=12> */
.L_x_10981:
        /* <DEDUP_REMOVED lines=11> */
.L_x_10980:
        /* <DEDUP_REMOVED lines=25> */
.L_x_10983:
        /* <DEDUP_REMOVED lines=12> */
.L_x_10982:
[----:B------:R-:W2:Y:S02]  /*abc0*/  LDG.E.U16 R0, desc[UR36][R2.64] ;  /* 0x0000002402007981 */ /* 0x000ea4000c1e1500 */
[----:B--2---:R-:W-:Y:S01]  /*abd0*/  IMAD.U32 R0, R0, 0x10000, RZ ;  /* 0x0001000000007824 */ /* 0x004fe200078e00ff */
[----:B------:R-:W-:Y:S06]  /*abe0*/  BRA `(.L_x_10972) ;  /* 0x0000000400887947 */ /* 0x000fec0003800000 */
.L_x_10979:
        /* <DEDUP_REMOVED lines=11> */
.L_x_10986:
        /* <DEDUP_REMOVED lines=20> */
.L_x_10988:
[----:B------:R-:W-:Y:S05]  /*ade0*/  BSYNC.RECONVERGENT B0 ;  /* 0x0000000000007941 */ /* 0x000fea0003800200 */
.L_x_10987:
[----:B------:R-:W-:Y:S02]  /*adf0*/  SHF.L.U32 R0, R0, 0x14, RZ ;  /* 0x0000001400007819 */ /* 0x000fe400000006ff */
[----:B------:R-:W-:-:S04]  /*ae00*/  LEA R2, R2, 0x3b800000, 0x17 ;  /* 0x3b80000002027811 */ /* 0x000fc800078eb8ff */
[----:B------:R-:W-:Y:S01]  /*ae10*/  LOP3.LUT R0, R2, R0, R7, 0xfe, !PT ;  /* 0x0000000002007212 */ /* 0x000fe200078efe07 */
[----:B------:R-:W-:Y:S06]  /*ae20*/  BRA `(.L_x_10972) ;  /* 0x0000000000f87947 */ /* 0x000fec0003800000 */
.L_x_10985:
        /* <DEDUP_REMOVED lines=20> */
.L_x_10990:
[----:B------:R-:W-:Y:S05]  /*af70*/  BSYNC.RECONVERGENT B0 ;  /* 0x0000000000007941 */ /* 0x000fea0003800200 */
.L_x_10989:
[----:B------:R-:W-:Y:S01]  /*af80*/  IMAD.SHL.U32 R0, R0, 0x200000, RZ ;  /* 0x0020000000007824 */ /* 0x000fe200078e00ff */
[----:B------:R-:W-:-:S04]  /*af90*/  LEA R2, R2, 0x37800000, 0x17 ;  /* 0x3780000002027811 */ /* 0x000fc800078eb8ff */
[----:B------:R-:W-:Y:S01]  /*afa0*/  LOP3.LUT R0, R2, R0, R7, 0xfe, !PT ;  /* 0x0000000002007212 */ /* 0x000fe200078efe07 */
[----:B------:R-:W-:Y:S06]  /*afb0*/  BRA `(.L_x_10972) ;  /* 0x0000000000947947 */ /* 0x000fec0003800000 */
.L_x_10984:
        /* <DEDUP_REMOVED lines=14> */
.L_x_10971:
        /* <DEDUP_REMOVED lines=16> */
.L_x_10993:
[----:B------:R-:W-:Y:S01]  /*b1a0*/  MOV R0, RZ ;  /* 0x000000ff00007202 */ /* 0x000fe20000000f00 */
[----:B------:R-:W-:Y:S06]  /*b1b0*/  BRA `(.L_x_10972) ;  /* 0x0000000000147947 */ /* 0x000fec0003800000 */
.L_x_10992:
[----:B------:R-:W2:Y:S02]  /*b1c0*/  LDG.E.64 R2, desc[UR36][R2.64] ;  /* 0x0000002402027981 */ /* 0x000ea4000c1e1b00 */
[----:B--2---:R0:W1:Y:S02]  /*b1d0*/  I2F.U64 R0, R2 ;  /* 0x0000000200007312 */ /* 0x0040640000301000 */
[----:B01----:R-:W-:Y:S05]  /*b1e0*/  BRA `(.L_x_10972) ;  /* 0x0000000000087947 */ /* 0x003fea0003800000 */
.L_x_10991:
[----:B------:R-:W2:Y:S02]  /*b1f0*/  LDG.E R0, desc[UR36][R2.64] ;  /* 0x0000002402007981 */ /* 0x000ea4000c1e1900 */
[----:B--2---:R-:W-:-:S07]  /*b200*/  I2FP.F32.U32 R0, R0 ;  /* 0x0000000000007245 */ /* 0x004fce0000201000 */
.L_x_10972:
[----:B------:R-:W-:Y:S05]  /*b210*/  BSYNC.RECONVERGENT B6 ;  /* 0x0000000000067941 */ /* 0x000fea0003800200 */
.L_x_10966:
[----:B------:R-:W0:Y:S02]  /*b220*/  LDCU UR5, c[0x0][0x590] ;  /* 0x0000b200ff0577ac */ /* 0x000e240008000800 */
[----:B012345:R-:W-:Y:S01]  /*b230*/  IMAD.MOV.U32 R2, RZ, RZ, R0 ;  /* 0x000000ffff027224 */ /* 0x03ffe200078e0000 */
[----:B------:R-:W-:-:S04]  /*b240*/  UPRMT UR4, UR41, 0x9910, URZ ;  /* 0x0000991029047896 */ /* 0x000fc800080000ff */
[----:B------:R-:W-:Y:S01]  /*b250*/  FSETP.NAN.FTZ.AND P0, PT, |R2|, |R2|, PT ;  /* 0x400000020200720b */ /* 0x000fe20003f18200 */
[----:B------:R-:W-:-:S12]  /*b260*/  UISETP.GT.AND UP0, UPT, UR4, 0x9, UPT ;  /* 0x000000090400788c */ /* 0x000fd8000bf04270 */
[----:B------:R-:W-:Y:S01]  /*b270*/  @!P0 FMNMX.FTZ R2, R2, UR5, !PT ;  /* 0x0000000502028c09 */ /* 0x000fe2000f810000 */
        /* <DEDUP_REMOVED lines=12> */
.L_x_10997:
[----:B------:R-:W0:Y:S02]  /*b340*/  F2I.S64.TRUNC R2, R2 ;  /* 0x0000000200027311 */ /* 0x000e24000020d900 */
[----:B0-----:R-:W-:-:S05]  /*b350*/  MOV R5, R2 ;  /* 0x0000000200057202 */ /* 0x001fca0000000f00 */
[----:B------:R-:W-:Y:S01]  /*b360*/  STG.E.U8 desc[UR36][R16.64], R5 ;  /* 0x0000000510007986 */ /* 0x000fe2000c101124 */
[----:B------:R-:W-:Y:S05]  /*b370*/  EXIT ;  /* 0x000000000000794d */ /* 0x000fea0003800000 */
.L_x_10996:
        /* <DEDUP_REMOVED lines=9> */
.L_x_11000:
[----:B------:R-:W0:Y:S02]  /*b410*/  F2I.FTZ.TRUNC.NTZ R3, R2 ;  /* 0x0000000200037305 */ /* 0x000e24000021f100 */
[----:B0-----:R-:W-:Y:S01]  /*b420*/  STG.E desc[UR36][R16.64], R3 ;  /* 0x0000000310007986 */ /* 0x001fe2000c101924 */
[----:B------:R-:W-:Y:S05]  /*b430*/  EXIT ;  /* 0x000000000000794d */ /* 0x000fea0003800000 */
.L_x_10999:
[----:B------:R-:W0:Y:S02]  /*b440*/  F2I.FTZ.TRUNC.NTZ R3, R2 ;  /* 0x0000000200037305 */ /* 0x000e24000021f100 */
[----:B0-----:R-:W-:Y:S01]  /*b450*/  STG.E.U16 desc[UR36][R16.64], R3 ;  /* 0x0000000310007986 */ /* 0x001fe2000c101524 */
[----:B------:R-:W-:Y:S05]  /*b460*/  EXIT ;  /* 0x000000000000794d */ /* 0x000fea0003800000 */
.L_x_10995:
        /* <DEDUP_REMOVED lines=8> */
.L_x_11002:
[----:B------:R-:W-:-:S05]  /*b4f0*/  F2FP.F16.F32.PACK_AB R2, RZ, R2 ;  /* 0x00000002ff02723e */ /* 0x000fca00000000ff */
[----:B------:R-:W-:Y:S01]  /*b500*/  STG.E.U16 desc[UR36][R16.64], R2 ;  /* 0x0000000210007986 */ /* 0x000fe2000c101524 */
[----:B------:R-:W-:Y:S05]  /*b510*/  EXIT ;  /* 0x000000000000794d */ /* 0x000fea0003800000 */
.L_x_11001:
        /* <DEDUP_REMOVED lines=9> */
.L_x_11004:
[----:B------:R-:W-:-:S04]  /*b5b0*/  F2FP.F16.F32.PACK_AB R3, RZ, R2 ;  /* 0x00000002ff03723e */ /* 0x000fc800000000ff */
[----:B------:R-:W-:-:S05]  /*b5c0*/  PRMT R3, R3, 0x5410, RZ ;  /* 0x0000541003037816 */ /* 0x000fca00000000ff */
[----:B------:R-:W-:Y:S01]  /*b5d0*/  STG.E desc[UR36][R16.64], R3 ;  /* 0x0000000310007986 */ /* 0x000fe2000c101924 */
[----:B------:R-:W-:Y:S05]  /*b5e0*/  EXIT ;  /* 0x000000000000794d */ /* 0x000fea0003800000 */
.L_x_11003:
[----:B------:R-:W-:-:S06]  /*b5f0*/  FMUL.FTZ R2, R2, 1 ;  /* 0x3f80000002027820 */ /* 0x000fcc0000410000 */
[----:B------:R-:W0:Y:S02]  /*b600*/  F2F.F64.F32 R2, R2 ;  /* 0x0000000200027310 */ /* 0x000e240000201800 */
[----:B0-----:R-:W-:Y:S01]  /*b610*/  STG.E.64 desc[UR36][R16.64], R2 ;  /* 0x0000000210007986 */ /* 0x001fe2000c101b24 */
[----:B------:R-:W-:Y:S05]  /*b620*/  EXIT ;  /* 0x000000000000794d */ /* 0x000fea0003800000 */
.L_x_10994:
        /* <DEDUP_REMOVED lines=13> */
.L_x_11008:
        /* <DEDUP_REMOVED lines=16> */
.L_x_11011:
[----:B------:R-:W-:-:S04]  /*b800*/  SHF.R.U32.HI R2, RZ, 0x18, R2 ;  /* 0x00000018ff027819 */ /* 0x000fc80000011602 */
[----:B------:R-:W-:-:S04]  /*b810*/  LOP3.LUT R2, R3, 0x80, R2, 0xf8, !PT ;  /* 0x0000008003027812 */ /* 0x000fc800078ef802 */
[----:B------:R-:W-:-:S07]  /*b820*/  PRMT R8, R2, 0x7610, R8 ;  /* 0x0000761002087816 */ /* 0x000fce0000000008 */
.L_x_11010:
[----:B------:R-:W-:Y:S05]  /*b830*/  BSYNC.RECONVERGENT B0 ;  /* 0x0000000000007941 */ /* 0x000fea0003800200 */
.L_x_11009:
[----:B------:R-:W-:Y:S01]  /*b840*/  STG.E.U8 desc[UR36][R16.64], R8 ;  /* 0x0000000810007986 */ /* 0x000fe2000c101124 */
[----:B------:R-:W-:Y:S05]  /*b850*/  EXIT ;  /* 0x000000000000794d */ /* 0x000fea0003800000 */
.L_x_11007:
        /* <DEDUP_REMOVED lines=16> */
.L_x_11014:
[----:B------:R-:W-:-:S04]  /*b960*/  SHF.R.U32.HI R2, RZ, 0x18, R2 ;  /* 0x00000018ff027819 */ /* 0x000fc80000011602 */
[----:B------:R-:W-:-:S04]  /*b970*/  LOP3.LUT R3, R3, 0x80, R2, 0xf8, !PT ;  /* 0x0000008003037812 */ /* 0x000fc800078ef802 */
[----:B------:R-:W-:-:S07]  /*b980*/  PRMT R8, R3, 0x7610, R8 ;  /* 0x0000761003087816 */ /* 0x000fce0000000008 */
.L_x_11013:
[----:B------:R-:W-:Y:S05]  /*b990*/  BSYNC.RECONVERGENT B0 ;  /* 0x0000000000007941 */ /* 0x000fea0003800200 */
.L_x_11012:
[----:B------:R-:W-:Y:S01]  /*b9a0*/  STG.E.U8 desc[UR36][R16.64], R8 ;  /* 0x0000000810007986 */ /* 0x000fe2000c101124 */
[----:B------:R-:W-:Y:S05]  /*b9b0*/  EXIT ;  /* 0x000000000000794d */ /* 0x000fea0003800000 */
.L_x_11006:
        /* <DEDUP_REMOVED lines=21> */
.L_x_11016:
[----:B------:R-:W0:Y:S02]  /*bb10*/  F2I.U64.TRUNC R2, R2 ;  /* 0x0000000200027311 */ /* 0x000e24000020d800 */
[----:B0-----:R-:W-:Y:S01]  /*bb20*/  STG.E.64 desc[UR36][R16.64], R2 ;  /* 0x0000000210007986 */ /* 0x001fe2000c101b24 */
[----:B------:R-:W-:Y:S05]  /*bb30*/  EXIT ;  /* 0x000000000000794d */ /* 0x000fea0003800000 */
.L_x_11015:
[----:B------:R-:W0:Y:S02]  /*bb40*/  F2I.FTZ.U32.TRUNC.NTZ R3, R2 ;  /* 0x0000000200037305 */ /* 0x000e24000021f000 */
[----:B0-----:R-:W-:Y:S01]  /*bb50*/  STG.E desc[UR36][R16.64], R3 ;  /* 0x0000000310007986 */ /* 0x001fe2000c101924 */
[----:B------:R-:W-:Y:S05]  /*bb60*/  EXIT ;  /* 0x000000000000794d */ /* 0x000fea0003800000 */
.L_x_11005:
        /* <DEDUP_REMOVED lines=10> */
.L_x_11018:
[----:B------:R-:W-:Y:S01]  /*bc10*/  FMUL.FTZ R4, R2, 1 ;  /* 0x3f80000002047820 */ /* 0x000fe20000410000 */
[----:B------:R-:W-:-:S05]  /*bc20*/  CS2R R6, SRZ ;  /* 0x0000000000067805 */ /* 0x000fca000001ff00 */
[----:B------:R-:W0:Y:S02]  /*bc30*/  F2F.F64.F32 R4, R4 ;  /* 0x0000000400047310 */ /* 0x000e240000201800 */
[----:B0-----:R-:W-:Y:S01]  /*bc40*/  STG.E.128 desc[UR36][R16.64], R4 ;  /* 0x0000000410007986 */ /* 0x001fe2000c101d24 */
[----:B------:R-:W-:Y:S05]  /*bc50*/  EXIT ;  /* 0x000000000000794d */ /* 0x000fea0003800000 */
.L_x_11017:
[----:B------:R-:W-:-:S09]  /*bc60*/  UISETP.NE.AND UP0, UPT, UR4, 0xf, UPT ;  /* 0x0000000f0400788c */ /* 0x000fd2000bf05270 */
[----:B------:R-:W-:Y:S05]  /*bc70*/  BRA.U !UP0, `(.L_x_11019) ;  /* 0x0000000108e07547 */ /* 0x000fea000b800000 */
[----:B------:R-:W-:-:S09]  /*bc80*/  UISETP.NE.AND UP0, UPT, UR4, 0x17, UPT ;  /* 0x000000170400788c */ /* 0x000fd2000bf05270 */
[----:B------:R-:W-:Y:S05]  /*bc90*/  BRA.U !UP0, `(.L_x_11020) ;  /* 0x00000001088c7547 */ /* 0x000fea000b800000 */
[----:B------:R-:W-:-:S09]  /*bca0*/  UISETP.NE.AND UP0, UPT, UR4, 0x18, UPT ;  /* 0x000000180400788c */ /* 0x000fd2000bf05270 */
[----:B------:R-:W-:Y:S05]  /*bcb0*/  BRA.U !UP0, `(.L_x_11021) ;  /* 0x0000000108447547 */ /* 0x000fea000b800000 */
.L_x_10998:
        /* <DEDUP_REMOVED lines=16> */
.L_x_11022:
[----:B------:R-:W-:Y:S05]  /*bdc0*/  EXIT ;  /* 0x000000000000794d */ /* 0x000fea0003800000 */
.L_x_11021:
        /* <DEDUP_REMOVED lines=12> */
.L_x_11024:
[----:B------:R-:W-:Y:S05]  /*be90*/  BSYNC.RECONVERGENT B0 ;  /* 0x0000000000007941 */ /* 0x000fea0003800200 */
.L_x_11023:
[----:B------:R-:W-:-:S05]  /*bea0*/  LOP3.LUT R3, R0, 0x80, R5, 0xf8, !PT ;  /* 0x0000008000037812 */ /* 0x000fca00078ef805 */
[----:B------:R-:W-:Y:S01]  /*beb0*/  STG.E.U8 desc[UR36][R16.64], R3 ;  /* 0x0000000310007986 */ /* 0x000fe2000c101124 */
[----:B------:R-:W-:Y:S05]  /*bec0*/  EXIT ;  /* 0x000000000000794d */ /* 0x000fea0003800000 */
.L_x_11020:
        /* <DEDUP_REMOVED lines=11> */
.L_x_11026:
[----:B------:R-:W-:Y:S01]  /*bf80*/  HFMA2 R0, -RZ, RZ, 0, 7.569789886474609375e-06 ;  /* 0x0000007fff007431 */ /* 0x000fe200000001ff */
[----:B------:R-:W-:-:S04]  /*bf90*/  ISETP.GT.U32.AND P0, PT, R4, 0x7f800000, PT ;  /* 0x7f8000000400780c */ /* 0x000fc80003f04070 */
[----:B------:R-:W-:-:S09]  /*bfa0*/  SEL R0, R0, 0x7c, P0 ;  /* 0x0000007c00007807 */ /* 0x000fd20000000000 */
.L_x_11027:
[----:B------:R-:W-:Y:S05]  /*bfb0*/  BSYNC.RECONVERGENT B0 ;  /* 0x0000000000007941 */ /* 0x000fea0003800200 */
.L_x_11025:
[----:B------:R-:W-:-:S04]  /*bfc0*/  SHF.R.U32.HI R3, RZ, 0x18, R2 ;  /* 0x00000018ff037819 */ /* 0x000fc80000011602 */
[----:B------:R-:W-:-:S05]  /*bfd0*/  LOP3.LUT R3, R0, 0x80, R3, 0xf8, !PT ;  /* 0x0000008000037812 */ /* 0x000fca00078ef803 */
[----:B------:R-:W-:Y:S01]  /*bfe0*/  STG.E.U8 desc[UR36][R16.64], R3 ;  /* 0x0000000310007986 */ /* 0x000fe2000c101124 */
[----:B------:R-:W-:Y:S05]  /*bff0*/  EXIT ;  /* 0x000000000000794d */ /* 0x000fea0003800000 */
.L_x_11019:
[----:B------:R-:W-:-:S05]  /*c000*/  F2FP.BF16.F32.PACK_AB R2, RZ, R2 ;  /* 0x00000002ff02723e */ /* 0x000fca00000010ff */
[----:B------:R-:W-:Y:S01]  /*c010*/  STG.E.U16 desc[UR36][R16.64], R2 ;  /* 0x0000000210007986 */ /* 0x000fe2000c101524 */
[----:B------:R-:W-:Y:S05]  /*c020*/  EXIT ;  /* 0x000000000000794d */ /* 0x000fea0003800000 */
.L_x_11028:
        /* <DEDUP_REMOVED lines=13> */
.L_x_35904:


//--------------------- .text._ZN2at6native27unrolled_elementwise_kernelIZZZNS0_21clamp_min_kernel_cudaERNS_18TensorIteratorBaseERKN3c106ScalarEENKUlvE_clEvENKUlvE5_clEvEUlfE_St5arrayIPcLm2EELi4E23TrivialOffsetCalculatorILi1EjESF_NS0_6memory12LoadWithCastILi1EEENSG_13StoreWithCastILi1EEEEEviT_T0_T2_T3_T4_T5_ --------------------------
	.section	.text._ZN2at6native27unrolled_elementwise_kernelIZZZNS0_21clamp_min_kernel_cudaERNS_18TensorIteratorBaseERKN3c106ScalarEENKUlvE_clEvENKUlvE5_clEvEUlfE_St5arrayIPcLm2EELi4E23TrivialOffsetCalculatorILi1EjESF_NS0_6memory12LoadWithCastILi1EEENSG_13StoreWithCastILi1EEEEEviT_T0_T2_T3_T4_T5_,"ax",@progbits
	.align	128
        .global         _ZN2at6native27unrolled_elementwise_kernelIZZZNS0_21clamp_min_kernel_cudaERNS_18TensorIteratorBaseERKN3c106ScalarEENKUlvE_clEvENKUlvE5_clEvEUlfE_St5arrayIPcLm2EELi4E23TrivialOffsetCalculatorILi1EjESF_NS0_6memory12LoadWithCastILi1EEENSG_13StoreWithCastILi1EEEEEviT_T0_T2_T3_T4_T5_
        .type           _ZN2at6native27unrolled_elementwise_kernelIZZZNS0_21clamp_min_kernel_cudaERNS_18TensorIteratorBaseERKN3c106ScalarEENKUlvE_clEvENKUlvE5_clEvEUlfE_St5arrayIPcLm2EELi4E23TrivialOffsetCalculatorILi1EjESF_NS0_6memory12LoadWithCastILi1EEENSG_13StoreWithCastILi1EEEEEviT_T0_T2_T3_T4_T5_,@function
        .size           _ZN2at6native27unrolled_elementwise_kernelIZZZNS0_21clamp_min_kernel_cudaERNS_18TensorIteratorBaseERKN3c106ScalarEENKUlvE_clEvENKUlvE5_clEvEUlfE_St5arrayIPcLm2EELi4E23TrivialOffsetCalculatorILi1EjESF_NS0_6memory12LoadWithCastILi1EEENSG_13StoreWithCastILi1EEEEEviT_T0_T2_T3_T4_T5_,(.L_x_35905 - _ZN2at6native27unrolled_elementwise_kernelIZZZNS0_21clamp_min_kernel_cudaERNS_18TensorIteratorBaseERKN3c106ScalarEENKUlvE_clEvENKUlvE5_clEvEUlfE_St5arrayIPcLm2EELi4E23TrivialOffsetCalculatorILi1EjESF_NS0_6memory12LoadWithCastILi1EEENSG_13StoreWithCastILi1EEEEEviT_T0_T2_T3_T4_T5_)
        .other          _ZN2at6native27unrolled_elementwise_kernelIZZZNS0_21clamp_min_kernel_cudaERNS_18TensorIteratorBaseERKN3c106ScalarEENKUlvE_clEvENKUlvE5_clEvEUlfE_St5arrayIPcLm2EELi4E23TrivialOffsetCalculatorILi1EjESF_NS0_6memory12LoadWithCastILi1EEENSG_13StoreWithCastILi1EEEEEviT_T0_T2_T3_T4_T5_,@"STO_CUDA_ENTRY STV_DEFAULT"
_ZN2at6native27unrolled_elementwise_kernelIZZZNS0_21clamp_min_kernel_cudaERNS_18TensorIteratorBaseERKN3c106ScalarEENKUlvE_clEvENKUlvE5_clEvEUlfE_St5arrayIPcLm2EELi4E23TrivialOffsetCalculatorILi1EjESF_NS0_6memory12LoadWithCastILi1EEENSG_13StoreWithCastILi1EEEEEviT_T0_T2_T3_T4_T5_:
.text._ZN2at6native27unrolled_elementwise_kernelIZZZNS0_21clamp_min_kernel_cudaERNS_18TensorIteratorBaseERKN3c106ScalarEENKUlvE_clEvENKUlvE5_clEvEUlfE_St5arrayIPcLm2EELi4E23TrivialOffsetCalculatorILi1EjESF_NS0_6memory12LoadWithCastILi1EEENSG_13StoreWithCastILi1EEEEEviT_T0_T2_T3_T4_T5_:
        /* <DEDUP_REMOVED lines=33> */
.L_x_11035:
[----:B------:R-:W2:Y:S02]  /*0210*/  LDG.E.U8 R4, desc[UR36][R4.64] ;  /* 0x0000002404047981 */ /* 0x000ea4000c1e1100 */
[----:B--2---:R-:W-:Y:S01]  /*0220*/  I2FP.F32.U32 R18, R4 ;  /* 0x0000000400127245 */ /* 0x004fe20000201000 */
[----:B------:R-:W-:Y:S06]  /*0230*/  BRA `(.L_x_11037) ;  /* 0x0000000c00487947 */ /* 0x000fec0003800000 */
.L_x_11034:
        /* <DEDUP_REMOVED lines=9> */
.L_x_11039:
[----:B------:R-:W2:Y:S02]  /*02d0*/  LDG.E R4, desc[UR36][R4.64] ;  /* 0x0000002404047981 */ /* 0x000ea4000c1e1900 */
[----:B--2---:R-:W-:Y:S01]  /*02e0*/  I2FP.F32.S32 R18, R4 ;  /* 0x0000000400127245 */ /* 0x004fe20000201400 */
[----:B------:R-:W-:Y:S06]  /*02f0*/  BRA `(.L_x_11037) ;  /* 0x0000000c00187947 */ /* 0x000fec0003800000 */
.L_x_11038:
[----:B------:R-:W2:Y:S02]  /*0300*/  LDG.E.U16 R4, desc[UR36][R4.64] ;  /* 0x0000002404047981 */ /* 0x000ea4000c1e1500 */
[----:B--2---:R0:W1:Y:S01]  /*0310*/  I2F.S16 R18, R4 ;  /* 0x0000000400127306 */ /* 0x0040620000101400 */
[----:B------:R-:W-:Y:S05]  /*0320*/  BRA `(.L_x_11037) ;  /* 0x0000000c000c7947 */ /* 0x000fea0003800000 */
.L_x_11033:
        /* <DEDUP_REMOVED lines=8> */
.L_x_11041:
[----:B------:R-:W2:Y:S02]  /*03b0*/  LDG.E.U16 R4, desc[UR36][R4.64] ;  /* 0x0000002404047981 */ /* 0x000ea4000c1e1500 */
[----:B--2---:R-:W-:Y:S01]  /*03c0*/  HADD2.F32 R18, -RZ, R4.H0_H0 ;  /* 0x20000004ff127230 */ /* 0x004fe20000004100 */
[----:B------:R-:W-:Y:S06]  /*03d0*/  BRA `(.L_x_11037) ;  /* 0x0000000800e07947 */ /* 0x000fec0003800000 */
.L_x_11040:
        /* <DEDUP_REMOVED lines=8> */
.L_x_11043:
[----:B------:R-:W2:Y:S02]  /*0460*/  LDG.E.U16 R4, desc[UR36][R4.64] ;  /* 0x0000002404047981 */ /* 0x000ea4000c1e1500 */
[----:B--2---:R-:W-:Y:S01]  /*0470*/  HADD2.F32 R18, -RZ, R4.H0_H0 ;  /* 0x20000004ff127230 */ /* 0x004fe20000004100 */
[----:B------:R-:W-:Y:S06]  /*0480*/  BRA `(.L_x_11037) ;  /* 0x0000000800b47947 */ /* 0x000fec0003800000 */
.L_x_11042:
        /* <DEDUP_REMOVED lines=11> */
.L_x_11032:
        /* <DEDUP_REMOVED lines=12> */
.L_x_11046:
        /* <DEDUP_REMOVED lines=11> */
.L_x_11045:
        /* <DEDUP_REMOVED lines=25> */
.L_x_11048:
        /* <DEDUP_REMOVED lines=13> */
.L_x_11047:
[----:B------:R-:W2:Y:S02]  /*0910*/  LDG.E.U16 R4, desc[UR36][R4.64] ;  /* 0x0000002404047981 */ /* 0x000ea4000c1e1500 */
[----:B--2---:R-:W-:Y:S01]  /*0920*/  IMAD.U32 R18, R4, 0x10000, RZ ;  /* 0x0001000004127824 */ /* 0x004fe200078e00ff */
[----:B------:R-:W-:Y:S06]  /*0930*/  BRA `(.L_x_11037) ;  /* 0x0000000400887947 */ /* 0x000fec0003800000 */
.L_x_11044:
        /* <DEDUP_REMOVED lines=11> */
.L_x_11051:
        /* <DEDUP_REMOVED lines=20> */
.L_x_11053:
[----:B------:R-:W-:Y:S05]  /*0b30*/  BSYNC.RECONVERGENT B0 ;  /* 0x0000000000007941 */ /* 0x000fea0003800200 */
.L_x_11052:
[----:B------:R-:W-:Y:S01]  /*0b40*/  IMAD.SHL.U32 R0, R0, 0x100000, RZ ;  /* 0x0010000000007824 */ /* 0x000fe200078e00ff */
[----:B------:R-:W-:-:S04]  /*0b50*/  LEA R3, R3, 0x3b800000, 0x17 ;  /* 0x3b80000003037811 */ /* 0x000fc800078eb8ff */
[----:B------:R-:W-:Y:S01]  /*0b60*/  LOP3.LUT R18, R3, R0, R7, 0xfe, !PT ;  /* 0x0000000003127212 */ /* 0x000fe200078efe07 */
[----:B------:R-:W-:Y:S06]  /*0b70*/  BRA `(.L_x_11037) ;  /* 0x0000000000f87947 */ /* 0x000fec0003800000 */
.L_x_11050:
        /* <DEDUP_REMOVED lines=20> */
.L_x_11055:
[----:B------:R-:W-:Y:S05]  /*0cc0*/  BSYNC.RECONVERGENT B0 ;  /* 0x0000000000007941 */ /* 0x000fea0003800200 */
.L_x_11054:
[----:B------:R-:W-:Y:S01]  /*0cd0*/  IMAD.SHL.U32 R0, R0, 0x200000, RZ ;  /* 0x0020000000007824 */ /* 0x000fe200078e00ff */
[----:B------:R-:W-:-:S04]  /*0ce0*/  LEA R3, R3, 0x37800000, 0x17 ;  /* 0x3780000003037811 */ /* 0x000fc800078eb8ff */
[----:B------:R-:W-:Y:S01]  /*0cf0*/  LOP3.LUT R18, R3, R0, R7, 0xfe, !PT ;  /* 0x0000000003127212 */ /* 0x000fe200078efe07 */
[----:B------:R-:W-:Y:S06]  /*0d00*/  BRA `(.L_x_11037) ;  /* 0x0000000000947947 */ /* 0x000fec0003800000 */
.L_x_11049:
[----:B------:R-:W-:-:S09]  /*0d10*/  UISETP.NE.AND UP0, UPT, UR4, 0x1c, UPT ;  /* 0x0000001c0400788c */ /* 0x000fd2000bf05270 */
[----:B------:R-:W-:Y:S05]  /*0d20*/  BRA.U !UP0, `(.L_x_11056) ;  /* 0x0000000108847547 */ /* 0x000fea000b800000 */
[----:B------:R-:W-:-:S09]  /*0d30*/  UISETP.NE.AND UP0, UPT, UR4, 0x1d, UPT ;  /* 0x0000001d0400788c */ /* 0x000fd2000bf05270 */
[----:B------:R-:W-:Y:S05]  /*0d40*/  BRA.U !UP0, `(.L_x_11057) ;  /* 0x0000000108707547 */ /* 0x000fea000b800000 */
[----:B------:R-:W-:-:S09]  /*0d50*/  UISETP.NE.AND UP0, UPT, UR4, 0x2c, UPT ;  /* 0x0000002c0400788c */ /* 0x000fd2000bf05270 */
[----:B------:R-:W-:Y:S05]  /*0d60*/  BRA.U !UP0, `(.L_x_11058) ;  /* 0x0000000108487547 */ /* 0x000fea000b800000 */
.L_x_11036:
        /* <DEDUP_REMOVED lines=16> */
.L_x_11059:
[----:B------:R-:W-:Y:S01]  /*0e70*/  IMAD.MOV.U32 R18, RZ, RZ, RZ ;  /* 0x000000ffff127224 */ /* 0x000fe200078e00ff */
[----:B------:R-:W-:Y:S06]  /*0e80*/  BRA `(.L_x_11037) ;  /* 0x0000000000347947 */ /* 0x000fec0003800000 */
.L_x_11058:
        /* <DEDUP_REMOVED lines=8> */
.L_x_11057:
[----:B------:R-:W2:Y:S02]  /*0f10*/  LDG.E.64 R4, desc[UR36][R4.64] ;  /* 0x0000002404047981 */ /* 0x000ea4000c1e1b00 */
[----:B--2---:R0:W1:Y:S02]  /*0f20*/  I2F.U64 R18, R4 ;  /* 0x0000000400127312 */ /* 0x0040640000301000 */
[----:B01----:R-:W-:Y:S05]  /*0f30*/  BRA `(.L_x_11037) ;  /* 0x0000000000087947 */ /* 0x003fea0003800000 */
.L_x_11056:
[----:B------:R-:W2:Y:S02]  /*0f40*/  LDG.E R4, desc[UR36][R4.64] ;  /* 0x0000002404047981 */ /* 0x000ea4000c1e1900 */
[----:B--2---:R-:W-:-:S07]  /*0f50*/  I2FP.F32.U32 R18, R4 ;  /* 0x0000000400127245 */ /* 0x004fce0000201000 */
.L_x_11037:
[----:B------:R-:W-:Y:S05]  /*0f60*/  BSYNC.RECONVERGENT B6 ;  /* 0x0000000000067941 */ /* 0x000fea0003800200 */
.L_x_11031:
[----:B------:R-:W-:-:S07]  /*0f70*/  VIADD R17, R27, 0x80 ;  /* 0x000000801b117836 */ /* 0x000fce0000000000 */
.L_x_11030:
[----:B------:R-:W-:Y:S05]  /*0f80*/  BSYNC.RECONVERGENT B7 ;  /* 0x0000000000077941 */ /* 0x000fea0003800200 */
.L_x_11029:
        /* <DEDUP_REMOVED lines=25> */
.L_x_11066:
[----:B------:R-:W2:Y:S02]  /*1120*/  LDG.E.U8 R4, desc[UR36][R4.64] ;  /* 0x0000002404047981 */ /* 0x000ea4000c1e1100 */
[----:B--2---:R-:W-:Y:S01]  /*1130*/  I2FP.F32.U32 R22, R4 ;  /* 0x0000000400167245 */ /* 0x004fe20000201000 */
[----:B------:R-:W-:Y:S06]  /*1140*/  BRA `(.L_x_11068) ;  /* 0x0000000c00487947 */ /* 0x000fec0003800000 */
.L_x_11065:
        /* <DEDUP_REMOVED lines=9> */
.L_x_11070:
[----:B------:R-:W2:Y:S02]  /*11e0*/  LDG.E R4, desc[UR36][R4.64] ;  /* 0x0000002404047981 */ /* 0x000ea4000c1e1900 */
[----:B--2---:R-:W-:Y:S01]  /*11f0*/  I2FP.F32.S32 R22, R4 ;  /* 0x0000000400167245 */ /* 0x004fe20000201400 */
[----:B------:R-:W-:Y:S06]  /*1200*/  BRA `(.L_x_11068) ;  /* 0x0000000c00187947 */ /* 0x000fec0003800000 */
.L_x_11069:
[----:B------:R-:W2:Y:S02]  /*1210*/  LDG.E.U16 R4, desc[UR36][R4.64] ;  /* 0x0000002404047981 */ /* 0x000ea4000c1e1500 */
[----:B--2---:R0:W2:Y:S01]  /*1220*/  I2F.S16 R22, R4 ;  /* 0x0000000400167306 */ /* 0x0040a20000101400 */
[----:B------:R-:W-:Y:S05]  /*1230*/  BRA `(.L_x_11068) ;  /* 0x0000000c000c7947 */ /* 0x000fea0003800000 */
.L_x_11064:
        /* <DEDUP_REMOVED lines=8> */
.L_x_11072:
[----:B------:R-:W2:Y:S02]  /*12c0*/  LDG.E.U16 R4, desc[UR36][R4.64] ;  /* 0x0000002404047981 */ /* 0x000ea4000c1e1500 */
[----:B--2---:R-:W-:Y:S01]  /*12d0*/  HADD2.F32 R22, -RZ, R4.H0_H0 ;  /* 0x20000004ff167230 */ /* 0x004fe20000004100 */
[----:B------:R-:W-:Y:S06]  /*12e0*/  BRA `(.L_x_11068) ;  /* 0x0000000800e07947 */ /* 0x000fec0003800000 */
.L_x_11071:
        /* <DEDUP_REMOVED lines=8> */
.L_x_11074:
[----:B------:R-:W2:Y:S02]  /*1370*/  LDG.E.U16 R4, desc[UR36][R4.64] ;  /* 0x0000002404047981 */ /* 0x000ea4000c1e1500 */
[----:B--2---:R-:W-:Y:S01]  /*1380*/  HADD2.F32 R22, -RZ, R4.H0_H0 ;  /* 0x20000004ff167230 */ /* 0x004fe20000004100 */
[----:B------:R-:W-:Y:S06]  /*1390*/  BRA `(.L_x_11068) ;  /* 0x0000000800b47947 */ /* 0x000fec0003800000 */
.L_x_11073:
        /* <DEDUP_REMOVED lines=11> */
.L_x_11063:
        /* <DEDUP_REMOVED lines=12> */
.L_x_11077:
        /* <DEDUP_REMOVED lines=11> */
.L_x_11076:
        /* <DEDUP_REMOVED lines=25> */
.L_x_11079:
        /* <DEDUP_REMOVED lines=13> */
.L_x_11078:
[----:B------:R-:W2:Y:S02]  /*1820*/  LDG.E.U16 R4, desc[UR36][R4.64] ;  /* 0x0000002404047981 */ /* 0x000ea4000c1e1500 */
[----:B--2---:R-:W-:Y:S01]  /*1830*/  IMAD.U32 R22, R4, 0x10000, RZ ;  /* 0x0001000004167824 */ /* 0x004fe200078e00ff */
[----:B------:R-:W-:Y:S06]  /*1840*/  BRA `(.L_x_11068) ;  /* 0x0000000400887947 */ /* 0x000fec0003800000 */
.L_x_11075:
        /* <DEDUP_REMOVED lines=11> */
.L_x_11082:
        /* <DEDUP_REMOVED lines=20> */
.L_x_11084:
[----:B------:R-:W-:Y:S05]  /*1a40*/  BSYNC.RECONVERGENT B0 ;  /* 0x0000000000007941 */ /* 0x000fea0003800200 */
.L_x_11083:
[----:B------:R-:W-:Y:S01]  /*1a50*/  IMAD.SHL.U32 R0, R0, 0x100000, RZ ;  /* 0x0010000000007824 */ /* 0x000fe200078e00ff */
[----:B------:R-:W-:-:S04]  /*1a60*/  LEA R3, R3, 0x3b800000, 0x17 ;  /* 0x3b80000003037811 */ /* 0x000fc800078eb8ff */
[----:B------:R-:W-:Y:S01]  /*1a70*/  LOP3.LUT R22, R3, R0, R7, 0xfe, !PT ;  /* 0x0000000003167212 */ /* 0x000fe200078efe07 */
[----:B------:R-:W-:Y:S06]  /*1a80*/  BRA `(.L_x_11068) ;  /* 0x0000000000f87947 */ /* 0x000fec0003800000 */
.L_x_11081:
        /* <DEDUP_REMOVED lines=20> */
.L_x_11086:
[----:B------:R-:W-:Y:S05]  /*1bd0*/  BSYNC.RECONVERGENT B0 ;  /* 0x0000000000007941 */ /* 0x000fea0003800200 */
.L_x_11085:
[----:B------:R-:W-:Y:S01]  /*1be0*/  IMAD.SHL.U32 R0, R0, 0x200000, RZ ;  /* 0x0020000000007824 */ /* 0x000fe200078e00ff */
[----:B------:R-:W-:-:S04]  /*1bf0*/  LEA R3, R3, 0x37800000, 0x17 ;  /* 0x3780000003037811 */ /* 0x000fc800078eb8ff */
[----:B------:R-:W-:Y:S01]  /*1c00*/  LOP3.LUT R22, R3, R0, R7, 0xfe, !PT ;  /* 0x0000000003167212 */ /* 0x000fe200078efe07 */
[----:B------:R-:W-:Y:S06]  /*1c10*/  BRA `(.L_x_11068) ;  /* 0x0000000000947947 */ /* 0x000fec0003800000 */
.L_x_11080:
        /* <DEDUP_REMOVED lines=14> */
.L_x_11067:
        /* <DEDUP_REMOVED lines=16> */
.L_x_11089:
[----:B------:R-:W-:Y:S01]  /*1e00*/  IMAD.MOV.U32 R22, RZ, RZ, RZ ;  /* 0x000000ffff167224 */ /* 0x000fe200078e00ff */
[----:B------:R-:W-:Y:S06]  /*1e10*/  BRA `(.L_x_11068) ;  /* 0x0000000000147947 */ /* 0x000fec0003800000 */
.L_x_11088:
[----:B------:R-:W2:Y:S02]  /*1e20*/  LDG.E.64 R4, desc[UR36][R4.64] ;  /* 0x0000002404047981 */ /* 0x000ea4000c1e1b00 */
[----:B--2---:R0:W2:Y:S02]  /*1e30*/  I2F.U64 R22, R4 ;  /* 0x0000000400167312 */ /* 0x0040a40000301000 */
[----:B0-2---:R-:W-:Y:S05]  /*1e40*/  BRA `(.L_x_11068) ;  /* 0x0000000000087947 */ /* 0x005fea0003800000 */
.L_x_11087:
[----:B------:R-:W2:Y:S02]  /*1e50*/  LDG.E R4, desc[UR36][R4.64] ;  /* 0x0000002404047981 */ /* 0x000ea4000c1e1900 */
[----:B--2---:R-:W-:-:S07]  /*1e60*/  I2FP.F32.U32 R22, R4 ;  /* 0x0000000400167245 */ /* 0x004fce0000201000 */
.L_x_11068:
[----:B------:R-:W-:Y:S05]  /*1e70*/  BSYNC.RECONVERGENT B6 ;  /* 0x0000000000067941 */ /* 0x000fea0003800200 */
.L_x_11062:
[----:B------:R-:W-:-:S07]  /*1e80*/  VIADD R17, R17, 0x80 ;  /* 0x0000008011117836 */ /* 0x000fce0000000000 */
.L_x_11061:
[----:B------:R-:W-:Y:S05]  /*1e90*/  BSYNC.RECONVERGENT B7 ;  /* 0x0000000000077941 */ /* 0x000fea0003800200 */
.L_x_11060:
        /* <DEDUP_REMOVED lines=25> */
.L_x_11096:
[----:B------:R-:W2:Y:S02]  /*2030*/  LDG.E.U8 R4, desc[UR36][R4.64] ;  /* 0x0000002404047981 */ /* 0x000ea4000c1e1100 */
[----:B--2---:R-:W-:Y:S01]  /*2040*/  I2FP.F32.U32 R24, R4 ;  /* 0x0000000400187245 */ /* 0x004fe20000201000 */
[----:B------:R-:W-:Y:S06]  /*2050*/  BRA `(.L_x_11098) ;  /* 0x0000000c00487947 */ /* 0x000fec0003800000 */
.L_x_11095:
        /* <DEDUP_REMOVED lines=9> */
.L_x_11100:
[----:B------:R-:W2:Y:S02]  /*20f0*/  LDG.E R4, desc[UR36][R4.64] ;  /* 0x0000002404047981 */ /* 0x000ea4000c1e1900 */
[----:B--2---:R-:W-:Y:S01]  /*2100*/  I2FP.F32.S32 R24, R4 ;  /* 0x0000000400187245 */ /* 0x004fe20000201400 */
[----:B------:R-:W-:Y:S06]  /*2110*/  BRA `(.L_x_11098) ;  /* 0x0000000c00187947 */ /* 0x000fec0003800000 */
.L_x_11099:
[----:B------:R-:W2:Y:S02]  /*2120*/  LDG.E.U16 R4, desc[UR36][R4.64] ;  /* 0x0000002404047981 */ /* 0x000ea4000c1e1500 */
[----:B--2---:R0:W2:Y:S01]  /*2130*/  I2F.S16 R24, R4 ;  /* 0x0000000400187306 */ /* 0x0040a20000101400 */
[----:B------:R-:W-:Y:S05]  /*2140*/  BRA `(.L_x_11098) ;  /* 0x0000000c000c7947 */ /* 0x000fea0003800000 */
.L_x_11094:
        /* <DEDUP_REMOVED lines=8> */
.L_x_11102:
[----:B------:R-:W2:Y:S02]  /*21d0*/  LDG.E.U16 R4, desc[UR36][R4.64] ;  /* 0x0000002404047981 */ /* 0x000ea4000c1e1500 */
[----:B--2---:R-:W-:Y:S01]  /*21e0*/  HADD2.F32 R24, -RZ, R4.H0_H0 ;  /* 0x20000004ff187230 */ /* 0x004fe20000004100 */
[----:B------:R-:W-:Y:S06]  /*21f0*/  BRA `(.L_x_11098) ;  /* 0x0000000800e07947 */ /* 0x000fec0003800000 */
.L_x_11101:
        /* <DEDUP_REMOVED lines=8> */
.L_x_11104:
[----:B------:R-:W2:Y:S02]  /*2280*/  LDG.E.U16 R4, desc[UR36][R4.64] ;  /* 0x0000002404047981 */ /* 0x000ea4000c1e1500 */
[----:B--2---:R-:W-:Y:S01]  /*2290*/  HADD2.F32 R24, -RZ, R4.H0_H0 ;  /* 0x20000004ff187230 */ /* 0x004fe20000004100 */
[----:B------:R-:W-:Y:S06]  /*22a0*/  BRA `(.L_x_11098) ;  /* 0x0000000800b47947 */ /* 0x000fec0003800000 */
.L_x_11103:
        /* <DEDUP_REMOVED lines=11> */
.L_x_11093:
        /* <DEDUP_REMOVED lines=12> */
.L_x_11107:
        /* <DEDUP_REMOVED lines=11> */
.L_x_11106:
        /* <DEDUP_REMOVED lines=25> */
.L_x_11109:
        /* <DEDUP_REMOVED lines=13> */
.L_x_11108:
[----:B------:R-:W2:Y:S02]  /*2730*/  LDG.E.U16 R4, desc[UR36][R4.64] ;  /* 0x0000002404047981 */ /* 0x000ea4000c1e1500 */
[----:B--2---:R-:W-:Y:S01]  /*2740*/  IMAD.U32 R24, R4, 0x10000, RZ ;  /* 0x0001000004187824 */ /* 0x004fe200078e00ff */
[----:B------:R-:W-:Y:S06]  /*2750*/  BRA `(.L_x_11098) ;  /* 0x0000000400887947 */ /* 0x000fec0003800000 */
.L_x_11105:
        /* <DEDUP_REMOVED lines=11> */
.L_x_11112:
        /* <DEDUP_REMOVED lines=20> */
.L_x_11114:
[----:B------:R-:W-:Y:S05]  /*2950*/  BSYNC.RECONVERGENT B0 ;  /* 0x0000000000007941 */ /* 0x000fea0003800200 */
.L_x_11113:
[----:B------:R-:W-:Y:S01]  /*2960*/  IMAD.SHL.U32 R0, R0, 0x100000, RZ ;  /* 0x0010000000007824 */ /* 0x000fe200078e00ff */
[----:B------:R-:W-:-:S04]  /*2970*/  LEA R3, R3, 0x3b800000, 0x17 ;  /* 0x3b80000003037811 */ /* 0x000fc800078eb8ff */
[----:B------:R-:W-:Y:S01]  /*2980*/  LOP3.LUT R24, R3, R0, R7, 0xfe, !PT ;  /* 0x0000000003187212 */ /* 0x000fe200078efe07 */
[----:B------:R-:W-:Y:S06]  /*2990*/  BRA `(.L_x_11098) ;  /* 0x0000000000f87947 */ /* 0x000fec0003800000 */
.L_x_11111:
        /* <DEDUP_REMOVED lines=20> */
.L_x_11116:
[----:B------:R-:W-:Y:S05]  /*2ae0*/  BSYNC.RECONVERGENT B0 ;  /* 0x0000000000007941 */ /* 0x000fea0003800200 */
.L_x_11115:
[----:B------:R-:W-:Y:S01]  /*2af0*/  IMAD.SHL.U32 R0, R0, 0x200000, RZ ;  /* 0x0020000000007824 */ /* 0x000fe200078e00ff */
[----:B------:R-:W-:-:S04]  /*2b00*/  LEA R3, R3, 0x37800000, 0x17 ;  /* 0x3780000003037811 */ /* 0x000fc800078eb8ff */
[----:B------:R-:W-:Y:S01]  /*2b10*/  LOP3.LUT R24, R3, R0, R7, 0xfe, !PT ;  /* 0x0000000003187212 */ /* 0x000fe200078efe07 */
[----:B------:R-:W-:Y:S06]  /*2b20*/  BRA `(.L_x_11098) ;  /* 0x0000000000947947 */ /* 0x000fec0003800000 */
.L_x_11110:
        /* <DEDUP_REMOVED lines=14> */
.L_x_11097:
        /* <DEDUP_REMOVED lines=16> */
.L_x_11119:
[----:B------:R-:W-:Y:S01]  /*2d10*/  IMAD.MOV.U32 R24, RZ, RZ, RZ ;  /* 0x000000ffff187224 */ /* 0x000fe200078e00ff */
[----:B------:R-:W-:Y:S06]  /*2d20*/  BRA `(.L_x_11098) ;  /* 0x0000000000147947 */ /* 0x000fec0003800000 */
.L_x_11118:
[----:B------:R-:W2:Y:S02]  /*2d30*/  LDG.E.64 R4, desc[UR36][R4.64] ;  /* 0x0000002404047981 */ /* 0x000ea4000c1e1b00 */
[----:B--2---:R0:W2:Y:S02]  /*2d40*/  I2F.U64 R24, R4 ;  /* 0x0000000400187312 */ /* 0x0040a40000301000 */
[----:B0-2---:R-:W-:Y:S05]  /*2d50*/  BRA `(.L_x_11098) ;  /* 0x0000000000087947 */ /* 0x005fea0003800000 */
.L_x_11117:
[----:B------:R-:W2:Y:S02]  /*2d60*/  LDG.E R4, desc[UR36][R4.64] ;  /* 0x0000002404047981 */ /* 0x000ea4000c1e1900 */
[----:B--2---:R-:W-:-:S07]  /*2d70*/  I2FP.F32.U32 R24, R4 ;  /* 0x0000000400187245 */ /* 0x004fce0000201000 */
.L_x_11098:
[----:B------:R-:W-:Y:S05]  /*2d80*/  BSYNC.RECONVERGENT B6 ;  /* 0x0000000000067941 */ /* 0x000fea0003800200 */
.L_x_11092:
[----:B------:R-:W-:-:S07]  /*2d90*/  VIADD R17, R17, 0x80 ;  /* 0x0000008011117836 */ /* 0x000fce0000000000 */
.L_x_11091:
[----:B------:R-:W-:Y:S05]  /*2da0*/  BSYNC.RECONVERGENT B7 ;  /* 0x0000000000077941 */ /* 0x000fea0003800200 */
.L_x_11090:
        /* <DEDUP_REMOVED lines=24> */
.L_x_11125:
[----:B------:R-:W2:Y:S02]  /*2f30*/  LDG.E.U8 R4, desc[UR36][R4.64] ;  /* 0x0000002404047981 */ /* 0x000ea4000c1e1100 */
[----:B--2---:R-:W-:Y:S01]  /*2f40*/  I2FP.F32.U32 R16, R4 ;  /* 0x0000000400107245 */ /* 0x004fe20000201000 */
[----:B------:R-:W-:Y:S06]  /*2f50*/  BRA `(.L_x_11121) ;  /* 0x0000000c003c7947 */ /* 0x000fec0003800000 */
.L_x_11124:
        /* <DEDUP_REMOVED lines=9> */
.L_x_11128:
[----:B------:R-:W2:Y:S02]  /*2ff0*/  LDG.E R4, desc[UR36][R4.64] ;  /* 0x0000002404047981 */ /* 0x000ea4000c1e1900 */
[----:B--2---:R-:W-:Y:S01]  /*3000*/  I2FP.F32.S32 R16, R4 ;  /* 0x0000000400107245 */ /* 0x004fe20000201400 */
[----:B------:R-:W-:Y:S06]  /*3010*/  BRA `(.L_x_11121) ;  /* 0x0000000c000c7947 */ /* 0x000fec0003800000 */
.L_x_11127:
[----:B------:R-:W2:Y:S02]  /*3020*/  LDG.E.U16 R4, desc[UR36][R4.64] ;  /* 0x0000002404047981 */ /* 0x000ea4000c1e1500 */
[----:B--2---:R0:W2:Y:S01]  /*3030*/  I2F.S16 R16, R4 ;  /* 0x0000000400107306 */ /* 0x0040a20000101400 */
[----:B------:R-:W-:Y:S05]  /*3040*/  BRA `(.L_x_11121) ;  /* 0x0000000c00007947 */ /* 0x000fea0003800000 */
.L_x_11123:
        /* <DEDUP_REMOVED lines=8> */
.L_x_11130:
[----:B------:R-:W2:Y:S02]  /*30d0*/  LDG.E.U16 R4, desc[UR36][R4.64] ;  /* 0x0000002404047981 */ /* 0x000ea4000c1e1500 */
[----:B--2---:R-:W-:Y:S01]  /*30e0*/  HADD2.F32 R16, -RZ, R4.H0_H0 ;  /* 0x20000004ff107230 */ /* 0x004fe20000004100 */
[----:B------:R-:W-:Y:S06]  /*30f0*/  BRA `(.L_x_11121) ;  /* 0x0000000800d47947 */ /* 0x000fec0003800000 */
.L_x_11129:
        /* <DEDUP_REMOVED lines=8> */
.L_x_11132:
[----:B------:R-:W2:Y:S02]  /*3180*/  LDG.E.U16 R4, desc[UR36][R4.64] ;  /* 0x0000002404047981 */ /* 0x000ea4000c1e1500 */
[----:B--2---:R-:W-:Y:S01]  /*3190*/  HADD2.F32 R16, -RZ, R4.H0_H0 ;  /* 0x20000004ff107230 */ /* 0x004fe20000004100 */
[----:B------:R-:W-:Y:S06]  /*31a0*/  BRA `(.L_x_11121) ;  /* 0x0000000800a87947 */ /* 0x000fec0003800000 */
.L_x_11131:
        /* <DEDUP_REMOVED lines=11> */
.L_x_11122:
        /* <DEDUP_REMOVED lines=12> */
.L_x_11135:
        /* <DEDUP_REMOVED lines=11> */
.L_x_11134:
        /* <DEDUP_REMOVED lines=25> */
.L_x_11137:
        /* <DEDUP_REMOVED lines=13> */
.L_x_11136:
[----:B------:R-:W2:Y:S02]  /*3630*/  LDG.E.U16 R4, desc[UR36][R4.64] ;  /* 0x0000002404047981 */ /* 0x000ea4000c1e1500 */
[----:B--2---:R-:W-:Y:S01]  /*3640*/  IMAD.U32 R16, R4, 0x10000, RZ ;  /* 0x0001000004107824 */ /* 0x004fe200078e00ff */
[----:B------:R-:W-:Y:S06]  /*3650*/  BRA `(.L_x_11121) ;  /* 0x00000004007c7947 */ /* 0x000fec0003800000 */
.L_x_11133:
        /* <DEDUP_REMOVED lines=11> */
.L_x_11140:
        /* <DEDUP_REMOVED lines=19> */
.L_x_11142:
[----:B------:R-:W-:Y:S05]  /*3840*/  BSYNC.RECONVERGENT B0 ;  /* 0x0000000000007941 */ /* 0x000fea0003800200 */
.L_x_11141:
[----:B------:R-:W-:Y:S01]  /*3850*/  IMAD.SHL.U32 R0, R0, 0x100000, RZ ;  /* 0x0010000000007824 */ /* 0x000fe200078e00ff */
[----:B------:R-:W-:-:S04]  /*3860*/  LEA R3, R3, 0x3b800000, 0x17 ;  /* 0x3b80000003037811 */ /* 0x000fc800078eb8ff */
[----:B------:R-:W-:Y:S01]  /*3870*/  LOP3.LUT R16, R3, R0, R7, 0xfe, !PT ;  /* 0x0000000003107212 */ /* 0x000fe200078efe07 */
[----:B------:R-:W-:Y:S06]  /*3880*/  BRA `(.L_x_11121) ;  /* 0x0000000000f07947 */ /* 0x000fec0003800000 */
.L_x_11139:
        /* <DEDUP_REMOVED lines=19> */
.L_x_11144:
[----:B------:R-:W-:Y:S05]  /*39c0*/  BSYNC.RECONVERGENT B0 ;  /* 0x0000000000007941 */ /* 0x000fea0003800200 */
.L_x_11143:
[----:B------:R-:W-:Y:S01]  /*39d0*/  IMAD.SHL.U32 R0, R0, 0x200000, RZ ;  /* 0x0020000000007824 */ /* 0x000fe200078e00ff */
[----:B------:R-:W-:-:S04]  /*39e0*/  LEA R3, R3, 0x37800000, 0x17 ;  /* 0x3780000003037811 */ /* 0x000fc800078eb8ff */
[----:B------:R-:W-:Y:S01]  /*39f0*/  LOP3.LUT R16, R3, R0, R7, 0xfe, !PT ;  /* 0x0000000003107212 */ /* 0x000fe200078efe07 */
[----:B------:R-:W-:Y:S06]  /*3a00*/  BRA `(.L_x_11121) ;  /* 0x0000000000907947 */ /* 0x000fec0003800000 */
.L_x_11138:
        /* <DEDUP_REMOVED lines=14> */
.L_x_11126:
        /* <DEDUP_REMOVED lines=16> */
.L_x_11147:
[----:B------:R-:W-:Y:S05]  /*3bf0*/  BRA `(.L_x_11121) ;  /* 0x0000000000147947 */ /* 0x000fea0003800000 */
.L_x_11146:
[----:B------:R-:W2:Y:S02]  /*3c00*/  LDG.E.64 R16, desc[UR36][R4.64] ;  /* 0x0000002404107981 */ /* 0x000ea4000c1e1b00 */
[----:B--2---:R0:W2:Y:S02]  /*3c10*/  I2F.U64 R16, R16 ;  /* 0x0000001000107312 */ /* 0x0040a40000301000 */
[----:B0-2---:R-:W-:Y:S05]  /*3c20*/  BRA `(.L_x_11121) ;  /* 0x0000000000087947 */ /* 0x005fea0003800000 */
.L_x_11145:
[----:B------:R-:W2:Y:S02]  /*3c30*/  LDG.E R4, desc[UR36][R4.64] ;  /* 0x0000002404047981 */ /* 0x000ea4000c1e1900 */
[----:B--2---:R-:W-:-:S07]  /*3c40*/  I2FP.F32.U32 R16, R4 ;  /* 0x0000000400107245 */ /* 0x004fce0000201000 */
.L_x_11121:
[----:B------:R-:W-:Y:S05]  /*3c50*/  BSYNC.RECONVERGENT B6 ;  /* 0x0000000000067941 */ /* 0x000fea0003800200 */
.L_x_11120:
        /* <DEDUP_REMOVED lines=9> */
[----:B----4-:R-:W-:Y:S02]  /*3cf0*/  @!P0 FMNMX.FTZ R18, R18, UR4, !PT ;  /* 0x0000000412128c09 */ /* 0x010fe4000f810000 */
[----:B------:R-:W-:-:S04]  /*3d00*/  @!P1 FMNMX.FTZ R22, R22, UR4, !PT ;  /* 0x0000000416169c09 */ /* 0x000fc8000f810000 */
[----:B------:R-:W-:Y:S02]  /*3d10*/  @!P2 FMNMX.FTZ R24, R24, UR4, !PT ;  /* 0x000000041818ac09 */ /* 0x000fe4000f810000 */
[----:B------:R-:W-:Y:S02]  /*3d20*/  @!P3 FMNMX.FTZ R16, R16, UR4, !PT ;  /* 0x000000041010bc09 */ /* 0x000fe4000f810000 */
        /* <DEDUP_REMOVED lines=23> */
.L_x_11154:
[----:B------:R-:W0:Y:S02]  /*3ea0*/  F2I.S64.TRUNC R18, R18 ;  /* 0x0000001200127311 */ /* 0x000e24000020d900 */
[----:B0-----:R-:W-:-:S05]  /*3eb0*/  IMAD.MOV.U32 R3, RZ, RZ, R18 ;  /* 0x000000ffff037224 */ /* 0x001fca00078e0012 */
[----:B------:R0:W-:Y:S01]  /*3ec0*/  STG.E.U8 desc[UR36][R8.64], R3 ;  /* 0x0000000308007986 */ /* 0x0001e2000c101124 */
[----:B------:R-:W-:Y:S05]  /*3ed0*/  BRA `(.L_x_11156) ;  /* 0x0000000c002c7947 */ /* 0x000fea0003800000 */
.L_x_11153:
        /* <DEDUP_REMOVED lines=9> */
.L_x_11158:
[----:B------:R-:W0:Y:S02]  /*3f70*/  F2I.FTZ.TRUNC.NTZ R3, R18 ;  /* 0x0000001200037305 */ /* 0x000e24000021f100 */
[----:B0-----:R0:W-:Y:S01]  /*3f80*/  STG.E desc[UR36][R8.64], R3 ;  /* 0x0000000308007986 */ /* 0x0011e2000c101924 */
[----:B------:R-:W-:Y:S05]  /*3f90*/  BRA `(.L_x_11156) ;  /* 0x0000000800fc7947 */ /* 0x000fea0003800000 */
.L_x_11157:
[----:B------:R-:W0:Y:S02]  /*3fa0*/  F2I.FTZ.TRUNC.NTZ R3, R18 ;  /* 0x0000001200037305 */ /* 0x000e24000021f100 */
[----:B0-----:R0:W-:Y:S01]  /*3fb0*/  STG.E.U16 desc[UR36][R8.64], R3 ;  /* 0x0000000308007986 */ /* 0x0011e2000c101524 */
[----:B------:R-:W-:Y:S05]  /*3fc0*/  BRA `(.L_x_11156) ;  /* 0x0000000800f07947 */ /* 0x000fea0003800000 */
.L_x_11152:
        /* <DEDUP_REMOVED lines=8> */
.L_x_11160:
[----:B------:R-:W-:-:S05]  /*4050*/  F2FP.F16.F32.PACK_AB R18, RZ, R18 ;  /* 0x00000012ff12723e */ /* 0x000fca00000000ff */
[----:B------:R0:W-:Y:S01]  /*4060*/  STG.E.U16 desc[UR36][R8.64], R18 ;  /* 0x0000001208007986 */ /* 0x0001e2000c101524 */
[----:B------:R-:W-:Y:S05]  /*4070*/  BRA `(.L_x_11156) ;  /* 0x0000000800c47947 */ /* 0x000fea0003800000 */
.L_x_11159:
        /* <DEDUP_REMOVED lines=9> */
.L_x_11162:
[----:B------:R-:W-:-:S04]  /*4110*/  F2FP.F16.F32.PACK_AB R3, RZ, R18 ;  /* 0x00000012ff03723e */ /* 0x000fc800000000ff */
[----:B------:R-:W-:-:S05]  /*4120*/  PRMT R3, R3, 0x5410, RZ ;  /* 0x0000541003037816 */ /* 0x000fca00000000ff */
[----:B------:R0:W-:Y:S01]  /*4130*/  STG.E desc[UR36][R8.64], R3 ;  /* 0x0000000308007986 */ /* 0x0001e2000c101924 */
[----:B------:R-:W-:Y:S05]  /*4140*/  BRA `(.L_x_11156) ;  /* 0x0000000800907947 */ /* 0x000fea0003800000 */
.L_x_11161:
[----:B------:R-:W-:-:S06]  /*4150*/  FMUL.FTZ R4, R18, 1 ;  /* 0x3f80000012047820 */ /* 0x000fcc0000410000 */
[----:B------:R-:W0:Y:S02]  /*4160*/  F2F.F64.F32 R4, R4 ;  /* 0x0000000400047310 */ /* 0x000e240000201800 */
[----:B0-----:R0:W-:Y:S01]  /*4170*/  STG.E.64 desc[UR36][R8.64], R4 ;  /* 0x0000000408007986 */ /* 0x0011e2000c101b24 */
[----:B------:R-:W-:Y:S05]  /*4180*/  BRA `(.L_x_11156) ;  /* 0x0000000800807947 */ /* 0x000fea0003800000 */
.L_x_11151:
        /* <DEDUP_REMOVED lines=12> */
.L_x_11165:
[----:B------:R-:W-:Y:S01]  /*4250*/  FMUL.FTZ R4, R18, 1 ;  /* 0x3f80000012047820 */ /* 0x000fe20000410000 */
[----:B------:R-:W-:-:S05]  /*4260*/  CS2R R6, SRZ ;  /* 0x0000000000067805 */ /* 0x000fca000001ff00 */
[----:B------:R-:W0:Y:S02]  /*4270*/  F2F.F64.F32 R4, R4 ;  /* 0x0000000400047310 */ /* 0x000e240000201800 */
[----:B0-----:R0:W-:Y:S01]  /*4280*/  STG.E.128 desc[UR36][R8.64], R4 ;  /* 0x0000000408007986 */ /* 0x0011e2000c101d24 */
[----:B------:R-:W-:Y:S05]  /*4290*/  BRA `(.L_x_11156) ;  /* 0x00000008003c7947 */ /* 0x000fea0003800000 */
.L_x_11164:
        /* <DEDUP_REMOVED lines=18> */
.L_x_11169:
[----:B------:R-:W-:Y:S05]  /*43c0*/  BSYNC.RECONVERGENT B0 ;  /* 0x0000000000007941 */ /* 0x000fea0003800200 */
.L_x_11168:
[----:B------:R-:W-:-:S05]  /*43d0*/  LOP3.LUT R5, R0, 0x80, R5, 0xf8, !PT ;  /* 0x0000008000057812 */ /* 0x000fca00078ef805 */
[----:B------:R0:W-:Y:S01]  /*43e0*/  STG.E.U8 desc[UR36][R8.64], R5 ;  /* 0x0000000508007986 */ /* 0x0001e2000c101124 */
[----:B------:R-:W-:Y:S05]  /*43f0*/  BRA `(.L_x_11156) ;  /* 0x0000000400e47947 */ /* 0x000fea0003800000 */
.L_x_11167:
        /* <DEDUP_REMOVED lines=14> */
.L_x_11171:
[----:B------:R-:W-:Y:S05]  /*44e0*/  BSYNC.RECONVERGENT B0 ;  /* 0x0000000000007941 */ /* 0x000fea0003800200 */
.L_x_11170:
[----:B------:R-:W-:-:S05]  /*44f0*/  LOP3.LUT R3, R0, 0x80, R5, 0xf8, !PT ;  /* 0x0000008000037812 */ /* 0x000fca00078ef805 */
[----:B------:R0:W-:Y:S01]  /*4500*/  STG.E.U8 desc[UR36][R8.64], R3 ;  /* 0x0000000308007986 */ /* 0x0001e2000c101124 */
[----:B------:R-:W-:Y:S05]  /*4510*/  BRA `(.L_x_11156) ;  /* 0x00000004009c7947 */ /* 0x000fea0003800000 */
.L_x_11166:
[----:B------:R-:W-:-:S05]  /*4520*/  F2FP.BF16.F32.PACK_AB R18, RZ, R18 ;  /* 0x00000012ff12723e */ /* 0x000fca00000010ff */
[----:B------:R0:W-:Y:S01]  /*4530*/  STG.E.U16 desc[UR36][R8.64], R18 ;  /* 0x0000001208007986 */ /* 0x0001e2000c101524 */
[----:B------:R-:W-:Y:S05]  /*4540*/  BRA `(.L_x_11156) ;  /* 0x0000000400907947 */ /* 0x000fea0003800000 */
.L_x_11163:
        /* <DEDUP_REMOVED lines=11> */
.L_x_11174:
        /* <DEDUP_REMOVED lines=12> */
.L_x_11177:
[----:B------:R-:W-:-:S04]  /*46c0*/  SHF.R.U32.HI R0, RZ, 0x14, R18 ;  /* 0x00000014ff007819 */ /* 0x000fc80000011612 */
[----:B------:R-:W-:-:S04]  /*46d0*/  LOP3.LUT R3, R0, 0x1, RZ, 0xc0, !PT ;  /* 0x0000000100037812 */ /* 0x000fc800078ec0ff */
[----:B------:R-:W-:-:S04]  /*46e0*/  IADD3 R0, PT, PT, R18, 0x487ffff, R3 ;  /* 0x0487ffff12007810 */ /* 0x000fc80007ffe003 */
[----:B------:R-:W-:-:S04]  /*46f0*/  SHF.R.U32.HI R0, RZ, 0x14, R0 ;  /* 0x00000014ff007819 */ /* 0x000fc80000011600 */
[----:B------:R-:W-:-:S07]  /*4700*/  LOP3.LUT R0, R0, 0xff, RZ, 0xc0, !PT ;  /* 0x000000ff00007812 */ /* 0x000fce00078ec0ff */
.L_x_11178:
[----:B------:R-:W-:-:S04]  /*4710*/  SHF.R.U32.HI R3, RZ, 0x18, R18 ;  /* 0x00000018ff037819 */ /* 0x000fc80000011612 */
[----:B------:R-:W-:-:S04]  /*4720*/  LOP3.LUT R0, R0, 0x80, R3, 0xf8, !PT ;  /* 0x0000008000007812 */ /* 0x000fc800078ef803 */
[----:B------:R-:W-:-:S07]  /*4730*/  PRMT R4, R0, 0x7610, R4 ;  /* 0x0000761000047816 */ /* 0x000fce0000000004 */
.L_x_11176:
[----:B------:R-:W-:Y:S05]  /*4740*/  BSYNC.RECONVERGENT B0 ;  /* 0x0000000000007941 */ /* 0x000fea0003800200 */
.L_x_11175:
[----:B------:R1:W-:Y:S01]  /*4750*/  STG.E.U8 desc[UR36][R8.64], R4 ;  /* 0x0000000408007986 */ /* 0x0003e2000c101124 */
[----:B------:R-:W-:Y:S05]  /*4760*/  BRA `(.L_x_11156) ;  /* 0x0000000400087947 */ /* 0x000fea0003800000 */
.L_x_11173:
        /* <DEDUP_REMOVED lines=12> */
.L_x_11181:
[----:B------:R-:W-:-:S04]  /*4830*/  SHF.R.U32.HI R0, RZ, 0x15, R18 ;  /* 0x00000015ff007819 */ /* 0x000fc80000011612 */
[----:B------:R-:W-:-:S04]  /*4840*/  LOP3.LUT R3, R0, 0x1, RZ, 0xc0, !PT ;  /* 0x0000000100037812 */ /* 0x000fc800078ec0ff */
[----:B------:R-:W-:-:S04]  /*4850*/  IADD3 R0, PT, PT, R18, 0x88fffff, R3 ;  /* 0x088fffff12007810 */ /* 0x000fc80007ffe003 */
[----:B------:R-:W-:-:S04]  /*4860*/  SHF.R.U32.HI R0, RZ, 0x15, R0 ;  /* 0x00000015ff007819 */ /* 0x000fc80000011600 */
[----:B------:R-:W-:-:S07]  /*4870*/  LOP3.LUT R0, R0, 0xff, RZ, 0xc0, !PT ;  /* 0x000000ff00007812 */ /* 0x000fce00078ec0ff */
.L_x_11182:
[----:B------:R-:W-:-:S04]  /*4880*/  SHF.R.U32.HI R3, RZ, 0x18, R18 ;  /* 0x00000018ff037819 */ /* 0x000fc80000011612 */
[----:B------:R-:W-:-:S04]  /*4890*/  LOP3.LUT R0, R0, 0x80, R3, 0xf8, !PT ;  /* 0x0000008000007812 */ /* 0x000fc800078ef803 */
[----:B------:R-:W-:-:S07]  /*48a0*/  PRMT R4, R0, 0x7610, R4 ;  /* 0x0000761000047816 */ /* 0x000fce0000000004 */
.L_x_11180:
[----:B------:R-:W-:Y:S05]  /*48b0*/  BSYNC.RECONVERGENT B0 ;  /* 0x0000000000007941 */ /* 0x000fea0003800200 */
.L_x_11179:
[----:B------:R2:W-:Y:S01]  /*48c0*/  STG.E.U8 desc[UR36][R8.64], R4 ;  /* 0x0000000408007986 */ /* 0x0005e2000c101124 */
[----:B------:R-:W-:Y:S05]  /*48d0*/  BRA `(.L_x_11156) ;  /* 0x0000000000ac7947 */ /* 0x000fea0003800000 */
.L_x_11172:
[----:B------:R-:W-:-:S13]  /*48e0*/  ISETP.NE.AND P0, PT, R0, 0x1c, PT ;  /* 0x0000001c0000780c */ /* 0x000fda0003f05270 */
[----:B------:R-:W-:Y:S05]  /*48f0*/  @!P0 BRA `(.L_x_11183) ;  /* 0x00000000009c8947 */ /* 0x000fea0003800000 */
[----:B------:R-:W-:-:S13]  /*4900*/  ISETP.NE.AND P0, PT, R0, 0x1d, PT ;  /* 0x0000001d0000780c */ /* 0x000fda0003f05270 */
[----:B------:R-:W-:Y:S05]  /*4910*/  @!P0 BRA `(.L_x_11184) ;  /* 0x0000000000888947 */ /* 0x000fea0003800000 */
[----:B------:R-:W-:-:S13]  /*4920*/  ISETP.NE.AND P0, PT, R0, 0x2c, PT ;  /* 0x0000002c0000780c */ /* 0x000fda0003f05270 */
[----:B------:R-:W-:Y:S05]  /*4930*/  @!P0 BRA `(.L_x_11185) ;  /* 0x0000000000448947 */ /* 0x000fea0003800000 */
.L_x_11155:
        /* <DEDUP_REMOVED lines=16> */
.L_x_11186:
[----:B------:R-:W-:Y:S05]  /*4a40*/  BRA `(.L_x_11156) ;  /* 0x0000000000507947 */ /* 0x000fea0003800000 */
.L_x_11185:
        /* <DEDUP_REMOVED lines=15> */
.L_x_11184:
[----:B------:R-:W0:Y:S02]  /*4b40*/  F2I.U64.TRUNC R18, R18 ;  /* 0x0000001200127311 */ /* 0x000e24000020d800 */
[----:B0-----:R0:W-:Y:S01]  /*4b50*/  STG.E.64 desc[UR36][R8.64], R18 ;  /* 0x0000001208007986 */ /* 0x0011e2000c101b24 */
[----:B------:R-:W-:Y:S05]  /*4b60*/  BRA `(.L_x_11156) ;  /* 0x0000000000087947 */ /* 0x000fea0003800000 */
.L_x_11183:
[----:B------:R-:W0:Y:S02]  /*4b70*/  F2I.FTZ.U32.TRUNC.NTZ R3, R18 ;  /* 0x0000001200037305 */ /* 0x000e24000021f000 */
[----:B0-----:R3:W-:Y:S02]  /*4b80*/  STG.E desc[UR36][R8.64], R3 ;  /* 0x0000000308007986 */ /* 0x0017e4000c101924 */
.L_x_11156:
        /* <DEDUP_REMOVED lines=24> */
.L_x_11191:
[----:B------:R-:W0:Y:S02]  /*4d10*/  F2I.S64.TRUNC R22, R22 ;  /* 0x0000001600167311 */ /* 0x000e24000020d900 */
[----:B0-----:R-:W-:-:S05]  /*4d20*/  IMAD.MOV.U32 R3, RZ, RZ, R22 ;  /* 0x000000ffff037224 */ /* 0x001fca00078e0016 */
[----:B------:R0:W-:Y:S01]  /*4d30*/  STG.E.U8 desc[UR36][R8.64], R3 ;  /* 0x0000000308007986 */ /* 0x0001e2000c101124 */
[----:B------:R-:W-:Y:S05]  /*4d40*/  BRA `(.L_x_11193) ;  /* 0x0000000c00287947 */ /* 0x000fea0003800000 */
.L_x_11190:
        /* <DEDUP_REMOVED lines=9> */
.L_x_11195:
[----:B------:R-:W0:Y:S02]  /*4de0*/  F2I.FTZ.TRUNC.NTZ R3, R22 ;  /* 0x0000001600037305 */ /* 0x000e24000021f100 */
[----:B0-----:R0:W-:Y:S01]  /*4df0*/  STG.E desc[UR36][R8.64], R3 ;  /* 0x0000000308007986 */ /* 0x0011e2000c101924 */
[----:B------:R-:W-:Y:S05]  /*4e00*/  BRA `(.L_x_11193) ;  /* 0x0000000800f87947 */ /* 0x000fea0003800000 */
.L_x_11194:
[----:B------:R-:W0:Y:S02]  /*4e10*/  F2I.FTZ.TRUNC.NTZ R3, R22 ;  /* 0x0000001600037305 */ /* 0x000e24000021f100 */
[----:B0-----:R0:W-:Y:S01]  /*4e20*/  STG.E.U16 desc[UR36][R8.64], R3 ;  /* 0x0000000308007986 */ /* 0x0011e2000c101524 */
[----:B------:R-:W-:Y:S05]  /*4e30*/  BRA `(.L_x_11193) ;  /* 0x0000000800ec7947 */ /* 0x000fea0003800000 */
.L_x_11189:
        /* <DEDUP_REMOVED lines=8> */
.L_x_11197:
[----:B------:R-:W-:-:S05]  /*4ec0*/  F2FP.F16.F32.PACK_AB R22, RZ, R22 ;  /* 0x00000016ff16723e */ /* 0x000fca00000000ff */
[----:B------:R0:W-:Y:S01]  /*4ed0*/  STG.E.U16 desc[UR36][R8.64], R22 ;  /* 0x0000001608007986 */ /* 0x0001e2000c101524 */
[----:B------:R-:W-:Y:S05]  /*4ee0*/  BRA `(.L_x_11193) ;  /* 0x0000000800c07947 */ /* 0x000fea0003800000 */
.L_x_11196:
        /* <DEDUP_REMOVED lines=9> */
.L_x_11199:
[----:B------:R-:W-:-:S04]  /*4f80*/  F2FP.F16.F32.PACK_AB R3, RZ, R22 ;  /* 0x00000016ff03723e */ /* 0x000fc800000000ff */
[----:B------:R-:W-:-:S05]  /*4f90*/  PRMT R3, R3, 0x5410, RZ ;  /* 0x0000541003037816 */ /* 0x000fca00000000ff */
[----:B------:R0:W-:Y:S01]  /*4fa0*/  STG.E desc[UR36][R8.64], R3 ;  /* 0x0000000308007986 */ /* 0x0001e2000c101924 */
[----:B------:R-:W-:Y:S05]  /*4fb0*/  BRA `(.L_x_11193) ;  /* 0x00000008008c7947 */ /* 0x000fea0003800000 */
.L_x_11198:
[----:B------:R-:W-:-:S06]  /*4fc0*/  FMUL.FTZ R4, R22, 1 ;  /* 0x3f80000016047820 */ /* 0x000fcc0000410000 */
[----:B------:R-:W0:Y:S02]  /*4fd0*/  F2F.F64.F32 R4, R4 ;  /* 0x0000000400047310 */ /* 0x000e240000201800 */
[----:B0-----:R0:W-:Y:S01]  /*4fe0*/  STG.E.64 desc[UR36][R8.64], R4 ;  /* 0x0000000408007986 */ /* 0x0011e2000c101b24 */
[----:B------:R-:W-:Y:S05]  /*4ff0*/  BRA `(.L_x_11193) ;  /* 0x00000008007c7947 */ /* 0x000fea0003800000 */
.L_x_11188:
        /* <DEDUP_REMOVED lines=13> */
.L_x_11203:
        /* <DEDUP_REMOVED lines=16> */
.L_x_11206:
[----:B------:R-:W-:-:S04]  /*51d0*/  SHF.R.U32.HI R22, RZ, 0x18, R22 ;  /* 0x00000018ff167819 */ /* 0x000fc80000011616 */
[----:B------:R-:W-:-:S04]  /*51e0*/  LOP3.LUT R3, R3, 0x80, R22, 0xf8, !PT ;  /* 0x0000008003037812 */ /* 0x000fc800078ef816 */
[----:B------:R-:W-:-:S07]  /*51f0*/  PRMT R4, R3, 0x7610, R4 ;  /* 0x0000761003047816 */ /* 0x000fce0000000004 */
.L_x_11205:
[----:B------:R-:W-:Y:S05]  /*5200*/  BSYNC.RECONVERGENT B0 ;  /* 0x0000000000007941 */ /* 0x000fea0003800200 */
.L_x_11204:
[----:B------:R0:W-:Y:S01]  /*5210*/  STG.E.U8 desc[UR36][R8.64], R4 ;  /* 0x0000000408007986 */ /* 0x0001e2000c101124 */
[----:B------:R-:W-:Y:S05]  /*5220*/  BRA `(.L_x_11193) ;  /* 0x0000000400f07947 */ /* 0x000fea0003800000 */
.L_x_11202:
        /* <DEDUP_REMOVED lines=16> */
.L_x_11209:
[----:B------:R-:W-:-:S04]  /*5330*/  SHF.R.U32.HI R22, RZ, 0x18, R22 ;  /* 0x00000018ff167819 */ /* 0x000fc80000011616 */
[----:B------:R-:W-:-:S04]  /*5340*/  LOP3.LUT R3, R3, 0x80, R22, 0xf8, !PT ;  /* 0x0000008003037812 */ /* 0x000fc800078ef816 */
[----:B------:R-:W-:-:S07]  /*5350*/  PRMT R4, R3, 0x7610, R4 ;  /* 0x0000761003047816 */ /* 0x000fce0000000004 */
.L_x_11208:
[----:B------:R-:W-:Y:S05]  /*5360*/  BSYNC.RECONVERGENT B0 ;  /* 0x0000000000007941 */ /* 0x000fea0003800200 */
.L_x_11207:
[----:B------:R0:W-:Y:S01]  /*5370*/  STG.E.U8 desc[UR36][R8.64], R4 ;  /* 0x0000000408007986 */ /* 0x0001e2000c101124 */
[----:B------:R-:W-:Y:S05]  /*5380*/  BRA `(.L_x_11193) ;  /* 0x0000000400987947 */ /* 0x000fea0003800000 */
.L_x_11201:
        /* <DEDUP_REMOVED lines=21> */
.L_x_11211:
[----:B------:R-:W0:Y:S02]  /*54e0*/  F2I.U64.TRUNC R22, R22 ;  /* 0x0000001600167311 */ /* 0x000e24000020d800 */
[----:B0-----:R0:W-:Y:S01]  /*54f0*/  STG.E.64 desc[UR36][R8.64], R22 ;  /* 0x0000001608007986 */ /* 0x0011e2000c101b24 */
[----:B------:R-:W-:Y:S05]  /*5500*/  BRA `(.L_x_11193) ;  /* 0x0000000400387947 */ /* 0x000fea0003800000 */
.L_x_11210:
[----:B------:R-:W0:Y:S02]  /*5510*/  F2I.FTZ.U32.TRUNC.NTZ R3, R22 ;  /* 0x0000001600037305 */ /* 0x000e24000021f000 */
[----:B0-----:R0:W-:Y:S01]  /*5520*/  STG.E desc[UR36][R8.64], R3 ;  /* 0x0000000308007986 */ /* 0x0011e2000c101924 */
[----:B------:R-:W-:Y:S05]  /*5530*/  BRA `(.L_x_11193) ;  /* 0x00000004002c7947 */ /* 0x000fea0003800000 */
.L_x_11200:
        /* <DEDUP_REMOVED lines=10> */
.L_x_11213:
[----:B------:R-:W-:Y:S01]  /*55e0*/  FMUL.FTZ R4, R22, 1 ;  /* 0x3f80000016047820 */ /* 0x000fe20000410000 */
[----:B------:R-:W-:-:S05]  /*55f0*/  CS2R R6, SRZ ;  /* 0x0000000000067805 */ /* 0x000fca000001ff00 */
[----:B------:R-:W0:Y:S02]  /*5600*/  F2F.F64.F32 R4, R4 ;  /* 0x0000000400047310 */ /* 0x000e240000201800 */
[----:B0-----:R0:W-:Y:S01]  /*5610*/  STG.E.128 desc[UR36][R8.64], R4 ;  /* 0x0000000408007986 */ /* 0x0011e2000c101d24 */
[----:B------:R-:W-:Y:S05]  /*5620*/  BRA `(.L_x_11193) ;  /* 0x0000000000f07947 */ /* 0x000fea0003800000 */
.L_x_11212:
[----:B------:R-:W-:-:S13]  /*5630*/  ISETP.NE.AND P0, PT, R0, 0xf, PT ;  /* 0x0000000f0000780c */ /* 0x000fda0003f05270 */
[----:B------:R-:W-:Y:S05]  /*5640*/  @!P0 BRA `(.L_x_11214) ;  /* 0x0000000000e08947 */ /* 0x000fea0003800000 */
[----:B------:R-:W-:-:S13]  /*5650*/  ISETP.NE.AND P0, PT, R0, 0x17, PT ;  /* 0x000000170000780c */ /* 0x000fda0003f05270 */
[----:B------:R-:W-:Y:S05]  /*5660*/  @!P0 BRA `(.L_x_11215) ;  /* 0x00000000008c8947 */ /* 0x000fea0003800000 */
[----:B------:R-:W-:-:S13]  /*5670*/  ISETP.NE.AND P0, PT, R0, 0x18, PT ;  /* 0x000000180000780c */ /* 0x000fda0003f05270 */
[----:B------:R-:W-:Y:S05]  /*5680*/  @!P0 BRA `(.L_x_11216) ;  /* 0x0000000000448947 */ /* 0x000fea0003800000 */
.L_x_11192:
        /* <DEDUP_REMOVED lines=16> */
.L_x_11217:
[----:B------:R-:W-:Y:S05]  /*5790*/  BRA `(.L_x_11193) ;  /* 0x0000000000947947 */ /* 0x000fea0003800000 */
.L_x_11216:
        /* <DEDUP_REMOVED lines=12> */
.L_x_11219:
[----:B------:R-:W-:Y:S05]  /*5860*/  BSYNC.RECONVERGENT B0 ;  /* 0x0000000000007941 */ /* 0x000fea0003800200 */
.L_x_11218:
[----:B------:R-:W-:-:S05]  /*5870*/  LOP3.LUT R3, R0, 0x80, R5, 0xf8, !PT ;  /* 0x0000008000037812 */ /* 0x000fca00078ef805 */
[----:B------:R3:W-:Y:S01]  /*5880*/  STG.E.U8 desc[UR36][R8.64], R3 ;  /* 0x0000000308007986 */ /* 0x0007e2000c101124 */
[----:B------:R-:W-:Y:S05]  /*5890*/  BRA `(.L_x_11193) ;  /* 0x0000000000547947 */ /* 0x000fea0003800000 */
.L_x_11215:
        /* <DEDUP_REMOVED lines=11> */
.L_x_11221:
[----:B------:R-:W-:Y:S01]  /*5950*/  IMAD.MOV.U32 R0, RZ, RZ, 0x7f ;  /* 0x0000007fff007424 */ /* 0x000fe200078e00ff */
[----:B------:R-:W-:-:S04]  /*5960*/  ISETP.GT.U32.AND P0, PT, R4, 0x7f800000, PT ;  /* 0x7f8000000400780c */ /* 0x000fc80003f04070 */
[----:B------:R-:W-:-:S09]  /*5970*/  SEL R0, R0, 0x7c, P0 ;  /* 0x0000007c00007807 */ /* 0x000fd20000000000 */
.L_x_11222:
[----:B------:R-:W-:Y:S05]  /*5980*/  BSYNC.RECONVERGENT B0 ;  /* 0x0000000000007941 */ /* 0x000fea0003800200 */
.L_x_11220:
[----:B------:R-:W-:-:S04]  /*5990*/  SHF.R.U32.HI R3, RZ, 0x18, R22 ;  /* 0x00000018ff037819 */ /* 0x000fc80000011616 */
[----:B------:R-:W-:-:S05]  /*59a0*/  LOP3.LUT R3, R0, 0x80, R3, 0xf8, !PT ;  /* 0x0000008000037812 */ /* 0x000fca00078ef803 */
[----:B------:R2:W-:Y:S01]  /*59b0*/  STG.E.U8 desc[UR36][R8.64], R3 ;  /* 0x0000000308007986 */ /* 0x0005e2000c101124 */
[----:B------:R-:W-:Y:S05]  /*59c0*/  BRA `(.L_x_11193) ;  /* 0x0000000000087947 */ /* 0x000fea0003800000 */
.L_x_11214:
[----:B------:R-:W-:-:S05]  /*59d0*/  F2FP.BF16.F32.PACK_AB R22, RZ, R22 ;  /* 0x00000016ff16723e */ /* 0x000fca00000010ff */
[----:B------:R4:W-:Y:S02]  /*59e0*/  STG.E.U16 desc[UR36][R8.64], R22 ;  /* 0x0000001608007986 */ /* 0x0009e4000c101524 */
.L_x_11193:
[----:B------:R-:W-:-:S07]  /*59f0*/  VIADD R27, R27, 0x80 ;  /* 0x000000801b1b7836 */ /* 0x000fce0000000000 */
.L_x_11150:
[----:B------:R-:W-:-:S13]  /*5a00*/  ISETP.GE.AND P0, PT, R27, R26, PT ;  /* 0x0000001a1b00720c */ /* 0x000fda0003f06270 */
[----:B------:R-:W-:Y:S05]  /*5a10*/  @P0 BREAK.RELIABLE B6 ;  /* 0x0000000000060942 */ /* 0x000fea0003800100 */
[----:B------:R-:W-:Y:S05]  /*5a20*/  @P0 BRA `(.L_x_11187) ;  /* 0x0000000c00940947 */ /* 0x000fea0003800000 */
[----:B------:R-:W-:Y:S05]  /*5a30*/  BSYNC.RELIABLE B6 ;  /* 0x0000000000067941 */ /* 0x000fea0003800100 */
.L_x_11149:
        /* <DEDUP_REMOVED lines=21> */
.L_x_11226:
[----:B------:R-:W0:Y:S02]  /*5b90*/  F2I.S64.TRUNC R24, R24 ;  /* 0x0000001800187311 */ /* 0x000e24000020d900 */
[----:B0-----:R-:W-:-:S05]  /*5ba0*/  IMAD.MOV.U32 R3, RZ, RZ, R24 ;  /* 0x000000ffff037224 */ /* 0x001fca00078e0018 */
[----:B------:R0:W-:Y:S01]  /*5bb0*/  STG.E.U8 desc[UR36][R8.64], R3 ;  /* 0x0000000308007986 */ /* 0x0001e2000c101124 */
[----:B------:R-:W-:Y:S05]  /*5bc0*/  BRA `(.L_x_11228) ;  /* 0x0000000c00287947 */ /* 0x000fea0003800000 */
.L_x_11225:
        /* <DEDUP_REMOVED lines=9> */
.L_x_11230:
[----:B------:R-:W0:Y:S02]  /*5c60*/  F2I.FTZ.TRUNC.NTZ R3, R24 ;  /* 0x0000001800037305 */ /* 0x000e24000021f100 */
[----:B0-----:R0:W-:Y:S01]  /*5c70*/  STG.E desc[UR36][R8.64], R3 ;  /* 0x0000000308007986 */ /* 0x0011e2000c101924 */
[----:B------:R-:W-:Y:S05]  /*5c80*/  BRA `(.L_x_11228) ;  /* 0x0000000800f87947 */ /* 0x000fea0003800000 */
.L_x_11229:
[----:B------:R-:W0:Y:S02]  /*5c90*/  F2I.FTZ.TRUNC.NTZ R3, R24 ;  /* 0x0000001800037305 */ /* 0x000e24000021f100 */
[----:B0-----:R0:W-:Y:S01]  /*5ca0*/  STG.E.U16 desc[UR36][R8.64], R3 ;  /* 0x0000000308007986 */ /* 0x0011e2000c101524 */
[----:B------:R-:W-:Y:S05]  /*5cb0*/  BRA `(.L_x_11228) ;  /* 0x0000000800ec7947 */ /* 0x000fea0003800000 */
.L_x_11224:
        /* <DEDUP_REMOVED lines=8> */
.L_x_11232:
[----:B------:R-:W-:-:S05]  /*5d40*/  F2FP.F16.F32.PACK_AB R24, RZ, R24 ;  /* 0x00000018ff18723e */ /* 0x000fca00000000ff */
[----:B------:R0:W-:Y:S01]  /*5d50*/  STG.E.U16 desc[UR36][R8.64], R24 ;  /* 0x0000001808007986 */ /* 0x0001e2000c101524 */
[----:B------:R-:W-:Y:S05]  /*5d60*/  BRA `(.L_x_11228) ;  /* 0x0000000800c07947 */ /* 0x000fea0003800000 */
.L_x_11231:
        /* <DEDUP_REMOVED lines=9> */
.L_x_11234:
[----:B------:R-:W-:-:S04]  /*5e00*/  F2FP.F16.F32.PACK_AB R3, RZ, R24 ;  /* 0x00000018ff03723e */ /* 0x000fc800000000ff */
[----:B------:R-:W-:-:S05]  /*5e10*/  PRMT R3, R3, 0x5410, RZ ;  /* 0x0000541003037816 */ /* 0x000fca00000000ff */
[----:B------:R0:W-:Y:S01]  /*5e20*/  STG.E desc[UR36][R8.64], R3 ;  /* 0x0000000308007986 */ /* 0x0001e2000c101924 */
[----:B------:R-:W-:Y:S05]  /*5e30*/  BRA `(.L_x_11228) ;  /* 0x00000008008c7947 */ /* 0x000fea0003800000 */
.L_x_11233:
[----:B------:R-:W-:-:S06]  /*5e40*/  FMUL.FTZ R4, R24, 1 ;  /* 0x3f80000018047820 */ /* 0x000fcc0000410000 */
[----:B------:R-:W0:Y:S02]  /*5e50*/  F2F.F64.F32 R4, R4 ;  /* 0x0000000400047310 */ /* 0x000e240000201800 */
[----:B0-----:R0:W-:Y:S01]  /*5e60*/  STG.E.64 desc[UR36][R8.64], R4 ;  /* 0x0000000408007986 */ /* 0x0011e2000c101b24 */
[----:B------:R-:W-:Y:S05]  /*5e70*/  BRA `(.L_x_11228) ;  /* 0x00000008007c7947 */ /* 0x000fea0003800000 */
.L_x_11223:
        /* <DEDUP_REMOVED lines=13> */
.L_x_11238:
        /* <DEDUP_REMOVED lines=16> */
.L_x_11241:
[----:B------:R-:W-:-:S04]  /*6050*/  SHF.R.U32.HI R24, RZ, 0x18, R24 ;  /* 0x00000018ff187819 */ /* 0x000fc80000011618 */
[----:B------:R-:W-:-:S04]  /*6060*/  LOP3.LUT R3, R3, 0x80, R24, 0xf8, !PT ;  /* 0x0000008003037812 */ /* 0x000fc800078ef818 */
[----:B------:R-:W-:-:S07]  /*6070*/  PRMT R4, R3, 0x7610, R4 ;  /* 0x0000761003047816 */ /* 0x000fce0000000004 */
.L_x_11240:
[----:B------:R-:W-:Y:S05]  /*6080*/  BSYNC.RECONVERGENT B0 ;  /* 0x0000000000007941 */ /* 0x000fea0003800200 */
.L_x_11239:
[----:B------:R0:W-:Y:S01]  /*6090*/  STG.E.U8 desc[UR36][R8.64], R4 ;  /* 0x0000000408007986 */ /* 0x0001e2000c101124 */
[----:B------:R-:W-:Y:S05]  /*60a0*/  BRA `(.L_x_11228) ;  /* 0x0000000400f07947 */ /* 0x000fea0003800000 */
.L_x_11237:
        /* <DEDUP_REMOVED lines=16> */
.L_x_11244:
[----:B------:R-:W-:-:S04]  /*61b0*/  SHF.R.U32.HI R24, RZ, 0x18, R24 ;  /* 0x00000018ff187819 */ /* 0x000fc80000011618 */
[----:B------:R-:W-:-:S04]  /*61c0*/  LOP3.LUT R3, R3, 0x80, R24, 0xf8, !PT ;  /* 0x0000008003037812 */ /* 0x000fc800078ef818 */
[----:B------:R-:W-:-:S07]  /*61d0*/  PRMT R4, R3, 0x7610, R4 ;  /* 0x0000761003047816 */ /* 0x000fce0000000004 */
.L_x_11243:
[----:B------:R-:W-:Y:S05]  /*61e0*/  BSYNC.RECONVERGENT B0 ;  /* 0x0000000000007941 */ /* 0x000fea0003800200 */
.L_x_11242:
[----:B------:R0:W-:Y:S01]  /*61f0*/  STG.E.U8 desc[UR36][R8.64], R4 ;  /* 0x0000000408007986 */ /* 0x0001e2000c101124 */
[----:B------:R-:W-:Y:S05]  /*6200*/  BRA `(.L_x_11228) ;  /* 0x0000000400987947 */ /* 0x000fea0003800000 */
.L_x_11236:
        /* <DEDUP_REMOVED lines=21> */
.L_x_11246:
[----:B------:R-:W0:Y:S02]  /*6360*/  F2I.U64.TRUNC R24, R24 ;  /* 0x0000001800187311 */ /* 0x000e24000020d800 */
[----:B0-----:R0:W-:Y:S01]  /*6370*/  STG.E.64 desc[UR36][R8.64], R24 ;  /* 0x0000001808007986 */ /* 0x0011e2000c101b24 */
[----:B------:R-:W-:Y:S05]  /*6380*/  BRA `(.L_x_11228) ;  /* 0x0000000400387947 */ /* 0x000fea0003800000 */
.L_x_11245:
[----:B------:R-:W0:Y:S02]  /*6390*/  F2I.FTZ.U32.TRUNC.NTZ R3, R24 ;  /* 0x0000001800037305 */ /* 0x000e24000021f000 */
[----:B0-----:R0:W-:Y:S01]  /*63a0*/  STG.E desc[UR36][R8.64], R3 ;  /* 0x0000000308007986 */ /* 0x0011e2000c101924 */
[----:B------:R-:W-:Y:S05]  /*63b0*/  BRA `(.L_x_11228) ;  /* 0x00000004002c7947 */ /* 0x000fea0003800000 */
.L_x_11235:
        /* <DEDUP_REMOVED lines=10> */
.L_x_11248:
[----:B------:R-:W-:Y:S01]  /*6460*/  FMUL.FTZ R4, R24, 1 ;  /* 0x3f80000018047820 */ /* 0x000fe20000410000 */
[----:B------:R-:W-:-:S05]  /*6470*/  CS2R R6, SRZ ;  /* 0x0000000000067805 */ /* 0x000fca000001ff00 */
[----:B------:R-:W0:Y:S02]  /*6480*/  F2F.F64.F32 R4, R4 ;  /* 0x0000000400047310 */ /* 0x000e240000201800 */
[----:B0-----:R4:W-:Y:S01]  /*6490*/  STG.E.128 desc[UR36][R8.64], R4 ;  /* 0x0000000408007986 */ /* 0x0019e2000c101d24 */
[----:B------:R-:W-:Y:S05]  /*64a0*/  BRA `(.L_x_11228) ;  /* 0x0000000000f07947 */ /* 0x000fea0003800000 */
.L_x_11247:
[----:B------:R-:W-:-:S13]  /*64b0*/  ISETP.NE.AND P0, PT, R0, 0xf, PT ;  /* 0x0000000f0000780c */ /* 0x000fda0003f05270 */
[----:B------:R-:W-:Y:S05]  /*64c0*/  @!P0 BRA `(.L_x_11249) ;  /* 0x0000000000e08947 */ /* 0x000fea0003800000 */
[----:B------:R-:W-:-:S13]  /*64d0*/  ISETP.NE.AND P0, PT, R0, 0x17, PT ;  /* 0x000000170000780c */ /* 0x000fda0003f05270 */
[----:B------:R-:W-:Y:S05]  /*64e0*/  @!P0 BRA `(.L_x_11250) ;  /* 0x00000000008c8947 */ /* 0x000fea0003800000 */
[----:B------:R-:W-:-:S13]  /*64f0*/  ISETP.NE.AND P0, PT, R0, 0x18, PT ;  /* 0x000000180000780c */ /* 0x000fda0003f05270 */
[----:B------:R-:W-:Y:S05]  /*6500*/  @!P0 BRA `(.L_x_11251) ;  /* 0x0000000000448947 */ /* 0x000fea0003800000 */
.L_x_11227:
        /* <DEDUP_REMOVED lines=16> */
.L_x_11252:
[----:B------:R-:W-:Y:S05]  /*6610*/  BRA `(.L_x_11228) ;  /* 0x0000000000947947 */ /* 0x000fea0003800000 */
.L_x_11251:
        /* <DEDUP_REMOVED lines=12> */
.L_x_11254:
[----:B------:R-:W-:Y:S05]  /*66e0*/  BSYNC.RECONVERGENT B0 ;  /* 0x0000000000007941 */ /* 0x000fea0003800200 */
.L_x_11253:
[----:B------:R-:W-:-:S05]  /*66f0*/  LOP3.LUT R3, R0, 0x80, R5, 0xf8, !PT ;  /* 0x0000008000037812 */ /* 0x000fca00078ef805 */
[----:B------:R1:W-:Y:S01]  /*6700*/  STG.E.U8 desc[UR36][R8.64], R3 ;  /* 0x0000000308007986 */ /* 0x0003e2000c101124 */
[----:B------:R-:W-:Y:S05]  /*6710*/  BRA `(.L_x_11228) ;  /* 0x0000000000547947 */ /* 0x000fea0003800000 */
.L_x_11250:
        /* <DEDUP_REMOVED lines=11> */
.L_x_11256:
[----:B------:R-:W-:Y:S01]  /*67d0*/  IMAD.MOV.U32 R0, RZ, RZ, 0x7f ;  /* 0x0000007fff007424 */ /* 0x000fe200078e00ff */
[----:B------:R-:W-:-:S04]  /*67e0*/  ISETP.GT.U32.AND P0, PT, R4, 0x7f800000, PT ;  /* 0x7f8000000400780c */ /* 0x000fc80003f04070 */
[----:B------:R-:W-:-:S09]  /*67f0*/  SEL R0, R0, 0x7c, P0 ;  /* 0x0000007c00007807 */ /* 0x000fd20000000000 */
.L_x_11257:
[----:B------:R-:W-:Y:S05]  /*6800*/  BSYNC.RECONVERGENT B0 ;  /* 0x0000000000007941 */ /* 0x000fea0003800200 */
.L_x_11255:
[----:B------:R-:W-:-:S04]  /*6810*/  SHF.R.U32.HI R3, RZ, 0x18, R24 ;  /* 0x00000018ff037819 */ /* 0x000fc80000011618 */
[----:B------:R-:W-:-:S05]  /*6820*/  LOP3.LUT R3, R0, 0x80, R3, 0xf8, !PT ;  /* 0x0000008000037812 */ /* 0x000fca00078ef803 */
[----:B------:R2:W-:Y:S01]  /*6830*/  STG.E.U8 desc[UR36][R8.64], R3 ;  /* 0x0000000308007986 */ /* 0x0005e2000c101124 */
[----:B------:R-:W-:Y:S05]  /*6840*/  BRA `(.L_x_11228) ;  /* 0x0000000000087947 */ /* 0x000fea0003800000 */
.L_x_11249:
[----:B------:R-:W-:-:S05]  /*6850*/  F2FP.BF16.F32.PACK_AB R24, RZ, R24 ;  /* 0x00000018ff18723e */ /* 0x000fca00000010ff */
[----:B------:R0:W-:Y:S02]  /*6860*/  STG.E.U16 desc[UR36][R8.64], R24 ;  /* 0x0000001808007986 */ /* 0x0001e4000c101524 */
.L_x_11228:
[----:B------:R-:W-:-:S07]  /*6870*/  VIADD R27, R27, 0x80 ;  /* 0x000000801b1b7836 */ /* 0x000fce0000000000 */
.L_x_11187:
[----:B------:R-:W-:Y:S05]  /*6880*/  BSYNC.RECONVERGENT B7 ;  /* 0x0000000000077941 */ /* 0x000fea0003800200 */
.L_x_11148:
        /* <DEDUP_REMOVED lines=22> */
.L_x_11261:
[----:B------:R-:W0:Y:S02]  /*69f0*/  F2I.S64.TRUNC R16, R16 ;  /* 0x0000001000107311 */ /* 0x000e24000020d900 */
[----:B0-----:R-:W-:-:S05]  /*6a00*/  IMAD.MOV.U32 R5, RZ, RZ, R16 ;  /* 0x000000ffff057224 */ /* 0x001fca00078e0010 */
[----:B------:R-:W-:Y:S01]  /*6a10*/  STG.E.U8 desc[UR36][R2.64], R5 ;  /* 0x0000000502007986 */ /* 0x000fe2000c101124 */
[----:B------:R-:W-:Y:S05]  /*6a20*/  EXIT ;  /* 0x000000000000794d */ /* 0x000fea0003800000 */
.L_x_11260:
        /* <DEDUP_REMOVED lines=9> */
.L_x_11264:
[----:B------:R-:W0:Y:S02]  /*6ac0*/  F2I.FTZ.TRUNC.NTZ R5, R16 ;  /* 0x0000001000057305 */ /* 0x000e24000021f100 */
[----:B0-----:R-:W-:Y:S01]  /*6ad0*/  STG.E desc[UR36][R2.64], R5 ;  /* 0x0000000502007986 */ /* 0x001fe2000c101924 */
[----:B------:R-:W-:Y:S05]  /*6ae0*/  EXIT ;  /* 0x000000000000794d */ /* 0x000fea0003800000 */
.L_x_11263:
[----:B------:R-:W0:Y:S02]  /*6af0*/  F2I.FTZ.TRUNC.NTZ R5, R16 ;  /* 0x0000001000057305 */ /* 0x000e24000021f100 */
[----:B0-----:R-:W-:Y:S01]  /*6b00*/  STG.E.U16 desc[UR36][R2.64], R5 ;  /* 0x0000000502007986 */ /* 0x001fe2000c101524 */
[----:B------:R-:W-:Y:S05]  /*6b10*/  EXIT ;  /* 0x000000000000794d */ /* 0x000fea0003800000 */
.L_x_11259:
        /* <DEDUP_REMOVED lines=8> */
.L_x_11266:
[----:B------:R-:W-:-:S05]  /*6ba0*/  F2FP.F16.F32.PACK_AB R16, RZ, R16 ;  /* 0x00000010ff10723e */ /* 0x000fca00000000ff */
[----:B------:R-:W-:Y:S01]  /*6bb0*/  STG.E.U16 desc[UR36][R2.64], R16 ;  /* 0x0000001002007986 */ /* 0x000fe2000c101524 */
[----:B------:R-:W-:Y:S05]  /*6bc0*/  EXIT ;  /* 0x000000000000794d */ /* 0x000fea0003800000 */
.L_x_11265:
        /* <DEDUP_REMOVED lines=9> */
.L_x_11268:
[----:B------:R-:W-:-:S04]  /*6c60*/  F2FP.F16.F32.PACK_AB R5, RZ, R16 ;  /* 0x00000010ff05723e */ /* 0x000fc800000000ff */
[----:B------:R-:W-:-:S05]  /*6c70*/  PRMT R5, R5, 0x5410, RZ ;  /* 0x0000541005057816 */ /* 0x000fca00000000ff */
[----:B------:R-:W-:Y:S01]  /*6c80*/  STG.E desc[UR36][R2.64], R5 ;  /* 0x0000000502007986 */ /* 0x000fe2000c101924 */
[----:B------:R-:W-:Y:S05]  /*6c90*/  EXIT ;  /* 0x000000000000794d */ /* 0x000fea0003800000 */
.L_x_11267:
[----:B------:R-:W-:-:S06]  /*6ca0*/  FMUL.FTZ R4, R16, 1 ;  /* 0x3f80000010047820 */ /* 0x000fcc0000410000 */
[----:B------:R-:W0:Y:S02]  /*6cb0*/  F2F.F64.F32 R4, R4 ;  /* 0x0000000400047310 */ /* 0x000e240000201800 */
[----:B0-----:R-:W-:Y:S01]  /*6cc0*/  STG.E.64 desc[UR36][R2.64], R4 ;  /* 0x0000000402007986 */ /* 0x001fe2000c101b24 */
[----:B------:R-:W-:Y:S05]  /*6cd0*/  EXIT ;  /* 0x000000000000794d */ /* 0x000fea0003800000 */
.L_x_11258:
        /* <DEDUP_REMOVED lines=13> */
.L_x_11272:
        /* <DEDUP_REMOVED lines=16> */
.L_x_11275:
[----:B------:R-:W-:-:S04]  /*6eb0*/  SHF.R.U32.HI R16, RZ, 0x18, R16 ;  /* 0x00000018ff107819 */ /* 0x000fc80000011610 */
[----:B------:R-:W-:-:S04]  /*6ec0*/  LOP3.LUT R5, R5, 0x80, R16, 0xf8, !PT ;  /* 0x0000008005057812 */ /* 0x000fc800078ef810 */
[----:B------:R-:W-:-:S07]  /*6ed0*/  PRMT R0, R5, 0x7610, R0 ;  /* 0x0000761005007816 */ /* 0x000fce0000000000 */
.L_x_11274:
[----:B------:R-:W-:Y:S05]  /*6ee0*/  BSYNC.RECONVERGENT B0 ;  /* 0x0000000000007941 */ /* 0x000fea0003800200 */
.L_x_11273:
[----:B------:R-:W-:Y:S01]  /*6ef0*/  STG.E.U8 desc[UR36][R2.64], R0 ;  /* 0x0000000002007986 */ /* 0x000fe2000c101124 */
[----:B------:R-:W-:Y:S05]  /*6f00*/  EXIT ;  /* 0x000000000000794d */ /* 0x000fea0003800000 */
.L_x_11271:
        /* <DEDUP_REMOVED lines=16> */
.L_x_11278:
[----:B------:R-:W-:-:S04]  /*7010*/  SHF.R.U32.HI R16, RZ, 0x18, R16 ;  /* 0x00000018ff107819 */ /* 0x000fc80000011610 */
[----:B------:R-:W-:-:S04]  /*7020*/  LOP3.LUT R5, R5, 0x80, R16, 0xf8, !PT ;  /* 0x0000008005057812 */ /* 0x000fc800078ef810 */
[----:B------:R-:W-:-:S07]  /*7030*/  PRMT R0, R5, 0x7610, R0 ;  /* 0x0000761005007816 */ /* 0x000fce0000000000 */
.L_x_11277:
[----:B------:R-:W-:Y:S05]  /*7040*/  BSYNC.RECONVERGENT B0 ;  /* 0x0000000000007941 */ /* 0x000fea0003800200 */
.L_x_11276:
[----:B------:R-:W-:Y:S01]  /*7050*/  STG.E.U8 desc[UR36][R2.64], R0 ;  /* 0x0000000002007986 */ /* 0x000fe2000c101124 */
[----:B------:R-:W-:Y:S05]  /*7060*/  EXIT ;  /* 0x000000000000794d */ /* 0x000fea0003800000 */
.L_x_11270:
        /* <DEDUP_REMOVED lines=21> */
.L_x_11280:
[----:B------:R-:W0:Y:S02]  /*71c0*/  F2I.U64.TRUNC R16, R16 ;  /* 0x0000001000107311 */ /* 0x000e24000020d800 */
[----:B0-----:R-:W-:Y:S01]  /*71d0*/  STG.E.64 desc[UR36][R2.64], R16 ;  /* 0x0000001002007986 */ /* 0x001fe2000c101b24 */
[----:B------:R-:W-:Y:S05]  /*71e0*/  EXIT ;  /* 0x000000000000794d */ /* 0x000fea0003800000 */
.L_x_11279:
[----:B------:R-:W0:Y:S02]  /*71f0*/  F2I.FTZ.U32.TRUNC.NTZ R5, R16 ;  /* 0x0000001000057305 */ /* 0x000e24000021f000 */
[----:B0-----:R-:W-:Y:S01]  /*7200*/  STG.E desc[UR36][R2.64], R5 ;  /* 0x0000000502007986 */ /* 0x001fe2000c101924 */
[----:B------:R-:W-:Y:S05]  /*7210*/  EXIT ;  /* 0x000000000000794d */ /* 0x000fea0003800000 */
.L_x_11269:
        /* <DEDUP_REMOVED lines=10> */
.L_x_11282:
[----:B------:R-:W-:Y:S01]  /*72c0*/  FMUL.FTZ R4, R16, 1 ;  /* 0x3f80000010047820 */ /* 0x000fe20000410000 */
[----:B------:R-:W-:-:S05]  /*72d0*/  CS2R R6, SRZ ;  /* 0x0000000000067805 */ /* 0x000fca000001ff00 */
[----:B------:R-:W0:Y:S02]  /*72e0*/  F2F.F64.F32 R4, R4 ;  /* 0x0000000400047310 */ /* 0x000e240000201800 */
[----:B0-----:R-:W-:Y:S01]  /*72f0*/  STG.E.128 desc[UR36][R2.64], R4 ;  /* 0x0000000402007986 */ /* 0x001fe2000c101d24 */
[----:B------:R-:W-:Y:S05]  /*7300*/  EXIT ;  /* 0x000000000000794d */ /* 0x000fea0003800000 */
.L_x_11281:
[----:B------:R-:W-:-:S13]  /*7310*/  ISETP.NE.AND P0, PT, R0, 0xf, PT ;  /* 0x0000000f0000780c */ /* 0x000fda0003f05270 */
[----:B------:R-:W-:Y:S05]  /*7320*/  @!P0 BRA `(.L_x_11283) ;  /* 0x0000000000e08947 */ /* 0x000fea0003800000 */
[----:B------:R-:W-:-:S13]  /*7330*/  ISETP.NE.AND P0, PT, R0, 0x17, PT ;  /* 0x000000170000780c */ /* 0x000fda0003f05270 */
[----:B------:R-:W-:Y:S05]  /*7340*/  @!P0 BRA `(.L_x_11284) ;  /* 0x00000000008c8947 */ /* 0x000fea0003800000 */
[----:B------:R-:W-:-:S13]  /*7350*/  ISETP.NE.AND P0, PT, R0, 0x18, PT ;  /* 0x000000180000780c */ /* 0x000fda0003f05270 */
[----:B------:R-:W-:Y:S05]  /*7360*/  @!P0 BRA `(.L_x_11285) ;  /* 0x0000000000448947 */ /* 0x000fea0003800000 */
.L_x_11262:
        /* <DEDUP_REMOVED lines=16> */
.L_x_11286:
[----:B------:R-:W-:Y:S05]  /*7470*/  EXIT ;  /* 0x000000000000794d */ /* 0x000fea0003800000 */
.L_x_11285:
        /* <DEDUP_REMOVED lines=12> */
.L_x_11288:
[----:B------:R-:W-:Y:S05]  /*7540*/  BSYNC.RECONVERGENT B0 ;  /* 0x0000000000007941 */ /* 0x000fea0003800200 */
.L_x_11287:
[----:B------:R-:W-:-:S05]  /*7550*/  LOP3.LUT R5, R0, 0x80, R7, 0xf8, !PT ;  /* 0x0000008000057812 */ /* 0x000fca00078ef807 */
[----:B------:R-:W-:Y:S01]  /*7560*/  STG.E.U8 desc[UR36][R2.64], R5 ;  /* 0x0000000502007986 */ /* 0x000fe2000c101124 */
[----:B------:R-:W-:Y:S05]  /*7570*/  EXIT ;  /* 0x000000000000794d */ /* 0x000fea0003800000 */
.L_x_11284:
        /* <DEDUP_REMOVED lines=11> */
.L_x_11290:
[----:B------:R-:W-:Y:S01]  /*7630*/  IMAD.MOV.U32 R0, RZ, RZ, 0x7f ;  /* 0x0000007fff007424 */ /* 0x000fe200078e00ff */
[----:B------:R-:W-:-:S04]  /*7640*/  ISETP.GT.U32.AND P0, PT, R4, 0x7f800000, PT ;  /* 0x7f8000000400780c */ /* 0x000fc80003f04070 */
[----:B------:R-:W-:-:S09]  /*7650*/  SEL R0, R0, 0x7c, P0 ;  /* 0x0000007c00007807 */ /* 0x000fd20000000000 */
.L_x_11291:
[----:B------:R-:W-:Y:S05]  /*7660*/  BSYNC.RECONVERGENT B0 ;  /* 0x0000000000007941 */ /* 0x000fea0003800200 */
.L_x_11289:
[----:B------:R-:W-:-:S04]  /*7670*/  SHF.R.U32.HI R5, RZ, 0x18, R16 ;  /* 0x00000018ff057819 */ /* 0x000fc80000011610 */
[----:B------:R-:W-:-:S05]  /*7680*/  LOP3.LUT R5, R0, 0x80, R5, 0xf8, !PT ;  /* 0x0000008000057812 */ /* 0x000fca00078ef805 */
[----:B------:R-:W-:Y:S01]  /*7690*/  STG.E.U8 desc[UR36][R2.64], R5 ;  /* 0x0000000502007986 */ /* 0x000fe2000c101124 */
[----:B------:R-:W-:Y:S05]  /*76a0*/  EXIT ;  /* 0x000000000000794d */ /* 0x000fea0003800000 */
.L_x_11283:
[----:B------:R-:W-:-:S05]  /*76b0*/  F2FP.BF16.F32.PACK_AB R16, RZ, R16 ;  /* 0x00000010ff10723e */ /* 0x000fca00000010ff */
[----:B------:R-:W-:Y:S01]  /*76c0*/  STG.E.U16 desc[UR36][R2.64], R16 ;  /* 0x0000001002007986 */ /* 0x000fe2000c101524 */
[----:B------:R-:W-:Y:S05]  /*76d0*/  EXIT ;  /* 0x000000000000794d */ /* 0x000fea0003800000 */
.L_x_11292:
        /* <DEDUP_REMOVED lines=10> */
.L_x_35905:


//--------------------- .text._ZN2at6native18elementwise_kernelILi128ELi2EZNS0_22gpu_kernel_impl_nocastIZZZNS0_21clamp_min_kernel_cudaERNS_18TensorIteratorBaseERKN3c106ScalarEENKUlvE_clEvENKUlvE5_clEvEUlfE_EEvS4_RKT_EUliE_EEviT1_ --------------------------
	.section	.text._ZN2at6native18elementwise_kernelILi128ELi2EZNS0_22gpu_kernel_impl_nocastIZZZNS0_21clamp_min_kernel_cudaERNS_18TensorIteratorBaseERKN3c106ScalarEENKUlvE_clEvENKUlvE5_clEvEUlfE_EEvS4_RKT_EUliE_EEviT1_,"ax",@progbits
	.align	128
        .global         _ZN2at6native18elementwise_kernelILi128ELi2EZNS0_22gpu_kernel_impl_nocastIZZZNS0_21clamp_min_kernel_cudaERNS_18TensorIteratorBaseERKN3c106ScalarEENKUlvE_clEvENKUlvE5_clEvEUlfE_EEvS4_RKT_EUliE_EEviT1_
        .type           _ZN2at6native18elementwise_kernelILi128ELi2EZNS0_22gpu_kernel_impl_nocastIZZZNS0_21clamp_min_kernel_cudaERNS_18TensorIteratorBaseERKN3c106ScalarEENKUlvE_clEvENKUlvE5_clEvEUlfE_EEvS4_RKT_EUliE_EEviT1_,@function
        .size           _ZN2at6native18elementwise_kernelILi128ELi2EZNS0_22gpu_kernel_impl_nocastIZZZNS0_21clamp_min_kernel_cudaERNS_18TensorIteratorBaseERKN3c106ScalarEENKUlvE_clEvENKUlvE5_clEvEUlfE_EEvS4_RKT_EUliE_EEviT1_,(.L_x_35906 - _ZN2at6native18elementwise_kernelILi128ELi2EZNS0_22gpu_kernel_impl_nocastIZZZNS0_21clamp_min_kernel_cudaERNS_18TensorIteratorBaseERKN3c106ScalarEENKUlvE_clEvENKUlvE5_clEvEUlfE_EEvS4_RKT_EUliE_EEviT1_)
        .other          _ZN2at6native18elementwise_kernelILi128ELi2EZNS0_22gpu_kernel_impl_nocastIZZZNS0_21clamp_min_kernel_cudaERNS_18TensorIteratorBaseERKN3c106ScalarEENKUlvE_clEvENKUlvE5_clEvEUlfE_EEvS4_RKT_EUliE_EEviT1_,@"STO_CUDA_ENTRY STV_DEFAULT"
_ZN2at6native18elementwise_kernelILi128ELi2EZNS0_22gpu_kernel_impl_nocastIZZZNS0_21clamp_min_kernel_cudaERNS_18TensorIteratorBaseERKN3c106ScalarEENKUlvE_clEvENKUlvE5_clEvEUlfE_EEvS4_RKT_EUliE_EEviT1_:
.text._ZN2at6native18elementwise_kernelILi128ELi2EZNS0_22gpu_kernel_impl_nocastIZZZNS0_21clamp_min_kernel_cudaERNS_18TensorIteratorBaseERKN3c106ScalarEENKUlvE_clEvENKUlvE5_clEvEUlfE_EEvS4_RKT_EUliE_EEviT1_:
        /* <DEDUP_REMOVED lines=19> */
[----:B-1----:R-:W-:-:S05]  /*0130*/  @!P0 FMNMX.FTZ R9, R9, UR5, !PT ;  /* 0x0000000509098c09 */ /* 0x002fca000f810000 */
[----:B0-----:R0:W-:Y:S02]  /*0140*/  STG.E desc[UR6][R6.64], R9 ;  /* 0x0000000906007986 */ /* 0x0011e4000c101906 */
.L_x_11295:
[----:B------:R-:W-:Y:S05]  /*0150*/  BSYNC.RECONVERGENT B0 ;  /* 0x0000000000007941 */ /* 0x000fea0003800200 */
.L_x_11294:
[----:B------:R-:W-:-:S13]  /*0160*/  ISETP.GE.AND P0, PT, R3, UR4, PT ;  /* 0x0000000403007c0c */ /* 0x000fda000bf06270 */
[----:B------:R-:W-:Y:S05]  /*0170*/  @P0 EXIT ;  /* 0x000000000000094d */ /* 0x000fea0003800000 */
[----:B------:R-:W0:Y:S01]  /*0180*/  LDC.64 R2, c[0x0][0x588] ;  /* 0x00016200ff027b82 */ /* 0x000e220000000a00 */
[----:B------:R-:W1:Y:S01]  /*0190*/  LDCU UR4, c[0x0][0x590] ;  /* 0x0000b200ff0477ac */ /* 0x000e620008000800 */
[----:B0-----:R-:W2:Y:S06]  /*01a0*/  LDG.E R7, desc[UR6][R2.64] ;  /* 0x0000000602077981 */ /* 0x001eac000c1e1900 */
[----:B------:R-:W0:Y:S01]  /*01b0*/  LDC.64 R4, c[0x0][0x580] ;  /* 0x00016000ff047b82 */ /* 0x000e220000000a00 */
[----:B--2---:R-:W-:-:S13]  /*01c0*/  FSETP.NAN.FTZ.AND P0, PT, |R7|, |R7|, PT ;  /* 0x400000070700720b */ /* 0x004fda0003f18200 */
[----:B-1----:R-:W-:-:S05]  /*01d0*/  @!P0 FMNMX.FTZ R7, R7, UR4, !PT ;  /* 0x0000000407078c09 */ /* 0x002fca000f810000 */
[----:B0-----:R-:W-:Y:S01]  /*01e0*/  STG.E desc[UR6][R4.64], R7 ;  /* 0x0000000704007986 */ /* 0x001fe2000c101906 */
[----:B------:R-:W-:Y:S05]  /*01f0*/  EXIT ;  /* 0x000000000000794d */ /* 0x000fea0003800000 */
.L_x_11293:
        /* <DEDUP_REMOVED lines=305> */
.L_x_11298:
        /* <DEDUP_REMOVED lines=9> */
[----:B-1----:R-:W-:-:S05]  /*15a0*/  @!P0 FMNMX.FTZ R9, R9, UR5, !PT ;  /* 0x0000000509098c09 */ /* 0x002fca000f810000 */
[----:B------:R0:W-:Y:S02]  /*15b0*/  STG.E desc[UR6][R4.64], R9 ;  /* 0x0000000904007986 */ /* 0x0001e4000c101906 */
.L_x_11297:
[----:B------:R-:W-:Y:S05]  /*15c0*/  BSYNC.RECONVERGENT B0 ;  /* 0x0000000000007941 */ /* 0x000fea0003800200 */
.L_x_11296:
        /* <DEDUP_REMOVED lines=300> */
.L_x_11299:
        /* <DEDUP_REMOVED lines=8> */
[----:B-1----:R-:W-:-:S05]  /*2910*/  @!P0 FMNMX.FTZ R7, R7, UR4, !PT ;  /* 0x0000000407078c09 */ /* 0x002fca000f810000 */
[----:B------:R-:W-:Y:S01]  /*2920*/  STG.E desc[UR6][R2.64], R7 ;  /* 0x0000000702007986 */ /* 0x000fe2000c101906 */
[----:B------:R-:W-:Y:S05]  /*2930*/  EXIT ;  /* 0x000000000000794d */ /* 0x000fea0003800000 */
.L_x_11300:
        /* <DEDUP_REMOVED lines=12> */
.L_x_35906:


//--------------------- .text._ZN2at6native27unrolled_elementwise_kernelIZZZNS0_21clamp_min_kernel_cudaERNS_18TensorIteratorBaseERKN3c106ScalarEENKUlvE_clEvENKUlvE5_clEvEUlfE_St5arrayIPcLm2EELi4E23TrivialOffsetCalculatorILi1EjESF_NS0_6memory15LoadWithoutCastENSG_16StoreWithoutCastEEEviT_T0_T2_T3_T4_T5_ --------------------------
	.section	.text._ZN2at6native27unrolled_elementwise_kernelIZZZNS0_21clamp_min_kernel_cudaERNS_18TensorIteratorBaseERKN3c106ScalarEENKUlvE_clEvENKUlvE5_clEvEUlfE_St5arrayIPcLm2EELi4E23TrivialOffsetCalculatorILi1EjESF_NS0_6memory15LoadWithoutCastENSG_16StoreWithoutCastEEEviT_T0_T2_T3_T4_T5_,"ax",@progbits
	.align	128
        .global         _ZN2at6native27unrolled_elementwise_kernelIZZZNS0_21clamp_min_kernel_cudaERNS_18TensorIteratorBaseERKN3c106ScalarEENKUlvE_clEvENKUlvE5_clEvEUlfE_St5arrayIPcLm2EELi4E23TrivialOffsetCalculatorILi1EjESF_NS0_6memory15LoadWithoutCastENSG_16StoreWithoutCastEEEviT_T0_T2_T3_T4_T5_
        .type           _ZN2at6native27unrolled_elementwise_kernelIZZZNS0_21clamp_min_kernel_cudaERNS_18TensorIteratorBaseERKN3c106ScalarEENKUlvE_clEvENKUlvE5_clEvEUlfE_St5arrayIPcLm2EELi4E23TrivialOffsetCalculatorILi1EjESF_NS0_6memory15LoadWithoutCastENSG_16StoreWithoutCastEEEviT_T0_T2_T3_T4_T5_,@function
        .size           _ZN2at6native27unrolled_elementwise_kernelIZZZNS0_21clamp_min_kernel_cudaERNS_18TensorIteratorBaseERKN3c106ScalarEENKUlvE_clEvENKUlvE5_clEvEUlfE_St5arrayIPcLm2EELi4E23TrivialOffsetCalculatorILi1EjESF_NS0_6memory15LoadWithoutCastENSG_16StoreWithoutCastEEEviT_T0_T2_T3_T4_T5_,(.L_x_35907 - _ZN2at6native27unrolled_elementwise_kernelIZZZNS0_21clamp_min_kernel_cudaERNS_18TensorIteratorBaseERKN3c106ScalarEENKUlvE_clEvENKUlvE5_clEvEUlfE_St5arrayIPcLm2EELi4E23TrivialOffsetCalculatorILi1EjESF_NS0_6memory15LoadWithoutCastENSG_16StoreWithoutCastEEEviT_T0_T2_T3_T4_T5_)
        .other          _ZN2at6native27unrolled_elementwise_kernelIZZZNS0_21clamp_min_kernel_cudaERNS_18TensorIteratorBaseERKN3c106ScalarEENKUlvE_clEvENKUlvE5_clEvEUlfE_St5arrayIPcLm2EELi4E23TrivialOffsetCalculatorILi1EjESF_NS0_6memory15LoadWithoutCastENSG_16StoreWithoutCastEEEviT_T0_T2_T3_T4_T5_,@"STO_CUDA_ENTRY STV_DEFAULT"
_ZN2at6native27unrolled_elementwise_kernelIZZZNS0_21clamp_min_kernel_cudaERNS_18TensorIteratorBaseERKN3c106ScalarEENKUlvE_clEvENKUlvE5_clEvEUlfE_St5arrayIPcLm2EELi4E23TrivialOffsetCalculatorILi1EjESF_NS0_6memory15LoadWithoutCastENSG_16StoreWithoutCastEEEviT_T0_T2_T3_T4_T5_:
.text._ZN2at6native27unrolled_elementwise_kernelIZZZNS0_21clamp_min_kernel_cudaERNS_18TensorIteratorBaseERKN3c106ScalarEENKUlvE_clEvENKUlvE5_clEvEUlfE_St5arrayIPcLm2EELi4E23TrivialOffsetCalculatorILi1EjESF_NS0_6memory15LoadWithoutCastENSG_16StoreWithoutCastEEEviT_T0_T2_T3_T4_T5_:
        /* <DEDUP_REMOVED lines=39> */
[----:B---3--:R-:W-:Y:S02]  /*0270*/  @!P1 FMNMX.FTZ R15, R15, UR6, !PT ;  /* 0x000000060f0f9c09 */ /* 0x008fe4000f810000 */
[----:B------:R-:W-:Y:S02]  /*0280*/  @!P0 FMNMX.FTZ R17, R17, UR6, !PT ;  /* 0x0000000611118c09 */ /* 0x000fe4000f810000 */
[----:B-----5:R-:W-:Y:S02]  /*0290*/  FSETP.NAN.FTZ.AND P2, PT, |R5|, |R5|, PT ;  /* 0x400000050500720b */ /* 0x020fe40003f58200 */
[----:B------:R-:W-:-:S11]  /*02a0*/  FSETP.NAN.FTZ.AND P3, PT, |R4|, |R4|, PT ;  /* 0x400000040400720b */ /* 0x000fd60003f78200 */
[----:B------:R-:W-:Y:S02]  /*02b0*/  @!P2 FMNMX.FTZ R5, R5, UR6, !PT ;  /* 0x000000060505ac09 */ /* 0x000fe4000f810000 */
[----:B------:R-:W-:Y:S01]  /*02c0*/  @!P3 FMNMX.FTZ R4, R4, UR6, !PT ;  /* 0x000000060404bc09 */ /* 0x000fe2000f810000 */
        /* <DEDUP_REMOVED lines=14> */
.L_x_11303:
[----:B------:R-:W-:Y:S05]  /*03b0*/  BSYNC.RELIABLE B1 ;  /* 0x0000000000017941 */ /* 0x000fea0003800100 */
.L_x_11302:
[----:B------:R-:W-:-:S13]  /*03c0*/  ISETP.GE.AND P0, PT, R3, R2, PT ;  /* 0x000000020300720c */ /* 0x000fda0003f06270 */
[----:B0-----:R-:W0:Y:S01]  /*03d0*/  @!P0 LDC.64 R6, c[0x0][0x398] ;  /* 0x0000e600ff068b82 */ /* 0x001e220000000a00 */
[----:B------:R-:W-:Y:S01]  /*03e0*/  @!P0 LEA R9, R0, R3, 0x9 ;  /* 0x0000000300098211 */ /* 0x000fe200078e48ff */
[----:B------:R-:W-:-:S04]  /*03f0*/  @!P0 VIADD R3, R3, 0x80 ;  /* 0x0000008003038836 */ /* 0x000fc80000000000 */
[----:B0-----:R-:W-:-:S05]  /*0400*/  @!P0 IMAD.WIDE.U32 R6, R9, 0x4, R6 ;  /* 0x0000000409068825 */ /* 0x001fca00078e0006 */
[----:B------:R1:W-:Y:S02]  /*0410*/  @!P0 STG.E desc[UR4][R6.64], R5 ;  /* 0x0000000506008986 */ /* 0x0003e4000c101904 */
.L_x_11304:
[----:B------:R-:W-:Y:S05]  /*0420*/  BSYNC.RECONVERGENT B0 ;  /* 0x0000000000007941 */ /* 0x000fea0003800200 */
.L_x_11301:
        /* <DEDUP_REMOVED lines=8> */
.L_x_11305:
        /* <DEDUP_REMOVED lines=13> */
.L_x_35907:


//--------------------- .text._ZN2at6native29vectorized_elementwise_kernelILi2EZZZNS0_21clamp_min_kernel_cudaERNS_18TensorIteratorBaseERKN3c106ScalarEENKUlvE_clEvENKUlvE5_clEvEUlfE_St5arrayIPcLm2EEEEviT0_T1_ --------------------------
	.section	.text._ZN2at6native29vectorized_elementwise_kernelILi2EZZZNS0_21clamp_min_kernel_cudaERNS_18TensorIteratorBaseERKN3c106ScalarEENKUlvE_clEvENKUlvE5_clEvEUlfE_St5arrayIPcLm2EEEEviT0_T1_,"ax",@progbits
	.align	128
        .global         _ZN2at6native29vectorized_elementwise_kernelILi2EZZZNS0_21clamp_min_kernel_cudaERNS_18TensorIteratorBaseERKN3c106ScalarEENKUlvE_clEvENKUlvE5_clEvEUlfE_St5arrayIPcLm2EEEEviT0_T1_
        .type           _ZN2at6native29vectorized_elementwise_kernelILi2EZZZNS0_21clamp_min_kernel_cudaERNS_18TensorIteratorBaseERKN3c106ScalarEENKUlvE_clEvENKUlvE5_clEvEUlfE_St5arrayIPcLm2EEEEviT0_T1_,@function
        .size           _ZN2at6native29vectorized_elementwise_kernelILi2EZZZNS0_21clamp_min_kernel_cudaERNS_18TensorIteratorBaseERKN3c106ScalarEENKUlvE_clEvENKUlvE5_clEvEUlfE_St5arrayIPcLm2EEEEviT0_T1_,(.L_x_35908 - _ZN2at6native29vectorized_elementwise_kernelILi2EZZZNS0_21clamp_min_kernel_cudaERNS_18TensorIteratorBaseERKN3c106ScalarEENKUlvE_clEvENKUlvE5_clEvEUlfE_St5arrayIPcLm2EEEEviT0_T1_)
        .other          _ZN2at6native29vectorized_elementwise_kernelILi2EZZZNS0_21clamp_min_kernel_cudaERNS_18TensorIteratorBaseERKN3c106ScalarEENKUlvE_clEvENKUlvE5_clEvEUlfE_St5arrayIPcLm2EEEEviT0_T1_,@"STO_CUDA_ENTRY STV_DEFAULT"
_ZN2at6native29vectorized_elementwise_kernelILi2EZZZNS0_21clamp_min_kernel_cudaERNS_18TensorIteratorBaseERKN3c106ScalarEENKUlvE_clEvENKUlvE5_clEvEUlfE_St5arrayIPcLm2EEEEviT0_T1_:
.text._ZN2at6native29vectorized_elementwise_kernelILi2EZZZNS0_21clamp_min_kernel_cudaERNS_18TensorIteratorBaseERKN3c106ScalarEENKUlvE_clEvENKUlvE5_clEvEUlfE_St5arrayIPcLm2EEEEviT0_T1_:
        /* <DEDUP_REMOVED lines=68> */
[----:B------:R-:W-:Y:S02]  /*0440*/  @!P1 FMNMX.FTZ R18, R18, UR6, !PT ;  /* 0x0000000612129c09 */ /* 0x000fe4000f810000 */
[----:B------:R-:W-:Y:S02]  /*0450*/  FSETP.NAN.FTZ.AND P0, PT, |R20|, |R20|, PT ;  /* 0x400000141400720b */ /* 0x000fe40003f18200 */
[----:B----4-:R-:W-:-:S11]  /*0460*/  FSETP.NAN.FTZ.AND P4, PT, |R21|, |R21|, PT ;  /* 0x400000151500720b */ /* 0x010fd60003f98200 */
[----:B------:R-:W-:Y:S02]  /*0470*/  @!P0 FMNMX.FTZ R20, R20, UR6, !PT ;  /* 0x0000000614148c09 */ /* 0x000fe4000f810000 */
[----:B-----5:R-:W-:Y:S02]  /*0480*/  FSETP.NAN.FTZ.AND P2, PT, |R13|, |R13|, PT ;  /* 0x4000000d0d00720b */ /* 0x020fe40003f58200 */
[----:B------:R-:W-:Y:S02]  /*0490*/  ISETP.GE.U32.AND P0, PT, R17, R16, PT ;  /* 0x000000101100720c */ /* 0x000fe40003f06070 */
[----:B------:R-:W-:Y:S02]  /*04a0*/  FSETP.NAN.FTZ.AND P6, PT, |R22|, |R22|, PT ;  /* 0x400000161600720b */ /* 0x000fe40003fd8200 */
[----:B--2---:R-:W-:Y:S02]  /*04b0*/  FSETP.NAN.FTZ.AND P5, PT, |R19|, |R19|, PT ;  /* 0x400000131300720b */ /* 0x004fe40003fb8200 */
[----:B------:R-:W-:-:S02]  /*04c0*/  FSETP.NAN.FTZ.AND P3, PT, |R23|, |R23|, PT ;  /* 0x400000171700720b */ /* 0x000fc40003f78200 */
[----:B------:R-:W-:-:S07]  /*04d0*/  FSETP.NAN.FTZ.AND P1, PT, |R12|, |R12|, PT ;  /* 0x4000000c0c00720b */ /* 0x000fce0003f38200 */
[----:B------:R-:W-:Y:S02]  /*04e0*/  @!P6 FMNMX.FTZ R22, R22, UR6, !PT ;  /* 0x000000061616ec09 */ /* 0x000fe4000f810000 */
[----:B------:R-:W-:Y:S02]  /*04f0*/  @!P4 FMNMX.FTZ R21, R21, UR6, !PT ;  /* 0x000000061515cc09 */ /* 0x000fe4000f810000 */
[----:B------:R-:W-:Y:S02]  /*0500*/  @!P5 FMNMX.FTZ R19, R19, UR6, !PT ;  /* 0x000000061313dc09 */ /* 0x000fe4000f810000 */
[----:B------:R-:W-:Y:S02]  /*0510*/  @!P2 FMNMX.FTZ R13, R13, UR6, !PT ;  /* 0x000000060d0dac09 */ /* 0x000fe4000f810000 */
[----:B------:R-:W-:Y:S02]  /*0520*/  @!P3 FMNMX.FTZ R23, R23, UR6, !PT ;  /* 0x000000061717bc09 */ /* 0x000fe4000f810000 */
[----:B------:R-:W-:Y:S01]  /*0530*/  @!P1 FMNMX.FTZ R12, R12, UR6, !PT ;  /* 0x000000060c0c9c09 */ /* 0x000fe2000f810000 */
        /* <DEDUP_REMOVED lines=13> */
.L_x_11309:
[----:B------:R-:W-:-:S13]  /*0610*/  ISETP.GE.U32.AND P0, PT, R17, R16, PT ;  /* 0x000000101100720c */ /* 0x000fda0003f06070 */
[----:B------:R-:W-:Y:S05]  /*0620*/  @P0 BRA `(.L_x_11311) ;  /* 0x0000000000300947 */ /* 0x000fea0003800000 */
[----:B0-----:R-:W0:Y:S01]  /*0630*/  LDC.64 R2, c[0x0][0x398] ;  /* 0x0000e600ff027b82 */ /* 0x001e220000000a00 */
[----:B------:R-:W-:Y:S01]  /*0640*/  IADD3 R5, PT, PT, R0, R17, RZ ;  /* 0x0000001100057210 */ /* 0x000fe20007ffe0ff */
[----:B------:R-:W-:-:S04]  /*0650*/  VIADD R17, R17, 0x80 ;  /* 0x0000008011117836 */ /* 0x000fc80000000000 */
[----:B0-----:R-:W-:-:S05]  /*0660*/  IMAD.WIDE.U32 R2, R5, 0x4, R2 ;  /* 0x0000000405027825 */ /* 0x001fca00078e0002 */
[----:B------:R1:W-:Y:S02]  /*0670*/  STG.E desc[UR4][R2.64], R22 ;  /* 0x0000001602007986 */ /* 0x0003e4000c101904 */
.L_x_11310:
[----:B------:R-:W-:-:S13]  /*0680*/  ISETP.GE.U32.AND P0, PT, R17, R16, PT ;  /* 0x000000101100720c */ /* 0x000fda0003f06070 */
[----:B------:R-:W-:Y:S05]  /*0690*/  @P0 BRA `(.L_x_11312) ;  /* 0x0000000000300947 */ /* 0x000fea0003800000 */
[----:B01----:R-:W0:Y:S01]  /*06a0*/  LDC.64 R2, c[0x0][0x398] ;  /* 0x0000e600ff027b82 */ /* 0x003e220000000a00 */
[----:B------:R-:W-:Y:S02]  /*06b0*/  IMAD.IADD R5, R0, 0x1, R17 ;  /* 0x0000000100057824 */ /* 0x000fe400078e0211 */
[----:B------:R-:W-:Y:S02]  /*06c0*/  VIADD R17, R17, 0x80 ;  /* 0x0000008011117836 */ /* 0x000fe40000000000 */
[----:B0-----:R-:W-:-:S05]  /*06d0*/  IMAD.WIDE.U32 R2, R5, 0x4, R2 ;  /* 0x0000000405027825 */ /* 0x001fca00078e0002 */
[----:B------:R1:W-:Y:S02]  /*06e0*/  STG.E desc[UR4][R2.64], R19 ;  /* 0x0000001302007986 */ /* 0x0003e4000c101904 */
.L_x_11311:
[----:B------:R-:W-:-:S13]  /*06f0*/  ISETP.GE.U32.AND P0, PT, R17, R16, PT ;  /* 0x000000101100720c */ /* 0x000fda0003f06070 */
[----:B------:R-:W-:Y:S05]  /*0700*/  @P0 BRA `(.L_x_11313) ;  /* 0x0000000000340947 */ /* 0x000fea0003800000 */
[----:B01----:R-:W0:Y:S01]  /*0710*/  LDC.64 R2, c[0x0][0x398] ;  /* 0x0000e600ff027b82 */ /* 0x003e220000000a00 */
[----:B------:R-:W-:Y:S02]  /*0720*/  IMAD.IADD R5, R0, 0x1, R17 ;  /* 0x0000000100057824 */ /* 0x000fe400078e0211 */
[----:B------:R-:W-:Y:S02]  /*0730*/  VIADD R17, R17, 0x80 ;  /* 0x0000008011117836 */ /* 0x000fe40000000000 */
[----:B0-----:R-:W-:-:S05]  /*0740*/  IMAD.WIDE.U32 R2, R5, 0x4, R2 ;  /* 0x0000000405027825 */ /* 0x001fca00078e0002 */
[----:B------:R2:W-:Y:S02]  /*0750*/  STG.E desc[UR4][R2.64], R21 ;  /* 0x0000001502007986 */ /* 0x0005e4000c101904 */
.L_x_11312:
        /* <DEDUP_REMOVED lines=8> */
.L_x_11313:
[----:B------:R-:W-:Y:S05]  /*07e0*/  BSYNC.RELIABLE B1 ;  /* 0x0000000000017941 */ /* 0x000fea0003800100 */
.L_x_11308:
[----:B------:R-:W-:-:S13]  /*07f0*/  ISETP.GE.U32.AND P0, PT, R17, R16, PT ;  /* 0x000000101100720c */ /* 0x000fda0003f06070 */
[----:B012---:R-:W0:Y:S01]  /*0800*/  @!P0 LDC.64 R2, c[0x0][0x398] ;  /* 0x0000e600ff028b82 */ /* 0x007e220000000a00 */
[----:B------:R-:W-:Y:S02]  /*0810*/  @!P0 IMAD.IADD R5, R0, 0x1, R17 ;  /* 0x0000000100058824 */ /* 0x000fe400078e0211 */
[----:B------:R-:W-:Y:S02]  /*0820*/  @!P0 VIADD R17, R17, 0x80 ;  /* 0x0000008011118836 */ /* 0x000fe40000000000 */
[----:B0-----:R-:W-:-:S05]  /*0830*/  @!P0 IMAD.WIDE.U32 R2, R5, 0x4, R2 ;  /* 0x0000000405028825 */ /* 0x001fca00078e0002 */
[----:B------:R3:W-:Y:S02]  /*0840*/  @!P0 STG.E desc[UR4][R2.64], R13 ;  /* 0x0000000d02008986 */ /* 0x0007e4000c101904 */
.L_x_11314:
[----:B------:R-:W-:Y:S05]  /*0850*/  BSYNC.RECONVERGENT B0 ;  /* 0x0000000000007941 */ /* 0x000fea0003800200 */
.L_x_11307:
        /* <DEDUP_REMOVED lines=8> */
.L_x_11306:
        /* <DEDUP_REMOVED lines=19> */
[----:B------:R-:W-:Y:S02]  /*0a10*/  @!P6 FMNMX.FTZ R6, R6, UR6, !PT ;  /* 0x000000060606ec09 */ /* 0x000fe4000f810000 */
[----:B------:R-:W-:Y:S02]  /*0a20*/  FSETP.NAN.FTZ.AND P6, PT, |R13|, |R13|, PT ;  /* 0x4000000d0d00720b */ /* 0x000fe40003fd8200 */
[----:B------:R-:W-:Y:S02]  /*0a30*/  @!P5 FMNMX.FTZ R7, R7, UR6, !PT ;  /* 0x000000060707dc09 */ /* 0x000fe4000f810000 */
[----:B------:R-:W-:Y:S02]  /*0a40*/  @!P4 FMNMX.FTZ R8, R8, UR6, !PT ;  /* 0x000000060808cc09 */ /* 0x000fe4000f810000 */
[----:B------:R-:W-:Y:S01]  /*0a50*/  @!P3 FMNMX.FTZ R9, R9, UR6, !PT ;  /* 0x000000060909bc09 */ /* 0x000fe2000f810000 */
[----:B------:R-:W-:Y:S01]  /*0a60*/  STG.E.64 desc[UR4][R4.64], R6 ;  /* 0x0000000604007986 */ /* 0x000fe2000c101b04 */
[----:B------:R-:W-:-:S02]  /*0a70*/  @!P2 FMNMX.FTZ R10, R10, UR6, !PT ;  /* 0x000000060a0aac09 */ /* 0x000fc4000f810000 */
[----:B------:R-:W-:Y:S01]  /*0a80*/  @!P1 FMNMX.FTZ R11, R11, UR6, !PT ;  /* 0x000000060b0b9c09 */ /* 0x000fe2000f810000 */
[----:B------:R-:W-:Y:S01]  /*0a90*/  STG.E.64 desc[UR4][R4.64+0x400], R8 ;  /* 0x0004000804007986 */ /* 0x000fe2000c101b04 */
[----:B------:R-:W-:Y:S02]  /*0aa0*/  @!P0 FMNMX.FTZ R12, R12, UR6, !PT ;  /* 0x000000060c0c8c09 */ /* 0x000fe4000f810000 */
[----:B------:R-:W-:Y:S01]  /*0ab0*/  @!P6 FMNMX.FTZ R13, R13, UR6, !PT ;  /* 0x000000060d0dec09 */ /* 0x000fe2000f810000 */
[----:B------:R-:W-:Y:S04]  /*0ac0*/  STG.E.64 desc[UR4][R4.64+0x800], R10 ;  /* 0x0008000a04007986 */ /* 0x000fe8000c101b04 */
[----:B------:R-:W-:Y:S01]  /*0ad0*/  STG.E.64 desc[UR4][R4.64+0xc00], R12 ;  /* 0x000c000c04007986 */ /* 0x000fe2000c101b04 */
[----:B------:R-:W-:Y:S05]  /*0ae0*/  EXIT ;  /* 0x000000000000794d */ /* 0x000fea0003800000 */
.L_x_11315:
        /* <DEDUP_REMOVED lines=9> */
.L_x_35908:


//--------------------- .text._ZN2at6native29vectorized_elementwise_kernelILi4EZZZNS0_21clamp_min_kernel_cudaERNS_18TensorIteratorBaseERKN3c106ScalarEENKUlvE_clEvENKUlvE5_clEvEUlfE_St5arrayIPcLm2EEEEviT0_T1_ --------------------------
	.section	.text._ZN2at6native29vectorized_elementwise_kernelILi4EZZZNS0_21clamp_min_kernel_cudaERNS_18TensorIteratorBaseERKN3c106ScalarEENKUlvE_clEvENKUlvE5_clEvEUlfE_St5arrayIPcLm2EEEEviT0_T1_,"ax",@progbits
	.align	128
        .global         _ZN2at6native29vectorized_elementwise_kernelILi4EZZZNS0_21clamp_min_kernel_cudaERNS_18TensorIteratorBaseERKN3c106ScalarEENKUlvE_clEvENKUlvE5_clEvEUlfE_St5arrayIPcLm2EEEEviT0_T1_
        .type           _ZN2at6native29vectorized_elementwise_kernelILi4EZZZNS0_21clamp_min_kernel_cudaERNS_18TensorIteratorBaseERKN3c106ScalarEENKUlvE_clEvENKUlvE5_clEvEUlfE_St5arrayIPcLm2EEEEviT0_T1_,@function
        .size           _ZN2at6native29vectorized_elementwise_kernelILi4EZZZNS0_21clamp_min_kernel_cudaERNS_18TensorIteratorBaseERKN3c106ScalarEENKUlvE_clEvENKUlvE5_clEvEUlfE_St5arrayIPcLm2EEEEviT0_T1_,(.L_x_35909 - _ZN2at6native29vectorized_elementwise_kernelILi4EZZZNS0_21clamp_min_kernel_cudaERNS_18TensorIteratorBaseERKN3c106ScalarEENKUlvE_clEvENKUlvE5_clEvEUlfE_St5arrayIPcLm2EEEEviT0_T1_)
        .other          _ZN2at6native29vectorized_elementwise_kernelILi4EZZZNS0_21clamp_min_kernel_cudaERNS_18TensorIteratorBaseERKN3c106ScalarEENKUlvE_clEvENKUlvE5_clEvEUlfE_St5arrayIPcLm2EEEEviT0_T1_,@"STO_CUDA_ENTRY STV_DEFAULT"
_ZN2at6native29vectorized_elementwise_kernelILi4EZZZNS0_21clamp_min_kernel_cudaERNS_18TensorIteratorBaseERKN3c106ScalarEENKUlvE_clEvENKUlvE5_clEvEUlfE_St5arrayIPcLm2EEEEviT0_T1_:
.text._ZN2at6native29vectorized_elementwise_kernelILi4EZZZNS0_21clamp_min_kernel_cudaERNS_18TensorIteratorBaseERKN3c106ScalarEENKUlvE_clEvENKUlvE5_clEvEUlfE_St5arrayIPcLm2EEEEviT0_T1_:
        /* <DEDUP_REMOVED lines=97> */
.L_x_11319:
[----:B------:R-:W-:-:S13]  /*0610*/  ISETP.GE.U32.AND P0, PT, R17, R16, PT ;  /* 0x000000101100720c */ /* 0x000fda0003f06070 */
[----:B------:R-:W-:Y:S05]  /*0620*/  @P0 BRA `(.L_x_11321) ;  /* 0x0000000000300947 */ /* 0x000fea0003800000 */
[----:B0-----:R-:W0:Y:S01]  /*0630*/  LDC.64 R2, c[0x0][0x398] ;  /* 0x0000e600ff027b82 */ /* 0x001e220000000a00 */
[----:B------:R-:W-:Y:S01]  /*0640*/  IADD3 R5, PT, PT, R0, R17, RZ ;  /* 0x0000001100057210 */ /* 0x000fe20007ffe0ff */
[----:B------:R-:W-:-:S04]  /*0650*/  VIADD R17, R17, 0x80 ;  /* 0x0000008011117836 */ /* 0x000fc80000000000 */
[----:B0-----:R-:W-:-:S05]  /*0660*/  IMAD.WIDE.U32 R2, R5, 0x4, R2 ;  /* 0x0000000405027825 */ /* 0x001fca00078e0002 */
[----:B------:R1:W-:Y:S02]  /*0670*/  STG.E desc[UR4][R2.64], R22 ;  /* 0x0000001602007986 */ /* 0x0003e4000c101904 */
.L_x_11320:
[----:B------:R-:W-:-:S13]  /*0680*/  ISETP.GE.U32.AND P0, PT, R17, R16, PT ;  /* 0x000000101100720c */ /* 0x000fda0003f06070 */
[----:B------:R-:W-:Y:S05]  /*0690*/  @P0 BRA `(.L_x_11322) ;  /* 0x0000000000300947 */ /* 0x000fea0003800000 */
[----:B01----:R-:W0:Y:S01]  /*06a0*/  LDC.64 R2, c[0x0][0x398] ;  /* 0x0000e600ff027b82 */ /* 0x003e220000000a00 */
[----:B------:R-:W-:Y:S02]  /*06b0*/  IMAD.IADD R5, R0, 0x1, R17 ;  /* 0x0000000100057824 */ /* 0x000fe400078e0211 */
[----:B------:R-:W-:Y:S02]  /*06c0*/  VIADD R17, R17, 0x80 ;  /* 0x0000008011117836 */ /* 0x000fe40000000000 */
[----:B0-----:R-:W-:-:S05]  /*06d0*/  IMAD.WIDE.U32 R2, R5, 0x4, R2 ;  /* 0x0000000405027825 */ /* 0x001fca00078e0002 */
[----:B------:R1:W-:Y:S02]  /*06e0*/  STG.E desc[UR4][R2.64], R19 ;  /* 0x0000001302007986 */ /* 0x0003e4000c101904 */
.L_x_11321:
[----:B------:R-:W-:-:S13]  /*06f0*/  ISETP.GE.U32.AND P0, PT, R17, R16, PT ;  /* 0x000000101100720c */ /* 0x000fda0003f06070 */
[----:B------:R-:W-:Y:S05]  /*0700*/  @P0 BRA `(.L_x_11323) ;  /* 0x0000000000340947 */ /* 0x000fea0003800000 */
[----:B01----:R-:W0:Y:S01]  /*0710*/  LDC.64 R2, c[0x0][0x398] ;  /* 0x0000e600ff027b82 */ /* 0x003e220000000a00 */
[----:B------:R-:W-:Y:S02]  /*0720*/  IMAD.IADD R5, R0, 0x1, R17 ;  /* 0x0000000100057824 */ /* 0x000fe400078e0211 */
[----:B------:R-:W-:Y:S02]  /*0730*/  VIADD R17, R17, 0x80 ;  /* 0x0000008011117836 */ /* 0x000fe40000000000 */
[----:B0-----:R-:W-:-:S05]  /*0740*/  IMAD.WIDE.U32 R2, R5, 0x4, R2 ;  /* 0x0000000405027825 */ /* 0x001fca00078e0002 */
[----:B------:R2:W-:Y:S02]  /*0750*/  STG.E desc[UR4][R2.64], R21 ;  /* 0x0000001502007986 */ /* 0x0005e4000c101904 */
.L_x_11322:
        /* <DEDUP_REMOVED lines=8> */
.L_x_11323:
[----:B------:R-:W-:Y:S05]  /*07e0*/  BSYNC.RELIABLE B1 ;  /* 0x0000000000017941 */ /* 0x000fea0003800100 */
.L_x_11318:
[----:B------:R-:W-:-:S13]  /*07f0*/  ISETP.GE.U32.AND P0, PT, R17, R16, PT ;  /* 0x000000101100720c */ /* 0x000fda0003f06070 */
[----:B012---:R-:W0:Y:S01]  /*0800*/  @!P0 LDC.64 R2, c[0x0][0x398] ;  /* 0x0000e600ff028b82 */ /* 0x007e220000000a00 */
[----:B------:R-:W-:Y:S02]  /*0810*/  @!P0 IMAD.IADD R5, R0, 0x1, R17 ;  /* 0x0000000100058824 */ /* 0x000fe400078e0211 */
[----:B------:R-:W-:Y:S02]  /*0820*/  @!P0 VIADD R17, R17, 0x80 ;  /* 0x0000008011118836 */ /* 0x000fe40000000000 */
[----:B0-----:R-:W-:-:S05]  /*0830*/  @!P0 IMAD.WIDE.U32 R2, R5, 0x4, R2 ;  /* 0x0000000405028825 */ /* 0x001fca00078e0002 */
[----:B------:R3:W-:Y:S02]  /*0840*/  @!P0 STG.E desc[UR4][R2.64], R13 ;  /* 0x0000000d02008986 */ /* 0x0007e4000c101904 */
.L_x_11324:
[----:B------:R-:W-:Y:S05]  /*0850*/  BSYNC.RECONVERGENT B0 ;  /* 0x0000000000007941 */ /* 0x000fea0003800200 */
.L_x_11317:
        /* <DEDUP_REMOVED lines=8> */
.L_x_11316:
        /* <DEDUP_REMOVED lines=17> */
[----:B--2---:R-:W-:Y:S02]  /*09f0*/  @!P6 FMNMX.FTZ R4, R4, UR6, !PT ;  /* 0x000000060404ec09 */ /* 0x004fe4000f810000 */
[----:B------:R-:W-:Y:S02]  /*0a00*/  FSETP.NAN.FTZ.AND P6, PT, |R11|, |R11|, PT ;  /* 0x4000000b0b00720b */ /* 0x000fe40003fd8200 */
[----:B------:R-:W-:Y:S02]  /*0a10*/  @!P5 FMNMX.FTZ R5, R5, UR6, !PT ;  /* 0x000000060505dc09 */ /* 0x000fe4000f810000 */
[----:B------:R-:W-:Y:S02]  /*0a20*/  @!P4 FMNMX.FTZ R6, R6, UR6, !PT ;  /* 0x000000060606cc09 */ /* 0x000fe4000f810000 */
[----:B------:R-:W-:-:S02]  /*0a30*/  @!P3 FMNMX.FTZ R7, R7, UR6, !PT ;  /* 0x000000060707bc09 */ /* 0x000fc4000f810000 */
[----:B------:R-:W-:Y:S02]  /*0a40*/  @!P2 FMNMX.FTZ R8, R8, UR6, !PT ;  /* 0x000000060808ac09 */ /* 0x000fe4000f810000 */
[----:B------:R-:W-:Y:S01]  /*0a50*/  @!P1 FMNMX.FTZ R9, R9, UR6, !PT ;  /* 0x0000000609099c09 */ /* 0x000fe2000f810000 */
[----:B------:R-:W-:Y:S01]  /*0a60*/  STG.E.128 desc[UR4][R12.64], R4 ;  /* 0x000000040c007986 */ /* 0x000fe2000c101d04 */
[----:B------:R-:W-:Y:S02]  /*0a70*/  @!P0 FMNMX.FTZ R10, R10, UR6, !PT ;  /* 0x000000060a0a8c09 */ /* 0x000fe4000f810000 */
[----:B------:R-:W-:-:S05]  /*0a80*/  @!P6 FMNMX.FTZ R11, R11, UR6, !PT ;  /* 0x000000060b0bec09 */ /* 0x000fca000f810000 */
[----:B------:R-:W-:Y:S01]  /*0a90*/  STG.E.128 desc[UR4][R12.64+0x800], R8 ;  /* 0x000800080c007986 */ /* 0x000fe2000c101d04 */
[----:B------:R-:W-:Y:S05]  /*0aa0*/  EXIT ;  /* 0x000000000000794d */ /* 0x000fea0003800000 */
.L_x_11325:
        /* <DEDUP_REMOVED lines=13> */
.L_x_35909:


//--------------------- .text._ZN2at6native29vectorized_elementwise_kernelILi8EZZZNS0_21clamp_min_kernel_cudaERNS_18TensorIteratorBaseERKN3c106ScalarEENKUlvE_clEvENKUlvE5_clEvEUlfE_St5arrayIPcLm2EEEEviT0_T1_ --------------------------
	.section	.text._ZN2at6native29vectorized_elementwise_kernelILi8EZZZNS0_21clamp_min_kernel_cudaERNS_18TensorIteratorBaseERKN3c106ScalarEENKUlvE_clEvENKUlvE5_clEvEUlfE_St5arrayIPcLm2EEEEviT0_T1_,"ax",@progbits
	.align	128
        .global         _ZN2at6native29vectorized_elementwise_kernelILi8EZZZNS0_21clamp_min_kernel_cudaERNS_18TensorIteratorBaseERKN3c106ScalarEENKUlvE_clEvENKUlvE5_clEvEUlfE_St5arrayIPcLm2EEEEviT0_T1_
        .type           _ZN2at6native29vectorized_elementwise_kernelILi8EZZZNS0_21clamp_min_kernel_cudaERNS_18TensorIteratorBaseERKN3c106ScalarEENKUlvE_clEvENKUlvE5_clEvEUlfE_St5arrayIPcLm2EEEEviT0_T1_,@function
        .size           _ZN2at6native29vectorized_elementwise_kernelILi8EZZZNS0_21clamp_min_kernel_cudaERNS_18TensorIteratorBaseERKN3c106ScalarEENKUlvE_clEvENKUlvE5_clEvEUlfE_St5arrayIPcLm2EEEEviT0_T1_,(.L_x_35910 - _ZN2at6native29vectorized_elementwise_kernelILi8EZZZNS0_21clamp_min_kernel_cudaERNS_18TensorIteratorBaseERKN3c106ScalarEENKUlvE_clEvENKUlvE5_clEvEUlfE_St5arrayIPcLm2EEEEviT0_T1_)
        .other          _ZN2at6native29vectorized_elementwise_kernelILi8EZZZNS0_21clamp_min_kernel_cudaERNS_18TensorIteratorBaseERKN3c106ScalarEENKUlvE_clEvENKUlvE5_clEvEUlfE_St5arrayIPcLm2EEEEviT0_T1_,@"STO_CUDA_ENTRY STV_DEFAULT"
_ZN2at6native29vectorized_elementwise_kernelILi8EZZZNS0_21clamp_min_kernel_cudaERNS_18TensorIteratorBaseERKN3c106ScalarEENKUlvE_clEvENKUlvE5_clEvEUlfE_St5arrayIPcLm2EEEEviT0_T1_:
.text._ZN2at6native29vectorized_elementwise_kernelILi8EZZZNS0_21clamp_min_kernel_cudaERNS_18TensorIteratorBaseERKN3c106ScalarEENKUlvE_clEvENKUlvE5_clEvEUlfE_St5arrayIPcLm2EEEEviT0_T1_:
[----:B------:R-:W-:Y:S01]  /*0000*/  LDC R1, c[0x0][0x37c] ;  /* 0x0000df00ff017b82 */ /* 0x000fe20000000800 */
[----:B------:R-:W-:Y:S05]  /*0010*/  EXIT ;  /* 0x000000000000794d */ /* 0x000fea0003800000 */
.L_x_11326:
        /* <DEDUP_REMOVED lines=14> */
.L_x_35910:


//--------------------- .text._ZN2at6native18elementwise_kernelILi128ELi4EZNS0_15gpu_kernel_implIZZZNS0_21clamp_min_kernel_cudaERNS_18TensorIteratorBaseERKN3c106ScalarEENKUlvE_clEvENKUlvE4_clEvEUldE_EEvS4_RKT_EUliE_EEviT1_ --------------------------
	.section	.text._ZN2at6native18elementwise_kernelILi128ELi4EZNS0_15gpu_kernel_implIZZZNS0_21clamp_min_kernel_cudaERNS_18TensorIteratorBaseERKN3c106ScalarEENKUlvE_clEvENKUlvE4_clEvEUldE_EEvS4_RKT_EUliE_EEviT1_,"ax",@progbits
	.align	128
        .global         _ZN2at6native18elementwise_kernelILi128ELi4EZNS0_15gpu_kernel_implIZZZNS0_21clamp_min_kernel_cudaERNS_18TensorIteratorBaseERKN3c106ScalarEENKUlvE_clEvENKUlvE4_clEvEUldE_EEvS4_RKT_EUliE_EEviT1_
        .type           _ZN2at6native18elementwise_kernelILi128ELi4EZNS0_15gpu_kernel_implIZZZNS0_21clamp_min_kernel_cudaERNS_18TensorIteratorBaseERKN3c106ScalarEENKUlvE_clEvENKUlvE4_clEvEUldE_EEvS4_RKT_EUliE_EEviT1_,@function
        .size           _ZN2at6native18elementwise_kernelILi128ELi4EZNS0_15gpu_kernel_implIZZZNS0_21clamp_min_kernel_cudaERNS_18TensorIteratorBaseERKN3c106ScalarEENKUlvE_clEvENKUlvE4_clEvEUldE_EEvS4_RKT_EUliE_EEviT1_,(.L_x_35911 - _ZN2at6native18elementwise_kernelILi128ELi4EZNS0_15gpu_kernel_implIZZZNS0_21clamp_min_kernel_cudaERNS_18TensorIteratorBaseERKN3c106ScalarEENKUlvE_clEvENKUlvE4_clEvEUldE_EEvS4_RKT_EUliE_EEviT1_)
        .other          _ZN2at6native18elementwise_kernelILi128ELi4EZNS0_15gpu_kernel_implIZZZNS0_21clamp_min_kernel_cudaERNS_18TensorIteratorBaseERKN3c106ScalarEENKUlvE_clEvENKUlvE4_clEvEUldE_EEvS4_RKT_EUliE_EEviT1_,@"STO_CUDA_ENTRY STV_DEFAULT"
_ZN2at6native18elementwise_kernelILi128ELi4EZNS0_15gpu_kernel_implIZZZNS0_21clamp_min_kernel_cudaERNS_18TensorIteratorBaseERKN3c106ScalarEENKUlvE_clEvENKUlvE4_clEvEUldE_EEvS4_RKT_EUliE_EEviT1_:
.text._ZN2at6native18elementwise_kernelILi128ELi4EZNS0_15gpu_kernel_implIZZZNS0_21clamp_min_kernel_cudaERNS_18TensorIteratorBaseERKN3c106ScalarEENKUlvE_clEvENKUlvE4_clEvEUldE_EEvS4_RKT_EUliE_EEviT1_:
        /* <DEDUP_REMOVED lines=319> */
.L_x_11329:
        /* <DEDUP_REMOVED lines=18> */
.L_x_11334:
[----:B------:R-:W2:Y:S02]  /*1510*/  LDG.E.U8 R2, desc[UR36][R2.64] ;  /* 0x0000002402027981 */ /* 0x000ea4000c1e1100 */
[----:B--2---:R4:W0:Y:S02]  /*1520*/  I2F.F64.U16 R4, R2 ;  /* 0x0000000200047312 */ /* 0x0048240000101800 */
[----:B0---4-:R-:W-:Y:S05]  /*1530*/  BRA `(.L_x_11336) ;  /* 0x0000000c00607947 */ /* 0x011fea0003800000 */
.L_x_11333:
        /* <DEDUP_REMOVED lines=9> */
.L_x_11338:
[----:B------:R-:W2:Y:S02]  /*15d0*/  LDG.E R2, desc[UR36][R2.64] ;  /* 0x0000002402027981 */ /* 0x000ea4000c1e1900 */
[----:B--2---:R4:W0:Y:S02]  /*15e0*/  I2F.F64 R4, R2 ;  /* 0x0000000200047312 */ /* 0x0048240000201c00 */
[----:B0---4-:R-:W-:Y:S05]  /*15f0*/  BRA `(.L_x_11336) ;  /* 0x0000000c00307947 */ /* 0x011fea0003800000 */
.L_x_11337:
[----:B------:R-:W2:Y:S02]  /*1600*/  LDG.E.U16 R2, desc[UR36][R2.64] ;  /* 0x0000002402027981 */ /* 0x000ea4000c1e1500 */
[----:B--2---:R4:W0:Y:S02]  /*1610*/  I2F.F64.S16 R4, R2 ;  /* 0x0000000200047312 */ /* 0x0048240000101c00 */
[----:B0---4-:R-:W-:Y:S05]  /*1620*/  BRA `(.L_x_11336) ;  /* 0x0000000c00247947 */ /* 0x011fea0003800000 */
.L_x_11332:
        /* <DEDUP_REMOVED lines=10> */
.L_x_11340:
[----:B------:R-:W2:Y:S02]  /*16d0*/  LDG.E.U16 R0, desc[UR36][R2.64] ;  /* 0x0000002402007981 */ /* 0x000ea4000c1e1500 */
[----:B--2---:R-:W-:-:S05]  /*16e0*/  HADD2.F32 R0, -RZ, R0.H0_H0 ;  /* 0x20000000ff007230 */ /* 0x004fca0000004100 */
[----:B------:R-:W-:-:S04]  /*16f0*/  FMUL.FTZ R0, R0, 1 ;  /* 0x3f80000000007820 */ /* 0x000fc80000410000 */
[----:B------:R3:W4:Y:S02]  /*1700*/  F2F.F64.F32 R4, R0 ;  /* 0x0000000000047310 */ /* 0x0007240000201800 */
[----:B---34-:R-:W-:Y:S05]  /*1710*/  BRA `(.L_x_11336) ;  /* 0x0000000800e87947 */ /* 0x018fea0003800000 */
.L_x_11339:
        /* <DEDUP_REMOVED lines=10> */
.L_x_11342:
[----:B------:R-:W2:Y:S02]  /*17c0*/  LDG.E.U16 R2, desc[UR36][R2.64] ;  /* 0x0000002402027981 */ /* 0x000ea4000c1e1500 */
[----:B--2---:R-:W-:-:S05]  /*17d0*/  HADD2.F32 R0, -RZ, R2.H0_H0 ;  /* 0x20000002ff007230 */ /* 0x004fca0000004100 */
[----:B------:R-:W-:-:S04]  /*17e0*/  FMUL.FTZ R0, R0, 1 ;  /* 0x3f80000000007820 */ /* 0x000fc80000410000 */
[----:B------:R4:W0:Y:S02]  /*17f0*/  F2F.F64.F32 R4, R0 ;  /* 0x0000000000047310 */ /* 0x0008240000201800 */
[----:B0---4-:R-:W-:Y:S05]  /*1800*/  BRA `(.L_x_11336) ;  /* 0x0000000800ac7947 */ /* 0x011fea0003800000 */
.L_x_11341:
[----:B------:R3:W5:Y:S01]  /*1810*/  LDG.E.64 R4, desc[UR36][R2.64] ;  /* 0x0000002402047981 */ /* 0x000762000c1e1b00 */
[----:B------:R-:W-:Y:S05]  /*1820*/  BRA `(.L_x_11336) ;  /* 0x0000000800a47947 */ /* 0x000fea0003800000 */
.L_x_11331:
        /* <DEDUP_REMOVED lines=13> */
.L_x_11345:
[----:B------:R2:W5:Y:S01]  /*1900*/  LDG.E.64 R4, desc[UR36][R2.64] ;  /* 0x0000002402047981 */ /* 0x000562000c1e1b00 */
[----:B------:R-:W-:Y:S05]  /*1910*/  BRA `(.L_x_11336) ;  /* 0x0000000800687947 */ /* 0x000fea0003800000 */
.L_x_11344:
        /* <DEDUP_REMOVED lines=27> */
.L_x_11347:
        /* <DEDUP_REMOVED lines=14> */
.L_x_11346:
[----:B------:R-:W2:Y:S02]  /*1bb0*/  LDG.E.U16 R0, desc[UR36][R2.64] ;  /* 0x0000002402007981 */ /* 0x000ea4000c1e1500 */
[----:B--2---:R-:W-:-:S04]  /*1bc0*/  IMAD.U32 R0, R0, 0x10000, RZ ;  /* 0x0001000000007824 */ /* 0x004fc800078e00ff */
[----:B------:R-:W-:-:S04]  /*1bd0*/  FMUL.FTZ R0, R0, 1 ;  /* 0x3f80000000007820 */ /* 0x000fc80000410000 */
[----:B------:R2:W3:Y:S02]  /*1be0*/  F2F.F64.F32 R4, R0 ;  /* 0x0000000000047310 */ /* 0x0004e40000201800 */
[----:B--23--:R-:W-:Y:S05]  /*1bf0*/  BRA `(.L_x_11336) ;  /* 0x0000000400b07947 */ /* 0x00cfea0003800000 */
.L_x_11343:
        /* <DEDUP_REMOVED lines=11> */
.L_x_11350:
        /* <DEDUP_REMOVED lines=21> */
.L_x_11352:
[----:B------:R-:W-:Y:S05]  /*1e00*/  BSYNC.RECONVERGENT B0 ;  /* 0x0000000000007941 */ /* 0x000fea0003800200 */
.L_x_11351:
[----:B------:R-:W-:Y:S02]  /*1e10*/  SHF.L.U32 R0, R0, 0x14, RZ ;  /* 0x0000001400007819 */ /* 0x000fe400000006ff */
[----:B------:R-:W-:-:S04]  /*1e20*/  LEA R2, R2, 0x3b800000, 0x17 ;  /* 0x3b80000002027811 */ /* 0x000fc800078eb8ff */
[----:B------:R-:W-:-:S05]  /*1e30*/  LOP3.LUT R0, R2, R0, R7, 0xfe, !PT ;  /* 0x0000000002007212 */ /* 0x000fca00078efe07 */
[----:B------:R-:W-:-:S04]  /*1e40*/  FMUL.FTZ R0, R0, 1 ;  /* 0x3f80000000007820 */ /* 0x000fc80000410000 */
[----:B------:R2:W3:Y:S02]  /*1e50*/  F2F.F64.F32 R4, R0 ;  /* 0x0000000000047310 */ /* 0x0004e40000201800 */
[----:B--23--:R-:W-:Y:S05]  /*1e60*/  BRA `(.L_x_11336) ;  /* 0x0000000400147947 */ /* 0x00cfea0003800000 */
.L_x_11349:
        /* <DEDUP_REMOVED lines=21> */
.L_x_11354:
[----:B------:R-:W-:Y:S05]  /*1fc0*/  BSYNC.RECONVERGENT B0 ;  /* 0x0000000000007941 */ /* 0x000fea0003800200 */
.L_x_11353:
[----:B------:R-:W-:Y:S01]  /*1fd0*/  IMAD.SHL.U32 R0, R0, 0x200000, RZ ;  /* 0x0020000000007824 */ /* 0x000fe200078e00ff */
[----:B------:R-:W-:-:S04]  /*1fe0*/  LEA R2, R2, 0x37800000, 0x17 ;  /* 0x3780000002027811 */ /* 0x000fc800078eb8ff */
[----:B------:R-:W-:-:S05]  /*1ff0*/  LOP3.LUT R0, R2, R0, R7, 0xfe, !PT ;  /* 0x0000000002007212 */ /* 0x000fca00078efe07 */
[----:B------:R-:W-:-:S04]  /*2000*/  FMUL.FTZ R0, R0, 1 ;  /* 0x3f80000000007820 */ /* 0x000fc80000410000 */
[----:B------:R2:W3:Y:S02]  /*2010*/  F2F.F64.F32 R4, R0 ;  /* 0x0000000000047310 */ /* 0x0004e40000201800 */
[----:B--23--:R-:W-:Y:S05]  /*2020*/  BRA `(.L_x_11336) ;  /* 0x0000000000a47947 */ /* 0x00cfea0003800000 */
.L_x_11348:
[----:B------:R-:W-:-:S09]  /*2030*/  UISETP.NE.AND UP0, UPT, UR4, 0x1c, UPT ;  /* 0x0000001c0400788c */ /* 0x000fd2000bf05270 */
[----:B------:R-:W-:Y:S05]  /*2040*/  BRA.U !UP0, `(.L_x_11355) ;  /* 0x0000000108947547 */ /* 0x000fea000b800000 */
[----:B------:R-:W-:-:S09]  /*2050*/  UISETP.NE.AND UP0, UPT, UR4, 0x1d, UPT ;  /* 0x0000001d0400788c */ /* 0x000fd2000bf05270 */
[----:B------:R-:W-:Y:S05]  /*2060*/  BRA.U !UP0, `(.L_x_11356) ;  /* 0x0000000108807547 */ /* 0x000fea000b800000 */
[----:B------:R-:W-:-:S09]  /*2070*/  UISETP.NE.AND UP0, UPT, UR4, 0x2c, UPT ;  /* 0x0000002c0400788c */ /* 0x000fd2000bf05270 */
[----:B------:R-:W-:Y:S05]  /*2080*/  BRA.U !UP0, `(.L_x_11357) ;  /* 0x0000000108487547 */ /* 0x000fea000b800000 */
.L_x_11335:
        /* <DEDUP_REMOVED lines=16> */
.L_x_11358:
[----:B------:R-:W-:Y:S01]  /*2190*/  CS2R R4, SRZ ;  /* 0x0000000000047805 */ /* 0x000fe2000001ff00 */
[----:B------:R-:W-:Y:S06]  /*21a0*/  BRA `(.L_x_11336) ;  /* 0x0000000000447947 */ /* 0x000fec0003800000 */
.L_x_11357:
        /* <DEDUP_REMOVED lines=12> */
.L_x_11356:
[----:B------:R-:W2:Y:S02]  /*2270*/  LDG.E.64 R4, desc[UR36][R2.64] ;  /* 0x0000002402047981 */ /* 0x000ea4000c1e1b00 */
[----:B--2---:R-:W2:Y:S02]  /*2280*/  I2F.F64.U64 R4, R4 ;  /* 0x0000000400047312 */ /* 0x004ea40000301800 */
[----:B--2---:R-:W-:Y:S05]  /*2290*/  BRA `(.L_x_11336) ;  /* 0x0000000000087947 */ /* 0x004fea0003800000 */
.L_x_11355:
[----:B------:R-:W2:Y:S02]  /*22a0*/  LDG.E R2, desc[UR36][R2.64] ;  /* 0x0000002402027981 */ /* 0x000ea4000c1e1900 */
[----:B--2---:R0:W1:Y:S02]  /*22b0*/  I2F.F64.U32 R4, R2 ;  /* 0x0000000200047312 */ /* 0x0040640000201800 */
.L_x_11336:
[----:B------:R-:W-:Y:S05]  /*22c0*/  BSYNC.RECONVERGENT B6 ;  /* 0x0000000000067941 */ /* 0x000fea0003800200 */
.L_x_11330:
[----:B------:R-:W4:Y:S01]  /*22d0*/  LDCU.64 UR4, c[0x0][0x590] ;  /* 0x0000b200ff0477ac */ /* 0x000f220008000a00 */
[----:B-1---5:R-:W-:Y:S01]  /*22e0*/  IMAD.MOV.U32 R0, RZ, RZ, R5 ;  /* 0x000000ffff007224 */ /* 0x022fe200078e0005 */
[----:B------:R-:W0:Y:S01]  /*22f0*/  LDCU.64 UR8, c[0x0][0x580] ;  /* 0x0000b000ff0877ac */ /* 0x000e220008000a00 */
[----:B----4-:R-:W1:Y:S01]  /*2300*/  DSETP.MAX.AND P1, P2, R4, UR4, PT ;  /* 0x0000000404007e2a */ /* 0x010e62000ba2f000 */
        /* <DEDUP_REMOVED lines=29> */
.L_x_11362:
[----:B------:R-:W0:Y:S02]  /*24e0*/  F2I.S64.F64.TRUNC R4, R4 ;  /* 0x0000000400047311 */ /* 0x000e24000030d900 */
[----:B0-----:R-:W-:-:S05]  /*24f0*/  MOV R7, R4 ;  /* 0x0000000400077202 */ /* 0x001fca0000000f00 */
[----:B------:R0:W-:Y:S01]  /*2500*/  STG.E.U8 desc[UR36][R2.64], R7 ;  /* 0x0000000702007986 */ /* 0x0001e2000c101124 */
[----:B------:R-:W-:Y:S05]  /*2510*/  BRA `(.L_x_11364) ;  /* 0x0000001000847947 */ /* 0x000fea0003800000 */
.L_x_11361:
        /* <DEDUP_REMOVED lines=9> */
.L_x_11366:
[----:B------:R-:W0:Y:S02]  /*25b0*/  F2I.F64.TRUNC R5, R4 ;  /* 0x0000000400057311 */ /* 0x000e24000030d100 */
[----:B0-----:R0:W-:Y:S01]  /*25c0*/  STG.E desc[UR36][R2.64], R5 ;  /* 0x0000000502007986 */ /* 0x0011e2000c101924 */
[----:B------:R-:W-:Y:S05]  /*25d0*/  BRA `(.L_x_11364) ;  /* 0x0000001000547947 */ /* 0x000fea0003800000 */
.L_x_11365:
[----:B------:R-:W0:Y:S02]  /*25e0*/  F2I.F64.TRUNC R5, R4 ;  /* 0x0000000400057311 */ /* 0x000e24000030d100 */
[----:B0-----:R0:W-:Y:S01]  /*25f0*/  STG.E.U16 desc[UR36][R2.64], R5 ;  /* 0x0000000502007986 */ /* 0x0011e2000c101524 */
[----:B------:R-:W-:Y:S05]  /*2600*/  BRA `(.L_x_11364) ;  /* 0x0000001000487947 */ /* 0x000fea0003800000 */
.L_x_11360:
        /* <DEDUP_REMOVED lines=17> */
.L_x_11368:
        /* <DEDUP_REMOVED lines=12> */
.L_x_11367:
        /* <DEDUP_REMOVED lines=18> */
.L_x_11370:
        /* <DEDUP_REMOVED lines=13> */
.L_x_11369:
[----:B------:R0:W-:Y:S01]  /*29d0*/  STG.E.64 desc[UR36][R2.64], R4 ;  /* 0x0000000402007986 */ /* 0x0001e2000c101b24 */
[----:B------:R-:W-:Y:S05]  /*29e0*/  BRA `(.L_x_11364) ;  /* 0x0000000c00507947 */ /* 0x000fea0003800000 */
.L_x_11359:
        /* <DEDUP_REMOVED lines=12> */
.L_x_11373:
[----:B------:R-:W-:-:S05]  /*2ab0*/  CS2R R6, SRZ ;  /* 0x0000000000067805 */ /* 0x000fca000001ff00 */
[----:B------:R0:W-:Y:S01]  /*2ac0*/  STG.E.128 desc[UR36][R2.64], R4 ;  /* 0x0000000402007986 */ /* 0x0001e2000c101d24 */
[----:B------:R-:W-:Y:S05]  /*2ad0*/  BRA `(.L_x_11364) ;  /* 0x0000000c00147947 */ /* 0x000fea0003800000 */
.L_x_11372:
        /* <DEDUP_REMOVED lines=27> */
.L_x_11377:
[----:B------:R-:W-:Y:S05]  /*2c90*/  BSYNC.RECONVERGENT B0 ;  /* 0x0000000000007941 */ /* 0x000fea0003800200 */
.L_x_11376:
[----:B------:R-:W-:-:S05]  /*2ca0*/  LOP3.LUT R7, R0, 0x80, R7, 0xf8, !PT ;  /* 0x0000008000077812 */ /* 0x000fca00078ef807 */
[----:B------:R0:W-:Y:S01]  /*2cb0*/  STG.E.U8 desc[UR36][R2.64], R7 ;  /* 0x0000000702007986 */ /* 0x0001e2000c101124 */
[----:B------:R-:W-:Y:S05]  /*2cc0*/  BRA `(.L_x_11364) ;  /* 0x0000000800987947 */ /* 0x000fea0003800000 */
.L_x_11375:
        /* <DEDUP_REMOVED lines=23> */
.L_x_11379:
[----:B------:R-:W-:Y:S05]  /*2e40*/  BSYNC.RECONVERGENT B0 ;  /* 0x0000000000007941 */ /* 0x000fea0003800200 */
.L_x_11378:
[----:B------:R-:W-:-:S05]  /*2e50*/  LOP3.LUT R7, R0, 0x80, R7, 0xf8, !PT ;  /* 0x0000008000077812 */ /* 0x000fca00078ef807 */
[----:B------:R0:W-:Y:S01]  /*2e60*/  STG.E.U8 desc[UR36][R2.64], R7 ;  /* 0x0000000702007986 */ /* 0x0001e2000c101124 */
[----:B------:R-:W-:Y:S05]  /*2e70*/  BRA `(.L_x_11364) ;  /* 0x00000008002c7947 */ /* 0x000fea0003800000 */
.L_x_11374:
        /* <DEDUP_REMOVED lines=12> */
.L_x_11371:
        /* <DEDUP_REMOVED lines=11> */
.L_x_11382:
        /* <DEDUP_REMOVED lines=21> */
.L_x_11385:
[----:B------:R-:W-:-:S04]  /*3140*/  SHF.R.U32.HI R0, RZ, 0x14, R7 ;  /* 0x00000014ff007819 */ /* 0x000fc80000011607 */
[----:B------:R-:W-:-:S04]  /*3150*/  LOP3.LUT R0, R0, 0x1, RZ, 0xc0, !PT ;  /* 0x0000000100007812 */ /* 0x000fc800078ec0ff */
[----:B------:R-:W-:-:S04]  /*3160*/  IADD3 R0, PT, PT, R7, 0x487ffff, R0 ;  /* 0x0487ffff07007810 */ /* 0x000fc80007ffe000 */
[----:B------:R-:W-:-:S04]  /*3170*/  SHF.R.U32.HI R0, RZ, 0x14, R0 ;  /* 0x00000014ff007819 */ /* 0x000fc80000011600 */
[----:B------:R-:W-:-:S07]  /*3180*/  LOP3.LUT R4, R0, 0xff, RZ, 0xc0, !PT ;  /* 0x000000ff00047812 */ /* 0x000fce00078ec0ff */
.L_x_11386:
[----:B------:R-:W-:-:S04]  /*3190*/  SHF.R.U32.HI R5, RZ, 0x18, R7 ;  /* 0x00000018ff057819 */ /* 0x000fc80000011607 */
[----:B------:R-:W-:-:S04]  /*31a0*/  LOP3.LUT R4, R4, 0x80, R5, 0xf8, !PT ;  /* 0x0000008004047812 */ /* 0x000fc800078ef805 */
[----:B------:R-:W-:-:S07]  /*31b0*/  PRMT R0, R4, 0x7610, R0 ;  /* 0x0000761004007816 */ /* 0x000fce0000000000 */
.L_x_11384:
[----:B------:R-:W-:Y:S05]  /*31c0*/  BSYNC.RECONVERGENT B0 ;  /* 0x0000000000007941 */ /* 0x000fea0003800200 */
.L_x_11383:
[----:B------:R4:W-:Y:S01]  /*31d0*/  STG.E.U8 desc[UR36][R2.64], R0 ;  /* 0x0000000002007986 */ /* 0x0009e2000c101124 */
[----:B------:R-:W-:Y:S05]  /*31e0*/  BRA `(.L_x_11364) ;  /* 0x0000000400507947 */ /* 0x000fea0003800000 */
.L_x_11381:
        /* <DEDUP_REMOVED lines=21> */
.L_x_11389:
[----:B------:R-:W-:-:S04]  /*3340*/  SHF.R.U32.HI R0, RZ, 0x15, R7 ;  /* 0x00000015ff007819 */ /* 0x000fc80000011607 */
[----:B------:R-:W-:-:S04]  /*3350*/  LOP3.LUT R0, R0, 0x1, RZ, 0xc0, !PT ;  /* 0x0000000100007812 */ /* 0x000fc800078ec0ff */
[----:B------:R-:W-:-:S04]  /*3360*/  IADD3 R0, PT, PT, R7, 0x88fffff, R0 ;  /* 0x088fffff07007810 */ /* 0x000fc80007ffe000 */
[----:B------:R-:W-:-:S04]  /*3370*/  SHF.R.U32.HI R0, RZ, 0x15, R0 ;  /* 0x00000015ff007819 */ /* 0x000fc80000011600 */
[----:B------:R-:W-:-:S07]  /*3380*/  LOP3.LUT R4, R0, 0xff, RZ, 0xc0, !PT ;  /* 0x000000ff00047812 */ /* 0x000fce00078ec0ff */
.L_x_11390:
[----:B------:R-:W-:-:S04]  /*3390*/  SHF.R.U32.HI R5, RZ, 0x18, R7 ;  /* 0x00000018ff057819 */ /* 0x000fc80000011607 */
[----:B------:R-:W-:-:S04]  /*33a0*/  LOP3.LUT R4, R4, 0x80, R5, 0xf8, !PT ;  /* 0x0000008004047812 */ /* 0x000fc800078ef805 */
[----:B------:R-:W-:-:S07]  /*33b0*/  PRMT R0, R4, 0x7610, R0 ;  /* 0x0000761004007816 */ /* 0x000fce0000000000 */
.L_x_11388:
[----:B------:R-:W-:Y:S05]  /*33c0*/  BSYNC.RECONVERGENT B0 ;  /* 0x0000000000007941 */ /* 0x000fea0003800200 */
.L_x_11387:
[----:B------:R3:W-:Y:S01]  /*33d0*/  STG.E.U8 desc[UR36][R2.64], R0 ;  /* 0x0000000002007986 */ /* 0x0007e2000c101124 */
[----:B------:R-:W-:Y:S05]  /*33e0*/  BRA `(.L_x_11364) ;  /* 0x0000000000d07947 */ /* 0x000fea0003800000 */
.L_x_11380:
[----:B------:R-:W-:-:S09]  /*33f0*/  UISETP.NE.AND UP0, UPT, UR4, 0x1c, UPT ;  /* 0x0000001c0400788c */ /* 0x000fd2000bf05270 */
[----:B------:R-:W-:Y:S05]  /*3400*/  BRA.U !UP0, `(.L_x_11391) ;  /* 0x0000000108c07547 */ /* 0x000fea000b800000 */
[----:B------:R-:W-:-:S09]  /*3410*/  UISETP.NE.AND UP0, UPT, UR4, 0x1d, UPT ;  /* 0x0000001d0400788c */ /* 0x000fd2000bf05270 */
[----:B------:R-:W-:Y:S05]  /*3420*/  BRA.U !UP0, `(.L_x_11392) ;  /* 0x0000000108ac7547 */ /* 0x000fea000b800000 */
[----:B------:R-:W-:-:S09]  /*3430*/  UISETP.NE.AND UP0, UPT, UR4, 0x2c, UPT ;  /* 0x0000002c0400788c */ /* 0x000fd2000bf05270 */
[----:B------:R-:W-:Y:S05]  /*3440*/  BRA.U !UP0, `(.L_x_11393) ;  /* 0x0000000108447547 */ /* 0x000fea000b800000 */
.L_x_11363:
        /* <DEDUP_REMOVED lines=16> */
.L_x_11394:
[----:B------:R-:W-:Y:S05]  /*3550*/  BRA `(.L_x_11364) ;  /* 0x0000000000747947 */ /* 0x000fea0003800000 */
.L_x_11393:
        /* <DEDUP_REMOVED lines=24> */
.L_x_11392:
[----:B------:R-:W0:Y:S02]  /*36e0*/  F2I.U64.F64.TRUNC R4, R4 ;  /* 0x0000000400047311 */ /* 0x000e24000030d800 */
[----:B0-----:R1:W-:Y:S01]  /*36f0*/  STG.E.64 desc[UR36][R2.64], R4 ;  /* 0x0000000402007986 */ /* 0x0013e2000c101b24 */
[----:B------:R-:W-:Y:S05]  /*3700*/  BRA `(.L_x_11364) ;  /* 0x0000000000087947 */ /* 0x000fea0003800000 */
.L_x_11391:
[----:B------:R-:W0:Y:S02]  /*3710*/  F2I.U32.F64.TRUNC R5, R4 ;  /* 0x0000000400057311 */ /* 0x000e24000030d000 */
[----:B0-----:R0:W-:Y:S02]  /*3720*/  STG.E desc[UR36][R2.64], R5 ;  /* 0x0000000502007986 */ /* 0x0011e4000c101924 */
.L_x_11364:
[----:B------:R-:W-:-:S07]  /*3730*/  VIADD R17, R17, 0x80 ;  /* 0x0000008011117836 */ /* 0x000fce0000000000 */
.L_x_11328:
[----:B------:R-:W-:Y:S05]  /*3740*/  BSYNC.RECONVERGENT B7 ;  /* 0x0000000000077941 */ /* 0x000fea0003800200 */
.L_x_11327:
        /* <DEDUP_REMOVED lines=307> */
.L_x_11397:
        /* <DEDUP_REMOVED lines=18> */
.L_x_11402:
[----:B------:R-:W2:Y:S02]  /*4ba0*/  LDG.E.U8 R2, desc[UR36][R2.64] ;  /* 0x0000002402027981 */ /* 0x000ea4000c1e1100 */
[----:B--2---:R4:W0:Y:S02]  /*4bb0*/  I2F.F64.U16 R4, R2 ;  /* 0x0000000200047312 */ /* 0x0048240000101800 */
[----:B0---4-:R-:W-:Y:S05]  /*4bc0*/  BRA `(.L_x_11404) ;  /* 0x0000000c00607947 */ /* 0x011fea0003800000 */
.L_x_11401:
        /* <DEDUP_REMOVED lines=9> */
.L_x_11406:
[----:B------:R-:W2:Y:S02]  /*4c60*/  LDG.E R2, desc[UR36][R2.64] ;  /* 0x0000002402027981 */ /* 0x000ea4000c1e1900 */
[----:B--2---:R4:W0:Y:S02]  /*4c70*/  I2F.F64 R4, R2 ;  /* 0x0000000200047312 */ /* 0x0048240000201c00 */
[----:B0---4-:R-:W-:Y:S05]  /*4c80*/  BRA `(.L_x_11404) ;  /* 0x0000000c00307947 */ /* 0x011fea0003800000 */
.L_x_11405:
[----:B------:R-:W2:Y:S02]  /*4c90*/  LDG.E.U16 R2, desc[UR36][R2.64] ;  /* 0x0000002402027981 */ /* 0x000ea4000c1e1500 */
[----:B--2---:R4:W0:Y:S02]  /*4ca0*/  I2F.F64.S16 R4, R2 ;  /* 0x0000000200047312 */ /* 0x0048240000101c00 */
[----:B0---4-:R-:W-:Y:S05]  /*4cb0*/  BRA `(.L_x_11404) ;  /* 0x0000000c00247947 */ /* 0x011fea0003800000 */
.L_x_11400:
        /* <DEDUP_REMOVED lines=10> */
.L_x_11408:
[----:B------:R-:W2:Y:S02]  /*4d60*/  LDG.E.U16 R0, desc[UR36][R2.64] ;  /* 0x0000002402007981 */ /* 0x000ea4000c1e1500 */
[----:B--2---:R-:W-:-:S05]  /*4d70*/  HADD2.F32 R0, -RZ, R0.H0_H0 ;  /* 0x20000000ff007230 */ /* 0x004fca0000004100 */
[----:B------:R-:W-:-:S04]  /*4d80*/  FMUL.FTZ R0, R0, 1 ;  /* 0x3f80000000007820 */ /* 0x000fc80000410000 */
[----:B------:R3:W4:Y:S02]  /*4d90*/  F2F.F64.F32 R4, R0 ;  /* 0x0000000000047310 */ /* 0x0007240000201800 */
[----:B---34-:R-:W-:Y:S05]  /*4da0*/  BRA `(.L_x_11404) ;  /* 0x0000000800e87947 */ /* 0x018fea0003800000 */
.L_x_11407:
        /* <DEDUP_REMOVED lines=10> */
.L_x_11410:
[----:B------:R-:W2:Y:S02]  /*4e50*/  LDG.E.U16 R2, desc[UR36][R2.64] ;  /* 0x0000002402027981 */ /* 0x000ea4000c1e1500 */
[----:B--2---:R-:W-:-:S05]  /*4e60*/  HADD2.F32 R0, -RZ, R2.H0_H0 ;  /* 0x20000002ff007230 */ /* 0x004fca0000004100 */
[----:B------:R-:W-:-:S04]  /*4e70*/  FMUL.FTZ R0, R0, 1 ;  /* 0x3f80000000007820 */ /* 0x000fc80000410000 */
[----:B------:R4:W0:Y:S02]  /*4e80*/  F2F.F64.F32 R4, R0 ;  /* 0x0000000000047310 */ /* 0x0008240000201800 */
[----:B0---4-:R-:W-:Y:S05]  /*4e90*/  BRA `(.L_x_11404) ;  /* 0x0000000800ac7947 */ /* 0x011fea0003800000 */
.L_x_11409:
[----:B------:R3:W5:Y:S01]  /*4ea0*/  LDG.E.64 R4, desc[UR36][R2.64] ;  /* 0x0000002402047981 */ /* 0x000762000c1e1b00 */
[----:B------:R-:W-:Y:S05]  /*4eb0*/  BRA `(.L_x_11404) ;  /* 0x0000000800a47947 */ /* 0x000fea0003800000 */
.L_x_11399:
        /* <DEDUP_REMOVED lines=13> */
.L_x_11413:
[----:B------:R0:W5:Y:S01]  /*4f90*/  LDG.E.64 R4, desc[UR36][R2.64] ;  /* 0x0000002402047981 */ /* 0x000162000c1e1b00 */
[----:B------:R-:W-:Y:S05]  /*4fa0*/  BRA `(.L_x_11404) ;  /* 0x0000000800687947 */ /* 0x000fea0003800000 */
.L_x_11412:
        /* <DEDUP_REMOVED lines=27> */
.L_x_11415:
        /* <DEDUP_REMOVED lines=14> */
.L_x_11414:
[----:B------:R-:W2:Y:S02]  /*5240*/  LDG.E.U16 R0, desc[UR36][R2.64] ;  /* 0x0000002402007981 */ /* 0x000ea4000c1e1500 */
[----:B--2---:R-:W-:-:S04]  /*5250*/  IMAD.U32 R0, R0, 0x10000, RZ ;  /* 0x0001000000007824 */ /* 0x004fc800078e00ff */
[----:B------:R-:W-:-:S04]  /*5260*/  FMUL.FTZ R0, R0, 1 ;  /* 0x3f80000000007820 */ /* 0x000fc80000410000 */
[----:B------:R0:W1:Y:S02]  /*5270*/  F2F.F64.F32 R4, R0 ;  /* 0x0000000000047310 */ /* 0x0000640000201800 */
[----:B01----:R-:W-:Y:S05]  /*5280*/  BRA `(.L_x_11404) ;  /* 0x0000000400b07947 */ /* 0x003fea0003800000 */
.L_x_11411:
        /* <DEDUP_REMOVED lines=11> */
.L_x_11418:
        /* <DEDUP_REMOVED lines=21> */
.L_x_11420:
[----:B------:R-:W-:Y:S05]  /*5490*/  BSYNC.RECONVERGENT B0 ;  /* 0x0000000000007941 */ /* 0x000fea0003800200 */
.L_x_11419:
[----:B------:R-:W-:Y:S02]  /*54a0*/  SHF.L.U32 R0, R0, 0x14, RZ ;  /* 0x0000001400007819 */ /* 0x000fe400000006ff */
[----:B------:R-:W-:-:S04]  /*54b0*/  LEA R2, R2, 0x3b800000, 0x17 ;  /* 0x3b80000002027811 */ /* 0x000fc800078eb8ff */
[----:B------:R-:W-:-:S05]  /*54c0*/  LOP3.LUT R0, R2, R0, R7, 0xfe, !PT ;  /* 0x0000000002007212 */ /* 0x000fca00078efe07 */
[----:B------:R-:W-:-:S04]  /*54d0*/  FMUL.FTZ R0, R0, 1 ;  /* 0x3f80000000007820 */ /* 0x000fc80000410000 */
[----:B------:R3:W4:Y:S02]  /*54e0*/  F2F.F64.F32 R4, R0 ;  /* 0x0000000000047310 */ /* 0x0007240000201800 */
[----:B---34-:R-:W-:Y:S05]  /*54f0*/  BRA `(.L_x_11404) ;  /* 0x0000000400147947 */ /* 0x018fea0003800000 */
.L_x_11417:
        /* <DEDUP_REMOVED lines=21> */
.L_x_11422:
[----:B------:R-:W-:Y:S05]  /*5650*/  BSYNC.RECONVERGENT B0 ;  /* 0x0000000000007941 */ /* 0x000fea0003800200 */
.L_x_11421:
[----:B------:R-:W-:Y:S01]  /*5660*/  IMAD.SHL.U32 R0, R0, 0x200000, RZ ;  /* 0x0020000000007824 */ /* 0x000fe200078e00ff */
[----:B------:R-:W-:-:S04]  /*5670*/  LEA R2, R2, 0x37800000, 0x17 ;  /* 0x3780000002027811 */ /* 0x000fc800078eb8ff */
[----:B------:R-:W-:-:S05]  /*5680*/  LOP3.LUT R0, R2, R0, R7, 0xfe, !PT ;  /* 0x0000000002007212 */ /* 0x000fca00078efe07 */
[----:B------:R-:W-:-:S04]  /*5690*/  FMUL.FTZ R0, R0, 1 ;  /* 0x3f80000000007820 */ /* 0x000fc80000410000 */
[----:B------:R3:W4:Y:S02]  /*56a0*/  F2F.F64.F32 R4, R0 ;  /* 0x0000000000047310 */ /* 0x0007240000201800 */
[----:B---34-:R-:W-:Y:S05]  /*56b0*/  BRA `(.L_x_11404) ;  /* 0x0000000000a47947 */ /* 0x018fea0003800000 */
.L_x_11416:
        /* <DEDUP_REMOVED lines=18> */
.L_x_11403:
        /* <DEDUP_REMOVED lines=16> */
.L_x_11425:
[----:B------:R-:W-:Y:S01]  /*58e0*/  CS2R R4, SRZ ;  /* 0x0000000000047805 */ /* 0x000fe2000001ff00 */
[----:B------:R-:W-:Y:S06]  /*58f0*/  BRA `(.L_x_11404) ;  /* 0x0000000000147947 */ /* 0x000fec0003800000 */
.L_x_11424:
[----:B------:R-:W2:Y:S02]  /*5900*/  LDG.E.64 R4, desc[UR36][R2.64] ;  /* 0x0000002402047981 */ /* 0x000ea4000c1e1b00 */
[----:B--2---:R-:W3:Y:S02]  /*5910*/  I2F.F64.U64 R4, R4 ;  /* 0x0000000400047312 */ /* 0x004ee40000301800 */
[----:B---3--:R-:W-:Y:S05]  /*5920*/  BRA `(.L_x_11404) ;  /* 0x0000000000087947 */ /* 0x008fea0003800000 */
.L_x_11423:
[----:B------:R-:W2:Y:S02]  /*5930*/  LDG.E R2, desc[UR36][R2.64] ;  /* 0x0000002402027981 */ /* 0x000ea4000c1e1900 */
[----:B--2---:R1:W2:Y:S02]  /*5940*/  I2F.F64.U32 R4, R2 ;  /* 0x0000000200047312 */ /* 0x0042a40000201800 */
.L_x_11404:
[----:B------:R-:W-:Y:S05]  /*5950*/  BSYNC.RECONVERGENT B6 ;  /* 0x0000000000067941 */ /* 0x000fea0003800200 */
.L_x_11398:
[----:B------:R-:W4:Y:S01]  /*5960*/  LDCU.64 UR4, c[0x0][0x590] ;  /* 0x0000b200ff0477ac */ /* 0x000f220008000a00 */
[----:B--2--5:R-:W-:Y:S01]  /*5970*/  MOV R0, R5 ;  /* 0x0000000500007202 */ /* 0x024fe20000000f00 */
[----:B------:R-:W0:Y:S01]  /*5980*/  LDCU.64 UR8, c[0x0][0x580] ;  /* 0x0000b000ff0877ac */ /* 0x000e220008000a00 */
[----:B----4-:R-:W2:Y:S01]  /*5990*/  DSETP.MAX.AND P1, P2, R4, UR4, PT ;  /* 0x0000000404007e2a */ /* 0x010ea2000ba2f000 */
        /* <DEDUP_REMOVED lines=29> */
.L_x_11429:
[----:B------:R-:W0:Y:S02]  /*5b70*/  F2I.S64.F64.TRUNC R4, R4 ;  /* 0x0000000400047311 */ /* 0x000e24000030d900 */
[----:B0-----:R-:W-:-:S05]  /*5b80*/  MOV R7, R4 ;  /* 0x0000000400077202 */ /* 0x001fca0000000f00 */
[----:B------:R3:W-:Y:S01]  /*5b90*/  STG.E.U8 desc[UR36][R2.64], R7 ;  /* 0x0000000702007986 */ /* 0x0007e2000c101124 */
[----:B------:R-:W-:Y:S05]  /*5ba0*/  BRA `(.L_x_11431) ;  /* 0x0000001000807947 */ /* 0x000fea0003800000 */
.L_x_11428:
        /* <DEDUP_REMOVED lines=9> */
.L_x_11433:
[----:B------:R-:W0:Y:S02]  /*5c40*/  F2I.F64.TRUNC R5, R4 ;  /* 0x0000000400057311 */ /* 0x000e24000030d100 */
[----:B0-----:R2:W-:Y:S01]  /*5c50*/  STG.E desc[UR36][R2.64], R5 ;  /* 0x0000000502007986 */ /* 0x0015e2000c101924 */
[----:B------:R-:W-:Y:S05]  /*5c60*/  BRA `(.L_x_11431) ;  /* 0x0000001000507947 */ /* 0x000fea0003800000 */
.L_x_11432:
[----:B------:R-:W0:Y:S02]  /*5c70*/  F2I.F64.TRUNC R5, R4 ;  /* 0x0000000400057311 */ /* 0x000e24000030d100 */
[----:B0-----:R0:W-:Y:S01]  /*5c80*/  STG.E.U16 desc[UR36][R2.64], R5 ;  /* 0x0000000502007986 */ /* 0x0011e2000c101524 */
[----:B------:R-:W-:Y:S05]  /*5c90*/  BRA `(.L_x_11431) ;  /* 0x0000001000447947 */ /* 0x000fea0003800000 */
.L_x_11427:
        /* <DEDUP_REMOVED lines=17> */
.L_x_11435:
        /* <DEDUP_REMOVED lines=12> */
.L_x_11434:
        /* <DEDUP_REMOVED lines=18> */
.L_x_11437:
        /* <DEDUP_REMOVED lines=13> */
.L_x_11436:
[----:B------:R0:W-:Y:S01]  /*6060*/  STG.E.64 desc[UR36][R2.64], R4 ;  /* 0x0000000402007986 */ /* 0x0001e2000c101b24 */
[----:B------:R-:W-:Y:S05]  /*6070*/  BRA `(.L_x_11431) ;  /* 0x0000000c004c7947 */ /* 0x000fea0003800000 */
.L_x_11426:
        /* <DEDUP_REMOVED lines=13> */
.L_x_11441:
        /* <DEDUP_REMOVED lines=26> */
.L_x_11444:
[----:B------:R-:W-:-:S04]  /*62f0*/  SHF.R.U32.HI R5, RZ, 0x18, R7 ;  /* 0x00000018ff057819 */ /* 0x000fc80000011607 */
[----:B------:R-:W-:-:S07]  /*6300*/  LOP3.LUT R0, R0, 0x80, R5, 0xf8, !PT ;  /* 0x0000008000007812 */ /* 0x000fce00078ef805 */
.L_x_11443:
[----:B------:R-:W-:Y:S05]  /*6310*/  BSYNC.RECONVERGENT B0 ;  /* 0x0000000000007941 */ /* 0x000fea0003800200 */
.L_x_11442:
[----:B------:R0:W-:Y:S01]  /*6320*/  STG.E.U8 desc[UR36][R2.64], R0 ;  /* 0x0000000002007986 */ /* 0x0001e2000c101124 */
[----:B------:R-:W-:Y:S05]  /*6330*/  BRA `(.L_x_11431) ;  /* 0x00000008009c7947 */ /* 0x000fea0003800000 */
.L_x_11440:
        /* <DEDUP_REMOVED lines=26> */
.L_x_11447:
[----:B------:R-:W-:-:S04]  /*64e0*/  SHF.R.U32.HI R5, RZ, 0x18, R7 ;  /* 0x00000018ff057819 */ /* 0x000fc80000011607 */
[----:B------:R-:W-:-:S07]  /*64f0*/  LOP3.LUT R0, R0, 0x80, R5, 0xf8, !PT ;  /* 0x0000008000007812 */ /* 0x000fce00078ef805 */
.L_x_11446:
[----:B------:R-:W-:Y:S05]  /*6500*/  BSYNC.RECONVERGENT B0 ;  /* 0x0000000000007941 */ /* 0x000fea0003800200 */
.L_x_11445:
[----:B------:R0:W-:Y:S01]  /*6510*/  STG.E.U8 desc[UR36][R2.64], R0 ;  /* 0x0000000002007986 */ /* 0x0001e2000c101124 */
[----:B------:R-:W-:Y:S05]  /*6520*/  BRA `(.L_x_11431) ;  /* 0x0000000800207947 */ /* 0x000fea0003800000 */
.L_x_11439:
        /* <DEDUP_REMOVED lines=30> */
.L_x_11449:
[----:B------:R-:W0:Y:S02]  /*6710*/  F2I.U64.F64.TRUNC R4, R4 ;  /* 0x0000000400047311 */ /* 0x000e24000030d800 */
[----:B0-----:R0:W-:Y:S01]  /*6720*/  STG.E.64 desc[UR36][R2.64], R4 ;  /* 0x0000000402007986 */ /* 0x0011e2000c101b24 */
[----:B------:R-:W-:Y:S05]  /*6730*/  BRA `(.L_x_11431) ;  /* 0x00000004009c7947 */ /* 0x000fea0003800000 */
.L_x_11448:
[----:B------:R-:W0:Y:S02]  /*6740*/  F2I.U32.F64.TRUNC R5, R4 ;  /* 0x0000000400057311 */ /* 0x000e24000030d000 */
[----:B0-----:R0:W-:Y:S01]  /*6750*/  STG.E desc[UR36][R2.64], R5 ;  /* 0x0000000502007986 */ /* 0x0011e2000c101924 */
[----:B------:R-:W-:Y:S05]  /*6760*/  BRA `(.L_x_11431) ;  /* 0x0000000400907947 */ /* 0x000fea0003800000 */
.L_x_11438:
        /* <DEDUP_REMOVED lines=10> */
.L_x_11451:
[----:B------:R-:W-:-:S05]  /*6810*/  CS2R R6, SRZ ;  /* 0x0000000000067805 */ /* 0x000fca000001ff00 */
[----:B------:R0:W-:Y:S01]  /*6820*/  STG.E.128 desc[UR36][R2.64], R4 ;  /* 0x0000000402007986 */ /* 0x0001e2000c101d24 */
[----:B------:R-:W-:Y:S05]  /*6830*/  BRA `(.L_x_11431) ;  /* 0x00000004005c7947 */ /* 0x000fea0003800000 */
.L_x_11450:
[----:B------:R-:W-:-:S09]  /*6840*/  UISETP.NE.AND UP0, UPT, UR4, 0xf, UPT ;  /* 0x0000000f0400788c */ /* 0x000fd2000bf05270 */
[----:B------:R-:W-:Y:S05]  /*6850*/  BRA.U !UP0, `(.L_x_11452) ;  /* 0x0000000508287547 */ /* 0x000fea000b800000 */
[----:B------:R-:W-:-:S09]  /*6860*/  UISETP.NE.AND UP0, UPT, UR4, 0x17, UPT ;  /* 0x000000170400788c */ /* 0x000fd2000bf05270 */
[----:B------:R-:W-:Y:S05]  /*6870*/  BRA.U !UP0, `(.L_x_11453) ;  /* 0x0000000108b07547 */ /* 0x000fea000b800000 */
[----:B------:R-:W-:-:S09]  /*6880*/  UISETP.NE.AND UP0, UPT, UR4, 0x18, UPT ;  /* 0x000000180400788c */ /* 0x000fd2000bf05270 */
[----:B------:R-:W-:Y:S05]  /*6890*/  BRA.U !UP0, `(.L_x_11454) ;  /* 0x0000000108447547 */ /* 0x000fea000b800000 */
.L_x_11430:
        /* <DEDUP_REMOVED lines=16> */
.L_x_11455:
[----:B------:R-:W-:Y:S05]  /*69a0*/  BRA `(.L_x_11431) ;  /* 0x0000000400007947 */ /* 0x000fea0003800000 */
.L_x_11454:
        /* <DEDUP_REMOVED lines=21> */
.L_x_11457:
[----:B------:R-:W-:Y:S05]  /*6b00*/  BSYNC.RECONVERGENT B0 ;  /* 0x0000000000007941 */ /* 0x000fea0003800200 */
.L_x_11456:
[----:B------:R-:W-:-:S05]  /*6b10*/  LOP3.LUT R7, R0, 0x80, R7, 0xf8, !PT ;  /* 0x0000008000077812 */ /* 0x000fca00078ef807 */
[----:B------:R0:W-:Y:S01]  /*6b20*/  STG.E.U8 desc[UR36][R2.64], R7 ;  /* 0x0000000702007986 */ /* 0x0001e2000c101124 */
[----:B------:R-:W-:Y:S05]  /*6b30*/  BRA `(.L_x_11431) ;  /* 0x00000000009c7947 */ /* 0x000fea0003800000 */
.L_x_11453:
        /* <DEDUP_REMOVED lines=20> */
.L_x_11459:
[----:B------:R-:W-:Y:S02]  /*6c80*/  ISETP.GT.U32.AND P0, PT, R6, 0x7f800000, PT ;  /* 0x7f8000000600780c */ /* 0x000fe40003f04070 */
[----:B------:R-:W-:-:S04]  /*6c90*/  MOV R0, 0x7f ;  /* 0x0000007f00007802 */ /* 0x000fc80000000f00 */
[----:B------:R-:W-:-:S07]  /*6ca0*/  SEL R0, R0, 0x7c, P0 ;  /* 0x0000007c00007807 */ /* 0x000fce0000000000 */
.L_x_11460:
[----:B------:R-:W-:Y:S05]  /*6cb0*/  BSYNC.RECONVERGENT B0 ;  /* 0x0000000000007941 */ /* 0x000fea0003800200 */
.L_x_11458:
[----:B------:R-:W-:-:S04]  /*6cc0*/  SHF.R.U32.HI R5, RZ, 0x18, R7 ;  /* 0x00000018ff057819 */ /* 0x000fc80000011607 */
[----:B------:R-:W-:-:S05]  /*6cd0*/  LOP3.LUT R5, R0, 0x80, R5, 0xf8, !PT ;  /* 0x0000008000057812 */ /* 0x000fca00078ef805 */
[----:B------:R0:W-:Y:S01]  /*6ce0*/  STG.E.U8 desc[UR36][R2.64], R5 ;  /* 0x0000000502007986 */ /* 0x0001e2000c101124 */
[----:B------:R-:W-:Y:S05]  /*6cf0*/  BRA `(.L_x_11431) ;  /* 0x00000000002c7947 */ /* 0x000fea0003800000 */
.L_x_11452:
        /* <DEDUP_REMOVED lines=11> */
.L_x_11431:
[----:B------:R-:W-:-:S07]  /*6db0*/  VIADD R17, R17, 0x80 ;  /* 0x0000008011117836 */ /* 0x000fce0000000000 */
.L_x_11396:
[----:B------:R-:W-:Y:S05]  /*6dc0*/  BSYNC.RECONVERGENT B7 ;  /* 0x0000000000077941 */ /* 0x000fea0003800200 */
.L_x_11395:
        /* <DEDUP_REMOVED lines=307> */
.L_x_11463:
        /* <DEDUP_REMOVED lines=18> */
.L_x_11468:
[----:B------:R-:W2:Y:S02]  /*8220*/  LDG.E.U8 R2, desc[UR36][R2.64] ;  /* 0x0000002402027981 */ /* 0x000ea4000c1e1100 */
[----:B--2---:R0:W1:Y:S02]  /*8230*/  I2F.F64.U16 R4, R2 ;  /* 0x0000000200047312 */ /* 0x0040640000101800 */
[----:B01----:R-:W-:Y:S05]  /*8240*/  BRA `(.L_x_11470) ;  /* 0x0000000c00607947 */ /* 0x003fea0003800000 */
.L_x_11467:
        /* <DEDUP_REMOVED lines=9> */
.L_x_11472:
[----:B------:R-:W2:Y:S02]  /*82e0*/  LDG.E R2, desc[UR36][R2.64] ;  /* 0x0000002402027981 */ /* 0x000ea4000c1e1900 */
[----:B--2---:R0:W1:Y:S02]  /*82f0*/  I2F.F64 R4, R2 ;  /* 0x0000000200047312 */ /* 0x0040640000201c00 */
[----:B01----:R-:W-:Y:S05]  /*8300*/  BRA `(.L_x_11470) ;  /* 0x0000000c00307947 */ /* 0x003fea0003800000 */
.L_x_11471:
[----:B------:R-:W2:Y:S02]  /*8310*/  LDG.E.U16 R2, desc[UR36][R2.64] ;  /* 0x0000002402027981 */ /* 0x000ea4000c1e1500 */
[----:B--2---:R0:W1:Y:S02]  /*8320*/  I2F.F64.S16 R4, R2 ;  /* 0x0000000200047312 */ /* 0x0040640000101c00 */
[----:B01----:R-:W-:Y:S05]  /*8330*/  BRA `(.L_x_11470) ;  /* 0x0000000c00247947 */ /* 0x003fea0003800000 */
.L_x_11466:
        /* <DEDUP_REMOVED lines=10> */
.L_x_11474:
[----:B------:R-:W2:Y:S02]  /*83e0*/  LDG.E.U16 R0, desc[UR36][R2.64] ;  /* 0x0000002402007981 */ /* 0x000ea4000c1e1500 */
[----:B--2---:R-:W-:-:S05]  /*83f0*/  HADD2.F32 R0, -RZ, R0.H0_H0 ;  /* 0x20000000ff007230 */ /* 0x004fca0000004100 */
[----:B------:R-:W-:-:S04]  /*8400*/  FMUL.FTZ R0, R0, 1 ;  /* 0x3f80000000007820 */ /* 0x000fc80000410000 */
[----:B------:R1:W2:Y:S02]  /*8410*/  F2F.F64.F32 R4, R0 ;  /* 0x0000000000047310 */ /* 0x0002a40000201800 */
[----:B-12---:R-:W-:Y:S05]  /*8420*/  BRA `(.L_x_11470) ;  /* 0x0000000800e87947 */ /* 0x006fea0003800000 */
.L_x_11473:
        /* <DEDUP_REMOVED lines=10> */
.L_x_11476:
[----:B------:R-:W2:Y:S02]  /*84d0*/  LDG.E.U16 R2, desc[UR36][R2.64] ;  /* 0x0000002402027981 */ /* 0x000ea4000c1e1500 */
[----:B--2---:R-:W-:-:S05]  /*84e0*/  HADD2.F32 R0, -RZ, R2.H0_H0 ;  /* 0x20000002ff007230 */ /* 0x004fca0000004100 */
[----:B------:R-:W-:-:S04]  /*84f0*/  FMUL.FTZ R0, R0, 1 ;  /* 0x3f80000000007820 */ /* 0x000fc80000410000 */
[----:B------:R1:W2:Y:S02]  /*8500*/  F2F.F64.F32 R4, R0 ;  /* 0x0000000000047310 */ /* 0x0002a40000201800 */
[----:B-12---:R-:W-:Y:S05]  /*8510*/  BRA `(.L_x_11470) ;  /* 0x0000000800ac7947 */ /* 0x006fea0003800000 */
.L_x_11475:
[----:B------:R0:W5:Y:S01]  /*8520*/  LDG.E.64 R4, desc[UR36][R2.64] ;  /* 0x0000002402047981 */ /* 0x000162000c1e1b00 */
[----:B------:R-:W-:Y:S05]  /*8530*/  BRA `(.L_x_11470) ;  /* 0x0000000800a47947 */ /* 0x000fea0003800000 */
.L_x_11465:
        /* <DEDUP_REMOVED lines=13> */
.L_x_11479:
[----:B------:R1:W5:Y:S01]  /*8610*/  LDG.E.64 R4, desc[UR36][R2.64] ;  /* 0x0000002402047981 */ /* 0x000362000c1e1b00 */
[----:B------:R-:W-:Y:S05]  /*8620*/  BRA `(.L_x_11470) ;  /* 0x0000000800687947 */ /* 0x000fea0003800000 */
.L_x_11478:
        /* <DEDUP_REMOVED lines=27> */
.L_x_11481:
        /* <DEDUP_REMOVED lines=14> */
.L_x_11480:
[----:B------:R-:W2:Y:S02]  /*88c0*/  LDG.E.U16 R0, desc[UR36][R2.64] ;  /* 0x0000002402007981 */ /* 0x000ea4000c1e1500 */
[----:B--2---:R-:W-:-:S04]  /*88d0*/  IMAD.U32 R0, R0, 0x10000, RZ ;  /* 0x0001000000007824 */ /* 0x004fc800078e00ff */
[----:B------:R-:W-:-:S04]  /*88e0*/  FMUL.FTZ R0, R0, 1 ;  /* 0x3f80000000007820 */ /* 0x000fc80000410000 */
[----:B------:R2:W3:Y:S02]  /*88f0*/  F2F.F64.F32 R4, R0 ;  /* 0x0000000000047310 */ /* 0x0004e40000201800 */
[----:B--23--:R-:W-:Y:S05]  /*8900*/  BRA `(.L_x_11470) ;  /* 0x0000000400b07947 */ /* 0x00cfea0003800000 */
.L_x_11477:
        /* <DEDUP_REMOVED lines=11> */
.L_x_11484:
        /* <DEDUP_REMOVED lines=21> */
.L_x_11486:
[----:B------:R-:W-:Y:S05]  /*8b10*/  BSYNC.RECONVERGENT B0 ;  /* 0x0000000000007941 */ /* 0x000fea0003800200 */
.L_x_11485:
[----:B------:R-:W-:Y:S02]  /*8b20*/  SHF.L.U32 R0, R0, 0x14, RZ ;  /* 0x0000001400007819 */ /* 0x000fe400000006ff */
[----:B------:R-:W-:-:S04]  /*8b30*/  LEA R2, R2, 0x3b800000, 0x17 ;  /* 0x3b80000002027811 */ /* 0x000fc800078eb8ff */
[----:B------:R-:W-:-:S05]  /*8b40*/  LOP3.LUT R0, R2, R0, R7, 0xfe, !PT ;  /* 0x0000000002007212 */ /* 0x000fca00078efe07 */
[----:B------:R-:W-:-:S04]  /*8b50*/  FMUL.FTZ R0, R0, 1 ;  /* 0x3f80000000007820 */ /* 0x000fc80000410000 */
[----:B------:R4:W0:Y:S02]  /*8b60*/  F2F.F64.F32 R4, R0 ;  /* 0x0000000000047310 */ /* 0x0008240000201800 */
[----:B0---4-:R-:W-:Y:S05]  /*8b70*/  BRA `(.L_x_11470) ;  /* 0x0000000400147947 */ /* 0x011fea0003800000 */
.L_x_11483:
        /* <DEDUP_REMOVED lines=21> */
.L_x_11488:
[----:B------:R-:W-:Y:S05]  /*8cd0*/  BSYNC.RECONVERGENT B0 ;  /* 0x0000000000007941 */ /* 0x000fea0003800200 */
.L_x_11487:
[----:B------:R-:W-:Y:S01]  /*8ce0*/  IMAD.SHL.U32 R0, R0, 0x200000, RZ ;  /* 0x0020000000007824 */ /* 0x000fe200078e00ff */
[----:B------:R-:W-:-:S04]  /*8cf0*/  LEA R2, R2, 0x37800000, 0x17 ;  /* 0x3780000002027811 */ /* 0x000fc800078eb8ff */
[----:B------:R-:W-:-:S05]  /*8d00*/  LOP3.LUT R0, R2, R0, R7, 0xfe, !PT ;  /* 0x0000000002007212 */ /* 0x000fca00078efe07 */
[----:B------:R-:W-:-:S04]  /*8d10*/  FMUL.FTZ R0, R0, 1 ;  /* 0x3f80000000007820 */ /* 0x000fc80000410000 */
[----:B------:R4:W0:Y:S02]  /*8d20*/  F2F.F64.F32 R4, R0 ;  /* 0x0000000000047310 */ /* 0x0008240000201800 */
[----:B0---4-:R-:W-:Y:S05]  /*8d30*/  BRA `(.L_x_11470) ;  /* 0x0000000000a47947 */ /* 0x011fea0003800000 */
.L_x_11482:
        /* <DEDUP_REMOVED lines=18> */
.L_x_11469:
        /* <DEDUP_REMOVED lines=16> */
.L_x_11491:
[----:B------:R-:W-:Y:S01]  /*8f60*/  CS2R R4, SRZ ;  /* 0x0000000000047805 */ /* 0x000fe2000001ff00 */
[----:B------:R-:W-:Y:S06]  /*8f70*/  BRA `(.L_x_11470) ;  /* 0x0000000000147947 */ /* 0x000fec0003800000 */
.L_x_11490:
[----:B------:R-:W2:Y:S02]  /*8f80*/  LDG.E.64 R4, desc[UR36][R2.64] ;  /* 0x0000002402047981 */ /* 0x000ea4000c1e1b00 */
[----:B--2---:R-:W4:Y:S02]  /*8f90*/  I2F.F64.U64 R4, R4 ;  /* 0x0000000400047312 */ /* 0x004f240000301800 */
[----:B----4-:R-:W-:Y:S05]  /*8fa0*/  BRA `(.L_x_11470) ;  /* 0x0000000000087947 */ /* 0x010fea0003800000 */
.L_x_11489:
[----:B------:R-:W2:Y:S02]  /*8fb0*/  LDG.E R2, desc[UR36][R2.64] ;  /* 0x0000002402027981 */ /* 0x000ea4000c1e1900 */
[----:B--2---:R2:W3:Y:S02]  /*8fc0*/  I2F.F64.U32 R4, R2 ;  /* 0x0000000200047312 */ /* 0x0044e40000201800 */
.L_x_11470:
[----:B------:R-:W-:Y:S05]  /*8fd0*/  BSYNC.RECONVERGENT B6 ;  /* 0x0000000000067941 */ /* 0x000fea0003800200 */
.L_x_11464:
[----:B------:R-:W4:Y:S01]  /*8fe0*/  LDCU.64 UR4, c[0x0][0x590] ;  /* 0x0000b200ff0477ac */ /* 0x000f220008000a00 */
[----:B---3-5:R-:W-:Y:S01]  /*8ff0*/  MOV R0, R5 ;  /* 0x0000000500007202 */ /* 0x028fe20000000f00 */
[----:B------:R-:W0:Y:S01]  /*9000*/  LDCU.64 UR8, c[0x0][0x580] ;  /* 0x0000b000ff0877ac */ /* 0x000e220008000a00 */
[----:B----4-:R-:W3:Y:S01]  /*9010*/  DSETP.MAX.AND P1, P2, R4, UR4, PT ;  /* 0x0000000404007e2a */ /* 0x010ee2000ba2f000 */
        /* <DEDUP_REMOVED lines=29> */
.L_x_11495:
[----:B------:R-:W0:Y:S02]  /*91f0*/  F2I.S64.F64.TRUNC R4, R4 ;  /* 0x0000000400047311 */ /* 0x000e24000030d900 */
[----:B0-----:R-:W-:-:S05]  /*9200*/  MOV R7, R4 ;  /* 0x0000000400077202 */ /* 0x001fca0000000f00 */
[----:B------:R0:W-:Y:S01]  /*9210*/  STG.E.U8 desc[UR36][R2.64], R7 ;  /* 0x0000000702007986 */ /* 0x0001e2000c101124 */
[----:B------:R-:W-:Y:S05]  /*9220*/  BRA `(.L_x_11497) ;  /* 0x0000001000807947 */ /* 0x000fea0003800000 */
.L_x_11494:
        /* <DEDUP_REMOVED lines=9> */
.L_x_11499:
[----:B------:R-:W0:Y:S02]  /*92c0*/  F2I.F64.TRUNC R5, R4 ;  /* 0x0000000400057311 */ /* 0x000e24000030d100 */
[----:B0-----:R0:W-:Y:S01]  /*92d0*/  STG.E desc[UR36][R2.64], R5 ;  /* 0x0000000502007986 */ /* 0x0011e2000c101924 */
[----:B------:R-:W-:Y:S05]  /*92e0*/  BRA `(.L_x_11497) ;  /* 0x0000001000507947 */ /* 0x000fea0003800000 */
.L_x_11498:
[----:B------:R-:W0:Y:S02]  /*92f0*/  F2I.F64.TRUNC R5, R4 ;  /* 0x0000000400057311 */ /* 0x000e24000030d100 */
[----:B0-----:R0:W-:Y:S01]  /*9300*/  STG.E.U16 desc[UR36][R2.64], R5 ;  /* 0x0000000502007986 */ /* 0x0011e2000c101524 */
[----:B------:R-:W-:Y:S05]  /*9310*/  BRA `(.L_x_11497) ;  /* 0x0000001000447947 */ /* 0x000fea0003800000 */
.L_x_11493:
        /* <DEDUP_REMOVED lines=17> */
.L_x_11501:
        /* <DEDUP_REMOVED lines=12> */
.L_x_11500:
        /* <DEDUP_REMOVED lines=18> */
.L_x_11503:
        /* <DEDUP_REMOVED lines=13> */
.L_x_11502:
[----:B------:R0:W-:Y:S01]  /*96e0*/  STG.E.64 desc[UR36][R2.64], R4 ;  /* 0x0000000402007986 */ /* 0x0001e2000c101b24 */
[----:B------:R-:W-:Y:S05]  /*96f0*/  BRA `(.L_x_11497) ;  /* 0x0000000c004c7947 */ /* 0x000fea0003800000 */
.L_x_11492:
        /* <DEDUP_REMOVED lines=13> */
.L_x_11507:
        /* <DEDUP_REMOVED lines=26> */
.L_x_11510:
[----:B------:R-:W-:-:S04]  /*9970*/  SHF.R.U32.HI R5, RZ, 0x18, R7 ;  /* 0x00000018ff057819 */ /* 0x000fc80000011607 */
[----:B------:R-:W-:-:S07]  /*9980*/  LOP3.LUT R0, R0, 0x80, R5, 0xf8, !PT ;  /* 0x0000008000007812 */ /* 0x000fce00078ef805 */
.L_x_11509:
[----:B------:R-:W-:Y:S05]  /*9990*/  BSYNC.RECONVERGENT B0 ;  /* 0x0000000000007941 */ /* 0x000fea0003800200 */
.L_x_11508:
[----:B------:R3:W-:Y:S01]  /*99a0*/  STG.E.U8 desc[UR36][R2.64], R0 ;  /* 0x0000000002007986 */ /* 0x0007e2000c101124 */
[----:B------:R-:W-:Y:S05]  /*99b0*/  BRA `(.L_x_11497) ;  /* 0x00000008009c7947 */ /* 0x000fea0003800000 */
.L_x_11506:
        /* <DEDUP_REMOVED lines=26> */
.L_x_11513:
[----:B------:R-:W-:-:S04]  /*9b60*/  SHF.R.U32.HI R5, RZ, 0x18, R7 ;  /* 0x00000018ff057819 */ /* 0x000fc80000011607 */
[----:B------:R-:W-:-:S07]  /*9b70*/  LOP3.LUT R0, R0, 0x80, R5, 0xf8, !PT ;  /* 0x0000008000007812 */ /* 0x000fce00078ef805 */
.L_x_11512:
[----:B------:R-:W-:Y:S05]  /*9b80*/  BSYNC.RECONVERGENT B0 ;  /* 0x0000000000007941 */ /* 0x000fea0003800200 */
.L_x_11511:
[----:B------:R0:W-:Y:S01]  /*9b90*/  STG.E.U8 desc[UR36][R2.64], R0 ;  /* 0x0000000002007986 */ /* 0x0001e2000c101124 */
[----:B------:R-:W-:Y:S05]  /*9ba0*/  BRA `(.L_x_11497) ;  /* 0x0000000800207947 */ /* 0x000fea0003800000 */
.L_x_11505:
        /* <DEDUP_REMOVED lines=30> */
.L_x_11515:
[----:B------:R-:W0:Y:S02]  /*9d90*/  F2I.U64.F64.TRUNC R4, R4 ;  /* 0x0000000400047311 */ /* 0x000e24000030d800 */
[----:B0-----:R1:W-:Y:S01]  /*9da0*/  STG.E.64 desc[UR36][R2.64], R4 ;  /* 0x0000000402007986 */ /* 0x0013e2000c101b24 */
[----:B------:R-:W-:Y:S05]  /*9db0*/  BRA `(.L_x_11497) ;  /* 0x00000004009c7947 */ /* 0x000fea0003800000 */
.L_x_11514:
[----:B------:R-:W0:Y:S02]  /*9dc0*/  F2I.U32.F64.TRUNC R5, R4 ;  /* 0x0000000400057311 */ /* 0x000e24000030d000 */
[----:B0-----:R0:W-:Y:S01]  /*9dd0*/  STG.E desc[UR36][R2.64], R5 ;  /* 0x0000000502007986 */ /* 0x0011e2000c101924 */
[----:B------:R-:W-:Y:S05]  /*9de0*/  BRA `(.L_x_11497) ;  /* 0x0000000400907947 */ /* 0x000fea0003800000 */
.L_x_11504:
        /* <DEDUP_REMOVED lines=10> */
.L_x_11517:
[----:B------:R-:W-:-:S05]  /*9e90*/  CS2R R6, SRZ ;  /* 0x0000000000067805 */ /* 0x000fca000001ff00 */
[----:B------:R0:W-:Y:S01]  /*9ea0*/  STG.E.128 desc[UR36][R2.64], R4 ;  /* 0x0000000402007986 */ /* 0x0001e2000c101d24 */
[----:B------:R-:W-:Y:S05]  /*9eb0*/  BRA `(.L_x_11497) ;  /* 0x00000004005c7947 */ /* 0x000fea0003800000 */
.L_x_11516:
[----:B------:R-:W-:-:S09]  /*9ec0*/  UISETP.NE.AND UP0, UPT, UR4, 0xf, UPT ;  /* 0x0000000f0400788c */ /* 0x000fd2000bf05270 */
[----:B------:R-:W-:Y:S05]  /*9ed0*/  BRA.U !UP0, `(.L_x_11518) ;  /* 0x0000000508287547 */ /* 0x000fea000b800000 */
[----:B------:R-:W-:-:S09]  /*9ee0*/  UISETP.NE.AND UP0, UPT, UR4, 0x17, UPT ;  /* 0x000000170400788c */ /* 0x000fd2000bf05270 */
[----:B------:R-:W-:Y:S05]  /*9ef0*/  BRA.U !UP0, `(.L_x_11519) ;  /* 0x0000000108b07547 */ /* 0x000fea000b800000 */
[----:B------:R-:W-:-:S09]  /*9f00*/  UISETP.NE.AND UP0, UPT, UR4, 0x18, UPT ;  /* 0x000000180400788c */ /* 0x000fd2000bf05270 */
[----:B------:R-:W-:Y:S05]  /*9f10*/  BRA.U !UP0, `(.L_x_11520) ;  /* 0x0000000108447547 */ /* 0x000fea000b800000 */
.L_x_11496:
        /* <DEDUP_REMOVED lines=16> */
.L_x_11521:
[----:B------:R-:W-:Y:S05]  /*a020*/  BRA `(.L_x_11497) ;  /* 0x0000000400007947 */ /* 0x000fea0003800000 */
.L_x_11520:
        /* <DEDUP_REMOVED lines=21> */
.L_x_11523:
[----:B------:R-:W-:Y:S05]  /*a180*/  BSYNC.RECONVERGENT B0 ;  /* 0x0000000000007941 */ /* 0x000fea0003800200 */
.L_x_11522:
[----:B------:R-:W-:-:S05]  /*a190*/  LOP3.LUT R7, R0, 0x80, R7, 0xf8, !PT ;  /* 0x0000008000077812 */ /* 0x000fca00078ef807 */
[----:B------:R0:W-:Y:S01]  /*a1a0*/  STG.E.U8 desc[UR36][R2.64], R7 ;  /* 0x0000000702007986 */ /* 0x0001e2000c101124 */
[----:B------:R-:W-:Y:S05]  /*a1b0*/  BRA `(.L_x_11497) ;  /* 0x00000000009c7947 */ /* 0x000fea0003800000 */
.L_x_11519:
        /* <DEDUP_REMOVED lines=20> */
.L_x_11525:
[----:B------:R-:W-:Y:S02]  /*a300*/  ISETP.GT.U32.AND P0, PT, R6, 0x7f800000, PT ;  /* 0x7f8000000600780c */ /* 0x000fe40003f04070 */
[----:B------:R-:W-:-:S04]  /*a310*/  MOV R0, 0x7f ;  /* 0x0000007f00007802 */ /* 0x000fc80000000f00 */
[----:B------:R-:W-:-:S07]  /*a320*/  SEL R0, R0, 0x7c, P0 ;  /* 0x0000007c00007807 */ /* 0x000fce0000000000 */
.L_x_11526:
[----:B------:R-:W-:Y:S05]  /*a330*/  BSYNC.RECONVERGENT B0 ;  /* 0x0000000000007941 */ /* 0x000fea0003800200 */
.L_x_11524:
[----:B------:R-:W-:-:S04]  /*a340*/  SHF.R.U32.HI R5, RZ, 0x18, R7 ;  /* 0x00000018ff057819 */ /* 0x000fc80000011607 */
[----:B------:R-:W-:-:S05]  /*a350*/  LOP3.LUT R5, R0, 0x80, R5, 0xf8, !PT ;  /* 0x0000008000057812 */ /* 0x000fca00078ef805 */
[----:B------:R0:W-:Y:S01]  /*a360*/  STG.E.U8 desc[UR36][R2.64], R5 ;  /* 0x0000000502007986 */ /* 0x0001e2000c101124 */
[----:B------:R-:W-:Y:S05]  /*a370*/  BRA `(.L_x_11497) ;  /* 0x00000000002c7947 */ /* 0x000fea0003800000 */
.L_x_11518:
        /* <DEDUP_REMOVED lines=11> */
.L_x_11497:
[----:B------:R-:W-:-:S07]  /*a430*/  VIADD R17, R17, 0x80 ;  /* 0x0000008011117836 */ /* 0x000fce0000000000 */
.L_x_11462:
[----:B------:R-:W-:Y:S05]  /*a440*/  BSYNC.RECONVERGENT B7 ;  /* 0x0000000000077941 */ /* 0x000fea0003800200 */
.L_x_11461:
        /* <DEDUP_REMOVED lines=306> */
.L_x_11527:
        /* <DEDUP_REMOVED lines=20> */
.L_x_11532:
[----:B------:R-:W2:Y:S02]  /*b8b0*/  LDG.E.U8 R2, desc[UR36][R4.64] ;  /* 0x0000002404027981 */ /* 0x000ea4000c1e1100 */
[----:B--2---:R-:W0:Y:S02]  /*b8c0*/  I2F.F64.U16 R2, R2 ;  /* 0x0000000200027312 */ /* 0x004e240000101800 */
[----:B0-----:R-:W-:Y:S05]  /*b8d0*/  BRA `(.L_x_11534) ;  /* 0x0000000c00607947 */ /* 0x001fea0003800000 */
.L_x_11531:
        /* <DEDUP_REMOVED lines=9> */
.L_x_11536:
[----:B------:R-:W2:Y:S02]  /*b970*/  LDG.E R2, desc[UR36][R4.64] ;  /* 0x0000002404027981 */ /* 0x000ea4000c1e1900 */
[----:B--2---:R-:W0:Y:S02]  /*b980*/  I2F.F64 R2, R2 ;  /* 0x0000000200027312 */ /* 0x004e240000201c00 */
[----:B0-----:R-:W-:Y:S05]  /*b990*/  BRA `(.L_x_11534) ;  /* 0x0000000c00307947 */ /* 0x001fea0003800000 */
.L_x_11535:
[----:B------:R-:W2:Y:S02]  /*b9a0*/  LDG.E.U16 R2, desc[UR36][R4.64] ;  /* 0x0000002404027981 */ /* 0x000ea4000c1e1500 */
[----:B--2---:R-:W0:Y:S02]  /*b9b0*/  I2F.F64.S16 R2, R2 ;  /* 0x0000000200027312 */ /* 0x004e240000101c00 */
[----:B0-----:R-:W-:Y:S05]  /*b9c0*/  BRA `(.L_x_11534) ;  /* 0x0000000c00247947 */ /* 0x001fea0003800000 */
.L_x_11530:
        /* <DEDUP_REMOVED lines=10> */
.L_x_11538:
[----:B------:R-:W2:Y:S02]  /*ba70*/  LDG.E.U16 R0, desc[UR36][R4.64] ;  /* 0x0000002404007981 */ /* 0x000ea4000c1e1500 */
[----:B--2---:R-:W-:-:S05]  /*ba80*/  HADD2.F32 R0, -RZ, R0.H0_H0 ;  /* 0x20000000ff007230 */ /* 0x004fca0000004100 */
[----:B------:R-:W-:-:S04]  /*ba90*/  FMUL.FTZ R0, R0, 1 ;  /* 0x3f80000000007820 */ /* 0x000fc80000410000 */
[----:B------:R1:W2:Y:S02]  /*baa0*/  F2F.F64.F32 R2, R0 ;  /* 0x0000000000027310 */ /* 0x0002a40000201800 */
[----:B-12---:R-:W-:Y:S05]  /*bab0*/  BRA `(.L_x_11534) ;  /* 0x0000000800e87947 */ /* 0x006fea0003800000 */
.L_x_11537:
        /* <DEDUP_REMOVED lines=10> */
.L_x_11540:
[----:B------:R-:W2:Y:S02]  /*bb60*/  LDG.E.U16 R4, desc[UR36][R4.64] ;  /* 0x0000002404047981 */ /* 0x000ea4000c1e1500 */
[----:B--2---:R-:W-:-:S05]  /*bb70*/  HADD2.F32 R0, -RZ, R4.H0_H0 ;  /* 0x20000004ff007230 */ /* 0x004fca0000004100 */
[----:B------:R-:W-:-:S04]  /*bb80*/  FMUL.FTZ R0, R0, 1 ;  /* 0x3f80000000007820 */ /* 0x000fc80000410000 */
[----:B------:R1:W2:Y:S02]  /*bb90*/  F2F.F64.F32 R2, R0 ;  /* 0x0000000000027310 */ /* 0x0002a40000201800 */
[----:B-12---:R-:W-:Y:S05]  /*bba0*/  BRA `(.L_x_11534) ;  /* 0x0000000800ac7947 */ /* 0x006fea0003800000 */
.L_x_11539:
[----:B------:R0:W5:Y:S01]  /*bbb0*/  LDG.E.64 R2, desc[UR36][R4.64] ;  /* 0x0000002404027981 */ /* 0x000162000c1e1b00 */
[----:B------:R-:W-:Y:S05]  /*bbc0*/  BRA `(.L_x_11534) ;  /* 0x0000000800a47947 */ /* 0x000fea0003800000 */
.L_x_11529:
        /* <DEDUP_REMOVED lines=13> */
.L_x_11543:
[----:B------:R2:W5:Y:S01]  /*bca0*/  LDG.E.64 R2, desc[UR36][R4.64] ;  /* 0x0000002404027981 */ /* 0x000562000c1e1b00 */
[----:B------:R-:W-:Y:S05]  /*bcb0*/  BRA `(.L_x_11534) ;  /* 0x0000000800687947 */ /* 0x000fea0003800000 */
.L_x_11542:
        /* <DEDUP_REMOVED lines=27> */
.L_x_11545:
        /* <DEDUP_REMOVED lines=14> */
.L_x_11544:
[----:B------:R-:W2:Y:S02]  /*bf50*/  LDG.E.U16 R0, desc[UR36][R4.64] ;  /* 0x0000002404007981 */ /* 0x000ea4000c1e1500 */
[----:B--2---:R-:W-:-:S05]  /*bf60*/  SHF.L.U32 R0, R0, 0x10, RZ ;  /* 0x0000001000007819 */ /* 0x004fca00000006ff */
[----:B------:R-:W-:-:S04]  /*bf70*/  FMUL.FTZ R0, R0, 1 ;  /* 0x3f80000000007820 */ /* 0x000fc80000410000 */
[----:B------:R3:W4:Y:S02]  /*bf80*/  F2F.F64.F32 R2, R0 ;  /* 0x0000000000027310 */ /* 0x0007240000201800 */
[----:B---34-:R-:W-:Y:S05]  /*bf90*/  BRA `(.L_x_11534) ;  /* 0x0000000400b07947 */ /* 0x018fea0003800000 */
.L_x_11541:
        /* <DEDUP_REMOVED lines=11> */
.L_x_11548:
        /* <DEDUP_REMOVED lines=21> */
.L_x_11550:
[----:B------:R-:W-:Y:S05]  /*c1a0*/  BSYNC.RECONVERGENT B0 ;  /* 0x0000000000007941 */ /* 0x000fea0003800200 */
.L_x_11549:
[----:B------:R-:W-:Y:S01]  /*c1b0*/  IMAD.SHL.U32 R0, R0, 0x100000, RZ ;  /* 0x0010000000007824 */ /* 0x000fe200078e00ff */
[----:B------:R-:W-:-:S04]  /*c1c0*/  LEA R2, R2, 0x3b800000, 0x17 ;  /* 0x3b80000002027811 */ /* 0x000fc800078eb8ff */
[----:B------:R-:W-:-:S05]  /*c1d0*/  LOP3.LUT R0, R2, R0, R7, 0xfe, !PT ;  /* 0x0000000002007212 */ /* 0x000fca00078efe07 */
[----:B------:R-:W-:-:S04]  /*c1e0*/  FMUL.FTZ R0, R0, 1 ;  /* 0x3f80000000007820 */ /* 0x000fc80000410000 */
[----:B------:R2:W3:Y:S02]  /*c1f0*/  F2F.F64.F32 R2, R0 ;  /* 0x0000000000027310 */ /* 0x0004e40000201800 */
[----:B--23--:R-:W-:Y:S05]  /*c200*/  BRA `(.L_x_11534) ;  /* 0x0000000400147947 */ /* 0x00cfea0003800000 */
.L_x_11547:
        /* <DEDUP_REMOVED lines=21> */
.L_x_11552:
[----:B------:R-:W-:Y:S05]  /*c360*/  BSYNC.RECONVERGENT B0 ;  /* 0x0000000000007941 */ /* 0x000fea0003800200 */
.L_x_11551:
[----:B------:R-:W-:Y:S02]  /*c370*/  SHF.L.U32 R0, R0, 0x15, RZ ;  /* 0x0000001500007819 */ /* 0x000fe400000006ff */
[----:B------:R-:W-:-:S04]  /*c380*/  LEA R2, R2, 0x37800000, 0x17 ;  /* 0x3780000002027811 */ /* 0x000fc800078eb8ff */
[----:B------:R-:W-:-:S05]  /*c390*/  LOP3.LUT R0, R2, R0, R7, 0xfe, !PT ;  /* 0x0000000002007212 */ /* 0x000fca00078efe07 */
[----:B------:R-:W-:-:S04]  /*c3a0*/  FMUL.FTZ R0, R0, 1 ;  /* 0x3f80000000007820 */ /* 0x000fc80000410000 */
[----:B------:R2:W3:Y:S02]  /*c3b0*/  F2F.F64.F32 R2, R0 ;  /* 0x0000000000027310 */ /* 0x0004e40000201800 */
[----:B--23--:R-:W-:Y:S05]  /*c3c0*/  BRA `(.L_x_11534) ;  /* 0x0000000000a47947 */ /* 0x00cfea0003800000 */
.L_x_11546:
        /* <DEDUP_REMOVED lines=18> */
.L_x_11533:
        /* <DEDUP_REMOVED lines=16> */
.L_x_11555:
[----:B------:R-:W-:Y:S01]  /*c5f0*/  CS2R R2, SRZ ;  /* 0x0000000000027805 */ /* 0x000fe2000001ff00 */
[----:B------:R-:W-:Y:S06]  /*c600*/  BRA `(.L_x_11534) ;  /* 0x0000000000147947 */ /* 0x000fec0003800000 */
.L_x_11554:
[----:B------:R-:W2:Y:S02]  /*c610*/  LDG.E.64 R2, desc[UR36][R4.64] ;  /* 0x0000002404027981 */ /* 0x000ea4000c1e1b00 */
[----:B--2---:R-:W2:Y:S02]  /*c620*/  I2F.F64.U64 R2, R2 ;  /* 0x0000000200027312 */ /* 0x004ea40000301800 */
[----:B--2---:R-:W-:Y:S05]  /*c630*/  BRA `(.L_x_11534) ;  /* 0x0000000000087947 */ /* 0x004fea0003800000 */
.L_x_11553:
[----:B------:R-:W2:Y:S02]  /*c640*/  LDG.E R2, desc[UR36][R4.64] ;  /* 0x0000002404027981 */ /* 0x000ea4000c1e1900 */
[----:B--2---:R-:W1:Y:S02]  /*c650*/  I2F.F64.U32 R2, R2 ;  /* 0x0000000200027312 */ /* 0x004e640000201800 */
.L_x_11534:
[----:B------:R-:W-:Y:S05]  /*c660*/  BSYNC.RECONVERGENT B6 ;  /* 0x0000000000067941 */ /* 0x000fea0003800200 */
.L_x_11528:
[----:B------:R-:W3:Y:S01]  /*c670*/  LDCU.64 UR4, c[0x0][0x590] ;  /* 0x0000b200ff0477ac */ /* 0x000ee20008000a00 */
[----:B-1---5:R-:W-:Y:S01]  /*c680*/  IMAD.MOV.U32 R0, RZ, RZ, R3 ;  /* 0x000000ffff007224 */ /* 0x022fe200078e0003 */
[----:B------:R-:W-:Y:S01]  /*c690*/  UPRMT UR7, UR41, 0x9910, URZ ;  /* 0x0000991029077896 */ /* 0x000fe200080000ff */
[----:B---3--:R-:W0:Y:S01]  /*c6a0*/  DSETP.MAX.AND P0, P1, R2, UR4, PT ;  /* 0x0000000402007e2a */ /* 0x008e22000b90f000 */
        /* <DEDUP_REMOVED lines=26> */
.L_x_11559:
[----:B------:R-:W0:Y:S02]  /*c850*/  F2I.S64.F64.TRUNC R4, R4 ;  /* 0x0000000400047311 */ /* 0x000e24000030d900 */
[----:B0-----:R-:W-:-:S05]  /*c860*/  MOV R3, R4 ;  /* 0x0000000400037202 */ /* 0x001fca0000000f00 */
[----:B------:R-:W-:Y:S01]  /*c870*/  STG.E.U8 desc[UR36][R16.64], R3 ;  /* 0x0000000310007986 */ /* 0x000fe2000c101124 */
[----:B------:R-:W-:Y:S05]  /*c880*/  EXIT ;  /* 0x000000000000794d */ /* 0x000fea0003800000 */
.L_x_11558:
        /* <DEDUP_REMOVED lines=9> */
.L_x_11562:
[----:B------:R-:W0:Y:S02]  /*c920*/  F2I.F64.TRUNC R5, R4 ;  /* 0x0000000400057311 */ /* 0x000e24000030d100 */
[----:B0-----:R-:W-:Y:S01]  /*c930*/  STG.E desc[UR36][R16.64], R5 ;  /* 0x0000000510007986 */ /* 0x001fe2000c101924 */
[----:B------:R-:W-:Y:S05]  /*c940*/  EXIT ;  /* 0x000000000000794d */ /* 0x000fea0003800000 */
.L_x_11561:
[----:B------:R-:W0:Y:S02]  /*c950*/  F2I.F64.TRUNC R5, R4 ;  /* 0x0000000400057311 */ /* 0x000e24000030d100 */
[----:B0-----:R-:W-:Y:S01]  /*c960*/  STG.E.U16 desc[UR36][R16.64], R5 ;  /* 0x0000000510007986 */ /* 0x001fe2000c101524 */
[----:B------:R-:W-:Y:S05]  /*c970*/  EXIT ;  /* 0x000000000000794d */ /* 0x000fea0003800000 */
.L_x_11557:
        /* <DEDUP_REMOVED lines=17> */
.L_x_11564:
        /* <DEDUP_REMOVED lines=12> */
.L_x_11563:
        /* <DEDUP_REMOVED lines=18> */
.L_x_11566:
        /* <DEDUP_REMOVED lines=13> */
.L_x_11565:
[----:B------:R-:W-:Y:S01]  /*cd40*/  STG.E.64 desc[UR36][R16.64], R4 ;  /* 0x0000000410007986 */ /* 0x000fe2000c101b24 */
[----:B------:R-:W-:Y:S05]  /*cd50*/  EXIT ;  /* 0x000000000000794d */ /* 0x000fea0003800000 */
.L_x_11556:
        /* <DEDUP_REMOVED lines=13> */
.L_x_11570:
        /* <DEDUP_REMOVED lines=25> */
.L_x_11573:
[----:B------:R-:W-:-:S04]  /*cfc0*/  SHF.R.U32.HI R3, RZ, 0x18, R3 ;  /* 0x00000018ff037819 */ /* 0x000fc80000011603 */
[----:B------:R-:W-:-:S04]  /*cfd0*/  LOP3.LUT R0, R0, 0x80, R3, 0xf8, !PT ;  /* 0x0000008000007812 */ /* 0x000fc800078ef803 */
[----:B------:R-:W-:-:S07]  /*cfe0*/  PRMT R8, R0, 0x7610, R8 ;  /* 0x0000761000087816 */ /* 0x000fce0000000008 */
.L_x_11572:
[----:B------:R-:W-:Y:S05]  /*cff0*/  BSYNC.RECONVERGENT B0 ;  /* 0x0000000000007941 */ /* 0x000fea0003800200 */
.L_x_11571:
[----:B------:R-:W-:Y:S01]  /*d000*/  STG.E.U8 desc[UR36][R16.64], R8 ;  /* 0x0000000810007986 */ /* 0x000fe2000c101124 */
[----:B------:R-:W-:Y:S05]  /*d010*/  EXIT ;  /* 0x000000000000794d */ /* 0x000fea0003800000 */
.L_x_11569:
        /* <DEDUP_REMOVED lines=25> */
.L_x_11576:
[----:B------:R-:W-:-:S04]  /*d1b0*/  SHF.R.U32.HI R3, RZ, 0x18, R3 ;  /* 0x00000018ff037819 */ /* 0x000fc80000011603 */
[----:B------:R-:W-:-:S04]  /*d1c0*/  LOP3.LUT R0, R0, 0x80, R3, 0xf8, !PT ;  /* 0x0000008000007812 */ /* 0x000fc800078ef803 */
[----:B------:R-:W-:-:S07]  /*d1d0*/  PRMT R8, R0, 0x7610, R8 ;  /* 0x0000761000087816 */ /* 0x000fce0000000008 */
.L_x_11575:
[----:B------:R-:W-:Y:S05]  /*d1e0*/  BSYNC.RECONVERGENT B0 ;  /* 0x0000000000007941 */ /* 0x000fea0003800200 */
.L_x_11574:
[----:B------:R-:W-:Y:S01]  /*d1f0*/  STG.E.U8 desc[UR36][R16.64], R8 ;  /* 0x0000000810007986 */ /* 0x000fe2000c101124 */
[----:B------:R-:W-:Y:S05]  /*d200*/  EXIT ;  /* 0x000000000000794d */ /* 0x000fea0003800000 */
.L_x_11568:
        /* <DEDUP_REMOVED lines=30> */
.L_x_11578:
[----:B------:R-:W0:Y:S02]  /*d3f0*/  F2I.U64.F64.TRUNC R4, R4 ;  /* 0x0000000400047311 */ /* 0x000e24000030d800 */
[----:B0-----:R-:W-:Y:S01]  /*d400*/  STG.E.64 desc[UR36][R16.64], R4 ;  /* 0x0000000410007986 */ /* 0x001fe2000c101b24 */
[----:B------:R-:W-:Y:S05]  /*d410*/  EXIT ;  /* 0x000000000000794d */ /* 0x000fea0003800000 */
.L_x_11577:
[----:B------:R-:W0:Y:S02]  /*d420*/  F2I.U32.F64.TRUNC R5, R4 ;  /* 0x0000000400057311 */ /* 0x000e24000030d000 */
[----:B0-----:R-:W-:Y:S01]  /*d430*/  STG.E desc[UR36][R16.64], R5 ;  /* 0x0000000510007986 */ /* 0x001fe2000c101924 */
[----:B------:R-:W-:Y:S05]  /*d440*/  EXIT ;  /* 0x000000000000794d */ /* 0x000fea0003800000 */
.L_x_11567:
        /* <DEDUP_REMOVED lines=10> */
.L_x_11580:
[----:B------:R-:W-:-:S05]  /*d4f0*/  CS2R R6, SRZ ;  /* 0x0000000000067805 */ /* 0x000fca000001ff00 */
[----:B------:R-:W-:Y:S01]  /*d500*/  STG.E.128 desc[UR36][R16.64], R4 ;  /* 0x0000000410007986 */ /* 0x000fe2000c101d24 */
[----:B------:R-:W-:Y:S05]  /*d510*/  EXIT ;  /* 0x000000000000794d */ /* 0x000fea0003800000 */
.L_x_11579:
[----:B------:R-:W-:-:S09]  /*d520*/  UISETP.NE.AND UP0, UPT, UR4, 0xf, UPT ;  /* 0x0000000f0400788c */ /* 0x000fd2000bf05270 */
[----:B------:R-:W-:Y:S05]  /*d530*/  BRA.U !UP0, `(.L_x_11581) ;  /* 0x0000000508287547 */ /* 0x000fea000b800000 */
[----:B------:R-:W-:-:S09]  /*d540*/  UISETP.NE.AND UP0, UPT, UR4, 0x17, UPT ;  /* 0x000000170400788c */ /* 0x000fd2000bf05270 */
[----:B------:R-:W-:Y:S05]  /*d550*/  BRA.U !UP0, `(.L_x_11582) ;  /* 0x0000000108b07547 */ /* 0x000fea000b800000 */
[----:B------:R-:W-:-:S09]  /*d560*/  UISETP.NE.AND UP0, UPT, UR4, 0x18, UPT ;  /* 0x000000180400788c */ /* 0x000fd2000bf05270 */
[----:B------:R-:W-:Y:S05]  /*d570*/  BRA.U !UP0, `(.L_x_11583) ;  /* 0x0000000108447547 */ /* 0x000fea000b800000 */
.L_x_11560:
        /* <DEDUP_REMOVED lines=16> */
.L_x_11584:
[----:B------:R-:W-:Y:S05]  /*d680*/  EXIT ;  /* 0x000000000000794d */ /* 0x000fea0003800000 */
.L_x_11583:
        /* <DEDUP_REMOVED lines=21> */
.L_x_11586:
[----:B------:R-:W-:Y:S05]  /*d7e0*/  BSYNC.RECONVERGENT B0 ;  /* 0x0000000000007941 */ /* 0x000fea0003800200 */
.L_x_11585:
[----:B------:R-:W-:-:S05]  /*d7f0*/  LOP3.LUT R3, R0, 0x80, R3, 0xf8, !PT ;  /* 0x0000008000037812 */ /* 0x000fca00078ef803 */
[----:B------:R-:W-:Y:S01]  /*d800*/  STG.E.U8 desc[UR36][R16.64], R3 ;  /* 0x0000000310007986 */ /* 0x000fe2000c101124 */
[----:B------:R-:W-:Y:S05]  /*d810*/  EXIT ;  /* 0x000000000000794d */ /* 0x000fea0003800000 */
.L_x_11582:
        /* <DEDUP_REMOVED lines=20> */
.L_x_11588:
[----:B------:R-:W-:Y:S02]  /*d960*/  ISETP.GT.U32.AND P0, PT, R2, 0x7f800000, PT ;  /* 0x7f8000000200780c */ /* 0x000fe40003f04070 */
[----:B------:R-:W-:-:S04]  /*d970*/  MOV R0, 0x7f ;  /* 0x0000007f00007802 */ /* 0x000fc80000000f00 */
[----:B------:R-:W-:-:S07]  /*d980*/  SEL R0, R0, 0x7c, P0 ;  /* 0x0000007c00007807 */ /* 0x000fce0000000000 */
.L_x_11589:
[----:B------:R-:W-:Y:S05]  /*d990*/  BSYNC.RECONVERGENT B0 ;  /* 0x0000000000007941 */ /* 0x000fea0003800200 */
.L_x_11587:
[----:B------:R-:W-:-:S04]  /*d9a0*/  SHF.R.U32.HI R3, RZ, 0x18, R3 ;  /* 0x00000018ff037819 */ /* 0x000fc80000011603 */
[----:B------:R-:W-:-:S05]  /*d9b0*/  LOP3.LUT R3, R0, 0x80, R3, 0xf8, !PT ;  /* 0x0000008000037812 */ /* 0x000fca00078ef803 */
[----:B------:R-:W-:Y:S01]  /*d9c0*/  STG.E.U8 desc[UR36][R16.64], R3 ;  /* 0x0000000310007986 */ /* 0x000fe2000c101124 */
[----:B------:R-:W-:Y:S05]  /*d9d0*/  EXIT ;  /* 0x000000000000794d */ /* 0x000fea0003800000 */
.L_x_11581:
        /* <DEDUP_REMOVED lines=12> */
.L_x_11590:
        /* <DEDUP_REMOVED lines=14> */
.L_x_35911:


//--------------------- .text._ZN2at6native27unrolled_elementwise_kernelIZZZNS0_21clamp_min_kernel_cudaERNS_18TensorIteratorBaseERKN3c106ScalarEENKUlvE_clEvENKUlvE4_clEvEUldE_St5arrayIPcLm2EELi4E23TrivialOffsetCalculatorILi1EjESF_NS0_6memory12LoadWithCastILi1EEENSG_13StoreWithCastILi1EEEEEviT_T0_T2_T3_T4_T5_ --------------------------
	.section	.text._ZN2at6native27unrolled_elementwise_kernelIZZZNS0_21clamp_min_kernel_cudaERNS_18TensorIteratorBaseERKN3c106ScalarEENKUlvE_clEvENKUlvE4_clEvEUldE_St5arrayIPcLm2EELi4E23TrivialOffsetCalculatorILi1EjESF_NS0_6memory12LoadWithCastILi1EEENSG_13StoreWithCastILi1EEEEEviT_T0_T2_T3_T4_T5_,"ax",@progbits
	.align	128
        .global         _ZN2at6native27unrolled_elementwise_kernelIZZZNS0_21clamp_min_kernel_cudaERNS_18TensorIteratorBaseERKN3c106ScalarEENKUlvE_clEvENKUlvE4_clEvEUldE_St5arrayIPcLm2EELi4E23TrivialOffsetCalculatorILi1EjESF_NS0_6memory12LoadWithCastILi1EEENSG_13StoreWithCastILi1EEEEEviT_T0_T2_T3_T4_T5_
        .type           _ZN2at6native27unrolled_elementwise_kernelIZZZNS0_21clamp_min_kernel_cudaERNS_18TensorIteratorBaseERKN3c106ScalarEENKUlvE_clEvENKUlvE4_clEvEUldE_St5arrayIPcLm2EELi4E23TrivialOffsetCalculatorILi1EjESF_NS0_6memory12LoadWithCastILi1EEENSG_13StoreWithCastILi1EEEEEviT_T0_T2_T3_T4_T5_,@function
        .size           _ZN2at6native27unrolled_elementwise_kernelIZZZNS0_21clamp_min_kernel_cudaERNS_18TensorIteratorBaseERKN3c106ScalarEENKUlvE_clEvENKUlvE4_clEvEUldE_St5arrayIPcLm2EELi4E23TrivialOffsetCalculatorILi1EjESF_NS0_6memory12LoadWithCastILi1EEENSG_13StoreWithCastILi1EEEEEviT_T0_T2_T3_T4_T5_,(.L_x_35912 - _ZN2at6native27unrolled_elementwise_kernelIZZZNS0_21clamp_min_kernel_cudaERNS_18TensorIteratorBaseERKN3c106ScalarEENKUlvE_clEvENKUlvE4_clEvEUldE_St5arrayIPcLm2EELi4E23TrivialOffsetCalculatorILi1EjESF_NS0_6memory12LoadWithCastILi1EEENSG_13StoreWithCastILi1EEEEEviT_T0_T2_T3_T4_T5_)
        .other          _ZN2at6native27unrolled_elementwise_kernelIZZZNS0_21clamp_min_kernel_cudaERNS_18TensorIteratorBaseERKN3c106ScalarEENKUlvE_clEvENKUlvE4_clEvEUldE_St5arrayIPcLm2EELi4E23TrivialOffsetCalculatorILi1EjESF_NS0_6memory12LoadWithCastILi1EEENSG_13StoreWithCastILi1EEEEEviT_T0_T2_T3_T4_T5_,@"STO_CUDA_ENTRY STV_DEFAULT"
_ZN2at6native27unrolled_elementwise_kernelIZZZNS0_21clamp_min_kernel_cudaERNS_18TensorIteratorBaseERKN3c106ScalarEENKUlvE_clEvENKUlvE4_clEvEUldE_St5arrayIPcLm2EELi4E23TrivialOffsetCalculatorILi1EjESF_NS0_6memory12LoadWithCastILi1EEENSG_13StoreWithCastILi1EEEEEviT_T0_T2_T3_T4_T5_:
.text._ZN2at6native27unrolled_elementwise_kernelIZZZNS0_21clamp_min_kernel_cudaERNS_18TensorIteratorBaseERKN3c106ScalarEENKUlvE_clEvENKUlvE4_clEvEUldE_St5arrayIPcLm2EELi4E23TrivialOffsetCalculatorILi1EjESF_NS0_6memory12LoadWithCastILi1EEENSG_13StoreWithCastILi1EEEEEviT_T0_T2_T3_T4_T5_:
        /* <DEDUP_REMOVED lines=33> */
.L_x_11597:
[----:B------:R-:W2:Y:S02]  /*0210*/  LDG.E.U8 R2, desc[UR36][R2.64] ;  /* 0x0000002402027981 */ /* 0x000ea4000c1e1100 */
[----:B--2---:R0:W1:Y:S02]  /*0220*/  I2F.F64.U16 R28, R2 ;  /* 0x00000002001c7312 */ /* 0x0040640000101800 */
[----:B01----:R-:W-:Y:S05]  /*0230*/  BRA `(.L_x_11599) ;  /* 0x0000000c00607947 */ /* 0x003fea0003800000 */
.L_x_11596:
        /* <DEDUP_REMOVED lines=9> */
.L_x_11601:
[----:B------:R-:W2:Y:S02]  /*02d0*/  LDG.E R2, desc[UR36][R2.64] ;  /* 0x0000002402027981 */ /* 0x000ea4000c1e1900 */
[----:B--2---:R0:W1:Y:S02]  /*02e0*/  I2F.F64 R28, R2 ;  /* 0x00000002001c7312 */ /* 0x0040640000201c00 */
[----:B01----:R-:W-:Y:S05]  /*02f0*/  BRA `(.L_x_11599) ;  /* 0x0000000c00307947 */ /* 0x003fea0003800000 */
.L_x_11600:
[----:B------:R-:W2:Y:S02]  /*0300*/  LDG.E.U16 R2, desc[UR36][R2.64] ;  /* 0x0000002402027981 */ /* 0x000ea4000c1e1500 */
[----:B--2---:R0:W1:Y:S02]  /*0310*/  I2F.F64.S16 R28, R2 ;  /* 0x00000002001c7312 */ /* 0x0040640000101c00 */
[----:B01----:R-:W-:Y:S05]  /*0320*/  BRA `(.L_x_11599) ;  /* 0x0000000c00247947 */ /* 0x003fea0003800000 */
.L_x_11595:
        /* <DEDUP_REMOVED lines=10> */
.L_x_11603:
[----:B------:R-:W2:Y:S02]  /*03d0*/  LDG.E.U16 R0, desc[UR36][R2.64] ;  /* 0x0000002402007981 */ /* 0x000ea4000c1e1500 */
[----:B--2---:R-:W-:-:S05]  /*03e0*/  HADD2.F32 R0, -RZ, R0.H0_H0 ;  /* 0x20000000ff007230 */ /* 0x004fca0000004100 */
[----:B------:R-:W-:-:S04]  /*03f0*/  FMUL.FTZ R0, R0, 1 ;  /* 0x3f80000000007820 */ /* 0x000fc80000410000 */
[----:B------:R1:W2:Y:S02]  /*0400*/  F2F.F64.F32 R28, R0 ;  /* 0x00000000001c7310 */ /* 0x0002a40000201800 */
[----:B-12---:R-:W-:Y:S05]  /*0410*/  BRA `(.L_x_11599) ;  /* 0x0000000800e87947 */ /* 0x006fea0003800000 */
.L_x_11602:
        /* <DEDUP_REMOVED lines=10> */
.L_x_11605:
[----:B------:R-:W2:Y:S02]  /*04c0*/  LDG.E.U16 R2, desc[UR36][R2.64] ;  /* 0x0000002402027981 */ /* 0x000ea4000c1e1500 */
[----:B--2---:R-:W-:-:S05]  /*04d0*/  HADD2.F32 R0, -RZ, R2.H0_H0 ;  /* 0x20000002ff007230 */ /* 0x004fca0000004100 */
[----:B------:R-:W-:-:S04]  /*04e0*/  FMUL.FTZ R0, R0, 1 ;  /* 0x3f80000000007820 */ /* 0x000fc80000410000 */
[----:B------:R1:W2:Y:S02]  /*04f0*/  F2F.F64.F32 R28, R0 ;  /* 0x00000000001c7310 */ /* 0x0002a40000201800 */
[----:B-12---:R-:W-:Y:S05]  /*0500*/  BRA `(.L_x_11599) ;  /* 0x0000000800ac7947 */ /* 0x006fea0003800000 */
.L_x_11604:
[----:B------:R0:W5:Y:S01]  /*0510*/  LDG.E.64 R28, desc[UR36][R2.64] ;  /* 0x00000024021c7981 */ /* 0x000162000c1e1b00 */
[----:B------:R-:W-:Y:S05]  /*0520*/  BRA `(.L_x_11599) ;  /* 0x0000000800a47947 */ /* 0x000fea0003800000 */
.L_x_11594:
        /* <DEDUP_REMOVED lines=13> */
.L_x_11608:
[----:B------:R1:W5:Y:S01]  /*0600*/  LDG.E.64 R28, desc[UR36][R2.64] ;  /* 0x00000024021c7981 */ /* 0x000362000c1e1b00 */
[----:B------:R-:W-:Y:S05]  /*0610*/  BRA `(.L_x_11599) ;  /* 0x0000000800687947 */ /* 0x000fea0003800000 */
.L_x_11607:
        /* <DEDUP_REMOVED lines=27> */
.L_x_11610:
        /* <DEDUP_REMOVED lines=14> */
.L_x_11609:
[----:B------:R-:W2:Y:S02]  /*08b0*/  LDG.E.U16 R0, desc[UR36][R2.64] ;  /* 0x0000002402007981 */ /* 0x000ea4000c1e1500 */
[----:B--2---:R-:W-:-:S04]  /*08c0*/  IMAD.U32 R0, R0, 0x10000, RZ ;  /* 0x0001000000007824 */ /* 0x004fc800078e00ff */
[----:B------:R-:W-:-:S04]  /*08d0*/  FMUL.FTZ R0, R0, 1 ;  /* 0x3f80000000007820 */ /* 0x000fc80000410000 */
[----:B------:R2:W3:Y:S02]  /*08e0*/  F2F.F64.F32 R28, R0 ;  /* 0x00000000001c7310 */ /* 0x0004e40000201800 */
[----:B--23--:R-:W-:Y:S05]  /*08f0*/  BRA `(.L_x_11599) ;  /* 0x0000000400b07947 */ /* 0x00cfea0003800000 */
.L_x_11606:
        /* <DEDUP_REMOVED lines=11> */
.L_x_11613:
        /* <DEDUP_REMOVED lines=21> */
.L_x_11615:
[----:B------:R-:W-:Y:S05]  /*0b00*/  BSYNC.RECONVERGENT B0 ;  /* 0x0000000000007941 */ /* 0x000fea0003800200 */
.L_x_11614:
[----:B------:R-:W-:Y:S01]  /*0b10*/  IMAD.SHL.U32 R0, R0, 0x100000, RZ ;  /* 0x0010000000007824 */ /* 0x000fe200078e00ff */
[----:B------:R-:W-:-:S04]  /*0b20*/  LEA R2, R2, 0x3b800000, 0x17 ;  /* 0x3b80000002027811 */ /* 0x000fc800078eb8ff */
[----:B------:R-:W-:-:S05]  /*0b30*/  LOP3.LUT R0, R2, R0, R7, 0xfe, !PT ;  /* 0x0000000002007212 */ /* 0x000fca00078efe07 */
[----:B------:R-:W-:-:S04]  /*0b40*/  FMUL.FTZ R0, R0, 1 ;  /* 0x3f80000000007820 */ /* 0x000fc80000410000 */
[----:B------:R4:W0:Y:S02]  /*0b50*/  F2F.F64.F32 R28, R0 ;  /* 0x00000000001c7310 */ /* 0x0008240000201800 */
[----:B0---4-:R-:W-:Y:S05]  /*0b60*/  BRA `(.L_x_11599) ;  /* 0x0000000400147947 */ /* 0x011fea0003800000 */
.L_x_11612:
        /* <DEDUP_REMOVED lines=21> */
.L_x_11617:
[----:B------:R-:W-:Y:S05]  /*0cc0*/  BSYNC.RECONVERGENT B0 ;  /* 0x0000000000007941 */ /* 0x000fea0003800200 */
.L_x_11616:
[----:B------:R-:W-:Y:S01]  /*0cd0*/  IMAD.SHL.U32 R0, R0, 0x200000, RZ ;  /* 0x0020000000007824 */ /* 0x000fe200078e00ff */
[----:B------:R-:W-:-:S04]  /*0ce0*/  LEA R2, R2, 0x37800000, 0x17 ;  /* 0x3780000002027811 */ /* 0x000fc800078eb8ff */
[----:B------:R-:W-:-:S05]  /*0cf0*/  LOP3.LUT R0, R2, R0, R7, 0xfe, !PT ;  /* 0x0000000002007212 */ /* 0x000fca00078efe07 */
[----:B------:R-:W-:-:S04]  /*0d00*/  FMUL.FTZ R0, R0, 1 ;  /* 0x3f80000000007820 */ /* 0x000fc80000410000 */
[----:B------:R4:W0:Y:S02]  /*0d10*/  F2F.F64.F32 R28, R0 ;  /* 0x00000000001c7310 */ /* 0x0008240000201800 */
[----:B0---4-:R-:W-:Y:S05]  /*0d20*/  BRA `(.L_x_11599) ;  /* 0x0000000000a47947 */ /* 0x011fea0003800000 */
.L_x_11611:
[----:B------:R-:W-:-:S09]  /*0d30*/  UISETP.NE.AND UP0, UPT, UR4, 0x1c, UPT ;  /* 0x0000001c0400788c */ /* 0x000fd2000bf05270 */
[----:B------:R-:W-:Y:S05]  /*0d40*/  BRA.U !UP0, `(.L_x_11618) ;  /* 0x0000000108947547 */ /* 0x000fea000b800000 */
[----:B------:R-:W-:-:S09]  /*0d50*/  UISETP.NE.AND UP0, UPT, UR4, 0x1d, UPT ;  /* 0x0000001d0400788c */ /* 0x000fd2000bf05270 */
[----:B------:R-:W-:Y:S05]  /*0d60*/  BRA.U !UP0, `(.L_x_11619) ;  /* 0x0000000108807547 */ /* 0x000fea000b800000 */
[----:B------:R-:W-:-:S09]  /*0d70*/  UISETP.NE.AND UP0, UPT, UR4, 0x2c, UPT ;  /* 0x0000002c0400788c */ /* 0x000fd2000bf05270 */
[----:B------:R-:W-:Y:S05]  /*0d80*/  BRA.U !UP0, `(.L_x_11620) ;  /* 0x0000000108487547 */ /* 0x000fea000b800000 */
.L_x_11598:
        /* <DEDUP_REMOVED lines=16> */
.L_x_11621:
[----:B------:R-:W-:Y:S01]  /*0e90*/  CS2R R28, SRZ ;  /* 0x00000000001c7805 */ /* 0x000fe2000001ff00 */
[----:B------:R-:W-:Y:S06]  /*0ea0*/  BRA `(.L_x_11599) ;  /* 0x0000000000447947 */ /* 0x000fec0003800000 */
.L_x_11620:
        /* <DEDUP_REMOVED lines=12> */
.L_x_11619:
[----:B------:R-:W2:Y:S02]  /*0f70*/  LDG.E.64 R28, desc[UR36][R2.64] ;  /* 0x00000024021c7981 */ /* 0x000ea4000c1e1b00 */
[----:B--2---:R-:W4:Y:S02]  /*0f80*/  I2F.F64.U64 R28, R28 ;  /* 0x0000001c001c7312 */ /* 0x004f240000301800 */
[----:B----4-:R-:W-:Y:S05]  /*0f90*/  BRA `(.L_x_11599) ;  /* 0x0000000000087947 */ /* 0x010fea0003800000 */
.L_x_11618:
[----:B------:R-:W2:Y:S02]  /*0fa0*/  LDG.E R2, desc[UR36][R2.64] ;  /* 0x0000002402027981 */ /* 0x000ea4000c1e1900 */
[----:B--2---:R2:W3:Y:S02]  /*0fb0*/  I2F.F64.U32 R28, R2 ;  /* 0x00000002001c7312 */ /* 0x0044e40000201800 */
.L_x_11599:
[----:B------:R-:W-:Y:S05]  /*0fc0*/  BSYNC.RECONVERGENT B6 ;  /* 0x0000000000067941 */ /* 0x000fea0003800200 */
.L_x_11593:
[----:B012---:R-:W-:-:S07]  /*0fd0*/  VIADD R2, R23, 0x80 ;  /* 0x0000008017027836 */ /* 0x007fce0000000000 */
.L_x_11592:
[----:B------:R-:W-:Y:S05]  /*0fe0*/  BSYNC.RECONVERGENT B7 ;  /* 0x0000000000077941 */ /* 0x000fea0003800200 */
.L_x_11591:
        /* <DEDUP_REMOVED lines=25> */
.L_x_11628:
[----:B------:R-:W2:Y:S02]  /*1180*/  LDG.E.U8 R4, desc[UR36][R4.64] ;  /* 0x0000002404047981 */ /* 0x000ea4000c1e1100 */
[----:B--2---:R1:W2:Y:S02]  /*1190*/  I2F.F64.U16 R26, R4 ;  /* 0x00000004001a7312 */ /* 0x0042a40000101800 */
[----:B-12---:R-:W-:Y:S05]  /*11a0*/  BRA `(.L_x_11630) ;  /* 0x0000000c00647947 */ /* 0x006fea0003800000 */
.L_x_11627:
        /* <DEDUP_REMOVED lines=9> */
.L_x_11632:
[----:B------:R-:W2:Y:S02]  /*1240*/  LDG.E R4, desc[UR36][R4.64] ;  /* 0x0000002404047981 */ /* 0x000ea4000c1e1900 */
[----:B--2---:R1:W2:Y:S02]  /*1250*/  I2F.F64 R26, R4 ;  /* 0x00000004001a7312 */ /* 0x0042a40000201c00 */
[----:B-12---:R-:W-:Y:S05]  /*1260*/  BRA `(.L_x_11630) ;  /* 0x0000000c00347947 */ /* 0x006fea0003800000 */
.L_x_11631:
[----:B------:R-:W2:Y:S02]  /*1270*/  LDG.E.U16 R4, desc[UR36][R4.64] ;  /* 0x0000002404047981 */ /* 0x000ea4000c1e1500 */
[----:B--2---:R1:W2:Y:S02]  /*1280*/  I2F.F64.S16 R26, R4 ;  /* 0x00000004001a7312 */ /* 0x0042a40000101c00 */
[----:B-12---:R-:W-:Y:S05]  /*1290*/  BRA `(.L_x_11630) ;  /* 0x0000000c00287947 */ /* 0x006fea0003800000 */
.L_x_11626:
        /* <DEDUP_REMOVED lines=10> */
.L_x_11634:
[----:B------:R-:W2:Y:S02]  /*1340*/  LDG.E.U16 R0, desc[UR36][R4.64] ;  /* 0x0000002404007981 */ /* 0x000ea4000c1e1500 */
[----:B--2---:R-:W-:-:S05]  /*1350*/  HADD2.F32 R0, -RZ, R0.H0_H0 ;  /* 0x20000000ff007230 */ /* 0x004fca0000004100 */
[----:B------:R-:W-:-:S04]  /*1360*/  FMUL.FTZ R0, R0, 1 ;  /* 0x3f80000000007820 */ /* 0x000fc80000410000 */
[----:B------:R0:W1:Y:S02]  /*1370*/  F2F.F64.F32 R26, R0 ;  /* 0x00000000001a7310 */ /* 0x0000640000201800 */
[----:B01----:R-:W-:Y:S05]  /*1380*/  BRA `(.L_x_11630) ;  /* 0x0000000800ec7947 */ /* 0x003fea0003800000 */
.L_x_11633:
        /* <DEDUP_REMOVED lines=10> */
.L_x_11636:
[----:B------:R-:W2:Y:S02]  /*1430*/  LDG.E.U16 R4, desc[UR36][R4.64] ;  /* 0x0000002404047981 */ /* 0x000ea4000c1e1500 */
[----:B--2---:R-:W-:-:S05]  /*1440*/  HADD2.F32 R0, -RZ, R4.H0_H0 ;  /* 0x20000004ff007230 */ /* 0x004fca0000004100 */
[----:B------:R-:W-:-:S04]  /*1450*/  FMUL.FTZ R0, R0, 1 ;  /* 0x3f80000000007820 */ /* 0x000fc80000410000 */
[----:B------:R0:W1:Y:S02]  /*1460*/  F2F.F64.F32 R26, R0 ;  /* 0x00000000001a7310 */ /* 0x0000640000201800 */
[----:B01----:R-:W-:Y:S05]  /*1470*/  BRA `(.L_x_11630) ;  /* 0x0000000800b07947 */ /* 0x003fea0003800000 */
.L_x_11635:
[----:B------:R0:W5:Y:S01]  /*1480*/  LDG.E.64 R26, desc[UR36][R4.64] ;  /* 0x00000024041a7981 */ /* 0x000162000c1e1b00 */
[----:B------:R-:W-:Y:S05]  /*1490*/  BRA `(.L_x_11630) ;  /* 0x0000000800a87947 */ /* 0x000fea0003800000 */
.L_x_11625:
        /* <DEDUP_REMOVED lines=13> */
.L_x_11639:
[----:B------:R4:W5:Y:S01]  /*1570*/  LDG.E.64 R26, desc[UR36][R4.64] ;  /* 0x00000024041a7981 */ /* 0x000962000c1e1b00 */
[----:B------:R-:W-:Y:S05]  /*1580*/  BRA `(.L_x_11630) ;  /* 0x00000008006c7947 */ /* 0x000fea0003800000 */
.L_x_11638:
        /* <DEDUP_REMOVED lines=27> */
.L_x_11641:
        /* <DEDUP_REMOVED lines=15> */
.L_x_11640:
[----:B------:R-:W2:Y:S02]  /*1830*/  LDG.E.U16 R0, desc[UR36][R4.64] ;  /* 0x0000002404007981 */ /* 0x000ea4000c1e1500 */
[----:B--2---:R-:W-:-:S04]  /*1840*/  IMAD.U32 R0, R0, 0x10000, RZ ;  /* 0x0001000000007824 */ /* 0x004fc800078e00ff */
[----:B------:R-:W-:-:S04]  /*1850*/  FMUL.FTZ R0, R0, 1 ;  /* 0x3f80000000007820 */ /* 0x000fc80000410000 */
[----:B------:R4:W0:Y:S02]  /*1860*/  F2F.F64.F32 R26, R0 ;  /* 0x00000000001a7310 */ /* 0x0008240000201800 */
[----:B0---4-:R-:W-:Y:S05]  /*1870*/  BRA `(.L_x_11630) ;  /* 0x0000000400b07947 */ /* 0x011fea0003800000 */
.L_x_11637:
        /* <DEDUP_REMOVED lines=11> */
.L_x_11644:
        /* <DEDUP_REMOVED lines=21> */
.L_x_11646:
[----:B------:R-:W-:Y:S05]  /*1a80*/  BSYNC.RECONVERGENT B0 ;  /* 0x0000000000007941 */ /* 0x000fea0003800200 */
.L_x_11645:
[----:B------:R-:W-:Y:S01]  /*1a90*/  IMAD.SHL.U32 R0, R0, 0x100000, RZ ;  /* 0x0010000000007824 */ /* 0x000fe200078e00ff */
[----:B------:R-:W-:-:S04]  /*1aa0*/  LEA R3, R3, 0x3b800000, 0x17 ;  /* 0x3b80000003037811 */ /* 0x000fc800078eb8ff */
[----:B------:R-:W-:-:S05]  /*1ab0*/  LOP3.LUT R0, R3, R0, R7, 0xfe, !PT ;  /* 0x0000000003007212 */ /* 0x000fca00078efe07 */
[----:B------:R-:W-:-:S04]  /*1ac0*/  FMUL.FTZ R0, R0, 1 ;  /* 0x3f80000000007820 */ /* 0x000fc80000410000 */
[----:B------:R4:W0:Y:S02]  /*1ad0*/  F2F.F64.F32 R26, R0 ;  /* 0x00000000001a7310 */ /* 0x0008240000201800 */
[----:B0---4-:R-:W-:Y:S05]  /*1ae0*/  BRA `(.L_x_11630) ;  /* 0x0000000400147947 */ /* 0x011fea0003800000 */
.L_x_11643:
        /* <DEDUP_REMOVED lines=21> */
.L_x_11648:
[----:B------:R-:W-:Y:S05]  /*1c40*/  BSYNC.RECONVERGENT B0 ;  /* 0x0000000000007941 */ /* 0x000fea0003800200 */
.L_x_11647:
[----:B------:R-:W-:Y:S01]  /*1c50*/  IMAD.SHL.U32 R0, R0, 0x200000, RZ ;  /* 0x0020000000007824 */ /* 0x000fe200078e00ff */
[----:B------:R-:W-:-:S04]  /*1c60*/  LEA R3, R3, 0x37800000, 0x17 ;  /* 0x3780000003037811 */ /* 0x000fc800078eb8ff */
[----:B------:R-:W-:-:S05]  /*1c70*/  LOP3.LUT R0, R3, R0, R7, 0xfe, !PT ;  /* 0x0000000003007212 */ /* 0x000fca00078efe07 */
[----:B------:R-:W-:-:S04]  /*1c80*/  FMUL.FTZ R0, R0, 1 ;  /* 0x3f80000000007820 */ /* 0x000fc80000410000 */
[----:B------:R4:W0:Y:S02]  /*1c90*/  F2F.F64.F32 R26, R0 ;  /* 0x00000000001a7310 */ /* 0x0008240000201800 */
[----:B0---4-:R-:W-:Y:S05]  /*1ca0*/  BRA `(.L_x_11630) ;  /* 0x0000000000a47947 */ /* 0x011fea0003800000 */
.L_x_11642:
        /* <DEDUP_REMOVED lines=18> */
.L_x_11629:
        /* <DEDUP_REMOVED lines=16> */
.L_x_11651:
[----:B------:R-:W-:Y:S01]  /*1ed0*/  CS2R R26, SRZ ;  /* 0x00000000001a7805 */ /* 0x000fe2000001ff00 */
[----:B------:R-:W-:Y:S06]  /*1ee0*/  BRA `(.L_x_11630) ;  /* 0x0000000000147947 */ /* 0x000fec0003800000 */
.L_x_11650:
[----:B------:R-:W2:Y:S02]  /*1ef0*/  LDG.E.64 R26, desc[UR36][R4.64] ;  /* 0x00000024041a7981 */ /* 0x000ea4000c1e1b00 */
[----:B--2---:R-:W1:Y:S02]  /*1f00*/  I2F.F64.U64 R26, R26 ;  /* 0x0000001a001a7312 */ /* 0x004e640000301800 */
[----:B-1----:R-:W-:Y:S05]  /*1f10*/  BRA `(.L_x_11630) ;  /* 0x0000000000087947 */ /* 0x002fea0003800000 */
.L_x_11649:
[----:B------:R-:W2:Y:S02]  /*1f20*/  LDG.E R4, desc[UR36][R4.64] ;  /* 0x0000002404047981 */ /* 0x000ea4000c1e1900 */
[----:B--2---:R1:W2:Y:S02]  /*1f30*/  I2F.F64.U32 R26, R4 ;  /* 0x00000004001a7312 */ /* 0x0042a40000201800 */
.L_x_11630:
[----:B------:R-:W-:Y:S05]  /*1f40*/  BSYNC.RECONVERGENT B6 ;  /* 0x0000000000067941 */ /* 0x000fea0003800200 */
.L_x_11624:
[----:B------:R-:W-:-:S07]  /*1f50*/  VIADD R2, R2, 0x80 ;  /* 0x0000008002027836 */ /* 0x000fce0000000000 */
.L_x_11623:
[----:B------:R-:W-:Y:S05]  /*1f60*/  BSYNC.RECONVERGENT B7 ;  /* 0x0000000000077941 */ /* 0x000fea0003800200 */
.L_x_11622:
        /* <DEDUP_REMOVED lines=25> */
.L_x_11658:
[----:B------:R-:W4:Y:S02]  /*2100*/  LDG.E.U8 R4, desc[UR36][R4.64] ;  /* 0x0000002404047981 */ /* 0x000f24000c1e1100 */
[----:B----4-:R0:W1:Y:S02]  /*2110*/  I2F.F64.U16 R24, R4 ;  /* 0x0000000400187312 */ /* 0x0100640000101800 */
[----:B01----:R-:W-:Y:S05]  /*2120*/  BRA `(.L_x_11660) ;  /* 0x0000000c00647947 */ /* 0x003fea0003800000 */
.L_x_11657:
        /* <DEDUP_REMOVED lines=9> */
.L_x_11662:
[----:B------:R-:W4:Y:S02]  /*21c0*/  LDG.E R4, desc[UR36][R4.64] ;  /* 0x0000002404047981 */ /* 0x000f24000c1e1900 */
[----:B----4-:R0:W1:Y:S02]  /*21d0*/  I2F.F64 R24, R4 ;  /* 0x0000000400187312 */ /* 0x0100640000201c00 */
[----:B01----:R-:W-:Y:S05]  /*21e0*/  BRA `(.L_x_11660) ;  /* 0x0000000c00347947 */ /* 0x003fea0003800000 */
.L_x_11661:
[----:B------:R-:W4:Y:S02]  /*21f0*/  LDG.E.U16 R4, desc[UR36][R4.64] ;  /* 0x0000002404047981 */ /* 0x000f24000c1e1500 */
[----:B----4-:R0:W1:Y:S02]  /*2200*/  I2F.F64.S16 R24, R4 ;  /* 0x0000000400187312 */ /* 0x0100640000101c00 */
[----:B01----:R-:W-:Y:S05]  /*2210*/  BRA `(.L_x_11660) ;  /* 0x0000000c00287947 */ /* 0x003fea0003800000 */
.L_x_11656:
        /* <DEDUP_REMOVED lines=10> */
.L_x_11664:
[----:B------:R-:W4:Y:S02]  /*22c0*/  LDG.E.U16 R0, desc[UR36][R4.64] ;  /* 0x0000002404007981 */ /* 0x000f24000c1e1500 */
[----:B----4-:R-:W-:-:S05]  /*22d0*/  HADD2.F32 R0, -RZ, R0.H0_H0 ;  /* 0x20000000ff007230 */ /* 0x010fca0000004100 */
[----:B------:R-:W-:-:S04]  /*22e0*/  FMUL.FTZ R0, R0, 1 ;  /* 0x3f80000000007820 */ /* 0x000fc80000410000 */
[----:B------:R1:W4:Y:S02]  /*22f0*/  F2F.F64.F32 R24, R0 ;  /* 0x0000000000187310 */ /* 0x0003240000201800 */
[----:B-1--4-:R-:W-:Y:S05]  /*2300*/  BRA `(.L_x_11660) ;  /* 0x0000000800ec7947 */ /* 0x012fea0003800000 */
.L_x_11663:
        /* <DEDUP_REMOVED lines=10> */
.L_x_11666:
[----:B------:R-:W4:Y:S02]  /*23b0*/  LDG.E.U16 R4, desc[UR36][R4.64] ;  /* 0x0000002404047981 */ /* 0x000f24000c1e1500 */
[----:B----4-:R-:W-:-:S05]  /*23c0*/  HADD2.F32 R0, -RZ, R4.H0_H0 ;  /* 0x20000004ff007230 */ /* 0x010fca0000004100 */
[----:B------:R-:W-:-:S04]  /*23d0*/  FMUL.FTZ R0, R0, 1 ;  /* 0x3f80000000007820 */ /* 0x000fc80000410000 */
[----:B------:R1:W4:Y:S02]  /*23e0*/  F2F.F64.F32 R24, R0 ;  /* 0x0000000000187310 */ /* 0x0003240000201800 */
[----:B-1--4-:R-:W-:Y:S05]  /*23f0*/  BRA `(.L_x_11660) ;  /* 0x0000000800b07947 */ /* 0x012fea0003800000 */
.L_x_11665:
[----:B------:R0:W5:Y:S01]  /*2400*/  LDG.E.64 R24, desc[UR36][R4.64] ;  /* 0x0000002404187981 */ /* 0x000162000c1e1b00 */
[----:B------:R-:W-:Y:S05]  /*2410*/  BRA `(.L_x_11660) ;  /* 0x0000000800a87947 */ /* 0x000fea0003800000 */
.L_x_11655:
        /* <DEDUP_REMOVED lines=13> */
.L_x_11669:
[----:B------:R1:W5:Y:S01]  /*24f0*/  LDG.E.64 R24, desc[UR36][R4.64] ;  /* 0x0000002404187981 */ /* 0x000362000c1e1b00 */
[----:B------:R-:W-:Y:S05]  /*2500*/  BRA `(.L_x_11660) ;  /* 0x00000008006c7947 */ /* 0x000fea0003800000 */
.L_x_11668:
        /* <DEDUP_REMOVED lines=27> */
.L_x_11671:
        /* <DEDUP_REMOVED lines=15> */
.L_x_11670:
[----:B------:R-:W4:Y:S02]  /*27b0*/  LDG.E.U16 R0, desc[UR36][R4.64] ;  /* 0x0000002404007981 */ /* 0x000f24000c1e1500 */
[----:B----4-:R-:W-:-:S04]  /*27c0*/  IMAD.U32 R0, R0, 0x10000, RZ ;  /* 0x0001000000007824 */ /* 0x010fc800078e00ff */
[----:B------:R-:W-:-:S04]  /*27d0*/  FMUL.FTZ R0, R0, 1 ;  /* 0x3f80000000007820 */ /* 0x000fc80000410000 */
[----:B------:R4:W0:Y:S02]  /*27e0*/  F2F.F64.F32 R24, R0 ;  /* 0x0000000000187310 */ /* 0x0008240000201800 */
[----:B0---4-:R-:W-:Y:S05]  /*27f0*/  BRA `(.L_x_11660) ;  /* 0x0000000400b07947 */ /* 0x011fea0003800000 */
.L_x_11667:
        /* <DEDUP_REMOVED lines=11> */
.L_x_11674:
        /* <DEDUP_REMOVED lines=21> */
.L_x_11676:
[----:B------:R-:W-:Y:S05]  /*2a00*/  BSYNC.RECONVERGENT B0 ;  /* 0x0000000000007941 */ /* 0x000fea0003800200 */
.L_x_11675:
[----:B------:R-:W-:Y:S01]  /*2a10*/  IMAD.SHL.U32 R0, R0, 0x100000, RZ ;  /* 0x0010000000007824 */ /* 0x000fe200078e00ff */
[----:B------:R-:W-:-:S04]  /*2a20*/  LEA R3, R3, 0x3b800000, 0x17 ;  /* 0x3b80000003037811 */ /* 0x000fc800078eb8ff */
[----:B------:R-:W-:-:S05]  /*2a30*/  LOP3.LUT R0, R3, R0, R7, 0xfe, !PT ;  /* 0x0000000003007212 */ /* 0x000fca00078efe07 */
[----:B------:R-:W-:-:S04]  /*2a40*/  FMUL.FTZ R0, R0, 1 ;  /* 0x3f80000000007820 */ /* 0x000fc80000410000 */
[----:B------:R0:W1:Y:S02]  /*2a50*/  F2F.F64.F32 R24, R0 ;  /* 0x0000000000187310 */ /* 0x0000640000201800 */
[----:B01----:R-:W-:Y:S05]  /*2a60*/  BRA `(.L_x_11660) ;  /* 0x0000000400147947 */ /* 0x003fea0003800000 */
.L_x_11673:
        /* <DEDUP_REMOVED lines=21> */
.L_x_11678:
[----:B------:R-:W-:Y:S05]  /*2bc0*/  BSYNC.RECONVERGENT B0 ;  /* 0x0000000000007941 */ /* 0x000fea0003800200 */
.L_x_11677:
[----:B------:R-:W-:Y:S01]  /*2bd0*/  IMAD.SHL.U32 R0, R0, 0x200000, RZ ;  /* 0x0020000000007824 */ /* 0x000fe200078e00ff */
[----:B------:R-:W-:-:S04]  /*2be0*/  LEA R3, R3, 0x37800000, 0x17 ;  /* 0x3780000003037811 */ /* 0x000fc800078eb8ff */
[----:B------:R-:W-:-:S05]  /*2bf0*/  LOP3.LUT R0, R3, R0, R7, 0xfe, !PT ;  /* 0x0000000003007212 */ /* 0x000fca00078efe07 */
[----:B------:R-:W-:-:S04]  /*2c00*/  FMUL.FTZ R0, R0, 1 ;  /* 0x3f80000000007820 */ /* 0x000fc80000410000 */
[----:B------:R0:W1:Y:S02]  /*2c10*/  F2F.F64.F32 R24, R0 ;  /* 0x0000000000187310 */ /* 0x0000640000201800 */
[----:B01----:R-:W-:Y:S05]  /*2c20*/  BRA `(.L_x_11660) ;  /* 0x0000000000a47947 */ /* 0x003fea0003800000 */
.L_x_11672:
        /* <DEDUP_REMOVED lines=18> */
.L_x_11659:
        /* <DEDUP_REMOVED lines=16> */
.L_x_11681:
[----:B------:R-:W-:Y:S01]  /*2e50*/  CS2R R24, SRZ ;  /* 0x0000000000187805 */ /* 0x000fe2000001ff00 */
[----:B------:R-:W-:Y:S06]  /*2e60*/  BRA `(.L_x_11660) ;  /* 0x0000000000147947 */ /* 0x000fec0003800000 */
.L_x_11680:
[----:B------:R-:W4:Y:S02]  /*2e70*/  LDG.E.64 R24, desc[UR36][R4.64] ;  /* 0x0000002404187981 */ /* 0x000f24000c1e1b00 */
[----:B----4-:R-:W0:Y:S02]  /*2e80*/  I2F.F64.U64 R24, R24 ;  /* 0x0000001800187312 */ /* 0x010e240000301800 */
[----:B0-----:R-:W-:Y:S05]  /*2e90*/  BRA `(.L_x_11660) ;  /* 0x0000000000087947 */ /* 0x001fea0003800000 */
.L_x_11679:
[----:B------:R-:W4:Y:S02]  /*2ea0*/  LDG.E R4, desc[UR36][R4.64] ;  /* 0x0000002404047981 */ /* 0x000f24000c1e1900 */
[----:B----4-:R4:W0:Y:S02]  /*2eb0*/  I2F.F64.U32 R24, R4 ;  /* 0x0000000400187312 */ /* 0x0108240000201800 */
.L_x_11660:
[----:B------:R-:W-:Y:S05]  /*2ec0*/  BSYNC.RECONVERGENT B6 ;  /* 0x0000000000067941 */ /* 0x000fea0003800200 */
.L_x_11654:
[----:B------:R-:W-:-:S07]  /*2ed0*/  VIADD R2, R2, 0x80 ;  /* 0x0000008002027836 */ /* 0x000fce0000000000 */
.L_x_11653:
[----:B------:R-:W-:Y:S05]  /*2ee0*/  BSYNC.RECONVERGENT B7 ;  /* 0x0000000000077941 */ /* 0x000fea0003800200 */
.L_x_11652:
        /* <DEDUP_REMOVED lines=24> */
.L_x_11687:
[----:B------:R-:W4:Y:S02]  /*3070*/  LDG.E.U8 R2, desc[UR36][R2.64] ;  /* 0x0000002402027981 */ /* 0x000f24000c1e1100 */
[----:B----4-:R0:W1:Y:S02]  /*3080*/  I2F.F64.U16 R16, R2 ;  /* 0x0000000200107312 */ /* 0x0100640000101800 */
[----:B01----:R-:W-:Y:S05]  /*3090*/  BRA `(.L_x_11683) ;  /* 0x0000000c00547947 */ /* 0x003fea0003800000 */
.L_x_11686:
        /* <DEDUP_REMOVED lines=9> */
.L_x_11690:
[----:B------:R-:W4:Y:S02]  /*3130*/  LDG.E R2, desc[UR36][R2.64] ;  /* 0x0000002402027981 */ /* 0x000f24000c1e1900 */
[----:B----4-:R0:W1:Y:S02]  /*3140*/  I2F.F64 R16, R2 ;  /* 0x0000000200107312 */ /* 0x0100640000201c00 */
[----:B01----:R-:W-:Y:S05]  /*3150*/  BRA `(.L_x_11683) ;  /* 0x0000000c00247947 */ /* 0x003fea0003800000 */
.L_x_11689:
[----:B------:R-:W4:Y:S02]  /*3160*/  LDG.E.U16 R2, desc[UR36][R2.64] ;  /* 0x0000002402027981 */ /* 0x000f24000c1e1500 */
[----:B----4-:R0:W1:Y:S02]  /*3170*/  I2F.F64.S16 R16, R2 ;  /* 0x0000000200107312 */ /* 0x0100640000101c00 */
[----:B01----:R-:W-:Y:S05]  /*3180*/  BRA `(.L_x_11683) ;  /* 0x0000000c00187947 */ /* 0x003fea0003800000 */
.L_x_11685:
        /* <DEDUP_REMOVED lines=10> */
.L_x_11692:
[----:B------:R-:W4:Y:S02]  /*3230*/  LDG.E.U16 R0, desc[UR36][R2.64] ;  /* 0x0000002402007981 */ /* 0x000f24000c1e1500 */
[----:B----4-:R-:W-:-:S05]  /*3240*/  HADD2.F32 R0, -RZ, R0.H0_H0 ;  /* 0x20000000ff007230 */ /* 0x010fca0000004100 */
[----:B------:R-:W-:-:S04]  /*3250*/  FMUL.FTZ R0, R0, 1 ;  /* 0x3f80000000007820 */ /* 0x000fc80000410000 */
[----:B------:R0:W1:Y:S02]  /*3260*/  F2F.F64.F32 R16, R0 ;  /* 0x0000000000107310 */ /* 0x0000640000201800 */
[----:B01----:R-:W-:Y:S05]  /*3270*/  BRA `(.L_x_11683) ;  /* 0x0000000800dc7947 */ /* 0x003fea0003800000 */
.L_x_11691:
        /* <DEDUP_REMOVED lines=10> */
.L_x_11694:
[----:B------:R-:W4:Y:S02]  /*3320*/  LDG.E.U16 R2, desc[UR36][R2.64] ;  /* 0x0000002402027981 */ /* 0x000f24000c1e1500 */
[----:B----4-:R-:W-:-:S05]  /*3330*/  HADD2.F32 R0, -RZ, R2.H0_H0 ;  /* 0x20000002ff007230 */ /* 0x010fca0000004100 */
[----:B------:R-:W-:-:S04]  /*3340*/  FMUL.FTZ R0, R0, 1 ;  /* 0x3f80000000007820 */ /* 0x000fc80000410000 */
[----:B------:R0:W1:Y:S02]  /*3350*/  F2F.F64.F32 R16, R0 ;  /* 0x0000000000107310 */ /* 0x0000640000201800 */
[----:B01----:R-:W-:Y:S05]  /*3360*/  BRA `(.L_x_11683) ;  /* 0x0000000800a07947 */ /* 0x003fea0003800000 */
.L_x_11693:
[----:B------:R0:W5:Y:S01]  /*3370*/  LDG.E.64 R16, desc[UR36][R2.64] ;  /* 0x0000002402107981 */ /* 0x000162000c1e1b00 */
[----:B------:R-:W-:Y:S05]  /*3380*/  BRA `(.L_x_11683) ;  /* 0x0000000800987947 */ /* 0x000fea0003800000 */
.L_x_11684:
        /* <DEDUP_REMOVED lines=13> */
.L_x_11697:
[----:B------:R0:W5:Y:S01]  /*3460*/  LDG.E.64 R16, desc[UR36][R2.64] ;  /* 0x0000002402107981 */ /* 0x000162000c1e1b00 */
[----:B------:R-:W-:Y:S05]  /*3470*/  BRA `(.L_x_11683) ;  /* 0x00000008005c7947 */ /* 0x000fea0003800000 */
.L_x_11696:
        /* <DEDUP_REMOVED lines=27> */
.L_x_11699:
        /* <DEDUP_REMOVED lines=14> */
.L_x_11698:
[----:B------:R-:W4:Y:S02]  /*3710*/  LDG.E.U16 R0, desc[UR36][R2.64] ;  /* 0x0000002402007981 */ /* 0x000f24000c1e1500 */
[----:B----4-:R-:W-:-:S04]  /*3720*/  IMAD.U32 R0, R0, 0x10000, RZ ;  /* 0x0001000000007824 */ /* 0x010fc800078e00ff */
[----:B------:R-:W-:-:S04]  /*3730*/  FMUL.FTZ R0, R0, 1 ;  /* 0x3f80000000007820 */ /* 0x000fc80000410000 */
[----:B------:R0:W1:Y:S02]  /*3740*/  F2F.F64.F32 R16, R0 ;  /* 0x0000000000107310 */ /* 0x0000640000201800 */
[----:B01----:R-:W-:Y:S05]  /*3750*/  BRA `(.L_x_11683) ;  /* 0x0000000400a47947 */ /* 0x003fea0003800000 */
.L_x_11695:
        /* <DEDUP_REMOVED lines=11> */
.L_x_11702:
        /* <DEDUP_REMOVED lines=20> */
.L_x_11704:
[----:B------:R-:W-:Y:S05]  /*3950*/  BSYNC.RECONVERGENT B0 ;  /* 0x0000000000007941 */ /* 0x000fea0003800200 */
.L_x_11703:
[----:B------:R-:W-:Y:S01]  /*3960*/  IMAD.SHL.U32 R0, R0, 0x100000, RZ ;  /* 0x0010000000007824 */ /* 0x000fe200078e00ff */
[----:B------:R-:W-:-:S04]  /*3970*/  LEA R2, R2, 0x3b800000, 0x17 ;  /* 0x3b80000002027811 */ /* 0x000fc800078eb8ff */
[----:B------:R-:W-:-:S05]  /*3980*/  LOP3.LUT R0, R2, R0, R7, 0xfe, !PT ;  /* 0x0000000002007212 */ /* 0x000fca00078efe07 */
[----:B------:R-:W-:-:S04]  /*3990*/  FMUL.FTZ R0, R0, 1 ;  /* 0x3f80000000007820 */ /* 0x000fc80000410000 */
[----:B------:R0:W1:Y:S02]  /*39a0*/  F2F.F64.F32 R16, R0 ;  /* 0x0000000000107310 */ /* 0x0000640000201800 */
[----:B01----:R-:W-:Y:S05]  /*39b0*/  BRA `(.L_x_11683) ;  /* 0x00000004000c7947 */ /* 0x003fea0003800000 */
.L_x_11701:
        /* <DEDUP_REMOVED lines=20> */
.L_x_11706:
[----:B------:R-:W-:Y:S05]  /*3b00*/  BSYNC.RECONVERGENT B0 ;  /* 0x0000000000007941 */ /* 0x000fea0003800200 */
.L_x_11705:
[----:B------:R-:W-:Y:S01]  /*3b10*/  IMAD.SHL.U32 R0, R0, 0x200000, RZ ;  /* 0x0020000000007824 */ /* 0x000fe200078e00ff */
[----:B------:R-:W-:-:S04]  /*3b20*/  LEA R2, R2, 0x37800000, 0x17 ;  /* 0x3780000002027811 */ /* 0x000fc800078eb8ff */
[----:B------:R-:W-:-:S05]  /*3b30*/  LOP3.LUT R0, R2, R0, R7, 0xfe, !PT ;  /* 0x0000000002007212 */ /* 0x000fca00078efe07 */
[----:B------:R-:W-:-:S04]  /*3b40*/  FMUL.FTZ R0, R0, 1 ;  /* 0x3f80000000007820 */ /* 0x000fc80000410000 */
[----:B------:R0:W1:Y:S02]  /*3b50*/  F2F.F64.F32 R16, R0 ;  /* 0x0000000000107310 */ /* 0x0000640000201800 */
[----:B01----:R-:W-:Y:S05]  /*3b60*/  BRA `(.L_x_11683) ;  /* 0x0000000000a07947 */ /* 0x003fea0003800000 */
.L_x_11700:
        /* <DEDUP_REMOVED lines=18> */
.L_x_11688:
        /* <DEDUP_REMOVED lines=16> */
.L_x_11709:
[----:B------:R-:W-:Y:S05]  /*3d90*/  BRA `(.L_x_11683) ;  /* 0x0000000000147947 */ /* 0x000fea0003800000 */
.L_x_11708:
[----:B------:R-:W4:Y:S02]  /*3da0*/  LDG.E.64 R16, desc[UR36][R2.64] ;  /* 0x0000002402107981 */ /* 0x000f24000c1e1b00 */
[----:B----4-:R-:W0:Y:S02]  /*3db0*/  I2F.F64.U64 R16, R16 ;  /* 0x0000001000107312 */ /* 0x010e240000301800 */
[----:B0-----:R-:W-:Y:S05]  /*3dc0*/  BRA `(.L_x_11683) ;  /* 0x0000000000087947 */ /* 0x001fea0003800000 */
.L_x_11707:
[----:B------:R-:W4:Y:S02]  /*3dd0*/  LDG.E R2, desc[UR36][R2.64] ;  /* 0x0000002402027981 */ /* 0x000f24000c1e1900 */
[----:B----4-:R0:W1:Y:S02]  /*3de0*/  I2F.F64.U32 R16, R2 ;  /* 0x0000000200107312 */ /* 0x0100640000201800 */
.L_x_11683:
[----:B------:R-:W-:Y:S05]  /*3df0*/  BSYNC.RECONVERGENT B6 ;  /* 0x0000000000067941 */ /* 0x000fea0003800200 */
.L_x_11682:
        /* <DEDUP_REMOVED lines=12> */
[----:B------:R-:W0:Y:S02]  /*3ec0*/  DSETP.MAX.AND P4, P5, R28, UR4, PT ;  /* 0x000000041c007e2a */ /* 0x000e24000bd8f000 */
[----:B0-----:R-:W-:Y:S01]  /*3ed0*/  FSEL R9, R0, UR6, P4 ;  /* 0x0000000600097c08 */ /* 0x001fe2000a000000 */
[----:B------:R-:W-:-:S05]  /*3ee0*/  IMAD.U32 R0, RZ, RZ, UR6 ;  /* 0x00000006ff007e24 */ /* 0x000fca000f8e00ff */
[----:B------:R-:W-:Y:S01]  /*3ef0*/  @P5 LOP3.LUT R9, R0, 0x80000, RZ, 0xfc, !PT ;  /* 0x0008000000095812 */ /* 0x000fe200078efcff */
[----:B------:R-:W-:-:S15]  /*3f00*/  IMAD.MOV.U32 R0, RZ, RZ, R25 ;  /* 0x000000ffff007224 */ /* 0x000fde00078e0019 */
[----:B------:R-:W-:-:S15]  /*3f10*/  NOP ;  /* 0x0000000000007918 */ /* 0x000fde0000000000 */
[----:B------:R-:W-:-:S15]  /*3f20*/  NOP ;  /* 0x0000000000007918 */ /* 0x000fde0000000000 */
[----:B------:R-:W-:-:S10]  /*3f30*/  NOP ;  /* 0x0000000000007918 */ /* 0x000fd40000000000 */
        /* <DEDUP_REMOVED lines=21> */
[----:B------:R-:W0:Y:S02]  /*4090*/  DSETP.MAX.AND P4, P6, R16, UR4, PT ;  /* 0x0000000410007e2a */ /* 0x000e24000be8f000 */
        /* <DEDUP_REMOVED lines=56> */
.L_x_11716:
[----:B------:R-:W0:Y:S02]  /*4420*/  F2I.S64.F64.TRUNC R4, R4 ;  /* 0x0000000400047311 */ /* 0x000e24000030d900 */
[----:B0-----:R-:W-:-:S05]  /*4430*/  IMAD.MOV.U32 R3, RZ, RZ, R4 ;  /* 0x000000ffff037224 */ /* 0x001fca00078e0004 */
[----:B------:R0:W-:Y:S01]  /*4440*/  STG.E.U8 desc[UR36][R8.64], R3 ;  /* 0x0000000308007986 */ /* 0x0001e2000c101124 */
[----:B------:R-:W-:Y:S05]  /*4450*/  BRA `(.L_x_11718) ;  /* 0x00000010007c7947 */ /* 0x000fea0003800000 */
.L_x_11715:
        /* <DEDUP_REMOVED lines=9> */
.L_x_11720:
[----:B------:R-:W0:Y:S02]  /*44f0*/  F2I.F64.TRUNC R5, R4 ;  /* 0x0000000400057311 */ /* 0x000e24000030d100 */
[----:B0-----:R0:W-:Y:S01]  /*4500*/  STG.E desc[UR36][R8.64], R5 ;  /* 0x0000000508007986 */ /* 0x0011e2000c101924 */
[----:B------:R-:W-:Y:S05]  /*4510*/  BRA `(.L_x_11718) ;  /* 0x00000010004c7947 */ /* 0x000fea0003800000 */
.L_x_11719:
[----:B------:R-:W0:Y:S02]  /*4520*/  F2I.F64.TRUNC R5, R4 ;  /* 0x0000000400057311 */ /* 0x000e24000030d100 */
[----:B0-----:R0:W-:Y:S01]  /*4530*/  STG.E.U16 desc[UR36][R8.64], R5 ;  /* 0x0000000508007986 */ /* 0x0011e2000c101524 */
[----:B------:R-:W-:Y:S05]  /*4540*/  BRA `(.L_x_11718) ;  /* 0x0000001000407947 */ /* 0x000fea0003800000 */
.L_x_11714:
        /* <DEDUP_REMOVED lines=17> */
.L_x_11722:
        /* <DEDUP_REMOVED lines=12> */
.L_x_11721:
        /* <DEDUP_REMOVED lines=18> */
.L_x_11724:
        /* <DEDUP_REMOVED lines=13> */
.L_x_11723:
[----:B------:R0:W-:Y:S01]  /*4910*/  STG.E.64 desc[UR36][R8.64], R4 ;  /* 0x0000000408007986 */ /* 0x0001e2000c101b24 */
[----:B------:R-:W-:Y:S05]  /*4920*/  BRA `(.L_x_11718) ;  /* 0x0000000c00487947 */ /* 0x000fea0003800000 */
.L_x_11713:
        /* <DEDUP_REMOVED lines=12> */
.L_x_11727:
[----:B------:R-:W-:-:S05]  /*49f0*/  CS2R R6, SRZ ;  /* 0x0000000000067805 */ /* 0x000fca000001ff00 */
[----:B------:R0:W-:Y:S01]  /*4a00*/  STG.E.128 desc[UR36][R8.64], R4 ;  /* 0x0000000408007986 */ /* 0x0001e2000c101d24 */
[----:B------:R-:W-:Y:S05]  /*4a10*/  BRA `(.L_x_11718) ;  /* 0x0000000c000c7947 */ /* 0x000fea0003800000 */
.L_x_11726:
        /* <DEDUP_REMOVED lines=27> */
.L_x_11731:
[----:B------:R-:W-:Y:S05]  /*4bd0*/  BSYNC.RECONVERGENT B0 ;  /* 0x0000000000007941 */ /* 0x000fea0003800200 */
.L_x_11730:
[----:B------:R-:W-:-:S05]  /*4be0*/  LOP3.LUT R7, R0, 0x80, R7, 0xf8, !PT ;  /* 0x0000008000077812 */ /* 0x000fca00078ef807 */
[----:B------:R0:W-:Y:S01]  /*4bf0*/  STG.E.U8 desc[UR36][R8.64], R7 ;  /* 0x0000000708007986 */ /* 0x0001e2000c101124 */
[----:B------:R-:W-:Y:S05]  /*4c00*/  BRA `(.L_x_11718) ;  /* 0x0000000800907947 */ /* 0x000fea0003800000 */
.L_x_11729:
        /* <DEDUP_REMOVED lines=23> */
.L_x_11733:
[----:B------:R-:W-:Y:S05]  /*4d80*/  BSYNC.RECONVERGENT B0 ;  /* 0x0000000000007941 */ /* 0x000fea0003800200 */
.L_x_11732:
[----:B------:R-:W-:-:S05]  /*4d90*/  LOP3.LUT R7, R0, 0x80, R7, 0xf8, !PT ;  /* 0x0000008000077812 */ /* 0x000fca00078ef807 */
[----:B------:R0:W-:Y:S01]  /*4da0*/  STG.E.U8 desc[UR36][R8.64], R7 ;  /* 0x0000000708007986 */ /* 0x0001e2000c101124 */
[----:B------:R-:W-:Y:S05]  /*4db0*/  BRA `(.L_x_11718) ;  /* 0x0000000800247947 */ /* 0x000fea0003800000 */
.L_x_11728:
        /* <DEDUP_REMOVED lines=12> */
.L_x_11725:
        /* <DEDUP_REMOVED lines=11> */
.L_x_11736:
        /* <DEDUP_REMOVED lines=21> */
.L_x_11739:
[----:B------:R-:W-:-:S04]  /*5080*/  SHF.R.U32.HI R0, RZ, 0x14, R7 ;  /* 0x00000014ff007819 */ /* 0x000fc80000011607 */
[----:B------:R-:W-:-:S04]  /*5090*/  LOP3.LUT R0, R0, 0x1, RZ, 0xc0, !PT ;  /* 0x0000000100007812 */ /* 0x000fc800078ec0ff */
[----:B------:R-:W-:-:S04]  /*50a0*/  IADD3 R0, PT, PT, R7, 0x487ffff, R0 ;  /* 0x0487ffff07007810 */ /* 0x000fc80007ffe000 */
[----:B------:R-:W-:-:S04]  /*50b0*/  SHF.R.U32.HI R0, RZ, 0x14, R0 ;  /* 0x00000014ff007819 */ /* 0x000fc80000011600 */
[----:B------:R-:W-:-:S07]  /*50c0*/  LOP3.LUT R3, R0, 0xff, RZ, 0xc0, !PT ;  /* 0x000000ff00037812 */ /* 0x000fce00078ec0ff */
.L_x_11740:
[----:B------:R-:W-:-:S04]  /*50d0*/  SHF.R.U32.HI R0, RZ, 0x18, R7 ;  /* 0x00000018ff007819 */ /* 0x000fc80000011607 */
[----:B------:R-:W-:-:S07]  /*50e0*/  LOP3.LUT R0, R3, 0x80, R0, 0xf8, !PT ;  /* 0x0000008003007812 */ /* 0x000fce00078ef800 */
.L_x_11738:
[----:B------:R-:W-:Y:S05]  /*50f0*/  BSYNC.RECONVERGENT B0 ;  /* 0x0000000000007941 */ /* 0x000fea0003800200 */
.L_x_11737:
[----:B------:R1:W-:Y:S01]  /*5100*/  STG.E.U8 desc[UR36][R8.64], R0 ;  /* 0x0000000008007986 */ /* 0x0003e2000c101124 */
[----:B------:R-:W-:Y:S05]  /*5110*/  BRA `(.L_x_11718) ;  /* 0x00000004004c7947 */ /* 0x000fea0003800000 */
.L_x_11735:
        /* <DEDUP_REMOVED lines=21> */
.L_x_11743:
[----:B------:R-:W-:-:S04]  /*5270*/  SHF.R.U32.HI R0, RZ, 0x15, R7 ;  /* 0x00000015ff007819 */ /* 0x000fc80000011607 */
[----:B------:R-:W-:-:S04]  /*5280*/  LOP3.LUT R0, R0, 0x1, RZ, 0xc0, !PT ;  /* 0x0000000100007812 */ /* 0x000fc800078ec0ff */
[----:B------:R-:W-:-:S04]  /*5290*/  IADD3 R0, PT, PT, R7, 0x88fffff, R0 ;  /* 0x088fffff07007810 */ /* 0x000fc80007ffe000 */
[----:B------:R-:W-:-:S04]  /*52a0*/  SHF.R.U32.HI R0, RZ, 0x15, R0 ;  /* 0x00000015ff007819 */ /* 0x000fc80000011600 */
[----:B------:R-:W-:-:S07]  /*52b0*/  LOP3.LUT R3, R0, 0xff, RZ, 0xc0, !PT ;  /* 0x000000ff00037812 */ /* 0x000fce00078ec0ff */
.L_x_11744:
[----:B------:R-:W-:-:S04]  /*52c0*/  SHF.R.U32.HI R0, RZ, 0x18, R7 ;  /* 0x00000018ff007819 */ /* 0x000fc80000011607 */
[----:B------:R-:W-:-:S07]  /*52d0*/  LOP3.LUT R0, R3, 0x80, R0, 0xf8, !PT ;  /* 0x0000008003007812 */ /* 0x000fce00078ef800 */
.L_x_11742:
[----:B------:R-:W-:Y:S05]  /*52e0*/  BSYNC.RECONVERGENT B0 ;  /* 0x0000000000007941 */ /* 0x000fea0003800200 */
.L_x_11741:
[----:B------:R2:W-:Y:S01]  /*52f0*/  STG.E.U8 desc[UR36][R8.64], R0 ;  /* 0x0000000008007986 */ /* 0x0005e2000c101124 */
[----:B------:R-:W-:Y:S05]  /*5300*/  BRA `(.L_x_11718) ;  /* 0x0000000000d07947 */ /* 0x000fea0003800000 */
.L_x_11734:
[----:B------:R-:W-:-:S13]  /*5310*/  ISETP.NE.AND P0, PT, R0, 0x1c, PT ;  /* 0x0000001c0000780c */ /* 0x000fda0003f05270 */
[----:B------:R-:W-:Y:S05]  /*5320*/  @!P0 BRA `(.L_x_11745) ;  /* 0x0000000000c08947 */ /* 0x000fea0003800000 */
[----:B------:R-:W-:-:S13]  /*5330*/  ISETP.NE.AND P0, PT, R0, 0x1d, PT ;  /* 0x0000001d0000780c */ /* 0x000fda0003f05270 */
[----:B------:R-:W-:Y:S05]  /*5340*/  @!P0 BRA `(.L_x_11746) ;  /* 0x0000000000ac8947 */ /* 0x000fea0003800000 */
[----:B------:R-:W-:-:S13]  /*5350*/  ISETP.NE.AND P0, PT, R0, 0x2c, PT ;  /* 0x0000002c0000780c */ /* 0x000fda0003f05270 */
[----:B------:R-:W-:Y:S05]  /*5360*/  @!P0 BRA `(.L_x_11747) ;  /* 0x0000000000448947 */ /* 0x000fea0003800000 */
.L_x_11717:
        /* <DEDUP_REMOVED lines=16> */
.L_x_11748:
[----:B------:R-:W-:Y:S05]  /*5470*/  BRA `(.L_x_11718) ;  /* 0x0000000000747947 */ /* 0x000fea0003800000 */
.L_x_11747:
        /* <DEDUP_REMOVED lines=24> */
.L_x_11746:
[----:B------:R-:W0:Y:S02]  /*5600*/  F2I.U64.F64.TRUNC R4, R4 ;  /* 0x0000000400047311 */ /* 0x000e24000030d800 */
[----:B0-----:R0:W-:Y:S01]  /*5610*/  STG.E.64 desc[UR36][R8.64], R4 ;  /* 0x0000000408007986 */ /* 0x0011e2000c101b24 */
[----:B------:R-:W-:Y:S05]  /*5620*/  BRA `(.L_x_11718) ;  /* 0x0000000000087947 */ /* 0x000fea0003800000 */
.L_x_11745:
[----:B------:R-:W0:Y:S02]  /*5630*/  F2I.U32.F64.TRUNC R5, R4 ;  /* 0x0000000400057311 */ /* 0x000e24000030d000 */
[----:B0-----:R3:W-:Y:S02]  /*5640*/  STG.E desc[UR36][R8.64], R5 ;  /* 0x0000000508007986 */ /* 0x0017e4000c101924 */
.L_x_11718:
        /* <DEDUP_REMOVED lines=24> */
.L_x_11753:
[----:B------:R-:W0:Y:S02]  /*57d0*/  F2I.S64.F64.TRUNC R28, R28 ;  /* 0x0000001c001c7311 */ /* 0x000e24000030d900 */
[----:B0-----:R-:W-:-:S05]  /*57e0*/  IMAD.MOV.U32 R3, RZ, RZ, R28 ;  /* 0x000000ffff037224 */ /* 0x001fca00078e001c */
[----:B------:R0:W-:Y:S01]  /*57f0*/  STG.E.U8 desc[UR36][R4.64], R3 ;  /* 0x0000000304007986 */ /* 0x0001e2000c101124 */
[----:B------:R-:W-:Y:S05]  /*5800*/  BRA `(.L_x_11755) ;  /* 0x0000001000807947 */ /* 0x000fea0003800000 */
.L_x_11752:
        /* <DEDUP_REMOVED lines=9> */
.L_x_11757:
[----:B------:R-:W0:Y:S02]  /*58a0*/  F2I.F64.TRUNC R29, R28 ;  /* 0x0000001c001d7311 */ /* 0x000e24000030d100 */
[----:B0-----:R0:W-:Y:S01]  /*58b0*/  STG.E desc[UR36][R4.64], R29 ;  /* 0x0000001d04007986 */ /* 0x0011e2000c101924 */
[----:B------:R-:W-:Y:S05]  /*58c0*/  BRA `(.L_x_11755) ;  /* 0x0000001000507947 */ /* 0x000fea0003800000 */
.L_x_11756:
[----:B------:R-:W0:Y:S02]  /*58d0*/  F2I.F64.TRUNC R29, R28 ;  /* 0x0000001c001d7311 */ /* 0x000e24000030d100 */
[----:B0-----:R0:W-:Y:S01]  /*58e0*/  STG.E.U16 desc[UR36][R4.64], R29 ;  /* 0x0000001d04007986 */ /* 0x0011e2000c101524 */
[----:B------:R-:W-:Y:S05]  /*58f0*/  BRA `(.L_x_11755) ;  /* 0x0000001000447947 */ /* 0x000fea0003800000 */
.L_x_11751:
        /* <DEDUP_REMOVED lines=17> */
.L_x_11759:
        /* <DEDUP_REMOVED lines=12> */
.L_x_11758:
        /* <DEDUP_REMOVED lines=18> */
.L_x_11761:
        /* <DEDUP_REMOVED lines=13> */
.L_x_11760:
[----:B------:R0:W-:Y:S01]  /*5cc0*/  STG.E.64 desc[UR36][R4.64], R28 ;  /* 0x0000001c04007986 */ /* 0x0001e2000c101b24 */
[----:B------:R-:W-:Y:S05]  /*5cd0*/  BRA `(.L_x_11755) ;  /* 0x0000000c004c7947 */ /* 0x000fea0003800000 */
.L_x_11750:
        /* <DEDUP_REMOVED lines=13> */
.L_x_11765:
        /* <DEDUP_REMOVED lines=26> */
.L_x_11768:
[----:B------:R-:W-:-:S04]  /*5f50*/  SHF.R.U32.HI R3, RZ, 0x18, R7 ;  /* 0x00000018ff037819 */ /* 0x000fc80000011607 */
[----:B------:R-:W-:-:S07]  /*5f60*/  LOP3.LUT R0, R0, 0x80, R3, 0xf8, !PT ;  /* 0x0000008000007812 */ /* 0x000fce00078ef803 */
.L_x_11767:
[----:B------:R-:W-:Y:S05]  /*5f70*/  BSYNC.RECONVERGENT B0 ;  /* 0x0000000000007941 */ /* 0x000fea0003800200 */
.L_x_11766:
[----:B------:R3:W-:Y:S01]  /*5f80*/  STG.E.U8 desc[UR36][R4.64], R0 ;  /* 0x0000000004007986 */ /* 0x0007e2000c101124 */
[----:B------:R-:W-:Y:S05]  /*5f90*/  BRA `(.L_x_11755) ;  /* 0x00000008009c7947 */ /* 0x000fea0003800000 */
.L_x_11764:
        /* <DEDUP_REMOVED lines=26> */
.L_x_11771:
[----:B------:R-:W-:-:S04]  /*6140*/  SHF.R.U32.HI R3, RZ, 0x18, R7 ;  /* 0x00000018ff037819 */ /* 0x000fc80000011607 */
[----:B------:R-:W-:-:S07]  /*6150*/  LOP3.LUT R0, R0, 0x80, R3, 0xf8, !PT ;  /* 0x0000008000007812 */ /* 0x000fce00078ef803 */
.L_x_11770:
[----:B------:R-:W-:Y:S05]  /*6160*/  BSYNC.RECONVERGENT B0 ;  /* 0x0000000000007941 */ /* 0x000fea0003800200 */
.L_x_11769:
[----:B------:R0:W-:Y:S01]  /*6170*/  STG.E.U8 desc[UR36][R4.64], R0 ;  /* 0x0000000004007986 */ /* 0x0001e2000c101124 */
[----:B------:R-:W-:Y:S05]  /*6180*/  BRA `(.L_x_11755) ;  /* 0x0000000800207947 */ /* 0x000fea0003800000 */
.L_x_11763:
        /* <DEDUP_REMOVED lines=30> */
.L_x_11773:
[----:B------:R-:W0:Y:S02]  /*6370*/  F2I.U64.F64.TRUNC R28, R28 ;  /* 0x0000001c001c7311 */ /* 0x000e24000030d800 */
[----:B0-----:R1:W-:Y:S01]  /*6380*/  STG.E.64 desc[UR36][R4.64], R28 ;  /* 0x0000001c04007986 */ /* 0x0013e2000c101b24 */
[----:B------:R-:W-:Y:S05]  /*6390*/  BRA `(.L_x_11755) ;  /* 0x00000004009c7947 */ /* 0x000fea0003800000 */
.L_x_11772:
[----:B------:R-:W0:Y:S02]  /*63a0*/  F2I.U32.F64.TRUNC R29, R28 ;  /* 0x0000001c001d7311 */ /* 0x000e24000030d000 */
[----:B0-----:R0:W-:Y:S01]  /*63b0*/  STG.E desc[UR36][R4.64], R29 ;  /* 0x0000001d04007986 */ /* 0x0011e2000c101924 */
[----:B------:R-:W-:Y:S05]  /*63c0*/  BRA `(.L_x_11755) ;  /* 0x0000000400907947 */ /* 0x000fea0003800000 */
.L_x_11762:
        /* <DEDUP_REMOVED lines=10> */
.L_x_11775:
[----:B------:R-:W-:-:S05]  /*6470*/  CS2R R30, SRZ ;  /* 0x00000000001e7805 */ /* 0x000fca000001ff00 */
[----:B------:R0:W-:Y:S01]  /*6480*/  STG.E.128 desc[UR36][R4.64], R28 ;  /* 0x0000001c04007986 */ /* 0x0001e2000c101d24 */
[----:B------:R-:W-:Y:S05]  /*6490*/  BRA `(.L_x_11755) ;  /* 0x00000004005c7947 */ /* 0x000fea0003800000 */
.L_x_11774:
[----:B------:R-:W-:-:S13]  /*64a0*/  ISETP.NE.AND P0, PT, R0, 0xf, PT ;  /* 0x0000000f0000780c */ /* 0x000fda0003f05270 */
[----:B------:R-:W-:Y:S05]  /*64b0*/  @!P0 BRA `(.L_x_11776) ;  /* 0x0000000400288947 */ /* 0x000fea0003800000 */
[----:B------:R-:W-:-:S13]  /*64c0*/  ISETP.NE.AND P0, PT, R0, 0x17, PT ;  /* 0x000000170000780c */ /* 0x000fda0003f05270 */
[----:B------:R-:W-:Y:S05]  /*64d0*/  @!P0 BRA `(.L_x_11777) ;  /* 0x0000000000b08947 */ /* 0x000fea0003800000 */
[----:B------:R-:W-:-:S13]  /*64e0*/  ISETP.NE.AND P0, PT, R0, 0x18, PT ;  /* 0x000000180000780c */ /* 0x000fda0003f05270 */
[----:B------:R-:W-:Y:S05]  /*64f0*/  @!P0 BRA `(.L_x_11778) ;  /* 0x0000000000448947 */ /* 0x000fea0003800000 */
.L_x_11754:
        /* <DEDUP_REMOVED lines=16> */
.L_x_11779:
[----:B------:R-:W-:Y:S05]  /*6600*/  BRA `(.L_x_11755) ;  /* 0x0000000400007947 */ /* 0x000fea0003800000 */
.L_x_11778:
        /* <DEDUP_REMOVED lines=21> */
.L_x_11781:
[----:B------:R-:W-:Y:S05]  /*6760*/  BSYNC.RECONVERGENT B0 ;  /* 0x0000000000007941 */ /* 0x000fea0003800200 */
.L_x_11780:
[----:B------:R-:W-:-:S05]  /*6770*/  LOP3.LUT R3, R0, 0x80, R3, 0xf8, !PT ;  /* 0x0000008000037812 */ /* 0x000fca00078ef803 */
[----:B------:R0:W-:Y:S01]  /*6780*/  STG.E.U8 desc[UR36][R4.64], R3 ;  /* 0x0000000304007986 */ /* 0x0001e2000c101124 */
[----:B------:R-:W-:Y:S05]  /*6790*/  BRA `(.L_x_11755) ;  /* 0x00000000009c7947 */ /* 0x000fea0003800000 */
.L_x_11777:
        /* <DEDUP_REMOVED lines=20> */
.L_x_11783:
[----:B------:R-:W-:Y:S01]  /*68e0*/  IMAD.MOV.U32 R0, RZ, RZ, 0x7f ;  /* 0x0000007fff007424 */ /* 0x000fe200078e00ff */
[----:B------:R-:W-:-:S04]  /*68f0*/  ISETP.GT.U32.AND P0, PT, R3, 0x7f800000, PT ;  /* 0x7f8000000300780c */ /* 0x000fc80003f04070 */
[----:B------:R-:W-:-:S09]  /*6900*/  SEL R0, R0, 0x7c, P0 ;  /* 0x0000007c00007807 */ /* 0x000fd20000000000 */
.L_x_11784:
[----:B------:R-:W-:Y:S05]  /*6910*/  BSYNC.RECONVERGENT B0 ;  /* 0x0000000000007941 */ /* 0x000fea0003800200 */
.L_x_11782:
[----:B------:R-:W-:-:S04]  /*6920*/  SHF.R.U32.HI R3, RZ, 0x18, R7 ;  /* 0x00000018ff037819 */ /* 0x000fc80000011607 */
[----:B------:R-:W-:-:S05]  /*6930*/  LOP3.LUT R3, R0, 0x80, R3, 0xf8, !PT ;  /* 0x0000008000037812 */ /* 0x000fca00078ef803 */
[----:B------:R0:W-:Y:S01]  /*6940*/  STG.E.U8 desc[UR36][R4.64], R3 ;  /* 0x0000000304007986 */ /* 0x0001e2000c101124 */
[----:B------:R-:W-:Y:S05]  /*6950*/  BRA `(.L_x_11755) ;  /* 0x00000000002c7947 */ /* 0x000fea0003800000 */
.L_x_11776:
        /* <DEDUP_REMOVED lines=11> */
.L_x_11755:
[----:B------:R-:W-:-:S07]  /*6a10*/  VIADD R23, R23, 0x80 ;  /* 0x0000008017177836 */ /* 0x000fce0000000000 */
.L_x_11712:
[----:B------:R-:W-:-:S13]  /*6a20*/  ISETP.GE.AND P0, PT, R23, R19, PT ;  /* 0x000000131700720c */ /* 0x000fda0003f06270 */
[----:B------:R-:W-:Y:S05]  /*6a30*/  @P0 BREAK.RELIABLE B6 ;  /* 0x0000000000060942 */ /* 0x000fea0003800100 */
[----:B------:R-:W-:Y:S05]  /*6a40*/  @P0 BRA `(.L_x_11749) ;  /* 0x0000001000ec0947 */ /* 0x000fea0003800000 */
[----:B------:R-:W-:Y:S05]  /*6a50*/  BSYNC.RELIABLE B6 ;  /* 0x0000000000067941 */ /* 0x000fea0003800100 */
.L_x_11711:
        /* <DEDUP_REMOVED lines=21> */
.L_x_11788:
[----:B------:R-:W0:Y:S02]  /*6bb0*/  F2I.S64.F64.TRUNC R24, R24 ;  /* 0x0000001800187311 */ /* 0x000e24000030d900 */
[----:B0-----:R-:W-:-:S05]  /*6bc0*/  IMAD.MOV.U32 R3, RZ, RZ, R24 ;  /* 0x000000ffff037224 */ /* 0x001fca00078e0018 */
[----:B------:R0:W-:Y:S01]  /*6bd0*/  STG.E.U8 desc[UR36][R4.64], R3 ;  /* 0x0000000304007986 */ /* 0x0001e2000c101124 */
[----:B------:R-:W-:Y:S05]  /*6be0*/  BRA `(.L_x_11790) ;  /* 0x0000001000807947 */ /* 0x000fea0003800000 */
.L_x_11787:
        /* <DEDUP_REMOVED lines=9> */
.L_x_11792:
[----:B------:R-:W0:Y:S02]  /*6c80*/  F2I.F64.TRUNC R25, R24 ;  /* 0x0000001800197311 */ /* 0x000e24000030d100 */
[----:B0-----:R0:W-:Y:S01]  /*6c90*/  STG.E desc[UR36][R4.64], R25 ;  /* 0x0000001904007986 */ /* 0x0011e2000c101924 */
[----:B------:R-:W-:Y:S05]  /*6ca0*/  BRA `(.L_x_11790) ;  /* 0x0000001000507947 */ /* 0x000fea0003800000 */
.L_x_11791:
[----:B------:R-:W0:Y:S02]  /*6cb0*/  F2I.F64.TRUNC R25, R24 ;  /* 0x0000001800197311 */ /* 0x000e24000030d100 */
[----:B0-----:R0:W-:Y:S01]  /*6cc0*/  STG.E.U16 desc[UR36][R4.64], R25 ;  /* 0x0000001904007986 */ /* 0x0011e2000c101524 */
[----:B------:R-:W-:Y:S05]  /*6cd0*/  BRA `(.L_x_11790) ;  /* 0x0000001000447947 */ /* 0x000fea0003800000 */
.L_x_11786:
        /* <DEDUP_REMOVED lines=17> */
.L_x_11794:
        /* <DEDUP_REMOVED lines=12> */
.L_x_11793:
        /* <DEDUP_REMOVED lines=18> */
.L_x_11796:
        /* <DEDUP_REMOVED lines=13> */
.L_x_11795:
[----:B------:R0:W-:Y:S01]  /*70a0*/  STG.E.64 desc[UR36][R4.64], R24 ;  /* 0x0000001804007986 */ /* 0x0001e2000c101b24 */
[----:B------:R-:W-:Y:S05]  /*70b0*/  BRA `(.L_x_11790) ;  /* 0x0000000c004c7947 */ /* 0x000fea0003800000 */
.L_x_11785:
        /* <DEDUP_REMOVED lines=13> */
.L_x_11800:
        /* <DEDUP_REMOVED lines=26> */
.L_x_11803:
[----:B------:R-:W-:-:S04]  /*7330*/  SHF.R.U32.HI R3, RZ, 0x18, R7 ;  /* 0x00000018ff037819 */ /* 0x000fc80000011607 */
[----:B------:R-:W-:-:S07]  /*7340*/  LOP3.LUT R0, R0, 0x80, R3, 0xf8, !PT ;  /* 0x0000008000007812 */ /* 0x000fce00078ef803 */
.L_x_11802:
[----:B------:R-:W-:Y:S05]  /*7350*/  BSYNC.RECONVERGENT B0 ;  /* 0x0000000000007941 */ /* 0x000fea0003800200 */
.L_x_11801:
[----:B------:R4:W-:Y:S01]  /*7360*/  STG.E.U8 desc[UR36][R4.64], R0 ;  /* 0x0000000004007986 */ /* 0x0009e2000c101124 */
[----:B------:R-:W-:Y:S05]  /*7370*/  BRA `(.L_x_11790) ;  /* 0x00000008009c7947 */ /* 0x000fea0003800000 */
.L_x_11799:
        /* <DEDUP_REMOVED lines=26> */
.L_x_11806:
[----:B------:R-:W-:-:S04]  /*7520*/  SHF.R.U32.HI R3, RZ, 0x18, R7 ;  /* 0x00000018ff037819 */ /* 0x000fc80000011607 */
[----:B------:R-:W-:-:S07]  /*7530*/  LOP3.LUT R0, R0, 0x80, R3, 0xf8, !PT ;  /* 0x0000008000007812 */ /* 0x000fce00078ef803 */
.L_x_11805:
[----:B------:R-:W-:Y:S05]  /*7540*/  BSYNC.RECONVERGENT B0 ;  /* 0x0000000000007941 */ /* 0x000fea0003800200 */
.L_x_11804:
[----:B------:R3:W-:Y:S01]  /*7550*/  STG.E.U8 desc[UR36][R4.64], R0 ;  /* 0x0000000004007986 */ /* 0x0007e2000c101124 */
[----:B------:R-:W-:Y:S05]  /*7560*/  BRA `(.L_x_11790) ;  /* 0x0000000800207947 */ /* 0x000fea0003800000 */
.L_x_11798:
        /* <DEDUP_REMOVED lines=30> */
.L_x_11808:
[----:B------:R-:W0:Y:S02]  /*7750*/  F2I.U64.F64.TRUNC R24, R24 ;  /* 0x0000001800187311 */ /* 0x000e24000030d800 */
[----:B0-----:R0:W-:Y:S01]  /*7760*/  STG.E.64 desc[UR36][R4.64], R24 ;  /* 0x0000001804007986 */ /* 0x0011e2000c101b24 */
[----:B------:R-:W-:Y:S05]  /*7770*/  BRA `(.L_x_11790) ;  /* 0x00000004009c7947 */ /* 0x000fea0003800000 */
.L_x_11807:
[----:B------:R-:W0:Y:S02]  /*7780*/  F2I.U32.F64.TRUNC R25, R24 ;  /* 0x0000001800197311 */ /* 0x000e24000030d000 */
[----:B0-----:R2:W-:Y:S01]  /*7790*/  STG.E desc[UR36][R4.64], R25 ;  /* 0x0000001904007986 */ /* 0x0015e2000c101924 */
[----:B------:R-:W-:Y:S05]  /*77a0*/  BRA `(.L_x_11790) ;  /* 0x0000000400907947 */ /* 0x000fea0003800000 */
.L_x_11797:
        /* <DEDUP_REMOVED lines=10> */
.L_x_11810:
[----:B------:R-:W-:-:S05]  /*7850*/  CS2R R26, SRZ ;  /* 0x00000000001a7805 */ /* 0x000fca000001ff00 */
[----:B------:R0:W-:Y:S01]  /*7860*/  STG.E.128 desc[UR36][R4.64], R24 ;  /* 0x0000001804007986 */ /* 0x0001e2000c101d24 */
[----:B------:R-:W-:Y:S05]  /*7870*/  BRA `(.L_x_11790) ;  /* 0x00000004005c7947 */ /* 0x000fea0003800000 */
.L_x_11809:
[----:B------:R-:W-:-:S13]  /*7880*/  ISETP.NE.AND P0, PT, R0, 0xf, PT ;  /* 0x0000000f0000780c */ /* 0x000fda0003f05270 */
[----:B------:R-:W-:Y:S05]  /*7890*/  @!P0 BRA `(.L_x_11811) ;  /* 0x0000000400288947 */ /* 0x000fea0003800000 */
[----:B------:R-:W-:-:S13]  /*78a0*/  ISETP.NE.AND P0, PT, R0, 0x17, PT ;  /* 0x000000170000780c */ /* 0x000fda0003f05270 */
[----:B------:R-:W-:Y:S05]  /*78b0*/  @!P0 BRA `(.L_x_11812) ;  /* 0x0000000000b08947 */ /* 0x000fea0003800000 */
[----:B------:R-:W-:-:S13]  /*78c0*/  ISETP.NE.AND P0, PT, R0, 0x18, PT ;  /* 0x000000180000780c */ /* 0x000fda0003f05270 */
[----:B------:R-:W-:Y:S05]  /*78d0*/  @!P0 BRA `(.L_x_11813) ;  /* 0x0000000000448947 */ /* 0x000fea0003800000 */
.L_x_11789:
        /* <DEDUP_REMOVED lines=16> */
.L_x_11814:
[----:B------:R-:W-:Y:S05]  /*79e0*/  BRA `(.L_x_11790) ;  /* 0x0000000400007947 */ /* 0x000fea0003800000 */
.L_x_11813:
        /* <DEDUP_REMOVED lines=21> */
.L_x_11816:
[----:B------:R-:W-:Y:S05]  /*7b40*/  BSYNC.RECONVERGENT B0 ;  /* 0x0000000000007941 */ /* 0x000fea0003800200 */
.L_x_11815:
[----:B------:R-:W-:-:S05]  /*7b50*/  LOP3.LUT R3, R0, 0x80, R3, 0xf8, !PT ;  /* 0x0000008000037812 */ /* 0x000fca00078ef803 */
[----:B------:R0:W-:Y:S01]  /*7b60*/  STG.E.U8 desc[UR36][R4.64], R3 ;  /* 0x0000000304007986 */ /* 0x0001e2000c101124 */
[----:B------:R-:W-:Y:S05]  /*7b70*/  BRA `(.L_x_11790) ;  /* 0x00000000009c7947 */ /* 0x000fea0003800000 */
.L_x_11812:
        /* <DEDUP_REMOVED lines=20> */
.L_x_11818:
[----:B------:R-:W-:Y:S01]  /*7cc0*/  IMAD.MOV.U32 R0, RZ, RZ, 0x7f ;  /* 0x0000007fff007424 */ /* 0x000fe200078e00ff */
[----:B------:R-:W-:-:S04]  /*7cd0*/  ISETP.GT.U32.AND P0, PT, R3, 0x7f800000, PT ;  /* 0x7f8000000300780c */ /* 0x000fc80003f04070 */
[----:B------:R-:W-:-:S09]  /*7ce0*/  SEL R0, R0, 0x7c, P0 ;  /* 0x0000007c00007807 */ /* 0x000fd20000000000 */
.L_x_11819:
[----:B------:R-:W-:Y:S05]  /*7cf0*/  BSYNC.RECONVERGENT B0 ;  /* 0x0000000000007941 */ /* 0x000fea0003800200 */
.L_x_11817:
[----:B------:R-:W-:-:S04]  /*7d00*/  SHF.R.U32.HI R3, RZ, 0x18, R7 ;  /* 0x00000018ff037819 */ /* 0x000fc80000011607 */
[----:B------:R-:W-:-:S05]  /*7d10*/  LOP3.LUT R3, R0, 0x80, R3, 0xf8, !PT ;  /* 0x0000008000037812 */ /* 0x000fca00078ef803 */
[----:B------:R0:W-:Y:S01]  /*7d20*/  STG.E.U8 desc[UR36][R4.64], R3 ;  /* 0x0000000304007986 */ /* 0x0001e2000c101124 */
[----:B------:R-:W-:Y:S05]  /*7d30*/  BRA `(.L_x_11790) ;  /* 0x00000000002c7947 */ /* 0x000fea0003800000 */
.L_x_11811:
        /* <DEDUP_REMOVED lines=11> */
.L_x_11790:
[----:B------:R-:W-:-:S07]  /*7df0*/  VIADD R23, R23, 0x80 ;  /* 0x0000008017177836 */ /* 0x000fce0000000000 */
.L_x_11749:
[----:B------:R-:W-:Y:S05]  /*7e00*/  BSYNC.RECONVERGENT B7 ;  /* 0x0000000000077941 */ /* 0x000fea0003800200 */
.L_x_11710:
        /* <DEDUP_REMOVED lines=22> */
.L_x_11823:
[----:B------:R-:W0:Y:S02]  /*7f70*/  F2I.S64.F64.TRUNC R16, R16 ;  /* 0x0000001000107311 */ /* 0x000e24000030d900 */
[----:B0-----:R-:W-:-:S05]  /*7f80*/  IMAD.MOV.U32 R3, RZ, RZ, R16 ;  /* 0x000000ffff037224 */ /* 0x001fca00078e0010 */
[----:B------:R-:W-:Y:S01]  /*7f90*/  STG.E.U8 desc[UR36][R4.64], R3 ;  /* 0x0000000304007986 */ /* 0x000fe2000c101124 */
[----:B------:R-:W-:Y:S05]  /*7fa0*/  EXIT ;  /* 0x000000000000794d */ /* 0x000fea0003800000 */
.L_x_11822:
        /* <DEDUP_REMOVED lines=9> */
.L_x_11826:
[----:B------:R-:W0:Y:S02]  /*8040*/  F2I.F64.TRUNC R17, R16 ;  /* 0x0000001000117311 */ /* 0x000e24000030d100 */
[----:B0-----:R-:W-:Y:S01]  /*8050*/  STG.E desc[UR36][R4.64], R17 ;  /* 0x0000001104007986 */ /* 0x001fe2000c101924 */
[----:B------:R-:W-:Y:S05]  /*8060*/  EXIT ;  /* 0x000000000000794d */ /* 0x000fea0003800000 */
.L_x_11825:
[----:B------:R-:W0:Y:S02]  /*8070*/  F2I.F64.TRUNC R17, R16 ;  /* 0x0000001000117311 */ /* 0x000e24000030d100 */
[----:B0-----:R-:W-:Y:S01]  /*8080*/  STG.E.U16 desc[UR36][R4.64], R17 ;  /* 0x0000001104007986 */ /* 0x001fe2000c101524 */
[----:B------:R-:W-:Y:S05]  /*8090*/  EXIT ;  /* 0x000000000000794d */ /* 0x000fea0003800000 */
.L_x_11821:
        /* <DEDUP_REMOVED lines=17> */
.L_x_11828:
        /* <DEDUP_REMOVED lines=12> */
.L_x_11827:
        /* <DEDUP_REMOVED lines=18> */
.L_x_11830:
        /* <DEDUP_REMOVED lines=13> */
.L_x_11829:
[----:B------:R-:W-:Y:S01]  /*8460*/  STG.E.64 desc[UR36][R4.64], R16 ;  /* 0x0000001004007986 */ /* 0x000fe2000c101b24 */
[----:B------:R-:W-:Y:S05]  /*8470*/  EXIT ;  /* 0x000000000000794d */ /* 0x000fea0003800000 */
.L_x_11820:
        /* <DEDUP_REMOVED lines=13> */
.L_x_11834:
        /* <DEDUP_REMOVED lines=25> */
.L_x_11837:
[----:B------:R-:W-:-:S04]  /*86e0*/  SHF.R.U32.HI R3, RZ, 0x18, R7 ;  /* 0x00000018ff037819 */ /* 0x000fc80000011607 */
[----:B------:R-:W-:-:S04]  /*86f0*/  LOP3.LUT R0, R0, 0x80, R3, 0xf8, !PT ;  /* 0x0000008000007812 */ /* 0x000fc800078ef803 */
[----:B------:R-:W-:-:S07]  /*8700*/  PRMT R2, R0, 0x7610, R2 ;  /* 0x0000761000027816 */ /* 0x000fce0000000002 */
.L_x_11836:
[----:B------:R-:W-:Y:S05]  /*8710*/  BSYNC.RECONVERGENT B0 ;  /* 0x0000000000007941 */ /* 0x000fea0003800200 */
.L_x_11835:
[----:B------:R-:W-:Y:S01]  /*8720*/  STG.E.U8 desc[UR36][R4.64], R2 ;  /* 0x0000000204007986 */ /* 0x000fe2000c101124 */
[----:B------:R-:W-:Y:S05]  /*8730*/  EXIT ;  /* 0x000000000000794d */ /* 0x000fea0003800000 */
.L_x_11833:
        /* <DEDUP_REMOVED lines=25> */
.L_x_11840:
[----:B------:R-:W-:-:S04]  /*88d0*/  SHF.R.U32.HI R3, RZ, 0x18, R7 ;  /* 0x00000018ff037819 */ /* 0x000fc80000011607 */
[----:B------:R-:W-:-:S04]  /*88e0*/  LOP3.LUT R0, R0, 0x80, R3, 0xf8, !PT ;  /* 0x0000008000007812 */ /* 0x000fc800078ef803 */
[----:B------:R-:W-:-:S07]  /*88f0*/  PRMT R2, R0, 0x7610, R2 ;  /* 0x0000761000027816 */ /* 0x000fce0000000002 */
.L_x_11839:
[----:B------:R-:W-:Y:S05]  /*8900*/  BSYNC.RECONVERGENT B0 ;  /* 0x0000000000007941 */ /* 0x000fea0003800200 */
.L_x_11838:
[----:B------:R-:W-:Y:S01]  /*8910*/  STG.E.U8 desc[UR36][R4.64], R2 ;  /* 0x0000000204007986 */ /* 0x000fe2000c101124 */
[----:B------:R-:W-:Y:S05]  /*8920*/  EXIT ;  /* 0x000000000000794d */ /* 0x000fea0003800000 */
.L_x_11832:
        /* <DEDUP_REMOVED lines=30> */
.L_x_11842:
[----:B------:R-:W0:Y:S02]  /*8b10*/  F2I.U64.F64.TRUNC R16, R16 ;  /* 0x0000001000107311 */ /* 0x000e24000030d800 */
[----:B0-----:R-:W-:Y:S01]  /*8b20*/  STG.E.64 desc[UR36][R4.64], R16 ;  /* 0x0000001004007986 */ /* 0x001fe2000c101b24 */
[----:B------:R-:W-:Y:S05]  /*8b30*/  EXIT ;  /* 0x000000000000794d */ /* 0x000fea0003800000 */
.L_x_11841:
[----:B------:R-:W0:Y:S02]  /*8b40*/  F2I.U32.F64.TRUNC R17, R16 ;  /* 0x0000001000117311 */ /* 0x000e24000030d000 */
[----:B0-----:R-:W-:Y:S01]  /*8b50*/  STG.E desc[UR36][R4.64], R17 ;  /* 0x0000001104007986 */ /* 0x001fe2000c101924 */
[----:B------:R-:W-:Y:S05]  /*8b60*/  EXIT ;  /* 0x000000000000794d */ /* 0x000fea0003800000 */
.L_x_11831:
        /* <DEDUP_REMOVED lines=10> */
.L_x_11844:
[----:B------:R-:W-:-:S05]  /*8c10*/  CS2R R18, SRZ ;  /* 0x0000000000127805 */ /* 0x000fca000001ff00 */
[----:B------:R-:W-:Y:S01]  /*8c20*/  STG.E.128 desc[UR36][R4.64], R16 ;  /* 0x0000001004007986 */ /* 0x000fe2000c101d24 */
[----:B------:R-:W-:Y:S05]  /*8c30*/  EXIT ;  /* 0x000000000000794d */ /* 0x000fea0003800000 */
.L_x_11843:
[----:B------:R-:W-:-:S13]  /*8c40*/  ISETP.NE.AND P0, PT, R0, 0xf, PT ;  /* 0x0000000f0000780c */ /* 0x000fda0003f05270 */
[----:B------:R-:W-:Y:S05]  /*8c50*/  @!P0 BRA `(.L_x_11845) ;  /* 0x0000000400288947 */ /* 0x000fea0003800000 */
[----:B------:R-:W-:-:S13]  /*8c60*/  ISETP.NE.AND P0, PT, R0, 0x17, PT ;  /* 0x000000170000780c */ /* 0x000fda0003f05270 */
[----:B------:R-:W-:Y:S05]  /*8c70*/  @!P0 BRA `(.L_x_11846) ;  /* 0x0000000000b08947 */ /* 0x000fea0003800000 */
[----:B------:R-:W-:-:S13]  /*8c80*/  ISETP.NE.AND P0, PT, R0, 0x18, PT ;  /* 0x000000180000780c */ /* 0x000fda0003f05270 */
[----:B------:R-:W-:Y:S05]  /*8c90*/  @!P0 BRA `(.L_x_11847) ;  /* 0x0000000000448947 */ /* 0x000fea0003800000 */
.L_x_11824:
        /* <DEDUP_REMOVED lines=16> */
.L_x_11848:
[----:B------:R-:W-:Y:S05]  /*8da0*/  EXIT ;  /* 0x000000000000794d */ /* 0x000fea0003800000 */
.L_x_11847:
        /* <DEDUP_REMOVED lines=21> */
.L_x_11850:
[----:B------:R-:W-:Y:S05]  /*8f00*/  BSYNC.RECONVERGENT B0 ;  /* 0x0000000000007941 */ /* 0x000fea0003800200 */
.L_x_11849:
[----:B------:R-:W-:-:S05]  /*8f10*/  LOP3.LUT R3, R0, 0x80, R3, 0xf8, !PT ;  /* 0x0000008000037812 */ /* 0x000fca00078ef803 */
[----:B------:R-:W-:Y:S01]  /*8f20*/  STG.E.U8 desc[UR36][R4.64], R3 ;  /* 0x0000000304007986 */ /* 0x000fe2000c101124 */
[----:B------:R-:W-:Y:S05]  /*8f30*/  EXIT ;  /* 0x000000000000794d */ /* 0x000fea0003800000 */
.L_x_11846:
        /* <DEDUP_REMOVED lines=20> */
.L_x_11852:
[----:B------:R-:W-:Y:S01]  /*9080*/  IMAD.MOV.U32 R0, RZ, RZ, 0x7f ;  /* 0x0000007fff007424 */ /* 0x000fe200078e00ff */
[----:B------:R-:W-:-:S04]  /*9090*/  ISETP.GT.U32.AND P0, PT, R2, 0x7f800000, PT ;  /* 0x7f8000000200780c */ /* 0x000fc80003f04070 */
[----:B------:R-:W-:-:S09]  /*90a0*/  SEL R0, R0, 0x7c, P0 ;  /* 0x0000007c00007807 */ /* 0x000fd20000000000 */
.L_x_11853:
[----:B------:R-:W-:Y:S05]  /*90b0*/  BSYNC.RECONVERGENT B0 ;  /* 0x0000000000007941 */ /* 0x000fea0003800200 */
.L_x_11851:
[----:B------:R-:W-:-:S04]  /*90c0*/  SHF.R.U32.HI R3, RZ, 0x18, R3 ;  /* 0x00000018ff037819 */ /* 0x000fc80000011603 */
[----:B------:R-:W-:-:S05]  /*90d0*/  LOP3.LUT R3, R0, 0x80, R3, 0xf8, !PT ;  /* 0x0000008000037812 */ /* 0x000fca00078ef803 */
[----:B------:R-:W-:Y:S01]  /*90e0*/  STG.E.U8 desc[UR36][R4.64], R3 ;  /* 0x0000000304007986 */ /* 0x000fe2000c101124 */
[----:B------:R-:W-:Y:S05]  /*90f0*/  EXIT ;  /* 0x000000000000794d */ /* 0x000fea0003800000 */
.L_x_11845:
        /* <DEDUP_REMOVED lines=12> */
.L_x_11854:
        /* <DEDUP_REMOVED lines=12> */
.L_x_35912:


//--------------------- .text._ZN2at6native18elementwise_kernelILi128ELi2EZNS0_22gpu_kernel_impl_nocastIZZZNS0_21clamp_min_kernel_cudaERNS_18TensorIteratorBaseERKN3c106ScalarEENKUlvE_clEvENKUlvE4_clEvEUldE_EEvS4_RKT_EUliE_EEviT1_ --------------------------
	.section	.text._ZN2at6native18elementwise_kernelILi128ELi2EZNS0_22gpu_kernel_impl_nocastIZZZNS0_21clamp_min_kernel_cudaERNS_18TensorIteratorBaseERKN3c106ScalarEENKUlvE_clEvENKUlvE4_clEvEUldE_EEvS4_RKT_EUliE_EEviT1_,"ax",@progbits
	.align	128
        .global         _ZN2at6native18elementwise_kernelILi128ELi2EZNS0_22gpu_kernel_impl_nocastIZZZNS0_21clamp_min_kernel_cudaERNS_18TensorIteratorBaseERKN3c106ScalarEENKUlvE_clEvENKUlvE4_clEvEUldE_EEvS4_RKT_EUliE_EEviT1_
        .type           _ZN2at6native18elementwise_kernelILi128ELi2EZNS0_22gpu_kernel_impl_nocastIZZZNS0_21clamp_min_kernel_cudaERNS_18TensorIteratorBaseERKN3c106ScalarEENKUlvE_clEvENKUlvE4_clEvEUldE_EEvS4_RKT_EUliE_EEviT1_,@function
        .size           _ZN2at6native18elementwise_kernelILi128ELi2EZNS0_22gpu_kernel_impl_nocastIZZZNS0_21clamp_min_kernel_cudaERNS_18TensorIteratorBaseERKN3c106ScalarEENKUlvE_clEvENKUlvE4_clEvEUldE_EEvS4_RKT_EUliE_EEviT1_,(.L_x_35913 - _ZN2at6native18elementwise_kernelILi128ELi2EZNS0_22gpu_kernel_impl_nocastIZZZNS0_21clamp_min_kernel_cudaERNS_18TensorIteratorBaseERKN3c106ScalarEENKUlvE_clEvENKUlvE4_clEvEUldE_EEvS4_RKT_EUliE_EEviT1_)
        .other          _ZN2at6native18elementwise_kernelILi128ELi2EZNS0_22gpu_kernel_impl_nocastIZZZNS0_21clamp_min_kernel_cudaERNS_18TensorIteratorBaseERKN3c106ScalarEENKUlvE_clEvENKUlvE4_clEvEUldE_EEvS4_RKT_EUliE_EEviT1_,@"STO_CUDA_ENTRY STV_DEFAULT"
_ZN2at6native18elementwise_kernelILi128ELi2EZNS0_22gpu_kernel_impl_nocastIZZZNS0_21clamp_min_kernel_cudaERNS_18TensorIteratorBaseERKN3c106ScalarEENKUlvE_clEvENKUlvE4_clEvEUldE_EEvS4_RKT_EUliE_EEviT1_:
.text._ZN2at6native18elementwise_kernelILi128ELi2EZNS0_22gpu_kernel_impl_nocastIZZZNS0_21clamp_min_kernel_cudaERNS_18TensorIteratorBaseERKN3c106ScalarEENKUlvE_clEvENKUlvE4_clEvEUldE_EEvS4_RKT_EUliE_EEviT1_:
        /* <DEDUP_REMOVED lines=21> */
[----:B------:R-:W1:Y:S03]  /*0150*/  DSETP.MAX.AND P0, P1, R4, UR4, PT ;  /* 0x0000000404007e2a */ /* 0x000e66000b90f000 */
        /* <DEDUP_REMOVED lines=11> */
.L_x_11857:
[----:B------:R-:W-:Y:S05]  /*0210*/  BSYNC.RECONVERGENT B0 ;  /* 0x0000000000007941 */ /* 0x000fea0003800200 */
.L_x_11856:
        /* <DEDUP_REMOVED lines=9> */
[----:B------:R-:W0:Y:S03]  /*02b0*/  DSETP.MAX.AND P0, P1, R2, UR4, PT ;  /* 0x0000000402007e2a */ /* 0x000e26000b90f000 */
        /* <DEDUP_REMOVED lines=12> */
.L_x_11855:
        /* <DEDUP_REMOVED lines=305> */
.L_x_11860:
        /* <DEDUP_REMOVED lines=10> */
[----:B------:R-:W0:Y:S04]  /*1730*/  DSETP.MAX.AND P1, P2, R6, UR4, PT ;  /* 0x0000000406007e2a */ /* 0x000e28000ba2f000 */
        /* <DEDUP_REMOVED lines=12> */
.L_x_11859:
[----:B------:R-:W-:Y:S05]  /*1800*/  BSYNC.RECONVERGENT B0 ;  /* 0x0000000000007941 */ /* 0x000fea0003800200 */
.L_x_11858:
        /* <DEDUP_REMOVED lines=300> */
.L_x_11861:
        /* <DEDUP_REMOVED lines=9> */
[----:B------:R-:W0:Y:S03]  /*2b60*/  DSETP.MAX.AND P1, P2, R4, UR4, PT ;  /* 0x0000000404007e2a */ /* 0x000e26000ba2f000 */
        /* <DEDUP_REMOVED lines=13> */
.L_x_11862:
        /* <DEDUP_REMOVED lines=12> */
.L_x_35913:


//--------------------- .text._ZN2at6native27unrolled_elementwise_kernelIZZZNS0_21clamp_min_kernel_cudaERNS_18TensorIteratorBaseERKN3c106ScalarEENKUlvE_clEvENKUlvE4_clEvEUldE_St5arrayIPcLm2EELi4E23TrivialOffsetCalculatorILi1EjESF_NS0_6memory15LoadWithoutCastENSG_16StoreWithoutCastEEEviT_T0_T2_T3_T4_T5_ --------------------------
	.section	.text._ZN2at6native27unrolled_elementwise_kernelIZZZNS0_21clamp_min_kernel_cudaERNS_18TensorIteratorBaseERKN3c106ScalarEENKUlvE_clEvENKUlvE4_clEvEUldE_St5arrayIPcLm2EELi4E23TrivialOffsetCalculatorILi1EjESF_NS0_6memory15LoadWithoutCastENSG_16StoreWithoutCastEEEviT_T0_T2_T3_T4_T5_,"ax",@progbits
	.align	128
        .global         _ZN2at6native27unrolled_elementwise_kernelIZZZNS0_21clamp_min_kernel_cudaERNS_18TensorIteratorBaseERKN3c106ScalarEENKUlvE_clEvENKUlvE4_clEvEUldE_St5arrayIPcLm2EELi4E23TrivialOffsetCalculatorILi1EjESF_NS0_6memory15LoadWithoutCastENSG_16StoreWithoutCastEEEviT_T0_T2_T3_T4_T5_
        .type           _ZN2at6native27unrolled_elementwise_kernelIZZZNS0_21clamp_min_kernel_cudaERNS_18TensorIteratorBaseERKN3c106ScalarEENKUlvE_clEvENKUlvE4_clEvEUldE_St5arrayIPcLm2EELi4E23TrivialOffsetCalculatorILi1EjESF_NS0_6memory15LoadWithoutCastENSG_16StoreWithoutCastEEEviT_T0_T2_T3_T4_T5_,@function
        .size           _ZN2at6native27unrolled_elementwise_kernelIZZZNS0_21clamp_min_kernel_cudaERNS_18TensorIteratorBaseERKN3c106ScalarEENKUlvE_clEvENKUlvE4_clEvEUldE_St5arrayIPcLm2EELi4E23TrivialOffsetCalculatorILi1EjESF_NS0_6memory15LoadWithoutCastENSG_16StoreWithoutCastEEEviT_T0_T2_T3_T4_T5_,(.L_x_35914 - _ZN2at6native27unrolled_elementwise_kernelIZZZNS0_21clamp_min_kernel_cudaERNS_18TensorIteratorBaseERKN3c106ScalarEENKUlvE_clEvENKUlvE4_clEvEUldE_St5arrayIPcLm2EELi4E23TrivialOffsetCalculatorILi1EjESF_NS0_6memory15LoadWithoutCastENSG_16StoreWithoutCastEEEviT_T0_T2_T3_T4_T5_)
        .other          _ZN2at6native27unrolled_elementwise_kernelIZZZNS0_21clamp_min_kernel_cudaERNS_18TensorIteratorBaseERKN3c106ScalarEENKUlvE_clEvENKUlvE4_clEvEUldE_St5arrayIPcLm2EELi4E23TrivialOffsetCalculatorILi1EjESF_NS0_6memory15LoadWithoutCastENSG_16StoreWithoutCastEEEviT_T0_T2_T3_T4_T5_,@"STO_CUDA_ENTRY STV_DEFAULT"
_ZN2at6native27unrolled_elementwise_kernelIZZZNS0_21clamp_min_kernel_cudaERNS_18TensorIteratorBaseERKN3c106ScalarEENKUlvE_clEvENKUlvE4_clEvEUldE_St5arrayIPcLm2EELi4E23TrivialOffsetCalculatorILi1EjESF_NS0_6memory15LoadWithoutCastENSG_16StoreWithoutCastEEEviT_T0_T2_T3_T4_T5_:
.text._ZN2at6native27unrolled_elementwise_kernelIZZZNS0_21clamp_min_kernel_cudaERNS_18TensorIteratorBaseERKN3c106ScalarEENKUlvE_clEvENKUlvE4_clEvEUldE_St5arrayIPcLm2EELi4E23TrivialOffsetCalculatorILi1EjESF_NS0_6memory15LoadWithoutCastENSG_16StoreWithoutCastEEEviT_T0_T2_T3_T4_T5_:
        /* <DEDUP_REMOVED lines=42> */
[----:B------:R-:W0:Y:S04]  /*02a0*/  DSETP.MAX.AND P0, P1, R6, UR4, PT ;  /* 0x0000000406007e2a */ /* 0x000e28000b90f000 */
        /* <DEDUP_REMOVED lines=17> */
[----:B------:R-:W0:Y:S02]  /*03c0*/  DSETP.MAX.AND P5, P3, R8, UR4, PT ;  /* 0x0000000408007e2a */ /* 0x000e24000bbaf000 */
        /* <DEDUP_REMOVED lines=9> */
[----:B------:R-:W0:Y:S02]  /*0460*/  DSETP.MAX.AND P0, P1, R10, UR4, PT ;  /* 0x000000040a007e2a */ /* 0x000e24000b90f000 */
        /* <DEDUP_REMOVED lines=17> */
[----:B------:R-:W0:Y:S02]  /*0580*/  DSETP.MAX.AND P5, P6, R4, UR4, PT ;  /* 0x0000000404007e2a */ /* 0x000e24000beaf000 */
        /* <DEDUP_REMOVED lines=31> */
.L_x_11865:
[----:B------:R-:W-:Y:S05]  /*0780*/  BSYNC.RELIABLE B1 ;  /* 0x0000000000017941 */ /* 0x000fea0003800100 */
.L_x_11864:
[----:B------:R-:W-:-:S13]  /*0790*/  ISETP.GE.AND P0, PT, R3, R2, PT ;  /* 0x000000020300720c */ /* 0x000fda0003f06270 */
[----:B0-----:R-:W0:Y:S01]  /*07a0*/  @!P0 LDC.64 R6, c[0x0][0x398] ;  /* 0x0000e600ff068b82 */ /* 0x001e220000000a00 */
[----:B------:R-:W-:Y:S02]  /*07b0*/  @!P0 IMAD R9, R0, 0x200, R3 ;  /* 0x0000020000098824 */ /* 0x000fe400078e0203 */
[----:B------:R-:W-:Y:S02]  /*07c0*/  @!P0 VIADD R3, R3, 0x80 ;  /* 0x0000008003038836 */ /* 0x000fe40000000000 */
[----:B0-----:R-:W-:-:S05]  /*07d0*/  @!P0 IMAD.WIDE.U32 R6, R9, 0x8, R6 ;  /* 0x0000000809068825 */ /* 0x001fca00078e0006 */
[----:B------:R1:W-:Y:S02]  /*07e0*/  @!P0 STG.E.64 desc[UR8][R6.64], R10 ;  /* 0x0000000a06008986 */ /* 0x0003e4000c101b08 */
.L_x_11866:
[----:B------:R-:W-:Y:S05]  /*07f0*/  BSYNC.RECONVERGENT B0 ;  /* 0x0000000000007941 */ /* 0x000fea0003800200 */
.L_x_11863:
        /* <DEDUP_REMOVED lines=8> */
.L_x_11867:
        /* <DEDUP_REMOVED lines=16> */
.L_x_35914:


//--------------------- .text._ZN2at6native29vectorized_elementwise_kernelILi2EZZZNS0_21clamp_min_kernel_cudaERNS_18TensorIteratorBaseERKN3c106ScalarEENKUlvE_clEvENKUlvE4_clEvEUldE_St5arrayIPcLm2EEEEviT0_T1_ --------------------------
	.section	.text._ZN2at6native29vectorized_elementwise_kernelILi2EZZZNS0_21clamp_min_kernel_cudaERNS_18TensorIteratorBaseERKN3c106ScalarEENKUlvE_clEvENKUlvE4_clEvEUldE_St5arrayIPcLm2EEEEviT0_T1_,"ax",@progbits
	.align	128
        .global         _ZN2at6native29vectorized_elementwise_kernelILi2EZZZNS0_21clamp_min_kernel_cudaERNS_18TensorIteratorBaseERKN3c106ScalarEENKUlvE_clEvENKUlvE4_clEvEUldE_St5arrayIPcLm2EEEEviT0_T1_
        .type           _ZN2at6native29vectorized_elementwise_kernelILi2EZZZNS0_21clamp_min_kernel_cudaERNS_18TensorIteratorBaseERKN3c106ScalarEENKUlvE_clEvENKUlvE4_clEvEUldE_St5arrayIPcLm2EEEEviT0_T1_,@function
        .size           _ZN2at6native29vectorized_elementwise_kernelILi2EZZZNS0_21clamp_min_kernel_cudaERNS_18TensorIteratorBaseERKN3c106ScalarEENKUlvE_clEvENKUlvE4_clEvEUldE_St5arrayIPcLm2EEEEviT0_T1_,(.L_x_35915 - _ZN2at6native29vectorized_elementwise_kernelILi2EZZZNS0_21clamp_min_kernel_cudaERNS_18TensorIteratorBaseERKN3c106ScalarEENKUlvE_clEvENKUlvE4_clEvEUldE_St5arrayIPcLm2EEEEviT0_T1_)
        .other          _ZN2at6native29vectorized_elementwise_kernelILi2EZZZNS0_21clamp_min_kernel_cudaERNS_18TensorIteratorBaseERKN3c106ScalarEENKUlvE_clEvENKUlvE4_clEvEUldE_St5arrayIPcLm2EEEEviT0_T1_,@"STO_CUDA_ENTRY STV_DEFAULT"
_ZN2at6native29vectorized_elementwise_kernelILi2EZZZNS0_21clamp_min_kernel_cudaERNS_18TensorIteratorBaseERKN3c106ScalarEENKUlvE_clEvENKUlvE4_clEvEUldE_St5arrayIPcLm2EEEEviT0_T1_:
.text._ZN2at6native29vectorized_elementwise_kernelILi2EZZZNS0_21clamp_min_kernel_cudaERNS_18TensorIteratorBaseERKN3c106ScalarEENKUlvE_clEvENKUlvE4_clEvEUldE_St5arrayIPcLm2EEEEviT0_T1_:
        /* <DEDUP_REMOVED lines=72> */
[----:B------:R-:W0:Y:S04]  /*0480*/  DSETP.MAX.AND P4, P5, R10, UR4, PT ;  /* 0x000000040a007e2a */ /* 0x000e28000bd8f000 */
        /* <DEDUP_REMOVED lines=12> */
[----:B------:R-:W0:Y:S02]  /*0550*/  DSETP.MAX.AND P1, P2, R18, UR4, PT ;  /* 0x0000000412007e2a */ /* 0x000e24000ba2f000 */
        /* <DEDUP_REMOVED lines=14> */
[----:B------:R-:W0:Y:S02]  /*0640*/  DSETP.MAX.AND P5, P4, R16, UR4, PT ;  /* 0x0000000410007e2a */ /* 0x000e24000bcaf000 */
        /* <DEDUP_REMOVED lines=18> */
[----:B------:R-:W0:Y:S02]  /*0770*/  DSETP.MAX.AND P2, P4, R14, UR4, PT ;  /* 0x000000040e007e2a */ /* 0x000e24000bc4f000 */
        /* <DEDUP_REMOVED lines=32> */
[----:B------:R-:W0:Y:S02]  /*0980*/  DSETP.MAX.AND P5, P4, R4, UR4, PT ;  /* 0x0000000404007e2a */ /* 0x000e24000bcaf000 */
        /* <DEDUP_REMOVED lines=64> */
.L_x_11871:
[----:B------:R-:W-:-:S13]  /*0d90*/  ISETP.GE.U32.AND P0, PT, R13, R0, PT ;  /* 0x000000000d00720c */ /* 0x000fda0003f06070 */
[----:B------:R-:W-:Y:S05]  /*0da0*/  @P0 BRA `(.L_x_11873) ;  /* 0x0000000000300947 */ /* 0x000fea0003800000 */
[----:B0-----:R-:W0:Y:S01]  /*0db0*/  LDC.64 R10, c[0x0][0x398] ;  /* 0x0000e600ff0a7b82 */ /* 0x001e220000000a00 */
[----:B------:R-:W-:Y:S02]  /*0dc0*/  IMAD.IADD R19, R20, 0x1, R13 ;  /* 0x0000000114137824 */ /* 0x000fe400078e020d */
[----:B------:R-:W-:Y:S02]  /*0dd0*/  VIADD R13, R13, 0x80 ;  /* 0x000000800d0d7836 */ /* 0x000fe40000000000 */
[----:B0-----:R-:W-:-:S05]  /*0de0*/  IMAD.WIDE.U32 R10, R19, 0x8, R10 ;  /* 0x00000008130a7825 */ /* 0x001fca00078e000a */
[----:B------:R1:W-:Y:S02]  /*0df0*/  STG.E.64 desc[UR8][R10.64], R16 ;  /* 0x000000100a007986 */ /* 0x0003e4000c101b08 */
.L_x_11872:
[----:B------:R-:W-:-:S13]  /*0e00*/  ISETP.GE.U32.AND P0, PT, R13, R0, PT ;  /* 0x000000000d00720c */ /* 0x000fda0003f06070 */
[----:B------:R-:W-:Y:S05]  /*0e10*/  @P0 BRA `(.L_x_11874) ;  /* 0x0000000000300947 */ /* 0x000fea0003800000 */
[----:B01----:R-:W0:Y:S01]  /*0e20*/  LDC.64 R10, c[0x0][0x398] ;  /* 0x0000e600ff0a7b82 */ /* 0x003e220000000a00 */
[----:B------:R-:W-:Y:S02]  /*0e30*/  IMAD.IADD R17, R20, 0x1, R13 ;  /* 0x0000000114117824 */ /* 0x000fe400078e020d */
[----:B------:R-:W-:Y:S02]  /*0e40*/  VIADD R13, R13, 0x80 ;  /* 0x000000800d0d7836 */ /* 0x000fe40000000000 */
[----:B0-----:R-:W-:-:S05]  /*0e50*/  IMAD.WIDE.U32 R10, R17, 0x8, R10 ;  /* 0x00000008110a7825 */ /* 0x001fca00078e000a */
[----:B------:R1:W-:Y:S02]  /*0e60*/  STG.E.64 desc[UR8][R10.64], R14 ;  /* 0x0000000e0a007986 */ /* 0x0003e4000c101b08 */
.L_x_11873:
[----:B------:R-:W-:-:S13]  /*0e70*/  ISETP.GE.U32.AND P0, PT, R13, R0, PT ;  /* 0x000000000d00720c */ /* 0x000fda0003f06070 */
[----:B------:R-:W-:Y:S05]  /*0e80*/  @P0 BRA `(.L_x_11875) ;  /* 0x0000000000340947 */ /* 0x000fea0003800000 */
[----:B01----:R-:W0:Y:S01]  /*0e90*/  LDC.64 R10, c[0x0][0x398] ;  /* 0x0000e600ff0a7b82 */ /* 0x003e220000000a00 */
[----:B------:R-:W-:Y:S02]  /*0ea0*/  IMAD.IADD R15, R20, 0x1, R13 ;  /* 0x00000001140f7824 */ /* 0x000fe400078e020d */
[----:B------:R-:W-:Y:S02]  /*0eb0*/  VIADD R13, R13, 0x80 ;  /* 0x000000800d0d7836 */ /* 0x000fe40000000000 */
[----:B0-----:R-:W-:-:S05]  /*0ec0*/  IMAD.WIDE.U32 R10, R15, 0x8, R10 ;  /* 0x000000080f0a7825 */ /* 0x001fca00078e000a */
[----:B------:R2:W-:Y:S02]  /*0ed0*/  STG.E.64 desc[UR8][R10.64], R2 ;  /* 0x000000020a007986 */ /* 0x0005e4000c101b08 */
.L_x_11874:
        /* <DEDUP_REMOVED lines=8> */
.L_x_11875:
[----:B------:R-:W-:Y:S05]  /*0f60*/  BSYNC.RELIABLE B1 ;  /* 0x0000000000017941 */ /* 0x000fea0003800100 */
.L_x_11870:
[----:B------:R-:W-:-:S13]  /*0f70*/  ISETP.GE.U32.AND P0, PT, R13, R0, PT ;  /* 0x000000000d00720c */ /* 0x000fda0003f06070 */
[----:B--2---:R-:W2:Y:S01]  /*0f80*/  @!P0 LDC.64 R2, c[0x0][0x398] ;  /* 0x0000e600ff028b82 */ /* 0x004ea20000000a00 */
[----:B------:R-:W-:Y:S02]  /*0f90*/  @!P0 IMAD.IADD R5, R20, 0x1, R13 ;  /* 0x0000000114058824 */ /* 0x000fe400078e020d */
[----:B------:R-:W-:Y:S02]  /*0fa0*/  @!P0 VIADD R13, R13, 0x80 ;  /* 0x000000800d0d8836 */ /* 0x000fe40000000000 */
[----:B--2---:R-:W-:-:S05]  /*0fb0*/  @!P0 IMAD.WIDE.U32 R2, R5, 0x8, R2 ;  /* 0x0000000805028825 */ /* 0x004fca00078e0002 */
[----:B------:R3:W-:Y:S02]  /*0fc0*/  @!P0 STG.E.64 desc[UR8][R2.64], R6 ;  /* 0x0000000602008986 */ /* 0x0007e4000c101b08 */
.L_x_11876:
[----:B------:R-:W-:Y:S05]  /*0fd0*/  BSYNC.RECONVERGENT B0 ;  /* 0x0000000000007941 */ /* 0x000fea0003800200 */
.L_x_11869:
        /* <DEDUP_REMOVED lines=8> */
.L_x_11868:
        /* <DEDUP_REMOVED lines=15> */
[----:B------:R-:W0:Y:S01]  /*1150*/  DSETP.MAX.AND P2, P5, R12, UR4, PT ;  /* 0x000000040c007e2a */ /* 0x000e22000bd4f000 */
        /* <DEDUP_REMOVED lines=16> */
[----:B------:R-:W0:Y:S02]  /*1260*/  DSETP.MAX.AND P4, P1, R14, UR4, PT ;  /* 0x000000040e007e2a */ /* 0x000e24000b98f000 */
        /* <DEDUP_REMOVED lines=16> */
[----:B------:R-:W0:Y:S02]  /*1370*/  DSETP.MAX.AND P2, P6, R16, UR4, PT ;  /* 0x0000000410007e2a */ /* 0x000e24000be4f000 */
        /* <DEDUP_REMOVED lines=31> */
[----:B------:R-:W0:Y:S02]  /*1570*/  DSETP.MAX.AND P0, P2, R8, UR4, PT ;  /* 0x0000000408007e2a */ /* 0x000e24000ba0f000 */
        /* <DEDUP_REMOVED lines=33> */
[----:B------:R-:W0:Y:S02]  /*1790*/  DSETP.MAX.AND P5, P6, R6, UR4, PT ;  /* 0x0000000406007e2a */ /* 0x000e24000beaf000 */
[----:B0-----:R-:W-:Y:S01]  /*17a0*/  FSEL R25, R16, UR6, P5 ;  /* 0x0000000610197c08 */ /* 0x001fe2000a800000 */
[----:B------:R-:W-:Y:S01]  /*17b0*/  IMAD.MOV.U32 R16, RZ, RZ, R4 ;  /* 0x000000ffff107224 */ /* 0x000fe200078e0004 */
[----:B------:R-:W-:Y:S01]  /*17c0*/  @P6 LOP3.LUT R25, R17, 0x80000, RZ, 0xfc, !PT ;  /* 0x0008000011196812 */ /* 0x000fe200078efcff */
[----:B------:R-:W-:-:S15]  /*17d0*/  IMAD.MOV.U32 R17, RZ, RZ, R6 ;  /* 0x000000ffff117224 */ /* 0x000fde00078e0006 */
[----:B------:R-:W-:-:S15]  /*17e0*/  NOP ;  /* 0x0000000000007918 */ /* 0x000fde0000000000 */
[----:B------:R-:W-:-:S15]  /*17f0*/  NOP ;  /* 0x0000000000007918 */ /* 0x000fde0000000000 */
[----:B------:R-:W-:-:S14]  /*1800*/  NOP ;  /* 0x0000000000007918 */ /* 0x000fdc0000000000 */
[----:B------:R-:W0:Y:S02]  /*1810*/  DSETP.MAX.AND P0, P1, R4, UR4, PT ;  /* 0x0000000404007e2a */ /* 0x000e24000b90f000 */
        /* <DEDUP_REMOVED lines=29> */
.L_x_11877:
        /* <DEDUP_REMOVED lines=9> */
.L_x_35915:


//--------------------- .text._ZN2at6native29vectorized_elementwise_kernelILi4EZZZNS0_21clamp_min_kernel_cudaERNS_18TensorIteratorBaseERKN3c106ScalarEENKUlvE_clEvENKUlvE4_clEvEUldE_St5arrayIPcLm2EEEEviT0_T1_ --------------------------
	.section	.text._ZN2at6native29vectorized_elementwise_kernelILi4EZZZNS0_21clamp_min_kernel_cudaERNS_18TensorIteratorBaseERKN3c106ScalarEENKUlvE_clEvENKUlvE4_clEvEUldE_St5arrayIPcLm2EEEEviT0_T1_,"ax",@progbits
	.align	128
        .global         _ZN2at6native29vectorized_elementwise_kernelILi4EZZZNS0_21clamp_min_kernel_cudaERNS_18TensorIteratorBaseERKN3c106ScalarEENKUlvE_clEvENKUlvE4_clEvEUldE_St5arrayIPcLm2EEEEviT0_T1_
        .type           _ZN2at6native29vectorized_elementwise_kernelILi4EZZZNS0_21clamp_min_kernel_cudaERNS_18TensorIteratorBaseERKN3c106ScalarEENKUlvE_clEvENKUlvE4_clEvEUldE_St5arrayIPcLm2EEEEviT0_T1_,@function
        .size           _ZN2at6native29vectorized_elementwise_kernelILi4EZZZNS0_21clamp_min_kernel_cudaERNS_18TensorIteratorBaseERKN3c106ScalarEENKUlvE_clEvENKUlvE4_clEvEUldE_St5arrayIPcLm2EEEEviT0_T1_,(.L_x_35916 - _ZN2at6native29vectorized_elementwise_kernelILi4EZZZNS0_21clamp_min_kernel_cudaERNS_18TensorIteratorBaseERKN3c106ScalarEENKUlvE_clEvENKUlvE4_clEvEUldE_St5arrayIPcLm2EEEEviT0_T1_)
        .other          _ZN2at6native29vectorized_elementwise_kernelILi4EZZZNS0_21clamp_min_kernel_cudaERNS_18TensorIteratorBaseERKN3c106ScalarEENKUlvE_clEvENKUlvE4_clEvEUldE_St5arrayIPcLm2EEEEviT0_T1_,@"STO_CUDA_ENTRY STV_DEFAULT"
_ZN2at6native29vectorized_elementwise_kernelILi4EZZZNS0_21clamp_min_kernel_cudaERNS_18TensorIteratorBaseERKN3c106ScalarEENKUlvE_clEvENKUlvE4_clEvEUldE_St5arrayIPcLm2EEEEviT0_T1_:
.text._ZN2at6native29vectorized_elementwise_kernelILi4EZZZNS0_21clamp_min_kernel_cudaERNS_18TensorIteratorBaseERKN3c106ScalarEENKUlvE_clEvENKUlvE4_clEvEUldE_St5arrayIPcLm2EEEEviT0_T1_:
        /* <DEDUP_REMOVED lines=217> */
.L_x_11881:
[----:B------:R-:W-:-:S13]  /*0d90*/  ISETP.GE.U32.AND P0, PT, R13, R0, PT ;  /* 0x000000000d00720c */ /* 0x000fda0003f06070 */
[----:B------:R-:W-:Y:S05]  /*0da0*/  @P0 BRA `(.L_x_11883) ;  /* 0x0000000000300947 */ /* 0x000fea0003800000 */
[----:B0-----:R-:W0:Y:S01]  /*0db0*/  LDC.64 R10, c[0x0][0x398] ;  /* 0x0000e600ff0a7b82 */ /* 0x001e220000000a00 */
[----:B------:R-:W-:Y:S02]  /*0dc0*/  IMAD.IADD R19, R20, 0x1, R13 ;  /* 0x0000000114137824 */ /* 0x000fe400078e020d */
[----:B------:R-:W-:Y:S02]  /*0dd0*/  VIADD R13, R13, 0x80 ;  /* 0x000000800d0d7836 */ /* 0x000fe40000000000 */
[----:B0-----:R-:W-:-:S05]  /*0de0*/  IMAD.WIDE.U32 R10, R19, 0x8, R10 ;  /* 0x00000008130a7825 */ /* 0x001fca00078e000a */
[----:B------:R1:W-:Y:S02]  /*0df0*/  STG.E.64 desc[UR8][R10.64], R16 ;  /* 0x000000100a007986 */ /* 0x0003e4000c101b08 */
.L_x_11882:
[----:B------:R-:W-:-:S13]  /*0e00*/  ISETP.GE.U32.AND P0, PT, R13, R0, PT ;  /* 0x000000000d00720c */ /* 0x000fda0003f06070 */
[----:B------:R-:W-:Y:S05]  /*0e10*/  @P0 BRA `(.L_x_11884) ;  /* 0x0000000000300947 */ /* 0x000fea0003800000 */
[----:B01----:R-:W0:Y:S01]  /*0e20*/  LDC.64 R10, c[0x0][0x398] ;  /* 0x0000e600ff0a7b82 */ /* 0x003e220000000a00 */
[----:B------:R-:W-:Y:S02]  /*0e30*/  IMAD.IADD R17, R20, 0x1, R13 ;  /* 0x0000000114117824 */ /* 0x000fe400078e020d */
[----:B------:R-:W-:Y:S02]  /*0e40*/  VIADD R13, R13, 0x80 ;  /* 0x000000800d0d7836 */ /* 0x000fe40000000000 */
[----:B0-----:R-:W-:-:S05]  /*0e50*/  IMAD.WIDE.U32 R10, R17, 0x8, R10 ;  /* 0x00000008110a7825 */ /* 0x001fca00078e000a */
[----:B------:R1:W-:Y:S02]  /*0e60*/  STG.E.64 desc[UR8][R10.64], R14 ;  /* 0x0000000e0a007986 */ /* 0x0003e4000c101b08 */
.L_x_11883:
[----:B------:R-:W-:-:S13]  /*0e70*/  ISETP.GE.U32.AND P0, PT, R13, R0, PT ;  /* 0x000000000d00720c */ /* 0x000fda0003f06070 */
[----:B------:R-:W-:Y:S05]  /*0e80*/  @P0 BRA `(.L_x_11885) ;  /* 0x0000000000340947 */ /* 0x000fea0003800000 */
[----:B01----:R-:W0:Y:S01]  /*0e90*/  LDC.64 R10, c[0x0][0x398] ;  /* 0x0000e600ff0a7b82 */ /* 0x003e220000000a00 */
[----:B------:R-:W-:Y:S02]  /*0ea0*/  IMAD.IADD R15, R20, 0x1, R13 ;  /* 0x00000001140f7824 */ /* 0x000fe400078e020d */
[----:B------:R-:W-:Y:S02]  /*0eb0*/  VIADD R13, R13, 0x80 ;  /* 0x000000800d0d7836 */ /* 0x000fe40000000000 */
[----:B0-----:R-:W-:-:S05]  /*0ec0*/  IMAD.WIDE.U32 R10, R15, 0x8, R10 ;  /* 0x000000080f0a7825 */ /* 0x001fca00078e000a */
[----:B------:R2:W-:Y:S02]  /*0ed0*/  STG.E.64 desc[UR8][R10.64], R2 ;  /* 0x000000020a007986 */ /* 0x0005e4000c101b08 */
.L_x_11884:
        /* <DEDUP_REMOVED lines=8> */
.L_x_11885:
[----:B------:R-:W-:Y:S05]  /*0f60*/  BSYNC.RELIABLE B1 ;  /* 0x0000000000017941 */ /* 0x000fea0003800100 */
.L_x_11880:
[----:B------:R-:W-:-:S13]  /*0f70*/  ISETP.GE.U32.AND P0, PT, R13, R0, PT ;  /* 0x000000000d00720c */ /* 0x000fda0003f06070 */
[----:B--2---:R-:W2:Y:S01]  /*0f80*/  @!P0 LDC.64 R2, c[0x0][0x398] ;  /* 0x0000e600ff028b82 */ /* 0x004ea20000000a00 */
[----:B------:R-:W-:Y:S02]  /*0f90*/  @!P0 IMAD.IADD R5, R20, 0x1, R13 ;  /* 0x0000000114058824 */ /* 0x000fe400078e020d */
[----:B------:R-:W-:Y:S02]  /*0fa0*/  @!P0 VIADD R13, R13, 0x80 ;  /* 0x000000800d0d8836 */ /* 0x000fe40000000000 */
[----:B--2---:R-:W-:-:S05]  /*0fb0*/  @!P0 IMAD.WIDE.U32 R2, R5, 0x8, R2 ;  /* 0x0000000805028825 */ /* 0x004fca00078e0002 */
[----:B------:R3:W-:Y:S02]  /*0fc0*/  @!P0 STG.E.64 desc[UR8][R2.64], R6 ;  /* 0x0000000602008986 */ /* 0x0007e4000c101b08 */
.L_x_11886:
[----:B------:R-:W-:Y:S05]  /*0fd0*/  BSYNC.RECONVERGENT B0 ;  /* 0x0000000000007941 */ /* 0x000fea0003800200 */
.L_x_11879:
        /* <DEDUP_REMOVED lines=8> */
.L_x_11878:
        /* <DEDUP_REMOVED lines=10> */
[----:B------:R-:W0:Y:S01]  /*1100*/  DSETP.MAX.AND P2, P5, R16, UR4, PT ;  /* 0x0000000410007e2a */ /* 0x000e22000bd4f000 */
        /* <DEDUP_REMOVED lines=84> */
[----:B------:R-:W0:Y:S02]  /*1650*/  DSETP.MAX.AND P1, P0, R4, UR4, PT ;  /* 0x0000000404007e2a */ /* 0x000e24000b82f000 */
[----:B0-----:R-:W-:Y:S02]  /*1660*/  FSEL R15, R14, UR6, P1 ;  /* 0x000000060e0f7c08 */ /* 0x001fe40008800000 */
[----:B------:R-:W-:-:S15]  /*1670*/  MOV R14, R7 ;  /* 0x00000007000e7202 */ /* 0x000fde0000000f00 */
[----:B------:R-:W-:-:S15]  /*1680*/  NOP ;  /* 0x0000000000007918 */ /* 0x000fde0000000000 */
[----:B------:R-:W-:-:S15]  /*1690*/  NOP ;  /* 0x0000000000007918 */ /* 0x000fde0000000000 */
[----:B------:R-:W-:-:S15]  /*16a0*/  NOP ;  /* 0x0000000000007918 */ /* 0x000fde0000000000 */
[----:B------:R-:W0:Y:S02]  /*16b0*/  DSETP.MAX.AND P5, P4, R10, UR4, PT ;  /* 0x000000040a007e2a */ /* 0x000e24000bcaf000 */
        /* <DEDUP_REMOVED lines=8> */
[----:B------:R-:W0:Y:S02]  /*1740*/  DSETP.MAX.AND P4, P6, R6, UR4, PT ;  /* 0x0000000406007e2a */ /* 0x000e24000be8f000 */
        /* <DEDUP_REMOVED lines=42> */
.L_x_11887:
        /* <DEDUP_REMOVED lines=9> */
.L_x_35916:


//--------------------- .text._ZN2at6native29vectorized_elementwise_kernelILi8EZZZNS0_21clamp_min_kernel_cudaERNS_18TensorIteratorBaseERKN3c106ScalarEENKUlvE_clEvENKUlvE4_clEvEUldE_St5arrayIPcLm2EEEEviT0_T1_ --------------------------
	.section	.text._ZN2at6native29vectorized_elementwise_kernelILi8EZZZNS0_21clamp_min_kernel_cudaERNS_18TensorIteratorBaseERKN3c106ScalarEENKUlvE_clEvENKUlvE4_clEvEUldE_St5arrayIPcLm2EEEEviT0_T1_,"ax",@progbits
	.align	128
        .global         _ZN2at6native29vectorized_elementwise_kernelILi8EZZZNS0_21clamp_min_kernel_cudaERNS_18TensorIteratorBaseERKN3c106ScalarEENKUlvE_clEvENKUlvE4_clEvEUldE_St5arrayIPcLm2EEEEviT0_T1_
        .type           _ZN2at6native29vectorized_elementwise_kernelILi8EZZZNS0_21clamp_min_kernel_cudaERNS_18TensorIteratorBaseERKN3c106ScalarEENKUlvE_clEvENKUlvE4_clEvEUldE_St5arrayIPcLm2EEEEviT0_T1_,@function
        .size           _ZN2at6native29vectorized_elementwise_kernelILi8EZZZNS0_21clamp_min_kernel_cudaERNS_18TensorIteratorBaseERKN3c106ScalarEENKUlvE_clEvENKUlvE4_clEvEUldE_St5arrayIPcLm2EEEEviT0_T1_,(.L_x_35917 - _ZN2at6native29vectorized_elementwise_kernelILi8EZZZNS0_21clamp_min_kernel_cudaERNS_18TensorIteratorBaseERKN3c106ScalarEENKUlvE_clEvENKUlvE4_clEvEUldE_St5arrayIPcLm2EEEEviT0_T1_)
        .other          _ZN2at6native29vectorized_elementwise_kernelILi8EZZZNS0_21clamp_min_kernel_cudaERNS_18TensorIteratorBaseERKN3c106ScalarEENKUlvE_clEvENKUlvE4_clEvEUldE_St5arrayIPcLm2EEEEviT0_T1_,@"STO_CUDA_ENTRY STV_DEFAULT"
_ZN2at6native29vectorized_elementwise_kernelILi8EZZZNS0_21clamp_min_kernel_cudaERNS_18TensorIteratorBaseERKN3c106ScalarEENKUlvE_clEvENKUlvE4_clEvEUldE_St5arrayIPcLm2EEEEviT0_T1_:
.text._ZN2at6native29vectorized_elementwise_kernelILi8EZZZNS0_21clamp_min_kernel_cudaERNS_18TensorIteratorBaseERKN3c106ScalarEENKUlvE_clEvENKUlvE4_clEvEUldE_St5arrayIPcLm2EEEEviT0_T1_:
[----:B------:R-:W-:Y:S01]  /*0000*/  LDC R1, c[0x0][0x37c] ;  /* 0x0000df00ff017b82 */ /* 0x000fe20000000800 */
[----:B------:R-:W-:Y:S05]  /*0010*/  EXIT ;  /* 0x000000000000794d */ /* 0x000fea0003800000 */
.L_x_11888:
        /* <DEDUP_REMOVED lines=14> */
.L_x_35917:


//--------------------- .text._ZN2at6native18elementwise_kernelILi128ELi4EZNS0_15gpu_kernel_implIZZZNS0_21clamp_min_kernel_cudaERNS_18TensorIteratorBaseERKN3c106ScalarEENKUlvE_clEvENKUlvE3_clEvEUlsE_EEvS4_RKT_EUliE_EEviT1_ --------------------------
	.section	.text._ZN2at6native18elementwise_kernelILi128ELi4EZNS0_15gpu_kernel_implIZZZNS0_21clamp_min_kernel_cudaERNS_18TensorIteratorBaseERKN3c106ScalarEENKUlvE_clEvENKUlvE3_clEvEUlsE_EEvS4_RKT_EUliE_EEviT1_,"ax",@progbits
	.align	128
        .global         _ZN2at6native18elementwise_kernelILi128ELi4EZNS0_15gpu_kernel_implIZZZNS0_21clamp_min_kernel_cudaERNS_18TensorIteratorBaseERKN3c106ScalarEENKUlvE_clEvENKUlvE3_clEvEUlsE_EEvS4_RKT_EUliE_EEviT1_
        .type           _ZN2at6native18elementwise_kernelILi128ELi4EZNS0_15gpu_kernel_implIZZZNS0_21clamp_min_kernel_cudaERNS_18TensorIteratorBaseERKN3c106ScalarEENKUlvE_clEvENKUlvE3_clEvEUlsE_EEvS4_RKT_EUliE_EEviT1_,@function
        .size           _ZN2at6native18elementwise_kernelILi128ELi4EZNS0_15gpu_kernel_implIZZZNS0_21clamp_min_kernel_cudaERNS_18TensorIteratorBaseERKN3c106ScalarEENKUlvE_clEvENKUlvE3_clEvEUlsE_EEvS4_RKT_EUliE_EEviT1_,(.L_x_35918 - _ZN2at6native18elementwise_kernelILi128ELi4EZNS0_15gpu_kernel_implIZZZNS0_21clamp_min_kernel_cudaERNS_18TensorIteratorBaseERKN3c106ScalarEENKUlvE_clEvENKUlvE3_clEvEUlsE_EEvS4_RKT_EUliE_EEviT1_)
        .other          _ZN2at6native18elementwise_kernelILi128ELi4EZNS0_15gpu_kernel_implIZZZNS0_21clamp_min_kernel_cudaERNS_18TensorIteratorBaseERKN3c106ScalarEENKUlvE_clEvENKUlvE3_clEvEUlsE_EEvS4_RKT_EUliE_EEviT1_,@"STO_CUDA_ENTRY STV_DEFAULT"
_ZN2at6native18elementwise_kernelILi128ELi4EZNS0_15gpu_kernel_implIZZZNS0_21clamp_min_kernel_cudaERNS_18TensorIteratorBaseERKN3c106ScalarEENKUlvE_clEvENKUlvE3_clEvEUlsE_EEvS4_RKT_EUliE_EEviT1_:
.text._ZN2at6native18elementwise_kernelILi128ELi4EZNS0_15gpu_kernel_implIZZZNS0_21clamp_min_kernel_cudaERNS_18TensorIteratorBaseERKN3c106ScalarEENKUlvE_clEvENKUlvE3_clEvEUlsE_EEvS4_RKT_EUliE_EEviT1_:
        /* <DEDUP_REMOVED lines=319> */
.L_x_11891:
        /* <DEDUP_REMOVED lines=16> */
.L_x_11895:
[----:B------:R0:W5:Y:S01]  /*14f0*/  LDG.E.U8 R0, desc[UR36][R2.64] ;  /* 0x0000002402007981 */ /* 0x000162000c1e1100 */
[----:B------:R-:W-:Y:S05]  /*1500*/  BRA `(.L_x_11897) ;  /* 0x0000000c004c7947 */ /* 0x000fea0003800000 */
.L_x_11894:
        /* <DEDUP_REMOVED lines=8> */
.L_x_11899:
[----:B------:R0:W5:Y:S01]  /*1590*/  LDG.E.U16 R0, desc[UR36][R2.64] ;  /* 0x0000002402007981 */ /* 0x000162000c1e1500 */
[----:B------:R-:W-:Y:S05]  /*15a0*/  BRA `(.L_x_11897) ;  /* 0x0000000c00247947 */ /* 0x000fea0003800000 */
.L_x_11898:
[----:B------:R0:W5:Y:S01]  /*15b0*/  LDG.E.U16 R0, desc[UR36][R2.64] ;  /* 0x0000002402007981 */ /* 0x000162000c1e1500 */
[----:B------:R-:W-:Y:S05]  /*15c0*/  BRA `(.L_x_11897) ;  /* 0x0000000c001c7947 */ /* 0x000fea0003800000 */
.L_x_11893:
        /* <DEDUP_REMOVED lines=9> */
.L_x_11901:
[----:B------:R-:W2:Y:S02]  /*1660*/  LDG.E.U16 R4, desc[UR36][R2.64] ;  /* 0x0000002402047981 */ /* 0x000ea4000c1e1500 */
[----:B--2---:R-:W-:-:S06]  /*1670*/  HADD2.F32 R4, -RZ, R4.H0_H0 ;  /* 0x20000004ff047230 */ /* 0x004fcc0000004100 */
[----:B------:R-:W0:Y:S02]  /*1680*/  F2I.FTZ.TRUNC.NTZ R4, R4 ;  /* 0x0000000400047305 */ /* 0x000e24000021f100 */
[----:B0-----:R-:W-:Y:S01]  /*1690*/  PRMT R0, R4, 0x7610, R0 ;  /* 0x0000761004007816 */ /* 0x001fe20000000000 */
[----:B------:R-:W-:Y:S06]  /*16a0*/  BRA `(.L_x_11897) ;  /* 0x0000000800e47947 */ /* 0x000fec0003800000 */
.L_x_11900:
        /* <DEDUP_REMOVED lines=9> */
.L_x_11903:
[----:B------:R-:W2:Y:S02]  /*1740*/  LDG.E.U16 R2, desc[UR36][R2.64] ;  /* 0x0000002402027981 */ /* 0x000ea4000c1e1500 */
[----:B--2---:R-:W-:-:S06]  /*1750*/  HADD2.F32 R4, -RZ, R2.H0_H0 ;  /* 0x20000002ff047230 */ /* 0x004fcc0000004100 */
[----:B------:R-:W0:Y:S02]  /*1760*/  F2I.FTZ.TRUNC.NTZ R4, R4 ;  /* 0x0000000400047305 */ /* 0x000e24000021f100 */
[----:B0-----:R-:W-:Y:S01]  /*1770*/  PRMT R0, R4, 0x7610, R0 ;  /* 0x0000761004007816 */ /* 0x001fe20000000000 */
[----:B------:R-:W-:Y:S06]  /*1780*/  BRA `(.L_x_11897) ;  /* 0x0000000800ac7947 */ /* 0x000fec0003800000 */
.L_x_11902:
[----:B------:R-:W2:Y:S02]  /*1790*/  LDG.E.64 R2, desc[UR36][R2.64] ;  /* 0x0000002402027981 */ /* 0x000ea4000c1e1b00 */
[----:B--2---:R0:W1:Y:S02]  /*17a0*/  F2I.F64.TRUNC R0, R2 ;  /* 0x0000000200007311 */ /* 0x004064000030d100 */
[----:B01----:R-:W-:Y:S05]  /*17b0*/  BRA `(.L_x_11897) ;  /* 0x0000000800a07947 */ /* 0x003fea0003800000 */
.L_x_11892:
        /* <DEDUP_REMOVED lines=12> */
.L_x_11906:
[----:B------:R-:W2:Y:S02]  /*1880*/  LDG.E.64 R2, desc[UR36][R2.64] ;  /* 0x0000002402027981 */ /* 0x000ea4000c1e1b00 */
[----:B--2---:R3:W4:Y:S02]  /*1890*/  F2I.F64.TRUNC R0, R2 ;  /* 0x0000000200007311 */ /* 0x004724000030d100 */
[----:B---34-:R-:W-:Y:S05]  /*18a0*/  BRA `(.L_x_11897) ;  /* 0x0000000800647947 */ /* 0x018fea0003800000 */
.L_x_11905:
        /* <DEDUP_REMOVED lines=27> */
.L_x_11908:
        /* <DEDUP_REMOVED lines=14> */
.L_x_11907:
[----:B------:R-:W2:Y:S02]  /*1b40*/  LDG.E.U16 R4, desc[UR36][R2.64] ;  /* 0x0000002402047981 */ /* 0x000ea4000c1e1500 */
[----:B--2---:R-:W-:-:S06]  /*1b50*/  IMAD.U32 R4, R4, 0x10000, RZ ;  /* 0x0001000004047824 */ /* 0x004fcc00078e00ff */
[----:B------:R-:W0:Y:S02]  /*1b60*/  F2I.FTZ.TRUNC.NTZ R4, R4 ;  /* 0x0000000400047305 */ /* 0x000e24000021f100 */
[----:B0-----:R-:W-:Y:S01]  /*1b70*/  PRMT R0, R4, 0x7610, R0 ;  /* 0x0000761004007816 */ /* 0x001fe20000000000 */
[----:B------:R-:W-:Y:S06]  /*1b80*/  BRA `(.L_x_11897) ;  /* 0x0000000400ac7947 */ /* 0x000fec0003800000 */
.L_x_11904:
        /* <DEDUP_REMOVED lines=10> */
.L_x_11911:
        /* <DEDUP_REMOVED lines=21> */
.L_x_11915:
[----:B------:R-:W-:Y:S05]  /*1d80*/  BSYNC.RECONVERGENT B1 ;  /* 0x0000000000017941 */ /* 0x000fea0003800200 */
.L_x_11914:
[----:B------:R-:W-:Y:S02]  /*1d90*/  SHF.L.U32 R0, R0, 0x14, RZ ;  /* 0x0000001400007819 */ /* 0x000fe400000006ff */
[----:B------:R-:W-:-:S04]  /*1da0*/  LEA R2, R2, 0x3b800000, 0x17 ;  /* 0x3b80000002027811 */ /* 0x000fc800078eb8ff */
[----:B------:R-:W-:-:S07]  /*1db0*/  LOP3.LUT R4, R2, R0, R7, 0xfe, !PT ;  /* 0x0000000002047212 */ /* 0x000fce00078efe07 */
.L_x_11913:
[----:B------:R-:W-:Y:S05]  /*1dc0*/  BSYNC.RECONVERGENT B0 ;  /* 0x0000000000007941 */ /* 0x000fea0003800200 */
.L_x_11912:
[----:B------:R-:W0:Y:S02]  /*1dd0*/  F2I.FTZ.TRUNC.NTZ R4, R4 ;  /* 0x0000000400047305 */ /* 0x000e24000021f100 */
[----:B0-----:R-:W-:Y:S01]  /*1de0*/  PRMT R0, R4, 0x7610, R0 ;  /* 0x0000761004007816 */ /* 0x001fe20000000000 */
[----:B------:R-:W-:Y:S06]  /*1df0*/  BRA `(.L_x_11897) ;  /* 0x0000000400107947 */ /* 0x000fec0003800000 */
.L_x_11910:
        /* <DEDUP_REMOVED lines=21> */
.L_x_11919:
[----:B------:R-:W-:Y:S05]  /*1f50*/  BSYNC.RECONVERGENT B1 ;  /* 0x0000000000017941 */ /* 0x000fea0003800200 */
.L_x_11918:
[----:B------:R-:W-:Y:S01]  /*1f60*/  IMAD.SHL.U32 R0, R0, 0x200000, RZ ;  /* 0x0020000000007824 */ /* 0x000fe200078e00ff */
[----:B------:R-:W-:-:S04]  /*1f70*/  LEA R2, R2, 0x37800000, 0x17 ;  /* 0x3780000002027811 */ /* 0x000fc800078eb8ff */
[----:B------:R-:W-:-:S07]  /*1f80*/  LOP3.LUT R4, R2, R0, R7, 0xfe, !PT ;  /* 0x0000000002047212 */ /* 0x000fce00078efe07 */
.L_x_11917:
[----:B------:R-:W-:Y:S05]  /*1f90*/  BSYNC.RECONVERGENT B0 ;  /* 0x0000000000007941 */ /* 0x000fea0003800200 */
.L_x_11916:
[----:B------:R-:W0:Y:S02]  /*1fa0*/  F2I.FTZ.TRUNC.NTZ R4, R4 ;  /* 0x0000000400047305 */ /* 0x000e24000021f100 */
[----:B0-----:R-:W-:Y:S01]  /*1fb0*/  PRMT R0, R4, 0x7610, R0 ;  /* 0x0000761004007816 */ /* 0x001fe20000000000 */
[----:B------:R-:W-:Y:S06]  /*1fc0*/  BRA `(.L_x_11897) ;  /* 0x00000000009c7947 */ /* 0x000fec0003800000 */
.L_x_11909:
[----:B------:R-:W-:-:S09]  /*1fd0*/  UISETP.NE.AND UP0, UPT, UR4, 0x1c, UPT ;  /* 0x0000001c0400788c */ /* 0x000fd2000bf05270 */
[----:B------:R-:W-:Y:S05]  /*1fe0*/  BRA.U !UP0, `(.L_x_11920) ;  /* 0x0000000108907547 */ /* 0x000fea000b800000 */
[----:B------:R-:W-:-:S09]  /*1ff0*/  UISETP.NE.AND UP0, UPT, UR4, 0x1d, UPT ;  /* 0x0000001d0400788c */ /* 0x000fd2000bf05270 */
[----:B------:R-:W-:Y:S05]  /*2000*/  BRA.U !UP0, `(.L_x_11921) ;  /* 0x0000000108807547 */ /* 0x000fea000b800000 */
[----:B------:R-:W-:-:S09]  /*2010*/  UISETP.NE.AND UP0, UPT, UR4, 0x2c, UPT ;  /* 0x0000002c0400788c */ /* 0x000fd2000bf05270 */
[----:B------:R-:W-:Y:S05]  /*2020*/  BRA.U !UP0, `(.L_x_11922) ;  /* 0x0000000108487547 */ /* 0x000fea000b800000 */
.L_x_11896:
        /* <DEDUP_REMOVED lines=16> */
.L_x_11923:
[----:B------:R-:W-:Y:S01]  /*2130*/  PRMT R0, RZ, 0x7610, R0 ;  /* 0x00007610ff007816 */ /* 0x000fe20000000000 */
[----:B------:R-:W-:Y:S06]  /*2140*/  BRA `(.L_x_11897) ;  /* 0x00000000003c7947 */ /* 0x000fec0003800000 */
.L_x_11922:
        /* <DEDUP_REMOVED lines=8> */
.L_x_11925:
[----:B------:R-:W-:Y:S05]  /*21d0*/  BSYNC.RECONVERGENT B0 ;  /* 0x0000000000007941 */ /* 0x000fea0003800200 */
.L_x_11924:
[----:B------:R-:W0:Y:S02]  /*21e0*/  F2I.FTZ.TRUNC.NTZ R4, R4 ;  /* 0x0000000400047305 */ /* 0x000e24000021f100 */
[----:B0-----:R-:W-:Y:S01]  /*21f0*/  PRMT R0, R4, 0x7610, R0 ;  /* 0x0000761004007816 */ /* 0x001fe20000000000 */
[----:B------:R-:W-:Y:S06]  /*2200*/  BRA `(.L_x_11897) ;  /* 0x00000000000c7947 */ /* 0x000fec0003800000 */
.L_x_11921:
[----:B------:R2:W5:Y:S01]  /*2210*/  LDG.E.U16 R0, desc[UR36][R2.64] ;  /* 0x0000002402007981 */ /* 0x000562000c1e1500 */
[----:B------:R-:W-:Y:S05]  /*2220*/  BRA `(.L_x_11897) ;  /* 0x0000000000047947 */ /* 0x000fea0003800000 */
.L_x_11920:
[----:B------:R1:W5:Y:S02]  /*2230*/  LDG.E.U16 R0, desc[UR36][R2.64] ;  /* 0x0000002402007981 */ /* 0x000364000c1e1500 */
.L_x_11897:
[----:B------:R-:W0:Y:S01]  /*2240*/  LDCU.64 UR6, c[0x0][0x580] ;  /* 0x0000b000ff0677ac */ /* 0x000e220008000a00 */
[----:B------:R-:W4:Y:S01]  /*2250*/  LDCU.U16 UR8, c[0x0][0x590] ;  /* 0x0000b200ff0877ac */ /* 0x000f220008000400 */
[----:B------:R-:W-:-:S04]  /*2260*/  UPRMT UR4, UR41, 0x9910, URZ ;  /* 0x0000991029047896 */ /* 0x000fc800080000ff */
[----:B------:R-:W-:Y:S01]  /*2270*/  UISETP.GT.AND UP0, UPT, UR4, 0x9, UPT ;  /* 0x000000090400788c */ /* 0x000fe2000bf04270 */
[----:B0123--:R-:W-:Y:S02]  /*2280*/  IADD3 R2, P0, PT, R16, UR6, RZ ;  /* 0x0000000610027c10 */ /* 0x00ffe4000ff1e0ff */
[----:B----45:R-:W-:-:S03]  /*2290*/  VIMNMX.S16x2 R0, PT, PT, R0, UR8, !PT ;  /* 0x0000000800007c48 */ /* 0x030fc6000ffe0300 */
        /* <DEDUP_REMOVED lines=13> */
.L_x_11929:
[----:B------:R3:W-:Y:S01]  /*2370*/  STG.E.U8 desc[UR36][R2.64], R9 ;  /* 0x0000000902007986 */ /* 0x0007e2000c101124 */
[----:B------:R-:W-:Y:S05]  /*2380*/  BRA `(.L_x_11931) ;  /* 0x0000000c00507947 */ /* 0x000fea0003800000 */
.L_x_11928:
        /* <DEDUP_REMOVED lines=10> */
.L_x_11933:
[----:B------:R-:W-:-:S05]  /*2430*/  PRMT R5, R9, 0x9910, RZ ;  /* 0x0000991009057816 */ /* 0x000fca00000000ff */
[----:B------:R1:W-:Y:S01]  /*2440*/  STG.E desc[UR36][R2.64], R5 ;  /* 0x0000000502007986 */ /* 0x0003e2000c101924 */
[----:B------:R-:W-:Y:S05]  /*2450*/  BRA `(.L_x_11931) ;  /* 0x0000000c001c7947 */ /* 0x000fea0003800000 */
.L_x_11932:
[----:B------:R2:W-:Y:S01]  /*2460*/  STG.E.U16 desc[UR36][R2.64], R9 ;  /* 0x0000000902007986 */ /* 0x0005e2000c101524 */
[----:B------:R-:W-:Y:S05]  /*2470*/  BRA `(.L_x_11931) ;  /* 0x0000000c00147947 */ /* 0x000fea0003800000 */
.L_x_11927:
        /* <DEDUP_REMOVED lines=9> */
.L_x_11935:
[----:B------:R-:W0:Y:S02]  /*2510*/  I2F.S16 R0, R9 ;  /* 0x0000000900007306 */ /* 0x000e240000101400 */
[----:B0-----:R-:W-:-:S05]  /*2520*/  F2FP.F16.F32.PACK_AB R0, RZ, R0 ;  /* 0x00000000ff00723e */ /* 0x001fca00000000ff */
[----:B------:R0:W-:Y:S01]  /*2530*/  STG.E.U16 desc[UR36][R2.64], R0 ;  /* 0x0000000002007986 */ /* 0x0001e2000c101524 */
[----:B------:R-:W-:Y:S05]  /*2540*/  BRA `(.L_x_11931) ;  /* 0x0000000800e07947 */ /* 0x000fea0003800000 */
.L_x_11934:
        /* <DEDUP_REMOVED lines=10> */
.L_x_11937:
[----:B------:R-:W0:Y:S02]  /*25f0*/  I2F.S16 R9, R9 ;  /* 0x0000000900097306 */ /* 0x000e240000101400 */
[----:B0-----:R-:W-:-:S04]  /*2600*/  F2FP.F16.F32.PACK_AB R5, RZ, R9 ;  /* 0x00000009ff05723e */ /* 0x001fc800000000ff */
[----:B------:R-:W-:-:S05]  /*2610*/  PRMT R5, R5, 0x5410, RZ ;  /* 0x0000541005057816 */ /* 0x000fca00000000ff */
[----:B------:R0:W-:Y:S01]  /*2620*/  STG.E desc[UR36][R2.64], R5 ;  /* 0x0000000502007986 */ /* 0x0001e2000c101924 */
[----:B------:R-:W-:Y:S05]  /*2630*/  BRA `(.L_x_11931) ;  /* 0x0000000800a47947 */ /* 0x000fea0003800000 */
.L_x_11936:
[----:B------:R-:W0:Y:S02]  /*2640*/  I2F.F64.S16 R4, R9 ;  /* 0x0000000900047312 */ /* 0x000e240000101c00 */
[----:B0-----:R0:W-:Y:S01]  /*2650*/  STG.E.64 desc[UR36][R2.64], R4 ;  /* 0x0000000402007986 */ /* 0x0011e2000c101b24 */
[----:B------:R-:W-:Y:S05]  /*2660*/  BRA `(.L_x_11931) ;  /* 0x0000000800987947 */ /* 0x000fea0003800000 */
.L_x_11926:
        /* <DEDUP_REMOVED lines=13> */
.L_x_11940:
[----:B------:R-:W-:Y:S01]  /*2740*/  CS2R R6, SRZ ;  /* 0x0000000000067805 */ /* 0x000fe2000001ff00 */
[----:B------:R-:W0:Y:S04]  /*2750*/  I2F.F64.S16 R4, R9 ;  /* 0x0000000900047312 */ /* 0x000e280000101c00 */
[----:B0-----:R0:W-:Y:S01]  /*2760*/  STG.E.128 desc[UR36][R2.64], R4 ;  /* 0x0000000402007986 */ /* 0x0011e2000c101d24 */
[----:B------:R-:W-:Y:S05]  /*2770*/  BRA `(.L_x_11931) ;  /* 0x0000000800547947 */ /* 0x000fea0003800000 */
.L_x_11939:
        /* <DEDUP_REMOVED lines=19> */
.L_x_11944:
[----:B------:R-:W-:Y:S05]  /*28b0*/  BSYNC.RECONVERGENT B0 ;  /* 0x0000000000007941 */ /* 0x000fea0003800200 */
.L_x_11943:
[----:B------:R-:W-:-:S05]  /*28c0*/  LOP3.LUT R5, R0, 0x80, R5, 0xf8, !PT ;  /* 0x0000008000057812 */ /* 0x000fca00078ef805 */
[----:B------:R0:W-:Y:S01]  /*28d0*/  STG.E.U8 desc[UR36][R2.64], R5 ;  /* 0x0000000502007986 */ /* 0x0001e2000c101124 */
[----:B------:R-:W-:Y:S05]  /*28e0*/  BRA `(.L_x_11931) ;  /* 0x0000000400f87947 */ /* 0x000fea0003800000 */
.L_x_11942:
        /* <DEDUP_REMOVED lines=15> */
.L_x_11946:
[----:B------:R-:W-:Y:S05]  /*29e0*/  BSYNC.RECONVERGENT B0 ;  /* 0x0000000000007941 */ /* 0x000fea0003800200 */
.L_x_11945:
[----:B------:R-:W-:-:S05]  /*29f0*/  LOP3.LUT R5, R0, 0x80, R5, 0xf8, !PT ;  /* 0x0000008000057812 */ /* 0x000fca00078ef805 */
[----:B------:R0:W-:Y:S01]  /*2a00*/  STG.E.U8 desc[UR36][R2.64], R5 ;  /* 0x0000000502007986 */ /* 0x0001e2000c101124 */
[----:B------:R-:W-:Y:S05]  /*2a10*/  BRA `(.L_x_11931) ;  /* 0x0000000400ac7947 */ /* 0x000fea0003800000 */
.L_x_11941:
[----:B------:R-:W0:Y:S02]  /*2a20*/  I2F.S16 R0, R9 ;  /* 0x0000000900007306 */ /* 0x000e240000101400 */
[----:B0-----:R-:W-:-:S05]  /*2a30*/  F2FP.BF16.F32.PACK_AB R0, RZ, R0 ;  /* 0x00000000ff00723e */ /* 0x001fca00000010ff */
[----:B------:R0:W-:Y:S01]  /*2a40*/  STG.E.U16 desc[UR36][R2.64], R0 ;  /* 0x0000000002007986 */ /* 0x0001e2000c101524 */
[----:B------:R-:W-:Y:S05]  /*2a50*/  BRA `(.L_x_11931) ;  /* 0x00000004009c7947 */ /* 0x000fea0003800000 */
.L_x_11938:
        /* <DEDUP_REMOVED lines=10> */
.L_x_11949:
        /* <DEDUP_REMOVED lines=13> */
.L_x_11952:
[----:B------:R-:W-:-:S04]  /*2bd0*/  SHF.R.U32.HI R0, RZ, 0x14, R5 ;  /* 0x00000014ff007819 */ /* 0x000fc80000011605 */
[----:B------:R-:W-:-:S04]  /*2be0*/  LOP3.LUT R0, R0, 0x1, RZ, 0xc0, !PT ;  /* 0x0000000100007812 */ /* 0x000fc800078ec0ff */
[----:B------:R-:W-:-:S04]  /*2bf0*/  IADD3 R0, PT, PT, R5, 0x487ffff, R0 ;  /* 0x0487ffff05007810 */ /* 0x000fc80007ffe000 */
[----:B------:R-:W-:-:S04]  /*2c00*/  SHF.R.U32.HI R0, RZ, 0x14, R0 ;  /* 0x00000014ff007819 */ /* 0x000fc80000011600 */
[----:B------:R-:W-:-:S07]  /*2c10*/  LOP3.LUT R4, R0, 0xff, RZ, 0xc0, !PT ;  /* 0x000000ff00047812 */ /* 0x000fce00078ec0ff */
.L_x_11953:
[----:B------:R-:W-:-:S04]  /*2c20*/  SHF.R.U32.HI R5, RZ, 0x18, R5 ;  /* 0x00000018ff057819 */ /* 0x000fc80000011605 */
[----:B------:R-:W-:-:S04]  /*2c30*/  LOP3.LUT R4, R4, 0x80, R5, 0xf8, !PT ;  /* 0x0000008004047812 */ /* 0x000fc800078ef805 */
[----:B------:R-:W-:-:S07]  /*2c40*/  PRMT R0, R4, 0x7610, R0 ;  /* 0x0000761004007816 */ /* 0x000fce0000000000 */
.L_x_11951:
[----:B------:R-:W-:Y:S05]  /*2c50*/  BSYNC.RECONVERGENT B0 ;  /* 0x0000000000007941 */ /* 0x000fea0003800200 */
.L_x_11950:
[----:B------:R0:W-:Y:S01]  /*2c60*/  STG.E.U8 desc[UR36][R2.64], R0 ;  /* 0x0000000002007986 */ /* 0x0001e2000c101124 */
[----:B------:R-:W-:Y:S05]  /*2c70*/  BRA `(.L_x_11931) ;  /* 0x0000000400147947 */ /* 0x000fea0003800000 */
.L_x_11948:
        /* <DEDUP_REMOVED lines=13> */
.L_x_11956:
[----:B------:R-:W-:-:S04]  /*2d50*/  SHF.R.U32.HI R0, RZ, 0x15, R5 ;  /* 0x00000015ff007819 */ /* 0x000fc80000011605 */
[----:B------:R-:W-:-:S04]  /*2d60*/  LOP3.LUT R0, R0, 0x1, RZ, 0xc0, !PT ;  /* 0x0000000100007812 */ /* 0x000fc800078ec0ff */
[----:B------:R-:W-:-:S04]  /*2d70*/  IADD3 R0, PT, PT, R5, 0x88fffff, R0 ;  /* 0x088fffff05007810 */ /* 0x000fc80007ffe000 */
[----:B------:R-:W-:-:S04]  /*2d80*/  SHF.R.U32.HI R0, RZ, 0x15, R0 ;  /* 0x00000015ff007819 */ /* 0x000fc80000011600 */
[----:B------:R-:W-:-:S07]  /*2d90*/  LOP3.LUT R4, R0, 0xff, RZ, 0xc0, !PT ;  /* 0x000000ff00047812 */ /* 0x000fce00078ec0ff */
.L_x_11957:
[----:B------:R-:W-:-:S04]  /*2da0*/  SHF.R.U32.HI R5, RZ, 0x18, R5 ;  /* 0x00000018ff057819 */ /* 0x000fc80000011605 */
[----:B------:R-:W-:-:S04]  /*2db0*/  LOP3.LUT R4, R4, 0x80, R5, 0xf8, !PT ;  /* 0x0000008004047812 */ /* 0x000fc800078ef805 */
[----:B------:R-:W-:-:S07]  /*2dc0*/  PRMT R0, R4, 0x7610, R0 ;  /* 0x0000761004007816 */ /* 0x000fce0000000000 */
.L_x_11955:
[----:B------:R-:W-:Y:S05]  /*2dd0*/  BSYNC.RECONVERGENT B0 ;  /* 0x0000000000007941 */ /* 0x000fea0003800200 */
.L_x_11954:
[----:B------:R0:W-:Y:S01]  /*2de0*/  STG.E.U8 desc[UR36][R2.64], R0 ;  /* 0x0000000002007986 */ /* 0x0001e2000c101124 */
[----:B------:R-:W-:Y:S05]  /*2df0*/  BRA `(.L_x_11931) ;  /* 0x0000000000b47947 */ /* 0x000fea0003800000 */
.L_x_11947:
[----:B------:R-:W-:-:S09]  /*2e00*/  UISETP.NE.AND UP0, UPT, UR4, 0x1c, UPT ;  /* 0x0000001c0400788c */ /* 0x000fd2000bf05270 */
[----:B------:R-:W-:Y:S05]  /*2e10*/  BRA.U !UP0, `(.L_x_11958) ;  /* 0x0000000108a47547 */ /* 0x000fea000b800000 */
[----:B------:R-:W-:-:S09]  /*2e20*/  UISETP.NE.AND UP0, UPT, UR4, 0x1d, UPT ;  /* 0x0000001d0400788c */ /* 0x000fd2000bf05270 */
[----:B------:R-:W-:Y:S05]  /*2e30*/  BRA.U !UP0, `(.L_x_11959) ;  /* 0x00000001088c7547 */ /* 0x000fea000b800000 */
[----:B------:R-:W-:-:S09]  /*2e40*/  UISETP.NE.AND UP0, UPT, UR4, 0x2c, UPT ;  /* 0x0000002c0400788c */ /* 0x000fd2000bf05270 */
[----:B------:R-:W-:Y:S05]  /*2e50*/  BRA.U !UP0, `(.L_x_11960) ;  /* 0x0000000108447547 */ /* 0x000fea000b800000 */
.L_x_11930:
        /* <DEDUP_REMOVED lines=16> */
.L_x_11961:
[----:B------:R-:W-:Y:S05]  /*2f60*/  BRA `(.L_x_11931) ;  /* 0x0000000000587947 */ /* 0x000fea0003800000 */
.L_x_11960:
        /* <DEDUP_REMOVED lines=16> */
.L_x_11959:
[----:B------:R-:W-:-:S04]  /*3070*/  PRMT R4, R9, 0x9910, RZ ;  /* 0x0000991009047816 */ /* 0x000fc800000000ff */
[----:B------:R-:W-:-:S05]  /*3080*/  SHF.R.S32.HI R5, RZ, 0x1f, R4 ;  /* 0x0000001fff057819 */ /* 0x000fca0000011404 */
[----:B------:R0:W-:Y:S01]  /*3090*/  STG.E.64 desc[UR36][R2.64], R4 ;  /* 0x0000000402007986 */ /* 0x0001e2000c101b24 */
[----:B------:R-:W-:Y:S05]  /*30a0*/  BRA `(.L_x_11931) ;  /* 0x0000000000087947 */ /* 0x000fea0003800000 */
.L_x_11958:
[----:B------:R-:W-:-:S05]  /*30b0*/  PRMT R5, R9, 0x9910, RZ ;  /* 0x0000991009057816 */ /* 0x000fca00000000ff */
[----:B------:R0:W-:Y:S02]  /*30c0*/  STG.E desc[UR36][R2.64], R5 ;  /* 0x0000000502007986 */ /* 0x0001e4000c101924 */
.L_x_11931:
[----:B------:R-:W-:-:S07]  /*30d0*/  VIADD R17, R17, 0x80 ;  /* 0x0000008011117836 */ /* 0x000fce0000000000 */
.L_x_11890:
[----:B------:R-:W-:Y:S05]  /*30e0*/  BSYNC.RECONVERGENT B6 ;  /* 0x0000000000067941 */ /* 0x000fea0003800200 */
.L_x_11889:
        /* <DEDUP_REMOVED lines=307> */
.L_x_11964:
        /* <DEDUP_REMOVED lines=16> */
.L_x_11968:
[----:B------:R1:W5:Y:S01]  /*4520*/  LDG.E.U8 R0, desc[UR36][R2.64] ;  /* 0x0000002402007981 */ /* 0x000362000c1e1100 */
[----:B------:R-:W-:Y:S05]  /*4530*/  BRA `(.L_x_11970) ;  /* 0x0000000c004c7947 */ /* 0x000fea0003800000 */
.L_x_11967:
        /* <DEDUP_REMOVED lines=8> */
.L_x_11972:
[----:B------:R3:W5:Y:S01]  /*45c0*/  LDG.E.U16 R0, desc[UR36][R2.64] ;  /* 0x0000002402007981 */ /* 0x000762000c1e1500 */
[----:B------:R-:W-:Y:S05]  /*45d0*/  BRA `(.L_x_11970) ;  /* 0x0000000c00247947 */ /* 0x000fea0003800000 */
.L_x_11971:
[----:B------:R2:W5:Y:S01]  /*45e0*/  LDG.E.U16 R0, desc[UR36][R2.64] ;  /* 0x0000002402007981 */ /* 0x000562000c1e1500 */
[----:B------:R-:W-:Y:S05]  /*45f0*/  BRA `(.L_x_11970) ;  /* 0x0000000c001c7947 */ /* 0x000fea0003800000 */
.L_x_11966:
        /* <DEDUP_REMOVED lines=9> */
.L_x_11974:
[----:B------:R-:W2:Y:S02]  /*4690*/  LDG.E.U16 R4, desc[UR36][R2.64] ;  /* 0x0000002402047981 */ /* 0x000ea4000c1e1500 */
[----:B--2---:R-:W-:-:S06]  /*46a0*/  HADD2.F32 R4, -RZ, R4.H0_H0 ;  /* 0x20000004ff047230 */ /* 0x004fcc0000004100 */
[----:B------:R-:W0:Y:S02]  /*46b0*/  F2I.FTZ.TRUNC.NTZ R4, R4 ;  /* 0x0000000400047305 */ /* 0x000e24000021f100 */
[----:B0-----:R-:W-:Y:S01]  /*46c0*/  PRMT R0, R4, 0x7610, R0 ;  /* 0x0000761004007816 */ /* 0x001fe20000000000 */
[----:B------:R-:W-:Y:S06]  /*46d0*/  BRA `(.L_x_11970) ;  /* 0x0000000800e47947 */ /* 0x000fec0003800000 */
.L_x_11973:
        /* <DEDUP_REMOVED lines=9> */
.L_x_11976:
[----:B------:R-:W2:Y:S02]  /*4770*/  LDG.E.U16 R2, desc[UR36][R2.64] ;  /* 0x0000002402027981 */ /* 0x000ea4000c1e1500 */
[----:B--2---:R-:W-:-:S06]  /*4780*/  HADD2.F32 R4, -RZ, R2.H0_H0 ;  /* 0x20000002ff047230 */ /* 0x004fcc0000004100 */
[----:B------:R-:W0:Y:S02]  /*4790*/  F2I.FTZ.TRUNC.NTZ R4, R4 ;  /* 0x0000000400047305 */ /* 0x000e24000021f100 */
[----:B0-----:R-:W-:Y:S01]  /*47a0*/  PRMT R0, R4, 0x7610, R0 ;  /* 0x0000761004007816 */ /* 0x001fe20000000000 */
[----:B------:R-:W-:Y:S06]  /*47b0*/  BRA `(.L_x_11970) ;  /* 0x0000000800ac7947 */ /* 0x000fec0003800000 */
.L_x_11975:
[----:B------:R-:W2:Y:S02]  /*47c0*/  LDG.E.64 R2, desc[UR36][R2.64] ;  /* 0x0000002402027981 */ /* 0x000ea4000c1e1b00 */
[----:B--2---:R0:W1:Y:S02]  /*47d0*/  F2I.F64.TRUNC R0, R2 ;  /* 0x0000000200007311 */ /* 0x004064000030d100 */
[----:B01----:R-:W-:Y:S05]  /*47e0*/  BRA `(.L_x_11970) ;  /* 0x0000000800a07947 */ /* 0x003fea0003800000 */
.L_x_11965:
        /* <DEDUP_REMOVED lines=12> */
.L_x_11979:
[----:B------:R-:W2:Y:S02]  /*48b0*/  LDG.E.64 R2, desc[UR36][R2.64] ;  /* 0x0000002402027981 */ /* 0x000ea4000c1e1b00 */
[----:B--2---:R0:W1:Y:S02]  /*48c0*/  F2I.F64.TRUNC R0, R2 ;  /* 0x0000000200007311 */ /* 0x004064000030d100 */
[----:B01----:R-:W-:Y:S05]  /*48d0*/  BRA `(.L_x_11970) ;  /* 0x0000000800647947 */ /* 0x003fea0003800000 */
.L_x_11978:
        /* <DEDUP_REMOVED lines=27> */
.L_x_11981:
        /* <DEDUP_REMOVED lines=14> */
.L_x_11980:
[----:B------:R-:W2:Y:S02]  /*4b70*/  LDG.E.U16 R4, desc[UR36][R2.64] ;  /* 0x0000002402047981 */ /* 0x000ea4000c1e1500 */
[----:B--2---:R-:W-:-:S06]  /*4b80*/  SHF.L.U32 R4, R4, 0x10, RZ ;  /* 0x0000001004047819 */ /* 0x004fcc00000006ff */
[----:B------:R-:W0:Y:S02]  /*4b90*/  F2I.FTZ.TRUNC.NTZ R4, R4 ;  /* 0x0000000400047305 */ /* 0x000e24000021f100 */
[----:B0-----:R-:W-:Y:S01]  /*4ba0*/  PRMT R0, R4, 0x7610, R0 ;  /* 0x0000761004007816 */ /* 0x001fe20000000000 */
[----:B------:R-:W-:Y:S06]  /*4bb0*/  BRA `(.L_x_11970) ;  /* 0x0000000400ac7947 */ /* 0x000fec0003800000 */
.L_x_11977:
        /* <DEDUP_REMOVED lines=10> */
.L_x_11984:
        /* <DEDUP_REMOVED lines=21> */
.L_x_11988:
[----:B------:R-:W-:Y:S05]  /*4db0*/  BSYNC.RECONVERGENT B1 ;  /* 0x0000000000017941 */ /* 0x000fea0003800200 */
.L_x_11987:
[----:B------:R-:W-:Y:S01]  /*4dc0*/  IMAD.SHL.U32 R0, R0, 0x100000, RZ ;  /* 0x0010000000007824 */ /* 0x000fe200078e00ff */
[----:B------:R-:W-:-:S04]  /*4dd0*/  LEA R2, R2, 0x3b800000, 0x17 ;  /* 0x3b80000002027811 */ /* 0x000fc800078eb8ff */
[----:B------:R-:W-:-:S07]  /*4de0*/  LOP3.LUT R4, R2, R0, R7, 0xfe, !PT ;  /* 0x0000000002047212 */ /* 0x000fce00078efe07 */
.L_x_11986:
[----:B------:R-:W-:Y:S05]  /*4df0*/  BSYNC.RECONVERGENT B0 ;  /* 0x0000000000007941 */ /* 0x000fea0003800200 */
.L_x_11985:
[----:B------:R-:W0:Y:S02]  /*4e00*/  F2I.FTZ.TRUNC.NTZ R4, R4 ;  /* 0x0000000400047305 */ /* 0x000e24000021f100 */
[----:B0-----:R-:W-:Y:S01]  /*4e10*/  PRMT R0, R4, 0x7610, R0 ;  /* 0x0000761004007816 */ /* 0x001fe20000000000 */
[----:B------:R-:W-:Y:S06]  /*4e20*/  BRA `(.L_x_11970) ;  /* 0x0000000400107947 */ /* 0x000fec0003800000 */
.L_x_11983:
        /* <DEDUP_REMOVED lines=21> */
.L_x_11992:
[----:B------:R-:W-:Y:S05]  /*4f80*/  BSYNC.RECONVERGENT B1 ;  /* 0x0000000000017941 */ /* 0x000fea0003800200 */
.L_x_11991:
[----:B------:R-:W-:Y:S01]  /*4f90*/  IMAD.SHL.U32 R0, R0, 0x200000, RZ ;  /* 0x0020000000007824 */ /* 0x000fe200078e00ff */
[----:B------:R-:W-:-:S04]  /*4fa0*/  LEA R2, R2, 0x37800000, 0x17 ;  /* 0x3780000002027811 */ /* 0x000fc800078eb8ff */
[----:B------:R-:W-:-:S07]  /*4fb0*/  LOP3.LUT R4, R2, R0, R7, 0xfe, !PT ;  /* 0x0000000002047212 */ /* 0x000fce00078efe07 */
.L_x_11990:
[----:B------:R-:W-:Y:S05]  /*4fc0*/  BSYNC.RECONVERGENT B0 ;  /* 0x0000000000007941 */ /* 0x000fea0003800200 */
.L_x_11989:
[----:B------:R-:W0:Y:S02]  /*4fd0*/  F2I.FTZ.TRUNC.NTZ R4, R4 ;  /* 0x0000000400047305 */ /* 0x000e24000021f100 */
[----:B0-----:R-:W-:Y:S01]  /*4fe0*/  PRMT R0, R4, 0x7610, R0 ;  /* 0x0000761004007816 */ /* 0x001fe20000000000 */
[----:B------:R-:W-:Y:S06]  /*4ff0*/  BRA `(.L_x_11970) ;  /* 0x00000000009c7947 */ /* 0x000fec0003800000 */
.L_x_11982:
        /* <DEDUP_REMOVED lines=14> */
.L_x_11996:
[----:B------:R-:W-:Y:S05]  /*50e0*/  BSYNC.RECONVERGENT B0 ;  /* 0x0000000000007941 */ /* 0x000fea0003800200 */
.L_x_11995:
[----:B------:R-:W0:Y:S02]  /*50f0*/  F2I.FTZ.TRUNC.NTZ R4, R4 ;  /* 0x0000000400047305 */ /* 0x000e24000021f100 */
[----:B0-----:R-:W-:Y:S01]  /*5100*/  PRMT R0, R4, 0x7610, R0 ;  /* 0x0000761004007816 */ /* 0x001fe20000000000 */
[----:B------:R-:W-:Y:S06]  /*5110*/  BRA `(.L_x_11970) ;  /* 0x0000000000547947 */ /* 0x000fec0003800000 */
.L_x_11969:
        /* <DEDUP_REMOVED lines=16> */
.L_x_11997:
[----:B------:R-:W-:Y:S01]  /*5220*/  PRMT R0, RZ, 0x7610, R0 ;  /* 0x00007610ff007816 */ /* 0x000fe20000000000 */
[----:B------:R-:W-:Y:S06]  /*5230*/  BRA `(.L_x_11970) ;  /* 0x00000000000c7947 */ /* 0x000fec0003800000 */
.L_x_11994:
[----:B------:R0:W5:Y:S01]  /*5240*/  LDG.E.U16 R0, desc[UR36][R2.64] ;  /* 0x0000002402007981 */ /* 0x000162000c1e1500 */
[----:B------:R-:W-:Y:S05]  /*5250*/  BRA `(.L_x_11970) ;  /* 0x0000000000047947 */ /* 0x000fea0003800000 */
.L_x_11993:
[----:B------:R0:W5:Y:S02]  /*5260*/  LDG.E.U16 R0, desc[UR36][R2.64] ;  /* 0x0000002402007981 */ /* 0x000164000c1e1500 */
.L_x_11970:
[----:B------:R-:W0:Y:S01]  /*5270*/  LDCU.64 UR6, c[0x0][0x580] ;  /* 0x0000b000ff0677ac */ /* 0x000e220008000a00 */
[----:B------:R-:W0:Y:S01]  /*5280*/  LDCU.U16 UR8, c[0x0][0x590] ;  /* 0x0000b200ff0877ac */ /* 0x000e220008000400 */
[----:B------:R-:W-:-:S04]  /*5290*/  UPRMT UR4, UR41, 0x9910, URZ ;  /* 0x0000991029047896 */ /* 0x000fc800080000ff */
[----:B------:R-:W-:Y:S01]  /*52a0*/  UISETP.GT.AND UP0, UPT, UR4, 0x9, UPT ;  /* 0x000000090400788c */ /* 0x000fe2000bf04270 */
[----:B01234-:R-:W-:Y:S02]  /*52b0*/  IADD3 R2, P0, PT, R16, UR6, RZ ;  /* 0x0000000610027c10 */ /* 0x01ffe4000ff1e0ff */
[----:B-----5:R-:W-:-:S03]  /*52c0*/  VIMNMX.S16x2 R0, PT, PT, R0, UR8, !PT ;  /* 0x0000000800007c48 */ /* 0x020fc6000ffe0300 */
        /* <DEDUP_REMOVED lines=13> */
.L_x_12001:
[----:B------:R0:W-:Y:S01]  /*53a0*/  STG.E.U8 desc[UR36][R2.64], R9 ;  /* 0x0000000902007986 */ /* 0x0001e2000c101124 */
[----:B------:R-:W-:Y:S05]  /*53b0*/  BRA `(.L_x_12003) ;  /* 0x0000000c004c7947 */ /* 0x000fea0003800000 */
.L_x_12000:
        /* <DEDUP_REMOVED lines=10> */
.L_x_12005:
[----:B------:R-:W-:-:S05]  /*5460*/  PRMT R5, R9, 0x9910, RZ ;  /* 0x0000991009057816 */ /* 0x000fca00000000ff */
[----:B------:R0:W-:Y:S01]  /*5470*/  STG.E desc[UR36][R2.64], R5 ;  /* 0x0000000502007986 */ /* 0x0001e2000c101924 */
[----:B------:R-:W-:Y:S05]  /*5480*/  BRA `(.L_x_12003) ;  /* 0x0000000c00187947 */ /* 0x000fea0003800000 */
.L_x_12004:
[----:B------:R0:W-:Y:S01]  /*5490*/  STG.E.U16 desc[UR36][R2.64], R9 ;  /* 0x0000000902007986 */ /* 0x0001e2000c101524 */
[----:B------:R-:W-:Y:S05]  /*54a0*/  BRA `(.L_x_12003) ;  /* 0x0000000c00107947 */ /* 0x000fea0003800000 */
.L_x_11999:
        /* <DEDUP_REMOVED lines=9> */
.L_x_12007:
[----:B------:R-:W0:Y:S02]  /*5540*/  I2F.S16 R0, R9 ;  /* 0x0000000900007306 */ /* 0x000e240000101400 */
[----:B0-----:R-:W-:-:S05]  /*5550*/  F2FP.F16.F32.PACK_AB R0, RZ, R0 ;  /* 0x00000000ff00723e */ /* 0x001fca00000000ff */
[----:B------:R0:W-:Y:S01]  /*5560*/  STG.E.U16 desc[UR36][R2.64], R0 ;  /* 0x0000000002007986 */ /* 0x0001e2000c101524 */
[----:B------:R-:W-:Y:S05]  /*5570*/  BRA `(.L_x_12003) ;  /* 0x0000000800dc7947 */ /* 0x000fea0003800000 */
.L_x_12006:
        /* <DEDUP_REMOVED lines=10> */
.L_x_12009:
[----:B------:R-:W0:Y:S02]  /*5620*/  I2F.S16 R9, R9 ;  /* 0x0000000900097306 */ /* 0x000e240000101400 */
[----:B0-----:R-:W-:-:S04]  /*5630*/  F2FP.F16.F32.PACK_AB R5, RZ, R9 ;  /* 0x00000009ff05723e */ /* 0x001fc800000000ff */
[----:B------:R-:W-:-:S05]  /*5640*/  PRMT R5, R5, 0x5410, RZ ;  /* 0x0000541005057816 */ /* 0x000fca00000000ff */
[----:B------:R0:W-:Y:S01]  /*5650*/  STG.E desc[UR36][R2.64], R5 ;  /* 0x0000000502007986 */ /* 0x0001e2000c101924 */
[----:B------:R-:W-:Y:S05]  /*5660*/  BRA `(.L_x_12003) ;  /* 0x0000000800a07947 */ /* 0x000fea0003800000 */
.L_x_12008:
[----:B------:R-:W0:Y:S02]  /*5670*/  I2F.F64.S16 R4, R9 ;  /* 0x0000000900047312 */ /* 0x000e240000101c00 */
[----:B0-----:R0:W-:Y:S01]  /*5680*/  STG.E.64 desc[UR36][R2.64], R4 ;  /* 0x0000000402007986 */ /* 0x0011e2000c101b24 */
[----:B------:R-:W-:Y:S05]  /*5690*/  BRA `(.L_x_12003) ;  /* 0x0000000800947947 */ /* 0x000fea0003800000 */
.L_x_11998:
        /* <DEDUP_REMOVED lines=12> */
.L_x_12013:
        /* <DEDUP_REMOVED lines=18> */
.L_x_12016:
[----:B------:R-:W-:-:S04]  /*5880*/  SHF.R.U32.HI R5, RZ, 0x18, R5 ;  /* 0x00000018ff057819 */ /* 0x000fc80000011605 */
[----:B------:R-:W-:-:S07]  /*5890*/  LOP3.LUT R0, R0, 0x80, R5, 0xf8, !PT ;  /* 0x0000008000007812 */ /* 0x000fce00078ef805 */
.L_x_12015:
[----:B------:R-:W-:Y:S05]  /*58a0*/  BSYNC.RECONVERGENT B0 ;  /* 0x0000000000007941 */ /* 0x000fea0003800200 */
.L_x_12014:
[----:B------:R0:W-:Y:S01]  /*58b0*/  STG.E.U8 desc[UR36][R2.64], R0 ;  /* 0x0000000002007986 */ /* 0x0001e2000c101124 */
[----:B------:R-:W-:Y:S05]  /*58c0*/  BRA `(.L_x_12003) ;  /* 0x0000000800087947 */ /* 0x000fea0003800000 */
.L_x_12012:
        /* <DEDUP_REMOVED lines=18> */
.L_x_12019:
[----:B------:R-:W-:-:S04]  /*59f0*/  SHF.R.U32.HI R5, RZ, 0x18, R5 ;  /* 0x00000018ff057819 */ /* 0x000fc80000011605 */
[----:B------:R-:W-:-:S07]  /*5a00*/  LOP3.LUT R0, R0, 0x80, R5, 0xf8, !PT ;  /* 0x0000008000007812 */ /* 0x000fce00078ef805 */
.L_x_12018:
[----:B------:R-:W-:Y:S05]  /*5a10*/  BSYNC.RECONVERGENT B0 ;  /* 0x0000000000007941 */ /* 0x000fea0003800200 */
.L_x_12017:
[----:B------:R0:W-:Y:S01]  /*5a20*/  STG.E.U8 desc[UR36][R2.64], R0 ;  /* 0x0000000002007986 */ /* 0x0001e2000c101124 */
[----:B------:R-:W-:Y:S05]  /*5a30*/  BRA `(.L_x_12003) ;  /* 0x0000000400ac7947 */ /* 0x000fea0003800000 */
.L_x_12011:
        /* <DEDUP_REMOVED lines=22> */
.L_x_12021:
[----:B------:R-:W-:-:S04]  /*5ba0*/  PRMT R4, R9, 0x9910, RZ ;  /* 0x0000991009047816 */ /* 0x000fc800000000ff */
[----:B------:R-:W-:-:S05]  /*5bb0*/  SHF.R.S32.HI R5, RZ, 0x1f, R4 ;  /* 0x0000001fff057819 */ /* 0x000fca0000011404 */
[----:B------:R0:W-:Y:S01]  /*5bc0*/  STG.E.64 desc[UR36][R2.64], R4 ;  /* 0x0000000402007986 */ /* 0x0001e2000c101b24 */
[----:B------:R-:W-:Y:S05]  /*5bd0*/  BRA `(.L_x_12003) ;  /* 0x0000000400447947 */ /* 0x000fea0003800000 */
.L_x_12020:
[----:B------:R-:W-:-:S05]  /*5be0*/  PRMT R5, R9, 0x9910, RZ ;  /* 0x0000991009057816 */ /* 0x000fca00000000ff */
[----:B------:R0:W-:Y:S01]  /*5bf0*/  STG.E desc[UR36][R2.64], R5 ;  /* 0x0000000502007986 */ /* 0x0001e2000c101924 */
[----:B------:R-:W-:Y:S05]  /*5c00*/  BRA `(.L_x_12003) ;  /* 0x0000000400387947 */ /* 0x000fea0003800000 */
.L_x_12010:
        /* <DEDUP_REMOVED lines=11> */
.L_x_12023:
[----:B------:R-:W-:Y:S01]  /*5cc0*/  CS2R R6, SRZ ;  /* 0x0000000000067805 */ /* 0x000fe2000001ff00 */
[----:B------:R-:W0:Y:S04]  /*5cd0*/  I2F.F64.S16 R4, R9 ;  /* 0x0000000900047312 */ /* 0x000e280000101c00 */
[----:B0-----:R4:W-:Y:S01]  /*5ce0*/  STG.E.128 desc[UR36][R2.64], R4 ;  /* 0x0000000402007986 */ /* 0x0019e2000c101d24 */
[----:B------:R-:W-:Y:S05]  /*5cf0*/  BRA `(.L_x_12003) ;  /* 0x0000000000fc7947 */ /* 0x000fea0003800000 */
.L_x_12022:
[----:B------:R-:W-:-:S09]  /*5d00*/  UISETP.NE.AND UP0, UPT, UR4, 0xf, UPT ;  /* 0x0000000f0400788c */ /* 0x000fd2000bf05270 */
[----:B------:R-:W-:Y:S05]  /*5d10*/  BRA.U !UP0, `(.L_x_12024) ;  /* 0x0000000108e87547 */ /* 0x000fea000b800000 */
[----:B------:R-:W-:-:S09]  /*5d20*/  UISETP.NE.AND UP0, UPT, UR4, 0x17, UPT ;  /* 0x000000170400788c */ /* 0x000fd2000bf05270 */
[----:B------:R-:W-:Y:S05]  /*5d30*/  BRA.U !UP0, `(.L_x_12025) ;  /* 0x0000000108907547 */ /* 0x000fea000b800000 */
[----:B------:R-:W-:-:S09]  /*5d40*/  UISETP.NE.AND UP0, UPT, UR4, 0x18, UPT ;  /* 0x000000180400788c */ /* 0x000fd2000bf05270 */
[----:B------:R-:W-:Y:S05]  /*5d50*/  BRA.U !UP0, `(.L_x_12026) ;  /* 0x0000000108447547 */ /* 0x000fea000b800000 */
.L_x_12002:
        /* <DEDUP_REMOVED lines=16> */
.L_x_12027:
[----:B------:R-:W-:Y:S05]  /*5e60*/  BRA `(.L_x_12003) ;  /* 0x0000000000a07947 */ /* 0x000fea0003800000 */
.L_x_12026:
        /* <DEDUP_REMOVED lines=13> */
.L_x_12029:
[----:B------:R-:W-:Y:S05]  /*5f40*/  BSYNC.RECONVERGENT B0 ;  /* 0x0000000000007941 */ /* 0x000fea0003800200 */
.L_x_12028:
[----:B------:R-:W-:-:S05]  /*5f50*/  LOP3.LUT R5, R0, 0x80, R5, 0xf8, !PT ;  /* 0x0000008000057812 */ /* 0x000fca00078ef805 */
[----:B------:R2:W-:Y:S01]  /*5f60*/  STG.E.U8 desc[UR36][R2.64], R5 ;  /* 0x0000000502007986 */ /* 0x0005e2000c101124 */
[----:B------:R-:W-:Y:S05]  /*5f70*/  BRA `(.L_x_12003) ;  /* 0x00000000005c7947 */ /* 0x000fea0003800000 */
.L_x_12025:
        /* <DEDUP_REMOVED lines=12> */
.L_x_12031:
[----:B------:R-:W-:Y:S01]  /*6040*/  IMAD.MOV.U32 R0, RZ, RZ, 0x7f ;  /* 0x0000007fff007424 */ /* 0x000fe200078e00ff */
[----:B------:R-:W-:-:S04]  /*6050*/  ISETP.GT.U32.AND P0, PT, R4, 0x7f800000, PT ;  /* 0x7f8000000400780c */ /* 0x000fc80003f04070 */
[----:B------:R-:W-:-:S09]  /*6060*/  SEL R0, R0, 0x7c, P0 ;  /* 0x0000007c00007807 */ /* 0x000fd20000000000 */
.L_x_12032:
[----:B------:R-:W-:Y:S05]  /*6070*/  BSYNC.RECONVERGENT B0 ;  /* 0x0000000000007941 */ /* 0x000fea0003800200 */
.L_x_12030:
[----:B------:R-:W-:-:S04]  /*6080*/  SHF.R.U32.HI R5, RZ, 0x18, R5 ;  /* 0x00000018ff057819 */ /* 0x000fc80000011605 */
[----:B------:R-:W-:-:S05]  /*6090*/  LOP3.LUT R5, R0, 0x80, R5, 0xf8, !PT ;  /* 0x0000008000057812 */ /* 0x000fca00078ef805 */
[----:B------:R1:W-:Y:S01]  /*60a0*/  STG.E.U8 desc[UR36][R2.64], R5 ;  /* 0x0000000502007986 */ /* 0x0003e2000c101124 */
[----:B------:R-:W-:Y:S05]  /*60b0*/  BRA `(.L_x_12003) ;  /* 0x00000000000c7947 */ /* 0x000fea0003800000 */
.L_x_12024:
[----:B------:R-:W0:Y:S02]  /*60c0*/  I2F.S16 R0, R9 ;  /* 0x0000000900007306 */ /* 0x000e240000101400 */
[----:B0-----:R-:W-:-:S05]  /*60d0*/  F2FP.BF16.F32.PACK_AB R0, RZ, R0 ;  /* 0x00000000ff00723e */ /* 0x001fca00000010ff */
[----:B------:R0:W-:Y:S02]  /*60e0*/  STG.E.U16 desc[UR36][R2.64], R0 ;  /* 0x0000000002007986 */ /* 0x0001e4000c101524 */
.L_x_12003:
[----:B------:R-:W-:-:S07]  /*60f0*/  IADD3 R17, PT, PT, R17, 0x80, RZ ;  /* 0x0000008011117810 */ /* 0x000fce0007ffe0ff */
.L_x_11963:
[----:B------:R-:W-:Y:S05]  /*6100*/  BSYNC.RECONVERGENT B6 ;  /* 0x0000000000067941 */ /* 0x000fea0003800200 */
.L_x_11962:
        /* <DEDUP_REMOVED lines=307> */
.L_x_12035:
        /* <DEDUP_REMOVED lines=16> */
.L_x_12039:
[----:B------:R0:W5:Y:S01]  /*7540*/  LDG.E.U8 R0, desc[UR36][R2.64] ;  /* 0x0000002402007981 */ /* 0x000162000c1e1100 */
[----:B------:R-:W-:Y:S05]  /*7550*/  BRA `(.L_x_12041) ;  /* 0x0000000c004c7947 */ /* 0x000fea0003800000 */
.L_x_12038:
        /* <DEDUP_REMOVED lines=8> */
.L_x_12043:
[----:B------:R3:W5:Y:S01]  /*75e0*/  LDG.E.U16 R0, desc[UR36][R2.64] ;  /* 0x0000002402007981 */ /* 0x000762000c1e1500 */
[----:B------:R-:W-:Y:S05]  /*75f0*/  BRA `(.L_x_12041) ;  /* 0x0000000c00247947 */ /* 0x000fea0003800000 */
.L_x_12042:
[----:B------:R0:W5:Y:S01]  /*7600*/  LDG.E.U16 R0, desc[UR36][R2.64] ;  /* 0x0000002402007981 */ /* 0x000162000c1e1500 */
[----:B------:R-:W-:Y:S05]  /*7610*/  BRA `(.L_x_12041) ;  /* 0x0000000c001c7947 */ /* 0x000fea0003800000 */
.L_x_12037:
        /* <DEDUP_REMOVED lines=9> */
.L_x_12045:
[----:B------:R-:W2:Y:S02]  /*76b0*/  LDG.E.U16 R4, desc[UR36][R2.64] ;  /* 0x0000002402047981 */ /* 0x000ea4000c1e1500 */
[----:B--2---:R-:W-:-:S06]  /*76c0*/  HADD2.F32 R4, -RZ, R4.H0_H0 ;  /* 0x20000004ff047230 */ /* 0x004fcc0000004100 */
[----:B------:R-:W0:Y:S02]  /*76d0*/  F2I.FTZ.TRUNC.NTZ R4, R4 ;  /* 0x0000000400047305 */ /* 0x000e24000021f100 */
[----:B0-----:R-:W-:Y:S01]  /*76e0*/  PRMT R0, R4, 0x7610, R0 ;  /* 0x0000761004007816 */ /* 0x001fe20000000000 */
[----:B------:R-:W-:Y:S06]  /*76f0*/  BRA `(.L_x_12041) ;  /* 0x0000000800e47947 */ /* 0x000fec0003800000 */
.L_x_12044:
        /* <DEDUP_REMOVED lines=9> */
.L_x_12047:
[----:B------:R-:W2:Y:S02]  /*7790*/  LDG.E.U16 R2, desc[UR36][R2.64] ;  /* 0x0000002402027981 */ /* 0x000ea4000c1e1500 */
[----:B--2---:R-:W-:-:S06]  /*77a0*/  HADD2.F32 R4, -RZ, R2.H0_H0 ;  /* 0x20000002ff047230 */ /* 0x004fcc0000004100 */
[----:B------:R-:W0:Y:S02]  /*77b0*/  F2I.FTZ.TRUNC.NTZ R4, R4 ;  /* 0x0000000400047305 */ /* 0x000e24000021f100 */
[----:B0-----:R-:W-:Y:S01]  /*77c0*/  PRMT R0, R4, 0x7610, R0 ;  /* 0x0000761004007816 */ /* 0x001fe20000000000 */
[----:B------:R-:W-:Y:S06]  /*77d0*/  BRA `(.L_x_12041) ;  /* 0x0000000800ac7947 */ /* 0x000fec0003800000 */
.L_x_12046:
[----:B------:R-:W2:Y:S02]  /*77e0*/  LDG.E.64 R2, desc[UR36][R2.64] ;  /* 0x0000002402027981 */ /* 0x000ea4000c1e1b00 */
[----:B--2---:R0:W1:Y:S02]  /*77f0*/  F2I.F64.TRUNC R0, R2 ;  /* 0x0000000200007311 */ /* 0x004064000030d100 */
[----:B01----:R-:W-:Y:S05]  /*7800*/  BRA `(.L_x_12041) ;  /* 0x0000000800a07947 */ /* 0x003fea0003800000 */
.L_x_12036:
        /* <DEDUP_REMOVED lines=12> */
.L_x_12050:
[----:B------:R-:W2:Y:S02]  /*78d0*/  LDG.E.64 R2, desc[UR36][R2.64] ;  /* 0x0000002402027981 */ /* 0x000ea4000c1e1b00 */
[----:B--2---:R0:W1:Y:S02]  /*78e0*/  F2I.F64.TRUNC R0, R2 ;  /* 0x0000000200007311 */ /* 0x004064000030d100 */
[----:B01----:R-:W-:Y:S05]  /*78f0*/  BRA `(.L_x_12041) ;  /* 0x0000000800647947 */ /* 0x003fea0003800000 */
.L_x_12049:
        /* <DEDUP_REMOVED lines=27> */
.L_x_12052:
        /* <DEDUP_REMOVED lines=14> */
.L_x_12051:
[----:B------:R-:W2:Y:S02]  /*7b90*/  LDG.E.U16 R4, desc[UR36][R2.64] ;  /* 0x0000002402047981 */ /* 0x000ea4000c1e1500 */
[----:B--2---:R-:W-:-:S06]  /*7ba0*/  SHF.L.U32 R4, R4, 0x10, RZ ;  /* 0x0000001004047819 */ /* 0x004fcc00000006ff */
[----:B------:R-:W0:Y:S02]  /*7bb0*/  F2I.FTZ.TRUNC.NTZ R4, R4 ;  /* 0x0000000400047305 */ /* 0x000e24000021f100 */
[----:B0-----:R-:W-:Y:S01]  /*7bc0*/  PRMT R0, R4, 0x7610, R0 ;  /* 0x0000761004007816 */ /* 0x001fe20000000000 */
[----:B------:R-:W-:Y:S06]  /*7bd0*/  BRA `(.L_x_12041) ;  /* 0x0000000400ac7947 */ /* 0x000fec0003800000 */
.L_x_12048:
        /* <DEDUP_REMOVED lines=10> */
.L_x_12055:
        /* <DEDUP_REMOVED lines=21> */
.L_x_12059:
[----:B------:R-:W-:Y:S05]  /*7dd0*/  BSYNC.RECONVERGENT B1 ;  /* 0x0000000000017941 */ /* 0x000fea0003800200 */
.L_x_12058:
[----:B------:R-:W-:Y:S01]  /*7de0*/  IMAD.SHL.U32 R0, R0, 0x100000, RZ ;  /* 0x0010000000007824 */ /* 0x000fe200078e00ff */
[----:B------:R-:W-:-:S04]  /*7df0*/  LEA R2, R2, 0x3b800000, 0x17 ;  /* 0x3b80000002027811 */ /* 0x000fc800078eb8ff */
[----:B------:R-:W-:-:S07]  /*7e00*/  LOP3.LUT R4, R2, R0, R7, 0xfe, !PT ;  /* 0x0000000002047212 */ /* 0x000fce00078efe07 */
.L_x_12057:
[----:B------:R-:W-:Y:S05]  /*7e10*/  BSYNC.RECONVERGENT B0 ;  /* 0x0000000000007941 */ /* 0x000fea0003800200 */
.L_x_12056:
[----:B------:R-:W0:Y:S02]  /*7e20*/  F2I.FTZ.TRUNC.NTZ R4, R4 ;  /* 0x0000000400047305 */ /* 0x000e24000021f100 */
[----:B0-----:R-:W-:Y:S01]  /*7e30*/  PRMT R0, R4, 0x7610, R0 ;  /* 0x0000761004007816 */ /* 0x001fe20000000000 */
[----:B------:R-:W-:Y:S06]  /*7e40*/  BRA `(.L_x_12041) ;  /* 0x0000000400107947 */ /* 0x000fec0003800000 */
.L_x_12054:
        /* <DEDUP_REMOVED lines=21> */
.L_x_12063:
[----:B------:R-:W-:Y:S05]  /*7fa0*/  BSYNC.RECONVERGENT B1 ;  /* 0x0000000000017941 */ /* 0x000fea0003800200 */
.L_x_12062:
[----:B------:R-:W-:Y:S01]  /*7fb0*/  IMAD.SHL.U32 R0, R0, 0x200000, RZ ;  /* 0x0020000000007824 */ /* 0x000fe200078e00ff */
[----:B------:R-:W-:-:S04]  /*7fc0*/  LEA R2, R2, 0x37800000, 0x17 ;  /* 0x3780000002027811 */ /* 0x000fc800078eb8ff */
[----:B------:R-:W-:-:S07]  /*7fd0*/  LOP3.LUT R4, R2, R0, R7, 0xfe, !PT ;  /* 0x0000000002047212 */ /* 0x000fce00078efe07 */
.L_x_12061:
[----:B------:R-:W-:Y:S05]  /*7fe0*/  BSYNC.RECONVERGENT B0 ;  /* 0x0000000000007941 */ /* 0x000fea0003800200 */
.L_x_12060:
[----:B------:R-:W0:Y:S02]  /*7ff0*/  F2I.FTZ.TRUNC.NTZ R4, R4 ;  /* 0x0000000400047305 */ /* 0x000e24000021f100 */
[----:B0-----:R-:W-:Y:S01]  /*8000*/  PRMT R0, R4, 0x7610, R0 ;  /* 0x0000761004007816 */ /* 0x001fe20000000000 */
[----:B------:R-:W-:Y:S06]  /*8010*/  BRA `(.L_x_12041) ;  /* 0x00000000009c7947 */ /* 0x000fec0003800000 */
.L_x_12053:
        /* <DEDUP_REMOVED lines=14> */
.L_x_12067:
[----:B------:R-:W-:Y:S05]  /*8100*/  BSYNC.RECONVERGENT B0 ;  /* 0x0000000000007941 */ /* 0x000fea0003800200 */
.L_x_12066:
[----:B------:R-:W0:Y:S02]  /*8110*/  F2I.FTZ.TRUNC.NTZ R4, R4 ;  /* 0x0000000400047305 */ /* 0x000e24000021f100 */
[----:B0-----:R-:W-:Y:S01]  /*8120*/  PRMT R0, R4, 0x7610, R0 ;  /* 0x0000761004007816 */ /* 0x001fe20000000000 */
[----:B------:R-:W-:Y:S06]  /*8130*/  BRA `(.L_x_12041) ;  /* 0x0000000000547947 */ /* 0x000fec0003800000 */
.L_x_12040:
        /* <DEDUP_REMOVED lines=16> */
.L_x_12068:
[----:B------:R-:W-:Y:S01]  /*8240*/  PRMT R0, RZ, 0x7610, R0 ;  /* 0x00007610ff007816 */ /* 0x000fe20000000000 */
[----:B------:R-:W-:Y:S06]  /*8250*/  BRA `(.L_x_12041) ;  /* 0x00000000000c7947 */ /* 0x000fec0003800000 */
.L_x_12065:
[----:B------:R1:W5:Y:S01]  /*8260*/  LDG.E.U16 R0, desc[UR36][R2.64] ;  /* 0x0000002402007981 */ /* 0x000362000c1e1500 */
[----:B------:R-:W-:Y:S05]  /*8270*/  BRA `(.L_x_12041) ;  /* 0x0000000000047947 */ /* 0x000fea0003800000 */
.L_x_12064:
[----:B------:R2:W5:Y:S02]  /*8280*/  LDG.E.U16 R0, desc[UR36][R2.64] ;  /* 0x0000002402007981 */ /* 0x000564000c1e1500 */
.L_x_12041:
        /* <DEDUP_REMOVED lines=19> */
.L_x_12072:
[----:B------:R4:W-:Y:S01]  /*83c0*/  STG.E.U8 desc[UR36][R2.64], R9 ;  /* 0x0000000902007986 */ /* 0x0009e2000c101124 */
[----:B------:R-:W-:Y:S05]  /*83d0*/  BRA `(.L_x_12074) ;  /* 0x0000000c004c7947 */ /* 0x000fea0003800000 */
.L_x_12071:
        /* <DEDUP_REMOVED lines=10> */
.L_x_12076:
[----:B------:R-:W-:-:S05]  /*8480*/  PRMT R5, R9, 0x9910, RZ ;  /* 0x0000991009057816 */ /* 0x000fca00000000ff */
[----:B------:R2:W-:Y:S01]  /*8490*/  STG.E desc[UR36][R2.64], R5 ;  /* 0x0000000502007986 */ /* 0x0005e2000c101924 */
[----:B------:R-:W-:Y:S05]  /*84a0*/  BRA `(.L_x_12074) ;  /* 0x0000000c00187947 */ /* 0x000fea0003800000 */
.L_x_12075:
[----:B------:R0:W-:Y:S01]  /*84b0*/  STG.E.U16 desc[UR36][R2.64], R9 ;  /* 0x0000000902007986 */ /* 0x0001e2000c101524 */
[----:B------:R-:W-:Y:S05]  /*84c0*/  BRA `(.L_x_12074) ;  /* 0x0000000c00107947 */ /* 0x000fea0003800000 */
.L_x_12070:
        /* <DEDUP_REMOVED lines=9> */
.L_x_12078:
[----:B------:R-:W0:Y:S02]  /*8560*/  I2F.S16 R0, R9 ;  /* 0x0000000900007306 */ /* 0x000e240000101400 */
[----:B0-----:R-:W-:-:S05]  /*8570*/  F2FP.F16.F32.PACK_AB R0, RZ, R0 ;  /* 0x00000000ff00723e */ /* 0x001fca00000000ff */
[----:B------:R0:W-:Y:S01]  /*8580*/  STG.E.U16 desc[UR36][R2.64], R0 ;  /* 0x0000000002007986 */ /* 0x0001e2000c101524 */
[----:B------:R-:W-:Y:S05]  /*8590*/  BRA `(.L_x_12074) ;  /* 0x0000000800dc7947 */ /* 0x000fea0003800000 */
.L_x_12077:
        /* <DEDUP_REMOVED lines=10> */
.L_x_12080:
[----:B------:R-:W0:Y:S02]  /*8640*/  I2F.S16 R9, R9 ;  /* 0x0000000900097306 */ /* 0x000e240000101400 */
[----:B0-----:R-:W-:-:S04]  /*8650*/  F2FP.F16.F32.PACK_AB R5, RZ, R9 ;  /* 0x00000009ff05723e */ /* 0x001fc800000000ff */
[----:B------:R-:W-:-:S05]  /*8660*/  PRMT R5, R5, 0x5410, RZ ;  /* 0x0000541005057816 */ /* 0x000fca00000000ff */
[----:B------:R0:W-:Y:S01]  /*8670*/  STG.E desc[UR36][R2.64], R5 ;  /* 0x0000000502007986 */ /* 0x0001e2000c101924 */
[----:B------:R-:W-:Y:S05]  /*8680*/  BRA `(.L_x_12074) ;  /* 0x0000000800a07947 */ /* 0x000fea0003800000 */
.L_x_12079:
[----:B------:R-:W0:Y:S02]  /*8690*/  I2F.F64.S16 R4, R9 ;  /* 0x0000000900047312 */ /* 0x000e240000101c00 */
[----:B0-----:R0:W-:Y:S01]  /*86a0*/  STG.E.64 desc[UR36][R2.64], R4 ;  /* 0x0000000402007986 */ /* 0x0011e2000c101b24 */
[----:B------:R-:W-:Y:S05]  /*86b0*/  BRA `(.L_x_12074) ;  /* 0x0000000800947947 */ /* 0x000fea0003800000 */
.L_x_12069:
        /* <DEDUP_REMOVED lines=12> */
.L_x_12084:
        /* <DEDUP_REMOVED lines=18> */
.L_x_12087:
[----:B------:R-:W-:-:S04]  /*88a0*/  SHF.R.U32.HI R5, RZ, 0x18, R5 ;  /* 0x00000018ff057819 */ /* 0x000fc80000011605 */
[----:B------:R-:W-:-:S07]  /*88b0*/  LOP3.LUT R0, R0, 0x80, R5, 0xf8, !PT ;  /* 0x0000008000007812 */ /* 0x000fce00078ef805 */
.L_x_12086:
[----:B------:R-:W-:Y:S05]  /*88c0*/  BSYNC.RECONVERGENT B0 ;  /* 0x0000000000007941 */ /* 0x000fea0003800200 */
.L_x_12085:
[----:B------:R0:W-:Y:S01]  /*88d0*/  STG.E.U8 desc[UR36][R2.64], R0 ;  /* 0x0000000002007986 */ /* 0x0001e2000c101124 */
[----:B------:R-:W-:Y:S05]  /*88e0*/  BRA `(.L_x_12074) ;  /* 0x0000000800087947 */ /* 0x000fea0003800000 */
.L_x_12083:
        /* <DEDUP_REMOVED lines=18> */
.L_x_12090:
[----:B------:R-:W-:-:S04]  /*8a10*/  SHF.R.U32.HI R5, RZ, 0x18, R5 ;  /* 0x00000018ff057819 */ /* 0x000fc80000011605 */
[----:B------:R-:W-:-:S07]  /*8a20*/  LOP3.LUT R0, R0, 0x80, R5, 0xf8, !PT ;  /* 0x0000008000007812 */ /* 0x000fce00078ef805 */
.L_x_12089:
[----:B------:R-:W-:Y:S05]  /*8a30*/  BSYNC.RECONVERGENT B0 ;  /* 0x0000000000007941 */ /* 0x000fea0003800200 */
.L_x_12088:
[----:B------:R0:W-:Y:S01]  /*8a40*/  STG.E.U8 desc[UR36][R2.64], R0 ;  /* 0x0000000002007986 */ /* 0x0001e2000c101124 */
[----:B------:R-:W-:Y:S05]  /*8a50*/  BRA `(.L_x_12074) ;  /* 0x0000000400ac7947 */ /* 0x000fea0003800000 */
.L_x_12082:
        /* <DEDUP_REMOVED lines=22> */
.L_x_12092:
[----:B------:R-:W-:-:S04]  /*8bc0*/  PRMT R4, R9, 0x9910, RZ ;  /* 0x0000991009047816 */ /* 0x000fc800000000ff */
[----:B------:R-:W-:-:S05]  /*8bd0*/  SHF.R.S32.HI R5, RZ, 0x1f, R4 ;  /* 0x0000001fff057819 */ /* 0x000fca0000011404 */
[----:B------:R0:W-:Y:S01]  /*8be0*/  STG.E.64 desc[UR36][R2.64], R4 ;  /* 0x0000000402007986 */ /* 0x0001e2000c101b24 */
[----:B------:R-:W-:Y:S05]  /*8bf0*/  BRA `(.L_x_12074) ;  /* 0x0000000400447947 */ /* 0x000fea0003800000 */
.L_x_12091:
[----:B------:R-:W-:-:S05]  /*8c00*/  PRMT R5, R9, 0x9910, RZ ;  /* 0x0000991009057816 */ /* 0x000fca00000000ff */
[----:B------:R0:W-:Y:S01]  /*8c10*/  STG.E desc[UR36][R2.64], R5 ;  /* 0x0000000502007986 */ /* 0x0001e2000c101924 */
[----:B------:R-:W-:Y:S05]  /*8c20*/  BRA `(.L_x_12074) ;  /* 0x0000000400387947 */ /* 0x000fea0003800000 */
.L_x_12081:
        /* <DEDUP_REMOVED lines=11> */
.L_x_12094:
[----:B------:R-:W-:Y:S01]  /*8ce0*/  CS2R R6, SRZ ;  /* 0x0000000000067805 */ /* 0x000fe2000001ff00 */
[----:B------:R-:W0:Y:S04]  /*8cf0*/  I2F.F64.S16 R4, R9 ;  /* 0x0000000900047312 */ /* 0x000e280000101c00 */
[----:B0-----:R0:W-:Y:S01]  /*8d00*/  STG.E.128 desc[UR36][R2.64], R4 ;  /* 0x0000000402007986 */ /* 0x0011e2000c101d24 */
[----:B------:R-:W-:Y:S05]  /*8d10*/  BRA `(.L_x_12074) ;  /* 0x0000000000fc7947 */ /* 0x000fea0003800000 */
.L_x_12093:
[----:B------:R-:W-:-:S09]  /*8d20*/  UISETP.NE.AND UP0, UPT, UR4, 0xf, UPT ;  /* 0x0000000f0400788c */ /* 0x000fd2000bf05270 */
[----:B------:R-:W-:Y:S05]  /*8d30*/  BRA.U !UP0, `(.L_x_12095) ;  /* 0x0000000108e87547 */ /* 0x000fea000b800000 */
[----:B------:R-:W-:-:S09]  /*8d40*/  UISETP.NE.AND UP0, UPT, UR4, 0x17, UPT ;  /* 0x000000170400788c */ /* 0x000fd2000bf05270 */
[----:B------:R-:W-:Y:S05]  /*8d50*/  BRA.U !UP0, `(.L_x_12096) ;  /* 0x0000000108907547 */ /* 0x000fea000b800000 */
[----:B------:R-:W-:-:S09]  /*8d60*/  UISETP.NE.AND UP0, UPT, UR4, 0x18, UPT ;  /* 0x000000180400788c */ /* 0x000fd2000bf05270 */
[----:B------:R-:W-:Y:S05]  /*8d70*/  BRA.U !UP0, `(.L_x_12097) ;  /* 0x0000000108447547 */ /* 0x000fea000b800000 */
.L_x_12073:
        /* <DEDUP_REMOVED lines=16> */
.L_x_12098:
[----:B------:R-:W-:Y:S05]  /*8e80*/  BRA `(.L_x_12074) ;  /* 0x0000000000a07947 */ /* 0x000fea0003800000 */
.L_x_12097:
        /* <DEDUP_REMOVED lines=13> */
.L_x_12100:
[----:B------:R-:W-:Y:S05]  /*8f60*/  BSYNC.RECONVERGENT B0 ;  /* 0x0000000000007941 */ /* 0x000fea0003800200 */
.L_x_12099:
[----:B------:R-:W-:-:S05]  /*8f70*/  LOP3.LUT R5, R0, 0x80, R5, 0xf8, !PT ;  /* 0x0000008000057812 */ /* 0x000fca00078ef805 */
[----:B------:R0:W-:Y:S01]  /*8f80*/  STG.E.U8 desc[UR36][R2.64], R5 ;  /* 0x0000000502007986 */ /* 0x0001e2000c101124 */
[----:B------:R-:W-:Y:S05]  /*8f90*/  BRA `(.L_x_12074) ;  /* 0x00000000005c7947 */ /* 0x000fea0003800000 */
.L_x_12096:
        /* <DEDUP_REMOVED lines=12> */
.L_x_12102:
[----:B------:R-:W-:Y:S01]  /*9060*/  IMAD.MOV.U32 R0, RZ, RZ, 0x7f ;  /* 0x0000007fff007424 */ /* 0x000fe200078e00ff */
[----:B------:R-:W-:-:S04]  /*9070*/  ISETP.GT.U32.AND P0, PT, R4, 0x7f800000, PT ;  /* 0x7f8000000400780c */ /* 0x000fc80003f04070 */
[----:B------:R-:W-:-:S09]  /*9080*/  SEL R0, R0, 0x7c, P0 ;  /* 0x0000007c00007807 */ /* 0x000fd20000000000 */
.L_x_12103:
[----:B------:R-:W-:Y:S05]  /*9090*/  BSYNC.RECONVERGENT B0 ;  /* 0x0000000000007941 */ /* 0x000fea0003800200 */
.L_x_12101:
[----:B------:R-:W-:-:S04]  /*90a0*/  SHF.R.U32.HI R5, RZ, 0x18, R5 ;  /* 0x00000018ff057819 */ /* 0x000fc80000011605 */
[----:B------:R-:W-:-:S05]  /*90b0*/  LOP3.LUT R5, R0, 0x80, R5, 0xf8, !PT ;  /* 0x0000008000057812 */ /* 0x000fca00078ef805 */
[----:B------:R0:W-:Y:S01]  /*90c0*/  STG.E.U8 desc[UR36][R2.64], R5 ;  /* 0x0000000502007986 */ /* 0x0001e2000c101124 */
[----:B------:R-:W-:Y:S05]  /*90d0*/  BRA `(.L_x_12074) ;  /* 0x00000000000c7947 */ /* 0x000fea0003800000 */
.L_x_12095:
[----:B------:R-:W0:Y:S02]  /*90e0*/  I2F.S16 R0, R9 ;  /* 0x0000000900007306 */ /* 0x000e240000101400 */
[----:B0-----:R-:W-:-:S05]  /*90f0*/  F2FP.BF16.F32.PACK_AB R0, RZ, R0 ;  /* 0x00000000ff00723e */ /* 0x001fca00000010ff */
[----:B------:R0:W-:Y:S02]  /*9100*/  STG.E.U16 desc[UR36][R2.64], R0 ;  /* 0x0000000002007986 */ /* 0x0001e4000c101524 */
.L_x_12074:
[----:B------:R-:W-:-:S07]  /*9110*/  VIADD R17, R17, 0x80 ;  /* 0x0000008011117836 */ /* 0x000fce0000000000 */
.L_x_12034:
[----:B------:R-:W-:Y:S05]  /*9120*/  BSYNC.RECONVERGENT B6 ;  /* 0x0000000000067941 */ /* 0x000fea0003800200 */
.L_x_12033:
        /* <DEDUP_REMOVED lines=306> */
.L_x_12104:
        /* <DEDUP_REMOVED lines=18> */
.L_x_12108:
[----:B------:R0:W5:Y:S01]  /*a570*/  LDG.E.U8 R0, desc[UR36][R2.64] ;  /* 0x0000002402007981 */ /* 0x000162000c1e1100 */
[----:B------:R-:W-:Y:S05]  /*a580*/  BRA `(.L_x_12110) ;  /* 0x0000000c004c7947 */ /* 0x000fea0003800000 */
.L_x_12107:
        /* <DEDUP_REMOVED lines=8> */
.L_x_12112:
[----:B------:R0:W5:Y:S01]  /*a610*/  LDG.E.U16 R0, desc[UR36][R2.64] ;  /* 0x0000002402007981 */ /* 0x000162000c1e1500 */
[----:B------:R-:W-:Y:S05]  /*a620*/  BRA `(.L_x_12110) ;  /* 0x0000000c00247947 */ /* 0x000fea0003800000 */
.L_x_12111:
[----:B------:R0:W5:Y:S01]  /*a630*/  LDG.E.U16 R0, desc[UR36][R2.64] ;  /* 0x0000002402007981 */ /* 0x000162000c1e1500 */
[----:B------:R-:W-:Y:S05]  /*a640*/  BRA `(.L_x_12110) ;  /* 0x0000000c001c7947 */ /* 0x000fea0003800000 */
.L_x_12106:
        /* <DEDUP_REMOVED lines=9> */
.L_x_12114:
[----:B------:R-:W2:Y:S02]  /*a6e0*/  LDG.E.U16 R4, desc[UR36][R2.64] ;  /* 0x0000002402047981 */ /* 0x000ea4000c1e1500 */
[----:B--2---:R-:W-:-:S06]  /*a6f0*/  HADD2.F32 R4, -RZ, R4.H0_H0 ;  /* 0x20000004ff047230 */ /* 0x004fcc0000004100 */
[----:B------:R-:W0:Y:S02]  /*a700*/  F2I.FTZ.TRUNC.NTZ R4, R4 ;  /* 0x0000000400047305 */ /* 0x000e24000021f100 */
[----:B0-----:R-:W-:Y:S01]  /*a710*/  PRMT R0, R4, 0x7610, R0 ;  /* 0x0000761004007816 */ /* 0x001fe20000000000 */
[----:B------:R-:W-:Y:S06]  /*a720*/  BRA `(.L_x_12110) ;  /* 0x0000000800e47947 */ /* 0x000fec0003800000 */
.L_x_12113:
        /* <DEDUP_REMOVED lines=9> */
.L_x_12116:
[----:B------:R-:W2:Y:S02]  /*a7c0*/  LDG.E.U16 R2, desc[UR36][R2.64] ;  /* 0x0000002402027981 */ /* 0x000ea4000c1e1500 */
[----:B--2---:R-:W-:-:S06]  /*a7d0*/  HADD2.F32 R4, -RZ, R2.H0_H0 ;  /* 0x20000002ff047230 */ /* 0x004fcc0000004100 */
[----:B------:R-:W0:Y:S02]  /*a7e0*/  F2I.FTZ.TRUNC.NTZ R4, R4 ;  /* 0x0000000400047305 */ /* 0x000e24000021f100 */
[----:B0-----:R-:W-:Y:S01]  /*a7f0*/  PRMT R0, R4, 0x7610, R0 ;  /* 0x0000761004007816 */ /* 0x001fe20000000000 */
[----:B------:R-:W-:Y:S06]  /*a800*/  BRA `(.L_x_12110) ;  /* 0x0000000800ac7947 */ /* 0x000fec0003800000 */
.L_x_12115:
[----:B------:R-:W2:Y:S02]  /*a810*/  LDG.E.64 R2, desc[UR36][R2.64] ;  /* 0x0000002402027981 */ /* 0x000ea4000c1e1b00 */
[----:B--2---:R0:W1:Y:S02]  /*a820*/  F2I.F64.TRUNC R0, R2 ;  /* 0x0000000200007311 */ /* 0x004064000030d100 */
[----:B01----:R-:W-:Y:S05]  /*a830*/  BRA `(.L_x_12110) ;  /* 0x0000000800a07947 */ /* 0x003fea0003800000 */
.L_x_12105:
        /* <DEDUP_REMOVED lines=12> */
.L_x_12119:
[----:B------:R-:W2:Y:S02]  /*a900*/  LDG.E.64 R2, desc[UR36][R2.64] ;  /* 0x0000002402027981 */ /* 0x000ea4000c1e1b00 */
[----:B--2---:R3:W4:Y:S02]  /*a910*/  F2I.F64.TRUNC R0, R2 ;  /* 0x0000000200007311 */ /* 0x004724000030d100 */
[----:B---34-:R-:W-:Y:S05]  /*a920*/  BRA `(.L_x_12110) ;  /* 0x0000000800647947 */ /* 0x018fea0003800000 */
.L_x_12118:
        /* <DEDUP_REMOVED lines=27> */
.L_x_12121:
        /* <DEDUP_REMOVED lines=14> */
.L_x_12120:
[----:B------:R-:W2:Y:S02]  /*abc0*/  LDG.E.U16 R4, desc[UR36][R2.64] ;  /* 0x0000002402047981 */ /* 0x000ea4000c1e1500 */
[----:B--2---:R-:W-:-:S06]  /*abd0*/  SHF.L.U32 R4, R4, 0x10, RZ ;  /* 0x0000001004047819 */ /* 0x004fcc00000006ff */
[----:B------:R-:W0:Y:S02]  /*abe0*/  F2I.FTZ.TRUNC.NTZ R4, R4 ;  /* 0x0000000400047305 */ /* 0x000e24000021f100 */
[----:B0-----:R-:W-:Y:S01]  /*abf0*/  PRMT R0, R4, 0x7610, R0 ;  /* 0x0000761004007816 */ /* 0x001fe20000000000 */
[----:B------:R-:W-:Y:S06]  /*ac00*/  BRA `(.L_x_12110) ;  /* 0x0000000400ac7947 */ /* 0x000fec0003800000 */
.L_x_12117:
        /* <DEDUP_REMOVED lines=10> */
.L_x_12124:
        /* <DEDUP_REMOVED lines=21> */
.L_x_12128:
[----:B------:R-:W-:Y:S05]  /*ae00*/  BSYNC.RECONVERGENT B1 ;  /* 0x0000000000017941 */ /* 0x000fea0003800200 */
.L_x_12127:
[----:B------:R-:W-:Y:S01]  /*ae10*/  IMAD.SHL.U32 R0, R0, 0x100000, RZ ;  /* 0x0010000000007824 */ /* 0x000fe200078e00ff */
[----:B------:R-:W-:-:S04]  /*ae20*/  LEA R2, R2, 0x3b800000, 0x17 ;  /* 0x3b80000002027811 */ /* 0x000fc800078eb8ff */
[----:B------:R-:W-:-:S07]  /*ae30*/  LOP3.LUT R4, R2, R0, R7, 0xfe, !PT ;  /* 0x0000000002047212 */ /* 0x000fce00078efe07 */
.L_x_12126:
[----:B------:R-:W-:Y:S05]  /*ae40*/  BSYNC.RECONVERGENT B0 ;  /* 0x0000000000007941 */ /* 0x000fea0003800200 */
.L_x_12125:
[----:B------:R-:W0:Y:S02]  /*ae50*/  F2I.FTZ.TRUNC.NTZ R4, R4 ;  /* 0x0000000400047305 */ /* 0x000e24000021f100 */
[----:B0-----:R-:W-:Y:S01]  /*ae60*/  PRMT R0, R4, 0x7610, R0 ;  /* 0x0000761004007816 */ /* 0x001fe20000000000 */
[----:B------:R-:W-:Y:S06]  /*ae70*/  BRA `(.L_x_12110) ;  /* 0x0000000400107947 */ /* 0x000fec0003800000 */
.L_x_12123:
        /* <DEDUP_REMOVED lines=21> */
.L_x_12132:
[----:B------:R-:W-:Y:S05]  /*afd0*/  BSYNC.RECONVERGENT B1 ;  /* 0x0000000000017941 */ /* 0x000fea0003800200 */
.L_x_12131:
[----:B------:R-:W-:Y:S01]  /*afe0*/  IMAD.SHL.U32 R0, R0, 0x200000, RZ ;  /* 0x0020000000007824 */ /* 0x000fe200078e00ff */
[----:B------:R-:W-:-:S04]  /*aff0*/  LEA R2, R2, 0x37800000, 0x17 ;  /* 0x3780000002027811 */ /* 0x000fc800078eb8ff */
[----:B------:R-:W-:-:S07]  /*b000*/  LOP3.LUT R4, R2, R0, R7, 0xfe, !PT ;  /* 0x0000000002047212 */ /* 0x000fce00078efe07 */
.L_x_12130:
[----:B------:R-:W-:Y:S05]  /*b010*/  BSYNC.RECONVERGENT B0 ;  /* 0x0000000000007941 */ /* 0x000fea0003800200 */
.L_x_12129:
[----:B------:R-:W0:Y:S02]  /*b020*/  F2I.FTZ.TRUNC.NTZ R4, R4 ;  /* 0x0000000400047305 */ /* 0x000e24000021f100 */
[----:B0-----:R-:W-:Y:S01]  /*b030*/  PRMT R0, R4, 0x7610, R0 ;  /* 0x0000761004007816 */ /* 0x001fe20000000000 */
[----:B------:R-:W-:Y:S06]  /*b040*/  BRA `(.L_x_12110) ;  /* 0x00000000009c7947 */ /* 0x000fec0003800000 */
.L_x_12122:
        /* <DEDUP_REMOVED lines=14> */
.L_x_12136:
[----:B------:R-:W-:Y:S05]  /*b130*/  BSYNC.RECONVERGENT B0 ;  /* 0x0000000000007941 */ /* 0x000fea0003800200 */
.L_x_12135:
[----:B------:R-:W0:Y:S02]  /*b140*/  F2I.FTZ.TRUNC.NTZ R4, R4 ;  /* 0x0000000400047305 */ /* 0x000e24000021f100 */
[----:B0-----:R-:W-:Y:S01]  /*b150*/  PRMT R0, R4, 0x7610, R0 ;  /* 0x0000761004007816 */ /* 0x001fe20000000000 */
[----:B------:R-:W-:Y:S06]  /*b160*/  BRA `(.L_x_12110) ;  /* 0x0000000000547947 */ /* 0x000fec0003800000 */
.L_x_12109:
        /* <DEDUP_REMOVED lines=16> */
.L_x_12137:
[----:B------:R-:W-:Y:S01]  /*b270*/  PRMT R0, RZ, 0x7610, R0 ;  /* 0x00007610ff007816 */ /* 0x000fe20000000000 */
[----:B------:R-:W-:Y:S06]  /*b280*/  BRA `(.L_x_12110) ;  /* 0x00000000000c7947 */ /* 0x000fec0003800000 */
.L_x_12134:
[----:B------:R2:W5:Y:S01]  /*b290*/  LDG.E.U16 R0, desc[UR36][R2.64] ;  /* 0x0000002402007981 */ /* 0x000562000c1e1500 */
[----:B------:R-:W-:Y:S05]  /*b2a0*/  BRA `(.L_x_12110) ;  /* 0x0000000000047947 */ /* 0x000fea0003800000 */
.L_x_12133:
[----:B------:R1:W5:Y:S02]  /*b2b0*/  LDG.E.U16 R0, desc[UR36][R2.64] ;  /* 0x0000002402007981 */ /* 0x000364000c1e1500 */
.L_x_12110:
[----:B------:R-:W1:Y:S01]  /*b2c0*/  LDCU.U16 UR6, c[0x0][0x590] ;  /* 0x0000b200ff0677ac */ /* 0x000e620008000400 */
[----:B------:R-:W-:-:S04]  /*b2d0*/  UPRMT UR4, UR41, 0x9910, URZ ;  /* 0x0000991029047896 */ /* 0x000fc800080000ff */
[----:B------:R-:W-:Y:S01]  /*b2e0*/  UISETP.GT.AND UP0, UPT, UR4, 0x9, UPT ;  /* 0x000000090400788c */ /* 0x000fe2000bf04270 */
[----:B-1--45:R-:W-:-:S04]  /*b2f0*/  VIMNMX.S16x2 R0, PT, PT, R0, UR6, !PT ;  /* 0x0000000600007c48 */ /* 0x032fc8000ffe0300 */
        /* <DEDUP_REMOVED lines=12> */
.L_x_12141:
[----:B------:R-:W-:Y:S01]  /*b3c0*/  STG.E.U8 desc[UR36][R16.64], R5 ;  /* 0x0000000510007986 */ /* 0x000fe2000c101124 */
[----:B------:R-:W-:Y:S05]  /*b3d0*/  EXIT ;  /* 0x000000000000794d */ /* 0x000fea0003800000 */
.L_x_12140:
        /* <DEDUP_REMOVED lines=10> */
.L_x_12144:
[----:B0-2---:R-:W-:-:S05]  /*b480*/  PRMT R3, R5, 0x9910, RZ ;  /* 0x0000991005037816 */ /* 0x005fca00000000ff */
[----:B------:R-:W-:Y:S01]  /*b490*/  STG.E desc[UR36][R16.64], R3 ;  /* 0x0000000310007986 */ /* 0x000fe2000c101924 */
[----:B------:R-:W-:Y:S05]  /*b4a0*/  EXIT ;  /* 0x000000000000794d */ /* 0x000fea0003800000 */
.L_x_12143:
[----:B------:R-:W-:Y:S01]  /*b4b0*/  STG.E.U16 desc[UR36][R16.64], R5 ;  /* 0x0000000510007986 */ /* 0x000fe2000c101524 */
[----:B------:R-:W-:Y:S05]  /*b4c0*/  EXIT ;  /* 0x000000000000794d */ /* 0x000fea0003800000 */
.L_x_12139:
        /* <DEDUP_REMOVED lines=9> */
.L_x_12146:
[----:B------:R-:W1:Y:S02]  /*b560*/  I2F.S16 R0, R5 ;  /* 0x0000000500007306 */ /* 0x000e640000101400 */
[----:B-1----:R-:W-:-:S05]  /*b570*/  F2FP.F16.F32.PACK_AB R0, RZ, R0 ;  /* 0x00000000ff00723e */ /* 0x002fca00000000ff */
[----:B------:R-:W-:Y:S01]  /*b580*/  STG.E.U16 desc[UR36][R16.64], R0 ;  /* 0x0000000010007986 */ /* 0x000fe2000c101524 */
[----:B------:R-:W-:Y:S05]  /*b590*/  EXIT ;  /* 0x000000000000794d */ /* 0x000fea0003800000 */
.L_x_12145:
        /* <DEDUP_REMOVED lines=10> */
.L_x_12148:
[----:B------:R-:W0:Y:S02]  /*b640*/  I2F.S16 R5, R5 ;  /* 0x0000000500057306 */ /* 0x000e240000101400 */
[----:B0-2---:R-:W-:-:S04]  /*b650*/  F2FP.F16.F32.PACK_AB R3, RZ, R5 ;  /* 0x00000005ff03723e */ /* 0x005fc800000000ff */
[----:B------:R-:W-:-:S05]  /*b660*/  PRMT R3, R3, 0x5410, RZ ;  /* 0x0000541003037816 */ /* 0x000fca00000000ff */
[----:B------:R-:W-:Y:S01]  /*b670*/  STG.E desc[UR36][R16.64], R3 ;  /* 0x0000000310007986 */ /* 0x000fe2000c101924 */
[----:B------:R-:W-:Y:S05]  /*b680*/  EXIT ;  /* 0x000000000000794d */ /* 0x000fea0003800000 */
.L_x_12147:
[----:B0-23--:R-:W0:Y:S02]  /*b690*/  I2F.F64.S16 R2, R5 ;  /* 0x0000000500027312 */ /* 0x00de240000101c00 */
[----:B0-----:R-:W-:Y:S01]  /*b6a0*/  STG.E.64 desc[UR36][R16.64], R2 ;  /* 0x0000000210007986 */ /* 0x001fe2000c101b24 */
[----:B------:R-:W-:Y:S05]  /*b6b0*/  EXIT ;  /* 0x000000000000794d */ /* 0x000fea0003800000 */
.L_x_12138:
        /* <DEDUP_REMOVED lines=12> */
.L_x_12152:
        /* <DEDUP_REMOVED lines=17> */
.L_x_12155:
[----:B------:R-:W-:-:S04]  /*b890*/  SHF.R.U32.HI R3, RZ, 0x18, R3 ;  /* 0x00000018ff037819 */ /* 0x000fc80000011603 */
[----:B------:R-:W-:-:S04]  /*b8a0*/  LOP3.LUT R0, R0, 0x80, R3, 0xf8, !PT ;  /* 0x0000008000007812 */ /* 0x000fc800078ef803 */
[----:B------:R-:W-:-:S07]  /*b8b0*/  PRMT R8, R0, 0x7610, R8 ;  /* 0x0000761000087816 */ /* 0x000fce0000000008 */
.L_x_12154:
[----:B------:R-:W-:Y:S05]  /*b8c0*/  BSYNC.RECONVERGENT B0 ;  /* 0x0000000000007941 */ /* 0x000fea0003800200 */
.L_x_12153:
[----:B------:R-:W-:Y:S01]  /*b8d0*/  STG.E.U8 desc[UR36][R16.64], R8 ;  /* 0x0000000810007986 */ /* 0x000fe2000c101124 */
[----:B------:R-:W-:Y:S05]  /*b8e0*/  EXIT ;  /* 0x000000000000794d */ /* 0x000fea0003800000 */
.L_x_12151:
        /* <DEDUP_REMOVED lines=17> */
.L_x_12158:
[----:B------:R-:W-:-:S04]  /*ba00*/  SHF.R.U32.HI R3, RZ, 0x18, R3 ;  /* 0x00000018ff037819 */ /* 0x000fc80000011603 */
[----:B------:R-:W-:-:S04]  /*ba10*/  LOP3.LUT R0, R0, 0x80, R3, 0xf8, !PT ;  /* 0x0000008000007812 */ /* 0x000fc800078ef803 */
[----:B------:R-:W-:-:S07]  /*ba20*/  PRMT R8, R0, 0x7610, R8 ;  /* 0x0000761000087816 */ /* 0x000fce0000000008 */
.L_x_12157:
[----:B------:R-:W-:Y:S05]  /*ba30*/  BSYNC.RECONVERGENT B0 ;  /* 0x0000000000007941 */ /* 0x000fea0003800200 */
.L_x_12156:
[----:B------:R-:W-:Y:S01]  /*ba40*/  STG.E.U8 desc[UR36][R16.64], R8 ;  /* 0x0000000810007986 */ /* 0x000fe2000c101124 */
[----:B------:R-:W-:Y:S05]  /*ba50*/  EXIT ;  /* 0x000000000000794d */ /* 0x000fea0003800000 */
.L_x_12150:
        /* <DEDUP_REMOVED lines=22> */
.L_x_12160:
[----:B0-23--:R-:W-:-:S04]  /*bbc0*/  PRMT R2, R5, 0x9910, RZ ;  /* 0x0000991005027816 */ /* 0x00dfc800000000ff */
[----:B------:R-:W-:-:S05]  /*bbd0*/  SHF.R.S32.HI R3, RZ, 0x1f, R2 ;  /* 0x0000001fff037819 */ /* 0x000fca0000011402 */
[----:B------:R-:W-:Y:S01]  /*bbe0*/  STG.E.64 desc[UR36][R16.64], R2 ;  /* 0x0000000210007986 */ /* 0x000fe2000c101b24 */
[----:B------:R-:W-:Y:S05]  /*bbf0*/  EXIT ;  /* 0x000000000000794d */ /* 0x000fea0003800000 */
.L_x_12159:
[----:B0-2---:R-:W-:-:S05]  /*bc00*/  PRMT R3, R5, 0x9910, RZ ;  /* 0x0000991005037816 */ /* 0x005fca00000000ff */
[----:B------:R-:W-:Y:S01]  /*bc10*/  STG.E desc[UR36][R16.64], R3 ;  /* 0x0000000310007986 */ /* 0x000fe2000c101924 */
[----:B------:R-:W-:Y:S05]  /*bc20*/  EXIT ;  /* 0x000000000000794d */ /* 0x000fea0003800000 */
.L_x_12149:
        /* <DEDUP_REMOVED lines=11> */
.L_x_12162:
[----:B------:R-:W-:Y:S01]  /*bce0*/  CS2R R6, SRZ ;  /* 0x0000000000067805 */ /* 0x000fe2000001ff00 */
[----:B------:R-:W1:Y:S04]  /*bcf0*/  I2F.F64.S16 R4, R5 ;  /* 0x0000000500047312 */ /* 0x000e680000101c00 */
[----:B-1----:R-:W-:Y:S01]  /*bd00*/  STG.E.128 desc[UR36][R16.64], R4 ;  /* 0x0000000410007986 */ /* 0x002fe2000c101d24 */
[----:B------:R-:W-:Y:S05]  /*bd10*/  EXIT ;  /* 0x000000000000794d */ /* 0x000fea0003800000 */
.L_x_12161:
[----:B------:R-:W-:-:S09]  /*bd20*/  UISETP.NE.AND UP0, UPT, UR4, 0xf, UPT ;  /* 0x0000000f0400788c */ /* 0x000fd2000bf05270 */
[----:B------:R-:W-:Y:S05]  /*bd30*/  BRA.U !UP0, `(.L_x_12163) ;  /* 0x0000000108e87547 */ /* 0x000fea000b800000 */
[----:B------:R-:W-:-:S09]  /*bd40*/  UISETP.NE.AND UP0, UPT, UR4, 0x17, UPT ;  /* 0x000000170400788c */ /* 0x000fd2000bf05270 */
[----:B------:R-:W-:Y:S05]  /*bd50*/  BRA.U !UP0, `(.L_x_12164) ;  /* 0x0000000108907547 */ /* 0x000fea000b800000 */
[----:B------:R-:W-:-:S09]  /*bd60*/  UISETP.NE.AND UP0, UPT, UR4, 0x18, UPT ;  /* 0x000000180400788c */ /* 0x000fd2000bf05270 */
[----:B------:R-:W-:Y:S05]  /*bd70*/  BRA.U !UP0, `(.L_x_12165) ;  /* 0x0000000108447547 */ /* 0x000fea000b800000 */
.L_x_12142:
        /* <DEDUP_REMOVED lines=16> */
.L_x_12166:
[----:B------:R-:W-:Y:S05]  /*be80*/  EXIT ;  /* 0x000000000000794d */ /* 0x000fea0003800000 */
.L_x_12165:
        /* <DEDUP_REMOVED lines=13> */
.L_x_12168:
[----:B------:R-:W-:Y:S05]  /*bf60*/  BSYNC.RECONVERGENT B0 ;  /* 0x0000000000007941 */ /* 0x000fea0003800200 */
.L_x_12167:
[----:B------:R-:W-:-:S05]  /*bf70*/  LOP3.LUT R3, R0, 0x80, R3, 0xf8, !PT ;  /* 0x0000008000037812 */ /* 0x000fca00078ef803 */
[----:B------:R-:W-:Y:S01]  /*bf80*/  STG.E.U8 desc[UR36][R16.64], R3 ;  /* 0x0000000310007986 */ /* 0x000fe2000c101124 */
[----:B------:R-:W-:Y:S05]  /*bf90*/  EXIT ;  /* 0x000000000000794d */ /* 0x000fea0003800000 */
.L_x_12164:
        /* <DEDUP_REMOVED lines=12> */
.L_x_12170:
[----:B------:R-:W-:Y:S01]  /*c060*/  IMAD.MOV.U32 R0, RZ, RZ, 0x7f ;  /* 0x0000007fff007424 */ /* 0x000fe200078e00ff */
[----:B------:R-:W-:-:S04]  /*c070*/  ISETP.GT.U32.AND P0, PT, R2, 0x7f800000, PT ;  /* 0x7f8000000200780c */ /* 0x000fc80003f04070 */
[----:B------:R-:W-:-:S09]  /*c080*/  SEL R0, R0, 0x7c, P0 ;  /* 0x0000007c00007807 */ /* 0x000fd20000000000 */
.L_x_12171:
[----:B------:R-:W-:Y:S05]  /*c090*/  BSYNC.RECONVERGENT B0 ;  /* 0x0000000000007941 */ /* 0x000fea0003800200 */
.L_x_12169:
[----:B------:R-:W-:-:S04]  /*c0a0*/  SHF.R.U32.HI R3, RZ, 0x18, R3 ;  /* 0x00000018ff037819 */ /* 0x000fc80000011603 */
[----:B------:R-:W-:-:S05]  /*c0b0*/  LOP3.LUT R3, R0, 0x80, R3, 0xf8, !PT ;  /* 0x0000008000037812 */ /* 0x000fca00078ef803 */
[----:B------:R-:W-:Y:S01]  /*c0c0*/  STG.E.U8 desc[UR36][R16.64], R3 ;  /* 0x0000000310007986 */ /* 0x000fe2000c101124 */
[----:B------:R-:W-:Y:S05]  /*c0d0*/  EXIT ;  /* 0x000000000000794d */ /* 0x000fea0003800000 */
.L_x_12163:
[----:B------:R-:W1:Y:S02]  /*c0e0*/  I2F.S16 R0, R5 ;  /* 0x0000000500007306 */ /* 0x000e640000101400 */
[----:B-1----:R-:W-:-:S05]  /*c0f0*/  F2FP.BF16.F32.PACK_AB R0, RZ, R0 ;  /* 0x00000000ff00723e */ /* 0x002fca00000010ff */
[----:B------:R-:W-:Y:S01]  /*c100*/  STG.E.U16 desc[UR36][R16.64], R0 ;  /* 0x0000000010007986 */ /* 0x000fe2000c101524 */
[----:B------:R-:W-:Y:S05]  /*c110*/  EXIT ;  /* 0x000000000000794d */ /* 0x000fea0003800000 */
.L_x_12172:
        /* <DEDUP_REMOVED lines=14> */
.L_x_35918:


//--------------------- .text._ZN2at6native27unrolled_elementwise_kernelIZZZNS0_21clamp_min_kernel_cudaERNS_18TensorIteratorBaseERKN3c106ScalarEENKUlvE_clEvENKUlvE3_clEvEUlsE_St5arrayIPcLm2EELi4E23TrivialOffsetCalculatorILi1EjESF_NS0_6memory12LoadWithCastILi1EEENSG_13StoreWithCastILi1EEEEEviT_T0_T2_T3_T4_T5_ --------------------------
	.section	.text._ZN2at6native27unrolled_elementwise_kernelIZZZNS0_21clamp_min_kernel_cudaERNS_18TensorIteratorBaseERKN3c106ScalarEENKUlvE_clEvENKUlvE3_clEvEUlsE_St5arrayIPcLm2EELi4E23TrivialOffsetCalculatorILi1EjESF_NS0_6memory12LoadWithCastILi1EEENSG_13StoreWithCastILi1EEEEEviT_T0_T2_T3_T4_T5_,"ax",@progbits
	.align	128
        .global         _ZN2at6native27unrolled_elementwise_kernelIZZZNS0_21clamp_min_kernel_cudaERNS_18TensorIteratorBaseERKN3c106ScalarEENKUlvE_clEvENKUlvE3_clEvEUlsE_St5arrayIPcLm2EELi4E23TrivialOffsetCalculatorILi1EjESF_NS0_6memory12LoadWithCastILi1EEENSG_13StoreWithCastILi1EEEEEviT_T0_T2_T3_T4_T5_
        .type           _ZN2at6native27unrolled_elementwise_kernelIZZZNS0_21clamp_min_kernel_cudaERNS_18TensorIteratorBaseERKN3c106ScalarEENKUlvE_clEvENKUlvE3_clEvEUlsE_St5arrayIPcLm2EELi4E23TrivialOffsetCalculatorILi1EjESF_NS0_6memory12LoadWithCastILi1EEENSG_13StoreWithCastILi1EEEEEviT_T0_T2_T3_T4_T5_,@function
        .size           _ZN2at6native27unrolled_elementwise_kernelIZZZNS0_21clamp_min_kernel_cudaERNS_18TensorIteratorBaseERKN3c106ScalarEENKUlvE_clEvENKUlvE3_clEvEUlsE_St5arrayIPcLm2EELi4E23TrivialOffsetCalculatorILi1EjESF_NS0_6memory12LoadWithCastILi1EEENSG_13StoreWithCastILi1EEEEEviT_T0_T2_T3_T4_T5_,(.L_x_35919 - _ZN2at6native27unrolled_elementwise_kernelIZZZNS0_21clamp_min_kernel_cudaERNS_18TensorIteratorBaseERKN3c106ScalarEENKUlvE_clEvENKUlvE3_clEvEUlsE_St5arrayIPcLm2EELi4E23TrivialOffsetCalculatorILi1EjESF_NS0_6memory12LoadWithCastILi1EEENSG_13StoreWithCastILi1EEEEEviT_T0_T2_T3_T4_T5_)
        .other          _ZN2at6native27unrolled_elementwise_kernelIZZZNS0_21clamp_min_kernel_cudaERNS_18TensorIteratorBaseERKN3c106ScalarEENKUlvE_clEvENKUlvE3_clEvEUlsE_St5arrayIPcLm2EELi4E23TrivialOffsetCalculatorILi1EjESF_NS0_6memory12LoadWithCastILi1EEENSG_13StoreWithCastILi1EEEEEviT_T0_T2_T3_T4_T5_,@"STO_CUDA_ENTRY STV_DEFAULT"
_ZN2at6native27unrolled_elementwise_kernelIZZZNS0_21clamp_min_kernel_cudaERNS_18TensorIteratorBaseERKN3c106ScalarEENKUlvE_clEvENKUlvE3_clEvEUlsE_St5arrayIPcLm2EELi4E23TrivialOffsetCalculatorILi1EjESF_NS0_6memory12LoadWithCastILi1EEENSG_13StoreWithCastILi1EEEEEviT_T0_T2_T3_T4_T5_:
.text._ZN2at6native27unrolled_elementwise_kernelIZZZNS0_21clamp_min_kernel_cudaERNS_18TensorIteratorBaseERKN3c106ScalarEENKUlvE_clEvENKUlvE3_clEvEUlsE_St5arrayIPcLm2EELi4E23TrivialOffsetCalculatorILi1EjESF_NS0_6memory12LoadWithCastILi1EEENSG_13StoreWithCastILi1EEEEEviT_T0_T2_T3_T4_T5_:
        /* <DEDUP_REMOVED lines=31> */
.L_x_12178:
[----:B------:R3:W5:Y:S01]  /*01f0*/  LDG.E.U8 R22, desc[UR36][R2.64] ;  /* 0x0000002402167981 */ /* 0x000762000c1e1100 */
[----:B------:R-:W-:Y:S05]  /*0200*/  BRA `(.L_x_12180) ;  /* 0x0000000c004c7947 */ /* 0x000fea0003800000 */
.L_x_12177:
        /* <DEDUP_REMOVED lines=8> */
.L_x_12182:
[----:B------:R1:W5:Y:S01]  /*0290*/  LDG.E.U16 R22, desc[UR36][R2.64] ;  /* 0x0000002402167981 */ /* 0x000362000c1e1500 */
[----:B------:R-:W-:Y:S05]  /*02a0*/  BRA `(.L_x_12180) ;  /* 0x0000000c00247947 */ /* 0x000fea0003800000 */
.L_x_12181:
[----:B------:R2:W5:Y:S01]  /*02b0*/  LDG.E.U16 R22, desc[UR36][R2.64] ;  /* 0x0000002402167981 */ /* 0x000562000c1e1500 */
[----:B------:R-:W-:Y:S05]  /*02c0*/  BRA `(.L_x_12180) ;  /* 0x0000000c001c7947 */ /* 0x000fea0003800000 */
.L_x_12176:
        /* <DEDUP_REMOVED lines=9> */
.L_x_12184:
[----:B------:R-:W2:Y:S02]  /*0360*/  LDG.E.U16 R0, desc[UR36][R2.64] ;  /* 0x0000002402007981 */ /* 0x000ea4000c1e1500 */
[----:B--2---:R-:W-:-:S06]  /*0370*/  HADD2.F32 R0, -RZ, R0.H0_H0 ;  /* 0x20000000ff007230 */ /* 0x004fcc0000004100 */
[----:B------:R-:W0:Y:S02]  /*0380*/  F2I.FTZ.TRUNC.NTZ R0, R0 ;  /* 0x0000000000007305 */ /* 0x000e24000021f100 */
[----:B0-----:R-:W-:Y:S01]  /*0390*/  PRMT R22, R0, 0x7610, R22 ;  /* 0x0000761000167816 */ /* 0x001fe20000000016 */
[----:B------:R-:W-:Y:S06]  /*03a0*/  BRA `(.L_x_12180) ;  /* 0x0000000800e47947 */ /* 0x000fec0003800000 */
.L_x_12183:
        /* <DEDUP_REMOVED lines=9> */
.L_x_12186:
[----:B------:R-:W2:Y:S02]  /*0440*/  LDG.E.U16 R2, desc[UR36][R2.64] ;  /* 0x0000002402027981 */ /* 0x000ea4000c1e1500 */
[----:B--2---:R-:W-:-:S06]  /*0450*/  HADD2.F32 R0, -RZ, R2.H0_H0 ;  /* 0x20000002ff007230 */ /* 0x004fcc0000004100 */
[----:B------:R-:W0:Y:S02]  /*0460*/  F2I.FTZ.TRUNC.NTZ R0, R0 ;  /* 0x0000000000007305 */ /* 0x000e24000021f100 */
[----:B0-----:R-:W-:Y:S01]  /*0470*/  PRMT R22, R0, 0x7610, R22 ;  /* 0x0000761000167816 */ /* 0x001fe20000000016 */
[----:B------:R-:W-:Y:S06]  /*0480*/  BRA `(.L_x_12180) ;  /* 0x0000000800ac7947 */ /* 0x000fec0003800000 */
.L_x_12185:
[----:B------:R-:W2:Y:S02]  /*0490*/  LDG.E.64 R2, desc[UR36][R2.64] ;  /* 0x0000002402027981 */ /* 0x000ea4000c1e1b00 */
[----:B--2---:R0:W1:Y:S02]  /*04a0*/  F2I.F64.TRUNC R22, R2 ;  /* 0x0000000200167311 */ /* 0x004064000030d100 */
[----:B01----:R-:W-:Y:S05]  /*04b0*/  BRA `(.L_x_12180) ;  /* 0x0000000800a07947 */ /* 0x003fea0003800000 */
.L_x_12175:
        /* <DEDUP_REMOVED lines=12> */
.L_x_12189:
[----:B------:R-:W2:Y:S02]  /*0580*/  LDG.E.64 R2, desc[UR36][R2.64] ;  /* 0x0000002402027981 */ /* 0x000ea4000c1e1b00 */
[----:B--2---:R0:W1:Y:S02]  /*0590*/  F2I.F64.TRUNC R22, R2 ;  /* 0x0000000200167311 */ /* 0x004064000030d100 */
[----:B01----:R-:W-:Y:S05]  /*05a0*/  BRA `(.L_x_12180) ;  /* 0x0000000800647947 */ /* 0x003fea0003800000 */
.L_x_12188:
        /* <DEDUP_REMOVED lines=27> */
.L_x_12191:
        /* <DEDUP_REMOVED lines=14> */
.L_x_12190:
[----:B------:R-:W2:Y:S02]  /*0840*/  LDG.E.U16 R0, desc[UR36][R2.64] ;  /* 0x0000002402007981 */ /* 0x000ea4000c1e1500 */
[----:B--2---:R-:W-:-:S06]  /*0850*/  IMAD.U32 R0, R0, 0x10000, RZ ;  /* 0x0001000000007824 */ /* 0x004fcc00078e00ff */
[----:B------:R-:W0:Y:S02]  /*0860*/  F2I.FTZ.TRUNC.NTZ R0, R0 ;  /* 0x0000000000007305 */ /* 0x000e24000021f100 */
[----:B0-----:R-:W-:Y:S01]  /*0870*/  PRMT R22, R0, 0x7610, R22 ;  /* 0x0000761000167816 */ /* 0x001fe20000000016 */
[----:B------:R-:W-:Y:S06]  /*0880*/  BRA `(.L_x_12180) ;  /* 0x0000000400ac7947 */ /* 0x000fec0003800000 */
.L_x_12187:
        /* <DEDUP_REMOVED lines=10> */
.L_x_12194:
        /* <DEDUP_REMOVED lines=21> */
.L_x_12198:
[----:B------:R-:W-:Y:S05]  /*0a80*/  BSYNC.RECONVERGENT B1 ;  /* 0x0000000000017941 */ /* 0x000fea0003800200 */
.L_x_12197:
[----:B------:R-:W-:Y:S01]  /*0a90*/  IMAD.SHL.U32 R0, R0, 0x100000, RZ ;  /* 0x0010000000007824 */ /* 0x000fe200078e00ff */
[----:B------:R-:W-:-:S04]  /*0aa0*/  LEA R2, R2, 0x3b800000, 0x17 ;  /* 0x3b80000002027811 */ /* 0x000fc800078eb8ff */
[----:B------:R-:W-:-:S07]  /*0ab0*/  LOP3.LUT R0, R2, R0, R7, 0xfe, !PT ;  /* 0x0000000002007212 */ /* 0x000fce00078efe07 */
.L_x_12196:
[----:B------:R-:W-:Y:S05]  /*0ac0*/  BSYNC.RECONVERGENT B0 ;  /* 0x0000000000007941 */ /* 0x000fea0003800200 */
.L_x_12195:
[----:B------:R-:W0:Y:S02]  /*0ad0*/  F2I.FTZ.TRUNC.NTZ R0, R0 ;  /* 0x0000000000007305 */ /* 0x000e24000021f100 */
[----:B0-----:R-:W-:Y:S01]  /*0ae0*/  PRMT R22, R0, 0x7610, R22 ;  /* 0x0000761000167816 */ /* 0x001fe20000000016 */
[----:B------:R-:W-:Y:S06]  /*0af0*/  BRA `(.L_x_12180) ;  /* 0x0000000400107947 */ /* 0x000fec0003800000 */
.L_x_12193:
        /* <DEDUP_REMOVED lines=21> */
.L_x_12202:
[----:B------:R-:W-:Y:S05]  /*0c50*/  BSYNC.RECONVERGENT B1 ;  /* 0x0000000000017941 */ /* 0x000fea0003800200 */
.L_x_12201:
[----:B------:R-:W-:Y:S01]  /*0c60*/  IMAD.SHL.U32 R0, R0, 0x200000, RZ ;  /* 0x0020000000007824 */ /* 0x000fe200078e00ff */
[----:B------:R-:W-:-:S04]  /*0c70*/  LEA R2, R2, 0x37800000, 0x17 ;  /* 0x3780000002027811 */ /* 0x000fc800078eb8ff */
[----:B------:R-:W-:-:S07]  /*0c80*/  LOP3.LUT R0, R2, R0, R7, 0xfe, !PT ;  /* 0x0000000002007212 */ /* 0x000fce00078efe07 */
.L_x_12200:
[----:B------:R-:W-:Y:S05]  /*0c90*/  BSYNC.RECONVERGENT B0 ;  /* 0x0000000000007941 */ /* 0x000fea0003800200 */
.L_x_12199:
[----:B------:R-:W0:Y:S02]  /*0ca0*/  F2I.FTZ.TRUNC.NTZ R0, R0 ;  /* 0x0000000000007305 */ /* 0x000e24000021f100 */
[----:B0-----:R-:W-:Y:S01]  /*0cb0*/  PRMT R22, R0, 0x7610, R22 ;  /* 0x0000761000167816 */ /* 0x001fe20000000016 */
[----:B------:R-:W-:Y:S06]  /*0cc0*/  BRA `(.L_x_12180) ;  /* 0x00000000009c7947 */ /* 0x000fec0003800000 */
.L_x_12192:
[----:B------:R-:W-:-:S09]  /*0cd0*/  UISETP.NE.AND UP0, UPT, UR4, 0x1c, UPT ;  /* 0x0000001c0400788c */ /* 0x000fd2000bf05270 */
[----:B------:R-:W-:Y:S05]  /*0ce0*/  BRA.U !UP0, `(.L_x_12203) ;  /* 0x0000000108907547 */ /* 0x000fea000b800000 */
[----:B------:R-:W-:-:S09]  /*0cf0*/  UISETP.NE.AND UP0, UPT, UR4, 0x1d, UPT ;  /* 0x0000001d0400788c */ /* 0x000fd2000bf05270 */
[----:B------:R-:W-:Y:S05]  /*0d00*/  BRA.U !UP0, `(.L_x_12204) ;  /* 0x0000000108807547 */ /* 0x000fea000b800000 */
[----:B------:R-:W-:-:S09]  /*0d10*/  UISETP.NE.AND UP0, UPT, UR4, 0x2c, UPT ;  /* 0x0000002c0400788c */ /* 0x000fd2000bf05270 */
[----:B------:R-:W-:Y:S05]  /*0d20*/  BRA.U !UP0, `(.L_x_12205) ;  /* 0x0000000108487547 */ /* 0x000fea000b800000 */
.L_x_12179:
        /* <DEDUP_REMOVED lines=16> */
.L_x_12206:
[----:B------:R-:W-:Y:S01]  /*0e30*/  PRMT R22, RZ, 0x7610, R22 ;  /* 0x00007610ff167816 */ /* 0x000fe20000000016 */
[----:B------:R-:W-:Y:S06]  /*0e40*/  BRA `(.L_x_12180) ;  /* 0x00000000003c7947 */ /* 0x000fec0003800000 */
.L_x_12205:
        /* <DEDUP_REMOVED lines=8> */
.L_x_12208:
[----:B------:R-:W-:Y:S05]  /*0ed0*/  BSYNC.RECONVERGENT B0 ;  /* 0x0000000000007941 */ /* 0x000fea0003800200 */
.L_x_12207:
[----:B------:R-:W0:Y:S02]  /*0ee0*/  F2I.FTZ.TRUNC.NTZ R0, R0 ;  /* 0x0000000000007305 */ /* 0x000e24000021f100 */
[----:B0-----:R-:W-:Y:S01]  /*0ef0*/  PRMT R22, R0, 0x7610, R22 ;  /* 0x0000761000167816 */ /* 0x001fe20000000016 */
[----:B------:R-:W-:Y:S06]  /*0f00*/  BRA `(.L_x_12180) ;  /* 0x00000000000c7947 */ /* 0x000fec0003800000 */
.L_x_12204:
[----:B------:R0:W5:Y:S01]  /*0f10*/  LDG.E.U16 R22, desc[UR36][R2.64] ;  /* 0x0000002402167981 */ /* 0x000162000c1e1500 */
[----:B------:R-:W-:Y:S05]  /*0f20*/  BRA `(.L_x_12180) ;  /* 0x0000000000047947 */ /* 0x000fea0003800000 */
.L_x_12203:
[----:B------:R0:W5:Y:S02]  /*0f30*/  LDG.E.U16 R22, desc[UR36][R2.64] ;  /* 0x0000002402167981 */ /* 0x000164000c1e1500 */
.L_x_12180:
[----:B------:R-:W-:-:S07]  /*0f40*/  VIADD R26, R24, 0x80 ;  /* 0x00000080181a7836 */ /* 0x000fce0000000000 */
.L_x_12174:
[----:B------:R-:W-:Y:S05]  /*0f50*/  BSYNC.RECONVERGENT B6 ;  /* 0x0000000000067941 */ /* 0x000fea0003800200 */
.L_x_12173:
        /* <DEDUP_REMOVED lines=23> */
.L_x_12214:
[----:B------:R0:W5:Y:S01]  /*10d0*/  LDG.E.U8 R18, desc[UR36][R2.64] ;  /* 0x0000002402127981 */ /* 0x000162000c1e1100 */
[----:B------:R-:W-:Y:S05]  /*10e0*/  BRA `(.L_x_12216) ;  /* 0x0000000c004c7947 */ /* 0x000fea0003800000 */
.L_x_12213:
        /* <DEDUP_REMOVED lines=8> */
.L_x_12218:
[----:B------:R0:W5:Y:S01]  /*1170*/  LDG.E.U16 R18, desc[UR36][R2.64] ;  /* 0x0000002402127981 */ /* 0x000162000c1e1500 */
[----:B------:R-:W-:Y:S05]  /*1180*/  BRA `(.L_x_12216) ;  /* 0x0000000c00247947 */ /* 0x000fea0003800000 */
.L_x_12217:
[----:B------:R0:W5:Y:S01]  /*1190*/  LDG.E.U16 R18, desc[UR36][R2.64] ;  /* 0x0000002402127981 */ /* 0x000162000c1e1500 */
[----:B------:R-:W-:Y:S05]  /*11a0*/  BRA `(.L_x_12216) ;  /* 0x0000000c001c7947 */ /* 0x000fea0003800000 */
.L_x_12212:
        /* <DEDUP_REMOVED lines=9> */
.L_x_12220:
[----:B------:R-:W2:Y:S02]  /*1240*/  LDG.E.U16 R0, desc[UR36][R2.64] ;  /* 0x0000002402007981 */ /* 0x000ea4000c1e1500 */
[----:B--2---:R-:W-:-:S06]  /*1250*/  HADD2.F32 R0, -RZ, R0.H0_H0 ;  /* 0x20000000ff007230 */ /* 0x004fcc0000004100 */
[----:B------:R-:W0:Y:S02]  /*1260*/  F2I.FTZ.TRUNC.NTZ R0, R0 ;  /* 0x0000000000007305 */ /* 0x000e24000021f100 */
[----:B0-----:R-:W-:Y:S01]  /*1270*/  PRMT R18, R0, 0x7610, R18 ;  /* 0x0000761000127816 */ /* 0x001fe20000000012 */
[----:B------:R-:W-:Y:S06]  /*1280*/  BRA `(.L_x_12216) ;  /* 0x0000000800e47947 */ /* 0x000fec0003800000 */
.L_x_12219:
        /* <DEDUP_REMOVED lines=9> */
.L_x_12222:
[----:B------:R-:W2:Y:S02]  /*1320*/  LDG.E.U16 R2, desc[UR36][R2.64] ;  /* 0x0000002402027981 */ /* 0x000ea4000c1e1500 */
[----:B--2---:R-:W-:-:S06]  /*1330*/  HADD2.F32 R0, -RZ, R2.H0_H0 ;  /* 0x20000002ff007230 */ /* 0x004fcc0000004100 */
[----:B------:R-:W0:Y:S02]  /*1340*/  F2I.FTZ.TRUNC.NTZ R0, R0 ;  /* 0x0000000000007305 */ /* 0x000e24000021f100 */
[----:B0-----:R-:W-:Y:S01]  /*1350*/  PRMT R18, R0, 0x7610, R18 ;  /* 0x0000761000127816 */ /* 0x001fe20000000012 */
[----:B------:R-:W-:Y:S06]  /*1360*/  BRA `(.L_x_12216) ;  /* 0x0000000800ac7947 */ /* 0x000fec0003800000 */
.L_x_12221:
[----:B------:R-:W2:Y:S02]  /*1370*/  LDG.E.64 R2, desc[UR36][R2.64] ;  /* 0x0000002402027981 */ /* 0x000ea4000c1e1b00 */
[----:B--2---:R0:W1:Y:S02]  /*1380*/  F2I.F64.TRUNC R18, R2 ;  /* 0x0000000200127311 */ /* 0x004064000030d100 */
[----:B01----:R-:W-:Y:S05]  /*1390*/  BRA `(.L_x_12216) ;  /* 0x0000000800a07947 */ /* 0x003fea0003800000 */
.L_x_12211:
        /* <DEDUP_REMOVED lines=12> */
.L_x_12225:
[----:B------:R-:W2:Y:S02]  /*1460*/  LDG.E.64 R2, desc[UR36][R2.64] ;  /* 0x0000002402027981 */ /* 0x000ea4000c1e1b00 */
[----:B--2---:R0:W1:Y:S02]  /*1470*/  F2I.F64.TRUNC R18, R2 ;  /* 0x0000000200127311 */ /* 0x004064000030d100 */
[----:B01----:R-:W-:Y:S05]  /*1480*/  BRA `(.L_x_12216) ;  /* 0x0000000800647947 */ /* 0x003fea0003800000 */
.L_x_12224:
        /* <DEDUP_REMOVED lines=27> */
.L_x_12227:
        /* <DEDUP_REMOVED lines=14> */
.L_x_12226:
[----:B------:R-:W2:Y:S02]  /*1720*/  LDG.E.U16 R0, desc[UR36][R2.64] ;  /* 0x0000002402007981 */ /* 0x000ea4000c1e1500 */
[----:B--2---:R-:W-:-:S06]  /*1730*/  IMAD.U32 R0, R0, 0x10000, RZ ;  /* 0x0001000000007824 */ /* 0x004fcc00078e00ff */
[----:B------:R-:W0:Y:S02]  /*1740*/  F2I.FTZ.TRUNC.NTZ R0, R0 ;  /* 0x0000000000007305 */ /* 0x000e24000021f100 */
[----:B0-----:R-:W-:Y:S01]  /*1750*/  PRMT R18, R0, 0x7610, R18 ;  /* 0x0000761000127816 */ /* 0x001fe20000000012 */
[----:B------:R-:W-:Y:S06]  /*1760*/  BRA `(.L_x_12216) ;  /* 0x0000000400ac7947 */ /* 0x000fec0003800000 */
.L_x_12223:
        /* <DEDUP_REMOVED lines=10> */
.L_x_12230:
        /* <DEDUP_REMOVED lines=21> */
.L_x_12234:
[----:B------:R-:W-:Y:S05]  /*1960*/  BSYNC.RECONVERGENT B1 ;  /* 0x0000000000017941 */ /* 0x000fea0003800200 */
.L_x_12233:
[----:B------:R-:W-:Y:S01]  /*1970*/  IMAD.SHL.U32 R0, R0, 0x100000, RZ ;  /* 0x0010000000007824 */ /* 0x000fe200078e00ff */
[----:B------:R-:W-:-:S04]  /*1980*/  LEA R2, R2, 0x3b800000, 0x17 ;  /* 0x3b80000002027811 */ /* 0x000fc800078eb8ff */
[----:B------:R-:W-:-:S07]  /*1990*/  LOP3.LUT R0, R2, R0, R7, 0xfe, !PT ;  /* 0x0000000002007212 */ /* 0x000fce00078efe07 */
.L_x_12232:
[----:B------:R-:W-:Y:S05]  /*19a0*/  BSYNC.RECONVERGENT B0 ;  /* 0x0000000000007941 */ /* 0x000fea0003800200 */
.L_x_12231:
[----:B------:R-:W0:Y:S02]  /*19b0*/  F2I.FTZ.TRUNC.NTZ R0, R0 ;  /* 0x0000000000007305 */ /* 0x000e24000021f100 */
[----:B0-----:R-:W-:Y:S01]  /*19c0*/  PRMT R18, R0, 0x7610, R18 ;  /* 0x0000761000127816 */ /* 0x001fe20000000012 */
[----:B------:R-:W-:Y:S06]  /*19d0*/  BRA `(.L_x_12216) ;  /* 0x0000000400107947 */ /* 0x000fec0003800000 */
.L_x_12229:
        /* <DEDUP_REMOVED lines=21> */
.L_x_12238:
[----:B------:R-:W-:Y:S05]  /*1b30*/  BSYNC.RECONVERGENT B1 ;  /* 0x0000000000017941 */ /* 0x000fea0003800200 */
.L_x_12237:
[----:B------:R-:W-:Y:S01]  /*1b40*/  IMAD.SHL.U32 R0, R0, 0x200000, RZ ;  /* 0x0020000000007824 */ /* 0x000fe200078e00ff */
[----:B------:R-:W-:-:S04]  /*1b50*/  LEA R2, R2, 0x37800000, 0x17 ;  /* 0x3780000002027811 */ /* 0x000fc800078eb8ff */
[----:B------:R-:W-:-:S07]  /*1b60*/  LOP3.LUT R0, R2, R0, R7, 0xfe, !PT ;  /* 0x0000000002007212 */ /* 0x000fce00078efe07 */
.L_x_12236:
[----:B------:R-:W-:Y:S05]  /*1b70*/  BSYNC.RECONVERGENT B0 ;  /* 0x0000000000007941 */ /* 0x000fea0003800200 */
.L_x_12235:
[----:B------:R-:W0:Y:S02]  /*1b80*/  F2I.FTZ.TRUNC.NTZ R0, R0 ;  /* 0x0000000000007305 */ /* 0x000e24000021f100 */
[----:B0-----:R-:W-:Y:S01]  /*1b90*/  PRMT R18, R0, 0x7610, R18 ;  /* 0x0000761000127816 */ /* 0x001fe20000000012 */
[----:B------:R-:W-:Y:S06]  /*1ba0*/  BRA `(.L_x_12216) ;  /* 0x00000000009c7947 */ /* 0x000fec0003800000 */
.L_x_12228:
        /* <DEDUP_REMOVED lines=14> */
.L_x_12242:
[----:B------:R-:W-:Y:S05]  /*1c90*/  BSYNC.RECONVERGENT B0 ;  /* 0x0000000000007941 */ /* 0x000fea0003800200 */
.L_x_12241:
[----:B------:R-:W0:Y:S02]  /*1ca0*/  F2I.FTZ.TRUNC.NTZ R0, R0 ;  /* 0x0000000000007305 */ /* 0x000e24000021f100 */
[----:B0-----:R-:W-:Y:S01]  /*1cb0*/  PRMT R18, R0, 0x7610, R18 ;  /* 0x0000761000127816 */ /* 0x001fe20000000012 */
[----:B------:R-:W-:Y:S06]  /*1cc0*/  BRA `(.L_x_12216) ;  /* 0x0000000000547947 */ /* 0x000fec0003800000 */
.L_x_12215:
        /* <DEDUP_REMOVED lines=16> */
.L_x_12243:
[----:B------:R-:W-:Y:S01]  /*1dd0*/  PRMT R18, RZ, 0x7610, R18 ;  /* 0x00007610ff127816 */ /* 0x000fe20000000012 */
[----:B------:R-:W-:Y:S06]  /*1de0*/  BRA `(.L_x_12216) ;  /* 0x00000000000c7947 */ /* 0x000fec0003800000 */
.L_x_12240:
[----:B------:R1:W5:Y:S01]  /*1df0*/  LDG.E.U16 R18, desc[UR36][R2.64] ;  /* 0x0000002402127981 */ /* 0x000362000c1e1500 */
[----:B------:R-:W-:Y:S05]  /*1e00*/  BRA `(.L_x_12216) ;  /* 0x0000000000047947 */ /* 0x000fea0003800000 */
.L_x_12239:
[----:B------:R0:W5:Y:S02]  /*1e10*/  LDG.E.U16 R18, desc[UR36][R2.64] ;  /* 0x0000002402127981 */ /* 0x000164000c1e1500 */
.L_x_12216:
[----:B------:R-:W-:-:S07]  /*1e20*/  VIADD R26, R26, 0x80 ;  /* 0x000000801a1a7836 */ /* 0x000fce0000000000 */
.L_x_12210:
[----:B------:R-:W-:Y:S05]  /*1e30*/  BSYNC.RECONVERGENT B6 ;  /* 0x0000000000067941 */ /* 0x000fea0003800200 */
.L_x_12209:
        /* <DEDUP_REMOVED lines=23> */
.L_x_12249:
[----:B------:R0:W5:Y:S01]  /*1fb0*/  LDG.E.U8 R16, desc[UR36][R2.64] ;  /* 0x0000002402107981 */ /* 0x000162000c1e1100 */
[----:B------:R-:W-:Y:S05]  /*1fc0*/  BRA `(.L_x_12251) ;  /* 0x0000000c004c7947 */ /* 0x000fea0003800000 */
.L_x_12248:
        /* <DEDUP_REMOVED lines=8> */
.L_x_12253:
[----:B------:R0:W5:Y:S01]  /*2050*/  LDG.E.U16 R16, desc[UR36][R2.64] ;  /* 0x0000002402107981 */ /* 0x000162000c1e1500 */
[----:B------:R-:W-:Y:S05]  /*2060*/  BRA `(.L_x_12251) ;  /* 0x0000000c00247947 */ /* 0x000fea0003800000 */
.L_x_12252:
[----:B------:R0:W5:Y:S01]  /*2070*/  LDG.E.U16 R16, desc[UR36][R2.64] ;  /* 0x0000002402107981 */ /* 0x000162000c1e1500 */
[----:B------:R-:W-:Y:S05]  /*2080*/  BRA `(.L_x_12251) ;  /* 0x0000000c001c7947 */ /* 0x000fea0003800000 */
.L_x_12247:
        /* <DEDUP_REMOVED lines=9> */
.L_x_12255:
[----:B------:R-:W2:Y:S02]  /*2120*/  LDG.E.U16 R0, desc[UR36][R2.64] ;  /* 0x0000002402007981 */ /* 0x000ea4000c1e1500 */
[----:B--2---:R-:W-:-:S06]  /*2130*/  HADD2.F32 R0, -RZ, R0.H0_H0 ;  /* 0x20000000ff007230 */ /* 0x004fcc0000004100 */
[----:B------:R-:W0:Y:S02]  /*2140*/  F2I.FTZ.TRUNC.NTZ R0, R0 ;  /* 0x0000000000007305 */ /* 0x000e24000021f100 */
[----:B0-----:R-:W-:Y:S01]  /*2150*/  PRMT R16, R0, 0x7610, R16 ;  /* 0x0000761000107816 */ /* 0x001fe20000000010 */
[----:B------:R-:W-:Y:S06]  /*2160*/  BRA `(.L_x_12251) ;  /* 0x0000000800e47947 */ /* 0x000fec0003800000 */
.L_x_12254:
        /* <DEDUP_REMOVED lines=9> */
.L_x_12257:
[----:B------:R-:W2:Y:S02]  /*2200*/  LDG.E.U16 R2, desc[UR36][R2.64] ;  /* 0x0000002402027981 */ /* 0x000ea4000c1e1500 */
[----:B--2---:R-:W-:-:S06]  /*2210*/  HADD2.F32 R0, -RZ, R2.H0_H0 ;  /* 0x20000002ff007230 */ /* 0x004fcc0000004100 */
[----:B------:R-:W0:Y:S02]  /*2220*/  F2I.FTZ.TRUNC.NTZ R0, R0 ;  /* 0x0000000000007305 */ /* 0x000e24000021f100 */
[----:B0-----:R-:W-:Y:S01]  /*2230*/  PRMT R16, R0, 0x7610, R16 ;  /* 0x0000761000107816 */ /* 0x001fe20000000010 */
[----:B------:R-:W-:Y:S06]  /*2240*/  BRA `(.L_x_12251) ;  /* 0x0000000800ac7947 */ /* 0x000fec0003800000 */
.L_x_12256:
[----:B------:R-:W2:Y:S02]  /*2250*/  LDG.E.64 R2, desc[UR36][R2.64] ;  /* 0x0000002402027981 */ /* 0x000ea4000c1e1b00 */
[----:B--2---:R0:W1:Y:S02]  /*2260*/  F2I.F64.TRUNC R16, R2 ;  /* 0x0000000200107311 */ /* 0x004064000030d100 */
[----:B01----:R-:W-:Y:S05]  /*2270*/  BRA `(.L_x_12251) ;  /* 0x0000000800a07947 */ /* 0x003fea0003800000 */
.L_x_12246:
        /* <DEDUP_REMOVED lines=12> */
.L_x_12260:
[----:B------:R-:W2:Y:S02]  /*2340*/  LDG.E.64 R2, desc[UR36][R2.64] ;  /* 0x0000002402027981 */ /* 0x000ea4000c1e1b00 */
[----:B--2---:R3:W4:Y:S02]  /*2350*/  F2I.F64.TRUNC R16, R2 ;  /* 0x0000000200107311 */ /* 0x004724000030d100 */
[----:B---34-:R-:W-:Y:S05]  /*2360*/  BRA `(.L_x_12251) ;  /* 0x0000000800647947 */ /* 0x018fea0003800000 */
.L_x_12259:
        /* <DEDUP_REMOVED lines=27> */
.L_x_12262:
        /* <DEDUP_REMOVED lines=14> */
.L_x_12261:
[----:B------:R-:W2:Y:S02]  /*2600*/  LDG.E.U16 R0, desc[UR36][R2.64] ;  /* 0x0000002402007981 */ /* 0x000ea4000c1e1500 */
[----:B--2---:R-:W-:-:S06]  /*2610*/  IMAD.U32 R0, R0, 0x10000, RZ ;  /* 0x0001000000007824 */ /* 0x004fcc00078e00ff */
[----:B------:R-:W0:Y:S02]  /*2620*/  F2I.FTZ.TRUNC.NTZ R0, R0 ;  /* 0x0000000000007305 */ /* 0x000e24000021f100 */
[----:B0-----:R-:W-:Y:S01]  /*2630*/  PRMT R16, R0, 0x7610, R16 ;  /* 0x0000761000107816 */ /* 0x001fe20000000010 */
[----:B------:R-:W-:Y:S06]  /*2640*/  BRA `(.L_x_12251) ;  /* 0x0000000400ac7947 */ /* 0x000fec0003800000 */
.L_x_12258:
        /* <DEDUP_REMOVED lines=10> */
.L_x_12265:
        /* <DEDUP_REMOVED lines=21> */
.L_x_12269:
[----:B------:R-:W-:Y:S05]  /*2840*/  BSYNC.RECONVERGENT B1 ;  /* 0x0000000000017941 */ /* 0x000fea0003800200 */
.L_x_12268:
[----:B------:R-:W-:Y:S01]  /*2850*/  IMAD.SHL.U32 R0, R0, 0x100000, RZ ;  /* 0x0010000000007824 */ /* 0x000fe200078e00ff */
[----:B------:R-:W-:-:S04]  /*2860*/  LEA R2, R2, 0x3b800000, 0x17 ;  /* 0x3b80000002027811 */ /* 0x000fc800078eb8ff */
[----:B------:R-:W-:-:S07]  /*2870*/  LOP3.LUT R0, R2, R0, R7, 0xfe, !PT ;  /* 0x0000000002007212 */ /* 0x000fce00078efe07 */
.L_x_12267:
[----:B------:R-:W-:Y:S05]  /*2880*/  BSYNC.RECONVERGENT B0 ;  /* 0x0000000000007941 */ /* 0x000fea0003800200 */
.L_x_12266:
[----:B------:R-:W0:Y:S02]  /*2890*/  F2I.FTZ.TRUNC.NTZ R0, R0 ;  /* 0x0000000000007305 */ /* 0x000e24000021f100 */
[----:B0-----:R-:W-:Y:S01]  /*28a0*/  PRMT R16, R0, 0x7610, R16 ;  /* 0x0000761000107816 */ /* 0x001fe20000000010 */
[----:B------:R-:W-:Y:S06]  /*28b0*/  BRA `(.L_x_12251) ;  /* 0x0000000400107947 */ /* 0x000fec0003800000 */
.L_x_12264:
        /* <DEDUP_REMOVED lines=21> */
.L_x_12273:
[----:B------:R-:W-:Y:S05]  /*2a10*/  BSYNC.RECONVERGENT B1 ;  /* 0x0000000000017941 */ /* 0x000fea0003800200 */
.L_x_12272:
[----:B------:R-:W-:Y:S01]  /*2a20*/  IMAD.SHL.U32 R0, R0, 0x200000, RZ ;  /* 0x0020000000007824 */ /* 0x000fe200078e00ff */
[----:B------:R-:W-:-:S04]  /*2a30*/  LEA R2, R2, 0x37800000, 0x17 ;  /* 0x3780000002027811 */ /* 0x000fc800078eb8ff */
[----:B------:R-:W-:-:S07]  /*2a40*/  LOP3.LUT R0, R2, R0, R7, 0xfe, !PT ;  /* 0x0000000002007212 */ /* 0x000fce00078efe07 */
.L_x_12271:
[----:B------:R-:W-:Y:S05]  /*2a50*/  BSYNC.RECONVERGENT B0 ;  /* 0x0000000000007941 */ /* 0x000fea0003800200 */
.L_x_12270:
[----:B------:R-:W0:Y:S02]  /*2a60*/  F2I.FTZ.TRUNC.NTZ R0, R0 ;  /* 0x0000000000007305 */ /* 0x000e24000021f100 */
[----:B0-----:R-:W-:Y:S01]  /*2a70*/  PRMT R16, R0, 0x7610, R16 ;  /* 0x0000761000107816 */ /* 0x001fe20000000010 */
[----:B------:R-:W-:Y:S06]  /*2a80*/  BRA `(.L_x_12251) ;  /* 0x00000000009c7947 */ /* 0x000fec0003800000 */
.L_x_12263:
        /* <DEDUP_REMOVED lines=14> */
.L_x_12277:
[----:B------:R-:W-:Y:S05]  /*2b70*/  BSYNC.RECONVERGENT B0 ;  /* 0x0000000000007941 */ /* 0x000fea0003800200 */
.L_x_12276:
[----:B------:R-:W0:Y:S02]  /*2b80*/  F2I.FTZ.TRUNC.NTZ R0, R0 ;  /* 0x0000000000007305 */ /* 0x000e24000021f100 */
[----:B0-----:R-:W-:Y:S01]  /*2b90*/  PRMT R16, R0, 0x7610, R16 ;  /* 0x0000761000107816 */ /* 0x001fe20000000010 */
[----:B------:R-:W-:Y:S06]  /*2ba0*/  BRA `(.L_x_12251) ;  /* 0x0000000000547947 */ /* 0x000fec0003800000 */
.L_x_12250:
        /* <DEDUP_REMOVED lines=16> */
.L_x_12278:
[----:B------:R-:W-:Y:S01]  /*2cb0*/  PRMT R16, RZ, 0x7610, R16 ;  /* 0x00007610ff107816 */ /* 0x000fe20000000010 */
[----:B------:R-:W-:Y:S06]  /*2cc0*/  BRA `(.L_x_12251) ;  /* 0x00000000000c7947 */ /* 0x000fec0003800000 */
.L_x_12275:
[----:B------:R2:W5:Y:S01]  /*2cd0*/  LDG.E.U16 R16, desc[UR36][R2.64] ;  /* 0x0000002402107981 */ /* 0x000562000c1e1500 */
[----:B------:R-:W-:Y:S05]  /*2ce0*/  BRA `(.L_x_12251) ;  /* 0x0000000000047947 */ /* 0x000fea0003800000 */
.L_x_12274:
[----:B------:R1:W5:Y:S02]  /*2cf0*/  LDG.E.U16 R16, desc[UR36][R2.64] ;  /* 0x0000002402107981 */ /* 0x000364000c1e1500 */
.L_x_12251:
[----:B------:R-:W-:-:S07]  /*2d00*/  VIADD R26, R26, 0x80 ;  /* 0x000000801a1a7836 */ /* 0x000fce0000000000 */
.L_x_12245:
[----:B------:R-:W-:Y:S05]  /*2d10*/  BSYNC.RECONVERGENT B6 ;  /* 0x0000000000067941 */ /* 0x000fea0003800200 */
.L_x_12244:
        /* <DEDUP_REMOVED lines=23> */
.L_x_12284:
[----:B------:R0:W5:Y:S01]  /*2e90*/  LDG.E.U8 R2, desc[UR36][R4.64] ;  /* 0x0000002404027981 */ /* 0x000162000c1e1100 */
[----:B------:R-:W-:Y:S05]  /*2ea0*/  BRA `(.L_x_12280) ;  /* 0x0000000c00487947 */ /* 0x000fea0003800000 */
.L_x_12283:
        /* <DEDUP_REMOVED lines=8> */
.L_x_12287:
[----:B------:R0:W5:Y:S01]  /*2f30*/  LDG.E.U16 R2, desc[UR36][R4.64] ;  /* 0x0000002404027981 */ /* 0x000162000c1e1500 */
[----:B------:R-:W-:Y:S05]  /*2f40*/  BRA `(.L_x_12280) ;  /* 0x0000000c00207947 */ /* 0x000fea0003800000 */
.L_x_12286:
[----:B------:R0:W5:Y:S01]  /*2f50*/  LDG.E.U16 R2, desc[UR36][R4.64] ;  /* 0x0000002404027981 */ /* 0x000162000c1e1500 */
[----:B------:R-:W-:Y:S05]  /*2f60*/  BRA `(.L_x_12280) ;  /* 0x0000000c00187947 */ /* 0x000fea0003800000 */
.L_x_12282:
        /* <DEDUP_REMOVED lines=9> */
.L_x_12289:
[----:B------:R-:W2:Y:S02]  /*3000*/  LDG.E.U16 R0, desc[UR36][R4.64] ;  /* 0x0000002404007981 */ /* 0x000ea4000c1e1500 */
[----:B--2---:R-:W-:-:S06]  /*3010*/  HADD2.F32 R0, -RZ, R0.H0_H0 ;  /* 0x20000000ff007230 */ /* 0x004fcc0000004100 */
[----:B------:R-:W0:Y:S02]  /*3020*/  F2I.FTZ.TRUNC.NTZ R0, R0 ;  /* 0x0000000000007305 */ /* 0x000e24000021f100 */
[----:B0-----:R-:W-:Y:S01]  /*3030*/  PRMT R2, R0, 0x7610, R2 ;  /* 0x0000761000027816 */ /* 0x001fe20000000002 */
[----:B------:R-:W-:Y:S06]  /*3040*/  BRA `(.L_x_12280) ;  /* 0x0000000800e07947 */ /* 0x000fec0003800000 */
.L_x_12288:
        /* <DEDUP_REMOVED lines=9> */
.L_x_12291:
[----:B------:R-:W2:Y:S02]  /*30e0*/  LDG.E.U16 R4, desc[UR36][R4.64] ;  /* 0x0000002404047981 */ /* 0x000ea4000c1e1500 */
[----:B--2---:R-:W-:-:S06]  /*30f0*/  HADD2.F32 R0, -RZ, R4.H0_H0 ;  /* 0x20000004ff007230 */ /* 0x004fcc0000004100 */
[----:B------:R-:W0:Y:S02]  /*3100*/  F2I.FTZ.TRUNC.NTZ R0, R0 ;  /* 0x0000000000007305 */ /* 0x000e24000021f100 */
[----:B0-----:R-:W-:Y:S01]  /*3110*/  PRMT R2, R0, 0x7610, R2 ;  /* 0x0000761000027816 */ /* 0x001fe20000000002 */
[----:B------:R-:W-:Y:S06]  /*3120*/  BRA `(.L_x_12280) ;  /* 0x0000000800a87947 */ /* 0x000fec0003800000 */
.L_x_12290:
[----:B------:R-:W2:Y:S02]  /*3130*/  LDG.E.64 R4, desc[UR36][R4.64] ;  /* 0x0000002404047981 */ /* 0x000ea4000c1e1b00 */
[----:B--2---:R0:W1:Y:S02]  /*3140*/  F2I.F64.TRUNC R2, R4 ;  /* 0x0000000400027311 */ /* 0x004064000030d100 */
[----:B01----:R-:W-:Y:S05]  /*3150*/  BRA `(.L_x_12280) ;  /* 0x00000008009c7947 */ /* 0x003fea0003800000 */
.L_x_12281:
        /* <DEDUP_REMOVED lines=12> */
.L_x_12294:
[----:B------:R-:W2:Y:S02]  /*3220*/  LDG.E.64 R4, desc[UR36][R4.64] ;  /* 0x0000002404047981 */ /* 0x000ea4000c1e1b00 */
[----:B--2---:R3:W4:Y:S02]  /*3230*/  F2I.F64.TRUNC R2, R4 ;  /* 0x0000000400027311 */ /* 0x004724000030d100 */
[----:B---34-:R-:W-:Y:S05]  /*3240*/  BRA `(.L_x_12280) ;  /* 0x0000000800607947 */ /* 0x018fea0003800000 */
.L_x_12293:
        /* <DEDUP_REMOVED lines=27> */
.L_x_12296:
        /* <DEDUP_REMOVED lines=14> */
.L_x_12295:
[----:B------:R-:W2:Y:S02]  /*34e0*/  LDG.E.U16 R0, desc[UR36][R4.64] ;  /* 0x0000002404007981 */ /* 0x000ea4000c1e1500 */
[----:B--2---:R-:W-:-:S06]  /*34f0*/  IMAD.U32 R0, R0, 0x10000, RZ ;  /* 0x0001000000007824 */ /* 0x004fcc00078e00ff */
[----:B------:R-:W0:Y:S02]  /*3500*/  F2I.FTZ.TRUNC.NTZ R0, R0 ;  /* 0x0000000000007305 */ /* 0x000e24000021f100 */
[----:B0-----:R-:W-:Y:S01]  /*3510*/  PRMT R2, R0, 0x7610, R2 ;  /* 0x0000761000027816 */ /* 0x001fe20000000002 */
[----:B------:R-:W-:Y:S06]  /*3520*/  BRA `(.L_x_12280) ;  /* 0x0000000400a87947 */ /* 0x000fec0003800000 */
.L_x_12292:
        /* <DEDUP_REMOVED lines=10> */
.L_x_12299:
        /* <DEDUP_REMOVED lines=21> */
.L_x_12303:
[----:B------:R-:W-:Y:S05]  /*3720*/  BSYNC.RECONVERGENT B1 ;  /* 0x0000000000017941 */ /* 0x000fea0003800200 */
.L_x_12302:
[----:B------:R-:W-:Y:S01]  /*3730*/  IMAD.SHL.U32 R0, R0, 0x100000, RZ ;  /* 0x0010000000007824 */ /* 0x000fe200078e00ff */
[----:B------:R-:W-:-:S04]  /*3740*/  LEA R2, R2, 0x3b800000, 0x17 ;  /* 0x3b80000002027811 */ /* 0x000fc800078eb8ff */
[----:B------:R-:W-:-:S07]  /*3750*/  LOP3.LUT R0, R2, R0, R7, 0xfe, !PT ;  /* 0x0000000002007212 */ /* 0x000fce00078efe07 */
.L_x_12301:
[----:B------:R-:W-:Y:S05]  /*3760*/  BSYNC.RECONVERGENT B0 ;  /* 0x0000000000007941 */ /* 0x000fea0003800200 */
.L_x_12300:
[----:B------:R-:W0:Y:S02]  /*3770*/  F2I.FTZ.TRUNC.NTZ R0, R0 ;  /* 0x0000000000007305 */ /* 0x000e24000021f100 */
[----:B0-----:R-:W-:Y:S01]  /*3780*/  PRMT R2, R0, 0x7610, R2 ;  /* 0x0000761000027816 */ /* 0x001fe20000000002 */
[----:B------:R-:W-:Y:S06]  /*3790*/  BRA `(.L_x_12280) ;  /* 0x00000004000c7947 */ /* 0x000fec0003800000 */
.L_x_12298:
        /* <DEDUP_REMOVED lines=21> */
.L_x_12307:
[----:B------:R-:W-:Y:S05]  /*38f0*/  BSYNC.RECONVERGENT B1 ;  /* 0x0000000000017941 */ /* 0x000fea0003800200 */
.L_x_12306:
[----:B------:R-:W-:Y:S01]  /*3900*/  IMAD.SHL.U32 R0, R0, 0x200000, RZ ;  /* 0x0020000000007824 */ /* 0x000fe200078e00ff */
[----:B------:R-:W-:-:S04]  /*3910*/  LEA R2, R2, 0x37800000, 0x17 ;  /* 0x3780000002027811 */ /* 0x000fc800078eb8ff */
[----:B------:R-:W-:-:S07]  /*3920*/  LOP3.LUT R0, R2, R0, R7, 0xfe, !PT ;  /* 0x0000000002007212 */ /* 0x000fce00078efe07 */
.L_x_12305:
[----:B------:R-:W-:Y:S05]  /*3930*/  BSYNC.RECONVERGENT B0 ;  /* 0x0000000000007941 */ /* 0x000fea0003800200 */
.L_x_12304:
[----:B------:R-:W0:Y:S02]  /*3940*/  F2I.FTZ.TRUNC.NTZ R0, R0 ;  /* 0x0000000000007305 */ /* 0x000e24000021f100 */
[----:B0-----:R-:W-:Y:S01]  /*3950*/  PRMT R2, R0, 0x7610, R2 ;  /* 0x0000761000027816 */ /* 0x001fe20000000002 */
[----:B------:R-:W-:Y:S06]  /*3960*/  BRA `(.L_x_12280) ;  /* 0x0000000000987947 */ /* 0x000fec0003800000 */
.L_x_12297:
        /* <DEDUP_REMOVED lines=14> */
.L_x_12311:
[----:B------:R-:W-:Y:S05]  /*3a50*/  BSYNC.RECONVERGENT B0 ;  /* 0x0000000000007941 */ /* 0x000fea0003800200 */
.L_x_12310:
[----:B------:R-:W0:Y:S02]  /*3a60*/  F2I.FTZ.TRUNC.NTZ R0, R0 ;  /* 0x0000000000007305 */ /* 0x000e24000021f100 */
[----:B0-----:R-:W-:Y:S01]  /*3a70*/  PRMT R2, R0, 0x7610, R2 ;  /* 0x0000761000027816 */ /* 0x001fe20000000002 */
[----:B------:R-:W-:Y:S06]  /*3a80*/  BRA `(.L_x_12280) ;  /* 0x0000000000507947 */ /* 0x000fec0003800000 */
.L_x_12285:
        /* <DEDUP_REMOVED lines=16> */
.L_x_12312:
[----:B------:R-:W-:Y:S05]  /*3b90*/  BRA `(.L_x_12280) ;  /* 0x00000000000c7947 */ /* 0x000fea0003800000 */
.L_x_12309:
[----:B------:R2:W5:Y:S01]  /*3ba0*/  LDG.E.U16 R2, desc[UR36][R4.64] ;  /* 0x0000002404027981 */ /* 0x000562000c1e1500 */
[----:B------:R-:W-:Y:S05]  /*3bb0*/  BRA `(.L_x_12280) ;  /* 0x0000000000047947 */ /* 0x000fea0003800000 */
.L_x_12308:
[----:B------:R1:W5:Y:S02]  /*3bc0*/  LDG.E.U16 R2, desc[UR36][R4.64] ;  /* 0x0000002404027981 */ /* 0x000364000c1e1500 */
.L_x_12280:
[----:B------:R-:W-:Y:S05]  /*3bd0*/  BSYNC.RECONVERGENT B6 ;  /* 0x0000000000067941 */ /* 0x000fea0003800200 */
.L_x_12279:
[----:B------:R-:W0:Y:S01]  /*3be0*/  LDCU.U16 UR4, c[0x0][0x388] ;  /* 0x00007100ff0477ac */ /* 0x000e220008000400 */
[----:B------:R-:W2:Y:S01]  /*3bf0*/  LDC.U8 R23, c[0x0][0x3b4] ;  /* 0x0000ed00ff177b82 */ /* 0x000ea20000000000 */
[----:B------:R-:W-:Y:S01]  /*3c00*/  ISETP.GE.AND P0, PT, R24, R19, PT ;  /* 0x000000131800720c */ /* 0x000fe20003f06270 */
[----:B------:R-:W-:Y:S04]  /*3c10*/  BSSY.RECONVERGENT B7, `(.L_x_12313) ;  /* 0x00002d0000077945 */ /* 0x000fe80003800200 */
[----:B------:R-:W-:Y:S01]  /*3c20*/  BSSY.RELIABLE B6, `(.L_x_12314) ;  /* 0x00001e4000067945 */ /* 0x000fe20003800100 */
[----:B0----5:R-:W-:Y:S02]  /*3c30*/  VIMNMX.S16x2 R3, PT, PT, R22, UR4, !PT ;  /* 0x0000000416037c48 */ /* 0x021fe4000ffe0300 */
[----:B------:R-:W-:-:S02]  /*3c40*/  VIMNMX.S16x2 R18, PT, PT, R18, UR4, !PT ;  /* 0x0000000412127c48 */ /* 0x000fc4000ffe0300 */
[----:B------:R-:W-:Y:S02]  /*3c50*/  VIMNMX.S16x2 R16, PT, PT, R16, UR4, !PT ;  /* 0x0000000410107c48 */ /* 0x000fe4000ffe0300 */
[----:B-1--4-:R-:W-:Y:S01]  /*3c60*/  VIMNMX.S16x2 R2, PT, PT, R2, UR4, !PT ;  /* 0x0000000402027c48 */ /* 0x012fe2000ffe0300 */
        /* <DEDUP_REMOVED lines=22> */
.L_x_12319:
[----:B------:R0:W-:Y:S01]  /*3dd0*/  STG.E.U8 desc[UR36][R8.64], R3 ;  /* 0x0000000308007986 */ /* 0x0001e2000c101124 */
[----:B------:R-:W-:Y:S05]  /*3de0*/  BRA `(.L_x_12321) ;  /* 0x0000000c005c7947 */ /* 0x000fea0003800000 */
.L_x_12318:
        /* <DEDUP_REMOVED lines=11> */
.L_x_12323:
[----:B------:R-:W-:-:S05]  /*3ea0*/  PRMT R3, R3, 0x9910, RZ ;  /* 0x0000991003037816 */ /* 0x000fca00000000ff */
[----:B------:R0:W-:Y:S01]  /*3eb0*/  STG.E desc[UR36][R8.64], R3 ;  /* 0x0000000308007986 */ /* 0x0001e2000c101924 */
[----:B------:R-:W-:Y:S05]  /*3ec0*/  BRA `(.L_x_12321) ;  /* 0x0000000c00247947 */ /* 0x000fea0003800000 */
.L_x_12322:
[----:B------:R0:W-:Y:S01]  /*3ed0*/  STG.E.U16 desc[UR36][R8.64], R3 ;  /* 0x0000000308007986 */ /* 0x0001e2000c101524 */
[----:B------:R-:W-:Y:S05]  /*3ee0*/  BRA `(.L_x_12321) ;  /* 0x0000000c001c7947 */ /* 0x000fea0003800000 */
.L_x_12317:
        /* <DEDUP_REMOVED lines=9> */
.L_x_12325:
[----:B------:R-:W0:Y:S02]  /*3f80*/  I2F.S16 R0, R3 ;  /* 0x0000000300007306 */ /* 0x000e240000101400 */
[----:B0-----:R-:W-:-:S05]  /*3f90*/  F2FP.F16.F32.PACK_AB R0, RZ, R0 ;  /* 0x00000000ff00723e */ /* 0x001fca00000000ff */
[----:B------:R0:W-:Y:S01]  /*3fa0*/  STG.E.U16 desc[UR36][R8.64], R0 ;  /* 0x0000000008007986 */ /* 0x0001e2000c101524 */
[----:B------:R-:W-:Y:S05]  /*3fb0*/  BRA `(.L_x_12321) ;  /* 0x0000000800e87947 */ /* 0x000fea0003800000 */
.L_x_12324:
        /* <DEDUP_REMOVED lines=10> */
.L_x_12327:
[----:B------:R-:W0:Y:S02]  /*4060*/  I2F.S16 R3, R3 ;  /* 0x0000000300037306 */ /* 0x000e240000101400 */
[----:B0-----:R-:W-:-:S04]  /*4070*/  F2FP.F16.F32.PACK_AB R3, RZ, R3 ;  /* 0x00000003ff03723e */ /* 0x001fc800000000ff */
[----:B------:R-:W-:-:S05]  /*4080*/  PRMT R3, R3, 0x5410, RZ ;  /* 0x0000541003037816 */ /* 0x000fca00000000ff */
[----:B------:R0:W-:Y:S01]  /*4090*/  STG.E desc[UR36][R8.64], R3 ;  /* 0x0000000308007986 */ /* 0x0001e2000c101924 */
[----:B------:R-:W-:Y:S05]  /*40a0*/  BRA `(.L_x_12321) ;  /* 0x0000000800ac7947 */ /* 0x000fea0003800000 */
.L_x_12326:
[----:B------:R-:W0:Y:S02]  /*40b0*/  I2F.F64.S16 R4, R3 ;  /* 0x0000000300047312 */ /* 0x000e240000101c00 */
[----:B0-----:R0:W-:Y:S01]  /*40c0*/  STG.E.64 desc[UR36][R8.64], R4 ;  /* 0x0000000408007986 */ /* 0x0011e2000c101b24 */
[----:B------:R-:W-:Y:S05]  /*40d0*/  BRA `(.L_x_12321) ;  /* 0x0000000800a07947 */ /* 0x000fea0003800000 */
.L_x_12316:
        /* <DEDUP_REMOVED lines=13> */
.L_x_12330:
[----:B------:R-:W-:Y:S01]  /*41b0*/  CS2R R6, SRZ ;  /* 0x0000000000067805 */ /* 0x000fe2000001ff00 */
[----:B------:R-:W0:Y:S04]  /*41c0*/  I2F.F64.S16 R4, R3 ;  /* 0x0000000300047312 */ /* 0x000e280000101c00 */
[----:B0-----:R3:W-:Y:S01]  /*41d0*/  STG.E.128 desc[UR36][R8.64], R4 ;  /* 0x0000000408007986 */ /* 0x0017e2000c101d24 */
[----:B------:R-:W-:Y:S05]  /*41e0*/  BRA `(.L_x_12321) ;  /* 0x00000008005c7947 */ /* 0x000fea0003800000 */
.L_x_12329:
        /* <DEDUP_REMOVED lines=19> */
.L_x_12334:
[----:B------:R-:W-:Y:S05]  /*4320*/  BSYNC.RECONVERGENT B0 ;  /* 0x0000000000007941 */ /* 0x000fea0003800200 */
.L_x_12333:
[----:B------:R-:W-:-:S05]  /*4330*/  LOP3.LUT R5, R0, 0x80, R5, 0xf8, !PT ;  /* 0x0000008000057812 */ /* 0x000fca00078ef805 */
[----:B------:R2:W-:Y:S01]  /*4340*/  STG.E.U8 desc[UR36][R8.64], R5 ;  /* 0x0000000508007986 */ /* 0x0005e2000c101124 */
[----:B------:R-:W-:Y:S05]  /*4350*/  BRA `(.L_x_12321) ;  /* 0x0000000800007947 */ /* 0x000fea0003800000 */
.L_x_12332:
        /* <DEDUP_REMOVED lines=15> */
.L_x_12336:
[----:B------:R-:W-:Y:S05]  /*4450*/  BSYNC.RECONVERGENT B0 ;  /* 0x0000000000007941 */ /* 0x000fea0003800200 */
.L_x_12335:
[----:B------:R-:W-:-:S05]  /*4460*/  LOP3.LUT R5, R0, 0x80, R5, 0xf8, !PT ;  /* 0x0000008000057812 */ /* 0x000fca00078ef805 */
[----:B------:R1:W-:Y:S01]  /*4470*/  STG.E.U8 desc[UR36][R8.64], R5 ;  /* 0x0000000508007986 */ /* 0x0003e2000c101124 */
[----:B------:R-:W-:Y:S05]  /*4480*/  BRA `(.L_x_12321) ;  /* 0x0000000400b47947 */ /* 0x000fea0003800000 */
.L_x_12331:
[----:B------:R-:W0:Y:S02]  /*4490*/  I2F.S16 R0, R3 ;  /* 0x0000000300007306 */ /* 0x000e240000101400 */
[----:B0-----:R-:W-:-:S05]  /*44a0*/  F2FP.BF16.F32.PACK_AB R0, RZ, R0 ;  /* 0x00000000ff00723e */ /* 0x001fca00000010ff */
[----:B------:R0:W-:Y:S01]  /*44b0*/  STG.E.U16 desc[UR36][R8.64], R0 ;  /* 0x0000000008007986 */ /* 0x0001e2000c101524 */
[----:B------:R-:W-:Y:S05]  /*44c0*/  BRA `(.L_x_12321) ;  /* 0x0000000400a47947 */ /* 0x000fea0003800000 */
.L_x_12328:
        /* <DEDUP_REMOVED lines=10> */
.L_x_12339:
        /* <DEDUP_REMOVED lines=13> */
.L_x_12342:
[----:B------:R-:W-:-:S04]  /*4640*/  SHF.R.U32.HI R0, RZ, 0x14, R3 ;  /* 0x00000014ff007819 */ /* 0x000fc80000011603 */
[----:B------:R-:W-:-:S04]  /*4650*/  LOP3.LUT R0, R0, 0x1, RZ, 0xc0, !PT ;  /* 0x0000000100007812 */ /* 0x000fc800078ec0ff */
[----:B------:R-:W-:-:S04]  /*4660*/  IADD3 R0, PT, PT, R3, 0x487ffff, R0 ;  /* 0x0487ffff03007810 */ /* 0x000fc80007ffe000 */
[----:B------:R-:W-:-:S04]  /*4670*/  SHF.R.U32.HI R0, RZ, 0x14, R0 ;  /* 0x00000014ff007819 */ /* 0x000fc80000011600 */
[----:B------:R-:W-:-:S07]  /*4680*/  LOP3.LUT R0, R0, 0xff, RZ, 0xc0, !PT ;  /* 0x000000ff00007812 */ /* 0x000fce00078ec0ff */
.L_x_12343:
[----:B------:R-:W-:-:S04]  /*4690*/  SHF.R.U32.HI R3, RZ, 0x18, R3 ;  /* 0x00000018ff037819 */ /* 0x000fc80000011603 */
[----:B------:R-:W-:-:S04]  /*46a0*/  LOP3.LUT R0, R0, 0x80, R3, 0xf8, !PT ;  /* 0x0000008000007812 */ /* 0x000fc800078ef803 */
[----:B------:R-:W-:-:S07]  /*46b0*/  PRMT R4, R0, 0x7610, R4 ;  /* 0x0000761000047816 */ /* 0x000fce0000000004 */
.L_x_12341:
[----:B------:R-:W-:Y:S05]  /*46c0*/  BSYNC.RECONVERGENT B0 ;  /* 0x0000000000007941 */ /* 0x000fea0003800200 */
.L_x_12340:
[----:B------:R0:W-:Y:S01]  /*46d0*/  STG.E.U8 desc[UR36][R8.64], R4 ;  /* 0x0000000408007986 */ /* 0x0001e2000c101124 */
[----:B------:R-:W-:Y:S05]  /*46e0*/  BRA `(.L_x_12321) ;  /* 0x00000004001c7947 */ /* 0x000fea0003800000 */
.L_x_12338:
        /* <DEDUP_REMOVED lines=13> */
.L_x_12346:
[----:B------:R-:W-:-:S04]  /*47c0*/  SHF.R.U32.HI R0, RZ, 0x15, R3 ;  /* 0x00000015ff007819 */ /* 0x000fc80000011603 */
[----:B------:R-:W-:-:S04]  /*47d0*/  LOP3.LUT R0, R0, 0x1, RZ, 0xc0, !PT ;  /* 0x0000000100007812 */ /* 0x000fc800078ec0ff */
[----:B------:R-:W-:-:S04]  /*47e0*/  IADD3 R0, PT, PT, R3, 0x88fffff, R0 ;  /* 0x088fffff03007810 */ /* 0x000fc80007ffe000 */
[----:B------:R-:W-:-:S04]  /*47f0*/  SHF.R.U32.HI R0, RZ, 0x15, R0 ;  /* 0x00000015ff007819 */ /* 0x000fc80000011600 */
[----:B------:R-:W-:-:S07]  /*4800*/  LOP3.LUT R0, R0, 0xff, RZ, 0xc0, !PT ;  /* 0x000000ff00007812 */ /* 0x000fce00078ec0ff */
.L_x_12347:
[----:B------:R-:W-:-:S04]  /*4810*/  SHF.R.U32.HI R3, RZ, 0x18, R3 ;  /* 0x00000018ff037819 */ /* 0x000fc80000011603 */
[----:B------:R-:W-:-:S04]  /*4820*/  LOP3.LUT R0, R0, 0x80, R3, 0xf8, !PT ;  /* 0x0000008000007812 */ /* 0x000fc800078ef803 */
[----:B------:R-:W-:-:S07]  /*4830*/  PRMT R4, R0, 0x7610, R4 ;  /* 0x0000761000047816 */ /* 0x000fce0000000004 */
.L_x_12345:
[----:B------:R-:W-:Y:S05]  /*4840*/  BSYNC.RECONVERGENT B0 ;  /* 0x0000000000007941 */ /* 0x000fea0003800200 */
.L_x_12344:
[----:B------:R0:W-:Y:S01]  /*4850*/  STG.E.U8 desc[UR36][R8.64], R4 ;  /* 0x0000000408007986 */ /* 0x0001e2000c101124 */
[----:B------:R-:W-:Y:S05]  /*4860*/  BRA `(.L_x_12321) ;  /* 0x0000000000bc7947 */ /* 0x000fea0003800000 */
.L_x_12337:
[----:B------:R-:W-:-:S13]  /*4870*/  ISETP.NE.AND P0, PT, R0, 0x1c, PT ;  /* 0x0000001c0000780c */ /* 0x000fda0003f05270 */
[----:B------:R-:W-:Y:S05]  /*4880*/  @!P0 BRA `(.L_x_12348) ;  /* 0x0000000000ac8947 */ /* 0x000fea0003800000 */
[----:B------:R-:W-:-:S13]  /*4890*/  ISETP.NE.AND P0, PT, R0, 0x1d, PT ;  /* 0x0000001d0000780c */ /* 0x000fda0003f05270 */
[----:B------:R-:W-:Y:S05]  /*48a0*/  @!P0 BRA `(.L_x_12349) ;  /* 0x0000000000908947 */ /* 0x000fea0003800000 */
[----:B------:R-:W-:-:S13]  /*48b0*/  ISETP.NE.AND P0, PT, R0, 0x2c, PT ;  /* 0x0000002c0000780c */ /* 0x000fda0003f05270 */
[----:B------:R-:W-:Y:S05]  /*48c0*/  @!P0 BRA `(.L_x_12350) ;  /* 0x0000000000448947 */ /* 0x000fea0003800000 */
.L_x_12320:
        /* <DEDUP_REMOVED lines=16> */
.L_x_12351:
[----:B------:R-:W-:Y:S05]  /*49d0*/  BRA `(.L_x_12321) ;  /* 0x0000000000607947 */ /* 0x000fea0003800000 */
.L_x_12350:
        /* <DEDUP_REMOVED lines=17> */
.L_x_12349:
[----:B------:R-:W-:-:S05]  /*4af0*/  PRMT R3, R3, 0x9910, RZ ;  /* 0x0000991003037816 */ /* 0x000fca00000000ff */
[----:B------:R-:W-:-:S05]  /*4b00*/  IMAD.MOV.U32 R4, RZ, RZ, R3 ;  /* 0x000000ffff047224 */ /* 0x000fca00078e0003 */
[----:B------:R-:W-:-:S05]  /*4b10*/  SHF.R.S32.HI R5, RZ, 0x1f, R4 ;  /* 0x0000001fff057819 */ /* 0x000fca0000011404 */
[----:B------:R0:W-:Y:S01]  /*4b20*/  STG.E.64 desc[UR36][R8.64], R4 ;  /* 0x0000000408007986 */ /* 0x0001e2000c101b24 */
[----:B------:R-:W-:Y:S05]  /*4b30*/  BRA `(.L_x_12321) ;  /* 0x0000000000087947 */ /* 0x000fea0003800000 */
.L_x_12348:
[----:B------:R-:W-:-:S05]  /*4b40*/  PRMT R3, R3, 0x9910, RZ ;  /* 0x0000991003037816 */ /* 0x000fca00000000ff */
[----:B------:R0:W-:Y:S02]  /*4b50*/  STG.E desc[UR36][R8.64], R3 ;  /* 0x0000000308007986 */ /* 0x0001e4000c101924 */
.L_x_12321:
        /* <DEDUP_REMOVED lines=23> */
.L_x_12356:
[----:B------:R0:W-:Y:S01]  /*4cd0*/  STG.E.U8 desc[UR36][R8.64], R18 ;  /* 0x0000001208007986 */ /* 0x0001e2000c101124 */
[----:B------:R-:W-:Y:S05]  /*4ce0*/  BRA `(.L_x_12358) ;  /* 0x0000000c004c7947 */ /* 0x000fea0003800000 */
.L_x_12355:
        /* <DEDUP_REMOVED lines=10> */
.L_x_12360:
[----:B------:R-:W-:-:S05]  /*4d90*/  PRMT R3, R18, 0x9910, RZ ;  /* 0x0000991012037816 */ /* 0x000fca00000000ff */
[----:B------:R3:W-:Y:S01]  /*4da0*/  STG.E desc[UR36][R8.64], R3 ;  /* 0x0000000308007986 */ /* 0x0007e2000c101924 */
[----:B------:R-:W-:Y:S05]  /*4db0*/  BRA `(.L_x_12358) ;  /* 0x0000000c00187947 */ /* 0x000fea0003800000 */
.L_x_12359:
[----:B------:R2:W-:Y:S01]  /*4dc0*/  STG.E.U16 desc[UR36][R8.64], R18 ;  /* 0x0000001208007986 */ /* 0x0005e2000c101524 */
[----:B------:R-:W-:Y:S05]  /*4dd0*/  BRA `(.L_x_12358) ;  /* 0x0000000c00107947 */ /* 0x000fea0003800000 */
.L_x_12354:
        /* <DEDUP_REMOVED lines=9> */
.L_x_12362:
[----:B------:R-:W0:Y:S02]  /*4e70*/  I2F.S16 R0, R18 ;  /* 0x0000001200007306 */ /* 0x000e240000101400 */
[----:B0-----:R-:W-:-:S05]  /*4e80*/  F2FP.F16.F32.PACK_AB R0, RZ, R0 ;  /* 0x00000000ff00723e */ /* 0x001fca00000000ff */
[----:B------:R0:W-:Y:S01]  /*4e90*/  STG.E.U16 desc[UR36][R8.64], R0 ;  /* 0x0000000008007986 */ /* 0x0001e2000c101524 */
[----:B------:R-:W-:Y:S05]  /*4ea0*/  BRA `(.L_x_12358) ;  /* 0x0000000800dc7947 */ /* 0x000fea0003800000 */
.L_x_12361:
        /* <DEDUP_REMOVED lines=10> */
.L_x_12364:
[----:B------:R-:W0:Y:S02]  /*4f50*/  I2F.S16 R18, R18 ;  /* 0x0000001200127306 */ /* 0x000e240000101400 */
[----:B0-----:R-:W-:-:S04]  /*4f60*/  F2FP.F16.F32.PACK_AB R3, RZ, R18 ;  /* 0x00000012ff03723e */ /* 0x001fc800000000ff */
[----:B------:R-:W-:-:S05]  /*4f70*/  PRMT R3, R3, 0x5410, RZ ;  /* 0x0000541003037816 */ /* 0x000fca00000000ff */
[----:B------:R0:W-:Y:S01]  /*4f80*/  STG.E desc[UR36][R8.64], R3 ;  /* 0x0000000308007986 */ /* 0x0001e2000c101924 */
[----:B------:R-:W-:Y:S05]  /*4f90*/  BRA `(.L_x_12358) ;  /* 0x0000000800a07947 */ /* 0x000fea0003800000 */
.L_x_12363:
[----:B------:R-:W0:Y:S02]  /*4fa0*/  I2F.F64.S16 R4, R18 ;  /* 0x0000001200047312 */ /* 0x000e240000101c00 */
[----:B0-----:R0:W-:Y:S01]  /*4fb0*/  STG.E.64 desc[UR36][R8.64], R4 ;  /* 0x0000000408007986 */ /* 0x0011e2000c101b24 */
[----:B------:R-:W-:Y:S05]  /*4fc0*/  BRA `(.L_x_12358) ;  /* 0x0000000800947947 */ /* 0x000fea0003800000 */
.L_x_12353:
        /* <DEDUP_REMOVED lines=12> */
.L_x_12368:
        /* <DEDUP_REMOVED lines=17> */
.L_x_12371:
[----:B------:R-:W-:-:S04]  /*51a0*/  SHF.R.U32.HI R3, RZ, 0x18, R5 ;  /* 0x00000018ff037819 */ /* 0x000fc80000011605 */
[----:B------:R-:W-:-:S04]  /*51b0*/  LOP3.LUT R0, R0, 0x80, R3, 0xf8, !PT ;  /* 0x0000008000007812 */ /* 0x000fc800078ef803 */
[----:B------:R-:W-:-:S07]  /*51c0*/  PRMT R4, R0, 0x7610, R4 ;  /* 0x0000761000047816 */ /* 0x000fce0000000004 */
.L_x_12370:
[----:B------:R-:W-:Y:S05]  /*51d0*/  BSYNC.RECONVERGENT B0 ;  /* 0x0000000000007941 */ /* 0x000fea0003800200 */
.L_x_12369:
[----:B------:R0:W-:Y:S01]  /*51e0*/  STG.E.U8 desc[UR36][R8.64], R4 ;  /* 0x0000000408007986 */ /* 0x0001e2000c101124 */
[----:B------:R-:W-:Y:S05]  /*51f0*/  BRA `(.L_x_12358) ;  /* 0x0000000800087947 */ /* 0x000fea0003800000 */
.L_x_12367:
        /* <DEDUP_REMOVED lines=17> */
.L_x_12374:
[----:B------:R-:W-:-:S04]  /*5310*/  SHF.R.U32.HI R3, RZ, 0x18, R5 ;  /* 0x00000018ff037819 */ /* 0x000fc80000011605 */
[----:B------:R-:W-:-:S04]  /*5320*/  LOP3.LUT R0, R0, 0x80, R3, 0xf8, !PT ;  /* 0x0000008000007812 */ /* 0x000fc800078ef803 */
[----:B------:R-:W-:-:S07]  /*5330*/  PRMT R4, R0, 0x7610, R4 ;  /* 0x0000761000047816 */ /* 0x000fce0000000004 */
.L_x_12373:
[----:B------:R-:W-:Y:S05]  /*5340*/  BSYNC.RECONVERGENT B0 ;  /* 0x0000000000007941 */ /* 0x000fea0003800200 */
.L_x_12372:
[----:B------:R0:W-:Y:S01]  /*5350*/  STG.E.U8 desc[UR36][R8.64], R4 ;  /* 0x0000000408007986 */ /* 0x0001e2000c101124 */
[----:B------:R-:W-:Y:S05]  /*5360*/  BRA `(.L_x_12358) ;  /* 0x0000000400ac7947 */ /* 0x000fea0003800000 */
.L_x_12366:
        /* <DEDUP_REMOVED lines=22> */
.L_x_12376:
[----:B------:R-:W-:-:S04]  /*54d0*/  PRMT R4, R18, 0x9910, RZ ;  /* 0x0000991012047816 */ /* 0x000fc800000000ff */
[----:B------:R-:W-:-:S05]  /*54e0*/  SHF.R.S32.HI R5, RZ, 0x1f, R4 ;  /* 0x0000001fff057819 */ /* 0x000fca0000011404 */
[----:B------:R0:W-:Y:S01]  /*54f0*/  STG.E.64 desc[UR36][R8.64], R4 ;  /* 0x0000000408007986 */ /* 0x0001e2000c101b24 */
[----:B------:R-:W-:Y:S05]  /*5500*/  BRA `(.L_x_12358) ;  /* 0x0000000400447947 */ /* 0x000fea0003800000 */
.L_x_12375:
[----:B------:R-:W-:-:S05]  /*5510*/  PRMT R3, R18, 0x9910, RZ ;  /* 0x0000991012037816 */ /* 0x000fca00000000ff */
[----:B------:R0:W-:Y:S01]  /*5520*/  STG.E desc[UR36][R8.64], R3 ;  /* 0x0000000308007986 */ /* 0x0001e2000c101924 */
[----:B------:R-:W-:Y:S05]  /*5530*/  BRA `(.L_x_12358) ;  /* 0x0000000400387947 */ /* 0x000fea0003800000 */
.L_x_12365:
        /* <DEDUP_REMOVED lines=11> */
.L_x_12378:
[----:B------:R-:W-:Y:S01]  /*55f0*/  CS2R R6, SRZ ;  /* 0x0000000000067805 */ /* 0x000fe2000001ff00 */
[----:B------:R-:W0:Y:S04]  /*5600*/  I2F.F64.S16 R4, R18 ;  /* 0x0000001200047312 */ /* 0x000e280000101c00 */
[----:B0-----:R0:W-:Y:S01]  /*5610*/  STG.E.128 desc[UR36][R8.64], R4 ;  /* 0x0000000408007986 */ /* 0x0011e2000c101d24 */
[----:B------:R-:W-:Y:S05]  /*5620*/  BRA `(.L_x_12358) ;  /* 0x0000000000fc7947 */ /* 0x000fea0003800000 */
.L_x_12377:
[----:B------:R-:W-:-:S13]  /*5630*/  ISETP.NE.AND P0, PT, R0, 0xf, PT ;  /* 0x0000000f0000780c */ /* 0x000fda0003f05270 */
[----:B------:R-:W-:Y:S05]  /*5640*/  @!P0 BRA `(.L_x_12379) ;  /* 0x0000000000e88947 */ /* 0x000fea0003800000 */
[----:B------:R-:W-:-:S13]  /*5650*/  ISETP.NE.AND P0, PT, R0, 0x17, PT ;  /* 0x000000170000780c */ /* 0x000fda0003f05270 */
[----:B------:R-:W-:Y:S05]  /*5660*/  @!P0 BRA `(.L_x_12380) ;  /* 0x0000000000908947 */ /* 0x000fea0003800000 */
[----:B------:R-:W-:-:S13]  /*5670*/  ISETP.NE.AND P0, PT, R0, 0x18, PT ;  /* 0x000000180000780c */ /* 0x000fda0003f05270 */
[----:B------:R-:W-:Y:S05]  /*5680*/  @!P0 BRA `(.L_x_12381) ;  /* 0x0000000000448947 */ /* 0x000fea0003800000 */
.L_x_12357:
        /* <DEDUP_REMOVED lines=16> */
.L_x_12382:
[----:B------:R-:W-:Y:S05]  /*5790*/  BRA `(.L_x_12358) ;  /* 0x0000000000a07947 */ /* 0x000fea0003800000 */
.L_x_12381:
        /* <DEDUP_REMOVED lines=13> */
.L_x_12384:
[----:B------:R-:W-:Y:S05]  /*5870*/  BSYNC.RECONVERGENT B0 ;  /* 0x0000000000007941 */ /* 0x000fea0003800200 */
.L_x_12383:
[----:B------:R-:W-:-:S05]  /*5880*/  LOP3.LUT R3, R0, 0x80, R3, 0xf8, !PT ;  /* 0x0000008000037812 */ /* 0x000fca00078ef803 */
[----:B------:R0:W-:Y:S01]  /*5890*/  STG.E.U8 desc[UR36][R8.64], R3 ;  /* 0x0000000308007986 */ /* 0x0001e2000c101124 */
[----:B------:R-:W-:Y:S05]  /*58a0*/  BRA `(.L_x_12358) ;  /* 0x00000000005c7947 */ /* 0x000fea0003800000 */
.L_x_12380:
        /* <DEDUP_REMOVED lines=12> */
.L_x_12386:
[----:B------:R-:W-:Y:S01]  /*5970*/  IMAD.MOV.U32 R0, RZ, RZ, 0x7f ;  /* 0x0000007fff007424 */ /* 0x000fe200078e00ff */
[----:B------:R-:W-:-:S04]  /*5980*/  ISETP.GT.U32.AND P0, PT, R3, 0x7f800000, PT ;  /* 0x7f8000000300780c */ /* 0x000fc80003f04070 */
[----:B------:R-:W-:-:S09]  /*5990*/  SEL R0, R0, 0x7c, P0 ;  /* 0x0000007c00007807 */ /* 0x000fd20000000000 */
.L_x_12387:
[----:B------:R-:W-:Y:S05]  /*59a0*/  BSYNC.RECONVERGENT B0 ;  /* 0x0000000000007941 */ /* 0x000fea0003800200 */
.L_x_12385:
[----:B------:R-:W-:-:S04]  /*59b0*/  SHF.R.U32.HI R3, RZ, 0x18, R5 ;  /* 0x00000018ff037819 */ /* 0x000fc80000011605 */
[----:B------:R-:W-:-:S05]  /*59c0*/  LOP3.LUT R3, R0, 0x80, R3, 0xf8, !PT ;  /* 0x0000008000037812 */ /* 0x000fca00078ef803 */
[----:B------:R0:W-:Y:S01]  /*59d0*/  STG.E.U8 desc[UR36][R8.64], R3 ;  /* 0x0000000308007986 */ /* 0x0001e2000c101124 */
[----:B------:R-:W-:Y:S05]  /*59e0*/  BRA `(.L_x_12358) ;  /* 0x00000000000c7947 */ /* 0x000fea0003800000 */
.L_x_12379:
[----:B------:R-:W0:Y:S02]  /*59f0*/  I2F.S16 R0, R18 ;  /* 0x0000001200007306 */ /* 0x000e240000101400 */
[----:B0-----:R-:W-:-:S05]  /*5a00*/  F2FP.BF16.F32.PACK_AB R0, RZ, R0 ;  /* 0x00000000ff00723e */ /* 0x001fca00000010ff */
[----:B------:R0:W-:Y:S02]  /*5a10*/  STG.E.U16 desc[UR36][R8.64], R0 ;  /* 0x0000000008007986 */ /* 0x0001e4000c101524 */
.L_x_12358:
[----:B------:R-:W-:-:S07]  /*5a20*/  VIADD R24, R24, 0x80 ;  /* 0x0000008018187836 */ /* 0x000fce0000000000 */
.L_x_12315:
[----:B------:R-:W-:-:S13]  /*5a30*/  ISETP.GE.AND P0, PT, R24, R19, PT ;  /* 0x000000131800720c */ /* 0x000fda0003f06270 */
[----:B------:R-:W-:Y:S05]  /*5a40*/  @P0 BREAK.RELIABLE B6 ;  /* 0x0000000000060942 */ /* 0x000fea0003800100 */
[----:B------:R-:W-:Y:S05]  /*5a50*/  @P0 BRA `(.L_x_12352) ;  /* 0x0000000c00ac0947 */ /* 0x000fea0003800000 */
[----:B------:R-:W-:Y:S05]  /*5a60*/  BSYNC.RELIABLE B6 ;  /* 0x0000000000067941 */ /* 0x000fea0003800100 */
.L_x_12314:
        /* <DEDUP_REMOVED lines=20> */
.L_x_12391:
[----:B------:R0:W-:Y:S01]  /*5bb0*/  STG.E.U8 desc[UR36][R8.64], R16 ;  /* 0x0000001008007986 */ /* 0x0001e2000c101124 */
[----:B------:R-:W-:Y:S05]  /*5bc0*/  BRA `(.L_x_12393) ;  /* 0x0000000c004c7947 */ /* 0x000fea0003800000 */
.L_x_12390:
        /* <DEDUP_REMOVED lines=10> */
.L_x_12395:
[----:B------:R-:W-:-:S05]  /*5c70*/  PRMT R3, R16, 0x9910, RZ ;  /* 0x0000991010037816 */ /* 0x000fca00000000ff */
[----:B------:R0:W-:Y:S01]  /*5c80*/  STG.E desc[UR36][R8.64], R3 ;  /* 0x0000000308007986 */ /* 0x0001e2000c101924 */
[----:B------:R-:W-:Y:S05]  /*5c90*/  BRA `(.L_x_12393) ;  /* 0x0000000c00187947 */ /* 0x000fea0003800000 */
.L_x_12394:
[----:B------:R0:W-:Y:S01]  /*5ca0*/  STG.E.U16 desc[UR36][R8.64], R16 ;  /* 0x0000001008007986 */ /* 0x0001e2000c101524 */
[----:B------:R-:W-:Y:S05]  /*5cb0*/  BRA `(.L_x_12393) ;  /* 0x0000000c00107947 */ /* 0x000fea0003800000 */
.L_x_12389:
        /* <DEDUP_REMOVED lines=9> */
.L_x_12397:
[----:B------:R-:W0:Y:S02]  /*5d50*/  I2F.S16 R0, R16 ;  /* 0x0000001000007306 */ /* 0x000e240000101400 */
[----:B0-----:R-:W-:-:S05]  /*5d60*/  F2FP.F16.F32.PACK_AB R0, RZ, R0 ;  /* 0x00000000ff00723e */ /* 0x001fca00000000ff */
[----:B------:R0:W-:Y:S01]  /*5d70*/  STG.E.U16 desc[UR36][R8.64], R0 ;  /* 0x0000000008007986 */ /* 0x0001e2000c101524 */
[----:B------:R-:W-:Y:S05]  /*5d80*/  BRA `(.L_x_12393) ;  /* 0x0000000800dc7947 */ /* 0x000fea0003800000 */
.L_x_12396:
        /* <DEDUP_REMOVED lines=10> */
.L_x_12399:
[----:B------:R-:W0:Y:S02]  /*5e30*/  I2F.S16 R16, R16 ;  /* 0x0000001000107306 */ /* 0x000e240000101400 */
[----:B0-----:R-:W-:-:S04]  /*5e40*/  F2FP.F16.F32.PACK_AB R3, RZ, R16 ;  /* 0x00000010ff03723e */ /* 0x001fc800000000ff */
[----:B------:R-:W-:-:S05]  /*5e50*/  PRMT R3, R3, 0x5410, RZ ;  /* 0x0000541003037816 */ /* 0x000fca00000000ff */
[----:B------:R0:W-:Y:S01]  /*5e60*/  STG.E desc[UR36][R8.64], R3 ;  /* 0x0000000308007986 */ /* 0x0001e2000c101924 */
[----:B------:R-:W-:Y:S05]  /*5e70*/  BRA `(.L_x_12393) ;  /* 0x0000000800a07947 */ /* 0x000fea0003800000 */
.L_x_12398:
[----:B------:R-:W0:Y:S02]  /*5e80*/  I2F.F64.S16 R4, R16 ;  /* 0x0000001000047312 */ /* 0x000e240000101c00 */
[----:B0-----:R0:W-:Y:S01]  /*5e90*/  STG.E.64 desc[UR36][R8.64], R4 ;  /* 0x0000000408007986 */ /* 0x0011e2000c101b24 */
[----:B------:R-:W-:Y:S05]  /*5ea0*/  BRA `(.L_x_12393) ;  /* 0x0000000800947947 */ /* 0x000fea0003800000 */
.L_x_12388:
        /* <DEDUP_REMOVED lines=12> */
.L_x_12403:
        /* <DEDUP_REMOVED lines=17> */
.L_x_12406:
[----:B------:R-:W-:-:S04]  /*6080*/  SHF.R.U32.HI R3, RZ, 0x18, R5 ;  /* 0x00000018ff037819 */ /* 0x000fc80000011605 */
[----:B------:R-:W-:-:S04]  /*6090*/  LOP3.LUT R0, R0, 0x80, R3, 0xf8, !PT ;  /* 0x0000008000007812 */ /* 0x000fc800078ef803 */
[----:B------:R-:W-:-:S07]  /*60a0*/  PRMT R4, R0, 0x7610, R4 ;  /* 0x0000761000047816 */ /* 0x000fce0000000004 */
.L_x_12405:
[----:B------:R-:W-:Y:S05]  /*60b0*/  BSYNC.RECONVERGENT B0 ;  /* 0x0000000000007941 */ /* 0x000fea0003800200 */
.L_x_12404:
[----:B------:R0:W-:Y:S01]  /*60c0*/  STG.E.U8 desc[UR36][R8.64], R4 ;  /* 0x0000000408007986 */ /* 0x0001e2000c101124 */
[----:B------:R-:W-:Y:S05]  /*60d0*/  BRA `(.L_x_12393) ;  /* 0x0000000800087947 */ /* 0x000fea0003800000 */
.L_x_12402:
        /* <DEDUP_REMOVED lines=17> */
.L_x_12409:
[----:B------:R-:W-:-:S04]  /*61f0*/  SHF.R.U32.HI R3, RZ, 0x18, R5 ;  /* 0x00000018ff037819 */ /* 0x000fc80000011605 */
[----:B------:R-:W-:-:S04]  /*6200*/  LOP3.LUT R0, R0, 0x80, R3, 0xf8, !PT ;  /* 0x0000008000007812 */ /* 0x000fc800078ef803 */
[----:B------:R-:W-:-:S07]  /*6210*/  PRMT R4, R0, 0x7610, R4 ;  /* 0x0000761000047816 */ /* 0x000fce0000000004 */
.L_x_12408:
[----:B------:R-:W-:Y:S05]  /*6220*/  BSYNC.RECONVERGENT B0 ;  /* 0x0000000000007941 */ /* 0x000fea0003800200 */
.L_x_12407:
[----:B------:R0:W-:Y:S01]  /*6230*/  STG.E.U8 desc[UR36][R8.64], R4 ;  /* 0x0000000408007986 */ /* 0x0001e2000c101124 */
[----:B------:R-:W-:Y:S05]  /*6240*/  BRA `(.L_x_12393) ;  /* 0x0000000400ac7947 */ /* 0x000fea0003800000 */
.L_x_12401:
        /* <DEDUP_REMOVED lines=22> */
.L_x_12411:
[----:B------:R-:W-:-:S04]  /*63b0*/  PRMT R4, R16, 0x9910, RZ ;  /* 0x0000991010047816 */ /* 0x000fc800000000ff */
[----:B------:R-:W-:-:S05]  /*63c0*/  SHF.R.S32.HI R5, RZ, 0x1f, R4 ;  /* 0x0000001fff057819 */ /* 0x000fca0000011404 */
[----:B------:R0:W-:Y:S01]  /*63d0*/  STG.E.64 desc[UR36][R8.64], R4 ;  /* 0x0000000408007986 */ /* 0x0001e2000c101b24 */
[----:B------:R-:W-:Y:S05]  /*63e0*/  BRA `(.L_x_12393) ;  /* 0x0000000400447947 */ /* 0x000fea0003800000 */
.L_x_12410:
[----:B------:R-:W-:-:S05]  /*63f0*/  PRMT R3, R16, 0x9910, RZ ;  /* 0x0000991010037816 */ /* 0x000fca00000000ff */
[----:B------:R0:W-:Y:S01]  /*6400*/  STG.E desc[UR36][R8.64], R3 ;  /* 0x0000000308007986 */ /* 0x0001e2000c101924 */
[----:B------:R-:W-:Y:S05]  /*6410*/  BRA `(.L_x_12393) ;  /* 0x0000000400387947 */ /* 0x000fea0003800000 */
.L_x_12400:
        /* <DEDUP_REMOVED lines=11> */
.L_x_12413:
[----:B------:R-:W-:Y:S01]  /*64d0*/  CS2R R6, SRZ ;  /* 0x0000000000067805 */ /* 0x000fe2000001ff00 */
[----:B------:R-:W0:Y:S04]  /*64e0*/  I2F.F64.S16 R4, R16 ;  /* 0x0000001000047312 */ /* 0x000e280000101c00 */
[----:B0-----:R4:W-:Y:S01]  /*64f0*/  STG.E.128 desc[UR36][R8.64], R4 ;  /* 0x0000000408007986 */ /* 0x0019e2000c101d24 */
[----:B------:R-:W-:Y:S05]  /*6500*/  BRA `(.L_x_12393) ;  /* 0x0000000000fc7947 */ /* 0x000fea0003800000 */
.L_x_12412:
[----:B------:R-:W-:-:S13]  /*6510*/  ISETP.NE.AND P0, PT, R0, 0xf, PT ;  /* 0x0000000f0000780c */ /* 0x000fda0003f05270 */
[----:B------:R-:W-:Y:S05]  /*6520*/  @!P0 BRA `(.L_x_12414) ;  /* 0x0000000000e88947 */ /* 0x000fea0003800000 */
[----:B------:R-:W-:-:S13]  /*6530*/  ISETP.NE.AND P0, PT, R0, 0x17, PT ;  /* 0x000000170000780c */ /* 0x000fda0003f05270 */
[----:B------:R-:W-:Y:S05]  /*6540*/  @!P0 BRA `(.L_x_12415) ;  /* 0x0000000000908947 */ /* 0x000fea0003800000 */
[----:B------:R-:W-:-:S13]  /*6550*/  ISETP.NE.AND P0, PT, R0, 0x18, PT ;  /* 0x000000180000780c */ /* 0x000fda0003f05270 */
[----:B------:R-:W-:Y:S05]  /*6560*/  @!P0 BRA `(.L_x_12416) ;  /* 0x0000000000448947 */ /* 0x000fea0003800000 */
.L_x_12392:
        /* <DEDUP_REMOVED lines=16> */
.L_x_12417:
[----:B------:R-:W-:Y:S05]  /*6670*/  BRA `(.L_x_12393) ;  /* 0x0000000000a07947 */ /* 0x000fea0003800000 */
.L_x_12416:
        /* <DEDUP_REMOVED lines=13> */
.L_x_12419:
[----:B------:R-:W-:Y:S05]  /*6750*/  BSYNC.RECONVERGENT B0 ;  /* 0x0000000000007941 */ /* 0x000fea0003800200 */
.L_x_12418:
[----:B------:R-:W-:-:S05]  /*6760*/  LOP3.LUT R3, R0, 0x80, R3, 0xf8, !PT ;  /* 0x0000008000037812 */ /* 0x000fca00078ef803 */
[----:B------:R2:W-:Y:S01]  /*6770*/  STG.E.U8 desc[UR36][R8.64], R3 ;  /* 0x0000000308007986 */ /* 0x0005e2000c101124 */
[----:B------:R-:W-:Y:S05]  /*6780*/  BRA `(.L_x_12393) ;  /* 0x00000000005c7947 */ /* 0x000fea0003800000 */
.L_x_12415:
        /* <DEDUP_REMOVED lines=12> */
.L_x_12421:
[----:B------:R-:W-:Y:S01]  /*6850*/  IMAD.MOV.U32 R0, RZ, RZ, 0x7f ;  /* 0x0000007fff007424 */ /* 0x000fe200078e00ff */
[----:B------:R-:W-:-:S04]  /*6860*/  ISETP.GT.U32.AND P0, PT, R3, 0x7f800000, PT ;  /* 0x7f8000000300780c */ /* 0x000fc80003f04070 */
[----:B------:R-:W-:-:S09]  /*6870*/  SEL R0, R0, 0x7c, P0 ;  /* 0x0000007c00007807 */ /* 0x000fd20000000000 */
.L_x_12422:
[----:B------:R-:W-:Y:S05]  /*6880*/  BSYNC.RECONVERGENT B0 ;  /* 0x0000000000007941 */ /* 0x000fea0003800200 */
.L_x_12420:
[----:B------:R-:W-:-:S04]  /*6890*/  SHF.R.U32.HI R3, RZ, 0x18, R5 ;  /* 0x00000018ff037819 */ /* 0x000fc80000011605 */
[----:B------:R-:W-:-:S05]  /*68a0*/  LOP3.LUT R3, R0, 0x80, R3, 0xf8, !PT ;  /* 0x0000008000037812 */ /* 0x000fca00078ef803 */
[----:B------:R1:W-:Y:S01]  /*68b0*/  STG.E.U8 desc[UR36][R8.64], R3 ;  /* 0x0000000308007986 */ /* 0x0003e2000c101124 */
[----:B------:R-:W-:Y:S05]  /*68c0*/  BRA `(.L_x_12393) ;  /* 0x00000000000c7947 */ /* 0x000fea0003800000 */
.L_x_12414:
[----:B------:R-:W0:Y:S02]  /*68d0*/  I2F.S16 R0, R16 ;  /* 0x0000001000007306 */ /* 0x000e240000101400 */
[----:B0-----:R-:W-:-:S05]  /*68e0*/  F2FP.BF16.F32.PACK_AB R0, RZ, R0 ;  /* 0x00000000ff00723e */ /* 0x001fca00000010ff */
[----:B------:R0:W-:Y:S02]  /*68f0*/  STG.E.U16 desc[UR36][R8.64], R0 ;  /* 0x0000000008007986 */ /* 0x0001e4000c101524 */
.L_x_12393:
[----:B------:R-:W-:-:S07]  /*6900*/  VIADD R24, R24, 0x80 ;  /* 0x0000008018187836 */ /* 0x000fce0000000000 */
.L_x_12352:
[----:B------:R-:W-:Y:S05]  /*6910*/  BSYNC.RECONVERGENT B7 ;  /* 0x0000000000077941 */ /* 0x000fea0003800200 */
.L_x_12313:
        /* <DEDUP_REMOVED lines=21> */
.L_x_12426:
[----:B------:R-:W-:Y:S01]  /*6a70*/  STG.E.U8 desc[UR36][R4.64], R2 ;  /* 0x0000000204007986 */ /* 0x000fe2000c101124 */
[----:B------:R-:W-:Y:S05]  /*6a80*/  EXIT ;  /* 0x000000000000794d */ /* 0x000fea0003800000 */
.L_x_12425:
        /* <DEDUP_REMOVED lines=10> */
.L_x_12429:
[----:B------:R-:W-:-:S05]  /*6b30*/  PRMT R3, R2, 0x9910, RZ ;  /* 0x0000991002037816 */ /* 0x000fca00000000ff */
[----:B------:R-:W-:Y:S01]  /*6b40*/  STG.E desc[UR36][R4.64], R3 ;  /* 0x0000000304007986 */ /* 0x000fe2000c101924 */
[----:B------:R-:W-:Y:S05]  /*6b50*/  EXIT ;  /* 0x000000000000794d */ /* 0x000fea0003800000 */
.L_x_12428:
[----:B------:R-:W-:Y:S01]  /*6b60*/  STG.E.U16 desc[UR36][R4.64], R2 ;  /* 0x0000000204007986 */ /* 0x000fe2000c101524 */
[----:B------:R-:W-:Y:S05]  /*6b70*/  EXIT ;  /* 0x000000000000794d */ /* 0x000fea0003800000 */
.L_x_12424:
        /* <DEDUP_REMOVED lines=9> */
.L_x_12431:
[----:B------:R-:W0:Y:S02]  /*6c10*/  I2F.S16 R0, R2 ;  /* 0x0000000200007306 */ /* 0x000e240000101400 */
[----:B0-----:R-:W-:-:S05]  /*6c20*/  F2FP.F16.F32.PACK_AB R0, RZ, R0 ;  /* 0x00000000ff00723e */ /* 0x001fca00000000ff */
[----:B------:R-:W-:Y:S01]  /*6c30*/  STG.E.U16 desc[UR36][R4.64], R0 ;  /* 0x0000000004007986 */ /* 0x000fe2000c101524 */
[----:B------:R-:W-:Y:S05]  /*6c40*/  EXIT ;  /* 0x000000000000794d */ /* 0x000fea0003800000 */
.L_x_12430:
        /* <DEDUP_REMOVED lines=10> */
.L_x_12433:
[----:B------:R-:W0:Y:S02]  /*6cf0*/  I2F.S16 R2, R2 ;  /* 0x0000000200027306 */ /* 0x000e240000101400 */
[----:B0-----:R-:W-:-:S04]  /*6d00*/  F2FP.F16.F32.PACK_AB R3, RZ, R2 ;  /* 0x00000002ff03723e */ /* 0x001fc800000000ff */
[----:B------:R-:W-:-:S05]  /*6d10*/  PRMT R3, R3, 0x5410, RZ ;  /* 0x0000541003037816 */ /* 0x000fca00000000ff */
[----:B------:R-:W-:Y:S01]  /*6d20*/  STG.E desc[UR36][R4.64], R3 ;  /* 0x0000000304007986 */ /* 0x000fe2000c101924 */
[----:B------:R-:W-:Y:S05]  /*6d30*/  EXIT ;  /* 0x000000000000794d */ /* 0x000fea0003800000 */
.L_x_12432:
[----:B------:R-:W0:Y:S02]  /*6d40*/  I2F.F64.S16 R2, R2 ;  /* 0x0000000200027312 */ /* 0x000e240000101c00 */
[----:B0-----:R-:W-:Y:S01]  /*6d50*/  STG.E.64 desc[UR36][R4.64], R2 ;  /* 0x0000000204007986 */ /* 0x001fe2000c101b24 */
[----:B------:R-:W-:Y:S05]  /*6d60*/  EXIT ;  /* 0x000000000000794d */ /* 0x000fea0003800000 */
.L_x_12423:
        /* <DEDUP_REMOVED lines=12> */
.L_x_12437:
        /* <DEDUP_REMOVED lines=18> */
.L_x_12440:
[----:B------:R-:W-:-:S04]  /*6f50*/  SHF.R.U32.HI R3, RZ, 0x18, R7 ;  /* 0x00000018ff037819 */ /* 0x000fc80000011607 */
[----:B------:R-:W-:-:S07]  /*6f60*/  LOP3.LUT R0, R0, 0x80, R3, 0xf8, !PT ;  /* 0x0000008000007812 */ /* 0x000fce00078ef803 */
.L_x_12439:
[----:B------:R-:W-:Y:S05]  /*6f70*/  BSYNC.RECONVERGENT B0 ;  /* 0x0000000000007941 */ /* 0x000fea0003800200 */
.L_x_12438:
[----:B------:R-:W-:Y:S01]  /*6f80*/  STG.E.U8 desc[UR36][R4.64], R0 ;  /* 0x0000000004007986 */ /* 0x000fe2000c101124 */
[----:B------:R-:W-:Y:S05]  /*6f90*/  EXIT ;  /* 0x000000000000794d */ /* 0x000fea0003800000 */
.L_x_12436:
        /* <DEDUP_REMOVED lines=18> */
.L_x_12443:
[----:B------:R-:W-:-:S04]  /*70c0*/  SHF.R.U32.HI R3, RZ, 0x18, R7 ;  /* 0x00000018ff037819 */ /* 0x000fc80000011607 */
[----:B------:R-:W-:-:S07]  /*70d0*/  LOP3.LUT R0, R0, 0x80, R3, 0xf8, !PT ;  /* 0x0000008000007812 */ /* 0x000fce00078ef803 */
.L_x_12442:
[----:B------:R-:W-:Y:S05]  /*70e0*/  BSYNC.RECONVERGENT B0 ;  /* 0x0000000000007941 */ /* 0x000fea0003800200 */
.L_x_12441:
[----:B------:R-:W-:Y:S01]  /*70f0*/  STG.E.U8 desc[UR36][R4.64], R0 ;  /* 0x0000000004007986 */ /* 0x000fe2000c101124 */
[----:B------:R-:W-:Y:S05]  /*7100*/  EXIT ;  /* 0x000000000000794d */ /* 0x000fea0003800000 */
.L_x_12435:
        /* <DEDUP_REMOVED lines=22> */
.L_x_12445:
[----:B------:R-:W-:-:S04]  /*7270*/  PRMT R2, R2, 0x9910, RZ ;  /* 0x0000991002027816 */ /* 0x000fc800000000ff */
[----:B------:R-:W-:-:S05]  /*7280*/  SHF.R.S32.HI R3, RZ, 0x1f, R2 ;  /* 0x0000001fff037819 */ /* 0x000fca0000011402 */
[----:B------:R-:W-:Y:S01]  /*7290*/  STG.E.64 desc[UR36][R4.64], R2 ;  /* 0x0000000204007986 */ /* 0x000fe2000c101b24 */
[----:B------:R-:W-:Y:S05]  /*72a0*/  EXIT ;  /* 0x000000000000794d */ /* 0x000fea0003800000 */
.L_x_12444:
[----:B------:R-:W-:-:S05]  /*72b0*/  PRMT R3, R2, 0x9910, RZ ;  /* 0x0000991002037816 */ /* 0x000fca00000000ff */
[----:B------:R-:W-:Y:S01]  /*72c0*/  STG.E desc[UR36][R4.64], R3 ;  /* 0x0000000304007986 */ /* 0x000fe2000c101924 */
[----:B------:R-:W-:Y:S05]  /*72d0*/  EXIT ;  /* 0x000000000000794d */ /* 0x000fea0003800000 */
.L_x_12434:
        /* <DEDUP_REMOVED lines=11> */
.L_x_12447:
[----:B------:R-:W-:Y:S01]  /*7390*/  CS2R R10, SRZ ;  /* 0x00000000000a7805 */ /* 0x000fe2000001ff00 */
[----:B------:R-:W0:Y:S04]  /*73a0*/  I2F.F64.S16 R8, R2 ;  /* 0x0000000200087312 */ /* 0x000e280000101c00 */
[----:B0-----:R-:W-:Y:S01]  /*73b0*/  STG.E.128 desc[UR36][R4.64], R8 ;  /* 0x0000000804007986 */ /* 0x001fe2000c101d24 */
[----:B------:R-:W-:Y:S05]  /*73c0*/  EXIT ;  /* 0x000000000000794d */ /* 0x000fea0003800000 */
.L_x_12446:
[----:B------:R-:W-:-:S13]  /*73d0*/  ISETP.NE.AND P0, PT, R0, 0xf, PT ;  /* 0x0000000f0000780c */ /* 0x000fda0003f05270 */
[----:B------:R-:W-:Y:S05]  /*73e0*/  @!P0 BRA `(.L_x_12448) ;  /* 0x0000000000e88947 */ /* 0x000fea0003800000 */
[----:B------:R-:W-:-:S13]  /*73f0*/  ISETP.NE.AND P0, PT, R0, 0x17, PT ;  /* 0x000000170000780c */ /* 0x000fda0003f05270 */
[----:B------:R-:W-:Y:S05]  /*7400*/  @!P0 BRA `(.L_x_12449) ;  /* 0x0000000000908947 */ /* 0x000fea0003800000 */
[----:B------:R-:W-:-:S13]  /*7410*/  ISETP.NE.AND P0, PT, R0, 0x18, PT ;  /* 0x000000180000780c */ /* 0x000fda0003f05270 */
[----:B------:R-:W-:Y:S05]  /*7420*/  @!P0 BRA `(.L_x_12450) ;  /* 0x0000000000448947 */ /* 0x000fea0003800000 */
.L_x_12427:
        /* <DEDUP_REMOVED lines=16> */
.L_x_12451:
[----:B------:R-:W-:Y:S05]  /*7530*/  EXIT ;  /* 0x000000000000794d */ /* 0x000fea0003800000 */
.L_x_12450:
        /* <DEDUP_REMOVED lines=13> */
.L_x_12453:
[----:B------:R-:W-:Y:S05]  /*7610*/  BSYNC.RECONVERGENT B0 ;  /* 0x0000000000007941 */ /* 0x000fea0003800200 */
.L_x_12452:
[----:B------:R-:W-:-:S05]  /*7620*/  LOP3.LUT R3, R0, 0x80, R3, 0xf8, !PT ;  /* 0x0000008000037812 */ /* 0x000fca00078ef803 */
[----:B------:R-:W-:Y:S01]  /*7630*/  STG.E.U8 desc[UR36][R4.64], R3 ;  /* 0x0000000304007986 */ /* 0x000fe2000c101124 */
[----:B------:R-:W-:Y:S05]  /*7640*/  EXIT ;  /* 0x000000000000794d */ /* 0x000fea0003800000 */
.L_x_12449:
        /* <DEDUP_REMOVED lines=12> */
.L_x_12455:
[----:B------:R-:W-:Y:S01]  /*7710*/  IMAD.MOV.U32 R0, RZ, RZ, 0x7f ;  /* 0x0000007fff007424 */ /* 0x000fe200078e00ff */
[----:B------:R-:W-:-:S04]  /*7720*/  ISETP.GT.U32.AND P0, PT, R3, 0x7f800000, PT ;  /* 0x7f8000000300780c */ /* 0x000fc80003f04070 */
[----:B------:R-:W-:-:S09]  /*7730*/  SEL R0, R0, 0x7c, P0 ;  /* 0x0000007c00007807 */ /* 0x000fd20000000000 */
.L_x_12456:
[----:B------:R-:W-:Y:S05]  /*7740*/  BSYNC.RECONVERGENT B0 ;  /* 0x0000000000007941 */ /* 0x000fea0003800200 */
.L_x_12454:
[----:B------:R-:W-:-:S04]  /*7750*/  SHF.R.U32.HI R3, RZ, 0x18, R7 ;  /* 0x00000018ff037819 */ /* 0x000fc80000011607 */
[----:B------:R-:W-:-:S05]  /*7760*/  LOP3.LUT R3, R0, 0x80, R3, 0xf8, !PT ;  /* 0x0000008000037812 */ /* 0x000fca00078ef803 */
[----:B------:R-:W-:Y:S01]  /*7770*/  STG.E.U8 desc[UR36][R4.64], R3 ;  /* 0x0000000304007986 */ /* 0x000fe2000c101124 */
[----:B------:R-:W-:Y:S05]  /*7780*/  EXIT ;  /* 0x000000000000794d */ /* 0x000fea0003800000 */
.L_x_12448:
[----:B------:R-:W0:Y:S02]  /*7790*/  I2F.S16 R0, R2 ;  /* 0x0000000200007306 */ /* 0x000e240000101400 */
[----:B0-----:R-:W-:-:S05]  /*77a0*/  F2FP.BF16.F32.PACK_AB R0, RZ, R0 ;  /* 0x00000000ff00723e */ /* 0x001fca00000010ff */
[----:B------:R-:W-:Y:S01]  /*77b0*/  STG.E.U16 desc[UR36][R4.64], R0 ;  /* 0x0000000004007986 */ /* 0x000fe2000c101524 */
[----:B------:R-:W-:Y:S05]  /*77c0*/  EXIT ;  /* 0x000000000000794d */ /* 0x000fea0003800000 */
.L_x_12457:
        /* <DEDUP_REMOVED lines=11> */
.L_x_35919:


//--------------------- .text._ZN2at6native18elementwise_kernelILi128ELi4EZNS0_22gpu_kernel_impl_nocastIZZZNS0_21clamp_min_kernel_cudaERNS_18TensorIteratorBaseERKN3c106ScalarEENKUlvE_clEvENKUlvE3_clEvEUlsE_EEvS4_RKT_EUliE_EEviT1_ --------------------------
	.section	.text._ZN2at6native18elementwise_kernelILi128ELi4EZNS0_22gpu_kernel_impl_nocastIZZZNS0_21clamp_min_kernel_cudaERNS_18TensorIteratorBaseERKN3c106ScalarEENKUlvE_clEvENKUlvE3_clEvEUlsE_EEvS4_RKT_EUliE_EEviT1_,"ax",@progbits
	.align	128
        .global         _ZN2at6native18elementwise_kernelILi128ELi4EZNS0_22gpu_kernel_impl_nocastIZZZNS0_21clamp_min_kernel_cudaERNS_18TensorIteratorBaseERKN3c106ScalarEENKUlvE_clEvENKUlvE3_clEvEUlsE_EEvS4_RKT_EUliE_EEviT1_
        .type           _ZN2at6native18elementwise_kernelILi128ELi4EZNS0_22gpu_kernel_impl_nocastIZZZNS0_21clamp_min_kernel_cudaERNS_18TensorIteratorBaseERKN3c106ScalarEENKUlvE_clEvENKUlvE3_clEvEUlsE_EEvS4_RKT_EUliE_EEviT1_,@function
        .size           _ZN2at6native18elementwise_kernelILi128ELi4EZNS0_22gpu_kernel_impl_nocastIZZZNS0_21clamp_min_kernel_cudaERNS_18TensorIteratorBaseERKN3c106ScalarEENKUlvE_clEvENKUlvE3_clEvEUlsE_EEvS4_RKT_EUliE_EEviT1_,(.L_x_35920 - _ZN2at6native18elementwise_kernelILi128ELi4EZNS0_22gpu_kernel_impl_nocastIZZZNS0_21clamp_min_kernel_cudaERNS_18TensorIteratorBaseERKN3c106ScalarEENKUlvE_clEvENKUlvE3_clEvEUlsE_EEvS4_RKT_EUliE_EEviT1_)
        .other          _ZN2at6native18elementwise_kernelILi128ELi4EZNS0_22gpu_kernel_impl_nocastIZZZNS0_21clamp_min_kernel_cudaERNS_18TensorIteratorBaseERKN3c106ScalarEENKUlvE_clEvENKUlvE3_clEvEUlsE_EEvS4_RKT_EUliE_EEviT1_,@"STO_CUDA_ENTRY STV_DEFAULT"
_ZN2at6native18elementwise_kernelILi128ELi4EZNS0_22gpu_kernel_impl_nocastIZZZNS0_21clamp_min_kernel_cudaERNS_18TensorIteratorBaseERKN3c106ScalarEENKUlvE_clEvENKUlvE3_clEvEUlsE_EEvS4_RKT_EUliE_EEviT1_:
.text._ZN2at6native18elementwise_kernelILi128ELi4EZNS0_22gpu_kernel_impl_nocastIZZZNS0_21clamp_min_kernel_cudaERNS_18TensorIteratorBaseERKN3c106ScalarEENKUlvE_clEvENKUlvE3_clEvEUlsE_EEvS4_RKT_EUliE_EEviT1_:
        /* <DEDUP_REMOVED lines=20> */
[----:B-1----:R-:W-:-:S11]  /*0140*/  VIMNMX.S16x2 R0, PT, PT, R4, UR8, !PT ;  /* 0x0000000804007c48 */ /* 0x002fd6000ffe0300 */
        /* <DEDUP_REMOVED lines=8> */
[----:B--2---:R-:W-:-:S05]  /*01d0*/  VIMNMX.S16x2 R0, PT, PT, R4, UR8, !PT ;  /* 0x0000000804007c48 */ /* 0x004fca000ffe0300 */
[----:B0-----:R0:W-:Y:S02]  /*01e0*/  STG.E.U16 desc[UR6][R6.64], R0 ;  /* 0x0000000006007986 */ /* 0x0011e4000c101506 */
.L_x_12461:
[----:B------:R-:W-:-:S13]  /*01f0*/  ISETP.GE.AND P0, PT, R3, UR4, PT ;  /* 0x0000000403007c0c */ /* 0x000fda000bf06270 */
[----:B------:R-:W-:Y:S05]  /*0200*/  @P0 BREAK.RELIABLE B1 ;  /* 0x0000000000010942 */ /* 0x000fea0003800100 */
[----:B------:R-:W-:Y:S05]  /*0210*/  @P0 BRA `(.L_x_12462) ;  /* 0x0000000000200947 */ /* 0x000fea0003800000 */
[----:B------:R-:W-:Y:S05]  /*0220*/  BSYNC.RELIABLE B1 ;  /* 0x0000000000017941 */ /* 0x000fea0003800100 */
.L_x_12460:
[----:B------:R-:W1:Y:S01]  /*0230*/  LDC.64 R4, c[0x0][0x588] ;  /* 0x00016200ff047b82 */ /* 0x000e620000000a00 */
[----:B------:R-:W2:Y:S01]  /*0240*/  LDCU.U16 UR8, c[0x0][0x590] ;  /* 0x0000b200ff0877ac */ /* 0x000ea20008000400 */
[----:B-1----:R-:W2:Y:S06]  /*0250*/  LDG.E.U16 R4, desc[UR6][R4.64] ;  /* 0x0000000604047981 */ /* 0x002eac000c1e1500 */
[----:B0-----:R-:W0:Y:S01]  /*0260*/  LDC.64 R6, c[0x0][0x580] ;  /* 0x00016000ff067b82 */ /* 0x001e220000000a00 */
[----:B------:R-:W-:Y:S02]  /*0270*/  IADD3 R3, PT, PT, R3, 0x80, RZ ;  /* 0x0000008003037810 */ /* 0x000fe40007ffe0ff */
[----:B--2---:R-:W-:-:S05]  /*0280*/  VIMNMX.S16x2 R0, PT, PT, R4, UR8, !PT ;  /* 0x0000000804007c48 */ /* 0x004fca000ffe0300 */
[----:B0-----:R1:W-:Y:S02]  /*0290*/  STG.E.U16 desc[UR6][R6.64], R0 ;  /* 0x0000000006007986 */ /* 0x0013e4000c101506 */
.L_x_12462:
[----:B------:R-:W-:Y:S05]  /*02a0*/  BSYNC.RECONVERGENT B0 ;  /* 0x0000000000007941 */ /* 0x000fea0003800200 */
.L_x_12459:
[----:B------:R-:W-:Y:S05]  /*02b0*/  WARPSYNC.ALL ;  /* 0x0000000000007948 */ /* 0x000fea0003800000 */
[----:B------:R-:W-:-:S13]  /*02c0*/  ISETP.GE.AND P0, PT, R3, UR4, PT ;  /* 0x0000000403007c0c */ /* 0x000fda000bf06270 */
[----:B------:R-:W-:Y:S05]  /*02d0*/  @P0 EXIT ;  /* 0x000000000000094d */ /* 0x000fea0003800000 */
[----:B------:R-:W2:Y:S01]  /*02e0*/  LDC.64 R2, c[0x0][0x588] ;  /* 0x00016200ff027b82 */ /* 0x000ea20000000a00 */
[----:B------:R-:W0:Y:S01]  /*02f0*/  LDCU.U16 UR4, c[0x0][0x590] ;  /* 0x0000b200ff0477ac */ /* 0x000e220008000400 */
[----:B--2---:R-:W0:Y:S06]  /*0300*/  LDG.E.U16 R2, desc[UR6][R2.64] ;  /* 0x0000000602027981 */ /* 0x004e2c000c1e1500 */
[----:B------:R-:W2:Y:S01]  /*0310*/  LDC.64 R4, c[0x0][0x580] ;  /* 0x00016000ff047b82 */ /* 0x000ea20000000a00 */
[----:B01----:R-:W-:-:S05]  /*0320*/  VIMNMX.S16x2 R0, PT, PT, R2, UR4, !PT ;  /* 0x0000000402007c48 */ /* 0x003fca000ffe0300 */
[----:B--2---:R-:W-:Y:S01]  /*0330*/  STG.E.U16 desc[UR6][R4.64], R0 ;  /* 0x0000000004007986 */ /* 0x004fe2000c101506 */
[----:B------:R-:W-:Y:S05]  /*0340*/  EXIT ;  /* 0x000000000000794d */ /* 0x000fea0003800000 */
.L_x_12458:
        /* <DEDUP_REMOVED lines=306> */
.L_x_12466:
        /* <DEDUP_REMOVED lines=9> */
[----:B0-----:R-:W-:-:S11]  /*1700*/  VIMNMX.S16x2 R7, PT, PT, R6, UR10, !PT ;  /* 0x0000000a06077c48 */ /* 0x001fd6000ffe0300 */
        /* <DEDUP_REMOVED lines=301> */
.L_x_12468:
        /* <DEDUP_REMOVED lines=8> */
[----:B0-----:R-:W-:-:S05]  /*2a60*/  VIMNMX.S16x2 R7, PT, PT, R6, UR10, !PT ;  /* 0x0000000a06077c48 */ /* 0x001fca000ffe0300 */
[----:B------:R0:W-:Y:S02]  /*2a70*/  STG.E.U16 desc[UR6][R4.64], R7 ;  /* 0x0000000704007986 */ /* 0x0001e4000c101506 */
.L_x_12465:
[----:B------:R-:W-:-:S13]  /*2a80*/  ISETP.GE.AND P0, PT, R3, UR4, PT ;  /* 0x0000000403007c0c */ /* 0x000fda000bf06270 */
[----:B------:R-:W-:Y:S05]  /*2a90*/  @P0 BREAK.RELIABLE B1 ;  /* 0x0000000000010942 */ /* 0x000fea0003800100 */
[----:B------:R-:W-:Y:S05]  /*2aa0*/  @P0 BRA `(.L_x_12467) ;  /* 0x0000001000d40947 */ /* 0x000fea0003800000 */
[----:B------:R-:W-:Y:S05]  /*2ab0*/  BSYNC.RELIABLE B1 ;  /* 0x0000000000017941 */ /* 0x000fea0003800100 */
.L_x_12464:
        /* <DEDUP_REMOVED lines=298> */
.L_x_12469:
        /* <DEDUP_REMOVED lines=10> */
.L_x_12467:
[----:B------:R-:W-:Y:S05]  /*3e00*/  BSYNC.RECONVERGENT B0 ;  /* 0x0000000000007941 */ /* 0x000fea0003800200 */
.L_x_12463:
        /* <DEDUP_REMOVED lines=301> */
.L_x_12470:
[----:B------:R-:W0:Y:S01]  /*50e0*/  LDCU.128 UR8, c[0x0][0x580] ;  /* 0x0000b000ff0877ac */ /* 0x000e220008000c00 */
[----:B------:R-:W1:Y:S01]  /*50f0*/  LDCU.U16 UR4, c[0x0][0x590] ;  /* 0x0000b200ff0477ac */ /* 0x000e620008000400 */
[----:B0-----:R-:W-:-:S04]  /*5100*/  IADD3 R4, P0, PT, R2, UR10, RZ ;  /* 0x0000000a02047c10 */ /* 0x001fc8000ff1e0ff */
[----:B------:R-:W-:-:S05]  /*5110*/  IADD3.X R5, PT, PT, RZ, UR11, RZ, P0, !PT ;  /* 0x0000000bff057c10 */ /* 0x000fca00087fe4ff */
[----:B------:R-:W1:Y:S01]  /*5120*/  LDG.E.U16 R4, desc[UR6][R4.64] ;  /* 0x0000000604047981 */ /* 0x000e62000c1e1500 */
[----:B------:R-:W-:-:S04]  /*5130*/  IADD3 R2, P0, PT, R3, UR8, RZ ;  /* 0x0000000803027c10 */ /* 0x000fc8000ff1e0ff */
[----:B------:R-:W-:Y:S02]  /*5140*/  IADD3.X R3, PT, PT, RZ, UR9, RZ, P0, !PT ;  /* 0x00000009ff037c10 */ /* 0x000fe400087fe4ff */
[----:B-1----:R-:W-:-:S05]  /*5150*/  VIMNMX.S16x2 R0, PT, PT, R4, UR4, !PT ;  /* 0x0000000404007c48 */ /* 0x002fca000ffe0300 */
[----:B------:R-:W-:Y:S01]  /*5160*/  STG.E.U16 desc[UR6][R2.64], R0 ;  /* 0x0000000002007986 */ /* 0x000fe2000c101506 */
[----:B------:R-:W-:Y:S05]  /*5170*/  EXIT ;  /* 0x000000000000794d */ /* 0x000fea0003800000 */
.L_x_12471:
        /* <DEDUP_REMOVED lines=16> */
.L_x_35920:


//--------------------- .text._ZN2at6native27unrolled_elementwise_kernelIZZZNS0_21clamp_min_kernel_cudaERNS_18TensorIteratorBaseERKN3c106ScalarEENKUlvE_clEvENKUlvE3_clEvEUlsE_St5arrayIPcLm2EELi4E23TrivialOffsetCalculatorILi1EjESF_NS0_6memory15LoadWithoutCastENSG_16StoreWithoutCastEEEviT_T0_T2_T3_T4_T5_ --------------------------
	.section	.text._ZN2at6native27unrolled_elementwise_kernelIZZZNS0_21clamp_min_kernel_cudaERNS_18TensorIteratorBaseERKN3c106ScalarEENKUlvE_clEvENKUlvE3_clEvEUlsE_St5arrayIPcLm2EELi4E23TrivialOffsetCalculatorILi1EjESF_NS0_6memory15LoadWithoutCastENSG_16StoreWithoutCastEEEviT_T0_T2_T3_T4_T5_,"ax",@progbits
	.align	128
        .global         _ZN2at6native27unrolled_elementwise_kernelIZZZNS0_21clamp_min_kernel_cudaERNS_18TensorIteratorBaseERKN3c106ScalarEENKUlvE_clEvENKUlvE3_clEvEUlsE_St5arrayIPcLm2EELi4E23TrivialOffsetCalculatorILi1EjESF_NS0_6memory15LoadWithoutCastENSG_16StoreWithoutCastEEEviT_T0_T2_T3_T4_T5_
        .type           _ZN2at6native27unrolled_elementwise_kernelIZZZNS0_21clamp_min_kernel_cudaERNS_18TensorIteratorBaseERKN3c106ScalarEENKUlvE_clEvENKUlvE3_clEvEUlsE_St5arrayIPcLm2EELi4E23TrivialOffsetCalculatorILi1EjESF_NS0_6memory15LoadWithoutCastENSG_16StoreWithoutCastEEEviT_T0_T2_T3_T4_T5_,@function
        .size           _ZN2at6native27unrolled_elementwise_kernelIZZZNS0_21clamp_min_kernel_cudaERNS_18TensorIteratorBaseERKN3c106ScalarEENKUlvE_clEvENKUlvE3_clEvEUlsE_St5arrayIPcLm2EELi4E23TrivialOffsetCalculatorILi1EjESF_NS0_6memory15LoadWithoutCastENSG_16StoreWithoutCastEEEviT_T0_T2_T3_T4_T5_,(.L_x_35921 - _ZN2at6native27unrolled_elementwise_kernelIZZZNS0_21clamp_min_kernel_cudaERNS_18TensorIteratorBaseERKN3c106ScalarEENKUlvE_clEvENKUlvE3_clEvEUlsE_St5arrayIPcLm2EELi4E23TrivialOffsetCalculatorILi1EjESF_NS0_6memory15LoadWithoutCastENSG_16StoreWithoutCastEEEviT_T0_T2_T3_T4_T5_)
        .other          _ZN2at6native27unrolled_elementwise_kernelIZZZNS0_21clamp_min_kernel_cudaERNS_18TensorIteratorBaseERKN3c106ScalarEENKUlvE_clEvENKUlvE3_clEvEUlsE_St5arrayIPcLm2EELi4E23TrivialOffsetCalculatorILi1EjESF_NS0_6memory15LoadWithoutCastENSG_16StoreWithoutCastEEEviT_T0_T2_T3_T4_T5_,@"STO_CUDA_ENTRY STV_DEFAULT"
_ZN2at6native27unrolled_elementwise_kernelIZZZNS0_21clamp_min_kernel_cudaERNS_18TensorIteratorBaseERKN3c106ScalarEENKUlvE_clEvENKUlvE3_clEvEUlsE_St5arrayIPcLm2EELi4E23TrivialOffsetCalculatorILi1EjESF_NS0_6memory15LoadWithoutCastENSG_16StoreWithoutCastEEEviT_T0_T2_T3_T4_T5_:
.text._ZN2at6native27unrolled_elementwise_kernelIZZZNS0_21clamp_min_kernel_cudaERNS_18TensorIteratorBaseERKN3c106ScalarEENKUlvE_clEvENKUlvE3_clEvEUlsE_St5arrayIPcLm2EELi4E23TrivialOffsetCalculatorILi1EjESF_NS0_6memory15LoadWithoutCastENSG_16StoreWithoutCastEEEviT_T0_T2_T3_T4_T5_:
        /* <DEDUP_REMOVED lines=38> */
[----:B---3--:R-:W-:Y:S02]  /*0260*/  VIMNMX.S16x2 R2, PT, PT, R2, UR6, !PT ;  /* 0x0000000602027c48 */ /* 0x008fe4000ffe0300 */
[----:B--2---:R-:W-:Y:S02]  /*0270*/  VIMNMX.S16x2 R0, PT, PT, R0, UR6, !PT ;  /* 0x0000000600007c48 */ /* 0x004fe4000ffe0300 */
[----:B----4-:R-:W-:-:S02]  /*0280*/  VIMNMX.S16x2 R4, PT, PT, R4, UR6, !PT ;  /* 0x0000000604047c48 */ /* 0x010fc4000ffe0300 */
[----:B-----5:R-:W-:Y:S01]  /*0290*/  VIMNMX.S16x2 R9, PT, PT, R6, UR6, !PT ;  /* 0x0000000606097c48 */ /* 0x020fe2000ffe0300 */
        /* <DEDUP_REMOVED lines=14> */
.L_x_12474:
[----:B------:R-:W-:Y:S05]  /*0380*/  BSYNC.RELIABLE B1 ;  /* 0x0000000000017941 */ /* 0x000fea0003800100 */
.L_x_12473:
[----:B------:R-:W-:-:S13]  /*0390*/  ISETP.GE.AND P0, PT, R8, R5, PT ;  /* 0x000000050800720c */ /* 0x000fda0003f06270 */
[----:B0-----:R-:W0:Y:S01]  /*03a0*/  @!P0 LDC.64 R6, c[0x0][0x398] ;  /* 0x0000e600ff068b82 */ /* 0x001e220000000a00 */
[----:B------:R-:W-:Y:S01]  /*03b0*/  @!P0 LEA R11, R3, R8, 0x9 ;  /* 0x00000008030b8211 */ /* 0x000fe200078e48ff */
[----:B------:R-:W-:-:S04]  /*03c0*/  @!P0 VIADD R8, R8, 0x80 ;  /* 0x0000008008088836 */ /* 0x000fc80000000000 */
[----:B0-----:R-:W-:-:S05]  /*03d0*/  @!P0 IMAD.WIDE.U32 R6, R11, 0x2, R6 ;  /* 0x000000020b068825 */ /* 0x001fca00078e0006 */
[----:B------:R1:W-:Y:S02]  /*03e0*/  @!P0 STG.E.U16 desc[UR4][R6.64], R4 ;  /* 0x0000000406008986 */ /* 0x0003e4000c101504 */
.L_x_12475:
[----:B------:R-:W-:Y:S05]  /*03f0*/  BSYNC.RECONVERGENT B0 ;  /* 0x0000000000007941 */ /* 0x000fea0003800200 */
.L_x_12472:
        /* <DEDUP_REMOVED lines=8> */
.L_x_12476:
        /* <DEDUP_REMOVED lines=16> */
.L_x_35921:


//--------------------- .text._ZN2at6native29vectorized_elementwise_kernelILi2EZZZNS0_21clamp_min_kernel_cudaERNS_18TensorIteratorBaseERKN3c106ScalarEENKUlvE_clEvENKUlvE3_clEvEUlsE_St5arrayIPcLm2EEEEviT0_T1_ --------------------------
	.section	.text._ZN2at6native29vectorized_elementwise_kernelILi2EZZZNS0_21clamp_min_kernel_cudaERNS_18TensorIteratorBaseERKN3c106ScalarEENKUlvE_clEvENKUlvE3_clEvEUlsE_St5arrayIPcLm2EEEEviT0_T1_,"ax",@progbits
	.align	128
        .global         _ZN2at6native29vectorized_elementwise_kernelILi2EZZZNS0_21clamp_min_kernel_cudaERNS_18TensorIteratorBaseERKN3c106ScalarEENKUlvE_clEvENKUlvE3_clEvEUlsE_St5arrayIPcLm2EEEEviT0_T1_
        .type           _ZN2at6native29vectorized_elementwise_kernelILi2EZZZNS0_21clamp_min_kernel_cudaERNS_18TensorIteratorBaseERKN3c106ScalarEENKUlvE_clEvENKUlvE3_clEvEUlsE_St5arrayIPcLm2EEEEviT0_T1_,@function
        .size           _ZN2at6native29vectorized_elementwise_kernelILi2EZZZNS0_21clamp_min_kernel_cudaERNS_18TensorIteratorBaseERKN3c106ScalarEENKUlvE_clEvENKUlvE3_clEvEUlsE_St5arrayIPcLm2EEEEviT0_T1_,(.L_x_35922 - _ZN2at6native29vectorized_elementwise_kernelILi2EZZZNS0_21clamp_min_kernel_cudaERNS_18TensorIteratorBaseERKN3c106ScalarEENKUlvE_clEvENKUlvE3_clEvEUlsE_St5arrayIPcLm2EEEEviT0_T1_)
        .other          _ZN2at6native29vectorized_elementwise_kernelILi2EZZZNS0_21clamp_min_kernel_cudaERNS_18TensorIteratorBaseERKN3c106ScalarEENKUlvE_clEvENKUlvE3_clEvEUlsE_St5arrayIPcLm2EEEEviT0_T1_,@"STO_CUDA_ENTRY STV_DEFAULT"
_ZN2at6native29vectorized_elementwise_kernelILi2EZZZNS0_21clamp_min_kernel_cudaERNS_18TensorIteratorBaseERKN3c106ScalarEENKUlvE_clEvENKUlvE3_clEvEUlsE_St5arrayIPcLm2EEEEviT0_T1_:
.text._ZN2at6native29vectorized_elementwise_kernelILi2EZZZNS0_21clamp_min_kernel_cudaERNS_18TensorIteratorBaseERKN3c106ScalarEENKUlvE_clEvENKUlvE3_clEvEUlsE_St5arrayIPcLm2EEEEviT0_T1_:
        /* <DEDUP_REMOVED lines=69> */
[----:B-1----:R-:W-:-:S02]  /*0450*/  VIMNMX.S16x2 R4, PT, PT, R4, UR6, !PT ;  /* 0x0000000604047c48 */ /* 0x002fc4000ffe0300 */
[----:B--2---:R-:W-:Y:S02]  /*0460*/  VIMNMX.S16x2 R0, PT, PT, R0, UR6, !PT ;  /* 0x0000000600007c48 */ /* 0x004fe4000ffe0300 */
[----:B---3--:R-:W-:Y:S02]  /*0470*/  VIMNMX.S16x2 R2, PT, PT, R2, UR6, !PT ;  /* 0x0000000602027c48 */ /* 0x008fe4000ffe0300 */
[----:B----4-:R-:W-:Y:S02]  /*0480*/  VIMNMX.S16x2 R6, PT, PT, R6, UR6, !PT ;  /* 0x0000000606067c48 */ /* 0x010fe4000ffe0300 */
[----:B-----5:R-:W-:Y:S02]  /*0490*/  VIMNMX.S16x2 R8, PT, PT, R8, UR6, !PT ;  /* 0x0000000608087c48 */ /* 0x020fe4000ffe0300 */
[----:B------:R-:W-:Y:S02]  /*04a0*/  VIMNMX.S16x2 R10, PT, PT, R10, UR6, !PT ;  /* 0x000000060a0a7c48 */ /* 0x000fe4000ffe0300 */
[----:B------:R-:W-:-:S02]  /*04b0*/  VIMNMX.S16x2 R12, PT, PT, R12, UR6, !PT ;  /* 0x000000060c0c7c48 */ /* 0x000fc4000ffe0300 */
[----:B------:R-:W-:Y:S01]  /*04c0*/  VIMNMX.S16x2 R14, PT, PT, R14, UR6, !PT ;  /* 0x000000060e0e7c48 */ /* 0x000fe2000ffe0300 */
        /* <DEDUP_REMOVED lines=13> */
.L_x_12480:
[----:B------:R-:W-:-:S13]  /*05a0*/  ISETP.GE.U32.AND P0, PT, R7, R5, PT ;  /* 0x000000050700720c */ /* 0x000fda0003f06070 */
[----:B------:R-:W-:Y:S05]  /*05b0*/  @P0 BRA `(.L_x_12482) ;  /* 0x0000000000300947 */ /* 0x000fea0003800000 */
[----:B0-----:R-:W0:Y:S01]  /*05c0*/  LDC.64 R16, c[0x0][0x398] ;  /* 0x0000e600ff107b82 */ /* 0x001e220000000a00 */
[----:B------:R-:W-:Y:S02]  /*05d0*/  IMAD.IADD R9, R3, 0x1, R7 ;  /* 0x0000000103097824 */ /* 0x000fe400078e0207 */
[----:B------:R-:W-:Y:S02]  /*05e0*/  VIADD R7, R7, 0x80 ;  /* 0x0000008007077836 */ /* 0x000fe40000000000 */
[----:B0-----:R-:W-:-:S05]  /*05f0*/  IMAD.WIDE.U32 R16, R9, 0x2, R16 ;  /* 0x0000000209107825 */ /* 0x001fca00078e0010 */
[----:B------:R1:W-:Y:S02]  /*0600*/  STG.E.U16 desc[UR4][R16.64], R0 ;  /* 0x0000000010007986 */ /* 0x0003e4000c101504 */
.L_x_12481:
[----:B------:R-:W-:-:S13]  /*0610*/  ISETP.GE.U32.AND P0, PT, R7, R5, PT ;  /* 0x000000050700720c */ /* 0x000fda0003f06070 */
[----:B------:R-:W-:Y:S05]  /*0620*/  @P0 BRA `(.L_x_12483) ;  /* 0x0000000000300947 */ /* 0x000fea0003800000 */
[----:B01----:R-:W0:Y:S01]  /*0630*/  LDC.64 R16, c[0x0][0x398] ;  /* 0x0000e600ff107b82 */ /* 0x003e220000000a00 */
[----:B------:R-:W-:Y:S02]  /*0640*/  IMAD.IADD R9, R3, 0x1, R7 ;  /* 0x0000000103097824 */ /* 0x000fe400078e0207 */
[----:B------:R-:W-:Y:S02]  /*0650*/  VIADD R7, R7, 0x80 ;  /* 0x0000008007077836 */ /* 0x000fe40000000000 */
[----:B0-----:R-:W-:-:S05]  /*0660*/  IMAD.WIDE.U32 R16, R9, 0x2, R16 ;  /* 0x0000000209107825 */ /* 0x001fca00078e0010 */
[----:B------:R1:W-:Y:S02]  /*0670*/  STG.E.U16 desc[UR4][R16.64], R6 ;  /* 0x0000000610007986 */ /* 0x0003e4000c101504 */
.L_x_12482:
[----:B------:R-:W-:-:S13]  /*0680*/  ISETP.GE.U32.AND P0, PT, R7, R5, PT ;  /* 0x000000050700720c */ /* 0x000fda0003f06070 */
[----:B------:R-:W-:Y:S05]  /*0690*/  @P0 BRA `(.L_x_12484) ;  /* 0x0000000000340947 */ /* 0x000fea0003800000 */
[----:B01----:R-:W0:Y:S01]  /*06a0*/  LDC.64 R16, c[0x0][0x398] ;  /* 0x0000e600ff107b82 */ /* 0x003e220000000a00 */
[----:B------:R-:W-:Y:S01]  /*06b0*/  IADD3 R9, PT, PT, R3, R7, RZ ;  /* 0x0000000703097210 */ /* 0x000fe20007ffe0ff */
[----:B------:R-:W-:-:S04]  /*06c0*/  VIADD R7, R7, 0x80 ;  /* 0x0000008007077836 */ /* 0x000fc80000000000 */
[----:B0-----:R-:W-:-:S05]  /*06d0*/  IMAD.WIDE.U32 R16, R9, 0x2, R16 ;  /* 0x0000000209107825 */ /* 0x001fca00078e0010 */
[----:B------:R2:W-:Y:S02]  /*06e0*/  STG.E.U16 desc[UR4][R16.64], R8 ;  /* 0x0000000810007986 */ /* 0x0005e4000c101504 */
.L_x_12483:
        /* <DEDUP_REMOVED lines=8> */
.L_x_12484:
[----:B------:R-:W-:Y:S05]  /*0770*/  BSYNC.RELIABLE B1 ;  /* 0x0000000000017941 */ /* 0x000fea0003800100 */
.L_x_12479:
[----:B------:R-:W-:-:S13]  /*0780*/  ISETP.GE.U32.AND P0, PT, R7, R5, PT ;  /* 0x000000050700720c */ /* 0x000fda0003f06070 */
[----:B--2---:R-:W2:Y:S01]  /*0790*/  @!P0 LDC.64 R8, c[0x0][0x398] ;  /* 0x0000e600ff088b82 */ /* 0x004ea20000000a00 */
[----:B------:R-:W-:Y:S02]  /*07a0*/  @!P0 IMAD.IADD R11, R3, 0x1, R7 ;  /* 0x00000001030b8824 */ /* 0x000fe400078e0207 */
[----:B------:R-:W-:Y:S02]  /*07b0*/  @!P0 VIADD R7, R7, 0x80 ;  /* 0x0000008007078836 */ /* 0x000fe40000000000 */
[----:B--2---:R-:W-:-:S05]  /*07c0*/  @!P0 IMAD.WIDE.U32 R8, R11, 0x2, R8 ;  /* 0x000000020b088825 */ /* 0x004fca00078e0008 */
[----:B------:R3:W-:Y:S02]  /*07d0*/  @!P0 STG.E.U16 desc[UR4][R8.64], R12 ;  /* 0x0000000c08008986 */ /* 0x0007e4000c101504 */
.L_x_12485:
[----:B------:R-:W-:Y:S05]  /*07e0*/  BSYNC.RECONVERGENT B0 ;  /* 0x0000000000007941 */ /* 0x000fea0003800200 */
.L_x_12478:
        /* <DEDUP_REMOVED lines=8> */
.L_x_12477:
        /* <DEDUP_REMOVED lines=13> */
[----:B--2---:R-:W-:Y:S02]  /*0940*/  VIMNMX.S16x2 R8, PT, PT, R8, UR6, !PT ;  /* 0x0000000608087c48 */ /* 0x004fe4000ffe0300 */
[----:B-----5:R-:W-:Y:S02]  /*0950*/  PRMT R5, R2, 0x7632, R5 ;  /* 0x0000763202057816 */ /* 0x020fe40000000005 */
[----:B------:R-:W-:Y:S02]  /*0960*/  VIMNMX.S16x2 R3, PT, PT, R3, UR6, !PT ;  /* 0x0000000603037c48 */ /* 0x000fe4000ffe0300 */
[----:B------:R-:W-:Y:S02]  /*0970*/  PRMT R9, R0, 0x7632, R9 ;  /* 0x0000763200097816 */ /* 0x000fe40000000009 */
[----:B------:R-:W-:-:S02]  /*0980*/  VIMNMX.S16x2 R2, PT, PT, R2, UR6, !PT ;  /* 0x0000000602027c48 */ /* 0x000fc4000ffe0300 */
[----:B------:R-:W-:Y:S02]  /*0990*/  PRMT R10, R4, 0x7632, R10 ;  /* 0x00007632040a7816 */ /* 0x000fe4000000000a */
[----:B------:R-:W-:Y:S02]  /*09a0*/  VIMNMX.S16x2 R5, PT, PT, R5, UR6, !PT ;  /* 0x0000000605057c48 */ /* 0x000fe4000ffe0300 */
[----:B------:R-:W-:Y:S02]  /*09b0*/  VIMNMX.S16x2 R0, PT, PT, R0, UR6, !PT ;  /* 0x0000000600007c48 */ /* 0x000fe4000ffe0300 */
[----:B------:R-:W-:Y:S02]  /*09c0*/  VIMNMX.S16x2 R9, PT, PT, R9, UR6, !PT ;  /* 0x0000000609097c48 */ /* 0x000fe4000ffe0300 */
[----:B------:R-:W-:Y:S02]  /*09d0*/  VIMNMX.S16x2 R4, PT, PT, R4, UR6, !PT ;  /* 0x0000000604047c48 */ /* 0x000fe4000ffe0300 */
[----:B------:R-:W-:-:S02]  /*09e0*/  VIMNMX.S16x2 R10, PT, PT, R10, UR6, !PT ;  /* 0x000000060a0a7c48 */ /* 0x000fc4000ffe0300 */
        /* <DEDUP_REMOVED lines=9> */
.L_x_12486:
        /* <DEDUP_REMOVED lines=16> */
.L_x_35922:


//--------------------- .text._ZN2at6native29vectorized_elementwise_kernelILi4EZZZNS0_21clamp_min_kernel_cudaERNS_18TensorIteratorBaseERKN3c106ScalarEENKUlvE_clEvENKUlvE3_clEvEUlsE_St5arrayIPcLm2EEEEviT0_T1_ --------------------------
	.section	.text._ZN2at6native29vectorized_elementwise_kernelILi4EZZZNS0_21clamp_min_kernel_cudaERNS_18TensorIteratorBaseERKN3c106ScalarEENKUlvE_clEvENKUlvE3_clEvEUlsE_St5arrayIPcLm2EEEEviT0_T1_,"ax",@progbits
	.align	128
        .global         _ZN2at6native29vectorized_elementwise_kernelILi4EZZZNS0_21clamp_min_kernel_cudaERNS_18TensorIteratorBaseERKN3c106ScalarEENKUlvE_clEvENKUlvE3_clEvEUlsE_St5arrayIPcLm2EEEEviT0_T1_
        .type           _ZN2at6native29vectorized_elementwise_kernelILi4EZZZNS0_21clamp_min_kernel_cudaERNS_18TensorIteratorBaseERKN3c106ScalarEENKUlvE_clEvENKUlvE3_clEvEUlsE_St5arrayIPcLm2EEEEviT0_T1_,@function
        .size           _ZN2at6native29vectorized_elementwise_kernelILi4EZZZNS0_21clamp_min_kernel_cudaERNS_18TensorIteratorBaseERKN3c106ScalarEENKUlvE_clEvENKUlvE3_clEvEUlsE_St5arrayIPcLm2EEEEviT0_T1_,(.L_x_35923 - _ZN2at6native29vectorized_elementwise_kernelILi4EZZZNS0_21clamp_min_kernel_cudaERNS_18TensorIteratorBaseERKN3c106ScalarEENKUlvE_clEvENKUlvE3_clEvEUlsE_St5arrayIPcLm2EEEEviT0_T1_)
        .other          _ZN2at6native29vectorized_elementwise_kernelILi4EZZZNS0_21clamp_min_kernel_cudaERNS_18TensorIteratorBaseERKN3c106ScalarEENKUlvE_clEvENKUlvE3_clEvEUlsE_St5arrayIPcLm2EEEEviT0_T1_,@"STO_CUDA_ENTRY STV_DEFAULT"
_ZN2at6native29vectorized_elementwise_kernelILi4EZZZNS0_21clamp_min_kernel_cudaERNS_18TensorIteratorBaseERKN3c106ScalarEENKUlvE_clEvENKUlvE3_clEvEUlsE_St5arrayIPcLm2EEEEviT0_T1_:
.text._ZN2at6native29vectorized_elementwise_kernelILi4EZZZNS0_21clamp_min_kernel_cudaERNS_18TensorIteratorBaseERKN3c106ScalarEENKUlvE_clEvENKUlvE3_clEvEUlsE_St5arrayIPcLm2EEEEviT0_T1_:
        /* <DEDUP_REMOVED lines=90> */
.L_x_12490:
[----:B------:R-:W-:-:S13]  /*05a0*/  ISETP.GE.U32.AND P0, PT, R7, R5, PT ;  /* 0x000000050700720c */ /* 0x000fda0003f06070 */
[----:B------:R-:W-:Y:S05]  /*05b0*/  @P0 BRA `(.L_x_12492) ;  /* 0x0000000000300947 */ /* 0x000fea0003800000 */
[----:B0-----:R-:W0:Y:S01]  /*05c0*/  LDC.64 R16, c[0x0][0x398] ;  /* 0x0000e600ff107b82 */ /* 0x001e220000000a00 */
[----:B------:R-:W-:Y:S02]  /*05d0*/  IMAD.IADD R9, R3, 0x1, R7 ;  /* 0x0000000103097824 */ /* 0x000fe400078e0207 */
[----:B------:R-:W-:Y:S02]  /*05e0*/  VIADD R7, R7, 0x80 ;  /* 0x0000008007077836 */ /* 0x000fe40000000000 */
[----:B0-----:R-:W-:-:S05]  /*05f0*/  IMAD.WIDE.U32 R16, R9, 0x2, R16 ;  /* 0x0000000209107825 */ /* 0x001fca00078e0010 */
[----:B------:R1:W-:Y:S02]  /*0600*/  STG.E.U16 desc[UR4][R16.64], R0 ;  /* 0x0000000010007986 */ /* 0x0003e4000c101504 */
.L_x_12491:
[----:B------:R-:W-:-:S13]  /*0610*/  ISETP.GE.U32.AND P0, PT, R7, R5, PT ;  /* 0x000000050700720c */ /* 0x000fda0003f06070 */
[----:B------:R-:W-:Y:S05]  /*0620*/  @P0 BRA `(.L_x_12493) ;  /* 0x0000000000300947 */ /* 0x000fea0003800000 */
[----:B01----:R-:W0:Y:S01]  /*0630*/  LDC.64 R16, c[0x0][0x398] ;  /* 0x0000e600ff107b82 */ /* 0x003e220000000a00 */
[----:B------:R-:W-:Y:S02]  /*0640*/  IMAD.IADD R9, R3, 0x1, R7 ;  /* 0x0000000103097824 */ /* 0x000fe400078e0207 */
[----:B------:R-:W-:Y:S02]  /*0650*/  VIADD R7, R7, 0x80 ;  /* 0x0000008007077836 */ /* 0x000fe40000000000 */
[----:B0-----:R-:W-:-:S05]  /*0660*/  IMAD.WIDE.U32 R16, R9, 0x2, R16 ;  /* 0x0000000209107825 */ /* 0x001fca00078e0010 */
[----:B------:R1:W-:Y:S02]  /*0670*/  STG.E.U16 desc[UR4][R16.64], R6 ;  /* 0x0000000610007986 */ /* 0x0003e4000c101504 */
.L_x_12492:
[----:B------:R-:W-:-:S13]  /*0680*/  ISETP.GE.U32.AND P0, PT, R7, R5, PT ;  /* 0x000000050700720c */ /* 0x000fda0003f06070 */
[----:B------:R-:W-:Y:S05]  /*0690*/  @P0 BRA `(.L_x_12494) ;  /* 0x0000000000340947 */ /* 0x000fea0003800000 */
[----:B01----:R-:W0:Y:S01]  /*06a0*/  LDC.64 R16, c[0x0][0x398] ;  /* 0x0000e600ff107b82 */ /* 0x003e220000000a00 */
[----:B------:R-:W-:Y:S02]  /*06b0*/  IMAD.IADD R9, R3, 0x1, R7 ;  /* 0x0000000103097824 */ /* 0x000fe400078e0207 */
[----:B------:R-:W-:Y:S02]  /*06c0*/  VIADD R7, R7, 0x80 ;  /* 0x0000008007077836 */ /* 0x000fe40000000000 */
[----:B0-----:R-:W-:-:S05]  /*06d0*/  IMAD.WIDE.U32 R16, R9, 0x2, R16 ;  /* 0x0000000209107825 */ /* 0x001fca00078e0010 */
[----:B------:R2:W-:Y:S02]  /*06e0*/  STG.E.U16 desc[UR4][R16.64], R8 ;  /* 0x0000000810007986 */ /* 0x0005e4000c101504 */
.L_x_12493:
        /* <DEDUP_REMOVED lines=8> */
.L_x_12494:
[----:B------:R-:W-:Y:S05]  /*0770*/  BSYNC.RELIABLE B1 ;  /* 0x0000000000017941 */ /* 0x000fea0003800100 */
.L_x_12489:
[----:B------:R-:W-:-:S13]  /*0780*/  ISETP.GE.U32.AND P0, PT, R7, R5, PT ;  /* 0x000000050700720c */ /* 0x000fda0003f06070 */
[----:B--2---:R-:W2:Y:S01]  /*0790*/  @!P0 LDC.64 R8, c[0x0][0x398] ;  /* 0x0000e600ff088b82 */ /* 0x004ea20000000a00 */
[----:B------:R-:W-:Y:S02]  /*07a0*/  @!P0 IMAD.IADD R11, R3, 0x1, R7 ;  /* 0x00000001030b8824 */ /* 0x000fe400078e0207 */
[----:B------:R-:W-:Y:S02]  /*07b0*/  @!P0 VIADD R7, R7, 0x80 ;  /* 0x0000008007078836 */ /* 0x000fe40000000000 */
[----:B--2---:R-:W-:-:S05]  /*07c0*/  @!P0 IMAD.WIDE.U32 R8, R11, 0x2, R8 ;  /* 0x000000020b088825 */ /* 0x004fca00078e0008 */
[----:B------:R3:W-:Y:S02]  /*07d0*/  @!P0 STG.E.U16 desc[UR4][R8.64], R12 ;  /* 0x0000000c08008986 */ /* 0x0007e4000c101504 */
.L_x_12495:
[----:B------:R-:W-:Y:S05]  /*07e0*/  BSYNC.RECONVERGENT B0 ;  /* 0x0000000000007941 */ /* 0x000fea0003800200 */
.L_x_12488:
        /* <DEDUP_REMOVED lines=8> */
.L_x_12487:
        /* <DEDUP_REMOVED lines=16> */
[----:B--2---:R-:W-:Y:S02]  /*0970*/  VIMNMX.S16x2 R4, PT, PT, R4, UR6, !PT ;  /* 0x0000000604047c48 */ /* 0x004fe4000ffe0300 */
[----:B------:R-:W-:Y:S02]  /*0980*/  VIMNMX.S16x2 R5, PT, PT, R5, UR6, !PT ;  /* 0x0000000605057c48 */ /* 0x000fe4000ffe0300 */
[----:B------:R-:W-:Y:S02]  /*0990*/  VIMNMX.S16x2 R0, PT, PT, R12, UR6, !PT ;  /* 0x000000060c007c48 */ /* 0x000fe4000ffe0300 */
[----:B------:R-:W-:Y:S02]  /*09a0*/  VIMNMX.S16x2 R9, PT, PT, R14, UR6, !PT ;  /* 0x000000060e097c48 */ /* 0x000fe4000ffe0300 */
[----:B------:R-:W-:Y:S02]  /*09b0*/  VIMNMX.S16x2 R10, PT, PT, R10, UR6, !PT ;  /* 0x000000060a0a7c48 */ /* 0x000fe4000ffe0300 */
[----:B------:R-:W-:-:S02]  /*09c0*/  VIMNMX.S16x2 R6, PT, PT, R6, UR6, !PT ;  /* 0x0000000606067c48 */ /* 0x000fc4000ffe0300 */
[----:B------:R-:W-:Y:S02]  /*09d0*/  VIMNMX.S16x2 R8, PT, PT, R8, UR6, !PT ;  /* 0x0000000608087c48 */ /* 0x000fe4000ffe0300 */
[----:B------:R-:W-:Y:S02]  /*09e0*/  VIMNMX.S16x2 R11, PT, PT, R11, UR6, !PT ;  /* 0x000000060b0b7c48 */ /* 0x000fe4000ffe0300 */
[----:B------:R-:W-:Y:S02]  /*09f0*/  PRMT R4, R4, 0x5410, R5 ;  /* 0x0000541004047816 */ /* 0x000fe40000000005 */
[----:B------:R-:W-:Y:S02]  /*0a00*/  PRMT R7, R9, 0x5410, R10 ;  /* 0x0000541009077816 */ /* 0x000fe4000000000a */
[----:B------:R-:W-:Y:S02]  /*0a10*/  PRMT R6, R0, 0x5410, R6 ;  /* 0x0000541000067816 */ /* 0x000fe40000000006 */
[----:B------:R-:W-:-:S03]  /*0a20*/  PRMT R5, R8, 0x5410, R11 ;  /* 0x0000541008057816 */ /* 0x000fc6000000000b */
[----:B------:R-:W-:Y:S04]  /*0a30*/  STG.E.64 desc[UR4][R2.64], R6 ;  /* 0x0000000602007986 */ /* 0x000fe8000c101b04 */
[----:B------:R-:W-:Y:S01]  /*0a40*/  STG.E.64 desc[UR4][R2.64+0x400], R4 ;  /* 0x0004000402007986 */ /* 0x000fe2000c101b04 */
[----:B------:R-:W-:Y:S05]  /*0a50*/  EXIT ;  /* 0x000000000000794d */ /* 0x000fea0003800000 */
.L_x_12496:
        /* <DEDUP_REMOVED lines=10> */
.L_x_35923:


//--------------------- .text._ZN2at6native29vectorized_elementwise_kernelILi8EZZZNS0_21clamp_min_kernel_cudaERNS_18TensorIteratorBaseERKN3c106ScalarEENKUlvE_clEvENKUlvE3_clEvEUlsE_St5arrayIPcLm2EEEEviT0_T1_ --------------------------
	.section	.text._ZN2at6native29vectorized_elementwise_kernelILi8EZZZNS0_21clamp_min_kernel_cudaERNS_18TensorIteratorBaseERKN3c106ScalarEENKUlvE_clEvENKUlvE3_clEvEUlsE_St5arrayIPcLm2EEEEviT0_T1_,"ax",@progbits
	.align	128
        .global         _ZN2at6native29vectorized_elementwise_kernelILi8EZZZNS0_21clamp_min_kernel_cudaERNS_18TensorIteratorBaseERKN3c106ScalarEENKUlvE_clEvENKUlvE3_clEvEUlsE_St5arrayIPcLm2EEEEviT0_T1_
        .type           _ZN2at6native29vectorized_elementwise_kernelILi8EZZZNS0_21clamp_min_kernel_cudaERNS_18TensorIteratorBaseERKN3c106ScalarEENKUlvE_clEvENKUlvE3_clEvEUlsE_St5arrayIPcLm2EEEEviT0_T1_,@function
        .size           _ZN2at6native29vectorized_elementwise_kernelILi8EZZZNS0_21clamp_min_kernel_cudaERNS_18TensorIteratorBaseERKN3c106ScalarEENKUlvE_clEvENKUlvE3_clEvEUlsE_St5arrayIPcLm2EEEEviT0_T1_,(.L_x_35924 - _ZN2at6native29vectorized_elementwise_kernelILi8EZZZNS0_21clamp_min_kernel_cudaERNS_18TensorIteratorBaseERKN3c106ScalarEENKUlvE_clEvENKUlvE3_clEvEUlsE_St5arrayIPcLm2EEEEviT0_T1_)
        .other          _ZN2at6native29vectorized_elementwise_kernelILi8EZZZNS0_21clamp_min_kernel_cudaERNS_18TensorIteratorBaseERKN3c106ScalarEENKUlvE_clEvENKUlvE3_clEvEUlsE_St5arrayIPcLm2EEEEviT0_T1_,@"STO_CUDA_ENTRY STV_DEFAULT"
_ZN2at6native29vectorized_elementwise_kernelILi8EZZZNS0_21clamp_min_kernel_cudaERNS_18TensorIteratorBaseERKN3c106ScalarEENKUlvE_clEvENKUlvE3_clEvEUlsE_St5arrayIPcLm2EEEEviT0_T1_:
.text._ZN2at6native29vectorized_elementwise_kernelILi8EZZZNS0_21clamp_min_kernel_cudaERNS_18TensorIteratorBaseERKN3c106ScalarEENKUlvE_clEvENKUlvE3_clEvEUlsE_St5arrayIPcLm2EEEEviT0_T1_:
[----:B------:R-:W-:Y:S01]  /*0000*/  LDC R1, c[0x0][0x37c] ;  /* 0x0000df00ff017b82 */ /* 0x000fe20000000800 */
[----:B------:R-:W-:Y:S05]  /*0010*/  EXIT ;  /* 0x000000000000794d */ /* 0x000fea0003800000 */
.L_x_12497:
        /* <DEDUP_REMOVED lines=14> */
.L_x_35924:


//--------------------- .text._ZN2at6native18elementwise_kernelILi128ELi4EZNS0_15gpu_kernel_implIZZZNS0_21clamp_min_kernel_cudaERNS_18TensorIteratorBaseERKN3c106ScalarEENKUlvE_clEvENKUlvE2_clEvEUllE_EEvS4_RKT_EUliE_EEviT1_ --------------------------
	.section	.text._ZN2at6native18elementwise_kernelILi128ELi4EZNS0_15gpu_kernel_implIZZZNS0_21clamp_min_kernel_cudaERNS_18TensorIteratorBaseERKN3c106ScalarEENKUlvE_clEvENKUlvE2_clEvEUllE_EEvS4_RKT_EUliE_EEviT1_,"ax",@progbits
	.align	128
        .global         _ZN2at6native18elementwise_kernelILi128ELi4EZNS0_15gpu_kernel_implIZZZNS0_21clamp_min_kernel_cudaERNS_18TensorIteratorBaseERKN3c106ScalarEENKUlvE_clEvENKUlvE2_clEvEUllE_EEvS4_RKT_EUliE_EEviT1_
        .type           _ZN2at6native18elementwise_kernelILi128ELi4EZNS0_15gpu_kernel_implIZZZNS0_21clamp_min_kernel_cudaERNS_18TensorIteratorBaseERKN3c106ScalarEENKUlvE_clEvENKUlvE2_clEvEUllE_EEvS4_RKT_EUliE_EEviT1_,@function
        .size           _ZN2at6native18elementwise_kernelILi128ELi4EZNS0_15gpu_kernel_implIZZZNS0_21clamp_min_kernel_cudaERNS_18TensorIteratorBaseERKN3c106ScalarEENKUlvE_clEvENKUlvE2_clEvEUllE_EEvS4_RKT_EUliE_EEviT1_,(.L_x_35925 - _ZN2at6native18elementwise_kernelILi128ELi4EZNS0_15gpu_kernel_implIZZZNS0_21clamp_min_kernel_cudaERNS_18TensorIteratorBaseERKN3c106ScalarEENKUlvE_clEvENKUlvE2_clEvEUllE_EEvS4_RKT_EUliE_EEviT1_)
        .other          _ZN2at6native18elementwise_kernelILi128ELi4EZNS0_15gpu_kernel_implIZZZNS0_21clamp_min_kernel_cudaERNS_18TensorIteratorBaseERKN3c106ScalarEENKUlvE_clEvENKUlvE2_clEvEUllE_EEvS4_RKT_EUliE_EEviT1_,@"STO_CUDA_ENTRY STV_DEFAULT"
_ZN2at6native18elementwise_kernelILi128ELi4EZNS0_15gpu_kernel_implIZZZNS0_21clamp_min_kernel_cudaERNS_18TensorIteratorBaseERKN3c106ScalarEENKUlvE_clEvENKUlvE2_clEvEUllE_EEvS4_RKT_EUliE_EEviT1_:
.text._ZN2at6native18elementwise_kernelILi128ELi4EZNS0_15gpu_kernel_implIZZZNS0_21clamp_min_kernel_cudaERNS_18TensorIteratorBaseERKN3c106ScalarEENKUlvE_clEvENKUlvE2_clEvEUllE_EEvS4_RKT_EUliE_EEviT1_:
        /* <DEDUP_REMOVED lines=319> */
.L_x_12500:
        /* <DEDUP_REMOVED lines=17> */
.L_x_12504:
[----:B------:R4:W5:Y:S01]  /*1500*/  LDG.E.U8 R4, desc[UR36][R2.64] ;  /* 0x0000002402047981 */ /* 0x000962000c1e1100 */
[----:B------:R-:W-:Y:S01]  /*1510*/  IMAD.MOV.U32 R5, RZ, RZ, RZ ;  /* 0x000000ffff057224 */ /* 0x000fe200078e00ff */
[----:B------:R-:W-:Y:S06]  /*1520*/  BRA `(.L_x_12506) ;  /* 0x0000000c00407947 */ /* 0x000fec0003800000 */
.L_x_12503:
        /* <DEDUP_REMOVED lines=8> */
.L_x_12508:
[----:B------:R-:W2:Y:S02]  /*15b0*/  LDG.E R4, desc[UR36][R2.64] ;  /* 0x0000002402047981 */ /* 0x000ea4000c1e1900 */
[----:B--2---:R-:W-:Y:S01]  /*15c0*/  SHF.R.S32.HI R5, RZ, 0x1f, R4 ;  /* 0x0000001fff057819 */ /* 0x004fe20000011404 */
[----:B------:R-:W-:Y:S06]  /*15d0*/  BRA `(.L_x_12506) ;  /* 0x0000000c00147947 */ /* 0x000fec0003800000 */
.L_x_12507:
[----:B------:R-:W2:Y:S02]  /*15e0*/  LDG.E.S16 R4, desc[UR36][R2.64] ;  /* 0x0000002402047981 */ /* 0x000ea4000c1e1700 */
[----:B--2---:R-:W-:Y:S01]  /*15f0*/  SHF.R.S32.HI R5, RZ, 0x1f, R4 ;  /* 0x0000001fff057819 */ /* 0x004fe20000011404 */
[----:B------:R-:W-:Y:S06]  /*1600*/  BRA `(.L_x_12506) ;  /* 0x0000000c00087947 */ /* 0x000fec0003800000 */
.L_x_12502:
        /* <DEDUP_REMOVED lines=9> */
.L_x_12510:
[----:B------:R-:W2:Y:S02]  /*16a0*/  LDG.E.U16 R2, desc[UR36][R2.64] ;  /* 0x0000002402027981 */ /* 0x000ea4000c1e1500 */
[----:B--2---:R-:W-:-:S06]  /*16b0*/  HADD2.F32 R4, -RZ, R2.H0_H0 ;  /* 0x20000002ff047230 */ /* 0x004fcc0000004100 */
[----:B------:R-:W3:Y:S02]  /*16c0*/  F2I.S64.TRUNC R4, R4 ;  /* 0x0000000400047311 */ /* 0x000ee4000020d900 */
[----:B---3--:R-:W-:Y:S05]  /*16d0*/  BRA `(.L_x_12506) ;  /* 0x0000000800d47947 */ /* 0x008fea0003800000 */
.L_x_12509:
        /* <DEDUP_REMOVED lines=9> */
.L_x_12512:
[----:B------:R-:W2:Y:S02]  /*1770*/  LDG.E.U16 R2, desc[UR36][R2.64] ;  /* 0x0000002402027981 */ /* 0x000ea4000c1e1500 */
[----:B--2---:R-:W-:-:S06]  /*1780*/  HADD2.F32 R4, -RZ, R2.H0_H0 ;  /* 0x20000002ff047230 */ /* 0x004fcc0000004100 */
[----:B------:R-:W3:Y:S02]  /*1790*/  F2I.S64.TRUNC R4, R4 ;  /* 0x0000000400047311 */ /* 0x000ee4000020d900 */
[----:B---3--:R-:W-:Y:S05]  /*17a0*/  BRA `(.L_x_12506) ;  /* 0x0000000800a07947 */ /* 0x008fea0003800000 */
.L_x_12511:
[----:B------:R-:W2:Y:S02]  /*17b0*/  LDG.E.64 R2, desc[UR36][R2.64] ;  /* 0x0000002402027981 */ /* 0x000ea4000c1e1b00 */
[----:B--2---:R3:W4:Y:S02]  /*17c0*/  F2I.S64.F64.TRUNC R4, R2 ;  /* 0x0000000200047311 */ /* 0x004724000030d900 */
[----:B---34-:R-:W-:Y:S05]  /*17d0*/  BRA `(.L_x_12506) ;  /* 0x0000000800947947 */ /* 0x018fea0003800000 */
.L_x_12501:
        /* <DEDUP_REMOVED lines=13> */
.L_x_12515:
[----:B------:R-:W2:Y:S02]  /*18b0*/  LDG.E.64 R2, desc[UR36][R2.64] ;  /* 0x0000002402027981 */ /* 0x000ea4000c1e1b00 */
[----:B--2---:R3:W4:Y:S02]  /*18c0*/  F2I.S64.F64.TRUNC R4, R2 ;  /* 0x0000000200047311 */ /* 0x004724000030d900 */
[----:B---34-:R-:W-:Y:S05]  /*18d0*/  BRA `(.L_x_12506) ;  /* 0x0000000800547947 */ /* 0x018fea0003800000 */
.L_x_12514:
        /* <DEDUP_REMOVED lines=26> */
.L_x_12517:
        /* <DEDUP_REMOVED lines=13> */
.L_x_12516:
[----:B------:R-:W2:Y:S02]  /*1b50*/  LDG.E.U16 R4, desc[UR36][R2.64] ;  /* 0x0000002402047981 */ /* 0x000ea4000c1e1500 */
[----:B--2---:R-:W-:-:S06]  /*1b60*/  IMAD.U32 R4, R4, 0x10000, RZ ;  /* 0x0001000004047824 */ /* 0x004fcc00078e00ff */
[----:B------:R-:W3:Y:S02]  /*1b70*/  F2I.S64.TRUNC R4, R4 ;  /* 0x0000000400047311 */ /* 0x000ee4000020d900 */
[----:B---3--:R-:W-:Y:S05]  /*1b80*/  BRA `(.L_x_12506) ;  /* 0x0000000400a87947 */ /* 0x008fea0003800000 */
.L_x_12513:
        /* <DEDUP_REMOVED lines=11> */
.L_x_12520:
        /* <DEDUP_REMOVED lines=21> */
.L_x_12524:
[----:B------:R-:W-:Y:S05]  /*1d90*/  BSYNC.RECONVERGENT B1 ;  /* 0x0000000000017941 */ /* 0x000fea0003800200 */
.L_x_12523:
[----:B------:R-:W-:Y:S01]  /*1da0*/  IMAD.SHL.U32 R0, R0, 0x100000, RZ ;  /* 0x0010000000007824 */ /* 0x000fe200078e00ff */
[----:B------:R-:W-:-:S04]  /*1db0*/  LEA R2, R2, 0x3b800000, 0x17 ;  /* 0x3b80000002027811 */ /* 0x000fc800078eb8ff */
[----:B------:R-:W-:-:S07]  /*1dc0*/  LOP3.LUT R4, R2, R0, R7, 0xfe, !PT ;  /* 0x0000000002047212 */ /* 0x000fce00078efe07 */
.L_x_12522:
[----:B------:R-:W-:Y:S05]  /*1dd0*/  BSYNC.RECONVERGENT B0 ;  /* 0x0000000000007941 */ /* 0x000fea0003800200 */
.L_x_12521:
[----:B------:R-:W1:Y:S02]  /*1de0*/  F2I.S64.TRUNC R4, R4 ;  /* 0x0000000400047311 */ /* 0x000e64000020d900 */
[----:B-1----:R-:W-:Y:S05]  /*1df0*/  BRA `(.L_x_12506) ;  /* 0x00000004000c7947 */ /* 0x002fea0003800000 */
.L_x_12519:
        /* <DEDUP_REMOVED lines=21> */
.L_x_12528:
[----:B------:R-:W-:Y:S05]  /*1f50*/  BSYNC.RECONVERGENT B1 ;  /* 0x0000000000017941 */ /* 0x000fea0003800200 */
.L_x_12527:
[----:B------:R-:W-:Y:S02]  /*1f60*/  SHF.L.U32 R0, R0, 0x15, RZ ;  /* 0x0000001500007819 */ /* 0x000fe400000006ff */
[----:B------:R-:W-:-:S04]  /*1f70*/  LEA R2, R2, 0x37800000, 0x17 ;  /* 0x3780000002027811 */ /* 0x000fc800078eb8ff */
[----:B------:R-:W-:-:S07]  /*1f80*/  LOP3.LUT R4, R2, R0, R7, 0xfe, !PT ;  /* 0x0000000002047212 */ /* 0x000fce00078efe07 */
.L_x_12526:
[----:B------:R-:W-:Y:S05]  /*1f90*/  BSYNC.RECONVERGENT B0 ;  /* 0x0000000000007941 */ /* 0x000fea0003800200 */
.L_x_12525:
[----:B------:R-:W1:Y:S02]  /*1fa0*/  F2I.S64.TRUNC R4, R4 ;  /* 0x0000000400047311 */ /* 0x000e64000020d900 */
[----:B-1----:R-:W-:Y:S05]  /*1fb0*/  BRA `(.L_x_12506) ;  /* 0x00000000009c7947 */ /* 0x002fea0003800000 */
.L_x_12518:
[----:B------:R-:W-:-:S09]  /*1fc0*/  UISETP.NE.AND UP0, UPT, UR4, 0x1c, UPT ;  /* 0x0000001c0400788c */ /* 0x000fd2000bf05270 */
[----:B------:R-:W-:Y:S05]  /*1fd0*/  BRA.U !UP0, `(.L_x_12529) ;  /* 0x00000001088c7547 */ /* 0x000fea000b800000 */
[----:B------:R-:W-:-:S09]  /*1fe0*/  UISETP.NE.AND UP0, UPT, UR4, 0x1d, UPT ;  /* 0x0000001d0400788c */ /* 0x000fd2000bf05270 */
[----:B------:R-:W-:Y:S05]  /*1ff0*/  BRA.U !UP0, `(.L_x_12530) ;  /* 0x00000001087c7547 */ /* 0x000fea000b800000 */
[----:B------:R-:W-:-:S09]  /*2000*/  UISETP.NE.AND UP0, UPT, UR4, 0x2c, UPT ;  /* 0x0000002c0400788c */ /* 0x000fd2000bf05270 */
[----:B------:R-:W-:Y:S05]  /*2010*/  BRA.U !UP0, `(.L_x_12531) ;  /* 0x0000000108487547 */ /* 0x000fea000b800000 */
.L_x_12505:
        /* <DEDUP_REMOVED lines=16> */
.L_x_12532:
[----:B------:R-:W-:Y:S01]  /*2120*/  CS2R R4, SRZ ;  /* 0x0000000000047805 */ /* 0x000fe2000001ff00 */
[----:B------:R-:W-:Y:S06]  /*2130*/  BRA `(.L_x_12506) ;  /* 0x00000000003c7947 */ /* 0x000fec0003800000 */
.L_x_12531:
        /* <DEDUP_REMOVED lines=8> */
.L_x_12534:
[----:B------:R-:W-:Y:S05]  /*21c0*/  BSYNC.RECONVERGENT B0 ;  /* 0x0000000000007941 */ /* 0x000fea0003800200 */
.L_x_12533:
[----:B------:R-:W2:Y:S02]  /*21d0*/  F2I.S64.TRUNC R4, R4 ;  /* 0x0000000400047311 */ /* 0x000ea4000020d900 */
[----:B--2---:R-:W-:Y:S05]  /*21e0*/  BRA `(.L_x_12506) ;  /* 0x0000000000107947 */ /* 0x004fea0003800000 */
.L_x_12530:
[----:B------:R2:W5:Y:S01]  /*21f0*/  LDG.E.64 R4, desc[UR36][R2.64] ;  /* 0x0000002402047981 */ /* 0x000562000c1e1b00 */
[----:B------:R-:W-:Y:S05]  /*2200*/  BRA `(.L_x_12506) ;  /* 0x0000000000087947 */ /* 0x000fea0003800000 */
.L_x_12529:
[----:B------:R1:W5:Y:S01]  /*2210*/  LDG.E R4, desc[UR36][R2.64] ;  /* 0x0000002402047981 */ /* 0x000362000c1e1900 */
[----:B------:R-:W-:-:S07]  /*2220*/  IMAD.MOV.U32 R5, RZ, RZ, RZ ;  /* 0x000000ffff057224 */ /* 0x000fce00078e00ff */
.L_x_12506:
[----:B------:R-:W0:Y:S01]  /*2230*/  LDCU.64 UR8, c[0x0][0x590] ;  /* 0x0000b200ff0877ac */ /* 0x000e220008000a00 */
[----:B------:R-:W1:Y:S01]  /*2240*/  LDCU.64 UR6, c[0x0][0x580] ;  /* 0x0000b000ff0677ac */ /* 0x000e620008000a00 */
[----:B------:R-:W-:-:S04]  /*2250*/  UPRMT UR4, UR41, 0x9910, URZ ;  /* 0x0000991029047896 */ /* 0x000fc800080000ff */
[----:B------:R-:W-:Y:S01]  /*2260*/  UISETP.GT.AND UP0, UPT, UR4, 0x9, UPT ;  /* 0x000000090400788c */ /* 0x000fe2000bf04270 */
[----:B0----5:R-:W-:-:S04]  /*2270*/  ISETP.GT.U32.AND P0, PT, R4, UR8, PT ;  /* 0x0000000804007c0c */ /* 0x021fc8000bf04070 */
[C---:B------:R-:W-:Y:S02]  /*2280*/  ISETP.GT.AND.EX P0, PT, R5.reuse, UR9, PT, P0 ;  /* 0x0000000905007c0c */ /* 0x040fe4000bf04300 */
        /* <DEDUP_REMOVED lines=16> */
.L_x_12538:
[----:B------:R3:W-:Y:S01]  /*2390*/  STG.E.U8 desc[UR36][R2.64], R7 ;  /* 0x0000000702007986 */ /* 0x0007e2000c101124 */
[----:B------:R-:W-:Y:S05]  /*23a0*/  BRA `(.L_x_12540) ;  /* 0x0000000c003c7947 */ /* 0x000fea0003800000 */
.L_x_12537:
        /* <DEDUP_REMOVED lines=8> */
.L_x_12542:
[----:B------:R1:W-:Y:S01]  /*2430*/  STG.E desc[UR36][R2.64], R7 ;  /* 0x0000000702007986 */ /* 0x0003e2000c101924 */
[----:B------:R-:W-:Y:S05]  /*2440*/  BRA `(.L_x_12540) ;  /* 0x0000000c00147947 */ /* 0x000fea0003800000 */
.L_x_12541:
[----:B------:R2:W-:Y:S01]  /*2450*/  STG.E.U16 desc[UR36][R2.64], R7 ;  /* 0x0000000702007986 */ /* 0x0005e2000c101524 */
[----:B------:R-:W-:Y:S05]  /*2460*/  BRA `(.L_x_12540) ;  /* 0x0000000c000c7947 */ /* 0x000fea0003800000 */
.L_x_12536:
        /* <DEDUP_REMOVED lines=9> */
.L_x_12544:
[----:B------:R-:W0:Y:S02]  /*2500*/  I2F.S64 R0, R4 ;  /* 0x0000000400007312 */ /* 0x000e240000301400 */
[----:B0-----:R-:W-:-:S05]  /*2510*/  F2FP.F16.F32.PACK_AB R0, RZ, R0 ;  /* 0x00000000ff00723e */ /* 0x001fca00000000ff */
[----:B------:R0:W-:Y:S01]  /*2520*/  STG.E.U16 desc[UR36][R2.64], R0 ;  /* 0x0000000002007986 */ /* 0x0001e2000c101524 */
[----:B------:R-:W-:Y:S05]  /*2530*/  BRA `(.L_x_12540) ;  /* 0x0000000800d87947 */ /* 0x000fea0003800000 */
.L_x_12543:
        /* <DEDUP_REMOVED lines=10> */
.L_x_12546:
[----:B------:R-:W0:Y:S02]  /*25e0*/  I2F.S64 R4, R4 ;  /* 0x0000000400047312 */ /* 0x000e240000301400 */
[----:B0-----:R-:W-:-:S04]  /*25f0*/  F2FP.F16.F32.PACK_AB R5, RZ, R4 ;  /* 0x00000004ff05723e */ /* 0x001fc800000000ff */
[----:B------:R-:W-:-:S05]  /*2600*/  PRMT R5, R5, 0x5410, RZ ;  /* 0x0000541005057816 */ /* 0x000fca00000000ff */
[----:B------:R0:W-:Y:S01]  /*2610*/  STG.E desc[UR36][R2.64], R5 ;  /* 0x0000000502007986 */ /* 0x0001e2000c101924 */
[----:B------:R-:W-:Y:S05]  /*2620*/  BRA `(.L_x_12540) ;  /* 0x00000008009c7947 */ /* 0x000fea0003800000 */
.L_x_12545:
[----:B------:R-:W0:Y:S02]  /*2630*/  I2F.F64.S64 R4, R4 ;  /* 0x0000000400047312 */ /* 0x000e240000301c00 */
[----:B0-----:R0:W-:Y:S01]  /*2640*/  STG.E.64 desc[UR36][R2.64], R4 ;  /* 0x0000000402007986 */ /* 0x0011e2000c101b24 */
[----:B------:R-:W-:Y:S05]  /*2650*/  BRA `(.L_x_12540) ;  /* 0x0000000800907947 */ /* 0x000fea0003800000 */
.L_x_12535:
        /* <DEDUP_REMOVED lines=13> */
.L_x_12549:
[----:B------:R-:W-:Y:S01]  /*2730*/  CS2R R6, SRZ ;  /* 0x0000000000067805 */ /* 0x000fe2000001ff00 */
[----:B------:R-:W0:Y:S04]  /*2740*/  I2F.F64.S64 R4, R4 ;  /* 0x0000000400047312 */ /* 0x000e280000301c00 */
[----:B0-----:R0:W-:Y:S01]  /*2750*/  STG.E.128 desc[UR36][R2.64], R4 ;  /* 0x0000000402007986 */ /* 0x0011e2000c101d24 */
[----:B------:R-:W-:Y:S05]  /*2760*/  BRA `(.L_x_12540) ;  /* 0x00000008004c7947 */ /* 0x000fea0003800000 */
.L_x_12548:
        /* <DEDUP_REMOVED lines=19> */
.L_x_12553:
[----:B------:R-:W-:Y:S05]  /*28a0*/  BSYNC.RECONVERGENT B0 ;  /* 0x0000000000007941 */ /* 0x000fea0003800200 */
.L_x_12552:
[----:B------:R-:W-:-:S05]  /*28b0*/  LOP3.LUT R7, R0, 0x80, R7, 0xf8, !PT ;  /* 0x0000008000077812 */ /* 0x000fca00078ef807 */
[----:B------:R0:W-:Y:S01]  /*28c0*/  STG.E.U8 desc[UR36][R2.64], R7 ;  /* 0x0000000702007986 */ /* 0x0001e2000c101124 */
[----:B------:R-:W-:Y:S05]  /*28d0*/  BRA `(.L_x_12540) ;  /* 0x0000000400f07947 */ /* 0x000fea0003800000 */
.L_x_12551:
        /* <DEDUP_REMOVED lines=15> */
.L_x_12555:
[----:B------:R-:W-:Y:S05]  /*29d0*/  BSYNC.RECONVERGENT B0 ;  /* 0x0000000000007941 */ /* 0x000fea0003800200 */
.L_x_12554:
[----:B------:R-:W-:-:S05]  /*29e0*/  LOP3.LUT R7, R0, 0x80, R7, 0xf8, !PT ;  /* 0x0000008000077812 */ /* 0x000fca00078ef807 */
[----:B------:R0:W-:Y:S01]  /*29f0*/  STG.E.U8 desc[UR36][R2.64], R7 ;  /* 0x0000000702007986 */ /* 0x0001e2000c101124 */
[----:B------:R-:W-:Y:S05]  /*2a00*/  BRA `(.L_x_12540) ;  /* 0x0000000400a47947 */ /* 0x000fea0003800000 */
.L_x_12550:
[----:B------:R-:W0:Y:S02]  /*2a10*/  I2F.S64 R0, R4 ;  /* 0x0000000400007312 */ /* 0x000e240000301400 */
[----:B0-----:R-:W-:-:S05]  /*2a20*/  F2FP.BF16.F32.PACK_AB R0, RZ, R0 ;  /* 0x00000000ff00723e */ /* 0x001fca00000010ff */
[----:B------:R0:W-:Y:S01]  /*2a30*/  STG.E.U16 desc[UR36][R2.64], R0 ;  /* 0x0000000002007986 */ /* 0x0001e2000c101524 */
[----:B------:R-:W-:Y:S05]  /*2a40*/  BRA `(.L_x_12540) ;  /* 0x0000000400947947 */ /* 0x000fea0003800000 */
.L_x_12547:
        /* <DEDUP_REMOVED lines=10> */
.L_x_12558:
        /* <DEDUP_REMOVED lines=13> */
.L_x_12561:
[----:B------:R-:W-:-:S04]  /*2bc0*/  SHF.R.U32.HI R0, RZ, 0x14, R5 ;  /* 0x00000014ff007819 */ /* 0x000fc80000011605 */
[----:B------:R-:W-:-:S04]  /*2bd0*/  LOP3.LUT R0, R0, 0x1, RZ, 0xc0, !PT ;  /* 0x0000000100007812 */ /* 0x000fc800078ec0ff */
[----:B------:R-:W-:-:S04]  /*2be0*/  IADD3 R0, PT, PT, R5, 0x487ffff, R0 ;  /* 0x0487ffff05007810 */ /* 0x000fc80007ffe000 */
[----:B------:R-:W-:-:S04]  /*2bf0*/  SHF.R.U32.HI R0, RZ, 0x14, R0 ;  /* 0x00000014ff007819 */ /* 0x000fc80000011600 */
[----:B------:R-:W-:-:S07]  /*2c00*/  LOP3.LUT R4, R0, 0xff, RZ, 0xc0, !PT ;  /* 0x000000ff00047812 */ /* 0x000fce00078ec0ff */
.L_x_12562:
[----:B------:R-:W-:-:S04]  /*2c10*/  SHF.R.U32.HI R5, RZ, 0x18, R5 ;  /* 0x00000018ff057819 */ /* 0x000fc80000011605 */
[----:B------:R-:W-:-:S04]  /*2c20*/  LOP3.LUT R4, R4, 0x80, R5, 0xf8, !PT ;  /* 0x0000008004047812 */ /* 0x000fc800078ef805 */
[----:B------:R-:W-:-:S07]  /*2c30*/  PRMT R0, R4, 0x7610, R0 ;  /* 0x0000761004007816 */ /* 0x000fce0000000000 */
.L_x_12560:
[----:B------:R-:W-:Y:S05]  /*2c40*/  BSYNC.RECONVERGENT B0 ;  /* 0x0000000000007941 */ /* 0x000fea0003800200 */
.L_x_12559:
[----:B------:R0:W-:Y:S01]  /*2c50*/  STG.E.U8 desc[UR36][R2.64], R0 ;  /* 0x0000000002007986 */ /* 0x0001e2000c101124 */
[----:B------:R-:W-:Y:S05]  /*2c60*/  BRA `(.L_x_12540) ;  /* 0x00000004000c7947 */ /* 0x000fea0003800000 */
.L_x_12557:
        /* <DEDUP_REMOVED lines=13> */
.L_x_12565:
[----:B------:R-:W-:-:S04]  /*2d40*/  SHF.R.U32.HI R0, RZ, 0x15, R5 ;  /* 0x00000015ff007819 */ /* 0x000fc80000011605 */
[----:B------:R-:W-:-:S04]  /*2d50*/  LOP3.LUT R0, R0, 0x1, RZ, 0xc0, !PT ;  /* 0x0000000100007812 */ /* 0x000fc800078ec0ff */
[----:B------:R-:W-:-:S04]  /*2d60*/  IADD3 R0, PT, PT, R5, 0x88fffff, R0 ;  /* 0x088fffff05007810 */ /* 0x000fc80007ffe000 */
[----:B------:R-:W-:-:S04]  /*2d70*/  SHF.R.U32.HI R0, RZ, 0x15, R0 ;  /* 0x00000015ff007819 */ /* 0x000fc80000011600 */
[----:B------:R-:W-:-:S07]  /*2d80*/  LOP3.LUT R4, R0, 0xff, RZ, 0xc0, !PT ;  /* 0x000000ff00047812 */ /* 0x000fce00078ec0ff */
.L_x_12566:
[----:B------:R-:W-:-:S04]  /*2d90*/  SHF.R.U32.HI R5, RZ, 0x18, R5 ;  /* 0x00000018ff057819 */ /* 0x000fc80000011605 */
[----:B------:R-:W-:-:S04]  /*2da0*/  LOP3.LUT R4, R4, 0x80, R5, 0xf8, !PT ;  /* 0x0000008004047812 */ /* 0x000fc800078ef805 */
[----:B------:R-:W-:-:S07]  /*2db0*/  PRMT R0, R4, 0x7610, R0 ;  /* 0x0000761004007816 */ /* 0x000fce0000000000 */
.L_x_12564:
[----:B------:R-:W-:Y:S05]  /*2dc0*/  BSYNC.RECONVERGENT B0 ;  /* 0x0000000000007941 */ /* 0x000fea0003800200 */
.L_x_12563:
[----:B------:R0:W-:Y:S01]  /*2dd0*/  STG.E.U8 desc[UR36][R2.64], R0 ;  /* 0x0000000002007986 */ /* 0x0001e2000c101124 */
[----:B------:R-:W-:Y:S05]  /*2de0*/  BRA `(.L_x_12540) ;  /* 0x0000000000ac7947 */ /* 0x000fea0003800000 */
.L_x_12556:
[----:B------:R-:W-:-:S09]  /*2df0*/  UISETP.NE.AND UP0, UPT, UR4, 0x1c, UPT ;  /* 0x0000001c0400788c */ /* 0x000fd2000bf05270 */
[----:B------:R-:W-:Y:S05]  /*2e00*/  BRA.U !UP0, `(.L_x_12567) ;  /* 0x0000000108a07547 */ /* 0x000fea000b800000 */
[----:B------:R-:W-:-:S09]  /*2e10*/  UISETP.NE.AND UP0, UPT, UR4, 0x1d, UPT ;  /* 0x0000001d0400788c */ /* 0x000fd2000bf05270 */
[----:B------:R-:W-:Y:S05]  /*2e20*/  BRA.U !UP0, `(.L_x_12568) ;  /* 0x0000000108907547 */ /* 0x000fea000b800000 */
[----:B------:R-:W-:-:S09]  /*2e30*/  UISETP.NE.AND UP0, UPT, UR4, 0x2c, UPT ;  /* 0x0000002c0400788c */ /* 0x000fd2000bf05270 */
[----:B------:R-:W-:Y:S05]  /*2e40*/  BRA.U !UP0, `(.L_x_12569) ;  /* 0x0000000108447547 */ /* 0x000fea000b800000 */
.L_x_12539:
        /* <DEDUP_REMOVED lines=16> */
.L_x_12570:
[----:B------:R-:W-:Y:S05]  /*2f50*/  BRA `(.L_x_12540) ;  /* 0x0000000000507947 */ /* 0x000fea0003800000 */
.L_x_12569:
        /* <DEDUP_REMOVED lines=17> */
.L_x_12568:
[----:B------:R0:W-:Y:S01]  /*3070*/  STG.E.64 desc[UR36][R2.64], R4 ;  /* 0x0000000402007986 */ /* 0x0001e2000c101b24 */
[----:B------:R-:W-:Y:S05]  /*3080*/  BRA `(.L_x_12540) ;  /* 0x0000000000047947 */ /* 0x000fea0003800000 */
.L_x_12567:
[----:B------:R0:W-:Y:S02]  /*3090*/  STG.E desc[UR36][R2.64], R7 ;  /* 0x0000000702007986 */ /* 0x0001e4000c101924 */
.L_x_12540:
[----:B------:R-:W-:-:S07]  /*30a0*/  VIADD R17, R17, 0x80 ;  /* 0x0000008011117836 */ /* 0x000fce0000000000 */
.L_x_12499:
[----:B------:R-:W-:Y:S05]  /*30b0*/  BSYNC.RECONVERGENT B6 ;  /* 0x0000000000067941 */ /* 0x000fea0003800200 */
.L_x_12498:
        /* <DEDUP_REMOVED lines=307> */
.L_x_12573:
        /* <DEDUP_REMOVED lines=17> */
.L_x_12577:
[----:B------:R0:W5:Y:S01]  /*4500*/  LDG.E.U8 R4, desc[UR36][R2.64] ;  /* 0x0000002402047981 */ /* 0x000162000c1e1100 */
[----:B------:R-:W-:Y:S01]  /*4510*/  IMAD.MOV.U32 R5, RZ, RZ, RZ ;  /* 0x000000ffff057224 */ /* 0x000fe200078e00ff */
[----:B------:R-:W-:Y:S06]  /*4520*/  BRA `(.L_x_12579) ;  /* 0x0000000c00407947 */ /* 0x000fec0003800000 */
.L_x_12576:
        /* <DEDUP_REMOVED lines=8> */
.L_x_12581:
[----:B------:R-:W2:Y:S02]  /*45b0*/  LDG.E R4, desc[UR36][R2.64] ;  /* 0x0000002402047981 */ /* 0x000ea4000c1e1900 */
[----:B--2---:R-:W-:Y:S01]  /*45c0*/  SHF.R.S32.HI R5, RZ, 0x1f, R4 ;  /* 0x0000001fff057819 */ /* 0x004fe20000011404 */
[----:B------:R-:W-:Y:S06]  /*45d0*/  BRA `(.L_x_12579) ;  /* 0x0000000c00147947 */ /* 0x000fec0003800000 */
.L_x_12580:
[----:B------:R-:W2:Y:S02]  /*45e0*/  LDG.E.S16 R4, desc[UR36][R2.64] ;  /* 0x0000002402047981 */ /* 0x000ea4000c1e1700 */
[----:B--2---:R-:W-:Y:S01]  /*45f0*/  SHF.R.S32.HI R5, RZ, 0x1f, R4 ;  /* 0x0000001fff057819 */ /* 0x004fe20000011404 */
[----:B------:R-:W-:Y:S06]  /*4600*/  BRA `(.L_x_12579) ;  /* 0x0000000c00087947 */ /* 0x000fec0003800000 */
.L_x_12575:
        /* <DEDUP_REMOVED lines=9> */
.L_x_12583:
[----:B------:R-:W2:Y:S02]  /*46a0*/  LDG.E.U16 R2, desc[UR36][R2.64] ;  /* 0x0000002402027981 */ /* 0x000ea4000c1e1500 */
[----:B--2---:R-:W-:-:S06]  /*46b0*/  HADD2.F32 R4, -RZ, R2.H0_H0 ;  /* 0x20000002ff047230 */ /* 0x004fcc0000004100 */
[----:B------:R-:W2:Y:S02]  /*46c0*/  F2I.S64.TRUNC R4, R4 ;  /* 0x0000000400047311 */ /* 0x000ea4000020d900 */
[----:B--2---:R-:W-:Y:S05]  /*46d0*/  BRA `(.L_x_12579) ;  /* 0x0000000800d47947 */ /* 0x004fea0003800000 */
.L_x_12582:
        /* <DEDUP_REMOVED lines=9> */
.L_x_12585:
[----:B------:R-:W2:Y:S02]  /*4770*/  LDG.E.U16 R2, desc[UR36][R2.64] ;  /* 0x0000002402027981 */ /* 0x000ea4000c1e1500 */
[----:B--2---:R-:W-:-:S06]  /*4780*/  HADD2.F32 R4, -RZ, R2.H0_H0 ;  /* 0x20000002ff047230 */ /* 0x004fcc0000004100 */
[----:B------:R-:W2:Y:S02]  /*4790*/  F2I.S64.TRUNC R4, R4 ;  /* 0x0000000400047311 */ /* 0x000ea4000020d900 */
[----:B--2---:R-:W-:Y:S05]  /*47a0*/  BRA `(.L_x_12579) ;  /* 0x0000000800a07947 */ /* 0x004fea0003800000 */
.L_x_12584:
[----:B------:R-:W2:Y:S02]  /*47b0*/  LDG.E.64 R2, desc[UR36][R2.64] ;  /* 0x0000002402027981 */ /* 0x000ea4000c1e1b00 */
[----:B--2---:R2:W3:Y:S02]  /*47c0*/  F2I.S64.F64.TRUNC R4, R2 ;  /* 0x0000000200047311 */ /* 0x0044e4000030d900 */
[----:B--23--:R-:W-:Y:S05]  /*47d0*/  BRA `(.L_x_12579) ;  /* 0x0000000800947947 */ /* 0x00cfea0003800000 */
.L_x_12574:
        /* <DEDUP_REMOVED lines=13> */
.L_x_12588:
[----:B------:R-:W2:Y:S02]  /*48b0*/  LDG.E.64 R2, desc[UR36][R2.64] ;  /* 0x0000002402027981 */ /* 0x000ea4000c1e1b00 */
[----:B--2---:R0:W1:Y:S02]  /*48c0*/  F2I.S64.F64.TRUNC R4, R2 ;  /* 0x0000000200047311 */ /* 0x004064000030d900 */
[----:B01----:R-:W-:Y:S05]  /*48d0*/  BRA `(.L_x_12579) ;  /* 0x0000000800547947 */ /* 0x003fea0003800000 */
.L_x_12587:
        /* <DEDUP_REMOVED lines=26> */
.L_x_12590:
        /* <DEDUP_REMOVED lines=13> */
.L_x_12589:
[----:B------:R-:W2:Y:S02]  /*4b50*/  LDG.E.U16 R4, desc[UR36][R2.64] ;  /* 0x0000002402047981 */ /* 0x000ea4000c1e1500 */
[----:B--2---:R-:W-:-:S06]  /*4b60*/  SHF.L.U32 R4, R4, 0x10, RZ ;  /* 0x0000001004047819 */ /* 0x004fcc00000006ff */
[----:B------:R-:W0:Y:S02]  /*4b70*/  F2I.S64.TRUNC R4, R4 ;  /* 0x0000000400047311 */ /* 0x000e24000020d900 */
[----:B0-----:R-:W-:Y:S05]  /*4b80*/  BRA `(.L_x_12579) ;  /* 0x0000000400a87947 */ /* 0x001fea0003800000 */
.L_x_12586:
        /* <DEDUP_REMOVED lines=11> */
.L_x_12593:
        /* <DEDUP_REMOVED lines=21> */
.L_x_12597:
[----:B------:R-:W-:Y:S05]  /*4d90*/  BSYNC.RECONVERGENT B1 ;  /* 0x0000000000017941 */ /* 0x000fea0003800200 */
.L_x_12596:
[----:B------:R-:W-:Y:S02]  /*4da0*/  SHF.L.U32 R0, R0, 0x14, RZ ;  /* 0x0000001400007819 */ /* 0x000fe400000006ff */
[----:B------:R-:W-:-:S04]  /*4db0*/  LEA R2, R2, 0x3b800000, 0x17 ;  /* 0x3b80000002027811 */ /* 0x000fc800078eb8ff */
[----:B------:R-:W-:-:S07]  /*4dc0*/  LOP3.LUT R4, R2, R0, R7, 0xfe, !PT ;  /* 0x0000000002047212 */ /* 0x000fce00078efe07 */
.L_x_12595:
[----:B------:R-:W-:Y:S05]  /*4dd0*/  BSYNC.RECONVERGENT B0 ;  /* 0x0000000000007941 */ /* 0x000fea0003800200 */
.L_x_12594:
[----:B------:R-:W4:Y:S02]  /*4de0*/  F2I.S64.TRUNC R4, R4 ;  /* 0x0000000400047311 */ /* 0x000f24000020d900 */
[----:B----4-:R-:W-:Y:S05]  /*4df0*/  BRA `(.L_x_12579) ;  /* 0x00000004000c7947 */ /* 0x010fea0003800000 */
.L_x_12592:
        /* <DEDUP_REMOVED lines=21> */
.L_x_12601:
[----:B------:R-:W-:Y:S05]  /*4f50*/  BSYNC.RECONVERGENT B1 ;  /* 0x0000000000017941 */ /* 0x000fea0003800200 */
.L_x_12600:
[----:B------:R-:W-:Y:S01]  /*4f60*/  IMAD.SHL.U32 R0, R0, 0x200000, RZ ;  /* 0x0020000000007824 */ /* 0x000fe200078e00ff */
[----:B------:R-:W-:-:S04]  /*4f70*/  LEA R2, R2, 0x37800000, 0x17 ;  /* 0x3780000002027811 */ /* 0x000fc800078eb8ff */
[----:B------:R-:W-:-:S07]  /*4f80*/  LOP3.LUT R4, R2, R0, R7, 0xfe, !PT ;  /* 0x0000000002047212 */ /* 0x000fce00078efe07 */
.L_x_12599:
[----:B------:R-:W-:Y:S05]  /*4f90*/  BSYNC.RECONVERGENT B0 ;  /* 0x0000000000007941 */ /* 0x000fea0003800200 */
.L_x_12598:
[----:B------:R-:W4:Y:S02]  /*4fa0*/  F2I.S64.TRUNC R4, R4 ;  /* 0x0000000400047311 */ /* 0x000f24000020d900 */
[----:B----4-:R-:W-:Y:S05]  /*4fb0*/  BRA `(.L_x_12579) ;  /* 0x00000000009c7947 */ /* 0x010fea0003800000 */
.L_x_12591:
        /* <DEDUP_REMOVED lines=14> */
.L_x_12605:
[----:B------:R-:W-:Y:S05]  /*50a0*/  BSYNC.RECONVERGENT B0 ;  /* 0x0000000000007941 */ /* 0x000fea0003800200 */
.L_x_12604:
[----:B------:R-:W2:Y:S02]  /*50b0*/  F2I.S64.TRUNC R4, R4 ;  /* 0x0000000400047311 */ /* 0x000ea4000020d900 */
[----:B--2---:R-:W-:Y:S05]  /*50c0*/  BRA `(.L_x_12579) ;  /* 0x0000000000587947 */ /* 0x004fea0003800000 */
.L_x_12578:
        /* <DEDUP_REMOVED lines=16> */
.L_x_12606:
[----:B------:R-:W-:Y:S01]  /*51d0*/  CS2R R4, SRZ ;  /* 0x0000000000047805 */ /* 0x000fe2000001ff00 */
[----:B------:R-:W-:Y:S06]  /*51e0*/  BRA `(.L_x_12579) ;  /* 0x0000000000107947 */ /* 0x000fec0003800000 */
.L_x_12603:
[----:B------:R2:W5:Y:S01]  /*51f0*/  LDG.E.64 R4, desc[UR36][R2.64] ;  /* 0x0000002402047981 */ /* 0x000562000c1e1b00 */
[----:B------:R-:W-:Y:S05]  /*5200*/  BRA `(.L_x_12579) ;  /* 0x0000000000087947 */ /* 0x000fea0003800000 */
.L_x_12602:
[----:B------:R3:W5:Y:S01]  /*5210*/  LDG.E R4, desc[UR36][R2.64] ;  /* 0x0000002402047981 */ /* 0x000762000c1e1900 */
[----:B------:R-:W-:-:S07]  /*5220*/  MOV R5, RZ ;  /* 0x000000ff00057202 */ /* 0x000fce0000000f00 */
.L_x_12579:
        /* <DEDUP_REMOVED lines=22> */
.L_x_12610:
[----:B------:R0:W-:Y:S01]  /*5390*/  STG.E.U8 desc[UR36][R2.64], R7 ;  /* 0x0000000702007986 */ /* 0x0001e2000c101124 */
[----:B------:R-:W-:Y:S05]  /*53a0*/  BRA `(.L_x_12612) ;  /* 0x0000000c00387947 */ /* 0x000fea0003800000 */
.L_x_12609:
        /* <DEDUP_REMOVED lines=8> */
.L_x_12614:
[----:B------:R0:W-:Y:S01]  /*5430*/  STG.E desc[UR36][R2.64], R7 ;  /* 0x0000000702007986 */ /* 0x0001e2000c101924 */
[----:B------:R-:W-:Y:S05]  /*5440*/  BRA `(.L_x_12612) ;  /* 0x0000000c00107947 */ /* 0x000fea0003800000 */
.L_x_12613:
[----:B------:R0:W-:Y:S01]  /*5450*/  STG.E.U16 desc[UR36][R2.64], R7 ;  /* 0x0000000702007986 */ /* 0x0001e2000c101524 */
[----:B------:R-:W-:Y:S05]  /*5460*/  BRA `(.L_x_12612) ;  /* 0x0000000c00087947 */ /* 0x000fea0003800000 */
.L_x_12608:
        /* <DEDUP_REMOVED lines=9> */
.L_x_12616:
[----:B------:R-:W0:Y:S02]  /*5500*/  I2F.S64 R0, R4 ;  /* 0x0000000400007312 */ /* 0x000e240000301400 */
[----:B0-----:R-:W-:-:S05]  /*5510*/  F2FP.F16.F32.PACK_AB R0, RZ, R0 ;  /* 0x00000000ff00723e */ /* 0x001fca00000000ff */
[----:B------:R0:W-:Y:S01]  /*5520*/  STG.E.U16 desc[UR36][R2.64], R0 ;  /* 0x0000000002007986 */ /* 0x0001e2000c101524 */
[----:B------:R-:W-:Y:S05]  /*5530*/  BRA `(.L_x_12612) ;  /* 0x0000000800d47947 */ /* 0x000fea0003800000 */
.L_x_12615:
        /* <DEDUP_REMOVED lines=10> */
.L_x_12618:
[----:B------:R-:W0:Y:S02]  /*55e0*/  I2F.S64 R4, R4 ;  /* 0x0000000400047312 */ /* 0x000e240000301400 */
[----:B0-----:R-:W-:-:S04]  /*55f0*/  F2FP.F16.F32.PACK_AB R5, RZ, R4 ;  /* 0x00000004ff05723e */ /* 0x001fc800000000ff */
[----:B------:R-:W-:-:S05]  /*5600*/  PRMT R5, R5, 0x5410, RZ ;  /* 0x0000541005057816 */ /* 0x000fca00000000ff */
[----:B------:R0:W-:Y:S01]  /*5610*/  STG.E desc[UR36][R2.64], R5 ;  /* 0x0000000502007986 */ /* 0x0001e2000c101924 */
[----:B------:R-:W-:Y:S05]  /*5620*/  BRA `(.L_x_12612) ;  /* 0x0000000800987947 */ /* 0x000fea0003800000 */
.L_x_12617:
[----:B------:R-:W0:Y:S02]  /*5630*/  I2F.F64.S64 R4, R4 ;  /* 0x0000000400047312 */ /* 0x000e240000301c00 */
[----:B0-----:R0:W-:Y:S01]  /*5640*/  STG.E.64 desc[UR36][R2.64], R4 ;  /* 0x0000000402007986 */ /* 0x0011e2000c101b24 */
[----:B------:R-:W-:Y:S05]  /*5650*/  BRA `(.L_x_12612) ;  /* 0x00000008008c7947 */ /* 0x000fea0003800000 */
.L_x_12607:
        /* <DEDUP_REMOVED lines=12> */
.L_x_12622:
        /* <DEDUP_REMOVED lines=18> */
.L_x_12625:
[----:B------:R-:W-:-:S04]  /*5840*/  SHF.R.U32.HI R5, RZ, 0x18, R5 ;  /* 0x00000018ff057819 */ /* 0x000fc80000011605 */
[----:B------:R-:W-:-:S07]  /*5850*/  LOP3.LUT R0, R0, 0x80, R5, 0xf8, !PT ;  /* 0x0000008000007812 */ /* 0x000fce00078ef805 */
.L_x_12624:
[----:B------:R-:W-:Y:S05]  /*5860*/  BSYNC.RECONVERGENT B0 ;  /* 0x0000000000007941 */ /* 0x000fea0003800200 */
.L_x_12623:
[----:B------:R0:W-:Y:S01]  /*5870*/  STG.E.U8 desc[UR36][R2.64], R0 ;  /* 0x0000000002007986 */ /* 0x0001e2000c101124 */
[----:B------:R-:W-:Y:S05]  /*5880*/  BRA `(.L_x_12612) ;  /* 0x0000000800007947 */ /* 0x000fea0003800000 */
.L_x_12621:
        /* <DEDUP_REMOVED lines=18> */
.L_x_12628:
[----:B------:R-:W-:-:S04]  /*59b0*/  SHF.R.U32.HI R5, RZ, 0x18, R5 ;  /* 0x00000018ff057819 */ /* 0x000fc80000011605 */
[----:B------:R-:W-:-:S07]  /*59c0*/  LOP3.LUT R0, R0, 0x80, R5, 0xf8, !PT ;  /* 0x0000008000007812 */ /* 0x000fce00078ef805 */
.L_x_12627:
[----:B------:R-:W-:Y:S05]  /*59d0*/  BSYNC.RECONVERGENT B0 ;  /* 0x0000000000007941 */ /* 0x000fea0003800200 */
.L_x_12626:
[----:B------:R0:W-:Y:S01]  /*59e0*/  STG.E.U8 desc[UR36][R2.64], R0 ;  /* 0x0000000002007986 */ /* 0x0001e2000c101124 */
[----:B------:R-:W-:Y:S05]  /*59f0*/  BRA `(.L_x_12612) ;  /* 0x0000000400a47947 */ /* 0x000fea0003800000 */
.L_x_12620:
        /* <DEDUP_REMOVED lines=23> */
.L_x_12630:
[----:B------:R0:W-:Y:S01]  /*5b70*/  STG.E.64 desc[UR36][R2.64], R4 ;  /* 0x0000000402007986 */ /* 0x0001e2000c101b24 */
[----:B------:R-:W-:Y:S05]  /*5b80*/  BRA `(.L_x_12612) ;  /* 0x0000000400407947 */ /* 0x000fea0003800000 */
.L_x_12629:
[----:B------:R0:W-:Y:S01]  /*5b90*/  STG.E desc[UR36][R2.64], R7 ;  /* 0x0000000702007986 */ /* 0x0001e2000c101924 */
[----:B------:R-:W-:Y:S05]  /*5ba0*/  BRA `(.L_x_12612) ;  /* 0x0000000400387947 */ /* 0x000fea0003800000 */
.L_x_12619:
        /* <DEDUP_REMOVED lines=11> */
.L_x_12632:
[----:B------:R-:W-:Y:S01]  /*5c60*/  CS2R R6, SRZ ;  /* 0x0000000000067805 */ /* 0x000fe2000001ff00 */
[----:B------:R-:W0:Y:S04]  /*5c70*/  I2F.F64.S64 R4, R4 ;  /* 0x0000000400047312 */ /* 0x000e280000301c00 */
[----:B0-----:R4:W-:Y:S01]  /*5c80*/  STG.E.128 desc[UR36][R2.64], R4 ;  /* 0x0000000402007986 */ /* 0x0019e2000c101d24 */
[----:B------:R-:W-:Y:S05]  /*5c90*/  BRA `(.L_x_12612) ;  /* 0x0000000000fc7947 */ /* 0x000fea0003800000 */
.L_x_12631:
[----:B------:R-:W-:-:S09]  /*5ca0*/  UISETP.NE.AND UP0, UPT, UR4, 0xf, UPT ;  /* 0x0000000f0400788c */ /* 0x000fd2000bf05270 */
[----:B------:R-:W-:Y:S05]  /*5cb0*/  BRA.U !UP0, `(.L_x_12633) ;  /* 0x0000000108e87547 */ /* 0x000fea000b800000 */
[----:B------:R-:W-:-:S09]  /*5cc0*/  UISETP.NE.AND UP0, UPT, UR4, 0x17, UPT ;  /* 0x000000170400788c */ /* 0x000fd2000bf05270 */
[----:B------:R-:W-:Y:S05]  /*5cd0*/  BRA.U !UP0, `(.L_x_12634) ;  /* 0x0000000108907547 */ /* 0x000fea000b800000 */
[----:B------:R-:W-:-:S09]  /*5ce0*/  UISETP.NE.AND UP0, UPT, UR4, 0x18, UPT ;  /* 0x000000180400788c */ /* 0x000fd2000bf05270 */
[----:B------:R-:W-:Y:S05]  /*5cf0*/  BRA.U !UP0, `(.L_x_12635) ;  /* 0x0000000108447547 */ /* 0x000fea000b800000 */
.L_x_12611:
        /* <DEDUP_REMOVED lines=16> */
.L_x_12636:
[----:B------:R-:W-:Y:S05]  /*5e00*/  BRA `(.L_x_12612) ;  /* 0x0000000000a07947 */ /* 0x000fea0003800000 */
.L_x_12635:
        /* <DEDUP_REMOVED lines=13> */
.L_x_12638:
[----:B------:R-:W-:Y:S05]  /*5ee0*/  BSYNC.RECONVERGENT B0 ;  /* 0x0000000000007941 */ /* 0x000fea0003800200 */
.L_x_12637:
[----:B------:R-:W-:-:S05]  /*5ef0*/  LOP3.LUT R7, R0, 0x80, R7, 0xf8, !PT ;  /* 0x0000008000077812 */ /* 0x000fca00078ef807 */
[----:B------:R2:W-:Y:S01]  /*5f00*/  STG.E.U8 desc[UR36][R2.64], R7 ;  /* 0x0000000702007986 */ /* 0x0005e2000c101124 */
[----:B------:R-:W-:Y:S05]  /*5f10*/  BRA `(.L_x_12612) ;  /* 0x00000000005c7947 */ /* 0x000fea0003800000 */
.L_x_12634:
        /* <DEDUP_REMOVED lines=12> */
.L_x_12640:
[----:B------:R-:W-:Y:S01]  /*5fe0*/  IMAD.MOV.U32 R0, RZ, RZ, 0x7f ;  /* 0x0000007fff007424 */ /* 0x000fe200078e00ff */
[----:B------:R-:W-:-:S04]  /*5ff0*/  ISETP.GT.U32.AND P0, PT, R6, 0x7f800000, PT ;  /* 0x7f8000000600780c */ /* 0x000fc80003f04070 */
[----:B------:R-:W-:-:S09]  /*6000*/  SEL R0, R0, 0x7c, P0 ;  /* 0x0000007c00007807 */ /* 0x000fd20000000000 */
.L_x_12641:
[----:B------:R-:W-:Y:S05]  /*6010*/  BSYNC.RECONVERGENT B0 ;  /* 0x0000000000007941 */ /* 0x000fea0003800200 */
.L_x_12639:
[----:B------:R-:W-:-:S04]  /*6020*/  SHF.R.U32.HI R5, RZ, 0x18, R5 ;  /* 0x00000018ff057819 */ /* 0x000fc80000011605 */
[----:B------:R-:W-:-:S05]  /*6030*/  LOP3.LUT R5, R0, 0x80, R5, 0xf8, !PT ;  /* 0x0000008000057812 */ /* 0x000fca00078ef805 */
[----:B------:R1:W-:Y:S01]  /*6040*/  STG.E.U8 desc[UR36][R2.64], R5 ;  /* 0x0000000502007986 */ /* 0x0003e2000c101124 */
[----:B------:R-:W-:Y:S05]  /*6050*/  BRA `(.L_x_12612) ;  /* 0x00000000000c7947 */ /* 0x000fea0003800000 */
.L_x_12633:
[----:B------:R-:W0:Y:S02]  /*6060*/  I2F.S64 R0, R4 ;  /* 0x0000000400007312 */ /* 0x000e240000301400 */
[----:B0-----:R-:W-:-:S05]  /*6070*/  F2FP.BF16.F32.PACK_AB R0, RZ, R0 ;  /* 0x00000000ff00723e */ /* 0x001fca00000010ff */
[----:B------:R0:W-:Y:S02]  /*6080*/  STG.E.U16 desc[UR36][R2.64], R0 ;  /* 0x0000000002007986 */ /* 0x0001e4000c101524 */
.L_x_12612:
[----:B------:R-:W-:-:S07]  /*6090*/  VIADD R17, R17, 0x80 ;  /* 0x0000008011117836 */ /* 0x000fce0000000000 */
.L_x_12572:
[----:B------:R-:W-:Y:S05]  /*60a0*/  BSYNC.RECONVERGENT B6 ;  /* 0x0000000000067941 */ /* 0x000fea0003800200 */
.L_x_12571:
        /* <DEDUP_REMOVED lines=307> */
.L_x_12644:
        /* <DEDUP_REMOVED lines=17> */
.L_x_12648:
[----:B------:R4:W5:Y:S01]  /*74f0*/  LDG.E.U8 R4, desc[UR36][R2.64] ;  /* 0x0000002402047981 */ /* 0x000962000c1e1100 */
[----:B------:R-:W-:Y:S01]  /*7500*/  IMAD.MOV.U32 R5, RZ, RZ, RZ ;  /* 0x000000ffff057224 */ /* 0x000fe200078e00ff */
[----:B------:R-:W-:Y:S06]  /*7510*/  BRA `(.L_x_12650) ;  /* 0x0000000c00407947 */ /* 0x000fec0003800000 */
.L_x_12647:
        /* <DEDUP_REMOVED lines=8> */
.L_x_12652:
[----:B------:R-:W2:Y:S02]  /*75a0*/  LDG.E R4, desc[UR36][R2.64] ;  /* 0x0000002402047981 */ /* 0x000ea4000c1e1900 */
[----:B--2---:R-:W-:Y:S01]  /*75b0*/  SHF.R.S32.HI R5, RZ, 0x1f, R4 ;  /* 0x0000001fff057819 */ /* 0x004fe20000011404 */
[----:B------:R-:W-:Y:S06]  /*75c0*/  BRA `(.L_x_12650) ;  /* 0x0000000c00147947 */ /* 0x000fec0003800000 */
.L_x_12651:
[----:B------:R-:W2:Y:S02]  /*75d0*/  LDG.E.S16 R4, desc[UR36][R2.64] ;  /* 0x0000002402047981 */ /* 0x000ea4000c1e1700 */
[----:B--2---:R-:W-:Y:S01]  /*75e0*/  SHF.R.S32.HI R5, RZ, 0x1f, R4 ;  /* 0x0000001fff057819 */ /* 0x004fe20000011404 */
[----:B------:R-:W-:Y:S06]  /*75f0*/  BRA `(.L_x_12650) ;  /* 0x0000000c00087947 */ /* 0x000fec0003800000 */
.L_x_12646:
        /* <DEDUP_REMOVED lines=9> */
.L_x_12654:
[----:B------:R-:W2:Y:S02]  /*7690*/  LDG.E.U16 R2, desc[UR36][R2.64] ;  /* 0x0000002402027981 */ /* 0x000ea4000c1e1500 */
[----:B--2---:R-:W-:-:S06]  /*76a0*/  HADD2.F32 R4, -RZ, R2.H0_H0 ;  /* 0x20000002ff047230 */ /* 0x004fcc0000004100 */
[----:B------:R-:W0:Y:S02]  /*76b0*/  F2I.S64.TRUNC R4, R4 ;  /* 0x0000000400047311 */ /* 0x000e24000020d900 */
[----:B0-----:R-:W-:Y:S05]  /*76c0*/  BRA `(.L_x_12650) ;  /* 0x0000000800d47947 */ /* 0x001fea0003800000 */
.L_x_12653:
        /* <DEDUP_REMOVED lines=9> */
.L_x_12656:
[----:B------:R-:W2:Y:S02]  /*7760*/  LDG.E.U16 R2, desc[UR36][R2.64] ;  /* 0x0000002402027981 */ /* 0x000ea4000c1e1500 */
[----:B--2---:R-:W-:-:S06]  /*7770*/  HADD2.F32 R4, -RZ, R2.H0_H0 ;  /* 0x20000002ff047230 */ /* 0x004fcc0000004100 */
[----:B------:R-:W0:Y:S02]  /*7780*/  F2I.S64.TRUNC R4, R4 ;  /* 0x0000000400047311 */ /* 0x000e24000020d900 */
[----:B0-----:R-:W-:Y:S05]  /*7790*/  BRA `(.L_x_12650) ;  /* 0x0000000800a07947 */ /* 0x001fea0003800000 */
.L_x_12655:
[----:B------:R-:W2:Y:S02]  /*77a0*/  LDG.E.64 R2, desc[UR36][R2.64] ;  /* 0x0000002402027981 */ /* 0x000ea4000c1e1b00 */
[----:B--2---:R0:W1:Y:S02]  /*77b0*/  F2I.S64.F64.TRUNC R4, R2 ;  /* 0x0000000200047311 */ /* 0x004064000030d900 */
[----:B01----:R-:W-:Y:S05]  /*77c0*/  BRA `(.L_x_12650) ;  /* 0x0000000800947947 */ /* 0x003fea0003800000 */
.L_x_12645:
        /* <DEDUP_REMOVED lines=13> */
.L_x_12659:
[----:B------:R-:W2:Y:S02]  /*78a0*/  LDG.E.64 R2, desc[UR36][R2.64] ;  /* 0x0000002402027981 */ /* 0x000ea4000c1e1b00 */
[----:B--2---:R0:W1:Y:S02]  /*78b0*/  F2I.S64.F64.TRUNC R4, R2 ;  /* 0x0000000200047311 */ /* 0x004064000030d900 */
[----:B01----:R-:W-:Y:S05]  /*78c0*/  BRA `(.L_x_12650) ;  /* 0x0000000800547947 */ /* 0x003fea0003800000 */
.L_x_12658:
        /* <DEDUP_REMOVED lines=26> */
.L_x_12661:
        /* <DEDUP_REMOVED lines=13> */
.L_x_12660:
[----:B------:R-:W2:Y:S02]  /*7b40*/  LDG.E.U16 R4, desc[UR36][R2.64] ;  /* 0x0000002402047981 */ /* 0x000ea4000c1e1500 */
[----:B--2---:R-:W-:-:S06]  /*7b50*/  IMAD.U32 R4, R4, 0x10000, RZ ;  /* 0x0001000004047824 */ /* 0x004fcc00078e00ff */
[----:B------:R-:W0:Y:S02]  /*7b60*/  F2I.S64.TRUNC R4, R4 ;  /* 0x0000000400047311 */ /* 0x000e24000020d900 */
[----:B0-----:R-:W-:Y:S05]  /*7b70*/  BRA `(.L_x_12650) ;  /* 0x0000000400a87947 */ /* 0x001fea0003800000 */
.L_x_12657:
        /* <DEDUP_REMOVED lines=11> */
.L_x_12664:
        /* <DEDUP_REMOVED lines=21> */
.L_x_12668:
[----:B------:R-:W-:Y:S05]  /*7d80*/  BSYNC.RECONVERGENT B1 ;  /* 0x0000000000017941 */ /* 0x000fea0003800200 */
.L_x_12667:
[----:B------:R-:W-:Y:S01]  /*7d90*/  IMAD.SHL.U32 R0, R0, 0x100000, RZ ;  /* 0x0010000000007824 */ /* 0x000fe200078e00ff */
[----:B------:R-:W-:-:S04]  /*7da0*/  LEA R2, R2, 0x3b800000, 0x17 ;  /* 0x3b80000002027811 */ /* 0x000fc800078eb8ff */
[----:B------:R-:W-:-:S07]  /*7db0*/  LOP3.LUT R4, R2, R0, R7, 0xfe, !PT ;  /* 0x0000000002047212 */ /* 0x000fce00078efe07 */
.L_x_12666:
[----:B------:R-:W-:Y:S05]  /*7dc0*/  BSYNC.RECONVERGENT B0 ;  /* 0x0000000000007941 */ /* 0x000fea0003800200 */
.L_x_12665:
[----:B------:R-:W1:Y:S02]  /*7dd0*/  F2I.S64.TRUNC R4, R4 ;  /* 0x0000000400047311 */ /* 0x000e64000020d900 */
[----:B-1----:R-:W-:Y:S05]  /*7de0*/  BRA `(.L_x_12650) ;  /* 0x00000004000c7947 */ /* 0x002fea0003800000 */
.L_x_12663:
        /* <DEDUP_REMOVED lines=21> */
.L_x_12672:
[----:B------:R-:W-:Y:S05]  /*7f40*/  BSYNC.RECONVERGENT B1 ;  /* 0x0000000000017941 */ /* 0x000fea0003800200 */
.L_x_12671:
[----:B------:R-:W-:Y:S02]  /*7f50*/  SHF.L.U32 R0, R0, 0x15, RZ ;  /* 0x0000001500007819 */ /* 0x000fe400000006ff */
[----:B------:R-:W-:-:S04]  /*7f60*/  LEA R2, R2, 0x37800000, 0x17 ;  /* 0x3780000002027811 */ /* 0x000fc800078eb8ff */
[----:B------:R-:W-:-:S07]  /*7f70*/  LOP3.LUT R4, R2, R0, R7, 0xfe, !PT ;  /* 0x0000000002047212 */ /* 0x000fce00078efe07 */
.L_x_12670:
[----:B------:R-:W-:Y:S05]  /*7f80*/  BSYNC.RECONVERGENT B0 ;  /* 0x0000000000007941 */ /* 0x000fea0003800200 */
.L_x_12669:
[----:B------:R-:W1:Y:S02]  /*7f90*/  F2I.S64.TRUNC R4, R4 ;  /* 0x0000000400047311 */ /* 0x000e64000020d900 */
[----:B-1----:R-:W-:Y:S05]  /*7fa0*/  BRA `(.L_x_12650) ;  /* 0x00000000009c7947 */ /* 0x002fea0003800000 */
.L_x_12662:
        /* <DEDUP_REMOVED lines=14> */
.L_x_12676:
[----:B------:R-:W-:Y:S05]  /*8090*/  BSYNC.RECONVERGENT B0 ;  /* 0x0000000000007941 */ /* 0x000fea0003800200 */
.L_x_12675:
[----:B------:R-:W1:Y:S02]  /*80a0*/  F2I.S64.TRUNC R4, R4 ;  /* 0x0000000400047311 */ /* 0x000e64000020d900 */
[----:B-1----:R-:W-:Y:S05]  /*80b0*/  BRA `(.L_x_12650) ;  /* 0x0000000000587947 */ /* 0x002fea0003800000 */
.L_x_12649:
        /* <DEDUP_REMOVED lines=16> */
.L_x_12677:
[----:B------:R-:W-:Y:S01]  /*81c0*/  CS2R R4, SRZ ;  /* 0x0000000000047805 */ /* 0x000fe2000001ff00 */
[----:B------:R-:W-:Y:S06]  /*81d0*/  BRA `(.L_x_12650) ;  /* 0x0000000000107947 */ /* 0x000fec0003800000 */
.L_x_12674:
[----:B------:R1:W5:Y:S01]  /*81e0*/  LDG.E.64 R4, desc[UR36][R2.64] ;  /* 0x0000002402047981 */ /* 0x000362000c1e1b00 */
[----:B------:R-:W-:Y:S05]  /*81f0*/  BRA `(.L_x_12650) ;  /* 0x0000000000087947 */ /* 0x000fea0003800000 */
.L_x_12673:
[----:B------:R2:W5:Y:S01]  /*8200*/  LDG.E R4, desc[UR36][R2.64] ;  /* 0x0000002402047981 */ /* 0x000562000c1e1900 */
[----:B------:R-:W-:-:S07]  /*8210*/  IMAD.MOV.U32 R5, RZ, RZ, RZ ;  /* 0x000000ffff057224 */ /* 0x000fce00078e00ff */
.L_x_12650:
        /* <DEDUP_REMOVED lines=22> */
.L_x_12681:
[----:B------:R4:W-:Y:S01]  /*8380*/  STG.E.U8 desc[UR36][R2.64], R7 ;  /* 0x0000000702007986 */ /* 0x0009e2000c101124 */
[----:B------:R-:W-:Y:S05]  /*8390*/  BRA `(.L_x_12683) ;  /* 0x0000000c00387947 */ /* 0x000fea0003800000 */
.L_x_12680:
        /* <DEDUP_REMOVED lines=8> */
.L_x_12685:
[----:B------:R2:W-:Y:S01]  /*8420*/  STG.E desc[UR36][R2.64], R7 ;  /* 0x0000000702007986 */ /* 0x0005e2000c101924 */
[----:B------:R-:W-:Y:S05]  /*8430*/  BRA `(.L_x_12683) ;  /* 0x0000000c00107947 */ /* 0x000fea0003800000 */
.L_x_12684:
[----:B------:R0:W-:Y:S01]  /*8440*/  STG.E.U16 desc[UR36][R2.64], R7 ;  /* 0x0000000702007986 */ /* 0x0001e2000c101524 */
[----:B------:R-:W-:Y:S05]  /*8450*/  BRA `(.L_x_12683) ;  /* 0x0000000c00087947 */ /* 0x000fea0003800000 */
.L_x_12679:
        /* <DEDUP_REMOVED lines=9> */
.L_x_12687:
[----:B------:R-:W0:Y:S02]  /*84f0*/  I2F.S64 R0, R4 ;  /* 0x0000000400007312 */ /* 0x000e240000301400 */
[----:B0-----:R-:W-:-:S05]  /*8500*/  F2FP.F16.F32.PACK_AB R0, RZ, R0 ;  /* 0x00000000ff00723e */ /* 0x001fca00000000ff */
[----:B------:R0:W-:Y:S01]  /*8510*/  STG.E.U16 desc[UR36][R2.64], R0 ;  /* 0x0000000002007986 */ /* 0x0001e2000c101524 */
[----:B------:R-:W-:Y:S05]  /*8520*/  BRA `(.L_x_12683) ;  /* 0x0000000800d47947 */ /* 0x000fea0003800000 */
.L_x_12686:
        /* <DEDUP_REMOVED lines=10> */
.L_x_12689:
[----:B------:R-:W0:Y:S02]  /*85d0*/  I2F.S64 R4, R4 ;  /* 0x0000000400047312 */ /* 0x000e240000301400 */
[----:B0-----:R-:W-:-:S04]  /*85e0*/  F2FP.F16.F32.PACK_AB R5, RZ, R4 ;  /* 0x00000004ff05723e */ /* 0x001fc800000000ff */
[----:B------:R-:W-:-:S05]  /*85f0*/  PRMT R5, R5, 0x5410, RZ ;  /* 0x0000541005057816 */ /* 0x000fca00000000ff */
[----:B------:R0:W-:Y:S01]  /*8600*/  STG.E desc[UR36][R2.64], R5 ;  /* 0x0000000502007986 */ /* 0x0001e2000c101924 */
[----:B------:R-:W-:Y:S05]  /*8610*/  BRA `(.L_x_12683) ;  /* 0x0000000800987947 */ /* 0x000fea0003800000 */
.L_x_12688:
[----:B------:R-:W0:Y:S02]  /*8620*/  I2F.F64.S64 R4, R4 ;  /* 0x0000000400047312 */ /* 0x000e240000301c00 */
[----:B0-----:R0:W-:Y:S01]  /*8630*/  STG.E.64 desc[UR36][R2.64], R4 ;  /* 0x0000000402007986 */ /* 0x0011e2000c101b24 */
[----:B------:R-:W-:Y:S05]  /*8640*/  BRA `(.L_x_12683) ;  /* 0x00000008008c7947 */ /* 0x000fea0003800000 */
.L_x_12678:
        /* <DEDUP_REMOVED lines=12> */
.L_x_12693:
        /* <DEDUP_REMOVED lines=18> */
.L_x_12696:
[----:B------:R-:W-:-:S04]  /*8830*/  SHF.R.U32.HI R5, RZ, 0x18, R5 ;  /* 0x00000018ff057819 */ /* 0x000fc80000011605 */
[----:B------:R-:W-:-:S07]  /*8840*/  LOP3.LUT R0, R0, 0x80, R5, 0xf8, !PT ;  /* 0x0000008000007812 */ /* 0x000fce00078ef805 */
.L_x_12695:
[----:B------:R-:W-:Y:S05]  /*8850*/  BSYNC.RECONVERGENT B0 ;  /* 0x0000000000007941 */ /* 0x000fea0003800200 */
.L_x_12694:
[----:B------:R0:W-:Y:S01]  /*8860*/  STG.E.U8 desc[UR36][R2.64], R0 ;  /* 0x0000000002007986 */ /* 0x0001e2000c101124 */
[----:B------:R-:W-:Y:S05]  /*8870*/  BRA `(.L_x_12683) ;  /* 0x0000000800007947 */ /* 0x000fea0003800000 */
.L_x_12692:
        /* <DEDUP_REMOVED lines=18> */
.L_x_12699:
[----:B------:R-:W-:-:S04]  /*89a0*/  SHF.R.U32.HI R5, RZ, 0x18, R5 ;  /* 0x00000018ff057819 */ /* 0x000fc80000011605 */
[----:B------:R-:W-:-:S07]  /*89b0*/  LOP3.LUT R0, R0, 0x80, R5, 0xf8, !PT ;  /* 0x0000008000007812 */ /* 0x000fce00078ef805 */
.L_x_12698:
[----:B------:R-:W-:Y:S05]  /*89c0*/  BSYNC.RECONVERGENT B0 ;  /* 0x0000000000007941 */ /* 0x000fea0003800200 */
.L_x_12697:
[----:B------:R0:W-:Y:S01]  /*89d0*/  STG.E.U8 desc[UR36][R2.64], R0 ;  /* 0x0000000002007986 */ /* 0x0001e2000c101124 */
[----:B------:R-:W-:Y:S05]  /*89e0*/  BRA `(.L_x_12683) ;  /* 0x0000000400a47947 */ /* 0x000fea0003800000 */
.L_x_12691:
        /* <DEDUP_REMOVED lines=23> */
.L_x_12701:
[----:B------:R0:W-:Y:S01]  /*8b60*/  STG.E.64 desc[UR36][R2.64], R4 ;  /* 0x0000000402007986 */ /* 0x0001e2000c101b24 */
[----:B------:R-:W-:Y:S05]  /*8b70*/  BRA `(.L_x_12683) ;  /* 0x0000000400407947 */ /* 0x000fea0003800000 */
.L_x_12700:
[----:B------:R0:W-:Y:S01]  /*8b80*/  STG.E desc[UR36][R2.64], R7 ;  /* 0x0000000702007986 */ /* 0x0001e2000c101924 */
[----:B------:R-:W-:Y:S05]  /*8b90*/  BRA `(.L_x_12683) ;  /* 0x0000000400387947 */ /* 0x000fea0003800000 */
.L_x_12690:
        /* <DEDUP_REMOVED lines=11> */
.L_x_12703:
[----:B------:R-:W-:Y:S01]  /*8c50*/  CS2R R6, SRZ ;  /* 0x0000000000067805 */ /* 0x000fe2000001ff00 */
[----:B------:R-:W0:Y:S04]  /*8c60*/  I2F.F64.S64 R4, R4 ;  /* 0x0000000400047312 */ /* 0x000e280000301c00 */
[----:B0-----:R0:W-:Y:S01]  /*8c70*/  STG.E.128 desc[UR36][R2.64], R4 ;  /* 0x0000000402007986 */ /* 0x0011e2000c101d24 */
[----:B------:R-:W-:Y:S05]  /*8c80*/  BRA `(.L_x_12683) ;  /* 0x0000000000fc7947 */ /* 0x000fea0003800000 */
.L_x_12702:
[----:B------:R-:W-:-:S09]  /*8c90*/  UISETP.NE.AND UP0, UPT, UR4, 0xf, UPT ;  /* 0x0000000f0400788c */ /* 0x000fd2000bf05270 */
[----:B------:R-:W-:Y:S05]  /*8ca0*/  BRA.U !UP0, `(.L_x_12704) ;  /* 0x0000000108e87547 */ /* 0x000fea000b800000 */
[----:B------:R-:W-:-:S09]  /*8cb0*/  UISETP.NE.AND UP0, UPT, UR4, 0x17, UPT ;  /* 0x000000170400788c */ /* 0x000fd2000bf05270 */
[----:B------:R-:W-:Y:S05]  /*8cc0*/  BRA.U !UP0, `(.L_x_12705) ;  /* 0x0000000108907547 */ /* 0x000fea000b800000 */
[----:B------:R-:W-:-:S09]  /*8cd0*/  UISETP.NE.AND UP0, UPT, UR4, 0x18, UPT ;  /* 0x000000180400788c */ /* 0x000fd2000bf05270 */
[----:B------:R-:W-:Y:S05]  /*8ce0*/  BRA.U !UP0, `(.L_x_12706) ;  /* 0x0000000108447547 */ /* 0x000fea000b800000 */
.L_x_12682:
        /* <DEDUP_REMOVED lines=16> */
.L_x_12707:
[----:B------:R-:W-:Y:S05]  /*8df0*/  BRA `(.L_x_12683) ;  /* 0x0000000000a07947 */ /* 0x000fea0003800000 */
.L_x_12706:
        /* <DEDUP_REMOVED lines=13> */
.L_x_12709:
[----:B------:R-:W-:Y:S05]  /*8ed0*/  BSYNC.RECONVERGENT B0 ;  /* 0x0000000000007941 */ /* 0x000fea0003800200 */
.L_x_12708:
[----:B------:R-:W-:-:S05]  /*8ee0*/  LOP3.LUT R7, R0, 0x80, R7, 0xf8, !PT ;  /* 0x0000008000077812 */ /* 0x000fca00078ef807 */
[----:B------:R0:W-:Y:S01]  /*8ef0*/  STG.E.U8 desc[UR36][R2.64], R7 ;  /* 0x0000000702007986 */ /* 0x0001e2000c101124 */
[----:B------:R-:W-:Y:S05]  /*8f00*/  BRA `(.L_x_12683) ;  /* 0x00000000005c7947 */ /* 0x000fea0003800000 */
.L_x_12705:
        /* <DEDUP_REMOVED lines=12> */
.L_x_12711:
[----:B------:R-:W-:Y:S01]  /*8fd0*/  IMAD.MOV.U32 R0, RZ, RZ, 0x7f ;  /* 0x0000007fff007424 */ /* 0x000fe200078e00ff */
[----:B------:R-:W-:-:S04]  /*8fe0*/  ISETP.GT.U32.AND P0, PT, R6, 0x7f800000, PT ;  /* 0x7f8000000600780c */ /* 0x000fc80003f04070 */
[----:B------:R-:W-:-:S09]  /*8ff0*/  SEL R0, R0, 0x7c, P0 ;  /* 0x0000007c00007807 */ /* 0x000fd20000000000 */
.L_x_12712:
[----:B------:R-:W-:Y:S05]  /*9000*/  BSYNC.RECONVERGENT B0 ;  /* 0x0000000000007941 */ /* 0x000fea0003800200 */
.L_x_12710:
[----:B------:R-:W-:-:S04]  /*9010*/  SHF.R.U32.HI R5, RZ, 0x18, R5 ;  /* 0x00000018ff057819 */ /* 0x000fc80000011605 */
[----:B------:R-:W-:-:S05]  /*9020*/  LOP3.LUT R5, R0, 0x80, R5, 0xf8, !PT ;  /* 0x0000008000057812 */ /* 0x000fca00078ef805 */
[----:B------:R0:W-:Y:S01]  /*9030*/  STG.E.U8 desc[UR36][R2.64], R5 ;  /* 0x0000000502007986 */ /* 0x0001e2000c101124 */
[----:B------:R-:W-:Y:S05]  /*9040*/  BRA `(.L_x_12683) ;  /* 0x00000000000c7947 */ /* 0x000fea0003800000 */
.L_x_12704:
[----:B------:R-:W0:Y:S02]  /*9050*/  I2F.S64 R0, R4 ;  /* 0x0000000400007312 */ /* 0x000e240000301400 */
[----:B0-----:R-:W-:-:S05]  /*9060*/  F2FP.BF16.F32.PACK_AB R0, RZ, R0 ;  /* 0x00000000ff00723e */ /* 0x001fca00000010ff */
[----:B------:R0:W-:Y:S02]  /*9070*/  STG.E.U16 desc[UR36][R2.64], R0 ;  /* 0x0000000002007986 */ /* 0x0001e4000c101524 */
.L_x_12683:
[----:B------:R-:W-:-:S07]  /*9080*/  IADD3 R17, PT, PT, R17, 0x80, RZ ;  /* 0x0000008011117810 */ /* 0x000fce0007ffe0ff */
.L_x_12643:
[----:B------:R-:W-:Y:S05]  /*9090*/  BSYNC.RECONVERGENT B6 ;  /* 0x0000000000067941 */ /* 0x000fea0003800200 */
.L_x_12642:
        /* <DEDUP_REMOVED lines=306> */
.L_x_12713:
        /* <DEDUP_REMOVED lines=19> */
.L_x_12717:
[----:B--2---:R3:W5:Y:S01]  /*a4f0*/  LDG.E.U8 R2, desc[UR36][R4.64] ;  /* 0x0000002404027981 */ /* 0x004762000c1e1100 */
[----:B------:R-:W-:Y:S01]  /*a500*/  IMAD.MOV.U32 R3, RZ, RZ, RZ ;  /* 0x000000ffff037224 */ /* 0x000fe200078e00ff */
[----:B------:R-:W-:Y:S06]  /*a510*/  BRA `(.L_x_12719) ;  /* 0x0000000c00407947 */ /* 0x000fec0003800000 */
.L_x_12716:
        /* <DEDUP_REMOVED lines=8> */
.L_x_12721:
[----:B--2---:R-:W2:Y:S02]  /*a5a0*/  LDG.E R2, desc[UR36][R4.64] ;  /* 0x0000002404027981 */ /* 0x004ea4000c1e1900 */
[----:B--2---:R-:W-:Y:S01]  /*a5b0*/  SHF.R.S32.HI R3, RZ, 0x1f, R2 ;  /* 0x0000001fff037819 */ /* 0x004fe20000011402 */
[----:B------:R-:W-:Y:S06]  /*a5c0*/  BRA `(.L_x_12719) ;  /* 0x0000000c00147947 */ /* 0x000fec0003800000 */
.L_x_12720:
[----:B--2---:R-:W2:Y:S02]  /*a5d0*/  LDG.E.S16 R2, desc[UR36][R4.64] ;  /* 0x0000002404027981 */ /* 0x004ea4000c1e1700 */
[----:B--2---:R-:W-:Y:S01]  /*a5e0*/  SHF.R.S32.HI R3, RZ, 0x1f, R2 ;  /* 0x0000001fff037819 */ /* 0x004fe20000011402 */
[----:B------:R-:W-:Y:S06]  /*a5f0*/  BRA `(.L_x_12719) ;  /* 0x0000000c00087947 */ /* 0x000fec0003800000 */
.L_x_12715:
        /* <DEDUP_REMOVED lines=9> */
.L_x_12723:
[----:B------:R-:W2:Y:S02]  /*a690*/  LDG.E.U16 R4, desc[UR36][R4.64] ;  /* 0x0000002404047981 */ /* 0x000ea4000c1e1500 */
[----:B--2---:R-:W-:-:S06]  /*a6a0*/  HADD2.F32 R2, -RZ, R4.H0_H0 ;  /* 0x20000004ff027230 */ /* 0x004fcc0000004100 */
[----:B------:R-:W3:Y:S02]  /*a6b0*/  F2I.S64.TRUNC R2, R2 ;  /* 0x0000000200027311 */ /* 0x000ee4000020d900 */
[----:B---3--:R-:W-:Y:S05]  /*a6c0*/  BRA `(.L_x_12719) ;  /* 0x0000000800d47947 */ /* 0x008fea0003800000 */
.L_x_12722:
        /* <DEDUP_REMOVED lines=9> */
.L_x_12725:
[----:B------:R-:W2:Y:S02]  /*a760*/  LDG.E.U16 R4, desc[UR36][R4.64] ;  /* 0x0000002404047981 */ /* 0x000ea4000c1e1500 */
[----:B--2---:R-:W-:-:S06]  /*a770*/  HADD2.F32 R2, -RZ, R4.H0_H0 ;  /* 0x20000004ff027230 */ /* 0x004fcc0000004100 */
[----:B------:R-:W3:Y:S02]  /*a780*/  F2I.S64.TRUNC R2, R2 ;  /* 0x0000000200027311 */ /* 0x000ee4000020d900 */
[----:B---3--:R-:W-:Y:S05]  /*a790*/  BRA `(.L_x_12719) ;  /* 0x0000000800a07947 */ /* 0x008fea0003800000 */
.L_x_12724:
[----:B--2---:R-:W2:Y:S02]  /*a7a0*/  LDG.E.64 R2, desc[UR36][R4.64] ;  /* 0x0000002404027981 */ /* 0x004ea4000c1e1b00 */
[----:B--2---:R-:W3:Y:S02]  /*a7b0*/  F2I.S64.F64.TRUNC R2, R2 ;  /* 0x0000000200027311 */ /* 0x004ee4000030d900 */
[----:B---3--:R-:W-:Y:S05]  /*a7c0*/  BRA `(.L_x_12719) ;  /* 0x0000000800947947 */ /* 0x008fea0003800000 */
.L_x_12714:
        /* <DEDUP_REMOVED lines=13> */
.L_x_12728:
[----:B--2---:R-:W2:Y:S02]  /*a8a0*/  LDG.E.64 R2, desc[UR36][R4.64] ;  /* 0x0000002404027981 */ /* 0x004ea4000c1e1b00 */
[----:B--2---:R-:W3:Y:S02]  /*a8b0*/  F2I.S64.F64.TRUNC R2, R2 ;  /* 0x0000000200027311 */ /* 0x004ee4000030d900 */
[----:B---3--:R-:W-:Y:S05]  /*a8c0*/  BRA `(.L_x_12719) ;  /* 0x0000000800547947 */ /* 0x008fea0003800000 */
.L_x_12727:
        /* <DEDUP_REMOVED lines=26> */
.L_x_12730:
        /* <DEDUP_REMOVED lines=13> */
.L_x_12729:
[----:B--2---:R-:W2:Y:S02]  /*ab40*/  LDG.E.U16 R2, desc[UR36][R4.64] ;  /* 0x0000002404027981 */ /* 0x004ea4000c1e1500 */
[----:B--2---:R-:W-:-:S06]  /*ab50*/  SHF.L.U32 R2, R2, 0x10, RZ ;  /* 0x0000001002027819 */ /* 0x004fcc00000006ff */
[----:B------:R-:W3:Y:S02]  /*ab60*/  F2I.S64.TRUNC R2, R2 ;  /* 0x0000000200027311 */ /* 0x000ee4000020d900 */
[----:B---3--:R-:W-:Y:S05]  /*ab70*/  BRA `(.L_x_12719) ;  /* 0x0000000400a87947 */ /* 0x008fea0003800000 */
.L_x_12726:
        /* <DEDUP_REMOVED lines=11> */
.L_x_12733:
        /* <DEDUP_REMOVED lines=21> */
.L_x_12737:
[----:B------:R-:W-:Y:S05]  /*ad80*/  BSYNC.RECONVERGENT B1 ;  /* 0x0000000000017941 */ /* 0x000fea0003800200 */
.L_x_12736:
[----:B------:R-:W-:Y:S02]  /*ad90*/  SHF.L.U32 R0, R0, 0x14, RZ ;  /* 0x0000001400007819 */ /* 0x000fe400000006ff */
[----:B------:R-:W-:-:S04]  /*ada0*/  LEA R2, R2, 0x3b800000, 0x17 ;  /* 0x3b80000002027811 */ /* 0x000fc800078eb8ff */
[----:B------:R-:W-:-:S07]  /*adb0*/  LOP3.LUT R2, R2, R0, R7, 0xfe, !PT ;  /* 0x0000000002027212 */ /* 0x000fce00078efe07 */
.L_x_12735:
[----:B------:R-:W-:Y:S05]  /*adc0*/  BSYNC.RECONVERGENT B0 ;  /* 0x0000000000007941 */ /* 0x000fea0003800200 */
.L_x_12734:
[----:B------:R-:W1:Y:S02]  /*add0*/  F2I.S64.TRUNC R2, R2 ;  /* 0x0000000200027311 */ /* 0x000e64000020d900 */
[----:B-1----:R-:W-:Y:S05]  /*ade0*/  BRA `(.L_x_12719) ;  /* 0x00000004000c7947 */ /* 0x002fea0003800000 */
.L_x_12732:
        /* <DEDUP_REMOVED lines=21> */
.L_x_12741:
[----:B------:R-:W-:Y:S05]  /*af40*/  BSYNC.RECONVERGENT B1 ;  /* 0x0000000000017941 */ /* 0x000fea0003800200 */
.L_x_12740:
[----:B------:R-:W-:Y:S01]  /*af50*/  IMAD.SHL.U32 R0, R0, 0x200000, RZ ;  /* 0x0020000000007824 */ /* 0x000fe200078e00ff */
[----:B------:R-:W-:-:S04]  /*af60*/  LEA R2, R2, 0x37800000, 0x17 ;  /* 0x3780000002027811 */ /* 0x000fc800078eb8ff */
[----:B------:R-:W-:-:S07]  /*af70*/  LOP3.LUT R2, R2, R0, R7, 0xfe, !PT ;  /* 0x0000000002027212 */ /* 0x000fce00078efe07 */
.L_x_12739:
[----:B------:R-:W-:Y:S05]  /*af80*/  BSYNC.RECONVERGENT B0 ;  /* 0x0000000000007941 */ /* 0x000fea0003800200 */
.L_x_12738:
[----:B------:R-:W0:Y:S02]  /*af90*/  F2I.S64.TRUNC R2, R2 ;  /* 0x0000000200027311 */ /* 0x000e24000020d900 */
[----:B0-----:R-:W-:Y:S05]  /*afa0*/  BRA `(.L_x_12719) ;  /* 0x00000000009c7947 */ /* 0x001fea0003800000 */
.L_x_12731:
        /* <DEDUP_REMOVED lines=14> */
.L_x_12745:
[----:B------:R-:W-:Y:S05]  /*b090*/  BSYNC.RECONVERGENT B0 ;  /* 0x0000000000007941 */ /* 0x000fea0003800200 */
.L_x_12744:
[----:B------:R-:W2:Y:S02]  /*b0a0*/  F2I.S64.TRUNC R2, R2 ;  /* 0x0000000200027311 */ /* 0x000ea4000020d900 */
[----:B--2---:R-:W-:Y:S05]  /*b0b0*/  BRA `(.L_x_12719) ;  /* 0x0000000000587947 */ /* 0x004fea0003800000 */
.L_x_12718:
        /* <DEDUP_REMOVED lines=16> */
.L_x_12746:
[----:B------:R-:W-:Y:S01]  /*b1c0*/  CS2R R2, SRZ ;  /* 0x0000000000027805 */ /* 0x000fe2000001ff00 */
[----:B------:R-:W-:Y:S06]  /*b1d0*/  BRA `(.L_x_12719) ;  /* 0x0000000000107947 */ /* 0x000fec0003800000 */
.L_x_12743:
[----:B--2---:R2:W5:Y:S01]  /*b1e0*/  LDG.E.64 R2, desc[UR36][R4.64] ;  /* 0x0000002404027981 */ /* 0x004562000c1e1b00 */
[----:B------:R-:W-:Y:S05]  /*b1f0*/  BRA `(.L_x_12719) ;  /* 0x0000000000087947 */ /* 0x000fea0003800000 */
.L_x_12742:
[----:B--2---:R1:W5:Y:S01]  /*b200*/  LDG.E R2, desc[UR36][R4.64] ;  /* 0x0000002404027981 */ /* 0x004362000c1e1900 */
[----:B------:R-:W-:-:S07]  /*b210*/  MOV R3, RZ ;  /* 0x000000ff00037202 */ /* 0x000fce0000000f00 */
.L_x_12719:
[----:B------:R-:W0:Y:S01]  /*b220*/  LDCU.64 UR6, c[0x0][0x590] ;  /* 0x0000b200ff0677ac */ /* 0x000e220008000a00 */
[----:B------:R-:W-:-:S04]  /*b230*/  UPRMT UR4, UR41, 0x9910, URZ ;  /* 0x0000991029047896 */ /* 0x000fc800080000ff */
[----:B------:R-:W-:Y:S01]  /*b240*/  UISETP.GT.AND UP0, UPT, UR4, 0x9, UPT ;  /* 0x000000090400788c */ /* 0x000fe2000bf04270 */
[----:B0----5:R-:W-:-:S04]  /*b250*/  ISETP.GT.U32.AND P0, PT, R2, UR6, PT ;  /* 0x0000000602007c0c */ /* 0x021fc8000bf04070 */
[----:B------:R-:W-:-:S04]  /*b260*/  ISETP.GT.AND.EX P0, PT, R3, UR7, PT, P0 ;  /* 0x0000000703007c0c */ /* 0x000fc8000bf04300 */
        /* <DEDUP_REMOVED lines=14> */
.L_x_12750:
[----:B------:R-:W-:Y:S01]  /*b350*/  STG.E.U8 desc[UR36][R16.64], R5 ;  /* 0x0000000510007986 */ /* 0x000fe2000c101124 */
[----:B------:R-:W-:Y:S05]  /*b360*/  EXIT ;  /* 0x000000000000794d */ /* 0x000fea0003800000 */
.L_x_12749:
        /* <DEDUP_REMOVED lines=8> */
.L_x_12753:
[----:B------:R-:W-:Y:S01]  /*b3f0*/  STG.E desc[UR36][R16.64], R5 ;  /* 0x0000000510007986 */ /* 0x000fe2000c101924 */
[----:B------:R-:W-:Y:S05]  /*b400*/  EXIT ;  /* 0x000000000000794d */ /* 0x000fea0003800000 */
.L_x_12752:
[----:B------:R-:W-:Y:S01]  /*b410*/  STG.E.U16 desc[UR36][R16.64], R5 ;  /* 0x0000000510007986 */ /* 0x000fe2000c101524 */
[----:B------:R-:W-:Y:S05]  /*b420*/  EXIT ;  /* 0x000000000000794d */ /* 0x000fea0003800000 */
.L_x_12748:
        /* <DEDUP_REMOVED lines=9> */
.L_x_12755:
[----:B------:R-:W0:Y:S02]  /*b4c0*/  I2F.S64 R0, R2 ;  /* 0x0000000200007312 */ /* 0x000e240000301400 */
[----:B0-----:R-:W-:-:S05]  /*b4d0*/  F2FP.F16.F32.PACK_AB R0, RZ, R0 ;  /* 0x00000000ff00723e */ /* 0x001fca00000000ff */
[----:B------:R-:W-:Y:S01]  /*b4e0*/  STG.E.U16 desc[UR36][R16.64], R0 ;  /* 0x0000000010007986 */ /* 0x000fe2000c101524 */
[----:B------:R-:W-:Y:S05]  /*b4f0*/  EXIT ;  /* 0x000000000000794d */ /* 0x000fea0003800000 */
.L_x_12754:
        /* <DEDUP_REMOVED lines=10> */
.L_x_12757:
[----:B------:R-:W0:Y:S02]  /*b5a0*/  I2F.S64 R2, R2 ;  /* 0x0000000200027312 */ /* 0x000e240000301400 */
[----:B0-----:R-:W-:-:S04]  /*b5b0*/  F2FP.F16.F32.PACK_AB R3, RZ, R2 ;  /* 0x00000002ff03723e */ /* 0x001fc800000000ff */
[----:B------:R-:W-:-:S05]  /*b5c0*/  PRMT R3, R3, 0x5410, RZ ;  /* 0x0000541003037816 */ /* 0x000fca00000000ff */
[----:B------:R-:W-:Y:S01]  /*b5d0*/  STG.E desc[UR36][R16.64], R3 ;  /* 0x0000000310007986 */ /* 0x000fe2000c101924 */
[----:B------:R-:W-:Y:S05]  /*b5e0*/  EXIT ;  /* 0x000000000000794d */ /* 0x000fea0003800000 */
.L_x_12756:
[----:B------:R-:W0:Y:S02]  /*b5f0*/  I2F.F64.S64 R2, R2 ;  /* 0x0000000200027312 */ /* 0x000e240000301c00 */
[----:B0-----:R-:W-:Y:S01]  /*b600*/  STG.E.64 desc[UR36][R16.64], R2 ;  /* 0x0000000210007986 */ /* 0x001fe2000c101b24 */
[----:B------:R-:W-:Y:S05]  /*b610*/  EXIT ;  /* 0x000000000000794d */ /* 0x000fea0003800000 */
.L_x_12747:
        /* <DEDUP_REMOVED lines=12> */
.L_x_12761:
        /* <DEDUP_REMOVED lines=17> */
.L_x_12764:
[----:B------:R-:W-:-:S04]  /*b7f0*/  SHF.R.U32.HI R3, RZ, 0x18, R3 ;  /* 0x00000018ff037819 */ /* 0x000fc80000011603 */
[----:B------:R-:W-:-:S04]  /*b800*/  LOP3.LUT R0, R0, 0x80, R3, 0xf8, !PT ;  /* 0x0000008000007812 */ /* 0x000fc800078ef803 */
[----:B------:R-:W-:-:S07]  /*b810*/  PRMT R8, R0, 0x7610, R8 ;  /* 0x0000761000087816 */ /* 0x000fce0000000008 */
.L_x_12763:
[----:B------:R-:W-:Y:S05]  /*b820*/  BSYNC.RECONVERGENT B0 ;  /* 0x0000000000007941 */ /* 0x000fea0003800200 */
.L_x_12762:
[----:B------:R-:W-:Y:S01]  /*b830*/  STG.E.U8 desc[UR36][R16.64], R8 ;  /* 0x0000000810007986 */ /* 0x000fe2000c101124 */
[----:B------:R-:W-:Y:S05]  /*b840*/  EXIT ;  /* 0x000000000000794d */ /* 0x000fea0003800000 */
.L_x_12760:
        /* <DEDUP_REMOVED lines=17> */
.L_x_12767:
[----:B------:R-:W-:-:S04]  /*b960*/  SHF.R.U32.HI R3, RZ, 0x18, R3 ;  /* 0x00000018ff037819 */ /* 0x000fc80000011603 */
[----:B------:R-:W-:-:S04]  /*b970*/  LOP3.LUT R0, R0, 0x80, R3, 0xf8, !PT ;  /* 0x0000008000007812 */ /* 0x000fc800078ef803 */
[----:B------:R-:W-:-:S07]  /*b980*/  PRMT R8, R0, 0x7610, R8 ;  /* 0x0000761000087816 */ /* 0x000fce0000000008 */
.L_x_12766:
[----:B------:R-:W-:Y:S05]  /*b990*/  BSYNC.RECONVERGENT B0 ;  /* 0x0000000000007941 */ /* 0x000fea0003800200 */
.L_x_12765:
[----:B------:R-:W-:Y:S01]  /*b9a0*/  STG.E.U8 desc[UR36][R16.64], R8 ;  /* 0x0000000810007986 */ /* 0x000fe2000c101124 */
[----:B------:R-:W-:Y:S05]  /*b9b0*/  EXIT ;  /* 0x000000000000794d */ /* 0x000fea0003800000 */
.L_x_12759:
        /* <DEDUP_REMOVED lines=23> */
.L_x_12769:
[----:B------:R-:W-:Y:S01]  /*bb30*/  STG.E.64 desc[UR36][R16.64], R2 ;  /* 0x0000000210007986 */ /* 0x000fe2000c101b24 */
[----:B------:R-:W-:Y:S05]  /*bb40*/  EXIT ;  /* 0x000000000000794d */ /* 0x000fea0003800000 */
.L_x_12768:
[----:B------:R-:W-:Y:S01]  /*bb50*/  STG.E desc[UR36][R16.64], R5 ;  /* 0x0000000510007986 */ /* 0x000fe2000c101924 */
[----:B------:R-:W-:Y:S05]  /*bb60*/  EXIT ;  /* 0x000000000000794d */ /* 0x000fea0003800000 */
.L_x_12758:
        /* <DEDUP_REMOVED lines=11> */
.L_x_12771:
[----:B------:R-:W-:Y:S01]  /*bc20*/  CS2R R6, SRZ ;  /* 0x0000000000067805 */ /* 0x000fe2000001ff00 */
[----:B------:R-:W0:Y:S04]  /*bc30*/  I2F.F64.S64 R4, R2 ;  /* 0x0000000200047312 */ /* 0x000e280000301c00 */
[----:B0-----:R-:W-:Y:S01]  /*bc40*/  STG.E.128 desc[UR36][R16.64], R4 ;  /* 0x0000000410007986 */ /* 0x001fe2000c101d24 */
[----:B------:R-:W-:Y:S05]  /*bc50*/  EXIT ;  /* 0x000000000000794d */ /* 0x000fea0003800000 */
.L_x_12770:
[----:B------:R-:W-:-:S09]  /*bc60*/  UISETP.NE.AND UP0, UPT, UR4, 0xf, UPT ;  /* 0x0000000f0400788c */ /* 0x000fd2000bf05270 */
[----:B------:R-:W-:Y:S05]  /*bc70*/  BRA.U !UP0, `(.L_x_12772) ;  /* 0x0000000108e87547 */ /* 0x000fea000b800000 */
[----:B------:R-:W-:-:S09]  /*bc80*/  UISETP.NE.AND UP0, UPT, UR4, 0x17, UPT ;  /* 0x000000170400788c */ /* 0x000fd2000bf05270 */
[----:B------:R-:W-:Y:S05]  /*bc90*/  BRA.U !UP0, `(.L_x_12773) ;  /* 0x0000000108907547 */ /* 0x000fea000b800000 */
[----:B------:R-:W-:-:S09]  /*bca0*/  UISETP.NE.AND UP0, UPT, UR4, 0x18, UPT ;  /* 0x000000180400788c */ /* 0x000fd2000bf05270 */
[----:B------:R-:W-:Y:S05]  /*bcb0*/  BRA.U !UP0, `(.L_x_12774) ;  /* 0x0000000108447547 */ /* 0x000fea000b800000 */
.L_x_12751:
        /* <DEDUP_REMOVED lines=16> */
.L_x_12775:
[----:B------:R-:W-:Y:S05]  /*bdc0*/  EXIT ;  /* 0x000000000000794d */ /* 0x000fea0003800000 */
.L_x_12774:
        /* <DEDUP_REMOVED lines=13> */
.L_x_12777:
[----:B------:R-:W-:Y:S05]  /*bea0*/  BSYNC.RECONVERGENT B0 ;  /* 0x0000000000007941 */ /* 0x000fea0003800200 */
.L_x_12776:
[----:B------:R-:W-:-:S05]  /*beb0*/  LOP3.LUT R5, R0, 0x80, R5, 0xf8, !PT ;  /* 0x0000008000057812 */ /* 0x000fca00078ef805 */
[----:B------:R-:W-:Y:S01]  /*bec0*/  STG.E.U8 desc[UR36][R16.64], R5 ;  /* 0x0000000510007986 */ /* 0x000fe2000c101124 */
[----:B------:R-:W-:Y:S05]  /*bed0*/  EXIT ;  /* 0x000000000000794d */ /* 0x000fea0003800000 */
.L_x_12773:
        /* <DEDUP_REMOVED lines=12> */
.L_x_12779:
[----:B------:R-:W-:Y:S01]  /*bfa0*/  IMAD.MOV.U32 R0, RZ, RZ, 0x7f ;  /* 0x0000007fff007424 */ /* 0x000fe200078e00ff */
[----:B------:R-:W-:-:S04]  /*bfb0*/  ISETP.GT.U32.AND P0, PT, R4, 0x7f800000, PT ;  /* 0x7f8000000400780c */ /* 0x000fc80003f04070 */
[----:B------:R-:W-:-:S09]  /*bfc0*/  SEL R0, R0, 0x7c, P0 ;  /* 0x0000007c00007807 */ /* 0x000fd20000000000 */
.L_x_12780:
[----:B------:R-:W-:Y:S05]  /*bfd0*/  BSYNC.RECONVERGENT B0 ;  /* 0x0000000000007941 */ /* 0x000fea0003800200 */
.L_x_12778:
[----:B------:R-:W-:-:S04]  /*bfe0*/  SHF.R.U32.HI R3, RZ, 0x18, R3 ;  /* 0x00000018ff037819 */ /* 0x000fc80000011603 */
[----:B------:R-:W-:-:S05]  /*bff0*/  LOP3.LUT R3, R0, 0x80, R3, 0xf8, !PT ;  /* 0x0000008000037812 */ /* 0x000fca00078ef803 */
[----:B------:R-:W-:Y:S01]  /*c000*/  STG.E.U8 desc[UR36][R16.64], R3 ;  /* 0x0000000310007986 */ /* 0x000fe2000c101124 */
[----:B------:R-:W-:Y:S05]  /*c010*/  EXIT ;  /* 0x000000000000794d */ /* 0x000fea0003800000 */
.L_x_12772:
[----:B------:R-:W0:Y:S02]  /*c020*/  I2F.S64 R0, R2 ;  /* 0x0000000200007312 */ /* 0x000e240000301400 */
[----:B0-----:R-:W-:-:S05]  /*c030*/  F2FP.BF16.F32.PACK_AB R0, RZ, R0 ;  /* 0x00000000ff00723e */ /* 0x001fca00000010ff */
[----:B------:R-:W-:Y:S01]  /*c040*/  STG.E.U16 desc[UR36][R16.64], R0 ;  /* 0x0000000010007986 */ /* 0x000fe2000c101524 */
[----:B------:R-:W-:Y:S05]  /*c050*/  EXIT ;  /* 0x000000000000794d */ /* 0x000fea0003800000 */
.L_x_12781:
        /* <DEDUP_REMOVED lines=10> */
.L_x_35925:


//--------------------- .text._ZN2at6native27unrolled_elementwise_kernelIZZZNS0_21clamp_min_kernel_cudaERNS_18TensorIteratorBaseERKN3c106ScalarEENKUlvE_clEvENKUlvE2_clEvEUllE_St5arrayIPcLm2EELi4E23TrivialOffsetCalculatorILi1EjESF_NS0_6memory12LoadWithCastILi1EEENSG_13StoreWithCastILi1EEEEEviT_T0_T2_T3_T4_T5_ --------------------------
	.section	.text._ZN2at6native27unrolled_elementwise_kernelIZZZNS0_21clamp_min_kernel_cudaERNS_18TensorIteratorBaseERKN3c106ScalarEENKUlvE_clEvENKUlvE2_clEvEUllE_St5arrayIPcLm2EELi4E23TrivialOffsetCalculatorILi1EjESF_NS0_6memory12LoadWithCastILi1EEENSG_13StoreWithCastILi1EEEEEviT_T0_T2_T3_T4_T5_,"ax",@progbits
	.align	128
        .global         _ZN2at6native27unrolled_elementwise_kernelIZZZNS0_21clamp_min_kernel_cudaERNS_18TensorIteratorBaseERKN3c106ScalarEENKUlvE_clEvENKUlvE2_clEvEUllE_St5arrayIPcLm2EELi4E23TrivialOffsetCalculatorILi1EjESF_NS0_6memory12LoadWithCastILi1EEENSG_13StoreWithCastILi1EEEEEviT_T0_T2_T3_T4_T5_
        .type           _ZN2at6native27unrolled_elementwise_kernelIZZZNS0_21clamp_min_kernel_cudaERNS_18TensorIteratorBaseERKN3c106ScalarEENKUlvE_clEvENKUlvE2_clEvEUllE_St5arrayIPcLm2EELi4E23TrivialOffsetCalculatorILi1EjESF_NS0_6memory12LoadWithCastILi1EEENSG_13StoreWithCastILi1EEEEEviT_T0_T2_T3_T4_T5_,@function
        .size           _ZN2at6native27unrolled_elementwise_kernelIZZZNS0_21clamp_min_kernel_cudaERNS_18TensorIteratorBaseERKN3c106ScalarEENKUlvE_clEvENKUlvE2_clEvEUllE_St5arrayIPcLm2EELi4E23TrivialOffsetCalculatorILi1EjESF_NS0_6memory12LoadWithCastILi1EEENSG_13StoreWithCastILi1EEEEEviT_T0_T2_T3_T4_T5_,(.L_x_35926 - _ZN2at6native27unrolled_elementwise_kernelIZZZNS0_21clamp_min_kernel_cudaERNS_18TensorIteratorBaseERKN3c106ScalarEENKUlvE_clEvENKUlvE2_clEvEUllE_St5arrayIPcLm2EELi4E23TrivialOffsetCalculatorILi1EjESF_NS0_6memory12LoadWithCastILi1EEENSG_13StoreWithCastILi1EEEEEviT_T0_T2_T3_T4_T5_)
        .other          _ZN2at6native27unrolled_elementwise_kernelIZZZNS0_21clamp_min_kernel_cudaERNS_18TensorIteratorBaseERKN3c106ScalarEENKUlvE_clEvENKUlvE2_clEvEUllE_St5arrayIPcLm2EELi4E23TrivialOffsetCalculatorILi1EjESF_NS0_6memory12LoadWithCastILi1EEENSG_13StoreWithCastILi1EEEEEviT_T0_T2_T3_T4_T5_,@"STO_CUDA_ENTRY STV_DEFAULT"
_ZN2at6native27unrolled_elementwise_kernelIZZZNS0_21clamp_min_kernel_cudaERNS_18TensorIteratorBaseERKN3c106ScalarEENKUlvE_clEvENKUlvE2_clEvEUllE_St5arrayIPcLm2EELi4E23TrivialOffsetCalculatorILi1EjESF_NS0_6memory12LoadWithCastILi1EEENSG_13StoreWithCastILi1EEEEEviT_T0_T2_T3_T4_T5_:
.text._ZN2at6native27unrolled_elementwise_kernelIZZZNS0_21clamp_min_kernel_cudaERNS_18TensorIteratorBaseERKN3c106ScalarEENKUlvE_clEvENKUlvE2_clEvEUllE_St5arrayIPcLm2EELi4E23TrivialOffsetCalculatorILi1EjESF_NS0_6memory12LoadWithCastILi1EEENSG_13StoreWithCastILi1EEEEEviT_T0_T2_T3_T4_T5_:
        /* <DEDUP_REMOVED lines=32> */
.L_x_12787:
[----:B------:R1:W5:Y:S01]  /*0200*/  LDG.E.U8 R28, desc[UR36][R4.64] ;  /* 0x00000024041c7981 */ /* 0x000362000c1e1100 */
[----:B------:R-:W-:Y:S01]  /*0210*/  IMAD.MOV.U32 R29, RZ, RZ, RZ ;  /* 0x000000ffff1d7224 */ /* 0x000fe200078e00ff */
[----:B------:R-:W-:Y:S06]  /*0220*/  BRA `(.L_x_12789) ;  /* 0x0000000c00447947 */ /* 0x000fec0003800000 */
.L_x_12786:
        /* <DEDUP_REMOVED lines=8> */
.L_x_12791:
[----:B------:R-:W2:Y:S02]  /*02b0*/  LDG.E R28, desc[UR36][R4.64] ;  /* 0x00000024041c7981 */ /* 0x000ea4000c1e1900 */
[----:B--2---:R-:W-:Y:S01]  /*02c0*/  SHF.R.S32.HI R29, RZ, 0x1f, R28 ;  /* 0x0000001fff1d7819 */ /* 0x004fe2000001141c */
[----:B------:R-:W-:Y:S06]  /*02d0*/  BRA `(.L_x_12789) ;  /* 0x0000000c00187947 */ /* 0x000fec0003800000 */
.L_x_12790:
[----:B------:R-:W2:Y:S02]  /*02e0*/  LDG.E.S16 R28, desc[UR36][R4.64] ;  /* 0x00000024041c7981 */ /* 0x000ea4000c1e1700 */
[----:B--2---:R-:W-:Y:S01]  /*02f0*/  SHF.R.S32.HI R29, RZ, 0x1f, R28 ;  /* 0x0000001fff1d7819 */ /* 0x004fe2000001141c */
[----:B------:R-:W-:Y:S06]  /*0300*/  BRA `(.L_x_12789) ;  /* 0x0000000c000c7947 */ /* 0x000fec0003800000 */
.L_x_12785:
        /* <DEDUP_REMOVED lines=9> */
.L_x_12793:
[----:B------:R-:W2:Y:S02]  /*03a0*/  LDG.E.U16 R4, desc[UR36][R4.64] ;  /* 0x0000002404047981 */ /* 0x000ea4000c1e1500 */
[----:B--2---:R-:W-:-:S06]  /*03b0*/  HADD2.F32 R28, -RZ, R4.H0_H0 ;  /* 0x20000004ff1c7230 */ /* 0x004fcc0000004100 */
[----:B------:R-:W2:Y:S02]  /*03c0*/  F2I.S64.TRUNC R28, R28 ;  /* 0x0000001c001c7311 */ /* 0x000ea4000020d900 */
[----:B--2---:R-:W-:Y:S05]  /*03d0*/  BRA `(.L_x_12789) ;  /* 0x0000000800d87947 */ /* 0x004fea0003800000 */
.L_x_12792:
        /* <DEDUP_REMOVED lines=9> */
.L_x_12795:
[----:B------:R-:W2:Y:S02]  /*0470*/  LDG.E.U16 R4, desc[UR36][R4.64] ;  /* 0x0000002404047981 */ /* 0x000ea4000c1e1500 */
[----:B--2---:R-:W-:-:S06]  /*0480*/  HADD2.F32 R28, -RZ, R4.H0_H0 ;  /* 0x20000004ff1c7230 */ /* 0x004fcc0000004100 */
[----:B------:R-:W2:Y:S02]  /*0490*/  F2I.S64.TRUNC R28, R28 ;  /* 0x0000001c001c7311 */ /* 0x000ea4000020d900 */
[----:B--2---:R-:W-:Y:S05]  /*04a0*/  BRA `(.L_x_12789) ;  /* 0x0000000800a47947 */ /* 0x004fea0003800000 */
.L_x_12794:
[----:B------:R-:W2:Y:S02]  /*04b0*/  LDG.E.64 R4, desc[UR36][R4.64] ;  /* 0x0000002404047981 */ /* 0x000ea4000c1e1b00 */
[----:B--2---:R2:W3:Y:S02]  /*04c0*/  F2I.S64.F64.TRUNC R28, R4 ;  /* 0x00000004001c7311 */ /* 0x0044e4000030d900 */
[----:B--23--:R-:W-:Y:S05]  /*04d0*/  BRA `(.L_x_12789) ;  /* 0x0000000800987947 */ /* 0x00cfea0003800000 */
.L_x_12784:
        /* <DEDUP_REMOVED lines=13> */
.L_x_12798:
[----:B------:R-:W2:Y:S02]  /*05b0*/  LDG.E.64 R4, desc[UR36][R4.64] ;  /* 0x0000002404047981 */ /* 0x000ea4000c1e1b00 */
[----:B--2---:R2:W3:Y:S02]  /*05c0*/  F2I.S64.F64.TRUNC R28, R4 ;  /* 0x00000004001c7311 */ /* 0x0044e4000030d900 */
[----:B--23--:R-:W-:Y:S05]  /*05d0*/  BRA `(.L_x_12789) ;  /* 0x0000000800587947 */ /* 0x00cfea0003800000 */
.L_x_12797:
        /* <DEDUP_REMOVED lines=26> */
.L_x_12800:
        /* <DEDUP_REMOVED lines=14> */
.L_x_12799:
[----:B------:R-:W2:Y:S02]  /*0860*/  LDG.E.U16 R28, desc[UR36][R4.64] ;  /* 0x00000024041c7981 */ /* 0x000ea4000c1e1500 */
[----:B--2---:R-:W-:-:S06]  /*0870*/  IMAD.U32 R28, R28, 0x10000, RZ ;  /* 0x000100001c1c7824 */ /* 0x004fcc00078e00ff */
[----:B------:R-:W2:Y:S02]  /*0880*/  F2I.S64.TRUNC R28, R28 ;  /* 0x0000001c001c7311 */ /* 0x000ea4000020d900 */
[----:B--2---:R-:W-:Y:S05]  /*0890*/  BRA `(.L_x_12789) ;  /* 0x0000000400a87947 */ /* 0x004fea0003800000 */
.L_x_12796:
        /* <DEDUP_REMOVED lines=11> */
.L_x_12803:
        /* <DEDUP_REMOVED lines=21> */
.L_x_12807:
[----:B------:R-:W-:Y:S05]  /*0aa0*/  BSYNC.RECONVERGENT B1 ;  /* 0x0000000000017941 */ /* 0x000fea0003800200 */
.L_x_12806:
[----:B------:R-:W-:Y:S01]  /*0ab0*/  IMAD.SHL.U32 R0, R0, 0x100000, RZ ;  /* 0x0010000000007824 */ /* 0x000fe200078e00ff */
[----:B------:R-:W-:-:S04]  /*0ac0*/  LEA R3, R3, 0x3b800000, 0x17 ;  /* 0x3b80000003037811 */ /* 0x000fc800078eb8ff */
[----:B------:R-:W-:-:S07]  /*0ad0*/  LOP3.LUT R28, R3, R0, R7, 0xfe, !PT ;  /* 0x00000000031c7212 */ /* 0x000fce00078efe07 */
.L_x_12805:
[----:B------:R-:W-:Y:S05]  /*0ae0*/  BSYNC.RECONVERGENT B0 ;  /* 0x0000000000007941 */ /* 0x000fea0003800200 */
.L_x_12804:
[----:B------:R-:W4:Y:S02]  /*0af0*/  F2I.S64.TRUNC R28, R28 ;  /* 0x0000001c001c7311 */ /* 0x000f24000020d900 */
[----:B----4-:R-:W-:Y:S05]  /*0b00*/  BRA `(.L_x_12789) ;  /* 0x00000004000c7947 */ /* 0x010fea0003800000 */
.L_x_12802:
        /* <DEDUP_REMOVED lines=21> */
.L_x_12811:
[----:B------:R-:W-:Y:S05]  /*0c60*/  BSYNC.RECONVERGENT B1 ;  /* 0x0000000000017941 */ /* 0x000fea0003800200 */
.L_x_12810:
[----:B------:R-:W-:Y:S01]  /*0c70*/  IMAD.SHL.U32 R0, R0, 0x200000, RZ ;  /* 0x0020000000007824 */ /* 0x000fe200078e00ff */
[----:B------:R-:W-:-:S04]  /*0c80*/  LEA R3, R3, 0x37800000, 0x17 ;  /* 0x3780000003037811 */ /* 0x000fc800078eb8ff */
[----:B------:R-:W-:-:S07]  /*0c90*/  LOP3.LUT R28, R3, R0, R7, 0xfe, !PT ;  /* 0x00000000031c7212 */ /* 0x000fce00078efe07 */
.L_x_12809:
[----:B------:R-:W-:Y:S05]  /*0ca0*/  BSYNC.RECONVERGENT B0 ;  /* 0x0000000000007941 */ /* 0x000fea0003800200 */
.L_x_12808:
[----:B------:R-:W4:Y:S02]  /*0cb0*/  F2I.S64.TRUNC R28, R28 ;  /* 0x0000001c001c7311 */ /* 0x000f24000020d900 */
[----:B----4-:R-:W-:Y:S05]  /*0cc0*/  BRA `(.L_x_12789) ;  /* 0x00000000009c7947 */ /* 0x010fea0003800000 */
.L_x_12801:
[----:B------:R-:W-:-:S09]  /*0cd0*/  UISETP.NE.AND UP0, UPT, UR4, 0x1c, UPT ;  /* 0x0000001c0400788c */ /* 0x000fd2000bf05270 */
[----:B------:R-:W-:Y:S05]  /*0ce0*/  BRA.U !UP0, `(.L_x_12812) ;  /* 0x00000001088c7547 */ /* 0x000fea000b800000 */
[----:B------:R-:W-:-:S09]  /*0cf0*/  UISETP.NE.AND UP0, UPT, UR4, 0x1d, UPT ;  /* 0x0000001d0400788c */ /* 0x000fd2000bf05270 */
[----:B------:R-:W-:Y:S05]  /*0d00*/  BRA.U !UP0, `(.L_x_12813) ;  /* 0x00000001087c7547 */ /* 0x000fea000b800000 */
[----:B------:R-:W-:-:S09]  /*0d10*/  UISETP.NE.AND UP0, UPT, UR4, 0x2c, UPT ;  /* 0x0000002c0400788c */ /* 0x000fd2000bf05270 */
[----:B------:R-:W-:Y:S05]  /*0d20*/  BRA.U !UP0, `(.L_x_12814) ;  /* 0x0000000108487547 */ /* 0x000fea000b800000 */
.L_x_12788:
        /* <DEDUP_REMOVED lines=16> */
.L_x_12815:
[----:B------:R-:W-:Y:S01]  /*0e30*/  CS2R R28, SRZ ;  /* 0x00000000001c7805 */ /* 0x000fe2000001ff00 */
[----:B------:R-:W-:Y:S06]  /*0e40*/  BRA `(.L_x_12789) ;  /* 0x00000000003c7947 */ /* 0x000fec0003800000 */
.L_x_12814:
        /* <DEDUP_REMOVED lines=8> */
.L_x_12817:
[----:B------:R-:W-:Y:S05]  /*0ed0*/  BSYNC.RECONVERGENT B0 ;  /* 0x0000000000007941 */ /* 0x000fea0003800200 */
.L_x_12816:
[----:B------:R-:W2:Y:S02]  /*0ee0*/  F2I.S64.TRUNC R28, R28 ;  /* 0x0000001c001c7311 */ /* 0x000ea4000020d900 */
[----:B--2---:R-:W-:Y:S05]  /*0ef0*/  BRA `(.L_x_12789) ;  /* 0x0000000000107947 */ /* 0x004fea0003800000 */
.L_x_12813:
[----:B------:R2:W5:Y:S01]  /*0f00*/  LDG.E.64 R28, desc[UR36][R4.64] ;  /* 0x00000024041c7981 */ /* 0x000562000c1e1b00 */
[----:B------:R-:W-:Y:S05]  /*0f10*/  BRA `(.L_x_12789) ;  /* 0x0000000000087947 */ /* 0x000fea0003800000 */
.L_x_12812:
[----:B------:R3:W5:Y:S01]  /*0f20*/  LDG.E R28, desc[UR36][R4.64] ;  /* 0x00000024041c7981 */ /* 0x000762000c1e1900 */
[----:B------:R-:W-:-:S07]  /*0f30*/  IMAD.MOV.U32 R29, RZ, RZ, RZ ;  /* 0x000000ffff1d7224 */ /* 0x000fce00078e00ff */
.L_x_12789:
[----:B------:R-:W-:-:S07]  /*0f40*/  VIADD R17, R19, 0x80 ;  /* 0x0000008013117836 */ /* 0x000fce0000000000 */
.L_x_12783:
[----:B------:R-:W-:Y:S05]  /*0f50*/  BSYNC.RECONVERGENT B6 ;  /* 0x0000000000067941 */ /* 0x000fea0003800200 */
.L_x_12782:
        /* <DEDUP_REMOVED lines=24> */
.L_x_12823:
[----:B------:R4:W5:Y:S01]  /*10e0*/  LDG.E.U8 R24, desc[UR36][R4.64] ;  /* 0x0000002404187981 */ /* 0x000962000c1e1100 */
[----:B------:R-:W-:Y:S01]  /*10f0*/  IMAD.MOV.U32 R25, RZ, RZ, RZ ;  /* 0x000000ffff197224 */ /* 0x000fe200078e00ff */
[----:B------:R-:W-:Y:S06]  /*1100*/  BRA `(.L_x_12825) ;  /* 0x0000000c00447947 */ /* 0x000fec0003800000 */
.L_x_12822:
        /* <DEDUP_REMOVED lines=8> */
.L_x_12827:
[----:B------:R-:W2:Y:S02]  /*1190*/  LDG.E R24, desc[UR36][R4.64] ;  /* 0x0000002404187981 */ /* 0x000ea4000c1e1900 */
[----:B--2---:R-:W-:Y:S01]  /*11a0*/  SHF.R.S32.HI R25, RZ, 0x1f, R24 ;  /* 0x0000001fff197819 */ /* 0x004fe20000011418 */
[----:B------:R-:W-:Y:S06]  /*11b0*/  BRA `(.L_x_12825) ;  /* 0x0000000c00187947 */ /* 0x000fec0003800000 */
.L_x_12826:
[----:B------:R-:W2:Y:S02]  /*11c0*/  LDG.E.S16 R24, desc[UR36][R4.64] ;  /* 0x0000002404187981 */ /* 0x000ea4000c1e1700 */
[----:B--2---:R-:W-:Y:S01]  /*11d0*/  SHF.R.S32.HI R25, RZ, 0x1f, R24 ;  /* 0x0000001fff197819 */ /* 0x004fe20000011418 */
[----:B------:R-:W-:Y:S06]  /*11e0*/  BRA `(.L_x_12825) ;  /* 0x0000000c000c7947 */ /* 0x000fec0003800000 */
.L_x_12821:
        /* <DEDUP_REMOVED lines=9> */
.L_x_12829:
[----:B------:R-:W2:Y:S02]  /*1280*/  LDG.E.U16 R4, desc[UR36][R4.64] ;  /* 0x0000002404047981 */ /* 0x000ea4000c1e1500 */
[----:B--2---:R-:W-:-:S06]  /*1290*/  HADD2.F32 R24, -RZ, R4.H0_H0 ;  /* 0x20000004ff187230 */ /* 0x004fcc0000004100 */
[----:B------:R-:W3:Y:S02]  /*12a0*/  F2I.S64.TRUNC R24, R24 ;  /* 0x0000001800187311 */ /* 0x000ee4000020d900 */
[----:B---3--:R-:W-:Y:S05]  /*12b0*/  BRA `(.L_x_12825) ;  /* 0x0000000800d87947 */ /* 0x008fea0003800000 */
.L_x_12828:
        /* <DEDUP_REMOVED lines=9> */
.L_x_12831:
[----:B------:R-:W2:Y:S02]  /*1350*/  LDG.E.U16 R4, desc[UR36][R4.64] ;  /* 0x0000002404047981 */ /* 0x000ea4000c1e1500 */
[----:B--2---:R-:W-:-:S06]  /*1360*/  HADD2.F32 R24, -RZ, R4.H0_H0 ;  /* 0x20000004ff187230 */ /* 0x004fcc0000004100 */
[----:B------:R-:W3:Y:S02]  /*1370*/  F2I.S64.TRUNC R24, R24 ;  /* 0x0000001800187311 */ /* 0x000ee4000020d900 */
[----:B---3--:R-:W-:Y:S05]  /*1380*/  BRA `(.L_x_12825) ;  /* 0x0000000800a47947 */ /* 0x008fea0003800000 */
.L_x_12830:
[----:B------:R-:W2:Y:S02]  /*1390*/  LDG.E.64 R4, desc[UR36][R4.64] ;  /* 0x0000002404047981 */ /* 0x000ea4000c1e1b00 */
[----:B--2---:R3:W4:Y:S02]  /*13a0*/  F2I.S64.F64.TRUNC R24, R4 ;  /* 0x0000000400187311 */ /* 0x004724000030d900 */
[----:B---34-:R-:W-:Y:S05]  /*13b0*/  BRA `(.L_x_12825) ;  /* 0x0000000800987947 */ /* 0x018fea0003800000 */
.L_x_12820:
        /* <DEDUP_REMOVED lines=13> */
.L_x_12834:
[----:B------:R-:W2:Y:S02]  /*1490*/  LDG.E.64 R4, desc[UR36][R4.64] ;  /* 0x0000002404047981 */ /* 0x000ea4000c1e1b00 */
[----:B--2---:R0:W1:Y:S02]  /*14a0*/  F2I.S64.F64.TRUNC R24, R4 ;  /* 0x0000000400187311 */ /* 0x004064000030d900 */
[----:B01----:R-:W-:Y:S05]  /*14b0*/  BRA `(.L_x_12825) ;  /* 0x0000000800587947 */ /* 0x003fea0003800000 */
.L_x_12833:
        /* <DEDUP_REMOVED lines=26> */
.L_x_12836:
        /* <DEDUP_REMOVED lines=14> */
.L_x_12835:
[----:B------:R-:W2:Y:S02]  /*1740*/  LDG.E.U16 R24, desc[UR36][R4.64] ;  /* 0x0000002404187981 */ /* 0x000ea4000c1e1500 */
[----:B--2---:R-:W-:-:S06]  /*1750*/  IMAD.U32 R24, R24, 0x10000, RZ ;  /* 0x0001000018187824 */ /* 0x004fcc00078e00ff */
[----:B------:R-:W0:Y:S02]  /*1760*/  F2I.S64.TRUNC R24, R24 ;  /* 0x0000001800187311 */ /* 0x000e24000020d900 */
[----:B0-----:R-:W-:Y:S05]  /*1770*/  BRA `(.L_x_12825) ;  /* 0x0000000400a87947 */ /* 0x001fea0003800000 */
.L_x_12832:
        /* <DEDUP_REMOVED lines=11> */
.L_x_12839:
        /* <DEDUP_REMOVED lines=21> */
.L_x_12843:
[----:B------:R-:W-:Y:S05]  /*1980*/  BSYNC.RECONVERGENT B1 ;  /* 0x0000000000017941 */ /* 0x000fea0003800200 */
.L_x_12842:
[----:B------:R-:W-:Y:S01]  /*1990*/  IMAD.SHL.U32 R0, R0, 0x100000, RZ ;  /* 0x0010000000007824 */ /* 0x000fe200078e00ff */
[----:B------:R-:W-:-:S04]  /*19a0*/  LEA R3, R3, 0x3b800000, 0x17 ;  /* 0x3b80000003037811 */ /* 0x000fc800078eb8ff */
[----:B------:R-:W-:-:S07]  /*19b0*/  LOP3.LUT R24, R3, R0, R7, 0xfe, !PT ;  /* 0x0000000003187212 */ /* 0x000fce00078efe07 */
.L_x_12841:
[----:B------:R-:W-:Y:S05]  /*19c0*/  BSYNC.RECONVERGENT B0 ;  /* 0x0000000000007941 */ /* 0x000fea0003800200 */
.L_x_12840:
[----:B------:R-:W2:Y:S02]  /*19d0*/  F2I.S64.TRUNC R24, R24 ;  /* 0x0000001800187311 */ /* 0x000ea4000020d900 */
[----:B--2---:R-:W-:Y:S05]  /*19e0*/  BRA `(.L_x_12825) ;  /* 0x00000004000c7947 */ /* 0x004fea0003800000 */
.L_x_12838:
        /* <DEDUP_REMOVED lines=21> */
.L_x_12847:
[----:B------:R-:W-:Y:S05]  /*1b40*/  BSYNC.RECONVERGENT B1 ;  /* 0x0000000000017941 */ /* 0x000fea0003800200 */
.L_x_12846:
[----:B------:R-:W-:Y:S01]  /*1b50*/  IMAD.SHL.U32 R0, R0, 0x200000, RZ ;  /* 0x0020000000007824 */ /* 0x000fe200078e00ff */
[----:B------:R-:W-:-:S04]  /*1b60*/  LEA R3, R3, 0x37800000, 0x17 ;  /* 0x3780000003037811 */ /* 0x000fc800078eb8ff */
[----:B------:R-:W-:-:S07]  /*1b70*/  LOP3.LUT R24, R3, R0, R7, 0xfe, !PT ;  /* 0x0000000003187212 */ /* 0x000fce00078efe07 */
.L_x_12845:
[----:B------:R-:W-:Y:S05]  /*1b80*/  BSYNC.RECONVERGENT B0 ;  /* 0x0000000000007941 */ /* 0x000fea0003800200 */
.L_x_12844:
[----:B------:R-:W2:Y:S02]  /*1b90*/  F2I.S64.TRUNC R24, R24 ;  /* 0x0000001800187311 */ /* 0x000ea4000020d900 */
[----:B--2---:R-:W-:Y:S05]  /*1ba0*/  BRA `(.L_x_12825) ;  /* 0x00000000009c7947 */ /* 0x004fea0003800000 */
.L_x_12837:
        /* <DEDUP_REMOVED lines=14> */
.L_x_12851:
[----:B------:R-:W-:Y:S05]  /*1c90*/  BSYNC.RECONVERGENT B0 ;  /* 0x0000000000007941 */ /* 0x000fea0003800200 */
.L_x_12850:
[----:B------:R-:W2:Y:S02]  /*1ca0*/  F2I.S64.TRUNC R24, R24 ;  /* 0x0000001800187311 */ /* 0x000ea4000020d900 */
[----:B--2---:R-:W-:Y:S05]  /*1cb0*/  BRA `(.L_x_12825) ;  /* 0x0000000000587947 */ /* 0x004fea0003800000 */
.L_x_12824:
        /* <DEDUP_REMOVED lines=16> */
.L_x_12852:
[----:B------:R-:W-:Y:S01]  /*1dc0*/  CS2R R24, SRZ ;  /* 0x0000000000187805 */ /* 0x000fe2000001ff00 */
[----:B------:R-:W-:Y:S06]  /*1dd0*/  BRA `(.L_x_12825) ;  /* 0x0000000000107947 */ /* 0x000fec0003800000 */
.L_x_12849:
[----:B------:R1:W5:Y:S01]  /*1de0*/  LDG.E.64 R24, desc[UR36][R4.64] ;  /* 0x0000002404187981 */ /* 0x000362000c1e1b00 */
[----:B------:R-:W-:Y:S05]  /*1df0*/  BRA `(.L_x_12825) ;  /* 0x0000000000087947 */ /* 0x000fea0003800000 */
.L_x_12848:
[----:B------:R0:W5:Y:S01]  /*1e00*/  LDG.E R24, desc[UR36][R4.64] ;  /* 0x0000002404187981 */ /* 0x000162000c1e1900 */
[----:B------:R-:W-:-:S07]  /*1e10*/  IMAD.MOV.U32 R25, RZ, RZ, RZ ;  /* 0x000000ffff197224 */ /* 0x000fce00078e00ff */
.L_x_12825:
[----:B------:R-:W-:-:S07]  /*1e20*/  VIADD R17, R17, 0x80 ;  /* 0x0000008011117836 */ /* 0x000fce0000000000 */
.L_x_12819:
[----:B------:R-:W-:Y:S05]  /*1e30*/  BSYNC.RECONVERGENT B6 ;  /* 0x0000000000067941 */ /* 0x000fea0003800200 */
.L_x_12818:
        /* <DEDUP_REMOVED lines=24> */
.L_x_12858:
[----:B------:R4:W5:Y:S01]  /*1fc0*/  LDG.E.U8 R26, desc[UR36][R4.64] ;  /* 0x00000024041a7981 */ /* 0x000962000c1e1100 */
[----:B------:R-:W-:Y:S01]  /*1fd0*/  IMAD.MOV.U32 R27, RZ, RZ, RZ ;  /* 0x000000ffff1b7224 */ /* 0x000fe200078e00ff */
[----:B------:R-:W-:Y:S06]  /*1fe0*/  BRA `(.L_x_12860) ;  /* 0x0000000c00447947 */ /* 0x000fec0003800000 */
.L_x_12857:
        /* <DEDUP_REMOVED lines=8> */
.L_x_12862:
[----:B------:R-:W2:Y:S02]  /*2070*/  LDG.E R26, desc[UR36][R4.64] ;  /* 0x00000024041a7981 */ /* 0x000ea4000c1e1900 */
[----:B--2---:R-:W-:Y:S01]  /*2080*/  SHF.R.S32.HI R27, RZ, 0x1f, R26 ;  /* 0x0000001fff1b7819 */ /* 0x004fe2000001141a */
[----:B------:R-:W-:Y:S06]  /*2090*/  BRA `(.L_x_12860) ;  /* 0x0000000c00187947 */ /* 0x000fec0003800000 */
.L_x_12861:
[----:B------:R-:W2:Y:S02]  /*20a0*/  LDG.E.S16 R26, desc[UR36][R4.64] ;  /* 0x00000024041a7981 */ /* 0x000ea4000c1e1700 */
[----:B--2---:R-:W-:Y:S01]  /*20b0*/  SHF.R.S32.HI R27, RZ, 0x1f, R26 ;  /* 0x0000001fff1b7819 */ /* 0x004fe2000001141a */
[----:B------:R-:W-:Y:S06]  /*20c0*/  BRA `(.L_x_12860) ;  /* 0x0000000c000c7947 */ /* 0x000fec0003800000 */
.L_x_12856:
        /* <DEDUP_REMOVED lines=9> */
.L_x_12864:
[----:B------:R-:W2:Y:S02]  /*2160*/  LDG.E.U16 R4, desc[UR36][R4.64] ;  /* 0x0000002404047981 */ /* 0x000ea4000c1e1500 */
[----:B--2---:R-:W-:-:S06]  /*2170*/  HADD2.F32 R26, -RZ, R4.H0_H0 ;  /* 0x20000004ff1a7230 */ /* 0x004fcc0000004100 */
[----:B------:R-:W3:Y:S02]  /*2180*/  F2I.S64.TRUNC R26, R26 ;  /* 0x0000001a001a7311 */ /* 0x000ee4000020d900 */
[----:B---3--:R-:W-:Y:S05]  /*2190*/  BRA `(.L_x_12860) ;  /* 0x0000000800d87947 */ /* 0x008fea0003800000 */
.L_x_12863:
        /* <DEDUP_REMOVED lines=9> */
.L_x_12866:
[----:B------:R-:W2:Y:S02]  /*2230*/  LDG.E.U16 R4, desc[UR36][R4.64] ;  /* 0x0000002404047981 */ /* 0x000ea4000c1e1500 */
[----:B--2---:R-:W-:-:S06]  /*2240*/  HADD2.F32 R26, -RZ, R4.H0_H0 ;  /* 0x20000004ff1a7230 */ /* 0x004fcc0000004100 */
[----:B------:R-:W3:Y:S02]  /*2250*/  F2I.S64.TRUNC R26, R26 ;  /* 0x0000001a001a7311 */ /* 0x000ee4000020d900 */
[----:B---3--:R-:W-:Y:S05]  /*2260*/  BRA `(.L_x_12860) ;  /* 0x0000000800a47947 */ /* 0x008fea0003800000 */
.L_x_12865:
[----:B------:R-:W2:Y:S02]  /*2270*/  LDG.E.64 R4, desc[UR36][R4.64] ;  /* 0x0000002404047981 */ /* 0x000ea4000c1e1b00 */
[----:B--2---:R3:W4:Y:S02]  /*2280*/  F2I.S64.F64.TRUNC R26, R4 ;  /* 0x00000004001a7311 */ /* 0x004724000030d900 */
[----:B---34-:R-:W-:Y:S05]  /*2290*/  BRA `(.L_x_12860) ;  /* 0x0000000800987947 */ /* 0x018fea0003800000 */
.L_x_12855:
        /* <DEDUP_REMOVED lines=13> */
.L_x_12869:
[----:B------:R-:W2:Y:S02]  /*2370*/  LDG.E.64 R4, desc[UR36][R4.64] ;  /* 0x0000002404047981 */ /* 0x000ea4000c1e1b00 */
[----:B--2---:R3:W4:Y:S02]  /*2380*/  F2I.S64.F64.TRUNC R26, R4 ;  /* 0x00000004001a7311 */ /* 0x004724000030d900 */
[----:B---34-:R-:W-:Y:S05]  /*2390*/  BRA `(.L_x_12860) ;  /* 0x0000000800587947 */ /* 0x018fea0003800000 */
.L_x_12868:
        /* <DEDUP_REMOVED lines=26> */
.L_x_12871:
        /* <DEDUP_REMOVED lines=14> */
.L_x_12870:
[----:B------:R-:W2:Y:S02]  /*2620*/  LDG.E.U16 R26, desc[UR36][R4.64] ;  /* 0x00000024041a7981 */ /* 0x000ea4000c1e1500 */
[----:B--2---:R-:W-:-:S06]  /*2630*/  IMAD.U32 R26, R26, 0x10000, RZ ;  /* 0x000100001a1a7824 */ /* 0x004fcc00078e00ff */
[----:B------:R-:W3:Y:S02]  /*2640*/  F2I.S64.TRUNC R26, R26 ;  /* 0x0000001a001a7311 */ /* 0x000ee4000020d900 */
[----:B---3--:R-:W-:Y:S05]  /*2650*/  BRA `(.L_x_12860) ;  /* 0x0000000400a87947 */ /* 0x008fea0003800000 */
.L_x_12867:
        /* <DEDUP_REMOVED lines=11> */
.L_x_12874:
        /* <DEDUP_REMOVED lines=21> */
.L_x_12878:
[----:B------:R-:W-:Y:S05]  /*2860*/  BSYNC.RECONVERGENT B1 ;  /* 0x0000000000017941 */ /* 0x000fea0003800200 */
.L_x_12877:
[----:B------:R-:W-:Y:S01]  /*2870*/  IMAD.SHL.U32 R0, R0, 0x100000, RZ ;  /* 0x0010000000007824 */ /* 0x000fe200078e00ff */
[----:B------:R-:W-:-:S04]  /*2880*/  LEA R3, R3, 0x3b800000, 0x17 ;  /* 0x3b80000003037811 */ /* 0x000fc800078eb8ff */
[----:B------:R-:W-:-:S07]  /*2890*/  LOP3.LUT R26, R3, R0, R7, 0xfe, !PT ;  /* 0x00000000031a7212 */ /* 0x000fce00078efe07 */
.L_x_12876:
[----:B------:R-:W-:Y:S05]  /*28a0*/  BSYNC.RECONVERGENT B0 ;  /* 0x0000000000007941 */ /* 0x000fea0003800200 */
.L_x_12875:
[----:B------:R-:W1:Y:S02]  /*28b0*/  F2I.S64.TRUNC R26, R26 ;  /* 0x0000001a001a7311 */ /* 0x000e64000020d900 */
[----:B-1----:R-:W-:Y:S05]  /*28c0*/  BRA `(.L_x_12860) ;  /* 0x00000004000c7947 */ /* 0x002fea0003800000 */
.L_x_12873:
        /* <DEDUP_REMOVED lines=21> */
.L_x_12882:
[----:B------:R-:W-:Y:S05]  /*2a20*/  BSYNC.RECONVERGENT B1 ;  /* 0x0000000000017941 */ /* 0x000fea0003800200 */
.L_x_12881:
[----:B------:R-:W-:Y:S01]  /*2a30*/  IMAD.SHL.U32 R0, R0, 0x200000, RZ ;  /* 0x0020000000007824 */ /* 0x000fe200078e00ff */
[----:B------:R-:W-:-:S04]  /*2a40*/  LEA R3, R3, 0x37800000, 0x17 ;  /* 0x3780000003037811 */ /* 0x000fc800078eb8ff */
[----:B------:R-:W-:-:S07]  /*2a50*/  LOP3.LUT R26, R3, R0, R7, 0xfe, !PT ;  /* 0x00000000031a7212 */ /* 0x000fce00078efe07 */
.L_x_12880:
[----:B------:R-:W-:Y:S05]  /*2a60*/  BSYNC.RECONVERGENT B0 ;  /* 0x0000000000007941 */ /* 0x000fea0003800200 */
.L_x_12879:
[----:B------:R-:W1:Y:S02]  /*2a70*/  F2I.S64.TRUNC R26, R26 ;  /* 0x0000001a001a7311 */ /* 0x000e64000020d900 */
[----:B-1----:R-:W-:Y:S05]  /*2a80*/  BRA `(.L_x_12860) ;  /* 0x00000000009c7947 */ /* 0x002fea0003800000 */
.L_x_12872:
        /* <DEDUP_REMOVED lines=14> */
.L_x_12886:
[----:B------:R-:W-:Y:S05]  /*2b70*/  BSYNC.RECONVERGENT B0 ;  /* 0x0000000000007941 */ /* 0x000fea0003800200 */
.L_x_12885:
[----:B------:R-:W2:Y:S02]  /*2b80*/  F2I.S64.TRUNC R26, R26 ;  /* 0x0000001a001a7311 */ /* 0x000ea4000020d900 */
[----:B--2---:R-:W-:Y:S05]  /*2b90*/  BRA `(.L_x_12860) ;  /* 0x0000000000587947 */ /* 0x004fea0003800000 */
.L_x_12859:
        /* <DEDUP_REMOVED lines=16> */
.L_x_12887:
[----:B------:R-:W-:Y:S01]  /*2ca0*/  CS2R R26, SRZ ;  /* 0x00000000001a7805 */ /* 0x000fe2000001ff00 */
[----:B------:R-:W-:Y:S06]  /*2cb0*/  BRA `(.L_x_12860) ;  /* 0x0000000000107947 */ /* 0x000fec0003800000 */
.L_x_12884:
[----:B------:R2:W5:Y:S01]  /*2cc0*/  LDG.E.64 R26, desc[UR36][R4.64] ;  /* 0x00000024041a7981 */ /* 0x000562000c1e1b00 */
[----:B------:R-:W-:Y:S05]  /*2cd0*/  BRA `(.L_x_12860) ;  /* 0x0000000000087947 */ /* 0x000fea0003800000 */
.L_x_12883:
[----:B------:R1:W5:Y:S01]  /*2ce0*/  LDG.E R26, desc[UR36][R4.64] ;  /* 0x00000024041a7981 */ /* 0x000362000c1e1900 */
[----:B------:R-:W-:-:S07]  /*2cf0*/  IMAD.MOV.U32 R27, RZ, RZ, RZ ;  /* 0x000000ffff1b7224 */ /* 0x000fce00078e00ff */
.L_x_12860:
[----:B------:R-:W-:-:S07]  /*2d00*/  VIADD R17, R17, 0x80 ;  /* 0x0000008011117836 */ /* 0x000fce0000000000 */
.L_x_12854:
[----:B------:R-:W-:Y:S05]  /*2d10*/  BSYNC.RECONVERGENT B6 ;  /* 0x0000000000067941 */ /* 0x000fea0003800200 */
.L_x_12853:
        /* <DEDUP_REMOVED lines=24> */
.L_x_12893:
[----:B------:R0:W5:Y:S01]  /*2ea0*/  LDG.E.U8 R22, desc[UR36][R4.64] ;  /* 0x0000002404167981 */ /* 0x000162000c1e1100 */
[----:B------:R-:W-:Y:S01]  /*2eb0*/  IMAD.MOV.U32 R23, RZ, RZ, RZ ;  /* 0x000000ffff177224 */ /* 0x000fe200078e00ff */
[----:B------:R-:W-:Y:S06]  /*2ec0*/  BRA `(.L_x_12889) ;  /* 0x0000000c00407947 */ /* 0x000fec0003800000 */
.L_x_12892:
        /* <DEDUP_REMOVED lines=8> */
.L_x_12896:
[----:B------:R-:W2:Y:S02]  /*2f50*/  LDG.E R22, desc[UR36][R4.64] ;  /* 0x0000002404167981 */ /* 0x000ea4000c1e1900 */
[----:B--2---:R-:W-:Y:S01]  /*2f60*/  SHF.R.S32.HI R23, RZ, 0x1f, R22 ;  /* 0x0000001fff177819 */ /* 0x004fe20000011416 */
[----:B------:R-:W-:Y:S06]  /*2f70*/  BRA `(.L_x_12889) ;  /* 0x0000000c00147947 */ /* 0x000fec0003800000 */
.L_x_12895:
[----:B------:R-:W2:Y:S02]  /*2f80*/  LDG.E.S16 R22, desc[UR36][R4.64] ;  /* 0x0000002404167981 */ /* 0x000ea4000c1e1700 */
[----:B--2---:R-:W-:Y:S01]  /*2f90*/  SHF.R.S32.HI R23, RZ, 0x1f, R22 ;  /* 0x0000001fff177819 */ /* 0x004fe20000011416 */
[----:B------:R-:W-:Y:S06]  /*2fa0*/  BRA `(.L_x_12889) ;  /* 0x0000000c00087947 */ /* 0x000fec0003800000 */
.L_x_12891:
        /* <DEDUP_REMOVED lines=9> */
.L_x_12898:
[----:B------:R-:W2:Y:S02]  /*3040*/  LDG.E.U16 R4, desc[UR36][R4.64] ;  /* 0x0000002404047981 */ /* 0x000ea4000c1e1500 */
[----:B--2---:R-:W-:-:S06]  /*3050*/  HADD2.F32 R22, -RZ, R4.H0_H0 ;  /* 0x20000004ff167230 */ /* 0x004fcc0000004100 */
[----:B------:R-:W0:Y:S02]  /*3060*/  F2I.S64.TRUNC R22, R22 ;  /* 0x0000001600167311 */ /* 0x000e24000020d900 */
[----:B0-----:R-:W-:Y:S05]  /*3070*/  BRA `(.L_x_12889) ;  /* 0x0000000800d47947 */ /* 0x001fea0003800000 */
.L_x_12897:
        /* <DEDUP_REMOVED lines=9> */
.L_x_12900:
[----:B------:R-:W2:Y:S02]  /*3110*/  LDG.E.U16 R4, desc[UR36][R4.64] ;  /* 0x0000002404047981 */ /* 0x000ea4000c1e1500 */
[----:B--2---:R-:W-:-:S06]  /*3120*/  HADD2.F32 R22, -RZ, R4.H0_H0 ;  /* 0x20000004ff167230 */ /* 0x004fcc0000004100 */
[----:B------:R-:W0:Y:S02]  /*3130*/  F2I.S64.TRUNC R22, R22 ;  /* 0x0000001600167311 */ /* 0x000e24000020d900 */
[----:B0-----:R-:W-:Y:S05]  /*3140*/  BRA `(.L_x_12889) ;  /* 0x0000000800a07947 */ /* 0x001fea0003800000 */
.L_x_12899:
[----:B------:R-:W2:Y:S02]  /*3150*/  LDG.E.64 R4, desc[UR36][R4.64] ;  /* 0x0000002404047981 */ /* 0x000ea4000c1e1b00 */
[----:B--2---:R0:W1:Y:S02]  /*3160*/  F2I.S64.F64.TRUNC R22, R4 ;  /* 0x0000000400167311 */ /* 0x004064000030d900 */
[----:B01----:R-:W-:Y:S05]  /*3170*/  BRA `(.L_x_12889) ;  /* 0x0000000800947947 */ /* 0x003fea0003800000 */
.L_x_12890:
        /* <DEDUP_REMOVED lines=13> */
.L_x_12903:
[----:B------:R-:W2:Y:S02]  /*3250*/  LDG.E.64 R4, desc[UR36][R4.64] ;  /* 0x0000002404047981 */ /* 0x000ea4000c1e1b00 */
[----:B--2---:R0:W1:Y:S02]  /*3260*/  F2I.S64.F64.TRUNC R22, R4 ;  /* 0x0000000400167311 */ /* 0x004064000030d900 */
[----:B01----:R-:W-:Y:S05]  /*3270*/  BRA `(.L_x_12889) ;  /* 0x0000000800547947 */ /* 0x003fea0003800000 */
.L_x_12902:
        /* <DEDUP_REMOVED lines=26> */
.L_x_12905:
        /* <DEDUP_REMOVED lines=14> */
.L_x_12904:
[----:B------:R-:W2:Y:S02]  /*3500*/  LDG.E.U16 R22, desc[UR36][R4.64] ;  /* 0x0000002404167981 */ /* 0x000ea4000c1e1500 */
[----:B--2---:R-:W-:-:S06]  /*3510*/  IMAD.U32 R22, R22, 0x10000, RZ ;  /* 0x0001000016167824 */ /* 0x004fcc00078e00ff */
[----:B------:R-:W0:Y:S02]  /*3520*/  F2I.S64.TRUNC R22, R22 ;  /* 0x0000001600167311 */ /* 0x000e24000020d900 */
[----:B0-----:R-:W-:Y:S05]  /*3530*/  BRA `(.L_x_12889) ;  /* 0x0000000400a47947 */ /* 0x001fea0003800000 */
.L_x_12901:
        /* <DEDUP_REMOVED lines=11> */
.L_x_12908:
        /* <DEDUP_REMOVED lines=21> */
.L_x_12912:
[----:B------:R-:W-:Y:S05]  /*3740*/  BSYNC.RECONVERGENT B1 ;  /* 0x0000000000017941 */ /* 0x000fea0003800200 */
.L_x_12911:
[----:B------:R-:W-:Y:S01]  /*3750*/  IMAD.SHL.U32 R0, R0, 0x100000, RZ ;  /* 0x0010000000007824 */ /* 0x000fe200078e00ff */
[----:B------:R-:W-:-:S04]  /*3760*/  LEA R3, R3, 0x3b800000, 0x17 ;  /* 0x3b80000003037811 */ /* 0x000fc800078eb8ff */
[----:B------:R-:W-:-:S07]  /*3770*/  LOP3.LUT R22, R3, R0, R7, 0xfe, !PT ;  /* 0x0000000003167212 */ /* 0x000fce00078efe07 */
.L_x_12910:
[----:B------:R-:W-:Y:S05]  /*3780*/  BSYNC.RECONVERGENT B0 ;  /* 0x0000000000007941 */ /* 0x000fea0003800200 */
.L_x_12909:
[----:B------:R-:W0:Y:S02]  /*3790*/  F2I.S64.TRUNC R22, R22 ;  /* 0x0000001600167311 */ /* 0x000e24000020d900 */
[----:B0-----:R-:W-:Y:S05]  /*37a0*/  BRA `(.L_x_12889) ;  /* 0x0000000400087947 */ /* 0x001fea0003800000 */
.L_x_12907:
        /* <DEDUP_REMOVED lines=21> */
.L_x_12916:
[----:B------:R-:W-:Y:S05]  /*3900*/  BSYNC.RECONVERGENT B1 ;  /* 0x0000000000017941 */ /* 0x000fea0003800200 */
.L_x_12915:
[----:B------:R-:W-:Y:S01]  /*3910*/  IMAD.SHL.U32 R0, R0, 0x200000, RZ ;  /* 0x0020000000007824 */ /* 0x000fe200078e00ff */
[----:B------:R-:W-:-:S04]  /*3920*/  LEA R3, R3, 0x37800000, 0x17 ;  /* 0x3780000003037811 */ /* 0x000fc800078eb8ff */
[----:B------:R-:W-:-:S07]  /*3930*/  LOP3.LUT R22, R3, R0, R7, 0xfe, !PT ;  /* 0x0000000003167212 */ /* 0x000fce00078efe07 */
.L_x_12914:
[----:B------:R-:W-:Y:S05]  /*3940*/  BSYNC.RECONVERGENT B0 ;  /* 0x0000000000007941 */ /* 0x000fea0003800200 */
.L_x_12913:
[----:B------:R-:W0:Y:S02]  /*3950*/  F2I.S64.TRUNC R22, R22 ;  /* 0x0000001600167311 */ /* 0x000e24000020d900 */
[----:B0-----:R-:W-:Y:S05]  /*3960*/  BRA `(.L_x_12889) ;  /* 0x0000000000987947 */ /* 0x001fea0003800000 */
.L_x_12906:
        /* <DEDUP_REMOVED lines=14> */
.L_x_12920:
[----:B------:R-:W-:Y:S05]  /*3a50*/  BSYNC.RECONVERGENT B0 ;  /* 0x0000000000007941 */ /* 0x000fea0003800200 */
.L_x_12919:
[----:B------:R-:W0:Y:S02]  /*3a60*/  F2I.S64.TRUNC R22, R22 ;  /* 0x0000001600167311 */ /* 0x000e24000020d900 */
[----:B0-----:R-:W-:Y:S05]  /*3a70*/  BRA `(.L_x_12889) ;  /* 0x0000000000547947 */ /* 0x001fea0003800000 */
.L_x_12894:
        /* <DEDUP_REMOVED lines=16> */
.L_x_12921:
[----:B------:R-:W-:Y:S05]  /*3b80*/  BRA `(.L_x_12889) ;  /* 0x0000000000107947 */ /* 0x000fea0003800000 */
.L_x_12918:
[----:B------:R0:W5:Y:S01]  /*3b90*/  LDG.E.64 R22, desc[UR36][R4.64] ;  /* 0x0000002404167981 */ /* 0x000162000c1e1b00 */
[----:B------:R-:W-:Y:S05]  /*3ba0*/  BRA `(.L_x_12889) ;  /* 0x0000000000087947 */ /* 0x000fea0003800000 */
.L_x_12917:
[----:B------:R0:W5:Y:S01]  /*3bb0*/  LDG.E R22, desc[UR36][R4.64] ;  /* 0x0000002404167981 */ /* 0x000162000c1e1900 */
[----:B------:R-:W-:-:S07]  /*3bc0*/  IMAD.MOV.U32 R23, RZ, RZ, RZ ;  /* 0x000000ffff177224 */ /* 0x000fce00078e00ff */
.L_x_12889:
[----:B------:R-:W-:Y:S05]  /*3bd0*/  BSYNC.RECONVERGENT B6 ;  /* 0x0000000000067941 */ /* 0x000fea0003800200 */
.L_x_12888:
[----:B------:R-:W0:Y:S01]  /*3be0*/  LDCU.64 UR4, c[0x0][0x388] ;  /* 0x00007100ff0477ac */ /* 0x000e220008000a00 */
[----:B------:R-:W1:Y:S01]  /*3bf0*/  LDC.U8 R17, c[0x0][0x3b4] ;  /* 0x0000ed00ff117b82 */ /* 0x000e620000000000 */
[----:B------:R-:W-:Y:S01]  /*3c00*/  ISETP.GE.AND P3, PT, R19, R16, PT ;  /* 0x000000101300720c */ /* 0x000fe20003f66270 */
[----:B------:R-:W-:Y:S04]  /*3c10*/  BSSY.RECONVERGENT B7, `(.L_x_12922) ;  /* 0x00002c8000077945 */ /* 0x000fe80003800200 */
[----:B------:R-:W-:Y:S01]  /*3c20*/  BSSY.RELIABLE B6, `(.L_x_12923) ;  /* 0x00001e2000067945 */ /* 0x000fe20003800100 */
[----:B0----5:R-:W-:Y:S02]  /*3c30*/  ISETP.GT.U32.AND P0, PT, R26, UR4, PT ;  /* 0x000000041a007c0c */ /* 0x021fe4000bf04070 */
[----:B------:R-:W-:-:S02]  /*3c40*/  ISETP.GT.U32.AND P2, PT, R28, UR4, PT ;  /* 0x000000041c007c0c */ /* 0x000fc4000bf44070 */
[C---:B------:R-:W-:Y:S02]  /*3c50*/  ISETP.GT.AND.EX P0, PT, R27.reuse, UR5, PT, P0 ;  /* 0x000000051b007c0c */ /* 0x040fe4000bf04300 */
[----:B------:R-:W-:Y:S02]  /*3c60*/  ISETP.GT.U32.AND P1, PT, R22, UR4, PT ;  /* 0x0000000416007c0c */ /* 0x000fe4000bf24070 */
[----:B------:R-:W-:Y:S02]  /*3c70*/  SEL R18, R26, UR4, P0 ;  /* 0x000000041a127c07 */ /* 0x000fe40008000000 */
[----:B------:R-:W-:Y:S02]  /*3c80*/  SEL R27, R27, UR5, P0 ;  /* 0x000000051b1b7c07 */ /* 0x000fe40008000000 */
[----:B------:R-:W-:Y:S01]  /*3c90*/  ISETP.GT.U32.AND P0, PT, R24, UR4, PT ;  /* 0x0000000418007c0c */ /* 0x000fe2000bf04070 */
[----:B------:R-:W-:Y:S01]  /*3ca0*/  IMAD.MOV.U32 R26, RZ, RZ, R18 ;  /* 0x000000ffff1a7224 */ /* 0x000fe200078e0012 */
[----:B------:R-:W-:-:S02]  /*3cb0*/  ISETP.GT.AND.EX P2, PT, R29, UR5, PT, P2 ;  /* 0x000000051d007c0c */ /* 0x000fc4000bf44320 */
[----:B------:R-:W-:Y:S02]  /*3cc0*/  ISETP.GT.AND.EX P1, PT, R23, UR5, PT, P1 ;  /* 0x0000000517007c0c */ /* 0x000fe4000bf24310 */
[----:B------:R-:W-:Y:S02]  /*3cd0*/  ISETP.GT.AND.EX P0, PT, R25, UR5, PT, P0 ;  /* 0x0000000519007c0c */ /* 0x000fe4000bf04300 */
        /* <DEDUP_REMOVED lines=30> */
.L_x_12928:
[----:B------:R0:W-:Y:S01]  /*3ec0*/  STG.E.U8 desc[UR36][R8.64], R3 ;  /* 0x0000000308007986 */ /* 0x0001e2000c101124 */
[----:B------:R-:W-:Y:S05]  /*3ed0*/  BRA `(.L_x_12930) ;  /* 0x0000000c00307947 */ /* 0x000fea0003800000 */
.L_x_12927:
        /* <DEDUP_REMOVED lines=8> */
.L_x_12932:
[----:B------:R0:W-:Y:S01]  /*3f60*/  STG.E desc[UR36][R8.64], R3 ;  /* 0x0000000308007986 */ /* 0x0001e2000c101924 */
[----:B------:R-:W-:Y:S05]  /*3f70*/  BRA `(.L_x_12930) ;  /* 0x0000000c00087947 */ /* 0x000fea0003800000 */
.L_x_12931:
[----:B------:R0:W-:Y:S01]  /*3f80*/  STG.E.U16 desc[UR36][R8.64], R3 ;  /* 0x0000000308007986 */ /* 0x0001e2000c101524 */
[----:B------:R-:W-:Y:S05]  /*3f90*/  BRA `(.L_x_12930) ;  /* 0x0000000c00007947 */ /* 0x000fea0003800000 */
.L_x_12926:
        /* <DEDUP_REMOVED lines=9> */
.L_x_12934:
[----:B------:R-:W0:Y:S02]  /*4030*/  I2F.S64 R0, R4 ;  /* 0x0000000400007312 */ /* 0x000e240000301400 */
[----:B0-----:R-:W-:-:S05]  /*4040*/  F2FP.F16.F32.PACK_AB R0, RZ, R0 ;  /* 0x00000000ff00723e */ /* 0x001fca00000000ff */
[----:B------:R0:W-:Y:S01]  /*4050*/  STG.E.U16 desc[UR36][R8.64], R0 ;  /* 0x0000000008007986 */ /* 0x0001e2000c101524 */
[----:B------:R-:W-:Y:S05]  /*4060*/  BRA `(.L_x_12930) ;  /* 0x0000000800cc7947 */ /* 0x000fea0003800000 */
.L_x_12933:
        /* <DEDUP_REMOVED lines=10> */
.L_x_12936:
[----:B------:R-:W0:Y:S02]  /*4110*/  I2F.S64 R4, R4 ;  /* 0x0000000400047312 */ /* 0x000e240000301400 */
[----:B0-----:R-:W-:-:S04]  /*4120*/  F2FP.F16.F32.PACK_AB R3, RZ, R4 ;  /* 0x00000004ff03723e */ /* 0x001fc800000000ff */
[----:B------:R-:W-:-:S05]  /*4130*/  PRMT R3, R3, 0x5410, RZ ;  /* 0x0000541003037816 */ /* 0x000fca00000000ff */
[----:B------:R0:W-:Y:S01]  /*4140*/  STG.E desc[UR36][R8.64], R3 ;  /* 0x0000000308007986 */ /* 0x0001e2000c101924 */
[----:B------:R-:W-:Y:S05]  /*4150*/  BRA `(.L_x_12930) ;  /* 0x0000000800907947 */ /* 0x000fea0003800000 */
.L_x_12935:
[----:B------:R-:W0:Y:S02]  /*4160*/  I2F.F64.S64 R4, R4 ;  /* 0x0000000400047312 */ /* 0x000e240000301c00 */
[----:B0-----:R0:W-:Y:S01]  /*4170*/  STG.E.64 desc[UR36][R8.64], R4 ;  /* 0x0000000408007986 */ /* 0x0011e2000c101b24 */
[----:B------:R-:W-:Y:S05]  /*4180*/  BRA `(.L_x_12930) ;  /* 0x0000000800847947 */ /* 0x000fea0003800000 */
.L_x_12925:
        /* <DEDUP_REMOVED lines=13> */
.L_x_12939:
[----:B------:R-:W-:Y:S01]  /*4260*/  CS2R R6, SRZ ;  /* 0x0000000000067805 */ /* 0x000fe2000001ff00 */
[----:B------:R-:W0:Y:S04]  /*4270*/  I2F.F64.S64 R4, R4 ;  /* 0x0000000400047312 */ /* 0x000e280000301c00 */
[----:B0-----:R3:W-:Y:S01]  /*4280*/  STG.E.128 desc[UR36][R8.64], R4 ;  /* 0x0000000408007986 */ /* 0x0017e2000c101d24 */
[----:B------:R-:W-:Y:S05]  /*4290*/  BRA `(.L_x_12930) ;  /* 0x0000000800407947 */ /* 0x000fea0003800000 */
.L_x_12938:
        /* <DEDUP_REMOVED lines=19> */
.L_x_12943:
[----:B------:R-:W-:Y:S05]  /*43d0*/  BSYNC.RECONVERGENT B0 ;  /* 0x0000000000007941 */ /* 0x000fea0003800200 */
.L_x_12942:
[----:B------:R-:W-:-:S05]  /*43e0*/  LOP3.LUT R7, R0, 0x80, R7, 0xf8, !PT ;  /* 0x0000008000077812 */ /* 0x000fca00078ef807 */
[----:B------:R2:W-:Y:S01]  /*43f0*/  STG.E.U8 desc[UR36][R8.64], R7 ;  /* 0x0000000708007986 */ /* 0x0005e2000c101124 */
[----:B------:R-:W-:Y:S05]  /*4400*/  BRA `(.L_x_12930) ;  /* 0x0000000400e47947 */ /* 0x000fea0003800000 */
.L_x_12941:
        /* <DEDUP_REMOVED lines=15> */
.L_x_12945:
[----:B------:R-:W-:Y:S05]  /*4500*/  BSYNC.RECONVERGENT B0 ;  /* 0x0000000000007941 */ /* 0x000fea0003800200 */
.L_x_12944:
[----:B------:R-:W-:-:S05]  /*4510*/  LOP3.LUT R7, R0, 0x80, R7, 0xf8, !PT ;  /* 0x0000008000077812 */ /* 0x000fca00078ef807 */
[----:B------:R1:W-:Y:S01]  /*4520*/  STG.E.U8 desc[UR36][R8.64], R7 ;  /* 0x0000000708007986 */ /* 0x0003e2000c101124 */
[----:B------:R-:W-:Y:S05]  /*4530*/  BRA `(.L_x_12930) ;  /* 0x0000000400987947 */ /* 0x000fea0003800000 */
.L_x_12940:
[----:B------:R-:W0:Y:S02]  /*4540*/  I2F.S64 R0, R4 ;  /* 0x0000000400007312 */ /* 0x000e240000301400 */
[----:B0-----:R-:W-:-:S05]  /*4550*/  F2FP.BF16.F32.PACK_AB R0, RZ, R0 ;  /* 0x00000000ff00723e */ /* 0x001fca00000010ff */
[----:B------:R0:W-:Y:S01]  /*4560*/  STG.E.U16 desc[UR36][R8.64], R0 ;  /* 0x0000000008007986 */ /* 0x0001e2000c101524 */
[----:B------:R-:W-:Y:S05]  /*4570*/  BRA `(.L_x_12930) ;  /* 0x0000000400887947 */ /* 0x000fea0003800000 */
.L_x_12937:
        /* <DEDUP_REMOVED lines=10> */
.L_x_12948:
        /* <DEDUP_REMOVED lines=13> */
.L_x_12951:
[----:B------:R-:W-:-:S04]  /*46f0*/  SHF.R.U32.HI R0, RZ, 0x14, R5 ;  /* 0x00000014ff007819 */ /* 0x000fc80000011605 */
[----:B------:R-:W-:-:S04]  /*4700*/  LOP3.LUT R0, R0, 0x1, RZ, 0xc0, !PT ;  /* 0x0000000100007812 */ /* 0x000fc800078ec0ff */
[----:B------:R-:W-:-:S04]  /*4710*/  IADD3 R0, PT, PT, R5, 0x487ffff, R0 ;  /* 0x0487ffff05007810 */ /* 0x000fc80007ffe000 */
[----:B------:R-:W-:-:S04]  /*4720*/  SHF.R.U32.HI R0, RZ, 0x14, R0 ;  /* 0x00000014ff007819 */ /* 0x000fc80000011600 */
[----:B------:R-:W-:-:S07]  /*4730*/  LOP3.LUT R3, R0, 0xff, RZ, 0xc0, !PT ;  /* 0x000000ff00037812 */ /* 0x000fce00078ec0ff */
.L_x_12952:
[----:B------:R-:W-:-:S04]  /*4740*/  SHF.R.U32.HI R0, RZ, 0x18, R5 ;  /* 0x00000018ff007819 */ /* 0x000fc80000011605 */
[----:B------:R-:W-:-:S07]  /*4750*/  LOP3.LUT R0, R3, 0x80, R0, 0xf8, !PT ;  /* 0x0000008003007812 */ /* 0x000fce00078ef800 */
.L_x_12950:
[----:B------:R-:W-:Y:S05]  /*4760*/  BSYNC.RECONVERGENT B0 ;  /* 0x0000000000007941 */ /* 0x000fea0003800200 */
.L_x_12949:
[----:B------:R0:W-:Y:S01]  /*4770*/  STG.E.U8 desc[UR36][R8.64], R0 ;  /* 0x0000000008007986 */ /* 0x0001e2000c101124 */
[----:B------:R-:W-:Y:S05]  /*4780*/  BRA `(.L_x_12930) ;  /* 0x0000000400047947 */ /* 0x000fea0003800000 */
.L_x_12947:
        /* <DEDUP_REMOVED lines=13> */
.L_x_12955:
[----:B------:R-:W-:-:S04]  /*4860*/  SHF.R.U32.HI R0, RZ, 0x15, R5 ;  /* 0x00000015ff007819 */ /* 0x000fc80000011605 */
[----:B------:R-:W-:-:S04]  /*4870*/  LOP3.LUT R0, R0, 0x1, RZ, 0xc0, !PT ;  /* 0x0000000100007812 */ /* 0x000fc800078ec0ff */
[----:B------:R-:W-:-:S04]  /*4880*/  IADD3 R0, PT, PT, R5, 0x88fffff, R0 ;  /* 0x088fffff05007810 */ /* 0x000fc80007ffe000 */
[----:B------:R-:W-:-:S04]  /*4890*/  SHF.R.U32.HI R0, RZ, 0x15, R0 ;  /* 0x00000015ff007819 */ /* 0x000fc80000011600 */
[----:B------:R-:W-:-:S07]  /*48a0*/  LOP3.LUT R3, R0, 0xff, RZ, 0xc0, !PT ;  /* 0x000000ff00037812 */ /* 0x000fce00078ec0ff */
.L_x_12956:
[----:B------:R-:W-:-:S04]  /*48b0*/  SHF.R.U32.HI R0, RZ, 0x18, R5 ;  /* 0x00000018ff007819 */ /* 0x000fc80000011605 */
[----:B------:R-:W-:-:S07]  /*48c0*/  LOP3.LUT R0, R3, 0x80, R0, 0xf8, !PT ;  /* 0x0000008003007812 */ /* 0x000fce00078ef800 */
.L_x_12954:
[----:B------:R-:W-:Y:S05]  /*48d0*/  BSYNC.RECONVERGENT B0 ;  /* 0x0000000000007941 */ /* 0x000fea0003800200 */
.L_x_12953:
[----:B------:R0:W-:Y:S01]  /*48e0*/  STG.E.U8 desc[UR36][R8.64], R0 ;  /* 0x0000000008007986 */ /* 0x0001e2000c101124 */
[----:B------:R-:W-:Y:S05]  /*48f0*/  BRA `(.L_x_12930) ;  /* 0x0000000000a87947 */ /* 0x000fea0003800000 */
.L_x_12946:
[----:B------:R-:W-:-:S13]  /*4900*/  ISETP.NE.AND P0, PT, R0, 0x1c, PT ;  /* 0x0000001c0000780c */ /* 0x000fda0003f05270 */
[----:B------:R-:W-:Y:S05]  /*4910*/  @!P0 BRA `(.L_x_12957) ;  /* 0x00000000009c8947 */ /* 0x000fea0003800000 */
[----:B------:R-:W-:-:S13]  /*4920*/  ISETP.NE.AND P0, PT, R0, 0x1d, PT ;  /* 0x0000001d0000780c */ /* 0x000fda0003f05270 */
[----:B------:R-:W-:Y:S05]  /*4930*/  @!P0 BRA `(.L_x_12958) ;  /* 0x00000000008c8947 */ /* 0x000fea0003800000 */
[----:B------:R-:W-:-:S13]  /*4940*/  ISETP.NE.AND P0, PT, R0, 0x2c, PT ;  /* 0x0000002c0000780c */ /* 0x000fda0003f05270 */
[----:B------:R-:W-:Y:S05]  /*4950*/  @!P0 BRA `(.L_x_12959) ;  /* 0x0000000000448947 */ /* 0x000fea0003800000 */
.L_x_12929:
        /* <DEDUP_REMOVED lines=16> */
.L_x_12960:
[----:B------:R-:W-:Y:S05]  /*4a60*/  BRA `(.L_x_12930) ;  /* 0x00000000004c7947 */ /* 0x000fea0003800000 */
.L_x_12959:
        /* <DEDUP_REMOVED lines=16> */
.L_x_12958:
[----:B------:R0:W-:Y:S01]  /*4b70*/  STG.E.64 desc[UR36][R8.64], R4 ;  /* 0x0000000408007986 */ /* 0x0001e2000c101b24 */
[----:B------:R-:W-:Y:S05]  /*4b80*/  BRA `(.L_x_12930) ;  /* 0x0000000000047947 */ /* 0x000fea0003800000 */
.L_x_12957:
[----:B------:R0:W-:Y:S02]  /*4b90*/  STG.E desc[UR36][R8.64], R3 ;  /* 0x0000000308007986 */ /* 0x0001e4000c101924 */
.L_x_12930:
        /* <DEDUP_REMOVED lines=23> */
.L_x_12965:
[----:B------:R0:W-:Y:S01]  /*4d10*/  STG.E.U8 desc[UR36][R8.64], R24 ;  /* 0x0000001808007986 */ /* 0x0001e2000c101124 */
[----:B------:R-:W-:Y:S05]  /*4d20*/  BRA `(.L_x_12967) ;  /* 0x0000000c00347947 */ /* 0x000fea0003800000 */
.L_x_12964:
        /* <DEDUP_REMOVED lines=8> */
.L_x_12969:
[----:B------:R3:W-:Y:S01]  /*4db0*/  STG.E desc[UR36][R8.64], R24 ;  /* 0x0000001808007986 */ /* 0x0007e2000c101924 */
[----:B------:R-:W-:Y:S05]  /*4dc0*/  BRA `(.L_x_12967) ;  /* 0x0000000c000c7947 */ /* 0x000fea0003800000 */
.L_x_12968:
[----:B------:R2:W-:Y:S01]  /*4dd0*/  STG.E.U16 desc[UR36][R8.64], R24 ;  /* 0x0000001808007986 */ /* 0x0005e2000c101524 */
[----:B------:R-:W-:Y:S05]  /*4de0*/  BRA `(.L_x_12967) ;  /* 0x0000000c00047947 */ /* 0x000fea0003800000 */
.L_x_12963:
        /* <DEDUP_REMOVED lines=9> */
.L_x_12971:
[----:B------:R-:W0:Y:S02]  /*4e80*/  I2F.S64 R0, R28 ;  /* 0x0000001c00007312 */ /* 0x000e240000301400 */
[----:B0-----:R-:W-:-:S05]  /*4e90*/  F2FP.F16.F32.PACK_AB R0, RZ, R0 ;  /* 0x00000000ff00723e */ /* 0x001fca00000000ff */
[----:B------:R0:W-:Y:S01]  /*4ea0*/  STG.E.U16 desc[UR36][R8.64], R0 ;  /* 0x0000000008007986 */ /* 0x0001e2000c101524 */
[----:B------:R-:W-:Y:S05]  /*4eb0*/  BRA `(.L_x_12967) ;  /* 0x0000000800d07947 */ /* 0x000fea0003800000 */
.L_x_12970:
        /* <DEDUP_REMOVED lines=10> */
.L_x_12973:
[----:B------:R-:W0:Y:S02]  /*4f60*/  I2F.S64 R28, R28 ;  /* 0x0000001c001c7312 */ /* 0x000e240000301400 */
[----:B0-----:R-:W-:-:S04]  /*4f70*/  F2FP.F16.F32.PACK_AB R3, RZ, R28 ;  /* 0x0000001cff03723e */ /* 0x001fc800000000ff */
[----:B------:R-:W-:-:S05]  /*4f80*/  PRMT R3, R3, 0x5410, RZ ;  /* 0x0000541003037816 */ /* 0x000fca00000000ff */
[----:B------:R0:W-:Y:S01]  /*4f90*/  STG.E desc[UR36][R8.64], R3 ;  /* 0x0000000308007986 */ /* 0x0001e2000c101924 */
[----:B------:R-:W-:Y:S05]  /*4fa0*/  BRA `(.L_x_12967) ;  /* 0x0000000800947947 */ /* 0x000fea0003800000 */
.L_x_12972:
[----:B------:R-:W0:Y:S02]  /*4fb0*/  I2F.F64.S64 R28, R28 ;  /* 0x0000001c001c7312 */ /* 0x000e240000301c00 */
[----:B0-----:R0:W-:Y:S01]  /*4fc0*/  STG.E.64 desc[UR36][R8.64], R28 ;  /* 0x0000001c08007986 */ /* 0x0011e2000c101b24 */
[----:B------:R-:W-:Y:S05]  /*4fd0*/  BRA `(.L_x_12967) ;  /* 0x0000000800887947 */ /* 0x000fea0003800000 */
.L_x_12962:
        /* <DEDUP_REMOVED lines=12> */
.L_x_12977:
        /* <DEDUP_REMOVED lines=17> */
.L_x_12980:
[----:B------:R-:W-:-:S04]  /*51b0*/  SHF.R.U32.HI R3, RZ, 0x18, R29 ;  /* 0x00000018ff037819 */ /* 0x000fc8000001161d */
[----:B------:R-:W-:-:S04]  /*51c0*/  LOP3.LUT R0, R0, 0x80, R3, 0xf8, !PT ;  /* 0x0000008000007812 */ /* 0x000fc800078ef803 */
[----:B------:R-:W-:-:S07]  /*51d0*/  PRMT R4, R0, 0x7610, R4 ;  /* 0x0000761000047816 */ /* 0x000fce0000000004 */
.L_x_12979:
[----:B------:R-:W-:Y:S05]  /*51e0*/  BSYNC.RECONVERGENT B0 ;  /* 0x0000000000007941 */ /* 0x000fea0003800200 */
.L_x_12978:
[----:B------:R0:W-:Y:S01]  /*51f0*/  STG.E.U8 desc[UR36][R8.64], R4 ;  /* 0x0000000408007986 */ /* 0x0001e2000c101124 */
[----:B------:R-:W-:Y:S05]  /*5200*/  BRA `(.L_x_12967) ;  /* 0x0000000400fc7947 */ /* 0x000fea0003800000 */
.L_x_12976:
        /* <DEDUP_REMOVED lines=17> */
.L_x_12983:
[----:B------:R-:W-:-:S04]  /*5320*/  SHF.R.U32.HI R3, RZ, 0x18, R29 ;  /* 0x00000018ff037819 */ /* 0x000fc8000001161d */
[----:B------:R-:W-:-:S04]  /*5330*/  LOP3.LUT R0, R0, 0x80, R3, 0xf8, !PT ;  /* 0x0000008000007812 */ /* 0x000fc800078ef803 */
[----:B------:R-:W-:-:S07]  /*5340*/  PRMT R4, R0, 0x7610, R4 ;  /* 0x0000761000047816 */ /* 0x000fce0000000004 */
.L_x_12982:
[----:B------:R-:W-:Y:S05]  /*5350*/  BSYNC.RECONVERGENT B0 ;  /* 0x0000000000007941 */ /* 0x000fea0003800200 */
.L_x_12981:
[----:B------:R0:W-:Y:S01]  /*5360*/  STG.E.U8 desc[UR36][R8.64], R4 ;  /* 0x0000000408007986 */ /* 0x0001e2000c101124 */
[----:B------:R-:W-:Y:S05]  /*5370*/  BRA `(.L_x_12967) ;  /* 0x0000000400a07947 */ /* 0x000fea0003800000 */
.L_x_12975:
        /* <DEDUP_REMOVED lines=22> */
.L_x_12985:
[----:B------:R0:W-:Y:S01]  /*54e0*/  STG.E.64 desc[UR36][R8.64], R28 ;  /* 0x0000001c08007986 */ /* 0x0001e2000c101b24 */
[----:B------:R-:W-:Y:S05]  /*54f0*/  BRA `(.L_x_12967) ;  /* 0x0000000400407947 */ /* 0x000fea0003800000 */
.L_x_12984:
[----:B------:R0:W-:Y:S01]  /*5500*/  STG.E desc[UR36][R8.64], R24 ;  /* 0x0000001808007986 */ /* 0x0001e2000c101924 */
[----:B------:R-:W-:Y:S05]  /*5510*/  BRA `(.L_x_12967) ;  /* 0x0000000400387947 */ /* 0x000fea0003800000 */
.L_x_12974:
        /* <DEDUP_REMOVED lines=11> */
.L_x_12987:
[----:B------:R-:W-:Y:S01]  /*55d0*/  CS2R R6, SRZ ;  /* 0x0000000000067805 */ /* 0x000fe2000001ff00 */
[----:B------:R-:W0:Y:S04]  /*55e0*/  I2F.F64.S64 R4, R28 ;  /* 0x0000001c00047312 */ /* 0x000e280000301c00 */
[----:B0-----:R0:W-:Y:S01]  /*55f0*/  STG.E.128 desc[UR36][R8.64], R4 ;  /* 0x0000000408007986 */ /* 0x0011e2000c101d24 */
[----:B------:R-:W-:Y:S05]  /*5600*/  BRA `(.L_x_12967) ;  /* 0x0000000000fc7947 */ /* 0x000fea0003800000 */
.L_x_12986:
[----:B------:R-:W-:-:S13]  /*5610*/  ISETP.NE.AND P0, PT, R0, 0xf, PT ;  /* 0x0000000f0000780c */ /* 0x000fda0003f05270 */
[----:B------:R-:W-:Y:S05]  /*5620*/  @!P0 BRA `(.L_x_12988) ;  /* 0x0000000000e88947 */ /* 0x000fea0003800000 */
[----:B------:R-:W-:-:S13]  /*5630*/  ISETP.NE.AND P0, PT, R0, 0x17, PT ;  /* 0x000000170000780c */ /* 0x000fda0003f05270 */
[----:B------:R-:W-:Y:S05]  /*5640*/  @!P0 BRA `(.L_x_12989) ;  /* 0x0000000000908947 */ /* 0x000fea0003800000 */
[----:B------:R-:W-:-:S13]  /*5650*/  ISETP.NE.AND P0, PT, R0, 0x18, PT ;  /* 0x000000180000780c */ /* 0x000fda0003f05270 */
[----:B------:R-:W-:Y:S05]  /*5660*/  @!P0 BRA `(.L_x_12990) ;  /* 0x0000000000448947 */ /* 0x000fea0003800000 */
.L_x_12966:
        /* <DEDUP_REMOVED lines=16> */
.L_x_12991:
[----:B------:R-:W-:Y:S05]  /*5770*/  BRA `(.L_x_12967) ;  /* 0x0000000000a07947 */ /* 0x000fea0003800000 */
.L_x_12990:
        /* <DEDUP_REMOVED lines=13> */
.L_x_12993:
[----:B------:R-:W-:Y:S05]  /*5850*/  BSYNC.RECONVERGENT B0 ;  /* 0x0000000000007941 */ /* 0x000fea0003800200 */
.L_x_12992:
[----:B------:R-:W-:-:S05]  /*5860*/  LOP3.LUT R3, R0, 0x80, R3, 0xf8, !PT ;  /* 0x0000008000037812 */ /* 0x000fca00078ef803 */
[----:B------:R0:W-:Y:S01]  /*5870*/  STG.E.U8 desc[UR36][R8.64], R3 ;  /* 0x0000000308007986 */ /* 0x0001e2000c101124 */
[----:B------:R-:W-:Y:S05]  /*5880*/  BRA `(.L_x_12967) ;  /* 0x00000000005c7947 */ /* 0x000fea0003800000 */
.L_x_12989:
        /* <DEDUP_REMOVED lines=12> */
.L_x_12995:
[----:B------:R-:W-:Y:S01]  /*5950*/  IMAD.MOV.U32 R0, RZ, RZ, 0x7f ;  /* 0x0000007fff007424 */ /* 0x000fe200078e00ff */
[----:B------:R-:W-:-:S04]  /*5960*/  ISETP.GT.U32.AND P0, PT, R3, 0x7f800000, PT ;  /* 0x7f8000000300780c */ /* 0x000fc80003f04070 */
[----:B------:R-:W-:-:S09]  /*5970*/  SEL R0, R0, 0x7c, P0 ;  /* 0x0000007c00007807 */ /* 0x000fd20000000000 */
.L_x_12996:
[----:B------:R-:W-:Y:S05]  /*5980*/  BSYNC.RECONVERGENT B0 ;  /* 0x0000000000007941 */ /* 0x000fea0003800200 */
.L_x_12994:
[----:B------:R-:W-:-:S04]  /*5990*/  SHF.R.U32.HI R3, RZ, 0x18, R29 ;  /* 0x00000018ff037819 */ /* 0x000fc8000001161d */
[----:B------:R-:W-:-:S05]  /*59a0*/  LOP3.LUT R3, R0, 0x80, R3, 0xf8, !PT ;  /* 0x0000008000037812 */ /* 0x000fca00078ef803 */
[----:B------:R0:W-:Y:S01]  /*59b0*/  STG.E.U8 desc[UR36][R8.64], R3 ;  /* 0x0000000308007986 */ /* 0x0001e2000c101124 */
[----:B------:R-:W-:Y:S05]  /*59c0*/  BRA `(.L_x_12967) ;  /* 0x00000000000c7947 */ /* 0x000fea0003800000 */
.L_x_12988:
[----:B------:R-:W0:Y:S02]  /*59d0*/  I2F.S64 R0, R28 ;  /* 0x0000001c00007312 */ /* 0x000e240000301400 */
[----:B0-----:R-:W-:-:S05]  /*59e0*/  F2FP.BF16.F32.PACK_AB R0, RZ, R0 ;  /* 0x00000000ff00723e */ /* 0x001fca00000010ff */
[----:B------:R0:W-:Y:S02]  /*59f0*/  STG.E.U16 desc[UR36][R8.64], R0 ;  /* 0x0000000008007986 */ /* 0x0001e4000c101524 */
.L_x_12967:
[----:B------:R-:W-:-:S07]  /*5a00*/  VIADD R19, R19, 0x80 ;  /* 0x0000008013137836 */ /* 0x000fce0000000000 */
.L_x_12924:
[----:B------:R-:W-:-:S13]  /*5a10*/  ISETP.GE.AND P0, PT, R19, R16, PT ;  /* 0x000000101300720c */ /* 0x000fda0003f06270 */
[----:B------:R-:W-:Y:S05]  /*5a20*/  @P0 BREAK.RELIABLE B6 ;  /* 0x0000000000060942 */ /* 0x000fea0003800100 */
[----:B------:R-:W-:Y:S05]  /*5a30*/  @P0 BRA `(.L_x_12961) ;  /* 0x0000000c00940947 */ /* 0x000fea0003800000 */
[----:B------:R-:W-:Y:S05]  /*5a40*/  BSYNC.RELIABLE B6 ;  /* 0x0000000000067941 */ /* 0x000fea0003800100 */
.L_x_12923:
        /* <DEDUP_REMOVED lines=20> */
.L_x_13000:
[----:B------:R0:W-:Y:S01]  /*5b90*/  STG.E.U8 desc[UR36][R8.64], R18 ;  /* 0x0000001208007986 */ /* 0x0001e2000c101124 */
[----:B------:R-:W-:Y:S05]  /*5ba0*/  BRA `(.L_x_13002) ;  /* 0x0000000c00347947 */ /* 0x000fea0003800000 */
.L_x_12999:
        /* <DEDUP_REMOVED lines=8> */
.L_x_13004:
[----:B------:R0:W-:Y:S01]  /*5c30*/  STG.E desc[UR36][R8.64], R18 ;  /* 0x0000001208007986 */ /* 0x0001e2000c101924 */
[----:B------:R-:W-:Y:S05]  /*5c40*/  BRA `(.L_x_13002) ;  /* 0x0000000c000c7947 */ /* 0x000fea0003800000 */
.L_x_13003:
[----:B------:R0:W-:Y:S01]  /*5c50*/  STG.E.U16 desc[UR36][R8.64], R18 ;  /* 0x0000001208007986 */ /* 0x0001e2000c101524 */
[----:B------:R-:W-:Y:S05]  /*5c60*/  BRA `(.L_x_13002) ;  /* 0x0000000c00047947 */ /* 0x000fea0003800000 */
.L_x_12998:
        /* <DEDUP_REMOVED lines=9> */
.L_x_13006:
[----:B------:R-:W0:Y:S02]  /*5d00*/  I2F.S64 R0, R26 ;  /* 0x0000001a00007312 */ /* 0x000e240000301400 */
[----:B0-----:R-:W-:-:S05]  /*5d10*/  F2FP.F16.F32.PACK_AB R0, RZ, R0 ;  /* 0x00000000ff00723e */ /* 0x001fca00000000ff */
[----:B------:R0:W-:Y:S01]  /*5d20*/  STG.E.U16 desc[UR36][R8.64], R0 ;  /* 0x0000000008007986 */ /* 0x0001e2000c101524 */
[----:B------:R-:W-:Y:S05]  /*5d30*/  BRA `(.L_x_13002) ;  /* 0x0000000800d07947 */ /* 0x000fea0003800000 */
.L_x_13005:
        /* <DEDUP_REMOVED lines=10> */
.L_x_13008:
[----:B------:R-:W0:Y:S02]  /*5de0*/  I2F.S64 R26, R26 ;  /* 0x0000001a001a7312 */ /* 0x000e240000301400 */
[----:B0-----:R-:W-:-:S04]  /*5df0*/  F2FP.F16.F32.PACK_AB R3, RZ, R26 ;  /* 0x0000001aff03723e */ /* 0x001fc800000000ff */
[----:B------:R-:W-:-:S05]  /*5e00*/  PRMT R3, R3, 0x5410, RZ ;  /* 0x0000541003037816 */ /* 0x000fca00000000ff */
[----:B------:R0:W-:Y:S01]  /*5e10*/  STG.E desc[UR36][R8.64], R3 ;  /* 0x0000000308007986 */ /* 0x0001e2000c101924 */
[----:B------:R-:W-:Y:S05]  /*5e20*/  BRA `(.L_x_13002) ;  /* 0x0000000800947947 */ /* 0x000fea0003800000 */
.L_x_13007:
[----:B------:R-:W0:Y:S02]  /*5e30*/  I2F.F64.S64 R26, R26 ;  /* 0x0000001a001a7312 */ /* 0x000e240000301c00 */
[----:B0-----:R0:W-:Y:S01]  /*5e40*/  STG.E.64 desc[UR36][R8.64], R26 ;  /* 0x0000001a08007986 */ /* 0x0011e2000c101b24 */
[----:B------:R-:W-:Y:S05]  /*5e50*/  BRA `(.L_x_13002) ;  /* 0x0000000800887947 */ /* 0x000fea0003800000 */
.L_x_12997:
        /* <DEDUP_REMOVED lines=12> */
.L_x_13012:
        /* <DEDUP_REMOVED lines=17> */
.L_x_13015:
[----:B------:R-:W-:-:S04]  /*6030*/  SHF.R.U32.HI R3, RZ, 0x18, R27 ;  /* 0x00000018ff037819 */ /* 0x000fc8000001161b */
[----:B------:R-:W-:-:S04]  /*6040*/  LOP3.LUT R0, R0, 0x80, R3, 0xf8, !PT ;  /* 0x0000008000007812 */ /* 0x000fc800078ef803 */
[----:B------:R-:W-:-:S07]  /*6050*/  PRMT R4, R0, 0x7610, R4 ;  /* 0x0000761000047816 */ /* 0x000fce0000000004 */
.L_x_13014:
[----:B------:R-:W-:Y:S05]  /*6060*/  BSYNC.RECONVERGENT B0 ;  /* 0x0000000000007941 */ /* 0x000fea0003800200 */
.L_x_13013:
[----:B------:R0:W-:Y:S01]  /*6070*/  STG.E.U8 desc[UR36][R8.64], R4 ;  /* 0x0000000408007986 */ /* 0x0001e2000c101124 */
[----:B------:R-:W-:Y:S05]  /*6080*/  BRA `(.L_x_13002) ;  /* 0x0000000400fc7947 */ /* 0x000fea0003800000 */
.L_x_13011:
        /* <DEDUP_REMOVED lines=17> */
.L_x_13018:
[----:B------:R-:W-:-:S04]  /*61a0*/  SHF.R.U32.HI R3, RZ, 0x18, R27 ;  /* 0x00000018ff037819 */ /* 0x000fc8000001161b */
[----:B------:R-:W-:-:S04]  /*61b0*/  LOP3.LUT R0, R0, 0x80, R3, 0xf8, !PT ;  /* 0x0000008000007812 */ /* 0x000fc800078ef803 */
[----:B------:R-:W-:-:S07]  /*61c0*/  PRMT R4, R0, 0x7610, R4 ;  /* 0x0000761000047816 */ /* 0x000fce0000000004 */
.L_x_13017:
[----:B------:R-:W-:Y:S05]  /*61d0*/  BSYNC.RECONVERGENT B0 ;  /* 0x0000000000007941 */ /* 0x000fea0003800200 */
.L_x_13016:
[----:B------:R0:W-:Y:S01]  /*61e0*/  STG.E.U8 desc[UR36][R8.64], R4 ;  /* 0x0000000408007986 */ /* 0x0001e2000c101124 */
[----:B------:R-:W-:Y:S05]  /*61f0*/  BRA `(.L_x_13002) ;  /* 0x0000000400a07947 */ /* 0x000fea0003800000 */
.L_x_13010:
        /* <DEDUP_REMOVED lines=22> */
.L_x_13020:
[----:B------:R0:W-:Y:S01]  /*6360*/  STG.E.64 desc[UR36][R8.64], R26 ;  /* 0x0000001a08007986 */ /* 0x0001e2000c101b24 */
[----:B------:R-:W-:Y:S05]  /*6370*/  BRA `(.L_x_13002) ;  /* 0x0000000400407947 */ /* 0x000fea0003800000 */
.L_x_13019:
[----:B------:R0:W-:Y:S01]  /*6380*/  STG.E desc[UR36][R8.64], R18 ;  /* 0x0000001208007986 */ /* 0x0001e2000c101924 */
[----:B------:R-:W-:Y:S05]  /*6390*/  BRA `(.L_x_13002) ;  /* 0x0000000400387947 */ /* 0x000fea0003800000 */
.L_x_13009:
        /* <DEDUP_REMOVED lines=11> */
.L_x_13022:
[----:B------:R-:W-:Y:S01]  /*6450*/  CS2R R6, SRZ ;  /* 0x0000000000067805 */ /* 0x000fe2000001ff00 */
[----:B------:R-:W0:Y:S04]  /*6460*/  I2F.F64.S64 R4, R26 ;  /* 0x0000001a00047312 */ /* 0x000e280000301c00 */
[----:B0-----:R4:W-:Y:S01]  /*6470*/  STG.E.128 desc[UR36][R8.64], R4 ;  /* 0x0000000408007986 */ /* 0x0019e2000c101d24 */
[----:B------:R-:W-:Y:S05]  /*6480*/  BRA `(.L_x_13002) ;  /* 0x0000000000fc7947 */ /* 0x000fea0003800000 */
.L_x_13021:
[----:B------:R-:W-:-:S13]  /*6490*/  ISETP.NE.AND P0, PT, R0, 0xf, PT ;  /* 0x0000000f0000780c */ /* 0x000fda0003f05270 */
[----:B------:R-:W-:Y:S05]  /*64a0*/  @!P0 BRA `(.L_x_13023) ;  /* 0x0000000000e88947 */ /* 0x000fea0003800000 */
[----:B------:R-:W-:-:S13]  /*64b0*/  ISETP.NE.AND P0, PT, R0, 0x17, PT ;  /* 0x000000170000780c */ /* 0x000fda0003f05270 */
[----:B------:R-:W-:Y:S05]  /*64c0*/  @!P0 BRA `(.L_x_13024) ;  /* 0x0000000000908947 */ /* 0x000fea0003800000 */
[----:B------:R-:W-:-:S13]  /*64d0*/  ISETP.NE.AND P0, PT, R0, 0x18, PT ;  /* 0x000000180000780c */ /* 0x000fda0003f05270 */
[----:B------:R-:W-:Y:S05]  /*64e0*/  @!P0 BRA `(.L_x_13025) ;  /* 0x0000000000448947 */ /* 0x000fea0003800000 */
.L_x_13001:
        /* <DEDUP_REMOVED lines=16> */
.L_x_13026:
[----:B------:R-:W-:Y:S05]  /*65f0*/  BRA `(.L_x_13002) ;  /* 0x0000000000a07947 */ /* 0x000fea0003800000 */
.L_x_13025:
        /* <DEDUP_REMOVED lines=13> */
.L_x_13028:
[----:B------:R-:W-:Y:S05]  /*66d0*/  BSYNC.RECONVERGENT B0 ;  /* 0x0000000000007941 */ /* 0x000fea0003800200 */
.L_x_13027:
[----:B------:R-:W-:-:S05]  /*66e0*/  LOP3.LUT R3, R0, 0x80, R3, 0xf8, !PT ;  /* 0x0000008000037812 */ /* 0x000fca00078ef803 */
[----:B------:R2:W-:Y:S01]  /*66f0*/  STG.E.U8 desc[UR36][R8.64], R3 ;  /* 0x0000000308007986 */ /* 0x0005e2000c101124 */
[----:B------:R-:W-:Y:S05]  /*6700*/  BRA `(.L_x_13002) ;  /* 0x00000000005c7947 */ /* 0x000fea0003800000 */
.L_x_13024:
        /* <DEDUP_REMOVED lines=12> */
.L_x_13030:
[----:B------:R-:W-:Y:S01]  /*67d0*/  IMAD.MOV.U32 R0, RZ, RZ, 0x7f ;  /* 0x0000007fff007424 */ /* 0x000fe200078e00ff */
[----:B------:R-:W-:-:S04]  /*67e0*/  ISETP.GT.U32.AND P0, PT, R3, 0x7f800000, PT ;  /* 0x7f8000000300780c */ /* 0x000fc80003f04070 */
[----:B------:R-:W-:-:S09]  /*67f0*/  SEL R0, R0, 0x7c, P0 ;  /* 0x0000007c00007807 */ /* 0x000fd20000000000 */
.L_x_13031:
[----:B------:R-:W-:Y:S05]  /*6800*/  BSYNC.RECONVERGENT B0 ;  /* 0x0000000000007941 */ /* 0x000fea0003800200 */
.L_x_13029:
[----:B------:R-:W-:-:S04]  /*6810*/  SHF.R.U32.HI R3, RZ, 0x18, R27 ;  /* 0x00000018ff037819 */ /* 0x000fc8000001161b */
[----:B------:R-:W-:-:S05]  /*6820*/  LOP3.LUT R3, R0, 0x80, R3, 0xf8, !PT ;  /* 0x0000008000037812 */ /* 0x000fca00078ef803 */
[----:B------:R1:W-:Y:S01]  /*6830*/  STG.E.U8 desc[UR36][R8.64], R3 ;  /* 0x0000000308007986 */ /* 0x0003e2000c101124 */
[----:B------:R-:W-:Y:S05]  /*6840*/  BRA `(.L_x_13002) ;  /* 0x00000000000c7947 */ /* 0x000fea0003800000 */
.L_x_13023:
[----:B------:R-:W0:Y:S02]  /*6850*/  I2F.S64 R0, R26 ;  /* 0x0000001a00007312 */ /* 0x000e240000301400 */
[----:B0-----:R-:W-:-:S05]  /*6860*/  F2FP.BF16.F32.PACK_AB R0, RZ, R0 ;  /* 0x00000000ff00723e */ /* 0x001fca00000010ff */
[----:B------:R0:W-:Y:S02]  /*6870*/  STG.E.U16 desc[UR36][R8.64], R0 ;  /* 0x0000000008007986 */ /* 0x0001e4000c101524 */
.L_x_13002:
[----:B------:R-:W-:-:S07]  /*6880*/  VIADD R19, R19, 0x80 ;  /* 0x0000008013137836 */ /* 0x000fce0000000000 */
.L_x_12961:
[----:B------:R-:W-:Y:S05]  /*6890*/  BSYNC.RECONVERGENT B7 ;  /* 0x0000000000077941 */ /* 0x000fea0003800200 */
.L_x_12922:
        /* <DEDUP_REMOVED lines=21> */
.L_x_13035:
[----:B------:R-:W-:Y:S01]  /*69f0*/  STG.E.U8 desc[UR36][R2.64], R22 ;  /* 0x0000001602007986 */ /* 0x000fe2000c101124 */
[----:B------:R-:W-:Y:S05]  /*6a00*/  EXIT ;  /* 0x000000000000794d */ /* 0x000fea0003800000 */
.L_x_13034:
        /* <DEDUP_REMOVED lines=8> */
.L_x_13038:
[----:B------:R-:W-:Y:S01]  /*6a90*/  STG.E desc[UR36][R2.64], R22 ;  /* 0x0000001602007986 */ /* 0x000fe2000c101924 */
[----:B------:R-:W-:Y:S05]  /*6aa0*/  EXIT ;  /* 0x000000000000794d */ /* 0x000fea0003800000 */
.L_x_13037:
[----:B------:R-:W-:Y:S01]  /*6ab0*/  STG.E.U16 desc[UR36][R2.64], R22 ;  /* 0x0000001602007986 */ /* 0x000fe2000c101524 */
[----:B------:R-:W-:Y:S05]  /*6ac0*/  EXIT ;  /* 0x000000000000794d */ /* 0x000fea0003800000 */
.L_x_13033:
        /* <DEDUP_REMOVED lines=9> */
.L_x_13040:
[----:B------:R-:W0:Y:S02]  /*6b60*/  I2F.S64 R0, R22 ;  /* 0x0000001600007312 */ /* 0x000e240000301400 */
[----:B0-----:R-:W-:-:S05]  /*6b70*/  F2FP.F16.F32.PACK_AB R0, RZ, R0 ;  /* 0x00000000ff00723e */ /* 0x001fca00000000ff */
[----:B------:R-:W-:Y:S01]  /*6b80*/  STG.E.U16 desc[UR36][R2.64], R0 ;  /* 0x0000000002007986 */ /* 0x000fe2000c101524 */
[----:B------:R-:W-:Y:S05]  /*6b90*/  EXIT ;  /* 0x000000000000794d */ /* 0x000fea0003800000 */
.L_x_13039:
        /* <DEDUP_REMOVED lines=10> */
.L_x_13042:
[----:B------:R-:W0:Y:S02]  /*6c40*/  I2F.S64 R22, R22 ;  /* 0x0000001600167312 */ /* 0x000e240000301400 */
[----:B0-----:R-:W-:-:S04]  /*6c50*/  F2FP.F16.F32.PACK_AB R5, RZ, R22 ;  /* 0x00000016ff05723e */ /* 0x001fc800000000ff */
[----:B------:R-:W-:-:S05]  /*6c60*/  PRMT R5, R5, 0x5410, RZ ;  /* 0x0000541005057816 */ /* 0x000fca00000000ff */
[----:B------:R-:W-:Y:S01]  /*6c70*/  STG.E desc[UR36][R2.64], R5 ;  /* 0x0000000502007986 */ /* 0x000fe2000c101924 */
[----:B------:R-:W-:Y:S05]  /*6c80*/  EXIT ;  /* 0x000000000000794d */ /* 0x000fea0003800000 */
.L_x_13041:
[----:B------:R-:W0:Y:S02]  /*6c90*/  I2F.F64.S64 R22, R22 ;  /* 0x0000001600167312 */ /* 0x000e240000301c00 */
[----:B0-----:R-:W-:Y:S01]  /*6ca0*/  STG.E.64 desc[UR36][R2.64], R22 ;  /* 0x0000001602007986 */ /* 0x001fe2000c101b24 */
[----:B------:R-:W-:Y:S05]  /*6cb0*/  EXIT ;  /* 0x000000000000794d */ /* 0x000fea0003800000 */
.L_x_13032:
        /* <DEDUP_REMOVED lines=12> */
.L_x_13046:
        /* <DEDUP_REMOVED lines=18> */
.L_x_13049:
[----:B------:R-:W-:-:S04]  /*6ea0*/  SHF.R.U32.HI R5, RZ, 0x18, R5 ;  /* 0x00000018ff057819 */ /* 0x000fc80000011605 */
[----:B------:R-:W-:-:S07]  /*6eb0*/  LOP3.LUT R0, R0, 0x80, R5, 0xf8, !PT ;  /* 0x0000008000007812 */ /* 0x000fce00078ef805 */
.L_x_13048:
[----:B------:R-:W-:Y:S05]  /*6ec0*/  BSYNC.RECONVERGENT B0 ;  /* 0x0000000000007941 */ /* 0x000fea0003800200 */
.L_x_13047:
[----:B------:R-:W-:Y:S01]  /*6ed0*/  STG.E.U8 desc[UR36][R2.64], R0 ;  /* 0x0000000002007986 */ /* 0x000fe2000c101124 */
[----:B------:R-:W-:Y:S05]  /*6ee0*/  EXIT ;  /* 0x000000000000794d */ /* 0x000fea0003800000 */
.L_x_13045:
        /* <DEDUP_REMOVED lines=18> */
.L_x_13052:
[----:B------:R-:W-:-:S04]  /*7010*/  SHF.R.U32.HI R5, RZ, 0x18, R5 ;  /* 0x00000018ff057819 */ /* 0x000fc80000011605 */
[----:B------:R-:W-:-:S07]  /*7020*/  LOP3.LUT R0, R0, 0x80, R5, 0xf8, !PT ;  /* 0x0000008000007812 */ /* 0x000fce00078ef805 */
.L_x_13051:
[----:B------:R-:W-:Y:S05]  /*7030*/  BSYNC.RECONVERGENT B0 ;  /* 0x0000000000007941 */ /* 0x000fea0003800200 */
.L_x_13050:
[----:B------:R-:W-:Y:S01]  /*7040*/  STG.E.U8 desc[UR36][R2.64], R0 ;  /* 0x0000000002007986 */ /* 0x000fe2000c101124 */
[----:B------:R-:W-:Y:S05]  /*7050*/  EXIT ;  /* 0x000000000000794d */ /* 0x000fea0003800000 */
.L_x_13044:
        /* <DEDUP_REMOVED lines=22> */
.L_x_13054:
[----:B------:R-:W-:Y:S01]  /*71c0*/  STG.E.64 desc[UR36][R2.64], R22 ;  /* 0x0000001602007986 */ /* 0x000fe2000c101b24 */
[----:B------:R-:W-:Y:S05]  /*71d0*/  EXIT ;  /* 0x000000000000794d */ /* 0x000fea0003800000 */
.L_x_13053:
[----:B------:R-:W-:Y:S01]  /*71e0*/  STG.E desc[UR36][R2.64], R22 ;  /* 0x0000001602007986 */ /* 0x000fe2000c101924 */
[----:B------:R-:W-:Y:S05]  /*71f0*/  EXIT ;  /* 0x000000000000794d */ /* 0x000fea0003800000 */
.L_x_13043:
        /* <DEDUP_REMOVED lines=11> */
.L_x_13056:
[----:B------:R-:W-:Y:S01]  /*72b0*/  CS2R R6, SRZ ;  /* 0x0000000000067805 */ /* 0x000fe2000001ff00 */
[----:B------:R-:W0:Y:S04]  /*72c0*/  I2F.F64.S64 R4, R22 ;  /* 0x0000001600047312 */ /* 0x000e280000301c00 */
[----:B0-----:R-:W-:Y:S01]  /*72d0*/  STG.E.128 desc[UR36][R2.64], R4 ;  /* 0x0000000402007986 */ /* 0x001fe2000c101d24 */
[----:B------:R-:W-:Y:S05]  /*72e0*/  EXIT ;  /* 0x000000000000794d */ /* 0x000fea0003800000 */
.L_x_13055:
[----:B------:R-:W-:-:S13]  /*72f0*/  ISETP.NE.AND P0, PT, R0, 0xf, PT ;  /* 0x0000000f0000780c */ /* 0x000fda0003f05270 */
[----:B------:R-:W-:Y:S05]  /*7300*/  @!P0 BRA `(.L_x_13057) ;  /* 0x0000000000e88947 */ /* 0x000fea0003800000 */
[----:B------:R-:W-:-:S13]  /*7310*/  ISETP.NE.AND P0, PT, R0, 0x17, PT ;  /* 0x000000170000780c */ /* 0x000fda0003f05270 */
[----:B------:R-:W-:Y:S05]  /*7320*/  @!P0 BRA `(.L_x_13058) ;  /* 0x0000000000908947 */ /* 0x000fea0003800000 */
[----:B------:R-:W-:-:S13]  /*7330*/  ISETP.NE.AND P0, PT, R0, 0x18, PT ;  /* 0x000000180000780c */ /* 0x000fda0003f05270 */
[----:B------:R-:W-:Y:S05]  /*7340*/  @!P0 BRA `(.L_x_13059) ;  /* 0x0000000000448947 */ /* 0x000fea0003800000 */
.L_x_13036:
        /* <DEDUP_REMOVED lines=16> */
.L_x_13060:
[----:B------:R-:W-:Y:S05]  /*7450*/  EXIT ;  /* 0x000000000000794d */ /* 0x000fea0003800000 */
.L_x_13059:
        /* <DEDUP_REMOVED lines=13> */
.L_x_13062:
[----:B------:R-:W-:Y:S05]  /*7530*/  BSYNC.RECONVERGENT B0 ;  /* 0x0000000000007941 */ /* 0x000fea0003800200 */
.L_x_13061:
[----:B------:R-:W-:-:S05]  /*7540*/  LOP3.LUT R5, R0, 0x80, R5, 0xf8, !PT ;  /* 0x0000008000057812 */ /* 0x000fca00078ef805 */
[----:B------:R-:W-:Y:S01]  /*7550*/  STG.E.U8 desc[UR36][R2.64], R5 ;  /* 0x0000000502007986 */ /* 0x000fe2000c101124 */
[----:B------:R-:W-:Y:S05]  /*7560*/  EXIT ;  /* 0x000000000000794d */ /* 0x000fea0003800000 */
.L_x_13058:
        /* <DEDUP_REMOVED lines=12> */
.L_x_13064:
[----:B------:R-:W-:Y:S01]  /*7630*/  IMAD.MOV.U32 R0, RZ, RZ, 0x7f ;  /* 0x0000007fff007424 */ /* 0x000fe200078e00ff */
[----:B------:R-:W-:-:S04]  /*7640*/  ISETP.GT.U32.AND P0, PT, R4, 0x7f800000, PT ;  /* 0x7f8000000400780c */ /* 0x000fc80003f04070 */
[----:B------:R-:W-:-:S09]  /*7650*/  SEL R0, R0, 0x7c, P0 ;  /* 0x0000007c00007807 */ /* 0x000fd20000000000 */
.L_x_13065:
[----:B------:R-:W-:Y:S05]  /*7660*/  BSYNC.RECONVERGENT B0 ;  /* 0x0000000000007941 */ /* 0x000fea0003800200 */
.L_x_13063:
[----:B------:R-:W-:-:S04]  /*7670*/  SHF.R.U32.HI R5, RZ, 0x18, R5 ;  /* 0x00000018ff057819 */ /* 0x000fc80000011605 */
[----:B------:R-:W-:-:S05]  /*7680*/  LOP3.LUT R5, R0, 0x80, R5, 0xf8, !PT ;  /* 0x0000008000057812 */ /* 0x000fca00078ef805 */
[----:B------:R-:W-:Y:S01]  /*7690*/  STG.E.U8 desc[UR36][R2.64], R5 ;  /* 0x0000000502007986 */ /* 0x000fe2000c101124 */
[----:B------:R-:W-:Y:S05]  /*76a0*/  EXIT ;  /* 0x000000000000794d */ /* 0x000fea0003800000 */
.L_x_13057:
[----:B------:R-:W0:Y:S02]  /*76b0*/  I2F.S64 R0, R22 ;  /* 0x0000001600007312 */ /* 0x000e240000301400 */
[----:B0-----:R-:W-:-:S05]  /*76c0*/  F2FP.BF16.F32.PACK_AB R0, RZ, R0 ;  /* 0x00000000ff00723e */ /* 0x001fca00000010ff */
[----:B------:R-:W-:Y:S01]  /*76d0*/  STG.E.U16 desc[UR36][R2.64], R0 ;  /* 0x0000000002007986 */ /* 0x000fe2000c101524 */
[----:B------:R-:W-:Y:S05]  /*76e0*/  EXIT ;  /* 0x000000000000794d */ /* 0x000fea0003800000 */
.L_x_13066:
        /* <DEDUP_REMOVED lines=9> */
.L_x_35926:


//--------------------- .text._ZN2at6native18elementwise_kernelILi128ELi2EZNS0_22gpu_kernel_impl_nocastIZZZNS0_21clamp_min_kernel_cudaERNS_18TensorIteratorBaseERKN3c106ScalarEENKUlvE_clEvENKUlvE2_clEvEUllE_EEvS4_RKT_EUliE_EEviT1_ --------------------------
	.section	.text._ZN2at6native18elementwise_kernelILi128ELi2EZNS0_22gpu_kernel_impl_nocastIZZZNS0_21clamp_min_kernel_cudaERNS_18TensorIteratorBaseERKN3c106ScalarEENKUlvE_clEvENKUlvE2_clEvEUllE_EEvS4_RKT_EUliE_EEviT1_,"ax",@progbits
	.align	128
        .global         _ZN2at6native18elementwise_kernelILi128ELi2EZNS0_22gpu_kernel_impl_nocastIZZZNS0_21clamp_min_kernel_cudaERNS_18TensorIteratorBaseERKN3c106ScalarEENKUlvE_clEvENKUlvE2_clEvEUllE_EEvS4_RKT_EUliE_EEviT1_
        .type           _ZN2at6native18elementwise_kernelILi128ELi2EZNS0_22gpu_kernel_impl_nocastIZZZNS0_21clamp_min_kernel_cudaERNS_18TensorIteratorBaseERKN3c106ScalarEENKUlvE_clEvENKUlvE2_clEvEUllE_EEvS4_RKT_EUliE_EEviT1_,@function
        .size           _ZN2at6native18elementwise_kernelILi128ELi2EZNS0_22gpu_kernel_impl_nocastIZZZNS0_21clamp_min_kernel_cudaERNS_18TensorIteratorBaseERKN3c106ScalarEENKUlvE_clEvENKUlvE2_clEvEUllE_EEvS4_RKT_EUliE_EEviT1_,(.L_x_35927 - _ZN2at6native18elementwise_kernelILi128ELi2EZNS0_22gpu_kernel_impl_nocastIZZZNS0_21clamp_min_kernel_cudaERNS_18TensorIteratorBaseERKN3c106ScalarEENKUlvE_clEvENKUlvE2_clEvEUllE_EEvS4_RKT_EUliE_EEviT1_)
        .other          _ZN2at6native18elementwise_kernelILi128ELi2EZNS0_22gpu_kernel_impl_nocastIZZZNS0_21clamp_min_kernel_cudaERNS_18TensorIteratorBaseERKN3c106ScalarEENKUlvE_clEvENKUlvE2_clEvEUllE_EEvS4_RKT_EUliE_EEviT1_,@"STO_CUDA_ENTRY STV_DEFAULT"
_ZN2at6native18elementwise_kernelILi128ELi2EZNS0_22gpu_kernel_impl_nocastIZZZNS0_21clamp_min_kernel_cudaERNS_18TensorIteratorBaseERKN3c106ScalarEENKUlvE_clEvENKUlvE2_clEvEUllE_EEvS4_RKT_EUliE_EEviT1_:
.text._ZN2at6native18elementwise_kernelILi128ELi2EZNS0_22gpu_kernel_impl_nocastIZZZNS0_21clamp_min_kernel_cudaERNS_18TensorIteratorBaseERKN3c106ScalarEENKUlvE_clEvENKUlvE2_clEvEUllE_EEvS4_RKT_EUliE_EEviT1_:
        /* <DEDUP_REMOVED lines=18> */
[----:B-1----:R-:W-:-:S04]  /*0120*/  ISETP.GT.U32.AND P0, PT, R4, R8, PT ;  /* 0x000000080400720c */ /* 0x002fc80003f04070 */
[----:B------:R-:W-:-:S04]  /*0130*/  ISETP.GT.AND.EX P0, PT, R5, R9, PT, P0 ;  /* 0x000000090500720c */ /* 0x000fc80003f04300 */
[----:B------:R-:W-:Y:S02]  /*0140*/  SEL R8, R4, R8, P0 ;  /* 0x0000000804087207 */ /* 0x000fe40000000000 */
[----:B------:R-:W-:-:S05]  /*0150*/  SEL R9, R5, R9, P0 ;  /* 0x0000000905097207 */ /* 0x000fca0000000000 */
[----:B0-----:R0:W-:Y:S02]  /*0160*/  STG.E.64 desc[UR6][R6.64], R8 ;  /* 0x0000000806007986 */ /* 0x0011e4000c101b06 */
.L_x_13069:
[----:B------:R-:W-:Y:S05]  /*0170*/  BSYNC.RECONVERGENT B0 ;  /* 0x0000000000007941 */ /* 0x000fea0003800200 */
.L_x_13068:
[----:B------:R-:W-:-:S13]  /*0180*/  ISETP.GE.AND P0, PT, R3, UR4, PT ;  /* 0x0000000403007c0c */ /* 0x000fda000bf06270 */
[----:B------:R-:W-:Y:S05]  /*0190*/  @P0 EXIT ;  /* 0x000000000000094d */ /* 0x000fea0003800000 */
[----:B------:R-:W1:Y:S08]  /*01a0*/  LDC.64 R4, c[0x0][0x588] ;  /* 0x00016200ff047b82 */ /* 0x000e700000000a00 */
[----:B0-----:R-:W0:Y:S01]  /*01b0*/  LDC.64 R8, c[0x0][0x590] ;  /* 0x00016400ff087b82 */ /* 0x001e220000000a00 */
[----:B-1----:R-:W0:Y:S07]  /*01c0*/  LDG.E.64 R2, desc[UR6][R4.64] ;  /* 0x0000000604027981 */ /* 0x002e2e000c1e1b00 */
[----:B------:R-:W1:Y:S01]  /*01d0*/  LDC.64 R6, c[0x0][0x580] ;  /* 0x00016000ff067b82 */ /* 0x000e620000000a00 */
[----:B0-----:R-:W-:-:S04]  /*01e0*/  ISETP.GT.U32.AND P0, PT, R2, R8, PT ;  /* 0x000000080200720c */ /* 0x001fc80003f04070 */
[----:B------:R-:W-:-:S04]  /*01f0*/  ISETP.GT.AND.EX P0, PT, R3, R9, PT, P0 ;  /* 0x000000090300720c */ /* 0x000fc80003f04300 */
[----:B------:R-:W-:Y:S02]  /*0200*/  SEL R2, R2, R8, P0 ;  /* 0x0000000802027207 */ /* 0x000fe40000000000 */
[----:B------:R-:W-:-:S05]  /*0210*/  SEL R3, R3, R9, P0 ;  /* 0x0000000903037207 */ /* 0x000fca0000000000 */
[----:B-1----:R-:W-:Y:S01]  /*0220*/  STG.E.64 desc[UR6][R6.64], R2 ;  /* 0x0000000206007986 */ /* 0x002fe2000c101b06 */
[----:B------:R-:W-:Y:S05]  /*0230*/  EXIT ;  /* 0x000000000000794d */ /* 0x000fea0003800000 */
.L_x_13067:
        /* <DEDUP_REMOVED lines=305> */
.L_x_13072:
        /* <DEDUP_REMOVED lines=8> */
[----:B0-----:R-:W-:-:S04]  /*15d0*/  ISETP.GT.U32.AND P0, PT, R6, UR10, PT ;  /* 0x0000000a06007c0c */ /* 0x001fc8000bf04070 */
[----:B------:R-:W-:-:S04]  /*15e0*/  ISETP.GT.AND.EX P0, PT, R7, UR11, PT, P0 ;  /* 0x0000000b07007c0c */ /* 0x000fc8000bf04300 */
[----:B------:R-:W-:Y:S02]  /*15f0*/  SEL R4, R6, UR10, P0 ;  /* 0x0000000a06047c07 */ /* 0x000fe40008000000 */
[----:B------:R-:W-:-:S05]  /*1600*/  SEL R5, R7, UR11, P0 ;  /* 0x0000000b07057c07 */ /* 0x000fca0008000000 */
[----:B------:R0:W-:Y:S02]  /*1610*/  STG.E.64 desc[UR6][R8.64], R4 ;  /* 0x0000000408007986 */ /* 0x0001e4000c101b06 */
.L_x_13071:
[----:B------:R-:W-:Y:S05]  /*1620*/  BSYNC.RECONVERGENT B0 ;  /* 0x0000000000007941 */ /* 0x000fea0003800200 */
.L_x_13070:
        /* <DEDUP_REMOVED lines=300> */
.L_x_13073:
[----:B------:R-:W0:Y:S01]  /*28f0*/  LDCU.128 UR8, c[0x0][0x580] ;  /* 0x0000b000ff0877ac */ /* 0x000e220008000c00 */
[----:B------:R-:W1:Y:S01]  /*2900*/  LDCU.64 UR4, c[0x0][0x590] ;  /* 0x0000b200ff0477ac */ /* 0x000e620008000a00 */
[----:B0-----:R-:W-:-:S04]  /*2910*/  IADD3 R4, P0, PT, R2, UR10, RZ ;  /* 0x0000000a02047c10 */ /* 0x001fc8000ff1e0ff */
[----:B------:R-:W-:-:S06]  /*2920*/  IADD3.X R5, PT, PT, RZ, UR11, RZ, P0, !PT ;  /* 0x0000000bff057c10 */ /* 0x000fcc00087fe4ff */
[----:B------:R-:W1:Y:S01]  /*2930*/  LDG.E.64 R4, desc[UR6][R4.64] ;  /* 0x0000000604047981 */ /* 0x000e62000c1e1b00 */
[----:B------:R-:W-:-:S04]  /*2940*/  IADD3 R6, P1, PT, R3, UR8, RZ ;  /* 0x0000000803067c10 */ /* 0x000fc8000ff3e0ff */
[----:B------:R-:W-:Y:S02]  /*2950*/  IADD3.X R7, PT, PT, RZ, UR9, RZ, P1, !PT ;  /* 0x00000009ff077c10 */ /* 0x000fe40008ffe4ff */
[----:B-1----:R-:W-:-:S04]  /*2960*/  ISETP.GT.U32.AND P0, PT, R4, UR4, PT ;  /* 0x0000000404007c0c */ /* 0x002fc8000bf04070 */
[----:B------:R-:W-:-:S04]  /*2970*/  ISETP.GT.AND.EX P0, PT, R5, UR5, PT, P0 ;  /* 0x0000000505007c0c */ /* 0x000fc8000bf04300 */
[----:B------:R-:W-:Y:S02]  /*2980*/  SEL R2, R4, UR4, P0 ;  /* 0x0000000404027c07 */ /* 0x000fe40008000000 */
[----:B------:R-:W-:-:S05]  /*2990*/  SEL R3, R5, UR5, P0 ;  /* 0x0000000505037c07 */ /* 0x000fca0008000000 */
[----:B------:R-:W-:Y:S01]  /*29a0*/  STG.E.64 desc[UR6][R6.64], R2 ;  /* 0x0000000206007986 */ /* 0x000fe2000c101b06 */
[----:B------:R-:W-:Y:S05]  /*29b0*/  EXIT ;  /* 0x000000000000794d */ /* 0x000fea0003800000 */
.L_x_13074:
        /* <DEDUP_REMOVED lines=12> */
.L_x_35927:


//--------------------- .text._ZN2at6native27unrolled_elementwise_kernelIZZZNS0_21clamp_min_kernel_cudaERNS_18TensorIteratorBaseERKN3c106ScalarEENKUlvE_clEvENKUlvE2_clEvEUllE_St5arrayIPcLm2EELi4E23TrivialOffsetCalculatorILi1EjESF_NS0_6memory15LoadWithoutCastENSG_16StoreWithoutCastEEEviT_T0_T2_T3_T4_T5_ --------------------------
	.section	.text._ZN2at6native27unrolled_elementwise_kernelIZZZNS0_21clamp_min_kernel_cudaERNS_18TensorIteratorBaseERKN3c106ScalarEENKUlvE_clEvENKUlvE2_clEvEUllE_St5arrayIPcLm2EELi4E23TrivialOffsetCalculatorILi1EjESF_NS0_6memory15LoadWithoutCastENSG_16StoreWithoutCastEEEviT_T0_T2_T3_T4_T5_,"ax",@progbits
	.align	128
        .global         _ZN2at6native27unrolled_elementwise_kernelIZZZNS0_21clamp_min_kernel_cudaERNS_18TensorIteratorBaseERKN3c106ScalarEENKUlvE_clEvENKUlvE2_clEvEUllE_St5arrayIPcLm2EELi4E23TrivialOffsetCalculatorILi1EjESF_NS0_6memory15LoadWithoutCastENSG_16StoreWithoutCastEEEviT_T0_T2_T3_T4_T5_
        .type           _ZN2at6native27unrolled_elementwise_kernelIZZZNS0_21clamp_min_kernel_cudaERNS_18TensorIteratorBaseERKN3c106ScalarEENKUlvE_clEvENKUlvE2_clEvEUllE_St5arrayIPcLm2EELi4E23TrivialOffsetCalculatorILi1EjESF_NS0_6memory15LoadWithoutCastENSG_16StoreWithoutCastEEEviT_T0_T2_T3_T4_T5_,@function
        .size           _ZN2at6native27unrolled_elementwise_kernelIZZZNS0_21clamp_min_kernel_cudaERNS_18TensorIteratorBaseERKN3c106ScalarEENKUlvE_clEvENKUlvE2_clEvEUllE_St5arrayIPcLm2EELi4E23TrivialOffsetCalculatorILi1EjESF_NS0_6memory15LoadWithoutCastENSG_16StoreWithoutCastEEEviT_T0_T2_T3_T4_T5_,(.L_x_35928 - _ZN2at6native27unrolled_elementwise_kernelIZZZNS0_21clamp_min_kernel_cudaERNS_18TensorIteratorBaseERKN3c106ScalarEENKUlvE_clEvENKUlvE2_clEvEUllE_St5arrayIPcLm2EELi4E23TrivialOffsetCalculatorILi1EjESF_NS0_6memory15LoadWithoutCastENSG_16StoreWithoutCastEEEviT_T0_T2_T3_T4_T5_)
        .other          _ZN2at6native27unrolled_elementwise_kernelIZZZNS0_21clamp_min_kernel_cudaERNS_18TensorIteratorBaseERKN3c106ScalarEENKUlvE_clEvENKUlvE2_clEvEUllE_St5arrayIPcLm2EELi4E23TrivialOffsetCalculatorILi1EjESF_NS0_6memory15LoadWithoutCastENSG_16StoreWithoutCastEEEviT_T0_T2_T3_T4_T5_,@"STO_CUDA_ENTRY STV_DEFAULT"
_ZN2at6native27unrolled_elementwise_kernelIZZZNS0_21clamp_min_kernel_cudaERNS_18TensorIteratorBaseERKN3c106ScalarEENKUlvE_clEvENKUlvE2_clEvEUllE_St5arrayIPcLm2EELi4E23TrivialOffsetCalculatorILi1EjESF_NS0_6memory15LoadWithoutCastENSG_16StoreWithoutCastEEEviT_T0_T2_T3_T4_T5_:
.text._ZN2at6native27unrolled_elementwise_kernelIZZZNS0_21clamp_min_kernel_cudaERNS_18TensorIteratorBaseERKN3c106ScalarEENKUlvE_clEvENKUlvE2_clEvEUllE_St5arrayIPcLm2EELi4E23TrivialOffsetCalculatorILi1EjESF_NS0_6memory15LoadWithoutCastENSG_16StoreWithoutCastEEEviT_T0_T2_T3_T4_T5_:
        /* <DEDUP_REMOVED lines=37> */
[----:B---3--:R-:W-:-:S04]  /*0250*/  ISETP.GT.U32.AND P0, PT, R16, UR6, PT ;  /* 0x0000000610007c0c */ /* 0x008fc8000bf04070 */
[----:B------:R-:W-:-:S04]  /*0260*/  ISETP.GT.AND.EX P0, PT, R17, UR7, PT, P0 ;  /* 0x0000000711007c0c */ /* 0x000fc8000bf04300 */
[----:B------:R-:W-:Y:S02]  /*0270*/  SEL R16, R16, UR6, P0 ;  /* 0x0000000610107c07 */ /* 0x000fe40008000000 */
[----:B------:R-:W-:Y:S02]  /*0280*/  SEL R17, R17, UR7, P0 ;  /* 0x0000000711117c07 */ /* 0x000fe40008000000 */
[----:B--2---:R-:W-:-:S04]  /*0290*/  ISETP.GT.U32.AND P3, PT, R6, UR6, PT ;  /* 0x0000000606007c0c */ /* 0x004fc8000bf64070 */
[----:B------:R-:W-:Y:S02]  /*02a0*/  ISETP.GT.AND.EX P0, PT, R7, UR7, PT, P3 ;  /* 0x0000000707007c0c */ /* 0x000fe4000bf04330 */
[----:B------:R-:W-:Y:S02]  /*02b0*/  ISETP.GE.AND P3, PT, R3, R2, PT ;  /* 0x000000020300720c */ /* 0x000fe40003f66270 */
[----:B------:R-:W-:Y:S02]  /*02c0*/  SEL R8, R6, UR6, P0 ;  /* 0x0000000606087c07 */ /* 0x000fe40008000000 */
[----:B------:R-:W-:Y:S02]  /*02d0*/  SEL R9, R7, UR7, P0 ;  /* 0x0000000707097c07 */ /* 0x000fe40008000000 */
[----:B----4-:R-:W-:Y:S02]  /*02e0*/  ISETP.GT.U32.AND P1, PT, R12, UR6, PT ;  /* 0x000000060c007c0c */ /* 0x010fe4000bf24070 */
[----:B-----5:R-:W-:-:S02]  /*02f0*/  ISETP.GT.U32.AND P2, PT, R4, UR6, PT ;  /* 0x0000000604007c0c */ /* 0x020fc4000bf44070 */
[----:B------:R-:W-:Y:S02]  /*0300*/  ISETP.GT.AND.EX P1, PT, R13, UR7, PT, P1 ;  /* 0x000000070d007c0c */ /* 0x000fe4000bf24310 */
[----:B------:R-:W-:-:S04]  /*0310*/  ISETP.GT.AND.EX P2, PT, R5, UR7, PT, P2 ;  /* 0x0000000705007c0c */ /* 0x000fc8000bf44320 */
        /* <DEDUP_REMOVED lines=18> */
.L_x_13077:
[----:B------:R-:W-:Y:S05]  /*0440*/  BSYNC.RELIABLE B1 ;  /* 0x0000000000017941 */ /* 0x000fea0003800100 */
.L_x_13076:
[----:B------:R-:W-:-:S13]  /*0450*/  ISETP.GE.AND P0, PT, R3, R2, PT ;  /* 0x000000020300720c */ /* 0x000fda0003f06270 */
[----:B0-----:R-:W0:Y:S01]  /*0460*/  @!P0 LDC.64 R8, c[0x0][0x398] ;  /* 0x0000e600ff088b82 */ /* 0x001e220000000a00 */
[----:B------:R-:W-:Y:S02]  /*0470*/  @!P0 IMAD R11, R0, 0x200, R3 ;  /* 0x00000200000b8824 */ /* 0x000fe400078e0203 */
[----:B------:R-:W-:Y:S02]  /*0480*/  @!P0 VIADD R3, R3, 0x80 ;  /* 0x0000008003038836 */ /* 0x000fe40000000000 */
[----:B0-----:R-:W-:-:S05]  /*0490*/  @!P0 IMAD.WIDE.U32 R8, R11, 0x8, R8 ;  /* 0x000000080b088825 */ /* 0x001fca00078e0008 */
[----:B------:R1:W-:Y:S02]  /*04a0*/  @!P0 STG.E.64 desc[UR4][R8.64], R6 ;  /* 0x0000000608008986 */ /* 0x0003e4000c101b04 */
.L_x_13078:
[----:B------:R-:W-:Y:S05]  /*04b0*/  BSYNC.RECONVERGENT B0 ;  /* 0x0000000000007941 */ /* 0x000fea0003800200 */
.L_x_13075:
        /* <DEDUP_REMOVED lines=8> */
.L_x_13079:
        /* <DEDUP_REMOVED lines=12> */
.L_x_35928:


//--------------------- .text._ZN2at6native29vectorized_elementwise_kernelILi2EZZZNS0_21clamp_min_kernel_cudaERNS_18TensorIteratorBaseERKN3c106ScalarEENKUlvE_clEvENKUlvE2_clEvEUllE_St5arrayIPcLm2EEEEviT0_T1_ --------------------------
	.section	.text._ZN2at6native29vectorized_elementwise_kernelILi2EZZZNS0_21clamp_min_kernel_cudaERNS_18TensorIteratorBaseERKN3c106ScalarEENKUlvE_clEvENKUlvE2_clEvEUllE_St5arrayIPcLm2EEEEviT0_T1_,"ax",@progbits
	.align	128
        .global         _ZN2at6native29vectorized_elementwise_kernelILi2EZZZNS0_21clamp_min_kernel_cudaERNS_18TensorIteratorBaseERKN3c106ScalarEENKUlvE_clEvENKUlvE2_clEvEUllE_St5arrayIPcLm2EEEEviT0_T1_
        .type           _ZN2at6native29vectorized_elementwise_kernelILi2EZZZNS0_21clamp_min_kernel_cudaERNS_18TensorIteratorBaseERKN3c106ScalarEENKUlvE_clEvENKUlvE2_clEvEUllE_St5arrayIPcLm2EEEEviT0_T1_,@function
        .size           _ZN2at6native29vectorized_elementwise_kernelILi2EZZZNS0_21clamp_min_kernel_cudaERNS_18TensorIteratorBaseERKN3c106ScalarEENKUlvE_clEvENKUlvE2_clEvEUllE_St5arrayIPcLm2EEEEviT0_T1_,(.L_x_35929 - _ZN2at6native29vectorized_elementwise_kernelILi2EZZZNS0_21clamp_min_kernel_cudaERNS_18TensorIteratorBaseERKN3c106ScalarEENKUlvE_clEvENKUlvE2_clEvEUllE_St5arrayIPcLm2EEEEviT0_T1_)
        .other          _ZN2at6native29vectorized_elementwise_kernelILi2EZZZNS0_21clamp_min_kernel_cudaERNS_18TensorIteratorBaseERKN3c106ScalarEENKUlvE_clEvENKUlvE2_clEvEUllE_St5arrayIPcLm2EEEEviT0_T1_,@"STO_CUDA_ENTRY STV_DEFAULT"
_ZN2at6native29vectorized_elementwise_kernelILi2EZZZNS0_21clamp_min_kernel_cudaERNS_18TensorIteratorBaseERKN3c106ScalarEENKUlvE_clEvENKUlvE2_clEvEUllE_St5arrayIPcLm2EEEEviT0_T1_:
.text._ZN2at6native29vectorized_elementwise_kernelILi2EZZZNS0_21clamp_min_kernel_cudaERNS_18TensorIteratorBaseERKN3c106ScalarEENKUlvE_clEvENKUlvE2_clEvEUllE_St5arrayIPcLm2EEEEviT0_T1_:
        /* <DEDUP_REMOVED lines=68> */
[----:B-1----:R-:W-:-:S04]  /*0440*/  ISETP.GT.U32.AND P0, PT, R2, UR6, PT ;  /* 0x0000000602007c0c */ /* 0x002fc8000bf04070 */
[----:B------:R-:W-:-:S04]  /*0450*/  ISETP.GT.AND.EX P0, PT, R3, UR7, PT, P0 ;  /* 0x0000000703007c0c */ /* 0x000fc8000bf04300 */
[----:B------:R-:W-:Y:S02]  /*0460*/  SEL R2, R2, UR6, P0 ;  /* 0x0000000602027c07 */ /* 0x000fe40008000000 */
[----:B------:R-:W-:Y:S02]  /*0470*/  SEL R3, R3, UR7, P0 ;  /* 0x0000000703037c07 */ /* 0x000fe40008000000 */
[----:B------:R-:W-:-:S04]  /*0480*/  ISETP.GT.U32.AND P1, PT, R4, UR6, PT ;  /* 0x0000000604007c0c */ /* 0x000fc8000bf24070 */
[----:B------:R-:W-:-:S04]  /*0490*/  ISETP.GT.AND.EX P1, PT, R5, UR7, PT, P1 ;  /* 0x0000000705007c0c */ /* 0x000fc8000bf24310 */
[----:B------:R-:W-:Y:S02]  /*04a0*/  SEL R4, R4, UR6, P1 ;  /* 0x0000000604047c07 */ /* 0x000fe40008800000 */
[----:B------:R-:W-:Y:S02]  /*04b0*/  SEL R5, R5, UR7, P1 ;  /* 0x0000000705057c07 */ /* 0x000fe40008800000 */
[----:B----4-:R-:W-:-:S04]  /*04c0*/  ISETP.GT.U32.AND P2, PT, R12, UR6, PT ;  /* 0x000000060c007c0c */ /* 0x010fc8000bf44070 */
[----:B------:R-:W-:Y:S02]  /*04d0*/  ISETP.GT.AND.EX P0, PT, R13, UR7, PT, P2 ;  /* 0x000000070d007c0c */ /* 0x000fe4000bf04320 */
[----:B-----5:R-:W-:Y:S02]  /*04e0*/  ISETP.GT.U32.AND P2, PT, R20, UR6, PT ;  /* 0x0000000614007c0c */ /* 0x020fe4000bf44070 */
[----:B------:R-:W-:Y:S02]  /*04f0*/  ISETP.GT.U32.AND P3, PT, R18, UR6, PT ;  /* 0x0000000612007c0c */ /* 0x000fe4000bf64070 */
[----:B------:R-:W-:Y:S02]  /*0500*/  ISETP.GT.AND.EX P2, PT, R21, UR7, PT, P2 ;  /* 0x0000000715007c0c */ /* 0x000fe4000bf44320 */
[----:B------:R-:W-:Y:S02]  /*0510*/  ISETP.GT.AND.EX P1, PT, R19, UR7, PT, P3 ;  /* 0x0000000713007c0c */ /* 0x000fe4000bf24330 */
[----:B------:R-:W-:-:S02]  /*0520*/  ISETP.GE.U32.AND P3, PT, R22, R0, PT ;  /* 0x000000001600720c */ /* 0x000fc40003f66070 */
[----:B0-----:R-:W-:Y:S02]  /*0530*/  SEL R6, R12, UR6, P0 ;  /* 0x000000060c067c07 */ /* 0x001fe40008000000 */
[----:B------:R-:W-:Y:S02]  /*0540*/  SEL R7, R13, UR7, P0 ;  /* 0x000000070d077c07 */ /* 0x000fe40008000000 */
[----:B------:R-:W-:Y:S02]  /*0550*/  SEL R12, R18, UR6, P1 ;  /* 0x00000006120c7c07 */ /* 0x000fe40008800000 */
[----:B------:R-:W-:Y:S02]  /*0560*/  SEL R13, R19, UR7, P1 ;  /* 0x00000007130d7c07 */ /* 0x000fe40008800000 */
[----:B---3--:R-:W-:Y:S02]  /*0570*/  SEL R14, R20, UR6, P2 ;  /* 0x00000006140e7c07 */ /* 0x008fe40009000000 */
[----:B------:R-:W-:-:S02]  /*0580*/  SEL R15, R21, UR7, P2 ;  /* 0x00000007150f7c07 */ /* 0x000fc40009000000 */
[----:B--2---:R-:W-:Y:S02]  /*0590*/  ISETP.GT.U32.AND P1, PT, R10, UR6, PT ;  /* 0x000000060a007c0c */ /* 0x004fe4000bf24070 */
[----:B------:R-:W-:Y:S02]  /*05a0*/  ISETP.GT.U32.AND P0, PT, R8, UR6, PT ;  /* 0x0000000608007c0c */ /* 0x000fe4000bf04070 */
[----:B------:R-:W-:Y:S02]  /*05b0*/  ISETP.GT.U32.AND P2, PT, R26, UR6, PT ;  /* 0x000000061a007c0c */ /* 0x000fe4000bf44070 */
[----:B------:R-:W-:Y:S02]  /*05c0*/  ISETP.GT.AND.EX P1, PT, R11, UR7, PT, P1 ;  /* 0x000000070b007c0c */ /* 0x000fe4000bf24310 */
[----:B------:R-:W-:Y:S02]  /*05d0*/  ISETP.GT.AND.EX P0, PT, R9, UR7, PT, P0 ;  /* 0x0000000709007c0c */ /* 0x000fe4000bf04300 */
[----:B------:R-:W-:-:S02]  /*05e0*/  ISETP.GT.AND.EX P2, PT, R27, UR7, PT, P2 ;  /* 0x000000071b007c0c */ /* 0x000fc4000bf44320 */
        /* <DEDUP_REMOVED lines=19> */
.L_x_13083:
[----:B------:R-:W-:-:S13]  /*0720*/  ISETP.GE.U32.AND P0, PT, R22, R0, PT ;  /* 0x000000001600720c */ /* 0x000fda0003f06070 */
[----:B------:R-:W-:Y:S05]  /*0730*/  @P0 BRA `(.L_x_13085) ;  /* 0x0000000000300947 */ /* 0x000fea0003800000 */
[----:B0-----:R-:W0:Y:S01]  /*0740*/  LDC.64 R2, c[0x0][0x398] ;  /* 0x0000e600ff027b82 */ /* 0x001e220000000a00 */
[----:B------:R-:W-:Y:S02]  /*0750*/  IMAD.IADD R5, R25, 0x1, R22 ;  /* 0x0000000119057824 */ /* 0x000fe400078e0216 */
[----:B------:R-:W-:Y:S02]  /*0760*/  VIADD R22, R22, 0x80 ;  /* 0x0000008016167836 */ /* 0x000fe40000000000 */
[----:B0-----:R-:W-:-:S05]  /*0770*/  IMAD.WIDE.U32 R2, R5, 0x8, R2 ;  /* 0x0000000805027825 */ /* 0x001fca00078e0002 */
[----:B------:R1:W-:Y:S02]  /*0780*/  STG.E.64 desc[UR4][R2.64], R6 ;  /* 0x0000000602007986 */ /* 0x0003e4000c101b04 */
.L_x_13084:
[----:B------:R-:W-:-:S13]  /*0790*/  ISETP.GE.U32.AND P0, PT, R22, R0, PT ;  /* 0x000000001600720c */ /* 0x000fda0003f06070 */
[----:B------:R-:W-:Y:S05]  /*07a0*/  @P0 BRA `(.L_x_13086) ;  /* 0x0000000000300947 */ /* 0x000fea0003800000 */
[----:B01----:R-:W0:Y:S01]  /*07b0*/  LDC.64 R2, c[0x0][0x398] ;  /* 0x0000e600ff027b82 */ /* 0x003e220000000a00 */
[----:B------:R-:W-:Y:S02]  /*07c0*/  IMAD.IADD R5, R25, 0x1, R22 ;  /* 0x0000000119057824 */ /* 0x000fe400078e0216 */
[----:B------:R-:W-:Y:S02]  /*07d0*/  VIADD R22, R22, 0x80 ;  /* 0x0000008016167836 */ /* 0x000fe40000000000 */
[----:B0-----:R-:W-:-:S05]  /*07e0*/  IMAD.WIDE.U32 R2, R5, 0x8, R2 ;  /* 0x0000000805027825 */ /* 0x001fca00078e0002 */
[----:B------:R1:W-:Y:S02]  /*07f0*/  STG.E.64 desc[UR4][R2.64], R12 ;  /* 0x0000000c02007986 */ /* 0x0003e4000c101b04 */
.L_x_13085:
[----:B------:R-:W-:-:S13]  /*0800*/  ISETP.GE.U32.AND P0, PT, R22, R0, PT ;  /* 0x000000001600720c */ /* 0x000fda0003f06070 */
[----:B------:R-:W-:Y:S05]  /*0810*/  @P0 BRA `(.L_x_13087) ;  /* 0x0000000000340947 */ /* 0x000fea0003800000 */
[----:B01----:R-:W0:Y:S01]  /*0820*/  LDC.64 R2, c[0x0][0x398] ;  /* 0x0000e600ff027b82 */ /* 0x003e220000000a00 */
[----:B------:R-:W-:Y:S02]  /*0830*/  IMAD.IADD R5, R25, 0x1, R22 ;  /* 0x0000000119057824 */ /* 0x000fe400078e0216 */
[----:B------:R-:W-:Y:S02]  /*0840*/  VIADD R22, R22, 0x80 ;  /* 0x0000008016167836 */ /* 0x000fe40000000000 */
[----:B0-----:R-:W-:-:S05]  /*0850*/  IMAD.WIDE.U32 R2, R5, 0x8, R2 ;  /* 0x0000000805027825 */ /* 0x001fca00078e0002 */
[----:B------:R2:W-:Y:S02]  /*0860*/  STG.E.64 desc[UR4][R2.64], R14 ;  /* 0x0000000e02007986 */ /* 0x0005e4000c101b04 */
.L_x_13086:
        /* <DEDUP_REMOVED lines=8> */
.L_x_13087:
[----:B------:R-:W-:Y:S05]  /*08f0*/  BSYNC.RELIABLE B1 ;  /* 0x0000000000017941 */ /* 0x000fea0003800100 */
.L_x_13082:
[----:B------:R-:W-:-:S13]  /*0900*/  ISETP.GE.U32.AND P0, PT, R22, R0, PT ;  /* 0x000000001600720c */ /* 0x000fda0003f06070 */
[----:B012---:R-:W0:Y:S01]  /*0910*/  @!P0 LDC.64 R2, c[0x0][0x398] ;  /* 0x0000e600ff028b82 */ /* 0x007e220000000a00 */
[----:B------:R-:W-:Y:S02]  /*0920*/  @!P0 IMAD.IADD R5, R25, 0x1, R22 ;  /* 0x0000000119058824 */ /* 0x000fe400078e0216 */
[----:B------:R-:W-:Y:S02]  /*0930*/  @!P0 VIADD R22, R22, 0x80 ;  /* 0x0000008016168836 */ /* 0x000fe40000000000 */
[----:B0-----:R-:W-:-:S05]  /*0940*/  @!P0 IMAD.WIDE.U32 R2, R5, 0x8, R2 ;  /* 0x0000000805028825 */ /* 0x001fca00078e0002 */
[----:B------:R3:W-:Y:S02]  /*0950*/  @!P0 STG.E.64 desc[UR4][R2.64], R16 ;  /* 0x0000001002008986 */ /* 0x0007e4000c101b04 */
.L_x_13088:
[----:B------:R-:W-:Y:S05]  /*0960*/  BSYNC.RECONVERGENT B0 ;  /* 0x0000000000007941 */ /* 0x000fea0003800200 */
.L_x_13081:
        /* <DEDUP_REMOVED lines=8> */
.L_x_13080:
        /* <DEDUP_REMOVED lines=12> */
[----:B--2---:R-:W-:Y:S02]  /*0ab0*/  ISETP.GT.U32.AND P0, PT, R8, UR6, PT ;  /* 0x0000000608007c0c */ /* 0x004fe4000bf04070 */
[----:B------:R-:W-:Y:S02]  /*0ac0*/  ISETP.GT.U32.AND P1, PT, R10, UR6, PT ;  /* 0x000000060a007c0c */ /* 0x000fe4000bf24070 */
[C---:B------:R-:W-:Y:S02]  /*0ad0*/  ISETP.GT.AND.EX P0, PT, R9.reuse, UR7, PT, P0 ;  /* 0x0000000709007c0c */ /* 0x040fe4000bf04300 */
[----:B----4-:R-:W-:Y:S02]  /*0ae0*/  ISETP.GT.U32.AND P2, PT, R16, UR6, PT ;  /* 0x0000000610007c0c */ /* 0x010fe4000bf44070 */
[----:B------:R-:W-:Y:S02]  /*0af0*/  SEL R2, R8, UR6, P0 ;  /* 0x0000000608027c07 */ /* 0x000fe40008000000 */
[----:B------:R-:W-:-:S02]  /*0b00*/  SEL R3, R9, UR7, P0 ;  /* 0x0000000709037c07 */ /* 0x000fc40008000000 */
[----:B------:R-:W-:Y:S02]  /*0b10*/  ISETP.GT.AND.EX P0, PT, R17, UR7, PT, P2 ;  /* 0x0000000711007c0c */ /* 0x000fe4000bf04320 */
[----:B------:R-:W-:Y:S02]  /*0b20*/  ISETP.GT.AND.EX P1, PT, R11, UR7, PT, P1 ;  /* 0x000000070b007c0c */ /* 0x000fe4000bf24310 */
[----:B------:R-:W-:Y:S02]  /*0b30*/  SEL R8, R16, UR6, P0 ;  /* 0x0000000610087c07 */ /* 0x000fe40008000000 */
[----:B------:R-:W-:Y:S02]  /*0b40*/  SEL R9, R17, UR7, P0 ;  /* 0x0000000711097c07 */ /* 0x000fe40008000000 */
[----:B-----5:R-:W-:Y:S02]  /*0b50*/  ISETP.GT.U32.AND P0, PT, R12, UR6, PT ;  /* 0x000000060c007c0c */ /* 0x020fe4000bf04070 */
[----:B------:R-:W-:-:S02]  /*0b60*/  ISETP.GT.U32.AND P3, PT, R18, UR6, PT ;  /* 0x0000000612007c0c */ /* 0x000fc4000bf64070 */
[----:B------:R-:W-:Y:S02]  /*0b70*/  SEL R0, R10, UR6, P1 ;  /* 0x000000060a007c07 */ /* 0x000fe40008800000 */
[----:B------:R-:W-:Y:S02]  /*0b80*/  SEL R11, R11, UR7, P1 ;  /* 0x000000070b0b7c07 */ /* 0x000fe40008800000 */
[----:B------:R-:W-:Y:S02]  /*0b90*/  ISETP.GT.AND.EX P0, PT, R13, UR7, PT, P0 ;  /* 0x000000070d007c0c */ /* 0x000fe4000bf04300 */
[----:B------:R-:W-:Y:S02]  /*0ba0*/  ISETP.GT.AND.EX P1, PT, R19, UR7, PT, P3 ;  /* 0x0000000713007c0c */ /* 0x000fe4000bf24330 */
[----:B------:R-:W-:Y:S02]  /*0bb0*/  ISETP.GT.U32.AND P2, PT, R4, UR6, PT ;  /* 0x0000000604007c0c */ /* 0x000fe4000bf44070 */
[----:B------:R-:W-:-:S02]  /*0bc0*/  ISETP.GT.U32.AND P3, PT, R6, UR6, PT ;  /* 0x0000000606007c0c */ /* 0x000fc4000bf64070 */
[----:B------:R-:W-:Y:S02]  /*0bd0*/  SEL R12, R12, UR6, P0 ;  /* 0x000000060c0c7c07 */ /* 0x000fe40008000000 */
[----:B------:R-:W-:Y:S02]  /*0be0*/  SEL R13, R13, UR7, P0 ;  /* 0x000000070d0d7c07 */ /* 0x000fe40008000000 */
[----:B------:R-:W-:Y:S02]  /*0bf0*/  ISETP.GT.AND.EX P0, PT, R5, UR7, PT, P2 ;  /* 0x0000000705007c0c */ /* 0x000fe4000bf04320 */
[----:B------:R-:W-:Y:S02]  /*0c00*/  SEL R10, R18, UR6, P1 ;  /* 0x00000006120a7c07 */ /* 0x000fe40008800000 */
[----:B------:R-:W-:Y:S02]  /*0c10*/  SEL R19, R19, UR7, P1 ;  /* 0x0000000713137c07 */ /* 0x000fe40008800000 */
[----:B------:R-:W-:-:S02]  /*0c20*/  ISETP.GT.AND.EX P2, PT, R7, UR7, PT, P3 ;  /* 0x0000000707007c0c */ /* 0x000fc4000bf44330 */
[----:B------:R-:W-:Y:S02]  /*0c30*/  ISETP.GT.U32.AND P1, PT, R14, UR6, PT ;  /* 0x000000060e007c0c */ /* 0x000fe4000bf24070 */
[----:B------:R-:W-:Y:S01]  /*0c40*/  SEL R21, R7, UR7, P2 ;  /* 0x0000000707157c07 */ /* 0x000fe20009000000 */
[----:B------:R-:W-:Y:S01]  /*0c50*/  IMAD.MOV.U32 R7, RZ, RZ, R11 ;  /* 0x000000ffff077224 */ /* 0x000fe200078e000b */
[----:B------:R-:W-:Y:S01]  /*0c60*/  ISETP.GT.AND.EX P1, PT, R15, UR7, PT, P1 ;  /* 0x000000070f007c0c */ /* 0x000fe2000bf24310 */
        /* <DEDUP_REMOVED lines=15> */
.L_x_13089:
        /* <DEDUP_REMOVED lines=10> */
.L_x_35929:


//--------------------- .text._ZN2at6native29vectorized_elementwise_kernelILi4EZZZNS0_21clamp_min_kernel_cudaERNS_18TensorIteratorBaseERKN3c106ScalarEENKUlvE_clEvENKUlvE2_clEvEUllE_St5arrayIPcLm2EEEEviT0_T1_ --------------------------
	.section	.text._ZN2at6native29vectorized_elementwise_kernelILi4EZZZNS0_21clamp_min_kernel_cudaERNS_18TensorIteratorBaseERKN3c106ScalarEENKUlvE_clEvENKUlvE2_clEvEUllE_St5arrayIPcLm2EEEEviT0_T1_,"ax",@progbits
	.align	128
        .global         _ZN2at6native29vectorized_elementwise_kernelILi4EZZZNS0_21clamp_min_kernel_cudaERNS_18TensorIteratorBaseERKN3c106ScalarEENKUlvE_clEvENKUlvE2_clEvEUllE_St5arrayIPcLm2EEEEviT0_T1_
        .type           _ZN2at6native29vectorized_elementwise_kernelILi4EZZZNS0_21clamp_min_kernel_cudaERNS_18TensorIteratorBaseERKN3c106ScalarEENKUlvE_clEvENKUlvE2_clEvEUllE_St5arrayIPcLm2EEEEviT0_T1_,@function
        .size           _ZN2at6native29vectorized_elementwise_kernelILi4EZZZNS0_21clamp_min_kernel_cudaERNS_18TensorIteratorBaseERKN3c106ScalarEENKUlvE_clEvENKUlvE2_clEvEUllE_St5arrayIPcLm2EEEEviT0_T1_,(.L_x_35930 - _ZN2at6native29vectorized_elementwise_kernelILi4EZZZNS0_21clamp_min_kernel_cudaERNS_18TensorIteratorBaseERKN3c106ScalarEENKUlvE_clEvENKUlvE2_clEvEUllE_St5arrayIPcLm2EEEEviT0_T1_)
        .other          _ZN2at6native29vectorized_elementwise_kernelILi4EZZZNS0_21clamp_min_kernel_cudaERNS_18TensorIteratorBaseERKN3c106ScalarEENKUlvE_clEvENKUlvE2_clEvEUllE_St5arrayIPcLm2EEEEviT0_T1_,@"STO_CUDA_ENTRY STV_DEFAULT"
_ZN2at6native29vectorized_elementwise_kernelILi4EZZZNS0_21clamp_min_kernel_cudaERNS_18TensorIteratorBaseERKN3c106ScalarEENKUlvE_clEvENKUlvE2_clEvEUllE_St5arrayIPcLm2EEEEviT0_T1_:
.text._ZN2at6native29vectorized_elementwise_kernelILi4EZZZNS0_21clamp_min_kernel_cudaERNS_18TensorIteratorBaseERKN3c106ScalarEENKUlvE_clEvENKUlvE2_clEvEUllE_St5arrayIPcLm2EEEEviT0_T1_:
        /* <DEDUP_REMOVED lines=114> */
.L_x_13093:
[----:B------:R-:W-:-:S13]  /*0720*/  ISETP.GE.U32.AND P0, PT, R22, R0, PT ;  /* 0x000000001600720c */ /* 0x000fda0003f06070 */
[----:B------:R-:W-:Y:S05]  /*0730*/  @P0 BRA `(.L_x_13095) ;  /* 0x0000000000300947 */ /* 0x000fea0003800000 */
[----:B0-----:R-:W0:Y:S01]  /*0740*/  LDC.64 R2, c[0x0][0x398] ;  /* 0x0000e600ff027b82 */ /* 0x001e220000000a00 */
[----:B------:R-:W-:Y:S02]  /*0750*/  IMAD.IADD R5, R25, 0x1, R22 ;  /* 0x0000000119057824 */ /* 0x000fe400078e0216 */
[----:B------:R-:W-:Y:S02]  /*0760*/  VIADD R22, R22, 0x80 ;  /* 0x0000008016167836 */ /* 0x000fe40000000000 */
[----:B0-----:R-:W-:-:S05]  /*0770*/  IMAD.WIDE.U32 R2, R5, 0x8, R2 ;  /* 0x0000000805027825 */ /* 0x001fca00078e0002 */
[----:B------:R1:W-:Y:S02]  /*0780*/  STG.E.64 desc[UR4][R2.64], R6 ;  /* 0x0000000602007986 */ /* 0x0003e4000c101b04 */
.L_x_13094:
[----:B------:R-:W-:-:S13]  /*0790*/  ISETP.GE.U32.AND P0, PT, R22, R0, PT ;  /* 0x000000001600720c */ /* 0x000fda0003f06070 */
[----:B------:R-:W-:Y:S05]  /*07a0*/  @P0 BRA `(.L_x_13096) ;  /* 0x0000000000300947 */ /* 0x000fea0003800000 */
[----:B01----:R-:W0:Y:S01]  /*07b0*/  LDC.64 R2, c[0x0][0x398] ;  /* 0x0000e600ff027b82 */ /* 0x003e220000000a00 */
[----:B------:R-:W-:Y:S02]  /*07c0*/  IMAD.IADD R5, R25, 0x1, R22 ;  /* 0x0000000119057824 */ /* 0x000fe400078e0216 */
[----:B------:R-:W-:Y:S02]  /*07d0*/  VIADD R22, R22, 0x80 ;  /* 0x0000008016167836 */ /* 0x000fe40000000000 */
[----:B0-----:R-:W-:-:S05]  /*07e0*/  IMAD.WIDE.U32 R2, R5, 0x8, R2 ;  /* 0x0000000805027825 */ /* 0x001fca00078e0002 */
[----:B------:R1:W-:Y:S02]  /*07f0*/  STG.E.64 desc[UR4][R2.64], R12 ;  /* 0x0000000c02007986 */ /* 0x0003e4000c101b04 */
.L_x_13095:
[----:B------:R-:W-:-:S13]  /*0800*/  ISETP.GE.U32.AND P0, PT, R22, R0, PT ;  /* 0x000000001600720c */ /* 0x000fda0003f06070 */
[----:B------:R-:W-:Y:S05]  /*0810*/  @P0 BRA `(.L_x_13097) ;  /* 0x0000000000340947 */ /* 0x000fea0003800000 */
[----:B01----:R-:W0:Y:S01]  /*0820*/  LDC.64 R2, c[0x0][0x398] ;  /* 0x0000e600ff027b82 */ /* 0x003e220000000a00 */
[----:B------:R-:W-:Y:S02]  /*0830*/  IMAD.IADD R5, R25, 0x1, R22 ;  /* 0x0000000119057824 */ /* 0x000fe400078e0216 */
[----:B------:R-:W-:Y:S02]  /*0840*/  VIADD R22, R22, 0x80 ;  /* 0x0000008016167836 */ /* 0x000fe40000000000 */
[----:B0-----:R-:W-:-:S05]  /*0850*/  IMAD.WIDE.U32 R2, R5, 0x8, R2 ;  /* 0x0000000805027825 */ /* 0x001fca00078e0002 */
[----:B------:R2:W-:Y:S02]  /*0860*/  STG.E.64 desc[UR4][R2.64], R14 ;  /* 0x0000000e02007986 */ /* 0x0005e4000c101b04 */
.L_x_13096:
        /* <DEDUP_REMOVED lines=8> */
.L_x_13097:
[----:B------:R-:W-:Y:S05]  /*08f0*/  BSYNC.RELIABLE B1 ;  /* 0x0000000000017941 */ /* 0x000fea0003800100 */
.L_x_13092:
[----:B------:R-:W-:-:S13]  /*0900*/  ISETP.GE.U32.AND P0, PT, R22, R0, PT ;  /* 0x000000001600720c */ /* 0x000fda0003f06070 */
[----:B012---:R-:W0:Y:S01]  /*0910*/  @!P0 LDC.64 R2, c[0x0][0x398] ;  /* 0x0000e600ff028b82 */ /* 0x007e220000000a00 */
[----:B------:R-:W-:Y:S02]  /*0920*/  @!P0 IMAD.IADD R5, R25, 0x1, R22 ;  /* 0x0000000119058824 */ /* 0x000fe400078e0216 */
[----:B------:R-:W-:Y:S02]  /*0930*/  @!P0 VIADD R22, R22, 0x80 ;  /* 0x0000008016168836 */ /* 0x000fe40000000000 */
[----:B0-----:R-:W-:-:S05]  /*0940*/  @!P0 IMAD.WIDE.U32 R2, R5, 0x8, R2 ;  /* 0x0000000805028825 */ /* 0x001fca00078e0002 */
[----:B------:R3:W-:Y:S02]  /*0950*/  @!P0 STG.E.64 desc[UR4][R2.64], R16 ;  /* 0x0000001002008986 */ /* 0x0007e4000c101b04 */
.L_x_13098:
[----:B------:R-:W-:Y:S05]  /*0960*/  BSYNC.RECONVERGENT B0 ;  /* 0x0000000000007941 */ /* 0x000fea0003800200 */
.L_x_13091:
        /* <DEDUP_REMOVED lines=8> */
.L_x_13090:
        /* <DEDUP_REMOVED lines=10> */
[----:B--2---:R-:W-:Y:S02]  /*0a90*/  ISETP.GT.U32.AND P0, PT, R16, UR6, PT ;  /* 0x0000000610007c0c */ /* 0x004fe4000bf04070 */
[----:B------:R-:W-:Y:S02]  /*0aa0*/  ISETP.GT.U32.AND P2, PT, R12, UR6, PT ;  /* 0x000000060c007c0c */ /* 0x000fe4000bf44070 */
[C---:B------:R-:W-:Y:S02]  /*0ab0*/  ISETP.GT.AND.EX P0, PT, R17.reuse, UR7, PT, P0 ;  /* 0x0000000711007c0c */ /* 0x040fe4000bf04300 */
[----:B------:R-:W-:Y:S02]  /*0ac0*/  ISETP.GT.U32.AND P1, PT, R18, UR6, PT ;  /* 0x0000000612007c0c */ /* 0x000fe4000bf24070 */
[----:B------:R-:W-:Y:S02]  /*0ad0*/  SEL R16, R16, UR6, P0 ;  /* 0x0000000610107c07 */ /* 0x000fe40008000000 */
[----:B------:R-:W-:-:S02]  /*0ae0*/  SEL R17, R17, UR7, P0 ;  /* 0x0000000711117c07 */ /* 0x000fc40008000000 */
[----:B------:R-:W-:Y:S02]  /*0af0*/  ISETP.GT.AND.EX P0, PT, R13, UR7, PT, P2 ;  /* 0x000000070d007c0c */ /* 0x000fe4000bf04320 */
[----:B------:R-:W-:Y:S02]  /*0b00*/  ISETP.GT.AND.EX P1, PT, R19, UR7, PT, P1 ;  /* 0x0000000713007c0c */ /* 0x000fe4000bf24310 */
[----:B------:R-:W-:Y:S02]  /*0b10*/  SEL R0, R12, UR6, P0 ;  /* 0x000000060c007c07 */ /* 0x000fe40008000000 */
[----:B------:R-:W-:Y:S02]  /*0b20*/  SEL R13, R13, UR7, P0 ;  /* 0x000000070d0d7c07 */ /* 0x000fe40008000000 */
[----:B----4-:R-:W-:Y:S02]  /*0b30*/  ISETP.GT.U32.AND P0, PT, R8, UR6, PT ;  /* 0x0000000608007c0c */ /* 0x010fe4000bf04070 */
        /* <DEDUP_REMOVED lines=11> */
[----:B------:R-:W-:Y:S02]  /*0bf0*/  ISETP.GT.AND.EX P2, PT, R7, UR7, PT, P3 ;  /* 0x0000000707007c0c */ /* 0x000fe4000bf44330 */
[----:B------:R-:W-:Y:S01]  /*0c00*/  SEL R19, R15, UR7, P1 ;  /* 0x000000070f137c07 */ /* 0x000fe20008800000 */
[----:B------:R-:W-:Y:S01]  /*0c10*/  IMAD.MOV.U32 R18, RZ, RZ, R12 ;  /* 0x000000ffff127224 */ /* 0x000fe200078e000c */
[----:B------:R-:W-:-:S02]  /*0c20*/  ISETP.GT.U32.AND P1, PT, R10, UR6, PT ;  /* 0x000000060a007c0c */ /* 0x000fc4000bf24070 */
        /* <DEDUP_REMOVED lines=8> */
[----:B------:R-:W-:Y:S01]  /*0cb0*/  ISETP.GT.AND.EX P1, PT, R11, UR7, PT, P1 ;  /* 0x000000070b007c0c */ /* 0x000fe2000bf24310 */
        /* <DEDUP_REMOVED lines=11> */
.L_x_13099:
        /* <DEDUP_REMOVED lines=9> */
.L_x_35930:


//--------------------- .text._ZN2at6native29vectorized_elementwise_kernelILi8EZZZNS0_21clamp_min_kernel_cudaERNS_18TensorIteratorBaseERKN3c106ScalarEENKUlvE_clEvENKUlvE2_clEvEUllE_St5arrayIPcLm2EEEEviT0_T1_ --------------------------
	.section	.text._ZN2at6native29vectorized_elementwise_kernelILi8EZZZNS0_21clamp_min_kernel_cudaERNS_18TensorIteratorBaseERKN3c106ScalarEENKUlvE_clEvENKUlvE2_clEvEUllE_St5arrayIPcLm2EEEEviT0_T1_,"ax",@progbits
	.align	128
        .global         _ZN2at6native29vectorized_elementwise_kernelILi8EZZZNS0_21clamp_min_kernel_cudaERNS_18TensorIteratorBaseERKN3c106ScalarEENKUlvE_clEvENKUlvE2_clEvEUllE_St5arrayIPcLm2EEEEviT0_T1_
        .type           _ZN2at6native29vectorized_elementwise_kernelILi8EZZZNS0_21clamp_min_kernel_cudaERNS_18TensorIteratorBaseERKN3c106ScalarEENKUlvE_clEvENKUlvE2_clEvEUllE_St5arrayIPcLm2EEEEviT0_T1_,@function
        .size           _ZN2at6native29vectorized_elementwise_kernelILi8EZZZNS0_21clamp_min_kernel_cudaERNS_18TensorIteratorBaseERKN3c106ScalarEENKUlvE_clEvENKUlvE2_clEvEUllE_St5arrayIPcLm2EEEEviT0_T1_,(.L_x_35931 - _ZN2at6native29vectorized_elementwise_kernelILi8EZZZNS0_21clamp_min_kernel_cudaERNS_18TensorIteratorBaseERKN3c106ScalarEENKUlvE_clEvENKUlvE2_clEvEUllE_St5arrayIPcLm2EEEEviT0_T1_)
        .other          _ZN2at6native29vectorized_elementwise_kernelILi8EZZZNS0_21clamp_min_kernel_cudaERNS_18TensorIteratorBaseERKN3c106ScalarEENKUlvE_clEvENKUlvE2_clEvEUllE_St5arrayIPcLm2EEEEviT0_T1_,@"STO_CUDA_ENTRY STV_DEFAULT"
_ZN2at6native29vectorized_elementwise_kernelILi8EZZZNS0_21clamp_min_kernel_cudaERNS_18TensorIteratorBaseERKN3c106ScalarEENKUlvE_clEvENKUlvE2_clEvEUllE_St5arrayIPcLm2EEEEviT0_T1_:
.text._ZN2at6native29vectorized_elementwise_kernelILi8EZZZNS0_21clamp_min_kernel_cudaERNS_18TensorIteratorBaseERKN3c106ScalarEENKUlvE_clEvENKUlvE2_clEvEUllE_St5arrayIPcLm2EEEEviT0_T1_:
[----:B------:R-:W-:Y:S01]  /*0000*/  LDC R1, c[0x0][0x37c] ;  /* 0x0000df00ff017b82 */ /* 0x000fe20000000800 */
[----:B------:R-:W-:Y:S05]  /*0010*/  EXIT ;  /* 0x000000000000794d */ /* 0x000fea0003800000 */
.L_x_13100:
        /* <DEDUP_REMOVED lines=14> */
.L_x_35931:


//--------------------- .text._ZN2at6native18elementwise_kernelILi128ELi4EZNS0_15gpu_kernel_implIZZZNS0_21clamp_min_kernel_cudaERNS_18TensorIteratorBaseERKN3c106ScalarEENKUlvE_clEvENKUlvE1_clEvEUliE_EEvS4_RKT_EUliE_EEviT1_ --------------------------
	.section	.text._ZN2at6native18elementwise_kernelILi128ELi4EZNS0_15gpu_kernel_implIZZZNS0_21clamp_min_kernel_cudaERNS_18TensorIteratorBaseERKN3c106ScalarEENKUlvE_clEvENKUlvE1_clEvEUliE_EEvS4_RKT_EUliE_EEviT1_,"ax",@progbits
	.align	128
        .global         _ZN2at6native18elementwise_kernelILi128ELi4EZNS0_15gpu_kernel_implIZZZNS0_21clamp_min_kernel_cudaERNS_18TensorIteratorBaseERKN3c106ScalarEENKUlvE_clEvENKUlvE1_clEvEUliE_EEvS4_RKT_EUliE_EEviT1_
        .type           _ZN2at6native18elementwise_kernelILi128ELi4EZNS0_15gpu_kernel_implIZZZNS0_21clamp_min_kernel_cudaERNS_18TensorIteratorBaseERKN3c106ScalarEENKUlvE_clEvENKUlvE1_clEvEUliE_EEvS4_RKT_EUliE_EEviT1_,@function
        .size           _ZN2at6native18elementwise_kernelILi128ELi4EZNS0_15gpu_kernel_implIZZZNS0_21clamp_min_kernel_cudaERNS_18TensorIteratorBaseERKN3c106ScalarEENKUlvE_clEvENKUlvE1_clEvEUliE_EEvS4_RKT_EUliE_EEviT1_,(.L_x_35932 - _ZN2at6native18elementwise_kernelILi128ELi4EZNS0_15gpu_kernel_implIZZZNS0_21clamp_min_kernel_cudaERNS_18TensorIteratorBaseERKN3c106ScalarEENKUlvE_clEvENKUlvE1_clEvEUliE_EEvS4_RKT_EUliE_EEviT1_)
        .other          _ZN2at6native18elementwise_kernelILi128ELi4EZNS0_15gpu_kernel_implIZZZNS0_21clamp_min_kernel_cudaERNS_18TensorIteratorBaseERKN3c106ScalarEENKUlvE_clEvENKUlvE1_clEvEUliE_EEvS4_RKT_EUliE_EEviT1_,@"STO_CUDA_ENTRY STV_DEFAULT"
_ZN2at6native18elementwise_kernelILi128ELi4EZNS0_15gpu_kernel_implIZZZNS0_21clamp_min_kernel_cudaERNS_18TensorIteratorBaseERKN3c106ScalarEENKUlvE_clEvENKUlvE1_clEvEUliE_EEvS4_RKT_EUliE_EEviT1_:
.text._ZN2at6native18elementwise_kernelILi128ELi4EZNS0_15gpu_kernel_implIZZZNS0_21clamp_min_kernel_cudaERNS_18TensorIteratorBaseERKN3c106ScalarEENKUlvE_clEvENKUlvE1_clEvEUliE_EEvS4_RKT_EUliE_EEviT1_:
        /* <DEDUP_REMOVED lines=319> */
.L_x_13103:
        /* <DEDUP_REMOVED lines=16> */
.L_x_13107:
[----:B------:R0:W5:Y:S01]  /*14f0*/  LDG.E.U8 R0, desc[UR36][R2.64] ;  /* 0x0000002402007981 */ /* 0x000162000c1e1100 */
[----:B------:R-:W-:Y:S05]  /*1500*/  BRA `(.L_x_13109) ;  /* 0x0000000c002c7947 */ /* 0x000fea0003800000 */
.L_x_13106:
        /* <DEDUP_REMOVED lines=8> */
.L_x_13111:
[----:B------:R0:W5:Y:S01]  /*1590*/  LDG.E R0, desc[UR36][R2.64] ;  /* 0x0000002402007981 */ /* 0x000162000c1e1900 */
[----:B------:R-:W-:Y:S05]  /*15a0*/  BRA `(.L_x_13109) ;  /* 0x0000000c00047947 */ /* 0x000fea0003800000 */
.L_x_13110:
[----:B------:R0:W5:Y:S01]  /*15b0*/  LDG.E.S16 R0, desc[UR36][R2.64] ;  /* 0x0000002402007981 */ /* 0x000162000c1e1700 */
[----:B------:R-:W-:Y:S05]  /*15c0*/  BRA `(.L_x_13109) ;  /* 0x0000000800fc7947 */ /* 0x000fea0003800000 */
.L_x_13105:
        /* <DEDUP_REMOVED lines=9> */
.L_x_13113:
[----:B------:R-:W2:Y:S02]  /*1660*/  LDG.E.U16 R2, desc[UR36][R2.64] ;  /* 0x0000002402027981 */ /* 0x000ea4000c1e1500 */
[----:B--2---:R-:W-:-:S06]  /*1670*/  HADD2.F32 R0, -RZ, R2.H0_H0 ;  /* 0x20000002ff007230 */ /* 0x004fcc0000004100 */
[----:B------:R-:W0:Y:S01]  /*1680*/  F2I.FTZ.TRUNC.NTZ R0, R0 ;  /* 0x0000000000007305 */ /* 0x000e22000021f100 */
[----:B------:R-:W-:Y:S05]  /*1690*/  BRA `(.L_x_13109) ;  /* 0x0000000800c87947 */ /* 0x000fea0003800000 */
.L_x_13112:
        /* <DEDUP_REMOVED lines=9> */
.L_x_13115:
[----:B------:R-:W2:Y:S02]  /*1730*/  LDG.E.U16 R2, desc[UR36][R2.64] ;  /* 0x0000002402027981 */ /* 0x000ea4000c1e1500 */
[----:B--2---:R-:W-:-:S06]  /*1740*/  HADD2.F32 R0, -RZ, R2.H0_H0 ;  /* 0x20000002ff007230 */ /* 0x004fcc0000004100 */
[----:B------:R-:W0:Y:S01]  /*1750*/  F2I.FTZ.TRUNC.NTZ R0, R0 ;  /* 0x0000000000007305 */ /* 0x000e22000021f100 */
[----:B------:R-:W-:Y:S05]  /*1760*/  BRA `(.L_x_13109) ;  /* 0x0000000800947947 */ /* 0x000fea0003800000 */
.L_x_13114:
[----:B------:R-:W2:Y:S02]  /*1770*/  LDG.E.64 R2, desc[UR36][R2.64] ;  /* 0x0000002402027981 */ /* 0x000ea4000c1e1b00 */
[----:B--2---:R0:W1:Y:S02]  /*1780*/  F2I.F64.TRUNC R0, R2 ;  /* 0x0000000200007311 */ /* 0x004064000030d100 */
[----:B01----:R-:W-:Y:S05]  /*1790*/  BRA `(.L_x_13109) ;  /* 0x0000000800887947 */ /* 0x003fea0003800000 */
.L_x_13104:
        /* <DEDUP_REMOVED lines=12> */
.L_x_13118:
[----:B------:R-:W2:Y:S02]  /*1860*/  LDG.E.64 R2, desc[UR36][R2.64] ;  /* 0x0000002402027981 */ /* 0x000ea4000c1e1b00 */
[----:B--2---:R0:W1:Y:S02]  /*1870*/  F2I.F64.TRUNC R0, R2 ;  /* 0x0000000200007311 */ /* 0x004064000030d100 */
[----:B01----:R-:W-:Y:S05]  /*1880*/  BRA `(.L_x_13109) ;  /* 0x00000008004c7947 */ /* 0x003fea0003800000 */
.L_x_13117:
        /* <DEDUP_REMOVED lines=26> */
.L_x_13120:
        /* <DEDUP_REMOVED lines=13> */
.L_x_13119:
[----:B------:R-:W2:Y:S02]  /*1b00*/  LDG.E.U16 R0, desc[UR36][R2.64] ;  /* 0x0000002402007981 */ /* 0x000ea4000c1e1500 */
[----:B--2---:R-:W-:-:S06]  /*1b10*/  IMAD.U32 R0, R0, 0x10000, RZ ;  /* 0x0001000000007824 */ /* 0x004fcc00078e00ff */
[----:B------:R-:W0:Y:S01]  /*1b20*/  F2I.FTZ.TRUNC.NTZ R0, R0 ;  /* 0x0000000000007305 */ /* 0x000e22000021f100 */
[----:B------:R-:W-:Y:S05]  /*1b30*/  BRA `(.L_x_13109) ;  /* 0x0000000400a07947 */ /* 0x000fea0003800000 */
.L_x_13116:
        /* <DEDUP_REMOVED lines=10> */
.L_x_13123:
        /* <DEDUP_REMOVED lines=21> */
.L_x_13127:
[----:B------:R-:W-:Y:S05]  /*1d30*/  BSYNC.RECONVERGENT B1 ;  /* 0x0000000000017941 */ /* 0x000fea0003800200 */
.L_x_13126:
[----:B------:R-:W-:Y:S02]  /*1d40*/  SHF.L.U32 R0, R0, 0x14, RZ ;  /* 0x0000001400007819 */ /* 0x000fe400000006ff */
[----:B------:R-:W-:-:S04]  /*1d50*/  LEA R2, R2, 0x3b800000, 0x17 ;  /* 0x3b80000002027811 */ /* 0x000fc800078eb8ff */
[----:B------:R-:W-:-:S07]  /*1d60*/  LOP3.LUT R0, R2, R0, R7, 0xfe, !PT ;  /* 0x0000000002007212 */ /* 0x000fce00078efe07 */
.L_x_13125:
[----:B------:R-:W-:Y:S05]  /*1d70*/  BSYNC.RECONVERGENT B0 ;  /* 0x0000000000007941 */ /* 0x000fea0003800200 */
.L_x_13124:
[----:B------:R-:W1:Y:S01]  /*1d80*/  F2I.FTZ.TRUNC.NTZ R0, R0 ;  /* 0x0000000000007305 */ /* 0x000e62000021f100 */
[----:B------:R-:W-:Y:S05]  /*1d90*/  BRA `(.L_x_13109) ;  /* 0x0000000400087947 */ /* 0x000fea0003800000 */
.L_x_13122:
        /* <DEDUP_REMOVED lines=21> */
.L_x_13131:
[----:B------:R-:W-:Y:S05]  /*1ef0*/  BSYNC.RECONVERGENT B1 ;  /* 0x0000000000017941 */ /* 0x000fea0003800200 */
.L_x_13130:
[----:B------:R-:W-:Y:S01]  /*1f00*/  IMAD.SHL.U32 R0, R0, 0x200000, RZ ;  /* 0x0020000000007824 */ /* 0x000fe200078e00ff */
[----:B------:R-:W-:-:S04]  /*1f10*/  LEA R2, R2, 0x37800000, 0x17 ;  /* 0x3780000002027811 */ /* 0x000fc800078eb8ff */
[----:B------:R-:W-:-:S07]  /*1f20*/  LOP3.LUT R0, R2, R0, R7, 0xfe, !PT ;  /* 0x0000000002007212 */ /* 0x000fce00078efe07 */
.L_x_13129:
[----:B------:R-:W-:Y:S05]  /*1f30*/  BSYNC.RECONVERGENT B0 ;  /* 0x0000000000007941 */ /* 0x000fea0003800200 */
.L_x_13128:
[----:B------:R-:W2:Y:S01]  /*1f40*/  F2I.FTZ.TRUNC.NTZ R0, R0 ;  /* 0x0000000000007305 */ /* 0x000ea2000021f100 */
[----:B------:R-:W-:Y:S05]  /*1f50*/  BRA `(.L_x_13109) ;  /* 0x0000000000987947 */ /* 0x000fea0003800000 */
.L_x_13121:
[----:B------:R-:W-:-:S09]  /*1f60*/  UISETP.NE.AND UP0, UPT, UR4, 0x1c, UPT ;  /* 0x0000001c0400788c */ /* 0x000fd2000bf05270 */
[----:B------:R-:W-:Y:S05]  /*1f70*/  BRA.U !UP0, `(.L_x_13132) ;  /* 0x00000001088c7547 */ /* 0x000fea000b800000 */
[----:B------:R-:W-:-:S09]  /*1f80*/  UISETP.NE.AND UP0, UPT, UR4, 0x1d, UPT ;  /* 0x0000001d0400788c */ /* 0x000fd2000bf05270 */
[----:B------:R-:W-:Y:S05]  /*1f90*/  BRA.U !UP0, `(.L_x_13133) ;  /* 0x00000001087c7547 */ /* 0x000fea000b800000 */
[----:B------:R-:W-:-:S09]  /*1fa0*/  UISETP.NE.AND UP0, UPT, UR4, 0x2c, UPT ;  /* 0x0000002c0400788c */ /* 0x000fd2000bf05270 */
[----:B------:R-:W-:Y:S05]  /*1fb0*/  BRA.U !UP0, `(.L_x_13134) ;  /* 0x0000000108487547 */ /* 0x000fea000b800000 */
.L_x_13108:
        /* <DEDUP_REMOVED lines=16> */
.L_x_13135:
[----:B------:R-:W-:Y:S01]  /*20c0*/  IMAD.MOV.U32 R0, RZ, RZ, RZ ;  /* 0x000000ffff007224 */ /* 0x000fe200078e00ff */
[----:B------:R-:W-:Y:S06]  /*20d0*/  BRA `(.L_x_13109) ;  /* 0x0000000000387947 */ /* 0x000fec0003800000 */
.L_x_13134:
        /* <DEDUP_REMOVED lines=8> */
.L_x_13137:
[----:B------:R-:W-:Y:S05]  /*2160*/  BSYNC.RECONVERGENT B0 ;  /* 0x0000000000007941 */ /* 0x000fea0003800200 */
.L_x_13136:
[----:B------:R-:W4:Y:S01]  /*2170*/  F2I.FTZ.TRUNC.NTZ R0, R0 ;  /* 0x0000000000007305 */ /* 0x000f22000021f100 */
[----:B------:R-:W-:Y:S05]  /*2180*/  BRA `(.L_x_13109) ;  /* 0x00000000000c7947 */ /* 0x000fea0003800000 */
.L_x_13133:
[----:B------:R0:W5:Y:S01]  /*2190*/  LDG.E R0, desc[UR36][R2.64] ;  /* 0x0000002402007981 */ /* 0x000162000c1e1900 */
[----:B------:R-:W-:Y:S05]  /*21a0*/  BRA `(.L_x_13109) ;  /* 0x0000000000047947 */ /* 0x000fea0003800000 */
.L_x_13132:
[----:B------:R3:W5:Y:S02]  /*21b0*/  LDG.E R0, desc[UR36][R2.64] ;  /* 0x0000002402007981 */ /* 0x000764000c1e1900 */
.L_x_13109:
[----:B------:R-:W0:Y:S01]  /*21c0*/  LDCU.64 UR6, c[0x0][0x580] ;  /* 0x0000b000ff0677ac */ /* 0x000e220008000a00 */
[----:B------:R-:W1:Y:S01]  /*21d0*/  LDCU UR5, c[0x0][0x590] ;  /* 0x0000b200ff0577ac */ /* 0x000e620008000800 */
[----:B------:R-:W-:-:S04]  /*21e0*/  UPRMT UR4, UR41, 0x9910, URZ ;  /* 0x0000991029047896 */ /* 0x000fc800080000ff */
[----:B------:R-:W-:Y:S01]  /*21f0*/  UISETP.GT.AND UP0, UPT, UR4, 0x9, UPT ;  /* 0x000000090400788c */ /* 0x000fe2000bf04270 */
[----:B0--3--:R-:W-:Y:S02]  /*2200*/  IADD3 R2, P0, PT, R16, UR6, RZ ;  /* 0x0000000610027c10 */ /* 0x009fe4000ff1e0ff */
[----:B-12-45:R-:W-:-:S03]  /*2210*/  VIMNMX R4, PT, PT, R0, UR5, !PT ;  /* 0x0000000500047c48 */ /* 0x036fc6000ffe0100 */
        /* <DEDUP_REMOVED lines=12> */
.L_x_13141:
[----:B------:R3:W-:Y:S01]  /*22e0*/  STG.E.U8 desc[UR36][R2.64], R4 ;  /* 0x0000000402007986 */ /* 0x0007e2000c101124 */
[----:B------:R-:W-:Y:S05]  /*22f0*/  BRA `(.L_x_13143) ;  /* 0x0000000c003c7947 */ /* 0x000fea0003800000 */
.L_x_13140:
        /* <DEDUP_REMOVED lines=9> */
.L_x_13145:
[----:B------:R1:W-:Y:S01]  /*2390*/  STG.E desc[UR36][R2.64], R4 ;  /* 0x0000000402007986 */ /* 0x0003e2000c101924 */
[----:B------:R-:W-:Y:S05]  /*23a0*/  BRA `(.L_x_13143) ;  /* 0x0000000c00107947 */ /* 0x000fea0003800000 */
.L_x_13144:
[----:B------:R2:W-:Y:S01]  /*23b0*/  STG.E.U16 desc[UR36][R2.64], R4 ;  /* 0x0000000402007986 */ /* 0x0005e2000c101524 */
[----:B------:R-:W-:Y:S05]  /*23c0*/  BRA `(.L_x_13143) ;  /* 0x0000000c00087947 */ /* 0x000fea0003800000 */
.L_x_13139:
        /* <DEDUP_REMOVED lines=9> */
.L_x_13147:
[----:B------:R-:W-:-:S04]  /*2460*/  I2FP.F32.S32 R0, R4 ;  /* 0x0000000400007245 */ /* 0x000fc80000201400 */
[----:B------:R-:W-:-:S05]  /*2470*/  F2FP.F16.F32.PACK_AB R0, RZ, R0 ;  /* 0x00000000ff00723e */ /* 0x000fca00000000ff */
[----:B------:R0:W-:Y:S01]  /*2480*/  STG.E.U16 desc[UR36][R2.64], R0 ;  /* 0x0000000002007986 */ /* 0x0001e2000c101524 */
[----:B------:R-:W-:Y:S05]  /*2490*/  BRA `(.L_x_13143) ;  /* 0x0000000800d47947 */ /* 0x000fea0003800000 */
.L_x_13146:
        /* <DEDUP_REMOVED lines=10> */
.L_x_13149:
[----:B------:R-:W-:-:S04]  /*2540*/  I2FP.F32.S32 R4, R4 ;  /* 0x0000000400047245 */ /* 0x000fc80000201400 */
[----:B------:R-:W-:-:S04]  /*2550*/  F2FP.F16.F32.PACK_AB R5, RZ, R4 ;  /* 0x00000004ff05723e */ /* 0x000fc800000000ff */
[----:B------:R-:W-:-:S05]  /*2560*/  PRMT R5, R5, 0x5410, RZ ;  /* 0x0000541005057816 */ /* 0x000fca00000000ff */
[----:B------:R0:W-:Y:S01]  /*2570*/  STG.E desc[UR36][R2.64], R5 ;  /* 0x0000000502007986 */ /* 0x0001e2000c101924 */
[----:B------:R-:W-:Y:S05]  /*2580*/  BRA `(.L_x_13143) ;  /* 0x0000000800987947 */ /* 0x000fea0003800000 */
.L_x_13148:
[----:B------:R-:W0:Y:S02]  /*2590*/  I2F.F64 R4, R4 ;  /* 0x0000000400047312 */ /* 0x000e240000201c00 */
[----:B0-----:R0:W-:Y:S01]  /*25a0*/  STG.E.64 desc[UR36][R2.64], R4 ;  /* 0x0000000402007986 */ /* 0x0011e2000c101b24 */
[----:B------:R-:W-:Y:S05]  /*25b0*/  BRA `(.L_x_13143) ;  /* 0x00000008008c7947 */ /* 0x000fea0003800000 */
.L_x_13138:
        /* <DEDUP_REMOVED lines=12> */
.L_x_13152:
[----:B------:R-:W-:Y:S01]  /*2680*/  CS2R R6, SRZ ;  /* 0x0000000000067805 */ /* 0x000fe2000001ff00 */
[----:B------:R-:W0:Y:S04]  /*2690*/  I2F.F64 R4, R4 ;  /* 0x0000000400047312 */ /* 0x000e280000201c00 */
[----:B0-----:R0:W-:Y:S01]  /*26a0*/  STG.E.128 desc[UR36][R2.64], R4 ;  /* 0x0000000402007986 */ /* 0x0011e2000c101d24 */
[----:B------:R-:W-:Y:S05]  /*26b0*/  BRA `(.L_x_13143) ;  /* 0x00000008004c7947 */ /* 0x000fea0003800000 */
.L_x_13151:
        /* <DEDUP_REMOVED lines=19> */
.L_x_13156:
[----:B------:R-:W-:Y:S05]  /*27f0*/  BSYNC.RECONVERGENT B0 ;  /* 0x0000000000007941 */ /* 0x000fea0003800200 */
.L_x_13155:
[----:B------:R-:W-:-:S05]  /*2800*/  LOP3.LUT R5, R0, 0x80, R5, 0xf8, !PT ;  /* 0x0000008000057812 */ /* 0x000fca00078ef805 */
[----:B------:R0:W-:Y:S01]  /*2810*/  STG.E.U8 desc[UR36][R2.64], R5 ;  /* 0x0000000502007986 */ /* 0x0001e2000c101124 */
[----:B------:R-:W-:Y:S05]  /*2820*/  BRA `(.L_x_13143) ;  /* 0x0000000400f07947 */ /* 0x000fea0003800000 */
.L_x_13154:
        /* <DEDUP_REMOVED lines=15> */
.L_x_13158:
[----:B------:R-:W-:Y:S05]  /*2920*/  BSYNC.RECONVERGENT B0 ;  /* 0x0000000000007941 */ /* 0x000fea0003800200 */
.L_x_13157:
[----:B------:R-:W-:-:S05]  /*2930*/  LOP3.LUT R5, R0, 0x80, R5, 0xf8, !PT ;  /* 0x0000008000057812 */ /* 0x000fca00078ef805 */
[----:B------:R0:W-:Y:S01]  /*2940*/  STG.E.U8 desc[UR36][R2.64], R5 ;  /* 0x0000000502007986 */ /* 0x0001e2000c101124 */
[----:B------:R-:W-:Y:S05]  /*2950*/  BRA `(.L_x_13143) ;  /* 0x0000000400a47947 */ /* 0x000fea0003800000 */
.L_x_13153:
[----:B------:R-:W-:-:S04]  /*2960*/  I2FP.F32.S32 R0, R4 ;  /* 0x0000000400007245 */ /* 0x000fc80000201400 */
[----:B------:R-:W-:-:S05]  /*2970*/  F2FP.BF16.F32.PACK_AB R0, RZ, R0 ;  /* 0x00000000ff00723e */ /* 0x000fca00000010ff */
[----:B------:R0:W-:Y:S01]  /*2980*/  STG.E.U16 desc[UR36][R2.64], R0 ;  /* 0x0000000002007986 */ /* 0x0001e2000c101524 */
[----:B------:R-:W-:Y:S05]  /*2990*/  BRA `(.L_x_13143) ;  /* 0x0000000400947947 */ /* 0x000fea0003800000 */
.L_x_13150:
        /* <DEDUP_REMOVED lines=10> */
.L_x_13161:
        /* <DEDUP_REMOVED lines=13> */
.L_x_13164:
[----:B------:R-:W-:-:S04]  /*2b10*/  SHF.R.U32.HI R0, RZ, 0x14, R5 ;  /* 0x00000014ff007819 */ /* 0x000fc80000011605 */
[----:B------:R-:W-:-:S04]  /*2b20*/  LOP3.LUT R0, R0, 0x1, RZ, 0xc0, !PT ;  /* 0x0000000100007812 */ /* 0x000fc800078ec0ff */
[----:B------:R-:W-:-:S04]  /*2b30*/  IADD3 R0, PT, PT, R5, 0x487ffff, R0 ;  /* 0x0487ffff05007810 */ /* 0x000fc80007ffe000 */
[----:B------:R-:W-:-:S04]  /*2b40*/  SHF.R.U32.HI R0, RZ, 0x14, R0 ;  /* 0x00000014ff007819 */ /* 0x000fc80000011600 */
[----:B------:R-:W-:-:S07]  /*2b50*/  LOP3.LUT R4, R0, 0xff, RZ, 0xc0, !PT ;  /* 0x000000ff00047812 */ /* 0x000fce00078ec0ff */
.L_x_13165:
[----:B------:R-:W-:-:S04]  /*2b60*/  SHF.R.U32.HI R5, RZ, 0x18, R5 ;  /* 0x00000018ff057819 */ /* 0x000fc80000011605 */
[----:B------:R-:W-:-:S04]  /*2b70*/  LOP3.LUT R4, R4, 0x80, R5, 0xf8, !PT ;  /* 0x0000008004047812 */ /* 0x000fc800078ef805 */
[----:B------:R-:W-:-:S07]  /*2b80*/  PRMT R0, R4, 0x7610, R0 ;  /* 0x0000761004007816 */ /* 0x000fce0000000000 */
.L_x_13163:
[----:B------:R-:W-:Y:S05]  /*2b90*/  BSYNC.RECONVERGENT B0 ;  /* 0x0000000000007941 */ /* 0x000fea0003800200 */
.L_x_13162:
[----:B------:R0:W-:Y:S01]  /*2ba0*/  STG.E.U8 desc[UR36][R2.64], R0 ;  /* 0x0000000002007986 */ /* 0x0001e2000c101124 */
[----:B------:R-:W-:Y:S05]  /*2bb0*/  BRA `(.L_x_13143) ;  /* 0x00000004000c7947 */ /* 0x000fea0003800000 */
.L_x_13160:
        /* <DEDUP_REMOVED lines=13> */
.L_x_13168:
[----:B------:R-:W-:-:S04]  /*2c90*/  SHF.R.U32.HI R0, RZ, 0x15, R5 ;  /* 0x00000015ff007819 */ /* 0x000fc80000011605 */
[----:B------:R-:W-:-:S04]  /*2ca0*/  LOP3.LUT R0, R0, 0x1, RZ, 0xc0, !PT ;  /* 0x0000000100007812 */ /* 0x000fc800078ec0ff */
[----:B------:R-:W-:-:S04]  /*2cb0*/  IADD3 R0, PT, PT, R5, 0x88fffff, R0 ;  /* 0x088fffff05007810 */ /* 0x000fc80007ffe000 */
[----:B------:R-:W-:-:S04]  /*2cc0*/  SHF.R.U32.HI R0, RZ, 0x15, R0 ;  /* 0x00000015ff007819 */ /* 0x000fc80000011600 */
[----:B------:R-:W-:-:S07]  /*2cd0*/  LOP3.LUT R4, R0, 0xff, RZ, 0xc0, !PT ;  /* 0x000000ff00047812 */ /* 0x000fce00078ec0ff */
.L_x_13169:
[----:B------:R-:W-:-:S04]  /*2ce0*/  SHF.R.U32.HI R5, RZ, 0x18, R5 ;  /* 0x00000018ff057819 */ /* 0x000fc80000011605 */
[----:B------:R-:W-:-:S04]  /*2cf0*/  LOP3.LUT R4, R4, 0x80, R5, 0xf8, !PT ;  /* 0x0000008004047812 */ /* 0x000fc800078ef805 */
[----:B------:R-:W-:-:S07]  /*2d00*/  PRMT R0, R4, 0x7610, R0 ;  /* 0x0000761004007816 */ /* 0x000fce0000000000 */
.L_x_13167:
[----:B------:R-:W-:Y:S05]  /*2d10*/  BSYNC.RECONVERGENT B0 ;  /* 0x0000000000007941 */ /* 0x000fea0003800200 */
.L_x_13166:
[----:B------:R0:W-:Y:S01]  /*2d20*/  STG.E.U8 desc[UR36][R2.64], R0 ;  /* 0x0000000002007986 */ /* 0x0001e2000c101124 */
[----:B------:R-:W-:Y:S05]  /*2d30*/  BRA `(.L_x_13143) ;  /* 0x0000000000ac7947 */ /* 0x000fea0003800000 */
.L_x_13159:
[----:B------:R-:W-:-:S09]  /*2d40*/  UISETP.NE.AND UP0, UPT, UR4, 0x1c, UPT ;  /* 0x0000001c0400788c */ /* 0x000fd2000bf05270 */
[----:B------:R-:W-:Y:S05]  /*2d50*/  BRA.U !UP0, `(.L_x_13170) ;  /* 0x0000000108a07547 */ /* 0x000fea000b800000 */
[----:B------:R-:W-:-:S09]  /*2d60*/  UISETP.NE.AND UP0, UPT, UR4, 0x1d, UPT ;  /* 0x0000001d0400788c */ /* 0x000fd2000bf05270 */
[----:B------:R-:W-:Y:S05]  /*2d70*/  BRA.U !UP0, `(.L_x_13171) ;  /* 0x00000001088c7547 */ /* 0x000fea000b800000 */
[----:B------:R-:W-:-:S09]  /*2d80*/  UISETP.NE.AND UP0, UPT, UR4, 0x2c, UPT ;  /* 0x0000002c0400788c */ /* 0x000fd2000bf05270 */
[----:B------:R-:W-:Y:S05]  /*2d90*/  BRA.U !UP0, `(.L_x_13172) ;  /* 0x0000000108447547 */ /* 0x000fea000b800000 */
.L_x_13142:
        /* <DEDUP_REMOVED lines=16> */
.L_x_13173:
[----:B------:R-:W-:Y:S05]  /*2ea0*/  BRA `(.L_x_13143) ;  /* 0x0000000000507947 */ /* 0x000fea0003800000 */
.L_x_13172:
        /* <DEDUP_REMOVED lines=16> */
.L_x_13171:
[----:B------:R-:W-:-:S05]  /*2fb0*/  SHF.R.S32.HI R5, RZ, 0x1f, R4 ;  /* 0x0000001fff057819 */ /* 0x000fca0000011404 */
[----:B------:R0:W-:Y:S01]  /*2fc0*/  STG.E.64 desc[UR36][R2.64], R4 ;  /* 0x0000000402007986 */ /* 0x0001e2000c101b24 */
[----:B------:R-:W-:Y:S05]  /*2fd0*/  BRA `(.L_x_13143) ;  /* 0x0000000000047947 */ /* 0x000fea0003800000 */
.L_x_13170:
[----:B------:R0:W-:Y:S02]  /*2fe0*/  STG.E desc[UR36][R2.64], R4 ;  /* 0x0000000402007986 */ /* 0x0001e4000c101924 */
.L_x_13143:
[----:B------:R-:W-:-:S07]  /*2ff0*/  VIADD R17, R17, 0x80 ;  /* 0x0000008011117836 */ /* 0x000fce0000000000 */
.L_x_13102:
[----:B------:R-:W-:Y:S05]  /*3000*/  BSYNC.RECONVERGENT B6 ;  /* 0x0000000000067941 */ /* 0x000fea0003800200 */
.L_x_13101:
        /* <DEDUP_REMOVED lines=307> */
.L_x_13176:
        /* <DEDUP_REMOVED lines=16> */
.L_x_13180:
[----:B------:R1:W5:Y:S01]  /*4440*/  LDG.E.U8 R0, desc[UR36][R2.64] ;  /* 0x0000002402007981 */ /* 0x000362000c1e1100 */
[----:B------:R-:W-:Y:S05]  /*4450*/  BRA `(.L_x_13182) ;  /* 0x0000000c002c7947 */ /* 0x000fea0003800000 */
.L_x_13179:
        /* <DEDUP_REMOVED lines=8> */
.L_x_13184:
[----:B------:R3:W5:Y:S01]  /*44e0*/  LDG.E R0, desc[UR36][R2.64] ;  /* 0x0000002402007981 */ /* 0x000762000c1e1900 */
[----:B------:R-:W-:Y:S05]  /*44f0*/  BRA `(.L_x_13182) ;  /* 0x0000000c00047947 */ /* 0x000fea0003800000 */
.L_x_13183:
[----:B------:R2:W5:Y:S01]  /*4500*/  LDG.E.S16 R0, desc[UR36][R2.64] ;  /* 0x0000002402007981 */ /* 0x000562000c1e1700 */
[----:B------:R-:W-:Y:S05]  /*4510*/  BRA `(.L_x_13182) ;  /* 0x0000000800fc7947 */ /* 0x000fea0003800000 */
.L_x_13178:
        /* <DEDUP_REMOVED lines=9> */
.L_x_13186:
[----:B------:R-:W2:Y:S02]  /*45b0*/  LDG.E.U16 R2, desc[UR36][R2.64] ;  /* 0x0000002402027981 */ /* 0x000ea4000c1e1500 */
[----:B--2---:R-:W-:-:S06]  /*45c0*/  HADD2.F32 R0, -RZ, R2.H0_H0 ;  /* 0x20000002ff007230 */ /* 0x004fcc0000004100 */
[----:B------:R-:W0:Y:S01]  /*45d0*/  F2I.FTZ.TRUNC.NTZ R0, R0 ;  /* 0x0000000000007305 */ /* 0x000e22000021f100 */
[----:B------:R-:W-:Y:S05]  /*45e0*/  BRA `(.L_x_13182) ;  /* 0x0000000800c87947 */ /* 0x000fea0003800000 */
.L_x_13185:
        /* <DEDUP_REMOVED lines=9> */
.L_x_13188:
[----:B------:R-:W2:Y:S02]  /*4680*/  LDG.E.U16 R2, desc[UR36][R2.64] ;  /* 0x0000002402027981 */ /* 0x000ea4000c1e1500 */
[----:B--2---:R-:W-:-:S06]  /*4690*/  HADD2.F32 R0, -RZ, R2.H0_H0 ;  /* 0x20000002ff007230 */ /* 0x004fcc0000004100 */
[----:B------:R-:W0:Y:S01]  /*46a0*/  F2I.FTZ.TRUNC.NTZ R0, R0 ;  /* 0x0000000000007305 */ /* 0x000e22000021f100 */
[----:B------:R-:W-:Y:S05]  /*46b0*/  BRA `(.L_x_13182) ;  /* 0x0000000800947947 */ /* 0x000fea0003800000 */
.L_x_13187:
[----:B------:R-:W2:Y:S02]  /*46c0*/  LDG.E.64 R2, desc[UR36][R2.64] ;  /* 0x0000002402027981 */ /* 0x000ea4000c1e1b00 */
[----:B--2---:R0:W1:Y:S02]  /*46d0*/  F2I.F64.TRUNC R0, R2 ;  /* 0x0000000200007311 */ /* 0x004064000030d100 */
[----:B01----:R-:W-:Y:S05]  /*46e0*/  BRA `(.L_x_13182) ;  /* 0x0000000800887947 */ /* 0x003fea0003800000 */
.L_x_13177:
        /* <DEDUP_REMOVED lines=12> */
.L_x_13191:
[----:B------:R-:W2:Y:S02]  /*47b0*/  LDG.E.64 R2, desc[UR36][R2.64] ;  /* 0x0000002402027981 */ /* 0x000ea4000c1e1b00 */
[----:B--2---:R0:W1:Y:S02]  /*47c0*/  F2I.F64.TRUNC R0, R2 ;  /* 0x0000000200007311 */ /* 0x004064000030d100 */
[----:B01----:R-:W-:Y:S05]  /*47d0*/  BRA `(.L_x_13182) ;  /* 0x00000008004c7947 */ /* 0x003fea0003800000 */
.L_x_13190:
        /* <DEDUP_REMOVED lines=26> */
.L_x_13193:
        /* <DEDUP_REMOVED lines=13> */
.L_x_13192:
[----:B------:R-:W2:Y:S02]  /*4a50*/  LDG.E.U16 R0, desc[UR36][R2.64] ;  /* 0x0000002402007981 */ /* 0x000ea4000c1e1500 */
[----:B--2---:R-:W-:-:S06]  /*4a60*/  IMAD.U32 R0, R0, 0x10000, RZ ;  /* 0x0001000000007824 */ /* 0x004fcc00078e00ff */
[----:B------:R-:W0:Y:S01]  /*4a70*/  F2I.FTZ.TRUNC.NTZ R0, R0 ;  /* 0x0000000000007305 */ /* 0x000e22000021f100 */
[----:B------:R-:W-:Y:S05]  /*4a80*/  BRA `(.L_x_13182) ;  /* 0x0000000400a07947 */ /* 0x000fea0003800000 */
.L_x_13189:
        /* <DEDUP_REMOVED lines=10> */
.L_x_13196:
        /* <DEDUP_REMOVED lines=21> */
.L_x_13200:
[----:B------:R-:W-:Y:S05]  /*4c80*/  BSYNC.RECONVERGENT B1 ;  /* 0x0000000000017941 */ /* 0x000fea0003800200 */
.L_x_13199:
[----:B------:R-:W-:Y:S02]  /*4c90*/  SHF.L.U32 R0, R0, 0x14, RZ ;  /* 0x0000001400007819 */ /* 0x000fe400000006ff */
[----:B------:R-:W-:-:S04]  /*4ca0*/  LEA R2, R2, 0x3b800000, 0x17 ;  /* 0x3b80000002027811 */ /* 0x000fc800078eb8ff */
[----:B------:R-:W-:-:S07]  /*4cb0*/  LOP3.LUT R0, R2, R0, R7, 0xfe, !PT ;  /* 0x0000000002007212 */ /* 0x000fce00078efe07 */
.L_x_13198:
[----:B------:R-:W-:Y:S05]  /*4cc0*/  BSYNC.RECONVERGENT B0 ;  /* 0x0000000000007941 */ /* 0x000fea0003800200 */
.L_x_13197:
[----:B------:R-:W0:Y:S01]  /*4cd0*/  F2I.FTZ.TRUNC.NTZ R0, R0 ;  /* 0x0000000000007305 */ /* 0x000e22000021f100 */
[----:B------:R-:W-:Y:S05]  /*4ce0*/  BRA `(.L_x_13182) ;  /* 0x0000000400087947 */ /* 0x000fea0003800000 */
.L_x_13195:
        /* <DEDUP_REMOVED lines=21> */
.L_x_13204:
[----:B------:R-:W-:Y:S05]  /*4e40*/  BSYNC.RECONVERGENT B1 ;  /* 0x0000000000017941 */ /* 0x000fea0003800200 */
.L_x_13203:
[----:B------:R-:W-:Y:S01]  /*4e50*/  IMAD.SHL.U32 R0, R0, 0x200000, RZ ;  /* 0x0020000000007824 */ /* 0x000fe200078e00ff */
[----:B------:R-:W-:-:S04]  /*4e60*/  LEA R2, R2, 0x37800000, 0x17 ;  /* 0x3780000002027811 */ /* 0x000fc800078eb8ff */
[----:B------:R-:W-:-:S07]  /*4e70*/  LOP3.LUT R0, R2, R0, R7, 0xfe, !PT ;  /* 0x0000000002007212 */ /* 0x000fce00078efe07 */
.L_x_13202:
[----:B------:R-:W-:Y:S05]  /*4e80*/  BSYNC.RECONVERGENT B0 ;  /* 0x0000000000007941 */ /* 0x000fea0003800200 */
.L_x_13201:
[----:B------:R-:W0:Y:S01]  /*4e90*/  F2I.FTZ.TRUNC.NTZ R0, R0 ;  /* 0x0000000000007305 */ /* 0x000e22000021f100 */
[----:B------:R-:W-:Y:S05]  /*4ea0*/  BRA `(.L_x_13182) ;  /* 0x0000000000987947 */ /* 0x000fea0003800000 */
.L_x_13194:
        /* <DEDUP_REMOVED lines=14> */
.L_x_13208:
[----:B------:R-:W-:Y:S05]  /*4f90*/  BSYNC.RECONVERGENT B0 ;  /* 0x0000000000007941 */ /* 0x000fea0003800200 */
.L_x_13207:
[----:B------:R-:W0:Y:S01]  /*4fa0*/  F2I.FTZ.TRUNC.NTZ R0, R0 ;  /* 0x0000000000007305 */ /* 0x000e22000021f100 */
[----:B------:R-:W-:Y:S05]  /*4fb0*/  BRA `(.L_x_13182) ;  /* 0x0000000000547947 */ /* 0x000fea0003800000 */
.L_x_13181:
        /* <DEDUP_REMOVED lines=16> */
.L_x_13209:
[----:B------:R-:W-:Y:S01]  /*50c0*/  MOV R0, RZ ;  /* 0x000000ff00007202 */ /* 0x000fe20000000f00 */
[----:B------:R-:W-:Y:S06]  /*50d0*/  BRA `(.L_x_13182) ;  /* 0x00000000000c7947 */ /* 0x000fec0003800000 */
.L_x_13206:
[----:B------:R0:W5:Y:S01]  /*50e0*/  LDG.E R0, desc[UR36][R2.64] ;  /* 0x0000002402007981 */ /* 0x000162000c1e1900 */
[----:B------:R-:W-:Y:S05]  /*50f0*/  BRA `(.L_x_13182) ;  /* 0x0000000000047947 */ /* 0x000fea0003800000 */
.L_x_13205:
[----:B------:R0:W5:Y:S02]  /*5100*/  LDG.E R0, desc[UR36][R2.64] ;  /* 0x0000002402007981 */ /* 0x000164000c1e1900 */
.L_x_13182:
[----:B------:R-:W0:Y:S01]  /*5110*/  LDCU.64 UR6, c[0x0][0x580] ;  /* 0x0000b000ff0677ac */ /* 0x000e220008000a00 */
[----:B------:R-:W0:Y:S01]  /*5120*/  LDCU UR5, c[0x0][0x590] ;  /* 0x0000b200ff0577ac */ /* 0x000e220008000800 */
[----:B------:R-:W-:-:S04]  /*5130*/  UPRMT UR4, UR41, 0x9910, URZ ;  /* 0x0000991029047896 */ /* 0x000fc800080000ff */
[----:B------:R-:W-:Y:S01]  /*5140*/  UISETP.GT.AND UP0, UPT, UR4, 0x9, UPT ;  /* 0x000000090400788c */ /* 0x000fe2000bf04270 */
[----:B01234-:R-:W-:Y:S02]  /*5150*/  IADD3 R2, P0, PT, R16, UR6, RZ ;  /* 0x0000000610027c10 */ /* 0x01ffe4000ff1e0ff */
[----:B-----5:R-:W-:-:S03]  /*5160*/  VIMNMX R4, PT, PT, R0, UR5, !PT ;  /* 0x0000000500047c48 */ /* 0x020fc6000ffe0100 */
        /* <DEDUP_REMOVED lines=12> */
.L_x_13213:
[----:B------:R0:W-:Y:S01]  /*5230*/  STG.E.U8 desc[UR36][R2.64], R4 ;  /* 0x0000000402007986 */ /* 0x0001e2000c101124 */
[----:B------:R-:W-:Y:S05]  /*5240*/  BRA `(.L_x_13215) ;  /* 0x0000000c00387947 */ /* 0x000fea0003800000 */
.L_x_13212:
        /* <DEDUP_REMOVED lines=9> */
.L_x_13217:
[----:B------:R0:W-:Y:S01]  /*52e0*/  STG.E desc[UR36][R2.64], R4 ;  /* 0x0000000402007986 */ /* 0x0001e2000c101924 */
[----:B------:R-:W-:Y:S05]  /*52f0*/  BRA `(.L_x_13215) ;  /* 0x0000000c000c7947 */ /* 0x000fea0003800000 */
.L_x_13216:
[----:B------:R0:W-:Y:S01]  /*5300*/  STG.E.U16 desc[UR36][R2.64], R4 ;  /* 0x0000000402007986 */ /* 0x0001e2000c101524 */
[----:B------:R-:W-:Y:S05]  /*5310*/  BRA `(.L_x_13215) ;  /* 0x0000000c00047947 */ /* 0x000fea0003800000 */
.L_x_13211:
        /* <DEDUP_REMOVED lines=9> */
.L_x_13219:
[----:B------:R-:W-:-:S04]  /*53b0*/  I2FP.F32.S32 R0, R4 ;  /* 0x0000000400007245 */ /* 0x000fc80000201400 */
[----:B------:R-:W-:-:S05]  /*53c0*/  F2FP.F16.F32.PACK_AB R0, RZ, R0 ;  /* 0x00000000ff00723e */ /* 0x000fca00000000ff */
[----:B------:R0:W-:Y:S01]  /*53d0*/  STG.E.U16 desc[UR36][R2.64], R0 ;  /* 0x0000000002007986 */ /* 0x0001e2000c101524 */
[----:B------:R-:W-:Y:S05]  /*53e0*/  BRA `(.L_x_13215) ;  /* 0x0000000800d07947 */ /* 0x000fea0003800000 */
.L_x_13218:
        /* <DEDUP_REMOVED lines=10> */
.L_x_13221:
[----:B------:R-:W-:-:S04]  /*5490*/  I2FP.F32.S32 R4, R4 ;  /* 0x0000000400047245 */ /* 0x000fc80000201400 */
[----:B------:R-:W-:-:S04]  /*54a0*/  F2FP.F16.F32.PACK_AB R5, RZ, R4 ;  /* 0x00000004ff05723e */ /* 0x000fc800000000ff */
[----:B------:R-:W-:-:S05]  /*54b0*/  PRMT R5, R5, 0x5410, RZ ;  /* 0x0000541005057816 */ /* 0x000fca00000000ff */
[----:B------:R0:W-:Y:S01]  /*54c0*/  STG.E desc[UR36][R2.64], R5 ;  /* 0x0000000502007986 */ /* 0x0001e2000c101924 */
[----:B------:R-:W-:Y:S05]  /*54d0*/  BRA `(.L_x_13215) ;  /* 0x0000000800947947 */ /* 0x000fea0003800000 */
.L_x_13220:
[----:B------:R-:W0:Y:S02]  /*54e0*/  I2F.F64 R4, R4 ;  /* 0x0000000400047312 */ /* 0x000e240000201c00 */
[----:B0-----:R0:W-:Y:S01]  /*54f0*/  STG.E.64 desc[UR36][R2.64], R4 ;  /* 0x0000000402007986 */ /* 0x0011e2000c101b24 */
[----:B------:R-:W-:Y:S05]  /*5500*/  BRA `(.L_x_13215) ;  /* 0x0000000800887947 */ /* 0x000fea0003800000 */
.L_x_13210:
        /* <DEDUP_REMOVED lines=12> */
.L_x_13225:
        /* <DEDUP_REMOVED lines=18> */
.L_x_13228:
[----:B------:R-:W-:-:S04]  /*56f0*/  SHF.R.U32.HI R5, RZ, 0x18, R5 ;  /* 0x00000018ff057819 */ /* 0x000fc80000011605 */
[----:B------:R-:W-:-:S07]  /*5700*/  LOP3.LUT R0, R0, 0x80, R5, 0xf8, !PT ;  /* 0x0000008000007812 */ /* 0x000fce00078ef805 */
.L_x_13227:
[----:B------:R-:W-:Y:S05]  /*5710*/  BSYNC.RECONVERGENT B0 ;  /* 0x0000000000007941 */ /* 0x000fea0003800200 */
.L_x_13226:
[----:B------:R0:W-:Y:S01]  /*5720*/  STG.E.U8 desc[UR36][R2.64], R0 ;  /* 0x0000000002007986 */ /* 0x0001e2000c101124 */
[----:B------:R-:W-:Y:S05]  /*5730*/  BRA `(.L_x_13215) ;  /* 0x0000000400fc7947 */ /* 0x000fea0003800000 */
.L_x_13224:
        /* <DEDUP_REMOVED lines=18> */
.L_x_13231:
[----:B------:R-:W-:-:S04]  /*5860*/  SHF.R.U32.HI R5, RZ, 0x18, R5 ;  /* 0x00000018ff057819 */ /* 0x000fc80000011605 */
[----:B------:R-:W-:-:S07]  /*5870*/  LOP3.LUT R0, R0, 0x80, R5, 0xf8, !PT ;  /* 0x0000008000007812 */ /* 0x000fce00078ef805 */
.L_x_13230:
[----:B------:R-:W-:Y:S05]  /*5880*/  BSYNC.RECONVERGENT B0 ;  /* 0x0000000000007941 */ /* 0x000fea0003800200 */
.L_x_13229:
[----:B------:R0:W-:Y:S01]  /*5890*/  STG.E.U8 desc[UR36][R2.64], R0 ;  /* 0x0000000002007986 */ /* 0x0001e2000c101124 */
[----:B------:R-:W-:Y:S05]  /*58a0*/  BRA `(.L_x_13215) ;  /* 0x0000000400a07947 */ /* 0x000fea0003800000 */
.L_x_13223:
        /* <DEDUP_REMOVED lines=22> */
.L_x_13233:
[----:B------:R-:W-:-:S05]  /*5a10*/  SHF.R.S32.HI R5, RZ, 0x1f, R4 ;  /* 0x0000001fff057819 */ /* 0x000fca0000011404 */
[----:B------:R0:W-:Y:S01]  /*5a20*/  STG.E.64 desc[UR36][R2.64], R4 ;  /* 0x0000000402007986 */ /* 0x0001e2000c101b24 */
[----:B------:R-:W-:Y:S05]  /*5a30*/  BRA `(.L_x_13215) ;  /* 0x00000004003c7947 */ /* 0x000fea0003800000 */
.L_x_13232:
[----:B------:R0:W-:Y:S01]  /*5a40*/  STG.E desc[UR36][R2.64], R4 ;  /* 0x0000000402007986 */ /* 0x0001e2000c101924 */
[----:B------:R-:W-:Y:S05]  /*5a50*/  BRA `(.L_x_13215) ;  /* 0x0000000400347947 */ /* 0x000fea0003800000 */
.L_x_13222:
        /* <DEDUP_REMOVED lines=10> */
.L_x_13235:
[----:B------:R-:W-:Y:S01]  /*5b00*/  CS2R R6, SRZ ;  /* 0x0000000000067805 */ /* 0x000fe2000001ff00 */
[----:B------:R-:W0:Y:S04]  /*5b10*/  I2F.F64 R4, R4 ;  /* 0x0000000400047312 */ /* 0x000e280000201c00 */
[----:B0-----:R4:W-:Y:S01]  /*5b20*/  STG.E.128 desc[UR36][R2.64], R4 ;  /* 0x0000000402007986 */ /* 0x0019e2000c101d24 */
[----:B------:R-:W-:Y:S05]  /*5b30*/  BRA `(.L_x_13215) ;  /* 0x0000000000fc7947 */ /* 0x000fea0003800000 */
.L_x_13234:
[----:B------:R-:W-:-:S09]  /*5b40*/  UISETP.NE.AND UP0, UPT, UR4, 0xf, UPT ;  /* 0x0000000f0400788c */ /* 0x000fd2000bf05270 */
[----:B------:R-:W-:Y:S05]  /*5b50*/  BRA.U !UP0, `(.L_x_13236) ;  /* 0x0000000108e87547 */ /* 0x000fea000b800000 */
[----:B------:R-:W-:-:S09]  /*5b60*/  UISETP.NE.AND UP0, UPT, UR4, 0x17, UPT ;  /* 0x000000170400788c */ /* 0x000fd2000bf05270 */
[----:B------:R-:W-:Y:S05]  /*5b70*/  BRA.U !UP0, `(.L_x_13237) ;  /* 0x0000000108907547 */ /* 0x000fea000b800000 */
[----:B------:R-:W-:-:S09]  /*5b80*/  UISETP.NE.AND UP0, UPT, UR4, 0x18, UPT ;  /* 0x000000180400788c */ /* 0x000fd2000bf05270 */
[----:B------:R-:W-:Y:S05]  /*5b90*/  BRA.U !UP0, `(.L_x_13238) ;  /* 0x0000000108447547 */ /* 0x000fea000b800000 */
.L_x_13214:
        /* <DEDUP_REMOVED lines=16> */
.L_x_13239:
[----:B------:R-:W-:Y:S05]  /*5ca0*/  BRA `(.L_x_13215) ;  /* 0x0000000000a07947 */ /* 0x000fea0003800000 */
.L_x_13238:
        /* <DEDUP_REMOVED lines=13> */
.L_x_13241:
[----:B------:R-:W-:Y:S05]  /*5d80*/  BSYNC.RECONVERGENT B0 ;  /* 0x0000000000007941 */ /* 0x000fea0003800200 */
.L_x_13240:
[----:B------:R-:W-:-:S05]  /*5d90*/  LOP3.LUT R5, R0, 0x80, R5, 0xf8, !PT ;  /* 0x0000008000057812 */ /* 0x000fca00078ef805 */
[----:B------:R2:W-:Y:S01]  /*5da0*/  STG.E.U8 desc[UR36][R2.64], R5 ;  /* 0x0000000502007986 */ /* 0x0005e2000c101124 */
[----:B------:R-:W-:Y:S05]  /*5db0*/  BRA `(.L_x_13215) ;  /* 0x00000000005c7947 */ /* 0x000fea0003800000 */
.L_x_13237:
        /* <DEDUP_REMOVED lines=12> */
.L_x_13243:
[----:B------:R-:W-:Y:S02]  /*5e80*/  ISETP.GT.U32.AND P0, PT, R4, 0x7f800000, PT ;  /* 0x7f8000000400780c */ /* 0x000fe40003f04070 */
[----:B------:R-:W-:-:S04]  /*5e90*/  MOV R0, 0x7f ;  /* 0x0000007f00007802 */ /* 0x000fc80000000f00 */
[----:B------:R-:W-:-:S07]  /*5ea0*/  SEL R0, R0, 0x7c, P0 ;  /* 0x0000007c00007807 */ /* 0x000fce0000000000 */
.L_x_13244:
[----:B------:R-:W-:Y:S05]  /*5eb0*/  BSYNC.RECONVERGENT B0 ;  /* 0x0000000000007941 */ /* 0x000fea0003800200 */
.L_x_13242:
[----:B------:R-:W-:-:S04]  /*5ec0*/  SHF.R.U32.HI R5, RZ, 0x18, R5 ;  /* 0x00000018ff057819 */ /* 0x000fc80000011605 */
[----:B------:R-:W-:-:S05]  /*5ed0*/  LOP3.LUT R5, R0, 0x80, R5, 0xf8, !PT ;  /* 0x0000008000057812 */ /* 0x000fca00078ef805 */
[----:B------:R1:W-:Y:S01]  /*5ee0*/  STG.E.U8 desc[UR36][R2.64], R5 ;  /* 0x0000000502007986 */ /* 0x0003e2000c101124 */
[----:B------:R-:W-:Y:S05]  /*5ef0*/  BRA `(.L_x_13215) ;  /* 0x00000000000c7947 */ /* 0x000fea0003800000 */
.L_x_13236:
[----:B------:R-:W-:-:S04]  /*5f00*/  I2FP.F32.S32 R0, R4 ;  /* 0x0000000400007245 */ /* 0x000fc80000201400 */
[----:B------:R-:W-:-:S05]  /*5f10*/  F2FP.BF16.F32.PACK_AB R0, RZ, R0 ;  /* 0x00000000ff00723e */ /* 0x000fca00000010ff */
[----:B------:R0:W-:Y:S02]  /*5f20*/  STG.E.U16 desc[UR36][R2.64], R0 ;  /* 0x0000000002007986 */ /* 0x0001e4000c101524 */
.L_x_13215:
[----:B------:R-:W-:-:S07]  /*5f30*/  VIADD R17, R17, 0x80 ;  /* 0x0000008011117836 */ /* 0x000fce0000000000 */
.L_x_13175:
[----:B------:R-:W-:Y:S05]  /*5f40*/  BSYNC.RECONVERGENT B6 ;  /* 0x0000000000067941 */ /* 0x000fea0003800200 */
.L_x_13174:
        /* <DEDUP_REMOVED lines=307> */
.L_x_13247:
        /* <DEDUP_REMOVED lines=16> */
.L_x_13251:
[----:B------:R0:W5:Y:S01]  /*7380*/  LDG.E.U8 R0, desc[UR36][R2.64] ;  /* 0x0000002402007981 */ /* 0x000162000c1e1100 */
[----:B------:R-:W-:Y:S05]  /*7390*/  BRA `(.L_x_13253) ;  /* 0x0000000c002c7947 */ /* 0x000fea0003800000 */
.L_x_13250:
        /* <DEDUP_REMOVED lines=8> */
.L_x_13255:
[----:B------:R0:W5:Y:S01]  /*7420*/  LDG.E R0, desc[UR36][R2.64] ;  /* 0x0000002402007981 */ /* 0x000162000c1e1900 */
[----:B------:R-:W-:Y:S05]  /*7430*/  BRA `(.L_x_13253) ;  /* 0x0000000c00047947 */ /* 0x000fea0003800000 */
.L_x_13254:
[----:B------:R0:W5:Y:S01]  /*7440*/  LDG.E.S16 R0, desc[UR36][R2.64] ;  /* 0x0000002402007981 */ /* 0x000162000c1e1700 */
[----:B------:R-:W-:Y:S05]  /*7450*/  BRA `(.L_x_13253) ;  /* 0x0000000800fc7947 */ /* 0x000fea0003800000 */
.L_x_13249:
        /* <DEDUP_REMOVED lines=9> */
.L_x_13257:
[----:B------:R-:W2:Y:S02]  /*74f0*/  LDG.E.U16 R2, desc[UR36][R2.64] ;  /* 0x0000002402027981 */ /* 0x000ea4000c1e1500 */
[----:B--2---:R-:W-:-:S06]  /*7500*/  HADD2.F32 R0, -RZ, R2.H0_H0 ;  /* 0x20000002ff007230 */ /* 0x004fcc0000004100 */
[----:B------:R-:W0:Y:S01]  /*7510*/  F2I.FTZ.TRUNC.NTZ R0, R0 ;  /* 0x0000000000007305 */ /* 0x000e22000021f100 */
[----:B------:R-:W-:Y:S05]  /*7520*/  BRA `(.L_x_13253) ;  /* 0x0000000800c87947 */ /* 0x000fea0003800000 */
.L_x_13256:
        /* <DEDUP_REMOVED lines=9> */
.L_x_13259:
[----:B------:R-:W2:Y:S02]  /*75c0*/  LDG.E.U16 R2, desc[UR36][R2.64] ;  /* 0x0000002402027981 */ /* 0x000ea4000c1e1500 */
[----:B--2---:R-:W-:-:S06]  /*75d0*/  HADD2.F32 R0, -RZ, R2.H0_H0 ;  /* 0x20000002ff007230 */ /* 0x004fcc0000004100 */
[----:B------:R-:W0:Y:S01]  /*75e0*/  F2I.FTZ.TRUNC.NTZ R0, R0 ;  /* 0x0000000000007305 */ /* 0x000e22000021f100 */
[----:B------:R-:W-:Y:S05]  /*75f0*/  BRA `(.L_x_13253) ;  /* 0x0000000800947947 */ /* 0x000fea0003800000 */
.L_x_13258:
[----:B------:R-:W2:Y:S02]  /*7600*/  LDG.E.64 R2, desc[UR36][R2.64] ;  /* 0x0000002402027981 */ /* 0x000ea4000c1e1b00 */
[----:B--2---:R0:W1:Y:S02]  /*7610*/  F2I.F64.TRUNC R0, R2 ;  /* 0x0000000200007311 */ /* 0x004064000030d100 */
[----:B01----:R-:W-:Y:S05]  /*7620*/  BRA `(.L_x_13253) ;  /* 0x0000000800887947 */ /* 0x003fea0003800000 */
.L_x_13248:
        /* <DEDUP_REMOVED lines=12> */
.L_x_13262:
[----:B------:R-:W2:Y:S02]  /*76f0*/  LDG.E.64 R2, desc[UR36][R2.64] ;  /* 0x0000002402027981 */ /* 0x000ea4000c1e1b00 */
[----:B--2---:R0:W1:Y:S02]  /*7700*/  F2I.F64.TRUNC R0, R2 ;  /* 0x0000000200007311 */ /* 0x004064000030d100 */
[----:B01----:R-:W-:Y:S05]  /*7710*/  BRA `(.L_x_13253) ;  /* 0x00000008004c7947 */ /* 0x003fea0003800000 */
.L_x_13261:
        /* <DEDUP_REMOVED lines=26> */
.L_x_13264:
        /* <DEDUP_REMOVED lines=13> */
.L_x_13263:
[----:B------:R-:W2:Y:S02]  /*7990*/  LDG.E.U16 R0, desc[UR36][R2.64] ;  /* 0x0000002402007981 */ /* 0x000ea4000c1e1500 */
[----:B--2---:R-:W-:-:S06]  /*79a0*/  IMAD.U32 R0, R0, 0x10000, RZ ;  /* 0x0001000000007824 */ /* 0x004fcc00078e00ff */
[----:B------:R-:W2:Y:S01]  /*79b0*/  F2I.FTZ.TRUNC.NTZ R0, R0 ;  /* 0x0000000000007305 */ /* 0x000ea2000021f100 */
[----:B------:R-:W-:Y:S05]  /*79c0*/  BRA `(.L_x_13253) ;  /* 0x0000000400a07947 */ /* 0x000fea0003800000 */
.L_x_13260:
        /* <DEDUP_REMOVED lines=10> */
.L_x_13267:
        /* <DEDUP_REMOVED lines=21> */
.L_x_13271:
[----:B------:R-:W-:Y:S05]  /*7bc0*/  BSYNC.RECONVERGENT B1 ;  /* 0x0000000000017941 */ /* 0x000fea0003800200 */
.L_x_13270:
[----:B------:R-:W-:Y:S02]  /*7bd0*/  SHF.L.U32 R0, R0, 0x14, RZ ;  /* 0x0000001400007819 */ /* 0x000fe400000006ff */
[----:B------:R-:W-:-:S04]  /*7be0*/  LEA R2, R2, 0x3b800000, 0x17 ;  /* 0x3b80000002027811 */ /* 0x000fc800078eb8ff */
[----:B------:R-:W-:-:S07]  /*7bf0*/  LOP3.LUT R0, R2, R0, R7, 0xfe, !PT ;  /* 0x0000000002007212 */ /* 0x000fce00078efe07 */
.L_x_13269:
[----:B------:R-:W-:Y:S05]  /*7c00*/  BSYNC.RECONVERGENT B0 ;  /* 0x0000000000007941 */ /* 0x000fea0003800200 */
.L_x_13268:
[----:B------:R-:W4:Y:S01]  /*7c10*/  F2I.FTZ.TRUNC.NTZ R0, R0 ;  /* 0x0000000000007305 */ /* 0x000f22000021f100 */
[----:B------:R-:W-:Y:S05]  /*7c20*/  BRA `(.L_x_13253) ;  /* 0x0000000400087947 */ /* 0x000fea0003800000 */
.L_x_13266:
        /* <DEDUP_REMOVED lines=21> */
.L_x_13275:
[----:B------:R-:W-:Y:S05]  /*7d80*/  BSYNC.RECONVERGENT B1 ;  /* 0x0000000000017941 */ /* 0x000fea0003800200 */
.L_x_13274:
[----:B------:R-:W-:Y:S01]  /*7d90*/  IMAD.SHL.U32 R0, R0, 0x200000, RZ ;  /* 0x0020000000007824 */ /* 0x000fe200078e00ff */
[----:B------:R-:W-:-:S04]  /*7da0*/  LEA R2, R2, 0x37800000, 0x17 ;  /* 0x3780000002027811 */ /* 0x000fc800078eb8ff */
[----:B------:R-:W-:-:S07]  /*7db0*/  LOP3.LUT R0, R2, R0, R7, 0xfe, !PT ;  /* 0x0000000002007212 */ /* 0x000fce00078efe07 */
.L_x_13273:
[----:B------:R-:W-:Y:S05]  /*7dc0*/  BSYNC.RECONVERGENT B0 ;  /* 0x0000000000007941 */ /* 0x000fea0003800200 */
.L_x_13272:
[----:B------:R-:W0:Y:S01]  /*7dd0*/  F2I.FTZ.TRUNC.NTZ R0, R0 ;  /* 0x0000000000007305 */ /* 0x000e22000021f100 */
[----:B------:R-:W-:Y:S05]  /*7de0*/  BRA `(.L_x_13253) ;  /* 0x0000000000987947 */ /* 0x000fea0003800000 */
.L_x_13265:
        /* <DEDUP_REMOVED lines=14> */
.L_x_13279:
[----:B------:R-:W-:Y:S05]  /*7ed0*/  BSYNC.RECONVERGENT B0 ;  /* 0x0000000000007941 */ /* 0x000fea0003800200 */
.L_x_13278:
[----:B------:R-:W0:Y:S01]  /*7ee0*/  F2I.FTZ.TRUNC.NTZ R0, R0 ;  /* 0x0000000000007305 */ /* 0x000e22000021f100 */
[----:B------:R-:W-:Y:S05]  /*7ef0*/  BRA `(.L_x_13253) ;  /* 0x0000000000547947 */ /* 0x000fea0003800000 */
.L_x_13252:
        /* <DEDUP_REMOVED lines=16> */
.L_x_13280:
[----:B------:R-:W-:Y:S01]  /*8000*/  MOV R0, RZ ;  /* 0x000000ff00007202 */ /* 0x000fe20000000f00 */
[----:B------:R-:W-:Y:S06]  /*8010*/  BRA `(.L_x_13253) ;  /* 0x00000000000c7947 */ /* 0x000fec0003800000 */
.L_x_13277:
[----:B------:R0:W5:Y:S01]  /*8020*/  LDG.E R0, desc[UR36][R2.64] ;  /* 0x0000002402007981 */ /* 0x000162000c1e1900 */
[----:B------:R-:W-:Y:S05]  /*8030*/  BRA `(.L_x_13253) ;  /* 0x0000000000047947 */ /* 0x000fea0003800000 */
.L_x_13276:
[----:B------:R0:W5:Y:S02]  /*8040*/  LDG.E R0, desc[UR36][R2.64] ;  /* 0x0000002402007981 */ /* 0x000164000c1e1900 */
.L_x_13253:
        /* <DEDUP_REMOVED lines=18> */
.L_x_13284:
[----:B------:R4:W-:Y:S01]  /*8170*/  STG.E.U8 desc[UR36][R2.64], R4 ;  /* 0x0000000402007986 */ /* 0x0009e2000c101124 */
[----:B------:R-:W-:Y:S05]  /*8180*/  BRA `(.L_x_13286) ;  /* 0x0000000c00387947 */ /* 0x000fea0003800000 */
.L_x_13283:
        /* <DEDUP_REMOVED lines=9> */
.L_x_13288:
[----:B------:R2:W-:Y:S01]  /*8220*/  STG.E desc[UR36][R2.64], R4 ;  /* 0x0000000402007986 */ /* 0x0005e2000c101924 */
[----:B------:R-:W-:Y:S05]  /*8230*/  BRA `(.L_x_13286) ;  /* 0x0000000c000c7947 */ /* 0x000fea0003800000 */
.L_x_13287:
[----:B------:R0:W-:Y:S01]  /*8240*/  STG.E.U16 desc[UR36][R2.64], R4 ;  /* 0x0000000402007986 */ /* 0x0001e2000c101524 */
[----:B------:R-:W-:Y:S05]  /*8250*/  BRA `(.L_x_13286) ;  /* 0x0000000c00047947 */ /* 0x000fea0003800000 */
.L_x_13282:
        /* <DEDUP_REMOVED lines=9> */
.L_x_13290:
[----:B------:R-:W-:-:S04]  /*82f0*/  I2FP.F32.S32 R0, R4 ;  /* 0x0000000400007245 */ /* 0x000fc80000201400 */
[----:B------:R-:W-:-:S05]  /*8300*/  F2FP.F16.F32.PACK_AB R0, RZ, R0 ;  /* 0x00000000ff00723e */ /* 0x000fca00000000ff */
[----:B------:R0:W-:Y:S01]  /*8310*/  STG.E.U16 desc[UR36][R2.64], R0 ;  /* 0x0000000002007986 */ /* 0x0001e2000c101524 */
[----:B------:R-:W-:Y:S05]  /*8320*/  BRA `(.L_x_13286) ;  /* 0x0000000800d07947 */ /* 0x000fea0003800000 */
.L_x_13289:
        /* <DEDUP_REMOVED lines=10> */
.L_x_13292:
[----:B------:R-:W-:-:S04]  /*83d0*/  I2FP.F32.S32 R4, R4 ;  /* 0x0000000400047245 */ /* 0x000fc80000201400 */
[----:B------:R-:W-:-:S04]  /*83e0*/  F2FP.F16.F32.PACK_AB R5, RZ, R4 ;  /* 0x00000004ff05723e */ /* 0x000fc800000000ff */
[----:B------:R-:W-:-:S05]  /*83f0*/  PRMT R5, R5, 0x5410, RZ ;  /* 0x0000541005057816 */ /* 0x000fca00000000ff */
[----:B------:R0:W-:Y:S01]  /*8400*/  STG.E desc[UR36][R2.64], R5 ;  /* 0x0000000502007986 */ /* 0x0001e2000c101924 */
[----:B------:R-:W-:Y:S05]  /*8410*/  BRA `(.L_x_13286) ;  /* 0x0000000800947947 */ /* 0x000fea0003800000 */
.L_x_13291:
[----:B------:R-:W0:Y:S02]  /*8420*/  I2F.F64 R4, R4 ;  /* 0x0000000400047312 */ /* 0x000e240000201c00 */
[----:B0-----:R0:W-:Y:S01]  /*8430*/  STG.E.64 desc[UR36][R2.64], R4 ;  /* 0x0000000402007986 */ /* 0x0011e2000c101b24 */
[----:B------:R-:W-:Y:S05]  /*8440*/  BRA `(.L_x_13286) ;  /* 0x0000000800887947 */ /* 0x000fea0003800000 */
.L_x_13281:
        /* <DEDUP_REMOVED lines=12> */
.L_x_13296:
        /* <DEDUP_REMOVED lines=18> */
.L_x_13299:
[----:B------:R-:W-:-:S04]  /*8630*/  SHF.R.U32.HI R5, RZ, 0x18, R5 ;  /* 0x00000018ff057819 */ /* 0x000fc80000011605 */
[----:B------:R-:W-:-:S07]  /*8640*/  LOP3.LUT R0, R0, 0x80, R5, 0xf8, !PT ;  /* 0x0000008000007812 */ /* 0x000fce00078ef805 */
.L_x_13298:
[----:B------:R-:W-:Y:S05]  /*8650*/  BSYNC.RECONVERGENT B0 ;  /* 0x0000000000007941 */ /* 0x000fea0003800200 */
.L_x_13297:
[----:B------:R0:W-:Y:S01]  /*8660*/  STG.E.U8 desc[UR36][R2.64], R0 ;  /* 0x0000000002007986 */ /* 0x0001e2000c101124 */
[----:B------:R-:W-:Y:S05]  /*8670*/  BRA `(.L_x_13286) ;  /* 0x0000000400fc7947 */ /* 0x000fea0003800000 */
.L_x_13295:
        /* <DEDUP_REMOVED lines=18> */
.L_x_13302:
[----:B------:R-:W-:-:S04]  /*87a0*/  SHF.R.U32.HI R5, RZ, 0x18, R5 ;  /* 0x00000018ff057819 */ /* 0x000fc80000011605 */
[----:B------:R-:W-:-:S07]  /*87b0*/  LOP3.LUT R0, R0, 0x80, R5, 0xf8, !PT ;  /* 0x0000008000007812 */ /* 0x000fce00078ef805 */
.L_x_13301:
[----:B------:R-:W-:Y:S05]  /*87c0*/  BSYNC.RECONVERGENT B0 ;  /* 0x0000000000007941 */ /* 0x000fea0003800200 */
.L_x_13300:
[----:B------:R0:W-:Y:S01]  /*87d0*/  STG.E.U8 desc[UR36][R2.64], R0 ;  /* 0x0000000002007986 */ /* 0x0001e2000c101124 */
[----:B------:R-:W-:Y:S05]  /*87e0*/  BRA `(.L_x_13286) ;  /* 0x0000000400a07947 */ /* 0x000fea0003800000 */
.L_x_13294:
        /* <DEDUP_REMOVED lines=22> */
.L_x_13304:
[----:B------:R-:W-:-:S05]  /*8950*/  SHF.R.S32.HI R5, RZ, 0x1f, R4 ;  /* 0x0000001fff057819 */ /* 0x000fca0000011404 */
[----:B------:R0:W-:Y:S01]  /*8960*/  STG.E.64 desc[UR36][R2.64], R4 ;  /* 0x0000000402007986 */ /* 0x0001e2000c101b24 */
[----:B------:R-:W-:Y:S05]  /*8970*/  BRA `(.L_x_13286) ;  /* 0x00000004003c7947 */ /* 0x000fea0003800000 */
.L_x_13303:
[----:B------:R0:W-:Y:S01]  /*8980*/  STG.E desc[UR36][R2.64], R4 ;  /* 0x0000000402007986 */ /* 0x0001e2000c101924 */
[----:B------:R-:W-:Y:S05]  /*8990*/  BRA `(.L_x_13286) ;  /* 0x0000000400347947 */ /* 0x000fea0003800000 */
.L_x_13293:
        /* <DEDUP_REMOVED lines=10> */
.L_x_13306:
[----:B------:R-:W-:Y:S01]  /*8a40*/  CS2R R6, SRZ ;  /* 0x0000000000067805 */ /* 0x000fe2000001ff00 */
[----:B------:R-:W0:Y:S04]  /*8a50*/  I2F.F64 R4, R4 ;  /* 0x0000000400047312 */ /* 0x000e280000201c00 */
[----:B0-----:R0:W-:Y:S01]  /*8a60*/  STG.E.128 desc[UR36][R2.64], R4 ;  /* 0x0000000402007986 */ /* 0x0011e2000c101d24 */
[----:B------:R-:W-:Y:S05]  /*8a70*/  BRA `(.L_x_13286) ;  /* 0x0000000000fc7947 */ /* 0x000fea0003800000 */
.L_x_13305:
[----:B------:R-:W-:-:S09]  /*8a80*/  UISETP.NE.AND UP0, UPT, UR4, 0xf, UPT ;  /* 0x0000000f0400788c */ /* 0x000fd2000bf05270 */
[----:B------:R-:W-:Y:S05]  /*8a90*/  BRA.U !UP0, `(.L_x_13307) ;  /* 0x0000000108e87547 */ /* 0x000fea000b800000 */
[----:B------:R-:W-:-:S09]  /*8aa0*/  UISETP.NE.AND UP0, UPT, UR4, 0x17, UPT ;  /* 0x000000170400788c */ /* 0x000fd2000bf05270 */
[----:B------:R-:W-:Y:S05]  /*8ab0*/  BRA.U !UP0, `(.L_x_13308) ;  /* 0x0000000108907547 */ /* 0x000fea000b800000 */
[----:B------:R-:W-:-:S09]  /*8ac0*/  UISETP.NE.AND UP0, UPT, UR4, 0x18, UPT ;  /* 0x000000180400788c */ /* 0x000fd2000bf05270 */
[----:B------:R-:W-:Y:S05]  /*8ad0*/  BRA.U !UP0, `(.L_x_13309) ;  /* 0x0000000108447547 */ /* 0x000fea000b800000 */
.L_x_13285:
        /* <DEDUP_REMOVED lines=16> */
.L_x_13310:
[----:B------:R-:W-:Y:S05]  /*8be0*/  BRA `(.L_x_13286) ;  /* 0x0000000000a07947 */ /* 0x000fea0003800000 */
.L_x_13309:
        /* <DEDUP_REMOVED lines=13> */
.L_x_13312:
[----:B------:R-:W-:Y:S05]  /*8cc0*/  BSYNC.RECONVERGENT B0 ;  /* 0x0000000000007941 */ /* 0x000fea0003800200 */
.L_x_13311:
[----:B------:R-:W-:-:S05]  /*8cd0*/  LOP3.LUT R5, R0, 0x80, R5, 0xf8, !PT ;  /* 0x0000008000057812 */ /* 0x000fca00078ef805 */
[----:B------:R0:W-:Y:S01]  /*8ce0*/  STG.E.U8 desc[UR36][R2.64], R5 ;  /* 0x0000000502007986 */ /* 0x0001e2000c101124 */
[----:B------:R-:W-:Y:S05]  /*8cf0*/  BRA `(.L_x_13286) ;  /* 0x00000000005c7947 */ /* 0x000fea0003800000 */
.L_x_13308:
        /* <DEDUP_REMOVED lines=12> */
.L_x_13314:
[----:B------:R-:W-:Y:S02]  /*8dc0*/  ISETP.GT.U32.AND P0, PT, R4, 0x7f800000, PT ;  /* 0x7f8000000400780c */ /* 0x000fe40003f04070 */
[----:B------:R-:W-:-:S04]  /*8dd0*/  MOV R0, 0x7f ;  /* 0x0000007f00007802 */ /* 0x000fc80000000f00 */
[----:B------:R-:W-:-:S07]  /*8de0*/  SEL R0, R0, 0x7c, P0 ;  /* 0x0000007c00007807 */ /* 0x000fce0000000000 */
.L_x_13315:
[----:B------:R-:W-:Y:S05]  /*8df0*/  BSYNC.RECONVERGENT B0 ;  /* 0x0000000000007941 */ /* 0x000fea0003800200 */
.L_x_13313:
[----:B------:R-:W-:-:S04]  /*8e00*/  SHF.R.U32.HI R5, RZ, 0x18, R5 ;  /* 0x00000018ff057819 */ /* 0x000fc80000011605 */
[----:B------:R-:W-:-:S05]  /*8e10*/  LOP3.LUT R5, R0, 0x80, R5, 0xf8, !PT ;  /* 0x0000008000057812 */ /* 0x000fca00078ef805 */
[----:B------:R0:W-:Y:S01]  /*8e20*/  STG.E.U8 desc[UR36][R2.64], R5 ;  /* 0x0000000502007986 */ /* 0x0001e2000c101124 */
[----:B------:R-:W-:Y:S05]  /*8e30*/  BRA `(.L_x_13286) ;  /* 0x00000000000c7947 */ /* 0x000fea0003800000 */
.L_x_13307:
[----:B------:R-:W-:-:S04]  /*8e40*/  I2FP.F32.S32 R0, R4 ;  /* 0x0000000400007245 */ /* 0x000fc80000201400 */
[----:B------:R-:W-:-:S05]  /*8e50*/  F2FP.BF16.F32.PACK_AB R0, RZ, R0 ;  /* 0x00000000ff00723e */ /* 0x000fca00000010ff */
[----:B------:R0:W-:Y:S02]  /*8e60*/  STG.E.U16 desc[UR36][R2.64], R0 ;  /* 0x0000000002007986 */ /* 0x0001e4000c101524 */
.L_x_13286:
[----:B------:R-:W-:-:S07]  /*8e70*/  VIADD R17, R17, 0x80 ;  /* 0x0000008011117836 */ /* 0x000fce0000000000 */
.L_x_13246:
[----:B------:R-:W-:Y:S05]  /*8e80*/  BSYNC.RECONVERGENT B6 ;  /* 0x0000000000067941 */ /* 0x000fea0003800200 */
.L_x_13245:
        /* <DEDUP_REMOVED lines=306> */
.L_x_13316:
        /* <DEDUP_REMOVED lines=18> */
.L_x_13320:
[----:B------:R0:W5:Y:S01]  /*a2d0*/  LDG.E.U8 R0, desc[UR36][R2.64] ;  /* 0x0000002402007981 */ /* 0x000162000c1e1100 */
[----:B------:R-:W-:Y:S05]  /*a2e0*/  BRA `(.L_x_13322) ;  /* 0x0000000c002c7947 */ /* 0x000fea0003800000 */
.L_x_13319:
        /* <DEDUP_REMOVED lines=8> */
.L_x_13324:
[----:B------:R0:W5:Y:S01]  /*a370*/  LDG.E R0, desc[UR36][R2.64] ;  /* 0x0000002402007981 */ /* 0x000162000c1e1900 */
[----:B------:R-:W-:Y:S05]  /*a380*/  BRA `(.L_x_13322) ;  /* 0x0000000c00047947 */ /* 0x000fea0003800000 */
.L_x_13323:
[----:B------:R0:W5:Y:S01]  /*a390*/  LDG.E.S16 R0, desc[UR36][R2.64] ;  /* 0x0000002402007981 */ /* 0x000162000c1e1700 */
[----:B------:R-:W-:Y:S05]  /*a3a0*/  BRA `(.L_x_13322) ;  /* 0x0000000800fc7947 */ /* 0x000fea0003800000 */
.L_x_13318:
        /* <DEDUP_REMOVED lines=9> */
.L_x_13326:
[----:B------:R-:W2:Y:S02]  /*a440*/  LDG.E.U16 R2, desc[UR36][R2.64] ;  /* 0x0000002402027981 */ /* 0x000ea4000c1e1500 */
[----:B--2---:R-:W-:-:S06]  /*a450*/  HADD2.F32 R0, -RZ, R2.H0_H0 ;  /* 0x20000002ff007230 */ /* 0x004fcc0000004100 */
[----:B------:R-:W0:Y:S01]  /*a460*/  F2I.FTZ.TRUNC.NTZ R0, R0 ;  /* 0x0000000000007305 */ /* 0x000e22000021f100 */
[----:B------:R-:W-:Y:S05]  /*a470*/  BRA `(.L_x_13322) ;  /* 0x0000000800c87947 */ /* 0x000fea0003800000 */
.L_x_13325:
        /* <DEDUP_REMOVED lines=9> */
.L_x_13328:
[----:B------:R-:W2:Y:S02]  /*a510*/  LDG.E.U16 R2, desc[UR36][R2.64] ;  /* 0x0000002402027981 */ /* 0x000ea4000c1e1500 */
[----:B--2---:R-:W-:-:S06]  /*a520*/  HADD2.F32 R0, -RZ, R2.H0_H0 ;  /* 0x20000002ff007230 */ /* 0x004fcc0000004100 */
[----:B------:R-:W0:Y:S01]  /*a530*/  F2I.FTZ.TRUNC.NTZ R0, R0 ;  /* 0x0000000000007305 */ /* 0x000e22000021f100 */
[----:B------:R-:W-:Y:S05]  /*a540*/  BRA `(.L_x_13322) ;  /* 0x0000000800947947 */ /* 0x000fea0003800000 */
.L_x_13327:
[----:B------:R-:W2:Y:S02]  /*a550*/  LDG.E.64 R2, desc[UR36][R2.64] ;  /* 0x0000002402027981 */ /* 0x000ea4000c1e1b00 */
[----:B--2---:R0:W1:Y:S02]  /*a560*/  F2I.F64.TRUNC R0, R2 ;  /* 0x0000000200007311 */ /* 0x004064000030d100 */
[----:B01----:R-:W-:Y:S05]  /*a570*/  BRA `(.L_x_13322) ;  /* 0x0000000800887947 */ /* 0x003fea0003800000 */
.L_x_13317:
        /* <DEDUP_REMOVED lines=12> */
.L_x_13331:
[----:B------:R-:W2:Y:S02]  /*a640*/  LDG.E.64 R2, desc[UR36][R2.64] ;  /* 0x0000002402027981 */ /* 0x000ea4000c1e1b00 */
[----:B--2---:R0:W1:Y:S02]  /*a650*/  F2I.F64.TRUNC R0, R2 ;  /* 0x0000000200007311 */ /* 0x004064000030d100 */
[----:B01----:R-:W-:Y:S05]  /*a660*/  BRA `(.L_x_13322) ;  /* 0x00000008004c7947 */ /* 0x003fea0003800000 */
.L_x_13330:
        /* <DEDUP_REMOVED lines=26> */
.L_x_13333:
        /* <DEDUP_REMOVED lines=13> */
.L_x_13332:
[----:B------:R-:W2:Y:S02]  /*a8e0*/  LDG.E.U16 R0, desc[UR36][R2.64] ;  /* 0x0000002402007981 */ /* 0x000ea4000c1e1500 */
[----:B--2---:R-:W-:-:S06]  /*a8f0*/  IMAD.U32 R0, R0, 0x10000, RZ ;  /* 0x0001000000007824 */ /* 0x004fcc00078e00ff */
[----:B------:R-:W0:Y:S01]  /*a900*/  F2I.FTZ.TRUNC.NTZ R0, R0 ;  /* 0x0000000000007305 */ /* 0x000e22000021f100 */
[----:B------:R-:W-:Y:S05]  /*a910*/  BRA `(.L_x_13322) ;  /* 0x0000000400a07947 */ /* 0x000fea0003800000 */
.L_x_13329:
        /* <DEDUP_REMOVED lines=10> */
.L_x_13336:
        /* <DEDUP_REMOVED lines=21> */
.L_x_13340:
[----:B------:R-:W-:Y:S05]  /*ab10*/  BSYNC.RECONVERGENT B1 ;  /* 0x0000000000017941 */ /* 0x000fea0003800200 */
.L_x_13339:
[----:B------:R-:W-:Y:S01]  /*ab20*/  IMAD.SHL.U32 R0, R0, 0x100000, RZ ;  /* 0x0010000000007824 */ /* 0x000fe200078e00ff */
[----:B------:R-:W-:-:S04]  /*ab30*/  LEA R2, R2, 0x3b800000, 0x17 ;  /* 0x3b80000002027811 */ /* 0x000fc800078eb8ff */
[----:B------:R-:W-:-:S07]  /*ab40*/  LOP3.LUT R0, R2, R0, R7, 0xfe, !PT ;  /* 0x0000000002007212 */ /* 0x000fce00078efe07 */
.L_x_13338:
[----:B------:R-:W-:Y:S05]  /*ab50*/  BSYNC.RECONVERGENT B0 ;  /* 0x0000000000007941 */ /* 0x000fea0003800200 */
.L_x_13337:
[----:B------:R-:W2:Y:S01]  /*ab60*/  F2I.FTZ.TRUNC.NTZ R0, R0 ;  /* 0x0000000000007305 */ /* 0x000ea2000021f100 */
[----:B------:R-:W-:Y:S05]  /*ab70*/  BRA `(.L_x_13322) ;  /* 0x0000000400087947 */ /* 0x000fea0003800000 */
.L_x_13335:
        /* <DEDUP_REMOVED lines=21> */
.L_x_13344:
[----:B------:R-:W-:Y:S05]  /*acd0*/  BSYNC.RECONVERGENT B1 ;  /* 0x0000000000017941 */ /* 0x000fea0003800200 */
.L_x_13343:
[----:B------:R-:W-:Y:S02]  /*ace0*/  SHF.L.U32 R0, R0, 0x15, RZ ;  /* 0x0000001500007819 */ /* 0x000fe400000006ff */
[----:B------:R-:W-:-:S04]  /*acf0*/  LEA R2, R2, 0x37800000, 0x17 ;  /* 0x3780000002027811 */ /* 0x000fc800078eb8ff */
[----:B------:R-:W-:-:S07]  /*ad00*/  LOP3.LUT R0, R2, R0, R7, 0xfe, !PT ;  /* 0x0000000002007212 */ /* 0x000fce00078efe07 */
.L_x_13342:
[----:B------:R-:W-:Y:S05]  /*ad10*/  BSYNC.RECONVERGENT B0 ;  /* 0x0000000000007941 */ /* 0x000fea0003800200 */
.L_x_13341:
[----:B------:R-:W0:Y:S01]  /*ad20*/  F2I.FTZ.TRUNC.NTZ R0, R0 ;  /* 0x0000000000007305 */ /* 0x000e22000021f100 */
[----:B------:R-:W-:Y:S05]  /*ad30*/  BRA `(.L_x_13322) ;  /* 0x0000000000987947 */ /* 0x000fea0003800000 */
.L_x_13334:
        /* <DEDUP_REMOVED lines=14> */
.L_x_13348:
[----:B------:R-:W-:Y:S05]  /*ae20*/  BSYNC.RECONVERGENT B0 ;  /* 0x0000000000007941 */ /* 0x000fea0003800200 */
.L_x_13347:
[----:B------:R-:W4:Y:S01]  /*ae30*/  F2I.FTZ.TRUNC.NTZ R0, R0 ;  /* 0x0000000000007305 */ /* 0x000f22000021f100 */
[----:B------:R-:W-:Y:S05]  /*ae40*/  BRA `(.L_x_13322) ;  /* 0x0000000000547947 */ /* 0x000fea0003800000 */
.L_x_13321:
        /* <DEDUP_REMOVED lines=16> */
.L_x_13349:
[----:B------:R-:W-:Y:S01]  /*af50*/  IMAD.MOV.U32 R0, RZ, RZ, RZ ;  /* 0x000000ffff007224 */ /* 0x000fe200078e00ff */
[----:B------:R-:W-:Y:S06]  /*af60*/  BRA `(.L_x_13322) ;  /* 0x00000000000c7947 */ /* 0x000fec0003800000 */
.L_x_13346:
[----:B------:R0:W5:Y:S01]  /*af70*/  LDG.E R0, desc[UR36][R2.64] ;  /* 0x0000002402007981 */ /* 0x000162000c1e1900 */
[----:B------:R-:W-:Y:S05]  /*af80*/  BRA `(.L_x_13322) ;  /* 0x0000000000047947 */ /* 0x000fea0003800000 */
.L_x_13345:
[----:B------:R3:W5:Y:S02]  /*af90*/  LDG.E R0, desc[UR36][R2.64] ;  /* 0x0000002402007981 */ /* 0x000764000c1e1900 */
.L_x_13322:
[----:B------:R-:W0:Y:S01]  /*afa0*/  LDCU UR5, c[0x0][0x590] ;  /* 0x0000b200ff0577ac */ /* 0x000e220008000800 */
[----:B------:R-:W-:-:S04]  /*afb0*/  UPRMT UR4, UR41, 0x9910, URZ ;  /* 0x0000991029047896 */ /* 0x000fc800080000ff */
[----:B------:R-:W-:Y:S01]  /*afc0*/  UISETP.GT.AND UP0, UPT, UR4, 0x9, UPT ;  /* 0x000000090400788c */ /* 0x000fe2000bf04270 */
[----:B012345:R-:W-:-:S08]  /*afd0*/  VIMNMX R2, PT, PT, R0, UR5, !PT ;  /* 0x0000000500027c48 */ /* 0x03ffd0000ffe0100 */
        /* <DEDUP_REMOVED lines=11> */
.L_x_13353:
[----:B------:R-:W-:Y:S01]  /*b090*/  STG.E.U8 desc[UR36][R16.64], R2 ;  /* 0x0000000210007986 */ /* 0x000fe2000c101124 */
[----:B------:R-:W-:Y:S05]  /*b0a0*/  EXIT ;  /* 0x000000000000794d */ /* 0x000fea0003800000 */
.L_x_13352:
        /* <DEDUP_REMOVED lines=9> */
.L_x_13356:
[----:B------:R-:W-:Y:S01]  /*b140*/  STG.E desc[UR36][R16.64], R2 ;  /* 0x0000000210007986 */ /* 0x000fe2000c101924 */
[----:B------:R-:W-:Y:S05]  /*b150*/  EXIT ;  /* 0x000000000000794d */ /* 0x000fea0003800000 */
.L_x_13355:
[----:B------:R-:W-:Y:S01]  /*b160*/  STG.E.U16 desc[UR36][R16.64], R2 ;  /* 0x0000000210007986 */ /* 0x000fe2000c101524 */
[----:B------:R-:W-:Y:S05]  /*b170*/  EXIT ;  /* 0x000000000000794d */ /* 0x000fea0003800000 */
.L_x_13351:
        /* <DEDUP_REMOVED lines=9> */
.L_x_13358:
[----:B------:R-:W-:-:S04]  /*b210*/  I2FP.F32.S32 R0, R2 ;  /* 0x0000000200007245 */ /* 0x000fc80000201400 */
[----:B------:R-:W-:-:S05]  /*b220*/  F2FP.F16.F32.PACK_AB R0, RZ, R0 ;  /* 0x00000000ff00723e */ /* 0x000fca00000000ff */
[----:B------:R-:W-:Y:S01]  /*b230*/  STG.E.U16 desc[UR36][R16.64], R0 ;  /* 0x0000000010007986 */ /* 0x000fe2000c101524 */
[----:B------:R-:W-:Y:S05]  /*b240*/  EXIT ;  /* 0x000000000000794d */ /* 0x000fea0003800000 */
.L_x_13357:
        /* <DEDUP_REMOVED lines=10> */
.L_x_13360:
[----:B------:R-:W-:-:S04]  /*b2f0*/  I2FP.F32.S32 R2, R2 ;  /* 0x0000000200027245 */ /* 0x000fc80000201400 */
[----:B------:R-:W-:-:S04]  /*b300*/  F2FP.F16.F32.PACK_AB R3, RZ, R2 ;  /* 0x00000002ff03723e */ /* 0x000fc800000000ff */
[----:B------:R-:W-:-:S05]  /*b310*/  PRMT R3, R3, 0x5410, RZ ;  /* 0x0000541003037816 */ /* 0x000fca00000000ff */
[----:B------:R-:W-:Y:S01]  /*b320*/  STG.E desc[UR36][R16.64], R3 ;  /* 0x0000000310007986 */ /* 0x000fe2000c101924 */
[----:B------:R-:W-:Y:S05]  /*b330*/  EXIT ;  /* 0x000000000000794d */ /* 0x000fea0003800000 */
.L_x_13359:
[----:B------:R-:W0:Y:S02]  /*b340*/  I2F.F64 R2, R2 ;  /* 0x0000000200027312 */ /* 0x000e240000201c00 */
[----:B0-----:R-:W-:Y:S01]  /*b350*/  STG.E.64 desc[UR36][R16.64], R2 ;  /* 0x0000000210007986 */ /* 0x001fe2000c101b24 */
[----:B------:R-:W-:Y:S05]  /*b360*/  EXIT ;  /* 0x000000000000794d */ /* 0x000fea0003800000 */
.L_x_13350:
        /* <DEDUP_REMOVED lines=12> */
.L_x_13364:
        /* <DEDUP_REMOVED lines=17> */
.L_x_13367:
[----:B------:R-:W-:-:S04]  /*b540*/  SHF.R.U32.HI R3, RZ, 0x18, R3 ;  /* 0x00000018ff037819 */ /* 0x000fc80000011603 */
[----:B------:R-:W-:-:S04]  /*b550*/  LOP3.LUT R0, R0, 0x80, R3, 0xf8, !PT ;  /* 0x0000008000007812 */ /* 0x000fc800078ef803 */
[----:B------:R-:W-:-:S07]  /*b560*/  PRMT R8, R0, 0x7610, R8 ;  /* 0x0000761000087816 */ /* 0x000fce0000000008 */
.L_x_13366:
[----:B------:R-:W-:Y:S05]  /*b570*/  BSYNC.RECONVERGENT B0 ;  /* 0x0000000000007941 */ /* 0x000fea0003800200 */
.L_x_13365:
[----:B------:R-:W-:Y:S01]  /*b580*/  STG.E.U8 desc[UR36][R16.64], R8 ;  /* 0x0000000810007986 */ /* 0x000fe2000c101124 */
[----:B------:R-:W-:Y:S05]  /*b590*/  EXIT ;  /* 0x000000000000794d */ /* 0x000fea0003800000 */
.L_x_13363:
        /* <DEDUP_REMOVED lines=17> */
.L_x_13370:
[----:B------:R-:W-:-:S04]  /*b6b0*/  SHF.R.U32.HI R3, RZ, 0x18, R3 ;  /* 0x00000018ff037819 */ /* 0x000fc80000011603 */
[----:B------:R-:W-:-:S04]  /*b6c0*/  LOP3.LUT R0, R0, 0x80, R3, 0xf8, !PT ;  /* 0x0000008000007812 */ /* 0x000fc800078ef803 */
[----:B------:R-:W-:-:S07]  /*b6d0*/  PRMT R8, R0, 0x7610, R8 ;  /* 0x0000761000087816 */ /* 0x000fce0000000008 */
.L_x_13369:
[----:B------:R-:W-:Y:S05]  /*b6e0*/  BSYNC.RECONVERGENT B0 ;  /* 0x0000000000007941 */ /* 0x000fea0003800200 */
.L_x_13368:
[----:B------:R-:W-:Y:S01]  /*b6f0*/  STG.E.U8 desc[UR36][R16.64], R8 ;  /* 0x0000000810007986 */ /* 0x000fe2000c101124 */
[----:B------:R-:W-:Y:S05]  /*b700*/  EXIT ;  /* 0x000000000000794d */ /* 0x000fea0003800000 */
.L_x_13362:
        /* <DEDUP_REMOVED lines=22> */
.L_x_13372:
[----:B------:R-:W-:-:S05]  /*b870*/  SHF.R.S32.HI R3, RZ, 0x1f, R2 ;  /* 0x0000001fff037819 */ /* 0x000fca0000011402 */
[----:B------:R-:W-:Y:S01]  /*b880*/  STG.E.64 desc[UR36][R16.64], R2 ;  /* 0x0000000210007986 */ /* 0x000fe2000c101b24 */
[----:B------:R-:W-:Y:S05]  /*b890*/  EXIT ;  /* 0x000000000000794d */ /* 0x000fea0003800000 */
.L_x_13371:
[----:B------:R-:W-:Y:S01]  /*b8a0*/  STG.E desc[UR36][R16.64], R2 ;  /* 0x0000000210007986 */ /* 0x000fe2000c101924 */
[----:B------:R-:W-:Y:S05]  /*b8b0*/  EXIT ;  /* 0x000000000000794d */ /* 0x000fea0003800000 */
.L_x_13361:
        /* <DEDUP_REMOVED lines=10> */
.L_x_13374:
[----:B------:R-:W-:Y:S01]  /*b960*/  CS2R R6, SRZ ;  /* 0x0000000000067805 */ /* 0x000fe2000001ff00 */
[----:B------:R-:W0:Y:S04]  /*b970*/  I2F.F64 R4, R2 ;  /* 0x0000000200047312 */ /* 0x000e280000201c00 */
[----:B0-----:R-:W-:Y:S01]  /*b980*/  STG.E.128 desc[UR36][R16.64], R4 ;  /* 0x0000000410007986 */ /* 0x001fe2000c101d24 */
[----:B------:R-:W-:Y:S05]  /*b990*/  EXIT ;  /* 0x000000000000794d */ /* 0x000fea0003800000 */
.L_x_13373:
[----:B------:R-:W-:-:S09]  /*b9a0*/  UISETP.NE.AND UP0, UPT, UR4, 0xf, UPT ;  /* 0x0000000f0400788c */ /* 0x000fd2000bf05270 */
[----:B------:R-:W-:Y:S05]  /*b9b0*/  BRA.U !UP0, `(.L_x_13375) ;  /* 0x0000000108e87547 */ /* 0x000fea000b800000 */
[----:B------:R-:W-:-:S09]  /*b9c0*/  UISETP.NE.AND UP0, UPT, UR4, 0x17, UPT ;  /* 0x000000170400788c */ /* 0x000fd2000bf05270 */
[----:B------:R-:W-:Y:S05]  /*b9d0*/  BRA.U !UP0, `(.L_x_13376) ;  /* 0x0000000108907547 */ /* 0x000fea000b800000 */
[----:B------:R-:W-:-:S09]  /*b9e0*/  UISETP.NE.AND UP0, UPT, UR4, 0x18, UPT ;  /* 0x000000180400788c */ /* 0x000fd2000bf05270 */
[----:B------:R-:W-:Y:S05]  /*b9f0*/  BRA.U !UP0, `(.L_x_13377) ;  /* 0x0000000108447547 */ /* 0x000fea000b800000 */
.L_x_13354:
        /* <DEDUP_REMOVED lines=16> */
.L_x_13378:
[----:B------:R-:W-:Y:S05]  /*bb00*/  EXIT ;  /* 0x000000000000794d */ /* 0x000fea0003800000 */
.L_x_13377:
        /* <DEDUP_REMOVED lines=13> */
.L_x_13380:
[----:B------:R-:W-:Y:S05]  /*bbe0*/  BSYNC.RECONVERGENT B0 ;  /* 0x0000000000007941 */ /* 0x000fea0003800200 */
.L_x_13379:
[----:B------:R-:W-:-:S05]  /*bbf0*/  LOP3.LUT R3, R0, 0x80, R3, 0xf8, !PT ;  /* 0x0000008000037812 */ /* 0x000fca00078ef803 */
[----:B------:R-:W-:Y:S01]  /*bc00*/  STG.E.U8 desc[UR36][R16.64], R3 ;  /* 0x0000000310007986 */ /* 0x000fe2000c101124 */
[----:B------:R-:W-:Y:S05]  /*bc10*/  EXIT ;  /* 0x000000000000794d */ /* 0x000fea0003800000 */
.L_x_13376:
        /* <DEDUP_REMOVED lines=12> */
.L_x_13382:
[----:B------:R-:W-:Y:S01]  /*bce0*/  IMAD.MOV.U32 R0, RZ, RZ, 0x7f ;  /* 0x0000007fff007424 */ /* 0x000fe200078e00ff */
[----:B------:R-:W-:-:S04]  /*bcf0*/  ISETP.GT.U32.AND P0, PT, R2, 0x7f800000, PT ;  /* 0x7f8000000200780c */ /* 0x000fc80003f04070 */
[----:B------:R-:W-:-:S09]  /*bd00*/  SEL R0, R0, 0x7c, P0 ;  /* 0x0000007c00007807 */ /* 0x000fd20000000000 */
.L_x_13383:
[----:B------:R-:W-:Y:S05]  /*bd10*/  BSYNC.RECONVERGENT B0 ;  /* 0x0000000000007941 */ /* 0x000fea0003800200 */
.L_x_13381:
[----:B------:R-:W-:-:S04]  /*bd20*/  SHF.R.U32.HI R3, RZ, 0x18, R3 ;  /* 0x00000018ff037819 */ /* 0x000fc80000011603 */
[----:B------:R-:W-:-:S05]  /*bd30*/  LOP3.LUT R3, R0, 0x80, R3, 0xf8, !PT ;  /* 0x0000008000037812 */ /* 0x000fca00078ef803 */
[----:B------:R-:W-:Y:S01]  /*bd40*/  STG.E.U8 desc[UR36][R16.64], R3 ;  /* 0x0000000310007986 */ /* 0x000fe2000c101124 */
[----:B------:R-:W-:Y:S05]  /*bd50*/  EXIT ;  /* 0x000000000000794d */ /* 0x000fea0003800000 */
.L_x_13375:
[----:B------:R-:W-:-:S04]  /*bd60*/  I2FP.F32.S32 R0, R2 ;  /* 0x0000000200007245 */ /* 0x000fc80000201400 */
[----:B------:R-:W-:-:S05]  /*bd70*/  F2FP.BF16.F32.PACK_AB R0, RZ, R0 ;  /* 0x00000000ff00723e */ /* 0x000fca00000010ff */
[----:B------:R-:W-:Y:S01]  /*bd80*/  STG.E.U16 desc[UR36][R16.64], R0 ;  /* 0x0000000010007986 */ /* 0x000fe2000c101524 */
[----:B------:R-:W-:Y:S05]  /*bd90*/  EXIT ;  /* 0x000000000000794d */ /* 0x000fea0003800000 */
.L_x_13384:
        /* <DEDUP_REMOVED lines=14> */
.L_x_35932:


//--------------------- .text._ZN2at6native27unrolled_elementwise_kernelIZZZNS0_21clamp_min_kernel_cudaERNS_18TensorIteratorBaseERKN3c106ScalarEENKUlvE_clEvENKUlvE1_clEvEUliE_St5arrayIPcLm2EELi4E23TrivialOffsetCalculatorILi1EjESF_NS0_6memory12LoadWithCastILi1EEENSG_13StoreWithCastILi1EEEEEviT_T0_T2_T3_T4_T5_ --------------------------
	.section	.text._ZN2at6native27unrolled_elementwise_kernelIZZZNS0_21clamp_min_kernel_cudaERNS_18TensorIteratorBaseERKN3c106ScalarEENKUlvE_clEvENKUlvE1_clEvEUliE_St5arrayIPcLm2EELi4E23TrivialOffsetCalculatorILi1EjESF_NS0_6memory12LoadWithCastILi1EEENSG_13StoreWithCastILi1EEEEEviT_T0_T2_T3_T4_T5_,"ax",@progbits
	.align	128
        .global         _ZN2at6native27unrolled_elementwise_kernelIZZZNS0_21clamp_min_kernel_cudaERNS_18TensorIteratorBaseERKN3c106ScalarEENKUlvE_clEvENKUlvE1_clEvEUliE_St5arrayIPcLm2EELi4E23TrivialOffsetCalculatorILi1EjESF_NS0_6memory12LoadWithCastILi1EEENSG_13StoreWithCastILi1EEEEEviT_T0_T2_T3_T4_T5_
        .type           _ZN2at6native27unrolled_elementwise_kernelIZZZNS0_21clamp_min_kernel_cudaERNS_18TensorIteratorBaseERKN3c106ScalarEENKUlvE_clEvENKUlvE1_clEvEUliE_St5arrayIPcLm2EELi4E23TrivialOffsetCalculatorILi1EjESF_NS0_6memory12LoadWithCastILi1EEENSG_13StoreWithCastILi1EEEEEviT_T0_T2_T3_T4_T5_,@function
        .size           _ZN2at6native27unrolled_elementwise_kernelIZZZNS0_21clamp_min_kernel_cudaERNS_18TensorIteratorBaseERKN3c106ScalarEENKUlvE_clEvENKUlvE1_clEvEUliE_St5arrayIPcLm2EELi4E23TrivialOffsetCalculatorILi1EjESF_NS0_6memory12LoadWithCastILi1EEENSG_13StoreWithCastILi1EEEEEviT_T0_T2_T3_T4_T5_,(.L_x_35933 - _ZN2at6native27unrolled_elementwise_kernelIZZZNS0_21clamp_min_kernel_cudaERNS_18TensorIteratorBaseERKN3c106ScalarEENKUlvE_clEvENKUlvE1_clEvEUliE_St5arrayIPcLm2EELi4E23TrivialOffsetCalculatorILi1EjESF_NS0_6memory12LoadWithCastILi1EEENSG_13StoreWithCastILi1EEEEEviT_T0_T2_T3_T4_T5_)
        .other          _ZN2at6native27unrolled_elementwise_kernelIZZZNS0_21clamp_min_kernel_cudaERNS_18TensorIteratorBaseERKN3c106ScalarEENKUlvE_clEvENKUlvE1_clEvEUliE_St5arrayIPcLm2EELi4E23TrivialOffsetCalculatorILi1EjESF_NS0_6memory12LoadWithCastILi1EEENSG_13StoreWithCastILi1EEEEEviT_T0_T2_T3_T4_T5_,@"STO_CUDA_ENTRY STV_DEFAULT"
_ZN2at6native27unrolled_elementwise_kernelIZZZNS0_21clamp_min_kernel_cudaERNS_18TensorIteratorBaseERKN3c106ScalarEENKUlvE_clEvENKUlvE1_clEvEUliE_St5arrayIPcLm2EELi4E23TrivialOffsetCalculatorILi1EjESF_NS0_6memory12LoadWithCastILi1EEENSG_13StoreWithCastILi1EEEEEviT_T0_T2_T3_T4_T5_:
.text._ZN2at6native27unrolled_elementwise_kernelIZZZNS0_21clamp_min_kernel_cudaERNS_18TensorIteratorBaseERKN3c106ScalarEENKUlvE_clEvENKUlvE1_clEvEUliE_St5arrayIPcLm2EELi4E23TrivialOffsetCalculatorILi1EjESF_NS0_6memory12LoadWithCastILi1EEENSG_13StoreWithCastILi1EEEEEviT_T0_T2_T3_T4_T5_:
        /* <DEDUP_REMOVED lines=31> */
.L_x_13390:
[----:B------:R3:W5:Y:S01]  /*01f0*/  LDG.E.U8 R19, desc[UR36][R4.64] ;  /* 0x0000002404137981 */ /* 0x000762000c1e1100 */
[----:B------:R-:W-:Y:S05]  /*0200*/  BRA `(.L_x_13392) ;  /* 0x0000000c00307947 */ /* 0x000fea0003800000 */
.L_x_13389:
        /* <DEDUP_REMOVED lines=8> */
.L_x_13394:
[----:B------:R1:W5:Y:S01]  /*0290*/  LDG.E R19, desc[UR36][R4.64] ;  /* 0x0000002404137981 */ /* 0x000362000c1e1900 */
[----:B------:R-:W-:Y:S05]  /*02a0*/  BRA `(.L_x_13392) ;  /* 0x0000000c00087947 */ /* 0x000fea0003800000 */
.L_x_13393:
[----:B------:R2:W5:Y:S01]  /*02b0*/  LDG.E.S16 R19, desc[UR36][R4.64] ;  /* 0x0000002404137981 */ /* 0x000562000c1e1700 */
[----:B------:R-:W-:Y:S05]  /*02c0*/  BRA `(.L_x_13392) ;  /* 0x0000000c00007947 */ /* 0x000fea0003800000 */
.L_x_13388:
        /* <DEDUP_REMOVED lines=9> */
.L_x_13396:
[----:B------:R-:W2:Y:S02]  /*0360*/  LDG.E.U16 R4, desc[UR36][R4.64] ;  /* 0x0000002404047981 */ /* 0x000ea4000c1e1500 */
[----:B--2---:R-:W-:-:S06]  /*0370*/  HADD2.F32 R19, -RZ, R4.H0_H0 ;  /* 0x20000004ff137230 */ /* 0x004fcc0000004100 */
[----:B------:R-:W0:Y:S01]  /*0380*/  F2I.FTZ.TRUNC.NTZ R19, R19 ;  /* 0x0000001300137305 */ /* 0x000e22000021f100 */
[----:B------:R-:W-:Y:S05]  /*0390*/  BRA `(.L_x_13392) ;  /* 0x0000000800cc7947 */ /* 0x000fea0003800000 */
.L_x_13395:
        /* <DEDUP_REMOVED lines=9> */
.L_x_13398:
[----:B------:R-:W2:Y:S02]  /*0430*/  LDG.E.U16 R4, desc[UR36][R4.64] ;  /* 0x0000002404047981 */ /* 0x000ea4000c1e1500 */
[----:B--2---:R-:W-:-:S06]  /*0440*/  HADD2.F32 R19, -RZ, R4.H0_H0 ;  /* 0x20000004ff137230 */ /* 0x004fcc0000004100 */
[----:B------:R-:W0:Y:S01]  /*0450*/  F2I.FTZ.TRUNC.NTZ R19, R19 ;  /* 0x0000001300137305 */ /* 0x000e22000021f100 */
[----:B------:R-:W-:Y:S05]  /*0460*/  BRA `(.L_x_13392) ;  /* 0x0000000800987947 */ /* 0x000fea0003800000 */
.L_x_13397:
[----:B------:R-:W2:Y:S02]  /*0470*/  LDG.E.64 R4, desc[UR36][R4.64] ;  /* 0x0000002404047981 */ /* 0x000ea4000c1e1b00 */
[----:B--2---:R0:W1:Y:S02]  /*0480*/  F2I.F64.TRUNC R19, R4 ;  /* 0x0000000400137311 */ /* 0x004064000030d100 */
[----:B01----:R-:W-:Y:S05]  /*0490*/  BRA `(.L_x_13392) ;  /* 0x00000008008c7947 */ /* 0x003fea0003800000 */
.L_x_13387:
        /* <DEDUP_REMOVED lines=12> */
.L_x_13401:
[----:B------:R-:W2:Y:S02]  /*0560*/  LDG.E.64 R4, desc[UR36][R4.64] ;  /* 0x0000002404047981 */ /* 0x000ea4000c1e1b00 */
[----:B--2---:R0:W1:Y:S02]  /*0570*/  F2I.F64.TRUNC R19, R4 ;  /* 0x0000000400137311 */ /* 0x004064000030d100 */
[----:B01----:R-:W-:Y:S05]  /*0580*/  BRA `(.L_x_13392) ;  /* 0x0000000800507947 */ /* 0x003fea0003800000 */
.L_x_13400:
        /* <DEDUP_REMOVED lines=26> */
.L_x_13403:
        /* <DEDUP_REMOVED lines=14> */
.L_x_13402:
[----:B------:R-:W2:Y:S02]  /*0810*/  LDG.E.U16 R19, desc[UR36][R4.64] ;  /* 0x0000002404137981 */ /* 0x000ea4000c1e1500 */
[----:B--2---:R-:W-:-:S06]  /*0820*/  IMAD.U32 R19, R19, 0x10000, RZ ;  /* 0x0001000013137824 */ /* 0x004fcc00078e00ff */
[----:B------:R-:W0:Y:S01]  /*0830*/  F2I.FTZ.TRUNC.NTZ R19, R19 ;  /* 0x0000001300137305 */ /* 0x000e22000021f100 */
[----:B------:R-:W-:Y:S05]  /*0840*/  BRA `(.L_x_13392) ;  /* 0x0000000400a07947 */ /* 0x000fea0003800000 */
.L_x_13399:
        /* <DEDUP_REMOVED lines=10> */
.L_x_13406:
        /* <DEDUP_REMOVED lines=21> */
.L_x_13410:
[----:B------:R-:W-:Y:S05]  /*0a40*/  BSYNC.RECONVERGENT B1 ;  /* 0x0000000000017941 */ /* 0x000fea0003800200 */
.L_x_13409:
[----:B------:R-:W-:Y:S01]  /*0a50*/  IMAD.SHL.U32 R0, R0, 0x100000, RZ ;  /* 0x0010000000007824 */ /* 0x000fe200078e00ff */
[----:B------:R-:W-:-:S04]  /*0a60*/  LEA R3, R3, 0x3b800000, 0x17 ;  /* 0x3b80000003037811 */ /* 0x000fc800078eb8ff */
[----:B------:R-:W-:-:S07]  /*0a70*/  LOP3.LUT R19, R3, R0, R19, 0xfe, !PT ;  /* 0x0000000003137212 */ /* 0x000fce00078efe13 */
.L_x_13408:
[----:B------:R-:W-:Y:S05]  /*0a80*/  BSYNC.RECONVERGENT B0 ;  /* 0x0000000000007941 */ /* 0x000fea0003800200 */
.L_x_13407:
[----:B------:R-:W0:Y:S01]  /*0a90*/  F2I.FTZ.TRUNC.NTZ R19, R19 ;  /* 0x0000001300137305 */ /* 0x000e22000021f100 */
[----:B------:R-:W-:Y:S05]  /*0aa0*/  BRA `(.L_x_13392) ;  /* 0x0000000400087947 */ /* 0x000fea0003800000 */
.L_x_13405:
        /* <DEDUP_REMOVED lines=21> */
.L_x_13414:
[----:B------:R-:W-:Y:S05]  /*0c00*/  BSYNC.RECONVERGENT B1 ;  /* 0x0000000000017941 */ /* 0x000fea0003800200 */
.L_x_13413:
[----:B------:R-:W-:Y:S01]  /*0c10*/  IMAD.SHL.U32 R0, R0, 0x200000, RZ ;  /* 0x0020000000007824 */ /* 0x000fe200078e00ff */
[----:B------:R-:W-:-:S04]  /*0c20*/  LEA R3, R3, 0x37800000, 0x17 ;  /* 0x3780000003037811 */ /* 0x000fc800078eb8ff */
[----:B------:R-:W-:-:S07]  /*0c30*/  LOP3.LUT R19, R3, R0, R19, 0xfe, !PT ;  /* 0x0000000003137212 */ /* 0x000fce00078efe13 */
.L_x_13412:
[----:B------:R-:W-:Y:S05]  /*0c40*/  BSYNC.RECONVERGENT B0 ;  /* 0x0000000000007941 */ /* 0x000fea0003800200 */
.L_x_13411:
[----:B------:R-:W0:Y:S01]  /*0c50*/  F2I.FTZ.TRUNC.NTZ R19, R19 ;  /* 0x0000001300137305 */ /* 0x000e22000021f100 */
[----:B------:R-:W-:Y:S05]  /*0c60*/  BRA `(.L_x_13392) ;  /* 0x0000000000987947 */ /* 0x000fea0003800000 */
.L_x_13404:
[----:B------:R-:W-:-:S09]  /*0c70*/  UISETP.NE.AND UP0, UPT, UR4, 0x1c, UPT ;  /* 0x0000001c0400788c */ /* 0x000fd2000bf05270 */
[----:B------:R-:W-:Y:S05]  /*0c80*/  BRA.U !UP0, `(.L_x_13415) ;  /* 0x00000001088c7547 */ /* 0x000fea000b800000 */
[----:B------:R-:W-:-:S09]  /*0c90*/  UISETP.NE.AND UP0, UPT, UR4, 0x1d, UPT ;  /* 0x0000001d0400788c */ /* 0x000fd2000bf05270 */
[----:B------:R-:W-:Y:S05]  /*0ca0*/  BRA.U !UP0, `(.L_x_13416) ;  /* 0x00000001087c7547 */ /* 0x000fea000b800000 */
[----:B------:R-:W-:-:S09]  /*0cb0*/  UISETP.NE.AND UP0, UPT, UR4, 0x2c, UPT ;  /* 0x0000002c0400788c */ /* 0x000fd2000bf05270 */
[----:B------:R-:W-:Y:S05]  /*0cc0*/  BRA.U !UP0, `(.L_x_13417) ;  /* 0x0000000108487547 */ /* 0x000fea000b800000 */
.L_x_13391:
        /* <DEDUP_REMOVED lines=16> */
.L_x_13418:
[----:B------:R-:W-:Y:S01]  /*0dd0*/  IMAD.MOV.U32 R19, RZ, RZ, RZ ;  /* 0x000000ffff137224 */ /* 0x000fe200078e00ff */
[----:B------:R-:W-:Y:S06]  /*0de0*/  BRA `(.L_x_13392) ;  /* 0x0000000000387947 */ /* 0x000fec0003800000 */
.L_x_13417:
        /* <DEDUP_REMOVED lines=8> */
.L_x_13420:
[----:B------:R-:W-:Y:S05]  /*0e70*/  BSYNC.RECONVERGENT B0 ;  /* 0x0000000000007941 */ /* 0x000fea0003800200 */
.L_x_13419:
[----:B------:R-:W0:Y:S01]  /*0e80*/  F2I.FTZ.TRUNC.NTZ R19, R19 ;  /* 0x0000001300137305 */ /* 0x000e22000021f100 */
[----:B------:R-:W-:Y:S05]  /*0e90*/  BRA `(.L_x_13392) ;  /* 0x00000000000c7947 */ /* 0x000fea0003800000 */
.L_x_13416:
[----:B------:R0:W5:Y:S01]  /*0ea0*/  LDG.E R19, desc[UR36][R4.64] ;  /* 0x0000002404137981 */ /* 0x000162000c1e1900 */
[----:B------:R-:W-:Y:S05]  /*0eb0*/  BRA `(.L_x_13392) ;  /* 0x0000000000047947 */ /* 0x000fea0003800000 */
.L_x_13415:
[----:B------:R0:W5:Y:S02]  /*0ec0*/  LDG.E R19, desc[UR36][R4.64] ;  /* 0x0000002404137981 */ /* 0x000164000c1e1900 */
.L_x_13392:
[----:B------:R-:W-:-:S07]  /*0ed0*/  VIADD R23, R17, 0x80 ;  /* 0x0000008011177836 */ /* 0x000fce0000000000 */
.L_x_13386:
[----:B------:R-:W-:Y:S05]  /*0ee0*/  BSYNC.RECONVERGENT B6 ;  /* 0x0000000000067941 */ /* 0x000fea0003800200 */
.L_x_13385:
        /* <DEDUP_REMOVED lines=23> */
.L_x_13426:
[----:B------:R0:W5:Y:S01]  /*1060*/  LDG.E.U8 R26, desc[UR36][R4.64] ;  /* 0x00000024041a7981 */ /* 0x000162000c1e1100 */
[----:B------:R-:W-:Y:S05]  /*1070*/  BRA `(.L_x_13428) ;  /* 0x0000000c00307947 */ /* 0x000fea0003800000 */
.L_x_13425:
        /* <DEDUP_REMOVED lines=8> */
.L_x_13430:
[----:B------:R0:W5:Y:S01]  /*1100*/  LDG.E R26, desc[UR36][R4.64] ;  /* 0x00000024041a7981 */ /* 0x000162000c1e1900 */
[----:B------:R-:W-:Y:S05]  /*1110*/  BRA `(.L_x_13428) ;  /* 0x0000000c00087947 */ /* 0x000fea0003800000 */
.L_x_13429:
[----:B------:R0:W5:Y:S01]  /*1120*/  LDG.E.S16 R26, desc[UR36][R4.64] ;  /* 0x00000024041a7981 */ /* 0x000162000c1e1700 */
[----:B------:R-:W-:Y:S05]  /*1130*/  BRA `(.L_x_13428) ;  /* 0x0000000c00007947 */ /* 0x000fea0003800000 */
.L_x_13424:
        /* <DEDUP_REMOVED lines=9> */
.L_x_13432:
[----:B------:R-:W2:Y:S02]  /*11d0*/  LDG.E.U16 R4, desc[UR36][R4.64] ;  /* 0x0000002404047981 */ /* 0x000ea4000c1e1500 */
[----:B--2---:R-:W-:-:S06]  /*11e0*/  HADD2.F32 R26, -RZ, R4.H0_H0 ;  /* 0x20000004ff1a7230 */ /* 0x004fcc0000004100 */
[----:B------:R-:W0:Y:S01]  /*11f0*/  F2I.FTZ.TRUNC.NTZ R26, R26 ;  /* 0x0000001a001a7305 */ /* 0x000e22000021f100 */
[----:B------:R-:W-:Y:S05]  /*1200*/  BRA `(.L_x_13428) ;  /* 0x0000000800cc7947 */ /* 0x000fea0003800000 */
.L_x_13431:
        /* <DEDUP_REMOVED lines=9> */
.L_x_13434:
[----:B------:R-:W2:Y:S02]  /*12a0*/  LDG.E.U16 R4, desc[UR36][R4.64] ;  /* 0x0000002404047981 */ /* 0x000ea4000c1e1500 */
[----:B--2---:R-:W-:-:S06]  /*12b0*/  HADD2.F32 R26, -RZ, R4.H0_H0 ;  /* 0x20000004ff1a7230 */ /* 0x004fcc0000004100 */
[----:B------:R-:W0:Y:S01]  /*12c0*/  F2I.FTZ.TRUNC.NTZ R26, R26 ;  /* 0x0000001a001a7305 */ /* 0x000e22000021f100 */
[----:B------:R-:W-:Y:S05]  /*12d0*/  BRA `(.L_x_13428) ;  /* 0x0000000800987947 */ /* 0x000fea0003800000 */
.L_x_13433:
[----:B------:R-:W2:Y:S02]  /*12e0*/  LDG.E.64 R26, desc[UR36][R4.64] ;  /* 0x00000024041a7981 */ /* 0x000ea4000c1e1b00 */
[----:B--2---:R0:W1:Y:S02]  /*12f0*/  F2I.F64.TRUNC R26, R26 ;  /* 0x0000001a001a7311 */ /* 0x004064000030d100 */
[----:B01----:R-:W-:Y:S05]  /*1300*/  BRA `(.L_x_13428) ;  /* 0x00000008008c7947 */ /* 0x003fea0003800000 */
.L_x_13423:
        /* <DEDUP_REMOVED lines=12> */
.L_x_13437:
[----:B------:R-:W2:Y:S02]  /*13d0*/  LDG.E.64 R4, desc[UR36][R4.64] ;  /* 0x0000002404047981 */ /* 0x000ea4000c1e1b00 */
[----:B--2---:R0:W1:Y:S02]  /*13e0*/  F2I.F64.TRUNC R26, R4 ;  /* 0x00000004001a7311 */ /* 0x004064000030d100 */
[----:B01----:R-:W-:Y:S05]  /*13f0*/  BRA `(.L_x_13428) ;  /* 0x0000000800507947 */ /* 0x003fea0003800000 */
.L_x_13436:
        /* <DEDUP_REMOVED lines=26> */
.L_x_13439:
        /* <DEDUP_REMOVED lines=14> */
.L_x_13438:
[----:B------:R-:W2:Y:S02]  /*1680*/  LDG.E.U16 R26, desc[UR36][R4.64] ;  /* 0x00000024041a7981 */ /* 0x000ea4000c1e1500 */
[----:B--2---:R-:W-:-:S06]  /*1690*/  IMAD.U32 R26, R26, 0x10000, RZ ;  /* 0x000100001a1a7824 */ /* 0x004fcc00078e00ff */
[----:B------:R-:W4:Y:S01]  /*16a0*/  F2I.FTZ.TRUNC.NTZ R26, R26 ;  /* 0x0000001a001a7305 */ /* 0x000f22000021f100 */
[----:B------:R-:W-:Y:S05]  /*16b0*/  BRA `(.L_x_13428) ;  /* 0x0000000400a07947 */ /* 0x000fea0003800000 */
.L_x_13435:
        /* <DEDUP_REMOVED lines=10> */
.L_x_13442:
        /* <DEDUP_REMOVED lines=21> */
.L_x_13446:
[----:B------:R-:W-:Y:S05]  /*18b0*/  BSYNC.RECONVERGENT B1 ;  /* 0x0000000000017941 */ /* 0x000fea0003800200 */
.L_x_13445:
[----:B------:R-:W-:Y:S01]  /*18c0*/  IMAD.SHL.U32 R0, R0, 0x100000, RZ ;  /* 0x0010000000007824 */ /* 0x000fe200078e00ff */
[----:B------:R-:W-:-:S04]  /*18d0*/  LEA R3, R3, 0x3b800000, 0x17 ;  /* 0x3b80000003037811 */ /* 0x000fc800078eb8ff */
[----:B------:R-:W-:-:S07]  /*18e0*/  LOP3.LUT R26, R3, R0, R7, 0xfe, !PT ;  /* 0x00000000031a7212 */ /* 0x000fce00078efe07 */
.L_x_13444:
[----:B------:R-:W-:Y:S05]  /*18f0*/  BSYNC.RECONVERGENT B0 ;  /* 0x0000000000007941 */ /* 0x000fea0003800200 */
.L_x_13443:
[----:B------:R-:W0:Y:S01]  /*1900*/  F2I.FTZ.TRUNC.NTZ R26, R26 ;  /* 0x0000001a001a7305 */ /* 0x000e22000021f100 */
[----:B------:R-:W-:Y:S05]  /*1910*/  BRA `(.L_x_13428) ;  /* 0x0000000400087947 */ /* 0x000fea0003800000 */
.L_x_13441:
        /* <DEDUP_REMOVED lines=21> */
.L_x_13450:
[----:B------:R-:W-:Y:S05]  /*1a70*/  BSYNC.RECONVERGENT B1 ;  /* 0x0000000000017941 */ /* 0x000fea0003800200 */
.L_x_13449:
[----:B------:R-:W-:Y:S01]  /*1a80*/  IMAD.SHL.U32 R0, R0, 0x200000, RZ ;  /* 0x0020000000007824 */ /* 0x000fe200078e00ff */
[----:B------:R-:W-:-:S04]  /*1a90*/  LEA R3, R3, 0x37800000, 0x17 ;  /* 0x3780000003037811 */ /* 0x000fc800078eb8ff */
[----:B------:R-:W-:-:S07]  /*1aa0*/  LOP3.LUT R26, R3, R0, R7, 0xfe, !PT ;  /* 0x00000000031a7212 */ /* 0x000fce00078efe07 */
.L_x_13448:
[----:B------:R-:W-:Y:S05]  /*1ab0*/  BSYNC.RECONVERGENT B0 ;  /* 0x0000000000007941 */ /* 0x000fea0003800200 */
.L_x_13447:
[----:B------:R-:W0:Y:S01]  /*1ac0*/  F2I.FTZ.TRUNC.NTZ R26, R26 ;  /* 0x0000001a001a7305 */ /* 0x000e22000021f100 */
[----:B------:R-:W-:Y:S05]  /*1ad0*/  BRA `(.L_x_13428) ;  /* 0x0000000000987947 */ /* 0x000fea0003800000 */
.L_x_13440:
        /* <DEDUP_REMOVED lines=14> */
.L_x_13454:
[----:B------:R-:W-:Y:S05]  /*1bc0*/  BSYNC.RECONVERGENT B0 ;  /* 0x0000000000007941 */ /* 0x000fea0003800200 */
.L_x_13453:
[----:B------:R-:W0:Y:S01]  /*1bd0*/  F2I.FTZ.TRUNC.NTZ R26, R26 ;  /* 0x0000001a001a7305 */ /* 0x000e22000021f100 */
[----:B------:R-:W-:Y:S05]  /*1be0*/  BRA `(.L_x_13428) ;  /* 0x0000000000547947 */ /* 0x000fea0003800000 */
.L_x_13427:
        /* <DEDUP_REMOVED lines=16> */
.L_x_13455:
[----:B------:R-:W-:Y:S01]  /*1cf0*/  IMAD.MOV.U32 R26, RZ, RZ, RZ ;  /* 0x000000ffff1a7224 */ /* 0x000fe200078e00ff */
[----:B------:R-:W-:Y:S06]  /*1d00*/  BRA `(.L_x_13428) ;  /* 0x00000000000c7947 */ /* 0x000fec0003800000 */
.L_x_13452:
[----:B------:R0:W5:Y:S01]  /*1d10*/  LDG.E R26, desc[UR36][R4.64] ;  /* 0x00000024041a7981 */ /* 0x000162000c1e1900 */
[----:B------:R-:W-:Y:S05]  /*1d20*/  BRA `(.L_x_13428) ;  /* 0x0000000000047947 */ /* 0x000fea0003800000 */
.L_x_13451:
[----:B------:R0:W5:Y:S02]  /*1d30*/  LDG.E R26, desc[UR36][R4.64] ;  /* 0x00000024041a7981 */ /* 0x000164000c1e1900 */
.L_x_13428:
[----:B------:R-:W-:-:S07]  /*1d40*/  VIADD R23, R23, 0x80 ;  /* 0x0000008017177836 */ /* 0x000fce0000000000 */
.L_x_13422:
[----:B------:R-:W-:Y:S05]  /*1d50*/  BSYNC.RECONVERGENT B6 ;  /* 0x0000000000067941 */ /* 0x000fea0003800200 */
.L_x_13421:
        /* <DEDUP_REMOVED lines=23> */
.L_x_13461:
[----:B------:R0:W5:Y:S01]  /*1ed0*/  LDG.E.U8 R24, desc[UR36][R4.64] ;  /* 0x0000002404187981 */ /* 0x000162000c1e1100 */
[----:B------:R-:W-:Y:S05]  /*1ee0*/  BRA `(.L_x_13463) ;  /* 0x0000000c00307947 */ /* 0x000fea0003800000 */
.L_x_13460:
        /* <DEDUP_REMOVED lines=8> */
.L_x_13465:
[----:B------:R0:W5:Y:S01]  /*1f70*/  LDG.E R24, desc[UR36][R4.64] ;  /* 0x0000002404187981 */ /* 0x000162000c1e1900 */
[----:B------:R-:W-:Y:S05]  /*1f80*/  BRA `(.L_x_13463) ;  /* 0x0000000c00087947 */ /* 0x000fea0003800000 */
.L_x_13464:
[----:B------:R0:W5:Y:S01]  /*1f90*/  LDG.E.S16 R24, desc[UR36][R4.64] ;  /* 0x0000002404187981 */ /* 0x000162000c1e1700 */
[----:B------:R-:W-:Y:S05]  /*1fa0*/  BRA `(.L_x_13463) ;  /* 0x0000000c00007947 */ /* 0x000fea0003800000 */
.L_x_13459:
        /* <DEDUP_REMOVED lines=9> */
.L_x_13467:
[----:B------:R-:W2:Y:S02]  /*2040*/  LDG.E.U16 R4, desc[UR36][R4.64] ;  /* 0x0000002404047981 */ /* 0x000ea4000c1e1500 */
[----:B--2---:R-:W-:-:S06]  /*2050*/  HADD2.F32 R24, -RZ, R4.H0_H0 ;  /* 0x20000004ff187230 */ /* 0x004fcc0000004100 */
[----:B------:R-:W0:Y:S01]  /*2060*/  F2I.FTZ.TRUNC.NTZ R24, R24 ;  /* 0x0000001800187305 */ /* 0x000e22000021f100 */
[----:B------:R-:W-:Y:S05]  /*2070*/  BRA `(.L_x_13463) ;  /* 0x0000000800cc7947 */ /* 0x000fea0003800000 */
.L_x_13466:
        /* <DEDUP_REMOVED lines=9> */
.L_x_13469:
[----:B------:R-:W2:Y:S02]  /*2110*/  LDG.E.U16 R4, desc[UR36][R4.64] ;  /* 0x0000002404047981 */ /* 0x000ea4000c1e1500 */
[----:B--2---:R-:W-:-:S06]  /*2120*/  HADD2.F32 R24, -RZ, R4.H0_H0 ;  /* 0x20000004ff187230 */ /* 0x004fcc0000004100 */
[----:B------:R-:W0:Y:S01]  /*2130*/  F2I.FTZ.TRUNC.NTZ R24, R24 ;  /* 0x0000001800187305 */ /* 0x000e22000021f100 */
[----:B------:R-:W-:Y:S05]  /*2140*/  BRA `(.L_x_13463) ;  /* 0x0000000800987947 */ /* 0x000fea0003800000 */
.L_x_13468:
[----:B------:R-:W2:Y:S02]  /*2150*/  LDG.E.64 R24, desc[UR36][R4.64] ;  /* 0x0000002404187981 */ /* 0x000ea4000c1e1b00 */
[----:B--2---:R0:W1:Y:S02]  /*2160*/  F2I.F64.TRUNC R24, R24 ;  /* 0x0000001800187311 */ /* 0x004064000030d100 */
[----:B01----:R-:W-:Y:S05]  /*2170*/  BRA `(.L_x_13463) ;  /* 0x00000008008c7947 */ /* 0x003fea0003800000 */
.L_x_13458:
        /* <DEDUP_REMOVED lines=12> */
.L_x_13472:
[----:B------:R-:W2:Y:S02]  /*2240*/  LDG.E.64 R4, desc[UR36][R4.64] ;  /* 0x0000002404047981 */ /* 0x000ea4000c1e1b00 */
[----:B--2---:R0:W1:Y:S02]  /*2250*/  F2I.F64.TRUNC R24, R4 ;  /* 0x0000000400187311 */ /* 0x004064000030d100 */
[----:B01----:R-:W-:Y:S05]  /*2260*/  BRA `(.L_x_13463) ;  /* 0x0000000800507947 */ /* 0x003fea0003800000 */
.L_x_13471:
        /* <DEDUP_REMOVED lines=26> */
.L_x_13474:
        /* <DEDUP_REMOVED lines=14> */
.L_x_13473:
[----:B------:R-:W2:Y:S02]  /*24f0*/  LDG.E.U16 R24, desc[UR36][R4.64] ;  /* 0x0000002404187981 */ /* 0x000ea4000c1e1500 */
[----:B--2---:R-:W-:-:S06]  /*2500*/  IMAD.U32 R24, R24, 0x10000, RZ ;  /* 0x0001000018187824 */ /* 0x004fcc00078e00ff */
[----:B------:R-:W0:Y:S01]  /*2510*/  F2I.FTZ.TRUNC.NTZ R24, R24 ;  /* 0x0000001800187305 */ /* 0x000e22000021f100 */
[----:B------:R-:W-:Y:S05]  /*2520*/  BRA `(.L_x_13463) ;  /* 0x0000000400a07947 */ /* 0x000fea0003800000 */
.L_x_13470:
        /* <DEDUP_REMOVED lines=10> */
.L_x_13477:
        /* <DEDUP_REMOVED lines=21> */
.L_x_13481:
[----:B------:R-:W-:Y:S05]  /*2720*/  BSYNC.RECONVERGENT B1 ;  /* 0x0000000000017941 */ /* 0x000fea0003800200 */
.L_x_13480:
[----:B------:R-:W-:Y:S01]  /*2730*/  IMAD.SHL.U32 R0, R0, 0x100000, RZ ;  /* 0x0010000000007824 */ /* 0x000fe200078e00ff */
[----:B------:R-:W-:-:S04]  /*2740*/  LEA R3, R3, 0x3b800000, 0x17 ;  /* 0x3b80000003037811 */ /* 0x000fc800078eb8ff */
[----:B------:R-:W-:-:S07]  /*2750*/  LOP3.LUT R24, R3, R0, R7, 0xfe, !PT ;  /* 0x0000000003187212 */ /* 0x000fce00078efe07 */
.L_x_13479:
[----:B------:R-:W-:Y:S05]  /*2760*/  BSYNC.RECONVERGENT B0 ;  /* 0x0000000000007941 */ /* 0x000fea0003800200 */
.L_x_13478:
[----:B------:R-:W1:Y:S01]  /*2770*/  F2I.FTZ.TRUNC.NTZ R24, R24 ;  /* 0x0000001800187305 */ /* 0x000e62000021f100 */
[----:B------:R-:W-:Y:S05]  /*2780*/  BRA `(.L_x_13463) ;  /* 0x0000000400087947 */ /* 0x000fea0003800000 */
.L_x_13476:
        /* <DEDUP_REMOVED lines=21> */
.L_x_13485:
[----:B------:R-:W-:Y:S05]  /*28e0*/  BSYNC.RECONVERGENT B1 ;  /* 0x0000000000017941 */ /* 0x000fea0003800200 */
.L_x_13484:
[----:B------:R-:W-:Y:S01]  /*28f0*/  IMAD.SHL.U32 R0, R0, 0x200000, RZ ;  /* 0x0020000000007824 */ /* 0x000fe200078e00ff */
[----:B------:R-:W-:-:S04]  /*2900*/  LEA R3, R3, 0x37800000, 0x17 ;  /* 0x3780000003037811 */ /* 0x000fc800078eb8ff */
[----:B------:R-:W-:-:S07]  /*2910*/  LOP3.LUT R24, R3, R0, R7, 0xfe, !PT ;  /* 0x0000000003187212 */ /* 0x000fce00078efe07 */
.L_x_13483:
[----:B------:R-:W-:Y:S05]  /*2920*/  BSYNC.RECONVERGENT B0 ;  /* 0x0000000000007941 */ /* 0x000fea0003800200 */
.L_x_13482:
[----:B------:R-:W2:Y:S01]  /*2930*/  F2I.FTZ.TRUNC.NTZ R24, R24 ;  /* 0x0000001800187305 */ /* 0x000ea2000021f100 */
[----:B------:R-:W-:Y:S05]  /*2940*/  BRA `(.L_x_13463) ;  /* 0x0000000000987947 */ /* 0x000fea0003800000 */
.L_x_13475:
        /* <DEDUP_REMOVED lines=14> */
.L_x_13489:
[----:B------:R-:W-:Y:S05]  /*2a30*/  BSYNC.RECONVERGENT B0 ;  /* 0x0000000000007941 */ /* 0x000fea0003800200 */
.L_x_13488:
[----:B------:R-:W4:Y:S01]  /*2a40*/  F2I.FTZ.TRUNC.NTZ R24, R24 ;  /* 0x0000001800187305 */ /* 0x000f22000021f100 */
[----:B------:R-:W-:Y:S05]  /*2a50*/  BRA `(.L_x_13463) ;  /* 0x0000000000547947 */ /* 0x000fea0003800000 */
.L_x_13462:
        /* <DEDUP_REMOVED lines=16> */
.L_x_13490:
[----:B------:R-:W-:Y:S01]  /*2b60*/  IMAD.MOV.U32 R24, RZ, RZ, RZ ;  /* 0x000000ffff187224 */ /* 0x000fe200078e00ff */
[----:B------:R-:W-:Y:S06]  /*2b70*/  BRA `(.L_x_13463) ;  /* 0x00000000000c7947 */ /* 0x000fec0003800000 */
.L_x_13487:
[----:B------:R0:W5:Y:S01]  /*2b80*/  LDG.E R24, desc[UR36][R4.64] ;  /* 0x0000002404187981 */ /* 0x000162000c1e1900 */
[----:B------:R-:W-:Y:S05]  /*2b90*/  BRA `(.L_x_13463) ;  /* 0x0000000000047947 */ /* 0x000fea0003800000 */
.L_x_13486:
[----:B------:R3:W5:Y:S02]  /*2ba0*/  LDG.E R24, desc[UR36][R4.64] ;  /* 0x0000002404187981 */ /* 0x000764000c1e1900 */
.L_x_13463:
[----:B------:R-:W-:-:S07]  /*2bb0*/  VIADD R23, R23, 0x80 ;  /* 0x0000008017177836 */ /* 0x000fce0000000000 */
.L_x_13457:
[----:B------:R-:W-:Y:S05]  /*2bc0*/  BSYNC.RECONVERGENT B6 ;  /* 0x0000000000067941 */ /* 0x000fea0003800200 */
.L_x_13456:
        /* <DEDUP_REMOVED lines=23> */
.L_x_13496:
[----:B------:R0:W5:Y:S01]  /*2d40*/  LDG.E.U8 R22, desc[UR36][R4.64] ;  /* 0x0000002404167981 */ /* 0x000162000c1e1100 */
[----:B------:R-:W-:Y:S05]  /*2d50*/  BRA `(.L_x_13492) ;  /* 0x0000000c002c7947 */ /* 0x000fea0003800000 */
.L_x_13495:
        /* <DEDUP_REMOVED lines=8> */
.L_x_13499:
[----:B------:R0:W5:Y:S01]  /*2de0*/  LDG.E R22, desc[UR36][R4.64] ;  /* 0x0000002404167981 */ /* 0x000162000c1e1900 */
[----:B------:R-:W-:Y:S05]  /*2df0*/  BRA `(.L_x_13492) ;  /* 0x0000000c00047947 */ /* 0x000fea0003800000 */
.L_x_13498:
[----:B------:R0:W5:Y:S01]  /*2e00*/  LDG.E.S16 R22, desc[UR36][R4.64] ;  /* 0x0000002404167981 */ /* 0x000162000c1e1700 */
[----:B------:R-:W-:Y:S05]  /*2e10*/  BRA `(.L_x_13492) ;  /* 0x0000000800fc7947 */ /* 0x000fea0003800000 */
.L_x_13494:
        /* <DEDUP_REMOVED lines=9> */
.L_x_13501:
[----:B------:R-:W2:Y:S02]  /*2eb0*/  LDG.E.U16 R4, desc[UR36][R4.64] ;  /* 0x0000002404047981 */ /* 0x000ea4000c1e1500 */
[----:B--2---:R-:W-:-:S06]  /*2ec0*/  HADD2.F32 R22, -RZ, R4.H0_H0 ;  /* 0x20000004ff167230 */ /* 0x004fcc0000004100 */
[----:B------:R-:W0:Y:S01]  /*2ed0*/  F2I.FTZ.TRUNC.NTZ R22, R22 ;  /* 0x0000001600167305 */ /* 0x000e22000021f100 */
[----:B------:R-:W-:Y:S05]  /*2ee0*/  BRA `(.L_x_13492) ;  /* 0x0000000800c87947 */ /* 0x000fea0003800000 */
.L_x_13500:
        /* <DEDUP_REMOVED lines=9> */
.L_x_13503:
[----:B------:R-:W2:Y:S02]  /*2f80*/  LDG.E.U16 R4, desc[UR36][R4.64] ;  /* 0x0000002404047981 */ /* 0x000ea4000c1e1500 */
[----:B--2---:R-:W-:-:S06]  /*2f90*/  HADD2.F32 R22, -RZ, R4.H0_H0 ;  /* 0x20000004ff167230 */ /* 0x004fcc0000004100 */
[----:B------:R-:W0:Y:S01]  /*2fa0*/  F2I.FTZ.TRUNC.NTZ R22, R22 ;  /* 0x0000001600167305 */ /* 0x000e22000021f100 */
[----:B------:R-:W-:Y:S05]  /*2fb0*/  BRA `(.L_x_13492) ;  /* 0x0000000800947947 */ /* 0x000fea0003800000 */
.L_x_13502:
[----:B------:R-:W2:Y:S02]  /*2fc0*/  LDG.E.64 R22, desc[UR36][R4.64] ;  /* 0x0000002404167981 */ /* 0x000ea4000c1e1b00 */
[----:B--2---:R0:W1:Y:S02]  /*2fd0*/  F2I.F64.TRUNC R22, R22 ;  /* 0x0000001600167311 */ /* 0x004064000030d100 */
[----:B01----:R-:W-:Y:S05]  /*2fe0*/  BRA `(.L_x_13492) ;  /* 0x0000000800887947 */ /* 0x003fea0003800000 */
.L_x_13493:
        /* <DEDUP_REMOVED lines=12> */
.L_x_13506:
[----:B------:R-:W2:Y:S02]  /*30b0*/  LDG.E.64 R4, desc[UR36][R4.64] ;  /* 0x0000002404047981 */ /* 0x000ea4000c1e1b00 */
[----:B--2---:R0:W1:Y:S02]  /*30c0*/  F2I.F64.TRUNC R22, R4 ;  /* 0x0000000400167311 */ /* 0x004064000030d100 */
[----:B01----:R-:W-:Y:S05]  /*30d0*/  BRA `(.L_x_13492) ;  /* 0x00000008004c7947 */ /* 0x003fea0003800000 */
.L_x_13505:
        /* <DEDUP_REMOVED lines=26> */
.L_x_13508:
        /* <DEDUP_REMOVED lines=14> */
.L_x_13507:
[----:B------:R-:W2:Y:S02]  /*3360*/  LDG.E.U16 R22, desc[UR36][R4.64] ;  /* 0x0000002404167981 */ /* 0x000ea4000c1e1500 */
[----:B--2---:R-:W-:-:S06]  /*3370*/  IMAD.U32 R22, R22, 0x10000, RZ ;  /* 0x0001000016167824 */ /* 0x004fcc00078e00ff */
[----:B------:R-:W0:Y:S01]  /*3380*/  F2I.FTZ.TRUNC.NTZ R22, R22 ;  /* 0x0000001600167305 */ /* 0x000e22000021f100 */
[----:B------:R-:W-:Y:S05]  /*3390*/  BRA `(.L_x_13492) ;  /* 0x00000004009c7947 */ /* 0x000fea0003800000 */
.L_x_13504:
        /* <DEDUP_REMOVED lines=10> */
.L_x_13511:
        /* <DEDUP_REMOVED lines=21> */
.L_x_13515:
[----:B------:R-:W-:Y:S05]  /*3590*/  BSYNC.RECONVERGENT B1 ;  /* 0x0000000000017941 */ /* 0x000fea0003800200 */
.L_x_13514:
[----:B------:R-:W-:Y:S01]  /*35a0*/  IMAD.SHL.U32 R0, R0, 0x100000, RZ ;  /* 0x0010000000007824 */ /* 0x000fe200078e00ff */
[----:B------:R-:W-:-:S04]  /*35b0*/  LEA R3, R3, 0x3b800000, 0x17 ;  /* 0x3b80000003037811 */ /* 0x000fc800078eb8ff */
[----:B------:R-:W-:-:S07]  /*35c0*/  LOP3.LUT R22, R3, R0, R7, 0xfe, !PT ;  /* 0x0000000003167212 */ /* 0x000fce00078efe07 */
.L_x_13513:
[----:B------:R-:W-:Y:S05]  /*35d0*/  BSYNC.RECONVERGENT B0 ;  /* 0x0000000000007941 */ /* 0x000fea0003800200 */
.L_x_13512:
[----:B------:R-:W0:Y:S01]  /*35e0*/  F2I.FTZ.TRUNC.NTZ R22, R22 ;  /* 0x0000001600167305 */ /* 0x000e22000021f100 */
[----:B------:R-:W-:Y:S05]  /*35f0*/  BRA `(.L_x_13492) ;  /* 0x0000000400047947 */ /* 0x000fea0003800000 */
.L_x_13510:
        /* <DEDUP_REMOVED lines=21> */
.L_x_13519:
[----:B------:R-:W-:Y:S05]  /*3750*/  BSYNC.RECONVERGENT B1 ;  /* 0x0000000000017941 */ /* 0x000fea0003800200 */
.L_x_13518:
[----:B------:R-:W-:Y:S01]  /*3760*/  IMAD.SHL.U32 R0, R0, 0x200000, RZ ;  /* 0x0020000000007824 */ /* 0x000fe200078e00ff */
[----:B------:R-:W-:-:S04]  /*3770*/  LEA R3, R3, 0x37800000, 0x17 ;  /* 0x3780000003037811 */ /* 0x000fc800078eb8ff */
[----:B------:R-:W-:-:S07]  /*3780*/  LOP3.LUT R22, R3, R0, R7, 0xfe, !PT ;  /* 0x0000000003167212 */ /* 0x000fce00078efe07 */
.L_x_13517:
[----:B------:R-:W-:Y:S05]  /*3790*/  BSYNC.RECONVERGENT B0 ;  /* 0x0000000000007941 */ /* 0x000fea0003800200 */
.L_x_13516:
[----:B------:R-:W0:Y:S01]  /*37a0*/  F2I.FTZ.TRUNC.NTZ R22, R22 ;  /* 0x0000001600167305 */ /* 0x000e22000021f100 */
[----:B------:R-:W-:Y:S05]  /*37b0*/  BRA `(.L_x_13492) ;  /* 0x0000000000947947 */ /* 0x000fea0003800000 */
.L_x_13509:
        /* <DEDUP_REMOVED lines=14> */
.L_x_13523:
[----:B------:R-:W-:Y:S05]  /*38a0*/  BSYNC.RECONVERGENT B0 ;  /* 0x0000000000007941 */ /* 0x000fea0003800200 */
.L_x_13522:
[----:B------:R-:W0:Y:S01]  /*38b0*/  F2I.FTZ.TRUNC.NTZ R22, R22 ;  /* 0x0000001600167305 */ /* 0x000e22000021f100 */
[----:B------:R-:W-:Y:S05]  /*38c0*/  BRA `(.L_x_13492) ;  /* 0x0000000000507947 */ /* 0x000fea0003800000 */
.L_x_13497:
        /* <DEDUP_REMOVED lines=16> */
.L_x_13524:
[----:B------:R-:W-:Y:S05]  /*39d0*/  BRA `(.L_x_13492) ;  /* 0x00000000000c7947 */ /* 0x000fea0003800000 */
.L_x_13521:
[----:B------:R0:W5:Y:S01]  /*39e0*/  LDG.E R22, desc[UR36][R4.64] ;  /* 0x0000002404167981 */ /* 0x000162000c1e1900 */
[----:B------:R-:W-:Y:S05]  /*39f0*/  BRA `(.L_x_13492) ;  /* 0x0000000000047947 */ /* 0x000fea0003800000 */
.L_x_13520:
[----:B------:R0:W5:Y:S02]  /*3a00*/  LDG.E R22, desc[UR36][R4.64] ;  /* 0x0000002404167981 */ /* 0x000164000c1e1900 */
.L_x_13492:
[----:B------:R-:W-:Y:S05]  /*3a10*/  BSYNC.RECONVERGENT B6 ;  /* 0x0000000000067941 */ /* 0x000fea0003800200 */
.L_x_13491:
[----:B------:R-:W0:Y:S01]  /*3a20*/  LDCU UR4, c[0x0][0x388] ;  /* 0x00007100ff0477ac */ /* 0x000e220008000800 */
[----:B------:R-:W0:Y:S01]  /*3a30*/  LDC.U8 R18, c[0x0][0x3b4] ;  /* 0x0000ed00ff127b82 */ /* 0x000e220000000000 */
[----:B------:R-:W-:Y:S01]  /*3a40*/  ISETP.GE.AND P0, PT, R17, R16, PT ;  /* 0x000000101100720c */ /* 0x000fe20003f06270 */
[----:B------:R-:W-:Y:S04]  /*3a50*/  BSSY.RECONVERGENT B7, `(.L_x_13525) ;  /* 0x00002be000077945 */ /* 0x000fe80003800200 */
[----:B------:R-:W-:Y:S01]  /*3a60*/  BSSY.RELIABLE B6, `(.L_x_13526) ;  /* 0x00001d7000067945 */ /* 0x000fe20003800100 */
[----:B012345:R-:W-:Y:S02]  /*3a70*/  VIMNMX R4, PT, PT, R19, UR4, !PT ;  /* 0x0000000413047c48 */ /* 0x03ffe4000ffe0100 */
[----:B------:R-:W-:-:S02]  /*3a80*/  VIMNMX R26, PT, PT, R26, UR4, !PT ;  /* 0x000000041a1a7c48 */ /* 0x000fc4000ffe0100 */
[----:B------:R-:W-:Y:S02]  /*3a90*/  VIMNMX R24, PT, PT, R24, UR4, !PT ;  /* 0x0000000418187c48 */ /* 0x000fe4000ffe0100 */
[----:B------:R-:W-:Y:S01]  /*3aa0*/  VIMNMX R22, PT, PT, R22, UR4, !PT ;  /* 0x0000000416167c48 */ /* 0x000fe2000ffe0100 */
        /* <DEDUP_REMOVED lines=22> */
.L_x_13531:
[----:B------:R0:W-:Y:S01]  /*3c10*/  STG.E.U8 desc[UR36][R8.64], R4 ;  /* 0x0000000408007986 */ /* 0x0001e2000c101124 */
[----:B------:R-:W-:Y:S05]  /*3c20*/  BRA `(.L_x_13533) ;  /* 0x0000000c003c7947 */ /* 0x000fea0003800000 */
.L_x_13530:
        /* <DEDUP_REMOVED lines=9> */
.L_x_13535:
[----:B------:R0:W-:Y:S01]  /*3cc0*/  STG.E desc[UR36][R8.64], R4 ;  /* 0x0000000408007986 */ /* 0x0001e2000c101924 */
[----:B------:R-:W-:Y:S05]  /*3cd0*/  BRA `(.L_x_13533) ;  /* 0x0000000c00107947 */ /* 0x000fea0003800000 */
.L_x_13534:
[----:B------:R0:W-:Y:S01]  /*3ce0*/  STG.E.U16 desc[UR36][R8.64], R4 ;  /* 0x0000000408007986 */ /* 0x0001e2000c101524 */
[----:B------:R-:W-:Y:S05]  /*3cf0*/  BRA `(.L_x_13533) ;  /* 0x0000000c00087947 */ /* 0x000fea0003800000 */
.L_x_13529:
        /* <DEDUP_REMOVED lines=9> */
.L_x_13537:
[----:B------:R-:W-:-:S04]  /*3d90*/  I2FP.F32.S32 R0, R4 ;  /* 0x0000000400007245 */ /* 0x000fc80000201400 */
[----:B------:R-:W-:-:S05]  /*3da0*/  F2FP.F16.F32.PACK_AB R0, RZ, R0 ;  /* 0x00000000ff00723e */ /* 0x000fca00000000ff */
[----:B------:R0:W-:Y:S01]  /*3db0*/  STG.E.U16 desc[UR36][R8.64], R0 ;  /* 0x0000000008007986 */ /* 0x0001e2000c101524 */
[----:B------:R-:W-:Y:S05]  /*3dc0*/  BRA `(.L_x_13533) ;  /* 0x0000000800d47947 */ /* 0x000fea0003800000 */
.L_x_13536:
        /* <DEDUP_REMOVED lines=10> */
.L_x_13539:
[----:B------:R-:W-:-:S04]  /*3e70*/  I2FP.F32.S32 R4, R4 ;  /* 0x0000000400047245 */ /* 0x000fc80000201400 */
[----:B------:R-:W-:-:S04]  /*3e80*/  F2FP.F16.F32.PACK_AB R3, RZ, R4 ;  /* 0x00000004ff03723e */ /* 0x000fc800000000ff */
[----:B------:R-:W-:-:S05]  /*3e90*/  PRMT R3, R3, 0x5410, RZ ;  /* 0x0000541003037816 */ /* 0x000fca00000000ff */
[----:B------:R0:W-:Y:S01]  /*3ea0*/  STG.E desc[UR36][R8.64], R3 ;  /* 0x0000000308007986 */ /* 0x0001e2000c101924 */
[----:B------:R-:W-:Y:S05]  /*3eb0*/  BRA `(.L_x_13533) ;  /* 0x0000000800987947 */ /* 0x000fea0003800000 */
.L_x_13538:
[----:B------:R-:W0:Y:S02]  /*3ec0*/  I2F.F64 R4, R4 ;  /* 0x0000000400047312 */ /* 0x000e240000201c00 */
[----:B0-----:R0:W-:Y:S01]  /*3ed0*/  STG.E.64 desc[UR36][R8.64], R4 ;  /* 0x0000000408007986 */ /* 0x0011e2000c101b24 */
[----:B------:R-:W-:Y:S05]  /*3ee0*/  BRA `(.L_x_13533) ;  /* 0x00000008008c7947 */ /* 0x000fea0003800000 */
.L_x_13528:
        /* <DEDUP_REMOVED lines=12> */
.L_x_13542:
[----:B------:R-:W-:Y:S01]  /*3fb0*/  CS2R R6, SRZ ;  /* 0x0000000000067805 */ /* 0x000fe2000001ff00 */
[----:B------:R-:W0:Y:S04]  /*3fc0*/  I2F.F64 R4, R4 ;  /* 0x0000000400047312 */ /* 0x000e280000201c00 */
[----:B0-----:R3:W-:Y:S01]  /*3fd0*/  STG.E.128 desc[UR36][R8.64], R4 ;  /* 0x0000000408007986 */ /* 0x0017e2000c101d24 */
[----:B------:R-:W-:Y:S05]  /*3fe0*/  BRA `(.L_x_13533) ;  /* 0x00000008004c7947 */ /* 0x000fea0003800000 */
.L_x_13541:
        /* <DEDUP_REMOVED lines=19> */
.L_x_13546:
[----:B------:R-:W-:Y:S05]  /*4120*/  BSYNC.RECONVERGENT B0 ;  /* 0x0000000000007941 */ /* 0x000fea0003800200 */
.L_x_13545:
[----:B------:R-:W-:-:S05]  /*4130*/  LOP3.LUT R5, R0, 0x80, R5, 0xf8, !PT ;  /* 0x0000008000057812 */ /* 0x000fca00078ef805 */
[----:B------:R2:W-:Y:S01]  /*4140*/  STG.E.U8 desc[UR36][R8.64], R5 ;  /* 0x0000000508007986 */ /* 0x0005e2000c101124 */
[----:B------:R-:W-:Y:S05]  /*4150*/  BRA `(.L_x_13533) ;  /* 0x0000000400f07947 */ /* 0x000fea0003800000 */
.L_x_13544:
        /* <DEDUP_REMOVED lines=15> */
.L_x_13548:
[----:B------:R-:W-:Y:S05]  /*4250*/  BSYNC.RECONVERGENT B0 ;  /* 0x0000000000007941 */ /* 0x000fea0003800200 */
.L_x_13547:
[----:B------:R-:W-:-:S05]  /*4260*/  LOP3.LUT R5, R0, 0x80, R5, 0xf8, !PT ;  /* 0x0000008000057812 */ /* 0x000fca00078ef805 */
[----:B------:R1:W-:Y:S01]  /*4270*/  STG.E.U8 desc[UR36][R8.64], R5 ;  /* 0x0000000508007986 */ /* 0x0003e2000c101124 */
[----:B------:R-:W-:Y:S05]  /*4280*/  BRA `(.L_x_13533) ;  /* 0x0000000400a47947 */ /* 0x000fea0003800000 */
.L_x_13543:
[----:B------:R-:W-:-:S04]  /*4290*/  I2FP.F32.S32 R0, R4 ;  /* 0x0000000400007245 */ /* 0x000fc80000201400 */
[----:B------:R-:W-:-:S05]  /*42a0*/  F2FP.BF16.F32.PACK_AB R0, RZ, R0 ;  /* 0x00000000ff00723e */ /* 0x000fca00000010ff */
[----:B------:R0:W-:Y:S01]  /*42b0*/  STG.E.U16 desc[UR36][R8.64], R0 ;  /* 0x0000000008007986 */ /* 0x0001e2000c101524 */
[----:B------:R-:W-:Y:S05]  /*42c0*/  BRA `(.L_x_13533) ;  /* 0x0000000400947947 */ /* 0x000fea0003800000 */
.L_x_13540:
        /* <DEDUP_REMOVED lines=10> */
.L_x_13551:
        /* <DEDUP_REMOVED lines=13> */
.L_x_13554:
[----:B------:R-:W-:-:S04]  /*4440*/  SHF.R.U32.HI R0, RZ, 0x14, R3 ;  /* 0x00000014ff007819 */ /* 0x000fc80000011603 */
[----:B------:R-:W-:-:S04]  /*4450*/  LOP3.LUT R0, R0, 0x1, RZ, 0xc0, !PT ;  /* 0x0000000100007812 */ /* 0x000fc800078ec0ff */
[----:B------:R-:W-:-:S04]  /*4460*/  IADD3 R0, PT, PT, R3, 0x487ffff, R0 ;  /* 0x0487ffff03007810 */ /* 0x000fc80007ffe000 */
[----:B------:R-:W-:-:S04]  /*4470*/  SHF.R.U32.HI R0, RZ, 0x14, R0 ;  /* 0x00000014ff007819 */ /* 0x000fc80000011600 */
[----:B------:R-:W-:-:S07]  /*4480*/  LOP3.LUT R0, R0, 0xff, RZ, 0xc0, !PT ;  /* 0x000000ff00007812 */ /* 0x000fce00078ec0ff */
.L_x_13555:
[----:B------:R-:W-:-:S04]  /*4490*/  SHF.R.U32.HI R3, RZ, 0x18, R3 ;  /* 0x00000018ff037819 */ /* 0x000fc80000011603 */
[----:B------:R-:W-:-:S04]  /*44a0*/  LOP3.LUT R0, R0, 0x80, R3, 0xf8, !PT ;  /* 0x0000008000007812 */ /* 0x000fc800078ef803 */
[----:B------:R-:W-:-:S07]  /*44b0*/  PRMT R4, R0, 0x7610, R4 ;  /* 0x0000761000047816 */ /* 0x000fce0000000004 */
.L_x_13553:
[----:B------:R-:W-:Y:S05]  /*44c0*/  BSYNC.RECONVERGENT B0 ;  /* 0x0000000000007941 */ /* 0x000fea0003800200 */
.L_x_13552:
[----:B------:R0:W-:Y:S01]  /*44d0*/  STG.E.U8 desc[UR36][R8.64], R4 ;  /* 0x0000000408007986 */ /* 0x0001e2000c101124 */
[----:B------:R-:W-:Y:S05]  /*44e0*/  BRA `(.L_x_13533) ;  /* 0x00000004000c7947 */ /* 0x000fea0003800000 */
.L_x_13550:
        /* <DEDUP_REMOVED lines=13> */
.L_x_13558:
[----:B------:R-:W-:-:S04]  /*45c0*/  SHF.R.U32.HI R0, RZ, 0x15, R3 ;  /* 0x00000015ff007819 */ /* 0x000fc80000011603 */
[----:B------:R-:W-:-:S04]  /*45d0*/  LOP3.LUT R0, R0, 0x1, RZ, 0xc0, !PT ;  /* 0x0000000100007812 */ /* 0x000fc800078ec0ff */
[----:B------:R-:W-:-:S04]  /*45e0*/  IADD3 R0, PT, PT, R3, 0x88fffff, R0 ;  /* 0x088fffff03007810 */ /* 0x000fc80007ffe000 */
[----:B------:R-:W-:-:S04]  /*45f0*/  SHF.R.U32.HI R0, RZ, 0x15, R0 ;  /* 0x00000015ff007819 */ /* 0x000fc80000011600 */
[----:B------:R-:W-:-:S07]  /*4600*/  LOP3.LUT R0, R0, 0xff, RZ, 0xc0, !PT ;  /* 0x000000ff00007812 */ /* 0x000fce00078ec0ff */
.L_x_13559:
[----:B------:R-:W-:-:S04]  /*4610*/  SHF.R.U32.HI R3, RZ, 0x18, R3 ;  /* 0x00000018ff037819 */ /* 0x000fc80000011603 */
[----:B------:R-:W-:-:S04]  /*4620*/  LOP3.LUT R0, R0, 0x80, R3, 0xf8, !PT ;  /* 0x0000008000007812 */ /* 0x000fc800078ef803 */
[----:B------:R-:W-:-:S07]  /*4630*/  PRMT R4, R0, 0x7610, R4 ;  /* 0x0000761000047816 */ /* 0x000fce0000000004 */
.L_x_13557:
[----:B------:R-:W-:Y:S05]  /*4640*/  BSYNC.RECONVERGENT B0 ;  /* 0x0000000000007941 */ /* 0x000fea0003800200 */
.L_x_13556:
[----:B------:R0:W-:Y:S01]  /*4650*/  STG.E.U8 desc[UR36][R8.64], R4 ;  /* 0x0000000408007986 */ /* 0x0001e2000c101124 */
[----:B------:R-:W-:Y:S05]  /*4660*/  BRA `(.L_x_13533) ;  /* 0x0000000000ac7947 */ /* 0x000fea0003800000 */
.L_x_13549:
[----:B------:R-:W-:-:S13]  /*4670*/  ISETP.NE.AND P0, PT, R0, 0x1c, PT ;  /* 0x0000001c0000780c */ /* 0x000fda0003f05270 */
[----:B------:R-:W-:Y:S05]  /*4680*/  @!P0 BRA `(.L_x_13560) ;  /* 0x0000000000a08947 */ /* 0x000fea0003800000 */
[----:B------:R-:W-:-:S13]  /*4690*/  ISETP.NE.AND P0, PT, R0, 0x1d, PT ;  /* 0x0000001d0000780c */ /* 0x000fda0003f05270 */
[----:B------:R-:W-:Y:S05]  /*46a0*/  @!P0 BRA `(.L_x_13561) ;  /* 0x00000000008c8947 */ /* 0x000fea0003800000 */
[----:B------:R-:W-:-:S13]  /*46b0*/  ISETP.NE.AND P0, PT, R0, 0x2c, PT ;  /* 0x0000002c0000780c */ /* 0x000fda0003f05270 */
[----:B------:R-:W-:Y:S05]  /*46c0*/  @!P0 BRA `(.L_x_13562) ;  /* 0x0000000000448947 */ /* 0x000fea0003800000 */
.L_x_13532:
        /* <DEDUP_REMOVED lines=16> */
.L_x_13563:
[----:B------:R-:W-:Y:S05]  /*47d0*/  BRA `(.L_x_13533) ;  /* 0x0000000000507947 */ /* 0x000fea0003800000 */
.L_x_13562:
        /* <DEDUP_REMOVED lines=16> */
.L_x_13561:
[----:B------:R-:W-:-:S05]  /*48e0*/  SHF.R.S32.HI R5, RZ, 0x1f, R4 ;  /* 0x0000001fff057819 */ /* 0x000fca0000011404 */
[----:B------:R0:W-:Y:S01]  /*48f0*/  STG.E.64 desc[UR36][R8.64], R4 ;  /* 0x0000000408007986 */ /* 0x0001e2000c101b24 */
[----:B------:R-:W-:Y:S05]  /*4900*/  BRA `(.L_x_13533) ;  /* 0x0000000000047947 */ /* 0x000fea0003800000 */
.L_x_13560:
[----:B------:R0:W-:Y:S02]  /*4910*/  STG.E desc[UR36][R8.64], R4 ;  /* 0x0000000408007986 */ /* 0x0001e4000c101924 */
.L_x_13533:
        /* <DEDUP_REMOVED lines=23> */
.L_x_13568:
[----:B------:R0:W-:Y:S01]  /*4a90*/  STG.E.U8 desc[UR36][R8.64], R26 ;  /* 0x0000001a08007986 */ /* 0x0001e2000c101124 */
[----:B------:R-:W-:Y:S05]  /*4aa0*/  BRA `(.L_x_13570) ;  /* 0x0000000c00387947 */ /* 0x000fea0003800000 */
.L_x_13567:
        /* <DEDUP_REMOVED lines=9> */
.L_x_13572:
[----:B------:R3:W-:Y:S01]  /*4b40*/  STG.E desc[UR36][R8.64], R26 ;  /* 0x0000001a08007986 */ /* 0x0007e2000c101924 */
[----:B------:R-:W-:Y:S05]  /*4b50*/  BRA `(.L_x_13570) ;  /* 0x0000000c000c7947 */ /* 0x000fea0003800000 */
.L_x_13571:
[----:B------:R2:W-:Y:S01]  /*4b60*/  STG.E.U16 desc[UR36][R8.64], R26 ;  /* 0x0000001a08007986 */ /* 0x0005e2000c101524 */
[----:B------:R-:W-:Y:S05]  /*4b70*/  BRA `(.L_x_13570) ;  /* 0x0000000c00047947 */ /* 0x000fea0003800000 */
.L_x_13566:
        /* <DEDUP_REMOVED lines=9> */
.L_x_13574:
[----:B------:R-:W-:-:S04]  /*4c10*/  I2FP.F32.S32 R0, R26 ;  /* 0x0000001a00007245 */ /* 0x000fc80000201400 */
[----:B------:R-:W-:-:S05]  /*4c20*/  F2FP.F16.F32.PACK_AB R0, RZ, R0 ;  /* 0x00000000ff00723e */ /* 0x000fca00000000ff */
[----:B------:R0:W-:Y:S01]  /*4c30*/  STG.E.U16 desc[UR36][R8.64], R0 ;  /* 0x0000000008007986 */ /* 0x0001e2000c101524 */
[----:B------:R-:W-:Y:S05]  /*4c40*/  BRA `(.L_x_13570) ;  /* 0x0000000800d07947 */ /* 0x000fea0003800000 */
.L_x_13573:
        /* <DEDUP_REMOVED lines=10> */
.L_x_13576:
[----:B------:R-:W-:-:S04]  /*4cf0*/  I2FP.F32.S32 R26, R26 ;  /* 0x0000001a001a7245 */ /* 0x000fc80000201400 */
[----:B------:R-:W-:-:S04]  /*4d00*/  F2FP.F16.F32.PACK_AB R3, RZ, R26 ;  /* 0x0000001aff03723e */ /* 0x000fc800000000ff */
[----:B------:R-:W-:-:S05]  /*4d10*/  PRMT R3, R3, 0x5410, RZ ;  /* 0x0000541003037816 */ /* 0x000fca00000000ff */
[----:B------:R0:W-:Y:S01]  /*4d20*/  STG.E desc[UR36][R8.64], R3 ;  /* 0x0000000308007986 */ /* 0x0001e2000c101924 */
[----:B------:R-:W-:Y:S05]  /*4d30*/  BRA `(.L_x_13570) ;  /* 0x0000000800947947 */ /* 0x000fea0003800000 */
.L_x_13575:
[----:B------:R-:W0:Y:S02]  /*4d40*/  I2F.F64 R26, R26 ;  /* 0x0000001a001a7312 */ /* 0x000e240000201c00 */
[----:B0-----:R0:W-:Y:S01]  /*4d50*/  STG.E.64 desc[UR36][R8.64], R26 ;  /* 0x0000001a08007986 */ /* 0x0011e2000c101b24 */
[----:B------:R-:W-:Y:S05]  /*4d60*/  BRA `(.L_x_13570) ;  /* 0x0000000800887947 */ /* 0x000fea0003800000 */
.L_x_13565:
        /* <DEDUP_REMOVED lines=12> */
.L_x_13580:
        /* <DEDUP_REMOVED lines=17> */
.L_x_13583:
[----:B------:R-:W-:-:S04]  /*4f40*/  SHF.R.U32.HI R3, RZ, 0x18, R5 ;  /* 0x00000018ff037819 */ /* 0x000fc80000011605 */
[----:B------:R-:W-:-:S04]  /*4f50*/  LOP3.LUT R0, R0, 0x80, R3, 0xf8, !PT ;  /* 0x0000008000007812 */ /* 0x000fc800078ef803 */
[----:B------:R-:W-:-:S07]  /*4f60*/  PRMT R4, R0, 0x7610, R4 ;  /* 0x0000761000047816 */ /* 0x000fce0000000004 */
.L_x_13582:
[----:B------:R-:W-:Y:S05]  /*4f70*/  BSYNC.RECONVERGENT B0 ;  /* 0x0000000000007941 */ /* 0x000fea0003800200 */
.L_x_13581:
[----:B------:R0:W-:Y:S01]  /*4f80*/  STG.E.U8 desc[UR36][R8.64], R4 ;  /* 0x0000000408007986 */ /* 0x0001e2000c101124 */
[----:B------:R-:W-:Y:S05]  /*4f90*/  BRA `(.L_x_13570) ;  /* 0x0000000400fc7947 */ /* 0x000fea0003800000 */
.L_x_13579:
        /* <DEDUP_REMOVED lines=17> */
.L_x_13586:
[----:B------:R-:W-:-:S04]  /*50b0*/  SHF.R.U32.HI R3, RZ, 0x18, R5 ;  /* 0x00000018ff037819 */ /* 0x000fc80000011605 */
[----:B------:R-:W-:-:S04]  /*50c0*/  LOP3.LUT R0, R0, 0x80, R3, 0xf8, !PT ;  /* 0x0000008000007812 */ /* 0x000fc800078ef803 */
[----:B------:R-:W-:-:S07]  /*50d0*/  PRMT R4, R0, 0x7610, R4 ;  /* 0x0000761000047816 */ /* 0x000fce0000000004 */
.L_x_13585:
[----:B------:R-:W-:Y:S05]  /*50e0*/  BSYNC.RECONVERGENT B0 ;  /* 0x0000000000007941 */ /* 0x000fea0003800200 */
.L_x_13584:
[----:B------:R0:W-:Y:S01]  /*50f0*/  STG.E.U8 desc[UR36][R8.64], R4 ;  /* 0x0000000408007986 */ /* 0x0001e2000c101124 */
[----:B------:R-:W-:Y:S05]  /*5100*/  BRA `(.L_x_13570) ;  /* 0x0000000400a07947 */ /* 0x000fea0003800000 */
.L_x_13578:
        /* <DEDUP_REMOVED lines=22> */
.L_x_13588:
[----:B------:R-:W-:-:S05]  /*5270*/  SHF.R.S32.HI R27, RZ, 0x1f, R26 ;  /* 0x0000001fff1b7819 */ /* 0x000fca000001141a */
[----:B------:R0:W-:Y:S01]  /*5280*/  STG.E.64 desc[UR36][R8.64], R26 ;  /* 0x0000001a08007986 */ /* 0x0001e2000c101b24 */
[----:B------:R-:W-:Y:S05]  /*5290*/  BRA `(.L_x_13570) ;  /* 0x00000004003c7947 */ /* 0x000fea0003800000 */
.L_x_13587:
[----:B------:R0:W-:Y:S01]  /*52a0*/  STG.E desc[UR36][R8.64], R26 ;  /* 0x0000001a08007986 */ /* 0x0001e2000c101924 */
[----:B------:R-:W-:Y:S05]  /*52b0*/  BRA `(.L_x_13570) ;  /* 0x0000000400347947 */ /* 0x000fea0003800000 */
.L_x_13577:
        /* <DEDUP_REMOVED lines=10> */
.L_x_13590:
[----:B------:R-:W-:Y:S01]  /*5360*/  CS2R R6, SRZ ;  /* 0x0000000000067805 */ /* 0x000fe2000001ff00 */
[----:B------:R-:W0:Y:S04]  /*5370*/  I2F.F64 R4, R26 ;  /* 0x0000001a00047312 */ /* 0x000e280000201c00 */
[----:B0-----:R0:W-:Y:S01]  /*5380*/  STG.E.128 desc[UR36][R8.64], R4 ;  /* 0x0000000408007986 */ /* 0x0011e2000c101d24 */
[----:B------:R-:W-:Y:S05]  /*5390*/  BRA `(.L_x_13570) ;  /* 0x0000000000fc7947 */ /* 0x000fea0003800000 */
.L_x_13589:
[----:B------:R-:W-:-:S13]  /*53a0*/  ISETP.NE.AND P0, PT, R0, 0xf, PT ;  /* 0x0000000f0000780c */ /* 0x000fda0003f05270 */
[----:B------:R-:W-:Y:S05]  /*53b0*/  @!P0 BRA `(.L_x_13591) ;  /* 0x0000000000e88947 */ /* 0x000fea0003800000 */
[----:B------:R-:W-:-:S13]  /*53c0*/  ISETP.NE.AND P0, PT, R0, 0x17, PT ;  /* 0x000000170000780c */ /* 0x000fda0003f05270 */
[----:B------:R-:W-:Y:S05]  /*53d0*/  @!P0 BRA `(.L_x_13592) ;  /* 0x0000000000908947 */ /* 0x000fea0003800000 */
[----:B------:R-:W-:-:S13]  /*53e0*/  ISETP.NE.AND P0, PT, R0, 0x18, PT ;  /* 0x000000180000780c */ /* 0x000fda0003f05270 */
[----:B------:R-:W-:Y:S05]  /*53f0*/  @!P0 BRA `(.L_x_13593) ;  /* 0x0000000000448947 */ /* 0x000fea0003800000 */
.L_x_13569:
        /* <DEDUP_REMOVED lines=16> */
.L_x_13594:
[----:B------:R-:W-:Y:S05]  /*5500*/  BRA `(.L_x_13570) ;  /* 0x0000000000a07947 */ /* 0x000fea0003800000 */
.L_x_13593:
        /* <DEDUP_REMOVED lines=13> */
.L_x_13596:
[----:B------:R-:W-:Y:S05]  /*55e0*/  BSYNC.RECONVERGENT B0 ;  /* 0x0000000000007941 */ /* 0x000fea0003800200 */
.L_x_13595:
[----:B------:R-:W-:-:S05]  /*55f0*/  LOP3.LUT R3, R0, 0x80, R3, 0xf8, !PT ;  /* 0x0000008000037812 */ /* 0x000fca00078ef803 */
[----:B------:R0:W-:Y:S01]  /*5600*/  STG.E.U8 desc[UR36][R8.64], R3 ;  /* 0x0000000308007986 */ /* 0x0001e2000c101124 */
[----:B------:R-:W-:Y:S05]  /*5610*/  BRA `(.L_x_13570) ;  /* 0x00000000005c7947 */ /* 0x000fea0003800000 */
.L_x_13592:
        /* <DEDUP_REMOVED lines=12> */
.L_x_13598:
[----:B------:R-:W-:Y:S01]  /*56e0*/  IMAD.MOV.U32 R0, RZ, RZ, 0x7f ;  /* 0x0000007fff007424 */ /* 0x000fe200078e00ff */
[----:B------:R-:W-:-:S04]  /*56f0*/  ISETP.GT.U32.AND P0, PT, R4, 0x7f800000, PT ;  /* 0x7f8000000400780c */ /* 0x000fc80003f04070 */
[----:B------:R-:W-:-:S09]  /*5700*/  SEL R0, R0, 0x7c, P0 ;  /* 0x0000007c00007807 */ /* 0x000fd20000000000 */
.L_x_13599:
[----:B------:R-:W-:Y:S05]  /*5710*/  BSYNC.RECONVERGENT B0 ;  /* 0x0000000000007941 */ /* 0x000fea0003800200 */
.L_x_13597:
[----:B------:R-:W-:-:S04]  /*5720*/  SHF.R.U32.HI R3, RZ, 0x18, R3 ;  /* 0x00000018ff037819 */ /* 0x000fc80000011603 */
[----:B------:R-:W-:-:S05]  /*5730*/  LOP3.LUT R3, R0, 0x80, R3, 0xf8, !PT ;  /* 0x0000008000037812 */ /* 0x000fca00078ef803 */
[----:B------:R0:W-:Y:S01]  /*5740*/  STG.E.U8 desc[UR36][R8.64], R3 ;  /* 0x0000000308007986 */ /* 0x0001e2000c101124 */
[----:B------:R-:W-:Y:S05]  /*5750*/  BRA `(.L_x_13570) ;  /* 0x00000000000c7947 */ /* 0x000fea0003800000 */
.L_x_13591:
[----:B------:R-:W-:-:S04]  /*5760*/  I2FP.F32.S32 R0, R26 ;  /* 0x0000001a00007245 */ /* 0x000fc80000201400 */
[----:B------:R-:W-:-:S05]  /*5770*/  F2FP.BF16.F32.PACK_AB R0, RZ, R0 ;  /* 0x00000000ff00723e */ /* 0x000fca00000010ff */
[----:B------:R0:W-:Y:S02]  /*5780*/  STG.E.U16 desc[UR36][R8.64], R0 ;  /* 0x0000000008007986 */ /* 0x0001e4000c101524 */
.L_x_13570:
[----:B------:R-:W-:-:S07]  /*5790*/  VIADD R17, R17, 0x80 ;  /* 0x0000008011117836 */ /* 0x000fce0000000000 */
.L_x_13527:
[----:B------:R-:W-:-:S13]  /*57a0*/  ISETP.GE.AND P0, PT, R17, R16, PT ;  /* 0x000000101100720c */ /* 0x000fda0003f06270 */
[----:B------:R-:W-:Y:S05]  /*57b0*/  @P0 BREAK.RELIABLE B6 ;  /* 0x0000000000060942 */ /* 0x000fea0003800100 */
[----:B------:R-:W-:Y:S05]  /*57c0*/  @P0 BRA `(.L_x_13564) ;  /* 0x0000000c00980947 */ /* 0x000fea0003800000 */
[----:B------:R-:W-:Y:S05]  /*57d0*/  BSYNC.RELIABLE B6 ;  /* 0x0000000000067941 */ /* 0x000fea0003800100 */
.L_x_13526:
        /* <DEDUP_REMOVED lines=20> */
.L_x_13603:
[----:B------:R0:W-:Y:S01]  /*5920*/  STG.E.U8 desc[UR36][R8.64], R24 ;  /* 0x0000001808007986 */ /* 0x0001e2000c101124 */
[----:B------:R-:W-:Y:S05]  /*5930*/  BRA `(.L_x_13605) ;  /* 0x0000000c00387947 */ /* 0x000fea0003800000 */
.L_x_13602:
        /* <DEDUP_REMOVED lines=9> */
.L_x_13607:
[----:B------:R0:W-:Y:S01]  /*59d0*/  STG.E desc[UR36][R8.64], R24 ;  /* 0x0000001808007986 */ /* 0x0001e2000c101924 */
[----:B------:R-:W-:Y:S05]  /*59e0*/  BRA `(.L_x_13605) ;  /* 0x0000000c000c7947 */ /* 0x000fea0003800000 */
.L_x_13606:
[----:B------:R0:W-:Y:S01]  /*59f0*/  STG.E.U16 desc[UR36][R8.64], R24 ;  /* 0x0000001808007986 */ /* 0x0001e2000c101524 */
[----:B------:R-:W-:Y:S05]  /*5a00*/  BRA `(.L_x_13605) ;  /* 0x0000000c00047947 */ /* 0x000fea0003800000 */
.L_x_13601:
        /* <DEDUP_REMOVED lines=9> */
.L_x_13609:
[----:B------:R-:W-:-:S04]  /*5aa0*/  I2FP.F32.S32 R0, R24 ;  /* 0x0000001800007245 */ /* 0x000fc80000201400 */
[----:B------:R-:W-:-:S05]  /*5ab0*/  F2FP.F16.F32.PACK_AB R0, RZ, R0 ;  /* 0x00000000ff00723e */ /* 0x000fca00000000ff */
[----:B------:R0:W-:Y:S01]  /*5ac0*/  STG.E.U16 desc[UR36][R8.64], R0 ;  /* 0x0000000008007986 */ /* 0x0001e2000c101524 */
[----:B------:R-:W-:Y:S05]  /*5ad0*/  BRA `(.L_x_13605) ;  /* 0x0000000800d07947 */ /* 0x000fea0003800000 */
.L_x_13608:
        /* <DEDUP_REMOVED lines=10> */
.L_x_13611:
[----:B------:R-:W-:-:S04]  /*5b80*/  I2FP.F32.S32 R24, R24 ;  /* 0x0000001800187245 */ /* 0x000fc80000201400 */
[----:B------:R-:W-:-:S04]  /*5b90*/  F2FP.F16.F32.PACK_AB R3, RZ, R24 ;  /* 0x00000018ff03723e */ /* 0x000fc800000000ff */
[----:B------:R-:W-:-:S05]  /*5ba0*/  PRMT R3, R3, 0x5410, RZ ;  /* 0x0000541003037816 */ /* 0x000fca00000000ff */
[----:B------:R0:W-:Y:S01]  /*5bb0*/  STG.E desc[UR36][R8.64], R3 ;  /* 0x0000000308007986 */ /* 0x0001e2000c101924 */
[----:B------:R-:W-:Y:S05]  /*5bc0*/  BRA `(.L_x_13605) ;  /* 0x0000000800947947 */ /* 0x000fea0003800000 */
.L_x_13610:
[----:B------:R-:W0:Y:S02]  /*5bd0*/  I2F.F64 R24, R24 ;  /* 0x0000001800187312 */ /* 0x000e240000201c00 */
[----:B0-----:R0:W-:Y:S01]  /*5be0*/  STG.E.64 desc[UR36][R8.64], R24 ;  /* 0x0000001808007986 */ /* 0x0011e2000c101b24 */
[----:B------:R-:W-:Y:S05]  /*5bf0*/  BRA `(.L_x_13605) ;  /* 0x0000000800887947 */ /* 0x000fea0003800000 */
.L_x_13600:
        /* <DEDUP_REMOVED lines=12> */
.L_x_13615:
        /* <DEDUP_REMOVED lines=17> */
.L_x_13618:
[----:B------:R-:W-:-:S04]  /*5dd0*/  SHF.R.U32.HI R3, RZ, 0x18, R5 ;  /* 0x00000018ff037819 */ /* 0x000fc80000011605 */
[----:B------:R-:W-:-:S04]  /*5de0*/  LOP3.LUT R0, R0, 0x80, R3, 0xf8, !PT ;  /* 0x0000008000007812 */ /* 0x000fc800078ef803 */
[----:B------:R-:W-:-:S07]  /*5df0*/  PRMT R4, R0, 0x7610, R4 ;  /* 0x0000761000047816 */ /* 0x000fce0000000004 */
.L_x_13617:
[----:B------:R-:W-:Y:S05]  /*5e00*/  BSYNC.RECONVERGENT B0 ;  /* 0x0000000000007941 */ /* 0x000fea0003800200 */
.L_x_13616:
[----:B------:R0:W-:Y:S01]  /*5e10*/  STG.E.U8 desc[UR36][R8.64], R4 ;  /* 0x0000000408007986 */ /* 0x0001e2000c101124 */
[----:B------:R-:W-:Y:S05]  /*5e20*/  BRA `(.L_x_13605) ;  /* 0x0000000400fc7947 */ /* 0x000fea0003800000 */
.L_x_13614:
        /* <DEDUP_REMOVED lines=17> */
.L_x_13621:
[----:B------:R-:W-:-:S04]  /*5f40*/  SHF.R.U32.HI R3, RZ, 0x18, R5 ;  /* 0x00000018ff037819 */ /* 0x000fc80000011605 */
[----:B------:R-:W-:-:S04]  /*5f50*/  LOP3.LUT R0, R0, 0x80, R3, 0xf8, !PT ;  /* 0x0000008000007812 */ /* 0x000fc800078ef803 */
[----:B------:R-:W-:-:S07]  /*5f60*/  PRMT R4, R0, 0x7610, R4 ;  /* 0x0000761000047816 */ /* 0x000fce0000000004 */
.L_x_13620:
[----:B------:R-:W-:Y:S05]  /*5f70*/  BSYNC.RECONVERGENT B0 ;  /* 0x0000000000007941 */ /* 0x000fea0003800200 */
.L_x_13619:
[----:B------:R0:W-:Y:S01]  /*5f80*/  STG.E.U8 desc[UR36][R8.64], R4 ;  /* 0x0000000408007986 */ /* 0x0001e2000c101124 */
[----:B------:R-:W-:Y:S05]  /*5f90*/  BRA `(.L_x_13605) ;  /* 0x0000000400a07947 */ /* 0x000fea0003800000 */
.L_x_13613:
        /* <DEDUP_REMOVED lines=22> */
.L_x_13623:
[----:B------:R-:W-:-:S05]  /*6100*/  SHF.R.S32.HI R25, RZ, 0x1f, R24 ;  /* 0x0000001fff197819 */ /* 0x000fca0000011418 */
[----:B------:R0:W-:Y:S01]  /*6110*/  STG.E.64 desc[UR36][R8.64], R24 ;  /* 0x0000001808007986 */ /* 0x0001e2000c101b24 */
[----:B------:R-:W-:Y:S05]  /*6120*/  BRA `(.L_x_13605) ;  /* 0x00000004003c7947 */ /* 0x000fea0003800000 */
.L_x_13622:
[----:B------:R0:W-:Y:S01]  /*6130*/  STG.E desc[UR36][R8.64], R24 ;  /* 0x0000001808007986 */ /* 0x0001e2000c101924 */
[----:B------:R-:W-:Y:S05]  /*6140*/  BRA `(.L_x_13605) ;  /* 0x0000000400347947 */ /* 0x000fea0003800000 */
.L_x_13612:
        /* <DEDUP_REMOVED lines=10> */
.L_x_13625:
[----:B------:R-:W-:Y:S01]  /*61f0*/  CS2R R6, SRZ ;  /* 0x0000000000067805 */ /* 0x000fe2000001ff00 */
[----:B------:R-:W0:Y:S04]  /*6200*/  I2F.F64 R4, R24 ;  /* 0x0000001800047312 */ /* 0x000e280000201c00 */
[----:B0-----:R4:W-:Y:S01]  /*6210*/  STG.E.128 desc[UR36][R8.64], R4 ;  /* 0x0000000408007986 */ /* 0x0019e2000c101d24 */
[----:B------:R-:W-:Y:S05]  /*6220*/  BRA `(.L_x_13605) ;  /* 0x0000000000fc7947 */ /* 0x000fea0003800000 */
.L_x_13624:
[----:B------:R-:W-:-:S13]  /*6230*/  ISETP.NE.AND P0, PT, R0, 0xf, PT ;  /* 0x0000000f0000780c */ /* 0x000fda0003f05270 */
[----:B------:R-:W-:Y:S05]  /*6240*/  @!P0 BRA `(.L_x_13626) ;  /* 0x0000000000e88947 */ /* 0x000fea0003800000 */
[----:B------:R-:W-:-:S13]  /*6250*/  ISETP.NE.AND P0, PT, R0, 0x17, PT ;  /* 0x000000170000780c */ /* 0x000fda0003f05270 */
[----:B------:R-:W-:Y:S05]  /*6260*/  @!P0 BRA `(.L_x_13627) ;  /* 0x0000000000908947 */ /* 0x000fea0003800000 */
[----:B------:R-:W-:-:S13]  /*6270*/  ISETP.NE.AND P0, PT, R0, 0x18, PT ;  /* 0x000000180000780c */ /* 0x000fda0003f05270 */
[----:B------:R-:W-:Y:S05]  /*6280*/  @!P0 BRA `(.L_x_13628) ;  /* 0x0000000000448947 */ /* 0x000fea0003800000 */
.L_x_13604:
        /* <DEDUP_REMOVED lines=16> */
.L_x_13629:
[----:B------:R-:W-:Y:S05]  /*6390*/  BRA `(.L_x_13605) ;  /* 0x0000000000a07947 */ /* 0x000fea0003800000 */
.L_x_13628:
        /* <DEDUP_REMOVED lines=13> */
.L_x_13631:
[----:B------:R-:W-:Y:S05]  /*6470*/  BSYNC.RECONVERGENT B0 ;  /* 0x0000000000007941 */ /* 0x000fea0003800200 */
.L_x_13630:
[----:B------:R-:W-:-:S05]  /*6480*/  LOP3.LUT R3, R0, 0x80, R3, 0xf8, !PT ;  /* 0x0000008000037812 */ /* 0x000fca00078ef803 */
[----:B------:R2:W-:Y:S01]  /*6490*/  STG.E.U8 desc[UR36][R8.64], R3 ;  /* 0x0000000308007986 */ /* 0x0005e2000c101124 */
[----:B------:R-:W-:Y:S05]  /*64a0*/  BRA `(.L_x_13605) ;  /* 0x00000000005c7947 */ /* 0x000fea0003800000 */
.L_x_13627:
        /* <DEDUP_REMOVED lines=12> */
.L_x_13633:
[----:B------:R-:W-:Y:S01]  /*6570*/  IMAD.MOV.U32 R0, RZ, RZ, 0x7f ;  /* 0x0000007fff007424 */ /* 0x000fe200078e00ff */
[----:B------:R-:W-:-:S04]  /*6580*/  ISETP.GT.U32.AND P0, PT, R4, 0x7f800000, PT ;  /* 0x7f8000000400780c */ /* 0x000fc80003f04070 */
[----:B------:R-:W-:-:S09]  /*6590*/  SEL R0, R0, 0x7c, P0 ;  /* 0x0000007c00007807 */ /* 0x000fd20000000000 */
.L_x_13634:
[----:B------:R-:W-:Y:S05]  /*65a0*/  BSYNC.RECONVERGENT B0 ;  /* 0x0000000000007941 */ /* 0x000fea0003800200 */
.L_x_13632:
[----:B------:R-:W-:-:S04]  /*65b0*/  SHF.R.U32.HI R3, RZ, 0x18, R3 ;  /* 0x00000018ff037819 */ /* 0x000fc80000011603 */
[----:B------:R-:W-:-:S05]  /*65c0*/  LOP3.LUT R3, R0, 0x80, R3, 0xf8, !PT ;  /* 0x0000008000037812 */ /* 0x000fca00078ef803 */
[----:B------:R1:W-:Y:S01]  /*65d0*/  STG.E.U8 desc[UR36][R8.64], R3 ;  /* 0x0000000308007986 */ /* 0x0003e2000c101124 */
[----:B------:R-:W-:Y:S05]  /*65e0*/  BRA `(.L_x_13605) ;  /* 0x00000000000c7947 */ /* 0x000fea0003800000 */
.L_x_13626:
[----:B------:R-:W-:-:S04]  /*65f0*/  I2FP.F32.S32 R0, R24 ;  /* 0x0000001800007245 */ /* 0x000fc80000201400 */
[----:B------:R-:W-:-:S05]  /*6600*/  F2FP.BF16.F32.PACK_AB R0, RZ, R0 ;  /* 0x00000000ff00723e */ /* 0x000fca00000010ff */
[----:B------:R0:W-:Y:S02]  /*6610*/  STG.E.U16 desc[UR36][R8.64], R0 ;  /* 0x0000000008007986 */ /* 0x0001e4000c101524 */
.L_x_13605:
[----:B------:R-:W-:-:S07]  /*6620*/  VIADD R17, R17, 0x80 ;  /* 0x0000008011117836 */ /* 0x000fce0000000000 */
.L_x_13564:
[----:B------:R-:W-:Y:S05]  /*6630*/  BSYNC.RECONVERGENT B7 ;  /* 0x0000000000077941 */ /* 0x000fea0003800200 */
.L_x_13525:
        /* <DEDUP_REMOVED lines=21> */
.L_x_13638:
[----:B------:R-:W-:Y:S01]  /*6790*/  STG.E.U8 desc[UR36][R2.64], R22 ;  /* 0x0000001602007986 */ /* 0x000fe2000c101124 */
[----:B------:R-:W-:Y:S05]  /*67a0*/  EXIT ;  /* 0x000000000000794d */ /* 0x000fea0003800000 */
.L_x_13637:
        /* <DEDUP_REMOVED lines=9> */
.L_x_13641:
[----:B------:R-:W-:Y:S01]  /*6840*/  STG.E desc[UR36][R2.64], R22 ;  /* 0x0000001602007986 */ /* 0x000fe2000c101924 */
[----:B------:R-:W-:Y:S05]  /*6850*/  EXIT ;  /* 0x000000000000794d */ /* 0x000fea0003800000 */
.L_x_13640:
[----:B------:R-:W-:Y:S01]  /*6860*/  STG.E.U16 desc[UR36][R2.64], R22 ;  /* 0x0000001602007986 */ /* 0x000fe2000c101524 */
[----:B------:R-:W-:Y:S05]  /*6870*/  EXIT ;  /* 0x000000000000794d */ /* 0x000fea0003800000 */
.L_x_13636:
        /* <DEDUP_REMOVED lines=9> */
.L_x_13643:
[----:B------:R-:W-:-:S04]  /*6910*/  I2FP.F32.S32 R0, R22 ;  /* 0x0000001600007245 */ /* 0x000fc80000201400 */
[----:B------:R-:W-:-:S05]  /*6920*/  F2FP.F16.F32.PACK_AB R0, RZ, R0 ;  /* 0x00000000ff00723e */ /* 0x000fca00000000ff */
[----:B------:R-:W-:Y:S01]  /*6930*/  STG.E.U16 desc[UR36][R2.64], R0 ;  /* 0x0000000002007986 */ /* 0x000fe2000c101524 */
[----:B------:R-:W-:Y:S05]  /*6940*/  EXIT ;  /* 0x000000000000794d */ /* 0x000fea0003800000 */
.L_x_13642:
        /* <DEDUP_REMOVED lines=10> */
.L_x_13645:
[----:B------:R-:W-:-:S04]  /*69f0*/  I2FP.F32.S32 R22, R22 ;  /* 0x0000001600167245 */ /* 0x000fc80000201400 */
[----:B------:R-:W-:-:S04]  /*6a00*/  F2FP.F16.F32.PACK_AB R5, RZ, R22 ;  /* 0x00000016ff05723e */ /* 0x000fc800000000ff */
[----:B------:R-:W-:-:S05]  /*6a10*/  PRMT R5, R5, 0x5410, RZ ;  /* 0x0000541005057816 */ /* 0x000fca00000000ff */
[----:B------:R-:W-:Y:S01]  /*6a20*/  STG.E desc[UR36][R2.64], R5 ;  /* 0x0000000502007986 */ /* 0x000fe2000c101924 */
[----:B------:R-:W-:Y:S05]  /*6a30*/  EXIT ;  /* 0x000000000000794d */ /* 0x000fea0003800000 */
.L_x_13644:
[----:B------:R-:W0:Y:S02]  /*6a40*/  I2F.F64 R22, R22 ;  /* 0x0000001600167312 */ /* 0x000e240000201c00 */
[----:B0-----:R-:W-:Y:S01]  /*6a50*/  STG.E.64 desc[UR36][R2.64], R22 ;  /* 0x0000001602007986 */ /* 0x001fe2000c101b24 */
[----:B------:R-:W-:Y:S05]  /*6a60*/  EXIT ;  /* 0x000000000000794d */ /* 0x000fea0003800000 */
.L_x_13635:
        /* <DEDUP_REMOVED lines=12> */
.L_x_13649:
        /* <DEDUP_REMOVED lines=18> */
.L_x_13652:
[----:B------:R-:W-:-:S04]  /*6c50*/  SHF.R.U32.HI R5, RZ, 0x18, R5 ;  /* 0x00000018ff057819 */ /* 0x000fc80000011605 */
[----:B------:R-:W-:-:S07]  /*6c60*/  LOP3.LUT R0, R0, 0x80, R5, 0xf8, !PT ;  /* 0x0000008000007812 */ /* 0x000fce00078ef805 */
.L_x_13651:
[----:B------:R-:W-:Y:S05]  /*6c70*/  BSYNC.RECONVERGENT B0 ;  /* 0x0000000000007941 */ /* 0x000fea0003800200 */
.L_x_13650:
[----:B------:R-:W-:Y:S01]  /*6c80*/  STG.E.U8 desc[UR36][R2.64], R0 ;  /* 0x0000000002007986 */ /* 0x000fe2000c101124 */
[----:B------:R-:W-:Y:S05]  /*6c90*/  EXIT ;  /* 0x000000000000794d */ /* 0x000fea0003800000 */
.L_x_13648:
        /* <DEDUP_REMOVED lines=18> */
.L_x_13655:
[----:B------:R-:W-:-:S04]  /*6dc0*/  SHF.R.U32.HI R5, RZ, 0x18, R5 ;  /* 0x00000018ff057819 */ /* 0x000fc80000011605 */
[----:B------:R-:W-:-:S07]  /*6dd0*/  LOP3.LUT R0, R0, 0x80, R5, 0xf8, !PT ;  /* 0x0000008000007812 */ /* 0x000fce00078ef805 */
.L_x_13654:
[----:B------:R-:W-:Y:S05]  /*6de0*/  BSYNC.RECONVERGENT B0 ;  /* 0x0000000000007941 */ /* 0x000fea0003800200 */
.L_x_13653:
[----:B------:R-:W-:Y:S01]  /*6df0*/  STG.E.U8 desc[UR36][R2.64], R0 ;  /* 0x0000000002007986 */ /* 0x000fe2000c101124 */
[----:B------:R-:W-:Y:S05]  /*6e00*/  EXIT ;  /* 0x000000000000794d */ /* 0x000fea0003800000 */
.L_x_13647:
        /* <DEDUP_REMOVED lines=22> */
.L_x_13657:
[----:B------:R-:W-:-:S05]  /*6f70*/  SHF.R.S32.HI R23, RZ, 0x1f, R22 ;  /* 0x0000001fff177819 */ /* 0x000fca0000011416 */
[----:B------:R-:W-:Y:S01]  /*6f80*/  STG.E.64 desc[UR36][R2.64], R22 ;  /* 0x0000001602007986 */ /* 0x000fe2000c101b24 */
[----:B------:R-:W-:Y:S05]  /*6f90*/  EXIT ;  /* 0x000000000000794d */ /* 0x000fea0003800000 */
.L_x_13656:
[----:B------:R-:W-:Y:S01]  /*6fa0*/  STG.E desc[UR36][R2.64], R22 ;  /* 0x0000001602007986 */ /* 0x000fe2000c101924 */
[----:B------:R-:W-:Y:S05]  /*6fb0*/  EXIT ;  /* 0x000000000000794d */ /* 0x000fea0003800000 */
.L_x_13646:
        /* <DEDUP_REMOVED lines=10> */
.L_x_13659:
[----:B------:R-:W-:Y:S01]  /*7060*/  CS2R R6, SRZ ;  /* 0x0000000000067805 */ /* 0x000fe2000001ff00 */
[----:B------:R-:W0:Y:S04]  /*7070*/  I2F.F64 R4, R22 ;  /* 0x0000001600047312 */ /* 0x000e280000201c00 */
[----:B0-----:R-:W-:Y:S01]  /*7080*/  STG.E.128 desc[UR36][R2.64], R4 ;  /* 0x0000000402007986 */ /* 0x001fe2000c101d24 */
[----:B------:R-:W-:Y:S05]  /*7090*/  EXIT ;  /* 0x000000000000794d */ /* 0x000fea0003800000 */
.L_x_13658:
[----:B------:R-:W-:-:S13]  /*70a0*/  ISETP.NE.AND P0, PT, R0, 0xf, PT ;  /* 0x0000000f0000780c */ /* 0x000fda0003f05270 */
[----:B------:R-:W-:Y:S05]  /*70b0*/  @!P0 BRA `(.L_x_13660) ;  /* 0x0000000000e88947 */ /* 0x000fea0003800000 */
[----:B------:R-:W-:-:S13]  /*70c0*/  ISETP.NE.AND P0, PT, R0, 0x17, PT ;  /* 0x000000170000780c */ /* 0x000fda0003f05270 */
[----:B------:R-:W-:Y:S05]  /*70d0*/  @!P0 BRA `(.L_x_13661) ;  /* 0x0000000000908947 */ /* 0x000fea0003800000 */
[----:B------:R-:W-:-:S13]  /*70e0*/  ISETP.NE.AND P0, PT, R0, 0x18, PT ;  /* 0x000000180000780c */ /* 0x000fda0003f05270 */
[----:B------:R-:W-:Y:S05]  /*70f0*/  @!P0 BRA `(.L_x_13662) ;  /* 0x0000000000448947 */ /* 0x000fea0003800000 */
.L_x_13639:
        /* <DEDUP_REMOVED lines=16> */
.L_x_13663:
[----:B------:R-:W-:Y:S05]  /*7200*/  EXIT ;  /* 0x000000000000794d */ /* 0x000fea0003800000 */
.L_x_13662:
        /* <DEDUP_REMOVED lines=13> */
.L_x_13665:
[----:B------:R-:W-:Y:S05]  /*72e0*/  BSYNC.RECONVERGENT B0 ;  /* 0x0000000000007941 */ /* 0x000fea0003800200 */
.L_x_13664:
[----:B------:R-:W-:-:S05]  /*72f0*/  LOP3.LUT R5, R0, 0x80, R5, 0xf8, !PT ;  /* 0x0000008000057812 */ /* 0x000fca00078ef805 */
[----:B------:R-:W-:Y:S01]  /*7300*/  STG.E.U8 desc[UR36][R2.64], R5 ;  /* 0x0000000502007986 */ /* 0x000fe2000c101124 */
[----:B------:R-:W-:Y:S05]  /*7310*/  EXIT ;  /* 0x000000000000794d */ /* 0x000fea0003800000 */
.L_x_13661:
        /* <DEDUP_REMOVED lines=12> */
.L_x_13667:
[----:B------:R-:W-:Y:S01]  /*73e0*/  IMAD.MOV.U32 R0, RZ, RZ, 0x7f ;  /* 0x0000007fff007424 */ /* 0x000fe200078e00ff */
[----:B------:R-:W-:-:S04]  /*73f0*/  ISETP.GT.U32.AND P0, PT, R4, 0x7f800000, PT ;  /* 0x7f8000000400780c */ /* 0x000fc80003f04070 */
[----:B------:R-:W-:-:S09]  /*7400*/  SEL R0, R0, 0x7c, P0 ;  /* 0x0000007c00007807 */ /* 0x000fd20000000000 */
.L_x_13668:
[----:B------:R-:W-:Y:S05]  /*7410*/  BSYNC.RECONVERGENT B0 ;  /* 0x0000000000007941 */ /* 0x000fea0003800200 */
.L_x_13666:
[----:B------:R-:W-:-:S04]  /*7420*/  SHF.R.U32.HI R5, RZ, 0x18, R5 ;  /* 0x00000018ff057819 */ /* 0x000fc80000011605 */
[----:B------:R-:W-:-:S05]  /*7430*/  LOP3.LUT R5, R0, 0x80, R5, 0xf8, !PT ;  /* 0x0000008000057812 */ /* 0x000fca00078ef805 */
[----:B------:R-:W-:Y:S01]  /*7440*/  STG.E.U8 desc[UR36][R2.64], R5 ;  /* 0x0000000502007986 */ /* 0x000fe2000c101124 */
[----:B------:R-:W-:Y:S05]  /*7450*/  EXIT ;  /* 0x000000000000794d */ /* 0x000fea0003800000 */
.L_x_13660:
[----:B------:R-:W-:-:S04]  /*7460*/  I2FP.F32.S32 R0, R22 ;  /* 0x0000001600007245 */ /* 0x000fc80000201400 */
[----:B------:R-:W-:-:S05]  /*7470*/  F2FP.BF16.F32.PACK_AB R0, RZ, R0 ;  /* 0x00000000ff00723e */ /* 0x000fca00000010ff */
[----:B------:R-:W-:Y:S01]  /*7480*/  STG.E.U16 desc[UR36][R2.64], R0 ;  /* 0x0000000002007986 */ /* 0x000fe2000c101524 */
[----:B------:R-:W-:Y:S05]  /*7490*/  EXIT ;  /* 0x000000000000794d */ /* 0x000fea0003800000 */
.L_x_13669:
        /* <DEDUP_REMOVED lines=14> */
.L_x_35933:


//--------------------- .text._ZN2at6native18elementwise_kernelILi128ELi2EZNS0_22gpu_kernel_impl_nocastIZZZNS0_21clamp_min_kernel_cudaERNS_18TensorIteratorBaseERKN3c106ScalarEENKUlvE_clEvENKUlvE1_clEvEUliE_EEvS4_RKT_EUliE_EEviT1_ --------------------------
	.section	.text._ZN2at6native18elementwise_kernelILi128ELi2EZNS0_22gpu_kernel_impl_nocastIZZZNS0_21clamp_min_kernel_cudaERNS_18TensorIteratorBaseERKN3c106ScalarEENKUlvE_clEvENKUlvE1_clEvEUliE_EEvS4_RKT_EUliE_EEviT1_,"ax",@progbits
	.align	128
        .global         _ZN2at6native18elementwise_kernelILi128ELi2EZNS0_22gpu_kernel_impl_nocastIZZZNS0_21clamp_min_kernel_cudaERNS_18TensorIteratorBaseERKN3c106ScalarEENKUlvE_clEvENKUlvE1_clEvEUliE_EEvS4_RKT_EUliE_EEviT1_
        .type           _ZN2at6native18elementwise_kernelILi128ELi2EZNS0_22gpu_kernel_impl_nocastIZZZNS0_21clamp_min_kernel_cudaERNS_18TensorIteratorBaseERKN3c106ScalarEENKUlvE_clEvENKUlvE1_clEvEUliE_EEvS4_RKT_EUliE_EEviT1_,@function
        .size           _ZN2at6native18elementwise_kernelILi128ELi2EZNS0_22gpu_kernel_impl_nocastIZZZNS0_21clamp_min_kernel_cudaERNS_18TensorIteratorBaseERKN3c106ScalarEENKUlvE_clEvENKUlvE1_clEvEUliE_EEvS4_RKT_EUliE_EEviT1_,(.L_x_35934 - _ZN2at6native18elementwise_kernelILi128ELi2EZNS0_22gpu_kernel_impl_nocastIZZZNS0_21clamp_min_kernel_cudaERNS_18TensorIteratorBaseERKN3c106ScalarEENKUlvE_clEvENKUlvE1_clEvEUliE_EEvS4_RKT_EUliE_EEviT1_)
        .other          _ZN2at6native18elementwise_kernelILi128ELi2EZNS0_22gpu_kernel_impl_nocastIZZZNS0_21clamp_min_kernel_cudaERNS_18TensorIteratorBaseERKN3c106ScalarEENKUlvE_clEvENKUlvE1_clEvEUliE_EEvS4_RKT_EUliE_EEviT1_,@"STO_CUDA_ENTRY STV_DEFAULT"
_ZN2at6native18elementwise_kernelILi128ELi2EZNS0_22gpu_kernel_impl_nocastIZZZNS0_21clamp_min_kernel_cudaERNS_18TensorIteratorBaseERKN3c106ScalarEENKUlvE_clEvENKUlvE1_clEvEUliE_EEvS4_RKT_EUliE_EEviT1_:
.text._ZN2at6native18elementwise_kernelILi128ELi2EZNS0_22gpu_kernel_impl_nocastIZZZNS0_21clamp_min_kernel_cudaERNS_18TensorIteratorBaseERKN3c106ScalarEENKUlvE_clEvENKUlvE1_clEvEUliE_EEvS4_RKT_EUliE_EEviT1_:
        /* <DEDUP_REMOVED lines=18> */
[----:B-1----:R-:W-:-:S05]  /*0120*/  VIMNMX R9, PT, PT, R4, UR5, !PT ;  /* 0x0000000504097c48 */ /* 0x002fca000ffe0100 */
[----:B0-----:R0:W-:Y:S02]  /*0130*/  STG.E desc[UR6][R6.64], R9 ;  /* 0x0000000906007986 */ /* 0x0011e4000c101906 */
.L_x_13672:
[----:B------:R-:W-:Y:S05]  /*0140*/  BSYNC.RECONVERGENT B0 ;  /* 0x0000000000007941 */ /* 0x000fea0003800200 */
.L_x_13671:
[----:B------:R-:W-:-:S13]  /*0150*/  ISETP.GE.AND P0, PT, R3, UR4, PT ;  /* 0x0000000403007c0c */ /* 0x000fda000bf06270 */
[----:B------:R-:W-:Y:S05]  /*0160*/  @P0 EXIT ;  /* 0x000000000000094d */ /* 0x000fea0003800000 */
[----:B------:R-:W1:Y:S01]  /*0170*/  LDC.64 R2, c[0x0][0x588] ;  /* 0x00016200ff027b82 */ /* 0x000e620000000a00 */
[----:B------:R-:W0:Y:S01]  /*0180*/  LDCU UR4, c[0x0][0x590] ;  /* 0x0000b200ff0477ac */ /* 0x000e220008000800 */
[----:B-1----:R-:W0:Y:S06]  /*0190*/  LDG.E R2, desc[UR6][R2.64] ;  /* 0x0000000602027981 */ /* 0x002e2c000c1e1900 */
[----:B------:R-:W1:Y:S01]  /*01a0*/  LDC.64 R4, c[0x0][0x580] ;  /* 0x00016000ff047b82 */ /* 0x000e620000000a00 */
[----:B0-----:R-:W-:-:S05]  /*01b0*/  VIMNMX R7, PT, PT, R2, UR4, !PT ;  /* 0x0000000402077c48 */ /* 0x001fca000ffe0100 */
[----:B-1----:R-:W-:Y:S01]  /*01c0*/  STG.E desc[UR6][R4.64], R7 ;  /* 0x0000000704007986 */ /* 0x002fe2000c101906 */
[----:B------:R-:W-:Y:S05]  /*01d0*/  EXIT ;  /* 0x000000000000794d */ /* 0x000fea0003800000 */
.L_x_13670:
        /* <DEDUP_REMOVED lines=305> */
.L_x_13675:
        /* <DEDUP_REMOVED lines=8> */
[----:B-1----:R-:W-:-:S05]  /*1570*/  VIMNMX R9, PT, PT, R6, UR5, !PT ;  /* 0x0000000506097c48 */ /* 0x002fca000ffe0100 */
[----:B------:R0:W-:Y:S02]  /*1580*/  STG.E desc[UR6][R4.64], R9 ;  /* 0x0000000904007986 */ /* 0x0001e4000c101906 */
.L_x_13674:
[----:B------:R-:W-:Y:S05]  /*1590*/  BSYNC.RECONVERGENT B0 ;  /* 0x0000000000007941 */ /* 0x000fea0003800200 */
.L_x_13673:
        /* <DEDUP_REMOVED lines=300> */
.L_x_13676:
[----:B------:R-:W0:Y:S01]  /*2860*/  LDCU.128 UR8, c[0x0][0x580] ;  /* 0x0000b000ff0877ac */ /* 0x000e220008000c00 */
[----:B------:R-:W1:Y:S01]  /*2870*/  LDCU UR4, c[0x0][0x590] ;  /* 0x0000b200ff0477ac */ /* 0x000e620008000800 */
[----:B0-----:R-:W-:-:S04]  /*2880*/  IADD3 R4, P0, PT, R2, UR10, RZ ;  /* 0x0000000a02047c10 */ /* 0x001fc8000ff1e0ff */
[----:B------:R-:W-:-:S05]  /*2890*/  IADD3.X R5, PT, PT, RZ, UR11, RZ, P0, !PT ;  /* 0x0000000bff057c10 */ /* 0x000fca00087fe4ff */
[----:B------:R-:W1:Y:S01]  /*28a0*/  LDG.E R4, desc[UR6][R4.64] ;  /* 0x0000000604047981 */ /* 0x000e62000c1e1900 */
[----:B------:R-:W-:-:S04]  /*28b0*/  IADD3 R2, P0, PT, R3, UR8, RZ ;  /* 0x0000000803027c10 */ /* 0x000fc8000ff1e0ff */
[----:B------:R-:W-:Y:S02]  /*28c0*/  IADD3.X R3, PT, PT, RZ, UR9, RZ, P0, !PT ;  /* 0x00000009ff037c10 */ /* 0x000fe400087fe4ff */
[----:B-1----:R-:W-:-:S05]  /*28d0*/  VIMNMX R7, PT, PT, R4, UR4, !PT ;  /* 0x0000000404077c48 */ /* 0x002fca000ffe0100 */
[----:B------:R-:W-:Y:S01]  /*28e0*/  STG.E desc[UR6][R2.64], R7 ;  /* 0x0000000702007986 */ /* 0x000fe2000c101906 */
[----:B------:R-:W-:Y:S05]  /*28f0*/  EXIT ;  /* 0x000000000000794d */ /* 0x000fea0003800000 */
.L_x_13677:
        /* <DEDUP_REMOVED lines=16> */
.L_x_35934:


//--------------------- .text._ZN2at6native27unrolled_elementwise_kernelIZZZNS0_21clamp_min_kernel_cudaERNS_18TensorIteratorBaseERKN3c106ScalarEENKUlvE_clEvENKUlvE1_clEvEUliE_St5arrayIPcLm2EELi4E23TrivialOffsetCalculatorILi1EjESF_NS0_6memory15LoadWithoutCastENSG_16StoreWithoutCastEEEviT_T0_T2_T3_T4_T5_ --------------------------
	.section	.text._ZN2at6native27unrolled_elementwise_kernelIZZZNS0_21clamp_min_kernel_cudaERNS_18TensorIteratorBaseERKN3c106ScalarEENKUlvE_clEvENKUlvE1_clEvEUliE_St5arrayIPcLm2EELi4E23TrivialOffsetCalculatorILi1EjESF_NS0_6memory15LoadWithoutCastENSG_16StoreWithoutCastEEEviT_T0_T2_T3_T4_T5_,"ax",@progbits
	.align	128
        .global         _ZN2at6native27unrolled_elementwise_kernelIZZZNS0_21clamp_min_kernel_cudaERNS_18TensorIteratorBaseERKN3c106ScalarEENKUlvE_clEvENKUlvE1_clEvEUliE_St5arrayIPcLm2EELi4E23TrivialOffsetCalculatorILi1EjESF_NS0_6memory15LoadWithoutCastENSG_16StoreWithoutCastEEEviT_T0_T2_T3_T4_T5_
        .type           _ZN2at6native27unrolled_elementwise_kernelIZZZNS0_21clamp_min_kernel_cudaERNS_18TensorIteratorBaseERKN3c106ScalarEENKUlvE_clEvENKUlvE1_clEvEUliE_St5arrayIPcLm2EELi4E23TrivialOffsetCalculatorILi1EjESF_NS0_6memory15LoadWithoutCastENSG_16StoreWithoutCastEEEviT_T0_T2_T3_T4_T5_,@function
        .size           _ZN2at6native27unrolled_elementwise_kernelIZZZNS0_21clamp_min_kernel_cudaERNS_18TensorIteratorBaseERKN3c106ScalarEENKUlvE_clEvENKUlvE1_clEvEUliE_St5arrayIPcLm2EELi4E23TrivialOffsetCalculatorILi1EjESF_NS0_6memory15LoadWithoutCastENSG_16StoreWithoutCastEEEviT_T0_T2_T3_T4_T5_,(.L_x_35935 - _ZN2at6native27unrolled_elementwise_kernelIZZZNS0_21clamp_min_kernel_cudaERNS_18TensorIteratorBaseERKN3c106ScalarEENKUlvE_clEvENKUlvE1_clEvEUliE_St5arrayIPcLm2EELi4E23TrivialOffsetCalculatorILi1EjESF_NS0_6memory15LoadWithoutCastENSG_16StoreWithoutCastEEEviT_T0_T2_T3_T4_T5_)
        .other          _ZN2at6native27unrolled_elementwise_kernelIZZZNS0_21clamp_min_kernel_cudaERNS_18TensorIteratorBaseERKN3c106ScalarEENKUlvE_clEvENKUlvE1_clEvEUliE_St5arrayIPcLm2EELi4E23TrivialOffsetCalculatorILi1EjESF_NS0_6memory15LoadWithoutCastENSG_16StoreWithoutCastEEEviT_T0_T2_T3_T4_T5_,@"STO_CUDA_ENTRY STV_DEFAULT"
_ZN2at6native27unrolled_elementwise_kernelIZZZNS0_21clamp_min_kernel_cudaERNS_18TensorIteratorBaseERKN3c106ScalarEENKUlvE_clEvENKUlvE1_clEvEUliE_St5arrayIPcLm2EELi4E23TrivialOffsetCalculatorILi1EjESF_NS0_6memory15LoadWithoutCastENSG_16StoreWithoutCastEEEviT_T0_T2_T3_T4_T5_:
.text._ZN2at6native27unrolled_elementwise_kernelIZZZNS0_21clamp_min_kernel_cudaERNS_18TensorIteratorBaseERKN3c106ScalarEENKUlvE_clEvENKUlvE1_clEvEUliE_St5arrayIPcLm2EELi4E23TrivialOffsetCalculatorILi1EjESF_NS0_6memory15LoadWithoutCastENSG_16StoreWithoutCastEEEviT_T0_T2_T3_T4_T5_:
        /* <DEDUP_REMOVED lines=36> */
[----:B---3--:R-:W-:-:S02]  /*0240*/  VIMNMX R19, PT, PT, R14, UR6, !PT ;  /* 0x000000060e137c48 */ /* 0x008fc4000ffe0100 */
[----:B--2---:R-:W-:Y:S02]  /*0250*/  VIMNMX R15, PT, PT, R15, UR6, !PT ;  /* 0x000000060f0f7c48 */ /* 0x004fe4000ffe0100 */
[----:B----4-:R-:W-:Y:S02]  /*0260*/  VIMNMX R17, PT, PT, R12, UR6, !PT ;  /* 0x000000060c117c48 */ /* 0x010fe4000ffe0100 */
[----:B-----5:R-:W-:Y:S01]  /*0270*/  VIMNMX R13, PT, PT, R13, UR6, !PT ;  /* 0x000000060d0d7c48 */ /* 0x020fe2000ffe0100 */
        /* <DEDUP_REMOVED lines=14> */
.L_x_13680:
[----:B------:R-:W-:Y:S05]  /*0360*/  BSYNC.RELIABLE B1 ;  /* 0x0000000000017941 */ /* 0x000fea0003800100 */
.L_x_13679:
[----:B------:R-:W-:-:S13]  /*0370*/  ISETP.GE.AND P0, PT, R3, R2, PT ;  /* 0x000000020300720c */ /* 0x000fda0003f06270 */
[----:B0-----:R-:W0:Y:S01]  /*0380*/  @!P0 LDC.64 R4, c[0x0][0x398] ;  /* 0x0000e600ff048b82 */ /* 0x001e220000000a00 */
[----:B------:R-:W-:Y:S01]  /*0390*/  @!P0 LEA R7, R0, R3, 0x9 ;  /* 0x0000000300078211 */ /* 0x000fe200078e48ff */
[----:B------:R-:W-:-:S04]  /*03a0*/  @!P0 VIADD R3, R3, 0x80 ;  /* 0x0000008003038836 */ /* 0x000fc80000000000 */
[----:B0-----:R-:W-:-:S05]  /*03b0*/  @!P0 IMAD.WIDE.U32 R4, R7, 0x4, R4 ;  /* 0x0000000407048825 */ /* 0x001fca00078e0004 */
[----:B------:R1:W-:Y:S02]  /*03c0*/  @!P0 STG.E desc[UR4][R4.64], R19 ;  /* 0x0000001304008986 */ /* 0x0003e4000c101904 */
.L_x_13681:
[----:B------:R-:W-:Y:S05]  /*03d0*/  BSYNC.RECONVERGENT B0 ;  /* 0x0000000000007941 */ /* 0x000fea0003800200 */
.L_x_13678:
        /* <DEDUP_REMOVED lines=8> */
.L_x_13682:
        /* <DEDUP_REMOVED lines=10> */
.L_x_35935:


//--------------------- .text._ZN2at6native29vectorized_elementwise_kernelILi2EZZZNS0_21clamp_min_kernel_cudaERNS_18TensorIteratorBaseERKN3c106ScalarEENKUlvE_clEvENKUlvE1_clEvEUliE_St5arrayIPcLm2EEEEviT0_T1_ --------------------------
	.section	.text._ZN2at6native29vectorized_elementwise_kernelILi2EZZZNS0_21clamp_min_kernel_cudaERNS_18TensorIteratorBaseERKN3c106ScalarEENKUlvE_clEvENKUlvE1_clEvEUliE_St5arrayIPcLm2EEEEviT0_T1_,"ax",@progbits
	.align	128
        .global         _ZN2at6native29vectorized_elementwise_kernelILi2EZZZNS0_21clamp_min_kernel_cudaERNS_18TensorIteratorBaseERKN3c106ScalarEENKUlvE_clEvENKUlvE1_clEvEUliE_St5arrayIPcLm2EEEEviT0_T1_
        .type           _ZN2at6native29vectorized_elementwise_kernelILi2EZZZNS0_21clamp_min_kernel_cudaERNS_18TensorIteratorBaseERKN3c106ScalarEENKUlvE_clEvENKUlvE1_clEvEUliE_St5arrayIPcLm2EEEEviT0_T1_,@function
        .size           _ZN2at6native29vectorized_elementwise_kernelILi2EZZZNS0_21clamp_min_kernel_cudaERNS_18TensorIteratorBaseERKN3c106ScalarEENKUlvE_clEvENKUlvE1_clEvEUliE_St5arrayIPcLm2EEEEviT0_T1_,(.L_x_35936 - _ZN2at6native29vectorized_elementwise_kernelILi2EZZZNS0_21clamp_min_kernel_cudaERNS_18TensorIteratorBaseERKN3c106ScalarEENKUlvE_clEvENKUlvE1_clEvEUliE_St5arrayIPcLm2EEEEviT0_T1_)
        .other          _ZN2at6native29vectorized_elementwise_kernelILi2EZZZNS0_21clamp_min_kernel_cudaERNS_18TensorIteratorBaseERKN3c106ScalarEENKUlvE_clEvENKUlvE1_clEvEUliE_St5arrayIPcLm2EEEEviT0_T1_,@"STO_CUDA_ENTRY STV_DEFAULT"
_ZN2at6native29vectorized_elementwise_kernelILi2EZZZNS0_21clamp_min_kernel_cudaERNS_18TensorIteratorBaseERKN3c106ScalarEENKUlvE_clEvENKUlvE1_clEvEUliE_St5arrayIPcLm2EEEEviT0_T1_:
.text._ZN2at6native29vectorized_elementwise_kernelILi2EZZZNS0_21clamp_min_kernel_cudaERNS_18TensorIteratorBaseERKN3c106ScalarEENKUlvE_clEvENKUlvE1_clEvEUliE_St5arrayIPcLm2EEEEviT0_T1_:
        /* <DEDUP_REMOVED lines=68> */
[----:B-1----:R-:W-:-:S02]  /*0440*/  VIMNMX R13, PT, PT, R18, UR6, !PT ;  /* 0x00000006120d7c48 */ /* 0x002fc4000ffe0100 */
[----:B---3--:R-:W-:Y:S02]  /*0450*/  VIMNMX R15, PT, PT, R20, UR6, !PT ;  /* 0x00000006140f7c48 */ /* 0x008fe4000ffe0100 */
[----:B------:R-:W-:Y:S02]  /*0460*/  VIMNMX R22, PT, PT, R22, UR6, !PT ;  /* 0x0000000616167c48 */ /* 0x000fe4000ffe0100 */
[----:B--2---:R-:W-:Y:S02]  /*0470*/  VIMNMX R9, PT, PT, R9, UR6, !PT ;  /* 0x0000000609097c48 */ /* 0x004fe4000ffe0100 */
[----:B----4-:R-:W-:Y:S02]  /*0480*/  VIMNMX R8, PT, PT, R8, UR6, !PT ;  /* 0x0000000608087c48 */ /* 0x010fe4000ffe0100 */
[----:B-----5:R-:W-:Y:S02]  /*0490*/  VIMNMX R3, PT, PT, R14, UR6, !PT ;  /* 0x000000060e037c48 */ /* 0x020fe4000ffe0100 */
[----:B------:R-:W-:-:S02]  /*04a0*/  VIMNMX R4, PT, PT, R19, UR6, !PT ;  /* 0x0000000613047c48 */ /* 0x000fc4000ffe0100 */
[----:B------:R-:W-:Y:S01]  /*04b0*/  VIMNMX R2, PT, PT, R12, UR6, !PT ;  /* 0x000000060c027c48 */ /* 0x000fe2000ffe0100 */
        /* <DEDUP_REMOVED lines=13> */
.L_x_13686:
[----:B------:R-:W-:-:S13]  /*0590*/  ISETP.GE.U32.AND P0, PT, R17, R16, PT ;  /* 0x000000101100720c */ /* 0x000fda0003f06070 */
[----:B------:R-:W-:Y:S05]  /*05a0*/  @P0 BRA `(.L_x_13688) ;  /* 0x0000000000300947 */ /* 0x000fea0003800000 */
[----:B0-----:R-:W0:Y:S01]  /*05b0*/  LDC.64 R6, c[0x0][0x398] ;  /* 0x0000e600ff067b82 */ /* 0x001e220000000a00 */
[----:B------:R-:W-:Y:S02]  /*05c0*/  IMAD.IADD R5, R0, 0x1, R17 ;  /* 0x0000000100057824 */ /* 0x000fe400078e0211 */
[----:B------:R-:W-:Y:S02]  /*05d0*/  VIADD R17, R17, 0x80 ;  /* 0x0000008011117836 */ /* 0x000fe40000000000 */
[----:B0-----:R-:W-:-:S05]  /*05e0*/  IMAD.WIDE.U32 R6, R5, 0x4, R6 ;  /* 0x0000000405067825 */ /* 0x001fca00078e0006 */
[----:B------:R1:W-:Y:S02]  /*05f0*/  STG.E desc[UR4][R6.64], R22 ;  /* 0x0000001606007986 */ /* 0x0003e4000c101904 */
.L_x_13687:
[----:B------:R-:W-:-:S13]  /*0600*/  ISETP.GE.U32.AND P0, PT, R17, R16, PT ;  /* 0x000000101100720c */ /* 0x000fda0003f06070 */
[----:B------:R-:W-:Y:S05]  /*0610*/  @P0 BRA `(.L_x_13689) ;  /* 0x0000000000300947 */ /* 0x000fea0003800000 */
[----:B01----:R-:W0:Y:S01]  /*0620*/  LDC.64 R6, c[0x0][0x398] ;  /* 0x0000e600ff067b82 */ /* 0x003e220000000a00 */
[----:B------:R-:W-:Y:S01]  /*0630*/  IADD3 R5, PT, PT, R0, R17, RZ ;  /* 0x0000001100057210 */ /* 0x000fe20007ffe0ff */
[----:B------:R-:W-:-:S04]  /*0640*/  VIADD R17, R17, 0x80 ;  /* 0x0000008011117836 */ /* 0x000fc80000000000 */
[----:B0-----:R-:W-:-:S05]  /*0650*/  IMAD.WIDE.U32 R6, R5, 0x4, R6 ;  /* 0x0000000405067825 */ /* 0x001fca00078e0006 */
[----:B------:R1:W-:Y:S02]  /*0660*/  STG.E desc[UR4][R6.64], R9 ;  /* 0x0000000906007986 */ /* 0x0003e4000c101904 */
.L_x_13688:
[----:B------:R-:W-:-:S13]  /*0670*/  ISETP.GE.U32.AND P0, PT, R17, R16, PT ;  /* 0x000000101100720c */ /* 0x000fda0003f06070 */
[----:B------:R-:W-:Y:S05]  /*0680*/  @P0 BRA `(.L_x_13690) ;  /* 0x0000000000340947 */ /* 0x000fea0003800000 */
[----:B01----:R-:W0:Y:S01]  /*0690*/  LDC.64 R6, c[0x0][0x398] ;  /* 0x0000e600ff067b82 */ /* 0x003e220000000a00 */
[----:B------:R-:W-:Y:S01]  /*06a0*/  IMAD.IADD R5, R0, 0x1, R17 ;  /* 0x0000000100057824 */ /* 0x000fe200078e0211 */
[----:B------:R-:W-:-:S03]  /*06b0*/  IADD3 R17, PT, PT, R17, 0x80, RZ ;  /* 0x0000008011117810 */ /* 0x000fc60007ffe0ff */
[----:B0-----:R-:W-:-:S05]  /*06c0*/  IMAD.WIDE.U32 R6, R5, 0x4, R6 ;  /* 0x0000000405067825 */ /* 0x001fca00078e0006 */
[----:B------:R2:W-:Y:S02]  /*06d0*/  STG.E desc[UR4][R6.64], R8 ;  /* 0x0000000806007986 */ /* 0x0005e4000c101904 */
.L_x_13689:
        /* <DEDUP_REMOVED lines=8> */
.L_x_13690:
[----:B------:R-:W-:Y:S05]  /*0760*/  BSYNC.RELIABLE B1 ;  /* 0x0000000000017941 */ /* 0x000fea0003800100 */
.L_x_13685:
[----:B------:R-:W-:-:S13]  /*0770*/  ISETP.GE.U32.AND P0, PT, R17, R16, PT ;  /* 0x000000101100720c */ /* 0x000fda0003f06070 */
[----:B--2---:R-:W2:Y:S01]  /*0780*/  @!P0 LDC.64 R4, c[0x0][0x398] ;  /* 0x0000e600ff048b82 */ /* 0x004ea20000000a00 */
[----:B01----:R-:W-:Y:S01]  /*0790*/  @!P0 IADD3 R7, PT, PT, R0, R17, RZ ;  /* 0x0000001100078210 */ /* 0x003fe20007ffe0ff */
[----:B------:R-:W-:-:S04]  /*07a0*/  @!P0 VIADD R17, R17, 0x80 ;  /* 0x0000008011118836 */ /* 0x000fc80000000000 */
[----:B--2---:R-:W-:-:S05]  /*07b0*/  @!P0 IMAD.WIDE.U32 R4, R7, 0x4, R4 ;  /* 0x0000000407048825 */ /* 0x004fca00078e0004 */
[----:B------:R3:W-:Y:S02]  /*07c0*/  @!P0 STG.E desc[UR4][R4.64], R3 ;  /* 0x0000000304008986 */ /* 0x0007e4000c101904 */
.L_x_13691:
[----:B------:R-:W-:Y:S05]  /*07d0*/  BSYNC.RECONVERGENT B0 ;  /* 0x0000000000007941 */ /* 0x000fea0003800200 */
.L_x_13684:
        /* <DEDUP_REMOVED lines=8> */
.L_x_13683:
        /* <DEDUP_REMOVED lines=12> */
[----:B--2---:R-:W-:Y:S02]  /*0920*/  VIMNMX R6, PT, PT, R6, UR6, !PT ;  /* 0x0000000606067c48 */ /* 0x004fe4000ffe0100 */
[----:B------:R-:W-:Y:S02]  /*0930*/  VIMNMX R7, PT, PT, R7, UR6, !PT ;  /* 0x0000000607077c48 */ /* 0x000fe4000ffe0100 */
[----:B----4-:R-:W-:Y:S02]  /*0940*/  VIMNMX R8, PT, PT, R8, UR6, !PT ;  /* 0x0000000608087c48 */ /* 0x010fe4000ffe0100 */
[----:B------:R-:W-:Y:S01]  /*0950*/  VIMNMX R9, PT, PT, R9, UR6, !PT ;  /* 0x0000000609097c48 */ /* 0x000fe2000ffe0100 */
[----:B------:R-:W-:Y:S01]  /*0960*/  STG.E.64 desc[UR4][R4.64], R6 ;  /* 0x0000000604007986 */ /* 0x000fe2000c101b04 */
[----:B-----5:R-:W-:Y:S02]  /*0970*/  VIMNMX R10, PT, PT, R10, UR6, !PT ;  /* 0x000000060a0a7c48 */ /* 0x020fe4000ffe0100 */
[----:B------:R-:W-:Y:S01]  /*0980*/  VIMNMX R11, PT, PT, R11, UR6, !PT ;  /* 0x000000060b0b7c48 */ /* 0x000fe2000ffe0100 */
[----:B------:R-:W-:Y:S01]  /*0990*/  STG.E.64 desc[UR4][R4.64+0x400], R8 ;  /* 0x0004000804007986 */ /* 0x000fe2000c101b04 */
[----:B------:R-:W-:-:S02]  /*09a0*/  VIMNMX R12, PT, PT, R12, UR6, !PT ;  /* 0x000000060c0c7c48 */ /* 0x000fc4000ffe0100 */
[----:B------:R-:W-:Y:S01]  /*09b0*/  VIMNMX R13, PT, PT, R13, UR6, !PT ;  /* 0x000000060d0d7c48 */ /* 0x000fe2000ffe0100 */
[----:B------:R-:W-:Y:S04]  /*09c0*/  STG.E.64 desc[UR4][R4.64+0x800], R10 ;  /* 0x0008000a04007986 */ /* 0x000fe8000c101b04 */
[----:B------:R-:W-:Y:S01]  /*09d0*/  STG.E.64 desc[UR4][R4.64+0xc00], R12 ;  /* 0x000c000c04007986 */ /* 0x000fe2000c101b04 */
[----:B------:R-:W-:Y:S05]  /*09e0*/  EXIT ;  /* 0x000000000000794d */ /* 0x000fea0003800000 */
.L_x_13692:
        /* <DEDUP_REMOVED lines=9> */
.L_x_35936:


//--------------------- .text._ZN2at6native29vectorized_elementwise_kernelILi4EZZZNS0_21clamp_min_kernel_cudaERNS_18TensorIteratorBaseERKN3c106ScalarEENKUlvE_clEvENKUlvE1_clEvEUliE_St5arrayIPcLm2EEEEviT0_T1_ --------------------------
	.section	.text._ZN2at6native29vectorized_elementwise_kernelILi4EZZZNS0_21clamp_min_kernel_cudaERNS_18TensorIteratorBaseERKN3c106ScalarEENKUlvE_clEvENKUlvE1_clEvEUliE_St5arrayIPcLm2EEEEviT0_T1_,"ax",@progbits
	.align	128
        .global         _ZN2at6native29vectorized_elementwise_kernelILi4EZZZNS0_21clamp_min_kernel_cudaERNS_18TensorIteratorBaseERKN3c106ScalarEENKUlvE_clEvENKUlvE1_clEvEUliE_St5arrayIPcLm2EEEEviT0_T1_
        .type           _ZN2at6native29vectorized_elementwise_kernelILi4EZZZNS0_21clamp_min_kernel_cudaERNS_18TensorIteratorBaseERKN3c106ScalarEENKUlvE_clEvENKUlvE1_clEvEUliE_St5arrayIPcLm2EEEEviT0_T1_,@function
        .size           _ZN2at6native29vectorized_elementwise_kernelILi4EZZZNS0_21clamp_min_kernel_cudaERNS_18TensorIteratorBaseERKN3c106ScalarEENKUlvE_clEvENKUlvE1_clEvEUliE_St5arrayIPcLm2EEEEviT0_T1_,(.L_x_35937 - _ZN2at6native29vectorized_elementwise_kernelILi4EZZZNS0_21clamp_min_kernel_cudaERNS_18TensorIteratorBaseERKN3c106ScalarEENKUlvE_clEvENKUlvE1_clEvEUliE_St5arrayIPcLm2EEEEviT0_T1_)
        .other          _ZN2at6native29vectorized_elementwise_kernelILi4EZZZNS0_21clamp_min_kernel_cudaERNS_18TensorIteratorBaseERKN3c106ScalarEENKUlvE_clEvENKUlvE1_clEvEUliE_St5arrayIPcLm2EEEEviT0_T1_,@"STO_CUDA_ENTRY STV_DEFAULT"
_ZN2at6native29vectorized_elementwise_kernelILi4EZZZNS0_21clamp_min_kernel_cudaERNS_18TensorIteratorBaseERKN3c106ScalarEENKUlvE_clEvENKUlvE1_clEvEUliE_St5arrayIPcLm2EEEEviT0_T1_:
.text._ZN2at6native29vectorized_elementwise_kernelILi4EZZZNS0_21clamp_min_kernel_cudaERNS_18TensorIteratorBaseERKN3c106ScalarEENKUlvE_clEvENKUlvE1_clEvEUliE_St5arrayIPcLm2EEEEviT0_T1_:
        /* <DEDUP_REMOVED lines=89> */
.L_x_13696:
[----:B------:R-:W-:-:S13]  /*0590*/  ISETP.GE.U32.AND P0, PT, R17, R16, PT ;  /* 0x000000101100720c */ /* 0x000fda0003f06070 */
[----:B------:R-:W-:Y:S05]  /*05a0*/  @P0 BRA `(.L_x_13698) ;  /* 0x0000000000300947 */ /* 0x000fea0003800000 */
[----:B0-----:R-:W0:Y:S01]  /*05b0*/  LDC.64 R6, c[0x0][0x398] ;  /* 0x0000e600ff067b82 */ /* 0x001e220000000a00 */
[----:B------:R-:W-:Y:S02]  /*05c0*/  IMAD.IADD R5, R0, 0x1, R17 ;  /* 0x0000000100057824 */ /* 0x000fe400078e0211 */
[----:B------:R-:W-:Y:S02]  /*05d0*/  VIADD R17, R17, 0x80 ;  /* 0x0000008011117836 */ /* 0x000fe40000000000 */
[----:B0-----:R-:W-:-:S05]  /*05e0*/  IMAD.WIDE.U32 R6, R5, 0x4, R6 ;  /* 0x0000000405067825 */ /* 0x001fca00078e0006 */
[----:B------:R1:W-:Y:S02]  /*05f0*/  STG.E desc[UR4][R6.64], R22 ;  /* 0x0000001606007986 */ /* 0x0003e4000c101904 */
.L_x_13697:
[----:B------:R-:W-:-:S13]  /*0600*/  ISETP.GE.U32.AND P0, PT, R17, R16, PT ;  /* 0x000000101100720c */ /* 0x000fda0003f06070 */
[----:B------:R-:W-:Y:S05]  /*0610*/  @P0 BRA `(.L_x_13699) ;  /* 0x0000000000300947 */ /* 0x000fea0003800000 */
[----:B01----:R-:W0:Y:S01]  /*0620*/  LDC.64 R6, c[0x0][0x398] ;  /* 0x0000e600ff067b82 */ /* 0x003e220000000a00 */
[----:B------:R-:W-:Y:S01]  /*0630*/  IADD3 R5, PT, PT, R0, R17, RZ ;  /* 0x0000001100057210 */ /* 0x000fe20007ffe0ff */
[----:B------:R-:W-:-:S04]  /*0640*/  VIADD R17, R17, 0x80 ;  /* 0x0000008011117836 */ /* 0x000fc80000000000 */
[----:B0-----:R-:W-:-:S05]  /*0650*/  IMAD.WIDE.U32 R6, R5, 0x4, R6 ;  /* 0x0000000405067825 */ /* 0x001fca00078e0006 */
[----:B------:R1:W-:Y:S02]  /*0660*/  STG.E desc[UR4][R6.64], R9 ;  /* 0x0000000906007986 */ /* 0x0003e4000c101904 */
.L_x_13698:
[----:B------:R-:W-:-:S13]  /*0670*/  ISETP.GE.U32.AND P0, PT, R17, R16, PT ;  /* 0x000000101100720c */ /* 0x000fda0003f06070 */
[----:B------:R-:W-:Y:S05]  /*0680*/  @P0 BRA `(.L_x_13700) ;  /* 0x0000000000340947 */ /* 0x000fea0003800000 */
[----:B01----:R-:W0:Y:S01]  /*0690*/  LDC.64 R6, c[0x0][0x398] ;  /* 0x0000e600ff067b82 */ /* 0x003e220000000a00 */
[----:B------:R-:W-:Y:S01]  /*06a0*/  IMAD.IADD R5, R0, 0x1, R17 ;  /* 0x0000000100057824 */ /* 0x000fe200078e0211 */
[----:B------:R-:W-:-:S03]  /*06b0*/  IADD3 R17, PT, PT, R17, 0x80, RZ ;  /* 0x0000008011117810 */ /* 0x000fc60007ffe0ff */
[----:B0-----:R-:W-:-:S05]  /*06c0*/  IMAD.WIDE.U32 R6, R5, 0x4, R6 ;  /* 0x0000000405067825 */ /* 0x001fca00078e0006 */
[----:B------:R2:W-:Y:S02]  /*06d0*/  STG.E desc[UR4][R6.64], R8 ;  /* 0x0000000806007986 */ /* 0x0005e4000c101904 */
.L_x_13699:
        /* <DEDUP_REMOVED lines=8> */
.L_x_13700:
[----:B------:R-:W-:Y:S05]  /*0760*/  BSYNC.RELIABLE B1 ;  /* 0x0000000000017941 */ /* 0x000fea0003800100 */
.L_x_13695:
[----:B------:R-:W-:-:S13]  /*0770*/  ISETP.GE.U32.AND P0, PT, R17, R16, PT ;  /* 0x000000101100720c */ /* 0x000fda0003f06070 */
[----:B--2---:R-:W2:Y:S01]  /*0780*/  @!P0 LDC.64 R4, c[0x0][0x398] ;  /* 0x0000e600ff048b82 */ /* 0x004ea20000000a00 */
[----:B01----:R-:W-:Y:S01]  /*0790*/  @!P0 IADD3 R7, PT, PT, R0, R17, RZ ;  /* 0x0000001100078210 */ /* 0x003fe20007ffe0ff */
[----:B------:R-:W-:-:S04]  /*07a0*/  @!P0 VIADD R17, R17, 0x80 ;  /* 0x0000008011118836 */ /* 0x000fc80000000000 */
[----:B--2---:R-:W-:-:S05]  /*07b0*/  @!P0 IMAD.WIDE.U32 R4, R7, 0x4, R4 ;  /* 0x0000000407048825 */ /* 0x004fca00078e0004 */
[----:B------:R3:W-:Y:S02]  /*07c0*/  @!P0 STG.E desc[UR4][R4.64], R3 ;  /* 0x0000000304008986 */ /* 0x0007e4000c101904 */
.L_x_13701:
[----:B------:R-:W-:Y:S05]  /*07d0*/  BSYNC.RECONVERGENT B0 ;  /* 0x0000000000007941 */ /* 0x000fea0003800200 */
.L_x_13694:
        /* <DEDUP_REMOVED lines=8> */
.L_x_13693:
        /* <DEDUP_REMOVED lines=10> */
[----:B--2---:R-:W-:Y:S02]  /*0900*/  VIMNMX R4, PT, PT, R4, UR6, !PT ;  /* 0x0000000604047c48 */ /* 0x004fe4000ffe0100 */
[----:B------:R-:W-:Y:S02]  /*0910*/  VIMNMX R5, PT, PT, R5, UR6, !PT ;  /* 0x0000000605057c48 */ /* 0x000fe4000ffe0100 */
[----:B------:R-:W-:Y:S02]  /*0920*/  VIMNMX R6, PT, PT, R6, UR6, !PT ;  /* 0x0000000606067c48 */ /* 0x000fe4000ffe0100 */
[----:B------:R-:W-:Y:S02]  /*0930*/  VIMNMX R7, PT, PT, R7, UR6, !PT ;  /* 0x0000000607077c48 */ /* 0x000fe4000ffe0100 */
[----:B----4-:R-:W-:Y:S02]  /*0940*/  VIMNMX R8, PT, PT, R8, UR6, !PT ;  /* 0x0000000608087c48 */ /* 0x010fe4000ffe0100 */
[----:B------:R-:W-:Y:S01]  /*0950*/  VIMNMX R9, PT, PT, R9, UR6, !PT ;  /* 0x0000000609097c48 */ /* 0x000fe2000ffe0100 */
[----:B------:R-:W-:Y:S01]  /*0960*/  STG.E.128 desc[UR4][R12.64], R4 ;  /* 0x000000040c007986 */ /* 0x000fe2000c101d04 */
[----:B------:R-:W-:-:S02]  /*0970*/  VIMNMX R10, PT, PT, R10, UR6, !PT ;  /* 0x000000060a0a7c48 */ /* 0x000fc4000ffe0100 */
[----:B------:R-:W-:-:S05]  /*0980*/  VIMNMX R11, PT, PT, R11, UR6, !PT ;  /* 0x000000060b0b7c48 */ /* 0x000fca000ffe0100 */
[----:B------:R-:W-:Y:S01]  /*0990*/  STG.E.128 desc[UR4][R12.64+0x800], R8 ;  /* 0x000800080c007986 */ /* 0x000fe2000c101d04 */
[----:B------:R-:W-:Y:S05]  /*09a0*/  EXIT ;  /* 0x000000000000794d */ /* 0x000fea0003800000 */
.L_x_13702:
        /* <DEDUP_REMOVED lines=13> */
.L_x_35937:


//--------------------- .text._ZN2at6native29vectorized_elementwise_kernelILi8EZZZNS0_21clamp_min_kernel_cudaERNS_18TensorIteratorBaseERKN3c106ScalarEENKUlvE_clEvENKUlvE1_clEvEUliE_St5arrayIPcLm2EEEEviT0_T1_ --------------------------
	.section	.text._ZN2at6native29vectorized_elementwise_kernelILi8EZZZNS0_21clamp_min_kernel_cudaERNS_18TensorIteratorBaseERKN3c106ScalarEENKUlvE_clEvENKUlvE1_clEvEUliE_St5arrayIPcLm2EEEEviT0_T1_,"ax",@progbits
	.align	128
        .global         _ZN2at6native29vectorized_elementwise_kernelILi8EZZZNS0_21clamp_min_kernel_cudaERNS_18TensorIteratorBaseERKN3c106ScalarEENKUlvE_clEvENKUlvE1_clEvEUliE_St5arrayIPcLm2EEEEviT0_T1_
        .type           _ZN2at6native29vectorized_elementwise_kernelILi8EZZZNS0_21clamp_min_kernel_cudaERNS_18TensorIteratorBaseERKN3c106ScalarEENKUlvE_clEvENKUlvE1_clEvEUliE_St5arrayIPcLm2EEEEviT0_T1_,@function
        .size           _ZN2at6native29vectorized_elementwise_kernelILi8EZZZNS0_21clamp_min_kernel_cudaERNS_18TensorIteratorBaseERKN3c106ScalarEENKUlvE_clEvENKUlvE1_clEvEUliE_St5arrayIPcLm2EEEEviT0_T1_,(.L_x_35938 - _ZN2at6native29vectorized_elementwise_kernelILi8EZZZNS0_21clamp_min_kernel_cudaERNS_18TensorIteratorBaseERKN3c106ScalarEENKUlvE_clEvENKUlvE1_clEvEUliE_St5arrayIPcLm2EEEEviT0_T1_)
        .other          _ZN2at6native29vectorized_elementwise_kernelILi8EZZZNS0_21clamp_min_kernel_cudaERNS_18TensorIteratorBaseERKN3c106ScalarEENKUlvE_clEvENKUlvE1_clEvEUliE_St5arrayIPcLm2EEEEviT0_T1_,@"STO_CUDA_ENTRY STV_DEFAULT"
_ZN2at6native29vectorized_elementwise_kernelILi8EZZZNS0_21clamp_min_kernel_cudaERNS_18TensorIteratorBaseERKN3c106ScalarEENKUlvE_clEvENKUlvE1_clEvEUliE_St5arrayIPcLm2EEEEviT0_T1_:
.text._ZN2at6native29vectorized_elementwise_kernelILi8EZZZNS0_21clamp_min_kernel_cudaERNS_18TensorIteratorBaseERKN3c106ScalarEENKUlvE_clEvENKUlvE1_clEvEUliE_St5arrayIPcLm2EEEEviT0_T1_:
[----:B------:R-:W-:Y:S01]  /*0000*/  LDC R1, c[0x0][0x37c] ;  /* 0x0000df00ff017b82 */ /* 0x000fe20000000800 */
[----:B------:R-:W-:Y:S05]  /*0010*/  EXIT ;  /* 0x000000000000794d */ /* 0x000fea0003800000 */
.L_x_13703:
        /* <DEDUP_REMOVED lines=14> */
.L_x_35938:


//--------------------- .text._ZN2at6native18elementwise_kernelILi128ELi4EZNS0_15gpu_kernel_implIZZZNS0_21clamp_min_kernel_cudaERNS_18TensorIteratorBaseERKN3c106ScalarEENKUlvE_clEvENKUlvE0_clEvEUlaE_EEvS4_RKT_EUliE_EEviT1_ --------------------------
	.section	.text._ZN2at6native18elementwise_kernelILi128ELi4EZNS0_15gpu_kernel_implIZZZNS0_21clamp_min_kernel_cudaERNS_18TensorIteratorBaseERKN3c106ScalarEENKUlvE_clEvENKUlvE0_clEvEUlaE_EEvS4_RKT_EUliE_EEviT1_,"ax",@progbits
	.align	128
        .global         _ZN2at6native18elementwise_kernelILi128ELi4EZNS0_15gpu_kernel_implIZZZNS0_21clamp_min_kernel_cudaERNS_18TensorIteratorBaseERKN3c106ScalarEENKUlvE_clEvENKUlvE0_clEvEUlaE_EEvS4_RKT_EUliE_EEviT1_
        .type           _ZN2at6native18elementwise_kernelILi128ELi4EZNS0_15gpu_kernel_implIZZZNS0_21clamp_min_kernel_cudaERNS_18TensorIteratorBaseERKN3c106ScalarEENKUlvE_clEvENKUlvE0_clEvEUlaE_EEvS4_RKT_EUliE_EEviT1_,@function
        .size           _ZN2at6native18elementwise_kernelILi128ELi4EZNS0_15gpu_kernel_implIZZZNS0_21clamp_min_kernel_cudaERNS_18TensorIteratorBaseERKN3c106ScalarEENKUlvE_clEvENKUlvE0_clEvEUlaE_EEvS4_RKT_EUliE_EEviT1_,(.L_x_35939 - _ZN2at6native18elementwise_kernelILi128ELi4EZNS0_15gpu_kernel_implIZZZNS0_21clamp_min_kernel_cudaERNS_18TensorIteratorBaseERKN3c106ScalarEENKUlvE_clEvENKUlvE0_clEvEUlaE_EEvS4_RKT_EUliE_EEviT1_)
        .other          _ZN2at6native18elementwise_kernelILi128ELi4EZNS0_15gpu_kernel_implIZZZNS0_21clamp_min_kernel_cudaERNS_18TensorIteratorBaseERKN3c106ScalarEENKUlvE_clEvENKUlvE0_clEvEUlaE_EEvS4_RKT_EUliE_EEviT1_,@"STO_CUDA_ENTRY STV_DEFAULT"
_ZN2at6native18elementwise_kernelILi128ELi4EZNS0_15gpu_kernel_implIZZZNS0_21clamp_min_kernel_cudaERNS_18TensorIteratorBaseERKN3c106ScalarEENKUlvE_clEvENKUlvE0_clEvEUlaE_EEvS4_RKT_EUliE_EEviT1_:
.text._ZN2at6native18elementwise_kernelILi128ELi4EZNS0_15gpu_kernel_implIZZZNS0_21clamp_min_kernel_cudaERNS_18TensorIteratorBaseERKN3c106ScalarEENKUlvE_clEvENKUlvE0_clEvEUlaE_EEvS4_RKT_EUliE_EEviT1_:
        /* <DEDUP_REMOVED lines=320> */
.L_x_13706:
        /* <DEDUP_REMOVED lines=16> */
.L_x_13710:
[----:B------:R0:W5:Y:S01]  /*1500*/  LDG.E.U8 R0, desc[UR36][R2.64] ;  /* 0x0000002402007981 */ /* 0x000162000c1e1100 */
[----:B------:R-:W-:Y:S05]  /*1510*/  BRA `(.L_x_13712) ;  /* 0x0000000c004c7947 */ /* 0x000fea0003800000 */
.L_x_13709:
        /* <DEDUP_REMOVED lines=8> */
.L_x_13714:
[----:B------:R0:W5:Y:S01]  /*15a0*/  LDG.E.U8 R0, desc[UR36][R2.64] ;  /* 0x0000002402007981 */ /* 0x000162000c1e1100 */
[----:B------:R-:W-:Y:S05]  /*15b0*/  BRA `(.L_x_13712) ;  /* 0x0000000c00247947 */ /* 0x000fea0003800000 */
.L_x_13713:
[----:B------:R0:W5:Y:S01]  /*15c0*/  LDG.E.U16 R0, desc[UR36][R2.64] ;  /* 0x0000002402007981 */ /* 0x000162000c1e1500 */
[----:B------:R-:W-:Y:S05]  /*15d0*/  BRA `(.L_x_13712) ;  /* 0x0000000c001c7947 */ /* 0x000fea0003800000 */
.L_x_13708:
        /* <DEDUP_REMOVED lines=9> */
.L_x_13716:
[----:B------:R-:W2:Y:S02]  /*1670*/  LDG.E.U16 R4, desc[UR36][R2.64] ;  /* 0x0000002402047981 */ /* 0x000ea4000c1e1500 */
[----:B--2---:R-:W-:-:S06]  /*1680*/  HADD2.F32 R4, -RZ, R4.H0_H0 ;  /* 0x20000004ff047230 */ /* 0x004fcc0000004100 */
[----:B------:R-:W0:Y:S02]  /*1690*/  F2I.FTZ.TRUNC.NTZ R4, R4 ;  /* 0x0000000400047305 */ /* 0x000e24000021f100 */
[----:B0-----:R-:W-:Y:S01]  /*16a0*/  PRMT R0, R4, 0x7610, R0 ;  /* 0x0000761004007816 */ /* 0x001fe20000000000 */
[----:B------:R-:W-:Y:S06]  /*16b0*/  BRA `(.L_x_13712) ;  /* 0x0000000800e47947 */ /* 0x000fec0003800000 */
.L_x_13715:
        /* <DEDUP_REMOVED lines=9> */
.L_x_13718:
[----:B------:R-:W2:Y:S02]  /*1750*/  LDG.E.U16 R2, desc[UR36][R2.64] ;  /* 0x0000002402027981 */ /* 0x000ea4000c1e1500 */
[----:B--2---:R-:W-:-:S06]  /*1760*/  HADD2.F32 R4, -RZ, R2.H0_H0 ;  /* 0x20000002ff047230 */ /* 0x004fcc0000004100 */
[----:B------:R-:W0:Y:S02]  /*1770*/  F2I.FTZ.TRUNC.NTZ R4, R4 ;  /* 0x0000000400047305 */ /* 0x000e24000021f100 */
[----:B0-----:R-:W-:Y:S01]  /*1780*/  PRMT R0, R4, 0x7610, R0 ;  /* 0x0000761004007816 */ /* 0x001fe20000000000 */
[----:B------:R-:W-:Y:S06]  /*1790*/  BRA `(.L_x_13712) ;  /* 0x0000000800ac7947 */ /* 0x000fec0003800000 */
.L_x_13717:
[----:B------:R-:W2:Y:S02]  /*17a0*/  LDG.E.64 R2, desc[UR36][R2.64] ;  /* 0x0000002402027981 */ /* 0x000ea4000c1e1b00 */
[----:B--2---:R0:W1:Y:S02]  /*17b0*/  F2I.F64.TRUNC R0, R2 ;  /* 0x0000000200007311 */ /* 0x004064000030d100 */
[----:B01----:R-:W-:Y:S05]  /*17c0*/  BRA `(.L_x_13712) ;  /* 0x0000000800a07947 */ /* 0x003fea0003800000 */
.L_x_13707:
        /* <DEDUP_REMOVED lines=12> */
.L_x_13721:
[----:B------:R-:W2:Y:S02]  /*1890*/  LDG.E.64 R2, desc[UR36][R2.64] ;  /* 0x0000002402027981 */ /* 0x000ea4000c1e1b00 */
[----:B--2---:R3:W4:Y:S02]  /*18a0*/  F2I.F64.TRUNC R0, R2 ;  /* 0x0000000200007311 */ /* 0x004724000030d100 */
[----:B---34-:R-:W-:Y:S05]  /*18b0*/  BRA `(.L_x_13712) ;  /* 0x0000000800647947 */ /* 0x018fea0003800000 */
.L_x_13720:
        /* <DEDUP_REMOVED lines=27> */
.L_x_13723:
        /* <DEDUP_REMOVED lines=14> */
.L_x_13722:
[----:B------:R-:W2:Y:S02]  /*1b50*/  LDG.E.U16 R4, desc[UR36][R2.64] ;  /* 0x0000002402047981 */ /* 0x000ea4000c1e1500 */
[----:B--2---:R-:W-:-:S06]  /*1b60*/  IMAD.U32 R4, R4, 0x10000, RZ ;  /* 0x0001000004047824 */ /* 0x004fcc00078e00ff */
[----:B------:R-:W0:Y:S02]  /*1b70*/  F2I.FTZ.TRUNC.NTZ R4, R4 ;  /* 0x0000000400047305 */ /* 0x000e24000021f100 */
[----:B0-----:R-:W-:Y:S01]  /*1b80*/  PRMT R0, R4, 0x7610, R0 ;  /* 0x0000761004007816 */ /* 0x001fe20000000000 */
[----:B------:R-:W-:Y:S06]  /*1b90*/  BRA `(.L_x_13712) ;  /* 0x0000000400ac7947 */ /* 0x000fec0003800000 */
.L_x_13719:
        /* <DEDUP_REMOVED lines=10> */
.L_x_13726:
        /* <DEDUP_REMOVED lines=21> */
.L_x_13730:
[----:B------:R-:W-:Y:S05]  /*1d90*/  BSYNC.RECONVERGENT B1 ;  /* 0x0000000000017941 */ /* 0x000fea0003800200 */
.L_x_13729:
[----:B------:R-:W-:Y:S02]  /*1da0*/  SHF.L.U32 R0, R0, 0x14, RZ ;  /* 0x0000001400007819 */ /* 0x000fe400000006ff */
[----:B------:R-:W-:-:S04]  /*1db0*/  LEA R2, R2, 0x3b800000, 0x17 ;  /* 0x3b80000002027811 */ /* 0x000fc800078eb8ff */
[----:B------:R-:W-:-:S07]  /*1dc0*/  LOP3.LUT R4, R2, R0, R7, 0xfe, !PT ;  /* 0x0000000002047212 */ /* 0x000fce00078efe07 */
.L_x_13728:
[----:B------:R-:W-:Y:S05]  /*1dd0*/  BSYNC.RECONVERGENT B0 ;  /* 0x0000000000007941 */ /* 0x000fea0003800200 */
.L_x_13727:
[----:B------:R-:W0:Y:S02]  /*1de0*/  F2I.FTZ.TRUNC.NTZ R4, R4 ;  /* 0x0000000400047305 */ /* 0x000e24000021f100 */
[----:B0-----:R-:W-:Y:S01]  /*1df0*/  PRMT R0, R4, 0x7610, R0 ;  /* 0x0000761004007816 */ /* 0x001fe20000000000 */
[----:B------:R-:W-:Y:S06]  /*1e00*/  BRA `(.L_x_13712) ;  /* 0x0000000400107947 */ /* 0x000fec0003800000 */
.L_x_13725:
        /* <DEDUP_REMOVED lines=21> */
.L_x_13734:
[----:B------:R-:W-:Y:S05]  /*1f60*/  BSYNC.RECONVERGENT B1 ;  /* 0x0000000000017941 */ /* 0x000fea0003800200 */
.L_x_13733:
[----:B------:R-:W-:Y:S01]  /*1f70*/  IMAD.SHL.U32 R0, R0, 0x200000, RZ ;  /* 0x0020000000007824 */ /* 0x000fe200078e00ff */
[----:B------:R-:W-:-:S04]  /*1f80*/  LEA R2, R2, 0x37800000, 0x17 ;  /* 0x3780000002027811 */ /* 0x000fc800078eb8ff */
[----:B------:R-:W-:-:S07]  /*1f90*/  LOP3.LUT R4, R2, R0, R7, 0xfe, !PT ;  /* 0x0000000002047212 */ /* 0x000fce00078efe07 */
.L_x_13732:
[----:B------:R-:W-:Y:S05]  /*1fa0*/  BSYNC.RECONVERGENT B0 ;  /* 0x0000000000007941 */ /* 0x000fea0003800200 */
.L_x_13731:
[----:B------:R-:W0:Y:S02]  /*1fb0*/  F2I.FTZ.TRUNC.NTZ R4, R4 ;  /* 0x0000000400047305 */ /* 0x000e24000021f100 */
[----:B0-----:R-:W-:Y:S01]  /*1fc0*/  PRMT R0, R4, 0x7610, R0 ;  /* 0x0000761004007816 */ /* 0x001fe20000000000 */
[----:B------:R-:W-:Y:S06]  /*1fd0*/  BRA `(.L_x_13712) ;  /* 0x00000000009c7947 */ /* 0x000fec0003800000 */
.L_x_13724:
[----:B------:R-:W-:-:S09]  /*1fe0*/  UISETP.NE.AND UP0, UPT, UR4, 0x1c, UPT ;  /* 0x0000001c0400788c */ /* 0x000fd2000bf05270 */
[----:B------:R-:W-:Y:S05]  /*1ff0*/  BRA.U !UP0, `(.L_x_13735) ;  /* 0x0000000108907547 */ /* 0x000fea000b800000 */
[----:B------:R-:W-:-:S09]  /*2000*/  UISETP.NE.AND UP0, UPT, UR4, 0x1d, UPT ;  /* 0x0000001d0400788c */ /* 0x000fd2000bf05270 */
[----:B------:R-:W-:Y:S05]  /*2010*/  BRA.U !UP0, `(.L_x_13736) ;  /* 0x0000000108807547 */ /* 0x000fea000b800000 */
[----:B------:R-:W-:-:S09]  /*2020*/  UISETP.NE.AND UP0, UPT, UR4, 0x2c, UPT ;  /* 0x0000002c0400788c */ /* 0x000fd2000bf05270 */
[----:B------:R-:W-:Y:S05]  /*2030*/  BRA.U !UP0, `(.L_x_13737) ;  /* 0x0000000108487547 */ /* 0x000fea000b800000 */
.L_x_13711:
        /* <DEDUP_REMOVED lines=16> */
.L_x_13738:
[----:B------:R-:W-:Y:S01]  /*2140*/  PRMT R0, RZ, 0x7610, R0 ;  /* 0x00007610ff007816 */ /* 0x000fe20000000000 */
[----:B------:R-:W-:Y:S06]  /*2150*/  BRA `(.L_x_13712) ;  /* 0x00000000003c7947 */ /* 0x000fec0003800000 */
.L_x_13737:
        /* <DEDUP_REMOVED lines=8> */
.L_x_13740:
[----:B------:R-:W-:Y:S05]  /*21e0*/  BSYNC.RECONVERGENT B0 ;  /* 0x0000000000007941 */ /* 0x000fea0003800200 */
.L_x_13739:
[----:B------:R-:W0:Y:S02]  /*21f0*/  F2I.FTZ.TRUNC.NTZ R4, R4 ;  /* 0x0000000400047305 */ /* 0x000e24000021f100 */
[----:B0-----:R-:W-:Y:S01]  /*2200*/  PRMT R0, R4, 0x7610, R0 ;  /* 0x0000761004007816 */ /* 0x001fe20000000000 */
[----:B------:R-:W-:Y:S06]  /*2210*/  BRA `(.L_x_13712) ;  /* 0x00000000000c7947 */ /* 0x000fec0003800000 */
.L_x_13736:
[----:B------:R2:W5:Y:S01]  /*2220*/  LDG.E.U8 R0, desc[UR36][R2.64] ;  /* 0x0000002402007981 */ /* 0x000562000c1e1100 */
[----:B------:R-:W-:Y:S05]  /*2230*/  BRA `(.L_x_13712) ;  /* 0x0000000000047947 */ /* 0x000fea0003800000 */
.L_x_13735:
[----:B------:R1:W5:Y:S02]  /*2240*/  LDG.E.U8 R0, desc[UR36][R2.64] ;  /* 0x0000002402007981 */ /* 0x000364000c1e1100 */
.L_x_13712:
[----:B------:R-:W0:Y:S01]  /*2250*/  LDCU.64 UR6, c[0x0][0x580] ;  /* 0x0000b000ff0677ac */ /* 0x000e220008000a00 */
[----:B-1--45:R-:W-:Y:S01]  /*2260*/  PRMT R0, R0, 0x8880, RZ ;  /* 0x0000888000007816 */ /* 0x032fe200000000ff */
[----:B------:R-:W-:-:S03]  /*2270*/  UPRMT UR5, UR39, 0x9910, URZ ;  /* 0x0000991027057896 */ /* 0x000fc600080000ff */
[----:B------:R-:W-:Y:S01]  /*2280*/  PRMT R0, R0, 0x7710, RZ ;  /* 0x0000771000007816 */ /* 0x000fe200000000ff */
[----:B------:R-:W-:Y:S02]  /*2290*/  UPRMT UR4, UR43, 0x8880, URZ ;  /* 0x000088802b047896 */ /* 0x000fe400080000ff */
[----:B------:R-:W-:Y:S02]  /*22a0*/  UISETP.GT.AND UP0, UPT, UR5, 0x9, UPT ;  /* 0x000000090500788c */ /* 0x000fe4000bf04270 */
[----:B------:R-:W-:-:S06]  /*22b0*/  UPRMT UR4, UR4, 0x7710, URZ ;  /* 0x0000771004047896 */ /* 0x000fcc00080000ff */
[----:B------:R-:W-:Y:S02]  /*22c0*/  VIMNMX.S16x2 R0, PT, PT, R0, UR4, !PT ;  /* 0x0000000400007c48 */ /* 0x000fe4000ffe0300 */
        /* <DEDUP_REMOVED lines=14> */
.L_x_13744:
[----:B------:R3:W-:Y:S01]  /*23b0*/  STG.E.U8 desc[UR36][R2.64], R9 ;  /* 0x0000000902007986 */ /* 0x0007e2000c101124 */
[----:B------:R-:W-:Y:S05]  /*23c0*/  BRA `(.L_x_13746) ;  /* 0x0000000c00507947 */ /* 0x000fea0003800000 */
.L_x_13743:
        /* <DEDUP_REMOVED lines=10> */
.L_x_13748:
[----:B------:R-:W-:-:S05]  /*2470*/  PRMT R5, R9, 0x9910, RZ ;  /* 0x0000991009057816 */ /* 0x000fca00000000ff */
[----:B------:R1:W-:Y:S01]  /*2480*/  STG.E desc[UR36][R2.64], R5 ;  /* 0x0000000502007986 */ /* 0x0003e2000c101924 */
[----:B------:R-:W-:Y:S05]  /*2490*/  BRA `(.L_x_13746) ;  /* 0x0000000c001c7947 */ /* 0x000fea0003800000 */
.L_x_13747:
[----:B------:R2:W-:Y:S01]  /*24a0*/  STG.E.U16 desc[UR36][R2.64], R9 ;  /* 0x0000000902007986 */ /* 0x0005e2000c101524 */
[----:B------:R-:W-:Y:S05]  /*24b0*/  BRA `(.L_x_13746) ;  /* 0x0000000c00147947 */ /* 0x000fea0003800000 */
.L_x_13742:
        /* <DEDUP_REMOVED lines=9> */
.L_x_13750:
[----:B------:R-:W0:Y:S02]  /*2550*/  I2F.S16 R0, R9 ;  /* 0x0000000900007306 */ /* 0x000e240000101400 */
[----:B0-----:R-:W-:-:S05]  /*2560*/  F2FP.F16.F32.PACK_AB R0, RZ, R0 ;  /* 0x00000000ff00723e */ /* 0x001fca00000000ff */
[----:B------:R0:W-:Y:S01]  /*2570*/  STG.E.U16 desc[UR36][R2.64], R0 ;  /* 0x0000000002007986 */ /* 0x0001e2000c101524 */
[----:B------:R-:W-:Y:S05]  /*2580*/  BRA `(.L_x_13746) ;  /* 0x0000000800e07947 */ /* 0x000fea0003800000 */
.L_x_13749:
        /* <DEDUP_REMOVED lines=10> */
.L_x_13752:
[----:B------:R-:W0:Y:S02]  /*2630*/  I2F.S16 R9, R9 ;  /* 0x0000000900097306 */ /* 0x000e240000101400 */
[----:B0-----:R-:W-:-:S04]  /*2640*/  F2FP.F16.F32.PACK_AB R5, RZ, R9 ;  /* 0x00000009ff05723e */ /* 0x001fc800000000ff */
[----:B------:R-:W-:-:S05]  /*2650*/  PRMT R5, R5, 0x5410, RZ ;  /* 0x0000541005057816 */ /* 0x000fca00000000ff */
[----:B------:R0:W-:Y:S01]  /*2660*/  STG.E desc[UR36][R2.64], R5 ;  /* 0x0000000502007986 */ /* 0x0001e2000c101924 */
[----:B------:R-:W-:Y:S05]  /*2670*/  BRA `(.L_x_13746) ;  /* 0x0000000800a47947 */ /* 0x000fea0003800000 */
.L_x_13751:
[----:B------:R-:W0:Y:S02]  /*2680*/  I2F.F64.S16 R4, R9 ;  /* 0x0000000900047312 */ /* 0x000e240000101c00 */
[----:B0-----:R0:W-:Y:S01]  /*2690*/  STG.E.64 desc[UR36][R2.64], R4 ;  /* 0x0000000402007986 */ /* 0x0011e2000c101b24 */
[----:B------:R-:W-:Y:S05]  /*26a0*/  BRA `(.L_x_13746) ;  /* 0x0000000800987947 */ /* 0x000fea0003800000 */
.L_x_13741:
        /* <DEDUP_REMOVED lines=13> */
.L_x_13755:
[----:B------:R-:W-:Y:S01]  /*2780*/  CS2R R6, SRZ ;  /* 0x0000000000067805 */ /* 0x000fe2000001ff00 */
[----:B------:R-:W0:Y:S04]  /*2790*/  I2F.F64.S16 R4, R9 ;  /* 0x0000000900047312 */ /* 0x000e280000101c00 */
[----:B0-----:R0:W-:Y:S01]  /*27a0*/  STG.E.128 desc[UR36][R2.64], R4 ;  /* 0x0000000402007986 */ /* 0x0011e2000c101d24 */
[----:B------:R-:W-:Y:S05]  /*27b0*/  BRA `(.L_x_13746) ;  /* 0x0000000800547947 */ /* 0x000fea0003800000 */
.L_x_13754:
        /* <DEDUP_REMOVED lines=19> */
.L_x_13759:
[----:B------:R-:W-:Y:S05]  /*28f0*/  BSYNC.RECONVERGENT B0 ;  /* 0x0000000000007941 */ /* 0x000fea0003800200 */
.L_x_13758:
[----:B------:R-:W-:-:S05]  /*2900*/  LOP3.LUT R5, R0, 0x80, R5, 0xf8, !PT ;  /* 0x0000008000057812 */ /* 0x000fca00078ef805 */
[----:B------:R0:W-:Y:S01]  /*2910*/  STG.E.U8 desc[UR36][R2.64], R5 ;  /* 0x0000000502007986 */ /* 0x0001e2000c101124 */
[----:B------:R-:W-:Y:S05]  /*2920*/  BRA `(.L_x_13746) ;  /* 0x0000000400f87947 */ /* 0x000fea0003800000 */
.L_x_13757:
        /* <DEDUP_REMOVED lines=15> */
.L_x_13761:
[----:B------:R-:W-:Y:S05]  /*2a20*/  BSYNC.RECONVERGENT B0 ;  /* 0x0000000000007941 */ /* 0x000fea0003800200 */
.L_x_13760:
[----:B------:R-:W-:-:S05]  /*2a30*/  LOP3.LUT R5, R0, 0x80, R5, 0xf8, !PT ;  /* 0x0000008000057812 */ /* 0x000fca00078ef805 */
[----:B------:R0:W-:Y:S01]  /*2a40*/  STG.E.U8 desc[UR36][R2.64], R5 ;  /* 0x0000000502007986 */ /* 0x0001e2000c101124 */
[----:B------:R-:W-:Y:S05]  /*2a50*/  BRA `(.L_x_13746) ;  /* 0x0000000400ac7947 */ /* 0x000fea0003800000 */
.L_x_13756:
[----:B------:R-:W0:Y:S02]  /*2a60*/  I2F.S16 R0, R9 ;  /* 0x0000000900007306 */ /* 0x000e240000101400 */
[----:B0-----:R-:W-:-:S05]  /*2a70*/  F2FP.BF16.F32.PACK_AB R0, RZ, R0 ;  /* 0x00000000ff00723e */ /* 0x001fca00000010ff */
[----:B------:R0:W-:Y:S01]  /*2a80*/  STG.E.U16 desc[UR36][R2.64], R0 ;  /* 0x0000000002007986 */ /* 0x0001e2000c101524 */
[----:B------:R-:W-:Y:S05]  /*2a90*/  BRA `(.L_x_13746) ;  /* 0x00000004009c7947 */ /* 0x000fea0003800000 */
.L_x_13753:
        /* <DEDUP_REMOVED lines=10> */
.L_x_13764:
        /* <DEDUP_REMOVED lines=13> */
.L_x_13767:
[----:B------:R-:W-:-:S04]  /*2c10*/  SHF.R.U32.HI R0, RZ, 0x14, R5 ;  /* 0x00000014ff007819 */ /* 0x000fc80000011605 */
[----:B------:R-:W-:-:S04]  /*2c20*/  LOP3.LUT R0, R0, 0x1, RZ, 0xc0, !PT ;  /* 0x0000000100007812 */ /* 0x000fc800078ec0ff */
[----:B------:R-:W-:-:S04]  /*2c30*/  IADD3 R0, PT, PT, R5, 0x487ffff, R0 ;  /* 0x0487ffff05007810 */ /* 0x000fc80007ffe000 */
[----:B------:R-:W-:-:S04]  /*2c40*/  SHF.R.U32.HI R0, RZ, 0x14, R0 ;  /* 0x00000014ff007819 */ /* 0x000fc80000011600 */
[----:B------:R-:W-:-:S07]  /*2c50*/  LOP3.LUT R4, R0, 0xff, RZ, 0xc0, !PT ;  /* 0x000000ff00047812 */ /* 0x000fce00078ec0ff */
.L_x_13768:
[----:B------:R-:W-:-:S04]  /*2c60*/  SHF.R.U32.HI R5, RZ, 0x18, R5 ;  /* 0x00000018ff057819 */ /* 0x000fc80000011605 */
[----:B------:R-:W-:-:S04]  /*2c70*/  LOP3.LUT R4, R4, 0x80, R5, 0xf8, !PT ;  /* 0x0000008004047812 */ /* 0x000fc800078ef805 */
[----:B------:R-:W-:-:S07]  /*2c80*/  PRMT R0, R4, 0x7610, R0 ;  /* 0x0000761004007816 */ /* 0x000fce0000000000 */
.L_x_13766:
[----:B------:R-:W-:Y:S05]  /*2c90*/  BSYNC.RECONVERGENT B0 ;  /* 0x0000000000007941 */ /* 0x000fea0003800200 */
.L_x_13765:
[----:B------:R0:W-:Y:S01]  /*2ca0*/  STG.E.U8 desc[UR36][R2.64], R0 ;  /* 0x0000000002007986 */ /* 0x0001e2000c101124 */
[----:B------:R-:W-:Y:S05]  /*2cb0*/  BRA `(.L_x_13746) ;  /* 0x0000000400147947 */ /* 0x000fea0003800000 */
.L_x_13763:
        /* <DEDUP_REMOVED lines=13> */
.L_x_13771:
[----:B------:R-:W-:-:S04]  /*2d90*/  SHF.R.U32.HI R0, RZ, 0x15, R5 ;  /* 0x00000015ff007819 */ /* 0x000fc80000011605 */
[----:B------:R-:W-:-:S04]  /*2da0*/  LOP3.LUT R0, R0, 0x1, RZ, 0xc0, !PT ;  /* 0x0000000100007812 */ /* 0x000fc800078ec0ff */
[----:B------:R-:W-:-:S04]  /*2db0*/  IADD3 R0, PT, PT, R5, 0x88fffff, R0 ;  /* 0x088fffff05007810 */ /* 0x000fc80007ffe000 */
[----:B------:R-:W-:-:S04]  /*2dc0*/  SHF.R.U32.HI R0, RZ, 0x15, R0 ;  /* 0x00000015ff007819 */ /* 0x000fc80000011600 */
[----:B------:R-:W-:-:S07]  /*2dd0*/  LOP3.LUT R4, R0, 0xff, RZ, 0xc0, !PT ;  /* 0x000000ff00047812 */ /* 0x000fce00078ec0ff */
.L_x_13772:
[----:B------:R-:W-:-:S04]  /*2de0*/  SHF.R.U32.HI R5, RZ, 0x18, R5 ;  /* 0x00000018ff057819 */ /* 0x000fc80000011605 */
[----:B------:R-:W-:-:S04]  /*2df0*/  LOP3.LUT R4, R4, 0x80, R5, 0xf8, !PT ;  /* 0x0000008004047812 */ /* 0x000fc800078ef805 */
[----:B------:R-:W-:-:S07]  /*2e00*/  PRMT R0, R4, 0x7610, R0 ;  /* 0x0000761004007816 */ /* 0x000fce0000000000 */
.L_x_13770:
[----:B------:R-:W-:Y:S05]  /*2e10*/  BSYNC.RECONVERGENT B0 ;  /* 0x0000000000007941 */ /* 0x000fea0003800200 */
.L_x_13769:
[----:B------:R0:W-:Y:S01]  /*2e20*/  STG.E.U8 desc[UR36][R2.64], R0 ;  /* 0x0000000002007986 */ /* 0x0001e2000c101124 */
[----:B------:R-:W-:Y:S05]  /*2e30*/  BRA `(.L_x_13746) ;  /* 0x0000000000b47947 */ /* 0x000fea0003800000 */
.L_x_13762:
[----:B------:R-:W-:-:S09]  /*2e40*/  UISETP.NE.AND UP0, UPT, UR5, 0x1c, UPT ;  /* 0x0000001c0500788c */ /* 0x000fd2000bf05270 */
[----:B------:R-:W-:Y:S05]  /*2e50*/  BRA.U !UP0, `(.L_x_13773) ;  /* 0x0000000108a47547 */ /* 0x000fea000b800000 */
[----:B------:R-:W-:-:S09]  /*2e60*/  UISETP.NE.AND UP0, UPT, UR5, 0x1d, UPT ;  /* 0x0000001d0500788c */ /* 0x000fd2000bf05270 */
[----:B------:R-:W-:Y:S05]  /*2e70*/  BRA.U !UP0, `(.L_x_13774) ;  /* 0x00000001088c7547 */ /* 0x000fea000b800000 */
[----:B------:R-:W-:-:S09]  /*2e80*/  UISETP.NE.AND UP0, UPT, UR5, 0x2c, UPT ;  /* 0x0000002c0500788c */ /* 0x000fd2000bf05270 */
[----:B------:R-:W-:Y:S05]  /*2e90*/  BRA.U !UP0, `(.L_x_13775) ;  /* 0x0000000108447547 */ /* 0x000fea000b800000 */
.L_x_13745:
        /* <DEDUP_REMOVED lines=16> */
.L_x_13776:
[----:B------:R-:W-:Y:S05]  /*2fa0*/  BRA `(.L_x_13746) ;  /* 0x0000000000587947 */ /* 0x000fea0003800000 */
.L_x_13775:
        /* <DEDUP_REMOVED lines=16> */
.L_x_13774:
[----:B------:R-:W-:-:S04]  /*30b0*/  PRMT R4, R9, 0x9910, RZ ;  /* 0x0000991009047816 */ /* 0x000fc800000000ff */
[----:B------:R-:W-:-:S05]  /*30c0*/  SHF.R.S32.HI R5, RZ, 0x1f, R4 ;  /* 0x0000001fff057819 */ /* 0x000fca0000011404 */
[----:B------:R0:W-:Y:S01]  /*30d0*/  STG.E.64 desc[UR36][R2.64], R4 ;  /* 0x0000000402007986 */ /* 0x0001e2000c101b24 */
[----:B------:R-:W-:Y:S05]  /*30e0*/  BRA `(.L_x_13746) ;  /* 0x0000000000087947 */ /* 0x000fea0003800000 */
.L_x_13773:
[----:B------:R-:W-:-:S05]  /*30f0*/  PRMT R5, R9, 0x9910, RZ ;  /* 0x0000991009057816 */ /* 0x000fca00000000ff */
[----:B------:R0:W-:Y:S02]  /*3100*/  STG.E desc[UR36][R2.64], R5 ;  /* 0x0000000502007986 */ /* 0x0001e4000c101924 */
.L_x_13746:
[----:B------:R-:W-:-:S07]  /*3110*/  VIADD R17, R17, 0x80 ;  /* 0x0000008011117836 */ /* 0x000fce0000000000 */
.L_x_13705:
[----:B------:R-:W-:Y:S05]  /*3120*/  BSYNC.RECONVERGENT B6 ;  /* 0x0000000000067941 */ /* 0x000fea0003800200 */
.L_x_13704:
        /* <DEDUP_REMOVED lines=307> */
.L_x_13779:
        /* <DEDUP_REMOVED lines=16> */
.L_x_13783:
[----:B------:R1:W5:Y:S01]  /*4560*/  LDG.E.U8 R0, desc[UR36][R2.64] ;  /* 0x0000002402007981 */ /* 0x000362000c1e1100 */
[----:B------:R-:W-:Y:S05]  /*4570*/  BRA `(.L_x_13785) ;  /* 0x0000000c004c7947 */ /* 0x000fea0003800000 */
.L_x_13782:
        /* <DEDUP_REMOVED lines=8> */
.L_x_13787:
[----:B------:R3:W5:Y:S01]  /*4600*/  LDG.E.U8 R0, desc[UR36][R2.64] ;  /* 0x0000002402007981 */ /* 0x000762000c1e1100 */
[----:B------:R-:W-:Y:S05]  /*4610*/  BRA `(.L_x_13785) ;  /* 0x0000000c00247947 */ /* 0x000fea0003800000 */
.L_x_13786:
[----:B------:R2:W5:Y:S01]  /*4620*/  LDG.E.U16 R0, desc[UR36][R2.64] ;  /* 0x0000002402007981 */ /* 0x000562000c1e1500 */
[----:B------:R-:W-:Y:S05]  /*4630*/  BRA `(.L_x_13785) ;  /* 0x0000000c001c7947 */ /* 0x000fea0003800000 */
.L_x_13781:
        /* <DEDUP_REMOVED lines=9> */
.L_x_13789:
[----:B------:R-:W2:Y:S02]  /*46d0*/  LDG.E.U16 R4, desc[UR36][R2.64] ;  /* 0x0000002402047981 */ /* 0x000ea4000c1e1500 */
[----:B--2---:R-:W-:-:S06]  /*46e0*/  HADD2.F32 R4, -RZ, R4.H0_H0 ;  /* 0x20000004ff047230 */ /* 0x004fcc0000004100 */
[----:B------:R-:W0:Y:S02]  /*46f0*/  F2I.FTZ.TRUNC.NTZ R4, R4 ;  /* 0x0000000400047305 */ /* 0x000e24000021f100 */
[----:B0-----:R-:W-:Y:S01]  /*4700*/  PRMT R0, R4, 0x7610, R0 ;  /* 0x0000761004007816 */ /* 0x001fe20000000000 */
[----:B------:R-:W-:Y:S06]  /*4710*/  BRA `(.L_x_13785) ;  /* 0x0000000800e47947 */ /* 0x000fec0003800000 */
.L_x_13788:
        /* <DEDUP_REMOVED lines=9> */
.L_x_13791:
[----:B------:R-:W2:Y:S02]  /*47b0*/  LDG.E.U16 R2, desc[UR36][R2.64] ;  /* 0x0000002402027981 */ /* 0x000ea4000c1e1500 */
[----:B--2---:R-:W-:-:S06]  /*47c0*/  HADD2.F32 R4, -RZ, R2.H0_H0 ;  /* 0x20000002ff047230 */ /* 0x004fcc0000004100 */
[----:B------:R-:W0:Y:S02]  /*47d0*/  F2I.FTZ.TRUNC.NTZ R4, R4 ;  /* 0x0000000400047305 */ /* 0x000e24000021f100 */
[----:B0-----:R-:W-:Y:S01]  /*47e0*/  PRMT R0, R4, 0x7610, R0 ;  /* 0x0000761004007816 */ /* 0x001fe20000000000 */
[----:B------:R-:W-:Y:S06]  /*47f0*/  BRA `(.L_x_13785) ;  /* 0x0000000800ac7947 */ /* 0x000fec0003800000 */
.L_x_13790:
[----:B------:R-:W2:Y:S02]  /*4800*/  LDG.E.64 R2, desc[UR36][R2.64] ;  /* 0x0000002402027981 */ /* 0x000ea4000c1e1b00 */
[----:B--2---:R0:W1:Y:S02]  /*4810*/  F2I.F64.TRUNC R0, R2 ;  /* 0x0000000200007311 */ /* 0x004064000030d100 */
[----:B01----:R-:W-:Y:S05]  /*4820*/  BRA `(.L_x_13785) ;  /* 0x0000000800a07947 */ /* 0x003fea0003800000 */
.L_x_13780:
        /* <DEDUP_REMOVED lines=12> */
.L_x_13794:
[----:B------:R-:W2:Y:S02]  /*48f0*/  LDG.E.64 R2, desc[UR36][R2.64] ;  /* 0x0000002402027981 */ /* 0x000ea4000c1e1b00 */
[----:B--2---:R0:W1:Y:S02]  /*4900*/  F2I.F64.TRUNC R0, R2 ;  /* 0x0000000200007311 */ /* 0x004064000030d100 */
[----:B01----:R-:W-:Y:S05]  /*4910*/  BRA `(.L_x_13785) ;  /* 0x0000000800647947 */ /* 0x003fea0003800000 */
.L_x_13793:
        /* <DEDUP_REMOVED lines=27> */
.L_x_13796:
        /* <DEDUP_REMOVED lines=14> */
.L_x_13795:
[----:B------:R-:W2:Y:S02]  /*4bb0*/  LDG.E.U16 R4, desc[UR36][R2.64] ;  /* 0x0000002402047981 */ /* 0x000ea4000c1e1500 */
[----:B--2---:R-:W-:-:S06]  /*4bc0*/  SHF.L.U32 R4, R4, 0x10, RZ ;  /* 0x0000001004047819 */ /* 0x004fcc00000006ff */
[----:B------:R-:W0:Y:S02]  /*4bd0*/  F2I.FTZ.TRUNC.NTZ R4, R4 ;  /* 0x0000000400047305 */ /* 0x000e24000021f100 */
[----:B0-----:R-:W-:Y:S01]  /*4be0*/  PRMT R0, R4, 0x7610, R0 ;  /* 0x0000761004007816 */ /* 0x001fe20000000000 */
[----:B------:R-:W-:Y:S06]  /*4bf0*/  BRA `(.L_x_13785) ;  /* 0x0000000400ac7947 */ /* 0x000fec0003800000 */
.L_x_13792:
        /* <DEDUP_REMOVED lines=10> */
.L_x_13799:
        /* <DEDUP_REMOVED lines=21> */
.L_x_13803:
[----:B------:R-:W-:Y:S05]  /*4df0*/  BSYNC.RECONVERGENT B1 ;  /* 0x0000000000017941 */ /* 0x000fea0003800200 */
.L_x_13802:
[----:B------:R-:W-:Y:S01]  /*4e00*/  IMAD.SHL.U32 R0, R0, 0x100000, RZ ;  /* 0x0010000000007824 */ /* 0x000fe200078e00ff */
[----:B------:R-:W-:-:S04]  /*4e10*/  LEA R2, R2, 0x3b800000, 0x17 ;  /* 0x3b80000002027811 */ /* 0x000fc800078eb8ff */
[----:B------:R-:W-:-:S07]  /*4e20*/  LOP3.LUT R4, R2, R0, R7, 0xfe, !PT ;  /* 0x0000000002047212 */ /* 0x000fce00078efe07 */
.L_x_13801:
[----:B------:R-:W-:Y:S05]  /*4e30*/  BSYNC.RECONVERGENT B0 ;  /* 0x0000000000007941 */ /* 0x000fea0003800200 */
.L_x_13800:
[----:B------:R-:W0:Y:S02]  /*4e40*/  F2I.FTZ.TRUNC.NTZ R4, R4 ;  /* 0x0000000400047305 */ /* 0x000e24000021f100 */
[----:B0-----:R-:W-:Y:S01]  /*4e50*/  PRMT R0, R4, 0x7610, R0 ;  /* 0x0000761004007816 */ /* 0x001fe20000000000 */
[----:B------:R-:W-:Y:S06]  /*4e60*/  BRA `(.L_x_13785) ;  /* 0x0000000400107947 */ /* 0x000fec0003800000 */
.L_x_13798:
        /* <DEDUP_REMOVED lines=21> */
.L_x_13807:
[----:B------:R-:W-:Y:S05]  /*4fc0*/  BSYNC.RECONVERGENT B1 ;  /* 0x0000000000017941 */ /* 0x000fea0003800200 */
.L_x_13806:
[----:B------:R-:W-:Y:S01]  /*4fd0*/  IMAD.SHL.U32 R0, R0, 0x200000, RZ ;  /* 0x0020000000007824 */ /* 0x000fe200078e00ff */
[----:B------:R-:W-:-:S04]  /*4fe0*/  LEA R2, R2, 0x37800000, 0x17 ;  /* 0x3780000002027811 */ /* 0x000fc800078eb8ff */
[----:B------:R-:W-:-:S07]  /*4ff0*/  LOP3.LUT R4, R2, R0, R7, 0xfe, !PT ;  /* 0x0000000002047212 */ /* 0x000fce00078efe07 */
.L_x_13805:
[----:B------:R-:W-:Y:S05]  /*5000*/  BSYNC.RECONVERGENT B0 ;  /* 0x0000000000007941 */ /* 0x000fea0003800200 */
.L_x_13804:
[----:B------:R-:W0:Y:S02]  /*5010*/  F2I.FTZ.TRUNC.NTZ R4, R4 ;  /* 0x0000000400047305 */ /* 0x000e24000021f100 */
[----:B0-----:R-:W-:Y:S01]  /*5020*/  PRMT R0, R4, 0x7610, R0 ;  /* 0x0000761004007816 */ /* 0x001fe20000000000 */
[----:B------:R-:W-:Y:S06]  /*5030*/  BRA `(.L_x_13785) ;  /* 0x00000000009c7947 */ /* 0x000fec0003800000 */
.L_x_13797:
        /* <DEDUP_REMOVED lines=14> */
.L_x_13811:
[----:B------:R-:W-:Y:S05]  /*5120*/  BSYNC.RECONVERGENT B0 ;  /* 0x0000000000007941 */ /* 0x000fea0003800200 */
.L_x_13810:
[----:B------:R-:W0:Y:S02]  /*5130*/  F2I.FTZ.TRUNC.NTZ R4, R4 ;  /* 0x0000000400047305 */ /* 0x000e24000021f100 */
[----:B0-----:R-:W-:Y:S01]  /*5140*/  PRMT R0, R4, 0x7610, R0 ;  /* 0x0000761004007816 */ /* 0x001fe20000000000 */
[----:B------:R-:W-:Y:S06]  /*5150*/  BRA `(.L_x_13785) ;  /* 0x0000000000547947 */ /* 0x000fec0003800000 */
.L_x_13784:
        /* <DEDUP_REMOVED lines=16> */
.L_x_13812:
[----:B------:R-:W-:Y:S01]  /*5260*/  PRMT R0, RZ, 0x7610, R0 ;  /* 0x00007610ff007816 */ /* 0x000fe20000000000 */
[----:B------:R-:W-:Y:S06]  /*5270*/  BRA `(.L_x_13785) ;  /* 0x00000000000c7947 */ /* 0x000fec0003800000 */
.L_x_13809:
[----:B------:R0:W5:Y:S01]  /*5280*/  LDG.E.U8 R0, desc[UR36][R2.64] ;  /* 0x0000002402007981 */ /* 0x000162000c1e1100 */
[----:B------:R-:W-:Y:S05]  /*5290*/  BRA `(.L_x_13785) ;  /* 0x0000000000047947 */ /* 0x000fea0003800000 */
.L_x_13808:
[----:B------:R0:W5:Y:S02]  /*52a0*/  LDG.E.U8 R0, desc[UR36][R2.64] ;  /* 0x0000002402007981 */ /* 0x000164000c1e1100 */
.L_x_13785:
[----:B------:R-:W0:Y:S01]  /*52b0*/  LDCU.64 UR6, c[0x0][0x580] ;  /* 0x0000b000ff0677ac */ /* 0x000e220008000a00 */
[----:B-1---5:R-:W-:Y:S01]  /*52c0*/  PRMT R0, R0, 0x8880, RZ ;  /* 0x0000888000007816 */ /* 0x022fe200000000ff */
[----:B------:R-:W-:-:S03]  /*52d0*/  UPRMT UR5, UR39, 0x9910, URZ ;  /* 0x0000991027057896 */ /* 0x000fc600080000ff */
[----:B------:R-:W-:Y:S01]  /*52e0*/  PRMT R0, R0, 0x7710, RZ ;  /* 0x0000771000007816 */ /* 0x000fe200000000ff */
[----:B------:R-:W-:Y:S02]  /*52f0*/  UPRMT UR4, UR43, 0x8880, URZ ;  /* 0x000088802b047896 */ /* 0x000fe400080000ff */
[----:B------:R-:W-:Y:S02]  /*5300*/  UISETP.GT.AND UP0, UPT, UR5, 0x9, UPT ;  /* 0x000000090500788c */ /* 0x000fe4000bf04270 */
[----:B------:R-:W-:-:S06]  /*5310*/  UPRMT UR4, UR4, 0x7710, URZ ;  /* 0x0000771004047896 */ /* 0x000fcc00080000ff */
[----:B------:R-:W-:Y:S02]  /*5320*/  VIMNMX.S16x2 R0, PT, PT, R0, UR4, !PT ;  /* 0x0000000400007c48 */ /* 0x000fe4000ffe0300 */
        /* <DEDUP_REMOVED lines=14> */
.L_x_13816:
[----:B------:R0:W-:Y:S01]  /*5410*/  STG.E.U8 desc[UR36][R2.64], R9 ;  /* 0x0000000902007986 */ /* 0x0001e2000c101124 */
[----:B------:R-:W-:Y:S05]  /*5420*/  BRA `(.L_x_13818) ;  /* 0x0000000c004c7947 */ /* 0x000fea0003800000 */
.L_x_13815:
        /* <DEDUP_REMOVED lines=10> */
.L_x_13820:
[----:B------:R-:W-:-:S05]  /*54d0*/  PRMT R5, R9, 0x9910, RZ ;  /* 0x0000991009057816 */ /* 0x000fca00000000ff */
[----:B------:R0:W-:Y:S01]  /*54e0*/  STG.E desc[UR36][R2.64], R5 ;  /* 0x0000000502007986 */ /* 0x0001e2000c101924 */
[----:B------:R-:W-:Y:S05]  /*54f0*/  BRA `(.L_x_13818) ;  /* 0x0000000c00187947 */ /* 0x000fea0003800000 */
.L_x_13819:
[----:B------:R0:W-:Y:S01]  /*5500*/  STG.E.U16 desc[UR36][R2.64], R9 ;  /* 0x0000000902007986 */ /* 0x0001e2000c101524 */
[----:B------:R-:W-:Y:S05]  /*5510*/  BRA `(.L_x_13818) ;  /* 0x0000000c00107947 */ /* 0x000fea0003800000 */
.L_x_13814:
        /* <DEDUP_REMOVED lines=9> */
.L_x_13822:
[----:B------:R-:W0:Y:S02]  /*55b0*/  I2F.S16 R0, R9 ;  /* 0x0000000900007306 */ /* 0x000e240000101400 */
[----:B0-----:R-:W-:-:S05]  /*55c0*/  F2FP.F16.F32.PACK_AB R0, RZ, R0 ;  /* 0x00000000ff00723e */ /* 0x001fca00000000ff */
[----:B------:R0:W-:Y:S01]  /*55d0*/  STG.E.U16 desc[UR36][R2.64], R0 ;  /* 0x0000000002007986 */ /* 0x0001e2000c101524 */
[----:B------:R-:W-:Y:S05]  /*55e0*/  BRA `(.L_x_13818) ;  /* 0x0000000800dc7947 */ /* 0x000fea0003800000 */
.L_x_13821:
        /* <DEDUP_REMOVED lines=10> */
.L_x_13824:
[----:B------:R-:W0:Y:S02]  /*5690*/  I2F.S16 R9, R9 ;  /* 0x0000000900097306 */ /* 0x000e240000101400 */
[----:B0-----:R-:W-:-:S04]  /*56a0*/  F2FP.F16.F32.PACK_AB R5, RZ, R9 ;  /* 0x00000009ff05723e */ /* 0x001fc800000000ff */
[----:B------:R-:W-:-:S05]  /*56b0*/  PRMT R5, R5, 0x5410, RZ ;  /* 0x0000541005057816 */ /* 0x000fca00000000ff */
[----:B------:R0:W-:Y:S01]  /*56c0*/  STG.E desc[UR36][R2.64], R5 ;  /* 0x0000000502007986 */ /* 0x0001e2000c101924 */
[----:B------:R-:W-:Y:S05]  /*56d0*/  BRA `(.L_x_13818) ;  /* 0x0000000800a07947 */ /* 0x000fea0003800000 */
.L_x_13823:
[----:B------:R-:W0:Y:S02]  /*56e0*/  I2F.F64.S16 R4, R9 ;  /* 0x0000000900047312 */ /* 0x000e240000101c00 */
[----:B0-----:R0:W-:Y:S01]  /*56f0*/  STG.E.64 desc[UR36][R2.64], R4 ;  /* 0x0000000402007986 */ /* 0x0011e2000c101b24 */
[----:B------:R-:W-:Y:S05]  /*5700*/  BRA `(.L_x_13818) ;  /* 0x0000000800947947 */ /* 0x000fea0003800000 */
.L_x_13813:
        /* <DEDUP_REMOVED lines=12> */
.L_x_13828:
        /* <DEDUP_REMOVED lines=18> */
.L_x_13831:
[----:B------:R-:W-:-:S04]  /*58f0*/  SHF.R.U32.HI R5, RZ, 0x18, R5 ;  /* 0x00000018ff057819 */ /* 0x000fc80000011605 */
[----:B------:R-:W-:-:S07]  /*5900*/  LOP3.LUT R0, R0, 0x80, R5, 0xf8, !PT ;  /* 0x0000008000007812 */ /* 0x000fce00078ef805 */
.L_x_13830:
[----:B------:R-:W-:Y:S05]  /*5910*/  BSYNC.RECONVERGENT B0 ;  /* 0x0000000000007941 */ /* 0x000fea0003800200 */
.L_x_13829:
[----:B------:R0:W-:Y:S01]  /*5920*/  STG.E.U8 desc[UR36][R2.64], R0 ;  /* 0x0000000002007986 */ /* 0x0001e2000c101124 */
[----:B------:R-:W-:Y:S05]  /*5930*/  BRA `(.L_x_13818) ;  /* 0x0000000800087947 */ /* 0x000fea0003800000 */
.L_x_13827:
        /* <DEDUP_REMOVED lines=18> */
.L_x_13834:
[----:B------:R-:W-:-:S04]  /*5a60*/  SHF.R.U32.HI R5, RZ, 0x18, R5 ;  /* 0x00000018ff057819 */ /* 0x000fc80000011605 */
[----:B------:R-:W-:-:S07]  /*5a70*/  LOP3.LUT R0, R0, 0x80, R5, 0xf8, !PT ;  /* 0x0000008000007812 */ /* 0x000fce00078ef805 */
.L_x_13833:
[----:B------:R-:W-:Y:S05]  /*5a80*/  BSYNC.RECONVERGENT B0 ;  /* 0x0000000000007941 */ /* 0x000fea0003800200 */
.L_x_13832:
[----:B------:R0:W-:Y:S01]  /*5a90*/  STG.E.U8 desc[UR36][R2.64], R0 ;  /* 0x0000000002007986 */ /* 0x0001e2000c101124 */
[----:B------:R-:W-:Y:S05]  /*5aa0*/  BRA `(.L_x_13818) ;  /* 0x0000000400ac7947 */ /* 0x000fea0003800000 */
.L_x_13826:
        /* <DEDUP_REMOVED lines=22> */
.L_x_13836:
[----:B------:R-:W-:-:S04]  /*5c10*/  PRMT R4, R9, 0x9910, RZ ;  /* 0x0000991009047816 */ /* 0x000fc800000000ff */
[----:B------:R-:W-:-:S05]  /*5c20*/  SHF.R.S32.HI R5, RZ, 0x1f, R4 ;  /* 0x0000001fff057819 */ /* 0x000fca0000011404 */
[----:B------:R0:W-:Y:S01]  /*5c30*/  STG.E.64 desc[UR36][R2.64], R4 ;  /* 0x0000000402007986 */ /* 0x0001e2000c101b24 */
[----:B------:R-:W-:Y:S05]  /*5c40*/  BRA `(.L_x_13818) ;  /* 0x0000000400447947 */ /* 0x000fea0003800000 */
.L_x_13835:
[----:B------:R-:W-:-:S05]  /*5c50*/  PRMT R5, R9, 0x9910, RZ ;  /* 0x0000991009057816 */ /* 0x000fca00000000ff */
[----:B------:R0:W-:Y:S01]  /*5c60*/  STG.E desc[UR36][R2.64], R5 ;  /* 0x0000000502007986 */ /* 0x0001e2000c101924 */
[----:B------:R-:W-:Y:S05]  /*5c70*/  BRA `(.L_x_13818) ;  /* 0x0000000400387947 */ /* 0x000fea0003800000 */
.L_x_13825:
        /* <DEDUP_REMOVED lines=11> */
.L_x_13838:
[----:B------:R-:W-:Y:S01]  /*5d30*/  CS2R R6, SRZ ;  /* 0x0000000000067805 */ /* 0x000fe2000001ff00 */
[----:B------:R-:W0:Y:S04]  /*5d40*/  I2F.F64.S16 R4, R9 ;  /* 0x0000000900047312 */ /* 0x000e280000101c00 */
[----:B0-----:R4:W-:Y:S01]  /*5d50*/  STG.E.128 desc[UR36][R2.64], R4 ;  /* 0x0000000402007986 */ /* 0x0019e2000c101d24 */
[----:B------:R-:W-:Y:S05]  /*5d60*/  BRA `(.L_x_13818) ;  /* 0x0000000000fc7947 */ /* 0x000fea0003800000 */
.L_x_13837:
[----:B------:R-:W-:-:S09]  /*5d70*/  UISETP.NE.AND UP0, UPT, UR5, 0xf, UPT ;  /* 0x0000000f0500788c */ /* 0x000fd2000bf05270 */
[----:B------:R-:W-:Y:S05]  /*5d80*/  BRA.U !UP0, `(.L_x_13839) ;  /* 0x0000000108e87547 */ /* 0x000fea000b800000 */
[----:B------:R-:W-:-:S09]  /*5d90*/  UISETP.NE.AND UP0, UPT, UR5, 0x17, UPT ;  /* 0x000000170500788c */ /* 0x000fd2000bf05270 */
[----:B------:R-:W-:Y:S05]  /*5da0*/  BRA.U !UP0, `(.L_x_13840) ;  /* 0x0000000108907547 */ /* 0x000fea000b800000 */
[----:B------:R-:W-:-:S09]  /*5db0*/  UISETP.NE.AND UP0, UPT, UR5, 0x18, UPT ;  /* 0x000000180500788c */ /* 0x000fd2000bf05270 */
[----:B------:R-:W-:Y:S05]  /*5dc0*/  BRA.U !UP0, `(.L_x_13841) ;  /* 0x0000000108447547 */ /* 0x000fea000b800000 */
.L_x_13817:
        /* <DEDUP_REMOVED lines=16> */
.L_x_13842:
[----:B------:R-:W-:Y:S05]  /*5ed0*/  BRA `(.L_x_13818) ;  /* 0x0000000000a07947 */ /* 0x000fea0003800000 */
.L_x_13841:
        /* <DEDUP_REMOVED lines=13> */
.L_x_13844:
[----:B------:R-:W-:Y:S05]  /*5fb0*/  BSYNC.RECONVERGENT B0 ;  /* 0x0000000000007941 */ /* 0x000fea0003800200 */
.L_x_13843:
[----:B------:R-:W-:-:S05]  /*5fc0*/  LOP3.LUT R5, R0, 0x80, R5, 0xf8, !PT ;  /* 0x0000008000057812 */ /* 0x000fca00078ef805 */
[----:B------:R2:W-:Y:S01]  /*5fd0*/  STG.E.U8 desc[UR36][R2.64], R5 ;  /* 0x0000000502007986 */ /* 0x0005e2000c101124 */
[----:B------:R-:W-:Y:S05]  /*5fe0*/  BRA `(.L_x_13818) ;  /* 0x00000000005c7947 */ /* 0x000fea0003800000 */
.L_x_13840:
        /* <DEDUP_REMOVED lines=12> */
.L_x_13846:
[----:B------:R-:W-:Y:S01]  /*60b0*/  IMAD.MOV.U32 R0, RZ, RZ, 0x7f ;  /* 0x0000007fff007424 */ /* 0x000fe200078e00ff */
[----:B------:R-:W-:-:S04]  /*60c0*/  ISETP.GT.U32.AND P0, PT, R4, 0x7f800000, PT ;  /* 0x7f8000000400780c */ /* 0x000fc80003f04070 */
[----:B------:R-:W-:-:S09]  /*60d0*/  SEL R0, R0, 0x7c, P0 ;  /* 0x0000007c00007807 */ /* 0x000fd20000000000 */
.L_x_13847:
[----:B------:R-:W-:Y:S05]  /*60e0*/  BSYNC.RECONVERGENT B0 ;  /* 0x0000000000007941 */ /* 0x000fea0003800200 */
.L_x_13845:
[----:B------:R-:W-:-:S04]  /*60f0*/  SHF.R.U32.HI R5, RZ, 0x18, R5 ;  /* 0x00000018ff057819 */ /* 0x000fc80000011605 */
[----:B------:R-:W-:-:S05]  /*6100*/  LOP3.LUT R5, R0, 0x80, R5, 0xf8, !PT ;  /* 0x0000008000057812 */ /* 0x000fca00078ef805 */
[----:B------:R1:W-:Y:S01]  /*6110*/  STG.E.U8 desc[UR36][R2.64], R5 ;  /* 0x0000000502007986 */ /* 0x0003e2000c101124 */
[----:B------:R-:W-:Y:S05]  /*6120*/  BRA `(.L_x_13818) ;  /* 0x00000000000c7947 */ /* 0x000fea0003800000 */
.L_x_13839:
[----:B------:R-:W0:Y:S02]  /*6130*/  I2F.S16 R0, R9 ;  /* 0x0000000900007306 */ /* 0x000e240000101400 */
[----:B0-----:R-:W-:-:S05]  /*6140*/  F2FP.BF16.F32.PACK_AB R0, RZ, R0 ;  /* 0x00000000ff00723e */ /* 0x001fca00000010ff */
[----:B------:R0:W-:Y:S02]  /*6150*/  STG.E.U16 desc[UR36][R2.64], R0 ;  /* 0x0000000002007986 */ /* 0x0001e4000c101524 */
.L_x_13818:
[----:B------:R-:W-:-:S07]  /*6160*/  IADD3 R17, PT, PT, R17, 0x80, RZ ;  /* 0x0000008011117810 */ /* 0x000fce0007ffe0ff */
.L_x_13778:
[----:B------:R-:W-:Y:S05]  /*6170*/  BSYNC.RECONVERGENT B6 ;  /* 0x0000000000067941 */ /* 0x000fea0003800200 */
.L_x_13777:
        /* <DEDUP_REMOVED lines=307> */
.L_x_13850:
        /* <DEDUP_REMOVED lines=16> */
.L_x_13854:
[----:B------:R0:W5:Y:S01]  /*75b0*/  LDG.E.U8 R0, desc[UR36][R2.64] ;  /* 0x0000002402007981 */ /* 0x000162000c1e1100 */
[----:B------:R-:W-:Y:S05]  /*75c0*/  BRA `(.L_x_13856) ;  /* 0x0000000c004c7947 */ /* 0x000fea0003800000 */
.L_x_13853:
        /* <DEDUP_REMOVED lines=8> */
.L_x_13858:
[----:B------:R3:W5:Y:S01]  /*7650*/  LDG.E.U8 R0, desc[UR36][R2.64] ;  /* 0x0000002402007981 */ /* 0x000762000c1e1100 */
[----:B------:R-:W-:Y:S05]  /*7660*/  BRA `(.L_x_13856) ;  /* 0x0000000c00247947 */ /* 0x000fea0003800000 */
.L_x_13857:
[----:B------:R0:W5:Y:S01]  /*7670*/  LDG.E.U16 R0, desc[UR36][R2.64] ;  /* 0x0000002402007981 */ /* 0x000162000c1e1500 */
[----:B------:R-:W-:Y:S05]  /*7680*/  BRA `(.L_x_13856) ;  /* 0x0000000c001c7947 */ /* 0x000fea0003800000 */
.L_x_13852:
        /* <DEDUP_REMOVED lines=9> */
.L_x_13860:
[----:B------:R-:W2:Y:S02]  /*7720*/  LDG.E.U16 R4, desc[UR36][R2.64] ;  /* 0x0000002402047981 */ /* 0x000ea4000c1e1500 */
[----:B--2---:R-:W-:-:S06]  /*7730*/  HADD2.F32 R4, -RZ, R4.H0_H0 ;  /* 0x20000004ff047230 */ /* 0x004fcc0000004100 */
[----:B------:R-:W0:Y:S02]  /*7740*/  F2I.FTZ.TRUNC.NTZ R4, R4 ;  /* 0x0000000400047305 */ /* 0x000e24000021f100 */
[----:B0-----:R-:W-:Y:S01]  /*7750*/  PRMT R0, R4, 0x7610, R0 ;  /* 0x0000761004007816 */ /* 0x001fe20000000000 */
[----:B------:R-:W-:Y:S06]  /*7760*/  BRA `(.L_x_13856) ;  /* 0x0000000800e47947 */ /* 0x000fec0003800000 */
.L_x_13859:
        /* <DEDUP_REMOVED lines=9> */
.L_x_13862:
[----:B------:R-:W2:Y:S02]  /*7800*/  LDG.E.U16 R2, desc[UR36][R2.64] ;  /* 0x0000002402027981 */ /* 0x000ea4000c1e1500 */
[----:B--2---:R-:W-:-:S06]  /*7810*/  HADD2.F32 R4, -RZ, R2.H0_H0 ;  /* 0x20000002ff047230 */ /* 0x004fcc0000004100 */
[----:B------:R-:W0:Y:S02]  /*7820*/  F2I.FTZ.TRUNC.NTZ R4, R4 ;  /* 0x0000000400047305 */ /* 0x000e24000021f100 */
[----:B0-----:R-:W-:Y:S01]  /*7830*/  PRMT R0, R4, 0x7610, R0 ;  /* 0x0000761004007816 */ /* 0x001fe20000000000 */
[----:B------:R-:W-:Y:S06]  /*7840*/  BRA `(.L_x_13856) ;  /* 0x0000000800ac7947 */ /* 0x000fec0003800000 */
.L_x_13861:
[----:B------:R-:W2:Y:S02]  /*7850*/  LDG.E.64 R2, desc[UR36][R2.64] ;  /* 0x0000002402027981 */ /* 0x000ea4000c1e1b00 */
[----:B--2---:R0:W1:Y:S02]  /*7860*/  F2I.F64.TRUNC R0, R2 ;  /* 0x0000000200007311 */ /* 0x004064000030d100 */
[----:B01----:R-:W-:Y:S05]  /*7870*/  BRA `(.L_x_13856) ;  /* 0x0000000800a07947 */ /* 0x003fea0003800000 */
.L_x_13851:
        /* <DEDUP_REMOVED lines=12> */
.L_x_13865:
[----:B------:R-:W2:Y:S02]  /*7940*/  LDG.E.64 R2, desc[UR36][R2.64] ;  /* 0x0000002402027981 */ /* 0x000ea4000c1e1b00 */
[----:B--2---:R0:W1:Y:S02]  /*7950*/  F2I.F64.TRUNC R0, R2 ;  /* 0x0000000200007311 */ /* 0x004064000030d100 */
[----:B01----:R-:W-:Y:S05]  /*7960*/  BRA `(.L_x_13856) ;  /* 0x0000000800647947 */ /* 0x003fea0003800000 */
.L_x_13864:
        /* <DEDUP_REMOVED lines=27> */
.L_x_13867:
        /* <DEDUP_REMOVED lines=14> */
.L_x_13866:
[----:B------:R-:W2:Y:S02]  /*7c00*/  LDG.E.U16 R4, desc[UR36][R2.64] ;  /* 0x0000002402047981 */ /* 0x000ea4000c1e1500 */
[----:B--2---:R-:W-:-:S06]  /*7c10*/  IMAD.U32 R4, R4, 0x10000, RZ ;  /* 0x0001000004047824 */ /* 0x004fcc00078e00ff */
[----:B------:R-:W0:Y:S02]  /*7c20*/  F2I.FTZ.TRUNC.NTZ R4, R4 ;  /* 0x0000000400047305 */ /* 0x000e24000021f100 */
[----:B0-----:R-:W-:Y:S01]  /*7c30*/  PRMT R0, R4, 0x7610, R0 ;  /* 0x0000761004007816 */ /* 0x001fe20000000000 */
[----:B------:R-:W-:Y:S06]  /*7c40*/  BRA `(.L_x_13856) ;  /* 0x0000000400ac7947 */ /* 0x000fec0003800000 */
.L_x_13863:
        /* <DEDUP_REMOVED lines=10> */
.L_x_13870:
        /* <DEDUP_REMOVED lines=21> */
.L_x_13874:
[----:B------:R-:W-:Y:S05]  /*7e40*/  BSYNC.RECONVERGENT B1 ;  /* 0x0000000000017941 */ /* 0x000fea0003800200 */
.L_x_13873:
[----:B------:R-:W-:Y:S02]  /*7e50*/  SHF.L.U32 R0, R0, 0x14, RZ ;  /* 0x0000001400007819 */ /* 0x000fe400000006ff */
[----:B------:R-:W-:-:S04]  /*7e60*/  LEA R2, R2, 0x3b800000, 0x17 ;  /* 0x3b80000002027811 */ /* 0x000fc800078eb8ff */
[----:B------:R-:W-:-:S07]  /*7e70*/  LOP3.LUT R4, R2, R0, R7, 0xfe, !PT ;  /* 0x0000000002047212 */ /* 0x000fce00078efe07 */
.L_x_13872:
[----:B------:R-:W-:Y:S05]  /*7e80*/  BSYNC.RECONVERGENT B0 ;  /* 0x0000000000007941 */ /* 0x000fea0003800200 */
.L_x_13871:
[----:B------:R-:W0:Y:S02]  /*7e90*/  F2I.FTZ.TRUNC.NTZ R4, R4 ;  /* 0x0000000400047305 */ /* 0x000e24000021f100 */
[----:B0-----:R-:W-:Y:S01]  /*7ea0*/  PRMT R0, R4, 0x7610, R0 ;  /* 0x0000761004007816 */ /* 0x001fe20000000000 */
[----:B------:R-:W-:Y:S06]  /*7eb0*/  BRA `(.L_x_13856) ;  /* 0x0000000400107947 */ /* 0x000fec0003800000 */
.L_x_13869:
        /* <DEDUP_REMOVED lines=21> */
.L_x_13878:
[----:B------:R-:W-:Y:S05]  /*8010*/  BSYNC.RECONVERGENT B1 ;  /* 0x0000000000017941 */ /* 0x000fea0003800200 */
.L_x_13877:
[----:B------:R-:W-:Y:S01]  /*8020*/  IMAD.SHL.U32 R0, R0, 0x200000, RZ ;  /* 0x0020000000007824 */ /* 0x000fe200078e00ff */
[----:B------:R-:W-:-:S04]  /*8030*/  LEA R2, R2, 0x37800000, 0x17 ;  /* 0x3780000002027811 */ /* 0x000fc800078eb8ff */
[----:B------:R-:W-:-:S07]  /*8040*/  LOP3.LUT R4, R2, R0, R7, 0xfe, !PT ;  /* 0x0000000002047212 */ /* 0x000fce00078efe07 */
.L_x_13876:
[----:B------:R-:W-:Y:S05]  /*8050*/  BSYNC.RECONVERGENT B0 ;  /* 0x0000000000007941 */ /* 0x000fea0003800200 */
.L_x_13875:
[----:B------:R-:W0:Y:S02]  /*8060*/  F2I.FTZ.TRUNC.NTZ R4, R4 ;  /* 0x0000000400047305 */ /* 0x000e24000021f100 */
[----:B0-----:R-:W-:Y:S01]  /*8070*/  PRMT R0, R4, 0x7610, R0 ;  /* 0x0000761004007816 */ /* 0x001fe20000000000 */
[----:B------:R-:W-:Y:S06]  /*8080*/  BRA `(.L_x_13856) ;  /* 0x00000000009c7947 */ /* 0x000fec0003800000 */
.L_x_13868:
        /* <DEDUP_REMOVED lines=14> */
.L_x_13882:
[----:B------:R-:W-:Y:S05]  /*8170*/  BSYNC.RECONVERGENT B0 ;  /* 0x0000000000007941 */ /* 0x000fea0003800200 */
.L_x_13881:
[----:B------:R-:W0:Y:S02]  /*8180*/  F2I.FTZ.TRUNC.NTZ R4, R4 ;  /* 0x0000000400047305 */ /* 0x000e24000021f100 */
[----:B0-----:R-:W-:Y:S01]  /*8190*/  PRMT R0, R4, 0x7610, R0 ;  /* 0x0000761004007816 */ /* 0x001fe20000000000 */
[----:B------:R-:W-:Y:S06]  /*81a0*/  BRA `(.L_x_13856) ;  /* 0x0000000000547947 */ /* 0x000fec0003800000 */
.L_x_13855:
        /* <DEDUP_REMOVED lines=16> */
.L_x_13883:
[----:B------:R-:W-:Y:S01]  /*82b0*/  PRMT R0, RZ, 0x7610, R0 ;  /* 0x00007610ff007816 */ /* 0x000fe20000000000 */
[----:B------:R-:W-:Y:S06]  /*82c0*/  BRA `(.L_x_13856) ;  /* 0x00000000000c7947 */ /* 0x000fec0003800000 */
.L_x_13880:
[----:B------:R1:W5:Y:S01]  /*82d0*/  LDG.E.U8 R0, desc[UR36][R2.64] ;  /* 0x0000002402007981 */ /* 0x000362000c1e1100 */
[----:B------:R-:W-:Y:S05]  /*82e0*/  BRA `(.L_x_13856) ;  /* 0x0000000000047947 */ /* 0x000fea0003800000 */
.L_x_13879:
[----:B------:R2:W5:Y:S02]  /*82f0*/  LDG.E.U8 R0, desc[UR36][R2.64] ;  /* 0x0000002402007981 */ /* 0x000564000c1e1100 */
.L_x_13856:
        /* <DEDUP_REMOVED lines=22> */
.L_x_13887:
[----:B------:R4:W-:Y:S01]  /*8460*/  STG.E.U8 desc[UR36][R2.64], R9 ;  /* 0x0000000902007986 */ /* 0x0009e2000c101124 */
[----:B------:R-:W-:Y:S05]  /*8470*/  BRA `(.L_x_13889) ;  /* 0x0000000c004c7947 */ /* 0x000fea0003800000 */
.L_x_13886:
        /* <DEDUP_REMOVED lines=10> */
.L_x_13891:
[----:B------:R-:W-:-:S05]  /*8520*/  PRMT R5, R9, 0x9910, RZ ;  /* 0x0000991009057816 */ /* 0x000fca00000000ff */
[----:B------:R2:W-:Y:S01]  /*8530*/  STG.E desc[UR36][R2.64], R5 ;  /* 0x0000000502007986 */ /* 0x0005e2000c101924 */
[----:B------:R-:W-:Y:S05]  /*8540*/  BRA `(.L_x_13889) ;  /* 0x0000000c00187947 */ /* 0x000fea0003800000 */
.L_x_13890:
[----:B------:R0:W-:Y:S01]  /*8550*/  STG.E.U16 desc[UR36][R2.64], R9 ;  /* 0x0000000902007986 */ /* 0x0001e2000c101524 */
[----:B------:R-:W-:Y:S05]  /*8560*/  BRA `(.L_x_13889) ;  /* 0x0000000c00107947 */ /* 0x000fea0003800000 */
.L_x_13885:
        /* <DEDUP_REMOVED lines=9> */
.L_x_13893:
[----:B------:R-:W0:Y:S02]  /*8600*/  I2F.S16 R0, R9 ;  /* 0x0000000900007306 */ /* 0x000e240000101400 */
[----:B0-----:R-:W-:-:S05]  /*8610*/  F2FP.F16.F32.PACK_AB R0, RZ, R0 ;  /* 0x00000000ff00723e */ /* 0x001fca00000000ff */
[----:B------:R0:W-:Y:S01]  /*8620*/  STG.E.U16 desc[UR36][R2.64], R0 ;  /* 0x0000000002007986 */ /* 0x0001e2000c101524 */
[----:B------:R-:W-:Y:S05]  /*8630*/  BRA `(.L_x_13889) ;  /* 0x0000000800dc7947 */ /* 0x000fea0003800000 */
.L_x_13892:
        /* <DEDUP_REMOVED lines=10> */
.L_x_13895:
[----:B------:R-:W0:Y:S02]  /*86e0*/  I2F.S16 R9, R9 ;  /* 0x0000000900097306 */ /* 0x000e240000101400 */
[----:B0-----:R-:W-:-:S04]  /*86f0*/  F2FP.F16.F32.PACK_AB R5, RZ, R9 ;  /* 0x00000009ff05723e */ /* 0x001fc800000000ff */
[----:B------:R-:W-:-:S05]  /*8700*/  PRMT R5, R5, 0x5410, RZ ;  /* 0x0000541005057816 */ /* 0x000fca00000000ff */
[----:B------:R0:W-:Y:S01]  /*8710*/  STG.E desc[UR36][R2.64], R5 ;  /* 0x0000000502007986 */ /* 0x0001e2000c101924 */
[----:B------:R-:W-:Y:S05]  /*8720*/  BRA `(.L_x_13889) ;  /* 0x0000000800a07947 */ /* 0x000fea0003800000 */
.L_x_13894:
[----:B------:R-:W0:Y:S02]  /*8730*/  I2F.F64.S16 R4, R9 ;  /* 0x0000000900047312 */ /* 0x000e240000101c00 */
[----:B0-----:R0:W-:Y:S01]  /*8740*/  STG.E.64 desc[UR36][R2.64], R4 ;  /* 0x0000000402007986 */ /* 0x0011e2000c101b24 */
[----:B------:R-:W-:Y:S05]  /*8750*/  BRA `(.L_x_13889) ;  /* 0x0000000800947947 */ /* 0x000fea0003800000 */
.L_x_13884:
        /* <DEDUP_REMOVED lines=12> */
.L_x_13899:
        /* <DEDUP_REMOVED lines=18> */
.L_x_13902:
[----:B------:R-:W-:-:S04]  /*8940*/  SHF.R.U32.HI R5, RZ, 0x18, R5 ;  /* 0x00000018ff057819 */ /* 0x000fc80000011605 */
[----:B------:R-:W-:-:S07]  /*8950*/  LOP3.LUT R0, R0, 0x80, R5, 0xf8, !PT ;  /* 0x0000008000007812 */ /* 0x000fce00078ef805 */
.L_x_13901:
[----:B------:R-:W-:Y:S05]  /*8960*/  BSYNC.RECONVERGENT B0 ;  /* 0x0000000000007941 */ /* 0x000fea0003800200 */
.L_x_13900:
[----:B------:R0:W-:Y:S01]  /*8970*/  STG.E.U8 desc[UR36][R2.64], R0 ;  /* 0x0000000002007986 */ /* 0x0001e2000c101124 */
[----:B------:R-:W-:Y:S05]  /*8980*/  BRA `(.L_x_13889) ;  /* 0x0000000800087947 */ /* 0x000fea0003800000 */
.L_x_13898:
        /* <DEDUP_REMOVED lines=18> */
.L_x_13905:
[----:B------:R-:W-:-:S04]  /*8ab0*/  SHF.R.U32.HI R5, RZ, 0x18, R5 ;  /* 0x00000018ff057819 */ /* 0x000fc80000011605 */
[----:B------:R-:W-:-:S07]  /*8ac0*/  LOP3.LUT R0, R0, 0x80, R5, 0xf8, !PT ;  /* 0x0000008000007812 */ /* 0x000fce00078ef805 */
.L_x_13904:
[----:B------:R-:W-:Y:S05]  /*8ad0*/  BSYNC.RECONVERGENT B0 ;  /* 0x0000000000007941 */ /* 0x000fea0003800200 */
.L_x_13903:
[----:B------:R0:W-:Y:S01]  /*8ae0*/  STG.E.U8 desc[UR36][R2.64], R0 ;  /* 0x0000000002007986 */ /* 0x0001e2000c101124 */
[----:B------:R-:W-:Y:S05]  /*8af0*/  BRA `(.L_x_13889) ;  /* 0x0000000400ac7947 */ /* 0x000fea0003800000 */
.L_x_13897:
        /* <DEDUP_REMOVED lines=22> */
.L_x_13907:
[----:B------:R-:W-:-:S04]  /*8c60*/  PRMT R4, R9, 0x9910, RZ ;  /* 0x0000991009047816 */ /* 0x000fc800000000ff */
[----:B------:R-:W-:-:S05]  /*8c70*/  SHF.R.S32.HI R5, RZ, 0x1f, R4 ;  /* 0x0000001fff057819 */ /* 0x000fca0000011404 */
[----:B------:R0:W-:Y:S01]  /*8c80*/  STG.E.64 desc[UR36][R2.64], R4 ;  /* 0x0000000402007986 */ /* 0x0001e2000c101b24 */
[----:B------:R-:W-:Y:S05]  /*8c90*/  BRA `(.L_x_13889) ;  /* 0x0000000400447947 */ /* 0x000fea0003800000 */
.L_x_13906:
[----:B------:R-:W-:-:S05]  /*8ca0*/  PRMT R5, R9, 0x9910, RZ ;  /* 0x0000991009057816 */ /* 0x000fca00000000ff */
[----:B------:R0:W-:Y:S01]  /*8cb0*/  STG.E desc[UR36][R2.64], R5 ;  /* 0x0000000502007986 */ /* 0x0001e2000c101924 */
[----:B------:R-:W-:Y:S05]  /*8cc0*/  BRA `(.L_x_13889) ;  /* 0x0000000400387947 */ /* 0x000fea0003800000 */
.L_x_13896:
        /* <DEDUP_REMOVED lines=11> */
.L_x_13909:
[----:B------:R-:W-:Y:S01]  /*8d80*/  CS2R R6, SRZ ;  /* 0x0000000000067805 */ /* 0x000fe2000001ff00 */
[----:B------:R-:W0:Y:S04]  /*8d90*/  I2F.F64.S16 R4, R9 ;  /* 0x0000000900047312 */ /* 0x000e280000101c00 */
[----:B0-----:R0:W-:Y:S01]  /*8da0*/  STG.E.128 desc[UR36][R2.64], R4 ;  /* 0x0000000402007986 */ /* 0x0011e2000c101d24 */
[----:B------:R-:W-:Y:S05]  /*8db0*/  BRA `(.L_x_13889) ;  /* 0x0000000000fc7947 */ /* 0x000fea0003800000 */
.L_x_13908:
[----:B------:R-:W-:-:S09]  /*8dc0*/  UISETP.NE.AND UP0, UPT, UR5, 0xf, UPT ;  /* 0x0000000f0500788c */ /* 0x000fd2000bf05270 */
[----:B------:R-:W-:Y:S05]  /*8dd0*/  BRA.U !UP0, `(.L_x_13910) ;  /* 0x0000000108e87547 */ /* 0x000fea000b800000 */
[----:B------:R-:W-:-:S09]  /*8de0*/  UISETP.NE.AND UP0, UPT, UR5, 0x17, UPT ;  /* 0x000000170500788c */ /* 0x000fd2000bf05270 */
[----:B------:R-:W-:Y:S05]  /*8df0*/  BRA.U !UP0, `(.L_x_13911) ;  /* 0x0000000108907547 */ /* 0x000fea000b800000 */
[----:B------:R-:W-:-:S09]  /*8e00*/  UISETP.NE.AND UP0, UPT, UR5, 0x18, UPT ;  /* 0x000000180500788c */ /* 0x000fd2000bf05270 */
[----:B------:R-:W-:Y:S05]  /*8e10*/  BRA.U !UP0, `(.L_x_13912) ;  /* 0x0000000108447547 */ /* 0x000fea000b800000 */
.L_x_13888:
        /* <DEDUP_REMOVED lines=16> */
.L_x_13913:
[----:B------:R-:W-:Y:S05]  /*8f20*/  BRA `(.L_x_13889) ;  /* 0x0000000000a07947 */ /* 0x000fea0003800000 */
.L_x_13912:
        /* <DEDUP_REMOVED lines=13> */
.L_x_13915:
[----:B------:R-:W-:Y:S05]  /*9000*/  BSYNC.RECONVERGENT B0 ;  /* 0x0000000000007941 */ /* 0x000fea0003800200 */
.L_x_13914:
[----:B------:R-:W-:-:S05]  /*9010*/  LOP3.LUT R5, R0, 0x80, R5, 0xf8, !PT ;  /* 0x0000008000057812 */ /* 0x000fca00078ef805 */
[----:B------:R0:W-:Y:S01]  /*9020*/  STG.E.U8 desc[UR36][R2.64], R5 ;  /* 0x0000000502007986 */ /* 0x0001e2000c101124 */
[----:B------:R-:W-:Y:S05]  /*9030*/  BRA `(.L_x_13889) ;  /* 0x00000000005c7947 */ /* 0x000fea0003800000 */
.L_x_13911:
        /* <DEDUP_REMOVED lines=12> */
.L_x_13917:
[----:B------:R-:W-:Y:S01]  /*9100*/  IMAD.MOV.U32 R0, RZ, RZ, 0x7f ;  /* 0x0000007fff007424 */ /* 0x000fe200078e00ff */
[----:B------:R-:W-:-:S04]  /*9110*/  ISETP.GT.U32.AND P0, PT, R4, 0x7f800000, PT ;  /* 0x7f8000000400780c */ /* 0x000fc80003f04070 */
[----:B------:R-:W-:-:S09]  /*9120*/  SEL R0, R0, 0x7c, P0 ;  /* 0x0000007c00007807 */ /* 0x000fd20000000000 */
.L_x_13918:
[----:B------:R-:W-:Y:S05]  /*9130*/  BSYNC.RECONVERGENT B0 ;  /* 0x0000000000007941 */ /* 0x000fea0003800200 */
.L_x_13916:
[----:B------:R-:W-:-:S04]  /*9140*/  SHF.R.U32.HI R5, RZ, 0x18, R5 ;  /* 0x00000018ff057819 */ /* 0x000fc80000011605 */
[----:B------:R-:W-:-:S05]  /*9150*/  LOP3.LUT R5, R0, 0x80, R5, 0xf8, !PT ;  /* 0x0000008000057812 */ /* 0x000fca00078ef805 */
[----:B------:R0:W-:Y:S01]  /*9160*/  STG.E.U8 desc[UR36][R2.64], R5 ;  /* 0x0000000502007986 */ /* 0x0001e2000c101124 */
[----:B------:R-:W-:Y:S05]  /*9170*/  BRA `(.L_x_13889) ;  /* 0x00000000000c7947 */ /* 0x000fea0003800000 */
.L_x_13910:
[----:B------:R-:W0:Y:S02]  /*9180*/  I2F.S16 R0, R9 ;  /* 0x0000000900007306 */ /* 0x000e240000101400 */
[----:B0-----:R-:W-:-:S05]  /*9190*/  F2FP.BF16.F32.PACK_AB R0, RZ, R0 ;  /* 0x00000000ff00723e */ /* 0x001fca00000010ff */
[----:B------:R0:W-:Y:S02]  /*91a0*/  STG.E.U16 desc[UR36][R2.64], R0 ;  /* 0x0000000002007986 */ /* 0x0001e4000c101524 */
.L_x_13889:
[----:B------:R-:W-:-:S07]  /*91b0*/  VIADD R17, R17, 0x80 ;  /* 0x0000008011117836 */ /* 0x000fce0000000000 */
.L_x_13849:
[----:B------:R-:W-:Y:S05]  /*91c0*/  BSYNC.RECONVERGENT B6 ;  /* 0x0000000000067941 */ /* 0x000fea0003800200 */
.L_x_13848:
        /* <DEDUP_REMOVED lines=306> */
.L_x_13919:
        /* <DEDUP_REMOVED lines=18> */
.L_x_13923:
[----:B------:R0:W5:Y:S01]  /*a610*/  LDG.E.U8 R0, desc[UR36][R2.64] ;  /* 0x0000002402007981 */ /* 0x000162000c1e1100 */
[----:B------:R-:W-:Y:S05]  /*a620*/  BRA `(.L_x_13925) ;  /* 0x0000000c004c7947 */ /* 0x000fea0003800000 */
.L_x_13922:
        /* <DEDUP_REMOVED lines=8> */
.L_x_13927:
[----:B------:R0:W5:Y:S01]  /*a6b0*/  LDG.E.U8 R0, desc[UR36][R2.64] ;  /* 0x0000002402007981 */ /* 0x000162000c1e1100 */
[----:B------:R-:W-:Y:S05]  /*a6c0*/  BRA `(.L_x_13925) ;  /* 0x0000000c00247947 */ /* 0x000fea0003800000 */
.L_x_13926:
[----:B------:R0:W5:Y:S01]  /*a6d0*/  LDG.E.U16 R0, desc[UR36][R2.64] ;  /* 0x0000002402007981 */ /* 0x000162000c1e1500 */
[----:B------:R-:W-:Y:S05]  /*a6e0*/  BRA `(.L_x_13925) ;  /* 0x0000000c001c7947 */ /* 0x000fea0003800000 */
.L_x_13921:
        /* <DEDUP_REMOVED lines=9> */
.L_x_13929:
[----:B------:R-:W2:Y:S02]  /*a780*/  LDG.E.U16 R4, desc[UR36][R2.64] ;  /* 0x0000002402047981 */ /* 0x000ea4000c1e1500 */
[----:B--2---:R-:W-:-:S06]  /*a790*/  HADD2.F32 R4, -RZ, R4.H0_H0 ;  /* 0x20000004ff047230 */ /* 0x004fcc0000004100 */
[----:B------:R-:W0:Y:S02]  /*a7a0*/  F2I.FTZ.TRUNC.NTZ R4, R4 ;  /* 0x0000000400047305 */ /* 0x000e24000021f100 */
[----:B0-----:R-:W-:Y:S01]  /*a7b0*/  PRMT R0, R4, 0x7610, R0 ;  /* 0x0000761004007816 */ /* 0x001fe20000000000 */
[----:B------:R-:W-:Y:S06]  /*a7c0*/  BRA `(.L_x_13925) ;  /* 0x0000000800e47947 */ /* 0x000fec0003800000 */
.L_x_13928:
        /* <DEDUP_REMOVED lines=9> */
.L_x_13931:
[----:B------:R-:W2:Y:S02]  /*a860*/  LDG.E.U16 R2, desc[UR36][R2.64] ;  /* 0x0000002402027981 */ /* 0x000ea4000c1e1500 */
[----:B--2---:R-:W-:-:S06]  /*a870*/  HADD2.F32 R4, -RZ, R2.H0_H0 ;  /* 0x20000002ff047230 */ /* 0x004fcc0000004100 */
[----:B------:R-:W0:Y:S02]  /*a880*/  F2I.FTZ.TRUNC.NTZ R4, R4 ;  /* 0x0000000400047305 */ /* 0x000e24000021f100 */
[----:B0-----:R-:W-:Y:S01]  /*a890*/  PRMT R0, R4, 0x7610, R0 ;  /* 0x0000761004007816 */ /* 0x001fe20000000000 */
[----:B------:R-:W-:Y:S06]  /*a8a0*/  BRA `(.L_x_13925) ;  /* 0x0000000800ac7947 */ /* 0x000fec0003800000 */
.L_x_13930:
[----:B------:R-:W2:Y:S02]  /*a8b0*/  LDG.E.64 R2, desc[UR36][R2.64] ;  /* 0x0000002402027981 */ /* 0x000ea4000c1e1b00 */
[----:B--2---:R0:W1:Y:S02]  /*a8c0*/  F2I.F64.TRUNC R0, R2 ;  /* 0x0000000200007311 */ /* 0x004064000030d100 */
[----:B01----:R-:W-:Y:S05]  /*a8d0*/  BRA `(.L_x_13925) ;  /* 0x0000000800a07947 */ /* 0x003fea0003800000 */
.L_x_13920:
        /* <DEDUP_REMOVED lines=12> */
.L_x_13934:
[----:B------:R-:W2:Y:S02]  /*a9a0*/  LDG.E.64 R2, desc[UR36][R2.64] ;  /* 0x0000002402027981 */ /* 0x000ea4000c1e1b00 */
[----:B--2---:R3:W4:Y:S02]  /*a9b0*/  F2I.F64.TRUNC R0, R2 ;  /* 0x0000000200007311 */ /* 0x004724000030d100 */
[----:B---34-:R-:W-:Y:S05]  /*a9c0*/  BRA `(.L_x_13925) ;  /* 0x0000000800647947 */ /* 0x018fea0003800000 */
.L_x_13933:
        /* <DEDUP_REMOVED lines=27> */
.L_x_13936:
        /* <DEDUP_REMOVED lines=14> */
.L_x_13935:
[----:B------:R-:W2:Y:S02]  /*ac60*/  LDG.E.U16 R4, desc[UR36][R2.64] ;  /* 0x0000002402047981 */ /* 0x000ea4000c1e1500 */
[----:B--2---:R-:W-:-:S06]  /*ac70*/  SHF.L.U32 R4, R4, 0x10, RZ ;  /* 0x0000001004047819 */ /* 0x004fcc00000006ff */
[----:B------:R-:W0:Y:S02]  /*ac80*/  F2I.FTZ.TRUNC.NTZ R4, R4 ;  /* 0x0000000400047305 */ /* 0x000e24000021f100 */
[----:B0-----:R-:W-:Y:S01]  /*ac90*/  PRMT R0, R4, 0x7610, R0 ;  /* 0x0000761004007816 */ /* 0x001fe20000000000 */
[----:B------:R-:W-:Y:S06]  /*aca0*/  BRA `(.L_x_13925) ;  /* 0x0000000400ac7947 */ /* 0x000fec0003800000 */
.L_x_13932:
        /* <DEDUP_REMOVED lines=10> */
.L_x_13939:
        /* <DEDUP_REMOVED lines=21> */
.L_x_13943:
[----:B------:R-:W-:Y:S05]  /*aea0*/  BSYNC.RECONVERGENT B1 ;  /* 0x0000000000017941 */ /* 0x000fea0003800200 */
.L_x_13942:
[----:B------:R-:W-:Y:S01]  /*aeb0*/  IMAD.SHL.U32 R0, R0, 0x100000, RZ ;  /* 0x0010000000007824 */ /* 0x000fe200078e00ff */
[----:B------:R-:W-:-:S04]  /*aec0*/  LEA R2, R2, 0x3b800000, 0x17 ;  /* 0x3b80000002027811 */ /* 0x000fc800078eb8ff */
[----:B------:R-:W-:-:S07]  /*aed0*/  LOP3.LUT R4, R2, R0, R7, 0xfe, !PT ;  /* 0x0000000002047212 */ /* 0x000fce00078efe07 */
.L_x_13941:
[----:B------:R-:W-:Y:S05]  /*aee0*/  BSYNC.RECONVERGENT B0 ;  /* 0x0000000000007941 */ /* 0x000fea0003800200 */
.L_x_13940:
[----:B------:R-:W0:Y:S02]  /*aef0*/  F2I.FTZ.TRUNC.NTZ R4, R4 ;  /* 0x0000000400047305 */ /* 0x000e24000021f100 */
[----:B0-----:R-:W-:Y:S01]  /*af00*/  PRMT R0, R4, 0x7610, R0 ;  /* 0x0000761004007816 */ /* 0x001fe20000000000 */
[----:B------:R-:W-:Y:S06]  /*af10*/  BRA `(.L_x_13925) ;  /* 0x0000000400107947 */ /* 0x000fec0003800000 */
.L_x_13938:
        /* <DEDUP_REMOVED lines=21> */
.L_x_13947:
[----:B------:R-:W-:Y:S05]  /*b070*/  BSYNC.RECONVERGENT B1 ;  /* 0x0000000000017941 */ /* 0x000fea0003800200 */
.L_x_13946:
[----:B------:R-:W-:Y:S01]  /*b080*/  IMAD.SHL.U32 R0, R0, 0x200000, RZ ;  /* 0x0020000000007824 */ /* 0x000fe200078e00ff */
[----:B------:R-:W-:-:S04]  /*b090*/  LEA R2, R2, 0x37800000, 0x17 ;  /* 0x3780000002027811 */ /* 0x000fc800078eb8ff */
[----:B------:R-:W-:-:S07]  /*b0a0*/  LOP3.LUT R4, R2, R0, R7, 0xfe, !PT ;  /* 0x0000000002047212 */ /* 0x000fce00078efe07 */
.L_x_13945:
[----:B------:R-:W-:Y:S05]  /*b0b0*/  BSYNC.RECONVERGENT B0 ;  /* 0x0000000000007941 */ /* 0x000fea0003800200 */
.L_x_13944:
[----:B------:R-:W0:Y:S02]  /*b0c0*/  F2I.FTZ.TRUNC.NTZ R4, R4 ;  /* 0x0000000400047305 */ /* 0x000e24000021f100 */
[----:B0-----:R-:W-:Y:S01]  /*b0d0*/  PRMT R0, R4, 0x7610, R0 ;  /* 0x0000761004007816 */ /* 0x001fe20000000000 */
[----:B------:R-:W-:Y:S06]  /*b0e0*/  BRA `(.L_x_13925) ;  /* 0x00000000009c7947 */ /* 0x000fec0003800000 */
.L_x_13937:
        /* <DEDUP_REMOVED lines=14> */
.L_x_13951:
[----:B------:R-:W-:Y:S05]  /*b1d0*/  BSYNC.RECONVERGENT B0 ;  /* 0x0000000000007941 */ /* 0x000fea0003800200 */
.L_x_13950:
[----:B------:R-:W0:Y:S02]  /*b1e0*/  F2I.FTZ.TRUNC.NTZ R4, R4 ;  /* 0x0000000400047305 */ /* 0x000e24000021f100 */
[----:B0-----:R-:W-:Y:S01]  /*b1f0*/  PRMT R0, R4, 0x7610, R0 ;  /* 0x0000761004007816 */ /* 0x001fe20000000000 */
[----:B------:R-:W-:Y:S06]  /*b200*/  BRA `(.L_x_13925) ;  /* 0x0000000000547947 */ /* 0x000fec0003800000 */
.L_x_13924:
        /* <DEDUP_REMOVED lines=16> */
.L_x_13952:
[----:B------:R-:W-:Y:S01]  /*b310*/  PRMT R0, RZ, 0x7610, R0 ;  /* 0x00007610ff007816 */ /* 0x000fe20000000000 */
[----:B------:R-:W-:Y:S06]  /*b320*/  BRA `(.L_x_13925) ;  /* 0x00000000000c7947 */ /* 0x000fec0003800000 */
.L_x_13949:
[----:B------:R2:W5:Y:S01]  /*b330*/  LDG.E.U8 R0, desc[UR36][R2.64] ;  /* 0x0000002402007981 */ /* 0x000562000c1e1100 */
[----:B------:R-:W-:Y:S05]  /*b340*/  BRA `(.L_x_13925) ;  /* 0x0000000000047947 */ /* 0x000fea0003800000 */
.L_x_13948:
[----:B------:R1:W5:Y:S02]  /*b350*/  LDG.E.U8 R0, desc[UR36][R2.64] ;  /* 0x0000002402007981 */ /* 0x000364000c1e1100 */
.L_x_13925:
[----:B------:R-:W-:Y:S01]  /*b360*/  UPRMT UR5, UR39, 0x9910, URZ ;  /* 0x0000991027057896 */ /* 0x000fe200080000ff */
[----:B-1--45:R-:W-:Y:S01]  /*b370*/  PRMT R0, R0, 0x8880, RZ ;  /* 0x0000888000007816 */ /* 0x032fe200000000ff */
[----:B------:R-:W-:Y:S02]  /*b380*/  UPRMT UR4, UR43, 0x8880, URZ ;  /* 0x000088802b047896 */ /* 0x000fe400080000ff */
[----:B------:R-:W-:Y:S01]  /*b390*/  UISETP.GT.AND UP0, UPT, UR5, 0x9, UPT ;  /* 0x000000090500788c */ /* 0x000fe2000bf04270 */
[----:B------:R-:W-:Y:S01]  /*b3a0*/  PRMT R0, R0, 0x7710, RZ ;  /* 0x0000771000007816 */ /* 0x000fe200000000ff */
[----:B------:R-:W-:-:S06]  /*b3b0*/  UPRMT UR4, UR4, 0x7710, URZ ;  /* 0x0000771004047896 */ /* 0x000fcc00080000ff */
[----:B------:R-:W-:-:S04]  /*b3c0*/  VIMNMX.S16x2 R0, PT, PT, R0, UR4, !PT ;  /* 0x0000000400007c48 */ /* 0x000fc8000ffe0300 */
        /* <DEDUP_REMOVED lines=12> */
.L_x_13956:
[----:B------:R-:W-:Y:S01]  /*b490*/  STG.E.U8 desc[UR36][R16.64], R5 ;  /* 0x0000000510007986 */ /* 0x000fe2000c101124 */
[----:B------:R-:W-:Y:S05]  /*b4a0*/  EXIT ;  /* 0x000000000000794d */ /* 0x000fea0003800000 */
.L_x_13955:
        /* <DEDUP_REMOVED lines=10> */
.L_x_13959:
[----:B0-2---:R-:W-:-:S05]  /*b550*/  PRMT R3, R5, 0x9910, RZ ;  /* 0x0000991005037816 */ /* 0x005fca00000000ff */
[----:B------:R-:W-:Y:S01]  /*b560*/  STG.E desc[UR36][R16.64], R3 ;  /* 0x0000000310007986 */ /* 0x000fe2000c101924 */
[----:B------:R-:W-:Y:S05]  /*b570*/  EXIT ;  /* 0x000000000000794d */ /* 0x000fea0003800000 */
.L_x_13958:
[----:B------:R-:W-:Y:S01]  /*b580*/  STG.E.U16 desc[UR36][R16.64], R5 ;  /* 0x0000000510007986 */ /* 0x000fe2000c101524 */
[----:B------:R-:W-:Y:S05]  /*b590*/  EXIT ;  /* 0x000000000000794d */ /* 0x000fea0003800000 */
.L_x_13954:
        /* <DEDUP_REMOVED lines=9> */
.L_x_13961:
[----:B------:R-:W1:Y:S02]  /*b630*/  I2F.S16 R0, R5 ;  /* 0x0000000500007306 */ /* 0x000e640000101400 */
[----:B-1----:R-:W-:-:S05]  /*b640*/  F2FP.F16.F32.PACK_AB R0, RZ, R0 ;  /* 0x00000000ff00723e */ /* 0x002fca00000000ff */
[----:B------:R-:W-:Y:S01]  /*b650*/  STG.E.U16 desc[UR36][R16.64], R0 ;  /* 0x0000000010007986 */ /* 0x000fe2000c101524 */
[----:B------:R-:W-:Y:S05]  /*b660*/  EXIT ;  /* 0x000000000000794d */ /* 0x000fea0003800000 */
.L_x_13960:
        /* <DEDUP_REMOVED lines=10> */
.L_x_13963:
[----:B------:R-:W0:Y:S02]  /*b710*/  I2F.S16 R5, R5 ;  /* 0x0000000500057306 */ /* 0x000e240000101400 */
[----:B0-2---:R-:W-:-:S04]  /*b720*/  F2FP.F16.F32.PACK_AB R3, RZ, R5 ;  /* 0x00000005ff03723e */ /* 0x005fc800000000ff */
[----:B------:R-:W-:-:S05]  /*b730*/  PRMT R3, R3, 0x5410, RZ ;  /* 0x0000541003037816 */ /* 0x000fca00000000ff */
[----:B------:R-:W-:Y:S01]  /*b740*/  STG.E desc[UR36][R16.64], R3 ;  /* 0x0000000310007986 */ /* 0x000fe2000c101924 */
[----:B------:R-:W-:Y:S05]  /*b750*/  EXIT ;  /* 0x000000000000794d */ /* 0x000fea0003800000 */
.L_x_13962:
[----:B0-23--:R-:W0:Y:S02]  /*b760*/  I2F.F64.S16 R2, R5 ;  /* 0x0000000500027312 */ /* 0x00de240000101c00 */
[----:B0-----:R-:W-:Y:S01]  /*b770*/  STG.E.64 desc[UR36][R16.64], R2 ;  /* 0x0000000210007986 */ /* 0x001fe2000c101b24 */
[----:B------:R-:W-:Y:S05]  /*b780*/  EXIT ;  /* 0x000000000000794d */ /* 0x000fea0003800000 */
.L_x_13953:
        /* <DEDUP_REMOVED lines=12> */
.L_x_13967:
        /* <DEDUP_REMOVED lines=17> */
.L_x_13970:
[----:B------:R-:W-:-:S04]  /*b960*/  SHF.R.U32.HI R3, RZ, 0x18, R3 ;  /* 0x00000018ff037819 */ /* 0x000fc80000011603 */
[----:B------:R-:W-:-:S04]  /*b970*/  LOP3.LUT R0, R0, 0x80, R3, 0xf8, !PT ;  /* 0x0000008000007812 */ /* 0x000fc800078ef803 */
[----:B------:R-:W-:-:S07]  /*b980*/  PRMT R8, R0, 0x7610, R8 ;  /* 0x0000761000087816 */ /* 0x000fce0000000008 */
.L_x_13969:
[----:B------:R-:W-:Y:S05]  /*b990*/  BSYNC.RECONVERGENT B0 ;  /* 0x0000000000007941 */ /* 0x000fea0003800200 */
.L_x_13968:
[----:B------:R-:W-:Y:S01]  /*b9a0*/  STG.E.U8 desc[UR36][R16.64], R8 ;  /* 0x0000000810007986 */ /* 0x000fe2000c101124 */
[----:B------:R-:W-:Y:S05]  /*b9b0*/  EXIT ;  /* 0x000000000000794d */ /* 0x000fea0003800000 */
.L_x_13966:
        /* <DEDUP_REMOVED lines=17> */
.L_x_13973:
[----:B------:R-:W-:-:S04]  /*bad0*/  SHF.R.U32.HI R3, RZ, 0x18, R3 ;  /* 0x00000018ff037819 */ /* 0x000fc80000011603 */
[----:B------:R-:W-:-:S04]  /*bae0*/  LOP3.LUT R0, R0, 0x80, R3, 0xf8, !PT ;  /* 0x0000008000007812 */ /* 0x000fc800078ef803 */
[----:B------:R-:W-:-:S07]  /*baf0*/  PRMT R8, R0, 0x7610, R8 ;  /* 0x0000761000087816 */ /* 0x000fce0000000008 */
.L_x_13972:
[----:B------:R-:W-:Y:S05]  /*bb00*/  BSYNC.RECONVERGENT B0 ;  /* 0x0000000000007941 */ /* 0x000fea0003800200 */
.L_x_13971:
[----:B------:R-:W-:Y:S01]  /*bb10*/  STG.E.U8 desc[UR36][R16.64], R8 ;  /* 0x0000000810007986 */ /* 0x000fe2000c101124 */
[----:B------:R-:W-:Y:S05]  /*bb20*/  EXIT ;  /* 0x000000000000794d */ /* 0x000fea0003800000 */
.L_x_13965:
        /* <DEDUP_REMOVED lines=22> */
.L_x_13975:
[----:B0-23--:R-:W-:-:S04]  /*bc90*/  PRMT R2, R5, 0x9910, RZ ;  /* 0x0000991005027816 */ /* 0x00dfc800000000ff */
[----:B------:R-:W-:-:S05]  /*bca0*/  SHF.R.S32.HI R3, RZ, 0x1f, R2 ;  /* 0x0000001fff037819 */ /* 0x000fca0000011402 */
[----:B------:R-:W-:Y:S01]  /*bcb0*/  STG.E.64 desc[UR36][R16.64], R2 ;  /* 0x0000000210007986 */ /* 0x000fe2000c101b24 */
[----:B------:R-:W-:Y:S05]  /*bcc0*/  EXIT ;  /* 0x000000000000794d */ /* 0x000fea0003800000 */
.L_x_13974:
[----:B0-2---:R-:W-:-:S05]  /*bcd0*/  PRMT R3, R5, 0x9910, RZ ;  /* 0x0000991005037816 */ /* 0x005fca00000000ff */
[----:B------:R-:W-:Y:S01]  /*bce0*/  STG.E desc[UR36][R16.64], R3 ;  /* 0x0000000310007986 */ /* 0x000fe2000c101924 */
[----:B------:R-:W-:Y:S05]  /*bcf0*/  EXIT ;  /* 0x000000000000794d */ /* 0x000fea0003800000 */
.L_x_13964:
        /* <DEDUP_REMOVED lines=11> */
.L_x_13977:
[----:B------:R-:W-:Y:S01]  /*bdb0*/  CS2R R6, SRZ ;  /* 0x0000000000067805 */ /* 0x000fe2000001ff00 */
[----:B------:R-:W1:Y:S04]  /*bdc0*/  I2F.F64.S16 R4, R5 ;  /* 0x0000000500047312 */ /* 0x000e680000101c00 */
[----:B-1----:R-:W-:Y:S01]  /*bdd0*/  STG.E.128 desc[UR36][R16.64], R4 ;  /* 0x0000000410007986 */ /* 0x002fe2000c101d24 */
[----:B------:R-:W-:Y:S05]  /*bde0*/  EXIT ;  /* 0x000000000000794d */ /* 0x000fea0003800000 */
.L_x_13976:
[----:B------:R-:W-:-:S09]  /*bdf0*/  UISETP.NE.AND UP0, UPT, UR5, 0xf, UPT ;  /* 0x0000000f0500788c */ /* 0x000fd2000bf05270 */
[----:B------:R-:W-:Y:S05]  /*be00*/  BRA.U !UP0, `(.L_x_13978) ;  /* 0x0000000108e87547 */ /* 0x000fea000b800000 */
[----:B------:R-:W-:-:S09]  /*be10*/  UISETP.NE.AND UP0, UPT, UR5, 0x17, UPT ;  /* 0x000000170500788c */ /* 0x000fd2000bf05270 */
[----:B------:R-:W-:Y:S05]  /*be20*/  BRA.U !UP0, `(.L_x_13979) ;  /* 0x0000000108907547 */ /* 0x000fea000b800000 */
[----:B------:R-:W-:-:S09]  /*be30*/  UISETP.NE.AND UP0, UPT, UR5, 0x18, UPT ;  /* 0x000000180500788c */ /* 0x000fd2000bf05270 */
[----:B------:R-:W-:Y:S05]  /*be40*/  BRA.U !UP0, `(.L_x_13980) ;  /* 0x0000000108447547 */ /* 0x000fea000b800000 */
.L_x_13957:
        /* <DEDUP_REMOVED lines=16> */
.L_x_13981:
[----:B------:R-:W-:Y:S05]  /*bf50*/  EXIT ;  /* 0x000000000000794d */ /* 0x000fea0003800000 */
.L_x_13980:
        /* <DEDUP_REMOVED lines=13> */
.L_x_13983:
[----:B------:R-:W-:Y:S05]  /*c030*/  BSYNC.RECONVERGENT B0 ;  /* 0x0000000000007941 */ /* 0x000fea0003800200 */
.L_x_13982:
[----:B------:R-:W-:-:S05]  /*c040*/  LOP3.LUT R3, R0, 0x80, R3, 0xf8, !PT ;  /* 0x0000008000037812 */ /* 0x000fca00078ef803 */
[----:B------:R-:W-:Y:S01]  /*c050*/  STG.E.U8 desc[UR36][R16.64], R3 ;  /* 0x0000000310007986 */ /* 0x000fe2000c101124 */
[----:B------:R-:W-:Y:S05]  /*c060*/  EXIT ;  /* 0x000000000000794d */ /* 0x000fea0003800000 */
.L_x_13979:
        /* <DEDUP_REMOVED lines=12> */
.L_x_13985:
[----:B------:R-:W-:Y:S01]  /*c130*/  IMAD.MOV.U32 R0, RZ, RZ, 0x7f ;  /* 0x0000007fff007424 */ /* 0x000fe200078e00ff */
[----:B------:R-:W-:-:S04]  /*c140*/  ISETP.GT.U32.AND P0, PT, R2, 0x7f800000, PT ;  /* 0x7f8000000200780c */ /* 0x000fc80003f04070 */
[----:B------:R-:W-:-:S09]  /*c150*/  SEL R0, R0, 0x7c, P0 ;  /* 0x0000007c00007807 */ /* 0x000fd20000000000 */
.L_x_13986:
[----:B------:R-:W-:Y:S05]  /*c160*/  BSYNC.RECONVERGENT B0 ;  /* 0x0000000000007941 */ /* 0x000fea0003800200 */
.L_x_13984:
[----:B------:R-:W-:-:S04]  /*c170*/  SHF.R.U32.HI R3, RZ, 0x18, R3 ;  /* 0x00000018ff037819 */ /* 0x000fc80000011603 */
[----:B------:R-:W-:-:S05]  /*c180*/  LOP3.LUT R3, R0, 0x80, R3, 0xf8, !PT ;  /* 0x0000008000037812 */ /* 0x000fca00078ef803 */
[----:B------:R-:W-:Y:S01]  /*c190*/  STG.E.U8 desc[UR36][R16.64], R3 ;  /* 0x0000000310007986 */ /* 0x000fe2000c101124 */
[----:B------:R-:W-:Y:S05]  /*c1a0*/  EXIT ;  /* 0x000000000000794d */ /* 0x000fea0003800000 */
.L_x_13978:
[----:B------:R-:W1:Y:S02]  /*c1b0*/  I2F.S16 R0, R5 ;  /* 0x0000000500007306 */ /* 0x000e640000101400 */
[----:B-1----:R-:W-:-:S05]  /*c1c0*/  F2FP.BF16.F32.PACK_AB R0, RZ, R0 ;  /* 0x00000000ff00723e */ /* 0x002fca00000010ff */
[----:B------:R-:W-:Y:S01]  /*c1d0*/  STG.E.U16 desc[UR36][R16.64], R0 ;  /* 0x0000000010007986 */ /* 0x000fe2000c101524 */
[----:B------:R-:W-:Y:S05]  /*c1e0*/  EXIT ;  /* 0x000000000000794d */ /* 0x000fea0003800000 */
.L_x_13987:
        /* <DEDUP_REMOVED lines=9> */
.L_x_35939:


//--------------------- .text._ZN2at6native27unrolled_elementwise_kernelIZZZNS0_21clamp_min_kernel_cudaERNS_18TensorIteratorBaseERKN3c106ScalarEENKUlvE_clEvENKUlvE0_clEvEUlaE_St5arrayIPcLm2EELi4E23TrivialOffsetCalculatorILi1EjESF_NS0_6memory12LoadWithCastILi1EEENSG_13StoreWithCastILi1EEEEEviT_T0_T2_T3_T4_T5_ --------------------------
	.section	.text._ZN2at6native27unrolled_elementwise_kernelIZZZNS0_21clamp_min_kernel_cudaERNS_18TensorIteratorBaseERKN3c106ScalarEENKUlvE_clEvENKUlvE0_clEvEUlaE_St5arrayIPcLm2EELi4E23TrivialOffsetCalculatorILi1EjESF_NS0_6memory12LoadWithCastILi1EEENSG_13StoreWithCastILi1EEEEEviT_T0_T2_T3_T4_T5_,"ax",@progbits
	.align	128
        .global         _ZN2at6native27unrolled_elementwise_kernelIZZZNS0_21clamp_min_kernel_cudaERNS_18TensorIteratorBaseERKN3c106ScalarEENKUlvE_clEvENKUlvE0_clEvEUlaE_St5arrayIPcLm2EELi4E23TrivialOffsetCalculatorILi1EjESF_NS0_6memory12LoadWithCastILi1EEENSG_13StoreWithCastILi1EEEEEviT_T0_T2_T3_T4_T5_
        .type           _ZN2at6native27unrolled_elementwise_kernelIZZZNS0_21clamp_min_kernel_cudaERNS_18TensorIteratorBaseERKN3c106ScalarEENKUlvE_clEvENKUlvE0_clEvEUlaE_St5arrayIPcLm2EELi4E23TrivialOffsetCalculatorILi1EjESF_NS0_6memory12LoadWithCastILi1EEENSG_13StoreWithCastILi1EEEEEviT_T0_T2_T3_T4_T5_,@function
        .size           _ZN2at6native27unrolled_elementwise_kernelIZZZNS0_21clamp_min_kernel_cudaERNS_18TensorIteratorBaseERKN3c106ScalarEENKUlvE_clEvENKUlvE0_clEvEUlaE_St5arrayIPcLm2EELi4E23TrivialOffsetCalculatorILi1EjESF_NS0_6memory12LoadWithCastILi1EEENSG_13StoreWithCastILi1EEEEEviT_T0_T2_T3_T4_T5_,(.L_x_35940 - _ZN2at6native27unrolled_elementwise_kernelIZZZNS0_21clamp_min_kernel_cudaERNS_18TensorIteratorBaseERKN3c106ScalarEENKUlvE_clEvENKUlvE0_clEvEUlaE_St5arrayIPcLm2EELi4E23TrivialOffsetCalculatorILi1EjESF_NS0_6memory12LoadWithCastILi1EEENSG_13StoreWithCastILi1EEEEEviT_T0_T2_T3_T4_T5_)
        .other          _ZN2at6native27unrolled_elementwise_kernelIZZZNS0_21clamp_min_kernel_cudaERNS_18TensorIteratorBaseERKN3c106ScalarEENKUlvE_clEvENKUlvE0_clEvEUlaE_St5arrayIPcLm2EELi4E23TrivialOffsetCalculatorILi1EjESF_NS0_6memory12LoadWithCastILi1EEENSG_13StoreWithCastILi1EEEEEviT_T0_T2_T3_T4_T5_,@"STO_CUDA_ENTRY STV_DEFAULT"
_ZN2at6native27unrolled_elementwise_kernelIZZZNS0_21clamp_min_kernel_cudaERNS_18TensorIteratorBaseERKN3c106ScalarEENKUlvE_clEvENKUlvE0_clEvEUlaE_St5arrayIPcLm2EELi4E23TrivialOffsetCalculatorILi1EjESF_NS0_6memory12LoadWithCastILi1EEENSG_13StoreWithCastILi1EEEEEviT_T0_T2_T3_T4_T5_:
.text._ZN2at6native27unrolled_elementwise_kernelIZZZNS0_21clamp_min_kernel_cudaERNS_18TensorIteratorBaseERKN3c106ScalarEENKUlvE_clEvENKUlvE0_clEvEUlaE_St5arrayIPcLm2EELi4E23TrivialOffsetCalculatorILi1EjESF_NS0_6memory12LoadWithCastILi1EEENSG_13StoreWithCastILi1EEEEEviT_T0_T2_T3_T4_T5_:
        /* <DEDUP_REMOVED lines=31> */
.L_x_13993:
[----:B------:R3:W5:Y:S01]  /*01f0*/  LDG.E.U8 R18, desc[UR36][R4.64] ;  /* 0x0000002404127981 */ /* 0x000762000c1e1100 */
[----:B------:R-:W-:Y:S05]  /*0200*/  BRA `(.L_x_13995) ;  /* 0x0000000c00507947 */ /* 0x000fea0003800000 */
.L_x_13992:
        /* <DEDUP_REMOVED lines=8> */
.L_x_13997:
[----:B------:R1:W5:Y:S01]  /*0290*/  LDG.E.U8 R18, desc[UR36][R4.64] ;  /* 0x0000002404127981 */ /* 0x000362000c1e1100 */
[----:B------:R-:W-:Y:S05]  /*02a0*/  BRA `(.L_x_13995) ;  /* 0x0000000c00287947 */ /* 0x000fea0003800000 */
.L_x_13996:
[----:B------:R2:W5:Y:S01]  /*02b0*/  LDG.E.U16 R18, desc[UR36][R4.64] ;  /* 0x0000002404127981 */ /* 0x000562000c1e1500 */
[----:B------:R-:W-:Y:S05]  /*02c0*/  BRA `(.L_x_13995) ;  /* 0x0000000c00207947 */ /* 0x000fea0003800000 */
.L_x_13991:
        /* <DEDUP_REMOVED lines=9> */
.L_x_13999:
[----:B------:R-:W2:Y:S02]  /*0360*/  LDG.E.U16 R0, desc[UR36][R4.64] ;  /* 0x0000002404007981 */ /* 0x000ea4000c1e1500 */
[----:B--2---:R-:W-:-:S06]  /*0370*/  HADD2.F32 R0, -RZ, R0.H0_H0 ;  /* 0x20000000ff007230 */ /* 0x004fcc0000004100 */
[----:B------:R-:W0:Y:S02]  /*0380*/  F2I.FTZ.TRUNC.NTZ R0, R0 ;  /* 0x0000000000007305 */ /* 0x000e24000021f100 */
[----:B0-----:R-:W-:Y:S01]  /*0390*/  PRMT R18, R0, 0x7610, R18 ;  /* 0x0000761000127816 */ /* 0x001fe20000000012 */
[----:B------:R-:W-:Y:S06]  /*03a0*/  BRA `(.L_x_13995) ;  /* 0x0000000800e87947 */ /* 0x000fec0003800000 */
.L_x_13998:
        /* <DEDUP_REMOVED lines=9> */
.L_x_14001:
[----:B------:R-:W2:Y:S02]  /*0440*/  LDG.E.U16 R4, desc[UR36][R4.64] ;  /* 0x0000002404047981 */ /* 0x000ea4000c1e1500 */
[----:B--2---:R-:W-:-:S06]  /*0450*/  HADD2.F32 R0, -RZ, R4.H0_H0 ;  /* 0x20000004ff007230 */ /* 0x004fcc0000004100 */
[----:B------:R-:W0:Y:S02]  /*0460*/  F2I.FTZ.TRUNC.NTZ R0, R0 ;  /* 0x0000000000007305 */ /* 0x000e24000021f100 */
[----:B0-----:R-:W-:Y:S01]  /*0470*/  PRMT R18, R0, 0x7610, R18 ;  /* 0x0000761000127816 */ /* 0x001fe20000000012 */
[----:B------:R-:W-:Y:S06]  /*0480*/  BRA `(.L_x_13995) ;  /* 0x0000000800b07947 */ /* 0x000fec0003800000 */
.L_x_14000:
[----:B------:R-:W2:Y:S02]  /*0490*/  LDG.E.64 R4, desc[UR36][R4.64] ;  /* 0x0000002404047981 */ /* 0x000ea4000c1e1b00 */
[----:B--2---:R0:W1:Y:S02]  /*04a0*/  F2I.F64.TRUNC R18, R4 ;  /* 0x0000000400127311 */ /* 0x004064000030d100 */
[----:B01----:R-:W-:Y:S05]  /*04b0*/  BRA `(.L_x_13995) ;  /* 0x0000000800a47947 */ /* 0x003fea0003800000 */
.L_x_13990:
        /* <DEDUP_REMOVED lines=12> */
.L_x_14004:
[----:B------:R-:W2:Y:S02]  /*0580*/  LDG.E.64 R4, desc[UR36][R4.64] ;  /* 0x0000002404047981 */ /* 0x000ea4000c1e1b00 */
[----:B--2---:R0:W1:Y:S02]  /*0590*/  F2I.F64.TRUNC R18, R4 ;  /* 0x0000000400127311 */ /* 0x004064000030d100 */
[----:B01----:R-:W-:Y:S05]  /*05a0*/  BRA `(.L_x_13995) ;  /* 0x0000000800687947 */ /* 0x003fea0003800000 */
.L_x_14003:
        /* <DEDUP_REMOVED lines=27> */
.L_x_14006:
        /* <DEDUP_REMOVED lines=15> */
.L_x_14005:
[----:B------:R-:W2:Y:S02]  /*0850*/  LDG.E.U16 R0, desc[UR36][R4.64] ;  /* 0x0000002404007981 */ /* 0x000ea4000c1e1500 */
[----:B--2---:R-:W-:-:S06]  /*0860*/  IMAD.U32 R0, R0, 0x10000, RZ ;  /* 0x0001000000007824 */ /* 0x004fcc00078e00ff */
[----:B------:R-:W0:Y:S02]  /*0870*/  F2I.FTZ.TRUNC.NTZ R0, R0 ;  /* 0x0000000000007305 */ /* 0x000e24000021f100 */
[----:B0-----:R-:W-:Y:S01]  /*0880*/  PRMT R18, R0, 0x7610, R18 ;  /* 0x0000761000127816 */ /* 0x001fe20000000012 */
[----:B------:R-:W-:Y:S06]  /*0890*/  BRA `(.L_x_13995) ;  /* 0x0000000400ac7947 */ /* 0x000fec0003800000 */
.L_x_14002:
        /* <DEDUP_REMOVED lines=10> */
.L_x_14009:
        /* <DEDUP_REMOVED lines=21> */
.L_x_14013:
[----:B------:R-:W-:Y:S05]  /*0a90*/  BSYNC.RECONVERGENT B1 ;  /* 0x0000000000017941 */ /* 0x000fea0003800200 */
.L_x_14012:
[----:B------:R-:W-:Y:S01]  /*0aa0*/  IMAD.SHL.U32 R0, R0, 0x100000, RZ ;  /* 0x0010000000007824 */ /* 0x000fe200078e00ff */
[----:B------:R-:W-:-:S04]  /*0ab0*/  LEA R3, R3, 0x3b800000, 0x17 ;  /* 0x3b80000003037811 */ /* 0x000fc800078eb8ff */
[----:B------:R-:W-:-:S07]  /*0ac0*/  LOP3.LUT R0, R3, R0, R7, 0xfe, !PT ;  /* 0x0000000003007212 */ /* 0x000fce00078efe07 */
.L_x_14011:
[----:B------:R-:W-:Y:S05]  /*0ad0*/  BSYNC.RECONVERGENT B0 ;  /* 0x0000000000007941 */ /* 0x000fea0003800200 */
.L_x_14010:
[----:B------:R-:W0:Y:S02]  /*0ae0*/  F2I.FTZ.TRUNC.NTZ R0, R0 ;  /* 0x0000000000007305 */ /* 0x000e24000021f100 */
[----:B0-----:R-:W-:Y:S01]  /*0af0*/  PRMT R18, R0, 0x7610, R18 ;  /* 0x0000761000127816 */ /* 0x001fe20000000012 */
[----:B------:R-:W-:Y:S06]  /*0b00*/  BRA `(.L_x_13995) ;  /* 0x0000000400107947 */ /* 0x000fec0003800000 */
.L_x_14008:
        /* <DEDUP_REMOVED lines=21> */
.L_x_14017:
[----:B------:R-:W-:Y:S05]  /*0c60*/  BSYNC.RECONVERGENT B1 ;  /* 0x0000000000017941 */ /* 0x000fea0003800200 */
.L_x_14016:
[----:B------:R-:W-:Y:S01]  /*0c70*/  IMAD.SHL.U32 R0, R0, 0x200000, RZ ;  /* 0x0020000000007824 */ /* 0x000fe200078e00ff */
[----:B------:R-:W-:-:S04]  /*0c80*/  LEA R3, R3, 0x37800000, 0x17 ;  /* 0x3780000003037811 */ /* 0x000fc800078eb8ff */
[----:B------:R-:W-:-:S07]  /*0c90*/  LOP3.LUT R0, R3, R0, R7, 0xfe, !PT ;  /* 0x0000000003007212 */ /* 0x000fce00078efe07 */
.L_x_14015:
[----:B------:R-:W-:Y:S05]  /*0ca0*/  BSYNC.RECONVERGENT B0 ;  /* 0x0000000000007941 */ /* 0x000fea0003800200 */
.L_x_14014:
[----:B------:R-:W0:Y:S02]  /*0cb0*/  F2I.FTZ.TRUNC.NTZ R0, R0 ;  /* 0x0000000000007305 */ /* 0x000e24000021f100 */
[----:B0-----:R-:W-:Y:S01]  /*0cc0*/  PRMT R18, R0, 0x7610, R18 ;  /* 0x0000761000127816 */ /* 0x001fe20000000012 */
[----:B------:R-:W-:Y:S06]  /*0cd0*/  BRA `(.L_x_13995) ;  /* 0x00000000009c7947 */ /* 0x000fec0003800000 */
.L_x_14007:
[----:B------:R-:W-:-:S09]  /*0ce0*/  UISETP.NE.AND UP0, UPT, UR4, 0x1c, UPT ;  /* 0x0000001c0400788c */ /* 0x000fd2000bf05270 */
[----:B------:R-:W-:Y:S05]  /*0cf0*/  BRA.U !UP0, `(.L_x_14018) ;  /* 0x0000000108907547 */ /* 0x000fea000b800000 */
[----:B------:R-:W-:-:S09]  /*0d00*/  UISETP.NE.AND UP0, UPT, UR4, 0x1d, UPT ;  /* 0x0000001d0400788c */ /* 0x000fd2000bf05270 */
[----:B------:R-:W-:Y:S05]  /*0d10*/  BRA.U !UP0, `(.L_x_14019) ;  /* 0x0000000108807547 */ /* 0x000fea000b800000 */
[----:B------:R-:W-:-:S09]  /*0d20*/  UISETP.NE.AND UP0, UPT, UR4, 0x2c, UPT ;  /* 0x0000002c0400788c */ /* 0x000fd2000bf05270 */
[----:B------:R-:W-:Y:S05]  /*0d30*/  BRA.U !UP0, `(.L_x_14020) ;  /* 0x0000000108487547 */ /* 0x000fea000b800000 */
.L_x_13994:
        /* <DEDUP_REMOVED lines=16> */
.L_x_14021:
[----:B------:R-:W-:Y:S01]  /*0e40*/  PRMT R18, RZ, 0x7610, R18 ;  /* 0x00007610ff127816 */ /* 0x000fe20000000012 */
[----:B------:R-:W-:Y:S06]  /*0e50*/  BRA `(.L_x_13995) ;  /* 0x00000000003c7947 */ /* 0x000fec0003800000 */
.L_x_14020:
        /* <DEDUP_REMOVED lines=8> */
.L_x_14023:
[----:B------:R-:W-:Y:S05]  /*0ee0*/  BSYNC.RECONVERGENT B0 ;  /* 0x0000000000007941 */ /* 0x000fea0003800200 */
.L_x_14022:
[----:B------:R-:W0:Y:S02]  /*0ef0*/  F2I.FTZ.TRUNC.NTZ R0, R0 ;  /* 0x0000000000007305 */ /* 0x000e24000021f100 */
[----:B0-----:R-:W-:Y:S01]  /*0f00*/  PRMT R18, R0, 0x7610, R18 ;  /* 0x0000761000127816 */ /* 0x001fe20000000012 */
[----:B------:R-:W-:Y:S06]  /*0f10*/  BRA `(.L_x_13995) ;  /* 0x00000000000c7947 */ /* 0x000fec0003800000 */
.L_x_14019:
[----:B------:R0:W5:Y:S01]  /*0f20*/  LDG.E.U8 R18, desc[UR36][R4.64] ;  /* 0x0000002404127981 */ /* 0x000162000c1e1100 */
[----:B------:R-:W-:Y:S05]  /*0f30*/  BRA `(.L_x_13995) ;  /* 0x0000000000047947 */ /* 0x000fea0003800000 */
.L_x_14018:
[----:B------:R0:W5:Y:S02]  /*0f40*/  LDG.E.U8 R18, desc[UR36][R4.64] ;  /* 0x0000002404127981 */ /* 0x000164000c1e1100 */
.L_x_13995:
[----:B------:R-:W-:-:S07]  /*0f50*/  VIADD R25, R17, 0x80 ;  /* 0x0000008011197836 */ /* 0x000fce0000000000 */
.L_x_13989:
[----:B------:R-:W-:Y:S05]  /*0f60*/  BSYNC.RECONVERGENT B6 ;  /* 0x0000000000067941 */ /* 0x000fea0003800200 */
.L_x_13988:
        /* <DEDUP_REMOVED lines=23> */
.L_x_14029:
[----:B------:R0:W5:Y:S01]  /*10e0*/  LDG.E.U8 R19, desc[UR36][R4.64] ;  /* 0x0000002404137981 */ /* 0x000162000c1e1100 */
[----:B------:R-:W-:Y:S05]  /*10f0*/  BRA `(.L_x_14031) ;  /* 0x0000000c00507947 */ /* 0x000fea0003800000 */
.L_x_14028:
        /* <DEDUP_REMOVED lines=8> */
.L_x_14033:
[----:B------:R0:W5:Y:S01]  /*1180*/  LDG.E.U8 R19, desc[UR36][R4.64] ;  /* 0x0000002404137981 */ /* 0x000162000c1e1100 */
[----:B------:R-:W-:Y:S05]  /*1190*/  BRA `(.L_x_14031) ;  /* 0x0000000c00287947 */ /* 0x000fea0003800000 */
.L_x_14032:
[----:B------:R0:W5:Y:S01]  /*11a0*/  LDG.E.U16 R19, desc[UR36][R4.64] ;  /* 0x0000002404137981 */ /* 0x000162000c1e1500 */
[----:B------:R-:W-:Y:S05]  /*11b0*/  BRA `(.L_x_14031) ;  /* 0x0000000c00207947 */ /* 0x000fea0003800000 */
.L_x_14027:
        /* <DEDUP_REMOVED lines=9> */
.L_x_14035:
[----:B------:R-:W2:Y:S02]  /*1250*/  LDG.E.U16 R0, desc[UR36][R4.64] ;  /* 0x0000002404007981 */ /* 0x000ea4000c1e1500 */
[----:B--2---:R-:W-:-:S06]  /*1260*/  HADD2.F32 R0, -RZ, R0.H0_H0 ;  /* 0x20000000ff007230 */ /* 0x004fcc0000004100 */
[----:B------:R-:W0:Y:S02]  /*1270*/  F2I.FTZ.TRUNC.NTZ R0, R0 ;  /* 0x0000000000007305 */ /* 0x000e24000021f100 */
[----:B0-----:R-:W-:Y:S01]  /*1280*/  PRMT R19, R0, 0x7610, R19 ;  /* 0x0000761000137816 */ /* 0x001fe20000000013 */
[----:B------:R-:W-:Y:S06]  /*1290*/  BRA `(.L_x_14031) ;  /* 0x0000000800e87947 */ /* 0x000fec0003800000 */
.L_x_14034:
        /* <DEDUP_REMOVED lines=9> */
.L_x_14037:
[----:B------:R-:W2:Y:S02]  /*1330*/  LDG.E.U16 R4, desc[UR36][R4.64] ;  /* 0x0000002404047981 */ /* 0x000ea4000c1e1500 */
[----:B--2---:R-:W-:-:S06]  /*1340*/  HADD2.F32 R0, -RZ, R4.H0_H0 ;  /* 0x20000004ff007230 */ /* 0x004fcc0000004100 */
[----:B------:R-:W0:Y:S02]  /*1350*/  F2I.FTZ.TRUNC.NTZ R0, R0 ;  /* 0x0000000000007305 */ /* 0x000e24000021f100 */
[----:B0-----:R-:W-:Y:S01]  /*1360*/  PRMT R19, R0, 0x7610, R19 ;  /* 0x0000761000137816 */ /* 0x001fe20000000013 */
[----:B------:R-:W-:Y:S06]  /*1370*/  BRA `(.L_x_14031) ;  /* 0x0000000800b07947 */ /* 0x000fec0003800000 */
.L_x_14036:
[----:B------:R-:W2:Y:S02]  /*1380*/  LDG.E.64 R4, desc[UR36][R4.64] ;  /* 0x0000002404047981 */ /* 0x000ea4000c1e1b00 */
[----:B--2---:R0:W1:Y:S02]  /*1390*/  F2I.F64.TRUNC R19, R4 ;  /* 0x0000000400137311 */ /* 0x004064000030d100 */
[----:B01----:R-:W-:Y:S05]  /*13a0*/  BRA `(.L_x_14031) ;  /* 0x0000000800a47947 */ /* 0x003fea0003800000 */
.L_x_14026:
        /* <DEDUP_REMOVED lines=12> */
.L_x_14040:
[----:B------:R-:W2:Y:S02]  /*1470*/  LDG.E.64 R4, desc[UR36][R4.64] ;  /* 0x0000002404047981 */ /* 0x000ea4000c1e1b00 */
[----:B--2---:R0:W1:Y:S02]  /*1480*/  F2I.F64.TRUNC R19, R4 ;  /* 0x0000000400137311 */ /* 0x004064000030d100 */
[----:B01----:R-:W-:Y:S05]  /*1490*/  BRA `(.L_x_14031) ;  /* 0x0000000800687947 */ /* 0x003fea0003800000 */
.L_x_14039:
        /* <DEDUP_REMOVED lines=27> */
.L_x_14042:
        /* <DEDUP_REMOVED lines=15> */
.L_x_14041:
[----:B------:R-:W2:Y:S02]  /*1740*/  LDG.E.U16 R0, desc[UR36][R4.64] ;  /* 0x0000002404007981 */ /* 0x000ea4000c1e1500 */
[----:B--2---:R-:W-:-:S06]  /*1750*/  IMAD.U32 R0, R0, 0x10000, RZ ;  /* 0x0001000000007824 */ /* 0x004fcc00078e00ff */
[----:B------:R-:W0:Y:S02]  /*1760*/  F2I.FTZ.TRUNC.NTZ R0, R0 ;  /* 0x0000000000007305 */ /* 0x000e24000021f100 */
[----:B0-----:R-:W-:Y:S01]  /*1770*/  PRMT R19, R0, 0x7610, R19 ;  /* 0x0000761000137816 */ /* 0x001fe20000000013 */
[----:B------:R-:W-:Y:S06]  /*1780*/  BRA `(.L_x_14031) ;  /* 0x0000000400ac7947 */ /* 0x000fec0003800000 */
.L_x_14038:
        /* <DEDUP_REMOVED lines=10> */
.L_x_14045:
        /* <DEDUP_REMOVED lines=21> */
.L_x_14049:
[----:B------:R-:W-:Y:S05]  /*1980*/  BSYNC.RECONVERGENT B1 ;  /* 0x0000000000017941 */ /* 0x000fea0003800200 */
.L_x_14048:
[----:B------:R-:W-:Y:S01]  /*1990*/  IMAD.SHL.U32 R0, R0, 0x100000, RZ ;  /* 0x0010000000007824 */ /* 0x000fe200078e00ff */
[----:B------:R-:W-:-:S04]  /*19a0*/  LEA R3, R3, 0x3b800000, 0x17 ;  /* 0x3b80000003037811 */ /* 0x000fc800078eb8ff */
[----:B------:R-:W-:-:S07]  /*19b0*/  LOP3.LUT R0, R3, R0, R7, 0xfe, !PT ;  /* 0x0000000003007212 */ /* 0x000fce00078efe07 */
.L_x_14047:
[----:B------:R-:W-:Y:S05]  /*19c0*/  BSYNC.RECONVERGENT B0 ;  /* 0x0000000000007941 */ /* 0x000fea0003800200 */
.L_x_14046:
[----:B------:R-:W0:Y:S02]  /*19d0*/  F2I.FTZ.TRUNC.NTZ R0, R0 ;  /* 0x0000000000007305 */ /* 0x000e24000021f100 */
[----:B0-----:R-:W-:Y:S01]  /*19e0*/  PRMT R19, R0, 0x7610, R19 ;  /* 0x0000761000137816 */ /* 0x001fe20000000013 */
[----:B------:R-:W-:Y:S06]  /*19f0*/  BRA `(.L_x_14031) ;  /* 0x0000000400107947 */ /* 0x000fec0003800000 */
.L_x_14044:
        /* <DEDUP_REMOVED lines=21> */
.L_x_14053:
[----:B------:R-:W-:Y:S05]  /*1b50*/  BSYNC.RECONVERGENT B1 ;  /* 0x0000000000017941 */ /* 0x000fea0003800200 */
.L_x_14052:
[----:B------:R-:W-:Y:S01]  /*1b60*/  IMAD.SHL.U32 R0, R0, 0x200000, RZ ;  /* 0x0020000000007824 */ /* 0x000fe200078e00ff */
[----:B------:R-:W-:-:S04]  /*1b70*/  LEA R3, R3, 0x37800000, 0x17 ;  /* 0x3780000003037811 */ /* 0x000fc800078eb8ff */
[----:B------:R-:W-:-:S07]  /*1b80*/  LOP3.LUT R0, R3, R0, R7, 0xfe, !PT ;  /* 0x0000000003007212 */ /* 0x000fce00078efe07 */
.L_x_14051:
[----:B------:R-:W-:Y:S05]  /*1b90*/  BSYNC.RECONVERGENT B0 ;  /* 0x0000000000007941 */ /* 0x000fea0003800200 */
.L_x_14050:
[----:B------:R-:W0:Y:S02]  /*1ba0*/  F2I.FTZ.TRUNC.NTZ R0, R0 ;  /* 0x0000000000007305 */ /* 0x000e24000021f100 */
[----:B0-----:R-:W-:Y:S01]  /*1bb0*/  PRMT R19, R0, 0x7610, R19 ;  /* 0x0000761000137816 */ /* 0x001fe20000000013 */
[----:B------:R-:W-:Y:S06]  /*1bc0*/  BRA `(.L_x_14031) ;  /* 0x00000000009c7947 */ /* 0x000fec0003800000 */
.L_x_14043:
        /* <DEDUP_REMOVED lines=14> */
.L_x_14057:
[----:B------:R-:W-:Y:S05]  /*1cb0*/  BSYNC.RECONVERGENT B0 ;  /* 0x0000000000007941 */ /* 0x000fea0003800200 */
.L_x_14056:
[----:B------:R-:W0:Y:S02]  /*1cc0*/  F2I.FTZ.TRUNC.NTZ R0, R0 ;  /* 0x0000000000007305 */ /* 0x000e24000021f100 */
[----:B0-----:R-:W-:Y:S01]  /*1cd0*/  PRMT R19, R0, 0x7610, R19 ;  /* 0x0000761000137816 */ /* 0x001fe20000000013 */
[----:B------:R-:W-:Y:S06]  /*1ce0*/  BRA `(.L_x_14031) ;  /* 0x0000000000547947 */ /* 0x000fec0003800000 */
.L_x_14030:
        /* <DEDUP_REMOVED lines=16> */
.L_x_14058:
[----:B------:R-:W-:Y:S01]  /*1df0*/  PRMT R19, RZ, 0x7610, R19 ;  /* 0x00007610ff137816 */ /* 0x000fe20000000013 */
[----:B------:R-:W-:Y:S06]  /*1e00*/  BRA `(.L_x_14031) ;  /* 0x00000000000c7947 */ /* 0x000fec0003800000 */
.L_x_14055:
[----:B------:R1:W5:Y:S01]  /*1e10*/  LDG.E.U8 R19, desc[UR36][R4.64] ;  /* 0x0000002404137981 */ /* 0x000362000c1e1100 */
[----:B------:R-:W-:Y:S05]  /*1e20*/  BRA `(.L_x_14031) ;  /* 0x0000000000047947 */ /* 0x000fea0003800000 */
.L_x_14054:
[----:B------:R0:W5:Y:S02]  /*1e30*/  LDG.E.U8 R19, desc[UR36][R4.64] ;  /* 0x0000002404137981 */ /* 0x000164000c1e1100 */
.L_x_14031:
[----:B------:R-:W-:-:S07]  /*1e40*/  VIADD R25, R25, 0x80 ;  /* 0x0000008019197836 */ /* 0x000fce0000000000 */
.L_x_14025:
[----:B------:R-:W-:Y:S05]  /*1e50*/  BSYNC.RECONVERGENT B6 ;  /* 0x0000000000067941 */ /* 0x000fea0003800200 */
.L_x_14024:
        /* <DEDUP_REMOVED lines=23> */
.L_x_14064:
[----:B------:R0:W5:Y:S01]  /*1fd0*/  LDG.E.U8 R22, desc[UR36][R4.64] ;  /* 0x0000002404167981 */ /* 0x000162000c1e1100 */
[----:B------:R-:W-:Y:S05]  /*1fe0*/  BRA `(.L_x_14066) ;  /* 0x0000000c00507947 */ /* 0x000fea0003800000 */
.L_x_14063:
        /* <DEDUP_REMOVED lines=8> */
.L_x_14068:
[----:B------:R0:W5:Y:S01]  /*2070*/  LDG.E.U8 R22, desc[UR36][R4.64] ;  /* 0x0000002404167981 */ /* 0x000162000c1e1100 */
[----:B------:R-:W-:Y:S05]  /*2080*/  BRA `(.L_x_14066) ;  /* 0x0000000c00287947 */ /* 0x000fea0003800000 */
.L_x_14067:
[----:B------:R0:W5:Y:S01]  /*2090*/  LDG.E.U16 R22, desc[UR36][R4.64] ;  /* 0x0000002404167981 */ /* 0x000162000c1e1500 */
[----:B------:R-:W-:Y:S05]  /*20a0*/  BRA `(.L_x_14066) ;  /* 0x0000000c00207947 */ /* 0x000fea0003800000 */
.L_x_14062:
        /* <DEDUP_REMOVED lines=9> */
.L_x_14070:
[----:B------:R-:W2:Y:S02]  /*2140*/  LDG.E.U16 R0, desc[UR36][R4.64] ;  /* 0x0000002404007981 */ /* 0x000ea4000c1e1500 */
[----:B--2---:R-:W-:-:S06]  /*2150*/  HADD2.F32 R0, -RZ, R0.H0_H0 ;  /* 0x20000000ff007230 */ /* 0x004fcc0000004100 */
[----:B------:R-:W0:Y:S02]  /*2160*/  F2I.FTZ.TRUNC.NTZ R0, R0 ;  /* 0x0000000000007305 */ /* 0x000e24000021f100 */
[----:B0-----:R-:W-:Y:S01]  /*2170*/  PRMT R22, R0, 0x7610, R22 ;  /* 0x0000761000167816 */ /* 0x001fe20000000016 */
[----:B------:R-:W-:Y:S06]  /*2180*/  BRA `(.L_x_14066) ;  /* 0x0000000800e87947 */ /* 0x000fec0003800000 */
.L_x_14069:
        /* <DEDUP_REMOVED lines=9> */
.L_x_14072:
[----:B------:R-:W2:Y:S02]  /*2220*/  LDG.E.U16 R4, desc[UR36][R4.64] ;  /* 0x0000002404047981 */ /* 0x000ea4000c1e1500 */
[----:B--2---:R-:W-:-:S06]  /*2230*/  HADD2.F32 R0, -RZ, R4.H0_H0 ;  /* 0x20000004ff007230 */ /* 0x004fcc0000004100 */
[----:B------:R-:W0:Y:S02]  /*2240*/  F2I.FTZ.TRUNC.NTZ R0, R0 ;  /* 0x0000000000007305 */ /* 0x000e24000021f100 */
[----:B0-----:R-:W-:Y:S01]  /*2250*/  PRMT R22, R0, 0x7610, R22 ;  /* 0x0000761000167816 */ /* 0x001fe20000000016 */
[----:B------:R-:W-:Y:S06]  /*2260*/  BRA `(.L_x_14066) ;  /* 0x0000000800b07947 */ /* 0x000fec0003800000 */
.L_x_14071:
[----:B------:R-:W2:Y:S02]  /*2270*/  LDG.E.64 R4, desc[UR36][R4.64] ;  /* 0x0000002404047981 */ /* 0x000ea4000c1e1b00 */
[----:B--2---:R0:W1:Y:S02]  /*2280*/  F2I.F64.TRUNC R22, R4 ;  /* 0x0000000400167311 */ /* 0x004064000030d100 */
[----:B01----:R-:W-:Y:S05]  /*2290*/  BRA `(.L_x_14066) ;  /* 0x0000000800a47947 */ /* 0x003fea0003800000 */
.L_x_14061:
        /* <DEDUP_REMOVED lines=12> */
.L_x_14075:
[----:B------:R-:W2:Y:S02]  /*2360*/  LDG.E.64 R4, desc[UR36][R4.64] ;  /* 0x0000002404047981 */ /* 0x000ea4000c1e1b00 */
[----:B--2---:R3:W4:Y:S02]  /*2370*/  F2I.F64.TRUNC R22, R4 ;  /* 0x0000000400167311 */ /* 0x004724000030d100 */
[----:B---34-:R-:W-:Y:S05]  /*2380*/  BRA `(.L_x_14066) ;  /* 0x0000000800687947 */ /* 0x018fea0003800000 */
.L_x_14074:
        /* <DEDUP_REMOVED lines=27> */
.L_x_14077:
        /* <DEDUP_REMOVED lines=15> */
.L_x_14076:
[----:B------:R-:W2:Y:S02]  /*2630*/  LDG.E.U16 R0, desc[UR36][R4.64] ;  /* 0x0000002404007981 */ /* 0x000ea4000c1e1500 */
[----:B--2---:R-:W-:-:S06]  /*2640*/  IMAD.U32 R0, R0, 0x10000, RZ ;  /* 0x0001000000007824 */ /* 0x004fcc00078e00ff */
[----:B------:R-:W0:Y:S02]  /*2650*/  F2I.FTZ.TRUNC.NTZ R0, R0 ;  /* 0x0000000000007305 */ /* 0x000e24000021f100 */
[----:B0-----:R-:W-:Y:S01]  /*2660*/  PRMT R22, R0, 0x7610, R22 ;  /* 0x0000761000167816 */ /* 0x001fe20000000016 */
[----:B------:R-:W-:Y:S06]  /*2670*/  BRA `(.L_x_14066) ;  /* 0x0000000400ac7947 */ /* 0x000fec0003800000 */
.L_x_14073:
        /* <DEDUP_REMOVED lines=10> */
.L_x_14080:
        /* <DEDUP_REMOVED lines=21> */
.L_x_14084:
[----:B------:R-:W-:Y:S05]  /*2870*/  BSYNC.RECONVERGENT B1 ;  /* 0x0000000000017941 */ /* 0x000fea0003800200 */
.L_x_14083:
[----:B------:R-:W-:Y:S01]  /*2880*/  IMAD.SHL.U32 R0, R0, 0x100000, RZ ;  /* 0x0010000000007824 */ /* 0x000fe200078e00ff */
[----:B------:R-:W-:-:S04]  /*2890*/  LEA R3, R3, 0x3b800000, 0x17 ;  /* 0x3b80000003037811 */ /* 0x000fc800078eb8ff */
[----:B------:R-:W-:-:S07]  /*28a0*/  LOP3.LUT R0, R3, R0, R7, 0xfe, !PT ;  /* 0x0000000003007212 */ /* 0x000fce00078efe07 */
.L_x_14082:
[----:B------:R-:W-:Y:S05]  /*28b0*/  BSYNC.RECONVERGENT B0 ;  /* 0x0000000000007941 */ /* 0x000fea0003800200 */
.L_x_14081:
[----:B------:R-:W0:Y:S02]  /*28c0*/  F2I.FTZ.TRUNC.NTZ R0, R0 ;  /* 0x0000000000007305 */ /* 0x000e24000021f100 */
[----:B0-----:R-:W-:Y:S01]  /*28d0*/  PRMT R22, R0, 0x7610, R22 ;  /* 0x0000761000167816 */ /* 0x001fe20000000016 */
[----:B------:R-:W-:Y:S06]  /*28e0*/  BRA `(.L_x_14066) ;  /* 0x0000000400107947 */ /* 0x000fec0003800000 */
.L_x_14079:
        /* <DEDUP_REMOVED lines=21> */
.L_x_14088:
[----:B------:R-:W-:Y:S05]  /*2a40*/  BSYNC.RECONVERGENT B1 ;  /* 0x0000000000017941 */ /* 0x000fea0003800200 */
.L_x_14087:
[----:B------:R-:W-:Y:S01]  /*2a50*/  IMAD.SHL.U32 R0, R0, 0x200000, RZ ;  /* 0x0020000000007824 */ /* 0x000fe200078e00ff */
[----:B------:R-:W-:-:S04]  /*2a60*/  LEA R3, R3, 0x37800000, 0x17 ;  /* 0x3780000003037811 */ /* 0x000fc800078eb8ff */
[----:B------:R-:W-:-:S07]  /*2a70*/  LOP3.LUT R0, R3, R0, R7, 0xfe, !PT ;  /* 0x0000000003007212 */ /* 0x000fce00078efe07 */
.L_x_14086:
[----:B------:R-:W-:Y:S05]  /*2a80*/  BSYNC.RECONVERGENT B0 ;  /* 0x0000000000007941 */ /* 0x000fea0003800200 */
.L_x_14085:
[----:B------:R-:W0:Y:S02]  /*2a90*/  F2I.FTZ.TRUNC.NTZ R0, R0 ;  /* 0x0000000000007305 */ /* 0x000e24000021f100 */
[----:B0-----:R-:W-:Y:S01]  /*2aa0*/  PRMT R22, R0, 0x7610, R22 ;  /* 0x0000761000167816 */ /* 0x001fe20000000016 */
[----:B------:R-:W-:Y:S06]  /*2ab0*/  BRA `(.L_x_14066) ;  /* 0x00000000009c7947 */ /* 0x000fec0003800000 */
.L_x_14078:
        /* <DEDUP_REMOVED lines=14> */
.L_x_14092:
[----:B------:R-:W-:Y:S05]  /*2ba0*/  BSYNC.RECONVERGENT B0 ;  /* 0x0000000000007941 */ /* 0x000fea0003800200 */
.L_x_14091:
[----:B------:R-:W0:Y:S02]  /*2bb0*/  F2I.FTZ.TRUNC.NTZ R0, R0 ;  /* 0x0000000000007305 */ /* 0x000e24000021f100 */
[----:B0-----:R-:W-:Y:S01]  /*2bc0*/  PRMT R22, R0, 0x7610, R22 ;  /* 0x0000761000167816 */ /* 0x001fe20000000016 */
[----:B------:R-:W-:Y:S06]  /*2bd0*/  BRA `(.L_x_14066) ;  /* 0x0000000000547947 */ /* 0x000fec0003800000 */
.L_x_14065:
        /* <DEDUP_REMOVED lines=16> */
.L_x_14093:
[----:B------:R-:W-:Y:S01]  /*2ce0*/  PRMT R22, RZ, 0x7610, R22 ;  /* 0x00007610ff167816 */ /* 0x000fe20000000016 */
[----:B------:R-:W-:Y:S06]  /*2cf0*/  BRA `(.L_x_14066) ;  /* 0x00000000000c7947 */ /* 0x000fec0003800000 */
.L_x_14090:
[----:B------:R2:W5:Y:S01]  /*2d00*/  LDG.E.U8 R22, desc[UR36][R4.64] ;  /* 0x0000002404167981 */ /* 0x000562000c1e1100 */
[----:B------:R-:W-:Y:S05]  /*2d10*/  BRA `(.L_x_14066) ;  /* 0x0000000000047947 */ /* 0x000fea0003800000 */
.L_x_14089:
[----:B------:R1:W5:Y:S02]  /*2d20*/  LDG.E.U8 R22, desc[UR36][R4.64] ;  /* 0x0000002404167981 */ /* 0x000364000c1e1100 */
.L_x_14066:
[----:B------:R-:W-:-:S07]  /*2d30*/  VIADD R25, R25, 0x80 ;  /* 0x0000008019197836 */ /* 0x000fce0000000000 */
.L_x_14060:
[----:B------:R-:W-:Y:S05]  /*2d40*/  BSYNC.RECONVERGENT B6 ;  /* 0x0000000000067941 */ /* 0x000fea0003800200 */
.L_x_14059:
        /* <DEDUP_REMOVED lines=24> */
.L_x_14099:
[----:B------:R0:W5:Y:S01]  /*2ed0*/  LDG.E.U8 R23, desc[UR36][R4.64] ;  /* 0x0000002404177981 */ /* 0x000162000c1e1100 */
[----:B------:R-:W-:Y:S05]  /*2ee0*/  BRA `(.L_x_14095) ;  /* 0x0000000c004c7947 */ /* 0x000fea0003800000 */
.L_x_14098:
        /* <DEDUP_REMOVED lines=8> */
.L_x_14102:
[----:B------:R0:W5:Y:S01]  /*2f70*/  LDG.E.U8 R23, desc[UR36][R4.64] ;  /* 0x0000002404177981 */ /* 0x000162000c1e1100 */
[----:B------:R-:W-:Y:S05]  /*2f80*/  BRA `(.L_x_14095) ;  /* 0x0000000c00247947 */ /* 0x000fea0003800000 */
.L_x_14101:
[----:B------:R0:W5:Y:S01]  /*2f90*/  LDG.E.U16 R23, desc[UR36][R4.64] ;  /* 0x0000002404177981 */ /* 0x000162000c1e1500 */
[----:B------:R-:W-:Y:S05]  /*2fa0*/  BRA `(.L_x_14095) ;  /* 0x0000000c001c7947 */ /* 0x000fea0003800000 */
.L_x_14097:
        /* <DEDUP_REMOVED lines=9> */
.L_x_14104:
[----:B------:R-:W2:Y:S02]  /*3040*/  LDG.E.U16 R0, desc[UR36][R4.64] ;  /* 0x0000002404007981 */ /* 0x000ea4000c1e1500 */
[----:B--2---:R-:W-:-:S06]  /*3050*/  HADD2.F32 R0, -RZ, R0.H0_H0 ;  /* 0x20000000ff007230 */ /* 0x004fcc0000004100 */
[----:B------:R-:W0:Y:S02]  /*3060*/  F2I.FTZ.TRUNC.NTZ R0, R0 ;  /* 0x0000000000007305 */ /* 0x000e24000021f100 */
[----:B0-----:R-:W-:Y:S01]  /*3070*/  PRMT R23, R0, 0x7610, R23 ;  /* 0x0000761000177816 */ /* 0x001fe20000000017 */
[----:B------:R-:W-:Y:S06]  /*3080*/  BRA `(.L_x_14095) ;  /* 0x0000000800e47947 */ /* 0x000fec0003800000 */
.L_x_14103:
        /* <DEDUP_REMOVED lines=9> */
.L_x_14106:
[----:B------:R-:W2:Y:S02]  /*3120*/  LDG.E.U16 R4, desc[UR36][R4.64] ;  /* 0x0000002404047981 */ /* 0x000ea4000c1e1500 */
[----:B--2---:R-:W-:-:S06]  /*3130*/  HADD2.F32 R0, -RZ, R4.H0_H0 ;  /* 0x20000004ff007230 */ /* 0x004fcc0000004100 */
[----:B------:R-:W0:Y:S02]  /*3140*/  F2I.FTZ.TRUNC.NTZ R0, R0 ;  /* 0x0000000000007305 */ /* 0x000e24000021f100 */
[----:B0-----:R-:W-:Y:S01]  /*3150*/  PRMT R23, R0, 0x7610, R23 ;  /* 0x0000761000177816 */ /* 0x001fe20000000017 */
[----:B------:R-:W-:Y:S06]  /*3160*/  BRA `(.L_x_14095) ;  /* 0x0000000800ac7947 */ /* 0x000fec0003800000 */
.L_x_14105:
[----:B------:R-:W2:Y:S02]  /*3170*/  LDG.E.64 R4, desc[UR36][R4.64] ;  /* 0x0000002404047981 */ /* 0x000ea4000c1e1b00 */
[----:B--2---:R0:W1:Y:S02]  /*3180*/  F2I.F64.TRUNC R23, R4 ;  /* 0x0000000400177311 */ /* 0x004064000030d100 */
[----:B01----:R-:W-:Y:S05]  /*3190*/  BRA `(.L_x_14095) ;  /* 0x0000000800a07947 */ /* 0x003fea0003800000 */
.L_x_14096:
        /* <DEDUP_REMOVED lines=12> */
.L_x_14109:
[----:B------:R-:W2:Y:S02]  /*3260*/  LDG.E.64 R4, desc[UR36][R4.64] ;  /* 0x0000002404047981 */ /* 0x000ea4000c1e1b00 */
[----:B--2---:R0:W1:Y:S02]  /*3270*/  F2I.F64.TRUNC R23, R4 ;  /* 0x0000000400177311 */ /* 0x004064000030d100 */
[----:B01----:R-:W-:Y:S05]  /*3280*/  BRA `(.L_x_14095) ;  /* 0x0000000800647947 */ /* 0x003fea0003800000 */
.L_x_14108:
        /* <DEDUP_REMOVED lines=27> */
.L_x_14111:
        /* <DEDUP_REMOVED lines=15> */
.L_x_14110:
[----:B------:R-:W2:Y:S02]  /*3530*/  LDG.E.U16 R0, desc[UR36][R4.64] ;  /* 0x0000002404007981 */ /* 0x000ea4000c1e1500 */
[----:B--2---:R-:W-:-:S06]  /*3540*/  IMAD.U32 R0, R0, 0x10000, RZ ;  /* 0x0001000000007824 */ /* 0x004fcc00078e00ff */
[----:B------:R-:W0:Y:S02]  /*3550*/  F2I.FTZ.TRUNC.NTZ R0, R0 ;  /* 0x0000000000007305 */ /* 0x000e24000021f100 */
[----:B0-----:R-:W-:Y:S01]  /*3560*/  PRMT R23, R0, 0x7610, R23 ;  /* 0x0000761000177816 */ /* 0x001fe20000000017 */
[----:B------:R-:W-:Y:S06]  /*3570*/  BRA `(.L_x_14095) ;  /* 0x0000000400a87947 */ /* 0x000fec0003800000 */
.L_x_14107:
        /* <DEDUP_REMOVED lines=10> */
.L_x_14114:
        /* <DEDUP_REMOVED lines=21> */
.L_x_14118:
[----:B------:R-:W-:Y:S05]  /*3770*/  BSYNC.RECONVERGENT B1 ;  /* 0x0000000000017941 */ /* 0x000fea0003800200 */
.L_x_14117:
[----:B------:R-:W-:Y:S01]  /*3780*/  IMAD.SHL.U32 R0, R0, 0x100000, RZ ;  /* 0x0010000000007824 */ /* 0x000fe200078e00ff */
[----:B------:R-:W-:-:S04]  /*3790*/  LEA R3, R3, 0x3b800000, 0x17 ;  /* 0x3b80000003037811 */ /* 0x000fc800078eb8ff */
[----:B------:R-:W-:-:S07]  /*37a0*/  LOP3.LUT R0, R3, R0, R7, 0xfe, !PT ;  /* 0x0000000003007212 */ /* 0x000fce00078efe07 */
.L_x_14116:
[----:B------:R-:W-:Y:S05]  /*37b0*/  BSYNC.RECONVERGENT B0 ;  /* 0x0000000000007941 */ /* 0x000fea0003800200 */
.L_x_14115:
[----:B------:R-:W0:Y:S02]  /*37c0*/  F2I.FTZ.TRUNC.NTZ R0, R0 ;  /* 0x0000000000007305 */ /* 0x000e24000021f100 */
[----:B0-----:R-:W-:Y:S01]  /*37d0*/  PRMT R23, R0, 0x7610, R23 ;  /* 0x0000761000177816 */ /* 0x001fe20000000017 */
[----:B------:R-:W-:Y:S06]  /*37e0*/  BRA `(.L_x_14095) ;  /* 0x00000004000c7947 */ /* 0x000fec0003800000 */
.L_x_14113:
        /* <DEDUP_REMOVED lines=21> */
.L_x_14122:
[----:B------:R-:W-:Y:S05]  /*3940*/  BSYNC.RECONVERGENT B1 ;  /* 0x0000000000017941 */ /* 0x000fea0003800200 */
.L_x_14121:
[----:B------:R-:W-:Y:S01]  /*3950*/  IMAD.SHL.U32 R0, R0, 0x200000, RZ ;  /* 0x0020000000007824 */ /* 0x000fe200078e00ff */
[----:B------:R-:W-:-:S04]  /*3960*/  LEA R3, R3, 0x37800000, 0x17 ;  /* 0x3780000003037811 */ /* 0x000fc800078eb8ff */
[----:B------:R-:W-:-:S07]  /*3970*/  LOP3.LUT R0, R3, R0, R7, 0xfe, !PT ;  /* 0x0000000003007212 */ /* 0x000fce00078efe07 */
.L_x_14120:
[----:B------:R-:W-:Y:S05]  /*3980*/  BSYNC.RECONVERGENT B0 ;  /* 0x0000000000007941 */ /* 0x000fea0003800200 */
.L_x_14119:
[----:B------:R-:W0:Y:S02]  /*3990*/  F2I.FTZ.TRUNC.NTZ R0, R0 ;  /* 0x0000000000007305 */ /* 0x000e24000021f100 */
[----:B0-----:R-:W-:Y:S01]  /*39a0*/  PRMT R23, R0, 0x7610, R23 ;  /* 0x0000761000177816 */ /* 0x001fe20000000017 */
[----:B------:R-:W-:Y:S06]  /*39b0*/  BRA `(.L_x_14095) ;  /* 0x0000000000987947 */ /* 0x000fec0003800000 */
.L_x_14112:
        /* <DEDUP_REMOVED lines=14> */
.L_x_14126:
[----:B------:R-:W-:Y:S05]  /*3aa0*/  BSYNC.RECONVERGENT B0 ;  /* 0x0000000000007941 */ /* 0x000fea0003800200 */
.L_x_14125:
[----:B------:R-:W0:Y:S02]  /*3ab0*/  F2I.FTZ.TRUNC.NTZ R0, R0 ;  /* 0x0000000000007305 */ /* 0x000e24000021f100 */
[----:B0-----:R-:W-:Y:S01]  /*3ac0*/  PRMT R23, R0, 0x7610, R23 ;  /* 0x0000761000177816 */ /* 0x001fe20000000017 */
[----:B------:R-:W-:Y:S06]  /*3ad0*/  BRA `(.L_x_14095) ;  /* 0x0000000000507947 */ /* 0x000fec0003800000 */
.L_x_14100:
        /* <DEDUP_REMOVED lines=16> */
.L_x_14127:
[----:B------:R-:W-:Y:S05]  /*3be0*/  BRA `(.L_x_14095) ;  /* 0x00000000000c7947 */ /* 0x000fea0003800000 */
.L_x_14124:
[----:B------:R0:W5:Y:S01]  /*3bf0*/  LDG.E.U8 R23, desc[UR36][R4.64] ;  /* 0x0000002404177981 */ /* 0x000162000c1e1100 */
[----:B------:R-:W-:Y:S05]  /*3c00*/  BRA `(.L_x_14095) ;  /* 0x0000000000047947 */ /* 0x000fea0003800000 */
.L_x_14123:
[----:B------:R0:W5:Y:S02]  /*3c10*/  LDG.E.U8 R23, desc[UR36][R4.64] ;  /* 0x0000002404177981 */ /* 0x000164000c1e1100 */
.L_x_14095:
[----:B------:R-:W-:Y:S05]  /*3c20*/  BSYNC.RECONVERGENT B6 ;  /* 0x0000000000067941 */ /* 0x000fea0003800200 */
.L_x_14094:
        /* <DEDUP_REMOVED lines=11> */
[----:B------:R-:W-:Y:S02]  /*3ce0*/  VIMNMX.S16x2 R3, PT, PT, R4, R0, !PT ;  /* 0x0000000004037248 */ /* 0x000fe40007fe0300 */
[----:B------:R-:W-:Y:S02]  /*3cf0*/  PRMT R6, R6, 0x7710, RZ ;  /* 0x0000771006067816 */ /* 0x000fe400000000ff */
[----:B------:R-:W-:-:S02]  /*3d00*/  PRMT R4, R22, 0x7710, RZ ;  /* 0x0000771016047816 */ /* 0x000fc400000000ff */
[----:B------:R-:W-:Y:S02]  /*3d10*/  PRMT R8, R8, 0x7710, RZ ;  /* 0x0000771008087816 */ /* 0x000fe400000000ff */
[-C--:B------:R-:W-:Y:S02]  /*3d20*/  VIMNMX.S16x2 R6, PT, PT, R6, R0.reuse, !PT ;  /* 0x0000000006067248 */ /* 0x080fe40007fe0300 */
[-C--:B------:R-:W-:Y:S02]  /*3d30*/  VIMNMX.S16x2 R4, PT, PT, R4, R0.reuse, !PT ;  /* 0x0000000004047248 */ /* 0x080fe40007fe0300 */
[----:B------:R-:W-:Y:S02]  /*3d40*/  VIMNMX.S16x2 R8, PT, PT, R8, R0, !PT ;  /* 0x0000000008087248 */ /* 0x000fe40007fe0300 */
        /* <DEDUP_REMOVED lines=25> */
.L_x_14134:
[----:B------:R0:W-:Y:S01]  /*3ee0*/  STG.E.U8 desc[UR36][R8.64], R3 ;  /* 0x0000000308007986 */ /* 0x0001e2000c101124 */
[----:B------:R-:W-:Y:S05]  /*3ef0*/  BRA `(.L_x_14136) ;  /* 0x0000000c005c7947 */ /* 0x000fea0003800000 */
.L_x_14133:
        /* <DEDUP_REMOVED lines=11> */
.L_x_14138:
[----:B------:R-:W-:-:S05]  /*3fb0*/  PRMT R3, R3, 0x9910, RZ ;  /* 0x0000991003037816 */ /* 0x000fca00000000ff */
[----:B------:R0:W-:Y:S01]  /*3fc0*/  STG.E desc[UR36][R8.64], R3 ;  /* 0x0000000308007986 */ /* 0x0001e2000c101924 */
[----:B------:R-:W-:Y:S05]  /*3fd0*/  BRA `(.L_x_14136) ;  /* 0x0000000c00247947 */ /* 0x000fea0003800000 */
.L_x_14137:
[----:B------:R0:W-:Y:S01]  /*3fe0*/  STG.E.U16 desc[UR36][R8.64], R3 ;  /* 0x0000000308007986 */ /* 0x0001e2000c101524 */
[----:B------:R-:W-:Y:S05]  /*3ff0*/  BRA `(.L_x_14136) ;  /* 0x0000000c001c7947 */ /* 0x000fea0003800000 */
.L_x_14132:
        /* <DEDUP_REMOVED lines=9> */
.L_x_14140:
[----:B------:R-:W0:Y:S02]  /*4090*/  I2F.S16 R0, R3 ;  /* 0x0000000300007306 */ /* 0x000e240000101400 */
[----:B0-----:R-:W-:-:S05]  /*40a0*/  F2FP.F16.F32.PACK_AB R0, RZ, R0 ;  /* 0x00000000ff00723e */ /* 0x001fca00000000ff */
[----:B------:R0:W-:Y:S01]  /*40b0*/  STG.E.U16 desc[UR36][R8.64], R0 ;  /* 0x0000000008007986 */ /* 0x0001e2000c101524 */
[----:B------:R-:W-:Y:S05]  /*40c0*/  BRA `(.L_x_14136) ;  /* 0x0000000800e87947 */ /* 0x000fea0003800000 */
.L_x_14139:
        /* <DEDUP_REMOVED lines=10> */
.L_x_14142:
[----:B------:R-:W0:Y:S02]  /*4170*/  I2F.S16 R3, R3 ;  /* 0x0000000300037306 */ /* 0x000e240000101400 */
[----:B0-----:R-:W-:-:S04]  /*4180*/  F2FP.F16.F32.PACK_AB R3, RZ, R3 ;  /* 0x00000003ff03723e */ /* 0x001fc800000000ff */
[----:B------:R-:W-:-:S05]  /*4190*/  PRMT R3, R3, 0x5410, RZ ;  /* 0x0000541003037816 */ /* 0x000fca00000000ff */
[----:B------:R0:W-:Y:S01]  /*41a0*/  STG.E desc[UR36][R8.64], R3 ;  /* 0x0000000308007986 */ /* 0x0001e2000c101924 */
[----:B------:R-:W-:Y:S05]  /*41b0*/  BRA `(.L_x_14136) ;  /* 0x0000000800ac7947 */ /* 0x000fea0003800000 */
.L_x_14141:
[----:B------:R-:W0:Y:S02]  /*41c0*/  I2F.F64.S16 R4, R3 ;  /* 0x0000000300047312 */ /* 0x000e240000101c00 */
[----:B0-----:R0:W-:Y:S01]  /*41d0*/  STG.E.64 desc[UR36][R8.64], R4 ;  /* 0x0000000408007986 */ /* 0x0011e2000c101b24 */
[----:B------:R-:W-:Y:S05]  /*41e0*/  BRA `(.L_x_14136) ;  /* 0x0000000800a07947 */ /* 0x000fea0003800000 */
.L_x_14131:
        /* <DEDUP_REMOVED lines=13> */
.L_x_14145:
[----:B------:R-:W-:Y:S01]  /*42c0*/  CS2R R6, SRZ ;  /* 0x0000000000067805 */ /* 0x000fe2000001ff00 */
[----:B------:R-:W0:Y:S04]  /*42d0*/  I2F.F64.S16 R4, R3 ;  /* 0x0000000300047312 */ /* 0x000e280000101c00 */
[----:B0-----:R3:W-:Y:S01]  /*42e0*/  STG.E.128 desc[UR36][R8.64], R4 ;  /* 0x0000000408007986 */ /* 0x0017e2000c101d24 */
[----:B------:R-:W-:Y:S05]  /*42f0*/  BRA `(.L_x_14136) ;  /* 0x00000008005c7947 */ /* 0x000fea0003800000 */
.L_x_14144:
        /* <DEDUP_REMOVED lines=19> */
.L_x_14149:
[----:B------:R-:W-:Y:S05]  /*4430*/  BSYNC.RECONVERGENT B0 ;  /* 0x0000000000007941 */ /* 0x000fea0003800200 */
.L_x_14148:
[----:B------:R-:W-:-:S05]  /*4440*/  LOP3.LUT R5, R0, 0x80, R5, 0xf8, !PT ;  /* 0x0000008000057812 */ /* 0x000fca00078ef805 */
[----:B------:R2:W-:Y:S01]  /*4450*/  STG.E.U8 desc[UR36][R8.64], R5 ;  /* 0x0000000508007986 */ /* 0x0005e2000c101124 */
[----:B------:R-:W-:Y:S05]  /*4460*/  BRA `(.L_x_14136) ;  /* 0x0000000800007947 */ /* 0x000fea0003800000 */
.L_x_14147:
        /* <DEDUP_REMOVED lines=15> */
.L_x_14151:
[----:B------:R-:W-:Y:S05]  /*4560*/  BSYNC.RECONVERGENT B0 ;  /* 0x0000000000007941 */ /* 0x000fea0003800200 */
.L_x_14150:
[----:B------:R-:W-:-:S05]  /*4570*/  LOP3.LUT R5, R0, 0x80, R5, 0xf8, !PT ;  /* 0x0000008000057812 */ /* 0x000fca00078ef805 */
[----:B------:R1:W-:Y:S01]  /*4580*/  STG.E.U8 desc[UR36][R8.64], R5 ;  /* 0x0000000508007986 */ /* 0x0003e2000c101124 */
[----:B------:R-:W-:Y:S05]  /*4590*/  BRA `(.L_x_14136) ;  /* 0x0000000400b47947 */ /* 0x000fea0003800000 */
.L_x_14146:
[----:B------:R-:W0:Y:S02]  /*45a0*/  I2F.S16 R0, R3 ;  /* 0x0000000300007306 */ /* 0x000e240000101400 */
[----:B0-----:R-:W-:-:S05]  /*45b0*/  F2FP.BF16.F32.PACK_AB R0, RZ, R0 ;  /* 0x00000000ff00723e */ /* 0x001fca00000010ff */
[----:B------:R0:W-:Y:S01]  /*45c0*/  STG.E.U16 desc[UR36][R8.64], R0 ;  /* 0x0000000008007986 */ /* 0x0001e2000c101524 */
[----:B------:R-:W-:Y:S05]  /*45d0*/  BRA `(.L_x_14136) ;  /* 0x0000000400a47947 */ /* 0x000fea0003800000 */
.L_x_14143:
        /* <DEDUP_REMOVED lines=10> */
.L_x_14154:
        /* <DEDUP_REMOVED lines=13> */
.L_x_14157:
[----:B------:R-:W-:-:S04]  /*4750*/  SHF.R.U32.HI R0, RZ, 0x14, R3 ;  /* 0x00000014ff007819 */ /* 0x000fc80000011603 */
[----:B------:R-:W-:-:S04]  /*4760*/  LOP3.LUT R0, R0, 0x1, RZ, 0xc0, !PT ;  /* 0x0000000100007812 */ /* 0x000fc800078ec0ff */
[----:B------:R-:W-:-:S04]  /*4770*/  IADD3 R0, PT, PT, R3, 0x487ffff, R0 ;  /* 0x0487ffff03007810 */ /* 0x000fc80007ffe000 */
[----:B------:R-:W-:-:S04]  /*4780*/  SHF.R.U32.HI R0, RZ, 0x14, R0 ;  /* 0x00000014ff007819 */ /* 0x000fc80000011600 */
[----:B------:R-:W-:-:S07]  /*4790*/  LOP3.LUT R0, R0, 0xff, RZ, 0xc0, !PT ;  /* 0x000000ff00007812 */ /* 0x000fce00078ec0ff */
.L_x_14158:
[----:B------:R-:W-:-:S04]  /*47a0*/  SHF.R.U32.HI R3, RZ, 0x18, R3 ;  /* 0x00000018ff037819 */ /* 0x000fc80000011603 */
[----:B------:R-:W-:-:S04]  /*47b0*/  LOP3.LUT R0, R0, 0x80, R3, 0xf8, !PT ;  /* 0x0000008000007812 */ /* 0x000fc800078ef803 */
[----:B------:R-:W-:-:S07]  /*47c0*/  PRMT R4, R0, 0x7610, R4 ;  /* 0x0000761000047816 */ /* 0x000fce0000000004 */
.L_x_14156:
[----:B------:R-:W-:Y:S05]  /*47d0*/  BSYNC.RECONVERGENT B0 ;  /* 0x0000000000007941 */ /* 0x000fea0003800200 */
.L_x_14155:
[----:B------:R0:W-:Y:S01]  /*47e0*/  STG.E.U8 desc[UR36][R8.64], R4 ;  /* 0x0000000408007986 */ /* 0x0001e2000c101124 */
[----:B------:R-:W-:Y:S05]  /*47f0*/  BRA `(.L_x_14136) ;  /* 0x00000004001c7947 */ /* 0x000fea0003800000 */
.L_x_14153:
        /* <DEDUP_REMOVED lines=13> */
.L_x_14161:
[----:B------:R-:W-:-:S04]  /*48d0*/  SHF.R.U32.HI R0, RZ, 0x15, R3 ;  /* 0x00000015ff007819 */ /* 0x000fc80000011603 */
[----:B------:R-:W-:-:S04]  /*48e0*/  LOP3.LUT R0, R0, 0x1, RZ, 0xc0, !PT ;  /* 0x0000000100007812 */ /* 0x000fc800078ec0ff */
[----:B------:R-:W-:-:S04]  /*48f0*/  IADD3 R0, PT, PT, R3, 0x88fffff, R0 ;  /* 0x088fffff03007810 */ /* 0x000fc80007ffe000 */
[----:B------:R-:W-:-:S04]  /*4900*/  SHF.R.U32.HI R0, RZ, 0x15, R0 ;  /* 0x00000015ff007819 */ /* 0x000fc80000011600 */
[----:B------:R-:W-:-:S07]  /*4910*/  LOP3.LUT R0, R0, 0xff, RZ, 0xc0, !PT ;  /* 0x000000ff00007812 */ /* 0x000fce00078ec0ff */
.L_x_14162:
[----:B------:R-:W-:-:S04]  /*4920*/  SHF.R.U32.HI R3, RZ, 0x18, R3 ;  /* 0x00000018ff037819 */ /* 0x000fc80000011603 */
[----:B------:R-:W-:-:S04]  /*4930*/  LOP3.LUT R0, R0, 0x80, R3, 0xf8, !PT ;  /* 0x0000008000007812 */ /* 0x000fc800078ef803 */
[----:B------:R-:W-:-:S07]  /*4940*/  PRMT R4, R0, 0x7610, R4 ;  /* 0x0000761000047816 */ /* 0x000fce0000000004 */
.L_x_14160:
[----:B------:R-:W-:Y:S05]  /*4950*/  BSYNC.RECONVERGENT B0 ;  /* 0x0000000000007941 */ /* 0x000fea0003800200 */
.L_x_14159:
[----:B------:R0:W-:Y:S01]  /*4960*/  STG.E.U8 desc[UR36][R8.64], R4 ;  /* 0x0000000408007986 */ /* 0x0001e2000c101124 */
[----:B------:R-:W-:Y:S05]  /*4970*/  BRA `(.L_x_14136) ;  /* 0x0000000000bc7947 */ /* 0x000fea0003800000 */
.L_x_14152:
[----:B------:R-:W-:-:S13]  /*4980*/  ISETP.NE.AND P0, PT, R0, 0x1c, PT ;  /* 0x0000001c0000780c */ /* 0x000fda0003f05270 */
[----:B------:R-:W-:Y:S05]  /*4990*/  @!P0 BRA `(.L_x_14163) ;  /* 0x0000000000ac8947 */ /* 0x000fea0003800000 */
[----:B------:R-:W-:-:S13]  /*49a0*/  ISETP.NE.AND P0, PT, R0, 0x1d, PT ;  /* 0x0000001d0000780c */ /* 0x000fda0003f05270 */
[----:B------:R-:W-:Y:S05]  /*49b0*/  @!P0 BRA `(.L_x_14164) ;  /* 0x0000000000908947 */ /* 0x000fea0003800000 */
[----:B------:R-:W-:-:S13]  /*49c0*/  ISETP.NE.AND P0, PT, R0, 0x2c, PT ;  /* 0x0000002c0000780c */ /* 0x000fda0003f05270 */
[----:B------:R-:W-:Y:S05]  /*49d0*/  @!P0 BRA `(.L_x_14165) ;  /* 0x0000000000448947 */ /* 0x000fea0003800000 */
.L_x_14135:
        /* <DEDUP_REMOVED lines=16> */
.L_x_14166:
[----:B------:R-:W-:Y:S05]  /*4ae0*/  BRA `(.L_x_14136) ;  /* 0x0000000000607947 */ /* 0x000fea0003800000 */
.L_x_14165:
        /* <DEDUP_REMOVED lines=17> */
.L_x_14164:
[----:B------:R-:W-:-:S05]  /*4c00*/  PRMT R3, R3, 0x9910, RZ ;  /* 0x0000991003037816 */ /* 0x000fca00000000ff */
[----:B------:R-:W-:-:S05]  /*4c10*/  IMAD.MOV.U32 R4, RZ, RZ, R3 ;  /* 0x000000ffff047224 */ /* 0x000fca00078e0003 */
[----:B------:R-:W-:-:S05]  /*4c20*/  SHF.R.S32.HI R5, RZ, 0x1f, R4 ;  /* 0x0000001fff057819 */ /* 0x000fca0000011404 */
[----:B------:R0:W-:Y:S01]  /*4c30*/  STG.E.64 desc[UR36][R8.64], R4 ;  /* 0x0000000408007986 */ /* 0x0001e2000c101b24 */
[----:B------:R-:W-:Y:S05]  /*4c40*/  BRA `(.L_x_14136) ;  /* 0x0000000000087947 */ /* 0x000fea0003800000 */
.L_x_14163:
[----:B------:R-:W-:-:S05]  /*4c50*/  PRMT R3, R3, 0x9910, RZ ;  /* 0x0000991003037816 */ /* 0x000fca00000000ff */
[----:B------:R0:W-:Y:S02]  /*4c60*/  STG.E desc[UR36][R8.64], R3 ;  /* 0x0000000308007986 */ /* 0x0001e4000c101924 */
.L_x_14136:
        /* <DEDUP_REMOVED lines=23> */
.L_x_14171:
[----:B------:R0:W-:Y:S01]  /*4de0*/  STG.E.U8 desc[UR36][R8.64], R23 ;  /* 0x0000001708007986 */ /* 0x0001e2000c101124 */
[----:B------:R-:W-:Y:S05]  /*4df0*/  BRA `(.L_x_14173) ;  /* 0x0000000c004c7947 */ /* 0x000fea0003800000 */
.L_x_14170:
        /* <DEDUP_REMOVED lines=10> */
.L_x_14175:
[----:B------:R-:W-:-:S05]  /*4ea0*/  PRMT R3, R23, 0x9910, RZ ;  /* 0x0000991017037816 */ /* 0x000fca00000000ff */
[----:B------:R3:W-:Y:S01]  /*4eb0*/  STG.E desc[UR36][R8.64], R3 ;  /* 0x0000000308007986 */ /* 0x0007e2000c101924 */
[----:B------:R-:W-:Y:S05]  /*4ec0*/  BRA `(.L_x_14173) ;  /* 0x0000000c00187947 */ /* 0x000fea0003800000 */
.L_x_14174:
[----:B------:R2:W-:Y:S01]  /*4ed0*/  STG.E.U16 desc[UR36][R8.64], R23 ;  /* 0x0000001708007986 */ /* 0x0005e2000c101524 */
[----:B------:R-:W-:Y:S05]  /*4ee0*/  BRA `(.L_x_14173) ;  /* 0x0000000c00107947 */ /* 0x000fea0003800000 */
.L_x_14169:
        /* <DEDUP_REMOVED lines=9> */
.L_x_14177:
[----:B------:R-:W0:Y:S02]  /*4f80*/  I2F.S16 R0, R23 ;  /* 0x0000001700007306 */ /* 0x000e240000101400 */
[----:B0-----:R-:W-:-:S05]  /*4f90*/  F2FP.F16.F32.PACK_AB R0, RZ, R0 ;  /* 0x00000000ff00723e */ /* 0x001fca00000000ff */
[----:B------:R0:W-:Y:S01]  /*4fa0*/  STG.E.U16 desc[UR36][R8.64], R0 ;  /* 0x0000000008007986 */ /* 0x0001e2000c101524 */
[----:B------:R-:W-:Y:S05]  /*4fb0*/  BRA `(.L_x_14173) ;  /* 0x0000000800dc7947 */ /* 0x000fea0003800000 */
.L_x_14176:
        /* <DEDUP_REMOVED lines=10> */
.L_x_14179:
[----:B------:R-:W0:Y:S02]  /*5060*/  I2F.S16 R23, R23 ;  /* 0x0000001700177306 */ /* 0x000e240000101400 */
[----:B0-----:R-:W-:-:S04]  /*5070*/  F2FP.F16.F32.PACK_AB R3, RZ, R23 ;  /* 0x00000017ff03723e */ /* 0x001fc800000000ff */
[----:B------:R-:W-:-:S05]  /*5080*/  PRMT R3, R3, 0x5410, RZ ;  /* 0x0000541003037816 */ /* 0x000fca00000000ff */
[----:B------:R0:W-:Y:S01]  /*5090*/  STG.E desc[UR36][R8.64], R3 ;  /* 0x0000000308007986 */ /* 0x0001e2000c101924 */
[----:B------:R-:W-:Y:S05]  /*50a0*/  BRA `(.L_x_14173) ;  /* 0x0000000800a07947 */ /* 0x000fea0003800000 */
.L_x_14178:
[----:B------:R-:W0:Y:S02]  /*50b0*/  I2F.F64.S16 R4, R23 ;  /* 0x0000001700047312 */ /* 0x000e240000101c00 */
[----:B0-----:R0:W-:Y:S01]  /*50c0*/  STG.E.64 desc[UR36][R8.64], R4 ;  /* 0x0000000408007986 */ /* 0x0011e2000c101b24 */
[----:B------:R-:W-:Y:S05]  /*50d0*/  BRA `(.L_x_14173) ;  /* 0x0000000800947947 */ /* 0x000fea0003800000 */
.L_x_14168:
        /* <DEDUP_REMOVED lines=12> */
.L_x_14183:
        /* <DEDUP_REMOVED lines=17> */
.L_x_14186:
[----:B------:R-:W-:-:S04]  /*52b0*/  SHF.R.U32.HI R3, RZ, 0x18, R23 ;  /* 0x00000018ff037819 */ /* 0x000fc80000011617 */
[----:B------:R-:W-:-:S04]  /*52c0*/  LOP3.LUT R0, R0, 0x80, R3, 0xf8, !PT ;  /* 0x0000008000007812 */ /* 0x000fc800078ef803 */
[----:B------:R-:W-:-:S07]  /*52d0*/  PRMT R4, R0, 0x7610, R4 ;  /* 0x0000761000047816 */ /* 0x000fce0000000004 */
.L_x_14185:
[----:B------:R-:W-:Y:S05]  /*52e0*/  BSYNC.RECONVERGENT B0 ;  /* 0x0000000000007941 */ /* 0x000fea0003800200 */
.L_x_14184:
[----:B------:R0:W-:Y:S01]  /*52f0*/  STG.E.U8 desc[UR36][R8.64], R4 ;  /* 0x0000000408007986 */ /* 0x0001e2000c101124 */
[----:B------:R-:W-:Y:S05]  /*5300*/  BRA `(.L_x_14173) ;  /* 0x0000000800087947 */ /* 0x000fea0003800000 */
.L_x_14182:
        /* <DEDUP_REMOVED lines=17> */
.L_x_14189:
[----:B------:R-:W-:-:S04]  /*5420*/  SHF.R.U32.HI R3, RZ, 0x18, R23 ;  /* 0x00000018ff037819 */ /* 0x000fc80000011617 */
[----:B------:R-:W-:-:S04]  /*5430*/  LOP3.LUT R0, R0, 0x80, R3, 0xf8, !PT ;  /* 0x0000008000007812 */ /* 0x000fc800078ef803 */
[----:B------:R-:W-:-:S07]  /*5440*/  PRMT R4, R0, 0x7610, R4 ;  /* 0x0000761000047816 */ /* 0x000fce0000000004 */
.L_x_14188:
[----:B------:R-:W-:Y:S05]  /*5450*/  BSYNC.RECONVERGENT B0 ;  /* 0x0000000000007941 */ /* 0x000fea0003800200 */
.L_x_14187:
[----:B------:R0:W-:Y:S01]  /*5460*/  STG.E.U8 desc[UR36][R8.64], R4 ;  /* 0x0000000408007986 */ /* 0x0001e2000c101124 */
[----:B------:R-:W-:Y:S05]  /*5470*/  BRA `(.L_x_14173) ;  /* 0x0000000400ac7947 */ /* 0x000fea0003800000 */
.L_x_14181:
        /* <DEDUP_REMOVED lines=22> */
.L_x_14191:
[----:B------:R-:W-:-:S04]  /*55e0*/  PRMT R4, R23, 0x9910, RZ ;  /* 0x0000991017047816 */ /* 0x000fc800000000ff */
[----:B------:R-:W-:-:S05]  /*55f0*/  SHF.R.S32.HI R5, RZ, 0x1f, R4 ;  /* 0x0000001fff057819 */ /* 0x000fca0000011404 */
[----:B------:R0:W-:Y:S01]  /*5600*/  STG.E.64 desc[UR36][R8.64], R4 ;  /* 0x0000000408007986 */ /* 0x0001e2000c101b24 */
[----:B------:R-:W-:Y:S05]  /*5610*/  BRA `(.L_x_14173) ;  /* 0x0000000400447947 */ /* 0x000fea0003800000 */
.L_x_14190:
[----:B------:R-:W-:-:S05]  /*5620*/  PRMT R3, R23, 0x9910, RZ ;  /* 0x0000991017037816 */ /* 0x000fca00000000ff */
[----:B------:R0:W-:Y:S01]  /*5630*/  STG.E desc[UR36][R8.64], R3 ;  /* 0x0000000308007986 */ /* 0x0001e2000c101924 */
[----:B------:R-:W-:Y:S05]  /*5640*/  BRA `(.L_x_14173) ;  /* 0x0000000400387947 */ /* 0x000fea0003800000 */
.L_x_14180:
        /* <DEDUP_REMOVED lines=11> */
.L_x_14193:
[----:B------:R-:W-:Y:S01]  /*5700*/  CS2R R6, SRZ ;  /* 0x0000000000067805 */ /* 0x000fe2000001ff00 */
[----:B------:R-:W0:Y:S04]  /*5710*/  I2F.F64.S16 R4, R23 ;  /* 0x0000001700047312 */ /* 0x000e280000101c00 */
[----:B0-----:R0:W-:Y:S01]  /*5720*/  STG.E.128 desc[UR36][R8.64], R4 ;  /* 0x0000000408007986 */ /* 0x0011e2000c101d24 */
[----:B------:R-:W-:Y:S05]  /*5730*/  BRA `(.L_x_14173) ;  /* 0x0000000000fc7947 */ /* 0x000fea0003800000 */
.L_x_14192:
[----:B------:R-:W-:-:S13]  /*5740*/  ISETP.NE.AND P0, PT, R0, 0xf, PT ;  /* 0x0000000f0000780c */ /* 0x000fda0003f05270 */
[----:B------:R-:W-:Y:S05]  /*5750*/  @!P0 BRA `(.L_x_14194) ;  /* 0x0000000000e88947 */ /* 0x000fea0003800000 */
[----:B------:R-:W-:-:S13]  /*5760*/  ISETP.NE.AND P0, PT, R0, 0x17, PT ;  /* 0x000000170000780c */ /* 0x000fda0003f05270 */
[----:B------:R-:W-:Y:S05]  /*5770*/  @!P0 BRA `(.L_x_14195) ;  /* 0x0000000000908947 */ /* 0x000fea0003800000 */
[----:B------:R-:W-:-:S13]  /*5780*/  ISETP.NE.AND P0, PT, R0, 0x18, PT ;  /* 0x000000180000780c */ /* 0x000fda0003f05270 */
[----:B------:R-:W-:Y:S05]  /*5790*/  @!P0 BRA `(.L_x_14196) ;  /* 0x0000000000448947 */ /* 0x000fea0003800000 */
.L_x_14172:
        /* <DEDUP_REMOVED lines=16> */
.L_x_14197:
[----:B------:R-:W-:Y:S05]  /*58a0*/  BRA `(.L_x_14173) ;  /* 0x0000000000a07947 */ /* 0x000fea0003800000 */
.L_x_14196:
        /* <DEDUP_REMOVED lines=13> */
.L_x_14199:
[----:B------:R-:W-:Y:S05]  /*5980*/  BSYNC.RECONVERGENT B0 ;  /* 0x0000000000007941 */ /* 0x000fea0003800200 */
.L_x_14198:
[----:B------:R-:W-:-:S05]  /*5990*/  LOP3.LUT R3, R0, 0x80, R3, 0xf8, !PT ;  /* 0x0000008000037812 */ /* 0x000fca00078ef803 */
[----:B------:R0:W-:Y:S01]  /*59a0*/  STG.E.U8 desc[UR36][R8.64], R3 ;  /* 0x0000000308007986 */ /* 0x0001e2000c101124 */
[----:B------:R-:W-:Y:S05]  /*59b0*/  BRA `(.L_x_14173) ;  /* 0x00000000005c7947 */ /* 0x000fea0003800000 */
.L_x_14195:
        /* <DEDUP_REMOVED lines=12> */
.L_x_14201:
[----:B------:R-:W-:Y:S01]  /*5a80*/  IMAD.MOV.U32 R0, RZ, RZ, 0x7f ;  /* 0x0000007fff007424 */ /* 0x000fe200078e00ff */
[----:B------:R-:W-:-:S04]  /*5a90*/  ISETP.GT.U32.AND P0, PT, R3, 0x7f800000, PT ;  /* 0x7f8000000300780c */ /* 0x000fc80003f04070 */
[----:B------:R-:W-:-:S09]  /*5aa0*/  SEL R0, R0, 0x7c, P0 ;  /* 0x0000007c00007807 */ /* 0x000fd20000000000 */
.L_x_14202:
[----:B------:R-:W-:Y:S05]  /*5ab0*/  BSYNC.RECONVERGENT B0 ;  /* 0x0000000000007941 */ /* 0x000fea0003800200 */
.L_x_14200:
[----:B------:R-:W-:-:S04]  /*5ac0*/  SHF.R.U32.HI R3, RZ, 0x18, R23 ;  /* 0x00000018ff037819 */ /* 0x000fc80000011617 */
[----:B------:R-:W-:-:S05]  /*5ad0*/  LOP3.LUT R3, R0, 0x80, R3, 0xf8, !PT ;  /* 0x0000008000037812 */ /* 0x000fca00078ef803 */
[----:B------:R0:W-:Y:S01]  /*5ae0*/  STG.E.U8 desc[UR36][R8.64], R3 ;  /* 0x0000000308007986 */ /* 0x0001e2000c101124 */
[----:B------:R-:W-:Y:S05]  /*5af0*/  BRA `(.L_x_14173) ;  /* 0x00000000000c7947 */ /* 0x000fea0003800000 */
.L_x_14194:
[----:B------:R-:W0:Y:S02]  /*5b00*/  I2F.S16 R0, R23 ;  /* 0x0000001700007306 */ /* 0x000e240000101400 */
[----:B0-----:R-:W-:-:S05]  /*5b10*/  F2FP.BF16.F32.PACK_AB R0, RZ, R0 ;  /* 0x00000000ff00723e */ /* 0x001fca00000010ff */
[----:B------:R0:W-:Y:S02]  /*5b20*/  STG.E.U16 desc[UR36][R8.64], R0 ;  /* 0x0000000008007986 */ /* 0x0001e4000c101524 */
.L_x_14173:
[----:B------:R-:W-:-:S07]  /*5b30*/  VIADD R17, R17, 0x80 ;  /* 0x0000008011117836 */ /* 0x000fce0000000000 */
.L_x_14130:
[----:B------:R-:W-:-:S13]  /*5b40*/  ISETP.GE.AND P0, PT, R17, R16, PT ;  /* 0x000000101100720c */ /* 0x000fda0003f06270 */
[----:B------:R-:W-:Y:S05]  /*5b50*/  @P0 BREAK.RELIABLE B6 ;  /* 0x0000000000060942 */ /* 0x000fea0003800100 */
[----:B------:R-:W-:Y:S05]  /*5b60*/  @P0 BRA `(.L_x_14167) ;  /* 0x0000000c00ac0947 */ /* 0x000fea0003800000 */
[----:B------:R-:W-:Y:S05]  /*5b70*/  BSYNC.RELIABLE B6 ;  /* 0x0000000000067941 */ /* 0x000fea0003800100 */
.L_x_14129:
        /* <DEDUP_REMOVED lines=20> */
.L_x_14206:
[----:B------:R0:W-:Y:S01]  /*5cc0*/  STG.E.U8 desc[UR36][R8.64], R22 ;  /* 0x0000001608007986 */ /* 0x0001e2000c101124 */
[----:B------:R-:W-:Y:S05]  /*5cd0*/  BRA `(.L_x_14208) ;  /* 0x0000000c004c7947 */ /* 0x000fea0003800000 */
.L_x_14205:
        /* <DEDUP_REMOVED lines=10> */
.L_x_14210:
[----:B------:R-:W-:-:S05]  /*5d80*/  PRMT R3, R22, 0x9910, RZ ;  /* 0x0000991016037816 */ /* 0x000fca00000000ff */
[----:B------:R0:W-:Y:S01]  /*5d90*/  STG.E desc[UR36][R8.64], R3 ;  /* 0x0000000308007986 */ /* 0x0001e2000c101924 */
[----:B------:R-:W-:Y:S05]  /*5da0*/  BRA `(.L_x_14208) ;  /* 0x0000000c00187947 */ /* 0x000fea0003800000 */
.L_x_14209:
[----:B------:R0:W-:Y:S01]  /*5db0*/  STG.E.U16 desc[UR36][R8.64], R22 ;  /* 0x0000001608007986 */ /* 0x0001e2000c101524 */
[----:B------:R-:W-:Y:S05]  /*5dc0*/  BRA `(.L_x_14208) ;  /* 0x0000000c00107947 */ /* 0x000fea0003800000 */
.L_x_14204:
        /* <DEDUP_REMOVED lines=9> */
.L_x_14212:
[----:B------:R-:W0:Y:S02]  /*5e60*/  I2F.S16 R0, R22 ;  /* 0x0000001600007306 */ /* 0x000e240000101400 */
[----:B0-----:R-:W-:-:S05]  /*5e70*/  F2FP.F16.F32.PACK_AB R0, RZ, R0 ;  /* 0x00000000ff00723e */ /* 0x001fca00000000ff */
[----:B------:R0:W-:Y:S01]  /*5e80*/  STG.E.U16 desc[UR36][R8.64], R0 ;  /* 0x0000000008007986 */ /* 0x0001e2000c101524 */
[----:B------:R-:W-:Y:S05]  /*5e90*/  BRA `(.L_x_14208) ;  /* 0x0000000800dc7947 */ /* 0x000fea0003800000 */
.L_x_14211:
        /* <DEDUP_REMOVED lines=10> */
.L_x_14214:
[----:B------:R-:W0:Y:S02]  /*5f40*/  I2F.S16 R22, R22 ;  /* 0x0000001600167306 */ /* 0x000e240000101400 */
[----:B0-----:R-:W-:-:S04]  /*5f50*/  F2FP.F16.F32.PACK_AB R3, RZ, R22 ;  /* 0x00000016ff03723e */ /* 0x001fc800000000ff */
[----:B------:R-:W-:-:S05]  /*5f60*/  PRMT R3, R3, 0x5410, RZ ;  /* 0x0000541003037816 */ /* 0x000fca00000000ff */
[----:B------:R0:W-:Y:S01]  /*5f70*/  STG.E desc[UR36][R8.64], R3 ;  /* 0x0000000308007986 */ /* 0x0001e2000c101924 */
[----:B------:R-:W-:Y:S05]  /*5f80*/  BRA `(.L_x_14208) ;  /* 0x0000000800a07947 */ /* 0x000fea0003800000 */
.L_x_14213:
[----:B------:R-:W0:Y:S02]  /*5f90*/  I2F.F64.S16 R22, R22 ;  /* 0x0000001600167312 */ /* 0x000e240000101c00 */
[----:B0-----:R0:W-:Y:S01]  /*5fa0*/  STG.E.64 desc[UR36][R8.64], R22 ;  /* 0x0000001608007986 */ /* 0x0011e2000c101b24 */
[----:B------:R-:W-:Y:S05]  /*5fb0*/  BRA `(.L_x_14208) ;  /* 0x0000000800947947 */ /* 0x000fea0003800000 */
.L_x_14203:
        /* <DEDUP_REMOVED lines=12> */
.L_x_14218:
        /* <DEDUP_REMOVED lines=17> */
.L_x_14221:
[----:B------:R-:W-:-:S04]  /*6190*/  SHF.R.U32.HI R3, RZ, 0x18, R5 ;  /* 0x00000018ff037819 */ /* 0x000fc80000011605 */
[----:B------:R-:W-:-:S04]  /*61a0*/  LOP3.LUT R0, R0, 0x80, R3, 0xf8, !PT ;  /* 0x0000008000007812 */ /* 0x000fc800078ef803 */
[----:B------:R-:W-:-:S07]  /*61b0*/  PRMT R4, R0, 0x7610, R4 ;  /* 0x0000761000047816 */ /* 0x000fce0000000004 */
.L_x_14220:
[----:B------:R-:W-:Y:S05]  /*61c0*/  BSYNC.RECONVERGENT B0 ;  /* 0x0000000000007941 */ /* 0x000fea0003800200 */
.L_x_14219:
[----:B------:R0:W-:Y:S01]  /*61d0*/  STG.E.U8 desc[UR36][R8.64], R4 ;  /* 0x0000000408007986 */ /* 0x0001e2000c101124 */
[----:B------:R-:W-:Y:S05]  /*61e0*/  BRA `(.L_x_14208) ;  /* 0x0000000800087947 */ /* 0x000fea0003800000 */
.L_x_14217:
        /* <DEDUP_REMOVED lines=17> */
.L_x_14224:
[----:B------:R-:W-:-:S04]  /*6300*/  SHF.R.U32.HI R3, RZ, 0x18, R5 ;  /* 0x00000018ff037819 */ /* 0x000fc80000011605 */
[----:B------:R-:W-:-:S04]  /*6310*/  LOP3.LUT R0, R0, 0x80, R3, 0xf8, !PT ;  /* 0x0000008000007812 */ /* 0x000fc800078ef803 */
[----:B------:R-:W-:-:S07]  /*6320*/  PRMT R4, R0, 0x7610, R4 ;  /* 0x0000761000047816 */ /* 0x000fce0000000004 */
.L_x_14223:
[----:B------:R-:W-:Y:S05]  /*6330*/  BSYNC.RECONVERGENT B0 ;  /* 0x0000000000007941 */ /* 0x000fea0003800200 */
.L_x_14222:
[----:B------:R0:W-:Y:S01]  /*6340*/  STG.E.U8 desc[UR36][R8.64], R4 ;  /* 0x0000000408007986 */ /* 0x0001e2000c101124 */
[----:B------:R-:W-:Y:S05]  /*6350*/  BRA `(.L_x_14208) ;  /* 0x0000000400ac7947 */ /* 0x000fea0003800000 */
.L_x_14216:
        /* <DEDUP_REMOVED lines=22> */
.L_x_14226:
[----:B------:R-:W-:-:S04]  /*64c0*/  PRMT R4, R22, 0x9910, RZ ;  /* 0x0000991016047816 */ /* 0x000fc800000000ff */
[----:B------:R-:W-:-:S05]  /*64d0*/  SHF.R.S32.HI R5, RZ, 0x1f, R4 ;  /* 0x0000001fff057819 */ /* 0x000fca0000011404 */
[----:B------:R0:W-:Y:S01]  /*64e0*/  STG.E.64 desc[UR36][R8.64], R4 ;  /* 0x0000000408007986 */ /* 0x0001e2000c101b24 */
[----:B------:R-:W-:Y:S05]  /*64f0*/  BRA `(.L_x_14208) ;  /* 0x0000000400447947 */ /* 0x000fea0003800000 */
.L_x_14225:
[----:B------:R-:W-:-:S05]  /*6500*/  PRMT R3, R22, 0x9910, RZ ;  /* 0x0000991016037816 */ /* 0x000fca00000000ff */
[----:B------:R0:W-:Y:S01]  /*6510*/  STG.E desc[UR36][R8.64], R3 ;  /* 0x0000000308007986 */ /* 0x0001e2000c101924 */
[----:B------:R-:W-:Y:S05]  /*6520*/  BRA `(.L_x_14208) ;  /* 0x0000000400387947 */ /* 0x000fea0003800000 */
.L_x_14215:
        /* <DEDUP_REMOVED lines=11> */
.L_x_14228:
[----:B------:R-:W-:Y:S01]  /*65e0*/  CS2R R6, SRZ ;  /* 0x0000000000067805 */ /* 0x000fe2000001ff00 */
[----:B------:R-:W0:Y:S04]  /*65f0*/  I2F.F64.S16 R4, R22 ;  /* 0x0000001600047312 */ /* 0x000e280000101c00 */
[----:B0-----:R4:W-:Y:S01]  /*6600*/  STG.E.128 desc[UR36][R8.64], R4 ;  /* 0x0000000408007986 */ /* 0x0019e2000c101d24 */
[----:B------:R-:W-:Y:S05]  /*6610*/  BRA `(.L_x_14208) ;  /* 0x0000000000fc7947 */ /* 0x000fea0003800000 */
.L_x_14227:
[----:B------:R-:W-:-:S13]  /*6620*/  ISETP.NE.AND P0, PT, R0, 0xf, PT ;  /* 0x0000000f0000780c */ /* 0x000fda0003f05270 */
[----:B------:R-:W-:Y:S05]  /*6630*/  @!P0 BRA `(.L_x_14229) ;  /* 0x0000000000e88947 */ /* 0x000fea0003800000 */
[----:B------:R-:W-:-:S13]  /*6640*/  ISETP.NE.AND P0, PT, R0, 0x17, PT ;  /* 0x000000170000780c */ /* 0x000fda0003f05270 */
[----:B------:R-:W-:Y:S05]  /*6650*/  @!P0 BRA `(.L_x_14230) ;  /* 0x0000000000908947 */ /* 0x000fea0003800000 */
[----:B------:R-:W-:-:S13]  /*6660*/  ISETP.NE.AND P0, PT, R0, 0x18, PT ;  /* 0x000000180000780c */ /* 0x000fda0003f05270 */
[----:B------:R-:W-:Y:S05]  /*6670*/  @!P0 BRA `(.L_x_14231) ;  /* 0x0000000000448947 */ /* 0x000fea0003800000 */
.L_x_14207:
        /* <DEDUP_REMOVED lines=16> */
.L_x_14232:
[----:B------:R-:W-:Y:S05]  /*6780*/  BRA `(.L_x_14208) ;  /* 0x0000000000a07947 */ /* 0x000fea0003800000 */
.L_x_14231:
        /* <DEDUP_REMOVED lines=13> */
.L_x_14234:
[----:B------:R-:W-:Y:S05]  /*6860*/  BSYNC.RECONVERGENT B0 ;  /* 0x0000000000007941 */ /* 0x000fea0003800200 */
.L_x_14233:
[----:B------:R-:W-:-:S05]  /*6870*/  LOP3.LUT R3, R0, 0x80, R3, 0xf8, !PT ;  /* 0x0000008000037812 */ /* 0x000fca00078ef803 */
[----:B------:R2:W-:Y:S01]  /*6880*/  STG.E.U8 desc[UR36][R8.64], R3 ;  /* 0x0000000308007986 */ /* 0x0005e2000c101124 */
[----:B------:R-:W-:Y:S05]  /*6890*/  BRA `(.L_x_14208) ;  /* 0x00000000005c7947 */ /* 0x000fea0003800000 */
.L_x_14230:
        /* <DEDUP_REMOVED lines=12> */
.L_x_14236:
[----:B------:R-:W-:Y:S01]  /*6960*/  IMAD.MOV.U32 R0, RZ, RZ, 0x7f ;  /* 0x0000007fff007424 */ /* 0x000fe200078e00ff */
[----:B------:R-:W-:-:S04]  /*6970*/  ISETP.GT.U32.AND P0, PT, R3, 0x7f800000, PT ;  /* 0x7f8000000300780c */ /* 0x000fc80003f04070 */
[----:B------:R-:W-:-:S09]  /*6980*/  SEL R0, R0, 0x7c, P0 ;  /* 0x0000007c00007807 */ /* 0x000fd20000000000 */
.L_x_14237:
[----:B------:R-:W-:Y:S05]  /*6990*/  BSYNC.RECONVERGENT B0 ;  /* 0x0000000000007941 */ /* 0x000fea0003800200 */
.L_x_14235:
[----:B------:R-:W-:-:S04]  /*69a0*/  SHF.R.U32.HI R3, RZ, 0x18, R5 ;  /* 0x00000018ff037819 */ /* 0x000fc80000011605 */
[----:B------:R-:W-:-:S05]  /*69b0*/  LOP3.LUT R3, R0, 0x80, R3, 0xf8, !PT ;  /* 0x0000008000037812 */ /* 0x000fca00078ef803 */
[----:B------:R1:W-:Y:S01]  /*69c0*/  STG.E.U8 desc[UR36][R8.64], R3 ;  /* 0x0000000308007986 */ /* 0x0003e2000c101124 */
[----:B------:R-:W-:Y:S05]  /*69d0*/  BRA `(.L_x_14208) ;  /* 0x00000000000c7947 */ /* 0x000fea0003800000 */
.L_x_14229:
[----:B------:R-:W0:Y:S02]  /*69e0*/  I2F.S16 R0, R22 ;  /* 0x0000001600007306 */ /* 0x000e240000101400 */
[----:B0-----:R-:W-:-:S05]  /*69f0*/  F2FP.BF16.F32.PACK_AB R0, RZ, R0 ;  /* 0x00000000ff00723e */ /* 0x001fca00000010ff */
[----:B------:R0:W-:Y:S02]  /*6a00*/  STG.E.U16 desc[UR36][R8.64], R0 ;  /* 0x0000000008007986 */ /* 0x0001e4000c101524 */
.L_x_14208:
[----:B------:R-:W-:-:S07]  /*6a10*/  VIADD R17, R17, 0x80 ;  /* 0x0000008011117836 */ /* 0x000fce0000000000 */
.L_x_14167:
[----:B------:R-:W-:Y:S05]  /*6a20*/  BSYNC.RECONVERGENT B7 ;  /* 0x0000000000077941 */ /* 0x000fea0003800200 */
.L_x_14128:
        /* <DEDUP_REMOVED lines=21> */
.L_x_14241:
[----:B------:R-:W-:Y:S01]  /*6b80*/  STG.E.U8 desc[UR36][R2.64], R19 ;  /* 0x0000001302007986 */ /* 0x000fe2000c101124 */
[----:B------:R-:W-:Y:S05]  /*6b90*/  EXIT ;  /* 0x000000000000794d */ /* 0x000fea0003800000 */
.L_x_14240:
        /* <DEDUP_REMOVED lines=10> */
.L_x_14244:
[----:B------:R-:W-:-:S05]  /*6c40*/  PRMT R5, R19, 0x9910, RZ ;  /* 0x0000991013057816 */ /* 0x000fca00000000ff */
[----:B------:R-:W-:Y:S01]  /*6c50*/  STG.E desc[UR36][R2.64], R5 ;  /* 0x0000000502007986 */ /* 0x000fe2000c101924 */
[----:B------:R-:W-:Y:S05]  /*6c60*/  EXIT ;  /* 0x000000000000794d */ /* 0x000fea0003800000 */
.L_x_14243:
[----:B------:R-:W-:Y:S01]  /*6c70*/  STG.E.U16 desc[UR36][R2.64], R19 ;  /* 0x0000001302007986 */ /* 0x000fe2000c101524 */
[----:B------:R-:W-:Y:S05]  /*6c80*/  EXIT ;  /* 0x000000000000794d */ /* 0x000fea0003800000 */
.L_x_14239:
        /* <DEDUP_REMOVED lines=9> */
.L_x_14246:
[----:B------:R-:W0:Y:S02]  /*6d20*/  I2F.S16 R0, R19 ;  /* 0x0000001300007306 */ /* 0x000e240000101400 */
[----:B0-----:R-:W-:-:S05]  /*6d30*/  F2FP.F16.F32.PACK_AB R0, RZ, R0 ;  /* 0x00000000ff00723e */ /* 0x001fca00000000ff */
[----:B------:R-:W-:Y:S01]  /*6d40*/  STG.E.U16 desc[UR36][R2.64], R0 ;  /* 0x0000000002007986 */ /* 0x000fe2000c101524 */
[----:B------:R-:W-:Y:S05]  /*6d50*/  EXIT ;  /* 0x000000000000794d */ /* 0x000fea0003800000 */
.L_x_14245:
        /* <DEDUP_REMOVED lines=10> */
.L_x_14248:
[----:B------:R-:W0:Y:S02]  /*6e00*/  I2F.S16 R19, R19 ;  /* 0x0000001300137306 */ /* 0x000e240000101400 */
[----:B0-----:R-:W-:-:S04]  /*6e10*/  F2FP.F16.F32.PACK_AB R5, RZ, R19 ;  /* 0x00000013ff05723e */ /* 0x001fc800000000ff */
[----:B------:R-:W-:-:S05]  /*6e20*/  PRMT R5, R5, 0x5410, RZ ;  /* 0x0000541005057816 */ /* 0x000fca00000000ff */
[----:B------:R-:W-:Y:S01]  /*6e30*/  STG.E desc[UR36][R2.64], R5 ;  /* 0x0000000502007986 */ /* 0x000fe2000c101924 */
[----:B------:R-:W-:Y:S05]  /*6e40*/  EXIT ;  /* 0x000000000000794d */ /* 0x000fea0003800000 */
.L_x_14247:
[----:B------:R-:W0:Y:S02]  /*6e50*/  I2F.F64.S16 R4, R19 ;  /* 0x0000001300047312 */ /* 0x000e240000101c00 */
[----:B0-----:R-:W-:Y:S01]  /*6e60*/  STG.E.64 desc[UR36][R2.64], R4 ;  /* 0x0000000402007986 */ /* 0x001fe2000c101b24 */
[----:B------:R-:W-:Y:S05]  /*6e70*/  EXIT ;  /* 0x000000000000794d */ /* 0x000fea0003800000 */
.L_x_14238:
        /* <DEDUP_REMOVED lines=12> */
.L_x_14252:
        /* <DEDUP_REMOVED lines=18> */
.L_x_14255:
[----:B------:R-:W-:-:S04]  /*7060*/  SHF.R.U32.HI R5, RZ, 0x18, R5 ;  /* 0x00000018ff057819 */ /* 0x000fc80000011605 */
[----:B------:R-:W-:-:S07]  /*7070*/  LOP3.LUT R0, R0, 0x80, R5, 0xf8, !PT ;  /* 0x0000008000007812 */ /* 0x000fce00078ef805 */
.L_x_14254:
[----:B------:R-:W-:Y:S05]  /*7080*/  BSYNC.RECONVERGENT B0 ;  /* 0x0000000000007941 */ /* 0x000fea0003800200 */
.L_x_14253:
[----:B------:R-:W-:Y:S01]  /*7090*/  STG.E.U8 desc[UR36][R2.64], R0 ;  /* 0x0000000002007986 */ /* 0x000fe2000c101124 */
[----:B------:R-:W-:Y:S05]  /*70a0*/  EXIT ;  /* 0x000000000000794d */ /* 0x000fea0003800000 */
.L_x_14251:
        /* <DEDUP_REMOVED lines=18> */
.L_x_14258:
[----:B------:R-:W-:-:S04]  /*71d0*/  SHF.R.U32.HI R5, RZ, 0x18, R5 ;  /* 0x00000018ff057819 */ /* 0x000fc80000011605 */
[----:B------:R-:W-:-:S07]  /*71e0*/  LOP3.LUT R0, R0, 0x80, R5, 0xf8, !PT ;  /* 0x0000008000007812 */ /* 0x000fce00078ef805 */
.L_x_14257:
[----:B------:R-:W-:Y:S05]  /*71f0*/  BSYNC.RECONVERGENT B0 ;  /* 0x0000000000007941 */ /* 0x000fea0003800200 */
.L_x_14256:
[----:B------:R-:W-:Y:S01]  /*7200*/  STG.E.U8 desc[UR36][R2.64], R0 ;  /* 0x0000000002007986 */ /* 0x000fe2000c101124 */
[----:B------:R-:W-:Y:S05]  /*7210*/  EXIT ;  /* 0x000000000000794d */ /* 0x000fea0003800000 */
.L_x_14250:
        /* <DEDUP_REMOVED lines=22> */
.L_x_14260:
[----:B------:R-:W-:-:S04]  /*7380*/  PRMT R4, R19, 0x9910, RZ ;  /* 0x0000991013047816 */ /* 0x000fc800000000ff */
[----:B------:R-:W-:-:S05]  /*7390*/  SHF.R.S32.HI R5, RZ, 0x1f, R4 ;  /* 0x0000001fff057819 */ /* 0x000fca0000011404 */
[----:B------:R-:W-:Y:S01]  /*73a0*/  STG.E.64 desc[UR36][R2.64], R4 ;  /* 0x0000000402007986 */ /* 0x000fe2000c101b24 */
[----:B------:R-:W-:Y:S05]  /*73b0*/  EXIT ;  /* 0x000000000000794d */ /* 0x000fea0003800000 */
.L_x_14259:
[----:B------:R-:W-:-:S05]  /*73c0*/  PRMT R5, R19, 0x9910, RZ ;  /* 0x0000991013057816 */ /* 0x000fca00000000ff */
[----:B------:R-:W-:Y:S01]  /*73d0*/  STG.E desc[UR36][R2.64], R5 ;  /* 0x0000000502007986 */ /* 0x000fe2000c101924 */
[----:B------:R-:W-:Y:S05]  /*73e0*/  EXIT ;  /* 0x000000000000794d */ /* 0x000fea0003800000 */
.L_x_14249:
        /* <DEDUP_REMOVED lines=11> */
.L_x_14262:
[----:B------:R-:W-:Y:S01]  /*74a0*/  CS2R R6, SRZ ;  /* 0x0000000000067805 */ /* 0x000fe2000001ff00 */
[----:B------:R-:W0:Y:S04]  /*74b0*/  I2F.F64.S16 R4, R19 ;  /* 0x0000001300047312 */ /* 0x000e280000101c00 */
[----:B0-----:R-:W-:Y:S01]  /*74c0*/  STG.E.128 desc[UR36][R2.64], R4 ;  /* 0x0000000402007986 */ /* 0x001fe2000c101d24 */
[----:B------:R-:W-:Y:S05]  /*74d0*/  EXIT ;  /* 0x000000000000794d */ /* 0x000fea0003800000 */
.L_x_14261:
[----:B------:R-:W-:-:S13]  /*74e0*/  ISETP.NE.AND P0, PT, R0, 0xf, PT ;  /* 0x0000000f0000780c */ /* 0x000fda0003f05270 */
[----:B------:R-:W-:Y:S05]  /*74f0*/  @!P0 BRA `(.L_x_14263) ;  /* 0x0000000000e88947 */ /* 0x000fea0003800000 */
[----:B------:R-:W-:-:S13]  /*7500*/  ISETP.NE.AND P0, PT, R0, 0x17, PT ;  /* 0x000000170000780c */ /* 0x000fda0003f05270 */
[----:B------:R-:W-:Y:S05]  /*7510*/  @!P0 BRA `(.L_x_14264) ;  /* 0x0000000000908947 */ /* 0x000fea0003800000 */
[----:B------:R-:W-:-:S13]  /*7520*/  ISETP.NE.AND P0, PT, R0, 0x18, PT ;  /* 0x000000180000780c */ /* 0x000fda0003f05270 */
[----:B------:R-:W-:Y:S05]  /*7530*/  @!P0 BRA `(.L_x_14265) ;  /* 0x0000000000448947 */ /* 0x000fea0003800000 */
.L_x_14242:
        /* <DEDUP_REMOVED lines=16> */
.L_x_14266:
[----:B------:R-:W-:Y:S05]  /*7640*/  EXIT ;  /* 0x000000000000794d */ /* 0x000fea0003800000 */
.L_x_14265:
        /* <DEDUP_REMOVED lines=13> */
.L_x_14268:
[----:B------:R-:W-:Y:S05]  /*7720*/  BSYNC.RECONVERGENT B0 ;  /* 0x0000000000007941 */ /* 0x000fea0003800200 */
.L_x_14267:
[----:B------:R-:W-:-:S05]  /*7730*/  LOP3.LUT R5, R0, 0x80, R5, 0xf8, !PT ;  /* 0x0000008000057812 */ /* 0x000fca00078ef805 */
[----:B------:R-:W-:Y:S01]  /*7740*/  STG.E.U8 desc[UR36][R2.64], R5 ;  /* 0x0000000502007986 */ /* 0x000fe2000c101124 */
[----:B------:R-:W-:Y:S05]  /*7750*/  EXIT ;  /* 0x000000000000794d */ /* 0x000fea0003800000 */
.L_x_14264:
        /* <DEDUP_REMOVED lines=12> */
.L_x_14270:
[----:B------:R-:W-:Y:S01]  /*7820*/  IMAD.MOV.U32 R0, RZ, RZ, 0x7f ;  /* 0x0000007fff007424 */ /* 0x000fe200078e00ff */
[----:B------:R-:W-:-:S04]  /*7830*/  ISETP.GT.U32.AND P0, PT, R4, 0x7f800000, PT ;  /* 0x7f8000000400780c */ /* 0x000fc80003f04070 */
[----:B------:R-:W-:-:S09]  /*7840*/  SEL R0, R0, 0x7c, P0 ;  /* 0x0000007c00007807 */ /* 0x000fd20000000000 */
.L_x_14271:
[----:B------:R-:W-:Y:S05]  /*7850*/  BSYNC.RECONVERGENT B0 ;  /* 0x0000000000007941 */ /* 0x000fea0003800200 */
.L_x_14269:
[----:B------:R-:W-:-:S04]  /*7860*/  SHF.R.U32.HI R5, RZ, 0x18, R5 ;  /* 0x00000018ff057819 */ /* 0x000fc80000011605 */
[----:B------:R-:W-:-:S05]  /*7870*/  LOP3.LUT R5, R0, 0x80, R5, 0xf8, !PT ;  /* 0x0000008000057812 */ /* 0x000fca00078ef805 */
[----:B------:R-:W-:Y:S01]  /*7880*/  STG.E.U8 desc[UR36][R2.64], R5 ;  /* 0x0000000502007986 */ /* 0x000fe2000c101124 */
[----:B------:R-:W-:Y:S05]  /*7890*/  EXIT ;  /* 0x000000000000794d */ /* 0x000fea0003800000 */
.L_x_14263:
[----:B------:R-:W0:Y:S02]  /*78a0*/  I2F.S16 R0, R19 ;  /* 0x0000001300007306 */ /* 0x000e240000101400 */
[----:B0-----:R-:W-:-:S05]  /*78b0*/  F2FP.BF16.F32.PACK_AB R0, RZ, R0 ;  /* 0x00000000ff00723e */ /* 0x001fca00000010ff */
[----:B------:R-:W-:Y:S01]  /*78c0*/  STG.E.U16 desc[UR36][R2.64], R0 ;  /* 0x0000000002007986 */ /* 0x000fe2000c101524 */
[----:B------:R-:W-:Y:S05]  /*78d0*/  EXIT ;  /* 0x000000000000794d */ /* 0x000fea0003800000 */
.L_x_14272:
        /* <DEDUP_REMOVED lines=10> */
.L_x_35940:


//--------------------- .text._ZN2at6native18elementwise_kernelILi128ELi4EZNS0_22gpu_kernel_impl_nocastIZZZNS0_21clamp_min_kernel_cudaERNS_18TensorIteratorBaseERKN3c106ScalarEENKUlvE_clEvENKUlvE0_clEvEUlaE_EEvS4_RKT_EUliE_EEviT1_ --------------------------
	.section	.text._ZN2at6native18elementwise_kernelILi128ELi4EZNS0_22gpu_kernel_impl_nocastIZZZNS0_21clamp_min_kernel_cudaERNS_18TensorIteratorBaseERKN3c106ScalarEENKUlvE_clEvENKUlvE0_clEvEUlaE_EEvS4_RKT_EUliE_EEviT1_,"ax",@progbits
	.align	128
        .global         _ZN2at6native18elementwise_kernelILi128ELi4EZNS0_22gpu_kernel_impl_nocastIZZZNS0_21clamp_min_kernel_cudaERNS_18TensorIteratorBaseERKN3c106ScalarEENKUlvE_clEvENKUlvE0_clEvEUlaE_EEvS4_RKT_EUliE_EEviT1_
        .type           _ZN2at6native18elementwise_kernelILi128ELi4EZNS0_22gpu_kernel_impl_nocastIZZZNS0_21clamp_min_kernel_cudaERNS_18TensorIteratorBaseERKN3c106ScalarEENKUlvE_clEvENKUlvE0_clEvEUlaE_EEvS4_RKT_EUliE_EEviT1_,@function
        .size           _ZN2at6native18elementwise_kernelILi128ELi4EZNS0_22gpu_kernel_impl_nocastIZZZNS0_21clamp_min_kernel_cudaERNS_18TensorIteratorBaseERKN3c106ScalarEENKUlvE_clEvENKUlvE0_clEvEUlaE_EEvS4_RKT_EUliE_EEviT1_,(.L_x_35941 - _ZN2at6native18elementwise_kernelILi128ELi4EZNS0_22gpu_kernel_impl_nocastIZZZNS0_21clamp_min_kernel_cudaERNS_18TensorIteratorBaseERKN3c106ScalarEENKUlvE_clEvENKUlvE0_clEvEUlaE_EEvS4_RKT_EUliE_EEviT1_)
        .other          _ZN2at6native18elementwise_kernelILi128ELi4EZNS0_22gpu_kernel_impl_nocastIZZZNS0_21clamp_min_kernel_cudaERNS_18TensorIteratorBaseERKN3c106ScalarEENKUlvE_clEvENKUlvE0_clEvEUlaE_EEvS4_RKT_EUliE_EEviT1_,@"STO_CUDA_ENTRY STV_DEFAULT"
_ZN2at6native18elementwise_kernelILi128ELi4EZNS0_22gpu_kernel_impl_nocastIZZZNS0_21clamp_min_kernel_cudaERNS_18TensorIteratorBaseERKN3c106ScalarEENKUlvE_clEvENKUlvE0_clEvEUlaE_EEvS4_RKT_EUliE_EEviT1_:
.text._ZN2at6native18elementwise_kernelILi128ELi4EZNS0_22gpu_kernel_impl_nocastIZZZNS0_21clamp_min_kernel_cudaERNS_18TensorIteratorBaseERKN3c106ScalarEENKUlvE_clEvENKUlvE0_clEvEUlaE_EEvS4_RKT_EUliE_EEviT1_:
        /* <DEDUP_REMOVED lines=22> */
[----:B--2---:R-:W-:-:S08]  /*0160*/  VIMNMX.S16x2 R0, PT, PT, R4, UR4, !PT ;  /* 0x0000000404007c48 */ /* 0x004fd0000ffe0300 */
        /* <DEDUP_REMOVED lines=9> */
[----:B--2---:R-:W-:-:S05]  /*0200*/  VIMNMX.S16x2 R0, PT, PT, R4, UR4, !PT ;  /* 0x0000000404007c48 */ /* 0x004fca000ffe0300 */
[----:B0-----:R0:W-:Y:S02]  /*0210*/  STG.E.U8 desc[UR6][R6.64], R0 ;  /* 0x0000000006007986 */ /* 0x0011e4000c101106 */
.L_x_14276:
[----:B------:R-:W-:-:S13]  /*0220*/  ISETP.GE.AND P0, PT, R3, UR8, PT ;  /* 0x0000000803007c0c */ /* 0x000fda000bf06270 */
[----:B------:R-:W-:Y:S05]  /*0230*/  @P0 BREAK.RELIABLE B1 ;  /* 0x0000000000010942 */ /* 0x000fea0003800100 */
[----:B------:R-:W-:Y:S05]  /*0240*/  @P0 BRA `(.L_x_14277) ;  /* 0x0000000000240947 */ /* 0x000fea0003800000 */
[----:B------:R-:W-:Y:S05]  /*0250*/  BSYNC.RELIABLE B1 ;  /* 0x0000000000017941 */ /* 0x000fea0003800100 */
.L_x_14275:
        /* <DEDUP_REMOVED lines=8> */
.L_x_14277:
[----:B------:R-:W-:Y:S05]  /*02e0*/  BSYNC.RECONVERGENT B0 ;  /* 0x0000000000007941 */ /* 0x000fea0003800200 */
.L_x_14274:
        /* <DEDUP_REMOVED lines=8> */
[----:B01----:R-:W-:-:S05]  /*0370*/  VIMNMX.S16x2 R0, PT, PT, R2, UR4, !PT ;  /* 0x0000000402007c48 */ /* 0x003fca000ffe0300 */
[----:B--2---:R-:W-:Y:S01]  /*0380*/  STG.E.U8 desc[UR6][R4.64], R0 ;  /* 0x0000000004007986 */ /* 0x004fe2000c101106 */
[----:B------:R-:W-:Y:S05]  /*0390*/  EXIT ;  /* 0x000000000000794d */ /* 0x000fea0003800000 */
.L_x_14273:
        /* <DEDUP_REMOVED lines=306> */
.L_x_14281:
        /* <DEDUP_REMOVED lines=10> */
[----:B--2---:R-:W-:-:S10]  /*1760*/  VIMNMX.S16x2 R7, PT, PT, R6, UR4, !PT ;  /* 0x0000000406077c48 */ /* 0x004fd4000ffe0300 */
        /* <DEDUP_REMOVED lines=301> */
.L_x_14283:
        /* <DEDUP_REMOVED lines=9> */
[----:B--2---:R-:W-:-:S05]  /*2ad0*/  VIMNMX.S16x2 R7, PT, PT, R6, UR4, !PT ;  /* 0x0000000406077c48 */ /* 0x004fca000ffe0300 */
[----:B------:R0:W-:Y:S02]  /*2ae0*/  STG.E.U8 desc[UR6][R4.64], R7 ;  /* 0x0000000704007986 */ /* 0x0001e4000c101106 */
.L_x_14280:
[----:B------:R-:W-:-:S13]  /*2af0*/  ISETP.GE.AND P0, PT, R3, UR8, PT ;  /* 0x0000000803007c0c */ /* 0x000fda000bf06270 */
[----:B------:R-:W-:Y:S05]  /*2b00*/  @P0 BREAK.RELIABLE B1 ;  /* 0x0000000000010942 */ /* 0x000fea0003800100 */
[----:B------:R-:W-:Y:S05]  /*2b10*/  @P0 BRA `(.L_x_14282) ;  /* 0x0000001000d80947 */ /* 0x000fea0003800000 */
[----:B------:R-:W-:Y:S05]  /*2b20*/  BSYNC.RELIABLE B1 ;  /* 0x0000000000017941 */ /* 0x000fea0003800100 */
.L_x_14279:
        /* <DEDUP_REMOVED lines=298> */
.L_x_14284:
        /* <DEDUP_REMOVED lines=11> */
.L_x_14282:
[----:B------:R-:W-:Y:S05]  /*3e80*/  BSYNC.RECONVERGENT B0 ;  /* 0x0000000000007941 */ /* 0x000fea0003800200 */
.L_x_14278:
        /* <DEDUP_REMOVED lines=301> */
.L_x_14285:
        /* <DEDUP_REMOVED lines=8> */
[----:B--2---:R-:W-:-:S05]  /*51e0*/  VIMNMX.S16x2 R0, PT, PT, R4, UR4, !PT ;  /* 0x0000000404007c48 */ /* 0x004fca000ffe0300 */
[----:B------:R-:W-:Y:S01]  /*51f0*/  STG.E.U8 desc[UR6][R2.64], R0 ;  /* 0x0000000002007986 */ /* 0x000fe2000c101106 */
[----:B------:R-:W-:Y:S05]  /*5200*/  EXIT ;  /* 0x000000000000794d */ /* 0x000fea0003800000 */
.L_x_14286:
        /* <DEDUP_REMOVED lines=15> */
.L_x_35941:


//--------------------- .text._ZN2at6native27unrolled_elementwise_kernelIZZZNS0_21clamp_min_kernel_cudaERNS_18TensorIteratorBaseERKN3c106ScalarEENKUlvE_clEvENKUlvE0_clEvEUlaE_St5arrayIPcLm2EELi4E23TrivialOffsetCalculatorILi1EjESF_NS0_6memory15LoadWithoutCastENSG_16StoreWithoutCastEEEviT_T0_T2_T3_T4_T5_ --------------------------
	.section	.text._ZN2at6native27unrolled_elementwise_kernelIZZZNS0_21clamp_min_kernel_cudaERNS_18TensorIteratorBaseERKN3c106ScalarEENKUlvE_clEvENKUlvE0_clEvEUlaE_St5arrayIPcLm2EELi4E23TrivialOffsetCalculatorILi1EjESF_NS0_6memory15LoadWithoutCastENSG_16StoreWithoutCastEEEviT_T0_T2_T3_T4_T5_,"ax",@progbits
	.align	128
        .global         _ZN2at6native27unrolled_elementwise_kernelIZZZNS0_21clamp_min_kernel_cudaERNS_18TensorIteratorBaseERKN3c106ScalarEENKUlvE_clEvENKUlvE0_clEvEUlaE_St5arrayIPcLm2EELi4E23TrivialOffsetCalculatorILi1EjESF_NS0_6memory15LoadWithoutCastENSG_16StoreWithoutCastEEEviT_T0_T2_T3_T4_T5_
        .type           _ZN2at6native27unrolled_elementwise_kernelIZZZNS0_21clamp_min_kernel_cudaERNS_18TensorIteratorBaseERKN3c106ScalarEENKUlvE_clEvENKUlvE0_clEvEUlaE_St5arrayIPcLm2EELi4E23TrivialOffsetCalculatorILi1EjESF_NS0_6memory15LoadWithoutCastENSG_16StoreWithoutCastEEEviT_T0_T2_T3_T4_T5_,@function
        .size           _ZN2at6native27unrolled_elementwise_kernelIZZZNS0_21clamp_min_kernel_cudaERNS_18TensorIteratorBaseERKN3c106ScalarEENKUlvE_clEvENKUlvE0_clEvEUlaE_St5arrayIPcLm2EELi4E23TrivialOffsetCalculatorILi1EjESF_NS0_6memory15LoadWithoutCastENSG_16StoreWithoutCastEEEviT_T0_T2_T3_T4_T5_,(.L_x_35942 - _ZN2at6native27unrolled_elementwise_kernelIZZZNS0_21clamp_min_kernel_cudaERNS_18TensorIteratorBaseERKN3c106ScalarEENKUlvE_clEvENKUlvE0_clEvEUlaE_St5arrayIPcLm2EELi4E23TrivialOffsetCalculatorILi1EjESF_NS0_6memory15LoadWithoutCastENSG_16StoreWithoutCastEEEviT_T0_T2_T3_T4_T5_)
        .other          _ZN2at6native27unrolled_elementwise_kernelIZZZNS0_21clamp_min_kernel_cudaERNS_18TensorIteratorBaseERKN3c106ScalarEENKUlvE_clEvENKUlvE0_clEvEUlaE_St5arrayIPcLm2EELi4E23TrivialOffsetCalculatorILi1EjESF_NS0_6memory15LoadWithoutCastENSG_16StoreWithoutCastEEEviT_T0_T2_T3_T4_T5_,@"STO_CUDA_ENTRY STV_DEFAULT"
_ZN2at6native27unrolled_elementwise_kernelIZZZNS0_21clamp_min_kernel_cudaERNS_18TensorIteratorBaseERKN3c106ScalarEENKUlvE_clEvENKUlvE0_clEvEUlaE_St5arrayIPcLm2EELi4E23TrivialOffsetCalculatorILi1EjESF_NS0_6memory15LoadWithoutCastENSG_16StoreWithoutCastEEEviT_T0_T2_T3_T4_T5_:
.text._ZN2at6native27unrolled_elementwise_kernelIZZZNS0_21clamp_min_kernel_cudaERNS_18TensorIteratorBaseERKN3c106ScalarEENKUlvE_clEvENKUlvE0_clEvEUlaE_St5arrayIPcLm2EELi4E23TrivialOffsetCalculatorILi1EjESF_NS0_6memory15LoadWithoutCastENSG_16StoreWithoutCastEEEviT_T0_T2_T3_T4_T5_:
        /* <DEDUP_REMOVED lines=46> */
[----:B------:R-:W-:Y:S02]  /*02e0*/  VIMNMX.S16x2 R6, PT, PT, R6, UR4, !PT ;  /* 0x0000000406067c48 */ /* 0x000fe4000ffe0300 */
[----:B--2---:R-:W-:-:S04]  /*02f0*/  PRMT R14, R14, 0x8880, RZ ;  /* 0x000088800e0e7816 */ /* 0x004fc800000000ff */
[----:B-1----:R-:W-:-:S04]  /*0300*/  PRMT R2, R14, 0x7710, RZ ;  /* 0x000077100e027816 */ /* 0x002fc800000000ff */
[----:B------:R-:W-:Y:S02]  /*0310*/  VIMNMX.S16x2 R7, PT, PT, R2, UR4, !PT ;  /* 0x0000000402077c48 */ /* 0x000fe4000ffe0300 */
[----:B-----5:R-:W-:Y:S02]  /*0320*/  PRMT R13, R13, 0x8880, RZ ;  /* 0x000088800d0d7816 */ /* 0x020fe400000000ff */
[----:B------:R-:W-:Y:S02]  /*0330*/  PRMT R10, R15, 0x8880, RZ ;  /* 0x000088800f0a7816 */ /* 0x000fe400000000ff */
[----:B------:R-:W-:Y:S02]  /*0340*/  PRMT R8, R13, 0x7710, RZ ;  /* 0x000077100d087816 */ /* 0x000fe400000000ff */
[----:B------:R-:W-:Y:S02]  /*0350*/  PRMT R10, R10, 0x7710, RZ ;  /* 0x000077100a0a7816 */ /* 0x000fe400000000ff */
[----:B------:R-:W-:-:S02]  /*0360*/  VIMNMX.S16x2 R8, PT, PT, R8, UR4, !PT ;  /* 0x0000000408087c48 */ /* 0x000fc4000ffe0300 */
[----:B------:R-:W-:Y:S01]  /*0370*/  VIMNMX.S16x2 R10, PT, PT, R10, UR4, !PT ;  /* 0x000000040a0a7c48 */ /* 0x000fe2000ffe0300 */
        /* <DEDUP_REMOVED lines=16> */
.L_x_14289:
[----:B------:R-:W-:Y:S05]  /*0480*/  BSYNC.RELIABLE B1 ;  /* 0x0000000000017941 */ /* 0x000fea0003800100 */
.L_x_14288:
[----:B------:R-:W-:-:S13]  /*0490*/  ISETP.GE.AND P0, PT, R5, R4, PT ;  /* 0x000000040500720c */ /* 0x000fda0003f06270 */
[----:B0-----:R-:W0:Y:S01]  /*04a0*/  @!P0 LDC.64 R8, c[0x0][0x398] ;  /* 0x0000e600ff088b82 */ /* 0x001e220000000a00 */
[----:B------:R-:W-:Y:S02]  /*04b0*/  @!P0 IMAD R3, R0, 0x200, R5 ;  /* 0x0000020000038824 */ /* 0x000fe400078e0205 */
[----:B------:R-:W-:-:S03]  /*04c0*/  @!P0 VIADD R5, R5, 0x80 ;  /* 0x0000008005058836 */ /* 0x000fc60000000000 */
[----:B0-----:R-:W-:-:S05]  /*04d0*/  @!P0 IADD3 R2, P1, PT, R3, R8, RZ ;  /* 0x0000000803028210 */ /* 0x001fca0007f3e0ff */
[----:B------:R-:W-:-:S05]  /*04e0*/  @!P0 IMAD.X R3, RZ, RZ, R9, P1 ;  /* 0x000000ffff038224 */ /* 0x000fca00008e0609 */
[----:B------:R1:W-:Y:S03]  /*04f0*/  @!P0 STG.E.U8 desc[UR6][R2.64], R7 ;  /* 0x0000000702008986 */ /* 0x0003e6000c101106 */
.L_x_14290:
[----:B------:R-:W-:Y:S05]  /*0500*/  BSYNC.RECONVERGENT B0 ;  /* 0x0000000000007941 */ /* 0x000fea0003800200 */
.L_x_14287:
        /* <DEDUP_REMOVED lines=9> */
.L_x_14291:
        /* <DEDUP_REMOVED lines=14> */
.L_x_35942:


//--------------------- .text._ZN2at6native29vectorized_elementwise_kernelILi2EZZZNS0_21clamp_min_kernel_cudaERNS_18TensorIteratorBaseERKN3c106ScalarEENKUlvE_clEvENKUlvE0_clEvEUlaE_St5arrayIPcLm2EEEEviT0_T1_ --------------------------
	.section	.text._ZN2at6native29vectorized_elementwise_kernelILi2EZZZNS0_21clamp_min_kernel_cudaERNS_18TensorIteratorBaseERKN3c106ScalarEENKUlvE_clEvENKUlvE0_clEvEUlaE_St5arrayIPcLm2EEEEviT0_T1_,"ax",@progbits
	.align	128
        .global         _ZN2at6native29vectorized_elementwise_kernelILi2EZZZNS0_21clamp_min_kernel_cudaERNS_18TensorIteratorBaseERKN3c106ScalarEENKUlvE_clEvENKUlvE0_clEvEUlaE_St5arrayIPcLm2EEEEviT0_T1_
        .type           _ZN2at6native29vectorized_elementwise_kernelILi2EZZZNS0_21clamp_min_kernel_cudaERNS_18TensorIteratorBaseERKN3c106ScalarEENKUlvE_clEvENKUlvE0_clEvEUlaE_St5arrayIPcLm2EEEEviT0_T1_,@function
        .size           _ZN2at6native29vectorized_elementwise_kernelILi2EZZZNS0_21clamp_min_kernel_cudaERNS_18TensorIteratorBaseERKN3c106ScalarEENKUlvE_clEvENKUlvE0_clEvEUlaE_St5arrayIPcLm2EEEEviT0_T1_,(.L_x_35943 - _ZN2at6native29vectorized_elementwise_kernelILi2EZZZNS0_21clamp_min_kernel_cudaERNS_18TensorIteratorBaseERKN3c106ScalarEENKUlvE_clEvENKUlvE0_clEvEUlaE_St5arrayIPcLm2EEEEviT0_T1_)
        .other          _ZN2at6native29vectorized_elementwise_kernelILi2EZZZNS0_21clamp_min_kernel_cudaERNS_18TensorIteratorBaseERKN3c106ScalarEENKUlvE_clEvENKUlvE0_clEvEUlaE_St5arrayIPcLm2EEEEviT0_T1_,@"STO_CUDA_ENTRY STV_DEFAULT"
_ZN2at6native29vectorized_elementwise_kernelILi2EZZZNS0_21clamp_min_kernel_cudaERNS_18TensorIteratorBaseERKN3c106ScalarEENKUlvE_clEvENKUlvE0_clEvEUlaE_St5arrayIPcLm2EEEEviT0_T1_:
.text._ZN2at6native29vectorized_elementwise_kernelILi2EZZZNS0_21clamp_min_kernel_cudaERNS_18TensorIteratorBaseERKN3c106ScalarEENKUlvE_clEvENKUlvE0_clEvEUlaE_St5arrayIPcLm2EEEEviT0_T1_:
        /* <DEDUP_REMOVED lines=81> */
[----:B-1----:R-:W-:Y:S02]  /*0510*/  VIMNMX.S16x2 R5, PT, PT, R2, UR6, !PT ;  /* 0x0000000602057c48 */ /* 0x002fe4000ffe0300 */
[----:B------:R-:W-:-:S04]  /*0520*/  PRMT R14, R16, 0x8880, RZ ;  /* 0x00008880100e7816 */ /* 0x000fc800000000ff */
[----:B------:R-:W-:-:S04]  /*0530*/  PRMT R14, R14, 0x7710, RZ ;  /* 0x000077100e0e7816 */ /* 0x000fc800000000ff */
[----:B------:R-:W-:Y:S02]  /*0540*/  VIMNMX.S16x2 R2, PT, PT, R14, UR6, !PT ;  /* 0x000000060e027c48 */ /* 0x000fe4000ffe0300 */
[----:B---3--:R-:W-:-:S04]  /*0550*/  PRMT R20, R20, 0x8880, RZ ;  /* 0x0000888014147816 */ /* 0x008fc800000000ff */
[----:B------:R-:W-:Y:S02]  /*0560*/  PRMT R4, R20, 0x7710, RZ ;  /* 0x0000771014047816 */ /* 0x000fe400000000ff */
[----:B------:R-:W-:-:S04]  /*0570*/  PRMT R18, R18, 0x8880, RZ ;  /* 0x0000888012127816 */ /* 0x000fc800000000ff */
[----:B0-----:R-:W-:Y:S02]  /*0580*/  PRMT R6, R18, 0x7710, RZ ;  /* 0x0000771012067816 */ /* 0x001fe400000000ff */
[----:B------:R-:W-:Y:S02]  /*0590*/  VIMNMX.S16x2 R3, PT, PT, R4, UR6, !PT ;  /* 0x0000000604037c48 */ /* 0x000fe4000ffe0300 */
[----:B------:R-:W-:Y:S02]  /*05a0*/  VIMNMX.S16x2 R4, PT, PT, R6, UR6, !PT ;  /* 0x0000000606047c48 */ /* 0x000fe4000ffe0300 */
        /* <DEDUP_REMOVED lines=8> */
[----:B------:R-:W-:-:S02]  /*0630*/  VIMNMX.S16x2 R7, PT, PT, R6, UR6, !PT ;  /* 0x0000000606077c48 */ /* 0x000fc4000ffe0300 */
[----:B------:R-:W-:Y:S02]  /*0640*/  VIMNMX.S16x2 R8, PT, PT, R8, UR6, !PT ;  /* 0x0000000608087c48 */ /* 0x000fe4000ffe0300 */
[----:B------:R-:W-:Y:S02]  /*0650*/  VIMNMX.S16x2 R9, PT, PT, R10, UR6, !PT ;  /* 0x000000060a097c48 */ /* 0x000fe4000ffe0300 */
[----:B------:R-:W-:Y:S01]  /*0660*/  VIMNMX.S16x2 R6, PT, PT, R12, UR6, !PT ;  /* 0x000000060c067c48 */ /* 0x000fe2000ffe0300 */
        /* <DEDUP_REMOVED lines=15> */
.L_x_14295:
        /* <DEDUP_REMOVED lines=8> */
.L_x_14296:
        /* <DEDUP_REMOVED lines=8> */
.L_x_14297:
        /* <DEDUP_REMOVED lines=8> */
.L_x_14298:
        /* <DEDUP_REMOVED lines=9> */
.L_x_14299:
[----:B------:R-:W-:Y:S05]  /*0970*/  BSYNC.RELIABLE B1 ;  /* 0x0000000000017941 */ /* 0x000fea0003800100 */
.L_x_14294:
[----:B------:R-:W-:-:S13]  /*0980*/  ISETP.GE.U32.AND P0, PT, R0, UR5, PT ;  /* 0x0000000500007c0c */ /* 0x000fda000bf06070 */
[----:B01----:R-:W0:Y:S01]  /*0990*/  @!P0 LDC.64 R4, c[0x0][0x398] ;  /* 0x0000e600ff048b82 */ /* 0x003e220000000a00 */
[C---:B--2---:R-:W-:Y:S02]  /*09a0*/  @!P0 VIADD R3, R0.reuse, UR4 ;  /* 0x0000000400038c36 */ /* 0x044fe40008000000 */
[----:B------:R-:W-:-:S03]  /*09b0*/  @!P0 VIADD R0, R0, 0x80 ;  /* 0x0000008000008836 */ /* 0x000fc60000000000 */
[----:B0-----:R-:W-:-:S05]  /*09c0*/  @!P0 IADD3 R2, P1, PT, R3, R4, RZ ;  /* 0x0000000403028210 */ /* 0x001fca0007f3e0ff */
[----:B------:R-:W-:-:S05]  /*09d0*/  @!P0 IMAD.X R3, RZ, RZ, R5, P1 ;  /* 0x000000ffff038224 */ /* 0x000fca00008e0605 */
[----:B------:R3:W-:Y:S03]  /*09e0*/  @!P0 STG.E.U8 desc[UR10][R2.64], R9 ;  /* 0x0000000902008986 */ /* 0x0007e6000c10110a */
.L_x_14300:
[----:B------:R-:W-:Y:S05]  /*09f0*/  BSYNC.RECONVERGENT B0 ;  /* 0x0000000000007941 */ /* 0x000fea0003800200 */
.L_x_14293:
        /* <DEDUP_REMOVED lines=9> */
.L_x_14292:
        /* <DEDUP_REMOVED lines=28> */
[----:B------:R-:W-:-:S02]  /*0c50*/  VIMNMX.S16x2 R12, PT, PT, R6, UR6, !PT ;  /* 0x00000006060c7c48 */ /* 0x000fc4000ffe0300 */
[----:B------:R-:W-:Y:S02]  /*0c60*/  VIMNMX.S16x2 R11, PT, PT, R4, UR6, !PT ;  /* 0x00000006040b7c48 */ /* 0x000fe4000ffe0300 */
[C---:B-----5:R-:W-:Y:S02]  /*0c70*/  PRMT R6, R7.reuse, 0x9991, RZ ;  /* 0x0000999107067816 */ /* 0x060fe400000000ff */
[----:B------:R-:W-:Y:S02]  /*0c80*/  VIMNMX.S16x2 R13, PT, PT, R8, UR6, !PT ;  /* 0x00000006080d7c48 */ /* 0x000fe4000ffe0300 */
[----:B------:R-:W-:Y:S02]  /*0c90*/  PRMT R4, R7, 0x8880, RZ ;  /* 0x0000888007047816 */ /* 0x000fe400000000ff */
[----:B------:R-:W-:Y:S02]  /*0ca0*/  PRMT R8, R9, 0x8880, RZ ;  /* 0x0000888009087816 */ /* 0x000fe400000000ff */
[----:B------:R-:W-:-:S02]  /*0cb0*/  PRMT R10, R10, 0x7710, RZ ;  /* 0x000077100a0a7816 */ /* 0x000fc400000000ff */
[----:B------:R-:W-:Y:S02]  /*0cc0*/  VIMNMX.S16x2 R0, PT, PT, R0, UR6, !PT ;  /* 0x0000000600007c48 */ /* 0x000fe4000ffe0300 */
[----:B------:R-:W-:Y:S02]  /*0cd0*/  PRMT R6, R6, 0x7710, RZ ;  /* 0x0000771006067816 */ /* 0x000fe400000000ff */
[----:B------:R-:W-:Y:S02]  /*0ce0*/  PRMT R4, R4, 0x7710, RZ ;  /* 0x0000771004047816 */ /* 0x000fe400000000ff */
[----:B------:R-:W-:Y:S02]  /*0cf0*/  PRMT R8, R8, 0x7710, RZ ;  /* 0x0000771008087816 */ /* 0x000fe400000000ff */
[----:B------:R-:W-:Y:S02]  /*0d00*/  VIMNMX.S16x2 R10, PT, PT, R10, UR6, !PT ;  /* 0x000000060a0a7c48 */ /* 0x000fe4000ffe0300 */
[----:B------:R-:W-:-:S02]  /*0d10*/  VIMNMX.S16x2 R9, PT, PT, R6, UR6, !PT ;  /* 0x0000000606097c48 */ /* 0x000fc4000ffe0300 */
[----:B------:R-:W-:Y:S02]  /*0d20*/  PRMT R5, R0, 0x7610, R5 ;  /* 0x0000761000057816 */ /* 0x000fe40000000005 */
[----:B------:R-:W-:Y:S02]  /*0d30*/  VIMNMX.S16x2 R6, PT, PT, R4, UR6, !PT ;  /* 0x0000000604067c48 */ /* 0x000fe4000ffe0300 */
[----:B------:R-:W-:Y:S02]  /*0d40*/  PRMT R0, R11, 0x7610, R0 ;  /* 0x000076100b007816 */ /* 0x000fe40000000000 */
[----:B------:R-:W-:Y:S02]  /*0d50*/  VIMNMX.S16x2 R8, PT, PT, R8, UR6, !PT ;  /* 0x0000000608087c48 */ /* 0x000fe4000ffe0300 */
        /* <DEDUP_REMOVED lines=12> */
.L_x_14301:
        /* <DEDUP_REMOVED lines=14> */
.L_x_35943:


//--------------------- .text._ZN2at6native29vectorized_elementwise_kernelILi4EZZZNS0_21clamp_min_kernel_cudaERNS_18TensorIteratorBaseERKN3c106ScalarEENKUlvE_clEvENKUlvE0_clEvEUlaE_St5arrayIPcLm2EEEEviT0_T1_ --------------------------
	.section	.text._ZN2at6native29vectorized_elementwise_kernelILi4EZZZNS0_21clamp_min_kernel_cudaERNS_18TensorIteratorBaseERKN3c106ScalarEENKUlvE_clEvENKUlvE0_clEvEUlaE_St5arrayIPcLm2EEEEviT0_T1_,"ax",@progbits
	.align	128
        .global         _ZN2at6native29vectorized_elementwise_kernelILi4EZZZNS0_21clamp_min_kernel_cudaERNS_18TensorIteratorBaseERKN3c106ScalarEENKUlvE_clEvENKUlvE0_clEvEUlaE_St5arrayIPcLm2EEEEviT0_T1_
        .type           _ZN2at6native29vectorized_elementwise_kernelILi4EZZZNS0_21clamp_min_kernel_cudaERNS_18TensorIteratorBaseERKN3c106ScalarEENKUlvE_clEvENKUlvE0_clEvEUlaE_St5arrayIPcLm2EEEEviT0_T1_,@function
        .size           _ZN2at6native29vectorized_elementwise_kernelILi4EZZZNS0_21clamp_min_kernel_cudaERNS_18TensorIteratorBaseERKN3c106ScalarEENKUlvE_clEvENKUlvE0_clEvEUlaE_St5arrayIPcLm2EEEEviT0_T1_,(.L_x_35944 - _ZN2at6native29vectorized_elementwise_kernelILi4EZZZNS0_21clamp_min_kernel_cudaERNS_18TensorIteratorBaseERKN3c106ScalarEENKUlvE_clEvENKUlvE0_clEvEUlaE_St5arrayIPcLm2EEEEviT0_T1_)
        .other          _ZN2at6native29vectorized_elementwise_kernelILi4EZZZNS0_21clamp_min_kernel_cudaERNS_18TensorIteratorBaseERKN3c106ScalarEENKUlvE_clEvENKUlvE0_clEvEUlaE_St5arrayIPcLm2EEEEviT0_T1_,@"STO_CUDA_ENTRY STV_DEFAULT"
_ZN2at6native29vectorized_elementwise_kernelILi4EZZZNS0_21clamp_min_kernel_cudaERNS_18TensorIteratorBaseERKN3c106ScalarEENKUlvE_clEvENKUlvE0_clEvEUlaE_St5arrayIPcLm2EEEEviT0_T1_:
.text._ZN2at6native29vectorized_elementwise_kernelILi4EZZZNS0_21clamp_min_kernel_cudaERNS_18TensorIteratorBaseERKN3c106ScalarEENKUlvE_clEvENKUlvE0_clEvEUlaE_St5arrayIPcLm2EEEEviT0_T1_:
        /* <DEDUP_REMOVED lines=118> */
.L_x_14305:
        /* <DEDUP_REMOVED lines=8> */
.L_x_14306:
        /* <DEDUP_REMOVED lines=8> */
.L_x_14307:
        /* <DEDUP_REMOVED lines=8> */
.L_x_14308:
        /* <DEDUP_REMOVED lines=9> */
.L_x_14309:
[----:B------:R-:W-:Y:S05]  /*0970*/  BSYNC.RELIABLE B1 ;  /* 0x0000000000017941 */ /* 0x000fea0003800100 */
.L_x_14304:
[----:B------:R-:W-:-:S13]  /*0980*/  ISETP.GE.U32.AND P0, PT, R0, UR5, PT ;  /* 0x0000000500007c0c */ /* 0x000fda000bf06070 */
[----:B01----:R-:W0:Y:S01]  /*0990*/  @!P0 LDC.64 R4, c[0x0][0x398] ;  /* 0x0000e600ff048b82 */ /* 0x003e220000000a00 */
[C---:B--2---:R-:W-:Y:S02]  /*09a0*/  @!P0 VIADD R3, R0.reuse, UR4 ;  /* 0x0000000400038c36 */ /* 0x044fe40008000000 */
[----:B------:R-:W-:-:S03]  /*09b0*/  @!P0 VIADD R0, R0, 0x80 ;  /* 0x0000008000008836 */ /* 0x000fc60000000000 */
[----:B0-----:R-:W-:-:S05]  /*09c0*/  @!P0 IADD3 R2, P1, PT, R3, R4, RZ ;  /* 0x0000000403028210 */ /* 0x001fca0007f3e0ff */
[----:B------:R-:W-:-:S05]  /*09d0*/  @!P0 IMAD.X R3, RZ, RZ, R5, P1 ;  /* 0x000000ffff038224 */ /* 0x000fca00008e0605 */
[----:B------:R3:W-:Y:S03]  /*09e0*/  @!P0 STG.E.U8 desc[UR10][R2.64], R9 ;  /* 0x0000000902008986 */ /* 0x0007e6000c10110a */
.L_x_14310:
[----:B------:R-:W-:Y:S05]  /*09f0*/  BSYNC.RECONVERGENT B0 ;  /* 0x0000000000007941 */ /* 0x000fea0003800200 */
.L_x_14303:
        /* <DEDUP_REMOVED lines=9> */
.L_x_14302:
        /* <DEDUP_REMOVED lines=19> */
[----:B------:R-:W-:-:S02]  /*0bc0*/  VIMNMX.S16x2 R9, PT, PT, R0, UR8, !PT ;  /* 0x0000000800097c48 */ /* 0x000fc4000ffe0300 */
[----:B---3--:R-:W-:Y:S02]  /*0bd0*/  SGXT R0, R7, 0x8 ;  /* 0x000000080700781a */ /* 0x008fe40000000200 */
[----:B------:R-:W-:Y:S02]  /*0be0*/  VIMNMX.S16x2 R10, PT, PT, R4, UR8, !PT ;  /* 0x00000008040a7c48 */ /* 0x000fe4000ffe0300 */
[--C-:B------:R-:W-:Y:S02]  /*0bf0*/  SHF.R.S32.HI R2, RZ, 0x8, R7.reuse ;  /* 0x00000008ff027819 */ /* 0x100fe40000011407 */
[--C-:B------:R-:W-:Y:S02]  /*0c00*/  SHF.R.S32.HI R3, RZ, 0x10, R7.reuse ;  /* 0x00000010ff037819 */ /* 0x100fe40000011407 */
[----:B------:R-:W-:Y:S02]  /*0c10*/  SHF.R.S32.HI R4, RZ, 0x18, R7 ;  /* 0x00000018ff047819 */ /* 0x000fe40000011407 */
[----:B------:R-:W-:-:S02]  /*0c20*/  SGXT R8, R8, 0x8 ;  /* 0x000000080808781a */ /* 0x000fc40000000200 */
[----:B------:R-:W-:Y:S02]  /*0c30*/  VIMNMX.S16x2 R11, PT, PT, R0, UR8, !PT ;  /* 0x00000008000b7c48 */ /* 0x000fe4000ffe0300 */
[----:B------:R-:W-:Y:S02]  /*0c40*/  SGXT R0, R2, 0x8 ;  /* 0x000000080200781a */ /* 0x000fe40000000200 */
[----:B------:R-:W-:Y:S02]  /*0c50*/  SGXT R2, R3, 0x8 ;  /* 0x000000080302781a */ /* 0x000fe40000000200 */
[----:B------:R-:W-:Y:S02]  /*0c60*/  SGXT R4, R4, 0x8 ;  /* 0x000000080404781a */ /* 0x000fe40000000200 */
[----:B------:R-:W-:Y:S02]  /*0c70*/  VIMNMX.S16x2 R8, PT, PT, R8, UR8, !PT ;  /* 0x0000000808087c48 */ /* 0x000fe4000ffe0300 */
[----:B------:R-:W-:-:S02]  /*0c80*/  SGXT R6, R6, 0x8 ;  /* 0x000000080606781a */ /* 0x000fc40000000200 */
[----:B------:R-:W-:Y:S02]  /*0c90*/  VIMNMX.S16x2 R3, PT, PT, R0, UR8, !PT ;  /* 0x0000000800037c48 */ /* 0x000fe4000ffe0300 */
[----:B------:R-:W-:Y:S02]  /*0ca0*/  VIMNMX.S16x2 R2, PT, PT, R2, UR8, !PT ;  /* 0x0000000802027c48 */ /* 0x000fe4000ffe0300 */
[----:B------:R-:W-:Y:S02]  /*0cb0*/  VIMNMX.S16x2 R12, PT, PT, R4, UR8, !PT ;  /* 0x00000008040c7c48 */ /* 0x000fe4000ffe0300 */
[----:B------:R-:W-:Y:S02]  /*0cc0*/  PRMT R7, R8, 0x7610, R7 ;  /* 0x0000761008077816 */ /* 0x000fe40000000007 */
[----:B------:R-:W-:Y:S02]  /*0cd0*/  PRMT R0, R9, 0x7610, R0 ;  /* 0x0000761009007816 */ /* 0x000fe40000000000 */
[----:B------:R-:W-:-:S02]  /*0ce0*/  PRMT R4, R10, 0x7610, R4 ;  /* 0x000076100a047816 */ /* 0x000fc40000000004 */
[----:B------:R-:W-:Y:S02]  /*0cf0*/  PRMT R8, R11, 0x7610, R8 ;  /* 0x000076100b087816 */ /* 0x000fe40000000008 */
[----:B------:R-:W-:Y:S02]  /*0d00*/  VIMNMX.S16x2 R6, PT, PT, R6, UR8, !PT ;  /* 0x0000000806067c48 */ /* 0x000fe4000ffe0300 */
        /* <DEDUP_REMOVED lines=23> */
.L_x_14311:
        /* <DEDUP_REMOVED lines=16> */
.L_x_35944:


//--------------------- .text._ZN2at6native29vectorized_elementwise_kernelILi8EZZZNS0_21clamp_min_kernel_cudaERNS_18TensorIteratorBaseERKN3c106ScalarEENKUlvE_clEvENKUlvE0_clEvEUlaE_St5arrayIPcLm2EEEEviT0_T1_ --------------------------
	.section	.text._ZN2at6native29vectorized_elementwise_kernelILi8EZZZNS0_21clamp_min_kernel_cudaERNS_18TensorIteratorBaseERKN3c106ScalarEENKUlvE_clEvENKUlvE0_clEvEUlaE_St5arrayIPcLm2EEEEviT0_T1_,"ax",@progbits
	.align	128
        .global         _ZN2at6native29vectorized_elementwise_kernelILi8EZZZNS0_21clamp_min_kernel_cudaERNS_18TensorIteratorBaseERKN3c106ScalarEENKUlvE_clEvENKUlvE0_clEvEUlaE_St5arrayIPcLm2EEEEviT0_T1_
        .type           _ZN2at6native29vectorized_elementwise_kernelILi8EZZZNS0_21clamp_min_kernel_cudaERNS_18TensorIteratorBaseERKN3c106ScalarEENKUlvE_clEvENKUlvE0_clEvEUlaE_St5arrayIPcLm2EEEEviT0_T1_,@function
        .size           _ZN2at6native29vectorized_elementwise_kernelILi8EZZZNS0_21clamp_min_kernel_cudaERNS_18TensorIteratorBaseERKN3c106ScalarEENKUlvE_clEvENKUlvE0_clEvEUlaE_St5arrayIPcLm2EEEEviT0_T1_,(.L_x_35945 - _ZN2at6native29vectorized_elementwise_kernelILi8EZZZNS0_21clamp_min_kernel_cudaERNS_18TensorIteratorBaseERKN3c106ScalarEENKUlvE_clEvENKUlvE0_clEvEUlaE_St5arrayIPcLm2EEEEviT0_T1_)
        .other          _ZN2at6native29vectorized_elementwise_kernelILi8EZZZNS0_21clamp_min_kernel_cudaERNS_18TensorIteratorBaseERKN3c106ScalarEENKUlvE_clEvENKUlvE0_clEvEUlaE_St5arrayIPcLm2EEEEviT0_T1_,@"STO_CUDA_ENTRY STV_DEFAULT"
_ZN2at6native29vectorized_elementwise_kernelILi8EZZZNS0_21clamp_min_kernel_cudaERNS_18TensorIteratorBaseERKN3c106ScalarEENKUlvE_clEvENKUlvE0_clEvEUlaE_St5arrayIPcLm2EEEEviT0_T1_:
.text._ZN2at6native29vectorized_elementwise_kernelILi8EZZZNS0_21clamp_min_kernel_cudaERNS_18TensorIteratorBaseERKN3c106ScalarEENKUlvE_clEvENKUlvE0_clEvEUlaE_St5arrayIPcLm2EEEEviT0_T1_:
[----:B------:R-:W-:Y:S01]  /*0000*/  LDC R1, c[0x0][0x37c] ;  /* 0x0000df00ff017b82 */ /* 0x000fe20000000800 */
[----:B------:R-:W-:Y:S05]  /*0010*/  EXIT ;  /* 0x000000000000794d */ /* 0x000fea0003800000 */
.L_x_14312:
        /* <DEDUP_REMOVED lines=14> */
.L_x_35945:


//--------------------- .text._ZN2at6native18elementwise_kernelILi128ELi4EZNS0_15gpu_kernel_implIZZZNS0_21clamp_min_kernel_cudaERNS_18TensorIteratorBaseERKN3c106ScalarEENKUlvE_clEvENKUlvE_clEvEUlhE_EEvS4_RKT_EUliE_EEviT1_ --------------------------
	.section	.text._ZN2at6native18elementwise_kernelILi128ELi4EZNS0_15gpu_kernel_implIZZZNS0_21clamp_min_kernel_cudaERNS_18TensorIteratorBaseERKN3c106ScalarEENKUlvE_clEvENKUlvE_clEvEUlhE_EEvS4_RKT_EUliE_EEviT1_,"ax",@progbits
	.align	128
        .global         _ZN2at6native18elementwise_kernelILi128ELi4EZNS0_15gpu_kernel_implIZZZNS0_21clamp_min_kernel_cudaERNS_18TensorIteratorBaseERKN3c106ScalarEENKUlvE_clEvENKUlvE_clEvEUlhE_EEvS4_RKT_EUliE_EEviT1_
        .type           _ZN2at6native18elementwise_kernelILi128ELi4EZNS0_15gpu_kernel_implIZZZNS0_21clamp_min_kernel_cudaERNS_18TensorIteratorBaseERKN3c106ScalarEENKUlvE_clEvENKUlvE_clEvEUlhE_EEvS4_RKT_EUliE_EEviT1_,@function
        .size           _ZN2at6native18elementwise_kernelILi128ELi4EZNS0_15gpu_kernel_implIZZZNS0_21clamp_min_kernel_cudaERNS_18TensorIteratorBaseERKN3c106ScalarEENKUlvE_clEvENKUlvE_clEvEUlhE_EEvS4_RKT_EUliE_EEviT1_,(.L_x_35946 - _ZN2at6native18elementwise_kernelILi128ELi4EZNS0_15gpu_kernel_implIZZZNS0_21clamp_min_kernel_cudaERNS_18TensorIteratorBaseERKN3c106ScalarEENKUlvE_clEvENKUlvE_clEvEUlhE_EEvS4_RKT_EUliE_EEviT1_)
        .other          _ZN2at6native18elementwise_kernelILi128ELi4EZNS0_15gpu_kernel_implIZZZNS0_21clamp_min_kernel_cudaERNS_18TensorIteratorBaseERKN3c106ScalarEENKUlvE_clEvENKUlvE_clEvEUlhE_EEvS4_RKT_EUliE_EEviT1_,@"STO_CUDA_ENTRY STV_DEFAULT"
_ZN2at6native18elementwise_kernelILi128ELi4EZNS0_15gpu_kernel_implIZZZNS0_21clamp_min_kernel_cudaERNS_18TensorIteratorBaseERKN3c106ScalarEENKUlvE_clEvENKUlvE_clEvEUlhE_EEvS4_RKT_EUliE_EEviT1_:
.text._ZN2at6native18elementwise_kernelILi128ELi4EZNS0_15gpu_kernel_implIZZZNS0_21clamp_min_kernel_cudaERNS_18TensorIteratorBaseERKN3c106ScalarEENKUlvE_clEvENKUlvE_clEvEUlhE_EEvS4_RKT_EUliE_EEviT1_:
        /* <DEDUP_REMOVED lines=320> */
.L_x_14315:
        /* <DEDUP_REMOVED lines=16> */
.L_x_14319:
[----:B------:R0:W5:Y:S01]  /*1500*/  LDG.E.U8 R0, desc[UR38][R4.64] ;  /* 0x0000002604007981 */ /* 0x000162000c1e1100 */
[----:B------:R-:W-:Y:S05]  /*1510*/  BRA `(.L_x_14321) ;  /* 0x0000000c005c7947 */ /* 0x000fea0003800000 */
.L_x_14318:
        /* <DEDUP_REMOVED lines=8> */
.L_x_14323:
[----:B------:R3:W5:Y:S01]  /*15a0*/  LDG.E.U8 R0, desc[UR38][R4.64] ;  /* 0x0000002604007981 */ /* 0x000762000c1e1100 */
[----:B------:R-:W-:Y:S05]  /*15b0*/  BRA `(.L_x_14321) ;  /* 0x0000000c00347947 */ /* 0x000fea0003800000 */
.L_x_14322:
[----:B------:R0:W5:Y:S01]  /*15c0*/  LDG.E.U16 R0, desc[UR38][R4.64] ;  /* 0x0000002604007981 */ /* 0x000162000c1e1500 */
[----:B------:R-:W-:Y:S05]  /*15d0*/  BRA `(.L_x_14321) ;  /* 0x0000000c002c7947 */ /* 0x000fea0003800000 */
.L_x_14317:
        /* <DEDUP_REMOVED lines=10> */
.L_x_14325:
[----:B------:R-:W2:Y:S02]  /*1680*/  LDG.E.U16 R2, desc[UR38][R4.64] ;  /* 0x0000002604027981 */ /* 0x000ea4000c1e1500 */
[----:B--2---:R-:W-:-:S06]  /*1690*/  HADD2.F32 R2, -RZ, R2.H0_H0 ;  /* 0x20000002ff027230 */ /* 0x004fcc0000004100 */
[----:B------:R-:W0:Y:S02]  /*16a0*/  F2I.S64.TRUNC R2, R2 ;  /* 0x0000000200027311 */ /* 0x000e24000020d900 */
[----:B0-----:R-:W-:Y:S01]  /*16b0*/  PRMT R0, R2, 0x7610, R0 ;  /* 0x0000761002007816 */ /* 0x001fe20000000000 */
[----:B------:R-:W-:Y:S06]  /*16c0*/  BRA `(.L_x_14321) ;  /* 0x0000000800f07947 */ /* 0x000fec0003800000 */
.L_x_14324:
        /* <DEDUP_REMOVED lines=10> */
.L_x_14327:
[----:B------:R-:W2:Y:S02]  /*1770*/  LDG.E.U16 R4, desc[UR38][R4.64] ;  /* 0x0000002604047981 */ /* 0x000ea4000c1e1500 */
[----:B--2---:R-:W-:-:S06]  /*1780*/  HADD2.F32 R2, -RZ, R4.H0_H0 ;  /* 0x20000004ff027230 */ /* 0x004fcc0000004100 */
[----:B------:R-:W0:Y:S02]  /*1790*/  F2I.S64.TRUNC R2, R2 ;  /* 0x0000000200027311 */ /* 0x000e24000020d900 */
[----:B0-----:R-:W-:Y:S01]  /*17a0*/  PRMT R0, R2, 0x7610, R0 ;  /* 0x0000761002007816 */ /* 0x001fe20000000000 */
[----:B------:R-:W-:Y:S06]  /*17b0*/  BRA `(.L_x_14321) ;  /* 0x0000000800b47947 */ /* 0x000fec0003800000 */
.L_x_14326:
[----:B------:R-:W2:Y:S02]  /*17c0*/  LDG.E.64 R2, desc[UR38][R4.64] ;  /* 0x0000002604027981 */ /* 0x000ea4000c1e1b00 */
[----:B--2---:R-:W0:Y:S02]  /*17d0*/  F2I.S64.F64.TRUNC R2, R2 ;  /* 0x0000000200027311 */ /* 0x004e24000030d900 */
[----:B0-----:R-:W-:Y:S01]  /*17e0*/  PRMT R0, R2, 0x7610, R0 ;  /* 0x0000761002007816 */ /* 0x001fe20000000000 */
[----:B------:R-:W-:Y:S06]  /*17f0*/  BRA `(.L_x_14321) ;  /* 0x0000000800a47947 */ /* 0x000fec0003800000 */
.L_x_14316:
        /* <DEDUP_REMOVED lines=12> */
.L_x_14330:
[----:B------:R-:W2:Y:S02]  /*18c0*/  LDG.E.64 R4, desc[UR38][R4.64] ;  /* 0x0000002604047981 */ /* 0x000ea4000c1e1b00 */
[----:B--2---:R-:W0:Y:S02]  /*18d0*/  F2I.S64.F64.TRUNC R2, R4 ;  /* 0x0000000400027311 */ /* 0x004e24000030d900 */
[----:B0-----:R-:W-:Y:S01]  /*18e0*/  PRMT R0, R2, 0x7610, R0 ;  /* 0x0000761002007816 */ /* 0x001fe20000000000 */
[----:B------:R-:W-:Y:S06]  /*18f0*/  BRA `(.L_x_14321) ;  /* 0x0000000800647947 */ /* 0x000fec0003800000 */
.L_x_14329:
        /* <DEDUP_REMOVED lines=27> */
.L_x_14332:
        /* <DEDUP_REMOVED lines=14> */
.L_x_14331:
[----:B------:R-:W2:Y:S02]  /*1b90*/  LDG.E.U16 R2, desc[UR38][R4.64] ;  /* 0x0000002604027981 */ /* 0x000ea4000c1e1500 */
[----:B--2---:R-:W-:-:S06]  /*1ba0*/  SHF.L.U32 R2, R2, 0x10, RZ ;  /* 0x0000001002027819 */ /* 0x004fcc00000006ff */
[----:B------:R-:W0:Y:S02]  /*1bb0*/  F2I.S64.TRUNC R2, R2 ;  /* 0x0000000200027311 */ /* 0x000e24000020d900 */
[----:B0-----:R-:W-:Y:S01]  /*1bc0*/  PRMT R0, R2, 0x7610, R0 ;  /* 0x0000761002007816 */ /* 0x001fe20000000000 */
[----:B------:R-:W-:Y:S06]  /*1bd0*/  BRA `(.L_x_14321) ;  /* 0x0000000400ac7947 */ /* 0x000fec0003800000 */
.L_x_14328:
        /* <DEDUP_REMOVED lines=10> */
.L_x_14335:
        /* <DEDUP_REMOVED lines=21> */
.L_x_14339:
[----:B------:R-:W-:Y:S05]  /*1dd0*/  BSYNC.RECONVERGENT B1 ;  /* 0x0000000000017941 */ /* 0x000fea0003800200 */
.L_x_14338:
[----:B------:R-:W-:Y:S01]  /*1de0*/  IMAD.SHL.U32 R0, R0, 0x100000, RZ ;  /* 0x0010000000007824 */ /* 0x000fe200078e00ff */
[----:B------:R-:W-:-:S04]  /*1df0*/  LEA R2, R2, 0x3b800000, 0x17 ;  /* 0x3b80000002027811 */ /* 0x000fc800078eb8ff */
[----:B------:R-:W-:-:S07]  /*1e00*/  LOP3.LUT R2, R2, R0, R7, 0xfe, !PT ;  /* 0x0000000002027212 */ /* 0x000fce00078efe07 */
.L_x_14337:
[----:B------:R-:W-:Y:S05]  /*1e10*/  BSYNC.RECONVERGENT B0 ;  /* 0x0000000000007941 */ /* 0x000fea0003800200 */
.L_x_14336:
[----:B------:R-:W0:Y:S02]  /*1e20*/  F2I.S64.TRUNC R2, R2 ;  /* 0x0000000200027311 */ /* 0x000e24000020d900 */
[----:B0-----:R-:W-:Y:S01]  /*1e30*/  PRMT R0, R2, 0x7610, R0 ;  /* 0x0000761002007816 */ /* 0x001fe20000000000 */
[----:B------:R-:W-:Y:S06]  /*1e40*/  BRA `(.L_x_14321) ;  /* 0x0000000400107947 */ /* 0x000fec0003800000 */
.L_x_14334:
        /* <DEDUP_REMOVED lines=21> */
.L_x_14343:
[----:B------:R-:W-:Y:S05]  /*1fa0*/  BSYNC.RECONVERGENT B1 ;  /* 0x0000000000017941 */ /* 0x000fea0003800200 */
.L_x_14342:
[----:B------:R-:W-:Y:S01]  /*1fb0*/  IMAD.SHL.U32 R0, R0, 0x200000, RZ ;  /* 0x0020000000007824 */ /* 0x000fe200078e00ff */
[----:B------:R-:W-:-:S04]  /*1fc0*/  LEA R2, R2, 0x37800000, 0x17 ;  /* 0x3780000002027811 */ /* 0x000fc800078eb8ff */
[----:B------:R-:W-:-:S07]  /*1fd0*/  LOP3.LUT R2, R2, R0, R7, 0xfe, !PT ;  /* 0x0000000002027212 */ /* 0x000fce00078efe07 */
.L_x_14341:
[----:B------:R-:W-:Y:S05]  /*1fe0*/  BSYNC.RECONVERGENT B0 ;  /* 0x0000000000007941 */ /* 0x000fea0003800200 */
.L_x_14340:
[----:B------:R-:W0:Y:S02]  /*1ff0*/  F2I.S64.TRUNC R2, R2 ;  /* 0x0000000200027311 */ /* 0x000e24000020d900 */
[----:B0-----:R-:W-:Y:S01]  /*2000*/  PRMT R0, R2, 0x7610, R0 ;  /* 0x0000761002007816 */ /* 0x001fe20000000000 */
[----:B------:R-:W-:Y:S06]  /*2010*/  BRA `(.L_x_14321) ;  /* 0x00000000009c7947 */ /* 0x000fec0003800000 */
.L_x_14333:
[----:B------:R-:W-:-:S09]  /*2020*/  UISETP.NE.AND UP0, UPT, UR4, 0x1c, UPT ;  /* 0x0000001c0400788c */ /* 0x000fd2000bf05270 */
[----:B------:R-:W-:Y:S05]  /*2030*/  BRA.U !UP0, `(.L_x_14344) ;  /* 0x0000000108907547 */ /* 0x000fea000b800000 */
[----:B------:R-:W-:-:S09]  /*2040*/  UISETP.NE.AND UP0, UPT, UR4, 0x1d, UPT ;  /* 0x0000001d0400788c */ /* 0x000fd2000bf05270 */
[----:B------:R-:W-:Y:S05]  /*2050*/  BRA.U !UP0, `(.L_x_14345) ;  /* 0x0000000108807547 */ /* 0x000fea000b800000 */
[----:B------:R-:W-:-:S09]  /*2060*/  UISETP.NE.AND UP0, UPT, UR4, 0x2c, UPT ;  /* 0x0000002c0400788c */ /* 0x000fd2000bf05270 */
[----:B------:R-:W-:Y:S05]  /*2070*/  BRA.U !UP0, `(.L_x_14346) ;  /* 0x0000000108487547 */ /* 0x000fea000b800000 */
.L_x_14320:
        /* <DEDUP_REMOVED lines=16> */
.L_x_14347:
[----:B------:R-:W-:Y:S01]  /*2180*/  PRMT R0, RZ, 0x7610, R0 ;  /* 0x00007610ff007816 */ /* 0x000fe20000000000 */
[----:B------:R-:W-:Y:S06]  /*2190*/  BRA `(.L_x_14321) ;  /* 0x00000000003c7947 */ /* 0x000fec0003800000 */
.L_x_14346:
        /* <DEDUP_REMOVED lines=8> */
.L_x_14349:
[----:B------:R-:W-:Y:S05]  /*2220*/  BSYNC.RECONVERGENT B0 ;  /* 0x0000000000007941 */ /* 0x000fea0003800200 */
.L_x_14348:
[----:B------:R-:W0:Y:S02]  /*2230*/  F2I.S64.TRUNC R2, R2 ;  /* 0x0000000200027311 */ /* 0x000e24000020d900 */
[----:B0-----:R-:W-:Y:S01]  /*2240*/  PRMT R0, R2, 0x7610, R0 ;  /* 0x0000761002007816 */ /* 0x001fe20000000000 */
[----:B------:R-:W-:Y:S06]  /*2250*/  BRA `(.L_x_14321) ;  /* 0x00000000000c7947 */ /* 0x000fec0003800000 */
.L_x_14345:
[----:B------:R2:W5:Y:S01]  /*2260*/  LDG.E.U8 R0, desc[UR38][R4.64] ;  /* 0x0000002604007981 */ /* 0x000562000c1e1100 */
[----:B------:R-:W-:Y:S05]  /*2270*/  BRA `(.L_x_14321) ;  /* 0x0000000000047947 */ /* 0x000fea0003800000 */
.L_x_14344:
[----:B------:R1:W5:Y:S02]  /*2280*/  LDG.E.U8 R0, desc[UR38][R4.64] ;  /* 0x0000002604007981 */ /* 0x000364000c1e1100 */
.L_x_14321:
[----:B------:R-:W0:Y:S01]  /*2290*/  LDCU.64 UR6, c[0x0][0x580] ;  /* 0x0000b000ff0677ac */ /* 0x000e220008000a00 */
[----:B-----5:R-:W-:Y:S01]  /*22a0*/  LOP3.LUT R0, R0, 0xff, RZ, 0xc0, !PT ;  /* 0x000000ff00007812 */ /* 0x020fe200078ec0ff */
[----:B------:R-:W-:Y:S01]  /*22b0*/  BSSY.RECONVERGENT B6, `(.L_x_14350) ;  /* 0x00000db000067945 */ /* 0x000fe20003800200 */
[----:B------:R-:W-:Y:S02]  /*22c0*/  UPRMT UR4, UR41, 0x9910, URZ ;  /* 0x0000991029047896 */ /* 0x000fe400080000ff */
[----:B------:R-:W-:Y:S02]  /*22d0*/  VIMNMX.U16x2 R0, PT, PT, R0, UR36, !PT ;  /* 0x0000002400007c48 */ /* 0x000fe4000ffe0200 */
        /* <DEDUP_REMOVED lines=15> */
.L_x_14354:
[----:B------:R0:W-:Y:S01]  /*23d0*/  STG.E.U8 desc[UR38][R2.64], R9 ;  /* 0x0000000902007986 */ /* 0x0001e2000c101126 */
[----:B------:R-:W-:Y:S05]  /*23e0*/  BRA `(.L_x_14356) ;  /* 0x0000000c001c7947 */ /* 0x000fea0003800000 */
.L_x_14353:
        /* <DEDUP_REMOVED lines=10> */
.L_x_14358:
[----:B------:R-:W-:-:S05]  /*2490*/  LOP3.LUT R9, R9, 0xffff, RZ, 0xc0, !PT ;  /* 0x0000ffff09097812 */ /* 0x000fca00078ec0ff */
[----:B------:R0:W-:Y:S01]  /*24a0*/  STG.E desc[UR38][R2.64], R9 ;  /* 0x0000000902007986 */ /* 0x0001e2000c101926 */
[----:B------:R-:W-:Y:S05]  /*24b0*/  BRA `(.L_x_14356) ;  /* 0x0000000800e87947 */ /* 0x000fea0003800000 */
.L_x_14357:
[----:B------:R0:W-:Y:S01]  /*24c0*/  STG.E.U16 desc[UR38][R2.64], R9 ;  /* 0x0000000902007986 */ /* 0x0001e2000c101526 */
[----:B------:R-:W-:Y:S05]  /*24d0*/  BRA `(.L_x_14356) ;  /* 0x0000000800e07947 */ /* 0x000fea0003800000 */
.L_x_14352:
        /* <DEDUP_REMOVED lines=9> */
.L_x_14360:
[----:B------:R-:W0:Y:S02]  /*2570*/  I2F.U16 R0, R9 ;  /* 0x0000000900007306 */ /* 0x000e240000101000 */
[----:B0-----:R-:W-:-:S05]  /*2580*/  F2FP.F16.F32.PACK_AB R0, RZ, R0 ;  /* 0x00000000ff00723e */ /* 0x001fca00000000ff */
[----:B------:R0:W-:Y:S01]  /*2590*/  STG.E.U16 desc[UR38][R2.64], R0 ;  /* 0x0000000002007986 */ /* 0x0001e2000c101526 */
[----:B------:R-:W-:Y:S05]  /*25a0*/  BRA `(.L_x_14356) ;  /* 0x0000000800ac7947 */ /* 0x000fea0003800000 */
.L_x_14359:
        /* <DEDUP_REMOVED lines=10> */
.L_x_14362:
[----:B------:R-:W1:Y:S02]  /*2650*/  I2F.U16 R9, R9 ;  /* 0x0000000900097306 */ /* 0x000e640000101000 */
[----:B-1234-:R-:W-:-:S04]  /*2660*/  F2FP.F16.F32.PACK_AB R5, RZ, R9 ;  /* 0x00000009ff05723e */ /* 0x01efc800000000ff */
[----:B------:R-:W-:-:S05]  /*2670*/  PRMT R5, R5, 0x5410, RZ ;  /* 0x0000541005057816 */ /* 0x000fca00000000ff */
[----:B------:R0:W-:Y:S01]  /*2680*/  STG.E desc[UR38][R2.64], R5 ;  /* 0x0000000502007986 */ /* 0x0001e2000c101926 */
[----:B------:R-:W-:Y:S05]  /*2690*/  BRA `(.L_x_14356) ;  /* 0x0000000800707947 */ /* 0x000fea0003800000 */
.L_x_14361:
[----:B-1234-:R-:W0:Y:S02]  /*26a0*/  I2F.F64.U16 R4, R9 ;  /* 0x0000000900047312 */ /* 0x01ee240000101800 */
[----:B0-----:R0:W-:Y:S01]  /*26b0*/  STG.E.64 desc[UR38][R2.64], R4 ;  /* 0x0000000402007986 */ /* 0x0011e2000c101b26 */
[----:B------:R-:W-:Y:S05]  /*26c0*/  BRA `(.L_x_14356) ;  /* 0x0000000800647947 */ /* 0x000fea0003800000 */
.L_x_14351:
        /* <DEDUP_REMOVED lines=13> */
.L_x_14365:
[----:B------:R-:W-:Y:S01]  /*27a0*/  CS2R R6, SRZ ;  /* 0x0000000000067805 */ /* 0x000fe2000001ff00 */
[----:B-1234-:R-:W0:Y:S04]  /*27b0*/  I2F.F64.U16 R4, R9 ;  /* 0x0000000900047312 */ /* 0x01ee280000101800 */
[----:B0-----:R0:W-:Y:S01]  /*27c0*/  STG.E.128 desc[UR38][R2.64], R4 ;  /* 0x0000000402007986 */ /* 0x0011e2000c101d26 */
[----:B------:R-:W-:Y:S05]  /*27d0*/  BRA `(.L_x_14356) ;  /* 0x0000000800207947 */ /* 0x000fea0003800000 */
.L_x_14364:
        /* <DEDUP_REMOVED lines=17> */
.L_x_14369:
[----:B------:R-:W-:Y:S05]  /*28f0*/  BSYNC.RECONVERGENT B0 ;  /* 0x0000000000007941 */ /* 0x000fea0003800200 */
.L_x_14368:
[----:B------:R0:W-:Y:S01]  /*2900*/  STG.E.U8 desc[UR38][R2.64], R5 ;  /* 0x0000000502007986 */ /* 0x0001e2000c101126 */
[----:B------:R-:W-:Y:S05]  /*2910*/  BRA `(.L_x_14356) ;  /* 0x0000000400d07947 */ /* 0x000fea0003800000 */
.L_x_14367:
        /* <DEDUP_REMOVED lines=16> */
.L_x_14366:
[----:B------:R-:W0:Y:S02]  /*2a20*/  I2F.U16 R0, R9 ;  /* 0x0000000900007306 */ /* 0x000e240000101000 */
[----:B0-----:R-:W-:-:S05]  /*2a30*/  F2FP.BF16.F32.PACK_AB R0, RZ, R0 ;  /* 0x00000000ff00723e */ /* 0x001fca00000010ff */
[----:B------:R0:W-:Y:S01]  /*2a40*/  STG.E.U16 desc[UR38][R2.64], R0 ;  /* 0x0000000002007986 */ /* 0x0001e2000c101526 */
[----:B------:R-:W-:Y:S05]  /*2a50*/  BRA `(.L_x_14356) ;  /* 0x0000000400807947 */ /* 0x000fea0003800000 */
.L_x_14363:
        /* <DEDUP_REMOVED lines=10> */
.L_x_14372:
        /* <DEDUP_REMOVED lines=12> */
.L_x_14375:
[----:B------:R-:W-:-:S04]  /*2bc0*/  SHF.R.U32.HI R0, RZ, 0x14, R9 ;  /* 0x00000014ff007819 */ /* 0x000fc80000011609 */
[----:B------:R-:W-:-:S04]  /*2bd0*/  LOP3.LUT R0, R0, 0x1, RZ, 0xc0, !PT ;  /* 0x0000000100007812 */ /* 0x000fc800078ec0ff */
[----:B------:R-:W-:-:S04]  /*2be0*/  IADD3 R0, PT, PT, R9, 0x487ffff, R0 ;  /* 0x0487ffff09007810 */ /* 0x000fc80007ffe000 */
[----:B------:R-:W-:-:S04]  /*2bf0*/  SHF.R.U32.HI R0, RZ, 0x14, R0 ;  /* 0x00000014ff007819 */ /* 0x000fc80000011600 */
[----:B-1234-:R-:W-:-:S07]  /*2c00*/  LOP3.LUT R4, R0, 0xff, RZ, 0xc0, !PT ;  /* 0x000000ff00047812 */ /* 0x01efce00078ec0ff */
.L_x_14376:
[----:B------:R-:W-:-:S07]  /*2c10*/  PRMT R0, R4, 0x7610, R0 ;  /* 0x0000761004007816 */ /* 0x000fce0000000000 */
.L_x_14374:
[----:B------:R-:W-:Y:S05]  /*2c20*/  BSYNC.RECONVERGENT B0 ;  /* 0x0000000000007941 */ /* 0x000fea0003800200 */
.L_x_14373:
[----:B------:R0:W-:Y:S01]  /*2c30*/  STG.E.U8 desc[UR38][R2.64], R0 ;  /* 0x0000000002007986 */ /* 0x0001e2000c101126 */
[----:B------:R-:W-:Y:S05]  /*2c40*/  BRA `(.L_x_14356) ;  /* 0x0000000400047947 */ /* 0x000fea0003800000 */
.L_x_14371:
        /* <DEDUP_REMOVED lines=12> */
.L_x_14379:
[----:B------:R-:W-:-:S04]  /*2d10*/  SHF.R.U32.HI R0, RZ, 0x15, R9 ;  /* 0x00000015ff007819 */ /* 0x000fc80000011609 */
[----:B------:R-:W-:-:S04]  /*2d20*/  LOP3.LUT R0, R0, 0x1, RZ, 0xc0, !PT ;  /* 0x0000000100007812 */ /* 0x000fc800078ec0ff */
[----:B------:R-:W-:-:S04]  /*2d30*/  IADD3 R0, PT, PT, R9, 0x88fffff, R0 ;  /* 0x088fffff09007810 */ /* 0x000fc80007ffe000 */
[----:B------:R-:W-:-:S04]  /*2d40*/  SHF.R.U32.HI R0, RZ, 0x15, R0 ;  /* 0x00000015ff007819 */ /* 0x000fc80000011600 */
[----:B-1234-:R-:W-:-:S07]  /*2d50*/  LOP3.LUT R4, R0, 0xff, RZ, 0xc0, !PT ;  /* 0x000000ff00047812 */ /* 0x01efce00078ec0ff */
.L_x_14380:
[----:B------:R-:W-:-:S07]  /*2d60*/  PRMT R0, R4, 0x7610, R0 ;  /* 0x0000761004007816 */ /* 0x000fce0000000000 */
.L_x_14378:
[----:B------:R-:W-:Y:S05]  /*2d70*/  BSYNC.RECONVERGENT B0 ;  /* 0x0000000000007941 */ /* 0x000fea0003800200 */
.L_x_14377:
[----:B------:R0:W-:Y:S01]  /*2d80*/  STG.E.U8 desc[UR38][R2.64], R0 ;  /* 0x0000000002007986 */ /* 0x0001e2000c101126 */
[----:B------:R-:W-:Y:S05]  /*2d90*/  BRA `(.L_x_14356) ;  /* 0x0000000000b07947 */ /* 0x000fea0003800000 */
.L_x_14370:
[----:B------:R-:W-:-:S09]  /*2da0*/  UISETP.NE.AND UP0, UPT, UR4, 0x1c, UPT ;  /* 0x0000001c0400788c */ /* 0x000fd2000bf05270 */
[----:B------:R-:W-:Y:S05]  /*2db0*/  BRA.U !UP0, `(.L_x_14381) ;  /* 0x0000000108a07547 */ /* 0x000fea000b800000 */
[----:B------:R-:W-:-:S09]  /*2dc0*/  UISETP.NE.AND UP0, UPT, UR4, 0x1d, UPT ;  /* 0x0000001d0400788c */ /* 0x000fd2000bf05270 */
[----:B------:R-:W-:Y:S05]  /*2dd0*/  BRA.U !UP0, `(.L_x_14382) ;  /* 0x0000000108887547 */ /* 0x000fea000b800000 */
[----:B------:R-:W-:-:S09]  /*2de0*/  UISETP.NE.AND UP0, UPT, UR4, 0x2c, UPT ;  /* 0x0000002c0400788c */ /* 0x000fd2000bf05270 */
[----:B------:R-:W-:Y:S05]  /*2df0*/  BRA.U !UP0, `(.L_x_14383) ;  /* 0x0000000108447547 */ /* 0x000fea000b800000 */
.L_x_14355:
        /* <DEDUP_REMOVED lines=16> */
.L_x_14384:
[----:B------:R-:W-:Y:S05]  /*2f00*/  BRA `(.L_x_14356) ;  /* 0x0000000000547947 */ /* 0x000fea0003800000 */
.L_x_14383:
        /* <DEDUP_REMOVED lines=15> */
.L_x_14382:
[----:B-1234-:R-:W-:Y:S01]  /*3000*/  LOP3.LUT R4, R9, 0xffff, RZ, 0xc0, !PT ;  /* 0x0000ffff09047812 */ /* 0x01efe200078ec0ff */
[----:B------:R-:W-:-:S05]  /*3010*/  IMAD.MOV.U32 R5, RZ, RZ, RZ ;  /* 0x000000ffff057224 */ /* 0x000fca00078e00ff */
[----:B------:R0:W-:Y:S01]  /*3020*/  STG.E.64 desc[UR38][R2.64], R4 ;  /* 0x0000000402007986 */ /* 0x0001e2000c101b26 */
[----:B------:R-:W-:Y:S05]  /*3030*/  BRA `(.L_x_14356) ;  /* 0x0000000000087947 */ /* 0x000fea0003800000 */
.L_x_14381:
[----:B------:R-:W-:-:S05]  /*3040*/  LOP3.LUT R9, R9, 0xffff, RZ, 0xc0, !PT ;  /* 0x0000ffff09097812 */ /* 0x000fca00078ec0ff */
[----:B------:R0:W-:Y:S02]  /*3050*/  STG.E desc[UR38][R2.64], R9 ;  /* 0x0000000902007986 */ /* 0x0001e4000c101926 */
.L_x_14356:
[----:B------:R-:W-:Y:S05]  /*3060*/  BSYNC.RECONVERGENT B6 ;  /* 0x0000000000067941 */ /* 0x000fea0003800200 */
.L_x_14350:
[----:B------:R-:W-:-:S07]  /*3070*/  VIADD R17, R17, 0x80 ;  /* 0x0000008011117836 */ /* 0x000fce0000000000 */
.L_x_14314:
[----:B------:R-:W-:Y:S05]  /*3080*/  BSYNC.RECONVERGENT B7 ;  /* 0x0000000000077941 */ /* 0x000fea0003800200 */
.L_x_14313:
        /* <DEDUP_REMOVED lines=307> */
.L_x_14387:
        /* <DEDUP_REMOVED lines=16> */
.L_x_14391:
[----:B------:R4:W5:Y:S01]  /*44c0*/  LDG.E.U8 R0, desc[UR38][R4.64] ;  /* 0x0000002604007981 */ /* 0x000962000c1e1100 */
[----:B------:R-:W-:Y:S05]  /*44d0*/  BRA `(.L_x_14393) ;  /* 0x0000000c005c7947 */ /* 0x000fea0003800000 */
.L_x_14390:
        /* <DEDUP_REMOVED lines=8> */
.L_x_14395:
[----:B------:R0:W5:Y:S01]  /*4560*/  LDG.E.U8 R0, desc[UR38][R4.64] ;  /* 0x0000002604007981 */ /* 0x000162000c1e1100 */
[----:B------:R-:W-:Y:S05]  /*4570*/  BRA `(.L_x_14393) ;  /* 0x0000000c00347947 */ /* 0x000fea0003800000 */
.L_x_14394:
[----:B------:R0:W5:Y:S01]  /*4580*/  LDG.E.U16 R0, desc[UR38][R4.64] ;  /* 0x0000002604007981 */ /* 0x000162000c1e1500 */
[----:B------:R-:W-:Y:S05]  /*4590*/  BRA `(.L_x_14393) ;  /* 0x0000000c002c7947 */ /* 0x000fea0003800000 */
.L_x_14389:
        /* <DEDUP_REMOVED lines=10> */
.L_x_14397:
[----:B------:R-:W2:Y:S02]  /*4640*/  LDG.E.U16 R2, desc[UR38][R4.64] ;  /* 0x0000002604027981 */ /* 0x000ea4000c1e1500 */
[----:B--2---:R-:W-:-:S06]  /*4650*/  HADD2.F32 R2, -RZ, R2.H0_H0 ;  /* 0x20000002ff027230 */ /* 0x004fcc0000004100 */
[----:B------:R-:W0:Y:S02]  /*4660*/  F2I.S64.TRUNC R2, R2 ;  /* 0x0000000200027311 */ /* 0x000e24000020d900 */
[----:B0-----:R-:W-:Y:S01]  /*4670*/  PRMT R0, R2, 0x7610, R0 ;  /* 0x0000761002007816 */ /* 0x001fe20000000000 */
[----:B------:R-:W-:Y:S06]  /*4680*/  BRA `(.L_x_14393) ;  /* 0x0000000800f07947 */ /* 0x000fec0003800000 */
.L_x_14396:
        /* <DEDUP_REMOVED lines=10> */
.L_x_14399:
[----:B------:R-:W2:Y:S02]  /*4730*/  LDG.E.U16 R4, desc[UR38][R4.64] ;  /* 0x0000002604047981 */ /* 0x000ea4000c1e1500 */
[----:B--2---:R-:W-:-:S06]  /*4740*/  HADD2.F32 R2, -RZ, R4.H0_H0 ;  /* 0x20000004ff027230 */ /* 0x004fcc0000004100 */
[----:B------:R-:W0:Y:S02]  /*4750*/  F2I.S64.TRUNC R2, R2 ;  /* 0x0000000200027311 */ /* 0x000e24000020d900 */
[----:B0-----:R-:W-:Y:S01]  /*4760*/  PRMT R0, R2, 0x7610, R0 ;  /* 0x0000761002007816 */ /* 0x001fe20000000000 */
[----:B------:R-:W-:Y:S06]  /*4770*/  BRA `(.L_x_14393) ;  /* 0x0000000800b47947 */ /* 0x000fec0003800000 */
.L_x_14398:
[----:B------:R-:W2:Y:S02]  /*4780*/  LDG.E.64 R2, desc[UR38][R4.64] ;  /* 0x0000002604027981 */ /* 0x000ea4000c1e1b00 */
[----:B--2---:R-:W0:Y:S02]  /*4790*/  F2I.S64.F64.TRUNC R2, R2 ;  /* 0x0000000200027311 */ /* 0x004e24000030d900 */
[----:B0-----:R-:W-:Y:S01]  /*47a0*/  PRMT R0, R2, 0x7610, R0 ;  /* 0x0000761002007816 */ /* 0x001fe20000000000 */
[----:B------:R-:W-:Y:S06]  /*47b0*/  BRA `(.L_x_14393) ;  /* 0x0000000800a47947 */ /* 0x000fec0003800000 */
.L_x_14388:
        /* <DEDUP_REMOVED lines=12> */
.L_x_14402:
[----:B------:R-:W2:Y:S02]  /*4880*/  LDG.E.64 R4, desc[UR38][R4.64] ;  /* 0x0000002604047981 */ /* 0x000ea4000c1e1b00 */
[----:B--2---:R-:W0:Y:S02]  /*4890*/  F2I.S64.F64.TRUNC R2, R4 ;  /* 0x0000000400027311 */ /* 0x004e24000030d900 */
[----:B0-----:R-:W-:Y:S01]  /*48a0*/  PRMT R0, R2, 0x7610, R0 ;  /* 0x0000761002007816 */ /* 0x001fe20000000000 */
[----:B------:R-:W-:Y:S06]  /*48b0*/  BRA `(.L_x_14393) ;  /* 0x0000000800647947 */ /* 0x000fec0003800000 */
.L_x_14401:
        /* <DEDUP_REMOVED lines=27> */
.L_x_14404:
        /* <DEDUP_REMOVED lines=14> */
.L_x_14403:
[----:B------:R-:W2:Y:S02]  /*4b50*/  LDG.E.U16 R2, desc[UR38][R4.64] ;  /* 0x0000002604027981 */ /* 0x000ea4000c1e1500 */
[----:B--2---:R-:W-:-:S06]  /*4b60*/  IMAD.U32 R2, R2, 0x10000, RZ ;  /* 0x0001000002027824 */ /* 0x004fcc00078e00ff */
[----:B------:R-:W0:Y:S02]  /*4b70*/  F2I.S64.TRUNC R2, R2 ;  /* 0x0000000200027311 */ /* 0x000e24000020d900 */
[----:B0-----:R-:W-:Y:S01]  /*4b80*/  PRMT R0, R2, 0x7610, R0 ;  /* 0x0000761002007816 */ /* 0x001fe20000000000 */
[----:B------:R-:W-:Y:S06]  /*4b90*/  BRA `(.L_x_14393) ;  /* 0x0000000400ac7947 */ /* 0x000fec0003800000 */
.L_x_14400:
        /* <DEDUP_REMOVED lines=10> */
.L_x_14407:
        /* <DEDUP_REMOVED lines=21> */
.L_x_14411:
[----:B------:R-:W-:Y:S05]  /*4d90*/  BSYNC.RECONVERGENT B1 ;  /* 0x0000000000017941 */ /* 0x000fea0003800200 */
.L_x_14410:
[----:B------:R-:W-:Y:S01]  /*4da0*/  IMAD.SHL.U32 R0, R0, 0x100000, RZ ;  /* 0x0010000000007824 */ /* 0x000fe200078e00ff */
[----:B------:R-:W-:-:S04]  /*4db0*/  LEA R2, R2, 0x3b800000, 0x17 ;  /* 0x3b80000002027811 */ /* 0x000fc800078eb8ff */
[----:B------:R-:W-:-:S07]  /*4dc0*/  LOP3.LUT R2, R2, R0, R7, 0xfe, !PT ;  /* 0x0000000002027212 */ /* 0x000fce00078efe07 */
.L_x_14409:
[----:B------:R-:W-:Y:S05]  /*4dd0*/  BSYNC.RECONVERGENT B0 ;  /* 0x0000000000007941 */ /* 0x000fea0003800200 */
.L_x_14408:
[----:B------:R-:W0:Y:S02]  /*4de0*/  F2I.S64.TRUNC R2, R2 ;  /* 0x0000000200027311 */ /* 0x000e24000020d900 */
[----:B0-----:R-:W-:Y:S01]  /*4df0*/  PRMT R0, R2, 0x7610, R0 ;  /* 0x0000761002007816 */ /* 0x001fe20000000000 */
[----:B------:R-:W-:Y:S06]  /*4e00*/  BRA `(.L_x_14393) ;  /* 0x0000000400107947 */ /* 0x000fec0003800000 */
.L_x_14406:
        /* <DEDUP_REMOVED lines=21> */
.L_x_14415:
[----:B------:R-:W-:Y:S05]  /*4f60*/  BSYNC.RECONVERGENT B1 ;  /* 0x0000000000017941 */ /* 0x000fea0003800200 */
.L_x_14414:
[----:B------:R-:W-:Y:S02]  /*4f70*/  SHF.L.U32 R0, R0, 0x15, RZ ;  /* 0x0000001500007819 */ /* 0x000fe400000006ff */
[----:B------:R-:W-:-:S04]  /*4f80*/  LEA R2, R2, 0x37800000, 0x17 ;  /* 0x3780000002027811 */ /* 0x000fc800078eb8ff */
[----:B------:R-:W-:-:S07]  /*4f90*/  LOP3.LUT R2, R2, R0, R7, 0xfe, !PT ;  /* 0x0000000002027212 */ /* 0x000fce00078efe07 */
.L_x_14413:
[----:B------:R-:W-:Y:S05]  /*4fa0*/  BSYNC.RECONVERGENT B0 ;  /* 0x0000000000007941 */ /* 0x000fea0003800200 */
.L_x_14412:
[----:B------:R-:W0:Y:S02]  /*4fb0*/  F2I.S64.TRUNC R2, R2 ;  /* 0x0000000200027311 */ /* 0x000e24000020d900 */
[----:B0-----:R-:W-:Y:S01]  /*4fc0*/  PRMT R0, R2, 0x7610, R0 ;  /* 0x0000761002007816 */ /* 0x001fe20000000000 */
[----:B------:R-:W-:Y:S06]  /*4fd0*/  BRA `(.L_x_14393) ;  /* 0x00000000009c7947 */ /* 0x000fec0003800000 */
.L_x_14405:
        /* <DEDUP_REMOVED lines=14> */
.L_x_14419:
[----:B------:R-:W-:Y:S05]  /*50c0*/  BSYNC.RECONVERGENT B0 ;  /* 0x0000000000007941 */ /* 0x000fea0003800200 */
.L_x_14418:
[----:B------:R-:W0:Y:S02]  /*50d0*/  F2I.S64.TRUNC R2, R2 ;  /* 0x0000000200027311 */ /* 0x000e24000020d900 */
[----:B0-----:R-:W-:Y:S01]  /*50e0*/  PRMT R0, R2, 0x7610, R0 ;  /* 0x0000761002007816 */ /* 0x001fe20000000000 */
[----:B------:R-:W-:Y:S06]  /*50f0*/  BRA `(.L_x_14393) ;  /* 0x0000000000547947 */ /* 0x000fec0003800000 */
.L_x_14392:
        /* <DEDUP_REMOVED lines=16> */
.L_x_14420:
[----:B------:R-:W-:Y:S01]  /*5200*/  PRMT R0, RZ, 0x7610, R0 ;  /* 0x00007610ff007816 */ /* 0x000fe20000000000 */
[----:B------:R-:W-:Y:S06]  /*5210*/  BRA `(.L_x_14393) ;  /* 0x00000000000c7947 */ /* 0x000fec0003800000 */
.L_x_14417:
[----:B------:R1:W5:Y:S01]  /*5220*/  LDG.E.U8 R0, desc[UR38][R4.64] ;  /* 0x0000002604007981 */ /* 0x000362000c1e1100 */
[----:B------:R-:W-:Y:S05]  /*5230*/  BRA `(.L_x_14393) ;  /* 0x0000000000047947 */ /* 0x000fea0003800000 */
.L_x_14416:
[----:B------:R2:W5:Y:S02]  /*5240*/  LDG.E.U8 R0, desc[UR38][R4.64] ;  /* 0x0000002604007981 */ /* 0x000564000c1e1100 */
.L_x_14393:
        /* <DEDUP_REMOVED lines=20> */
.L_x_14425:
[----:B------:R0:W-:Y:S01]  /*5390*/  STG.E.U8 desc[UR38][R2.64], R9 ;  /* 0x0000000902007986 */ /* 0x0001e2000c101126 */
[----:B------:R-:W-:Y:S05]  /*53a0*/  BRA `(.L_x_14427) ;  /* 0x0000000c00187947 */ /* 0x000fea0003800000 */
.L_x_14424:
        /* <DEDUP_REMOVED lines=10> */
.L_x_14429:
[----:B------:R-:W-:-:S05]  /*5450*/  LOP3.LUT R9, R9, 0xffff, RZ, 0xc0, !PT ;  /* 0x0000ffff09097812 */ /* 0x000fca00078ec0ff */
[----:B------:R0:W-:Y:S01]  /*5460*/  STG.E desc[UR38][R2.64], R9 ;  /* 0x0000000902007986 */ /* 0x0001e2000c101926 */
[----:B------:R-:W-:Y:S05]  /*5470*/  BRA `(.L_x_14427) ;  /* 0x0000000800e47947 */ /* 0x000fea0003800000 */
.L_x_14428:
[----:B------:R0:W-:Y:S01]  /*5480*/  STG.E.U16 desc[UR38][R2.64], R9 ;  /* 0x0000000902007986 */ /* 0x0001e2000c101526 */
[----:B------:R-:W-:Y:S05]  /*5490*/  BRA `(.L_x_14427) ;  /* 0x0000000800dc7947 */ /* 0x000fea0003800000 */
.L_x_14423:
        /* <DEDUP_REMOVED lines=9> */
.L_x_14431:
[----:B------:R-:W0:Y:S02]  /*5530*/  I2F.U16 R0, R9 ;  /* 0x0000000900007306 */ /* 0x000e240000101000 */
[----:B0-----:R-:W-:-:S05]  /*5540*/  F2FP.F16.F32.PACK_AB R0, RZ, R0 ;  /* 0x00000000ff00723e */ /* 0x001fca00000000ff */
[----:B------:R0:W-:Y:S01]  /*5550*/  STG.E.U16 desc[UR38][R2.64], R0 ;  /* 0x0000000002007986 */ /* 0x0001e2000c101526 */
[----:B------:R-:W-:Y:S05]  /*5560*/  BRA `(.L_x_14427) ;  /* 0x0000000800a87947 */ /* 0x000fea0003800000 */
.L_x_14430:
        /* <DEDUP_REMOVED lines=10> */
.L_x_14433:
[----:B------:R-:W1:Y:S02]  /*5610*/  I2F.U16 R9, R9 ;  /* 0x0000000900097306 */ /* 0x000e640000101000 */
[----:B-1234-:R-:W-:-:S04]  /*5620*/  F2FP.F16.F32.PACK_AB R5, RZ, R9 ;  /* 0x00000009ff05723e */ /* 0x01efc800000000ff */
[----:B------:R-:W-:-:S05]  /*5630*/  PRMT R5, R5, 0x5410, RZ ;  /* 0x0000541005057816 */ /* 0x000fca00000000ff */
[----:B------:R0:W-:Y:S01]  /*5640*/  STG.E desc[UR38][R2.64], R5 ;  /* 0x0000000502007986 */ /* 0x0001e2000c101926 */
[----:B------:R-:W-:Y:S05]  /*5650*/  BRA `(.L_x_14427) ;  /* 0x00000008006c7947 */ /* 0x000fea0003800000 */
.L_x_14432:
[----:B-1234-:R-:W0:Y:S02]  /*5660*/  I2F.F64.U16 R4, R9 ;  /* 0x0000000900047312 */ /* 0x01ee240000101800 */
[----:B0-----:R0:W-:Y:S01]  /*5670*/  STG.E.64 desc[UR38][R2.64], R4 ;  /* 0x0000000402007986 */ /* 0x0011e2000c101b26 */
[----:B------:R-:W-:Y:S05]  /*5680*/  BRA `(.L_x_14427) ;  /* 0x0000000800607947 */ /* 0x000fea0003800000 */
.L_x_14422:
        /* <DEDUP_REMOVED lines=12> */
.L_x_14437:
        /* <DEDUP_REMOVED lines=17> */
.L_x_14439:
[----:B------:R-:W-:Y:S05]  /*5860*/  BSYNC.RECONVERGENT B0 ;  /* 0x0000000000007941 */ /* 0x000fea0003800200 */
.L_x_14438:
[----:B------:R0:W-:Y:S01]  /*5870*/  STG.E.U8 desc[UR38][R2.64], R0 ;  /* 0x0000000002007986 */ /* 0x0001e2000c101126 */
[----:B------:R-:W-:Y:S05]  /*5880*/  BRA `(.L_x_14427) ;  /* 0x0000000400e07947 */ /* 0x000fea0003800000 */
.L_x_14436:
        /* <DEDUP_REMOVED lines=17> */
.L_x_14441:
[----:B------:R-:W-:Y:S05]  /*59a0*/  BSYNC.RECONVERGENT B0 ;  /* 0x0000000000007941 */ /* 0x000fea0003800200 */
.L_x_14440:
[----:B------:R0:W-:Y:S01]  /*59b0*/  STG.E.U8 desc[UR38][R2.64], R0 ;  /* 0x0000000002007986 */ /* 0x0001e2000c101126 */
[----:B------:R-:W-:Y:S05]  /*59c0*/  BRA `(.L_x_14427) ;  /* 0x0000000400907947 */ /* 0x000fea0003800000 */
.L_x_14435:
        /* <DEDUP_REMOVED lines=21> */
.L_x_14443:
[----:B-1234-:R-:W-:Y:S01]  /*5b20*/  LOP3.LUT R4, R9, 0xffff, RZ, 0xc0, !PT ;  /* 0x0000ffff09047812 */ /* 0x01efe200078ec0ff */
[----:B------:R-:W-:-:S05]  /*5b30*/  HFMA2 R5, -RZ, RZ, 0, 0 ;  /* 0x00000000ff057431 */ /* 0x000fca00000001ff */
[----:B------:R0:W-:Y:S01]  /*5b40*/  STG.E.64 desc[UR38][R2.64], R4 ;  /* 0x0000000402007986 */ /* 0x0001e2000c101b26 */
[----:B------:R-:W-:Y:S05]  /*5b50*/  BRA `(.L_x_14427) ;  /* 0x00000004002c7947 */ /* 0x000fea0003800000 */
.L_x_14442:
[----:B------:R-:W-:-:S05]  /*5b60*/  LOP3.LUT R9, R9, 0xffff, RZ, 0xc0, !PT ;  /* 0x0000ffff09097812 */ /* 0x000fca00078ec0ff */
[----:B------:R0:W-:Y:S01]  /*5b70*/  STG.E desc[UR38][R2.64], R9 ;  /* 0x0000000902007986 */ /* 0x0001e2000c101926 */
[----:B------:R-:W-:Y:S05]  /*5b80*/  BRA `(.L_x_14427) ;  /* 0x0000000400207947 */ /* 0x000fea0003800000 */
.L_x_14434:
        /* <DEDUP_REMOVED lines=11> */
.L_x_14445:
[----:B------:R-:W-:Y:S01]  /*5c40*/  CS2R R6, SRZ ;  /* 0x0000000000067805 */ /* 0x000fe2000001ff00 */
[----:B-1234-:R-:W0:Y:S04]  /*5c50*/  I2F.F64.U16 R4, R9 ;  /* 0x0000000900047312 */ /* 0x01ee280000101800 */
[----:B0-----:R0:W-:Y:S01]  /*5c60*/  STG.E.128 desc[UR38][R2.64], R4 ;  /* 0x0000000402007986 */ /* 0x0011e2000c101d26 */
[----:B------:R-:W-:Y:S05]  /*5c70*/  BRA `(.L_x_14427) ;  /* 0x0000000000e47947 */ /* 0x000fea0003800000 */
.L_x_14444:
[----:B------:R-:W-:-:S09]  /*5c80*/  UISETP.NE.AND UP0, UPT, UR4, 0xf, UPT ;  /* 0x0000000f0400788c */ /* 0x000fd2000bf05270 */
[----:B------:R-:W-:Y:S05]  /*5c90*/  BRA.U !UP0, `(.L_x_14446) ;  /* 0x0000000108d07547 */ /* 0x000fea000b800000 */
[----:B------:R-:W-:-:S09]  /*5ca0*/  UISETP.NE.AND UP0, UPT, UR4, 0x17, UPT ;  /* 0x000000170400788c */ /* 0x000fd2000bf05270 */
[----:B------:R-:W-:Y:S05]  /*5cb0*/  BRA.U !UP0, `(.L_x_14447) ;  /* 0x0000000108847547 */ /* 0x000fea000b800000 */
[----:B------:R-:W-:-:S09]  /*5cc0*/  UISETP.NE.AND UP0, UPT, UR4, 0x18, UPT ;  /* 0x000000180400788c */ /* 0x000fd2000bf05270 */
[----:B------:R-:W-:Y:S05]  /*5cd0*/  BRA.U !UP0, `(.L_x_14448) ;  /* 0x0000000108447547 */ /* 0x000fea000b800000 */
.L_x_14426:
        /* <DEDUP_REMOVED lines=16> */
.L_x_14449:
[----:B------:R-:W-:Y:S05]  /*5de0*/  BRA `(.L_x_14427) ;  /* 0x0000000000887947 */ /* 0x000fea0003800000 */
.L_x_14448:
        /* <DEDUP_REMOVED lines=11> */
.L_x_14451:
[----:B------:R-:W-:Y:S05]  /*5ea0*/  BSYNC.RECONVERGENT B0 ;  /* 0x0000000000007941 */ /* 0x000fea0003800200 */
.L_x_14450:
[----:B------:R0:W-:Y:S01]  /*5eb0*/  STG.E.U8 desc[UR38][R2.64], R5 ;  /* 0x0000000502007986 */ /* 0x0001e2000c101126 */
[----:B------:R-:W-:Y:S05]  /*5ec0*/  BRA `(.L_x_14427) ;  /* 0x0000000000507947 */ /* 0x000fea0003800000 */
.L_x_14447:
        /* <DEDUP_REMOVED lines=12> */
.L_x_14452:
[----:B-1234-:R-:W-:Y:S01]  /*5f90*/  IMAD.MOV.U32 R5, RZ, RZ, 0x7f ;  /* 0x0000007fff057424 */ /* 0x01efe200078e00ff */
[----:B------:R-:W-:-:S04]  /*5fa0*/  ISETP.GT.U32.AND P0, PT, R7, 0x7f800000, PT ;  /* 0x7f8000000700780c */ /* 0x000fc80003f04070 */
[----:B------:R-:W-:-:S05]  /*5fb0*/  SEL R5, R5, 0x7c, P0 ;  /* 0x0000007c05057807 */ /* 0x000fca0000000000 */
[----:B------:R0:W-:Y:S01]  /*5fc0*/  STG.E.U8 desc[UR38][R2.64], R5 ;  /* 0x0000000502007986 */ /* 0x0001e2000c101126 */
[----:B------:R-:W-:Y:S05]  /*5fd0*/  BRA `(.L_x_14427) ;  /* 0x00000000000c7947 */ /* 0x000fea0003800000 */
.L_x_14446:
[----:B------:R-:W0:Y:S02]  /*5fe0*/  I2F.U16 R0, R9 ;  /* 0x0000000900007306 */ /* 0x000e240000101000 */
[----:B0-----:R-:W-:-:S05]  /*5ff0*/  F2FP.BF16.F32.PACK_AB R0, RZ, R0 ;  /* 0x00000000ff00723e */ /* 0x001fca00000010ff */
[----:B------:R0:W-:Y:S02]  /*6000*/  STG.E.U16 desc[UR38][R2.64], R0 ;  /* 0x0000000002007986 */ /* 0x0001e4000c101526 */
.L_x_14427:
[----:B------:R-:W-:Y:S05]  /*6010*/  BSYNC.RECONVERGENT B6 ;  /* 0x0000000000067941 */ /* 0x000fea0003800200 */
.L_x_14421:
[----:B------:R-:W-:-:S07]  /*6020*/  IADD3 R17, PT, PT, R17, 0x80, RZ ;  /* 0x0000008011117810 */ /* 0x000fce0007ffe0ff */
.L_x_14386:
[----:B------:R-:W-:Y:S05]  /*6030*/  BSYNC.RECONVERGENT B7 ;  /* 0x0000000000077941 */ /* 0x000fea0003800200 */
.L_x_14385:
        /* <DEDUP_REMOVED lines=307> */
.L_x_14455:
        /* <DEDUP_REMOVED lines=16> */
.L_x_14459:
[----:B------:R0:W5:Y:S01]  /*7470*/  LDG.E.U8 R0, desc[UR38][R4.64] ;  /* 0x0000002604007981 */ /* 0x000162000c1e1100 */
[----:B------:R-:W-:Y:S05]  /*7480*/  BRA `(.L_x_14461) ;  /* 0x0000000c005c7947 */ /* 0x000fea0003800000 */
.L_x_14458:
        /* <DEDUP_REMOVED lines=8> */
.L_x_14463:
[----:B------:R3:W5:Y:S01]  /*7510*/  LDG.E.U8 R0, desc[UR38][R4.64] ;  /* 0x0000002604007981 */ /* 0x000762000c1e1100 */
[----:B------:R-:W-:Y:S05]  /*7520*/  BRA `(.L_x_14461) ;  /* 0x0000000c00347947 */ /* 0x000fea0003800000 */
.L_x_14462:
[----:B------:R2:W5:Y:S01]  /*7530*/  LDG.E.U16 R0, desc[UR38][R4.64] ;  /* 0x0000002604007981 */ /* 0x000562000c1e1500 */
[----:B------:R-:W-:Y:S05]  /*7540*/  BRA `(.L_x_14461) ;  /* 0x0000000c002c7947 */ /* 0x000fea0003800000 */
.L_x_14457:
        /* <DEDUP_REMOVED lines=10> */
.L_x_14465:
[----:B------:R-:W2:Y:S02]  /*75f0*/  LDG.E.U16 R2, desc[UR38][R4.64] ;  /* 0x0000002604027981 */ /* 0x000ea4000c1e1500 */
[----:B--2---:R-:W-:-:S06]  /*7600*/  HADD2.F32 R2, -RZ, R2.H0_H0 ;  /* 0x20000002ff027230 */ /* 0x004fcc0000004100 */
[----:B------:R-:W0:Y:S02]  /*7610*/  F2I.S64.TRUNC R2, R2 ;  /* 0x0000000200027311 */ /* 0x000e24000020d900 */
[----:B0-----:R-:W-:Y:S01]  /*7620*/  PRMT R0, R2, 0x7610, R0 ;  /* 0x0000761002007816 */ /* 0x001fe20000000000 */
[----:B------:R-:W-:Y:S06]  /*7630*/  BRA `(.L_x_14461) ;  /* 0x0000000800f07947 */ /* 0x000fec0003800000 */
.L_x_14464:
        /* <DEDUP_REMOVED lines=10> */
.L_x_14467:
[----:B------:R-:W2:Y:S02]  /*76e0*/  LDG.E.U16 R4, desc[UR38][R4.64] ;  /* 0x0000002604047981 */ /* 0x000ea4000c1e1500 */
[----:B--2---:R-:W-:-:S06]  /*76f0*/  HADD2.F32 R2, -RZ, R4.H0_H0 ;  /* 0x20000004ff027230 */ /* 0x004fcc0000004100 */
[----:B------:R-:W0:Y:S02]  /*7700*/  F2I.S64.TRUNC R2, R2 ;  /* 0x0000000200027311 */ /* 0x000e24000020d900 */
[----:B0-----:R-:W-:Y:S01]  /*7710*/  PRMT R0, R2, 0x7610, R0 ;  /* 0x0000761002007816 */ /* 0x001fe20000000000 */
[----:B------:R-:W-:Y:S06]  /*7720*/  BRA `(.L_x_14461) ;  /* 0x0000000800b47947 */ /* 0x000fec0003800000 */
.L_x_14466:
[----:B------:R-:W2:Y:S02]  /*7730*/  LDG.E.64 R2, desc[UR38][R4.64] ;  /* 0x0000002604027981 */ /* 0x000ea4000c1e1b00 */
[----:B--2---:R-:W0:Y:S02]  /*7740*/  F2I.S64.F64.TRUNC R2, R2 ;  /* 0x0000000200027311 */ /* 0x004e24000030d900 */
[----:B0-----:R-:W-:Y:S01]  /*7750*/  PRMT R0, R2, 0x7610, R0 ;  /* 0x0000761002007816 */ /* 0x001fe20000000000 */
[----:B------:R-:W-:Y:S06]  /*7760*/  BRA `(.L_x_14461) ;  /* 0x0000000800a47947 */ /* 0x000fec0003800000 */
.L_x_14456:
        /* <DEDUP_REMOVED lines=12> */
.L_x_14470:
[----:B------:R-:W2:Y:S02]  /*7830*/  LDG.E.64 R4, desc[UR38][R4.64] ;  /* 0x0000002604047981 */ /* 0x000ea4000c1e1b00 */
[----:B--2---:R-:W0:Y:S02]  /*7840*/  F2I.S64.F64.TRUNC R2, R4 ;  /* 0x0000000400027311 */ /* 0x004e24000030d900 */
[----:B0-----:R-:W-:Y:S01]  /*7850*/  PRMT R0, R2, 0x7610, R0 ;  /* 0x0000761002007816 */ /* 0x001fe20000000000 */
[----:B------:R-:W-:Y:S06]  /*7860*/  BRA `(.L_x_14461) ;  /* 0x0000000800647947 */ /* 0x000fec0003800000 */
.L_x_14469:
        /* <DEDUP_REMOVED lines=27> */
.L_x_14472:
        /* <DEDUP_REMOVED lines=14> */
.L_x_14471:
[----:B------:R-:W2:Y:S02]  /*7b00*/  LDG.E.U16 R2, desc[UR38][R4.64] ;  /* 0x0000002604027981 */ /* 0x000ea4000c1e1500 */
[----:B--2---:R-:W-:-:S06]  /*7b10*/  SHF.L.U32 R2, R2, 0x10, RZ ;  /* 0x0000001002027819 */ /* 0x004fcc00000006ff */
[----:B------:R-:W0:Y:S02]  /*7b20*/  F2I.S64.TRUNC R2, R2 ;  /* 0x0000000200027311 */ /* 0x000e24000020d900 */
[----:B0-----:R-:W-:Y:S01]  /*7b30*/  PRMT R0, R2, 0x7610, R0 ;  /* 0x0000761002007816 */ /* 0x001fe20000000000 */
[----:B------:R-:W-:Y:S06]  /*7b40*/  BRA `(.L_x_14461) ;  /* 0x0000000400ac7947 */ /* 0x000fec0003800000 */
.L_x_14468:
        /* <DEDUP_REMOVED lines=10> */
.L_x_14475:
        /* <DEDUP_REMOVED lines=21> */
.L_x_14479:
[----:B------:R-:W-:Y:S05]  /*7d40*/  BSYNC.RECONVERGENT B1 ;  /* 0x0000000000017941 */ /* 0x000fea0003800200 */
.L_x_14478:
[----:B------:R-:W-:Y:S01]  /*7d50*/  IMAD.SHL.U32 R0, R0, 0x100000, RZ ;  /* 0x0010000000007824 */ /* 0x000fe200078e00ff */
[----:B------:R-:W-:-:S04]  /*7d60*/  LEA R2, R2, 0x3b800000, 0x17 ;  /* 0x3b80000002027811 */ /* 0x000fc800078eb8ff */
[----:B------:R-:W-:-:S07]  /*7d70*/  LOP3.LUT R2, R2, R0, R7, 0xfe, !PT ;  /* 0x0000000002027212 */ /* 0x000fce00078efe07 */
.L_x_14477:
[----:B------:R-:W-:Y:S05]  /*7d80*/  BSYNC.RECONVERGENT B0 ;  /* 0x0000000000007941 */ /* 0x000fea0003800200 */
.L_x_14476:
[----:B------:R-:W0:Y:S02]  /*7d90*/  F2I.S64.TRUNC R2, R2 ;  /* 0x0000000200027311 */ /* 0x000e24000020d900 */
[----:B0-----:R-:W-:Y:S01]  /*7da0*/  PRMT R0, R2, 0x7610, R0 ;  /* 0x0000761002007816 */ /* 0x001fe20000000000 */
[----:B------:R-:W-:Y:S06]  /*7db0*/  BRA `(.L_x_14461) ;  /* 0x0000000400107947 */ /* 0x000fec0003800000 */
.L_x_14474:
        /* <DEDUP_REMOVED lines=21> */
.L_x_14483:
[----:B------:R-:W-:Y:S05]  /*7f10*/  BSYNC.RECONVERGENT B1 ;  /* 0x0000000000017941 */ /* 0x000fea0003800200 */
.L_x_14482:
[----:B------:R-:W-:Y:S01]  /*7f20*/  IMAD.SHL.U32 R0, R0, 0x200000, RZ ;  /* 0x0020000000007824 */ /* 0x000fe200078e00ff */
[----:B------:R-:W-:-:S04]  /*7f30*/  LEA R2, R2, 0x37800000, 0x17 ;  /* 0x3780000002027811 */ /* 0x000fc800078eb8ff */
[----:B------:R-:W-:-:S07]  /*7f40*/  LOP3.LUT R2, R2, R0, R7, 0xfe, !PT ;  /* 0x0000000002027212 */ /* 0x000fce00078efe07 */
.L_x_14481:
[----:B------:R-:W-:Y:S05]  /*7f50*/  BSYNC.RECONVERGENT B0 ;  /* 0x0000000000007941 */ /* 0x000fea0003800200 */
.L_x_14480:
[----:B------:R-:W0:Y:S02]  /*7f60*/  F2I.S64.TRUNC R2, R2 ;  /* 0x0000000200027311 */ /* 0x000e24000020d900 */
[----:B0-----:R-:W-:Y:S01]  /*7f70*/  PRMT R0, R2, 0x7610, R0 ;  /* 0x0000761002007816 */ /* 0x001fe20000000000 */
[----:B------:R-:W-:Y:S06]  /*7f80*/  BRA `(.L_x_14461) ;  /* 0x00000000009c7947 */ /* 0x000fec0003800000 */
.L_x_14473:
        /* <DEDUP_REMOVED lines=14> */
.L_x_14487:
[----:B------:R-:W-:Y:S05]  /*8070*/  BSYNC.RECONVERGENT B0 ;  /* 0x0000000000007941 */ /* 0x000fea0003800200 */
.L_x_14486:
[----:B------:R-:W0:Y:S02]  /*8080*/  F2I.S64.TRUNC R2, R2 ;  /* 0x0000000200027311 */ /* 0x000e24000020d900 */
[----:B0-----:R-:W-:Y:S01]  /*8090*/  PRMT R0, R2, 0x7610, R0 ;  /* 0x0000761002007816 */ /* 0x001fe20000000000 */
[----:B------:R-:W-:Y:S06]  /*80a0*/  BRA `(.L_x_14461) ;  /* 0x0000000000547947 */ /* 0x000fec0003800000 */
.L_x_14460:
        /* <DEDUP_REMOVED lines=16> */
.L_x_14488:
[----:B------:R-:W-:Y:S01]  /*81b0*/  PRMT R0, RZ, 0x7610, R0 ;  /* 0x00007610ff007816 */ /* 0x000fe20000000000 */
[----:B------:R-:W-:Y:S06]  /*81c0*/  BRA `(.L_x_14461) ;  /* 0x00000000000c7947 */ /* 0x000fec0003800000 */
.L_x_14485:
[----:B------:R0:W5:Y:S01]  /*81d0*/  LDG.E.U8 R0, desc[UR38][R4.64] ;  /* 0x0000002604007981 */ /* 0x000162000c1e1100 */
[----:B------:R-:W-:Y:S05]  /*81e0*/  BRA `(.L_x_14461) ;  /* 0x0000000000047947 */ /* 0x000fea0003800000 */
.L_x_14484:
[----:B------:R0:W5:Y:S02]  /*81f0*/  LDG.E.U8 R0, desc[UR38][R4.64] ;  /* 0x0000002604007981 */ /* 0x000164000c1e1100 */
.L_x_14461:
[----:B------:R-:W1:Y:S01]  /*8200*/  LDCU.64 UR6, c[0x0][0x580] ;  /* 0x0000b000ff0677ac */ /* 0x000e620008000a00 */
[----:B-----5:R-:W-:Y:S01]  /*8210*/  LOP3.LUT R0, R0, 0xff, RZ, 0xc0, !PT ;  /* 0x000000ff00007812 */ /* 0x020fe200078ec0ff */
[----:B------:R-:W-:Y:S01]  /*8220*/  BSSY.RECONVERGENT B6, `(.L_x_14489) ;  /* 0x00000da000067945 */ /* 0x000fe20003800200 */
[----:B------:R-:W-:Y:S02]  /*8230*/  UPRMT UR4, UR41, 0x9910, URZ ;  /* 0x0000991029047896 */ /* 0x000fe400080000ff */
[----:B------:R-:W-:Y:S02]  /*8240*/  VIMNMX.U16x2 R0, PT, PT, R0, UR36, !PT ;  /* 0x0000002400007c48 */ /* 0x000fe4000ffe0200 */
        /* <DEDUP_REMOVED lines=15> */
.L_x_14493:
[----:B------:R1:W-:Y:S01]  /*8340*/  STG.E.U8 desc[UR38][R2.64], R9 ;  /* 0x0000000902007986 */ /* 0x0003e2000c101126 */
[----:B------:R-:W-:Y:S05]  /*8350*/  BRA `(.L_x_14495) ;  /* 0x0000000c00187947 */ /* 0x000fea0003800000 */
.L_x_14492:
        /* <DEDUP_REMOVED lines=10> */
.L_x_14497:
[----:B------:R-:W-:-:S05]  /*8400*/  LOP3.LUT R9, R9, 0xffff, RZ, 0xc0, !PT ;  /* 0x0000ffff09097812 */ /* 0x000fca00078ec0ff */
[----:B------:R1:W-:Y:S01]  /*8410*/  STG.E desc[UR38][R2.64], R9 ;  /* 0x0000000902007986 */ /* 0x0003e2000c101926 */
[----:B------:R-:W-:Y:S05]  /*8420*/  BRA `(.L_x_14495) ;  /* 0x0000000800e47947 */ /* 0x000fea0003800000 */
.L_x_14496:
[----:B------:R1:W-:Y:S01]  /*8430*/  STG.E.U16 desc[UR38][R2.64], R9 ;  /* 0x0000000902007986 */ /* 0x0003e2000c101526 */
[----:B------:R-:W-:Y:S05]  /*8440*/  BRA `(.L_x_14495) ;  /* 0x0000000800dc7947 */ /* 0x000fea0003800000 */
.L_x_14491:
        /* <DEDUP_REMOVED lines=9> */
.L_x_14499:
[----:B------:R-:W1:Y:S02]  /*84e0*/  I2F.U16 R0, R9 ;  /* 0x0000000900007306 */ /* 0x000e640000101000 */
[----:B-1----:R-:W-:-:S05]  /*84f0*/  F2FP.F16.F32.PACK_AB R0, RZ, R0 ;  /* 0x00000000ff00723e */ /* 0x002fca00000000ff */
[----:B------:R1:W-:Y:S01]  /*8500*/  STG.E.U16 desc[UR38][R2.64], R0 ;  /* 0x0000000002007986 */ /* 0x0003e2000c101526 */
[----:B------:R-:W-:Y:S05]  /*8510*/  BRA `(.L_x_14495) ;  /* 0x0000000800a87947 */ /* 0x000fea0003800000 */
.L_x_14498:
        /* <DEDUP_REMOVED lines=10> */
.L_x_14501:
[----:B------:R-:W0:Y:S02]  /*85c0*/  I2F.U16 R9, R9 ;  /* 0x0000000900097306 */ /* 0x000e240000101000 */
[----:B0-234-:R-:W-:-:S04]  /*85d0*/  F2FP.F16.F32.PACK_AB R5, RZ, R9 ;  /* 0x00000009ff05723e */ /* 0x01dfc800000000ff */
[----:B------:R-:W-:-:S05]  /*85e0*/  PRMT R5, R5, 0x5410, RZ ;  /* 0x0000541005057816 */ /* 0x000fca00000000ff */
[----:B------:R0:W-:Y:S01]  /*85f0*/  STG.E desc[UR38][R2.64], R5 ;  /* 0x0000000502007986 */ /* 0x0001e2000c101926 */
[----:B------:R-:W-:Y:S05]  /*8600*/  BRA `(.L_x_14495) ;  /* 0x00000008006c7947 */ /* 0x000fea0003800000 */
.L_x_14500:
[----:B0-234-:R-:W0:Y:S02]  /*8610*/  I2F.F64.U16 R4, R9 ;  /* 0x0000000900047312 */ /* 0x01de240000101800 */
[----:B0-----:R0:W-:Y:S01]  /*8620*/  STG.E.64 desc[UR38][R2.64], R4 ;  /* 0x0000000402007986 */ /* 0x0011e2000c101b26 */
[----:B------:R-:W-:Y:S05]  /*8630*/  BRA `(.L_x_14495) ;  /* 0x0000000800607947 */ /* 0x000fea0003800000 */
.L_x_14490:
        /* <DEDUP_REMOVED lines=12> */
.L_x_14505:
        /* <DEDUP_REMOVED lines=17> */
.L_x_14507:
[----:B------:R-:W-:Y:S05]  /*8810*/  BSYNC.RECONVERGENT B0 ;  /* 0x0000000000007941 */ /* 0x000fea0003800200 */
.L_x_14506:
[----:B------:R1:W-:Y:S01]  /*8820*/  STG.E.U8 desc[UR38][R2.64], R0 ;  /* 0x0000000002007986 */ /* 0x0003e2000c101126 */
[----:B------:R-:W-:Y:S05]  /*8830*/  BRA `(.L_x_14495) ;  /* 0x0000000400e07947 */ /* 0x000fea0003800000 */
.L_x_14504:
        /* <DEDUP_REMOVED lines=17> */
.L_x_14509:
[----:B------:R-:W-:Y:S05]  /*8950*/  BSYNC.RECONVERGENT B0 ;  /* 0x0000000000007941 */ /* 0x000fea0003800200 */
.L_x_14508:
[----:B------:R1:W-:Y:S01]  /*8960*/  STG.E.U8 desc[UR38][R2.64], R0 ;  /* 0x0000000002007986 */ /* 0x0003e2000c101126 */
[----:B------:R-:W-:Y:S05]  /*8970*/  BRA `(.L_x_14495) ;  /* 0x0000000400907947 */ /* 0x000fea0003800000 */
.L_x_14503:
        /* <DEDUP_REMOVED lines=21> */
.L_x_14511:
[----:B0-234-:R-:W-:Y:S01]  /*8ad0*/  LOP3.LUT R4, R9, 0xffff, RZ, 0xc0, !PT ;  /* 0x0000ffff09047812 */ /* 0x01dfe200078ec0ff */
[----:B------:R-:W-:-:S05]  /*8ae0*/  IMAD.MOV.U32 R5, RZ, RZ, RZ ;  /* 0x000000ffff057224 */ /* 0x000fca00078e00ff */
[----:B------:R0:W-:Y:S01]  /*8af0*/  STG.E.64 desc[UR38][R2.64], R4 ;  /* 0x0000000402007986 */ /* 0x0001e2000c101b26 */
[----:B------:R-:W-:Y:S05]  /*8b00*/  BRA `(.L_x_14495) ;  /* 0x00000004002c7947 */ /* 0x000fea0003800000 */
.L_x_14510:
[----:B------:R-:W-:-:S05]  /*8b10*/  LOP3.LUT R9, R9, 0xffff, RZ, 0xc0, !PT ;  /* 0x0000ffff09097812 */ /* 0x000fca00078ec0ff */
[----:B------:R1:W-:Y:S01]  /*8b20*/  STG.E desc[UR38][R2.64], R9 ;  /* 0x0000000902007986 */ /* 0x0003e2000c101926 */
[----:B------:R-:W-:Y:S05]  /*8b30*/  BRA `(.L_x_14495) ;  /* 0x0000000400207947 */ /* 0x000fea0003800000 */
.L_x_14502:
        /* <DEDUP_REMOVED lines=11> */
.L_x_14513:
[----:B------:R-:W-:Y:S01]  /*8bf0*/  CS2R R6, SRZ ;  /* 0x0000000000067805 */ /* 0x000fe2000001ff00 */
[----:B0-234-:R-:W0:Y:S04]  /*8c00*/  I2F.F64.U16 R4, R9 ;  /* 0x0000000900047312 */ /* 0x01de280000101800 */
[----:B0-----:R0:W-:Y:S01]  /*8c10*/  STG.E.128 desc[UR38][R2.64], R4 ;  /* 0x0000000402007986 */ /* 0x0011e2000c101d26 */
[----:B------:R-:W-:Y:S05]  /*8c20*/  BRA `(.L_x_14495) ;  /* 0x0000000000e47947 */ /* 0x000fea0003800000 */
.L_x_14512:
[----:B------:R-:W-:-:S09]  /*8c30*/  UISETP.NE.AND UP0, UPT, UR4, 0xf, UPT ;  /* 0x0000000f0400788c */ /* 0x000fd2000bf05270 */
[----:B------:R-:W-:Y:S05]  /*8c40*/  BRA.U !UP0, `(.L_x_14514) ;  /* 0x0000000108d07547 */ /* 0x000fea000b800000 */
[----:B------:R-:W-:-:S09]  /*8c50*/  UISETP.NE.AND UP0, UPT, UR4, 0x17, UPT ;  /* 0x000000170400788c */ /* 0x000fd2000bf05270 */
[----:B------:R-:W-:Y:S05]  /*8c60*/  BRA.U !UP0, `(.L_x_14515) ;  /* 0x0000000108847547 */ /* 0x000fea000b800000 */
[----:B------:R-:W-:-:S09]  /*8c70*/  UISETP.NE.AND UP0, UPT, UR4, 0x18, UPT ;  /* 0x000000180400788c */ /* 0x000fd2000bf05270 */
[----:B------:R-:W-:Y:S05]  /*8c80*/  BRA.U !UP0, `(.L_x_14516) ;  /* 0x0000000108447547 */ /* 0x000fea000b800000 */
.L_x_14494:
        /* <DEDUP_REMOVED lines=16> */
.L_x_14517:
[----:B------:R-:W-:Y:S05]  /*8d90*/  BRA `(.L_x_14495) ;  /* 0x0000000000887947 */ /* 0x000fea0003800000 */
.L_x_14516:
        /* <DEDUP_REMOVED lines=11> */
.L_x_14519:
[----:B------:R-:W-:Y:S05]  /*8e50*/  BSYNC.RECONVERGENT B0 ;  /* 0x0000000000007941 */ /* 0x000fea0003800200 */
.L_x_14518:
[----:B------:R0:W-:Y:S01]  /*8e60*/  STG.E.U8 desc[UR38][R2.64], R5 ;  /* 0x0000000502007986 */ /* 0x0001e2000c101126 */
[----:B------:R-:W-:Y:S05]  /*8e70*/  BRA `(.L_x_14495) ;  /* 0x0000000000507947 */ /* 0x000fea0003800000 */
.L_x_14515:
        /* <DEDUP_REMOVED lines=12> */
.L_x_14520:
[----:B------:R-:W-:Y:S02]  /*8f40*/  ISETP.GT.U32.AND P0, PT, R7, 0x7f800000, PT ;  /* 0x7f8000000700780c */ /* 0x000fe40003f04070 */
[----:B0-234-:R-:W-:-:S04]  /*8f50*/  MOV R5, 0x7f ;  /* 0x0000007f00057802 */ /* 0x01dfc80000000f00 */
[----:B------:R-:W-:-:S05]  /*8f60*/  SEL R5, R5, 0x7c, P0 ;  /* 0x0000007c05057807 */ /* 0x000fca0000000000 */
[----:B------:R0:W-:Y:S01]  /*8f70*/  STG.E.U8 desc[UR38][R2.64], R5 ;  /* 0x0000000502007986 */ /* 0x0001e2000c101126 */
[----:B------:R-:W-:Y:S05]  /*8f80*/  BRA `(.L_x_14495) ;  /* 0x00000000000c7947 */ /* 0x000fea0003800000 */
.L_x_14514:
[----:B------:R-:W1:Y:S02]  /*8f90*/  I2F.U16 R0, R9 ;  /* 0x0000000900007306 */ /* 0x000e640000101000 */
[----:B-1----:R-:W-:-:S05]  /*8fa0*/  F2FP.BF16.F32.PACK_AB R0, RZ, R0 ;  /* 0x00000000ff00723e */ /* 0x002fca00000010ff */
[----:B------:R1:W-:Y:S02]  /*8fb0*/  STG.E.U16 desc[UR38][R2.64], R0 ;  /* 0x0000000002007986 */ /* 0x0003e4000c101526 */
.L_x_14495:
[----:B------:R-:W-:Y:S05]  /*8fc0*/  BSYNC.RECONVERGENT B6 ;  /* 0x0000000000067941 */ /* 0x000fea0003800200 */
.L_x_14489:
[----:B------:R-:W-:-:S07]  /*8fd0*/  VIADD R17, R17, 0x80 ;  /* 0x0000008011117836 */ /* 0x000fce0000000000 */
.L_x_14454:
[----:B------:R-:W-:Y:S05]  /*8fe0*/  BSYNC.RECONVERGENT B7 ;  /* 0x0000000000077941 */ /* 0x000fea0003800200 */
.L_x_14453:
        /* <DEDUP_REMOVED lines=306> */
.L_x_14521:
        /* <DEDUP_REMOVED lines=18> */
.L_x_14525:
[----:B------:R4:W5:Y:S01]  /*a430*/  LDG.E.U8 R0, desc[UR38][R4.64] ;  /* 0x0000002604007981 */ /* 0x000962000c1e1100 */
[----:B------:R-:W-:Y:S05]  /*a440*/  BRA `(.L_x_14527) ;  /* 0x0000000c005c7947 */ /* 0x000fea0003800000 */
.L_x_14524:
        /* <DEDUP_REMOVED lines=8> */
.L_x_14529:
[----:B------:R2:W5:Y:S01]  /*a4d0*/  LDG.E.U8 R0, desc[UR38][R4.64] ;  /* 0x0000002604007981 */ /* 0x000562000c1e1100 */
[----:B------:R-:W-:Y:S05]  /*a4e0*/  BRA `(.L_x_14527) ;  /* 0x0000000c00347947 */ /* 0x000fea0003800000 */
.L_x_14528:
[----:B------:R0:W5:Y:S01]  /*a4f0*/  LDG.E.U16 R0, desc[UR38][R4.64] ;  /* 0x0000002604007981 */ /* 0x000162000c1e1500 */
[----:B------:R-:W-:Y:S05]  /*a500*/  BRA `(.L_x_14527) ;  /* 0x0000000c002c7947 */ /* 0x000fea0003800000 */
.L_x_14523:
        /* <DEDUP_REMOVED lines=10> */
.L_x_14531:
[----:B------:R-:W2:Y:S02]  /*a5b0*/  LDG.E.U16 R2, desc[UR38][R4.64] ;  /* 0x0000002604027981 */ /* 0x000ea4000c1e1500 */
[----:B--2---:R-:W-:-:S06]  /*a5c0*/  HADD2.F32 R2, -RZ, R2.H0_H0 ;  /* 0x20000002ff027230 */ /* 0x004fcc0000004100 */
[----:B------:R-:W0:Y:S02]  /*a5d0*/  F2I.S64.TRUNC R2, R2 ;  /* 0x0000000200027311 */ /* 0x000e24000020d900 */
[----:B0-----:R-:W-:Y:S01]  /*a5e0*/  PRMT R0, R2, 0x7610, R0 ;  /* 0x0000761002007816 */ /* 0x001fe20000000000 */
[----:B------:R-:W-:Y:S06]  /*a5f0*/  BRA `(.L_x_14527) ;  /* 0x0000000800f07947 */ /* 0x000fec0003800000 */
.L_x_14530:
        /* <DEDUP_REMOVED lines=10> */
.L_x_14533:
[----:B------:R-:W2:Y:S02]  /*a6a0*/  LDG.E.U16 R4, desc[UR38][R4.64] ;  /* 0x0000002604047981 */ /* 0x000ea4000c1e1500 */
[----:B--2---:R-:W-:-:S06]  /*a6b0*/  HADD2.F32 R2, -RZ, R4.H0_H0 ;  /* 0x20000004ff027230 */ /* 0x004fcc0000004100 */
[----:B------:R-:W0:Y:S02]  /*a6c0*/  F2I.S64.TRUNC R2, R2 ;  /* 0x0000000200027311 */ /* 0x000e24000020d900 */
[----:B0-----:R-:W-:Y:S01]  /*a6d0*/  PRMT R0, R2, 0x7610, R0 ;  /* 0x0000761002007816 */ /* 0x001fe20000000000 */
[----:B------:R-:W-:Y:S06]  /*a6e0*/  BRA `(.L_x_14527) ;  /* 0x0000000800b47947 */ /* 0x000fec0003800000 */
.L_x_14532:
[----:B------:R-:W2:Y:S02]  /*a6f0*/  LDG.E.64 R2, desc[UR38][R4.64] ;  /* 0x0000002604027981 */ /* 0x000ea4000c1e1b00 */
[----:B--2---:R-:W0:Y:S02]  /*a700*/  F2I.S64.F64.TRUNC R2, R2 ;  /* 0x0000000200027311 */ /* 0x004e24000030d900 */
[----:B0-----:R-:W-:Y:S01]  /*a710*/  PRMT R0, R2, 0x7610, R0 ;  /* 0x0000761002007816 */ /* 0x001fe20000000000 */
[----:B------:R-:W-:Y:S06]  /*a720*/  BRA `(.L_x_14527) ;  /* 0x0000000800a47947 */ /* 0x000fec0003800000 */
.L_x_14522:
        /* <DEDUP_REMOVED lines=12> */
.L_x_14536:
[----:B------:R-:W2:Y:S02]  /*a7f0*/  LDG.E.64 R4, desc[UR38][R4.64] ;  /* 0x0000002604047981 */ /* 0x000ea4000c1e1b00 */
[----:B--2---:R-:W0:Y:S02]  /*a800*/  F2I.S64.F64.TRUNC R2, R4 ;  /* 0x0000000400027311 */ /* 0x004e24000030d900 */
[----:B0-----:R-:W-:Y:S01]  /*a810*/  PRMT R0, R2, 0x7610, R0 ;  /* 0x0000761002007816 */ /* 0x001fe20000000000 */
[----:B------:R-:W-:Y:S06]  /*a820*/  BRA `(.L_x_14527) ;  /* 0x0000000800647947 */ /* 0x000fec0003800000 */
.L_x_14535:
        /* <DEDUP_REMOVED lines=27> */
.L_x_14538:
        /* <DEDUP_REMOVED lines=14> */
.L_x_14537:
[----:B------:R-:W2:Y:S02]  /*aac0*/  LDG.E.U16 R2, desc[UR38][R4.64] ;  /* 0x0000002604027981 */ /* 0x000ea4000c1e1500 */
[----:B--2---:R-:W-:-:S06]  /*aad0*/  IMAD.U32 R2, R2, 0x10000, RZ ;  /* 0x0001000002027824 */ /* 0x004fcc00078e00ff */
[----:B------:R-:W0:Y:S02]  /*aae0*/  F2I.S64.TRUNC R2, R2 ;  /* 0x0000000200027311 */ /* 0x000e24000020d900 */
[----:B0-----:R-:W-:Y:S01]  /*aaf0*/  PRMT R0, R2, 0x7610, R0 ;  /* 0x0000761002007816 */ /* 0x001fe20000000000 */
[----:B------:R-:W-:Y:S06]  /*ab00*/  BRA `(.L_x_14527) ;  /* 0x0000000400ac7947 */ /* 0x000fec0003800000 */
.L_x_14534:
        /* <DEDUP_REMOVED lines=10> */
.L_x_14541:
        /* <DEDUP_REMOVED lines=21> */
.L_x_14545:
[----:B------:R-:W-:Y:S05]  /*ad00*/  BSYNC.RECONVERGENT B1 ;  /* 0x0000000000017941 */ /* 0x000fea0003800200 */
.L_x_14544:
[----:B------:R-:W-:Y:S01]  /*ad10*/  IMAD.SHL.U32 R0, R0, 0x100000, RZ ;  /* 0x0010000000007824 */ /* 0x000fe200078e00ff */
[----:B------:R-:W-:-:S04]  /*ad20*/  LEA R2, R2, 0x3b800000, 0x17 ;  /* 0x3b80000002027811 */ /* 0x000fc800078eb8ff */
[----:B------:R-:W-:-:S07]  /*ad30*/  LOP3.LUT R2, R2, R0, R7, 0xfe, !PT ;  /* 0x0000000002027212 */ /* 0x000fce00078efe07 */
.L_x_14543:
[----:B------:R-:W-:Y:S05]  /*ad40*/  BSYNC.RECONVERGENT B0 ;  /* 0x0000000000007941 */ /* 0x000fea0003800200 */
.L_x_14542:
[----:B------:R-:W0:Y:S02]  /*ad50*/  F2I.S64.TRUNC R2, R2 ;  /* 0x0000000200027311 */ /* 0x000e24000020d900 */
[----:B0-----:R-:W-:Y:S01]  /*ad60*/  PRMT R0, R2, 0x7610, R0 ;  /* 0x0000761002007816 */ /* 0x001fe20000000000 */
[----:B------:R-:W-:Y:S06]  /*ad70*/  BRA `(.L_x_14527) ;  /* 0x0000000400107947 */ /* 0x000fec0003800000 */
.L_x_14540:
        /* <DEDUP_REMOVED lines=21> */
.L_x_14549:
[----:B------:R-:W-:Y:S05]  /*aed0*/  BSYNC.RECONVERGENT B1 ;  /* 0x0000000000017941 */ /* 0x000fea0003800200 */
.L_x_14548:
[----:B------:R-:W-:Y:S02]  /*aee0*/  SHF.L.U32 R0, R0, 0x15, RZ ;  /* 0x0000001500007819 */ /* 0x000fe400000006ff */
[----:B------:R-:W-:-:S04]  /*aef0*/  LEA R2, R2, 0x37800000, 0x17 ;  /* 0x3780000002027811 */ /* 0x000fc800078eb8ff */
[----:B------:R-:W-:-:S07]  /*af00*/  LOP3.LUT R2, R2, R0, R7, 0xfe, !PT ;  /* 0x0000000002027212 */ /* 0x000fce00078efe07 */
.L_x_14547:
[----:B------:R-:W-:Y:S05]  /*af10*/  BSYNC.RECONVERGENT B0 ;  /* 0x0000000000007941 */ /* 0x000fea0003800200 */
.L_x_14546:
[----:B------:R-:W0:Y:S02]  /*af20*/  F2I.S64.TRUNC R2, R2 ;  /* 0x0000000200027311 */ /* 0x000e24000020d900 */
[----:B0-----:R-:W-:Y:S01]  /*af30*/  PRMT R0, R2, 0x7610, R0 ;  /* 0x0000761002007816 */ /* 0x001fe20000000000 */
[----:B------:R-:W-:Y:S06]  /*af40*/  BRA `(.L_x_14527) ;  /* 0x00000000009c7947 */ /* 0x000fec0003800000 */
.L_x_14539:
        /* <DEDUP_REMOVED lines=14> */
.L_x_14553:
[----:B------:R-:W-:Y:S05]  /*b030*/  BSYNC.RECONVERGENT B0 ;  /* 0x0000000000007941 */ /* 0x000fea0003800200 */
.L_x_14552:
[----:B------:R-:W0:Y:S02]  /*b040*/  F2I.S64.TRUNC R2, R2 ;  /* 0x0000000200027311 */ /* 0x000e24000020d900 */
[----:B0-----:R-:W-:Y:S01]  /*b050*/  PRMT R0, R2, 0x7610, R0 ;  /* 0x0000761002007816 */ /* 0x001fe20000000000 */
[----:B------:R-:W-:Y:S06]  /*b060*/  BRA `(.L_x_14527) ;  /* 0x0000000000547947 */ /* 0x000fec0003800000 */
.L_x_14526:
        /* <DEDUP_REMOVED lines=16> */
.L_x_14554:
[----:B------:R-:W-:Y:S01]  /*b170*/  PRMT R0, RZ, 0x7610, R0 ;  /* 0x00007610ff007816 */ /* 0x000fe20000000000 */
[----:B------:R-:W-:Y:S06]  /*b180*/  BRA `(.L_x_14527) ;  /* 0x00000000000c7947 */ /* 0x000fec0003800000 */
.L_x_14551:
[----:B------:R0:W5:Y:S01]  /*b190*/  LDG.E.U8 R0, desc[UR38][R4.64] ;  /* 0x0000002604007981 */ /* 0x000162000c1e1100 */
[----:B------:R-:W-:Y:S05]  /*b1a0*/  BRA `(.L_x_14527) ;  /* 0x0000000000047947 */ /* 0x000fea0003800000 */
.L_x_14550:
[----:B------:R0:W5:Y:S02]  /*b1b0*/  LDG.E.U8 R0, desc[UR38][R4.64] ;  /* 0x0000002604007981 */ /* 0x000164000c1e1100 */
.L_x_14527:
[----:B------:R-:W-:Y:S01]  /*b1c0*/  UPRMT UR4, UR41, 0x9910, URZ ;  /* 0x0000991029047896 */ /* 0x000fe200080000ff */
[----:B-----5:R-:W-:-:S03]  /*b1d0*/  LOP3.LUT R0, R0, 0xff, RZ, 0xc0, !PT ;  /* 0x000000ff00007812 */ /* 0x020fc600078ec0ff */
[----:B------:R-:W-:Y:S01]  /*b1e0*/  UISETP.GT.AND UP0, UPT, UR4, 0x9, UPT ;  /* 0x000000090400788c */ /* 0x000fe2000bf04270 */
[----:B------:R-:W-:-:S04]  /*b1f0*/  VIMNMX.U16x2 R0, PT, PT, R0, UR36, !PT ;  /* 0x0000002400007c48 */ /* 0x000fc8000ffe0200 */
        /* <DEDUP_REMOVED lines=12> */
.L_x_14558:
[----:B------:R-:W-:Y:S01]  /*b2c0*/  STG.E.U8 desc[UR38][R16.64], R5 ;  /* 0x0000000510007986 */ /* 0x000fe2000c101126 */
[----:B------:R-:W-:Y:S05]  /*b2d0*/  EXIT ;  /* 0x000000000000794d */ /* 0x000fea0003800000 */
.L_x_14557:
        /* <DEDUP_REMOVED lines=10> */
.L_x_14561:
[----:B------:R-:W-:-:S05]  /*b380*/  LOP3.LUT R5, R5, 0xffff, RZ, 0xc0, !PT ;  /* 0x0000ffff05057812 */ /* 0x000fca00078ec0ff */
[----:B------:R-:W-:Y:S01]  /*b390*/  STG.E desc[UR38][R16.64], R5 ;  /* 0x0000000510007986 */ /* 0x000fe2000c101926 */
[----:B------:R-:W-:Y:S05]  /*b3a0*/  EXIT ;  /* 0x000000000000794d */ /* 0x000fea0003800000 */
.L_x_14560:
[----:B------:R-:W-:Y:S01]  /*b3b0*/  STG.E.U16 desc[UR38][R16.64], R5 ;  /* 0x0000000510007986 */ /* 0x000fe2000c101526 */
[----:B------:R-:W-:Y:S05]  /*b3c0*/  EXIT ;  /* 0x000000000000794d */ /* 0x000fea0003800000 */
.L_x_14556:
        /* <DEDUP_REMOVED lines=9> */
.L_x_14563:
[----:B------:R-:W0:Y:S02]  /*b460*/  I2F.U16 R0, R5 ;  /* 0x0000000500007306 */ /* 0x000e240000101000 */
[----:B0-----:R-:W-:-:S05]  /*b470*/  F2FP.F16.F32.PACK_AB R0, RZ, R0 ;  /* 0x00000000ff00723e */ /* 0x001fca00000000ff */
[----:B------:R-:W-:Y:S01]  /*b480*/  STG.E.U16 desc[UR38][R16.64], R0 ;  /* 0x0000000010007986 */ /* 0x000fe2000c101526 */
[----:B------:R-:W-:Y:S05]  /*b490*/  EXIT ;  /* 0x000000000000794d */ /* 0x000fea0003800000 */
.L_x_14562:
        /* <DEDUP_REMOVED lines=10> */
.L_x_14565:
[----:B------:R-:W0:Y:S02]  /*b540*/  I2F.U16 R5, R5 ;  /* 0x0000000500057306 */ /* 0x000e240000101000 */
[----:B0-----:R-:W-:-:S04]  /*b550*/  F2FP.F16.F32.PACK_AB R3, RZ, R5 ;  /* 0x00000005ff03723e */ /* 0x001fc800000000ff */
[----:B------:R-:W-:-:S05]  /*b560*/  PRMT R3, R3, 0x5410, RZ ;  /* 0x0000541003037816 */ /* 0x000fca00000000ff */
[----:B------:R-:W-:Y:S01]  /*b570*/  STG.E desc[UR38][R16.64], R3 ;  /* 0x0000000310007986 */ /* 0x000fe2000c101926 */
[----:B------:R-:W-:Y:S05]  /*b580*/  EXIT ;  /* 0x000000000000794d */ /* 0x000fea0003800000 */
.L_x_14564:
[----:B------:R-:W0:Y:S02]  /*b590*/  I2F.F64.U16 R2, R5 ;  /* 0x0000000500027312 */ /* 0x000e240000101800 */
[----:B0-----:R-:W-:Y:S01]  /*b5a0*/  STG.E.64 desc[UR38][R16.64], R2 ;  /* 0x0000000210007986 */ /* 0x001fe2000c101b26 */
[----:B------:R-:W-:Y:S05]  /*b5b0*/  EXIT ;  /* 0x000000000000794d */ /* 0x000fea0003800000 */
.L_x_14555:
        /* <DEDUP_REMOVED lines=12> */
.L_x_14569:
        /* <DEDUP_REMOVED lines=16> */
.L_x_14572:
[----:B------:R-:W-:-:S07]  /*b780*/  PRMT R8, R0, 0x7610, R8 ;  /* 0x0000761000087816 */ /* 0x000fce0000000008 */
.L_x_14571:
[----:B------:R-:W-:Y:S05]  /*b790*/  BSYNC.RECONVERGENT B0 ;  /* 0x0000000000007941 */ /* 0x000fea0003800200 */
.L_x_14570:
[----:B------:R-:W-:Y:S01]  /*b7a0*/  STG.E.U8 desc[UR38][R16.64], R8 ;  /* 0x0000000810007986 */ /* 0x000fe2000c101126 */
[----:B------:R-:W-:Y:S05]  /*b7b0*/  EXIT ;  /* 0x000000000000794d */ /* 0x000fea0003800000 */
.L_x_14568:
        /* <DEDUP_REMOVED lines=16> */
.L_x_14575:
[----:B------:R-:W-:-:S07]  /*b8c0*/  PRMT R8, R0, 0x7610, R8 ;  /* 0x0000761000087816 */ /* 0x000fce0000000008 */
.L_x_14574:
[----:B------:R-:W-:Y:S05]  /*b8d0*/  BSYNC.RECONVERGENT B0 ;  /* 0x0000000000007941 */ /* 0x000fea0003800200 */
.L_x_14573:
[----:B------:R-:W-:Y:S01]  /*b8e0*/  STG.E.U8 desc[UR38][R16.64], R8 ;  /* 0x0000000810007986 */ /* 0x000fe2000c101126 */
[----:B------:R-:W-:Y:S05]  /*b8f0*/  EXIT ;  /* 0x000000000000794d */ /* 0x000fea0003800000 */
.L_x_14567:
        /* <DEDUP_REMOVED lines=21> */
.L_x_14577:
[----:B------:R-:W-:Y:S01]  /*ba50*/  LOP3.LUT R2, R5, 0xffff, RZ, 0xc0, !PT ;  /* 0x0000ffff05027812 */ /* 0x000fe200078ec0ff */
[----:B------:R-:W-:-:S05]  /*ba60*/  HFMA2 R3, -RZ, RZ, 0, 0 ;  /* 0x00000000ff037431 */ /* 0x000fca00000001ff */
[----:B------:R-:W-:Y:S01]  /*ba70*/  STG.E.64 desc[UR38][R16.64], R2 ;  /* 0x0000000210007986 */ /* 0x000fe2000c101b26 */
[----:B------:R-:W-:Y:S05]  /*ba80*/  EXIT ;  /* 0x000000000000794d */ /* 0x000fea0003800000 */
.L_x_14576:
[----:B------:R-:W-:-:S05]  /*ba90*/  LOP3.LUT R5, R5, 0xffff, RZ, 0xc0, !PT ;  /* 0x0000ffff05057812 */ /* 0x000fca00078ec0ff */
[----:B------:R-:W-:Y:S01]  /*baa0*/  STG.E desc[UR38][R16.64], R5 ;  /* 0x0000000510007986 */ /* 0x000fe2000c101926 */
[----:B------:R-:W-:Y:S05]  /*bab0*/  EXIT ;  /* 0x000000000000794d */ /* 0x000fea0003800000 */
.L_x_14566:
        /* <DEDUP_REMOVED lines=11> */
.L_x_14579:
[----:B------:R-:W-:Y:S01]  /*bb70*/  CS2R R6, SRZ ;  /* 0x0000000000067805 */ /* 0x000fe2000001ff00 */
[----:B------:R-:W0:Y:S04]  /*bb80*/  I2F.F64.U16 R4, R5 ;  /* 0x0000000500047312 */ /* 0x000e280000101800 */
[----:B0-----:R-:W-:Y:S01]  /*bb90*/  STG.E.128 desc[UR38][R16.64], R4 ;  /* 0x0000000410007986 */ /* 0x001fe2000c101d26 */
[----:B------:R-:W-:Y:S05]  /*bba0*/  EXIT ;  /* 0x000000000000794d */ /* 0x000fea0003800000 */
.L_x_14578:
[----:B------:R-:W-:-:S09]  /*bbb0*/  UISETP.NE.AND UP0, UPT, UR4, 0xf, UPT ;  /* 0x0000000f0400788c */ /* 0x000fd2000bf05270 */
[----:B------:R-:W-:Y:S05]  /*bbc0*/  BRA.U !UP0, `(.L_x_14580) ;  /* 0x0000000108d47547 */ /* 0x000fea000b800000 */
[----:B------:R-:W-:-:S09]  /*bbd0*/  UISETP.NE.AND UP0, UPT, UR4, 0x17, UPT ;  /* 0x000000170400788c */ /* 0x000fd2000bf05270 */
[----:B------:R-:W-:Y:S05]  /*bbe0*/  BRA.U !UP0, `(.L_x_14581) ;  /* 0x0000000108847547 */ /* 0x000fea000b800000 */
[----:B------:R-:W-:-:S09]  /*bbf0*/  UISETP.NE.AND UP0, UPT, UR4, 0x18, UPT ;  /* 0x000000180400788c */ /* 0x000fd2000bf05270 */
[----:B------:R-:W-:Y:S05]  /*bc00*/  BRA.U !UP0, `(.L_x_14582) ;  /* 0x0000000108447547 */ /* 0x000fea000b800000 */
.L_x_14559:
        /* <DEDUP_REMOVED lines=16> */
.L_x_14583:
[----:B------:R-:W-:Y:S05]  /*bd10*/  EXIT ;  /* 0x000000000000794d */ /* 0x000fea0003800000 */
.L_x_14582:
        /* <DEDUP_REMOVED lines=11> */
.L_x_14585:
[----:B------:R-:W-:Y:S05]  /*bdd0*/  BSYNC.RECONVERGENT B0 ;  /* 0x0000000000007941 */ /* 0x000fea0003800200 */
.L_x_14584:
[----:B------:R-:W-:Y:S01]  /*bde0*/  STG.E.U8 desc[UR38][R16.64], R3 ;  /* 0x0000000310007986 */ /* 0x000fe2000c101126 */
[----:B------:R-:W-:Y:S05]  /*bdf0*/  EXIT ;  /* 0x000000000000794d */ /* 0x000fea0003800000 */
.L_x_14581:
        /* <DEDUP_REMOVED lines=13> */
.L_x_14586:
[----:B------:R-:W-:Y:S02]  /*bed0*/  ISETP.GT.U32.AND P0, PT, R5, 0x7f800000, PT ;  /* 0x7f8000000500780c */ /* 0x000fe40003f04070 */
[----:B------:R-:W-:-:S04]  /*bee0*/  MOV R3, 0x7f ;  /* 0x0000007f00037802 */ /* 0x000fc80000000f00 */
[----:B------:R-:W-:-:S05]  /*bef0*/  SEL R3, R3, 0x7c, P0 ;  /* 0x0000007c03037807 */ /* 0x000fca0000000000 */
[----:B------:R-:W-:Y:S01]  /*bf00*/  STG.E.U8 desc[UR38][R16.64], R3 ;  /* 0x0000000310007986 */ /* 0x000fe2000c101126 */
[----:B------:R-:W-:Y:S05]  /*bf10*/  EXIT ;  /* 0x000000000000794d */ /* 0x000fea0003800000 */
.L_x_14580:
[----:B------:R-:W0:Y:S02]  /*bf20*/  I2F.U16 R0, R5 ;  /* 0x0000000500007306 */ /* 0x000e240000101000 */
[----:B0-----:R-:W-:-:S05]  /*bf30*/  F2FP.BF16.F32.PACK_AB R0, RZ, R0 ;  /* 0x00000000ff00723e */ /* 0x001fca00000010ff */
[----:B------:R-:W-:Y:S01]  /*bf40*/  STG.E.U16 desc[UR38][R16.64], R0 ;  /* 0x0000000010007986 */ /* 0x000fe2000c101526 */
[----:B------:R-:W-:Y:S05]  /*bf50*/  EXIT ;  /* 0x000000000000794d */ /* 0x000fea0003800000 */
.L_x_14587:
        /* <DEDUP_REMOVED lines=10> */
.L_x_35946:


//--------------------- .text._ZN2at6native27unrolled_elementwise_kernelIZZZNS0_21clamp_min_kernel_cudaERNS_18TensorIteratorBaseERKN3c106ScalarEENKUlvE_clEvENKUlvE_clEvEUlhE_St5arrayIPcLm2EELi4E23TrivialOffsetCalculatorILi1EjESF_NS0_6memory12LoadWithCastILi1EEENSG_13StoreWithCastILi1EEEEEviT_T0_T2_T3_T4_T5_ --------------------------
	.section	.text._ZN2at6native27unrolled_elementwise_kernelIZZZNS0_21clamp_min_kernel_cudaERNS_18TensorIteratorBaseERKN3c106ScalarEENKUlvE_clEvENKUlvE_clEvEUlhE_St5arrayIPcLm2EELi4E23TrivialOffsetCalculatorILi1EjESF_NS0_6memory12LoadWithCastILi1EEENSG_13StoreWithCastILi1EEEEEviT_T0_T2_T3_T4_T5_,"ax",@progbits
	.align	128
        .global         _ZN2at6native27unrolled_elementwise_kernelIZZZNS0_21clamp_min_kernel_cudaERNS_18TensorIteratorBaseERKN3c106ScalarEENKUlvE_clEvENKUlvE_clEvEUlhE_St5arrayIPcLm2EELi4E23TrivialOffsetCalculatorILi1EjESF_NS0_6memory12LoadWithCastILi1EEENSG_13StoreWithCastILi1EEEEEviT_T0_T2_T3_T4_T5_
        .type           _ZN2at6native27unrolled_elementwise_kernelIZZZNS0_21clamp_min_kernel_cudaERNS_18TensorIteratorBaseERKN3c106ScalarEENKUlvE_clEvENKUlvE_clEvEUlhE_St5arrayIPcLm2EELi4E23TrivialOffsetCalculatorILi1EjESF_NS0_6memory12LoadWithCastILi1EEENSG_13StoreWithCastILi1EEEEEviT_T0_T2_T3_T4_T5_,@function
        .size           _ZN2at6native27unrolled_elementwise_kernelIZZZNS0_21clamp_min_kernel_cudaERNS_18TensorIteratorBaseERKN3c106ScalarEENKUlvE_clEvENKUlvE_clEvEUlhE_St5arrayIPcLm2EELi4E23TrivialOffsetCalculatorILi1EjESF_NS0_6memory12LoadWithCastILi1EEENSG_13StoreWithCastILi1EEEEEviT_T0_T2_T3_T4_T5_,(.L_x_35947 - _ZN2at6native27unrolled_elementwise_kernelIZZZNS0_21clamp_min_kernel_cudaERNS_18TensorIteratorBaseERKN3c106ScalarEENKUlvE_clEvENKUlvE_clEvEUlhE_St5arrayIPcLm2EELi4E23TrivialOffsetCalculatorILi1EjESF_NS0_6memory12LoadWithCastILi1EEENSG_13StoreWithCastILi1EEEEEviT_T0_T2_T3_T4_T5_)
        .other          _ZN2at6native27unrolled_elementwise_kernelIZZZNS0_21clamp_min_kernel_cudaERNS_18TensorIteratorBaseERKN3c106ScalarEENKUlvE_clEvENKUlvE_clEvEUlhE_St5arrayIPcLm2EELi4E23TrivialOffsetCalculatorILi1EjESF_NS0_6memory12LoadWithCastILi1EEENSG_13StoreWithCastILi1EEEEEviT_T0_T2_T3_T4_T5_,@"STO_CUDA_ENTRY STV_DEFAULT"
_ZN2at6native27unrolled_elementwise_kernelIZZZNS0_21clamp_min_kernel_cudaERNS_18TensorIteratorBaseERKN3c106ScalarEENKUlvE_clEvENKUlvE_clEvEUlhE_St5arrayIPcLm2EELi4E23TrivialOffsetCalculatorILi1EjESF_NS0_6memory12LoadWithCastILi1EEENSG_13StoreWithCastILi1EEEEEviT_T0_T2_T3_T4_T5_:
.text._ZN2at6native27unrolled_elementwise_kernelIZZZNS0_21clamp_min_kernel_cudaERNS_18TensorIteratorBaseERKN3c106ScalarEENKUlvE_clEvENKUlvE_clEvEUlhE_St5arrayIPcLm2EELi4E23TrivialOffsetCalculatorILi1EjESF_NS0_6memory12LoadWithCastILi1EEENSG_13StoreWithCastILi1EEEEEviT_T0_T2_T3_T4_T5_:
        /* <DEDUP_REMOVED lines=31> */
.L_x_14593:
[----:B------:R3:W5:Y:S01]  /*01f0*/  LDG.E.U8 R22, desc[UR36][R4.64] ;  /* 0x0000002404167981 */ /* 0x000762000c1e1100 */
[----:B------:R-:W-:Y:S05]  /*0200*/  BRA `(.L_x_14595) ;  /* 0x0000000c005c7947 */ /* 0x000fea0003800000 */
.L_x_14592:
        /* <DEDUP_REMOVED lines=8> */
.L_x_14597:
[----:B------:R1:W5:Y:S01]  /*0290*/  LDG.E.U8 R22, desc[UR36][R4.64] ;  /* 0x0000002404167981 */ /* 0x000362000c1e1100 */
[----:B------:R-:W-:Y:S05]  /*02a0*/  BRA `(.L_x_14595) ;  /* 0x0000000c00347947 */ /* 0x000fea0003800000 */
.L_x_14596:
[----:B------:R2:W5:Y:S01]  /*02b0*/  LDG.E.U16 R22, desc[UR36][R4.64] ;  /* 0x0000002404167981 */ /* 0x000562000c1e1500 */
[----:B------:R-:W-:Y:S05]  /*02c0*/  BRA `(.L_x_14595) ;  /* 0x0000000c002c7947 */ /* 0x000fea0003800000 */
.L_x_14591:
        /* <DEDUP_REMOVED lines=10> */
.L_x_14599:
[----:B------:R-:W2:Y:S02]  /*0370*/  LDG.E.U16 R2, desc[UR36][R4.64] ;  /* 0x0000002404027981 */ /* 0x000ea4000c1e1500 */
[----:B--2---:R-:W-:-:S06]  /*0380*/  HADD2.F32 R2, -RZ, R2.H0_H0 ;  /* 0x20000002ff027230 */ /* 0x004fcc0000004100 */
[----:B------:R-:W0:Y:S02]  /*0390*/  F2I.S64.TRUNC R2, R2 ;  /* 0x0000000200027311 */ /* 0x000e24000020d900 */
[----:B0-----:R-:W-:Y:S01]  /*03a0*/  PRMT R22, R2, 0x7610, R22 ;  /* 0x0000761002167816 */ /* 0x001fe20000000016 */
[----:B------:R-:W-:Y:S06]  /*03b0*/  BRA `(.L_x_14595) ;  /* 0x0000000800f07947 */ /* 0x000fec0003800000 */
.L_x_14598:
        /* <DEDUP_REMOVED lines=10> */
.L_x_14601:
[----:B------:R-:W2:Y:S02]  /*0460*/  LDG.E.U16 R4, desc[UR36][R4.64] ;  /* 0x0000002404047981 */ /* 0x000ea4000c1e1500 */
[----:B--2---:R-:W-:-:S06]  /*0470*/  HADD2.F32 R2, -RZ, R4.H0_H0 ;  /* 0x20000004ff027230 */ /* 0x004fcc0000004100 */
[----:B------:R-:W0:Y:S02]  /*0480*/  F2I.S64.TRUNC R2, R2 ;  /* 0x0000000200027311 */ /* 0x000e24000020d900 */
[----:B0-----:R-:W-:Y:S01]  /*0490*/  PRMT R22, R2, 0x7610, R22 ;  /* 0x0000761002167816 */ /* 0x001fe20000000016 */
[----:B------:R-:W-:Y:S06]  /*04a0*/  BRA `(.L_x_14595) ;  /* 0x0000000800b47947 */ /* 0x000fec0003800000 */
.L_x_14600:
[----:B------:R-:W2:Y:S02]  /*04b0*/  LDG.E.64 R2, desc[UR36][R4.64] ;  /* 0x0000002404027981 */ /* 0x000ea4000c1e1b00 */
[----:B--2---:R-:W0:Y:S02]  /*04c0*/  F2I.S64.F64.TRUNC R2, R2 ;  /* 0x0000000200027311 */ /* 0x004e24000030d900 */
[----:B0-----:R-:W-:Y:S01]  /*04d0*/  PRMT R22, R2, 0x7610, R22 ;  /* 0x0000761002167816 */ /* 0x001fe20000000016 */
[----:B------:R-:W-:Y:S06]  /*04e0*/  BRA `(.L_x_14595) ;  /* 0x0000000800a47947 */ /* 0x000fec0003800000 */
.L_x_14590:
        /* <DEDUP_REMOVED lines=12> */
.L_x_14604:
[----:B------:R-:W2:Y:S02]  /*05b0*/  LDG.E.64 R4, desc[UR36][R4.64] ;  /* 0x0000002404047981 */ /* 0x000ea4000c1e1b00 */
[----:B--2---:R-:W0:Y:S02]  /*05c0*/  F2I.S64.F64.TRUNC R2, R4 ;  /* 0x0000000400027311 */ /* 0x004e24000030d900 */
[----:B0-----:R-:W-:Y:S01]  /*05d0*/  PRMT R22, R2, 0x7610, R22 ;  /* 0x0000761002167816 */ /* 0x001fe20000000016 */
[----:B------:R-:W-:Y:S06]  /*05e0*/  BRA `(.L_x_14595) ;  /* 0x0000000800647947 */ /* 0x000fec0003800000 */
.L_x_14603:
        /* <DEDUP_REMOVED lines=27> */
.L_x_14606:
        /* <DEDUP_REMOVED lines=14> */
.L_x_14605:
[----:B------:R-:W2:Y:S02]  /*0880*/  LDG.E.U16 R2, desc[UR36][R4.64] ;  /* 0x0000002404027981 */ /* 0x000ea4000c1e1500 */
[----:B--2---:R-:W-:-:S06]  /*0890*/  IMAD.U32 R2, R2, 0x10000, RZ ;  /* 0x0001000002027824 */ /* 0x004fcc00078e00ff */
[----:B------:R-:W0:Y:S02]  /*08a0*/  F2I.S64.TRUNC R2, R2 ;  /* 0x0000000200027311 */ /* 0x000e24000020d900 */
[----:B0-----:R-:W-:Y:S01]  /*08b0*/  PRMT R22, R2, 0x7610, R22 ;  /* 0x0000761002167816 */ /* 0x001fe20000000016 */
[----:B------:R-:W-:Y:S06]  /*08c0*/  BRA `(.L_x_14595) ;  /* 0x0000000400ac7947 */ /* 0x000fec0003800000 */
.L_x_14602:
        /* <DEDUP_REMOVED lines=10> */
.L_x_14609:
        /* <DEDUP_REMOVED lines=21> */
.L_x_14613:
[----:B------:R-:W-:Y:S05]  /*0ac0*/  BSYNC.RECONVERGENT B1 ;  /* 0x0000000000017941 */ /* 0x000fea0003800200 */
.L_x_14612:
[----:B------:R-:W-:Y:S01]  /*0ad0*/  IMAD.SHL.U32 R0, R0, 0x100000, RZ ;  /* 0x0010000000007824 */ /* 0x000fe200078e00ff */
[----:B------:R-:W-:-:S04]  /*0ae0*/  LEA R2, R2, 0x3b800000, 0x17 ;  /* 0x3b80000002027811 */ /* 0x000fc800078eb8ff */
[----:B------:R-:W-:-:S07]  /*0af0*/  LOP3.LUT R2, R2, R0, R7, 0xfe, !PT ;  /* 0x0000000002027212 */ /* 0x000fce00078efe07 */
.L_x_14611:
[----:B------:R-:W-:Y:S05]  /*0b00*/  BSYNC.RECONVERGENT B0 ;  /* 0x0000000000007941 */ /* 0x000fea0003800200 */
.L_x_14610:
[----:B------:R-:W0:Y:S02]  /*0b10*/  F2I.S64.TRUNC R2, R2 ;  /* 0x0000000200027311 */ /* 0x000e24000020d900 */
[----:B0-----:R-:W-:Y:S01]  /*0b20*/  PRMT R22, R2, 0x7610, R22 ;  /* 0x0000761002167816 */ /* 0x001fe20000000016 */
[----:B------:R-:W-:Y:S06]  /*0b30*/  BRA `(.L_x_14595) ;  /* 0x0000000400107947 */ /* 0x000fec0003800000 */
.L_x_14608:
        /* <DEDUP_REMOVED lines=21> */
.L_x_14617:
[----:B------:R-:W-:Y:S05]  /*0c90*/  BSYNC.RECONVERGENT B1 ;  /* 0x0000000000017941 */ /* 0x000fea0003800200 */
.L_x_14616:
[----:B------:R-:W-:Y:S01]  /*0ca0*/  IMAD.SHL.U32 R0, R0, 0x200000, RZ ;  /* 0x0020000000007824 */ /* 0x000fe200078e00ff */
[----:B------:R-:W-:-:S04]  /*0cb0*/  LEA R2, R2, 0x37800000, 0x17 ;  /* 0x3780000002027811 */ /* 0x000fc800078eb8ff */
[----:B------:R-:W-:-:S07]  /*0cc0*/  LOP3.LUT R2, R2, R0, R7, 0xfe, !PT ;  /* 0x0000000002027212 */ /* 0x000fce00078efe07 */
.L_x_14615:
[----:B------:R-:W-:Y:S05]  /*0cd0*/  BSYNC.RECONVERGENT B0 ;  /* 0x0000000000007941 */ /* 0x000fea0003800200 */
.L_x_14614:
[----:B------:R-:W0:Y:S02]  /*0ce0*/  F2I.S64.TRUNC R2, R2 ;  /* 0x0000000200027311 */ /* 0x000e24000020d900 */
[----:B0-----:R-:W-:Y:S01]  /*0cf0*/  PRMT R22, R2, 0x7610, R22 ;  /* 0x0000761002167816 */ /* 0x001fe20000000016 */
[----:B------:R-:W-:Y:S06]  /*0d00*/  BRA `(.L_x_14595) ;  /* 0x00000000009c7947 */ /* 0x000fec0003800000 */
.L_x_14607:
[----:B------:R-:W-:-:S09]  /*0d10*/  UISETP.NE.AND UP0, UPT, UR4, 0x1c, UPT ;  /* 0x0000001c0400788c */ /* 0x000fd2000bf05270 */
[----:B------:R-:W-:Y:S05]  /*0d20*/  BRA.U !UP0, `(.L_x_14618) ;  /* 0x0000000108907547 */ /* 0x000fea000b800000 */
[----:B------:R-:W-:-:S09]  /*0d30*/  UISETP.NE.AND UP0, UPT, UR4, 0x1d, UPT ;  /* 0x0000001d0400788c */ /* 0x000fd2000bf05270 */
[----:B------:R-:W-:Y:S05]  /*0d40*/  BRA.U !UP0, `(.L_x_14619) ;  /* 0x0000000108807547 */ /* 0x000fea000b800000 */
[----:B------:R-:W-:-:S09]  /*0d50*/  UISETP.NE.AND UP0, UPT, UR4, 0x2c, UPT ;  /* 0x0000002c0400788c */ /* 0x000fd2000bf05270 */
[----:B------:R-:W-:Y:S05]  /*0d60*/  BRA.U !UP0, `(.L_x_14620) ;  /* 0x0000000108487547 */ /* 0x000fea000b800000 */
.L_x_14594:
        /* <DEDUP_REMOVED lines=16> */
.L_x_14621:
[----:B------:R-:W-:Y:S01]  /*0e70*/  PRMT R22, RZ, 0x7610, R22 ;  /* 0x00007610ff167816 */ /* 0x000fe20000000016 */
[----:B------:R-:W-:Y:S06]  /*0e80*/  BRA `(.L_x_14595) ;  /* 0x00000000003c7947 */ /* 0x000fec0003800000 */
.L_x_14620:
        /* <DEDUP_REMOVED lines=8> */
.L_x_14623:
[----:B------:R-:W-:Y:S05]  /*0f10*/  BSYNC.RECONVERGENT B0 ;  /* 0x0000000000007941 */ /* 0x000fea0003800200 */
.L_x_14622:
[----:B------:R-:W0:Y:S02]  /*0f20*/  F2I.S64.TRUNC R2, R2 ;  /* 0x0000000200027311 */ /* 0x000e24000020d900 */
[----:B0-----:R-:W-:Y:S01]  /*0f30*/  PRMT R22, R2, 0x7610, R22 ;  /* 0x0000761002167816 */ /* 0x001fe20000000016 */
[----:B------:R-:W-:Y:S06]  /*0f40*/  BRA `(.L_x_14595) ;  /* 0x00000000000c7947 */ /* 0x000fec0003800000 */
.L_x_14619:
[----:B------:R0:W5:Y:S01]  /*0f50*/  LDG.E.U8 R22, desc[UR36][R4.64] ;  /* 0x0000002404167981 */ /* 0x000162000c1e1100 */
[----:B------:R-:W-:Y:S05]  /*0f60*/  BRA `(.L_x_14595) ;  /* 0x0000000000047947 */ /* 0x000fea0003800000 */
.L_x_14618:
[----:B------:R0:W5:Y:S02]  /*0f70*/  LDG.E.U8 R22, desc[UR36][R4.64] ;  /* 0x0000002404167981 */ /* 0x000164000c1e1100 */
.L_x_14595:
[----:B------:R-:W-:-:S07]  /*0f80*/  VIADD R18, R19, 0x80 ;  /* 0x0000008013127836 */ /* 0x000fce0000000000 */
.L_x_14589:
[----:B------:R-:W-:Y:S05]  /*0f90*/  BSYNC.RECONVERGENT B6 ;  /* 0x0000000000067941 */ /* 0x000fea0003800200 */
.L_x_14588:
        /* <DEDUP_REMOVED lines=23> */
.L_x_14629:
[----:B------:R0:W5:Y:S01]  /*1110*/  LDG.E.U8 R23, desc[UR36][R4.64] ;  /* 0x0000002404177981 */ /* 0x000162000c1e1100 */
[----:B------:R-:W-:Y:S05]  /*1120*/  BRA `(.L_x_14631) ;  /* 0x0000000c005c7947 */ /* 0x000fea0003800000 */
.L_x_14628:
        /* <DEDUP_REMOVED lines=8> */
.L_x_14633:
[----:B------:R4:W5:Y:S01]  /*11b0*/  LDG.E.U8 R23, desc[UR36][R4.64] ;  /* 0x0000002404177981 */ /* 0x000962000c1e1100 */
[----:B------:R-:W-:Y:S05]  /*11c0*/  BRA `(.L_x_14631) ;  /* 0x0000000c00347947 */ /* 0x000fea0003800000 */
.L_x_14632:
[----:B------:R0:W5:Y:S01]  /*11d0*/  LDG.E.U16 R23, desc[UR36][R4.64] ;  /* 0x0000002404177981 */ /* 0x000162000c1e1500 */
[----:B------:R-:W-:Y:S05]  /*11e0*/  BRA `(.L_x_14631) ;  /* 0x0000000c002c7947 */ /* 0x000fea0003800000 */
.L_x_14627:
        /* <DEDUP_REMOVED lines=10> */
.L_x_14635:
[----:B------:R-:W2:Y:S02]  /*1290*/  LDG.E.U16 R2, desc[UR36][R4.64] ;  /* 0x0000002404027981 */ /* 0x000ea4000c1e1500 */
[----:B--2---:R-:W-:-:S06]  /*12a0*/  HADD2.F32 R2, -RZ, R2.H0_H0 ;  /* 0x20000002ff027230 */ /* 0x004fcc0000004100 */
[----:B------:R-:W0:Y:S02]  /*12b0*/  F2I.S64.TRUNC R2, R2 ;  /* 0x0000000200027311 */ /* 0x000e24000020d900 */
[----:B0-----:R-:W-:Y:S01]  /*12c0*/  PRMT R23, R2, 0x7610, R23 ;  /* 0x0000761002177816 */ /* 0x001fe20000000017 */
[----:B------:R-:W-:Y:S06]  /*12d0*/  BRA `(.L_x_14631) ;  /* 0x0000000800f07947 */ /* 0x000fec0003800000 */
.L_x_14634:
        /* <DEDUP_REMOVED lines=10> */
.L_x_14637:
[----:B------:R-:W2:Y:S02]  /*1380*/  LDG.E.U16 R4, desc[UR36][R4.64] ;  /* 0x0000002404047981 */ /* 0x000ea4000c1e1500 */
[----:B--2---:R-:W-:-:S06]  /*1390*/  HADD2.F32 R2, -RZ, R4.H0_H0 ;  /* 0x20000004ff027230 */ /* 0x004fcc0000004100 */
[----:B------:R-:W0:Y:S02]  /*13a0*/  F2I.S64.TRUNC R2, R2 ;  /* 0x0000000200027311 */ /* 0x000e24000020d900 */
[----:B0-----:R-:W-:Y:S01]  /*13b0*/  PRMT R23, R2, 0x7610, R23 ;  /* 0x0000761002177816 */ /* 0x001fe20000000017 */
[----:B------:R-:W-:Y:S06]  /*13c0*/  BRA `(.L_x_14631) ;  /* 0x0000000800b47947 */ /* 0x000fec0003800000 */
.L_x_14636:
[----:B------:R-:W2:Y:S02]  /*13d0*/  LDG.E.64 R2, desc[UR36][R4.64] ;  /* 0x0000002404027981 */ /* 0x000ea4000c1e1b00 */
[----:B--2---:R-:W0:Y:S02]  /*13e0*/  F2I.S64.F64.TRUNC R2, R2 ;  /* 0x0000000200027311 */ /* 0x004e24000030d900 */
[----:B0-----:R-:W-:Y:S01]  /*13f0*/  PRMT R23, R2, 0x7610, R23 ;  /* 0x0000761002177816 */ /* 0x001fe20000000017 */
[----:B------:R-:W-:Y:S06]  /*1400*/  BRA `(.L_x_14631) ;  /* 0x0000000800a47947 */ /* 0x000fec0003800000 */
.L_x_14626:
        /* <DEDUP_REMOVED lines=12> */
.L_x_14640:
[----:B------:R-:W2:Y:S02]  /*14d0*/  LDG.E.64 R4, desc[UR36][R4.64] ;  /* 0x0000002404047981 */ /* 0x000ea4000c1e1b00 */
[----:B--2---:R-:W0:Y:S02]  /*14e0*/  F2I.S64.F64.TRUNC R2, R4 ;  /* 0x0000000400027311 */ /* 0x004e24000030d900 */
[----:B0-----:R-:W-:Y:S01]  /*14f0*/  PRMT R23, R2, 0x7610, R23 ;  /* 0x0000761002177816 */ /* 0x001fe20000000017 */
[----:B------:R-:W-:Y:S06]  /*1500*/  BRA `(.L_x_14631) ;  /* 0x0000000800647947 */ /* 0x000fec0003800000 */
.L_x_14639:
        /* <DEDUP_REMOVED lines=27> */
.L_x_14642:
        /* <DEDUP_REMOVED lines=14> */
.L_x_14641:
[----:B------:R-:W2:Y:S02]  /*17a0*/  LDG.E.U16 R2, desc[UR36][R4.64] ;  /* 0x0000002404027981 */ /* 0x000ea4000c1e1500 */
[----:B--2---:R-:W-:-:S06]  /*17b0*/  IMAD.U32 R2, R2, 0x10000, RZ ;  /* 0x0001000002027824 */ /* 0x004fcc00078e00ff */
[----:B------:R-:W0:Y:S02]  /*17c0*/  F2I.S64.TRUNC R2, R2 ;  /* 0x0000000200027311 */ /* 0x000e24000020d900 */
[----:B0-----:R-:W-:Y:S01]  /*17d0*/  PRMT R23, R2, 0x7610, R23 ;  /* 0x0000761002177816 */ /* 0x001fe20000000017 */
[----:B------:R-:W-:Y:S06]  /*17e0*/  BRA `(.L_x_14631) ;  /* 0x0000000400ac7947 */ /* 0x000fec0003800000 */
.L_x_14638:
        /* <DEDUP_REMOVED lines=10> */
.L_x_14645:
        /* <DEDUP_REMOVED lines=21> */
.L_x_14649:
[----:B------:R-:W-:Y:S05]  /*19e0*/  BSYNC.RECONVERGENT B1 ;  /* 0x0000000000017941 */ /* 0x000fea0003800200 */
.L_x_14648:
[----:B------:R-:W-:Y:S01]  /*19f0*/  IMAD.SHL.U32 R0, R0, 0x100000, RZ ;  /* 0x0010000000007824 */ /* 0x000fe200078e00ff */
[----:B------:R-:W-:-:S04]  /*1a00*/  LEA R2, R2, 0x3b800000, 0x17 ;  /* 0x3b80000002027811 */ /* 0x000fc800078eb8ff */
[----:B------:R-:W-:-:S07]  /*1a10*/  LOP3.LUT R2, R2, R0, R7, 0xfe, !PT ;  /* 0x0000000002027212 */ /* 0x000fce00078efe07 */
.L_x_14647:
[----:B------:R-:W-:Y:S05]  /*1a20*/  BSYNC.RECONVERGENT B0 ;  /* 0x0000000000007941 */ /* 0x000fea0003800200 */
.L_x_14646:
[----:B------:R-:W0:Y:S02]  /*1a30*/  F2I.S64.TRUNC R2, R2 ;  /* 0x0000000200027311 */ /* 0x000e24000020d900 */
[----:B0-----:R-:W-:Y:S01]  /*1a40*/  PRMT R23, R2, 0x7610, R23 ;  /* 0x0000761002177816 */ /* 0x001fe20000000017 */
[----:B------:R-:W-:Y:S06]  /*1a50*/  BRA `(.L_x_14631) ;  /* 0x0000000400107947 */ /* 0x000fec0003800000 */
.L_x_14644:
        /* <DEDUP_REMOVED lines=21> */
.L_x_14653:
[----:B------:R-:W-:Y:S05]  /*1bb0*/  BSYNC.RECONVERGENT B1 ;  /* 0x0000000000017941 */ /* 0x000fea0003800200 */
.L_x_14652:
[----:B------:R-:W-:Y:S01]  /*1bc0*/  IMAD.SHL.U32 R0, R0, 0x200000, RZ ;  /* 0x0020000000007824 */ /* 0x000fe200078e00ff */
[----:B------:R-:W-:-:S04]  /*1bd0*/  LEA R2, R2, 0x37800000, 0x17 ;  /* 0x3780000002027811 */ /* 0x000fc800078eb8ff */
[----:B------:R-:W-:-:S07]  /*1be0*/  LOP3.LUT R2, R2, R0, R7, 0xfe, !PT ;  /* 0x0000000002027212 */ /* 0x000fce00078efe07 */
.L_x_14651:
[----:B------:R-:W-:Y:S05]  /*1bf0*/  BSYNC.RECONVERGENT B0 ;  /* 0x0000000000007941 */ /* 0x000fea0003800200 */
.L_x_14650:
[----:B------:R-:W0:Y:S02]  /*1c00*/  F2I.S64.TRUNC R2, R2 ;  /* 0x0000000200027311 */ /* 0x000e24000020d900 */
[----:B0-----:R-:W-:Y:S01]  /*1c10*/  PRMT R23, R2, 0x7610, R23 ;  /* 0x0000761002177816 */ /* 0x001fe20000000017 */
[----:B------:R-:W-:Y:S06]  /*1c20*/  BRA `(.L_x_14631) ;  /* 0x00000000009c7947 */ /* 0x000fec0003800000 */
.L_x_14643:
        /* <DEDUP_REMOVED lines=14> */
.L_x_14657:
[----:B------:R-:W-:Y:S05]  /*1d10*/  BSYNC.RECONVERGENT B0 ;  /* 0x0000000000007941 */ /* 0x000fea0003800200 */
.L_x_14656:
[----:B------:R-:W0:Y:S02]  /*1d20*/  F2I.S64.TRUNC R2, R2 ;  /* 0x0000000200027311 */ /* 0x000e24000020d900 */
[----:B0-----:R-:W-:Y:S01]  /*1d30*/  PRMT R23, R2, 0x7610, R23 ;  /* 0x0000761002177816 */ /* 0x001fe20000000017 */
[----:B------:R-:W-:Y:S06]  /*1d40*/  BRA `(.L_x_14631) ;  /* 0x0000000000547947 */ /* 0x000fec0003800000 */
.L_x_14630:
        /* <DEDUP_REMOVED lines=16> */
.L_x_14658:
[----:B------:R-:W-:Y:S01]  /*1e50*/  PRMT R23, RZ, 0x7610, R23 ;  /* 0x00007610ff177816 */ /* 0x000fe20000000017 */
[----:B------:R-:W-:Y:S06]  /*1e60*/  BRA `(.L_x_14631) ;  /* 0x00000000000c7947 */ /* 0x000fec0003800000 */
.L_x_14655:
[----:B------:R1:W5:Y:S01]  /*1e70*/  LDG.E.U8 R23, desc[UR36][R4.64] ;  /* 0x0000002404177981 */ /* 0x000362000c1e1100 */
[----:B------:R-:W-:Y:S05]  /*1e80*/  BRA `(.L_x_14631) ;  /* 0x0000000000047947 */ /* 0x000fea0003800000 */
.L_x_14654:
[----:B------:R0:W5:Y:S02]  /*1e90*/  LDG.E.U8 R23, desc[UR36][R4.64] ;  /* 0x0000002404177981 */ /* 0x000164000c1e1100 */
.L_x_14631:
[----:B------:R-:W-:-:S07]  /*1ea0*/  VIADD R18, R18, 0x80 ;  /* 0x0000008012127836 */ /* 0x000fce0000000000 */
.L_x_14625:
[----:B------:R-:W-:Y:S05]  /*1eb0*/  BSYNC.RECONVERGENT B6 ;  /* 0x0000000000067941 */ /* 0x000fea0003800200 */
.L_x_14624:
        /* <DEDUP_REMOVED lines=23> */
.L_x_14664:
[----:B------:R0:W5:Y:S01]  /*2030*/  LDG.E.U8 R24, desc[UR36][R4.64] ;  /* 0x0000002404187981 */ /* 0x000162000c1e1100 */
[----:B------:R-:W-:Y:S05]  /*2040*/  BRA `(.L_x_14666) ;  /* 0x0000000c005c7947 */ /* 0x000fea0003800000 */
.L_x_14663:
        /* <DEDUP_REMOVED lines=8> */
.L_x_14668:
[----:B------:R3:W5:Y:S01]  /*20d0*/  LDG.E.U8 R24, desc[UR36][R4.64] ;  /* 0x0000002404187981 */ /* 0x000762000c1e1100 */
[----:B------:R-:W-:Y:S05]  /*20e0*/  BRA `(.L_x_14666) ;  /* 0x0000000c00347947 */ /* 0x000fea0003800000 */
.L_x_14667:
[----:B------:R0:W5:Y:S01]  /*20f0*/  LDG.E.U16 R24, desc[UR36][R4.64] ;  /* 0x0000002404187981 */ /* 0x000162000c1e1500 */
[----:B------:R-:W-:Y:S05]  /*2100*/  BRA `(.L_x_14666) ;  /* 0x0000000c002c7947 */ /* 0x000fea0003800000 */
.L_x_14662:
        /* <DEDUP_REMOVED lines=10> */
.L_x_14670:
[----:B------:R-:W2:Y:S02]  /*21b0*/  LDG.E.U16 R2, desc[UR36][R4.64] ;  /* 0x0000002404027981 */ /* 0x000ea4000c1e1500 */
[----:B--2---:R-:W-:-:S06]  /*21c0*/  HADD2.F32 R2, -RZ, R2.H0_H0 ;  /* 0x20000002ff027230 */ /* 0x004fcc0000004100 */
[----:B------:R-:W0:Y:S02]  /*21d0*/  F2I.S64.TRUNC R2, R2 ;  /* 0x0000000200027311 */ /* 0x000e24000020d900 */
[----:B0-----:R-:W-:Y:S01]  /*21e0*/  PRMT R24, R2, 0x7610, R24 ;  /* 0x0000761002187816 */ /* 0x001fe20000000018 */
[----:B------:R-:W-:Y:S06]  /*21f0*/  BRA `(.L_x_14666) ;  /* 0x0000000800f07947 */ /* 0x000fec0003800000 */
.L_x_14669:
        /* <DEDUP_REMOVED lines=10> */
.L_x_14672:
[----:B------:R-:W2:Y:S02]  /*22a0*/  LDG.E.U16 R4, desc[UR36][R4.64] ;  /* 0x0000002404047981 */ /* 0x000ea4000c1e1500 */
[----:B--2---:R-:W-:-:S06]  /*22b0*/  HADD2.F32 R2, -RZ, R4.H0_H0 ;  /* 0x20000004ff027230 */ /* 0x004fcc0000004100 */
[----:B------:R-:W0:Y:S02]  /*22c0*/  F2I.S64.TRUNC R2, R2 ;  /* 0x0000000200027311 */ /* 0x000e24000020d900 */
[----:B0-----:R-:W-:Y:S01]  /*22d0*/  PRMT R24, R2, 0x7610, R24 ;  /* 0x0000761002187816 */ /* 0x001fe20000000018 */
[----:B------:R-:W-:Y:S06]  /*22e0*/  BRA `(.L_x_14666) ;  /* 0x0000000800b47947 */ /* 0x000fec0003800000 */
.L_x_14671:
[----:B------:R-:W2:Y:S02]  /*22f0*/  LDG.E.64 R2, desc[UR36][R4.64] ;  /* 0x0000002404027981 */ /* 0x000ea4000c1e1b00 */
[----:B--2---:R-:W0:Y:S02]  /*2300*/  F2I.S64.F64.TRUNC R2, R2 ;  /* 0x0000000200027311 */ /* 0x004e24000030d900 */
[----:B0-----:R-:W-:Y:S01]  /*2310*/  PRMT R24, R2, 0x7610, R24 ;  /* 0x0000761002187816 */ /* 0x001fe20000000018 */
[----:B------:R-:W-:Y:S06]  /*2320*/  BRA `(.L_x_14666) ;  /* 0x0000000800a47947 */ /* 0x000fec0003800000 */
.L_x_14661:
        /* <DEDUP_REMOVED lines=12> */
.L_x_14675:
[----:B------:R-:W2:Y:S02]  /*23f0*/  LDG.E.64 R4, desc[UR36][R4.64] ;  /* 0x0000002404047981 */ /* 0x000ea4000c1e1b00 */
[----:B--2---:R-:W0:Y:S02]  /*2400*/  F2I.S64.F64.TRUNC R2, R4 ;  /* 0x0000000400027311 */ /* 0x004e24000030d900 */
[----:B0-----:R-:W-:Y:S01]  /*2410*/  PRMT R24, R2, 0x7610, R24 ;  /* 0x0000761002187816 */ /* 0x001fe20000000018 */
[----:B------:R-:W-:Y:S06]  /*2420*/  BRA `(.L_x_14666) ;  /* 0x0000000800647947 */ /* 0x000fec0003800000 */
.L_x_14674:
        /* <DEDUP_REMOVED lines=27> */
.L_x_14677:
        /* <DEDUP_REMOVED lines=14> */
.L_x_14676:
[----:B------:R-:W2:Y:S02]  /*26c0*/  LDG.E.U16 R2, desc[UR36][R4.64] ;  /* 0x0000002404027981 */ /* 0x000ea4000c1e1500 */
[----:B--2---:R-:W-:-:S06]  /*26d0*/  IMAD.U32 R2, R2, 0x10000, RZ ;  /* 0x0001000002027824 */ /* 0x004fcc00078e00ff */
[----:B------:R-:W0:Y:S02]  /*26e0*/  F2I.S64.TRUNC R2, R2 ;  /* 0x0000000200027311 */ /* 0x000e24000020d900 */
[----:B0-----:R-:W-:Y:S01]  /*26f0*/  PRMT R24, R2, 0x7610, R24 ;  /* 0x0000761002187816 */ /* 0x001fe20000000018 */
[----:B------:R-:W-:Y:S06]  /*2700*/  BRA `(.L_x_14666) ;  /* 0x0000000400ac7947 */ /* 0x000fec0003800000 */
.L_x_14673:
        /* <DEDUP_REMOVED lines=10> */
.L_x_14680:
        /* <DEDUP_REMOVED lines=21> */
.L_x_14684:
[----:B------:R-:W-:Y:S05]  /*2900*/  BSYNC.RECONVERGENT B1 ;  /* 0x0000000000017941 */ /* 0x000fea0003800200 */
.L_x_14683:
[----:B------:R-:W-:Y:S01]  /*2910*/  IMAD.SHL.U32 R0, R0, 0x100000, RZ ;  /* 0x0010000000007824 */ /* 0x000fe200078e00ff */
[----:B------:R-:W-:-:S04]  /*2920*/  LEA R2, R2, 0x3b800000, 0x17 ;  /* 0x3b80000002027811 */ /* 0x000fc800078eb8ff */
[----:B------:R-:W-:-:S07]  /*2930*/  LOP3.LUT R2, R2, R0, R7, 0xfe, !PT ;  /* 0x0000000002027212 */ /* 0x000fce00078efe07 */
.L_x_14682:
[----:B------:R-:W-:Y:S05]  /*2940*/  BSYNC.RECONVERGENT B0 ;  /* 0x0000000000007941 */ /* 0x000fea0003800200 */
.L_x_14681:
[----:B------:R-:W0:Y:S02]  /*2950*/  F2I.S64.TRUNC R2, R2 ;  /* 0x0000000200027311 */ /* 0x000e24000020d900 */
[----:B0-----:R-:W-:Y:S01]  /*2960*/  PRMT R24, R2, 0x7610, R24 ;  /* 0x0000761002187816 */ /* 0x001fe20000000018 */
[----:B------:R-:W-:Y:S06]  /*2970*/  BRA `(.L_x_14666) ;  /* 0x0000000400107947 */ /* 0x000fec0003800000 */
.L_x_14679:
        /* <DEDUP_REMOVED lines=21> */
.L_x_14688:
[----:B------:R-:W-:Y:S05]  /*2ad0*/  BSYNC.RECONVERGENT B1 ;  /* 0x0000000000017941 */ /* 0x000fea0003800200 */
.L_x_14687:
[----:B------:R-:W-:Y:S01]  /*2ae0*/  IMAD.SHL.U32 R0, R0, 0x200000, RZ ;  /* 0x0020000000007824 */ /* 0x000fe200078e00ff */
[----:B------:R-:W-:-:S04]  /*2af0*/  LEA R2, R2, 0x37800000, 0x17 ;  /* 0x3780000002027811 */ /* 0x000fc800078eb8ff */
[----:B------:R-:W-:-:S07]  /*2b00*/  LOP3.LUT R2, R2, R0, R7, 0xfe, !PT ;  /* 0x0000000002027212 */ /* 0x000fce00078efe07 */
.L_x_14686:
[----:B------:R-:W-:Y:S05]  /*2b10*/  BSYNC.RECONVERGENT B0 ;  /* 0x0000000000007941 */ /* 0x000fea0003800200 */
.L_x_14685:
[----:B------:R-:W0:Y:S02]  /*2b20*/  F2I.S64.TRUNC R2, R2 ;  /* 0x0000000200027311 */ /* 0x000e24000020d900 */
[----:B0-----:R-:W-:Y:S01]  /*2b30*/  PRMT R24, R2, 0x7610, R24 ;  /* 0x0000761002187816 */ /* 0x001fe20000000018 */
[----:B------:R-:W-:Y:S06]  /*2b40*/  BRA `(.L_x_14666) ;  /* 0x00000000009c7947 */ /* 0x000fec0003800000 */
.L_x_14678:
        /* <DEDUP_REMOVED lines=14> */
.L_x_14692:
[----:B------:R-:W-:Y:S05]  /*2c30*/  BSYNC.RECONVERGENT B0 ;  /* 0x0000000000007941 */ /* 0x000fea0003800200 */
.L_x_14691:
[----:B------:R-:W0:Y:S02]  /*2c40*/  F2I.S64.TRUNC R2, R2 ;  /* 0x0000000200027311 */ /* 0x000e24000020d900 */
[----:B0-----:R-:W-:Y:S01]  /*2c50*/  PRMT R24, R2, 0x7610, R24 ;  /* 0x0000761002187816 */ /* 0x001fe20000000018 */
[----:B------:R-:W-:Y:S06]  /*2c60*/  BRA `(.L_x_14666) ;  /* 0x0000000000547947 */ /* 0x000fec0003800000 */
.L_x_14665:
        /* <DEDUP_REMOVED lines=16> */
.L_x_14693:
[----:B------:R-:W-:Y:S01]  /*2d70*/  PRMT R24, RZ, 0x7610, R24 ;  /* 0x00007610ff187816 */ /* 0x000fe20000000018 */
[----:B------:R-:W-:Y:S06]  /*2d80*/  BRA `(.L_x_14666) ;  /* 0x00000000000c7947 */ /* 0x000fec0003800000 */
.L_x_14690:
[----:B------:R2:W5:Y:S01]  /*2d90*/  LDG.E.U8 R24, desc[UR36][R4.64] ;  /* 0x0000002404187981 */ /* 0x000562000c1e1100 */
[----:B------:R-:W-:Y:S05]  /*2da0*/  BRA `(.L_x_14666) ;  /* 0x0000000000047947 */ /* 0x000fea0003800000 */
.L_x_14689:
[----:B------:R1:W5:Y:S02]  /*2db0*/  LDG.E.U8 R24, desc[UR36][R4.64] ;  /* 0x0000002404187981 */ /* 0x000364000c1e1100 */
.L_x_14666:
[----:B------:R-:W-:-:S07]  /*2dc0*/  VIADD R18, R18, 0x80 ;  /* 0x0000008012127836 */ /* 0x000fce0000000000 */
.L_x_14660:
[----:B------:R-:W-:Y:S05]  /*2dd0*/  BSYNC.RECONVERGENT B6 ;  /* 0x0000000000067941 */ /* 0x000fea0003800200 */
.L_x_14659:
        /* <DEDUP_REMOVED lines=24> */
.L_x_14699:
[----:B------:R1:W5:Y:S01]  /*2f60*/  LDG.E.U8 R25, desc[UR36][R6.64] ;  /* 0x0000002406197981 */ /* 0x000362000c1e1100 */
[----:B------:R-:W-:Y:S05]  /*2f70*/  BRA `(.L_x_14695) ;  /* 0x0000000c005c7947 */ /* 0x000fea0003800000 */
.L_x_14698:
        /* <DEDUP_REMOVED lines=8> */
.L_x_14702:
[----:B------:R1:W5:Y:S01]  /*3000*/  LDG.E.U8 R25, desc[UR36][R6.64] ;  /* 0x0000002406197981 */ /* 0x000362000c1e1100 */
[----:B------:R-:W-:Y:S05]  /*3010*/  BRA `(.L_x_14695) ;  /* 0x0000000c00347947 */ /* 0x000fea0003800000 */
.L_x_14701:
[----:B------:R1:W5:Y:S01]  /*3020*/  LDG.E.U16 R25, desc[UR36][R6.64] ;  /* 0x0000002406197981 */ /* 0x000362000c1e1500 */
[----:B------:R-:W-:Y:S05]  /*3030*/  BRA `(.L_x_14695) ;  /* 0x0000000c002c7947 */ /* 0x000fea0003800000 */
.L_x_14697:
        /* <DEDUP_REMOVED lines=10> */
.L_x_14704:
[----:B0--34-:R-:W2:Y:S02]  /*30e0*/  LDG.E.U16 R4, desc[UR36][R6.64] ;  /* 0x0000002406047981 */ /* 0x019ea4000c1e1500 */
[----:B--2---:R-:W-:-:S06]  /*30f0*/  HADD2.F32 R4, -RZ, R4.H0_H0 ;  /* 0x20000004ff047230 */ /* 0x004fcc0000004100 */
[----:B------:R-:W0:Y:S02]  /*3100*/  F2I.S64.TRUNC R4, R4 ;  /* 0x0000000400047311 */ /* 0x000e24000020d900 */
[----:B0-----:R-:W-:Y:S01]  /*3110*/  PRMT R25, R4, 0x7610, R25 ;  /* 0x0000761004197816 */ /* 0x001fe20000000019 */
[----:B------:R-:W-:Y:S06]  /*3120*/  BRA `(.L_x_14695) ;  /* 0x0000000800f07947 */ /* 0x000fec0003800000 */
.L_x_14703:
        /* <DEDUP_REMOVED lines=10> */
.L_x_14706:
[----:B------:R-:W0:Y:S02]  /*31d0*/  LDG.E.U16 R6, desc[UR36][R6.64] ;  /* 0x0000002406067981 */ /* 0x000e24000c1e1500 */
[----:B0--34-:R-:W-:-:S06]  /*31e0*/  HADD2.F32 R4, -RZ, R6.H0_H0 ;  /* 0x20000006ff047230 */ /* 0x019fcc0000004100 */
[----:B------:R-:W0:Y:S02]  /*31f0*/  F2I.S64.TRUNC R4, R4 ;  /* 0x0000000400047311 */ /* 0x000e24000020d900 */
[----:B0-----:R-:W-:Y:S01]  /*3200*/  PRMT R25, R4, 0x7610, R25 ;  /* 0x0000761004197816 */ /* 0x001fe20000000019 */
[----:B------:R-:W-:Y:S06]  /*3210*/  BRA `(.L_x_14695) ;  /* 0x0000000800b47947 */ /* 0x000fec0003800000 */
.L_x_14705:
[----:B0--34-:R-:W2:Y:S02]  /*3220*/  LDG.E.64 R4, desc[UR36][R6.64] ;  /* 0x0000002406047981 */ /* 0x019ea4000c1e1b00 */
[----:B--2---:R-:W0:Y:S02]  /*3230*/  F2I.S64.F64.TRUNC R4, R4 ;  /* 0x0000000400047311 */ /* 0x004e24000030d900 */
[----:B0-----:R-:W-:Y:S01]  /*3240*/  PRMT R25, R4, 0x7610, R25 ;  /* 0x0000761004197816 */ /* 0x001fe20000000019 */
[----:B------:R-:W-:Y:S06]  /*3250*/  BRA `(.L_x_14695) ;  /* 0x0000000800a47947 */ /* 0x000fec0003800000 */
.L_x_14696:
        /* <DEDUP_REMOVED lines=12> */
.L_x_14709:
[----:B------:R-:W0:Y:S02]  /*3320*/  LDG.E.64 R6, desc[UR36][R6.64] ;  /* 0x0000002406067981 */ /* 0x000e24000c1e1b00 */
[----:B0--34-:R-:W0:Y:S02]  /*3330*/  F2I.S64.F64.TRUNC R4, R6 ;  /* 0x0000000600047311 */ /* 0x019e24000030d900 */
[----:B0-----:R-:W-:Y:S01]  /*3340*/  PRMT R25, R4, 0x7610, R25 ;  /* 0x0000761004197816 */ /* 0x001fe20000000019 */
[----:B------:R-:W-:Y:S06]  /*3350*/  BRA `(.L_x_14695) ;  /* 0x0000000800647947 */ /* 0x000fec0003800000 */
.L_x_14708:
        /* <DEDUP_REMOVED lines=27> */
.L_x_14711:
        /* <DEDUP_REMOVED lines=15> */
.L_x_14710:
[----:B0--34-:R-:W2:Y:S02]  /*3600*/  LDG.E.U16 R4, desc[UR36][R6.64] ;  /* 0x0000002406047981 */ /* 0x019ea4000c1e1500 */
[----:B--2---:R-:W-:-:S06]  /*3610*/  IMAD.U32 R4, R4, 0x10000, RZ ;  /* 0x0001000004047824 */ /* 0x004fcc00078e00ff */
[----:B------:R-:W0:Y:S02]  /*3620*/  F2I.S64.TRUNC R4, R4 ;  /* 0x0000000400047311 */ /* 0x000e24000020d900 */
[----:B0-----:R-:W-:Y:S01]  /*3630*/  PRMT R25, R4, 0x7610, R25 ;  /* 0x0000761004197816 */ /* 0x001fe20000000019 */
[----:B------:R-:W-:Y:S06]  /*3640*/  BRA `(.L_x_14695) ;  /* 0x0000000400a87947 */ /* 0x000fec0003800000 */
.L_x_14707:
        /* <DEDUP_REMOVED lines=10> */
.L_x_14714:
        /* <DEDUP_REMOVED lines=21> */
.L_x_14718:
[----:B------:R-:W-:Y:S05]  /*3840*/  BSYNC.RECONVERGENT B1 ;  /* 0x0000000000017941 */ /* 0x000fea0003800200 */
.L_x_14717:
[----:B------:R-:W-:Y:S01]  /*3850*/  IMAD.SHL.U32 R0, R0, 0x100000, RZ ;  /* 0x0010000000007824 */ /* 0x000fe200078e00ff */
[----:B------:R-:W-:-:S04]  /*3860*/  LEA R3, R3, 0x3b800000, 0x17 ;  /* 0x3b80000003037811 */ /* 0x000fc800078eb8ff */
[----:B------:R-:W-:-:S07]  /*3870*/  LOP3.LUT R4, R3, R0, R7, 0xfe, !PT ;  /* 0x0000000003047212 */ /* 0x000fce00078efe07 */
.L_x_14716:
[----:B------:R-:W-:Y:S05]  /*3880*/  BSYNC.RECONVERGENT B0 ;  /* 0x0000000000007941 */ /* 0x000fea0003800200 */
.L_x_14715:
[----:B------:R-:W0:Y:S02]  /*3890*/  F2I.S64.TRUNC R4, R4 ;  /* 0x0000000400047311 */ /* 0x000e24000020d900 */
[----:B0-----:R-:W-:Y:S01]  /*38a0*/  PRMT R25, R4, 0x7610, R25 ;  /* 0x0000761004197816 */ /* 0x001fe20000000019 */
[----:B------:R-:W-:Y:S06]  /*38b0*/  BRA `(.L_x_14695) ;  /* 0x00000004000c7947 */ /* 0x000fec0003800000 */
.L_x_14713:
        /* <DEDUP_REMOVED lines=21> */
.L_x_14722:
[----:B------:R-:W-:Y:S05]  /*3a10*/  BSYNC.RECONVERGENT B1 ;  /* 0x0000000000017941 */ /* 0x000fea0003800200 */
.L_x_14721:
[----:B------:R-:W-:Y:S01]  /*3a20*/  IMAD.SHL.U32 R0, R0, 0x200000, RZ ;  /* 0x0020000000007824 */ /* 0x000fe200078e00ff */
[----:B------:R-:W-:-:S04]  /*3a30*/  LEA R3, R3, 0x37800000, 0x17 ;  /* 0x3780000003037811 */ /* 0x000fc800078eb8ff */
[----:B------:R-:W-:-:S07]  /*3a40*/  LOP3.LUT R4, R3, R0, R7, 0xfe, !PT ;  /* 0x0000000003047212 */ /* 0x000fce00078efe07 */
.L_x_14720:
[----:B------:R-:W-:Y:S05]  /*3a50*/  BSYNC.RECONVERGENT B0 ;  /* 0x0000000000007941 */ /* 0x000fea0003800200 */
.L_x_14719:
[----:B------:R-:W0:Y:S02]  /*3a60*/  F2I.S64.TRUNC R4, R4 ;  /* 0x0000000400047311 */ /* 0x000e24000020d900 */
[----:B0-----:R-:W-:Y:S01]  /*3a70*/  PRMT R25, R4, 0x7610, R25 ;  /* 0x0000761004197816 */ /* 0x001fe20000000019 */
[----:B------:R-:W-:Y:S06]  /*3a80*/  BRA `(.L_x_14695) ;  /* 0x0000000000987947 */ /* 0x000fec0003800000 */
.L_x_14712:
        /* <DEDUP_REMOVED lines=14> */
.L_x_14726:
[----:B------:R-:W-:Y:S05]  /*3b70*/  BSYNC.RECONVERGENT B0 ;  /* 0x0000000000007941 */ /* 0x000fea0003800200 */
.L_x_14725:
[----:B------:R-:W0:Y:S02]  /*3b80*/  F2I.S64.TRUNC R4, R4 ;  /* 0x0000000400047311 */ /* 0x000e24000020d900 */
[----:B0-----:R-:W-:Y:S01]  /*3b90*/  PRMT R25, R4, 0x7610, R25 ;  /* 0x0000761004197816 */ /* 0x001fe20000000019 */
[----:B------:R-:W-:Y:S06]  /*3ba0*/  BRA `(.L_x_14695) ;  /* 0x0000000000507947 */ /* 0x000fec0003800000 */
.L_x_14700:
        /* <DEDUP_REMOVED lines=16> */
.L_x_14727:
[----:B------:R-:W-:Y:S05]  /*3cb0*/  BRA `(.L_x_14695) ;  /* 0x00000000000c7947 */ /* 0x000fea0003800000 */
.L_x_14724:
[----:B------:R1:W5:Y:S01]  /*3cc0*/  LDG.E.U8 R25, desc[UR36][R6.64] ;  /* 0x0000002406197981 */ /* 0x000362000c1e1100 */
[----:B------:R-:W-:Y:S05]  /*3cd0*/  BRA `(.L_x_14695) ;  /* 0x0000000000047947 */ /* 0x000fea0003800000 */
.L_x_14723:
[----:B------:R1:W5:Y:S02]  /*3ce0*/  LDG.E.U8 R25, desc[UR36][R6.64] ;  /* 0x0000002406197981 */ /* 0x000364000c1e1100 */
.L_x_14695:
[----:B------:R-:W-:Y:S05]  /*3cf0*/  BSYNC.RECONVERGENT B6 ;  /* 0x0000000000067941 */ /* 0x000fea0003800200 */
.L_x_14694:
        /* <DEDUP_REMOVED lines=8> */
[-C--:B------:R-:W-:Y:S02]  /*3d80*/  VIMNMX.U16x2 R0, PT, PT, R0, R2.reuse, !PT ;  /* 0x0000000200007248 */ /* 0x080fe40007fe0200 */
[-C--:B------:R-:W-:Y:S02]  /*3d90*/  VIMNMX.U16x2 R5, PT, PT, R22, R2.reuse, !PT ;  /* 0x0000000216057248 */ /* 0x080fe40007fe0200 */
[----:B------:R-:W-:-:S02]  /*3da0*/  VIMNMX.U16x2 R22, PT, PT, R24, R2, !PT ;  /* 0x0000000218167248 */ /* 0x000fc40007fe0200 */
[----:B------:R-:W-:Y:S02]  /*3db0*/  VIMNMX.U16x2 R2, PT, PT, R4, R2, !PT ;  /* 0x0000000204027248 */ /* 0x000fe40007fe0200 */
        /* <DEDUP_REMOVED lines=24> */
.L_x_14735:
[----:B------:R0:W-:Y:S01]  /*3f40*/  STG.E.U8 desc[UR36][R8.64], R5 ;  /* 0x0000000508007986 */ /* 0x0001e2000c101124 */
[----:B------:R-:W-:Y:S05]  /*3f50*/  BRA `(.L_x_14737) ;  /* 0x0000000c001c7947 */ /* 0x000fea0003800000 */
.L_x_14734:
        /* <DEDUP_REMOVED lines=10> */
.L_x_14739:
[----:B------:R-:W-:-:S05]  /*4000*/  LOP3.LUT R5, R5, 0xffff, RZ, 0xc0, !PT ;  /* 0x0000ffff05057812 */ /* 0x000fca00078ec0ff */
[----:B------:R0:W-:Y:S01]  /*4010*/  STG.E desc[UR36][R8.64], R5 ;  /* 0x0000000508007986 */ /* 0x0001e2000c101924 */
[----:B------:R-:W-:Y:S05]  /*4020*/  BRA `(.L_x_14737) ;  /* 0x0000000800e87947 */ /* 0x000fea0003800000 */
.L_x_14738:
[----:B------:R0:W-:Y:S01]  /*4030*/  STG.E.U16 desc[UR36][R8.64], R5 ;  /* 0x0000000508007986 */ /* 0x0001e2000c101524 */
[----:B------:R-:W-:Y:S05]  /*4040*/  BRA `(.L_x_14737) ;  /* 0x0000000800e07947 */ /* 0x000fea0003800000 */
.L_x_14733:
        /* <DEDUP_REMOVED lines=9> */
.L_x_14741:
[----:B------:R-:W0:Y:S02]  /*40e0*/  I2F.U16 R0, R5 ;  /* 0x0000000500007306 */ /* 0x000e240000101000 */
[----:B0-----:R-:W-:-:S05]  /*40f0*/  F2FP.F16.F32.PACK_AB R0, RZ, R0 ;  /* 0x00000000ff00723e */ /* 0x001fca00000000ff */
[----:B------:R0:W-:Y:S01]  /*4100*/  STG.E.U16 desc[UR36][R8.64], R0 ;  /* 0x0000000008007986 */ /* 0x0001e2000c101524 */
[----:B------:R-:W-:Y:S05]  /*4110*/  BRA `(.L_x_14737) ;  /* 0x0000000800ac7947 */ /* 0x000fea0003800000 */
.L_x_14740:
        /* <DEDUP_REMOVED lines=10> */
.L_x_14743:
[----:B------:R-:W0:Y:S02]  /*41c0*/  I2F.U16 R5, R5 ;  /* 0x0000000500057306 */ /* 0x000e240000101000 */
[----:B0-----:R-:W-:-:S04]  /*41d0*/  F2FP.F16.F32.PACK_AB R3, RZ, R5 ;  /* 0x00000005ff03723e */ /* 0x001fc800000000ff */
[----:B------:R-:W-:-:S05]  /*41e0*/  PRMT R3, R3, 0x5410, RZ ;  /* 0x0000541003037816 */ /* 0x000fca00000000ff */
[----:B------:R0:W-:Y:S01]  /*41f0*/  STG.E desc[UR36][R8.64], R3 ;  /* 0x0000000308007986 */ /* 0x0001e2000c101924 */
[----:B------:R-:W-:Y:S05]  /*4200*/  BRA `(.L_x_14737) ;  /* 0x0000000800707947 */ /* 0x000fea0003800000 */
.L_x_14742:
[----:B------:R-:W0:Y:S02]  /*4210*/  I2F.F64.U16 R4, R5 ;  /* 0x0000000500047312 */ /* 0x000e240000101800 */
[----:B0-----:R0:W-:Y:S01]  /*4220*/  STG.E.64 desc[UR36][R8.64], R4 ;  /* 0x0000000408007986 */ /* 0x0011e2000c101b24 */
[----:B------:R-:W-:Y:S05]  /*4230*/  BRA `(.L_x_14737) ;  /* 0x0000000800647947 */ /* 0x000fea0003800000 */
.L_x_14732:
        /* <DEDUP_REMOVED lines=13> */
.L_x_14746:
[----:B------:R-:W-:Y:S01]  /*4310*/  CS2R R6, SRZ ;  /* 0x0000000000067805 */ /* 0x000fe2000001ff00 */
[----:B------:R-:W0:Y:S04]  /*4320*/  I2F.F64.U16 R4, R5 ;  /* 0x0000000500047312 */ /* 0x000e280000101800 */
[----:B0-----:R0:W-:Y:S01]  /*4330*/  STG.E.128 desc[UR36][R8.64], R4 ;  /* 0x0000000408007986 */ /* 0x0011e2000c101d24 */
[----:B------:R-:W-:Y:S05]  /*4340*/  BRA `(.L_x_14737) ;  /* 0x0000000800207947 */ /* 0x000fea0003800000 */
.L_x_14745:
        /* <DEDUP_REMOVED lines=17> */
.L_x_14750:
[----:B------:R-:W-:Y:S05]  /*4460*/  BSYNC.RECONVERGENT B0 ;  /* 0x0000000000007941 */ /* 0x000fea0003800200 */
.L_x_14749:
[----:B------:R0:W-:Y:S01]  /*4470*/  STG.E.U8 desc[UR36][R8.64], R3 ;  /* 0x0000000308007986 */ /* 0x0001e2000c101124 */
[----:B------:R-:W-:Y:S05]  /*4480*/  BRA `(.L_x_14737) ;  /* 0x0000000400d07947 */ /* 0x000fea0003800000 */
.L_x_14748:
        /* <DEDUP_REMOVED lines=16> */
.L_x_14747:
[----:B------:R-:W0:Y:S02]  /*4590*/  I2F.U16 R0, R5 ;  /* 0x0000000500007306 */ /* 0x000e240000101000 */
[----:B0-----:R-:W-:-:S05]  /*45a0*/  F2FP.BF16.F32.PACK_AB R0, RZ, R0 ;  /* 0x00000000ff00723e */ /* 0x001fca00000010ff */
[----:B------:R0:W-:Y:S01]  /*45b0*/  STG.E.U16 desc[UR36][R8.64], R0 ;  /* 0x0000000008007986 */ /* 0x0001e2000c101524 */
[----:B------:R-:W-:Y:S05]  /*45c0*/  BRA `(.L_x_14737) ;  /* 0x0000000400807947 */ /* 0x000fea0003800000 */
.L_x_14744:
        /* <DEDUP_REMOVED lines=10> */
.L_x_14753:
        /* <DEDUP_REMOVED lines=12> */
.L_x_14756:
[----:B------:R-:W-:-:S04]  /*4730*/  SHF.R.U32.HI R0, RZ, 0x14, R5 ;  /* 0x00000014ff007819 */ /* 0x000fc80000011605 */
[----:B------:R-:W-:-:S04]  /*4740*/  LOP3.LUT R0, R0, 0x1, RZ, 0xc0, !PT ;  /* 0x0000000100007812 */ /* 0x000fc800078ec0ff */
[----:B------:R-:W-:-:S04]  /*4750*/  IADD3 R0, PT, PT, R5, 0x487ffff, R0 ;  /* 0x0487ffff05007810 */ /* 0x000fc80007ffe000 */
[----:B------:R-:W-:-:S04]  /*4760*/  SHF.R.U32.HI R0, RZ, 0x14, R0 ;  /* 0x00000014ff007819 */ /* 0x000fc80000011600 */
[----:B------:R-:W-:-:S07]  /*4770*/  LOP3.LUT R0, R0, 0xff, RZ, 0xc0, !PT ;  /* 0x000000ff00007812 */ /* 0x000fce00078ec0ff */
.L_x_14757:
[----:B------:R-:W-:-:S07]  /*4780*/  PRMT R4, R0, 0x7610, R4 ;  /* 0x0000761000047816 */ /* 0x000fce0000000004 */
.L_x_14755:
[----:B------:R-:W-:Y:S05]  /*4790*/  BSYNC.RECONVERGENT B0 ;  /* 0x0000000000007941 */ /* 0x000fea0003800200 */
.L_x_14754:
[----:B------:R4:W-:Y:S01]  /*47a0*/  STG.E.U8 desc[UR36][R8.64], R4 ;  /* 0x0000000408007986 */ /* 0x0009e2000c101124 */
[----:B------:R-:W-:Y:S05]  /*47b0*/  BRA `(.L_x_14737) ;  /* 0x0000000400047947 */ /* 0x000fea0003800000 */
.L_x_14752:
        /* <DEDUP_REMOVED lines=12> */
.L_x_14760:
[----:B------:R-:W-:-:S04]  /*4880*/  SHF.R.U32.HI R0, RZ, 0x15, R5 ;  /* 0x00000015ff007819 */ /* 0x000fc80000011605 */
[----:B------:R-:W-:-:S04]  /*4890*/  LOP3.LUT R0, R0, 0x1, RZ, 0xc0, !PT ;  /* 0x0000000100007812 */ /* 0x000fc800078ec0ff */
[----:B------:R-:W-:-:S04]  /*48a0*/  IADD3 R0, PT, PT, R5, 0x88fffff, R0 ;  /* 0x088fffff05007810 */ /* 0x000fc80007ffe000 */
[----:B------:R-:W-:-:S04]  /*48b0*/  SHF.R.U32.HI R0, RZ, 0x15, R0 ;  /* 0x00000015ff007819 */ /* 0x000fc80000011600 */
[----:B------:R-:W-:-:S07]  /*48c0*/  LOP3.LUT R0, R0, 0xff, RZ, 0xc0, !PT ;  /* 0x000000ff00007812 */ /* 0x000fce00078ec0ff */
.L_x_14761:
[----:B------:R-:W-:-:S07]  /*48d0*/  PRMT R4, R0, 0x7610, R4 ;  /* 0x0000761000047816 */ /* 0x000fce0000000004 */
.L_x_14759:
[----:B------:R-:W-:Y:S05]  /*48e0*/  BSYNC.RECONVERGENT B0 ;  /* 0x0000000000007941 */ /* 0x000fea0003800200 */
.L_x_14758:
[----:B------:R3:W-:Y:S01]  /*48f0*/  STG.E.U8 desc[UR36][R8.64], R4 ;  /* 0x0000000408007986 */ /* 0x0007e2000c101124 */
[----:B------:R-:W-:Y:S05]  /*4900*/  BRA `(.L_x_14737) ;  /* 0x0000000000b07947 */ /* 0x000fea0003800000 */
.L_x_14751:
[----:B------:R-:W-:-:S13]  /*4910*/  ISETP.NE.AND P0, PT, R0, 0x1c, PT ;  /* 0x0000001c0000780c */ /* 0x000fda0003f05270 */
[----:B------:R-:W-:Y:S05]  /*4920*/  @!P0 BRA `(.L_x_14762) ;  /* 0x0000000000a08947 */ /* 0x000fea0003800000 */
[----:B------:R-:W-:-:S13]  /*4930*/  ISETP.NE.AND P0, PT, R0, 0x1d, PT ;  /* 0x0000001d0000780c */ /* 0x000fda0003f05270 */
[----:B------:R-:W-:Y:S05]  /*4940*/  @!P0 BRA `(.L_x_14763) ;  /* 0x0000000000888947 */ /* 0x000fea0003800000 */
[----:B------:R-:W-:-:S13]  /*4950*/  ISETP.NE.AND P0, PT, R0, 0x2c, PT ;  /* 0x0000002c0000780c */ /* 0x000fda0003f05270 */
[----:B------:R-:W-:Y:S05]  /*4960*/  @!P0 BRA `(.L_x_14764) ;  /* 0x0000000000448947 */ /* 0x000fea0003800000 */
.L_x_14736:
        /* <DEDUP_REMOVED lines=16> */
.L_x_14765:
[----:B------:R-:W-:Y:S05]  /*4a70*/  BRA `(.L_x_14737) ;  /* 0x0000000000547947 */ /* 0x000fea0003800000 */
.L_x_14764:
        /* <DEDUP_REMOVED lines=15> */
.L_x_14763:
[----:B------:R-:W-:Y:S01]  /*4b70*/  LOP3.LUT R4, R5, 0xffff, RZ, 0xc0, !PT ;  /* 0x0000ffff05047812 */ /* 0x000fe200078ec0ff */
[----:B------:R-:W-:-:S05]  /*4b80*/  IMAD.MOV.U32 R5, RZ, RZ, RZ ;  /* 0x000000ffff057224 */ /* 0x000fca00078e00ff */
[----:B------:R1:W-:Y:S01]  /*4b90*/  STG.E.64 desc[UR36][R8.64], R4 ;  /* 0x0000000408007986 */ /* 0x0003e2000c101b24 */
[----:B------:R-:W-:Y:S05]  /*4ba0*/  BRA `(.L_x_14737) ;  /* 0x0000000000087947 */ /* 0x000fea0003800000 */
.L_x_14762:
[----:B------:R-:W-:-:S05]  /*4bb0*/  LOP3.LUT R5, R5, 0xffff, RZ, 0xc0, !PT ;  /* 0x0000ffff05057812 */ /* 0x000fca00078ec0ff */
[----:B------:R0:W-:Y:S02]  /*4bc0*/  STG.E desc[UR36][R8.64], R5 ;  /* 0x0000000508007986 */ /* 0x0001e4000c101924 */
.L_x_14737:
[----:B------:R-:W-:Y:S05]  /*4bd0*/  BSYNC.RECONVERGENT B6 ;  /* 0x0000000000067941 */ /* 0x000fea0003800200 */
.L_x_14731:
        /* <DEDUP_REMOVED lines=24> */
.L_x_14771:
[----:B------:R0:W-:Y:S01]  /*4d60*/  STG.E.U8 desc[UR36][R8.64], R23 ;  /* 0x0000001708007986 */ /* 0x0001e2000c101124 */
[----:B------:R-:W-:Y:S05]  /*4d70*/  BRA `(.L_x_14773) ;  /* 0x0000000c00187947 */ /* 0x000fea0003800000 */
.L_x_14770:
        /* <DEDUP_REMOVED lines=10> */
.L_x_14775:
[----:B------:R-:W-:-:S05]  /*4e20*/  LOP3.LUT R23, R23, 0xffff, RZ, 0xc0, !PT ;  /* 0x0000ffff17177812 */ /* 0x000fca00078ec0ff */
[----:B------:R0:W-:Y:S01]  /*4e30*/  STG.E desc[UR36][R8.64], R23 ;  /* 0x0000001708007986 */ /* 0x0001e2000c101924 */
[----:B------:R-:W-:Y:S05]  /*4e40*/  BRA `(.L_x_14773) ;  /* 0x0000000800e47947 */ /* 0x000fea0003800000 */
.L_x_14774:
[----:B------:R0:W-:Y:S01]  /*4e50*/  STG.E.U16 desc[UR36][R8.64], R23 ;  /* 0x0000001708007986 */ /* 0x0001e2000c101524 */
[----:B------:R-:W-:Y:S05]  /*4e60*/  BRA `(.L_x_14773) ;  /* 0x0000000800dc7947 */ /* 0x000fea0003800000 */
.L_x_14769:
        /* <DEDUP_REMOVED lines=9> */
.L_x_14777:
[----:B------:R-:W0:Y:S02]  /*4f00*/  I2F.U16 R0, R23 ;  /* 0x0000001700007306 */ /* 0x000e240000101000 */
[----:B0-----:R-:W-:-:S05]  /*4f10*/  F2FP.F16.F32.PACK_AB R0, RZ, R0 ;  /* 0x00000000ff00723e */ /* 0x001fca00000000ff */
[----:B------:R0:W-:Y:S01]  /*4f20*/  STG.E.U16 desc[UR36][R8.64], R0 ;  /* 0x0000000008007986 */ /* 0x0001e2000c101524 */
[----:B------:R-:W-:Y:S05]  /*4f30*/  BRA `(.L_x_14773) ;  /* 0x0000000800a87947 */ /* 0x000fea0003800000 */
.L_x_14776:
        /* <DEDUP_REMOVED lines=10> */
.L_x_14779:
[----:B------:R-:W0:Y:S02]  /*4fe0*/  I2F.U16 R23, R23 ;  /* 0x0000001700177306 */ /* 0x000e240000101000 */
[----:B0-----:R-:W-:-:S04]  /*4ff0*/  F2FP.F16.F32.PACK_AB R3, RZ, R23 ;  /* 0x00000017ff03723e */ /* 0x001fc800000000ff */
[----:B------:R-:W-:-:S05]  /*5000*/  PRMT R3, R3, 0x5410, RZ ;  /* 0x0000541003037816 */ /* 0x000fca00000000ff */
[----:B------:R0:W-:Y:S01]  /*5010*/  STG.E desc[UR36][R8.64], R3 ;  /* 0x0000000308007986 */ /* 0x0001e2000c101924 */
[----:B------:R-:W-:Y:S05]  /*5020*/  BRA `(.L_x_14773) ;  /* 0x00000008006c7947 */ /* 0x000fea0003800000 */
.L_x_14778:
[----:B------:R-:W0:Y:S02]  /*5030*/  I2F.F64.U16 R4, R23 ;  /* 0x0000001700047312 */ /* 0x000e240000101800 */
[----:B0-----:R0:W-:Y:S01]  /*5040*/  STG.E.64 desc[UR36][R8.64], R4 ;  /* 0x0000000408007986 */ /* 0x0011e2000c101b24 */
[----:B------:R-:W-:Y:S05]  /*5050*/  BRA `(.L_x_14773) ;  /* 0x0000000800607947 */ /* 0x000fea0003800000 */
.L_x_14768:
        /* <DEDUP_REMOVED lines=12> */
.L_x_14783:
        /* <DEDUP_REMOVED lines=16> */
.L_x_14786:
[----:B------:R-:W-:-:S07]  /*5220*/  PRMT R4, R0, 0x7610, R4 ;  /* 0x0000761000047816 */ /* 0x000fce0000000004 */
.L_x_14785:
[----:B------:R-:W-:Y:S05]  /*5230*/  BSYNC.RECONVERGENT B0 ;  /* 0x0000000000007941 */ /* 0x000fea0003800200 */
.L_x_14784:
[----:B------:R0:W-:Y:S01]  /*5240*/  STG.E.U8 desc[UR36][R8.64], R4 ;  /* 0x0000000408007986 */ /* 0x0001e2000c101124 */
[----:B------:R-:W-:Y:S05]  /*5250*/  BRA `(.L_x_14773) ;  /* 0x0000000400e07947 */ /* 0x000fea0003800000 */
.L_x_14782:
        /* <DEDUP_REMOVED lines=16> */
.L_x_14789:
[----:B------:R-:W-:-:S07]  /*5360*/  PRMT R4, R0, 0x7610, R4 ;  /* 0x0000761000047816 */ /* 0x000fce0000000004 */
.L_x_14788:
[----:B------:R-:W-:Y:S05]  /*5370*/  BSYNC.RECONVERGENT B0 ;  /* 0x0000000000007941 */ /* 0x000fea0003800200 */
.L_x_14787:
[----:B------:R0:W-:Y:S01]  /*5380*/  STG.E.U8 desc[UR36][R8.64], R4 ;  /* 0x0000000408007986 */ /* 0x0001e2000c101124 */
[----:B------:R-:W-:Y:S05]  /*5390*/  BRA `(.L_x_14773) ;  /* 0x0000000400907947 */ /* 0x000fea0003800000 */
.L_x_14781:
        /* <DEDUP_REMOVED lines=21> */
.L_x_14791:
[----:B------:R-:W-:Y:S01]  /*54f0*/  LOP3.LUT R4, R23, 0xffff, RZ, 0xc0, !PT ;  /* 0x0000ffff17047812 */ /* 0x000fe200078ec0ff */
[----:B------:R-:W-:-:S05]  /*5500*/  IMAD.MOV.U32 R5, RZ, RZ, RZ ;  /* 0x000000ffff057224 */ /* 0x000fca00078e00ff */
[----:B------:R0:W-:Y:S01]  /*5510*/  STG.E.64 desc[UR36][R8.64], R4 ;  /* 0x0000000408007986 */ /* 0x0001e2000c101b24 */
[----:B------:R-:W-:Y:S05]  /*5520*/  BRA `(.L_x_14773) ;  /* 0x00000004002c7947 */ /* 0x000fea0003800000 */
.L_x_14790:
[----:B------:R-:W-:-:S05]  /*5530*/  LOP3.LUT R23, R23, 0xffff, RZ, 0xc0, !PT ;  /* 0x0000ffff17177812 */ /* 0x000fca00078ec0ff */
[----:B------:R0:W-:Y:S01]  /*5540*/  STG.E desc[UR36][R8.64], R23 ;  /* 0x0000001708007986 */ /* 0x0001e2000c101924 */
[----:B------:R-:W-:Y:S05]  /*5550*/  BRA `(.L_x_14773) ;  /* 0x0000000400207947 */ /* 0x000fea0003800000 */
.L_x_14780:
        /* <DEDUP_REMOVED lines=11> */
.L_x_14793:
[----:B------:R-:W-:Y:S01]  /*5610*/  CS2R R6, SRZ ;  /* 0x0000000000067805 */ /* 0x000fe2000001ff00 */
[----:B------:R-:W0:Y:S04]  /*5620*/  I2F.F64.U16 R4, R23 ;  /* 0x0000001700047312 */ /* 0x000e280000101800 */
[----:B0-----:R4:W-:Y:S01]  /*5630*/  STG.E.128 desc[UR36][R8.64], R4 ;  /* 0x0000000408007986 */ /* 0x0019e2000c101d24 */
[----:B------:R-:W-:Y:S05]  /*5640*/  BRA `(.L_x_14773) ;  /* 0x0000000000e47947 */ /* 0x000fea0003800000 */
.L_x_14792:
[----:B------:R-:W-:-:S13]  /*5650*/  ISETP.NE.AND P0, PT, R0, 0xf, PT ;  /* 0x0000000f0000780c */ /* 0x000fda0003f05270 */
[----:B------:R-:W-:Y:S05]  /*5660*/  @!P0 BRA `(.L_x_14794) ;  /* 0x0000000000d08947 */ /* 0x000fea0003800000 */
[----:B------:R-:W-:-:S13]  /*5670*/  ISETP.NE.AND P0, PT, R0, 0x17, PT ;  /* 0x000000170000780c */ /* 0x000fda0003f05270 */
[----:B------:R-:W-:Y:S05]  /*5680*/  @!P0 BRA `(.L_x_14795) ;  /* 0x0000000000848947 */ /* 0x000fea0003800000 */
[----:B------:R-:W-:-:S13]  /*5690*/  ISETP.NE.AND P0, PT, R0, 0x18, PT ;  /* 0x000000180000780c */ /* 0x000fda0003f05270 */
[----:B------:R-:W-:Y:S05]  /*56a0*/  @!P0 BRA `(.L_x_14796) ;  /* 0x0000000000448947 */ /* 0x000fea0003800000 */
.L_x_14772:
        /* <DEDUP_REMOVED lines=16> */
.L_x_14797:
[----:B------:R-:W-:Y:S05]  /*57b0*/  BRA `(.L_x_14773) ;  /* 0x0000000000887947 */ /* 0x000fea0003800000 */
.L_x_14796:
        /* <DEDUP_REMOVED lines=11> */
.L_x_14799:
[----:B------:R-:W-:Y:S05]  /*5870*/  BSYNC.RECONVERGENT B0 ;  /* 0x0000000000007941 */ /* 0x000fea0003800200 */
.L_x_14798:
[----:B------:R1:W-:Y:S01]  /*5880*/  STG.E.U8 desc[UR36][R8.64], R3 ;  /* 0x0000000308007986 */ /* 0x0003e2000c101124 */
[----:B------:R-:W-:Y:S05]  /*5890*/  BRA `(.L_x_14773) ;  /* 0x0000000000507947 */ /* 0x000fea0003800000 */
.L_x_14795:
        /* <DEDUP_REMOVED lines=12> */
.L_x_14800:
[----:B------:R-:W-:Y:S01]  /*5960*/  IMAD.MOV.U32 R3, RZ, RZ, 0x7f ;  /* 0x0000007fff037424 */ /* 0x000fe200078e00ff */
[----:B------:R-:W-:-:S04]  /*5970*/  ISETP.GT.U32.AND P0, PT, R5, 0x7f800000, PT ;  /* 0x7f8000000500780c */ /* 0x000fc80003f04070 */
[----:B------:R-:W-:-:S05]  /*5980*/  SEL R3, R3, 0x7c, P0 ;  /* 0x0000007c03037807 */ /* 0x000fca0000000000 */
[----:B------:R2:W-:Y:S01]  /*5990*/  STG.E.U8 desc[UR36][R8.64], R3 ;  /* 0x0000000308007986 */ /* 0x0005e2000c101124 */
[----:B------:R-:W-:Y:S05]  /*59a0*/  BRA `(.L_x_14773) ;  /* 0x00000000000c7947 */ /* 0x000fea0003800000 */
.L_x_14794:
[----:B------:R-:W0:Y:S02]  /*59b0*/  I2F.U16 R0, R23 ;  /* 0x0000001700007306 */ /* 0x000e240000101000 */
[----:B0-----:R-:W-:-:S05]  /*59c0*/  F2FP.BF16.F32.PACK_AB R0, RZ, R0 ;  /* 0x00000000ff00723e */ /* 0x001fca00000010ff */
[----:B------:R0:W-:Y:S02]  /*59d0*/  STG.E.U16 desc[UR36][R8.64], R0 ;  /* 0x0000000008007986 */ /* 0x0001e4000c101524 */
.L_x_14773:
[----:B------:R-:W-:Y:S05]  /*59e0*/  BSYNC.RECONVERGENT B6 ;  /* 0x0000000000067941 */ /* 0x000fea0003800200 */
.L_x_14767:
[----:B------:R-:W-:-:S07]  /*59f0*/  VIADD R19, R19, 0x80 ;  /* 0x0000008013137836 */ /* 0x000fce0000000000 */
.L_x_14730:
[----:B------:R-:W-:-:S13]  /*5a00*/  ISETP.GE.AND P0, PT, R19, R17, PT ;  /* 0x000000111300720c */ /* 0x000fda0003f06270 */
[----:B------:R-:W-:Y:S05]  /*5a10*/  @P0 BREAK.RELIABLE B7 ;  /* 0x0000000000070942 */ /* 0x000fea0003800100 */
[----:B------:R-:W-:Y:S05]  /*5a20*/  @P0 BRA `(.L_x_14766) ;  /* 0x0000000c00800947 */ /* 0x000fea0003800000 */
[----:B------:R-:W-:Y:S05]  /*5a30*/  BSYNC.RELIABLE B7 ;  /* 0x0000000000077941 */ /* 0x000fea0003800100 */
.L_x_14729:
        /* <DEDUP_REMOVED lines=21> */
.L_x_14805:
[----:B------:R0:W-:Y:S01]  /*5b90*/  STG.E.U8 desc[UR36][R8.64], R22 ;  /* 0x0000001608007986 */ /* 0x0001e2000c101124 */
[----:B------:R-:W-:Y:S05]  /*5ba0*/  BRA `(.L_x_14807) ;  /* 0x0000000c00187947 */ /* 0x000fea0003800000 */
.L_x_14804:
        /* <DEDUP_REMOVED lines=10> */
.L_x_14809:
[----:B------:R-:W-:-:S05]  /*5c50*/  LOP3.LUT R3, R22, 0xffff, RZ, 0xc0, !PT ;  /* 0x0000ffff16037812 */ /* 0x000fca00078ec0ff */
[----:B------:R0:W-:Y:S01]  /*5c60*/  STG.E desc[UR36][R8.64], R3 ;  /* 0x0000000308007986 */ /* 0x0001e2000c101924 */
[----:B------:R-:W-:Y:S05]  /*5c70*/  BRA `(.L_x_14807) ;  /* 0x0000000800e47947 */ /* 0x000fea0003800000 */
.L_x_14808:
[----:B------:R0:W-:Y:S01]  /*5c80*/  STG.E.U16 desc[UR36][R8.64], R22 ;  /* 0x0000001608007986 */ /* 0x0001e2000c101524 */
[----:B------:R-:W-:Y:S05]  /*5c90*/  BRA `(.L_x_14807) ;  /* 0x0000000800dc7947 */ /* 0x000fea0003800000 */
.L_x_14803:
        /* <DEDUP_REMOVED lines=9> */
.L_x_14811:
[----:B------:R-:W0:Y:S02]  /*5d30*/  I2F.U16 R0, R22 ;  /* 0x0000001600007306 */ /* 0x000e240000101000 */
[----:B0-----:R-:W-:-:S05]  /*5d40*/  F2FP.F16.F32.PACK_AB R0, RZ, R0 ;  /* 0x00000000ff00723e */ /* 0x001fca00000000ff */
[----:B------:R0:W-:Y:S01]  /*5d50*/  STG.E.U16 desc[UR36][R8.64], R0 ;  /* 0x0000000008007986 */ /* 0x0001e2000c101524 */
[----:B------:R-:W-:Y:S05]  /*5d60*/  BRA `(.L_x_14807) ;  /* 0x0000000800a87947 */ /* 0x000fea0003800000 */
.L_x_14810:
        /* <DEDUP_REMOVED lines=10> */
.L_x_14813:
[----:B------:R-:W0:Y:S02]  /*5e10*/  I2F.U16 R22, R22 ;  /* 0x0000001600167306 */ /* 0x000e240000101000 */
[----:B0-----:R-:W-:-:S04]  /*5e20*/  F2FP.F16.F32.PACK_AB R3, RZ, R22 ;  /* 0x00000016ff03723e */ /* 0x001fc800000000ff */
[----:B------:R-:W-:-:S05]  /*5e30*/  PRMT R3, R3, 0x5410, RZ ;  /* 0x0000541003037816 */ /* 0x000fca00000000ff */
[----:B------:R0:W-:Y:S01]  /*5e40*/  STG.E desc[UR36][R8.64], R3 ;  /* 0x0000000308007986 */ /* 0x0001e2000c101924 */
[----:B------:R-:W-:Y:S05]  /*5e50*/  BRA `(.L_x_14807) ;  /* 0x00000008006c7947 */ /* 0x000fea0003800000 */
.L_x_14812:
[----:B------:R-:W0:Y:S02]  /*5e60*/  I2F.F64.U16 R22, R22 ;  /* 0x0000001600167312 */ /* 0x000e240000101800 */
[----:B0-----:R0:W-:Y:S01]  /*5e70*/  STG.E.64 desc[UR36][R8.64], R22 ;  /* 0x0000001608007986 */ /* 0x0011e2000c101b24 */
[----:B------:R-:W-:Y:S05]  /*5e80*/  BRA `(.L_x_14807) ;  /* 0x0000000800607947 */ /* 0x000fea0003800000 */
.L_x_14802:
        /* <DEDUP_REMOVED lines=12> */
.L_x_14817:
        /* <DEDUP_REMOVED lines=16> */
.L_x_14820:
[----:B------:R-:W-:-:S07]  /*6050*/  PRMT R4, R0, 0x7610, R4 ;  /* 0x0000761000047816 */ /* 0x000fce0000000004 */
.L_x_14819:
[----:B------:R-:W-:Y:S05]  /*6060*/  BSYNC.RECONVERGENT B0 ;  /* 0x0000000000007941 */ /* 0x000fea0003800200 */
.L_x_14818:
[----:B------:R0:W-:Y:S01]  /*6070*/  STG.E.U8 desc[UR36][R8.64], R4 ;  /* 0x0000000408007986 */ /* 0x0001e2000c101124 */
[----:B------:R-:W-:Y:S05]  /*6080*/  BRA `(.L_x_14807) ;  /* 0x0000000400e07947 */ /* 0x000fea0003800000 */
.L_x_14816:
        /* <DEDUP_REMOVED lines=16> */
.L_x_14823:
[----:B------:R-:W-:-:S07]  /*6190*/  PRMT R4, R0, 0x7610, R4 ;  /* 0x0000761000047816 */ /* 0x000fce0000000004 */
.L_x_14822:
[----:B------:R-:W-:Y:S05]  /*61a0*/  BSYNC.RECONVERGENT B0 ;  /* 0x0000000000007941 */ /* 0x000fea0003800200 */
.L_x_14821:
[----:B------:R0:W-:Y:S01]  /*61b0*/  STG.E.U8 desc[UR36][R8.64], R4 ;  /* 0x0000000408007986 */ /* 0x0001e2000c101124 */
[----:B------:R-:W-:Y:S05]  /*61c0*/  BRA `(.L_x_14807) ;  /* 0x0000000400907947 */ /* 0x000fea0003800000 */
.L_x_14815:
        /* <DEDUP_REMOVED lines=21> */
.L_x_14825:
[----:B------:R-:W-:Y:S01]  /*6320*/  LOP3.LUT R22, R22, 0xffff, RZ, 0xc0, !PT ;  /* 0x0000ffff16167812 */ /* 0x000fe200078ec0ff */
[----:B------:R-:W-:-:S05]  /*6330*/  IMAD.MOV.U32 R23, RZ, RZ, RZ ;  /* 0x000000ffff177224 */ /* 0x000fca00078e00ff */
[----:B------:R0:W-:Y:S01]  /*6340*/  STG.E.64 desc[UR36][R8.64], R22 ;  /* 0x0000001608007986 */ /* 0x0001e2000c101b24 */
[----:B------:R-:W-:Y:S05]  /*6350*/  BRA `(.L_x_14807) ;  /* 0x00000004002c7947 */ /* 0x000fea0003800000 */
.L_x_14824:
[----:B------:R-:W-:-:S05]  /*6360*/  LOP3.LUT R3, R22, 0xffff, RZ, 0xc0, !PT ;  /* 0x0000ffff16037812 */ /* 0x000fca00078ec0ff */
[----:B------:R0:W-:Y:S01]  /*6370*/  STG.E desc[UR36][R8.64], R3 ;  /* 0x0000000308007986 */ /* 0x0001e2000c101924 */
[----:B------:R-:W-:Y:S05]  /*6380*/  BRA `(.L_x_14807) ;  /* 0x0000000400207947 */ /* 0x000fea0003800000 */
.L_x_14814:
        /* <DEDUP_REMOVED lines=11> */
.L_x_14827:
[----:B------:R-:W-:Y:S01]  /*6440*/  CS2R R6, SRZ ;  /* 0x0000000000067805 */ /* 0x000fe2000001ff00 */
[----:B------:R-:W0:Y:S04]  /*6450*/  I2F.F64.U16 R4, R22 ;  /* 0x0000001600047312 */ /* 0x000e280000101800 */
[----:B0-----:R4:W-:Y:S01]  /*6460*/  STG.E.128 desc[UR36][R8.64], R4 ;  /* 0x0000000408007986 */ /* 0x0019e2000c101d24 */
[----:B------:R-:W-:Y:S05]  /*6470*/  BRA `(.L_x_14807) ;  /* 0x0000000000e47947 */ /* 0x000fea0003800000 */
.L_x_14826:
[----:B------:R-:W-:-:S13]  /*6480*/  ISETP.NE.AND P0, PT, R0, 0xf, PT ;  /* 0x0000000f0000780c */ /* 0x000fda0003f05270 */
[----:B------:R-:W-:Y:S05]  /*6490*/  @!P0 BRA `(.L_x_14828) ;  /* 0x0000000000d08947 */ /* 0x000fea0003800000 */
[----:B------:R-:W-:-:S13]  /*64a0*/  ISETP.NE.AND P0, PT, R0, 0x17, PT ;  /* 0x000000170000780c */ /* 0x000fda0003f05270 */
[----:B------:R-:W-:Y:S05]  /*64b0*/  @!P0 BRA `(.L_x_14829) ;  /* 0x0000000000848947 */ /* 0x000fea0003800000 */
[----:B------:R-:W-:-:S13]  /*64c0*/  ISETP.NE.AND P0, PT, R0, 0x18, PT ;  /* 0x000000180000780c */ /* 0x000fda0003f05270 */
[----:B------:R-:W-:Y:S05]  /*64d0*/  @!P0 BRA `(.L_x_14830) ;  /* 0x0000000000448947 */ /* 0x000fea0003800000 */
.L_x_14806:
        /* <DEDUP_REMOVED lines=16> */
.L_x_14831:
[----:B------:R-:W-:Y:S05]  /*65e0*/  BRA `(.L_x_14807) ;  /* 0x0000000000887947 */ /* 0x000fea0003800000 */
.L_x_14830:
        /* <DEDUP_REMOVED lines=11> */
.L_x_14833:
[----:B------:R-:W-:Y:S05]  /*66a0*/  BSYNC.RECONVERGENT B0 ;  /* 0x0000000000007941 */ /* 0x000fea0003800200 */
.L_x_14832:
[----:B------:R1:W-:Y:S01]  /*66b0*/  STG.E.U8 desc[UR36][R8.64], R3 ;  /* 0x0000000308007986 */ /* 0x0003e2000c101124 */
[----:B------:R-:W-:Y:S05]  /*66c0*/  BRA `(.L_x_14807) ;  /* 0x0000000000507947 */ /* 0x000fea0003800000 */
.L_x_14829:
        /* <DEDUP_REMOVED lines=12> */
.L_x_14834:
[----:B------:R-:W-:Y:S01]  /*6790*/  IMAD.MOV.U32 R3, RZ, RZ, 0x7f ;  /* 0x0000007fff037424 */ /* 0x000fe200078e00ff */
[----:B------:R-:W-:-:S04]  /*67a0*/  ISETP.GT.U32.AND P0, PT, R5, 0x7f800000, PT ;  /* 0x7f8000000500780c */ /* 0x000fc80003f04070 */
[----:B------:R-:W-:-:S05]  /*67b0*/  SEL R3, R3, 0x7c, P0 ;  /* 0x0000007c03037807 */ /* 0x000fca0000000000 */
[----:B------:R2:W-:Y:S01]  /*67c0*/  STG.E.U8 desc[UR36][R8.64], R3 ;  /* 0x0000000308007986 */ /* 0x0005e2000c101124 */
[----:B------:R-:W-:Y:S05]  /*67d0*/  BRA `(.L_x_14807) ;  /* 0x00000000000c7947 */ /* 0x000fea0003800000 */
.L_x_14828:
[----:B------:R-:W0:Y:S02]  /*67e0*/  I2F.U16 R0, R22 ;  /* 0x0000001600007306 */ /* 0x000e240000101000 */
[----:B0-----:R-:W-:-:S05]  /*67f0*/  F2FP.BF16.F32.PACK_AB R0, RZ, R0 ;  /* 0x00000000ff00723e */ /* 0x001fca00000010ff */
[----:B------:R0:W-:Y:S02]  /*6800*/  STG.E.U16 desc[UR36][R8.64], R0 ;  /* 0x0000000008007986 */ /* 0x0001e4000c101524 */
.L_x_14807:
[----:B------:R-:W-:Y:S05]  /*6810*/  BSYNC.RECONVERGENT B6 ;  /* 0x0000000000067941 */ /* 0x000fea0003800200 */
.L_x_14801:
[----:B------:R-:W-:-:S07]  /*6820*/  VIADD R19, R19, 0x80 ;  /* 0x0000008013137836 */ /* 0x000fce0000000000 */
.L_x_14766:
[----:B------:R-:W-:Y:S05]  /*6830*/  BSYNC.RECONVERGENT B8 ;  /* 0x0000000000087941 */ /* 0x000fea0003800200 */
.L_x_14728:
        /* <DEDUP_REMOVED lines=21> */
.L_x_14838:
[----:B------:R-:W-:Y:S01]  /*6990*/  STG.E.U8 desc[UR36][R4.64], R2 ;  /* 0x0000000204007986 */ /* 0x000fe2000c101124 */
[----:B------:R-:W-:Y:S05]  /*69a0*/  EXIT ;  /* 0x000000000000794d */ /* 0x000fea0003800000 */
.L_x_14837:
        /* <DEDUP_REMOVED lines=10> */
.L_x_14841:
[----:B------:R-:W-:-:S05]  /*6a50*/  LOP3.LUT R3, R2, 0xffff, RZ, 0xc0, !PT ;  /* 0x0000ffff02037812 */ /* 0x000fca00078ec0ff */
[----:B------:R-:W-:Y:S01]  /*6a60*/  STG.E desc[UR36][R4.64], R3 ;  /* 0x0000000304007986 */ /* 0x000fe2000c101924 */
[----:B------:R-:W-:Y:S05]  /*6a70*/  EXIT ;  /* 0x000000000000794d */ /* 0x000fea0003800000 */
.L_x_14840:
[----:B------:R-:W-:Y:S01]  /*6a80*/  STG.E.U16 desc[UR36][R4.64], R2 ;  /* 0x0000000204007986 */ /* 0x000fe2000c101524 */
[----:B------:R-:W-:Y:S05]  /*6a90*/  EXIT ;  /* 0x000000000000794d */ /* 0x000fea0003800000 */
.L_x_14836:
        /* <DEDUP_REMOVED lines=9> */
.L_x_14843:
[----:B------:R-:W0:Y:S02]  /*6b30*/  I2F.U16 R0, R2 ;  /* 0x0000000200007306 */ /* 0x000e240000101000 */
[----:B0-----:R-:W-:-:S05]  /*6b40*/  F2FP.F16.F32.PACK_AB R0, RZ, R0 ;  /* 0x00000000ff00723e */ /* 0x001fca00000000ff */
[----:B------:R-:W-:Y:S01]  /*6b50*/  STG.E.U16 desc[UR36][R4.64], R0 ;  /* 0x0000000004007986 */ /* 0x000fe2000c101524 */
[----:B------:R-:W-:Y:S05]  /*6b60*/  EXIT ;  /* 0x000000000000794d */ /* 0x000fea0003800000 */
.L_x_14842:
        /* <DEDUP_REMOVED lines=10> */
.L_x_14845:
[----:B------:R-:W0:Y:S02]  /*6c10*/  I2F.U16 R2, R2 ;  /* 0x0000000200027306 */ /* 0x000e240000101000 */
[----:B0-----:R-:W-:-:S04]  /*6c20*/  F2FP.F16.F32.PACK_AB R3, RZ, R2 ;  /* 0x00000002ff03723e */ /* 0x001fc800000000ff */
[----:B------:R-:W-:-:S05]  /*6c30*/  PRMT R3, R3, 0x5410, RZ ;  /* 0x0000541003037816 */ /* 0x000fca00000000ff */
[----:B------:R-:W-:Y:S01]  /*6c40*/  STG.E desc[UR36][R4.64], R3 ;  /* 0x0000000304007986 */ /* 0x000fe2000c101924 */
[----:B------:R-:W-:Y:S05]  /*6c50*/  EXIT ;  /* 0x000000000000794d */ /* 0x000fea0003800000 */
.L_x_14844:
[----:B------:R-:W0:Y:S02]  /*6c60*/  I2F.F64.U16 R2, R2 ;  /* 0x0000000200027312 */ /* 0x000e240000101800 */
[----:B0-----:R-:W-:Y:S01]  /*6c70*/  STG.E.64 desc[UR36][R4.64], R2 ;  /* 0x0000000204007986 */ /* 0x001fe2000c101b24 */
[----:B------:R-:W-:Y:S05]  /*6c80*/  EXIT ;  /* 0x000000000000794d */ /* 0x000fea0003800000 */
.L_x_14835:
        /* <DEDUP_REMOVED lines=12> */
.L_x_14849:
        /* <DEDUP_REMOVED lines=17> */
.L_x_14851:
[----:B------:R-:W-:Y:S05]  /*6e60*/  BSYNC.RECONVERGENT B0 ;  /* 0x0000000000007941 */ /* 0x000fea0003800200 */
.L_x_14850:
[----:B------:R-:W-:Y:S01]  /*6e70*/  STG.E.U8 desc[UR36][R4.64], R0 ;  /* 0x0000000004007986 */ /* 0x000fe2000c101124 */
[----:B------:R-:W-:Y:S05]  /*6e80*/  EXIT ;  /* 0x000000000000794d */ /* 0x000fea0003800000 */
.L_x_14848:
        /* <DEDUP_REMOVED lines=17> */
.L_x_14853:
[----:B------:R-:W-:Y:S05]  /*6fa0*/  BSYNC.RECONVERGENT B0 ;  /* 0x0000000000007941 */ /* 0x000fea0003800200 */
.L_x_14852:
[----:B------:R-:W-:Y:S01]  /*6fb0*/  STG.E.U8 desc[UR36][R4.64], R0 ;  /* 0x0000000004007986 */ /* 0x000fe2000c101124 */
[----:B------:R-:W-:Y:S05]  /*6fc0*/  EXIT ;  /* 0x000000000000794d */ /* 0x000fea0003800000 */
.L_x_14847:
        /* <DEDUP_REMOVED lines=21> */
.L_x_14855:
[----:B------:R-:W-:Y:S01]  /*7120*/  LOP3.LUT R2, R2, 0xffff, RZ, 0xc0, !PT ;  /* 0x0000ffff02027812 */ /* 0x000fe200078ec0ff */
[----:B------:R-:W-:-:S05]  /*7130*/  IMAD.MOV.U32 R3, RZ, RZ, RZ ;  /* 0x000000ffff037224 */ /* 0x000fca00078e00ff */
[----:B------:R-:W-:Y:S01]  /*7140*/  STG.E.64 desc[UR36][R4.64], R2 ;  /* 0x0000000204007986 */ /* 0x000fe2000c101b24 */
[----:B------:R-:W-:Y:S05]  /*7150*/  EXIT ;  /* 0x000000000000794d */ /* 0x000fea0003800000 */
.L_x_14854:
[----:B------:R-:W-:-:S05]  /*7160*/  LOP3.LUT R3, R2, 0xffff, RZ, 0xc0, !PT ;  /* 0x0000ffff02037812 */ /* 0x000fca00078ec0ff */
[----:B------:R-:W-:Y:S01]  /*7170*/  STG.E desc[UR36][R4.64], R3 ;  /* 0x0000000304007986 */ /* 0x000fe2000c101924 */
[----:B------:R-:W-:Y:S05]  /*7180*/  EXIT ;  /* 0x000000000000794d */ /* 0x000fea0003800000 */
.L_x_14846:
        /* <DEDUP_REMOVED lines=11> */
.L_x_14857:
[----:B------:R-:W-:Y:S01]  /*7240*/  CS2R R10, SRZ ;  /* 0x00000000000a7805 */ /* 0x000fe2000001ff00 */
[----:B------:R-:W0:Y:S04]  /*7250*/  I2F.F64.U16 R8, R2 ;  /* 0x0000000200087312 */ /* 0x000e280000101800 */
[----:B0-----:R-:W-:Y:S01]  /*7260*/  STG.E.128 desc[UR36][R4.64], R8 ;  /* 0x0000000804007986 */ /* 0x001fe2000c101d24 */
[----:B------:R-:W-:Y:S05]  /*7270*/  EXIT ;  /* 0x000000000000794d */ /* 0x000fea0003800000 */
.L_x_14856:
[----:B------:R-:W-:-:S13]  /*7280*/  ISETP.NE.AND P0, PT, R0, 0xf, PT ;  /* 0x0000000f0000780c */ /* 0x000fda0003f05270 */
[----:B------:R-:W-:Y:S05]  /*7290*/  @!P0 BRA `(.L_x_14858) ;  /* 0x0000000000d48947 */ /* 0x000fea0003800000 */
[----:B------:R-:W-:-:S13]  /*72a0*/  ISETP.NE.AND P0, PT, R0, 0x17, PT ;  /* 0x000000170000780c */ /* 0x000fda0003f05270 */
[----:B------:R-:W-:Y:S05]  /*72b0*/  @!P0 BRA `(.L_x_14859) ;  /* 0x0000000000848947 */ /* 0x000fea0003800000 */
[----:B------:R-:W-:-:S13]  /*72c0*/  ISETP.NE.AND P0, PT, R0, 0x18, PT ;  /* 0x000000180000780c */ /* 0x000fda0003f05270 */
[----:B------:R-:W-:Y:S05]  /*72d0*/  @!P0 BRA `(.L_x_14860) ;  /* 0x0000000000448947 */ /* 0x000fea0003800000 */
.L_x_14839:
        /* <DEDUP_REMOVED lines=16> */
.L_x_14861:
[----:B------:R-:W-:Y:S05]  /*73e0*/  EXIT ;  /* 0x000000000000794d */ /* 0x000fea0003800000 */
.L_x_14860:
        /* <DEDUP_REMOVED lines=11> */
.L_x_14863:
[----:B------:R-:W-:Y:S05]  /*74a0*/  BSYNC.RECONVERGENT B0 ;  /* 0x0000000000007941 */ /* 0x000fea0003800200 */
.L_x_14862:
[----:B------:R-:W-:Y:S01]  /*74b0*/  STG.E.U8 desc[UR36][R4.64], R3 ;  /* 0x0000000304007986 */ /* 0x000fe2000c101124 */
[----:B------:R-:W-:Y:S05]  /*74c0*/  EXIT ;  /* 0x000000000000794d */ /* 0x000fea0003800000 */
.L_x_14859:
        /* <DEDUP_REMOVED lines=13> */
.L_x_14864:
[----:B------:R-:W-:Y:S01]  /*75a0*/  IMAD.MOV.U32 R3, RZ, RZ, 0x7f ;  /* 0x0000007fff037424 */ /* 0x000fe200078e00ff */
[----:B------:R-:W-:-:S04]  /*75b0*/  ISETP.GT.U32.AND P0, PT, R7, 0x7f800000, PT ;  /* 0x7f8000000700780c */ /* 0x000fc80003f04070 */
[----:B------:R-:W-:-:S05]  /*75c0*/  SEL R3, R3, 0x7c, P0 ;  /* 0x0000007c03037807 */ /* 0x000fca0000000000 */
[----:B------:R-:W-:Y:S01]  /*75d0*/  STG.E.U8 desc[UR36][R4.64], R3 ;  /* 0x0000000304007986 */ /* 0x000fe2000c101124 */
[----:B------:R-:W-:Y:S05]  /*75e0*/  EXIT ;  /* 0x000000000000794d */ /* 0x000fea0003800000 */
.L_x_14858:
[----:B------:R-:W0:Y:S02]  /*75f0*/  I2F.U16 R0, R2 ;  /* 0x0000000200007306 */ /* 0x000e240000101000 */
[----:B0-----:R-:W-:-:S05]  /*7600*/  F2FP.BF16.F32.PACK_AB R0, RZ, R0 ;  /* 0x00000000ff00723e */ /* 0x001fca00000010ff */
[----:B------:R-:W-:Y:S01]  /*7610*/  STG.E.U16 desc[UR36][R4.64], R0 ;  /* 0x0000000004007986 */ /* 0x000fe2000c101524 */
[----:B------:R-:W-:Y:S05]  /*7620*/  EXIT ;  /* 0x000000000000794d */ /* 0x000fea0003800000 */
.L_x_14865:
        /* <DEDUP_REMOVED lines=13> */
.L_x_35947:


//--------------------- .text._ZN2at6native18elementwise_kernelILi128ELi4EZNS0_22gpu_kernel_impl_nocastIZZZNS0_21clamp_min_kernel_cudaERNS_18TensorIteratorBaseERKN3c106ScalarEENKUlvE_clEvENKUlvE_clEvEUlhE_EEvS4_RKT_EUliE_EEviT1_ --------------------------
	.section	.text._ZN2at6native18elementwise_kernelILi128ELi4EZNS0_22gpu_kernel_impl_nocastIZZZNS0_21clamp_min_kernel_cudaERNS_18TensorIteratorBaseERKN3c106ScalarEENKUlvE_clEvENKUlvE_clEvEUlhE_EEvS4_RKT_EUliE_EEviT1_,"ax",@progbits
	.align	128
        .global         _ZN2at6native18elementwise_kernelILi128ELi4EZNS0_22gpu_kernel_impl_nocastIZZZNS0_21clamp_min_kernel_cudaERNS_18TensorIteratorBaseERKN3c106ScalarEENKUlvE_clEvENKUlvE_clEvEUlhE_EEvS4_RKT_EUliE_EEviT1_
        .type           _ZN2at6native18elementwise_kernelILi128ELi4EZNS0_22gpu_kernel_impl_nocastIZZZNS0_21clamp_min_kernel_cudaERNS_18TensorIteratorBaseERKN3c106ScalarEENKUlvE_clEvENKUlvE_clEvEUlhE_EEvS4_RKT_EUliE_EEviT1_,@function
        .size           _ZN2at6native18elementwise_kernelILi128ELi4EZNS0_22gpu_kernel_impl_nocastIZZZNS0_21clamp_min_kernel_cudaERNS_18TensorIteratorBaseERKN3c106ScalarEENKUlvE_clEvENKUlvE_clEvEUlhE_EEvS4_RKT_EUliE_EEviT1_,(.L_x_35948 - _ZN2at6native18elementwise_kernelILi128ELi4EZNS0_22gpu_kernel_impl_nocastIZZZNS0_21clamp_min_kernel_cudaERNS_18TensorIteratorBaseERKN3c106ScalarEENKUlvE_clEvENKUlvE_clEvEUlhE_EEvS4_RKT_EUliE_EEviT1_)
        .other          _ZN2at6native18elementwise_kernelILi128ELi4EZNS0_22gpu_kernel_impl_nocastIZZZNS0_21clamp_min_kernel_cudaERNS_18TensorIteratorBaseERKN3c106ScalarEENKUlvE_clEvENKUlvE_clEvEUlhE_EEvS4_RKT_EUliE_EEviT1_,@"STO_CUDA_ENTRY STV_DEFAULT"
_ZN2at6native18elementwise_kernelILi128ELi4EZNS0_22gpu_kernel_impl_nocastIZZZNS0_21clamp_min_kernel_cudaERNS_18TensorIteratorBaseERKN3c106ScalarEENKUlvE_clEvENKUlvE_clEvEUlhE_EEvS4_RKT_EUliE_EEviT1_:
.text._ZN2at6native18elementwise_kernelILi128ELi4EZNS0_22gpu_kernel_impl_nocastIZZZNS0_21clamp_min_kernel_cudaERNS_18TensorIteratorBaseERKN3c106ScalarEENKUlvE_clEvENKUlvE_clEvEUlhE_EEvS4_RKT_EUliE_EEviT1_:
        /* <DEDUP_REMOVED lines=21> */
[----:B--2---:R-:W-:-:S05]  /*0150*/  VIMNMX.U16x2 R0, PT, PT, R4, UR6, !PT ;  /* 0x0000000604007c48 */ /* 0x004fca000ffe0200 */
[----:B0-----:R0:W-:Y:S01]  /*0160*/  STG.E.U8 desc[UR8][R6.64], R0 ;  /* 0x0000000006007986 */ /* 0x0011e2000c101108 */
[----:B------:R-:W-:Y:S05]  /*0170*/  @P0 BRA `(.L_x_14870) ;  /* 0x0000000000400947 */ /* 0x000fea0003800000 */
[----:B------:R-:W1:Y:S02]  /*0180*/  LDC.64 R4, c[0x0][0x588] ;  /* 0x00016200ff047b82 */ /* 0x000e640000000a00 */
[----:B-1----:R-:W2:Y:S06]  /*0190*/  LDG.E.U8 R4, desc[UR8][R4.64] ;  /* 0x0000000804047981 */ /* 0x002eac000c1e1100 */
[----:B0-----:R-:W0:Y:S01]  /*01a0*/  LDC.64 R6, c[0x0][0x580] ;  /* 0x00016000ff067b82 */ /* 0x001e220000000a00 */
[----:B------:R-:W-:Y:S02]  /*01b0*/  IADD3 R3, PT, PT, R3, 0x80, RZ ;  /* 0x0000008003037810 */ /* 0x000fe40007ffe0ff */
[----:B--2---:R-:W-:-:S05]  /*01c0*/  VIMNMX.U16x2 R0, PT, PT, R4, UR6, !PT ;  /* 0x0000000604007c48 */ /* 0x004fca000ffe0200 */
[----:B0-----:R0:W-:Y:S02]  /*01d0*/  STG.E.U8 desc[UR8][R6.64], R0 ;  /* 0x0000000006007986 */ /* 0x0011e4000c101108 */
.L_x_14869:
[----:B------:R-:W-:-:S13]  /*01e0*/  ISETP.GE.AND P0, PT, R3, UR4, PT ;  /* 0x0000000403007c0c */ /* 0x000fda000bf06270 */
[----:B------:R-:W-:Y:S05]  /*01f0*/  @P0 BREAK.RELIABLE B1 ;  /* 0x0000000000010942 */ /* 0x000fea0003800100 */
[----:B------:R-:W-:Y:S05]  /*0200*/  @P0 BRA `(.L_x_14870) ;  /* 0x00000000001c0947 */ /* 0x000fea0003800000 */
[----:B------:R-:W-:Y:S05]  /*0210*/  BSYNC.RELIABLE B1 ;  /* 0x0000000000017941 */ /* 0x000fea0003800100 */
.L_x_14868:
[----:B------:R-:W1:Y:S02]  /*0220*/  LDC.64 R4, c[0x0][0x588] ;  /* 0x00016200ff047b82 */ /* 0x000e640000000a00 */
[----:B-1----:R-:W2:Y:S06]  /*0230*/  LDG.E.U8 R4, desc[UR8][R4.64] ;  /* 0x0000000804047981 */ /* 0x002eac000c1e1100 */
[----:B0-----:R-:W0:Y:S01]  /*0240*/  LDC.64 R6, c[0x0][0x580] ;  /* 0x00016000ff067b82 */ /* 0x001e220000000a00 */
[----:B------:R-:W-:Y:S02]  /*0250*/  IADD3 R3, PT, PT, R3, 0x80, RZ ;  /* 0x0000008003037810 */ /* 0x000fe40007ffe0ff */
[----:B--2---:R-:W-:-:S05]  /*0260*/  VIMNMX.U16x2 R0, PT, PT, R4, UR6, !PT ;  /* 0x0000000604007c48 */ /* 0x004fca000ffe0200 */
[----:B0-----:R1:W-:Y:S02]  /*0270*/  STG.E.U8 desc[UR8][R6.64], R0 ;  /* 0x0000000006007986 */ /* 0x0013e4000c101108 */
.L_x_14870:
[----:B------:R-:W-:Y:S05]  /*0280*/  BSYNC.RECONVERGENT B0 ;  /* 0x0000000000007941 */ /* 0x000fea0003800200 */
.L_x_14867:
[----:B------:R-:W-:Y:S05]  /*0290*/  WARPSYNC.ALL ;  /* 0x0000000000007948 */ /* 0x000fea0003800000 */
[----:B------:R-:W-:-:S13]  /*02a0*/  ISETP.GE.AND P0, PT, R3, UR4, PT ;  /* 0x0000000403007c0c */ /* 0x000fda000bf06270 */
[----:B------:R-:W-:Y:S05]  /*02b0*/  @P0 EXIT ;  /* 0x000000000000094d */ /* 0x000fea0003800000 */
[----:B------:R-:W2:Y:S02]  /*02c0*/  LDC.64 R2, c[0x0][0x588] ;  /* 0x00016200ff027b82 */ /* 0x000ea40000000a00 */
[----:B--2---:R-:W0:Y:S06]  /*02d0*/  LDG.E.U8 R2, desc[UR8][R2.64] ;  /* 0x0000000802027981 */ /* 0x004e2c000c1e1100 */
[----:B------:R-:W2:Y:S01]  /*02e0*/  LDC.64 R4, c[0x0][0x580] ;  /* 0x00016000ff047b82 */ /* 0x000ea20000000a00 */
[----:B01----:R-:W-:-:S05]  /*02f0*/  VIMNMX.U16x2 R0, PT, PT, R2, UR6, !PT ;  /* 0x0000000602007c48 */ /* 0x003fca000ffe0200 */
[----:B--2---:R-:W-:Y:S01]  /*0300*/  STG.E.U8 desc[UR8][R4.64], R0 ;  /* 0x0000000004007986 */ /* 0x004fe2000c101108 */
[----:B------:R-:W-:Y:S05]  /*0310*/  EXIT ;  /* 0x000000000000794d */ /* 0x000fea0003800000 */
.L_x_14866:
        /* <DEDUP_REMOVED lines=306> */
.L_x_14874:
        /* <DEDUP_REMOVED lines=9> */
[----:B--2---:R-:W-:-:S05]  /*16d0*/  VIMNMX.U16x2 R7, PT, PT, R6, UR6, !PT ;  /* 0x0000000606077c48 */ /* 0x004fca000ffe0200 */
        /* <DEDUP_REMOVED lines=300> */
.L_x_14876:
[----:B------:R-:W0:Y:S02]  /*29a0*/  LDCU.128 UR12, c[0x0][0x580] ;  /* 0x0000b000ff0c77ac */ /* 0x000e240008000c00 */
[----:B0-----:R-:W-:-:S04]  /*29b0*/  IADD3 R6, P0, PT, R4, UR14, RZ ;  /* 0x0000000e04067c10 */ /* 0x001fc8000ff1e0ff */
[----:B------:R-:W-:-:S05]  /*29c0*/  IADD3.X R7, PT, PT, RZ, UR15, RZ, P0, !PT ;  /* 0x0000000fff077c10 */ /* 0x000fca00087fe4ff */
[----:B------:R-:W2:Y:S01]  /*29d0*/  LDG.E.U8 R6, desc[UR8][R6.64] ;  /* 0x0000000806067981 */ /* 0x000ea2000c1e1100 */
[----:B------:R-:W-:Y:S02]  /*29e0*/  IADD3 R4, P0, PT, R5, UR12, RZ ;  /* 0x0000000c05047c10 */ /* 0x000fe4000ff1e0ff */
[----:B------:R-:W-:Y:S02]  /*29f0*/  IADD3 R3, PT, PT, R3, 0x80, RZ ;  /* 0x0000008003037810 */ /* 0x000fe40007ffe0ff */
[----:B------:R-:W-:Y:S02]  /*2a00*/  IADD3.X R5, PT, PT, RZ, UR13, RZ, P0, !PT ;  /* 0x0000000dff057c10 */ /* 0x000fe400087fe4ff */
[----:B--2---:R-:W-:-:S05]  /*2a10*/  VIMNMX.U16x2 R7, PT, PT, R6, UR6, !PT ;  /* 0x0000000606077c48 */ /* 0x004fca000ffe0200 */
[----:B------:R0:W-:Y:S02]  /*2a20*/  STG.E.U8 desc[UR8][R4.64], R7 ;  /* 0x0000000704007986 */ /* 0x0001e4000c101108 */
.L_x_14873:
[----:B------:R-:W-:-:S13]  /*2a30*/  ISETP.GE.AND P0, PT, R3, UR4, PT ;  /* 0x0000000403007c0c */ /* 0x000fda000bf06270 */
[----:B------:R-:W-:Y:S05]  /*2a40*/  @P0 BREAK.RELIABLE B1 ;  /* 0x0000000000010942 */ /* 0x000fea0003800100 */
[----:B------:R-:W-:Y:S05]  /*2a50*/  @P0 BRA `(.L_x_14875) ;  /* 0x0000001000d00947 */ /* 0x000fea0003800000 */
[----:B------:R-:W-:Y:S05]  /*2a60*/  BSYNC.RELIABLE B1 ;  /* 0x0000000000017941 */ /* 0x000fea0003800100 */
.L_x_14872:
        /* <DEDUP_REMOVED lines=298> */
.L_x_14877:
        /* <DEDUP_REMOVED lines=9> */
.L_x_14875:
[----:B------:R-:W-:Y:S05]  /*3da0*/  BSYNC.RECONVERGENT B0 ;  /* 0x0000000000007941 */ /* 0x000fea0003800200 */
.L_x_14871:
        /* <DEDUP_REMOVED lines=301> */
.L_x_14878:
[----:B------:R-:W0:Y:S02]  /*5080*/  LDCU.128 UR12, c[0x0][0x580] ;  /* 0x0000b000ff0c77ac */ /* 0x000e240008000c00 */
[----:B0-----:R-:W-:-:S04]  /*5090*/  IADD3 R4, P0, PT, R2, UR14, RZ ;  /* 0x0000000e02047c10 */ /* 0x001fc8000ff1e0ff */
[----:B------:R-:W-:-:S05]  /*50a0*/  IADD3.X R5, PT, PT, RZ, UR15, RZ, P0, !PT ;  /* 0x0000000fff057c10 */ /* 0x000fca00087fe4ff */
[----:B------:R-:W2:Y:S01]  /*50b0*/  LDG.E.U8 R4, desc[UR8][R4.64] ;  /* 0x0000000804047981 */ /* 0x000ea2000c1e1100 */
[----:B------:R-:W-:-:S04]  /*50c0*/  IADD3 R2, P0, PT, R3, UR12, RZ ;  /* 0x0000000c03027c10 */ /* 0x000fc8000ff1e0ff */
[----:B------:R-:W-:Y:S02]  /*50d0*/  IADD3.X R3, PT, PT, RZ, UR13, RZ, P0, !PT ;  /* 0x0000000dff037c10 */ /* 0x000fe400087fe4ff */
[----:B--2---:R-:W-:-:S05]  /*50e0*/  VIMNMX.U16x2 R0, PT, PT, R4, UR6, !PT ;  /* 0x0000000604007c48 */ /* 0x004fca000ffe0200 */
[----:B------:R-:W-:Y:S01]  /*50f0*/  STG.E.U8 desc[UR8][R2.64], R0 ;  /* 0x0000000002007986 */ /* 0x000fe2000c101108 */
[----:B------:R-:W-:Y:S05]  /*5100*/  EXIT ;  /* 0x000000000000794d */ /* 0x000fea0003800000 */
.L_x_14879:
        /* <DEDUP_REMOVED lines=15> */
.L_x_35948:


//--------------------- .text._ZN2at6native27unrolled_elementwise_kernelIZZZNS0_21clamp_min_kernel_cudaERNS_18TensorIteratorBaseERKN3c106ScalarEENKUlvE_clEvENKUlvE_clEvEUlhE_St5arrayIPcLm2EELi4E23TrivialOffsetCalculatorILi1EjESF_NS0_6memory15LoadWithoutCastENSG_16StoreWithoutCastEEEviT_T0_T2_T3_T4_T5_ --------------------------
	.section	.text._ZN2at6native27unrolled_elementwise_kernelIZZZNS0_21clamp_min_kernel_cudaERNS_18TensorIteratorBaseERKN3c106ScalarEENKUlvE_clEvENKUlvE_clEvEUlhE_St5arrayIPcLm2EELi4E23TrivialOffsetCalculatorILi1EjESF_NS0_6memory15LoadWithoutCastENSG_16StoreWithoutCastEEEviT_T0_T2_T3_T4_T5_,"ax",@progbits
	.align	128
        .global         _ZN2at6native27unrolled_elementwise_kernelIZZZNS0_21clamp_min_kernel_cudaERNS_18TensorIteratorBaseERKN3c106ScalarEENKUlvE_clEvENKUlvE_clEvEUlhE_St5arrayIPcLm2EELi4E23TrivialOffsetCalculatorILi1EjESF_NS0_6memory15LoadWithoutCastENSG_16StoreWithoutCastEEEviT_T0_T2_T3_T4_T5_
        .type           _ZN2at6native27unrolled_elementwise_kernelIZZZNS0_21clamp_min_kernel_cudaERNS_18TensorIteratorBaseERKN3c106ScalarEENKUlvE_clEvENKUlvE_clEvEUlhE_St5arrayIPcLm2EELi4E23TrivialOffsetCalculatorILi1EjESF_NS0_6memory15LoadWithoutCastENSG_16StoreWithoutCastEEEviT_T0_T2_T3_T4_T5_,@function
        .size           _ZN2at6native27unrolled_elementwise_kernelIZZZNS0_21clamp_min_kernel_cudaERNS_18TensorIteratorBaseERKN3c106ScalarEENKUlvE_clEvENKUlvE_clEvEUlhE_St5arrayIPcLm2EELi4E23TrivialOffsetCalculatorILi1EjESF_NS0_6memory15LoadWithoutCastENSG_16StoreWithoutCastEEEviT_T0_T2_T3_T4_T5_,(.L_x_35949 - _ZN2at6native27unrolled_elementwise_kernelIZZZNS0_21clamp_min_kernel_cudaERNS_18TensorIteratorBaseERKN3c106ScalarEENKUlvE_clEvENKUlvE_clEvEUlhE_St5arrayIPcLm2EELi4E23TrivialOffsetCalculatorILi1EjESF_NS0_6memory15LoadWithoutCastENSG_16StoreWithoutCastEEEviT_T0_T2_T3_T4_T5_)
        .other          _ZN2at6native27unrolled_elementwise_kernelIZZZNS0_21clamp_min_kernel_cudaERNS_18TensorIteratorBaseERKN3c106ScalarEENKUlvE_clEvENKUlvE_clEvEUlhE_St5arrayIPcLm2EELi4E23TrivialOffsetCalculatorILi1EjESF_NS0_6memory15LoadWithoutCastENSG_16StoreWithoutCastEEEviT_T0_T2_T3_T4_T5_,@"STO_CUDA_ENTRY STV_DEFAULT"
_ZN2at6native27unrolled_elementwise_kernelIZZZNS0_21clamp_min_kernel_cudaERNS_18TensorIteratorBaseERKN3c106ScalarEENKUlvE_clEvENKUlvE_clEvEUlhE_St5arrayIPcLm2EELi4E23TrivialOffsetCalculatorILi1EjESF_NS0_6memory15LoadWithoutCastENSG_16StoreWithoutCastEEEviT_T0_T2_T3_T4_T5_:
.text._ZN2at6native27unrolled_elementwise_kernelIZZZNS0_21clamp_min_kernel_cudaERNS_18TensorIteratorBaseERKN3c106ScalarEENKUlvE_clEvENKUlvE_clEvEUlhE_St5arrayIPcLm2EELi4E23TrivialOffsetCalculatorILi1EjESF_NS0_6memory15LoadWithoutCastENSG_16StoreWithoutCastEEEviT_T0_T2_T3_T4_T5_:
        /* <DEDUP_REMOVED lines=43> */
[----:B---3--:R-:W-:Y:S02]  /*02b0*/  VIMNMX.U16x2 R12, PT, PT, R12, UR6, !PT ;  /* 0x000000060c0c7c48 */ /* 0x008fe4000ffe0200 */
[----:B--2---:R-:W-:-:S04]  /*02c0*/  LOP3.LUT R14, R14, 0xff, RZ, 0xc0, !PT ;  /* 0x000000ff0e0e7812 */ /* 0x004fc800078ec0ff */
[----:B------:R-:W-:Y:S02]  /*02d0*/  VIMNMX.U16x2 R14, PT, PT, R14, UR6, !PT ;  /* 0x000000060e0e7c48 */ /* 0x000fe4000ffe0200 */
[----:B-----5:R-:W-:Y:S02]  /*02e0*/  LOP3.LUT R10, R13, 0xff, RZ, 0xc0, !PT ;  /* 0x000000ff0d0a7812 */ /* 0x020fe400078ec0ff */
[----:B------:R-:W-:Y:S02]  /*02f0*/  LOP3.LUT R16, R15, 0xff, RZ, 0xc0, !PT ;  /* 0x000000ff0f107812 */ /* 0x000fe400078ec0ff */
[----:B------:R-:W-:Y:S02]  /*0300*/  VIMNMX.U16x2 R10, PT, PT, R10, UR6, !PT ;  /* 0x000000060a0a7c48 */ /* 0x000fe4000ffe0200 */
[----:B------:R-:W-:Y:S01]  /*0310*/  VIMNMX.U16x2 R16, PT, PT, R16, UR6, !PT ;  /* 0x0000000610107c48 */ /* 0x000fe2000ffe0200 */
        /* <DEDUP_REMOVED lines=16> */
.L_x_14882:
[----:B------:R-:W-:Y:S05]  /*0420*/  BSYNC.RELIABLE B1 ;  /* 0x0000000000017941 */ /* 0x000fea0003800100 */
.L_x_14881:
[----:B------:R-:W-:-:S13]  /*0430*/  ISETP.GE.AND P0, PT, R5, R4, PT ;  /* 0x000000040500720c */ /* 0x000fda0003f06270 */
[----:B------:R-:W1:Y:S01]  /*0440*/  @!P0 LDC.64 R6, c[0x0][0x398] ;  /* 0x0000e600ff068b82 */ /* 0x000e620000000a00 */
[----:B0-----:R-:W-:Y:S02]  /*0450*/  @!P0 IMAD R3, R0, 0x200, R5 ;  /* 0x0000020000038824 */ /* 0x001fe400078e0205 */
[----:B------:R-:W-:-:S03]  /*0460*/  @!P0 VIADD R5, R5, 0x80 ;  /* 0x0000008005058836 */ /* 0x000fc60000000000 */
[----:B-1----:R-:W-:-:S05]  /*0470*/  @!P0 IADD3 R2, P1, PT, R3, R6, RZ ;  /* 0x0000000603028210 */ /* 0x002fca0007f3e0ff */
[----:B------:R-:W-:-:S05]  /*0480*/  @!P0 IMAD.X R3, RZ, RZ, R7, P1 ;  /* 0x000000ffff038224 */ /* 0x000fca00008e0607 */
[----:B------:R1:W-:Y:S03]  /*0490*/  @!P0 STG.E.U8 desc[UR4][R2.64], R14 ;  /* 0x0000000e02008986 */ /* 0x0003e6000c101104 */
.L_x_14883:
[----:B------:R-:W-:Y:S05]  /*04a0*/  BSYNC.RECONVERGENT B0 ;  /* 0x0000000000007941 */ /* 0x000fea0003800200 */
.L_x_14880:
        /* <DEDUP_REMOVED lines=9> */
.L_x_14884:
        /* <DEDUP_REMOVED lines=12> */
.L_x_35949:


//--------------------- .text._ZN2at6native29vectorized_elementwise_kernelILi2EZZZNS0_21clamp_min_kernel_cudaERNS_18TensorIteratorBaseERKN3c106ScalarEENKUlvE_clEvENKUlvE_clEvEUlhE_St5arrayIPcLm2EEEEviT0_T1_ --------------------------
	.section	.text._ZN2at6native29vectorized_elementwise_kernelILi2EZZZNS0_21clamp_min_kernel_cudaERNS_18TensorIteratorBaseERKN3c106ScalarEENKUlvE_clEvENKUlvE_clEvEUlhE_St5arrayIPcLm2EEEEviT0_T1_,"ax",@progbits
	.align	128
        .global         _ZN2at6native29vectorized_elementwise_kernelILi2EZZZNS0_21clamp_min_kernel_cudaERNS_18TensorIteratorBaseERKN3c106ScalarEENKUlvE_clEvENKUlvE_clEvEUlhE_St5arrayIPcLm2EEEEviT0_T1_
        .type           _ZN2at6native29vectorized_elementwise_kernelILi2EZZZNS0_21clamp_min_kernel_cudaERNS_18TensorIteratorBaseERKN3c106ScalarEENKUlvE_clEvENKUlvE_clEvEUlhE_St5arrayIPcLm2EEEEviT0_T1_,@function
        .size           _ZN2at6native29vectorized_elementwise_kernelILi2EZZZNS0_21clamp_min_kernel_cudaERNS_18TensorIteratorBaseERKN3c106ScalarEENKUlvE_clEvENKUlvE_clEvEUlhE_St5arrayIPcLm2EEEEviT0_T1_,(.L_x_35950 - _ZN2at6native29vectorized_elementwise_kernelILi2EZZZNS0_21clamp_min_kernel_cudaERNS_18TensorIteratorBaseERKN3c106ScalarEENKUlvE_clEvENKUlvE_clEvEUlhE_St5arrayIPcLm2EEEEviT0_T1_)
        .other          _ZN2at6native29vectorized_elementwise_kernelILi2EZZZNS0_21clamp_min_kernel_cudaERNS_18TensorIteratorBaseERKN3c106ScalarEENKUlvE_clEvENKUlvE_clEvEUlhE_St5arrayIPcLm2EEEEviT0_T1_,@"STO_CUDA_ENTRY STV_DEFAULT"
_ZN2at6native29vectorized_elementwise_kernelILi2EZZZNS0_21clamp_min_kernel_cudaERNS_18TensorIteratorBaseERKN3c106ScalarEENKUlvE_clEvENKUlvE_clEvEUlhE_St5arrayIPcLm2EEEEviT0_T1_:
.text._ZN2at6native29vectorized_elementwise_kernelILi2EZZZNS0_21clamp_min_kernel_cudaERNS_18TensorIteratorBaseERKN3c106ScalarEENKUlvE_clEvENKUlvE_clEvEUlhE_St5arrayIPcLm2EEEEviT0_T1_:
        /* <DEDUP_REMOVED lines=78> */
[----:B0-----:R-:W-:Y:S02]  /*04e0*/  VIMNMX.U16x2 R7, PT, PT, R2, UR10, !PT ;  /* 0x0000000a02077c48 */ /* 0x001fe4000ffe0200 */
[----:B------:R-:W-:-:S04]  /*04f0*/  LOP3.LUT R16, R16, 0xff, RZ, 0xc0, !PT ;  /* 0x000000ff10107812 */ /* 0x000fc800078ec0ff */
[----:B------:R-:W-:Y:S02]  /*0500*/  VIMNMX.U16x2 R2, PT, PT, R16, UR10, !PT ;  /* 0x0000000a10027c48 */ /* 0x000fe4000ffe0200 */
[----:B---3--:R-:W-:-:S04]  /*0510*/  LOP3.LUT R18, R18, 0xff, RZ, 0xc0, !PT ;  /* 0x000000ff12127812 */ /* 0x008fc800078ec0ff */
[----:B------:R-:W-:Y:S02]  /*0520*/  VIMNMX.U16x2 R3, PT, PT, R18, UR10, !PT ;  /* 0x0000000a12037c48 */ /* 0x000fe4000ffe0200 */
[----:B------:R-:W-:Y:S02]  /*0530*/  LOP3.LUT R20, R20, 0xff, RZ, 0xc0, !PT ;  /* 0x000000ff14147812 */ /* 0x000fe400078ec0ff */
[----:B-----5:R-:W-:Y:S02]  /*0540*/  LOP3.LUT R6, R21, 0xff, RZ, 0xc0, !PT ;  /* 0x000000ff15067812 */ /* 0x020fe400078ec0ff */
[----:B------:R-:W-:Y:S02]  /*0550*/  VIMNMX.U16x2 R5, PT, PT, R20, UR10, !PT ;  /* 0x0000000a14057c48 */ /* 0x000fe4000ffe0200 */
[----:B----4-:R-:W-:Y:S02]  /*0560*/  LOP3.LUT R8, R12, 0xff, RZ, 0xc0, !PT ;  /* 0x000000ff0c087812 */ /* 0x010fe400078ec0ff */
[----:B------:R-:W-:-:S02]  /*0570*/  LOP3.LUT R10, R10, 0xff, RZ, 0xc0, !PT ;  /* 0x000000ff0a0a7812 */ /* 0x000fc400078ec0ff */
[----:B------:R-:W-:Y:S02]  /*0580*/  VIMNMX.U16x2 R6, PT, PT, R6, UR10, !PT ;  /* 0x0000000a06067c48 */ /* 0x000fe4000ffe0200 */
[----:B------:R-:W-:Y:S02]  /*0590*/  LOP3.LUT R4, R11, 0xff, RZ, 0xc0, !PT ;  /* 0x000000ff0b047812 */ /* 0x000fe400078ec0ff */
[----:B------:R-:W-:Y:S02]  /*05a0*/  VIMNMX.U16x2 R8, PT, PT, R8, UR10, !PT ;  /* 0x0000000a08087c48 */ /* 0x000fe4000ffe0200 */
[----:B------:R-:W-:Y:S02]  /*05b0*/  VIMNMX.U16x2 R9, PT, PT, R10, UR10, !PT ;  /* 0x0000000a0a097c48 */ /* 0x000fe4000ffe0200 */
[----:B------:R-:W-:Y:S01]  /*05c0*/  VIMNMX.U16x2 R4, PT, PT, R4, UR10, !PT ;  /* 0x0000000a04047c48 */ /* 0x000fe2000ffe0200 */
        /* <DEDUP_REMOVED lines=15> */
.L_x_14888:
        /* <DEDUP_REMOVED lines=8> */
.L_x_14889:
        /* <DEDUP_REMOVED lines=8> */
.L_x_14890:
        /* <DEDUP_REMOVED lines=8> */
.L_x_14891:
        /* <DEDUP_REMOVED lines=9> */
.L_x_14892:
[----:B------:R-:W-:Y:S05]  /*08d0*/  BSYNC.RELIABLE B1 ;  /* 0x0000000000017941 */ /* 0x000fea0003800100 */
.L_x_14887:
[----:B------:R-:W-:-:S13]  /*08e0*/  ISETP.GE.U32.AND P0, PT, R0, UR5, PT ;  /* 0x0000000500007c0c */ /* 0x000fda000bf06070 */
[----:B0-----:R-:W0:Y:S01]  /*08f0*/  @!P0 LDC.64 R6, c[0x0][0x398] ;  /* 0x0000e600ff068b82 */ /* 0x001e220000000a00 */
[C---:B-12---:R-:W-:Y:S02]  /*0900*/  @!P0 VIADD R3, R0.reuse, UR4 ;  /* 0x0000000400038c36 */ /* 0x046fe40008000000 */
[----:B------:R-:W-:-:S03]  /*0910*/  @!P0 VIADD R0, R0, 0x80 ;  /* 0x0000008000008836 */ /* 0x000fc60000000000 */
[----:B0-----:R-:W-:-:S05]  /*0920*/  @!P0 IADD3 R2, P1, PT, R3, R6, RZ ;  /* 0x0000000603028210 */ /* 0x001fca0007f3e0ff */
[----:B------:R-:W-:-:S05]  /*0930*/  @!P0 IMAD.X R3, RZ, RZ, R7, P1 ;  /* 0x000000ffff038224 */ /* 0x000fca00008e0607 */
[----:B------:R3:W-:Y:S03]  /*0940*/  @!P0 STG.E.U8 desc[UR8][R2.64], R9 ;  /* 0x0000000902008986 */ /* 0x0007e6000c101108 */
.L_x_14893:
[----:B------:R-:W-:Y:S05]  /*0950*/  BSYNC.RECONVERGENT B0 ;  /* 0x0000000000007941 */ /* 0x000fea0003800200 */
.L_x_14886:
        /* <DEDUP_REMOVED lines=9> */
.L_x_14885:
        /* <DEDUP_REMOVED lines=20> */
[----:B-1----:R-:W-:Y:S02]  /*0b30*/  VIMNMX.U16x2 R5, PT, PT, R0, UR10, !PT ;  /* 0x0000000a00057c48 */ /* 0x002fe4000ffe0200 */
[----:B------:R-:W-:-:S02]  /*0b40*/  VIMNMX.U16x2 R11, PT, PT, R6, UR10, !PT ;  /* 0x0000000a060b7c48 */ /* 0x000fc4000ffe0200 */
[----:B------:R-:W-:Y:S02]  /*0b50*/  VIMNMX.U16x2 R12, PT, PT, R8, UR10, !PT ;  /* 0x0000000a080c7c48 */ /* 0x000fe4000ffe0200 */
[C---:B----4-:R-:W-:Y:S02]  /*0b60*/  PRMT R0, R7.reuse, 0x7770, RZ ;  /* 0x0000777007007816 */ /* 0x050fe400000000ff */
[----:B------:R-:W-:Y:S02]  /*0b70*/  PRMT R10, R10, 0x7771, RZ ;  /* 0x000077710a0a7816 */ /* 0x000fe400000000ff */
[----:B------:R-:W-:Y:S02]  /*0b80*/  PRMT R4, R7, 0x7771, RZ ;  /* 0x0000777107047816 */ /* 0x000fe400000000ff */
[C---:B-----5:R-:W-:Y:S02]  /*0b90*/  PRMT R6, R9.reuse, 0x7770, RZ ;  /* 0x0000777009067816 */ /* 0x060fe400000000ff */
[----:B------:R-:W-:-:S02]  /*0ba0*/  PRMT R8, R9, 0x7771, RZ ;  /* 0x0000777109087816 */ /* 0x000fc400000000ff */
[----:B------:R-:W-:Y:S02]  /*0bb0*/  VIMNMX.U16x2 R9, PT, PT, R0, UR10, !PT ;  /* 0x0000000a00097c48 */ /* 0x000fe4000ffe0200 */
[----:B------:R-:W-:Y:S02]  /*0bc0*/  VIMNMX.U16x2 R10, PT, PT, R10, UR10, !PT ;  /* 0x0000000a0a0a7c48 */ /* 0x000fe4000ffe0200 */
[----:B------:R-:W-:Y:S02]  /*0bd0*/  VIMNMX.U16x2 R13, PT, PT, R4, UR10, !PT ;  /* 0x0000000a040d7c48 */ /* 0x000fe4000ffe0200 */
[----:B------:R-:W-:Y:S02]  /*0be0*/  VIMNMX.U16x2 R14, PT, PT, R6, UR10, !PT ;  /* 0x0000000a060e7c48 */ /* 0x000fe4000ffe0200 */
[----:B------:R-:W-:Y:S02]  /*0bf0*/  VIMNMX.U16x2 R15, PT, PT, R8, UR10, !PT ;  /* 0x0000000a080f7c48 */ /* 0x000fe4000ffe0200 */
        /* <DEDUP_REMOVED lines=17> */
.L_x_14894:
        /* <DEDUP_REMOVED lines=15> */
.L_x_35950:


//--------------------- .text._ZN2at6native29vectorized_elementwise_kernelILi4EZZZNS0_21clamp_min_kernel_cudaERNS_18TensorIteratorBaseERKN3c106ScalarEENKUlvE_clEvENKUlvE_clEvEUlhE_St5arrayIPcLm2EEEEviT0_T1_ --------------------------
	.section	.text._ZN2at6native29vectorized_elementwise_kernelILi4EZZZNS0_21clamp_min_kernel_cudaERNS_18TensorIteratorBaseERKN3c106ScalarEENKUlvE_clEvENKUlvE_clEvEUlhE_St5arrayIPcLm2EEEEviT0_T1_,"ax",@progbits
	.align	128
        .global         _ZN2at6native29vectorized_elementwise_kernelILi4EZZZNS0_21clamp_min_kernel_cudaERNS_18TensorIteratorBaseERKN3c106ScalarEENKUlvE_clEvENKUlvE_clEvEUlhE_St5arrayIPcLm2EEEEviT0_T1_
        .type           _ZN2at6native29vectorized_elementwise_kernelILi4EZZZNS0_21clamp_min_kernel_cudaERNS_18TensorIteratorBaseERKN3c106ScalarEENKUlvE_clEvENKUlvE_clEvEUlhE_St5arrayIPcLm2EEEEviT0_T1_,@function
        .size           _ZN2at6native29vectorized_elementwise_kernelILi4EZZZNS0_21clamp_min_kernel_cudaERNS_18TensorIteratorBaseERKN3c106ScalarEENKUlvE_clEvENKUlvE_clEvEUlhE_St5arrayIPcLm2EEEEviT0_T1_,(.L_x_35951 - _ZN2at6native29vectorized_elementwise_kernelILi4EZZZNS0_21clamp_min_kernel_cudaERNS_18TensorIteratorBaseERKN3c106ScalarEENKUlvE_clEvENKUlvE_clEvEUlhE_St5arrayIPcLm2EEEEviT0_T1_)
        .other          _ZN2at6native29vectorized_elementwise_kernelILi4EZZZNS0_21clamp_min_kernel_cudaERNS_18TensorIteratorBaseERKN3c106ScalarEENKUlvE_clEvENKUlvE_clEvEUlhE_St5arrayIPcLm2EEEEviT0_T1_,@"STO_CUDA_ENTRY STV_DEFAULT"
_ZN2at6native29vectorized_elementwise_kernelILi4EZZZNS0_21clamp_min_kernel_cudaERNS_18TensorIteratorBaseERKN3c106ScalarEENKUlvE_clEvENKUlvE_clEvEUlhE_St5arrayIPcLm2EEEEviT0_T1_:
.text._ZN2at6native29vectorized_elementwise_kernelILi4EZZZNS0_21clamp_min_kernel_cudaERNS_18TensorIteratorBaseERKN3c106ScalarEENKUlvE_clEvENKUlvE_clEvEUlhE_St5arrayIPcLm2EEEEviT0_T1_:
        /* <DEDUP_REMOVED lines=108> */
.L_x_14898:
        /* <DEDUP_REMOVED lines=8> */
.L_x_14899:
        /* <DEDUP_REMOVED lines=8> */
.L_x_14900:
        /* <DEDUP_REMOVED lines=8> */
.L_x_14901:
        /* <DEDUP_REMOVED lines=9> */
.L_x_14902:
[----:B------:R-:W-:Y:S05]  /*08d0*/  BSYNC.RELIABLE B1 ;  /* 0x0000000000017941 */ /* 0x000fea0003800100 */
.L_x_14897:
[----:B------:R-:W-:-:S13]  /*08e0*/  ISETP.GE.U32.AND P0, PT, R0, UR5, PT ;  /* 0x0000000500007c0c */ /* 0x000fda000bf06070 */
[----:B0-----:R-:W0:Y:S01]  /*08f0*/  @!P0 LDC.64 R6, c[0x0][0x398] ;  /* 0x0000e600ff068b82 */ /* 0x001e220000000a00 */
[C---:B-12---:R-:W-:Y:S02]  /*0900*/  @!P0 VIADD R3, R0.reuse, UR4 ;  /* 0x0000000400038c36 */ /* 0x046fe40008000000 */
[----:B------:R-:W-:-:S03]  /*0910*/  @!P0 VIADD R0, R0, 0x80 ;  /* 0x0000008000008836 */ /* 0x000fc60000000000 */
[----:B0-----:R-:W-:-:S05]  /*0920*/  @!P0 IADD3 R2, P1, PT, R3, R6, RZ ;  /* 0x0000000603028210 */ /* 0x001fca0007f3e0ff */
[----:B------:R-:W-:-:S05]  /*0930*/  @!P0 IMAD.X R3, RZ, RZ, R7, P1 ;  /* 0x000000ffff038224 */ /* 0x000fca00008e0607 */
[----:B------:R3:W-:Y:S03]  /*0940*/  @!P0 STG.E.U8 desc[UR8][R2.64], R9 ;  /* 0x0000000902008986 */ /* 0x0007e6000c101108 */
.L_x_14903:
[----:B------:R-:W-:Y:S05]  /*0950*/  BSYNC.RECONVERGENT B0 ;  /* 0x0000000000007941 */ /* 0x000fea0003800200 */
.L_x_14896:
        /* <DEDUP_REMOVED lines=9> */
.L_x_14895:
        /* <DEDUP_REMOVED lines=14> */
[----:B-1----:R-:W-:Y:S02]  /*0ad0*/  VIMNMX.U16x2 R3, PT, PT, R4, UR10, !PT ;  /* 0x0000000a04037c48 */ /* 0x002fe4000ffe0200 */
[C---:B------:R-:W-:Y:S02]  /*0ae0*/  PRMT R4, R0.reuse, 0x7771, RZ ;  /* 0x0000777100047816 */ /* 0x040fe400000000ff */
[----:B------:R-:W-:Y:S02]  /*0af0*/  PRMT R0, R0, 0x7773, RZ ;  /* 0x0000777300007816 */ /* 0x000fe400000000ff */
[----:B------:R-:W-:-:S02]  /*0b00*/  VIMNMX.U16x2 R9, PT, PT, R4, UR10, !PT ;  /* 0x0000000a04097c48 */ /* 0x000fc4000ffe0200 */
[----:B------:R-:W-:Y:S02]  /*0b10*/  VIMNMX.U16x2 R10, PT, PT, R0, UR10, !PT ;  /* 0x0000000a000a7c48 */ /* 0x000fe4000ffe0200 */
[C---:B---3--:R-:W-:Y:S02]  /*0b20*/  PRMT R0, R7.reuse, 0x7771, RZ ;  /* 0x0000777107007816 */ /* 0x048fe400000000ff */
[C---:B------:R-:W-:Y:S02]  /*0b30*/  PRMT R2, R7.reuse, 0x7772, RZ ;  /* 0x0000777207027816 */ /* 0x040fe400000000ff */
[C---:B------:R-:W-:Y:S02]  /*0b40*/  PRMT R4, R7.reuse, 0x7773, RZ ;  /* 0x0000777307047816 */ /* 0x040fe400000000ff */
[----:B------:R-:W-:Y:S02]  /*0b50*/  VIMNMX.U16x2 R11, PT, PT, R0, UR10, !PT ;  /* 0x0000000a000b7c48 */ /* 0x000fe4000ffe0200 */
[----:B------:R-:W-:-:S02]  /*0b60*/  PRMT R8, R7, 0x7770, RZ ;  /* 0x0000777007087816 */ /* 0x000fc400000000ff */
[----:B------:R-:W-:Y:S02]  /*0b70*/  VIMNMX.U16x2 R2, PT, PT, R2, UR10, !PT ;  /* 0x0000000a02027c48 */ /* 0x000fe4000ffe0200 */
[----:B------:R-:W-:Y:S02]  /*0b80*/  VIMNMX.U16x2 R12, PT, PT, R4, UR10, !PT ;  /* 0x0000000a040c7c48 */ /* 0x000fe4000ffe0200 */
[----:B------:R-:W-:Y:S02]  /*0b90*/  PRMT R4, R9, 0x7610, R4 ;  /* 0x0000761009047816 */ /* 0x000fe40000000004 */
[----:B------:R-:W-:Y:S02]  /*0ba0*/  PRMT R7, R10, 0x7610, R7 ;  /* 0x000076100a077816 */ /* 0x000fe40000000007 */
[----:B------:R-:W-:Y:S02]  /*0bb0*/  PRMT R9, R11, 0x7610, R9 ;  /* 0x000076100b097816 */ /* 0x000fe40000000009 */
[----:B------:R-:W-:-:S02]  /*0bc0*/  VIMNMX.U16x2 R6, PT, PT, R6, UR10, !PT ;  /* 0x0000000a06067c48 */ /* 0x000fc4000ffe0200 */
[----:B------:R-:W-:Y:S02]  /*0bd0*/  VIMNMX.U16x2 R8, PT, PT, R8, UR10, !PT ;  /* 0x0000000a08087c48 */ /* 0x000fe4000ffe0200 */
        /* <DEDUP_REMOVED lines=23> */
.L_x_14904:
        /* <DEDUP_REMOVED lines=11> */
.L_x_35951:


//--------------------- .text._ZN2at6native29vectorized_elementwise_kernelILi8EZZZNS0_21clamp_min_kernel_cudaERNS_18TensorIteratorBaseERKN3c106ScalarEENKUlvE_clEvENKUlvE_clEvEUlhE_St5arrayIPcLm2EEEEviT0_T1_ --------------------------
	.section	.text._ZN2at6native29vectorized_elementwise_kernelILi8EZZZNS0_21clamp_min_kernel_cudaERNS_18TensorIteratorBaseERKN3c106ScalarEENKUlvE_clEvENKUlvE_clEvEUlhE_St5arrayIPcLm2EEEEviT0_T1_,"ax",@progbits
	.align	128
        .global         _ZN2at6native29vectorized_elementwise_kernelILi8EZZZNS0_21clamp_min_kernel_cudaERNS_18TensorIteratorBaseERKN3c106ScalarEENKUlvE_clEvENKUlvE_clEvEUlhE_St5arrayIPcLm2EEEEviT0_T1_
        .type           _ZN2at6native29vectorized_elementwise_kernelILi8EZZZNS0_21clamp_min_kernel_cudaERNS_18TensorIteratorBaseERKN3c106ScalarEENKUlvE_clEvENKUlvE_clEvEUlhE_St5arrayIPcLm2EEEEviT0_T1_,@function
        .size           _ZN2at6native29vectorized_elementwise_kernelILi8EZZZNS0_21clamp_min_kernel_cudaERNS_18TensorIteratorBaseERKN3c106ScalarEENKUlvE_clEvENKUlvE_clEvEUlhE_St5arrayIPcLm2EEEEviT0_T1_,(.L_x_35952 - _ZN2at6native29vectorized_elementwise_kernelILi8EZZZNS0_21clamp_min_kernel_cudaERNS_18TensorIteratorBaseERKN3c106ScalarEENKUlvE_clEvENKUlvE_clEvEUlhE_St5arrayIPcLm2EEEEviT0_T1_)
        .other          _ZN2at6native29vectorized_elementwise_kernelILi8EZZZNS0_21clamp_min_kernel_cudaERNS_18TensorIteratorBaseERKN3c106ScalarEENKUlvE_clEvENKUlvE_clEvEUlhE_St5arrayIPcLm2EEEEviT0_T1_,@"STO_CUDA_ENTRY STV_DEFAULT"
_ZN2at6native29vectorized_elementwise_kernelILi8EZZZNS0_21clamp_min_kernel_cudaERNS_18TensorIteratorBaseERKN3c106ScalarEENKUlvE_clEvENKUlvE_clEvEUlhE_St5arrayIPcLm2EEEEviT0_T1_:
.text._ZN2at6native29vectorized_elementwise_kernelILi8EZZZNS0_21clamp_min_kernel_cudaERNS_18TensorIteratorBaseERKN3c106ScalarEENKUlvE_clEvENKUlvE_clEvEUlhE_St5arrayIPcLm2EEEEviT0_T1_:
[----:B------:R-:W-:Y:S01]  /*0000*/  LDC R1, c[0x0][0x37c] ;  /* 0x0000df00ff017b82 */ /* 0x000fe20000000800 */
[----:B------:R-:W-:Y:S05]  /*0010*/  EXIT ;  /* 0x000000000000794d */ /* 0x000fea0003800000 */
.L_x_14905:
        /* <DEDUP_REMOVED lines=14> */
.L_x_35952:


//--------------------- .text._ZN2at6native18elementwise_kernelILi128ELi4EZNS0_15gpu_kernel_implIZZZNS0_17clamp_kernel_cudaERNS_18TensorIteratorBaseERKN3c106ScalarES8_ENKUlvE_clEvENKUlvE7_clEvEUlNS5_8BFloat16EE_EEvS4_RKT_EUliE_EEviT1_ --------------------------
	.section	.text._ZN2at6native18elementwise_kernelILi128ELi4EZNS0_15gpu_kernel_implIZZZNS0_17clamp_kernel_cudaERNS_18TensorIteratorBaseERKN3c106ScalarES8_ENKUlvE_clEvENKUlvE7_clEvEUlNS5_8BFloat16EE_EEvS4_RKT_EUliE_EEviT1_,"ax",@progbits
	.align	128
        .global         _ZN2at6native18elementwise_kernelILi128ELi4EZNS0_15gpu_kernel_implIZZZNS0_17clamp_kernel_cudaERNS_18TensorIteratorBaseERKN3c106ScalarES8_ENKUlvE_clEvENKUlvE7_clEvEUlNS5_8BFloat16EE_EEvS4_RKT_EUliE_EEviT1_
        .type           _ZN2at6native18elementwise_kernelILi128ELi4EZNS0_15gpu_kernel_implIZZZNS0_17clamp_kernel_cudaERNS_18TensorIteratorBaseERKN3c106ScalarES8_ENKUlvE_clEvENKUlvE7_clEvEUlNS5_8BFloat16EE_EEvS4_RKT_EUliE_EEviT1_,@function
        .size           _ZN2at6native18elementwise_kernelILi128ELi4EZNS0_15gpu_kernel_implIZZZNS0_17clamp_kernel_cudaERNS_18TensorIteratorBaseERKN3c106ScalarES8_ENKUlvE_clEvENKUlvE7_clEvEUlNS5_8BFloat16EE_EEvS4_RKT_EUliE_EEviT1_,(.L_x_35953 - _ZN2at6native18elementwise_kernelILi128ELi4EZNS0_15gpu_kernel_implIZZZNS0_17clamp_kernel_cudaERNS_18TensorIteratorBaseERKN3c106ScalarES8_ENKUlvE_clEvENKUlvE7_clEvEUlNS5_8BFloat16EE_EEvS4_RKT_EUliE_EEviT1_)
        .other          _ZN2at6native18elementwise_kernelILi128ELi4EZNS0_15gpu_kernel_implIZZZNS0_17clamp_kernel_cudaERNS_18TensorIteratorBaseERKN3c106ScalarES8_ENKUlvE_clEvENKUlvE7_clEvEUlNS5_8BFloat16EE_EEvS4_RKT_EUliE_EEviT1_,@"STO_CUDA_ENTRY STV_DEFAULT"
_ZN2at6native18elementwise_kernelILi128ELi4EZNS0_15gpu_kernel_implIZZZNS0_17clamp_kernel_cudaERNS_18TensorIteratorBaseERKN3c106ScalarES8_ENKUlvE_clEvENKUlvE7_clEvEUlNS5_8BFloat16EE_EEvS4_RKT_EUliE_EEviT1_:
.text._ZN2at6native18elementwise_kernelILi128ELi4EZNS0_15gpu_kernel_implIZZZNS0_17clamp_kernel_cudaERNS_18TensorIteratorBaseERKN3c106ScalarES8_ENKUlvE_clEvENKUlvE7_clEvEUlNS5_8BFloat16EE_EEvS4_RKT_EUliE_EEviT1_:
        /* <DEDUP_REMOVED lines=8> */
[----:B------:R-:W0:Y:S06]  /*0080*/  LDCU.U8 UR41, c[0x0][0x5a0] ;  /* 0x0000b400ff2977ac */ /* 0x000e2c0008000000 */
[----:B------:R-:W0:Y:S01]  /*0090*/  LDC.U16 R18, c[0x0][0x592] ;  /* 0x00016480ff127b82 */ /* 0x000e220000000400 */
        /* <DEDUP_REMOVED lines=311> */
.L_x_14908:
        /* <DEDUP_REMOVED lines=19> */
.L_x_14912:
[----:B------:R-:W2:Y:S02]  /*1540*/  LDG.E.U8 R2, desc[UR36][R2.64] ;  /* 0x0000002402027981 */ /* 0x000ea4000c1e1100 */
[----:B--2---:R-:W-:-:S04]  /*1550*/  I2FP.F32.U32 R0, R2 ;  /* 0x0000000200007245 */ /* 0x004fc80000201000 */
[----:B------:R-:W-:-:S04]  /*1560*/  F2FP.BF16.F32.PACK_AB R0, RZ, R0 ;  /* 0x00000000ff00723e */ /* 0x000fc800000010ff */
[----:B------:R-:W-:Y:S01]  /*1570*/  PRMT R5, R0, 0x7610, R5 ;  /* 0x0000761000057816 */ /* 0x000fe20000000005 */
[----:B------:R-:W-:Y:S06]  /*1580*/  BRA `(.L_x_14914) ;  /* 0x0000000c00dc7947 */ /* 0x000fec0003800000 */
.L_x_14911:
        /* <DEDUP_REMOVED lines=11> */
.L_x_14916:
[----:B------:R-:W2:Y:S02]  /*1640*/  LDG.E R2, desc[UR36][R2.64] ;  /* 0x0000002402027981 */ /* 0x000ea4000c1e1900 */
[----:B--2---:R-:W-:-:S04]  /*1650*/  I2FP.F32.S32 R0, R2 ;  /* 0x0000000200007245 */ /* 0x004fc80000201400 */
[----:B------:R-:W-:-:S04]  /*1660*/  F2FP.BF16.F32.PACK_AB R0, RZ, R0 ;  /* 0x00000000ff00723e */ /* 0x000fc800000010ff */
[----:B------:R-:W-:Y:S01]  /*1670*/  PRMT R5, R0, 0x7610, R5 ;  /* 0x0000761000057816 */ /* 0x000fe20000000005 */
[----:B------:R-:W-:Y:S06]  /*1680*/  BRA `(.L_x_14914) ;  /* 0x0000000c009c7947 */ /* 0x000fec0003800000 */
.L_x_14915:
[----:B------:R-:W2:Y:S02]  /*1690*/  LDG.E.U16 R2, desc[UR36][R2.64] ;  /* 0x0000002402027981 */ /* 0x000ea4000c1e1500 */
[----:B--2---:R-:W0:Y:S02]  /*16a0*/  I2F.S16 R0, R2 ;  /* 0x0000000200007306 */ /* 0x004e240000101400 */
[----:B0-----:R-:W-:-:S04]  /*16b0*/  F2FP.BF16.F32.PACK_AB R0, RZ, R0 ;  /* 0x00000000ff00723e */ /* 0x001fc800000010ff */
[----:B------:R-:W-:Y:S01]  /*16c0*/  PRMT R5, R0, 0x7610, R5 ;  /* 0x0000761000057816 */ /* 0x000fe20000000005 */
[----:B------:R-:W-:Y:S06]  /*16d0*/  BRA `(.L_x_14914) ;  /* 0x0000000c00887947 */ /* 0x000fec0003800000 */
.L_x_14910:
        /* <DEDUP_REMOVED lines=9> */
.L_x_14918:
[----:B------:R-:W2:Y:S02]  /*1770*/  LDG.E.U16 R0, desc[UR36][R2.64] ;  /* 0x0000002402007981 */ /* 0x000ea4000c1e1500 */
[----:B--2---:R-:W-:-:S05]  /*1780*/  HADD2.F32 R0, -RZ, R0.H0_H0 ;  /* 0x20000000ff007230 */ /* 0x004fca0000004100 */
[----:B------:R-:W-:-:S04]  /*1790*/  F2FP.BF16.F32.PACK_AB R0, RZ, R0 ;  /* 0x00000000ff00723e */ /* 0x000fc800000010ff */
[----:B------:R-:W-:Y:S01]  /*17a0*/  PRMT R5, R0, 0x7610, R5 ;  /* 0x0000761000057816 */ /* 0x000fe20000000005 */
[----:B------:R-:W-:Y:S06]  /*17b0*/  BRA `(.L_x_14914) ;  /* 0x0000000c00507947 */ /* 0x000fec0003800000 */
.L_x_14917:
        /* <DEDUP_REMOVED lines=9> */
.L_x_14920:
[----:B------:R-:W2:Y:S02]  /*1850*/  LDG.E.U16 R2, desc[UR36][R2.64] ;  /* 0x0000002402027981 */ /* 0x000ea4000c1e1500 */
[----:B--2---:R-:W-:-:S05]  /*1860*/  HADD2.F32 R0, -RZ, R2.H0_H0 ;  /* 0x20000002ff007230 */ /* 0x004fca0000004100 */
[----:B------:R-:W-:-:S04]  /*1870*/  F2FP.BF16.F32.PACK_AB R0, RZ, R0 ;  /* 0x00000000ff00723e */ /* 0x000fc800000010ff */
[----:B------:R-:W-:Y:S01]  /*1880*/  PRMT R5, R0, 0x7610, R5 ;  /* 0x0000761000057816 */ /* 0x000fe20000000005 */
[----:B------:R-:W-:Y:S06]  /*1890*/  BRA `(.L_x_14914) ;  /* 0x0000000c00187947 */ /* 0x000fec0003800000 */
.L_x_14919:
        /* <DEDUP_REMOVED lines=13> */
.L_x_14909:
        /* <DEDUP_REMOVED lines=14> */
.L_x_14923:
        /* <DEDUP_REMOVED lines=13> */
.L_x_14922:
        /* <DEDUP_REMOVED lines=26> */
.L_x_14925:
        /* <DEDUP_REMOVED lines=14> */
.L_x_14924:
[----:B------:R0:W5:Y:S01]  /*1da0*/  LDG.E.U16 R5, desc[UR36][R2.64] ;  /* 0x0000002402057981 */ /* 0x000162000c1e1500 */
[----:B------:R-:W-:Y:S05]  /*1db0*/  BRA `(.L_x_14914) ;  /* 0x0000000400d07947 */ /* 0x000fea0003800000 */
.L_x_14921:
        /* <DEDUP_REMOVED lines=13> */
.L_x_14928:
        /* <DEDUP_REMOVED lines=21> */
.L_x_14932:
[----:B------:R-:W-:Y:S05]  /*1fe0*/  BSYNC.RECONVERGENT B1 ;  /* 0x0000000000017941 */ /* 0x000fea0003800200 */
.L_x_14931:
[----:B------:R-:W-:Y:S01]  /*1ff0*/  IMAD.SHL.U32 R0, R0, 0x100000, RZ ;  /* 0x0010000000007824 */ /* 0x000fe200078e00ff */
[----:B------:R-:W-:-:S04]  /*2000*/  LEA R2, R2, 0x3b800000, 0x17 ;  /* 0x3b80000002027811 */ /* 0x000fc800078eb8ff */
[----:B------:R-:W-:-:S07]  /*2010*/  LOP3.LUT R0, R2, R0, R7, 0xfe, !PT ;  /* 0x0000000002007212 */ /* 0x000fce00078efe07 */
.L_x_14930:
[----:B------:R-:W-:Y:S05]  /*2020*/  BSYNC.RECONVERGENT B0 ;  /* 0x0000000000007941 */ /* 0x000fea0003800200 */
.L_x_14929:
[----:B------:R-:W-:-:S04]  /*2030*/  F2FP.BF16.F32.PACK_AB R0, RZ, R0 ;  /* 0x00000000ff00723e */ /* 0x000fc800000010ff */
[----:B------:R-:W-:Y:S01]  /*2040*/  PRMT R5, R0, 0x7610, R5 ;  /* 0x0000761000057816 */ /* 0x000fe20000000005 */
[----:B------:R-:W-:Y:S06]  /*2050*/  BRA `(.L_x_14914) ;  /* 0x0000000400287947 */ /* 0x000fec0003800000 */
.L_x_14927:
        /* <DEDUP_REMOVED lines=21> */
.L_x_14936:
[----:B------:R-:W-:Y:S05]  /*21b0*/  BSYNC.RECONVERGENT B1 ;  /* 0x0000000000017941 */ /* 0x000fea0003800200 */
.L_x_14935:
[----:B------:R-:W-:Y:S01]  /*21c0*/  IMAD.SHL.U32 R0, R0, 0x200000, RZ ;  /* 0x0020000000007824 */ /* 0x000fe200078e00ff */
[----:B------:R-:W-:-:S04]  /*21d0*/  LEA R2, R2, 0x37800000, 0x17 ;  /* 0x3780000002027811 */ /* 0x000fc800078eb8ff */
[----:B------:R-:W-:-:S07]  /*21e0*/  LOP3.LUT R0, R2, R0, R7, 0xfe, !PT ;  /* 0x0000000002007212 */ /* 0x000fce00078efe07 */
.L_x_14934:
[----:B------:R-:W-:Y:S05]  /*21f0*/  BSYNC.RECONVERGENT B0 ;  /* 0x0000000000007941 */ /* 0x000fea0003800200 */
.L_x_14933:
[----:B------:R-:W-:-:S04]  /*2200*/  F2FP.BF16.F32.PACK_AB R0, RZ, R0 ;  /* 0x00000000ff00723e */ /* 0x000fc800000010ff */
[----:B------:R-:W-:Y:S01]  /*2210*/  PRMT R5, R0, 0x7610, R5 ;  /* 0x0000761000057816 */ /* 0x000fe20000000005 */
[----:B------:R-:W-:Y:S06]  /*2220*/  BRA `(.L_x_14914) ;  /* 0x0000000000b47947 */ /* 0x000fec0003800000 */
.L_x_14926:
[----:B------:R-:W-:-:S09]  /*2230*/  UISETP.NE.AND UP0, UPT, UR4, 0x1c, UPT ;  /* 0x0000001c0400788c */ /* 0x000fd2000bf05270 */
[----:B------:R-:W-:Y:S05]  /*2240*/  BRA.U !UP0, `(.L_x_14937) ;  /* 0x00000001089c7547 */ /* 0x000fea000b800000 */
[----:B------:R-:W-:-:S09]  /*2250*/  UISETP.NE.AND UP0, UPT, UR4, 0x1d, UPT ;  /* 0x0000001d0400788c */ /* 0x000fd2000bf05270 */
[----:B------:R-:W-:Y:S05]  /*2260*/  BRA.U !UP0, `(.L_x_14938) ;  /* 0x0000000108807547 */ /* 0x000fea000b800000 */
[----:B------:R-:W-:-:S09]  /*2270*/  UISETP.NE.AND UP0, UPT, UR4, 0x2c, UPT ;  /* 0x0000002c0400788c */ /* 0x000fd2000bf05270 */
[----:B------:R-:W-:Y:S05]  /*2280*/  BRA.U !UP0, `(.L_x_14939) ;  /* 0x0000000108487547 */ /* 0x000fea000b800000 */
.L_x_14913:
        /* <DEDUP_REMOVED lines=16> */
.L_x_14940:
[----:B------:R-:W-:Y:S01]  /*2390*/  PRMT R5, RZ, 0x7610, R5 ;  /* 0x00007610ff057816 */ /* 0x000fe20000000005 */
[----:B------:R-:W-:Y:S06]  /*23a0*/  BRA `(.L_x_14914) ;  /* 0x0000000000547947 */ /* 0x000fec0003800000 */
.L_x_14939:
        /* <DEDUP_REMOVED lines=8> */
.L_x_14942:
[----:B------:R-:W-:Y:S05]  /*2430*/  BSYNC.RECONVERGENT B0 ;  /* 0x0000000000007941 */ /* 0x000fea0003800200 */
.L_x_14941:
[----:B------:R-:W-:-:S04]  /*2440*/  F2FP.BF16.F32.PACK_AB R0, RZ, R0 ;  /* 0x00000000ff00723e */ /* 0x000fc800000010ff */
[----:B------:R-:W-:Y:S01]  /*2450*/  PRMT R5, R0, 0x7610, R5 ;  /* 0x0000761000057816 */ /* 0x000fe20000000005 */
[----:B------:R-:W-:Y:S06]  /*2460*/  BRA `(.L_x_14914) ;  /* 0x0000000000247947 */ /* 0x000fec0003800000 */
.L_x_14938:
[----:B------:R-:W2:Y:S02]  /*2470*/  LDG.E.64 R2, desc[UR36][R2.64] ;  /* 0x0000002402027981 */ /* 0x000ea4000c1e1b00 */
[----:B--2---:R-:W0:Y:S02]  /*2480*/  I2F.U64 R0, R2 ;  /* 0x0000000200007312 */ /* 0x004e240000301000 */
[----:B0-----:R-:W-:-:S04]  /*2490*/  F2FP.BF16.F32.PACK_AB R0, RZ, R0 ;  /* 0x00000000ff00723e */ /* 0x001fc800000010ff */
[----:B------:R-:W-:Y:S01]  /*24a0*/  PRMT R5, R0, 0x7610, R5 ;  /* 0x0000761000057816 */ /* 0x000fe20000000005 */
[----:B------:R-:W-:Y:S06]  /*24b0*/  BRA `(.L_x_14914) ;  /* 0x0000000000107947 */ /* 0x000fec0003800000 */
.L_x_14937:
[----:B------:R-:W2:Y:S02]  /*24c0*/  LDG.E R2, desc[UR36][R2.64] ;  /* 0x0000002402027981 */ /* 0x000ea4000c1e1900 */
[----:B--2---:R-:W-:-:S04]  /*24d0*/  I2FP.F32.U32 R0, R2 ;  /* 0x0000000200007245 */ /* 0x004fc80000201000 */
[----:B------:R-:W-:-:S04]  /*24e0*/  F2FP.BF16.F32.PACK_AB R0, RZ, R0 ;  /* 0x00000000ff00723e */ /* 0x000fc800000010ff */
[----:B------:R-:W-:-:S07]  /*24f0*/  PRMT R5, R0, 0x7610, R5 ;  /* 0x0000761000057816 */ /* 0x000fce0000000005 */
.L_x_14914:
        /* <DEDUP_REMOVED lines=8> */
[----:B------:R-:W-:-:S05]  /*2580*/  @!P0 IMAD.U32 R3, R18, 0x10000, RZ ;  /* 0x0001000012038824 */ /* 0x000fca00078e00ff */
        /* <DEDUP_REMOVED lines=17> */
.L_x_14946:
[----:B------:R-:W-:-:S06]  /*26a0*/  SHF.L.U32 R5, R5, 0x10, RZ ;  /* 0x0000001005057819 */ /* 0x000fcc00000006ff */
[----:B------:R-:W0:Y:S02]  /*26b0*/  F2I.S64.TRUNC R4, R5 ;  /* 0x0000000500047311 */ /* 0x000e24000020d900 */
[----:B0-----:R3:W-:Y:S01]  /*26c0*/  STG.E.U8 desc[UR36][R2.64], R4 ;  /* 0x0000000402007986 */ /* 0x0017e2000c101124 */
[----:B------:R-:W-:Y:S05]  /*26d0*/  BRA `(.L_x_14948) ;  /* 0x0000000c00707947 */ /* 0x000fea0003800000 */
.L_x_14945:
        /* <DEDUP_REMOVED lines=10> */
.L_x_14950:
[----:B------:R-:W-:-:S06]  /*2780*/  IMAD.U32 R5, R5, 0x10000, RZ ;  /* 0x0001000005057824 */ /* 0x000fcc00078e00ff */
[----:B------:R-:W0:Y:S02]  /*2790*/  F2I.FTZ.TRUNC.NTZ R5, R5 ;  /* 0x0000000500057305 */ /* 0x000e24000021f100 */
[----:B0-----:R1:W-:Y:S01]  /*27a0*/  STG.E desc[UR36][R2.64], R5 ;  /* 0x0000000502007986 */ /* 0x0013e2000c101924 */
[----:B------:R-:W-:Y:S05]  /*27b0*/  BRA `(.L_x_14948) ;  /* 0x0000000c00387947 */ /* 0x000fea0003800000 */
.L_x_14949:
[----:B------:R-:W-:-:S06]  /*27c0*/  IMAD.U32 R5, R5, 0x10000, RZ ;  /* 0x0001000005057824 */ /* 0x000fcc00078e00ff */
[----:B------:R-:W0:Y:S02]  /*27d0*/  F2I.FTZ.TRUNC.NTZ R5, R5 ;  /* 0x0000000500057305 */ /* 0x000e24000021f100 */
[----:B0-----:R2:W-:Y:S01]  /*27e0*/  STG.E.U16 desc[UR36][R2.64], R5 ;  /* 0x0000000502007986 */ /* 0x0015e2000c101524 */
[----:B------:R-:W-:Y:S05]  /*27f0*/  BRA `(.L_x_14948) ;  /* 0x0000000c00287947 */ /* 0x000fea0003800000 */
.L_x_14944:
        /* <DEDUP_REMOVED lines=9> */
.L_x_14952:
[----:B------:R-:W-:-:S04]  /*2890*/  SHF.L.U32 R0, R5, 0x10, RZ ;  /* 0x0000001005007819 */ /* 0x000fc800000006ff */
[----:B------:R-:W-:-:S05]  /*28a0*/  F2FP.F16.F32.PACK_AB R0, RZ, R0 ;  /* 0x00000000ff00723e */ /* 0x000fca00000000ff */
[----:B------:R0:W-:Y:S01]  /*28b0*/  STG.E.U16 desc[UR36][R2.64], R0 ;  /* 0x0000000002007986 */ /* 0x0001e2000c101524 */
[----:B------:R-:W-:Y:S05]  /*28c0*/  BRA `(.L_x_14948) ;  /* 0x0000000800f47947 */ /* 0x000fea0003800000 */
.L_x_14951:
        /* <DEDUP_REMOVED lines=10> */
.L_x_14954:
[----:B------:R-:W-:-:S05]  /*2970*/  IMAD.U32 R5, R5, 0x10000, RZ ;  /* 0x0001000005057824 */ /* 0x000fca00078e00ff */
[----:B------:R-:W-:-:S04]  /*2980*/  F2FP.F16.F32.PACK_AB R5, RZ, R5 ;  /* 0x00000005ff05723e */ /* 0x000fc800000000ff */
[----:B------:R-:W-:-:S05]  /*2990*/  PRMT R5, R5, 0x5410, RZ ;  /* 0x0000541005057816 */ /* 0x000fca00000000ff */
[----:B------:R0:W-:Y:S01]  /*29a0*/  STG.E desc[UR36][R2.64], R5 ;  /* 0x0000000502007986 */ /* 0x0001e2000c101924 */
[----:B------:R-:W-:Y:S05]  /*29b0*/  BRA `(.L_x_14948) ;  /* 0x0000000800b87947 */ /* 0x000fea0003800000 */
.L_x_14953:
[----:B------:R-:W-:-:S04]  /*29c0*/  IMAD.U32 R4, R5, 0x10000, RZ ;  /* 0x0001000005047824 */ /* 0x000fc800078e00ff */
[----:B------:R-:W-:-:S06]  /*29d0*/  FMUL.FTZ R4, R4, 1 ;  /* 0x3f80000004047820 */ /* 0x000fcc0000410000 */
[----:B------:R-:W0:Y:S02]  /*29e0*/  F2F.F64.F32 R4, R4 ;  /* 0x0000000400047310 */ /* 0x000e240000201800 */
[----:B0-----:R0:W-:Y:S01]  /*29f0*/  STG.E.64 desc[UR36][R2.64], R4 ;  /* 0x0000000402007986 */ /* 0x0011e2000c101b24 */
[----:B------:R-:W-:Y:S05]  /*2a00*/  BRA `(.L_x_14948) ;  /* 0x0000000800a47947 */ /* 0x000fea0003800000 */
.L_x_14943:
        /* <DEDUP_REMOVED lines=11> */
[----:B------:R0:W-:Y:S01]  /*2ac0*/  STG.E.U8 desc[UR36][R2.64], R5 ;  /* 0x0000000502007986 */ /* 0x0001e2000c101124 */
[----:B------:R-:W-:Y:S05]  /*2ad0*/  BRA `(.L_x_14948) ;  /* 0x0000000800707947 */ /* 0x000fea0003800000 */
.L_x_14957:
[----:B------:R-:W-:Y:S01]  /*2ae0*/  IMAD.U32 R5, R5, 0x10000, RZ ;  /* 0x0001000005057824 */ /* 0x000fe200078e00ff */
[----:B------:R-:W-:-:S03]  /*2af0*/  CS2R R6, SRZ ;  /* 0x0000000000067805 */ /* 0x000fc6000001ff00 */
[----:B------:R-:W-:-:S06]  /*2b00*/  FMUL.FTZ R5, R5, 1 ;  /* 0x3f80000005057820 */ /* 0x000fcc0000410000 */
[----:B------:R-:W0:Y:S02]  /*2b10*/  F2F.F64.F32 R4, R5 ;  /* 0x0000000500047310 */ /* 0x000e240000201800 */
[----:B0-----:R0:W-:Y:S01]  /*2b20*/  STG.E.128 desc[UR36][R2.64], R4 ;  /* 0x0000000402007986 */ /* 0x0011e2000c101d24 */
[----:B------:R-:W-:Y:S05]  /*2b30*/  BRA `(.L_x_14948) ;  /* 0x0000000800587947 */ /* 0x000fea0003800000 */
.L_x_14956:
        /* <DEDUP_REMOVED lines=19> */
.L_x_14961:
[----:B------:R-:W-:Y:S05]  /*2c70*/  BSYNC.RECONVERGENT B0 ;  /* 0x0000000000007941 */ /* 0x000fea0003800200 */
.L_x_14960:
[----:B------:R-:W-:-:S05]  /*2c80*/  LOP3.LUT R5, R0, 0x80, R5, 0xf8, !PT ;  /* 0x0000008000057812 */ /* 0x000fca00078ef805 */
[----:B------:R0:W-:Y:S01]  /*2c90*/  STG.E.U8 desc[UR36][R2.64], R5 ;  /* 0x0000000502007986 */ /* 0x0001e2000c101124 */
[----:B------:R-:W-:Y:S05]  /*2ca0*/  BRA `(.L_x_14948) ;  /* 0x0000000400fc7947 */ /* 0x000fea0003800000 */
.L_x_14959:
[----:B------:R-:W-:Y:S01]  /*2cb0*/  IMAD.U32 R7, R5, 0x10000, RZ ;  /* 0x0001000005077824 */ /* 0x000fe200078e00ff */
        /* <DEDUP_REMOVED lines=14> */
.L_x_14963:
[----:B------:R-:W-:Y:S05]  /*2da0*/  BSYNC.RECONVERGENT B0 ;  /* 0x0000000000007941 */ /* 0x000fea0003800200 */
.L_x_14962:
[----:B------:R-:W-:-:S05]  /*2db0*/  LOP3.LUT R5, R0, 0x80, R5, 0xf8, !PT ;  /* 0x0000008000057812 */ /* 0x000fca00078ef805 */
[----:B------:R0:W-:Y:S01]  /*2dc0*/  STG.E.U8 desc[UR36][R2.64], R5 ;  /* 0x0000000502007986 */ /* 0x0001e2000c101124 */
[----:B------:R-:W-:Y:S05]  /*2dd0*/  BRA `(.L_x_14948) ;  /* 0x0000000400b07947 */ /* 0x000fea0003800000 */
.L_x_14958:
[----:B------:R0:W-:Y:S01]  /*2de0*/  STG.E.U16 desc[UR36][R2.64], R5 ;  /* 0x0000000502007986 */ /* 0x0001e2000c101524 */
[----:B------:R-:W-:Y:S05]  /*2df0*/  BRA `(.L_x_14948) ;  /* 0x0000000400a87947 */ /* 0x000fea0003800000 */
.L_x_14955:
        /* <DEDUP_REMOVED lines=12> */
.L_x_14966:
        /* <DEDUP_REMOVED lines=13> */
.L_x_14969:
[----:B------:R-:W-:-:S04]  /*2f90*/  SHF.R.U32.HI R0, RZ, 0x14, R5 ;  /* 0x00000014ff007819 */ /* 0x000fc80000011605 */
[----:B------:R-:W-:-:S04]  /*2fa0*/  LOP3.LUT R0, R0, 0x1, RZ, 0xc0, !PT ;  /* 0x0000000100007812 */ /* 0x000fc800078ec0ff */
[----:B------:R-:W-:-:S04]  /*2fb0*/  IADD3 R0, PT, PT, R5, 0x487ffff, R0 ;  /* 0x0487ffff05007810 */ /* 0x000fc80007ffe000 */
[----:B------:R-:W-:-:S04]  /*2fc0*/  SHF.R.U32.HI R0, RZ, 0x14, R0 ;  /* 0x00000014ff007819 */ /* 0x000fc80000011600 */
[----:B------:R-:W-:-:S07]  /*2fd0*/  LOP3.LUT R4, R0, 0xff, RZ, 0xc0, !PT ;  /* 0x000000ff00047812 */ /* 0x000fce00078ec0ff */
.L_x_14970:
[----:B------:R-:W-:-:S04]  /*2fe0*/  SHF.R.U32.HI R5, RZ, 0x18, R5 ;  /* 0x00000018ff057819 */ /* 0x000fc80000011605 */
[----:B------:R-:W-:-:S04]  /*2ff0*/  LOP3.LUT R4, R4, 0x80, R5, 0xf8, !PT ;  /* 0x0000008004047812 */ /* 0x000fc800078ef805 */
[----:B------:R-:W-:-:S07]  /*3000*/  PRMT R0, R4, 0x7610, R0 ;  /* 0x0000761004007816 */ /* 0x000fce0000000000 */
.L_x_14968:
[----:B------:R-:W-:Y:S05]  /*3010*/  BSYNC.RECONVERGENT B0 ;  /* 0x0000000000007941 */ /* 0x000fea0003800200 */
.L_x_14967:
[----:B------:R0:W-:Y:S01]  /*3020*/  STG.E.U8 desc[UR36][R2.64], R0 ;  /* 0x0000000002007986 */ /* 0x0001e2000c101124 */
[----:B------:R-:W-:Y:S05]  /*3030*/  BRA `(.L_x_14948) ;  /* 0x0000000400187947 */ /* 0x000fea0003800000 */
.L_x_14965:
[----:B------:R-:W-:Y:S01]  /*3040*/  IMAD.U32 R5, R5, 0x10000, RZ ;  /* 0x0001000005057824 */ /* 0x000fe200078e00ff */
[----:B------:R-:W-:Y:S01]  /*3050*/  BSSY.RECONVERGENT B0, `(.L_x_14971) ;  /* 0x0000014000007945 */ /* 0x000fe20003800200 */
[----:B------:R-:W-:-:S03]  /*3060*/  HFMA2 R0, -RZ, RZ, 0, 7.62939453125e-06 ;  /* 0x00000080ff007431 */ /* 0x000fc600000001ff */
        /* <DEDUP_REMOVED lines=10> */
.L_x_14973:
[----:B------:R-:W-:-:S04]  /*3110*/  SHF.R.U32.HI R0, RZ, 0x15, R5 ;  /* 0x00000015ff007819 */ /* 0x000fc80000011605 */
[----:B------:R-:W-:-:S04]  /*3120*/  LOP3.LUT R0, R0, 0x1, RZ, 0xc0, !PT ;  /* 0x0000000100007812 */ /* 0x000fc800078ec0ff */
[----:B------:R-:W-:-:S04]  /*3130*/  IADD3 R0, PT, PT, R5, 0x88fffff, R0 ;  /* 0x088fffff05007810 */ /* 0x000fc80007ffe000 */
[----:B------:R-:W-:-:S04]  /*3140*/  SHF.R.U32.HI R0, RZ, 0x15, R0 ;  /* 0x00000015ff007819 */ /* 0x000fc80000011600 */
[----:B------:R-:W-:-:S07]  /*3150*/  LOP3.LUT R4, R0, 0xff, RZ, 0xc0, !PT ;  /* 0x000000ff00047812 */ /* 0x000fce00078ec0ff */
.L_x_14974:
[----:B------:R-:W-:-:S04]  /*3160*/  SHF.R.U32.HI R5, RZ, 0x18, R5 ;  /* 0x00000018ff057819 */ /* 0x000fc80000011605 */
[----:B------:R-:W-:-:S04]  /*3170*/  LOP3.LUT R4, R4, 0x80, R5, 0xf8, !PT ;  /* 0x0000008004047812 */ /* 0x000fc800078ef805 */
[----:B------:R-:W-:-:S07]  /*3180*/  PRMT R0, R4, 0x7610, R0 ;  /* 0x0000761004007816 */ /* 0x000fce0000000000 */
.L_x_14972:
[----:B------:R-:W-:Y:S05]  /*3190*/  BSYNC.RECONVERGENT B0 ;  /* 0x0000000000007941 */ /* 0x000fea0003800200 */
.L_x_14971:
[----:B------:R0:W-:Y:S01]  /*31a0*/  STG.E.U8 desc[UR36][R2.64], R0 ;  /* 0x0000000002007986 */ /* 0x0001e2000c101124 */
[----:B------:R-:W-:Y:S05]  /*31b0*/  BRA `(.L_x_14948) ;  /* 0x0000000000b87947 */ /* 0x000fea0003800000 */
.L_x_14964:
[----:B------:R-:W-:-:S09]  /*31c0*/  UISETP.NE.AND UP0, UPT, UR4, 0x1c, UPT ;  /* 0x0000001c0400788c */ /* 0x000fd2000bf05270 */
[----:B------:R-:W-:Y:S05]  /*31d0*/  BRA.U !UP0, `(.L_x_14975) ;  /* 0x0000000108a47547 */ /* 0x000fea000b800000 */
[----:B------:R-:W-:-:S09]  /*31e0*/  UISETP.NE.AND UP0, UPT, UR4, 0x1d, UPT ;  /* 0x0000001d0400788c */ /* 0x000fd2000bf05270 */
[----:B------:R-:W-:Y:S05]  /*31f0*/  BRA.U !UP0, `(.L_x_14976) ;  /* 0x00000001088c7547 */ /* 0x000fea000b800000 */
[----:B------:R-:W-:-:S09]  /*3200*/  UISETP.NE.AND UP0, UPT, UR4, 0x2c, UPT ;  /* 0x0000002c0400788c */ /* 0x000fd2000bf05270 */
[----:B------:R-:W-:Y:S05]  /*3210*/  BRA.U !UP0, `(.L_x_14977) ;  /* 0x0000000108447547 */ /* 0x000fea000b800000 */
.L_x_14947:
        /* <DEDUP_REMOVED lines=11> */
[----:B------:R-:W-:Y:S01]  /*32d0*/  IMAD.U32 R7, RZ, RZ, UR9 ;  /* 0x00000009ff077e24 */ /* 0x000fe2000f8e00ff */
[----:B---3--:R-:W-:Y:S01]  /*32e0*/  MOV R10, UR4 ;  /* 0x00000004000a7c02 */ /* 0x008fe20008000f00 */
[----:B------:R-:W-:-:S07]  /*32f0*/  IMAD.U32 R11, RZ, RZ, UR5 ;  /* 0x00000005ff0b7e24 */ /* 0x000fce000f8e00ff */
[----:B------:R-:W-:-:S07]  /*3300*/  LEPC R20, `(.L_x_14978) ;  /* 0x000000001014794e */ /* 0x000fce0000000000 */
[----:B--2---:R-:W-:Y:S05]  /*3310*/  CALL.ABS.NOINC R2 ;  /* 0x0000000002007343 */ /* 0x004fea0003c00000 */
.L_x_14978:
[----:B------:R-:W-:Y:S05]  /*3320*/  BRA `(.L_x_14948) ;  /* 0x00000000005c7947 */ /* 0x000fea0003800000 */
.L_x_14977:
[----:B------:R-:W-:-:S04]  /*3330*/  SHF.L.U32 R5, R5, 0x10, RZ ;  /* 0x0000001005057819 */ /* 0x000fc800000006ff */
        /* <DEDUP_REMOVED lines=15> */
.L_x_14976:
[----:B------:R-:W-:-:S06]  /*3430*/  SHF.L.U32 R5, R5, 0x10, RZ ;  /* 0x0000001005057819 */ /* 0x000fcc00000006ff */
[----:B------:R-:W0:Y:S02]  /*3440*/  F2I.U64.TRUNC R4, R5 ;  /* 0x0000000500047311 */ /* 0x000e24000020d800 */
[----:B0-----:R0:W-:Y:S01]  /*3450*/  STG.E.64 desc[UR36][R2.64], R4 ;  /* 0x0000000402007986 */ /* 0x0011e2000c101b24 */
[----:B------:R-:W-:Y:S05]  /*3460*/  BRA `(.L_x_14948) ;  /* 0x00000000000c7947 */ /* 0x000fea0003800000 */
.L_x_14975:
[----:B------:R-:W-:-:S06]  /*3470*/  IMAD.U32 R5, R5, 0x10000, RZ ;  /* 0x0001000005057824 */ /* 0x000fcc00078e00ff */
[----:B------:R-:W0:Y:S02]  /*3480*/  F2I.FTZ.U32.TRUNC.NTZ R5, R5 ;  /* 0x0000000500057305 */ /* 0x000e24000021f000 */
[----:B0-----:R0:W-:Y:S02]  /*3490*/  STG.E desc[UR36][R2.64], R5 ;  /* 0x0000000502007986 */ /* 0x0011e4000c101924 */
.L_x_14948:
[----:B------:R-:W-:-:S07]  /*34a0*/  VIADD R17, R17, 0x80 ;  /* 0x0000008011117836 */ /* 0x000fce0000000000 */
.L_x_14907:
[----:B0-----:R-:W-:Y:S05]  /*34b0*/  BSYNC.RECONVERGENT B6 ;  /* 0x0000000000067941 */ /* 0x001fea0003800200 */
.L_x_14906:
        /* <DEDUP_REMOVED lines=307> */
.L_x_14981:
        /* <DEDUP_REMOVED lines=19> */
.L_x_14985:
[----:B------:R-:W2:Y:S02]  /*4920*/  LDG.E.U8 R2, desc[UR36][R2.64] ;  /* 0x0000002402027981 */ /* 0x000ea4000c1e1100 */
[----:B--2---:R-:W-:-:S04]  /*4930*/  I2FP.F32.U32 R0, R2 ;  /* 0x0000000200007245 */ /* 0x004fc80000201000 */
[----:B------:R-:W-:-:S04]  /*4940*/  F2FP.BF16.F32.PACK_AB R0, RZ, R0 ;  /* 0x00000000ff00723e */ /* 0x000fc800000010ff */
[----:B------:R-:W-:Y:S01]  /*4950*/  PRMT R5, R0, 0x7610, R5 ;  /* 0x0000761000057816 */ /* 0x000fe20000000005 */
[----:B------:R-:W-:Y:S06]  /*4960*/  BRA `(.L_x_14987) ;  /* 0x0000000c00dc7947 */ /* 0x000fec0003800000 */
.L_x_14984:
        /* <DEDUP_REMOVED lines=11> */
.L_x_14989:
[----:B------:R-:W2:Y:S02]  /*4a20*/  LDG.E R2, desc[UR36][R2.64] ;  /* 0x0000002402027981 */ /* 0x000ea4000c1e1900 */
[----:B--2---:R-:W-:-:S04]  /*4a30*/  I2FP.F32.S32 R0, R2 ;  /* 0x0000000200007245 */ /* 0x004fc80000201400 */
[----:B------:R-:W-:-:S04]  /*4a40*/  F2FP.BF16.F32.PACK_AB R0, RZ, R0 ;  /* 0x00000000ff00723e */ /* 0x000fc800000010ff */
[----:B------:R-:W-:Y:S01]  /*4a50*/  PRMT R5, R0, 0x7610, R5 ;  /* 0x0000761000057816 */ /* 0x000fe20000000005 */
[----:B------:R-:W-:Y:S06]  /*4a60*/  BRA `(.L_x_14987) ;  /* 0x0000000c009c7947 */ /* 0x000fec0003800000 */
.L_x_14988:
[----:B------:R-:W2:Y:S02]  /*4a70*/  LDG.E.U16 R2, desc[UR36][R2.64] ;  /* 0x0000002402027981 */ /* 0x000ea4000c1e1500 */
[----:B--2---:R-:W0:Y:S02]  /*4a80*/  I2F.S16 R0, R2 ;  /* 0x0000000200007306 */ /* 0x004e240000101400 */
[----:B0-----:R-:W-:-:S04]  /*4a90*/  F2FP.BF16.F32.PACK_AB R0, RZ, R0 ;  /* 0x00000000ff00723e */ /* 0x001fc800000010ff */
[----:B------:R-:W-:Y:S01]  /*4aa0*/  PRMT R5, R0, 0x7610, R5 ;  /* 0x0000761000057816 */ /* 0x000fe20000000005 */
[----:B------:R-:W-:Y:S06]  /*4ab0*/  BRA `(.L_x_14987) ;  /* 0x0000000c00887947 */ /* 0x000fec0003800000 */
.L_x_14983:
        /* <DEDUP_REMOVED lines=9> */
.L_x_14991:
[----:B------:R-:W2:Y:S02]  /*4b50*/  LDG.E.U16 R0, desc[UR36][R2.64] ;  /* 0x0000002402007981 */ /* 0x000ea4000c1e1500 */
[----:B--2---:R-:W-:-:S05]  /*4b60*/  HADD2.F32 R0, -RZ, R0.H0_H0 ;  /* 0x20000000ff007230 */ /* 0x004fca0000004100 */
[----:B------:R-:W-:-:S04]  /*4b70*/  F2FP.BF16.F32.PACK_AB R0, RZ, R0 ;  /* 0x00000000ff00723e */ /* 0x000fc800000010ff */
[----:B------:R-:W-:Y:S01]  /*4b80*/  PRMT R5, R0, 0x7610, R5 ;  /* 0x0000761000057816 */ /* 0x000fe20000000005 */
[----:B------:R-:W-:Y:S06]  /*4b90*/  BRA `(.L_x_14987) ;  /* 0x0000000c00507947 */ /* 0x000fec0003800000 */
.L_x_14990:
        /* <DEDUP_REMOVED lines=9> */
.L_x_14993:
[----:B------:R-:W2:Y:S02]  /*4c30*/  LDG.E.U16 R2, desc[UR36][R2.64] ;  /* 0x0000002402027981 */ /* 0x000ea4000c1e1500 */
[----:B--2---:R-:W-:-:S05]  /*4c40*/  HADD2.F32 R0, -RZ, R2.H0_H0 ;  /* 0x20000002ff007230 */ /* 0x004fca0000004100 */
[----:B------:R-:W-:-:S04]  /*4c50*/  F2FP.BF16.F32.PACK_AB R0, RZ, R0 ;  /* 0x00000000ff00723e */ /* 0x000fc800000010ff */
[----:B------:R-:W-:Y:S01]  /*4c60*/  PRMT R5, R0, 0x7610, R5 ;  /* 0x0000761000057816 */ /* 0x000fe20000000005 */
[----:B------:R-:W-:Y:S06]  /*4c70*/  BRA `(.L_x_14987) ;  /* 0x0000000c00187947 */ /* 0x000fec0003800000 */
.L_x_14992:
        /* <DEDUP_REMOVED lines=13> */
.L_x_14982:
        /* <DEDUP_REMOVED lines=14> */
.L_x_14996:
        /* <DEDUP_REMOVED lines=13> */
.L_x_14995:
        /* <DEDUP_REMOVED lines=26> */
.L_x_14998:
        /* <DEDUP_REMOVED lines=14> */
.L_x_14997:
[----:B------:R0:W5:Y:S01]  /*5180*/  LDG.E.U16 R5, desc[UR36][R2.64] ;  /* 0x0000002402057981 */ /* 0x000162000c1e1500 */
[----:B------:R-:W-:Y:S05]  /*5190*/  BRA `(.L_x_14987) ;  /* 0x0000000400d07947 */ /* 0x000fea0003800000 */
.L_x_14994:
        /* <DEDUP_REMOVED lines=13> */
.L_x_15001:
        /* <DEDUP_REMOVED lines=21> */
.L_x_15005:
[----:B------:R-:W-:Y:S05]  /*53c0*/  BSYNC.RECONVERGENT B1 ;  /* 0x0000000000017941 */ /* 0x000fea0003800200 */
.L_x_15004:
[----:B------:R-:W-:Y:S01]  /*53d0*/  IMAD.SHL.U32 R0, R0, 0x100000, RZ ;  /* 0x0010000000007824 */ /* 0x000fe200078e00ff */
[----:B------:R-:W-:-:S04]  /*53e0*/  LEA R2, R2, 0x3b800000, 0x17 ;  /* 0x3b80000002027811 */ /* 0x000fc800078eb8ff */
[----:B------:R-:W-:-:S07]  /*53f0*/  LOP3.LUT R0, R2, R0, R7, 0xfe, !PT ;  /* 0x0000000002007212 */ /* 0x000fce00078efe07 */
.L_x_15003:
[----:B------:R-:W-:Y:S05]  /*5400*/  BSYNC.RECONVERGENT B0 ;  /* 0x0000000000007941 */ /* 0x000fea0003800200 */
.L_x_15002:
[----:B------:R-:W-:-:S04]  /*5410*/  F2FP.BF16.F32.PACK_AB R0, RZ, R0 ;  /* 0x00000000ff00723e */ /* 0x000fc800000010ff */
[----:B------:R-:W-:Y:S01]  /*5420*/  PRMT R5, R0, 0x7610, R5 ;  /* 0x0000761000057816 */ /* 0x000fe20000000005 */
[----:B------:R-:W-:Y:S06]  /*5430*/  BRA `(.L_x_14987) ;  /* 0x0000000400287947 */ /* 0x000fec0003800000 */
.L_x_15000:
        /* <DEDUP_REMOVED lines=21> */
.L_x_15009:
[----:B------:R-:W-:Y:S05]  /*5590*/  BSYNC.RECONVERGENT B1 ;  /* 0x0000000000017941 */ /* 0x000fea0003800200 */
.L_x_15008:
[----:B------:R-:W-:Y:S01]  /*55a0*/  IMAD.SHL.U32 R0, R0, 0x200000, RZ ;  /* 0x0020000000007824 */ /* 0x000fe200078e00ff */
[----:B------:R-:W-:-:S04]  /*55b0*/  LEA R2, R2, 0x37800000, 0x17 ;  /* 0x3780000002027811 */ /* 0x000fc800078eb8ff */
[----:B------:R-:W-:-:S07]  /*55c0*/  LOP3.LUT R0, R2, R0, R7, 0xfe, !PT ;  /* 0x0000000002007212 */ /* 0x000fce00078efe07 */
.L_x_15007:
[----:B------:R-:W-:Y:S05]  /*55d0*/  BSYNC.RECONVERGENT B0 ;  /* 0x0000000000007941 */ /* 0x000fea0003800200 */
.L_x_15006:
[----:B------:R-:W-:-:S04]  /*55e0*/  F2FP.BF16.F32.PACK_AB R0, RZ, R0 ;  /* 0x00000000ff00723e */ /* 0x000fc800000010ff */
[----:B------:R-:W-:Y:S01]  /*55f0*/  PRMT R5, R0, 0x7610, R5 ;  /* 0x0000761000057816 */ /* 0x000fe20000000005 */
[----:B------:R-:W-:Y:S06]  /*5600*/  BRA `(.L_x_14987) ;  /* 0x0000000000b47947 */ /* 0x000fec0003800000 */
.L_x_14999:
        /* <DEDUP_REMOVED lines=14> */
.L_x_15013:
[----:B------:R-:W-:Y:S05]  /*56f0*/  BSYNC.RECONVERGENT B0 ;  /* 0x0000000000007941 */ /* 0x000fea0003800200 */
.L_x_15012:
[----:B------:R-:W-:-:S04]  /*5700*/  F2FP.BF16.F32.PACK_AB R0, RZ, R0 ;  /* 0x00000000ff00723e */ /* 0x000fc800000010ff */
[----:B------:R-:W-:Y:S01]  /*5710*/  PRMT R5, R0, 0x7610, R5 ;  /* 0x0000761000057816 */ /* 0x000fe20000000005 */
[----:B------:R-:W-:Y:S06]  /*5720*/  BRA `(.L_x_14987) ;  /* 0x00000000006c7947 */ /* 0x000fec0003800000 */
.L_x_14986:
        /* <DEDUP_REMOVED lines=16> */
.L_x_15014:
[----:B------:R-:W-:Y:S01]  /*5830*/  PRMT R5, RZ, 0x7610, R5 ;  /* 0x00007610ff057816 */ /* 0x000fe20000000005 */
[----:B------:R-:W-:Y:S06]  /*5840*/  BRA `(.L_x_14987) ;  /* 0x0000000000247947 */ /* 0x000fec0003800000 */
.L_x_15011:
[----:B------:R-:W2:Y:S02]  /*5850*/  LDG.E.64 R2, desc[UR36][R2.64] ;  /* 0x0000002402027981 */ /* 0x000ea4000c1e1b00 */
[----:B--2---:R-:W0:Y:S02]  /*5860*/  I2F.U64 R0, R2 ;  /* 0x0000000200007312 */ /* 0x004e240000301000 */
[----:B0-----:R-:W-:-:S04]  /*5870*/  F2FP.BF16.F32.PACK_AB R0, RZ, R0 ;  /* 0x00000000ff00723e */ /* 0x001fc800000010ff */
[----:B------:R-:W-:Y:S01]  /*5880*/  PRMT R5, R0, 0x7610, R5 ;  /* 0x0000761000057816 */ /* 0x000fe20000000005 */
[----:B------:R-:W-:Y:S06]  /*5890*/  BRA `(.L_x_14987) ;  /* 0x0000000000107947 */ /* 0x000fec0003800000 */
.L_x_15010:
[----:B------:R-:W2:Y:S02]  /*58a0*/  LDG.E R2, desc[UR36][R2.64] ;  /* 0x0000002402027981 */ /* 0x000ea4000c1e1900 */
[----:B--2---:R-:W-:-:S04]  /*58b0*/  I2FP.F32.U32 R0, R2 ;  /* 0x0000000200007245 */ /* 0x004fc80000201000 */
[----:B------:R-:W-:-:S04]  /*58c0*/  F2FP.BF16.F32.PACK_AB R0, RZ, R0 ;  /* 0x00000000ff00723e */ /* 0x000fc800000010ff */
[----:B------:R-:W-:-:S07]  /*58d0*/  PRMT R5, R0, 0x7610, R5 ;  /* 0x0000761000057816 */ /* 0x000fce0000000005 */
.L_x_14987:
[----:B-----5:R-:W-:Y:S01]  /*58e0*/  IMAD.U32 R0, R5, 0x10000, RZ ;  /* 0x0001000005007824 */ /* 0x020fe200078e00ff */
[----:B------:R-:W1:Y:S04]  /*58f0*/  LDCU.64 UR6, c[0x0][0x580] ;  /* 0x0000b000ff0677ac */ /* 0x000e680008000a00 */
[----:B------:R-:W-:Y:S01]  /*5900*/  FSETP.NAN.FTZ.AND P0, PT, |R0|, |R0|, PT ;  /* 0x400000000000720b */ /* 0x000fe20003f18200 */
[----:B------:R-:W-:-:S04]  /*5910*/  UPRMT UR4, UR41, 0x9910, URZ ;  /* 0x0000991029047896 */ /* 0x000fc800080000ff */
[----:B------:R-:W-:-:S08]  /*5920*/  UISETP.GT.AND UP0, UPT, UR4, 0x9, UPT ;  /* 0x000000090400788c */ /* 0x000fd0000bf04270 */
[----:B0-----:R-:W-:Y:S01]  /*5930*/  @!P0 IMAD.U32 R3, R19, 0x10000, RZ ;  /* 0x0001000013038824 */ /* 0x001fe200078e00ff */
[----:B-1----:R-:W-:-:S04]  /*5940*/  IADD3 R2, P1, PT, R16, UR6, RZ ;  /* 0x0000000610027c10 */ /* 0x002fc8000ff3e0ff */
[----:B------:R-:W-:Y:S01]  /*5950*/  @!P0 FMNMX.FTZ R0, R3, R0, !PT ;  /* 0x0000000003008209 */ /* 0x000fe20007810000 */
[----:B------:R-:W-:-:S05]  /*5960*/  @!P0 IMAD.U32 R3, R18, 0x10000, RZ ;  /* 0x0001000012038824 */ /* 0x000fca00078e00ff */
        /* <DEDUP_REMOVED lines=17> */
.L_x_15018:
[----:B------:R-:W-:-:S06]  /*5a80*/  IMAD.U32 R5, R5, 0x10000, RZ ;  /* 0x0001000005057824 */ /* 0x000fcc00078e00ff */
[----:B------:R-:W0:Y:S02]  /*5a90*/  F2I.S64.TRUNC R4, R5 ;  /* 0x0000000500047311 */ /* 0x000e24000020d900 */
[----:B0-----:R0:W-:Y:S01]  /*5aa0*/  STG.E.U8 desc[UR36][R2.64], R4 ;  /* 0x0000000402007986 */ /* 0x0011e2000c101124 */
[----:B------:R-:W-:Y:S05]  /*5ab0*/  BRA `(.L_x_15020) ;  /* 0x0000000c006c7947 */ /* 0x000fea0003800000 */
.L_x_15017:
        /* <DEDUP_REMOVED lines=10> */
.L_x_15022:
[----:B------:R-:W-:-:S06]  /*5b60*/  IMAD.U32 R5, R5, 0x10000, RZ ;  /* 0x0001000005057824 */ /* 0x000fcc00078e00ff */
[----:B------:R-:W0:Y:S02]  /*5b70*/  F2I.FTZ.TRUNC.NTZ R5, R5 ;  /* 0x0000000500057305 */ /* 0x000e24000021f100 */
[----:B0-----:R0:W-:Y:S01]  /*5b80*/  STG.E desc[UR36][R2.64], R5 ;  /* 0x0000000502007986 */ /* 0x0011e2000c101924 */
[----:B------:R-:W-:Y:S05]  /*5b90*/  BRA `(.L_x_15020) ;  /* 0x0000000c00347947 */ /* 0x000fea0003800000 */
.L_x_15021:
[----:B------:R-:W-:-:S06]  /*5ba0*/  SHF.L.U32 R5, R5, 0x10, RZ ;  /* 0x0000001005057819 */ /* 0x000fcc00000006ff */
[----:B------:R-:W0:Y:S02]  /*5bb0*/  F2I.FTZ.TRUNC.NTZ R5, R5 ;  /* 0x0000000500057305 */ /* 0x000e24000021f100 */
[----:B0-----:R0:W-:Y:S01]  /*5bc0*/  STG.E.U16 desc[UR36][R2.64], R5 ;  /* 0x0000000502007986 */ /* 0x0011e2000c101524 */
[----:B------:R-:W-:Y:S05]  /*5bd0*/  BRA `(.L_x_15020) ;  /* 0x0000000c00247947 */ /* 0x000fea0003800000 */
.L_x_15016:
        /* <DEDUP_REMOVED lines=9> */
.L_x_15024:
[----:B------:R-:W-:-:S05]  /*5c70*/  IMAD.U32 R0, R5, 0x10000, RZ ;  /* 0x0001000005007824 */ /* 0x000fca00078e00ff */
[----:B------:R-:W-:-:S05]  /*5c80*/  F2FP.F16.F32.PACK_AB R0, RZ, R0 ;  /* 0x00000000ff00723e */ /* 0x000fca00000000ff */
[----:B------:R0:W-:Y:S01]  /*5c90*/  STG.E.U16 desc[UR36][R2.64], R0 ;  /* 0x0000000002007986 */ /* 0x0001e2000c101524 */
[----:B------:R-:W-:Y:S05]  /*5ca0*/  BRA `(.L_x_15020) ;  /* 0x0000000800f07947 */ /* 0x000fea0003800000 */
.L_x_15023:
        /* <DEDUP_REMOVED lines=10> */
.L_x_15026:
[----:B------:R-:W-:-:S04]  /*5d50*/  SHF.L.U32 R5, R5, 0x10, RZ ;  /* 0x0000001005057819 */ /* 0x000fc800000006ff */
[----:B------:R-:W-:-:S04]  /*5d60*/  F2FP.F16.F32.PACK_AB R5, RZ, R5 ;  /* 0x00000005ff05723e */ /* 0x000fc800000000ff */
[----:B------:R-:W-:-:S05]  /*5d70*/  PRMT R5, R5, 0x5410, RZ ;  /* 0x0000541005057816 */ /* 0x000fca00000000ff */
[----:B------:R0:W-:Y:S01]  /*5d80*/  STG.E desc[UR36][R2.64], R5 ;  /* 0x0000000502007986 */ /* 0x0001e2000c101924 */
[----:B------:R-:W-:Y:S05]  /*5d90*/  BRA `(.L_x_15020) ;  /* 0x0000000800b47947 */ /* 0x000fea0003800000 */
.L_x_15025:
[----:B------:R-:W-:-:S04]  /*5da0*/  IMAD.U32 R4, R5, 0x10000, RZ ;  /* 0x0001000005047824 */ /* 0x000fc800078e00ff */
[----:B------:R-:W-:-:S06]  /*5db0*/  FMUL.FTZ R4, R4, 1 ;  /* 0x3f80000004047820 */ /* 0x000fcc0000410000 */
[----:B------:R-:W0:Y:S02]  /*5dc0*/  F2F.F64.F32 R4, R4 ;  /* 0x0000000400047310 */ /* 0x000e240000201800 */
[----:B0-----:R0:W-:Y:S01]  /*5dd0*/  STG.E.64 desc[UR36][R2.64], R4 ;  /* 0x0000000402007986 */ /* 0x0011e2000c101b24 */
[----:B------:R-:W-:Y:S05]  /*5de0*/  BRA `(.L_x_15020) ;  /* 0x0000000800a07947 */ /* 0x000fea0003800000 */
.L_x_15015:
        /* <DEDUP_REMOVED lines=14> */
.L_x_15030:
        /* <DEDUP_REMOVED lines=18> */
.L_x_15033:
[----:B------:R-:W-:-:S04]  /*5ff0*/  SHF.R.U32.HI R5, RZ, 0x18, R5 ;  /* 0x00000018ff057819 */ /* 0x000fc80000011605 */
[----:B------:R-:W-:-:S07]  /*6000*/  LOP3.LUT R0, R0, 0x80, R5, 0xf8, !PT ;  /* 0x0000008000007812 */ /* 0x000fce00078ef805 */
.L_x_15032:
[----:B------:R-:W-:Y:S05]  /*6010*/  BSYNC.RECONVERGENT B0 ;  /* 0x0000000000007941 */ /* 0x000fea0003800200 */
.L_x_15031:
[----:B------:R0:W-:Y:S01]  /*6020*/  STG.E.U8 desc[UR36][R2.64], R0 ;  /* 0x0000000002007986 */ /* 0x0001e2000c101124 */
[----:B------:R-:W-:Y:S05]  /*6030*/  BRA `(.L_x_15020) ;  /* 0x00000008000c7947 */ /* 0x000fea0003800000 */
.L_x_15029:
        /* <DEDUP_REMOVED lines=18> */
.L_x_15036:
[----:B------:R-:W-:-:S04]  /*6160*/  SHF.R.U32.HI R5, RZ, 0x18, R5 ;  /* 0x00000018ff057819 */ /* 0x000fc80000011605 */
[----:B------:R-:W-:-:S07]  /*6170*/  LOP3.LUT R0, R0, 0x80, R5, 0xf8, !PT ;  /* 0x0000008000007812 */ /* 0x000fce00078ef805 */
.L_x_15035:
[----:B------:R-:W-:Y:S05]  /*6180*/  BSYNC.RECONVERGENT B0 ;  /* 0x0000000000007941 */ /* 0x000fea0003800200 */
.L_x_15034:
[----:B------:R0:W-:Y:S01]  /*6190*/  STG.E.U8 desc[UR36][R2.64], R0 ;  /* 0x0000000002007986 */ /* 0x0001e2000c101124 */
[----:B------:R-:W-:Y:S05]  /*61a0*/  BRA `(.L_x_15020) ;  /* 0x0000000400b07947 */ /* 0x000fea0003800000 */
.L_x_15028:
        /* <DEDUP_REMOVED lines=22> */
.L_x_15038:
[----:B------:R-:W-:-:S06]  /*6310*/  IMAD.U32 R5, R5, 0x10000, RZ ;  /* 0x0001000005057824 */ /* 0x000fcc00078e00ff */
[----:B------:R-:W0:Y:S02]  /*6320*/  F2I.U64.TRUNC R4, R5 ;  /* 0x0000000500047311 */ /* 0x000e24000020d800 */
[----:B0-----:R0:W-:Y:S01]  /*6330*/  STG.E.64 desc[UR36][R2.64], R4 ;  /* 0x0000000402007986 */ /* 0x0011e2000c101b24 */
[----:B------:R-:W-:Y:S05]  /*6340*/  BRA `(.L_x_15020) ;  /* 0x0000000400487947 */ /* 0x000fea0003800000 */
.L_x_15037:
[----:B------:R-:W-:-:S06]  /*6350*/  IMAD.U32 R5, R5, 0x10000, RZ ;  /* 0x0001000005057824 */ /* 0x000fcc00078e00ff */
[----:B------:R-:W0:Y:S02]  /*6360*/  F2I.FTZ.U32.TRUNC.NTZ R5, R5 ;  /* 0x0000000500057305 */ /* 0x000e24000021f000 */
[----:B0-----:R0:W-:Y:S01]  /*6370*/  STG.E desc[UR36][R2.64], R5 ;  /* 0x0000000502007986 */ /* 0x0011e2000c101924 */
[----:B------:R-:W-:Y:S05]  /*6380*/  BRA `(.L_x_15020) ;  /* 0x0000000400387947 */ /* 0x000fea0003800000 */
.L_x_15027:
        /* <DEDUP_REMOVED lines=11> */
.L_x_15040:
[----:B------:R-:W-:Y:S01]  /*6440*/  IMAD.U32 R5, R5, 0x10000, RZ ;  /* 0x0001000005057824 */ /* 0x000fe200078e00ff */
[----:B------:R-:W-:-:S03]  /*6450*/  CS2R R6, SRZ ;  /* 0x0000000000067805 */ /* 0x000fc6000001ff00 */
[----:B------:R-:W-:-:S06]  /*6460*/  FMUL.FTZ R5, R5, 1 ;  /* 0x3f80000005057820 */ /* 0x000fcc0000410000 */
[----:B------:R-:W0:Y:S02]  /*6470*/  F2F.F64.F32 R4, R5 ;  /* 0x0000000500047310 */ /* 0x000e240000201800 */
[----:B0-----:R4:W-:Y:S01]  /*6480*/  STG.E.128 desc[UR36][R2.64], R4 ;  /* 0x0000000402007986 */ /* 0x0019e2000c101d24 */
[----:B------:R-:W-:Y:S05]  /*6490*/  BRA `(.L_x_15020) ;  /* 0x0000000000f47947 */ /* 0x000fea0003800000 */
.L_x_15039:
[----:B------:R-:W-:-:S09]  /*64a0*/  UISETP.NE.AND UP0, UPT, UR4, 0xf, UPT ;  /* 0x0000000f0400788c */ /* 0x000fd2000bf05270 */
[----:B------:R-:W-:Y:S05]  /*64b0*/  BRA.U !UP0, `(.L_x_15041) ;  /* 0x0000000108e87547 */ /* 0x000fea000b800000 */
[----:B------:R-:W-:-:S09]  /*64c0*/  UISETP.NE.AND UP0, UPT, UR4, 0x17, UPT ;  /* 0x000000170400788c */ /* 0x000fd2000bf05270 */
[----:B------:R-:W-:Y:S05]  /*64d0*/  BRA.U !UP0, `(.L_x_15042) ;  /* 0x0000000108907547 */ /* 0x000fea000b800000 */
[----:B------:R-:W-:-:S09]  /*64e0*/  UISETP.NE.AND UP0, UPT, UR4, 0x18, UPT ;  /* 0x000000180400788c */ /* 0x000fd2000bf05270 */
[----:B------:R-:W-:Y:S05]  /*64f0*/  BRA.U !UP0, `(.L_x_15043) ;  /* 0x0000000108447547 */ /* 0x000fea000b800000 */
.L_x_15019:
        /* <DEDUP_REMOVED lines=16> */
.L_x_15044:
[----:B------:R-:W-:Y:S05]  /*6600*/  BRA `(.L_x_15020) ;  /* 0x0000000000987947 */ /* 0x000fea0003800000 */
.L_x_15043:
        /* <DEDUP_REMOVED lines=13> */
.L_x_15046:
[----:B------:R-:W-:Y:S05]  /*66e0*/  BSYNC.RECONVERGENT B0 ;  /* 0x0000000000007941 */ /* 0x000fea0003800200 */
.L_x_15045:
[----:B------:R-:W-:-:S05]  /*66f0*/  LOP3.LUT R5, R0, 0x80, R5, 0xf8, !PT ;  /* 0x0000008000057812 */ /* 0x000fca00078ef805 */
[----:B------:R2:W-:Y:S01]  /*6700*/  STG.E.U8 desc[UR36][R2.64], R5 ;  /* 0x0000000502007986 */ /* 0x0005e2000c101124 */
[----:B------:R-:W-:Y:S05]  /*6710*/  BRA `(.L_x_15020) ;  /* 0x0000000000547947 */ /* 0x000fea0003800000 */
.L_x_15042:
        /* <DEDUP_REMOVED lines=12> */
.L_x_15048:
[----:B------:R-:W-:Y:S01]  /*67e0*/  IMAD.MOV.U32 R0, RZ, RZ, 0x7f ;  /* 0x0000007fff007424 */ /* 0x000fe200078e00ff */
[----:B------:R-:W-:-:S04]  /*67f0*/  ISETP.GT.U32.AND P0, PT, R4, 0x7f800000, PT ;  /* 0x7f8000000400780c */ /* 0x000fc80003f04070 */
[----:B------:R-:W-:-:S09]  /*6800*/  SEL R0, R0, 0x7c, P0 ;  /* 0x0000007c00007807 */ /* 0x000fd20000000000 */
.L_x_15049:
[----:B------:R-:W-:Y:S05]  /*6810*/  BSYNC.RECONVERGENT B0 ;  /* 0x0000000000007941 */ /* 0x000fea0003800200 */
.L_x_15047:
[----:B------:R-:W-:-:S04]  /*6820*/  SHF.R.U32.HI R5, RZ, 0x18, R5 ;  /* 0x00000018ff057819 */ /* 0x000fc80000011605 */
[----:B------:R-:W-:-:S05]  /*6830*/  LOP3.LUT R5, R0, 0x80, R5, 0xf8, !PT ;  /* 0x0000008000057812 */ /* 0x000fca00078ef805 */
[----:B------:R1:W-:Y:S01]  /*6840*/  STG.E.U8 desc[UR36][R2.64], R5 ;  /* 0x0000000502007986 */ /* 0x0003e2000c101124 */
[----:B------:R-:W-:Y:S05]  /*6850*/  BRA `(.L_x_15020) ;  /* 0x0000000000047947 */ /* 0x000fea0003800000 */
.L_x_15041:
[----:B------:R0:W-:Y:S02]  /*6860*/  STG.E.U16 desc[UR36][R2.64], R5 ;  /* 0x0000000502007986 */ /* 0x0001e4000c101524 */
.L_x_15020:
[----:B------:R-:W-:-:S07]  /*6870*/  VIADD R17, R17, 0x80 ;  /* 0x0000008011117836 */ /* 0x000fce0000000000 */
.L_x_14980:
[----:B------:R-:W-:Y:S05]  /*6880*/  BSYNC.RECONVERGENT B6 ;  /* 0x0000000000067941 */ /* 0x000fea0003800200 */
.L_x_14979:
        /* <DEDUP_REMOVED lines=307> */
.L_x_15052:
        /* <DEDUP_REMOVED lines=19> */
.L_x_15056:
[----:B------:R-:W2:Y:S02]  /*7cf0*/  LDG.E.U8 R2, desc[UR36][R2.64] ;  /* 0x0000002402027981 */ /* 0x000ea4000c1e1100 */
[----:B--2---:R-:W-:-:S04]  /*7d00*/  I2FP.F32.U32 R0, R2 ;  /* 0x0000000200007245 */ /* 0x004fc80000201000 */
[----:B------:R-:W-:-:S04]  /*7d10*/  F2FP.BF16.F32.PACK_AB R0, RZ, R0 ;  /* 0x00000000ff00723e */ /* 0x000fc800000010ff */
[----:B------:R-:W-:Y:S01]  /*7d20*/  PRMT R5, R0, 0x7610, R5 ;  /* 0x0000761000057816 */ /* 0x000fe20000000005 */
[----:B------:R-:W-:Y:S06]  /*7d30*/  BRA `(.L_x_15058) ;  /* 0x0000000c00dc7947 */ /* 0x000fec0003800000 */
.L_x_15055:
        /* <DEDUP_REMOVED lines=11> */
.L_x_15060:
[----:B------:R-:W2:Y:S02]  /*7df0*/  LDG.E R2, desc[UR36][R2.64] ;  /* 0x0000002402027981 */ /* 0x000ea4000c1e1900 */
[----:B--2---:R-:W-:-:S04]  /*7e00*/  I2FP.F32.S32 R0, R2 ;  /* 0x0000000200007245 */ /* 0x004fc80000201400 */
[----:B------:R-:W-:-:S04]  /*7e10*/  F2FP.BF16.F32.PACK_AB R0, RZ, R0 ;  /* 0x00000000ff00723e */ /* 0x000fc800000010ff */
[----:B------:R-:W-:Y:S01]  /*7e20*/  PRMT R5, R0, 0x7610, R5 ;  /* 0x0000761000057816 */ /* 0x000fe20000000005 */
[----:B------:R-:W-:Y:S06]  /*7e30*/  BRA `(.L_x_15058) ;  /* 0x0000000c009c7947 */ /* 0x000fec0003800000 */
.L_x_15059:
[----:B------:R-:W2:Y:S02]  /*7e40*/  LDG.E.U16 R2, desc[UR36][R2.64] ;  /* 0x0000002402027981 */ /* 0x000ea4000c1e1500 */
[----:B--2---:R-:W0:Y:S02]  /*7e50*/  I2F.S16 R0, R2 ;  /* 0x0000000200007306 */ /* 0x004e240000101400 */
[----:B0-----:R-:W-:-:S04]  /*7e60*/  F2FP.BF16.F32.PACK_AB R0, RZ, R0 ;  /* 0x00000000ff00723e */ /* 0x001fc800000010ff */
[----:B------:R-:W-:Y:S01]  /*7e70*/  PRMT R5, R0, 0x7610, R5 ;  /* 0x0000761000057816 */ /* 0x000fe20000000005 */
[----:B------:R-:W-:Y:S06]  /*7e80*/  BRA `(.L_x_15058) ;  /* 0x0000000c00887947 */ /* 0x000fec0003800000 */
.L_x_15054:
        /* <DEDUP_REMOVED lines=9> */
.L_x_15062:
[----:B------:R-:W2:Y:S02]  /*7f20*/  LDG.E.U16 R0, desc[UR36][R2.64] ;  /* 0x0000002402007981 */ /* 0x000ea4000c1e1500 */
[----:B--2---:R-:W-:-:S05]  /*7f30*/  HADD2.F32 R0, -RZ, R0.H0_H0 ;  /* 0x20000000ff007230 */ /* 0x004fca0000004100 */
[----:B------:R-:W-:-:S04]  /*7f40*/  F2FP.BF16.F32.PACK_AB R0, RZ, R0 ;  /* 0x00000000ff00723e */ /* 0x000fc800000010ff */
[----:B------:R-:W-:Y:S01]  /*7f50*/  PRMT R5, R0, 0x7610, R5 ;  /* 0x0000761000057816 */ /* 0x000fe20000000005 */
[----:B------:R-:W-:Y:S06]  /*7f60*/  BRA `(.L_x_15058) ;  /* 0x0000000c00507947 */ /* 0x000fec0003800000 */
.L_x_15061:
        /* <DEDUP_REMOVED lines=9> */
.L_x_15064:
[----:B------:R-:W2:Y:S02]  /*8000*/  LDG.E.U16 R2, desc[UR36][R2.64] ;  /* 0x0000002402027981 */ /* 0x000ea4000c1e1500 */
[----:B--2---:R-:W-:-:S05]  /*8010*/  HADD2.F32 R0, -RZ, R2.H0_H0 ;  /* 0x20000002ff007230 */ /* 0x004fca0000004100 */
[----:B------:R-:W-:-:S04]  /*8020*/  F2FP.BF16.F32.PACK_AB R0, RZ, R0 ;  /* 0x00000000ff00723e */ /* 0x000fc800000010ff */
[----:B------:R-:W-:Y:S01]  /*8030*/  PRMT R5, R0, 0x7610, R5 ;  /* 0x0000761000057816 */ /* 0x000fe20000000005 */
[----:B------:R-:W-:Y:S06]  /*8040*/  BRA `(.L_x_15058) ;  /* 0x0000000c00187947 */ /* 0x000fec0003800000 */
.L_x_15063:
        /* <DEDUP_REMOVED lines=13> */
.L_x_15053:
        /* <DEDUP_REMOVED lines=14> */
.L_x_15067:
        /* <DEDUP_REMOVED lines=13> */
.L_x_15066:
        /* <DEDUP_REMOVED lines=26> */
.L_x_15069:
        /* <DEDUP_REMOVED lines=14> */
.L_x_15068:
[----:B------:R0:W5:Y:S01]  /*8550*/  LDG.E.U16 R5, desc[UR36][R2.64] ;  /* 0x0000002402057981 */ /* 0x000162000c1e1500 */
[----:B------:R-:W-:Y:S05]  /*8560*/  BRA `(.L_x_15058) ;  /* 0x0000000400d07947 */ /* 0x000fea0003800000 */
.L_x_15065:
        /* <DEDUP_REMOVED lines=13> */
.L_x_15072:
        /* <DEDUP_REMOVED lines=21> */
.L_x_15076:
[----:B------:R-:W-:Y:S05]  /*8790*/  BSYNC.RECONVERGENT B1 ;  /* 0x0000000000017941 */ /* 0x000fea0003800200 */
.L_x_15075:
[----:B------:R-:W-:Y:S01]  /*87a0*/  IMAD.SHL.U32 R0, R0, 0x100000, RZ ;  /* 0x0010000000007824 */ /* 0x000fe200078e00ff */
[----:B------:R-:W-:-:S04]  /*87b0*/  LEA R2, R2, 0x3b800000, 0x17 ;  /* 0x3b80000002027811 */ /* 0x000fc800078eb8ff */
[----:B------:R-:W-:-:S07]  /*87c0*/  LOP3.LUT R0, R2, R0, R7, 0xfe, !PT ;  /* 0x0000000002007212 */ /* 0x000fce00078efe07 */
.L_x_15074:
[----:B------:R-:W-:Y:S05]  /*87d0*/  BSYNC.RECONVERGENT B0 ;  /* 0x0000000000007941 */ /* 0x000fea0003800200 */
.L_x_15073:
[----:B------:R-:W-:-:S04]  /*87e0*/  F2FP.BF16.F32.PACK_AB R0, RZ, R0 ;  /* 0x00000000ff00723e */ /* 0x000fc800000010ff */
[----:B------:R-:W-:Y:S01]  /*87f0*/  PRMT R5, R0, 0x7610, R5 ;  /* 0x0000761000057816 */ /* 0x000fe20000000005 */
[----:B------:R-:W-:Y:S06]  /*8800*/  BRA `(.L_x_15058) ;  /* 0x0000000400287947 */ /* 0x000fec0003800000 */
.L_x_15071:
        /* <DEDUP_REMOVED lines=21> */
.L_x_15080:
[----:B------:R-:W-:Y:S05]  /*8960*/  BSYNC.RECONVERGENT B1 ;  /* 0x0000000000017941 */ /* 0x000fea0003800200 */
.L_x_15079:
[----:B------:R-:W-:Y:S01]  /*8970*/  IMAD.SHL.U32 R0, R0, 0x200000, RZ ;  /* 0x0020000000007824 */ /* 0x000fe200078e00ff */
[----:B------:R-:W-:-:S04]  /*8980*/  LEA R2, R2, 0x37800000, 0x17 ;  /* 0x3780000002027811 */ /* 0x000fc800078eb8ff */
[----:B------:R-:W-:-:S07]  /*8990*/  LOP3.LUT R0, R2, R0, R7, 0xfe, !PT ;  /* 0x0000000002007212 */ /* 0x000fce00078efe07 */
.L_x_15078:
[----:B------:R-:W-:Y:S05]  /*89a0*/  BSYNC.RECONVERGENT B0 ;  /* 0x0000000000007941 */ /* 0x000fea0003800200 */
.L_x_15077:
[----:B------:R-:W-:-:S04]  /*89b0*/  F2FP.BF16.F32.PACK_AB R0, RZ, R0 ;  /* 0x00000000ff00723e */ /* 0x000fc800000010ff */
[----:B------:R-:W-:Y:S01]  /*89c0*/  PRMT R5, R0, 0x7610, R5 ;  /* 0x0000761000057816 */ /* 0x000fe20000000005 */
[----:B------:R-:W-:Y:S06]  /*89d0*/  BRA `(.L_x_15058) ;  /* 0x0000000000b47947 */ /* 0x000fec0003800000 */
.L_x_15070:
        /* <DEDUP_REMOVED lines=14> */
.L_x_15084:
[----:B------:R-:W-:Y:S05]  /*8ac0*/  BSYNC.RECONVERGENT B0 ;  /* 0x0000000000007941 */ /* 0x000fea0003800200 */
.L_x_15083:
[----:B------:R-:W-:-:S04]  /*8ad0*/  F2FP.BF16.F32.PACK_AB R0, RZ, R0 ;  /* 0x00000000ff00723e */ /* 0x000fc800000010ff */
[----:B------:R-:W-:Y:S01]  /*8ae0*/  PRMT R5, R0, 0x7610, R5 ;  /* 0x0000761000057816 */ /* 0x000fe20000000005 */
[----:B------:R-:W-:Y:S06]  /*8af0*/  BRA `(.L_x_15058) ;  /* 0x00000000006c7947 */ /* 0x000fec0003800000 */
.L_x_15057:
        /* <DEDUP_REMOVED lines=16> */
.L_x_15085:
[----:B------:R-:W-:Y:S01]  /*8c00*/  PRMT R5, RZ, 0x7610, R5 ;  /* 0x00007610ff057816 */ /* 0x000fe20000000005 */
[----:B------:R-:W-:Y:S06]  /*8c10*/  BRA `(.L_x_15058) ;  /* 0x0000000000247947 */ /* 0x000fec0003800000 */
.L_x_15082:
[----:B------:R-:W2:Y:S02]  /*8c20*/  LDG.E.64 R2, desc[UR36][R2.64] ;  /* 0x0000002402027981 */ /* 0x000ea4000c1e1b00 */
[----:B--2---:R-:W0:Y:S02]  /*8c30*/  I2F.U64 R0, R2 ;  /* 0x0000000200007312 */ /* 0x004e240000301000 */
[----:B0-----:R-:W-:-:S04]  /*8c40*/  F2FP.BF16.F32.PACK_AB R0, RZ, R0 ;  /* 0x00000000ff00723e */ /* 0x001fc800000010ff */
[----:B------:R-:W-:Y:S01]  /*8c50*/  PRMT R5, R0, 0x7610, R5 ;  /* 0x0000761000057816 */ /* 0x000fe20000000005 */
[----:B------:R-:W-:Y:S06]  /*8c60*/  BRA `(.L_x_15058) ;  /* 0x0000000000107947 */ /* 0x000fec0003800000 */
.L_x_15081:
[----:B------:R-:W2:Y:S02]  /*8c70*/  LDG.E R2, desc[UR36][R2.64] ;  /* 0x0000002402027981 */ /* 0x000ea4000c1e1900 */
[----:B--2---:R-:W-:-:S04]  /*8c80*/  I2FP.F32.U32 R0, R2 ;  /* 0x0000000200007245 */ /* 0x004fc80000201000 */
[----:B------:R-:W-:-:S04]  /*8c90*/  F2FP.BF16.F32.PACK_AB R0, RZ, R0 ;  /* 0x00000000ff00723e */ /* 0x000fc800000010ff */
[----:B------:R-:W-:-:S07]  /*8ca0*/  PRMT R5, R0, 0x7610, R5 ;  /* 0x0000761000057816 */ /* 0x000fce0000000005 */
.L_x_15058:
[----:B-----5:R-:W-:Y:S01]  /*8cb0*/  SHF.L.U32 R0, R5, 0x10, RZ ;  /* 0x0000001005007819 */ /* 0x020fe200000006ff */
[----:B------:R-:W1:Y:S03]  /*8cc0*/  LDCU.64 UR6, c[0x0][0x580] ;  /* 0x0000b000ff0677ac */ /* 0x000e660008000a00 */
[----:B------:R-:W-:Y:S01]  /*8cd0*/  FSETP.NAN.FTZ.AND P0, PT, |R0|, |R0|, PT ;  /* 0x400000000000720b */ /* 0x000fe20003f18200 */
[----:B------:R-:W-:-:S04]  /*8ce0*/  UPRMT UR4, UR41, 0x9910, URZ ;  /* 0x0000991029047896 */ /* 0x000fc800080000ff */
[----:B------:R-:W-:-:S08]  /*8cf0*/  UISETP.GT.AND UP0, UPT, UR4, 0x9, UPT ;  /* 0x000000090400788c */ /* 0x000fd0000bf04270 */
[----:B0-----:R-:W-:Y:S01]  /*8d00*/  @!P0 IMAD.U32 R3, R19, 0x10000, RZ ;  /* 0x0001000013038824 */ /* 0x001fe200078e00ff */
[----:B-1----:R-:W-:-:S04]  /*8d10*/  IADD3 R2, P1, PT, R16, UR6, RZ ;  /* 0x0000000610027c10 */ /* 0x002fc8000ff3e0ff */
        /* <DEDUP_REMOVED lines=19> */
.L_x_15089:
[----:B------:R-:W-:-:S06]  /*8e50*/  IMAD.U32 R5, R5, 0x10000, RZ ;  /* 0x0001000005057824 */ /* 0x000fcc00078e00ff */
[----:B------:R-:W0:Y:S02]  /*8e60*/  F2I.S64.TRUNC R4, R5 ;  /* 0x0000000500047311 */ /* 0x000e24000020d900 */
[----:B0-----:R4:W-:Y:S01]  /*8e70*/  STG.E.U8 desc[UR36][R2.64], R4 ;  /* 0x0000000402007986 */ /* 0x0019e2000c101124 */
[----:B------:R-:W-:Y:S05]  /*8e80*/  BRA `(.L_x_15091) ;  /* 0x0000000c006c7947 */ /* 0x000fea0003800000 */
.L_x_15088:
        /* <DEDUP_REMOVED lines=10> */
.L_x_15093:
[----:B------:R-:W-:-:S06]  /*8f30*/  IMAD.U32 R5, R5, 0x10000, RZ ;  /* 0x0001000005057824 */ /* 0x000fcc00078e00ff */
[----:B------:R-:W0:Y:S02]  /*8f40*/  F2I.FTZ.TRUNC.NTZ R5, R5 ;  /* 0x0000000500057305 */ /* 0x000e24000021f100 */
[----:B0-----:R2:W-:Y:S01]  /*8f50*/  STG.E desc[UR36][R2.64], R5 ;  /* 0x0000000502007986 */ /* 0x0015e2000c101924 */
[----:B------:R-:W-:Y:S05]  /*8f60*/  BRA `(.L_x_15091) ;  /* 0x0000000c00347947 */ /* 0x000fea0003800000 */
.L_x_15092:
[----:B------:R-:W-:-:S06]  /*8f70*/  SHF.L.U32 R5, R5, 0x10, RZ ;  /* 0x0000001005057819 */ /* 0x000fcc00000006ff */
[----:B------:R-:W0:Y:S02]  /*8f80*/  F2I.FTZ.TRUNC.NTZ R5, R5 ;  /* 0x0000000500057305 */ /* 0x000e24000021f100 */
[----:B0-----:R0:W-:Y:S01]  /*8f90*/  STG.E.U16 desc[UR36][R2.64], R5 ;  /* 0x0000000502007986 */ /* 0x0011e2000c101524 */
[----:B------:R-:W-:Y:S05]  /*8fa0*/  BRA `(.L_x_15091) ;  /* 0x0000000c00247947 */ /* 0x000fea0003800000 */
.L_x_15087:
        /* <DEDUP_REMOVED lines=9> */
.L_x_15095:
[----:B------:R-:W-:-:S05]  /*9040*/  IMAD.U32 R0, R5, 0x10000, RZ ;  /* 0x0001000005007824 */ /* 0x000fca00078e00ff */
[----:B------:R-:W-:-:S05]  /*9050*/  F2FP.F16.F32.PACK_AB R0, RZ, R0 ;  /* 0x00000000ff00723e */ /* 0x000fca00000000ff */
[----:B------:R0:W-:Y:S01]  /*9060*/  STG.E.U16 desc[UR36][R2.64], R0 ;  /* 0x0000000002007986 */ /* 0x0001e2000c101524 */
[----:B------:R-:W-:Y:S05]  /*9070*/  BRA `(.L_x_15091) ;  /* 0x0000000800f07947 */ /* 0x000fea0003800000 */
.L_x_15094:
        /* <DEDUP_REMOVED lines=10> */
.L_x_15097:
[----:B------:R-:W-:-:S05]  /*9120*/  IMAD.U32 R5, R5, 0x10000, RZ ;  /* 0x0001000005057824 */ /* 0x000fca00078e00ff */
[----:B------:R-:W-:-:S04]  /*9130*/  F2FP.F16.F32.PACK_AB R5, RZ, R5 ;  /* 0x00000005ff05723e */ /* 0x000fc800000000ff */
[----:B------:R-:W-:-:S05]  /*9140*/  PRMT R5, R5, 0x5410, RZ ;  /* 0x0000541005057816 */ /* 0x000fca00000000ff */
[----:B------:R0:W-:Y:S01]  /*9150*/  STG.E desc[UR36][R2.64], R5 ;  /* 0x0000000502007986 */ /* 0x0001e2000c101924 */
[----:B------:R-:W-:Y:S05]  /*9160*/  BRA `(.L_x_15091) ;  /* 0x0000000800b47947 */ /* 0x000fea0003800000 */
.L_x_15096:
[----:B------:R-:W-:-:S04]  /*9170*/  IMAD.U32 R4, R5, 0x10000, RZ ;  /* 0x0001000005047824 */ /* 0x000fc800078e00ff */
[----:B------:R-:W-:-:S06]  /*9180*/  FMUL.FTZ R4, R4, 1 ;  /* 0x3f80000004047820 */ /* 0x000fcc0000410000 */
[----:B------:R-:W0:Y:S02]  /*9190*/  F2F.F64.F32 R4, R4 ;  /* 0x0000000400047310 */ /* 0x000e240000201800 */
[----:B0-----:R0:W-:Y:S01]  /*91a0*/  STG.E.64 desc[UR36][R2.64], R4 ;  /* 0x0000000402007986 */ /* 0x0011e2000c101b24 */
[----:B------:R-:W-:Y:S05]  /*91b0*/  BRA `(.L_x_15091) ;  /* 0x0000000800a07947 */ /* 0x000fea0003800000 */
.L_x_15086:
        /* <DEDUP_REMOVED lines=14> */
.L_x_15101:
        /* <DEDUP_REMOVED lines=18> */
.L_x_15104:
[----:B------:R-:W-:-:S04]  /*93c0*/  SHF.R.U32.HI R5, RZ, 0x18, R5 ;  /* 0x00000018ff057819 */ /* 0x000fc80000011605 */
[----:B------:R-:W-:-:S07]  /*93d0*/  LOP3.LUT R0, R0, 0x80, R5, 0xf8, !PT ;  /* 0x0000008000007812 */ /* 0x000fce00078ef805 */
.L_x_15103:
[----:B------:R-:W-:Y:S05]  /*93e0*/  BSYNC.RECONVERGENT B0 ;  /* 0x0000000000007941 */ /* 0x000fea0003800200 */
.L_x_15102:
[----:B------:R0:W-:Y:S01]  /*93f0*/  STG.E.U8 desc[UR36][R2.64], R0 ;  /* 0x0000000002007986 */ /* 0x0001e2000c101124 */
[----:B------:R-:W-:Y:S05]  /*9400*/  BRA `(.L_x_15091) ;  /* 0x00000008000c7947 */ /* 0x000fea0003800000 */
.L_x_15100:
        /* <DEDUP_REMOVED lines=18> */
.L_x_15107:
[----:B------:R-:W-:-:S04]  /*9530*/  SHF.R.U32.HI R5, RZ, 0x18, R5 ;  /* 0x00000018ff057819 */ /* 0x000fc80000011605 */
[----:B------:R-:W-:-:S07]  /*9540*/  LOP3.LUT R0, R0, 0x80, R5, 0xf8, !PT ;  /* 0x0000008000007812 */ /* 0x000fce00078ef805 */
.L_x_15106:
[----:B------:R-:W-:Y:S05]  /*9550*/  BSYNC.RECONVERGENT B0 ;  /* 0x0000000000007941 */ /* 0x000fea0003800200 */
.L_x_15105:
[----:B------:R0:W-:Y:S01]  /*9560*/  STG.E.U8 desc[UR36][R2.64], R0 ;  /* 0x0000000002007986 */ /* 0x0001e2000c101124 */
[----:B------:R-:W-:Y:S05]  /*9570*/  BRA `(.L_x_15091) ;  /* 0x0000000400b07947 */ /* 0x000fea0003800000 */
.L_x_15099:
        /* <DEDUP_REMOVED lines=22> */
.L_x_15109:
[----:B------:R-:W-:-:S06]  /*96e0*/  IMAD.U32 R5, R5, 0x10000, RZ ;  /* 0x0001000005057824 */ /* 0x000fcc00078e00ff */
[----:B------:R-:W0:Y:S02]  /*96f0*/  F2I.U64.TRUNC R4, R5 ;  /* 0x0000000500047311 */ /* 0x000e24000020d800 */
[----:B0-----:R0:W-:Y:S01]  /*9700*/  STG.E.64 desc[UR36][R2.64], R4 ;  /* 0x0000000402007986 */ /* 0x0011e2000c101b24 */
[----:B------:R-:W-:Y:S05]  /*9710*/  BRA `(.L_x_15091) ;  /* 0x0000000400487947 */ /* 0x000fea0003800000 */
.L_x_15108:
[----:B------:R-:W-:-:S06]  /*9720*/  SHF.L.U32 R5, R5, 0x10, RZ ;  /* 0x0000001005057819 */ /* 0x000fcc00000006ff */
[----:B------:R-:W0:Y:S02]  /*9730*/  F2I.FTZ.U32.TRUNC.NTZ R5, R5 ;  /* 0x0000000500057305 */ /* 0x000e24000021f000 */
[----:B0-----:R0:W-:Y:S01]  /*9740*/  STG.E desc[UR36][R2.64], R5 ;  /* 0x0000000502007986 */ /* 0x0011e2000c101924 */
[----:B------:R-:W-:Y:S05]  /*9750*/  BRA `(.L_x_15091) ;  /* 0x0000000400387947 */ /* 0x000fea0003800000 */
.L_x_15098:
        /* <DEDUP_REMOVED lines=11> */
.L_x_15111:
[----:B------:R-:W-:Y:S01]  /*9810*/  IMAD.U32 R5, R5, 0x10000, RZ ;  /* 0x0001000005057824 */ /* 0x000fe200078e00ff */
[----:B------:R-:W-:-:S03]  /*9820*/  CS2R R6, SRZ ;  /* 0x0000000000067805 */ /* 0x000fc6000001ff00 */
[----:B------:R-:W-:-:S06]  /*9830*/  FMUL.FTZ R5, R5, 1 ;  /* 0x3f80000005057820 */ /* 0x000fcc0000410000 */
[----:B------:R-:W0:Y:S02]  /*9840*/  F2F.F64.F32 R4, R5 ;  /* 0x0000000500047310 */ /* 0x000e240000201800 */
[----:B0-----:R0:W-:Y:S01]  /*9850*/  STG.E.128 desc[UR36][R2.64], R4 ;  /* 0x0000000402007986 */ /* 0x0011e2000c101d24 */
[----:B------:R-:W-:Y:S05]  /*9860*/  BRA `(.L_x_15091) ;  /* 0x0000000000f47947 */ /* 0x000fea0003800000 */
.L_x_15110:
[----:B------:R-:W-:-:S09]  /*9870*/  UISETP.NE.AND UP0, UPT, UR4, 0xf, UPT ;  /* 0x0000000f0400788c */ /* 0x000fd2000bf05270 */
[----:B------:R-:W-:Y:S05]  /*9880*/  BRA.U !UP0, `(.L_x_15112) ;  /* 0x0000000108e87547 */ /* 0x000fea000b800000 */
[----:B------:R-:W-:-:S09]  /*9890*/  UISETP.NE.AND UP0, UPT, UR4, 0x17, UPT ;  /* 0x000000170400788c */ /* 0x000fd2000bf05270 */
[----:B------:R-:W-:Y:S05]  /*98a0*/  BRA.U !UP0, `(.L_x_15113) ;  /* 0x0000000108907547 */ /* 0x000fea000b800000 */
[----:B------:R-:W-:-:S09]  /*98b0*/  UISETP.NE.AND UP0, UPT, UR4, 0x18, UPT ;  /* 0x000000180400788c */ /* 0x000fd2000bf05270 */
[----:B------:R-:W-:Y:S05]  /*98c0*/  BRA.U !UP0, `(.L_x_15114) ;  /* 0x0000000108447547 */ /* 0x000fea000b800000 */
.L_x_15090:
        /* <DEDUP_REMOVED lines=16> */
.L_x_15115:
[----:B------:R-:W-:Y:S05]  /*99d0*/  BRA `(.L_x_15091) ;  /* 0x0000000000987947 */ /* 0x000fea0003800000 */
.L_x_15114:
        /* <DEDUP_REMOVED lines=13> */
.L_x_15117:
[----:B------:R-:W-:Y:S05]  /*9ab0*/  BSYNC.RECONVERGENT B0 ;  /* 0x0000000000007941 */ /* 0x000fea0003800200 */
.L_x_15116:
[----:B------:R-:W-:-:S05]  /*9ac0*/  LOP3.LUT R5, R0, 0x80, R5, 0xf8, !PT ;  /* 0x0000008000057812 */ /* 0x000fca00078ef805 */
[----:B------:R0:W-:Y:S01]  /*9ad0*/  STG.E.U8 desc[UR36][R2.64], R5 ;  /* 0x0000000502007986 */ /* 0x0001e2000c101124 */
[----:B------:R-:W-:Y:S05]  /*9ae0*/  BRA `(.L_x_15091) ;  /* 0x0000000000547947 */ /* 0x000fea0003800000 */
.L_x_15113:
        /* <DEDUP_REMOVED lines=12> */
.L_x_15119:
[----:B------:R-:W-:Y:S01]  /*9bb0*/  IMAD.MOV.U32 R0, RZ, RZ, 0x7f ;  /* 0x0000007fff007424 */ /* 0x000fe200078e00ff */
[----:B------:R-:W-:-:S04]  /*9bc0*/  ISETP.GT.U32.AND P0, PT, R4, 0x7f800000, PT ;  /* 0x7f8000000400780c */ /* 0x000fc80003f04070 */
[----:B------:R-:W-:-:S09]  /*9bd0*/  SEL R0, R0, 0x7c, P0 ;  /* 0x0000007c00007807 */ /* 0x000fd20000000000 */
.L_x_15120:
[----:B------:R-:W-:Y:S05]  /*9be0*/  BSYNC.RECONVERGENT B0 ;  /* 0x0000000000007941 */ /* 0x000fea0003800200 */
.L_x_15118:
[----:B------:R-:W-:-:S04]  /*9bf0*/  SHF.R.U32.HI R5, RZ, 0x18, R5 ;  /* 0x00000018ff057819 */ /* 0x000fc80000011605 */
[----:B------:R-:W-:-:S05]  /*9c00*/  LOP3.LUT R5, R0, 0x80, R5, 0xf8, !PT ;  /* 0x0000008000057812 */ /* 0x000fca00078ef805 */
[----:B------:R0:W-:Y:S01]  /*9c10*/  STG.E.U8 desc[UR36][R2.64], R5 ;  /* 0x0000000502007986 */ /* 0x0001e2000c101124 */
[----:B------:R-:W-:Y:S05]  /*9c20*/  BRA `(.L_x_15091) ;  /* 0x0000000000047947 */ /* 0x000fea0003800000 */
.L_x_15112:
[----:B------:R0:W-:Y:S02]  /*9c30*/  STG.E.U16 desc[UR36][R2.64], R5 ;  /* 0x0000000502007986 */ /* 0x0001e4000c101524 */
.L_x_15091:
[----:B------:R-:W-:-:S07]  /*9c40*/  IADD3 R17, PT, PT, R17, 0x80, RZ ;  /* 0x0000008011117810 */ /* 0x000fce0007ffe0ff */
.L_x_15051:
[----:B------:R-:W-:Y:S05]  /*9c50*/  BSYNC.RECONVERGENT B6 ;  /* 0x0000000000067941 */ /* 0x000fea0003800200 */
.L_x_15050:
        /* <DEDUP_REMOVED lines=306> */
.L_x_15121:
        /* <DEDUP_REMOVED lines=21> */
.L_x_15125:
[----:B------:R-:W2:Y:S02]  /*b0d0*/  LDG.E.U8 R2, desc[UR36][R2.64] ;  /* 0x0000002402027981 */ /* 0x000ea4000c1e1100 */
[----:B--2---:R-:W-:-:S04]  /*b0e0*/  I2FP.F32.U32 R0, R2 ;  /* 0x0000000200007245 */ /* 0x004fc80000201000 */
[----:B------:R-:W-:-:S04]  /*b0f0*/  F2FP.BF16.F32.PACK_AB R0, RZ, R0 ;  /* 0x00000000ff00723e */ /* 0x000fc800000010ff */
[----:B------:R-:W-:Y:S01]  /*b100*/  PRMT R5, R0, 0x7610, R5 ;  /* 0x0000761000057816 */ /* 0x000fe20000000005 */
[----:B------:R-:W-:Y:S06]  /*b110*/  BRA `(.L_x_15127) ;  /* 0x0000000c00dc7947 */ /* 0x000fec0003800000 */
.L_x_15124:
        /* <DEDUP_REMOVED lines=11> */
.L_x_15129:
[----:B------:R-:W2:Y:S02]  /*b1d0*/  LDG.E R2, desc[UR36][R2.64] ;  /* 0x0000002402027981 */ /* 0x000ea4000c1e1900 */
[----:B--2---:R-:W-:-:S04]  /*b1e0*/  I2FP.F32.S32 R0, R2 ;  /* 0x0000000200007245 */ /* 0x004fc80000201400 */
[----:B------:R-:W-:-:S04]  /*b1f0*/  F2FP.BF16.F32.PACK_AB R0, RZ, R0 ;  /* 0x00000000ff00723e */ /* 0x000fc800000010ff */
[----:B------:R-:W-:Y:S01]  /*b200*/  PRMT R5, R0, 0x7610, R5 ;  /* 0x0000761000057816 */ /* 0x000fe20000000005 */
[----:B------:R-:W-:Y:S06]  /*b210*/  BRA `(.L_x_15127) ;  /* 0x0000000c009c7947 */ /* 0x000fec0003800000 */
.L_x_15128:
[----:B------:R-:W2:Y:S02]  /*b220*/  LDG.E.U16 R2, desc[UR36][R2.64] ;  /* 0x0000002402027981 */ /* 0x000ea4000c1e1500 */
[----:B--2---:R-:W0:Y:S02]  /*b230*/  I2F.S16 R0, R2 ;  /* 0x0000000200007306 */ /* 0x004e240000101400 */
[----:B0-----:R-:W-:-:S04]  /*b240*/  F2FP.BF16.F32.PACK_AB R0, RZ, R0 ;  /* 0x00000000ff00723e */ /* 0x001fc800000010ff */
[----:B------:R-:W-:Y:S01]  /*b250*/  PRMT R5, R0, 0x7610, R5 ;  /* 0x0000761000057816 */ /* 0x000fe20000000005 */
[----:B------:R-:W-:Y:S06]  /*b260*/  BRA `(.L_x_15127) ;  /* 0x0000000c00887947 */ /* 0x000fec0003800000 */
.L_x_15123:
        /* <DEDUP_REMOVED lines=9> */
.L_x_15131:
[----:B------:R-:W2:Y:S02]  /*b300*/  LDG.E.U16 R0, desc[UR36][R2.64] ;  /* 0x0000002402007981 */ /* 0x000ea4000c1e1500 */
[----:B--2---:R-:W-:-:S05]  /*b310*/  HADD2.F32 R0, -RZ, R0.H0_H0 ;  /* 0x20000000ff007230 */ /* 0x004fca0000004100 */
[----:B------:R-:W-:-:S04]  /*b320*/  F2FP.BF16.F32.PACK_AB R0, RZ, R0 ;  /* 0x00000000ff00723e */ /* 0x000fc800000010ff */
[----:B------:R-:W-:Y:S01]  /*b330*/  PRMT R5, R0, 0x7610, R5 ;  /* 0x0000761000057816 */ /* 0x000fe20000000005 */
[----:B------:R-:W-:Y:S06]  /*b340*/  BRA `(.L_x_15127) ;  /* 0x0000000c00507947 */ /* 0x000fec0003800000 */
.L_x_15130:
        /* <DEDUP_REMOVED lines=9> */
.L_x_15133:
[----:B------:R-:W2:Y:S02]  /*b3e0*/  LDG.E.U16 R2, desc[UR36][R2.64] ;  /* 0x0000002402027981 */ /* 0x000ea4000c1e1500 */
[----:B--2---:R-:W-:-:S05]  /*b3f0*/  HADD2.F32 R0, -RZ, R2.H0_H0 ;  /* 0x20000002ff007230 */ /* 0x004fca0000004100 */
[----:B------:R-:W-:-:S04]  /*b400*/  F2FP.BF16.F32.PACK_AB R0, RZ, R0 ;  /* 0x00000000ff00723e */ /* 0x000fc800000010ff */
[----:B------:R-:W-:Y:S01]  /*b410*/  PRMT R5, R0, 0x7610, R5 ;  /* 0x0000761000057816 */ /* 0x000fe20000000005 */
[----:B------:R-:W-:Y:S06]  /*b420*/  BRA `(.L_x_15127) ;  /* 0x0000000c00187947 */ /* 0x000fec0003800000 */
.L_x_15132:
        /* <DEDUP_REMOVED lines=13> */
.L_x_15122:
        /* <DEDUP_REMOVED lines=14> */
.L_x_15136:
        /* <DEDUP_REMOVED lines=13> */
.L_x_15135:
        /* <DEDUP_REMOVED lines=26> */
.L_x_15138:
        /* <DEDUP_REMOVED lines=14> */
.L_x_15137:
[----:B------:R0:W5:Y:S01]  /*b930*/  LDG.E.U16 R5, desc[UR36][R2.64] ;  /* 0x0000002402057981 */ /* 0x000162000c1e1500 */
[----:B------:R-:W-:Y:S05]  /*b940*/  BRA `(.L_x_15127) ;  /* 0x0000000400d07947 */ /* 0x000fea0003800000 */
.L_x_15134:
        /* <DEDUP_REMOVED lines=13> */
.L_x_15141:
        /* <DEDUP_REMOVED lines=21> */
.L_x_15145:
[----:B------:R-:W-:Y:S05]  /*bb70*/  BSYNC.RECONVERGENT B1 ;  /* 0x0000000000017941 */ /* 0x000fea0003800200 */
.L_x_15144:
[----:B------:R-:W-:Y:S02]  /*bb80*/  SHF.L.U32 R0, R0, 0x14, RZ ;  /* 0x0000001400007819 */ /* 0x000fe400000006ff */
[----:B------:R-:W-:-:S04]  /*bb90*/  LEA R2, R2, 0x3b800000, 0x17 ;  /* 0x3b80000002027811 */ /* 0x000fc800078eb8ff */
[----:B------:R-:W-:-:S07]  /*bba0*/  LOP3.LUT R0, R2, R0, R7, 0xfe, !PT ;  /* 0x0000000002007212 */ /* 0x000fce00078efe07 */
.L_x_15143:
[----:B------:R-:W-:Y:S05]  /*bbb0*/  BSYNC.RECONVERGENT B0 ;  /* 0x0000000000007941 */ /* 0x000fea0003800200 */
.L_x_15142:
[----:B------:R-:W-:-:S04]  /*bbc0*/  F2FP.BF16.F32.PACK_AB R0, RZ, R0 ;  /* 0x00000000ff00723e */ /* 0x000fc800000010ff */
[----:B------:R-:W-:Y:S01]  /*bbd0*/  PRMT R5, R0, 0x7610, R5 ;  /* 0x0000761000057816 */ /* 0x000fe20000000005 */
[----:B------:R-:W-:Y:S06]  /*bbe0*/  BRA `(.L_x_15127) ;  /* 0x0000000400287947 */ /* 0x000fec0003800000 */
.L_x_15140:
        /* <DEDUP_REMOVED lines=21> */
.L_x_15149:
[----:B------:R-:W-:Y:S05]  /*bd40*/  BSYNC.RECONVERGENT B1 ;  /* 0x0000000000017941 */ /* 0x000fea0003800200 */
.L_x_15148:
[----:B------:R-:W-:Y:S01]  /*bd50*/  IMAD.SHL.U32 R0, R0, 0x200000, RZ ;  /* 0x0020000000007824 */ /* 0x000fe200078e00ff */
[----:B------:R-:W-:-:S04]  /*bd60*/  LEA R2, R2, 0x37800000, 0x17 ;  /* 0x3780000002027811 */ /* 0x000fc800078eb8ff */
[----:B------:R-:W-:-:S07]  /*bd70*/  LOP3.LUT R0, R2, R0, R7, 0xfe, !PT ;  /* 0x0000000002007212 */ /* 0x000fce00078efe07 */
.L_x_15147:
[----:B------:R-:W-:Y:S05]  /*bd80*/  BSYNC.RECONVERGENT B0 ;  /* 0x0000000000007941 */ /* 0x000fea0003800200 */
.L_x_15146:
[----:B------:R-:W-:-:S04]  /*bd90*/  F2FP.BF16.F32.PACK_AB R0, RZ, R0 ;  /* 0x00000000ff00723e */ /* 0x000fc800000010ff */
[----:B------:R-:W-:Y:S01]  /*bda0*/  PRMT R5, R0, 0x7610, R5 ;  /* 0x0000761000057816 */ /* 0x000fe20000000005 */
[----:B------:R-:W-:Y:S06]  /*bdb0*/  BRA `(.L_x_15127) ;  /* 0x0000000000b47947 */ /* 0x000fec0003800000 */
.L_x_15139:
        /* <DEDUP_REMOVED lines=14> */
.L_x_15153:
[----:B------:R-:W-:Y:S05]  /*bea0*/  BSYNC.RECONVERGENT B0 ;  /* 0x0000000000007941 */ /* 0x000fea0003800200 */
.L_x_15152:
[----:B------:R-:W-:-:S04]  /*beb0*/  F2FP.BF16.F32.PACK_AB R0, RZ, R0 ;  /* 0x00000000ff00723e */ /* 0x000fc800000010ff */
[----:B------:R-:W-:Y:S01]  /*bec0*/  PRMT R5, R0, 0x7610, R5 ;  /* 0x0000761000057816 */ /* 0x000fe20000000005 */
[----:B------:R-:W-:Y:S06]  /*bed0*/  BRA `(.L_x_15127) ;  /* 0x00000000006c7947 */ /* 0x000fec0003800000 */
.L_x_15126:
        /* <DEDUP_REMOVED lines=16> */
.L_x_15154:
[----:B------:R-:W-:Y:S01]  /*bfe0*/  PRMT R5, RZ, 0x7610, R5 ;  /* 0x00007610ff057816 */ /* 0x000fe20000000005 */
[----:B------:R-:W-:Y:S06]  /*bff0*/  BRA `(.L_x_15127) ;  /* 0x0000000000247947 */ /* 0x000fec0003800000 */
.L_x_15151:
[----:B------:R-:W2:Y:S02]  /*c000*/  LDG.E.64 R2, desc[UR36][R2.64] ;  /* 0x0000002402027981 */ /* 0x000ea4000c1e1b00 */
[----:B--2---:R-:W0:Y:S02]  /*c010*/  I2F.U64 R0, R2 ;  /* 0x0000000200007312 */ /* 0x004e240000301000 */
[----:B0-----:R-:W-:-:S04]  /*c020*/  F2FP.BF16.F32.PACK_AB R0, RZ, R0 ;  /* 0x00000000ff00723e */ /* 0x001fc800000010ff */
[----:B------:R-:W-:Y:S01]  /*c030*/  PRMT R5, R0, 0x7610, R5 ;  /* 0x0000761000057816 */ /* 0x000fe20000000005 */
[----:B------:R-:W-:Y:S06]  /*c040*/  BRA `(.L_x_15127) ;  /* 0x0000000000107947 */ /* 0x000fec0003800000 */
.L_x_15150:
[----:B------:R-:W2:Y:S02]  /*c050*/  LDG.E R2, desc[UR36][R2.64] ;  /* 0x0000002402027981 */ /* 0x000ea4000c1e1900 */
[----:B--2---:R-:W-:-:S04]  /*c060*/  I2FP.F32.U32 R0, R2 ;  /* 0x0000000200007245 */ /* 0x004fc80000201000 */
[----:B------:R-:W-:-:S04]  /*c070*/  F2FP.BF16.F32.PACK_AB R0, RZ, R0 ;  /* 0x00000000ff00723e */ /* 0x000fc800000010ff */
[----:B------:R-:W-:-:S07]  /*c080*/  PRMT R5, R0, 0x7610, R5 ;  /* 0x0000761000057816 */ /* 0x000fce0000000005 */
.L_x_15127:
[----:B-----5:R-:W-:Y:S01]  /*c090*/  IMAD.U32 R0, R5, 0x10000, RZ ;  /* 0x0001000005007824 */ /* 0x020fe200078e00ff */
[----:B------:R-:W-:-:S04]  /*c0a0*/  UPRMT UR4, UR41, 0x9910, URZ ;  /* 0x0000991029047896 */ /* 0x000fc800080000ff */
[----:B------:R-:W-:Y:S01]  /*c0b0*/  FSETP.NAN.FTZ.AND P0, PT, |R0|, |R0|, PT ;  /* 0x400000000000720b */ /* 0x000fe20003f18200 */
[----:B------:R-:W-:-:S12]  /*c0c0*/  UISETP.GT.AND UP0, UPT, UR4, 0x9, UPT ;  /* 0x000000090400788c */ /* 0x000fd8000bf04270 */
[----:B------:R-:W-:Y:S01]  /*c0d0*/  @!P0 IMAD.U32 R19, R19, 0x10000, RZ ;  /* 0x0001000013138824 */ /* 0x000fe200078e00ff */
[----:B0-----:R-:W-:-:S04]  /*c0e0*/  @!P0 SHF.L.U32 R3, R18, 0x10, RZ ;  /* 0x0000001012038819 */ /* 0x001fc800000006ff */
[----:B------:R-:W-:-:S04]  /*c0f0*/  @!P0 FMNMX.FTZ R0, R19, R0, !PT ;  /* 0x0000000013008209 */ /* 0x000fc80007810000 */
        /* <DEDUP_REMOVED lines=16> */
.L_x_15158:
[----:B------:R-:W-:-:S06]  /*c200*/  IMAD.U32 R3, R5, 0x10000, RZ ;  /* 0x0001000005037824 */ /* 0x000fcc00078e00ff */
[----:B------:R-:W0:Y:S02]  /*c210*/  F2I.S64.TRUNC R2, R3 ;  /* 0x0000000300027311 */ /* 0x000e24000020d900 */
[----:B0-----:R-:W-:Y:S01]  /*c220*/  STG.E.U8 desc[UR36][R16.64], R2 ;  /* 0x0000000210007986 */ /* 0x001fe2000c101124 */
[----:B------:R-:W-:Y:S05]  /*c230*/  EXIT ;  /* 0x000000000000794d */ /* 0x000fea0003800000 */
.L_x_15157:
        /* <DEDUP_REMOVED lines=10> */
.L_x_15161:
[----:B------:R-:W-:-:S06]  /*c2e0*/  SHF.L.U32 R5, R5, 0x10, RZ ;  /* 0x0000001005057819 */ /* 0x000fcc00000006ff */
[----:B------:R-:W0:Y:S02]  /*c2f0*/  F2I.FTZ.TRUNC.NTZ R5, R5 ;  /* 0x0000000500057305 */ /* 0x000e24000021f100 */
[----:B0-----:R-:W-:Y:S01]  /*c300*/  STG.E desc[UR36][R16.64], R5 ;  /* 0x0000000510007986 */ /* 0x001fe2000c101924 */
[----:B------:R-:W-:Y:S05]  /*c310*/  EXIT ;  /* 0x000000000000794d */ /* 0x000fea0003800000 */
.L_x_15160:
[----:B------:R-:W-:-:S06]  /*c320*/  IMAD.U32 R5, R5, 0x10000, RZ ;  /* 0x0001000005057824 */ /* 0x000fcc00078e00ff */
[----:B------:R-:W0:Y:S02]  /*c330*/  F2I.FTZ.TRUNC.NTZ R5, R5 ;  /* 0x0000000500057305 */ /* 0x000e24000021f100 */
[----:B0-----:R-:W-:Y:S01]  /*c340*/  STG.E.U16 desc[UR36][R16.64], R5 ;  /* 0x0000000510007986 */ /* 0x001fe2000c101524 */
[----:B------:R-:W-:Y:S05]  /*c350*/  EXIT ;  /* 0x000000000000794d */ /* 0x000fea0003800000 */
.L_x_15156:
        /* <DEDUP_REMOVED lines=9> */
.L_x_15163:
[----:B------:R-:W-:-:S05]  /*c3f0*/  IMAD.U32 R0, R5, 0x10000, RZ ;  /* 0x0001000005007824 */ /* 0x000fca00078e00ff */
[----:B------:R-:W-:-:S05]  /*c400*/  F2FP.F16.F32.PACK_AB R0, RZ, R0 ;  /* 0x00000000ff00723e */ /* 0x000fca00000000ff */
[----:B------:R-:W-:Y:S01]  /*c410*/  STG.E.U16 desc[UR36][R16.64], R0 ;  /* 0x0000000010007986 */ /* 0x000fe2000c101524 */
[----:B------:R-:W-:Y:S05]  /*c420*/  EXIT ;  /* 0x000000000000794d */ /* 0x000fea0003800000 */
.L_x_15162:
        /* <DEDUP_REMOVED lines=10> */
.L_x_15165:
[----:B------:R-:W-:-:S05]  /*c4d0*/  IMAD.U32 R5, R5, 0x10000, RZ ;  /* 0x0001000005057824 */ /* 0x000fca00078e00ff */
[----:B------:R-:W-:-:S04]  /*c4e0*/  F2FP.F16.F32.PACK_AB R3, RZ, R5 ;  /* 0x00000005ff03723e */ /* 0x000fc800000000ff */
[----:B------:R-:W-:-:S05]  /*c4f0*/  PRMT R3, R3, 0x5410, RZ ;  /* 0x0000541003037816 */ /* 0x000fca00000000ff */
[----:B------:R-:W-:Y:S01]  /*c500*/  STG.E desc[UR36][R16.64], R3 ;  /* 0x0000000310007986 */ /* 0x000fe2000c101924 */
[----:B------:R-:W-:Y:S05]  /*c510*/  EXIT ;  /* 0x000000000000794d */ /* 0x000fea0003800000 */
.L_x_15164:
[----:B------:R-:W-:-:S04]  /*c520*/  IMAD.U32 R2, R5, 0x10000, RZ ;  /* 0x0001000005027824 */ /* 0x000fc800078e00ff */
[----:B------:R-:W-:-:S06]  /*c530*/  FMUL.FTZ R2, R2, 1 ;  /* 0x3f80000002027820 */ /* 0x000fcc0000410000 */
[----:B------:R-:W0:Y:S02]  /*c540*/  F2F.F64.F32 R2, R2 ;  /* 0x0000000200027310 */ /* 0x000e240000201800 */
[----:B0-----:R-:W-:Y:S01]  /*c550*/  STG.E.64 desc[UR36][R16.64], R2 ;  /* 0x0000000210007986 */ /* 0x001fe2000c101b24 */
[----:B------:R-:W-:Y:S05]  /*c560*/  EXIT ;  /* 0x000000000000794d */ /* 0x000fea0003800000 */
.L_x_15155:
        /* <DEDUP_REMOVED lines=14> */
.L_x_15169:
        /* <DEDUP_REMOVED lines=17> */
.L_x_15172:
[----:B------:R-:W-:-:S04]  /*c760*/  SHF.R.U32.HI R3, RZ, 0x18, R3 ;  /* 0x00000018ff037819 */ /* 0x000fc80000011603 */
[----:B------:R-:W-:-:S04]  /*c770*/  LOP3.LUT R0, R0, 0x80, R3, 0xf8, !PT ;  /* 0x0000008000007812 */ /* 0x000fc800078ef803 */
[----:B------:R-:W-:-:S07]  /*c780*/  PRMT R8, R0, 0x7610, R8 ;  /* 0x0000761000087816 */ /* 0x000fce0000000008 */
.L_x_15171:
[----:B------:R-:W-:Y:S05]  /*c790*/  BSYNC.RECONVERGENT B0 ;  /* 0x0000000000007941 */ /* 0x000fea0003800200 */
.L_x_15170:
[----:B------:R-:W-:Y:S01]  /*c7a0*/  STG.E.U8 desc[UR36][R16.64], R8 ;  /* 0x0000000810007986 */ /* 0x000fe2000c101124 */
[----:B------:R-:W-:Y:S05]  /*c7b0*/  EXIT ;  /* 0x000000000000794d */ /* 0x000fea0003800000 */
.L_x_15168:
        /* <DEDUP_REMOVED lines=17> */
.L_x_15175:
[----:B------:R-:W-:-:S04]  /*c8d0*/  SHF.R.U32.HI R3, RZ, 0x18, R3 ;  /* 0x00000018ff037819 */ /* 0x000fc80000011603 */
[----:B------:R-:W-:-:S04]  /*c8e0*/  LOP3.LUT R0, R0, 0x80, R3, 0xf8, !PT ;  /* 0x0000008000007812 */ /* 0x000fc800078ef803 */
[----:B------:R-:W-:-:S07]  /*c8f0*/  PRMT R8, R0, 0x7610, R8 ;  /* 0x0000761000087816 */ /* 0x000fce0000000008 */
.L_x_15174:
[----:B------:R-:W-:Y:S05]  /*c900*/  BSYNC.RECONVERGENT B0 ;  /* 0x0000000000007941 */ /* 0x000fea0003800200 */
.L_x_15173:
[----:B------:R-:W-:Y:S01]  /*c910*/  STG.E.U8 desc[UR36][R16.64], R8 ;  /* 0x0000000810007986 */ /* 0x000fe2000c101124 */
[----:B------:R-:W-:Y:S05]  /*c920*/  EXIT ;  /* 0x000000000000794d */ /* 0x000fea0003800000 */
.L_x_15167:
        /* <DEDUP_REMOVED lines=22> */
.L_x_15177:
[----:B------:R-:W-:-:S06]  /*ca90*/  IMAD.U32 R2, R5, 0x10000, RZ ;  /* 0x0001000005027824 */ /* 0x000fcc00078e00ff */
[----:B------:R-:W0:Y:S02]  /*caa0*/  F2I.U64.TRUNC R2, R2 ;  /* 0x0000000200027311 */ /* 0x000e24000020d800 */
[----:B0-----:R-:W-:Y:S01]  /*cab0*/  STG.E.64 desc[UR36][R16.64], R2 ;  /* 0x0000000210007986 */ /* 0x001fe2000c101b24 */
[----:B------:R-:W-:Y:S05]  /*cac0*/  EXIT ;  /* 0x000000000000794d */ /* 0x000fea0003800000 */
.L_x_15176:
[----:B------:R-:W-:-:S06]  /*cad0*/  IMAD.U32 R5, R5, 0x10000, RZ ;  /* 0x0001000005057824 */ /* 0x000fcc00078e00ff */
[----:B------:R-:W0:Y:S02]  /*cae0*/  F2I.FTZ.U32.TRUNC.NTZ R5, R5 ;  /* 0x0000000500057305 */ /* 0x000e24000021f000 */
[----:B0-----:R-:W-:Y:S01]  /*caf0*/  STG.E desc[UR36][R16.64], R5 ;  /* 0x0000000510007986 */ /* 0x001fe2000c101924 */
[----:B------:R-:W-:Y:S05]  /*cb00*/  EXIT ;  /* 0x000000000000794d */ /* 0x000fea0003800000 */
.L_x_15166:
        /* <DEDUP_REMOVED lines=11> */
.L_x_15179:
[----:B------:R-:W-:Y:S01]  /*cbc0*/  IMAD.U32 R5, R5, 0x10000, RZ ;  /* 0x0001000005057824 */ /* 0x000fe200078e00ff */
[----:B------:R-:W-:-:S03]  /*cbd0*/  CS2R R6, SRZ ;  /* 0x0000000000067805 */ /* 0x000fc6000001ff00 */
[----:B------:R-:W-:-:S06]  /*cbe0*/  FMUL.FTZ R5, R5, 1 ;  /* 0x3f80000005057820 */ /* 0x000fcc0000410000 */
[----:B------:R-:W0:Y:S02]  /*cbf0*/  F2F.F64.F32 R4, R5 ;  /* 0x0000000500047310 */ /* 0x000e240000201800 */
[----:B0-----:R-:W-:Y:S01]  /*cc00*/  STG.E.128 desc[UR36][R16.64], R4 ;  /* 0x0000000410007986 */ /* 0x001fe2000c101d24 */
[----:B------:R-:W-:Y:S05]  /*cc10*/  EXIT ;  /* 0x000000000000794d */ /* 0x000fea0003800000 */
.L_x_15178:
[----:B------:R-:W-:-:S09]  /*cc20*/  UISETP.NE.AND UP0, UPT, UR4, 0xf, UPT ;  /* 0x0000000f0400788c */ /* 0x000fd2000bf05270 */
[----:B------:R-:W-:Y:S05]  /*cc30*/  BRA.U !UP0, `(.L_x_15180) ;  /* 0x0000000108e87547 */ /* 0x000fea000b800000 */
[----:B------:R-:W-:-:S09]  /*cc40*/  UISETP.NE.AND UP0, UPT, UR4, 0x17, UPT ;  /* 0x000000170400788c */ /* 0x000fd2000bf05270 */
[----:B------:R-:W-:Y:S05]  /*cc50*/  BRA.U !UP0, `(.L_x_15181) ;  /* 0x0000000108907547 */ /* 0x000fea000b800000 */
[----:B------:R-:W-:-:S09]  /*cc60*/  UISETP.NE.AND UP0, UPT, UR4, 0x18, UPT ;  /* 0x000000180400788c */ /* 0x000fd2000bf05270 */
[----:B------:R-:W-:Y:S05]  /*cc70*/  BRA.U !UP0, `(.L_x_15182) ;  /* 0x0000000108447547 */ /* 0x000fea000b800000 */
.L_x_15159:
        /* <DEDUP_REMOVED lines=16> */
.L_x_15183:
[----:B------:R-:W-:Y:S05]  /*cd80*/  EXIT ;  /* 0x000000000000794d */ /* 0x000fea0003800000 */
.L_x_15182:
        /* <DEDUP_REMOVED lines=13> */
.L_x_15185:
[----:B------:R-:W-:Y:S05]  /*ce60*/  BSYNC.RECONVERGENT B0 ;  /* 0x0000000000007941 */ /* 0x000fea0003800200 */
.L_x_15184:
[----:B------:R-:W-:-:S05]  /*ce70*/  LOP3.LUT R3, R0, 0x80, R3, 0xf8, !PT ;  /* 0x0000008000037812 */ /* 0x000fca00078ef803 */
[----:B------:R-:W-:Y:S01]  /*ce80*/  STG.E.U8 desc[UR36][R16.64], R3 ;  /* 0x0000000310007986 */ /* 0x000fe2000c101124 */
[----:B------:R-:W-:Y:S05]  /*ce90*/  EXIT ;  /* 0x000000000000794d */ /* 0x000fea0003800000 */
.L_x_15181:
        /* <DEDUP_REMOVED lines=12> */
.L_x_15187:
[----:B------:R-:W-:Y:S01]  /*cf60*/  IMAD.MOV.U32 R0, RZ, RZ, 0x7f ;  /* 0x0000007fff007424 */ /* 0x000fe200078e00ff */
[----:B------:R-:W-:-:S04]  /*cf70*/  ISETP.GT.U32.AND P0, PT, R2, 0x7f800000, PT ;  /* 0x7f8000000200780c */ /* 0x000fc80003f04070 */
[----:B------:R-:W-:-:S09]  /*cf80*/  SEL R0, R0, 0x7c, P0 ;  /* 0x0000007c00007807 */ /* 0x000fd20000000000 */
.L_x_15188:
[----:B------:R-:W-:Y:S05]  /*cf90*/  BSYNC.RECONVERGENT B0 ;  /* 0x0000000000007941 */ /* 0x000fea0003800200 */
.L_x_15186:
[----:B------:R-:W-:-:S04]  /*cfa0*/  SHF.R.U32.HI R3, RZ, 0x18, R3 ;  /* 0x00000018ff037819 */ /* 0x000fc80000011603 */
[----:B------:R-:W-:-:S05]  /*cfb0*/  LOP3.LUT R3, R0, 0x80, R3, 0xf8, !PT ;  /* 0x0000008000037812 */ /* 0x000fca00078ef803 */
[----:B------:R-:W-:Y:S01]  /*cfc0*/  STG.E.U8 desc[UR36][R16.64], R3 ;  /* 0x0000000310007986 */ /* 0x000fe2000c101124 */
[----:B------:R-:W-:Y:S05]  /*cfd0*/  EXIT ;  /* 0x000000000000794d */ /* 0x000fea0003800000 */
.L_x_15180:
[----:B------:R-:W-:Y:S01]  /*cfe0*/  STG.E.U16 desc[UR36][R16.64], R5 ;  /* 0x0000000510007986 */ /* 0x000fe2000c101524 */
[----:B------:R-:W-:Y:S05]  /*cff0*/  EXIT ;  /* 0x000000000000794d */ /* 0x000fea0003800000 */
.L_x_15189:
        /* <DEDUP_REMOVED lines=16> */
.L_x_35953:


//--------------------- .text._ZN2at6native27unrolled_elementwise_kernelIZZZNS0_17clamp_kernel_cudaERNS_18TensorIteratorBaseERKN3c106ScalarES7_ENKUlvE_clEvENKUlvE7_clEvEUlNS4_8BFloat16EE_St5arrayIPcLm2EELi4E23TrivialOffsetCalculatorILi1EjESG_NS0_6memory12LoadWithCastILi1EEENSH_13StoreWithCastILi1EEEEEviT_T0_T2_T3_T4_T5_ --------------------------
	.section	.text._ZN2at6native27unrolled_elementwise_kernelIZZZNS0_17clamp_kernel_cudaERNS_18TensorIteratorBaseERKN3c106ScalarES7_ENKUlvE_clEvENKUlvE7_clEvEUlNS4_8BFloat16EE_St5arrayIPcLm2EELi4E23TrivialOffsetCalculatorILi1EjESG_NS0_6memory12LoadWithCastILi1EEENSH_13StoreWithCastILi1EEEEEviT_T0_T2_T3_T4_T5_,"ax",@progbits
	.align	128
        .global         _ZN2at6native27unrolled_elementwise_kernelIZZZNS0_17clamp_kernel_cudaERNS_18TensorIteratorBaseERKN3c106ScalarES7_ENKUlvE_clEvENKUlvE7_clEvEUlNS4_8BFloat16EE_St5arrayIPcLm2EELi4E23TrivialOffsetCalculatorILi1EjESG_NS0_6memory12LoadWithCastILi1EEENSH_13StoreWithCastILi1EEEEEviT_T0_T2_T3_T4_T5_
        .type           _ZN2at6native27unrolled_elementwise_kernelIZZZNS0_17clamp_kernel_cudaERNS_18TensorIteratorBaseERKN3c106ScalarES7_ENKUlvE_clEvENKUlvE7_clEvEUlNS4_8BFloat16EE_St5arrayIPcLm2EELi4E23TrivialOffsetCalculatorILi1EjESG_NS0_6memory12LoadWithCastILi1EEENSH_13StoreWithCastILi1EEEEEviT_T0_T2_T3_T4_T5_,@function
        .size           _ZN2at6native27unrolled_elementwise_kernelIZZZNS0_17clamp_kernel_cudaERNS_18TensorIteratorBaseERKN3c106ScalarES7_ENKUlvE_clEvENKUlvE7_clEvEUlNS4_8BFloat16EE_St5arrayIPcLm2EELi4E23TrivialOffsetCalculatorILi1EjESG_NS0_6memory12LoadWithCastILi1EEENSH_13StoreWithCastILi1EEEEEviT_T0_T2_T3_T4_T5_,(.L_x_35954 - _ZN2at6native27unrolled_elementwise_kernelIZZZNS0_17clamp_kernel_cudaERNS_18TensorIteratorBaseERKN3c106ScalarES7_ENKUlvE_clEvENKUlvE7_clEvEUlNS4_8BFloat16EE_St5arrayIPcLm2EELi4E23TrivialOffsetCalculatorILi1EjESG_NS0_6memory12LoadWithCastILi1EEENSH_13StoreWithCastILi1EEEEEviT_T0_T2_T3_T4_T5_)
        .other          _ZN2at6native27unrolled_elementwise_kernelIZZZNS0_17clamp_kernel_cudaERNS_18TensorIteratorBaseERKN3c106ScalarES7_ENKUlvE_clEvENKUlvE7_clEvEUlNS4_8BFloat16EE_St5arrayIPcLm2EELi4E23TrivialOffsetCalculatorILi1EjESG_NS0_6memory12LoadWithCastILi1EEENSH_13StoreWithCastILi1EEEEEviT_T0_T2_T3_T4_T5_,@"STO_CUDA_ENTRY STV_DEFAULT"
_ZN2at6native27unrolled_elementwise_kernelIZZZNS0_17clamp_kernel_cudaERNS_18TensorIteratorBaseERKN3c106ScalarES7_ENKUlvE_clEvENKUlvE7_clEvEUlNS4_8BFloat16EE_St5arrayIPcLm2EELi4E23TrivialOffsetCalculatorILi1EjESG_NS0_6memory12LoadWithCastILi1EEENSH_13StoreWithCastILi1EEEEEviT_T0_T2_T3_T4_T5_:
.text._ZN2at6native27unrolled_elementwise_kernelIZZZNS0_17clamp_kernel_cudaERNS_18TensorIteratorBaseERKN3c106ScalarES7_ENKUlvE_clEvENKUlvE7_clEvEUlNS4_8BFloat16EE_St5arrayIPcLm2EELi4E23TrivialOffsetCalculatorILi1EjESG_NS0_6memory12LoadWithCastILi1EEENSH_13StoreWithCastILi1EEEEEviT_T0_T2_T3_T4_T5_:
        /* <DEDUP_REMOVED lines=34> */
.L_x_15195:
[----:B------:R-:W2:Y:S02]  /*0220*/  LDG.E.U8 R4, desc[UR36][R4.64] ;  /* 0x0000002404047981 */ /* 0x000ea4000c1e1100 */
[----:B--2---:R-:W-:-:S04]  /*0230*/  I2FP.F32.U32 R0, R4 ;  /* 0x0000000400007245 */ /* 0x004fc80000201000 */
[----:B------:R-:W-:-:S04]  /*0240*/  F2FP.BF16.F32.PACK_AB R0, RZ, R0 ;  /* 0x00000000ff00723e */ /* 0x000fc800000010ff */
[----:B------:R-:W-:Y:S01]  /*0250*/  PRMT R24, R0, 0x7610, R24 ;  /* 0x0000761000187816 */ /* 0x000fe20000000018 */
[----:B------:R-:W-:Y:S06]  /*0260*/  BRA `(.L_x_15197) ;  /* 0x0000000c00e47947 */ /* 0x000fec0003800000 */
.L_x_15194:
        /* <DEDUP_REMOVED lines=11> */
.L_x_15199:
[----:B------:R-:W2:Y:S02]  /*0320*/  LDG.E R4, desc[UR36][R4.64] ;  /* 0x0000002404047981 */ /* 0x000ea4000c1e1900 */
[----:B--2---:R-:W-:-:S04]  /*0330*/  I2FP.F32.S32 R0, R4 ;  /* 0x0000000400007245 */ /* 0x004fc80000201400 */
[----:B------:R-:W-:-:S04]  /*0340*/  F2FP.BF16.F32.PACK_AB R0, RZ, R0 ;  /* 0x00000000ff00723e */ /* 0x000fc800000010ff */
[----:B------:R-:W-:Y:S01]  /*0350*/  PRMT R24, R0, 0x7610, R24 ;  /* 0x0000761000187816 */ /* 0x000fe20000000018 */
[----:B------:R-:W-:Y:S06]  /*0360*/  BRA `(.L_x_15197) ;  /* 0x0000000c00a47947 */ /* 0x000fec0003800000 */
.L_x_15198:
[----:B------:R-:W2:Y:S02]  /*0370*/  LDG.E.U16 R4, desc[UR36][R4.64] ;  /* 0x0000002404047981 */ /* 0x000ea4000c1e1500 */
[----:B--2---:R-:W0:Y:S02]  /*0380*/  I2F.S16 R0, R4 ;  /* 0x0000000400007306 */ /* 0x004e240000101400 */
[----:B0-----:R-:W-:-:S04]  /*0390*/  F2FP.BF16.F32.PACK_AB R0, RZ, R0 ;  /* 0x00000000ff00723e */ /* 0x001fc800000010ff */
[----:B------:R-:W-:Y:S01]  /*03a0*/  PRMT R24, R0, 0x7610, R24 ;  /* 0x0000761000187816 */ /* 0x000fe20000000018 */
[----:B------:R-:W-:Y:S06]  /*03b0*/  BRA `(.L_x_15197) ;  /* 0x0000000c00907947 */ /* 0x000fec0003800000 */
.L_x_15193:
        /* <DEDUP_REMOVED lines=9> */
.L_x_15201:
[----:B------:R-:W2:Y:S02]  /*0450*/  LDG.E.U16 R0, desc[UR36][R4.64] ;  /* 0x0000002404007981 */ /* 0x000ea4000c1e1500 */
[----:B--2---:R-:W-:-:S05]  /*0460*/  HADD2.F32 R0, -RZ, R0.H0_H0 ;  /* 0x20000000ff007230 */ /* 0x004fca0000004100 */
[----:B------:R-:W-:-:S04]  /*0470*/  F2FP.BF16.F32.PACK_AB R0, RZ, R0 ;  /* 0x00000000ff00723e */ /* 0x000fc800000010ff */
[----:B------:R-:W-:Y:S01]  /*0480*/  PRMT R24, R0, 0x7610, R24 ;  /* 0x0000761000187816 */ /* 0x000fe20000000018 */
[----:B------:R-:W-:Y:S06]  /*0490*/  BRA `(.L_x_15197) ;  /* 0x0000000c00587947 */ /* 0x000fec0003800000 */
.L_x_15200:
        /* <DEDUP_REMOVED lines=9> */
.L_x_15203:
[----:B------:R-:W2:Y:S02]  /*0530*/  LDG.E.U16 R4, desc[UR36][R4.64] ;  /* 0x0000002404047981 */ /* 0x000ea4000c1e1500 */
[----:B--2---:R-:W-:-:S05]  /*0540*/  HADD2.F32 R0, -RZ, R4.H0_H0 ;  /* 0x20000004ff007230 */ /* 0x004fca0000004100 */
[----:B------:R-:W-:-:S04]  /*0550*/  F2FP.BF16.F32.PACK_AB R0, RZ, R0 ;  /* 0x00000000ff00723e */ /* 0x000fc800000010ff */
[----:B------:R-:W-:Y:S01]  /*0560*/  PRMT R24, R0, 0x7610, R24 ;  /* 0x0000761000187816 */ /* 0x000fe20000000018 */
[----:B------:R-:W-:Y:S06]  /*0570*/  BRA `(.L_x_15197) ;  /* 0x0000000c00207947 */ /* 0x000fec0003800000 */
.L_x_15202:
        /* <DEDUP_REMOVED lines=13> */
.L_x_15192:
        /* <DEDUP_REMOVED lines=14> */
.L_x_15206:
        /* <DEDUP_REMOVED lines=13> */
.L_x_15205:
        /* <DEDUP_REMOVED lines=27> */
.L_x_15208:
        /* <DEDUP_REMOVED lines=15> */
.L_x_15207:
[----:B------:R0:W5:Y:S01]  /*0aa0*/  LDG.E.U16 R24, desc[UR36][R4.64] ;  /* 0x0000002404187981 */ /* 0x000162000c1e1500 */
[----:B------:R-:W-:Y:S05]  /*0ab0*/  BRA `(.L_x_15197) ;  /* 0x0000000400d07947 */ /* 0x000fea0003800000 */
.L_x_15204:
        /* <DEDUP_REMOVED lines=13> */
.L_x_15211:
        /* <DEDUP_REMOVED lines=21> */
.L_x_15215:
[----:B------:R-:W-:Y:S05]  /*0ce0*/  BSYNC.RECONVERGENT B1 ;  /* 0x0000000000017941 */ /* 0x000fea0003800200 */
.L_x_15214:
[----:B------:R-:W-:Y:S01]  /*0cf0*/  IMAD.SHL.U32 R0, R0, 0x100000, RZ ;  /* 0x0010000000007824 */ /* 0x000fe200078e00ff */
[----:B------:R-:W-:-:S04]  /*0d00*/  LEA R3, R3, 0x3b800000, 0x17 ;  /* 0x3b80000003037811 */ /* 0x000fc800078eb8ff */
[----:B------:R-:W-:-:S07]  /*0d10*/  LOP3.LUT R0, R3, R0, R7, 0xfe, !PT ;  /* 0x0000000003007212 */ /* 0x000fce00078efe07 */
.L_x_15213:
[----:B------:R-:W-:Y:S05]  /*0d20*/  BSYNC.RECONVERGENT B0 ;  /* 0x0000000000007941 */ /* 0x000fea0003800200 */
.L_x_15212:
[----:B------:R-:W-:-:S04]  /*0d30*/  F2FP.BF16.F32.PACK_AB R0, RZ, R0 ;  /* 0x00000000ff00723e */ /* 0x000fc800000010ff */
[----:B------:R-:W-:Y:S01]  /*0d40*/  PRMT R24, R0, 0x7610, R24 ;  /* 0x0000761000187816 */ /* 0x000fe20000000018 */
[----:B------:R-:W-:Y:S06]  /*0d50*/  BRA `(.L_x_15197) ;  /* 0x0000000400287947 */ /* 0x000fec0003800000 */
.L_x_15210:
        /* <DEDUP_REMOVED lines=21> */
.L_x_15219:
[----:B------:R-:W-:Y:S05]  /*0eb0*/  BSYNC.RECONVERGENT B1 ;  /* 0x0000000000017941 */ /* 0x000fea0003800200 */
.L_x_15218:
[----:B------:R-:W-:Y:S01]  /*0ec0*/  IMAD.SHL.U32 R0, R0, 0x200000, RZ ;  /* 0x0020000000007824 */ /* 0x000fe200078e00ff */
[----:B------:R-:W-:-:S04]  /*0ed0*/  LEA R3, R3, 0x37800000, 0x17 ;  /* 0x3780000003037811 */ /* 0x000fc800078eb8ff */
[----:B------:R-:W-:-:S07]  /*0ee0*/  LOP3.LUT R0, R3, R0, R7, 0xfe, !PT ;  /* 0x0000000003007212 */ /* 0x000fce00078efe07 */
.L_x_15217:
[----:B------:R-:W-:Y:S05]  /*0ef0*/  BSYNC.RECONVERGENT B0 ;  /* 0x0000000000007941 */ /* 0x000fea0003800200 */
.L_x_15216:
[----:B------:R-:W-:-:S04]  /*0f00*/  F2FP.BF16.F32.PACK_AB R0, RZ, R0 ;  /* 0x00000000ff00723e */ /* 0x000fc800000010ff */
[----:B------:R-:W-:Y:S01]  /*0f10*/  PRMT R24, R0, 0x7610, R24 ;  /* 0x0000761000187816 */ /* 0x000fe20000000018 */
[----:B------:R-:W-:Y:S06]  /*0f20*/  BRA `(.L_x_15197) ;  /* 0x0000000000b47947 */ /* 0x000fec0003800000 */
.L_x_15209:
[----:B------:R-:W-:-:S09]  /*0f30*/  UISETP.NE.AND UP0, UPT, UR4, 0x1c, UPT ;  /* 0x0000001c0400788c */ /* 0x000fd2000bf05270 */
[----:B------:R-:W-:Y:S05]  /*0f40*/  BRA.U !UP0, `(.L_x_15220) ;  /* 0x00000001089c7547 */ /* 0x000fea000b800000 */
[----:B------:R-:W-:-:S09]  /*0f50*/  UISETP.NE.AND UP0, UPT, UR4, 0x1d, UPT ;  /* 0x0000001d0400788c */ /* 0x000fd2000bf05270 */
[----:B------:R-:W-:Y:S05]  /*0f60*/  BRA.U !UP0, `(.L_x_15221) ;  /* 0x0000000108807547 */ /* 0x000fea000b800000 */
[----:B------:R-:W-:-:S09]  /*0f70*/  UISETP.NE.AND UP0, UPT, UR4, 0x2c, UPT ;  /* 0x0000002c0400788c */ /* 0x000fd2000bf05270 */
[----:B------:R-:W-:Y:S05]  /*0f80*/  BRA.U !UP0, `(.L_x_15222) ;  /* 0x0000000108487547 */ /* 0x000fea000b800000 */
.L_x_15196:
        /* <DEDUP_REMOVED lines=16> */
.L_x_15223:
[----:B------:R-:W-:Y:S01]  /*1090*/  PRMT R24, RZ, 0x7610, R24 ;  /* 0x00007610ff187816 */ /* 0x000fe20000000018 */
[----:B------:R-:W-:Y:S06]  /*10a0*/  BRA `(.L_x_15197) ;  /* 0x0000000000547947 */ /* 0x000fec0003800000 */
.L_x_15222:
        /* <DEDUP_REMOVED lines=8> */
.L_x_15225:
[----:B------:R-:W-:Y:S05]  /*1130*/  BSYNC.RECONVERGENT B0 ;  /* 0x0000000000007941 */ /* 0x000fea0003800200 */
.L_x_15224:
[----:B------:R-:W-:-:S04]  /*1140*/  F2FP.BF16.F32.PACK_AB R0, RZ, R0 ;  /* 0x00000000ff00723e */ /* 0x000fc800000010ff */
[----:B------:R-:W-:Y:S01]  /*1150*/  PRMT R24, R0, 0x7610, R24 ;  /* 0x0000761000187816 */ /* 0x000fe20000000018 */
[----:B------:R-:W-:Y:S06]  /*1160*/  BRA `(.L_x_15197) ;  /* 0x0000000000247947 */ /* 0x000fec0003800000 */
.L_x_15221:
[----:B------:R-:W2:Y:S02]  /*1170*/  LDG.E.64 R4, desc[UR36][R4.64] ;  /* 0x0000002404047981 */ /* 0x000ea4000c1e1b00 */
[----:B--2---:R-:W0:Y:S02]  /*1180*/  I2F.U64 R0, R4 ;  /* 0x0000000400007312 */ /* 0x004e240000301000 */
[----:B0-----:R-:W-:-:S04]  /*1190*/  F2FP.BF16.F32.PACK_AB R0, RZ, R0 ;  /* 0x00000000ff00723e */ /* 0x001fc800000010ff */
[----:B------:R-:W-:Y:S01]  /*11a0*/  PRMT R24, R0, 0x7610, R24 ;  /* 0x0000761000187816 */ /* 0x000fe20000000018 */
[----:B------:R-:W-:Y:S06]  /*11b0*/  BRA `(.L_x_15197) ;  /* 0x0000000000107947 */ /* 0x000fec0003800000 */
.L_x_15220:
[----:B------:R-:W2:Y:S02]  /*11c0*/  LDG.E R4, desc[UR36][R4.64] ;  /* 0x0000002404047981 */ /* 0x000ea4000c1e1900 */
[----:B--2---:R-:W-:-:S04]  /*11d0*/  I2FP.F32.U32 R0, R4 ;  /* 0x0000000400007245 */ /* 0x004fc80000201000 */
[----:B------:R-:W-:-:S04]  /*11e0*/  F2FP.BF16.F32.PACK_AB R0, RZ, R0 ;  /* 0x00000000ff00723e */ /* 0x000fc800000010ff */
[----:B------:R-:W-:-:S07]  /*11f0*/  PRMT R24, R0, 0x7610, R24 ;  /* 0x0000761000187816 */ /* 0x000fce0000000018 */
.L_x_15197:
[----:B------:R-:W-:-:S07]  /*1200*/  VIADD R19, R25, 0x80 ;  /* 0x0000008019137836 */ /* 0x000fce0000000000 */
.L_x_15191:
[----:B------:R-:W-:Y:S05]  /*1210*/  BSYNC.RECONVERGENT B6 ;  /* 0x0000000000067941 */ /* 0x000fea0003800200 */
.L_x_15190:
        /* <DEDUP_REMOVED lines=26> */
.L_x_15231:
[----:B------:R-:W2:Y:S02]  /*13c0*/  LDG.E.U8 R4, desc[UR36][R4.64] ;  /* 0x0000002404047981 */ /* 0x000ea4000c1e1100 */
[----:B--2---:R-:W-:-:S04]  /*13d0*/  I2FP.F32.U32 R0, R4 ;  /* 0x0000000400007245 */ /* 0x004fc80000201000 */
[----:B------:R-:W-:-:S04]  /*13e0*/  F2FP.BF16.F32.PACK_AB R0, RZ, R0 ;  /* 0x00000000ff00723e */ /* 0x000fc800000010ff */
[----:B------:R-:W-:Y:S01]  /*13f0*/  PRMT R22, R0, 0x7610, R22 ;  /* 0x0000761000167816 */ /* 0x000fe20000000016 */
[----:B------:R-:W-:Y:S06]  /*1400*/  BRA `(.L_x_15233) ;  /* 0x0000000c00e47947 */ /* 0x000fec0003800000 */
.L_x_15230:
        /* <DEDUP_REMOVED lines=11> */
.L_x_15235:
[----:B------:R-:W2:Y:S02]  /*14c0*/  LDG.E R4, desc[UR36][R4.64] ;  /* 0x0000002404047981 */ /* 0x000ea4000c1e1900 */
[----:B--2---:R-:W-:-:S04]  /*14d0*/  I2FP.F32.S32 R0, R4 ;  /* 0x0000000400007245 */ /* 0x004fc80000201400 */
[----:B------:R-:W-:-:S04]  /*14e0*/  F2FP.BF16.F32.PACK_AB R0, RZ, R0 ;  /* 0x00000000ff00723e */ /* 0x000fc800000010ff */
[----:B------:R-:W-:Y:S01]  /*14f0*/  PRMT R22, R0, 0x7610, R22 ;  /* 0x0000761000167816 */ /* 0x000fe20000000016 */
[----:B------:R-:W-:Y:S06]  /*1500*/  BRA `(.L_x_15233) ;  /* 0x0000000c00a47947 */ /* 0x000fec0003800000 */
.L_x_15234:
[----:B------:R-:W2:Y:S02]  /*1510*/  LDG.E.U16 R4, desc[UR36][R4.64] ;  /* 0x0000002404047981 */ /* 0x000ea4000c1e1500 */
[----:B--2---:R-:W0:Y:S02]  /*1520*/  I2F.S16 R0, R4 ;  /* 0x0000000400007306 */ /* 0x004e240000101400 */
[----:B0-----:R-:W-:-:S04]  /*1530*/  F2FP.BF16.F32.PACK_AB R0, RZ, R0 ;  /* 0x00000000ff00723e */ /* 0x001fc800000010ff */
[----:B------:R-:W-:Y:S01]  /*1540*/  PRMT R22, R0, 0x7610, R22 ;  /* 0x0000761000167816 */ /* 0x000fe20000000016 */
[----:B------:R-:W-:Y:S06]  /*1550*/  BRA `(.L_x_15233) ;  /* 0x0000000c00907947 */ /* 0x000fec0003800000 */
.L_x_15229:
        /* <DEDUP_REMOVED lines=9> */
.L_x_15237:
[----:B------:R-:W2:Y:S02]  /*15f0*/  LDG.E.U16 R0, desc[UR36][R4.64] ;  /* 0x0000002404007981 */ /* 0x000ea4000c1e1500 */
[----:B--2---:R-:W-:-:S05]  /*1600*/  HADD2.F32 R0, -RZ, R0.H0_H0 ;  /* 0x20000000ff007230 */ /* 0x004fca0000004100 */
[----:B------:R-:W-:-:S04]  /*1610*/  F2FP.BF16.F32.PACK_AB R0, RZ, R0 ;  /* 0x00000000ff00723e */ /* 0x000fc800000010ff */
[----:B------:R-:W-:Y:S01]  /*1620*/  PRMT R22, R0, 0x7610, R22 ;  /* 0x0000761000167816 */ /* 0x000fe20000000016 */
[----:B------:R-:W-:Y:S06]  /*1630*/  BRA `(.L_x_15233) ;  /* 0x0000000c00587947 */ /* 0x000fec0003800000 */
.L_x_15236:
        /* <DEDUP_REMOVED lines=9> */
.L_x_15239:
[----:B------:R-:W2:Y:S02]  /*16d0*/  LDG.E.U16 R4, desc[UR36][R4.64] ;  /* 0x0000002404047981 */ /* 0x000ea4000c1e1500 */
[----:B--2---:R-:W-:-:S05]  /*16e0*/  HADD2.F32 R0, -RZ, R4.H0_H0 ;  /* 0x20000004ff007230 */ /* 0x004fca0000004100 */
[----:B------:R-:W-:-:S04]  /*16f0*/  F2FP.BF16.F32.PACK_AB R0, RZ, R0 ;  /* 0x00000000ff00723e */ /* 0x000fc800000010ff */
[----:B------:R-:W-:Y:S01]  /*1700*/  PRMT R22, R0, 0x7610, R22 ;  /* 0x0000761000167816 */ /* 0x000fe20000000016 */
[----:B------:R-:W-:Y:S06]  /*1710*/  BRA `(.L_x_15233) ;  /* 0x0000000c00207947 */ /* 0x000fec0003800000 */
.L_x_15238:
        /* <DEDUP_REMOVED lines=13> */
.L_x_15228:
        /* <DEDUP_REMOVED lines=14> */
.L_x_15242:
        /* <DEDUP_REMOVED lines=13> */
.L_x_15241:
        /* <DEDUP_REMOVED lines=27> */
.L_x_15244:
        /* <DEDUP_REMOVED lines=15> */
.L_x_15243:
[----:B------:R0:W5:Y:S01]  /*1c40*/  LDG.E.U16 R22, desc[UR36][R4.64] ;  /* 0x0000002404167981 */ /* 0x000162000c1e1500 */
[----:B------:R-:W-:Y:S05]  /*1c50*/  BRA `(.L_x_15233) ;  /* 0x0000000400d07947 */ /* 0x000fea0003800000 */
.L_x_15240:
        /* <DEDUP_REMOVED lines=13> */
.L_x_15247:
        /* <DEDUP_REMOVED lines=21> */
.L_x_15251:
[----:B------:R-:W-:Y:S05]  /*1e80*/  BSYNC.RECONVERGENT B1 ;  /* 0x0000000000017941 */ /* 0x000fea0003800200 */
.L_x_15250:
[----:B------:R-:W-:Y:S01]  /*1e90*/  IMAD.SHL.U32 R0, R0, 0x100000, RZ ;  /* 0x0010000000007824 */ /* 0x000fe200078e00ff */
[----:B------:R-:W-:-:S04]  /*1ea0*/  LEA R3, R3, 0x3b800000, 0x17 ;  /* 0x3b80000003037811 */ /* 0x000fc800078eb8ff */
[----:B------:R-:W-:-:S07]  /*1eb0*/  LOP3.LUT R0, R3, R0, R7, 0xfe, !PT ;  /* 0x0000000003007212 */ /* 0x000fce00078efe07 */
.L_x_15249:
[----:B------:R-:W-:Y:S05]  /*1ec0*/  BSYNC.RECONVERGENT B0 ;  /* 0x0000000000007941 */ /* 0x000fea0003800200 */
.L_x_15248:
[----:B------:R-:W-:-:S04]  /*1ed0*/  F2FP.BF16.F32.PACK_AB R0, RZ, R0 ;  /* 0x00000000ff00723e */ /* 0x000fc800000010ff */
[----:B------:R-:W-:Y:S01]  /*1ee0*/  PRMT R22, R0, 0x7610, R22 ;  /* 0x0000761000167816 */ /* 0x000fe20000000016 */
[----:B------:R-:W-:Y:S06]  /*1ef0*/  BRA `(.L_x_15233) ;  /* 0x0000000400287947 */ /* 0x000fec0003800000 */
.L_x_15246:
        /* <DEDUP_REMOVED lines=21> */
.L_x_15255:
[----:B------:R-:W-:Y:S05]  /*2050*/  BSYNC.RECONVERGENT B1 ;  /* 0x0000000000017941 */ /* 0x000fea0003800200 */
.L_x_15254:
[----:B------:R-:W-:Y:S01]  /*2060*/  IMAD.SHL.U32 R0, R0, 0x200000, RZ ;  /* 0x0020000000007824 */ /* 0x000fe200078e00ff */
[----:B------:R-:W-:-:S04]  /*2070*/  LEA R3, R3, 0x37800000, 0x17 ;  /* 0x3780000003037811 */ /* 0x000fc800078eb8ff */
[----:B------:R-:W-:-:S07]  /*2080*/  LOP3.LUT R0, R3, R0, R7, 0xfe, !PT ;  /* 0x0000000003007212 */ /* 0x000fce00078efe07 */
.L_x_15253:
[----:B------:R-:W-:Y:S05]  /*2090*/  BSYNC.RECONVERGENT B0 ;  /* 0x0000000000007941 */ /* 0x000fea0003800200 */
.L_x_15252:
[----:B------:R-:W-:-:S04]  /*20a0*/  F2FP.BF16.F32.PACK_AB R0, RZ, R0 ;  /* 0x00000000ff00723e */ /* 0x000fc800000010ff */
[----:B------:R-:W-:Y:S01]  /*20b0*/  PRMT R22, R0, 0x7610, R22 ;  /* 0x0000761000167816 */ /* 0x000fe20000000016 */
[----:B------:R-:W-:Y:S06]  /*20c0*/  BRA `(.L_x_15233) ;  /* 0x0000000000b47947 */ /* 0x000fec0003800000 */
.L_x_15245:
        /* <DEDUP_REMOVED lines=14> */
.L_x_15259:
[----:B------:R-:W-:Y:S05]  /*21b0*/  BSYNC.RECONVERGENT B0 ;  /* 0x0000000000007941 */ /* 0x000fea0003800200 */
.L_x_15258:
[----:B------:R-:W-:-:S04]  /*21c0*/  F2FP.BF16.F32.PACK_AB R0, RZ, R0 ;  /* 0x00000000ff00723e */ /* 0x000fc800000010ff */
[----:B------:R-:W-:Y:S01]  /*21d0*/  PRMT R22, R0, 0x7610, R22 ;  /* 0x0000761000167816 */ /* 0x000fe20000000016 */
[----:B------:R-:W-:Y:S06]  /*21e0*/  BRA `(.L_x_15233) ;  /* 0x00000000006c7947 */ /* 0x000fec0003800000 */
.L_x_15232:
        /* <DEDUP_REMOVED lines=16> */
.L_x_15260:
[----:B------:R-:W-:Y:S01]  /*22f0*/  PRMT R22, RZ, 0x7610, R22 ;  /* 0x00007610ff167816 */ /* 0x000fe20000000016 */
[----:B------:R-:W-:Y:S06]  /*2300*/  BRA `(.L_x_15233) ;  /* 0x0000000000247947 */ /* 0x000fec0003800000 */
.L_x_15257:
[----:B------:R-:W2:Y:S02]  /*2310*/  LDG.E.64 R4, desc[UR36][R4.64] ;  /* 0x0000002404047981 */ /* 0x000ea4000c1e1b00 */
[----:B--2---:R-:W0:Y:S02]  /*2320*/  I2F.U64 R0, R4 ;  /* 0x0000000400007312 */ /* 0x004e240000301000 */
[----:B0-----:R-:W-:-:S04]  /*2330*/  F2FP.BF16.F32.PACK_AB R0, RZ, R0 ;  /* 0x00000000ff00723e */ /* 0x001fc800000010ff */
[----:B------:R-:W-:Y:S01]  /*2340*/  PRMT R22, R0, 0x7610, R22 ;  /* 0x0000761000167816 */ /* 0x000fe20000000016 */
[----:B------:R-:W-:Y:S06]  /*2350*/  BRA `(.L_x_15233) ;  /* 0x0000000000107947 */ /* 0x000fec0003800000 */
.L_x_15256:
[----:B------:R-:W2:Y:S02]  /*2360*/  LDG.E R4, desc[UR36][R4.64] ;  /* 0x0000002404047981 */ /* 0x000ea4000c1e1900 */
[----:B--2---:R-:W-:-:S04]  /*2370*/  I2FP.F32.U32 R0, R4 ;  /* 0x0000000400007245 */ /* 0x004fc80000201000 */
[----:B------:R-:W-:-:S04]  /*2380*/  F2FP.BF16.F32.PACK_AB R0, RZ, R0 ;  /* 0x00000000ff00723e */ /* 0x000fc800000010ff */
[----:B------:R-:W-:-:S07]  /*2390*/  PRMT R22, R0, 0x7610, R22 ;  /* 0x0000761000167816 */ /* 0x000fce0000000016 */
.L_x_15233:
[----:B------:R-:W-:-:S07]  /*23a0*/  VIADD R19, R19, 0x80 ;  /* 0x0000008013137836 */ /* 0x000fce0000000000 */
.L_x_15227:
[----:B------:R-:W-:Y:S05]  /*23b0*/  BSYNC.RECONVERGENT B6 ;  /* 0x0000000000067941 */ /* 0x000fea0003800200 */
.L_x_15226:
        /* <DEDUP_REMOVED lines=26> */
.L_x_15266:
[----:B------:R-:W2:Y:S02]  /*2560*/  LDG.E.U8 R4, desc[UR36][R4.64] ;  /* 0x0000002404047981 */ /* 0x000ea4000c1e1100 */
[----:B--2---:R-:W-:-:S04]  /*2570*/  I2FP.F32.U32 R0, R4 ;  /* 0x0000000400007245 */ /* 0x004fc80000201000 */
[----:B------:R-:W-:-:S04]  /*2580*/  F2FP.BF16.F32.PACK_AB R0, RZ, R0 ;  /* 0x00000000ff00723e */ /* 0x000fc800000010ff */
[----:B------:R-:W-:Y:S01]  /*2590*/  PRMT R17, R0, 0x7610, R17 ;  /* 0x0000761000117816 */ /* 0x000fe20000000011 */
[----:B------:R-:W-:Y:S06]  /*25a0*/  BRA `(.L_x_15268) ;  /* 0x0000000c00e47947 */ /* 0x000fec0003800000 */
.L_x_15265:
        /* <DEDUP_REMOVED lines=11> */
.L_x_15270:
[----:B------:R-:W2:Y:S02]  /*2660*/  LDG.E R4, desc[UR36][R4.64] ;  /* 0x0000002404047981 */ /* 0x000ea4000c1e1900 */
[----:B--2---:R-:W-:-:S04]  /*2670*/  I2FP.F32.S32 R0, R4 ;  /* 0x0000000400007245 */ /* 0x004fc80000201400 */
[----:B------:R-:W-:-:S04]  /*2680*/  F2FP.BF16.F32.PACK_AB R0, RZ, R0 ;  /* 0x00000000ff00723e */ /* 0x000fc800000010ff */
[----:B------:R-:W-:Y:S01]  /*2690*/  PRMT R17, R0, 0x7610, R17 ;  /* 0x0000761000117816 */ /* 0x000fe20000000011 */
[----:B------:R-:W-:Y:S06]  /*26a0*/  BRA `(.L_x_15268) ;  /* 0x0000000c00a47947 */ /* 0x000fec0003800000 */
.L_x_15269:
[----:B------:R-:W2:Y:S02]  /*26b0*/  LDG.E.U16 R4, desc[UR36][R4.64] ;  /* 0x0000002404047981 */ /* 0x000ea4000c1e1500 */
[----:B--2---:R-:W0:Y:S02]  /*26c0*/  I2F.S16 R0, R4 ;  /* 0x0000000400007306 */ /* 0x004e240000101400 */
[----:B0-----:R-:W-:-:S04]  /*26d0*/  F2FP.BF16.F32.PACK_AB R0, RZ, R0 ;  /* 0x00000000ff00723e */ /* 0x001fc800000010ff */
[----:B------:R-:W-:Y:S01]  /*26e0*/  PRMT R17, R0, 0x7610, R17 ;  /* 0x0000761000117816 */ /* 0x000fe20000000011 */
[----:B------:R-:W-:Y:S06]  /*26f0*/  BRA `(.L_x_15268) ;  /* 0x0000000c00907947 */ /* 0x000fec0003800000 */
.L_x_15264:
        /* <DEDUP_REMOVED lines=9> */
.L_x_15272:
[----:B------:R-:W2:Y:S02]  /*2790*/  LDG.E.U16 R0, desc[UR36][R4.64] ;  /* 0x0000002404007981 */ /* 0x000ea4000c1e1500 */
[----:B--2---:R-:W-:-:S05]  /*27a0*/  HADD2.F32 R0, -RZ, R0.H0_H0 ;  /* 0x20000000ff007230 */ /* 0x004fca0000004100 */
[----:B------:R-:W-:-:S04]  /*27b0*/  F2FP.BF16.F32.PACK_AB R0, RZ, R0 ;  /* 0x00000000ff00723e */ /* 0x000fc800000010ff */
[----:B------:R-:W-:Y:S01]  /*27c0*/  PRMT R17, R0, 0x7610, R17 ;  /* 0x0000761000117816 */ /* 0x000fe20000000011 */
[----:B------:R-:W-:Y:S06]  /*27d0*/  BRA `(.L_x_15268) ;  /* 0x0000000c00587947 */ /* 0x000fec0003800000 */
.L_x_15271:
        /* <DEDUP_REMOVED lines=9> */
.L_x_15274:
[----:B------:R-:W2:Y:S02]  /*2870*/  LDG.E.U16 R4, desc[UR36][R4.64] ;  /* 0x0000002404047981 */ /* 0x000ea4000c1e1500 */
[----:B--2---:R-:W-:-:S05]  /*2880*/  HADD2.F32 R0, -RZ, R4.H0_H0 ;  /* 0x20000004ff007230 */ /* 0x004fca0000004100 */
[----:B------:R-:W-:-:S04]  /*2890*/  F2FP.BF16.F32.PACK_AB R0, RZ, R0 ;  /* 0x00000000ff00723e */ /* 0x000fc800000010ff */
[----:B------:R-:W-:Y:S01]  /*28a0*/  PRMT R17, R0, 0x7610, R17 ;  /* 0x0000761000117816 */ /* 0x000fe20000000011 */
[----:B------:R-:W-:Y:S06]  /*28b0*/  BRA `(.L_x_15268) ;  /* 0x0000000c00207947 */ /* 0x000fec0003800000 */
.L_x_15273:
        /* <DEDUP_REMOVED lines=13> */
.L_x_15263:
        /* <DEDUP_REMOVED lines=14> */
.L_x_15277:
        /* <DEDUP_REMOVED lines=13> */
.L_x_15276:
        /* <DEDUP_REMOVED lines=27> */
.L_x_15279:
        /* <DEDUP_REMOVED lines=15> */
.L_x_15278:
[----:B------:R0:W5:Y:S01]  /*2de0*/  LDG.E.U16 R17, desc[UR36][R4.64] ;  /* 0x0000002404117981 */ /* 0x000162000c1e1500 */
[----:B------:R-:W-:Y:S05]  /*2df0*/  BRA `(.L_x_15268) ;  /* 0x0000000400d07947 */ /* 0x000fea0003800000 */
.L_x_15275:
        /* <DEDUP_REMOVED lines=13> */
.L_x_15282:
        /* <DEDUP_REMOVED lines=21> */
.L_x_15286:
[----:B------:R-:W-:Y:S05]  /*3020*/  BSYNC.RECONVERGENT B1 ;  /* 0x0000000000017941 */ /* 0x000fea0003800200 */
.L_x_15285:
[----:B------:R-:W-:Y:S01]  /*3030*/  IMAD.SHL.U32 R0, R0, 0x100000, RZ ;  /* 0x0010000000007824 */ /* 0x000fe200078e00ff */
[----:B------:R-:W-:-:S04]  /*3040*/  LEA R3, R3, 0x3b800000, 0x17 ;  /* 0x3b80000003037811 */ /* 0x000fc800078eb8ff */
[----:B------:R-:W-:-:S07]  /*3050*/  LOP3.LUT R0, R3, R0, R7, 0xfe, !PT ;  /* 0x0000000003007212 */ /* 0x000fce00078efe07 */
.L_x_15284:
[----:B------:R-:W-:Y:S05]  /*3060*/  BSYNC.RECONVERGENT B0 ;  /* 0x0000000000007941 */ /* 0x000fea0003800200 */
.L_x_15283:
[----:B------:R-:W-:-:S04]  /*3070*/  F2FP.BF16.F32.PACK_AB R0, RZ, R0 ;  /* 0x00000000ff00723e */ /* 0x000fc800000010ff */
[----:B------:R-:W-:Y:S01]  /*3080*/  PRMT R17, R0, 0x7610, R17 ;  /* 0x0000761000117816 */ /* 0x000fe20000000011 */
[----:B------:R-:W-:Y:S06]  /*3090*/  BRA `(.L_x_15268) ;  /* 0x0000000400287947 */ /* 0x000fec0003800000 */
.L_x_15281:
        /* <DEDUP_REMOVED lines=21> */
.L_x_15290:
[----:B------:R-:W-:Y:S05]  /*31f0*/  BSYNC.RECONVERGENT B1 ;  /* 0x0000000000017941 */ /* 0x000fea0003800200 */
.L_x_15289:
[----:B------:R-:W-:Y:S01]  /*3200*/  IMAD.SHL.U32 R0, R0, 0x200000, RZ ;  /* 0x0020000000007824 */ /* 0x000fe200078e00ff */
[----:B------:R-:W-:-:S04]  /*3210*/  LEA R3, R3, 0x37800000, 0x17 ;  /* 0x3780000003037811 */ /* 0x000fc800078eb8ff */
[----:B------:R-:W-:-:S07]  /*3220*/  LOP3.LUT R0, R3, R0, R7, 0xfe, !PT ;  /* 0x0000000003007212 */ /* 0x000fce00078efe07 */
.L_x_15288:
[----:B------:R-:W-:Y:S05]  /*3230*/  BSYNC.RECONVERGENT B0 ;  /* 0x0000000000007941 */ /* 0x000fea0003800200 */
.L_x_15287:
[----:B------:R-:W-:-:S04]  /*3240*/  F2FP.BF16.F32.PACK_AB R0, RZ, R0 ;  /* 0x00000000ff00723e */ /* 0x000fc800000010ff */
[----:B------:R-:W-:Y:S01]  /*3250*/  PRMT R17, R0, 0x7610, R17 ;  /* 0x0000761000117816 */ /* 0x000fe20000000011 */
[----:B------:R-:W-:Y:S06]  /*3260*/  BRA `(.L_x_15268) ;  /* 0x0000000000b47947 */ /* 0x000fec0003800000 */
.L_x_15280:
        /* <DEDUP_REMOVED lines=14> */
.L_x_15294:
[----:B------:R-:W-:Y:S05]  /*3350*/  BSYNC.RECONVERGENT B0 ;  /* 0x0000000000007941 */ /* 0x000fea0003800200 */
.L_x_15293:
[----:B------:R-:W-:-:S04]  /*3360*/  F2FP.BF16.F32.PACK_AB R0, RZ, R0 ;  /* 0x00000000ff00723e */ /* 0x000fc800000010ff */
[----:B------:R-:W-:Y:S01]  /*3370*/  PRMT R17, R0, 0x7610, R17 ;  /* 0x0000761000117816 */ /* 0x000fe20000000011 */
[----:B------:R-:W-:Y:S06]  /*3380*/  BRA `(.L_x_15268) ;  /* 0x00000000006c7947 */ /* 0x000fec0003800000 */
.L_x_15267:
        /* <DEDUP_REMOVED lines=16> */
.L_x_15295:
[----:B------:R-:W-:Y:S01]  /*3490*/  PRMT R17, RZ, 0x7610, R17 ;  /* 0x00007610ff117816 */ /* 0x000fe20000000011 */
[----:B------:R-:W-:Y:S06]  /*34a0*/  BRA `(.L_x_15268) ;  /* 0x0000000000247947 */ /* 0x000fec0003800000 */
.L_x_15292:
[----:B------:R-:W2:Y:S02]  /*34b0*/  LDG.E.64 R4, desc[UR36][R4.64] ;  /* 0x0000002404047981 */ /* 0x000ea4000c1e1b00 */
[----:B--2---:R-:W0:Y:S02]  /*34c0*/  I2F.U64 R0, R4 ;  /* 0x0000000400007312 */ /* 0x004e240000301000 */
[----:B0-----:R-:W-:-:S04]  /*34d0*/  F2FP.BF16.F32.PACK_AB R0, RZ, R0 ;  /* 0x00000000ff00723e */ /* 0x001fc800000010ff */
[----:B------:R-:W-:Y:S01]  /*34e0*/  PRMT R17, R0, 0x7610, R17 ;  /* 0x0000761000117816 */ /* 0x000fe20000000011 */
[----:B------:R-:W-:Y:S06]  /*34f0*/  BRA `(.L_x_15268) ;  /* 0x0000000000107947 */ /* 0x000fec0003800000 */
.L_x_15291:
[----:B------:R-:W2:Y:S02]  /*3500*/  LDG.E R4, desc[UR36][R4.64] ;  /* 0x0000002404047981 */ /* 0x000ea4000c1e1900 */
[----:B--2---:R-:W-:-:S04]  /*3510*/  I2FP.F32.U32 R0, R4 ;  /* 0x0000000400007245 */ /* 0x004fc80000201000 */
[----:B------:R-:W-:-:S04]  /*3520*/  F2FP.BF16.F32.PACK_AB R0, RZ, R0 ;  /* 0x00000000ff00723e */ /* 0x000fc800000010ff */
[----:B------:R-:W-:-:S07]  /*3530*/  PRMT R17, R0, 0x7610, R17 ;  /* 0x0000761000117816 */ /* 0x000fce0000000011 */
.L_x_15268:
[----:B------:R-:W-:-:S07]  /*3540*/  VIADD R19, R19, 0x80 ;  /* 0x0000008013137836 */ /* 0x000fce0000000000 */
.L_x_15262:
[----:B------:R-:W-:Y:S05]  /*3550*/  BSYNC.RECONVERGENT B6 ;  /* 0x0000000000067941 */ /* 0x000fea0003800200 */
.L_x_15261:
        /* <DEDUP_REMOVED lines=26> */
.L_x_15301:
[----:B------:R-:W2:Y:S02]  /*3700*/  LDG.E.U8 R4, desc[UR36][R4.64] ;  /* 0x0000002404047981 */ /* 0x000ea4000c1e1100 */
[----:B--2---:R-:W-:-:S04]  /*3710*/  I2FP.F32.U32 R0, R4 ;  /* 0x0000000400007245 */ /* 0x004fc80000201000 */
[----:B------:R-:W-:-:S04]  /*3720*/  F2FP.BF16.F32.PACK_AB R0, RZ, R0 ;  /* 0x00000000ff00723e */ /* 0x000fc800000010ff */
[----:B------:R-:W-:Y:S01]  /*3730*/  PRMT R18, R0, 0x7610, R18 ;  /* 0x0000761000127816 */ /* 0x000fe20000000012 */
[----:B------:R-:W-:Y:S06]  /*3740*/  BRA `(.L_x_15297) ;  /* 0x0000000c00e47947 */ /* 0x000fec0003800000 */
.L_x_15300:
        /* <DEDUP_REMOVED lines=11> */
.L_x_15304:
[----:B------:R-:W2:Y:S02]  /*3800*/  LDG.E R4, desc[UR36][R4.64] ;  /* 0x0000002404047981 */ /* 0x000ea4000c1e1900 */
[----:B--2---:R-:W-:-:S04]  /*3810*/  I2FP.F32.S32 R0, R4 ;  /* 0x0000000400007245 */ /* 0x004fc80000201400 */
[----:B------:R-:W-:-:S04]  /*3820*/  F2FP.BF16.F32.PACK_AB R0, RZ, R0 ;  /* 0x00000000ff00723e */ /* 0x000fc800000010ff */
[----:B------:R-:W-:Y:S01]  /*3830*/  PRMT R18, R0, 0x7610, R18 ;  /* 0x0000761000127816 */ /* 0x000fe20000000012 */
[----:B------:R-:W-:Y:S06]  /*3840*/  BRA `(.L_x_15297) ;  /* 0x0000000c00a47947 */ /* 0x000fec0003800000 */
.L_x_15303:
[----:B------:R-:W2:Y:S02]  /*3850*/  LDG.E.U16 R4, desc[UR36][R4.64] ;  /* 0x0000002404047981 */ /* 0x000ea4000c1e1500 */
[----:B--2---:R-:W0:Y:S02]  /*3860*/  I2F.S16 R0, R4 ;  /* 0x0000000400007306 */ /* 0x004e240000101400 */
[----:B0-----:R-:W-:-:S04]  /*3870*/  F2FP.BF16.F32.PACK_AB R0, RZ, R0 ;  /* 0x00000000ff00723e */ /* 0x001fc800000010ff */
[----:B------:R-:W-:Y:S01]  /*3880*/  PRMT R18, R0, 0x7610, R18 ;  /* 0x0000761000127816 */ /* 0x000fe20000000012 */
[----:B------:R-:W-:Y:S06]  /*3890*/  BRA `(.L_x_15297) ;  /* 0x0000000c00907947 */ /* 0x000fec0003800000 */
.L_x_15299:
        /* <DEDUP_REMOVED lines=9> */
.L_x_15306:
[----:B------:R-:W2:Y:S02]  /*3930*/  LDG.E.U16 R0, desc[UR36][R4.64] ;  /* 0x0000002404007981 */ /* 0x000ea4000c1e1500 */
[----:B--2---:R-:W-:-:S05]  /*3940*/  HADD2.F32 R0, -RZ, R0.H0_H0 ;  /* 0x20000000ff007230 */ /* 0x004fca0000004100 */
[----:B------:R-:W-:-:S04]  /*3950*/  F2FP.BF16.F32.PACK_AB R0, RZ, R0 ;  /* 0x00000000ff00723e */ /* 0x000fc800000010ff */
[----:B------:R-:W-:Y:S01]  /*3960*/  PRMT R18, R0, 0x7610, R18 ;  /* 0x0000761000127816 */ /* 0x000fe20000000012 */
[----:B------:R-:W-:Y:S06]  /*3970*/  BRA `(.L_x_15297) ;  /* 0x0000000c00587947 */ /* 0x000fec0003800000 */
.L_x_15305:
        /* <DEDUP_REMOVED lines=9> */
.L_x_15308:
[----:B------:R-:W2:Y:S02]  /*3a10*/  LDG.E.U16 R4, desc[UR36][R4.64] ;  /* 0x0000002404047981 */ /* 0x000ea4000c1e1500 */
[----:B--2---:R-:W-:-:S05]  /*3a20*/  HADD2.F32 R0, -RZ, R4.H0_H0 ;  /* 0x20000004ff007230 */ /* 0x004fca0000004100 */
[----:B------:R-:W-:-:S04]  /*3a30*/  F2FP.BF16.F32.PACK_AB R0, RZ, R0 ;  /* 0x00000000ff00723e */ /* 0x000fc800000010ff */
[----:B------:R-:W-:Y:S01]  /*3a40*/  PRMT R18, R0, 0x7610, R18 ;  /* 0x0000761000127816 */ /* 0x000fe20000000012 */
[----:B------:R-:W-:Y:S06]  /*3a50*/  BRA `(.L_x_15297) ;  /* 0x0000000c00207947 */ /* 0x000fec0003800000 */
.L_x_15307:
        /* <DEDUP_REMOVED lines=13> */
.L_x_15298:
        /* <DEDUP_REMOVED lines=14> */
.L_x_15311:
        /* <DEDUP_REMOVED lines=13> */
.L_x_15310:
        /* <DEDUP_REMOVED lines=27> */
.L_x_15313:
        /* <DEDUP_REMOVED lines=15> */
.L_x_15312:
[----:B------:R1:W5:Y:S01]  /*3f80*/  LDG.E.U16 R18, desc[UR36][R4.64] ;  /* 0x0000002404127981 */ /* 0x000362000c1e1500 */
[----:B------:R-:W-:Y:S05]  /*3f90*/  BRA `(.L_x_15297) ;  /* 0x0000000400d07947 */ /* 0x000fea0003800000 */
.L_x_15309:
        /* <DEDUP_REMOVED lines=13> */
.L_x_15316:
        /* <DEDUP_REMOVED lines=21> */
.L_x_15320:
[----:B------:R-:W-:Y:S05]  /*41c0*/  BSYNC.RECONVERGENT B1 ;  /* 0x0000000000017941 */ /* 0x000fea0003800200 */
.L_x_15319:
[----:B------:R-:W-:Y:S01]  /*41d0*/  IMAD.SHL.U32 R0, R0, 0x100000, RZ ;  /* 0x0010000000007824 */ /* 0x000fe200078e00ff */
[----:B------:R-:W-:-:S04]  /*41e0*/  LEA R3, R3, 0x3b800000, 0x17 ;  /* 0x3b80000003037811 */ /* 0x000fc800078eb8ff */
[----:B------:R-:W-:-:S07]  /*41f0*/  LOP3.LUT R0, R3, R0, R7, 0xfe, !PT ;  /* 0x0000000003007212 */ /* 0x000fce00078efe07 */
.L_x_15318:
[----:B------:R-:W-:Y:S05]  /*4200*/  BSYNC.RECONVERGENT B0 ;  /* 0x0000000000007941 */ /* 0x000fea0003800200 */
.L_x_15317:
[----:B------:R-:W-:-:S04]  /*4210*/  F2FP.BF16.F32.PACK_AB R0, RZ, R0 ;  /* 0x00000000ff00723e */ /* 0x000fc800000010ff */
[----:B------:R-:W-:Y:S01]  /*4220*/  PRMT R18, R0, 0x7610, R18 ;  /* 0x0000761000127816 */ /* 0x000fe20000000012 */
[----:B------:R-:W-:Y:S06]  /*4230*/  BRA `(.L_x_15297) ;  /* 0x0000000400287947 */ /* 0x000fec0003800000 */
.L_x_15315:
        /* <DEDUP_REMOVED lines=21> */
.L_x_15324:
[----:B------:R-:W-:Y:S05]  /*4390*/  BSYNC.RECONVERGENT B1 ;  /* 0x0000000000017941 */ /* 0x000fea0003800200 */
.L_x_15323:
[----:B------:R-:W-:Y:S01]  /*43a0*/  IMAD.SHL.U32 R0, R0, 0x200000, RZ ;  /* 0x0020000000007824 */ /* 0x000fe200078e00ff */
[----:B------:R-:W-:-:S04]  /*43b0*/  LEA R3, R3, 0x37800000, 0x17 ;  /* 0x3780000003037811 */ /* 0x000fc800078eb8ff */
[----:B------:R-:W-:-:S07]  /*43c0*/  LOP3.LUT R0, R3, R0, R7, 0xfe, !PT ;  /* 0x0000000003007212 */ /* 0x000fce00078efe07 */
.L_x_15322:
[----:B------:R-:W-:Y:S05]  /*43d0*/  BSYNC.RECONVERGENT B0 ;  /* 0x0000000000007941 */ /* 0x000fea0003800200 */
.L_x_15321:
[----:B------:R-:W-:-:S04]  /*43e0*/  F2FP.BF16.F32.PACK_AB R0, RZ, R0 ;  /* 0x00000000ff00723e */ /* 0x000fc800000010ff */
[----:B------:R-:W-:Y:S01]  /*43f0*/  PRMT R18, R0, 0x7610, R18 ;  /* 0x0000761000127816 */ /* 0x000fe20000000012 */
[----:B------:R-:W-:Y:S06]  /*4400*/  BRA `(.L_x_15297) ;  /* 0x0000000000b47947 */ /* 0x000fec0003800000 */
.L_x_15314:
        /* <DEDUP_REMOVED lines=14> */
.L_x_15328:
[----:B------:R-:W-:Y:S05]  /*44f0*/  BSYNC.RECONVERGENT B0 ;  /* 0x0000000000007941 */ /* 0x000fea0003800200 */
.L_x_15327:
[----:B------:R-:W-:-:S04]  /*4500*/  F2FP.BF16.F32.PACK_AB R0, RZ, R0 ;  /* 0x00000000ff00723e */ /* 0x000fc800000010ff */
[----:B------:R-:W-:Y:S01]  /*4510*/  PRMT R18, R0, 0x7610, R18 ;  /* 0x0000761000127816 */ /* 0x000fe20000000012 */
[----:B------:R-:W-:Y:S06]  /*4520*/  BRA `(.L_x_15297) ;  /* 0x00000000006c7947 */ /* 0x000fec0003800000 */
.L_x_15302:
        /* <DEDUP_REMOVED lines=16> */
.L_x_15329:
[----:B------:R-:W-:Y:S01]  /*4630*/  PRMT R18, RZ, 0x7610, R18 ;  /* 0x00007610ff127816 */ /* 0x000fe20000000012 */
[----:B------:R-:W-:Y:S06]  /*4640*/  BRA `(.L_x_15297) ;  /* 0x0000000000247947 */ /* 0x000fec0003800000 */
.L_x_15326:
[----:B------:R-:W2:Y:S02]  /*4650*/  LDG.E.64 R4, desc[UR36][R4.64] ;  /* 0x0000002404047981 */ /* 0x000ea4000c1e1b00 */
[----:B--2---:R-:W0:Y:S02]  /*4660*/  I2F.U64 R0, R4 ;  /* 0x0000000400007312 */ /* 0x004e240000301000 */
[----:B0-----:R-:W-:-:S04]  /*4670*/  F2FP.BF16.F32.PACK_AB R0, RZ, R0 ;  /* 0x00000000ff00723e */ /* 0x001fc800000010ff */
[----:B------:R-:W-:Y:S01]  /*4680*/  PRMT R18, R0, 0x7610, R18 ;  /* 0x0000761000127816 */ /* 0x000fe20000000012 */
[----:B------:R-:W-:Y:S06]  /*4690*/  BRA `(.L_x_15297) ;  /* 0x0000000000107947 */ /* 0x000fec0003800000 */
.L_x_15325:
[----:B------:R-:W2:Y:S02]  /*46a0*/  LDG.E R4, desc[UR36][R4.64] ;  /* 0x0000002404047981 */ /* 0x000ea4000c1e1900 */
[----:B--2---:R-:W-:-:S04]  /*46b0*/  I2FP.F32.U32 R0, R4 ;  /* 0x0000000400007245 */ /* 0x004fc80000201000 */
[----:B------:R-:W-:-:S04]  /*46c0*/  F2FP.BF16.F32.PACK_AB R0, RZ, R0 ;  /* 0x00000000ff00723e */ /* 0x000fc800000010ff */
[----:B------:R-:W-:-:S07]  /*46d0*/  PRMT R18, R0, 0x7610, R18 ;  /* 0x0000761000127816 */ /* 0x000fce0000000012 */
.L_x_15297:
[----:B------:R-:W-:Y:S05]  /*46e0*/  BSYNC.RECONVERGENT B6 ;  /* 0x0000000000067941 */ /* 0x000fea0003800200 */
.L_x_15296:
        /* <DEDUP_REMOVED lines=9> */
[----:B------:R-:W-:-:S06]  /*4780*/  ISETP.GE.AND P4, PT, R23, R16, PT ;  /* 0x000000101700720c */ /* 0x000fcc0003f86270 */
[----:B------:R-:W1:Y:S01]  /*4790*/  LDC.U16 R3, c[0x0][0x388] ;  /* 0x0000e200ff037b82 */ /* 0x000e620000000400 */
[----:B------:R-:W-:Y:S06]  /*47a0*/  @P1 BRA `(.L_x_15331) ;  /* 0x0000000000201947 */ /* 0x000fec0003800000 */
[----:B-----5:R-:W-:-:S05]  /*47b0*/  IMAD.U32 R7, R24, 0x10000, RZ ;  /* 0x0001000018077824 */ /* 0x020fca00078e00ff */
[----:B------:R-:W-:-:S13]  /*47c0*/  FSETP.NAN.FTZ.AND P3, PT, |R7|, |R7|, PT ;  /* 0x400000070700720b */ /* 0x000fda0003f78200 */
[----:B-1----:R-:W-:Y:S02]  /*47d0*/  @!P3 IMAD.U32 R4, R3, 0x10000, RZ ;  /* 0x000100000304b824 */ /* 0x002fe400078e00ff */
[----:B0-----:R-:W-:-:S03]  /*47e0*/  @!P3 IMAD.U32 R5, R0, 0x10000, RZ ;  /* 0x000100000005b824 */ /* 0x001fc600078e00ff */
[----:B------:R-:W-:-:S04]  /*47f0*/  @!P3 FMNMX.FTZ R4, R7, R4, !PT ;  /* 0x000000040704b209 */ /* 0x000fc80007810000 */
[----:B------:R-:W-:-:S04]  /*4800*/  @!P3 FMNMX.FTZ R4, R4, R5, PT ;  /* 0x000000050404b209 */ /* 0x000fc80003810000 */
[----:B------:R-:W-:-:S04]  /*4810*/  @!P3 F2FP.BF16.F32.PACK_AB R4, RZ, R4 ;  /* 0x00000004ff04b23e */ /* 0x000fc800000010ff */
[----:B------:R-:W-:-:S07]  /*4820*/  @!P3 PRMT R24, R4, 0x7610, R24 ;  /* 0x000076100418b816 */ /* 0x000fce0000000018 */
.L_x_15331:
[----:B------:R-:W-:Y:S05]  /*4830*/  BSYNC.RECONVERGENT B0 ;  /* 0x0000000000007941 */ /* 0x000fea0003800200 */
.L_x_15330:
[----:B------:R-:W-:Y:S04]  /*4840*/  BSSY.RECONVERGENT B0, `(.L_x_15332) ;  /* 0x000000a000007945 */ /* 0x000fe80003800200 */
[----:B------:R-:W-:Y:S05]  /*4850*/  @P4 BRA `(.L_x_15333) ;  /* 0x0000000000204947 */ /* 0x000fea0003800000 */
        /* <DEDUP_REMOVED lines=8> */
.L_x_15333:
[----:B------:R-:W-:Y:S05]  /*48e0*/  BSYNC.RECONVERGENT B0 ;  /* 0x0000000000007941 */ /* 0x000fea0003800200 */
.L_x_15332:
        /* <DEDUP_REMOVED lines=10> */
.L_x_15335:
[----:B------:R-:W-:Y:S05]  /*4990*/  BSYNC.RECONVERGENT B0 ;  /* 0x0000000000007941 */ /* 0x000fea0003800200 */
.L_x_15334:
        /* <DEDUP_REMOVED lines=10> */
.L_x_15337:
[----:B------:R-:W-:Y:S05]  /*4a40*/  BSYNC.RECONVERGENT B0 ;  /* 0x0000000000007941 */ /* 0x000fea0003800200 */
.L_x_15336:
[----:B------:R-:W-:Y:S04]  /*4a50*/  BSSY.RECONVERGENT B6, `(.L_x_15338) ;  /* 0x000010e000067945 */ /* 0x000fe80003800200 */
[----:B------:R-:W-:Y:S05]  /*4a60*/  @P1 BRA `(.L_x_15339) ;  /* 0x0000001000301947 */ /* 0x000fea0003800000 */
[----:B------:R-:W1:Y:S01]  /*4a70*/  LDCU UR4, c[0x0][0x3b8] ;  /* 0x00007700ff0477ac */ /* 0x000e620008000800 */
[----:B------:R-:W3:Y:S01]  /*4a80*/  LDC.64 R8, c[0x0][0x398] ;  /* 0x0000e600ff087b82 */ /* 0x000ee20000000a00 */
[----:B0-----:R-:W-:Y:S01]  /*4a90*/  IMAD R0, R2, 0x200, R25 ;  /* 0x0000020002007824 */ /* 0x001fe200078e0219 */
[----:B--2---:R-:W-:-:S03]  /*4aa0*/  PRMT R4, R19, 0x9910, RZ ;  /* 0x0000991013047816 */ /* 0x004fc600000000ff */
[----:B-1----:R-:W-:Y:S02]  /*4ab0*/  IMAD R3, R0, UR4, RZ ;  /* 0x0000000400037c24 */ /* 0x002fe4000f8e02ff */
[----:B------:R-:W-:-:S05]  /*4ac0*/  IMAD.MOV.U32 R0, RZ, RZ, R4 ;  /* 0x000000ffff007224 */ /* 0x000fca00078e0004 */
[----:B------:R-:W-:Y:S02]  /*4ad0*/  ISETP.GT.AND P0, PT, R0, 0x9, PT ;  /* 0x000000090000780c */ /* 0x000fe40003f04270 */
[----:B---3--:R-:W-:-:S05]  /*4ae0*/  IADD3 R8, P1, PT, R3, R8, RZ ;  /* 0x0000000803087210 */ /* 0x008fca0007f3e0ff */
        /* <DEDUP_REMOVED lines=15> */
.L_x_15343:
[----:B-----5:R-:W-:Y:S02]  /*4be0*/  IMAD.U32 R5, R24, 0x10000, RZ ;  /* 0x0001000018057824 */ /* 0x020fe400078e00ff */
[----:B------:R-:W-:-:S04]  /*4bf0*/  IMAD.MOV.U32 R25, RZ, RZ, R23 ;  /* 0x000000ffff197224 */ /* 0x000fc800078e0017 */
[----:B------:R-:W0:Y:S02]  /*4c00*/  F2I.S64.TRUNC R4, R5 ;  /* 0x0000000500047311 */ /* 0x000e24000020d900 */
[----:B0-----:R0:W-:Y:S01]  /*4c10*/  STG.E.U8 desc[UR36][R8.64], R4 ;  /* 0x0000000408007986 */ /* 0x0011e2000c101124 */
[----:B------:R-:W-:Y:S05]  /*4c20*/  BRA `(.L_x_15339) ;  /* 0x0000000c00c07947 */ /* 0x000fea0003800000 */
.L_x_15342:
        /* <DEDUP_REMOVED lines=11> */
.L_x_15346:
[----:B-----5:R-:W-:Y:S02]  /*4ce0*/  IMAD.U32 R24, R24, 0x10000, RZ ;  /* 0x0001000018187824 */ /* 0x020fe400078e00ff */
[----:B------:R-:W-:Y:S02]  /*4cf0*/  IMAD.MOV.U32 R25, RZ, RZ, R23 ;  /* 0x000000ffff197224 */ /* 0x000fe400078e0017 */
[----:B------:R-:W0:Y:S02]  /*4d00*/  F2I.FTZ.TRUNC.NTZ R3, R24 ;  /* 0x0000001800037305 */ /* 0x000e24000021f100 */
[----:B0-----:R0:W-:Y:S01]  /*4d10*/  STG.E desc[UR36][R8.64], R3 ;  /* 0x0000000308007986 */ /* 0x0011e2000c101924 */
[----:B------:R-:W-:Y:S05]  /*4d20*/  BRA `(.L_x_15339) ;  /* 0x0000000c00807947 */ /* 0x000fea0003800000 */
.L_x_15345:
[----:B-----5:R-:W-:Y:S02]  /*4d30*/  IMAD.U32 R24, R24, 0x10000, RZ ;  /* 0x0001000018187824 */ /* 0x020fe400078e00ff */
[----:B------:R-:W-:Y:S02]  /*4d40*/  IMAD.MOV.U32 R25, RZ, RZ, R23 ;  /* 0x000000ffff197224 */ /* 0x000fe400078e0017 */
[----:B------:R-:W0:Y:S02]  /*4d50*/  F2I.FTZ.TRUNC.NTZ R3, R24 ;  /* 0x0000001800037305 */ /* 0x000e24000021f100 */
[----:B0-----:R3:W-:Y:S01]  /*4d60*/  STG.E.U16 desc[UR36][R8.64], R3 ;  /* 0x0000000308007986 */ /* 0x0017e2000c101524 */
[----:B------:R-:W-:Y:S05]  /*4d70*/  BRA `(.L_x_15339) ;  /* 0x0000000c006c7947 */ /* 0x000fea0003800000 */
.L_x_15341:
        /* <DEDUP_REMOVED lines=10> */
.L_x_15348:
[----:B-----5:R-:W-:Y:S02]  /*4e20*/  IMAD.U32 R0, R24, 0x10000, RZ ;  /* 0x0001000018007824 */ /* 0x020fe400078e00ff */
[----:B------:R-:W-:-:S03]  /*4e30*/  IMAD.MOV.U32 R25, RZ, RZ, R23 ;  /* 0x000000ffff197224 */ /* 0x000fc600078e0017 */
[----:B------:R-:W-:-:S05]  /*4e40*/  F2FP.F16.F32.PACK_AB R0, RZ, R0 ;  /* 0x00000000ff00723e */ /* 0x000fca00000000ff */
[----:B------:R0:W-:Y:S01]  /*4e50*/  STG.E.U16 desc[UR36][R8.64], R0 ;  /* 0x0000000008007986 */ /* 0x0001e2000c101524 */
[----:B------:R-:W-:Y:S05]  /*4e60*/  BRA `(.L_x_15339) ;  /* 0x0000000c00307947 */ /* 0x000fea0003800000 */
.L_x_15347:
        /* <DEDUP_REMOVED lines=11> */
.L_x_15350:
[----:B-----5:R-:W-:Y:S02]  /*4f20*/  IMAD.U32 R24, R24, 0x10000, RZ ;  /* 0x0001000018187824 */ /* 0x020fe400078e00ff */
[----:B------:R-:W-:-:S03]  /*4f30*/  IMAD.MOV.U32 R25, RZ, RZ, R23 ;  /* 0x000000ffff197224 */ /* 0x000fc600078e0017 */
[----:B------:R-:W-:-:S04]  /*4f40*/  F2FP.F16.F32.PACK_AB R3, RZ, R24 ;  /* 0x00000018ff03723e */ /* 0x000fc800000000ff */
[----:B------:R-:W-:-:S05]  /*4f50*/  PRMT R3, R3, 0x5410, RZ ;  /* 0x0000541003037816 */ /* 0x000fca00000000ff */
[----:B------:R0:W-:Y:S01]  /*4f60*/  STG.E desc[UR36][R8.64], R3 ;  /* 0x0000000308007986 */ /* 0x0001e2000c101924 */
[----:B------:R-:W-:Y:S05]  /*4f70*/  BRA `(.L_x_15339) ;  /* 0x0000000800ec7947 */ /* 0x000fea0003800000 */
.L_x_15349:
[----:B-----5:R-:W-:Y:S02]  /*4f80*/  IMAD.U32 R4, R24, 0x10000, RZ ;  /* 0x0001000018047824 */ /* 0x020fe400078e00ff */
[----:B------:R-:W-:Y:S02]  /*4f90*/  IMAD.MOV.U32 R25, RZ, RZ, R23 ;  /* 0x000000ffff197224 */ /* 0x000fe400078e0017 */
[----:B------:R-:W-:-:S06]  /*4fa0*/  FMUL.FTZ R4, R4, 1 ;  /* 0x3f80000004047820 */ /* 0x000fcc0000410000 */
[----:B------:R-:W0:Y:S02]  /*4fb0*/  F2F.F64.F32 R4, R4 ;  /* 0x0000000400047310 */ /* 0x000e240000201800 */
[----:B0-----:R0:W-:Y:S01]  /*4fc0*/  STG.E.64 desc[UR36][R8.64], R4 ;  /* 0x0000000408007986 */ /* 0x0011e2000c101b24 */
[----:B------:R-:W-:Y:S05]  /*4fd0*/  BRA `(.L_x_15339) ;  /* 0x0000000800d47947 */ /* 0x000fea0003800000 */
.L_x_15340:
        /* <DEDUP_REMOVED lines=14> */
.L_x_15353:
[----:B-----5:R-:W-:Y:S01]  /*50c0*/  IMAD.U32 R24, R24, 0x10000, RZ ;  /* 0x0001000018187824 */ /* 0x020fe200078e00ff */
[----:B------:R-:W-:Y:S01]  /*50d0*/  CS2R R6, SRZ ;  /* 0x0000000000067805 */ /* 0x000fe2000001ff00 */
[----:B------:R-:W-:Y:S02]  /*50e0*/  IMAD.MOV.U32 R25, RZ, RZ, R23 ;  /* 0x000000ffff197224 */ /* 0x000fe400078e0017 */
[----:B------:R-:W-:-:S06]  /*50f0*/  FMUL.FTZ R4, R24, 1 ;  /* 0x3f80000018047820 */ /* 0x000fcc0000410000 */
[----:B------:R-:W0:Y:S02]  /*5100*/  F2F.F64.F32 R4, R4 ;  /* 0x0000000400047310 */ /* 0x000e240000201800 */
[----:B0-----:R0:W-:Y:S01]  /*5110*/  STG.E.128 desc[UR36][R8.64], R4 ;  /* 0x0000000408007986 */ /* 0x0011e2000c101d24 */
[----:B------:R-:W-:Y:S05]  /*5120*/  BRA `(.L_x_15339) ;  /* 0x0000000800807947 */ /* 0x000fea0003800000 */
.L_x_15352:
        /* <DEDUP_REMOVED lines=19> */
.L_x_15357:
[----:B------:R-:W-:Y:S05]  /*5260*/  BSYNC.RECONVERGENT B0 ;  /* 0x0000000000007941 */ /* 0x000fea0003800200 */
.L_x_15356:
[----:B------:R-:W-:Y:S01]  /*5270*/  LOP3.LUT R5, R0, 0x80, R5, 0xf8, !PT ;  /* 0x0000008000057812 */ /* 0x000fe200078ef805 */
[----:B------:R-:W-:-:S04]  /*5280*/  IMAD.MOV.U32 R25, RZ, RZ, R23 ;  /* 0x000000ffff197224 */ /* 0x000fc800078e0017 */
[----:B------:R0:W-:Y:S01]  /*5290*/  STG.E.U8 desc[UR36][R8.64], R5 ;  /* 0x0000000508007986 */ /* 0x0001e2000c101124 */
[----:B------:R-:W-:Y:S05]  /*52a0*/  BRA `(.L_x_15339) ;  /* 0x0000000800207947 */ /* 0x000fea0003800000 */
.L_x_15355:
        /* <DEDUP_REMOVED lines=15> */
.L_x_15359:
[----:B------:R-:W-:Y:S05]  /*53a0*/  BSYNC.RECONVERGENT B0 ;  /* 0x0000000000007941 */ /* 0x000fea0003800200 */
.L_x_15358:
[----:B------:R-:W-:Y:S01]  /*53b0*/  LOP3.LUT R5, R0, 0x80, R5, 0xf8, !PT ;  /* 0x0000008000057812 */ /* 0x000fe200078ef805 */
[----:B------:R-:W-:-:S04]  /*53c0*/  IMAD.MOV.U32 R25, RZ, RZ, R23 ;  /* 0x000000ffff197224 */ /* 0x000fc800078e0017 */
[----:B------:R0:W-:Y:S01]  /*53d0*/  STG.E.U8 desc[UR36][R8.64], R5 ;  /* 0x0000000508007986 */ /* 0x0001e2000c101124 */
[----:B------:R-:W-:Y:S05]  /*53e0*/  BRA `(.L_x_15339) ;  /* 0x0000000400d07947 */ /* 0x000fea0003800000 */
.L_x_15354:
[----:B-----5:R0:W-:Y:S01]  /*53f0*/  STG.E.U16 desc[UR36][R8.64], R24 ;  /* 0x0000001808007986 */ /* 0x0201e2000c101524 */
[----:B------:R-:W-:Y:S01]  /*5400*/  IMAD.MOV.U32 R25, RZ, RZ, R23 ;  /* 0x000000ffff197224 */ /* 0x000fe200078e0017 */
[----:B------:R-:W-:Y:S06]  /*5410*/  BRA `(.L_x_15339) ;  /* 0x0000000400c47947 */ /* 0x000fec0003800000 */
.L_x_15351:
        /* <DEDUP_REMOVED lines=13> */
.L_x_15362:
        /* <DEDUP_REMOVED lines=13> */
.L_x_15365:
[----:B------:R-:W-:-:S04]  /*55c0*/  SHF.R.U32.HI R0, RZ, 0x14, R3 ;  /* 0x00000014ff007819 */ /* 0x000fc80000011603 */
[----:B------:R-:W-:-:S04]  /*55d0*/  LOP3.LUT R0, R0, 0x1, RZ, 0xc0, !PT ;  /* 0x0000000100007812 */ /* 0x000fc800078ec0ff */
[----:B------:R-:W-:-:S04]  /*55e0*/  IADD3 R0, PT, PT, R3, 0x487ffff, R0 ;  /* 0x0487ffff03007810 */ /* 0x000fc80007ffe000 */
[----:B------:R-:W-:-:S04]  /*55f0*/  SHF.R.U32.HI R0, RZ, 0x14, R0 ;  /* 0x00000014ff007819 */ /* 0x000fc80000011600 */
[----:B------:R-:W-:-:S07]  /*5600*/  LOP3.LUT R0, R0, 0xff, RZ, 0xc0, !PT ;  /* 0x000000ff00007812 */ /* 0x000fce00078ec0ff */
.L_x_15366:
[----:B------:R-:W-:-:S04]  /*5610*/  SHF.R.U32.HI R3, RZ, 0x18, R3 ;  /* 0x00000018ff037819 */ /* 0x000fc80000011603 */
[----:B------:R-:W-:-:S04]  /*5620*/  LOP3.LUT R0, R0, 0x80, R3, 0xf8, !PT ;  /* 0x0000008000007812 */ /* 0x000fc800078ef803 */
[----:B------:R-:W-:-:S07]  /*5630*/  PRMT R4, R0, 0x7610, R4 ;  /* 0x0000761000047816 */ /* 0x000fce0000000004 */
.L_x_15364:
[----:B------:R-:W-:Y:S05]  /*5640*/  BSYNC.RECONVERGENT B0 ;  /* 0x0000000000007941 */ /* 0x000fea0003800200 */
.L_x_15363:
[----:B------:R0:W-:Y:S01]  /*5650*/  STG.E.U8 desc[UR36][R8.64], R4 ;  /* 0x0000000408007986 */ /* 0x0001e2000c101124 */
[----:B------:R-:W-:Y:S01]  /*5660*/  IMAD.MOV.U32 R25, RZ, RZ, R23 ;  /* 0x000000ffff197224 */ /* 0x000fe200078e0017 */
[----:B------:R-:W-:Y:S06]  /*5670*/  BRA `(.L_x_15339) ;  /* 0x00000004002c7947 */ /* 0x000fec0003800000 */
.L_x_15361:
        /* <DEDUP_REMOVED lines=13> */
.L_x_15369:
[----:B------:R-:W-:-:S04]  /*5750*/  SHF.R.U32.HI R0, RZ, 0x15, R3 ;  /* 0x00000015ff007819 */ /* 0x000fc80000011603 */
[----:B------:R-:W-:-:S04]  /*5760*/  LOP3.LUT R0, R0, 0x1, RZ, 0xc0, !PT ;  /* 0x0000000100007812 */ /* 0x000fc800078ec0ff */
[----:B------:R-:W-:-:S04]  /*5770*/  IADD3 R0, PT, PT, R3, 0x88fffff, R0 ;  /* 0x088fffff03007810 */ /* 0x000fc80007ffe000 */
[----:B------:R-:W-:-:S04]  /*5780*/  SHF.R.U32.HI R0, RZ, 0x15, R0 ;  /* 0x00000015ff007819 */ /* 0x000fc80000011600 */
[----:B------:R-:W-:-:S07]  /*5790*/  LOP3.LUT R0, R0, 0xff, RZ, 0xc0, !PT ;  /* 0x000000ff00007812 */ /* 0x000fce00078ec0ff */
.L_x_15370:
[----:B------:R-:W-:-:S04]  /*57a0*/  SHF.R.U32.HI R3, RZ, 0x18, R3 ;  /* 0x00000018ff037819 */ /* 0x000fc80000011603 */
[----:B------:R-:W-:-:S04]  /*57b0*/  LOP3.LUT R0, R0, 0x80, R3, 0xf8, !PT ;  /* 0x0000008000007812 */ /* 0x000fc800078ef803 */
[----:B------:R-:W-:-:S07]  /*57c0*/  PRMT R4, R0, 0x7610, R4 ;  /* 0x0000761000047816 */ /* 0x000fce0000000004 */
.L_x_15368:
[----:B------:R-:W-:Y:S05]  /*57d0*/  BSYNC.RECONVERGENT B0 ;  /* 0x0000000000007941 */ /* 0x000fea0003800200 */
.L_x_15367:
[----:B------:R0:W-:Y:S01]  /*57e0*/  STG.E.U8 desc[UR36][R8.64], R4 ;  /* 0x0000000408007986 */ /* 0x0001e2000c101124 */
[----:B------:R-:W-:Y:S01]  /*57f0*/  IMAD.MOV.U32 R25, RZ, RZ, R23 ;  /* 0x000000ffff197224 */ /* 0x000fe200078e0017 */
[----:B------:R-:W-:Y:S06]  /*5800*/  BRA `(.L_x_15339) ;  /* 0x0000000000c87947 */ /* 0x000fec0003800000 */
.L_x_15360:
[----:B------:R-:W-:-:S13]  /*5810*/  ISETP.NE.AND P0, PT, R0, 0x1c, PT ;  /* 0x0000001c0000780c */ /* 0x000fda0003f05270 */
[----:B------:R-:W-:Y:S05]  /*5820*/  @!P0 BRA `(.L_x_15371) ;  /* 0x0000000000b08947 */ /* 0x000fea0003800000 */
[----:B------:R-:W-:-:S13]  /*5830*/  ISETP.NE.AND P0, PT, R0, 0x1d, PT ;  /* 0x0000001d0000780c */ /* 0x000fda0003f05270 */
[----:B------:R-:W-:Y:S05]  /*5840*/  @!P0 BRA `(.L_x_15372) ;  /* 0x0000000000948947 */ /* 0x000fea0003800000 */
[----:B------:R-:W-:-:S13]  /*5850*/  ISETP.NE.AND P0, PT, R0, 0x2c, PT ;  /* 0x0000002c0000780c */ /* 0x000fda0003f05270 */
[----:B------:R-:W-:Y:S05]  /*5860*/  @!P0 BRA `(.L_x_15373) ;  /* 0x0000000000488947 */ /* 0x000fea0003800000 */
.L_x_15344:
        /* <DEDUP_REMOVED lines=16> */
.L_x_15374:
[----:B------:R-:W-:Y:S01]  /*5970*/  IMAD.MOV.U32 R25, RZ, RZ, R23 ;  /* 0x000000ffff197224 */ /* 0x000fe200078e0017 */
[----:B------:R-:W-:Y:S06]  /*5980*/  BRA `(.L_x_15339) ;  /* 0x0000000000687947 */ /* 0x000fec0003800000 */
.L_x_15373:
        /* <DEDUP_REMOVED lines=17> */
.L_x_15372:
[----:B-----5:R-:W-:Y:S02]  /*5aa0*/  IMAD.U32 R4, R24, 0x10000, RZ ;  /* 0x0001000018047824 */ /* 0x020fe400078e00ff */
[----:B------:R-:W-:-:S04]  /*5ab0*/  IMAD.MOV.U32 R25, RZ, RZ, R23 ;  /* 0x000000ffff197224 */ /* 0x000fc800078e0017 */
[----:B------:R-:W0:Y:S02]  /*5ac0*/  F2I.U64.TRUNC R4, R4 ;  /* 0x0000000400047311 */ /* 0x000e24000020d800 */
[----:B0-----:R0:W-:Y:S01]  /*5ad0*/  STG.E.64 desc[UR36][R8.64], R4 ;  /* 0x0000000408007986 */ /* 0x0011e2000c101b24 */
[----:B------:R-:W-:Y:S05]  /*5ae0*/  BRA `(.L_x_15339) ;  /* 0x0000000000107947 */ /* 0x000fea0003800000 */
.L_x_15371:
[----:B-----5:R-:W-:Y:S02]  /*5af0*/  IMAD.U32 R24, R24, 0x10000, RZ ;  /* 0x0001000018187824 */ /* 0x020fe400078e00ff */
[----:B------:R-:W-:Y:S02]  /*5b00*/  IMAD.MOV.U32 R25, RZ, RZ, R23 ;  /* 0x000000ffff197224 */ /* 0x000fe400078e0017 */
[----:B------:R-:W0:Y:S02]  /*5b10*/  F2I.FTZ.U32.TRUNC.NTZ R3, R24 ;  /* 0x0000001800037305 */ /* 0x000e24000021f000 */
[----:B0-----:R0:W-:Y:S03]  /*5b20*/  STG.E desc[UR36][R8.64], R3 ;  /* 0x0000000308007986 */ /* 0x0011e6000c101924 */
.L_x_15339:
[----:B------:R-:W-:Y:S05]  /*5b30*/  BSYNC.RECONVERGENT B6 ;  /* 0x0000000000067941 */ /* 0x000fea0003800200 */
.L_x_15338:
[----:B------:R-:W-:Y:S01]  /*5b40*/  ISETP.GE.AND P0, PT, R25, R16, PT ;  /* 0x000000101900720c */ /* 0x000fe20003f06270 */
[----:B------:R-:W-:-:S12]  /*5b50*/  BSSY.RECONVERGENT B6, `(.L_x_15375) ;  /* 0x00001f0000067945 */ /* 0x000fd80003800200 */
[----:B------:R-:W-:Y:S05]  /*5b60*/  @P0 BRA `(.L_x_15376) ;  /* 0x0000001c00b80947 */ /* 0x000fea0003800000 */
[----:B------:R-:W1:Y:S01]  /*5b70*/  LDCU UR4, c[0x0][0x3b8] ;  /* 0x00007700ff0477ac */ /* 0x000e620008000800 */
[----:B0--34-:R-:W0:Y:S01]  /*5b80*/  LDC.64 R8, c[0x0][0x398] ;  /* 0x0000e600ff087b82 */ /* 0x019e220000000a00 */
[----:B------:R-:W-:Y:S01]  /*5b90*/  IMAD R0, R2, 0x200, R25 ;  /* 0x0000020002007824 */ /* 0x000fe200078e0219 */
[----:B--2---:R-:W-:-:S03]  /*5ba0*/  PRMT R4, R19, 0x9910, RZ ;  /* 0x0000991013047816 */ /* 0x004fc600000000ff */
        /* <DEDUP_REMOVED lines=18> */
.L_x_15380:
[----:B-----5:R-:W-:-:S06]  /*5cd0*/  IMAD.U32 R5, R22, 0x10000, RZ ;  /* 0x0001000016057824 */ /* 0x020fcc00078e00ff */
[----:B------:R-:W0:Y:S02]  /*5ce0*/  F2I.S64.TRUNC R4, R5 ;  /* 0x0000000500047311 */ /* 0x000e24000020d900 */
[----:B0-----:R3:W-:Y:S01]  /*5cf0*/  STG.E.U8 desc[UR36][R8.64], R4 ;  /* 0x0000000408007986 */ /* 0x0017e2000c101124 */
[----:B------:R-:W-:Y:S05]  /*5d00*/  BRA `(.L_x_15382) ;  /* 0x0000000c006c7947 */ /* 0x000fea0003800000 */
.L_x_15379:
        /* <DEDUP_REMOVED lines=10> */
.L_x_15384:
[----:B-----5:R-:W-:-:S04]  /*5db0*/  IMAD.U32 R22, R22, 0x10000, RZ ;  /* 0x0001000016167824 */ /* 0x020fc800078e00ff */
[----:B------:R-:W0:Y:S02]  /*5dc0*/  F2I.FTZ.TRUNC.NTZ R3, R22 ;  /* 0x0000001600037305 */ /* 0x000e24000021f100 */
[----:B0-----:R2:W-:Y:S01]  /*5dd0*/  STG.E desc[UR36][R8.64], R3 ;  /* 0x0000000308007986 */ /* 0x0015e2000c101924 */
[----:B------:R-:W-:Y:S05]  /*5de0*/  BRA `(.L_x_15382) ;  /* 0x0000000c00347947 */ /* 0x000fea0003800000 */
.L_x_15383:
[----:B-----5:R-:W-:-:S04]  /*5df0*/  IMAD.U32 R22, R22, 0x10000, RZ ;  /* 0x0001000016167824 */ /* 0x020fc800078e00ff */
[----:B------:R-:W0:Y:S02]  /*5e00*/  F2I.FTZ.TRUNC.NTZ R3, R22 ;  /* 0x0000001600037305 */ /* 0x000e24000021f100 */
[----:B0-----:R0:W-:Y:S01]  /*5e10*/  STG.E.U16 desc[UR36][R8.64], R3 ;  /* 0x0000000308007986 */ /* 0x0011e2000c101524 */
[----:B------:R-:W-:Y:S05]  /*5e20*/  BRA `(.L_x_15382) ;  /* 0x0000000c00247947 */ /* 0x000fea0003800000 */
.L_x_15378:
        /* <DEDUP_REMOVED lines=9> */
.L_x_15386:
[----:B-----5:R-:W-:-:S05]  /*5ec0*/  IMAD.U32 R0, R22, 0x10000, RZ ;  /* 0x0001000016007824 */ /* 0x020fca00078e00ff */
[----:B------:R-:W-:-:S05]  /*5ed0*/  F2FP.F16.F32.PACK_AB R0, RZ, R0 ;  /* 0x00000000ff00723e */ /* 0x000fca00000000ff */
[----:B------:R0:W-:Y:S01]  /*5ee0*/  STG.E.U16 desc[UR36][R8.64], R0 ;  /* 0x0000000008007986 */ /* 0x0001e2000c101524 */
[----:B------:R-:W-:Y:S05]  /*5ef0*/  BRA `(.L_x_15382) ;  /* 0x0000000800f07947 */ /* 0x000fea0003800000 */
.L_x_15385:
        /* <DEDUP_REMOVED lines=10> */
.L_x_15388:
[----:B-----5:R-:W-:-:S05]  /*5fa0*/  IMAD.U32 R22, R22, 0x10000, RZ ;  /* 0x0001000016167824 */ /* 0x020fca00078e00ff */
[----:B------:R-:W-:-:S04]  /*5fb0*/  F2FP.F16.F32.PACK_AB R3, RZ, R22 ;  /* 0x00000016ff03723e */ /* 0x000fc800000000ff */
[----:B------:R-:W-:-:S05]  /*5fc0*/  PRMT R3, R3, 0x5410, RZ ;  /* 0x0000541003037816 */ /* 0x000fca00000000ff */
[----:B------:R0:W-:Y:S01]  /*5fd0*/  STG.E desc[UR36][R8.64], R3 ;  /* 0x0000000308007986 */ /* 0x0001e2000c101924 */
[----:B------:R-:W-:Y:S05]  /*5fe0*/  BRA `(.L_x_15382) ;  /* 0x0000000800b47947 */ /* 0x000fea0003800000 */
.L_x_15387:
[----:B-----5:R-:W-:-:S04]  /*5ff0*/  IMAD.U32 R4, R22, 0x10000, RZ ;  /* 0x0001000016047824 */ /* 0x020fc800078e00ff */
[----:B------:R-:W-:-:S06]  /*6000*/  FMUL.FTZ R4, R4, 1 ;  /* 0x3f80000004047820 */ /* 0x000fcc0000410000 */
[----:B------:R-:W0:Y:S02]  /*6010*/  F2F.F64.F32 R4, R4 ;  /* 0x0000000400047310 */ /* 0x000e240000201800 */
[----:B0-----:R0:W-:Y:S01]  /*6020*/  STG.E.64 desc[UR36][R8.64], R4 ;  /* 0x0000000408007986 */ /* 0x0011e2000c101b24 */
[----:B------:R-:W-:Y:S05]  /*6030*/  BRA `(.L_x_15382) ;  /* 0x0000000800a07947 */ /* 0x000fea0003800000 */
.L_x_15377:
        /* <DEDUP_REMOVED lines=14> */
.L_x_15392:
        /* <DEDUP_REMOVED lines=17> */
.L_x_15395:
[----:B------:R-:W-:-:S04]  /*6230*/  SHF.R.U32.HI R3, RZ, 0x18, R5 ;  /* 0x00000018ff037819 */ /* 0x000fc80000011605 */
[----:B------:R-:W-:-:S04]  /*6240*/  LOP3.LUT R0, R0, 0x80, R3, 0xf8, !PT ;  /* 0x0000008000007812 */ /* 0x000fc800078ef803 */
[----:B------:R-:W-:-:S07]  /*6250*/  PRMT R4, R0, 0x7610, R4 ;  /* 0x0000761000047816 */ /* 0x000fce0000000004 */
.L_x_15394:
[----:B------:R-:W-:Y:S05]  /*6260*/  BSYNC.RECONVERGENT B0 ;  /* 0x0000000000007941 */ /* 0x000fea0003800200 */
.L_x_15393:
[----:B------:R0:W-:Y:S01]  /*6270*/  STG.E.U8 desc[UR36][R8.64], R4 ;  /* 0x0000000408007986 */ /* 0x0001e2000c101124 */
[----:B------:R-:W-:Y:S05]  /*6280*/  BRA `(.L_x_15382) ;  /* 0x00000008000c7947 */ /* 0x000fea0003800000 */
.L_x_15391:
        /* <DEDUP_REMOVED lines=17> */
.L_x_15398:
[----:B------:R-:W-:-:S04]  /*63a0*/  SHF.R.U32.HI R3, RZ, 0x18, R5 ;  /* 0x00000018ff037819 */ /* 0x000fc80000011605 */
[----:B------:R-:W-:-:S04]  /*63b0*/  LOP3.LUT R0, R0, 0x80, R3, 0xf8, !PT ;  /* 0x0000008000007812 */ /* 0x000fc800078ef803 */
[----:B------:R-:W-:-:S07]  /*63c0*/  PRMT R4, R0, 0x7610, R4 ;  /* 0x0000761000047816 */ /* 0x000fce0000000004 */
.L_x_15397:
[----:B------:R-:W-:Y:S05]  /*63d0*/  BSYNC.RECONVERGENT B0 ;  /* 0x0000000000007941 */ /* 0x000fea0003800200 */
.L_x_15396:
[----:B------:R0:W-:Y:S01]  /*63e0*/  STG.E.U8 desc[UR36][R8.64], R4 ;  /* 0x0000000408007986 */ /* 0x0001e2000c101124 */
[----:B------:R-:W-:Y:S05]  /*63f0*/  BRA `(.L_x_15382) ;  /* 0x0000000400b07947 */ /* 0x000fea0003800000 */
.L_x_15390:
        /* <DEDUP_REMOVED lines=22> */
.L_x_15400:
[----:B-----5:R-:W-:-:S06]  /*6560*/  IMAD.U32 R4, R22, 0x10000, RZ ;  /* 0x0001000016047824 */ /* 0x020fcc00078e00ff */
[----:B------:R-:W0:Y:S02]  /*6570*/  F2I.U64.TRUNC R4, R4 ;  /* 0x0000000400047311 */ /* 0x000e24000020d800 */
[----:B0-----:R0:W-:Y:S01]  /*6580*/  STG.E.64 desc[UR36][R8.64], R4 ;  /* 0x0000000408007986 */ /* 0x0011e2000c101b24 */
[----:B------:R-:W-:Y:S05]  /*6590*/  BRA `(.L_x_15382) ;  /* 0x0000000400487947 */ /* 0x000fea0003800000 */
.L_x_15399:
[----:B-----5:R-:W-:-:S04]  /*65a0*/  IMAD.U32 R22, R22, 0x10000, RZ ;  /* 0x0001000016167824 */ /* 0x020fc800078e00ff */
[----:B------:R-:W0:Y:S02]  /*65b0*/  F2I.FTZ.U32.TRUNC.NTZ R3, R22 ;  /* 0x0000001600037305 */ /* 0x000e24000021f000 */
[----:B0-----:R0:W-:Y:S01]  /*65c0*/  STG.E desc[UR36][R8.64], R3 ;  /* 0x0000000308007986 */ /* 0x0011e2000c101924 */
[----:B------:R-:W-:Y:S05]  /*65d0*/  BRA `(.L_x_15382) ;  /* 0x0000000400387947 */ /* 0x000fea0003800000 */
.L_x_15389:
        /* <DEDUP_REMOVED lines=11> */
.L_x_15402:
[----:B-----5:R-:W-:Y:S01]  /*6690*/  IMAD.U32 R22, R22, 0x10000, RZ ;  /* 0x0001000016167824 */ /* 0x020fe200078e00ff */
[----:B------:R-:W-:-:S03]  /*66a0*/  CS2R R6, SRZ ;  /* 0x0000000000067805 */ /* 0x000fc6000001ff00 */
[----:B------:R-:W-:-:S06]  /*66b0*/  FMUL.FTZ R4, R22, 1 ;  /* 0x3f80000016047820 */ /* 0x000fcc0000410000 */
[----:B------:R-:W0:Y:S02]  /*66c0*/  F2F.F64.F32 R4, R4 ;  /* 0x0000000400047310 */ /* 0x000e240000201800 */
[----:B0-----:R0:W-:Y:S01]  /*66d0*/  STG.E.128 desc[UR36][R8.64], R4 ;  /* 0x0000000408007986 */ /* 0x0011e2000c101d24 */
[----:B------:R-:W-:Y:S05]  /*66e0*/  BRA `(.L_x_15382) ;  /* 0x0000000000f47947 */ /* 0x000fea0003800000 */
.L_x_15401:
[----:B------:R-:W-:-:S13]  /*66f0*/  ISETP.NE.AND P0, PT, R0, 0xf, PT ;  /* 0x0000000f0000780c */ /* 0x000fda0003f05270 */
[----:B------:R-:W-:Y:S05]  /*6700*/  @!P0 BRA `(.L_x_15403) ;  /* 0x0000000000e88947 */ /* 0x000fea0003800000 */
[----:B------:R-:W-:-:S13]  /*6710*/  ISETP.NE.AND P0, PT, R0, 0x17, PT ;  /* 0x000000170000780c */ /* 0x000fda0003f05270 */
[----:B------:R-:W-:Y:S05]  /*6720*/  @!P0 BRA `(.L_x_15404) ;  /* 0x0000000000908947 */ /* 0x000fea0003800000 */
[----:B------:R-:W-:-:S13]  /*6730*/  ISETP.NE.AND P0, PT, R0, 0x18, PT ;  /* 0x000000180000780c */ /* 0x000fda0003f05270 */
[----:B------:R-:W-:Y:S05]  /*6740*/  @!P0 BRA `(.L_x_15405) ;  /* 0x0000000000448947 */ /* 0x000fea0003800000 */
.L_x_15381:
        /* <DEDUP_REMOVED lines=16> */
.L_x_15406:
[----:B------:R-:W-:Y:S05]  /*6850*/  BRA `(.L_x_15382) ;  /* 0x0000000000987947 */ /* 0x000fea0003800000 */
.L_x_15405:
        /* <DEDUP_REMOVED lines=13> */
.L_x_15408:
[----:B------:R-:W-:Y:S05]  /*6930*/  BSYNC.RECONVERGENT B0 ;  /* 0x0000000000007941 */ /* 0x000fea0003800200 */
.L_x_15407:
[----:B------:R-:W-:-:S05]  /*6940*/  LOP3.LUT R3, R0, 0x80, R3, 0xf8, !PT ;  /* 0x0000008000037812 */ /* 0x000fca00078ef803 */
[----:B------:R0:W-:Y:S01]  /*6950*/  STG.E.U8 desc[UR36][R8.64], R3 ;  /* 0x0000000308007986 */ /* 0x0001e2000c101124 */
[----:B------:R-:W-:Y:S05]  /*6960*/  BRA `(.L_x_15382) ;  /* 0x0000000000547947 */ /* 0x000fea0003800000 */
.L_x_15404:
        /* <DEDUP_REMOVED lines=12> */
.L_x_15410:
[----:B------:R-:W-:Y:S01]  /*6a30*/  IMAD.MOV.U32 R0, RZ, RZ, 0x7f ;  /* 0x0000007fff007424 */ /* 0x000fe200078e00ff */
[----:B------:R-:W-:-:S04]  /*6a40*/  ISETP.GT.U32.AND P0, PT, R4, 0x7f800000, PT ;  /* 0x7f8000000400780c */ /* 0x000fc80003f04070 */
[----:B------:R-:W-:-:S09]  /*6a50*/  SEL R0, R0, 0x7c, P0 ;  /* 0x0000007c00007807 */ /* 0x000fd20000000000 */
.L_x_15411:
[----:B------:R-:W-:Y:S05]  /*6a60*/  BSYNC.RECONVERGENT B0 ;  /* 0x0000000000007941 */ /* 0x000fea0003800200 */
.L_x_15409:
[----:B------:R-:W-:-:S04]  /*6a70*/  SHF.R.U32.HI R3, RZ, 0x18, R3 ;  /* 0x00000018ff037819 */ /* 0x000fc80000011603 */
[----:B------:R-:W-:-:S05]  /*6a80*/  LOP3.LUT R3, R0, 0x80, R3, 0xf8, !PT ;  /* 0x0000008000037812 */ /* 0x000fca00078ef803 */
[----:B------:R0:W-:Y:S01]  /*6a90*/  STG.E.U8 desc[UR36][R8.64], R3 ;  /* 0x0000000308007986 */ /* 0x0001e2000c101124 */
[----:B------:R-:W-:Y:S05]  /*6aa0*/  BRA `(.L_x_15382) ;  /* 0x0000000000047947 */ /* 0x000fea0003800000 */
.L_x_15403:
[----:B-----5:R0:W-:Y:S02]  /*6ab0*/  STG.E.U16 desc[UR36][R8.64], R22 ;  /* 0x0000001608007986 */ /* 0x0201e4000c101524 */
.L_x_15382:
        /* <DEDUP_REMOVED lines=25> */
.L_x_15415:
[----:B------:R-:W-:-:S06]  /*6c50*/  IMAD.U32 R5, R17, 0x10000, RZ ;  /* 0x0001000011057824 */ /* 0x000fcc00078e00ff */
[----:B------:R-:W0:Y:S02]  /*6c60*/  F2I.S64.TRUNC R4, R5 ;  /* 0x0000000500047311 */ /* 0x000e24000020d900 */
[----:B0-----:R0:W-:Y:S01]  /*6c70*/  STG.E.U8 desc[UR36][R8.64], R4 ;  /* 0x0000000408007986 */ /* 0x0011e2000c101124 */
[----:B------:R-:W-:Y:S05]  /*6c80*/  BRA `(.L_x_15417) ;  /* 0x0000000c006c7947 */ /* 0x000fea0003800000 */
.L_x_15414:
        /* <DEDUP_REMOVED lines=10> */
.L_x_15419:
[----:B------:R-:W-:-:S06]  /*6d30*/  IMAD.U32 R17, R17, 0x10000, RZ ;  /* 0x0001000011117824 */ /* 0x000fcc00078e00ff */
[----:B------:R-:W0:Y:S02]  /*6d40*/  F2I.FTZ.TRUNC.NTZ R17, R17 ;  /* 0x0000001100117305 */ /* 0x000e24000021f100 */
[----:B0-----:R0:W-:Y:S01]  /*6d50*/  STG.E desc[UR36][R8.64], R17 ;  /* 0x0000001108007986 */ /* 0x0011e2000c101924 */
[----:B------:R-:W-:Y:S05]  /*6d60*/  BRA `(.L_x_15417) ;  /* 0x0000000c00347947 */ /* 0x000fea0003800000 */
.L_x_15418:
[----:B------:R-:W-:-:S06]  /*6d70*/  IMAD.U32 R17, R17, 0x10000, RZ ;  /* 0x0001000011117824 */ /* 0x000fcc00078e00ff */
[----:B------:R-:W0:Y:S02]  /*6d80*/  F2I.FTZ.TRUNC.NTZ R17, R17 ;  /* 0x0000001100117305 */ /* 0x000e24000021f100 */
[----:B0-----:R0:W-:Y:S01]  /*6d90*/  STG.E.U16 desc[UR36][R8.64], R17 ;  /* 0x0000001108007986 */ /* 0x0011e2000c101524 */
[----:B------:R-:W-:Y:S05]  /*6da0*/  BRA `(.L_x_15417) ;  /* 0x0000000c00247947 */ /* 0x000fea0003800000 */
.L_x_15413:
        /* <DEDUP_REMOVED lines=9> */
.L_x_15421:
[----:B------:R-:W-:-:S05]  /*6e40*/  IMAD.U32 R0, R17, 0x10000, RZ ;  /* 0x0001000011007824 */ /* 0x000fca00078e00ff */
[----:B------:R-:W-:-:S05]  /*6e50*/  F2FP.F16.F32.PACK_AB R0, RZ, R0 ;  /* 0x00000000ff00723e */ /* 0x000fca00000000ff */
[----:B------:R0:W-:Y:S01]  /*6e60*/  STG.E.U16 desc[UR36][R8.64], R0 ;  /* 0x0000000008007986 */ /* 0x0001e2000c101524 */
[----:B------:R-:W-:Y:S05]  /*6e70*/  BRA `(.L_x_15417) ;  /* 0x0000000800f07947 */ /* 0x000fea0003800000 */
.L_x_15420:
        /* <DEDUP_REMOVED lines=10> */
.L_x_15423:
[----:B------:R-:W-:-:S05]  /*6f20*/  IMAD.U32 R17, R17, 0x10000, RZ ;  /* 0x0001000011117824 */ /* 0x000fca00078e00ff */
[----:B------:R-:W-:-:S04]  /*6f30*/  F2FP.F16.F32.PACK_AB R3, RZ, R17 ;  /* 0x00000011ff03723e */ /* 0x000fc800000000ff */
[----:B------:R-:W-:-:S05]  /*6f40*/  PRMT R3, R3, 0x5410, RZ ;  /* 0x0000541003037816 */ /* 0x000fca00000000ff */
[----:B------:R0:W-:Y:S01]  /*6f50*/  STG.E desc[UR36][R8.64], R3 ;  /* 0x0000000308007986 */ /* 0x0001e2000c101924 */
[----:B------:R-:W-:Y:S05]  /*6f60*/  BRA `(.L_x_15417) ;  /* 0x0000000800b47947 */ /* 0x000fea0003800000 */
.L_x_15422:
[----:B------:R-:W-:-:S04]  /*6f70*/  IMAD.U32 R4, R17, 0x10000, RZ ;  /* 0x0001000011047824 */ /* 0x000fc800078e00ff */
[----:B------:R-:W-:-:S06]  /*6f80*/  FMUL.FTZ R4, R4, 1 ;  /* 0x3f80000004047820 */ /* 0x000fcc0000410000 */
[----:B------:R-:W0:Y:S02]  /*6f90*/  F2F.F64.F32 R4, R4 ;  /* 0x0000000400047310 */ /* 0x000e240000201800 */
[----:B0-----:R0:W-:Y:S01]  /*6fa0*/  STG.E.64 desc[UR36][R8.64], R4 ;  /* 0x0000000408007986 */ /* 0x0011e2000c101b24 */
[----:B------:R-:W-:Y:S05]  /*6fb0*/  BRA `(.L_x_15417) ;  /* 0x0000000800a07947 */ /* 0x000fea0003800000 */
.L_x_15412:
        /* <DEDUP_REMOVED lines=14> */
.L_x_15427:
        /* <DEDUP_REMOVED lines=17> */
.L_x_15430:
[----:B------:R-:W-:-:S04]  /*71b0*/  SHF.R.U32.HI R3, RZ, 0x18, R17 ;  /* 0x00000018ff037819 */ /* 0x000fc80000011611 */
[----:B------:R-:W-:-:S04]  /*71c0*/  LOP3.LUT R0, R0, 0x80, R3, 0xf8, !PT ;  /* 0x0000008000007812 */ /* 0x000fc800078ef803 */
[----:B------:R-:W-:-:S07]  /*71d0*/  PRMT R4, R0, 0x7610, R4 ;  /* 0x0000761000047816 */ /* 0x000fce0000000004 */
.L_x_15429:
[----:B------:R-:W-:Y:S05]  /*71e0*/  BSYNC.RECONVERGENT B0 ;  /* 0x0000000000007941 */ /* 0x000fea0003800200 */
.L_x_15428:
[----:B------:R0:W-:Y:S01]  /*71f0*/  STG.E.U8 desc[UR36][R8.64], R4 ;  /* 0x0000000408007986 */ /* 0x0001e2000c101124 */
[----:B------:R-:W-:Y:S05]  /*7200*/  BRA `(.L_x_15417) ;  /* 0x00000008000c7947 */ /* 0x000fea0003800000 */
.L_x_15426:
        /* <DEDUP_REMOVED lines=17> */
.L_x_15433:
[----:B------:R-:W-:-:S04]  /*7320*/  SHF.R.U32.HI R3, RZ, 0x18, R17 ;  /* 0x00000018ff037819 */ /* 0x000fc80000011611 */
[----:B------:R-:W-:-:S04]  /*7330*/  LOP3.LUT R0, R0, 0x80, R3, 0xf8, !PT ;  /* 0x0000008000007812 */ /* 0x000fc800078ef803 */
[----:B------:R-:W-:-:S07]  /*7340*/  PRMT R4, R0, 0x7610, R4 ;  /* 0x0000761000047816 */ /* 0x000fce0000000004 */
.L_x_15432:
[----:B------:R-:W-:Y:S05]  /*7350*/  BSYNC.RECONVERGENT B0 ;  /* 0x0000000000007941 */ /* 0x000fea0003800200 */
.L_x_15431:
[----:B------:R0:W-:Y:S01]  /*7360*/  STG.E.U8 desc[UR36][R8.64], R4 ;  /* 0x0000000408007986 */ /* 0x0001e2000c101124 */
[----:B------:R-:W-:Y:S05]  /*7370*/  BRA `(.L_x_15417) ;  /* 0x0000000400b07947 */ /* 0x000fea0003800000 */
.L_x_15425:
        /* <DEDUP_REMOVED lines=22> */
.L_x_15435:
[----:B------:R-:W-:-:S06]  /*74e0*/  IMAD.U32 R4, R17, 0x10000, RZ ;  /* 0x0001000011047824 */ /* 0x000fcc00078e00ff */
[----:B------:R-:W0:Y:S02]  /*74f0*/  F2I.U64.TRUNC R4, R4 ;  /* 0x0000000400047311 */ /* 0x000e24000020d800 */
[----:B0-----:R0:W-:Y:S01]  /*7500*/  STG.E.64 desc[UR36][R8.64], R4 ;  /* 0x0000000408007986 */ /* 0x0011e2000c101b24 */
[----:B------:R-:W-:Y:S05]  /*7510*/  BRA `(.L_x_15417) ;  /* 0x0000000400487947 */ /* 0x000fea0003800000 */
.L_x_15434:
[----:B------:R-:W-:-:S06]  /*7520*/  IMAD.U32 R17, R17, 0x10000, RZ ;  /* 0x0001000011117824 */ /* 0x000fcc00078e00ff */
[----:B------:R-:W0:Y:S02]  /*7530*/  F2I.FTZ.U32.TRUNC.NTZ R17, R17 ;  /* 0x0000001100117305 */ /* 0x000e24000021f000 */
[----:B0-----:R0:W-:Y:S01]  /*7540*/  STG.E desc[UR36][R8.64], R17 ;  /* 0x0000001108007986 */ /* 0x0011e2000c101924 */
[----:B------:R-:W-:Y:S05]  /*7550*/  BRA `(.L_x_15417) ;  /* 0x0000000400387947 */ /* 0x000fea0003800000 */
.L_x_15424:
        /* <DEDUP_REMOVED lines=11> */
.L_x_15437:
[----:B------:R-:W-:Y:S01]  /*7610*/  IMAD.U32 R17, R17, 0x10000, RZ ;  /* 0x0001000011117824 */ /* 0x000fe200078e00ff */
[----:B------:R-:W-:-:S03]  /*7620*/  CS2R R6, SRZ ;  /* 0x0000000000067805 */ /* 0x000fc6000001ff00 */
[----:B------:R-:W-:-:S06]  /*7630*/  FMUL.FTZ R4, R17, 1 ;  /* 0x3f80000011047820 */ /* 0x000fcc0000410000 */
[----:B------:R-:W0:Y:S02]  /*7640*/  F2F.F64.F32 R4, R4 ;  /* 0x0000000400047310 */ /* 0x000e240000201800 */
[----:B0-----:R4:W-:Y:S01]  /*7650*/  STG.E.128 desc[UR36][R8.64], R4 ;  /* 0x0000000408007986 */ /* 0x0019e2000c101d24 */
[----:B------:R-:W-:Y:S05]  /*7660*/  BRA `(.L_x_15417) ;  /* 0x0000000000f47947 */ /* 0x000fea0003800000 */
.L_x_15436:
[----:B------:R-:W-:-:S13]  /*7670*/  ISETP.NE.AND P0, PT, R0, 0xf, PT ;  /* 0x0000000f0000780c */ /* 0x000fda0003f05270 */
[----:B------:R-:W-:Y:S05]  /*7680*/  @!P0 BRA `(.L_x_15438) ;  /* 0x0000000000e88947 */ /* 0x000fea0003800000 */
[----:B------:R-:W-:-:S13]  /*7690*/  ISETP.NE.AND P0, PT, R0, 0x17, PT ;  /* 0x000000170000780c */ /* 0x000fda0003f05270 */
[----:B------:R-:W-:Y:S05]  /*76a0*/  @!P0 BRA `(.L_x_15439) ;  /* 0x0000000000908947 */ /* 0x000fea0003800000 */
[----:B------:R-:W-:-:S13]  /*76b0*/  ISETP.NE.AND P0, PT, R0, 0x18, PT ;  /* 0x000000180000780c */ /* 0x000fda0003f05270 */
[----:B------:R-:W-:Y:S05]  /*76c0*/  @!P0 BRA `(.L_x_15440) ;  /* 0x0000000000448947 */ /* 0x000fea0003800000 */
.L_x_15416:
        /* <DEDUP_REMOVED lines=16> */
.L_x_15441:
[----:B------:R-:W-:Y:S05]  /*77d0*/  BRA `(.L_x_15417) ;  /* 0x0000000000987947 */ /* 0x000fea0003800000 */
.L_x_15440:
        /* <DEDUP_REMOVED lines=13> */
.L_x_15443:
[----:B------:R-:W-:Y:S05]  /*78b0*/  BSYNC.RECONVERGENT B0 ;  /* 0x0000000000007941 */ /* 0x000fea0003800200 */
.L_x_15442:
[----:B------:R-:W-:-:S05]  /*78c0*/  LOP3.LUT R3, R0, 0x80, R3, 0xf8, !PT ;  /* 0x0000008000037812 */ /* 0x000fca00078ef803 */
[----:B------:R1:W-:Y:S01]  /*78d0*/  STG.E.U8 desc[UR36][R8.64], R3 ;  /* 0x0000000308007986 */ /* 0x0003e2000c101124 */
[----:B------:R-:W-:Y:S05]  /*78e0*/  BRA `(.L_x_15417) ;  /* 0x0000000000547947 */ /* 0x000fea0003800000 */
.L_x_15439:
        /* <DEDUP_REMOVED lines=12> */
.L_x_15445:
[----:B------:R-:W-:Y:S01]  /*79b0*/  IMAD.MOV.U32 R0, RZ, RZ, 0x7f ;  /* 0x0000007fff007424 */ /* 0x000fe200078e00ff */
[----:B------:R-:W-:-:S04]  /*79c0*/  ISETP.GT.U32.AND P0, PT, R4, 0x7f800000, PT ;  /* 0x7f8000000400780c */ /* 0x000fc80003f04070 */
[----:B------:R-:W-:-:S09]  /*79d0*/  SEL R0, R0, 0x7c, P0 ;  /* 0x0000007c00007807 */ /* 0x000fd20000000000 */
.L_x_15446:
[----:B------:R-:W-:Y:S05]  /*79e0*/  BSYNC.RECONVERGENT B0 ;  /* 0x0000000000007941 */ /* 0x000fea0003800200 */
.L_x_15444:
[----:B------:R-:W-:-:S04]  /*79f0*/  SHF.R.U32.HI R3, RZ, 0x18, R3 ;  /* 0x00000018ff037819 */ /* 0x000fc80000011603 */
[----:B------:R-:W-:-:S05]  /*7a00*/  LOP3.LUT R3, R0, 0x80, R3, 0xf8, !PT ;  /* 0x0000008000037812 */ /* 0x000fca00078ef803 */
[----:B------:R2:W-:Y:S01]  /*7a10*/  STG.E.U8 desc[UR36][R8.64], R3 ;  /* 0x0000000308007986 */ /* 0x0005e2000c101124 */
[----:B------:R-:W-:Y:S05]  /*7a20*/  BRA `(.L_x_15417) ;  /* 0x0000000000047947 */ /* 0x000fea0003800000 */
.L_x_15438:
[----:B------:R0:W-:Y:S02]  /*7a30*/  STG.E.U16 desc[UR36][R8.64], R17 ;  /* 0x0000001108007986 */ /* 0x0001e4000c101524 */
.L_x_15417:
[----:B------:R-:W-:-:S07]  /*7a40*/  VIADD R25, R25, 0x80 ;  /* 0x0000008019197836 */ /* 0x000fce0000000000 */
.L_x_15376:
[----:B------:R-:W-:Y:S05]  /*7a50*/  BSYNC.RECONVERGENT B6 ;  /* 0x0000000000067941 */ /* 0x000fea0003800200 */
.L_x_15375:
        /* <DEDUP_REMOVED lines=23> */
.L_x_15450:
[----:B-----5:R-:W-:-:S06]  /*7bd0*/  IMAD.U32 R5, R18, 0x10000, RZ ;  /* 0x0001000012057824 */ /* 0x020fcc00078e00ff */
[----:B------:R-:W0:Y:S02]  /*7be0*/  F2I.S64.TRUNC R4, R5 ;  /* 0x0000000500047311 */ /* 0x000e24000020d900 */
[----:B0-----:R-:W-:Y:S01]  /*7bf0*/  STG.E.U8 desc[UR36][R2.64], R4 ;  /* 0x0000000402007986 */ /* 0x001fe2000c101124 */
[----:B------:R-:W-:Y:S05]  /*7c00*/  EXIT ;  /* 0x000000000000794d */ /* 0x000fea0003800000 */
.L_x_15449:
        /* <DEDUP_REMOVED lines=10> */
.L_x_15453:
[----:B-----5:R-:W-:-:S04]  /*7cb0*/  IMAD.U32 R18, R18, 0x10000, RZ ;  /* 0x0001000012127824 */ /* 0x020fc800078e00ff */
[----:B------:R-:W0:Y:S02]  /*7cc0*/  F2I.FTZ.TRUNC.NTZ R5, R18 ;  /* 0x0000001200057305 */ /* 0x000e24000021f100 */
[----:B0-----:R-:W-:Y:S01]  /*7cd0*/  STG.E desc[UR36][R2.64], R5 ;  /* 0x0000000502007986 */ /* 0x001fe2000c101924 */
[----:B------:R-:W-:Y:S05]  /*7ce0*/  EXIT ;  /* 0x000000000000794d */ /* 0x000fea0003800000 */
.L_x_15452:
[----:B-----5:R-:W-:-:S04]  /*7cf0*/  IMAD.U32 R18, R18, 0x10000, RZ ;  /* 0x0001000012127824 */ /* 0x020fc800078e00ff */
[----:B------:R-:W0:Y:S02]  /*7d00*/  F2I.FTZ.TRUNC.NTZ R5, R18 ;  /* 0x0000001200057305 */ /* 0x000e24000021f100 */
[----:B0-----:R-:W-:Y:S01]  /*7d10*/  STG.E.U16 desc[UR36][R2.64], R5 ;  /* 0x0000000502007986 */ /* 0x001fe2000c101524 */
[----:B------:R-:W-:Y:S05]  /*7d20*/  EXIT ;  /* 0x000000000000794d */ /* 0x000fea0003800000 */
.L_x_15448:
        /* <DEDUP_REMOVED lines=9> */
.L_x_15455:
[----:B-----5:R-:W-:-:S05]  /*7dc0*/  IMAD.U32 R0, R18, 0x10000, RZ ;  /* 0x0001000012007824 */ /* 0x020fca00078e00ff */
[----:B------:R-:W-:-:S05]  /*7dd0*/  F2FP.F16.F32.PACK_AB R0, RZ, R0 ;  /* 0x00000000ff00723e */ /* 0x000fca00000000ff */
[----:B------:R-:W-:Y:S01]  /*7de0*/  STG.E.U16 desc[UR36][R2.64], R0 ;  /* 0x0000000002007986 */ /* 0x000fe2000c101524 */
[----:B------:R-:W-:Y:S05]  /*7df0*/  EXIT ;  /* 0x000000000000794d */ /* 0x000fea0003800000 */
.L_x_15454:
        /* <DEDUP_REMOVED lines=10> */
.L_x_15457:
[----:B-----5:R-:W-:-:S05]  /*7ea0*/  IMAD.U32 R18, R18, 0x10000, RZ ;  /* 0x0001000012127824 */ /* 0x020fca00078e00ff */
[----:B------:R-:W-:-:S04]  /*7eb0*/  F2FP.F16.F32.PACK_AB R5, RZ, R18 ;  /* 0x00000012ff05723e */ /* 0x000fc800000000ff */
[----:B------:R-:W-:-:S05]  /*7ec0*/  PRMT R5, R5, 0x5410, RZ ;  /* 0x0000541005057816 */ /* 0x000fca00000000ff */
[----:B------:R-:W-:Y:S01]  /*7ed0*/  STG.E desc[UR36][R2.64], R5 ;  /* 0x0000000502007986 */ /* 0x000fe2000c101924 */
[----:B------:R-:W-:Y:S05]  /*7ee0*/  EXIT ;  /* 0x000000000000794d */ /* 0x000fea0003800000 */
.L_x_15456:
[----:B-----5:R-:W-:-:S04]  /*7ef0*/  IMAD.U32 R4, R18, 0x10000, RZ ;  /* 0x0001000012047824 */ /* 0x020fc800078e00ff */
[----:B------:R-:W-:-:S06]  /*7f00*/  FMUL.FTZ R4, R4, 1 ;  /* 0x3f80000004047820 */ /* 0x000fcc0000410000 */
[----:B------:R-:W0:Y:S02]  /*7f10*/  F2F.F64.F32 R4, R4 ;  /* 0x0000000400047310 */ /* 0x000e240000201800 */
[----:B0-----:R-:W-:Y:S01]  /*7f20*/  STG.E.64 desc[UR36][R2.64], R4 ;  /* 0x0000000402007986 */ /* 0x001fe2000c101b24 */
[----:B------:R-:W-:Y:S05]  /*7f30*/  EXIT ;  /* 0x000000000000794d */ /* 0x000fea0003800000 */
.L_x_15447:
        /* <DEDUP_REMOVED lines=14> */
.L_x_15461:
        /* <DEDUP_REMOVED lines=18> */
.L_x_15464:
[----:B------:R-:W-:-:S04]  /*8140*/  SHF.R.U32.HI R5, RZ, 0x18, R5 ;  /* 0x00000018ff057819 */ /* 0x000fc80000011605 */
[----:B------:R-:W-:-:S07]  /*8150*/  LOP3.LUT R0, R0, 0x80, R5, 0xf8, !PT ;  /* 0x0000008000007812 */ /* 0x000fce00078ef805 */
.L_x_15463:
[----:B------:R-:W-:Y:S05]  /*8160*/  BSYNC.RECONVERGENT B0 ;  /* 0x0000000000007941 */ /* 0x000fea0003800200 */
.L_x_15462:
[----:B------:R-:W-:Y:S01]  /*8170*/  STG.E.U8 desc[UR36][R2.64], R0 ;  /* 0x0000000002007986 */ /* 0x000fe2000c101124 */
[----:B------:R-:W-:Y:S05]  /*8180*/  EXIT ;  /* 0x000000000000794d */ /* 0x000fea0003800000 */
.L_x_15460:
        /* <DEDUP_REMOVED lines=18> */
.L_x_15467:
[----:B------:R-:W-:-:S04]  /*82b0*/  SHF.R.U32.HI R5, RZ, 0x18, R5 ;  /* 0x00000018ff057819 */ /* 0x000fc80000011605 */
[----:B------:R-:W-:-:S07]  /*82c0*/  LOP3.LUT R0, R0, 0x80, R5, 0xf8, !PT ;  /* 0x0000008000007812 */ /* 0x000fce00078ef805 */
.L_x_15466:
[----:B------:R-:W-:Y:S05]  /*82d0*/  BSYNC.RECONVERGENT B0 ;  /* 0x0000000000007941 */ /* 0x000fea0003800200 */
.L_x_15465:
[----:B------:R-:W-:Y:S01]  /*82e0*/  STG.E.U8 desc[UR36][R2.64], R0 ;  /* 0x0000000002007986 */ /* 0x000fe2000c101124 */
[----:B------:R-:W-:Y:S05]  /*82f0*/  EXIT ;  /* 0x000000000000794d */ /* 0x000fea0003800000 */
.L_x_15459:
        /* <DEDUP_REMOVED lines=22> */
.L_x_15469:
[----:B-----5:R-:W-:-:S06]  /*8460*/  IMAD.U32 R4, R18, 0x10000, RZ ;  /* 0x0001000012047824 */ /* 0x020fcc00078e00ff */
[----:B------:R-:W0:Y:S02]  /*8470*/  F2I.U64.TRUNC R4, R4 ;  /* 0x0000000400047311 */ /* 0x000e24000020d800 */
[----:B0-----:R-:W-:Y:S01]  /*8480*/  STG.E.64 desc[UR36][R2.64], R4 ;  /* 0x0000000402007986 */ /* 0x001fe2000c101b24 */
[----:B------:R-:W-:Y:S05]  /*8490*/  EXIT ;  /* 0x000000000000794d */ /* 0x000fea0003800000 */
.L_x_15468:
[----:B-----5:R-:W-:-:S04]  /*84a0*/  IMAD.U32 R18, R18, 0x10000, RZ ;  /* 0x0001000012127824 */ /* 0x020fc800078e00ff */
[----:B------:R-:W0:Y:S02]  /*84b0*/  F2I.FTZ.U32.TRUNC.NTZ R5, R18 ;  /* 0x0000001200057305 */ /* 0x000e24000021f000 */
[----:B0-----:R-:W-:Y:S01]  /*84c0*/  STG.E desc[UR36][R2.64], R5 ;  /* 0x0000000502007986 */ /* 0x001fe2000c101924 */
[----:B------:R-:W-:Y:S05]  /*84d0*/  EXIT ;  /* 0x000000000000794d */ /* 0x000fea0003800000 */
.L_x_15458:
        /* <DEDUP_REMOVED lines=11> */
.L_x_15471:
[----:B-----5:R-:W-:Y:S01]  /*8590*/  IMAD.U32 R18, R18, 0x10000, RZ ;  /* 0x0001000012127824 */ /* 0x020fe200078e00ff */
[----:B------:R-:W-:-:S03]  /*85a0*/  CS2R R6, SRZ ;  /* 0x0000000000067805 */ /* 0x000fc6000001ff00 */
[----:B------:R-:W-:-:S06]  /*85b0*/  FMUL.FTZ R4, R18, 1 ;  /* 0x3f80000012047820 */ /* 0x000fcc0000410000 */
[----:B------:R-:W0:Y:S02]  /*85c0*/  F2F.F64.F32 R4, R4 ;  /* 0x0000000400047310 */ /* 0x000e240000201800 */
[----:B0-----:R-:W-:Y:S01]  /*85d0*/  STG.E.128 desc[UR36][R2.64], R4 ;  /* 0x0000000402007986 */ /* 0x001fe2000c101d24 */
[----:B------:R-:W-:Y:S05]  /*85e0*/  EXIT ;  /* 0x000000000000794d */ /* 0x000fea0003800000 */
.L_x_15470:
[----:B------:R-:W-:-:S13]  /*85f0*/  ISETP.NE.AND P0, PT, R0, 0xf, PT ;  /* 0x0000000f0000780c */ /* 0x000fda0003f05270 */
[----:B------:R-:W-:Y:S05]  /*8600*/  @!P0 BRA `(.L_x_15472) ;  /* 0x0000000000e88947 */ /* 0x000fea0003800000 */
[----:B------:R-:W-:-:S13]  /*8610*/  ISETP.NE.AND P0, PT, R0, 0x17, PT ;  /* 0x000000170000780c */ /* 0x000fda0003f05270 */
[----:B------:R-:W-:Y:S05]  /*8620*/  @!P0 BRA `(.L_x_15473) ;  /* 0x0000000000908947 */ /* 0x000fea0003800000 */
[----:B------:R-:W-:-:S13]  /*8630*/  ISETP.NE.AND P0, PT, R0, 0x18, PT ;  /* 0x000000180000780c */ /* 0x000fda0003f05270 */
[----:B------:R-:W-:Y:S05]  /*8640*/  @!P0 BRA `(.L_x_15474) ;  /* 0x0000000000448947 */ /* 0x000fea0003800000 */
.L_x_15451:
        /* <DEDUP_REMOVED lines=16> */
.L_x_15475:
[----:B------:R-:W-:Y:S05]  /*8750*/  EXIT ;  /* 0x000000000000794d */ /* 0x000fea0003800000 */
.L_x_15474:
        /* <DEDUP_REMOVED lines=13> */
.L_x_15477:
[----:B------:R-:W-:Y:S05]  /*8830*/  BSYNC.RECONVERGENT B0 ;  /* 0x0000000000007941 */ /* 0x000fea0003800200 */
.L_x_15476:
[----:B------:R-:W-:-:S05]  /*8840*/  LOP3.LUT R5, R0, 0x80, R5, 0xf8, !PT ;  /* 0x0000008000057812 */ /* 0x000fca00078ef805 */
[----:B------:R-:W-:Y:S01]  /*8850*/  STG.E.U8 desc[UR36][R2.64], R5 ;  /* 0x0000000502007986 */ /* 0x000fe2000c101124 */
[----:B------:R-:W-:Y:S05]  /*8860*/  EXIT ;  /* 0x000000000000794d */ /* 0x000fea0003800000 */
.L_x_15473:
        /* <DEDUP_REMOVED lines=12> */
.L_x_15479:
[----:B------:R-:W-:Y:S01]  /*8930*/  IMAD.MOV.U32 R0, RZ, RZ, 0x7f ;  /* 0x0000007fff007424 */ /* 0x000fe200078e00ff */
[----:B------:R-:W-:-:S04]  /*8940*/  ISETP.GT.U32.AND P0, PT, R4, 0x7f800000, PT ;  /* 0x7f8000000400780c */ /* 0x000fc80003f04070 */
[----:B------:R-:W-:-:S09]  /*8950*/  SEL R0, R0, 0x7c, P0 ;  /* 0x0000007c00007807 */ /* 0x000fd20000000000 */
.L_x_15480:
[----:B------:R-:W-:Y:S05]  /*8960*/  BSYNC.RECONVERGENT B0 ;  /* 0x0000000000007941 */ /* 0x000fea0003800200 */
.L_x_15478:
[----:B------:R-:W-:-:S04]  /*8970*/  SHF.R.U32.HI R5, RZ, 0x18, R5 ;  /* 0x00000018ff057819 */ /* 0x000fc80000011605 */
[----:B------:R-:W-:-:S05]  /*8980*/  LOP3.LUT R5, R0, 0x80, R5, 0xf8, !PT ;  /* 0x0000008000057812 */ /* 0x000fca00078ef805 */
[----:B------:R-:W-:Y:S01]  /*8990*/  STG.E.U8 desc[UR36][R2.64], R5 ;  /* 0x0000000502007986 */ /* 0x000fe2000c101124 */
[----:B------:R-:W-:Y:S05]  /*89a0*/  EXIT ;  /* 0x000000000000794d */ /* 0x000fea0003800000 */
.L_x_15472:
[----:B-----5:R-:W-:Y:S01]  /*89b0*/  STG.E.U16 desc[UR36][R2.64], R18 ;  /* 0x0000001202007986 */ /* 0x020fe2000c101524 */
[----:B------:R-:W-:Y:S05]  /*89c0*/  EXIT ;  /* 0x000000000000794d */ /* 0x000fea0003800000 */
.L_x_15481:
        /* <DEDUP_REMOVED lines=11> */
.L_x_35954:


//--------------------- .text._ZN2at6native18elementwise_kernelILi128ELi4EZNS0_22gpu_kernel_impl_nocastIZZZNS0_17clamp_kernel_cudaERNS_18TensorIteratorBaseERKN3c106ScalarES8_ENKUlvE_clEvENKUlvE7_clEvEUlNS5_8BFloat16EE_EEvS4_RKT_EUliE_EEviT1_ --------------------------
	.section	.text._ZN2at6native18elementwise_kernelILi128ELi4EZNS0_22gpu_kernel_impl_nocastIZZZNS0_17clamp_kernel_cudaERNS_18TensorIteratorBaseERKN3c106ScalarES8_ENKUlvE_clEvENKUlvE7_clEvEUlNS5_8BFloat16EE_EEvS4_RKT_EUliE_EEviT1_,"ax",@progbits
	.align	128
        .global         _ZN2at6native18elementwise_kernelILi128ELi4EZNS0_22gpu_kernel_impl_nocastIZZZNS0_17clamp_kernel_cudaERNS_18TensorIteratorBaseERKN3c106ScalarES8_ENKUlvE_clEvENKUlvE7_clEvEUlNS5_8BFloat16EE_EEvS4_RKT_EUliE_EEviT1_
        .type           _ZN2at6native18elementwise_kernelILi128ELi4EZNS0_22gpu_kernel_impl_nocastIZZZNS0_17clamp_kernel_cudaERNS_18TensorIteratorBaseERKN3c106ScalarES8_ENKUlvE_clEvENKUlvE7_clEvEUlNS5_8BFloat16EE_EEvS4_RKT_EUliE_EEviT1_,@function
        .size           _ZN2at6native18elementwise_kernelILi128ELi4EZNS0_22gpu_kernel_impl_nocastIZZZNS0_17clamp_kernel_cudaERNS_18TensorIteratorBaseERKN3c106ScalarES8_ENKUlvE_clEvENKUlvE7_clEvEUlNS5_8BFloat16EE_EEvS4_RKT_EUliE_EEviT1_,(.L_x_35955 - _ZN2at6native18elementwise_kernelILi128ELi4EZNS0_22gpu_kernel_impl_nocastIZZZNS0_17clamp_kernel_cudaERNS_18TensorIteratorBaseERKN3c106ScalarES8_ENKUlvE_clEvENKUlvE7_clEvEUlNS5_8BFloat16EE_EEvS4_RKT_EUliE_EEviT1_)
        .other          _ZN2at6native18elementwise_kernelILi128ELi4EZNS0_22gpu_kernel_impl_nocastIZZZNS0_17clamp_kernel_cudaERNS_18TensorIteratorBaseERKN3c106ScalarES8_ENKUlvE_clEvENKUlvE7_clEvEUlNS5_8BFloat16EE_EEvS4_RKT_EUliE_EEviT1_,@"STO_CUDA_ENTRY STV_DEFAULT"
_ZN2at6native18elementwise_kernelILi128ELi4EZNS0_22gpu_kernel_impl_nocastIZZZNS0_17clamp_kernel_cudaERNS_18TensorIteratorBaseERKN3c106ScalarES8_ENKUlvE_clEvENKUlvE7_clEvEUlNS5_8BFloat16EE_EEvS4_RKT_EUliE_EEviT1_:
.text._ZN2at6native18elementwise_kernelILi128ELi4EZNS0_22gpu_kernel_impl_nocastIZZZNS0_17clamp_kernel_cudaERNS_18TensorIteratorBaseERKN3c106ScalarES8_ENKUlvE_clEvENKUlvE7_clEvEUlNS5_8BFloat16EE_EEvS4_RKT_EUliE_EEviT1_:
[----:B------:R-:W-:Y:S08]  /*0000*/  LDC R1, c[0x0][0x37c] ;  /* 0x0000df00ff017b82 */ /* 0x000ff00000000800 */
[----:B------:R-:W0:Y:S01]  /*0010*/  LDC R4, c[0x0][0x388] ;  /* 0x0000e200ff047b82 */ /* 0x000e220000000800 */
[----:B------:R-:W1:Y:S01]  /*0020*/  S2R R5, SR_TID.X ;  /* 0x0000000000057919 */ /* 0x000e620000002100 */
[----:B------:R-:W2:Y:S06]  /*0030*/  LDCU.64 UR6, c[0x0][0x358] ;  /* 0x00006b00ff0677ac */ /* 0x000eac0008000a00 */
[----:B------:R-:W3:Y:S08]  /*0040*/  S2UR UR4, SR_CTAID.X ;  /* 0x00000000000479c3 */ /* 0x000ef00000002500 */
[----:B------:R-:W4:Y:S08]  /*0050*/  LDC.U16 R0, c[0x0][0x590] ;  /* 0x00016400ff007b82 */ /* 0x000f300000000400 */
[----:B------:R-:W2:Y:S01]  /*0060*/  LDC.U16 R2, c[0x0][0x592] ;  /* 0x00016480ff027b82 */ /* 0x000ea20000000400 */
[----:B0-----:R-:W-:Y:S01]  /*0070*/  ISETP.NE.AND P0, PT, R4, RZ, PT ;  /* 0x000000ff0400720c */ /* 0x001fe20003f05270 */
[----:B---3--:R-:W-:-:S06]  /*0080*/  USHF.L.U32 UR4, UR4, 0x9, URZ ;  /* 0x0000000904047899 */ /* 0x008fcc00080006ff */
[----:B-1----:R-:W-:-:S06]  /*0090*/  LOP3.LUT R5, R5, UR4, RZ, 0xfc, !PT ;  /* 0x0000000405057c12 */ /* 0x002fcc000f8efcff */
[----:B------:R-:W-:Y:S05]  /*00a0*/  @P0 BRA `(.L_x_15482) ;  /* 0x0000000400100947 */ /* 0x000fea0003800000 */
[----:B------:R-:W0:Y:S01]  /*00b0*/  LDCU UR4, c[0x0][0x380] ;  /* 0x00007000ff0477ac */ /* 0x000e220008000800 */
[----:B------:R-:W-:Y:S04]  /*00c0*/  BSSY.RECONVERGENT B0, `(.L_x_15483) ;  /* 0x0000032000007945 */ /* 0x000fe80003800200 */
[----:B------:R-:W-:Y:S01]  /*00d0*/  BSSY.RELIABLE B1, `(.L_x_15484) ;  /* 0x0000023000017945 */ /* 0x000fe20003800100 */
[----:B0-----:R-:W-:-:S13]  /*00e0*/  ISETP.GE.AND P0, PT, R5, UR4, PT ;  /* 0x0000000405007c0c */ /* 0x001fda000bf06270 */
[----:B------:R-:W-:Y:S05]  /*00f0*/  @P0 BRA `(.L_x_15485) ;  /* 0x0000000000740947 */ /* 0x000fea0003800000 */
[----:B------:R-:W2:Y:S02]  /*0100*/  LDC.64 R6, c[0x0][0x588] ;  /* 0x00016200ff067b82 */ /* 0x000ea40000000a00 */
[----:B--2---:R-:W2:Y:S06]  /*0110*/  LDG.E.U16 R11, desc[UR6][R6.64] ;  /* 0x00000006060b7981 */ /* 0x004eac000c1e1500 */
[----:B------:R-:W0:Y:S01]  /*0120*/  LDC.64 R8, c[0x0][0x580] ;  /* 0x00016000ff087b82 */ /* 0x000e220000000a00 */
[----:B------:R-:W-:Y:S01]  /*0130*/  VIADD R5, R5, 0x80 ;  /* 0x0000008005057836 */ /* 0x000fe20000000000 */
[----:B--2---:R-:W-:-:S04]  /*0140*/  SHF.L.U32 R3, R11, 0x10, RZ ;  /* 0x000000100b037819 */ /* 0x004fc800000006ff */
[----:B------:R-:W-:-:S13]  /*0150*/  FSETP.NAN.FTZ.AND P0, PT, |R3|, |R3|, PT ;  /* 0x400000030300720b */ /* 0x000fda0003f18200 */
[----:B----4-:R-:W-:Y:S02]  /*0160*/  @!P0 SHF.L.U32 R4, R0, 0x10, RZ ;  /* 0x0000001000048819 */ /* 0x010fe400000006ff */
[----:B------:R-:W-:Y:S02]  /*0170*/  @!P0 SHF.L.U32 R13, R2, 0x10, RZ ;  /* 0x00000010020d8819 */ /* 0x000fe400000006ff */
[----:B------:R-:W-:-:S04]  /*0180*/  @!P0 FMNMX.FTZ R4, R3, R4, !PT ;  /* 0x0000000403048209 */ /* 0x000fc80007810000 */
        /* <DEDUP_REMOVED lines=10> */
[----:B------:R-:W-:Y:S01]  /*0230*/  VIADD R5, R5, 0x80 ;  /* 0x0000008005057836 */ /* 0x000fe20000000000 */
[----:B--2---:R-:W-:-:S04]  /*0240*/  SHF.L.U32 R3, R11, 0x10, RZ ;  /* 0x000000100b037819 */ /* 0x004fc800000006ff */
[----:B------:R-:W-:-:S13]  /*0250*/  FSETP.NAN.FTZ.AND P0, PT, |R3|, |R3|, PT ;  /* 0x400000030300720b */ /* 0x000fda0003f18200 */
[----:B------:R-:W-:Y:S02]  /*0260*/  @!P0 SHF.L.U32 R4, R0, 0x10, RZ ;  /* 0x0000001000048819 */ /* 0x000fe400000006ff */
[----:B------:R-:W-:Y:S02]  /*0270*/  @!P0 SHF.L.U32 R10, R2, 0x10, RZ ;  /* 0x00000010020a8819 */ /* 0x000fe400000006ff */
[----:B------:R-:W-:-:S04]  /*0280*/  @!P0 FMNMX.FTZ R3, R4, R3, !PT ;  /* 0x0000000304038209 */ /* 0x000fc80007810000 */
[----:B------:R-:W-:-:S04]  /*0290*/  @!P0 FMNMX.FTZ R3, R10, R3, PT ;  /* 0x000000030a038209 */ /* 0x000fc80003810000 */
[----:B------:R-:W-:-:S04]  /*02a0*/  @!P0 F2FP.BF16.F32.PACK_AB R3, RZ, R3 ;  /* 0x00000003ff03823e */ /* 0x000fc800000010ff */
[----:B------:R-:W-:-:S05]  /*02b0*/  @!P0 PRMT R11, R3, 0x7610, R11 ;  /* 0x00007610030b8816 */ /* 0x000fca000000000b */
[----:B0-----:R0:W-:Y:S02]  /*02c0*/  STG.E.U16 desc[UR6][R8.64], R11 ;  /* 0x0000000b08007986 */ /* 0x0011e4000c101506 */
.L_x_15485:
[----:B------:R-:W-:-:S13]  /*02d0*/  ISETP.GE.AND P0, PT, R5, UR4, PT ;  /* 0x0000000405007c0c */ /* 0x000fda000bf06270 */
[----:B------:R-:W-:Y:S05]  /*02e0*/  @P0 BREAK.RELIABLE B1 ;  /* 0x0000000000010942 */ /* 0x000fea0003800100 */
[----:B------:R-:W-:Y:S05]  /*02f0*/  @P0 BRA `(.L_x_15486) ;  /* 0x0000000000380947 */ /* 0x000fea0003800000 */
[----:B--2---:R-:W-:Y:S05]  /*0300*/  BSYNC.RELIABLE B1 ;  /* 0x0000000000017941 */ /* 0x004fea0003800100 */
.L_x_15484:
[----:B------:R-:W0:Y:S02]  /*0310*/  LDC.64 R6, c[0x0][0x588] ;  /* 0x00016200ff067b82 */ /* 0x000e240000000a00 */
[----:B0-----:R-:W2:Y:S06]  /*0320*/  LDG.E.U16 R11, desc[UR6][R6.64] ;  /* 0x00000006060b7981 */ /* 0x001eac000c1e1500 */
        /* <DEDUP_REMOVED lines=9> */
[----:B------:R-:W-:-:S05]  /*03c0*/  @!P0 PRMT R11, R3, 0x7610, R11 ;  /* 0x00007610030b8816 */ /* 0x000fca000000000b */
[----:B0-----:R1:W-:Y:S02]  /*03d0*/  STG.E.U16 desc[UR6][R8.64], R11 ;  /* 0x0000000b08007986 */ /* 0x0013e4000c101506 */
.L_x_15486:
[----:B--2---:R-:W-:Y:S05]  /*03e0*/  BSYNC.RECONVERGENT B0 ;  /* 0x0000000000007941 */ /* 0x004fea0003800200 */
.L_x_15483:
[----:B------:R-:W-:Y:S05]  /*03f0*/  WARPSYNC.ALL ;  /* 0x0000000000007948 */ /* 0x000fea0003800000 */
[----:B------:R-:W-:-:S13]  /*0400*/  ISETP.GE.AND P0, PT, R5, UR4, PT ;  /* 0x0000000405007c0c */ /* 0x000fda000bf06270 */
[----:B------:R-:W-:Y:S05]  /*0410*/  @P0 EXIT ;  /* 0x000000000000094d */ /* 0x000fea0003800000 */
[----:B------:R-:W0:Y:S02]  /*0420*/  LDC.64 R4, c[0x0][0x588] ;  /* 0x00016200ff047b82 */ /* 0x000e240000000a00 */
[----:B01----:R-:W2:Y:S06]  /*0430*/  LDG.E.U16 R9, desc[UR6][R4.64] ;  /* 0x0000000604097981 */ /* 0x003eac000c1e1500 */
[----:B------:R-:W0:Y:S01]  /*0440*/  LDC.64 R6, c[0x0][0x580] ;  /* 0x00016000ff067b82 */ /* 0x000e220000000a00 */
        /* <DEDUP_REMOVED lines=8> */
[----:B0-----:R-:W-:Y:S01]  /*04d0*/  STG.E.U16 desc[UR6][R6.64], R9 ;  /* 0x0000000906007986 */ /* 0x001fe2000c101506 */
[----:B------:R-:W-:Y:S05]  /*04e0*/  EXIT ;  /* 0x000000000000794d */ /* 0x000fea0003800000 */
.L_x_15482:
        /* <DEDUP_REMOVED lines=13> */
[----:B------:R-:W3:Y:S01]  /*05c0*/  LDCU.64 UR10, c[0x0][0x4b8] ;  /* 0x00009700ff0a77ac */ /* 0x000ee20008000a00 */
[----:B0-----:R-:W-:-:S05]  /*05d0*/  IMAD.HI.U32 R8, R5, UR8, R6 ;  /* 0x0000000805087c27 */ /* 0x001fca000f8e0006 */
[----:B------:R-:W-:-:S05]  /*05e0*/  SHF.R.U32.HI R9, RZ, UR9, R8 ;  /* 0x00000009ff097c19 */ /* 0x000fca0008011608 */
[----:B------:R-:W-:-:S04]  /*05f0*/  IMAD.MOV R6, RZ, RZ, -R9 ;  /* 0x000000ffff067224 */ /* 0x000fc800078e0a09 */
[----:B-1----:R-:W-:-:S04]  /*0600*/  IMAD R6, R6, UR5, R5 ;  /* 0x0000000506067c24 */ /* 0x002fc8000f8e0205 */
[C---:B---3--:R-:W-:Y:S02]  /*0610*/  IMAD R7, R6.reuse, UR10, RZ ;  /* 0x0000000a06077c24 */ /* 0x048fe4000f8e02ff */
[----:B------:R-:W-:Y:S01]  /*0620*/  IMAD R6, R6, UR11, RZ ;  /* 0x0000000b06067c24 */ /* 0x000fe2000f8e02ff */
[----:B------:R-:W-:Y:S06]  /*0630*/  @!P0 BRA `(.L_x_15490) ;  /* 0x0000001000748947 */ /* 0x000fec0003800000 */
[----:B------:R-:W0:Y:S01]  /*0640*/  LDCU.64 UR8, c[0x0][0x398] ;  /* 0x00007300ff0877ac */ /* 0x000e220008000a00 */
[----:B------:R-:W-:Y:S02]  /*0650*/  MOV R8, RZ ;  /* 0x000000ff00087202 */ /* 0x000fe40000000f00 */
[----:B------:R-:W-:Y:S01]  /*0660*/  ISETP.NE.AND P0, PT, R3, 0x2, PT ;  /* 0x000000020300780c */ /* 0x000fe20003f05270 */
[----:B------:R-:W1:Y:S01]  /*0670*/  LDCU UR5, c[0x0][0x3a0] ;  /* 0x00007400ff0577ac */ /* 0x000e620008000800 */
[----:B------:R-:W3:Y:S01]  /*0680*/  LDCU.64 UR10, c[0x0][0x4c0] ;  /* 0x00009800ff0a77ac */ /* 0x000ee20008000a00 */
[----:B0-----:R-:W-:-:S05]  /*0690*/  IMAD.HI.U32 R10, R9, UR9, R8 ;  /* 0x00000009090a7c27 */ /* 0x001fca000f8e0008 */
[----:B-1----:R-:W-:-:S04]  /*06a0*/  SHF.R.U32.HI R11, RZ, UR5, R10 ;  /* 0x00000005ff0b7c19 */ /* 0x002fc8000801160a */
[----:B------:R-:W-:-:S05]  /*06b0*/  IADD3 R8, PT, PT, -R11, RZ, RZ ;  /* 0x000000ff0b087210 */ /* 0x000fca0007ffe1ff */
[----:B------:R-:W-:-:S04]  /*06c0*/  IMAD R8, R8, UR8, R9 ;  /* 0x0000000808087c24 */ /* 0x000fc8000f8e0209 */
[C---:B---3--:R-:W-:Y:S02]  /*06d0*/  IMAD R7, R8.reuse, UR10, R7 ;  /* 0x0000000a08077c24 */ /* 0x048fe4000f8e0207 */
[----:B------:R-:W-:Y:S01]  /*06e0*/  IMAD R6, R8, UR11, R6 ;  /* 0x0000000b08067c24 */ /* 0x000fe2000f8e0206 */
[----:B------:R-:W-:Y:S06]  /*06f0*/  @!P0 BRA `(.L_x_15490) ;  /* 0x0000001000448947 */ /* 0x000fec0003800000 */
[----:B------:R-:W0:Y:S01]  /*0700*/  LDCU.64 UR8, c[0x0][0x3a8] ;  /* 0x00007500ff0877ac */ /* 0x000e220008000a00 */
[----:B------:R-:W-:Y:S01]  /*0710*/  HFMA2 R10, -RZ, RZ, 0, 0 ;  /* 0x00000000ff0a7431 */ /* 0x000fe200000001ff */
[----:B------:R-:W-:Y:S01]  /*0720*/  ISETP.NE.AND P0, PT, R3, 0x3, PT ;  /* 0x000000030300780c */ /* 0x000fe20003f05270 */
[----:B------:R-:W1:Y:S01]  /*0730*/  LDCU UR5, c[0x0][0x3a4] ;  /* 0x00007480ff0577ac */ /* 0x000e620008000800 */
[----:B------:R-:W3:Y:S02]  /*0740*/  LDCU.64 UR10, c[0x0][0x4c8] ;  /* 0x00009900ff0a77ac */ /* 0x000ee40008000a00 */
[----:B0-----:R-:W-:-:S05]  /*0750*/  IMAD.HI.U32 R8, R11, UR8, R10 ;  /* 0x000000080b087c27 */ /* 0x001fca000f8e000a */
[----:B------:R-:W-:-:S04]  /*0760*/  SHF.R.U32.HI R9, RZ, UR9, R8 ;  /* 0x00000009ff097c19 */ /* 0x000fc80008011608 */
[----:B------:R-:W-:-:S05]  /*0770*/  IADD3 R10, PT, PT, -R9, RZ, RZ ;  /* 0x000000ff090a7210 */ /* 0x000fca0007ffe1ff */
[----:B-1----:R-:W-:-:S04]  /*0780*/  IMAD R10, R10, UR5, R11 ;  /* 0x000000050a0a7c24 */ /* 0x002fc8000f8e020b */
[C---:B---3--:R-:W-:Y:S02]  /*0790*/  IMAD R7, R10.reuse, UR10, R7 ;  /* 0x0000000a0a077c24 */ /* 0x048fe4000f8e0207 */
[----:B------:R-:W-:Y:S01]  /*07a0*/  IMAD R6, R10, UR11, R6 ;  /* 0x0000000b0a067c24 */ /* 0x000fe2000f8e0206 */
[----:B------:R-:W-:Y:S06]  /*07b0*/  @!P0 BRA `(.L_x_15490) ;  /* 0x0000001000148947 */ /* 0x000fec0003800000 */
[----:B------:R-:W0:Y:S01]  /*07c0*/  LDCU.64 UR8, c[0x0][0x3b0] ;  /* 0x00007600ff0877ac */ /* 0x000e220008000a00 */
[----:B------:R-:W-:Y:S01]  /*07d0*/  IMAD.MOV.U32 R8, RZ, RZ, RZ ;  /* 0x000000ffff087224 */ /* 0x000fe200078e00ff */
        /* <DEDUP_REMOVED lines=11> */
[----:B------:R-:W-:Y:S02]  /*0890*/  MOV R10, RZ ;  /* 0x000000ff000a7202 */ /* 0x000fe40000000f00 */
[----:B------:R-:W-:Y:S01]  /*08a0*/  ISETP.NE.AND P0, PT, R3, 0x5, PT ;  /* 0x000000050300780c */ /* 0x000fe20003f05270 */
[----:B------:R-:W1:Y:S01]  /*08b0*/  LDCU UR5, c[0x0][0x3bc] ;  /* 0x00007780ff0577ac */ /* 0x000e620008000800 */
[----:B------:R-:W3:Y:S01]  /*08c0*/  LDCU.64 UR10, c[0x0][0x4d8] ;  /* 0x00009b00ff0a77ac */ /* 0x000ee20008000a00 */
        /* <DEDUP_REMOVED lines=13> */
[----:B-1----:R-:W-:-:S05]  /*09a0*/  SHF.R.U32.HI R11, RZ, UR5, R10 ;  /* 0x00000005ff0b7c19 */ /* 0x002fca000801160a */
[----:B------:R-:W-:-:S04]  /*09b0*/  IMAD.MOV R8, RZ, RZ, -R11 ;  /* 0x000000ffff087224 */ /* 0x000fc800078e0a0b */
        /* <DEDUP_REMOVED lines=58> */
[----:B------:R-:W-:-:S05]  /*0d60*/  SHF.R.U32.HI R9, RZ, UR9, R8 ;  /* 0x00000009ff097c19 */ /* 0x000fca0008011608 */
[----:B------:R-:W-:-:S04]  /*0d70*/  IMAD.MOV R10, RZ, RZ, -R9 ;  /* 0x000000ffff0a7224 */ /* 0x000fc800078e0a09 */
        /* <DEDUP_REMOVED lines=148> */
[----:B------:R-:W-:Y:S01]  /*16c0*/  ISETP.NE.AND P0, PT, R3, 0x18, PT ;  /* 0x000000180300780c */ /* 0x000fe20003f05270 */
[----:B------:R-:W0:Y:S01]  /*16d0*/  LDCU.64 UR8, c[0x0][0x4a0] ;  /* 0x00009400ff0877ac */ /* 0x000e220008000a00 */
[----:B------:R-:W-:Y:S01]  /*16e0*/  IMAD.MOV.U32 R8, RZ, RZ, RZ ;  /* 0x000000ffff087224 */ /* 0x000fe200078e00ff */
[----:B------:R-:W1:Y:S01]  /*16f0*/  LDCU UR5, c[0x0][0x4a8] ;  /* 0x00009500ff0577ac */ /* 0x000e620008000800 */
[----:B------:R-:W3:Y:S09]  /*1700*/  LDCU.64 UR10, c[0x0][0x570] ;  /* 0x0000ae00ff0a77ac */ /* 0x000ef20008000a00 */
[----:B------:R-:W5:Y:S01]  /*1710*/  @P0 LDC.64 R14, c[0x0][0x4b0] ;  /* 0x00012c00ff0e0b82 */ /* 0x000f620000000a00 */
[----:B0-----:R-:W-:-:S07]  /*1720*/  IMAD.HI.U32 R12, R9, UR9, R8 ;  /* 0x00000009090c7c27 */ /* 0x001fce000f8e0008 */
[----:B------:R-:W0:Y:S01]  /*1730*/  @P0 LDC R17, c[0x0][0x4ac] ;  /* 0x00012b00ff110b82 */ /* 0x000e220000000800 */
[----:B-1----:R-:W-:Y:S02]  /*1740*/  SHF.R.U32.HI R13, RZ, UR5, R12 ;  /* 0x00000005ff0d7c19 */ /* 0x002fe4000801160c */
[----:B------:R-:W-:Y:S02]  /*1750*/  @P0 MOV R12, RZ ;  /* 0x000000ff000c0202 */ /* 0x000fe40000000f00 */
[----:B------:R-:W-:-:S03]  /*1760*/  IADD3 R8, PT, PT, -R13, RZ, RZ ;  /* 0x000000ff0d087210 */ /* 0x000fc60007ffe1ff */
[----:B------:R-:W1:Y:S02]  /*1770*/  @P0 LDC.64 R10, c[0x0][0x578] ;  /* 0x00015e00ff0a0b82 */ /* 0x000e640000000a00 */
[----:B------:R-:W-:Y:S02]  /*1780*/  IMAD R8, R8, UR8, R9 ;  /* 0x0000000808087c24 */ /* 0x000fe4000f8e0209 */
[----:B-----5:R-:W-:-:S04]  /*1790*/  @P0 IMAD.HI.U32 R14, R13, R14, R12 ;  /* 0x0000000e0d0e0227 */ /* 0x020fc800078e000c */
[C---:B---3--:R-:W-:Y:S01]  /*17a0*/  IMAD R7, R8.reuse, UR10, R7 ;  /* 0x0000000a08077c24 */ /* 0x048fe2000f8e0207 */
[----:B------:R-:W-:Y:S01]  /*17b0*/  @P0 SHF.R.U32.HI R14, RZ, R15, R14 ;  /* 0x0000000fff0e0219 */ /* 0x000fe2000001160e */
[----:B------:R-:W-:-:S03]  /*17c0*/  IMAD R6, R8, UR11, R6 ;  /* 0x0000000b08067c24 */ /* 0x000fc6000f8e0206 */
[----:B------:R-:W-:-:S05]  /*17d0*/  @P0 IADD3 R12, PT, PT, -R14, RZ, RZ ;  /* 0x000000ff0e0c0210 */ /* 0x000fca0007ffe1ff */
[----:B0-----:R-:W-:-:S04]  /*17e0*/  @P0 IMAD R12, R12, R17, R13 ;  /* 0x000000110c0c0224 */ /* 0x001fc800078e020d */
[C---:B-1----:R-:W-:Y:S02]  /*17f0*/  @P0 IMAD R7, R12.reuse, R10, R7 ;  /* 0x0000000a0c070224 */ /* 0x042fe400078e0207 */
[----:B------:R-:W-:-:S07]  /*1800*/  @P0 IMAD R6, R12, R11, R6 ;  /* 0x0000000b0c060224 */ /* 0x000fce00078e0206 */
.L_x_15490:
[----:B------:R-:W0:Y:S02]  /*1810*/  LDCU.64 UR8, c[0x0][0x588] ;  /* 0x0000b100ff0877ac */ /* 0x000e240008000a00 */
[----:B0-----:R-:W-:-:S04]  /*1820*/  IADD3 R8, P0, PT, R6, UR8, RZ ;  /* 0x0000000806087c10 */ /* 0x001fc8000ff1e0ff */
[----:B------:R-:W-:Y:S01]  /*1830*/  IADD3.X R9, PT, PT, RZ, UR9, RZ, P0, !PT ;  /* 0x00000009ff097c10 */ /* 0x000fe200087fe4ff */
[----:B------:R-:W0:Y:S05]  /*1840*/  LDCU.64 UR8, c[0x0][0x580] ;  /* 0x0000b000ff0877ac */ /* 0x000e2a0008000a00 */
[----:B--2---:R-:W2:Y:S01]  /*1850*/  LDG.E.U16 R9, desc[UR6][R8.64] ;  /* 0x0000000608097981 */ /* 0x004ea2000c1e1500 */
[----:B------:R-:W-:Y:S01]  /*1860*/  IADD3 R5, PT, PT, R5, 0x80, RZ ;  /* 0x0000008005057810 */ /* 0x000fe20007ffe0ff */
[----:B--2---:R-:W-:-:S05]  /*1870*/  IMAD.U32 R6, R9, 0x10000, RZ ;  /* 0x0001000009067824 */ /* 0x004fca00078e00ff */
[----:B------:R-:W-:-:S13]  /*1880*/  FSETP.NAN.FTZ.AND P0, PT, |R6|, |R6|, PT ;  /* 0x400000060600720b */ /* 0x000fda0003f18200 */
[----:B----4-:R-:W-:Y:S02]  /*1890*/  @!P0 SHF.L.U32 R11, R0, 0x10, RZ ;  /* 0x00000010000b8819 */ /* 0x010fe400000006ff */
[----:B------:R-:W-:Y:S02]  /*18a0*/  @!P0 SHF.L.U32 R13, R2, 0x10, RZ ;  /* 0x00000010020d8819 */ /* 0x000fe400000006ff */
[----:B------:R-:W-:-:S04]  /*18b0*/  @!P0 FMNMX.FTZ R6, R11, R6, !PT ;  /* 0x000000060b068209 */ /* 0x000fc80007810000 */
        /* <DEDUP_REMOVED lines=302> */
[----:B------:R-:W-:-:S04]  /*2ba0*/  IMAD R6, R8, UR11, R6 ;  /* 0x0000000b08067c24 */ /* 0x000fc8000f8e0206 */
[----:B------:R-:W-:-:S04]  /*2bb0*/  @P0 IMAD.MOV R12, RZ, RZ, -R14 ;  /* 0x000000ffff0c0224 */ /* 0x000fc800078e0a0e */
[----:B0-----:R-:W-:-:S04]  /*2bc0*/  @P0 IMAD R12, R17, R12, R13 ;  /* 0x0000000c110c0224 */ /* 0x001fc800078e020d */
[C---:B-1----:R-:W-:Y:S02]  /*2bd0*/  @P0 IMAD R7, R12.reuse, R10, R7 ;  /* 0x0000000a0c070224 */ /* 0x042fe400078e0207 */
[----:B------:R-:W-:-:S07]  /*2be0*/  @P0 IMAD R6, R12, R11, R6 ;  /* 0x0000000b0c060224 */ /* 0x000fce00078e0206 */
.L_x_15492:
[----:B------:R-:W0:Y:S02]  /*2bf0*/  LDCU.64 UR8, c[0x0][0x588] ;  /* 0x0000b100ff0877ac */ /* 0x000e240008000a00 */
[----:B0-----:R-:W-:-:S04]  /*2c00*/  IADD3 R8, P0, PT, R6, UR8, RZ ;  /* 0x0000000806087c10 */ /* 0x001fc8000ff1e0ff */
[----:B------:R-:W-:Y:S01]  /*2c10*/  IADD3.X R9, PT, PT, RZ, UR9, RZ, P0, !PT ;  /* 0x00000009ff097c10 */ /* 0x000fe200087fe4ff */
[----:B------:R-:W0:Y:S05]  /*2c20*/  LDCU.64 UR8, c[0x0][0x580] ;  /* 0x0000b000ff0877ac */ /* 0x000e2a0008000a00 */
[----:B------:R-:W2:Y:S01]  /*2c30*/  LDG.E.U16 R9, desc[UR6][R8.64] ;  /* 0x0000000608097981 */ /* 0x000ea2000c1e1500 */
[----:B------:R-:W-:Y:S02]  /*2c40*/  IADD3 R5, PT, PT, R5, 0x80, RZ ;  /* 0x0000008005057810 */ /* 0x000fe40007ffe0ff */
[----:B--2---:R-:W-:-:S04]  /*2c50*/  SHF.L.U32 R6, R9, 0x10, RZ ;  /* 0x0000001009067819 */ /* 0x004fc800000006ff */
[----:B------:R-:W-:-:S13]  /*2c60*/  FSETP.NAN.FTZ.AND P0, PT, |R6|, |R6|, PT ;  /* 0x400000060600720b */ /* 0x000fda0003f18200 */
[----:B------:R-:W-:Y:S02]  /*2c70*/  @!P0 SHF.L.U32 R11, R0, 0x10, RZ ;  /* 0x00000010000b8819 */ /* 0x000fe400000006ff */
[----:B------:R-:W-:Y:S02]  /*2c80*/  @!P0 SHF.L.U32 R13, R2, 0x10, RZ ;  /* 0x00000010020d8819 */ /* 0x000fe400000006ff */
[----:B------:R-:W-:-:S04]  /*2c90*/  @!P0 FMNMX.FTZ R6, R11, R6, !PT ;  /* 0x000000060b068209 */ /* 0x000fc80007810000 */
[----:B------:R-:W-:Y:S02]  /*2ca0*/  @!P0 FMNMX.FTZ R10, R13, R6, PT ;  /* 0x000000060d0a8209 */ /* 0x000fe40003810000 */
[----:B0-----:R-:W-:Y:S02]  /*2cb0*/  IADD3 R6, P1, PT, R7, UR8, RZ ;  /* 0x0000000807067c10 */ /* 0x001fe4000ff3e0ff */
[----:B------:R-:W-:-:S03]  /*2cc0*/  @!P0 F2FP.BF16.F32.PACK_AB R10, RZ, R10 ;  /* 0x0000000aff0a823e */ /* 0x000fc600000010ff */
[----:B------:R-:W-:Y:S01]  /*2cd0*/  IMAD.X R7, RZ, RZ, UR9, P1 ;  /* 0x00000009ff077e24 */ /* 0x000fe200088e06ff */
[----:B------:R-:W-:-:S05]  /*2ce0*/  @!P0 PRMT R9, R10, 0x7610, R9 ;  /* 0x000076100a098816 */ /* 0x000fca0000000009 */
[----:B------:R0:W-:Y:S02]  /*2cf0*/  STG.E.U16 desc[UR6][R6.64], R9 ;  /* 0x0000000906007986 */ /* 0x0001e4000c101506 */
.L_x_15489:
[----:B------:R-:W-:-:S13]  /*2d00*/  ISETP.GE.AND P0, PT, R5, UR4, PT ;  /* 0x0000000405007c0c */ /* 0x000fda000bf06270 */
[----:B------:R-:W-:Y:S05]  /*2d10*/  @P0 BREAK.RELIABLE B1 ;  /* 0x0000000000010942 */ /* 0x000fea0003800100 */
[----:B------:R-:W-:Y:S05]  /*2d20*/  @P0 BRA `(.L_x_15491) ;  /* 0x0000001000f00947 */ /* 0x000fea0003800000 */
[----:B--2---:R-:W-:Y:S05]  /*2d30*/  BSYNC.RELIABLE B1 ;  /* 0x0000000000017941 */ /* 0x004fea0003800100 */
.L_x_15488:
        /* <DEDUP_REMOVED lines=285> */
[----:B-1----:R-:W-:Y:S01]  /*3f10*/  SHF.R.U32.HI R13, RZ, UR5, R12 ;  /* 0x00000005ff0d7c19 */ /* 0x002fe2000801160c */
[----:B------:R-:W-:-:S03]  /*3f20*/  @P0 IMAD.MOV.U32 R12, RZ, RZ, RZ ;  /* 0x000000ffff0c0224 */ /* 0x000fc600078e00ff */
        /* <DEDUP_REMOVED lines=11> */
.L_x_15493:
        /* <DEDUP_REMOVED lines=8> */
[----:B----4-:R-:W-:Y:S01]  /*4060*/  @!P0 IMAD.U32 R11, R0, 0x10000, RZ ;  /* 0x00010000000b8824 */ /* 0x010fe200078e00ff */
[----:B------:R-:W-:-:S04]  /*4070*/  @!P0 SHF.L.U32 R13, R2, 0x10, RZ ;  /* 0x00000010020d8819 */ /* 0x000fc800000006ff */
[----:B------:R-:W-:-:S04]  /*4080*/  @!P0 FMNMX.FTZ R6, R11, R6, !PT ;  /* 0x000000060b068209 */ /* 0x000fc80007810000 */
[----:B------:R-:W-:Y:S02]  /*4090*/  @!P0 FMNMX.FTZ R10, R13, R6, PT ;  /* 0x000000060d0a8209 */ /* 0x000fe40003810000 */
[----:B0-----:R-:W-:Y:S02]  /*40a0*/  IADD3 R6, P1, PT, R7, UR8, RZ ;  /* 0x0000000807067c10 */ /* 0x001fe4000ff3e0ff */
[----:B------:R-:W-:Y:S02]  /*40b0*/  @!P0 F2FP.BF16.F32.PACK_AB R10, RZ, R10 ;  /* 0x0000000aff0a823e */ /* 0x000fe400000010ff */
[----:B------:R-:W-:Y:S02]  /*40c0*/  IADD3.X R7, PT, PT, RZ, UR9, RZ, P1, !PT ;  /* 0x00000009ff077c10 */ /* 0x000fe40008ffe4ff */
[----:B------:R-:W-:-:S05]  /*40d0*/  @!P0 PRMT R9, R10, 0x7610, R9 ;  /* 0x000076100a098816 */ /* 0x000fca0000000009 */
[----:B------:R1:W-:Y:S02]  /*40e0*/  STG.E.U16 desc[UR6][R6.64], R9 ;  /* 0x0000000906007986 */ /* 0x0003e4000c101506 */
.L_x_15491:
[----:B--2---:R-:W-:Y:S05]  /*40f0*/  BSYNC.RECONVERGENT B0 ;  /* 0x0000000000007941 */ /* 0x004fea0003800200 */
.L_x_15487:
[----:B------:R-:W-:Y:S05]  /*4100*/  WARPSYNC.ALL ;  /* 0x0000000000007948 */ /* 0x000fea0003800000 */
[----:B------:R-:W-:-:S13]  /*4110*/  ISETP.GE.AND P0, PT, R5, UR4, PT ;  /* 0x0000000405007c0c */ /* 0x000fda000bf06270 */
[----:B------:R-:W-:Y:S05]  /*4120*/  @P0 EXIT ;  /* 0x000000000000094d */ /* 0x000fea0003800000 */
[----:B------:R-:W2:Y:S01]  /*4130*/  LDCU.64 UR4, c[0x0][0x390] ;  /* 0x00007200ff0477ac */ /* 0x000ea20008000a00 */
[----:B01----:R-:W-:Y:S01]  /*4140*/  MOV R6, RZ ;  /* 0x000000ff00067202 */ /* 0x003fe20000000f00 */
[----:B------:R-:W-:Y:S01]  /*4150*/  IMAD.MOV.U32 R7, RZ, RZ, R5 ;  /* 0x000000ffff077224 */ /* 0x000fe200078e0005 */
        /* <DEDUP_REMOVED lines=295> */
.L_x_15494:
[----:B------:R-:W0:Y:S02]  /*53d0*/  LDCU.128 UR8, c[0x0][0x580] ;  /* 0x0000b000ff0877ac */ /* 0x000e240008000c00 */
[----:B0-----:R-:W-:-:S05]  /*53e0*/  IADD3 R6, P0, PT, R4, UR10, RZ ;  /* 0x0000000a04067c10 */ /* 0x001fca000ff1e0ff */
[----:B------:R-:W-:-:S05]  /*53f0*/  IMAD.X R7, RZ, RZ, UR11, P0 ;  /* 0x0000000bff077e24 */ /* 0x000fca00080e06ff */
[----:B------:R-:W2:Y:S02]  /*5400*/  LDG.E.U16 R9, desc[UR6][R6.64] ;  /* 0x0000000606097981 */ /* 0x000ea4000c1e1500 */
[----:B--2---:R-:W-:-:S04]  /*5410*/  SHF.L.U32 R3, R9, 0x10, RZ ;  /* 0x0000001009037819 */ /* 0x004fc800000006ff */
[----:B------:R-:W-:-:S13]  /*5420*/  FSETP.NAN.FTZ.AND P0, PT, |R3|, |R3|, PT ;  /* 0x400000030300720b */ /* 0x000fda0003f18200 */
[----:B----4-:R-:W-:Y:S02]  /*5430*/  @!P0 SHF.L.U32 R0, R0, 0x10, RZ ;  /* 0x0000001000008819 */ /* 0x010fe400000006ff */
[----:B------:R-:W-:Y:S02]  /*5440*/  @!P0 SHF.L.U32 R11, R2, 0x10, RZ ;  /* 0x00000010020b8819 */ /* 0x000fe400000006ff */
[----:B------:R-:W-:Y:S02]  /*5450*/  @!P0 FMNMX.FTZ R0, R0, R3, !PT ;  /* 0x0000000300008209 */ /* 0x000fe40007810000 */
[----:B------:R-:W-:Y:S02]  /*5460*/  IADD3 R2, P1, PT, R5, UR8, RZ ;  /* 0x0000000805027c10 */ /* 0x000fe4000ff3e0ff */
[----:B------:R-:W-:Y:S02]  /*5470*/  @!P0 FMNMX.FTZ R0, R11, R0, PT ;  /* 0x000000000b008209 */ /* 0x000fe40003810000 */
[----:B------:R-:W-:-:S02]  /*5480*/  IADD3.X R3, PT, PT, RZ, UR9, RZ, P1, !PT ;  /* 0x00000009ff037c10 */ /* 0x000fc40008ffe4ff */
[----:B------:R-:W-:-:S04]  /*5490*/  @!P0 F2FP.BF16.F32.PACK_AB R0, RZ, R0 ;  /* 0x00000000ff00823e */ /* 0x000fc800000010ff */
[----:B------:R-:W-:-:S05]  /*54a0*/  @!P0 PRMT R9, R0, 0x7610, R9 ;  /* 0x0000761000098816 */ /* 0x000fca0000000009 */
[----:B------:R-:W-:Y:S01]  /*54b0*/  STG.E.U16 desc[UR6][R2.64], R9 ;  /* 0x0000000902007986 */ /* 0x000fe2000c101506 */
[----:B------:R-:W-:Y:S05]  /*54c0*/  EXIT ;  /* 0x000000000000794d */ /* 0x000fea0003800000 */
.L_x_15495:
        /* <DEDUP_REMOVED lines=11> */
.L_x_35955:


//--------------------- .text._ZN2at6native27unrolled_elementwise_kernelIZZZNS0_17clamp_kernel_cudaERNS_18TensorIteratorBaseERKN3c106ScalarES7_ENKUlvE_clEvENKUlvE7_clEvEUlNS4_8BFloat16EE_St5arrayIPcLm2EELi4E23TrivialOffsetCalculatorILi1EjESG_NS0_6memory15LoadWithoutCastENSH_16StoreWithoutCastEEEviT_T0_T2_T3_T4_T5_ --------------------------
	.section	.text._ZN2at6native27unrolled_elementwise_kernelIZZZNS0_17clamp_kernel_cudaERNS_18TensorIteratorBaseERKN3c106ScalarES7_ENKUlvE_clEvENKUlvE7_clEvEUlNS4_8BFloat16EE_St5arrayIPcLm2EELi4E23TrivialOffsetCalculatorILi1EjESG_NS0_6memory15LoadWithoutCastENSH_16StoreWithoutCastEEEviT_T0_T2_T3_T4_T5_,"ax",@progbits
	.align	128
        .global         _ZN2at6native27unrolled_elementwise_kernelIZZZNS0_17clamp_kernel_cudaERNS_18TensorIteratorBaseERKN3c106ScalarES7_ENKUlvE_clEvENKUlvE7_clEvEUlNS4_8BFloat16EE_St5arrayIPcLm2EELi4E23TrivialOffsetCalculatorILi1EjESG_NS0_6memory15LoadWithoutCastENSH_16StoreWithoutCastEEEviT_T0_T2_T3_T4_T5_
        .type           _ZN2at6native27unrolled_elementwise_kernelIZZZNS0_17clamp_kernel_cudaERNS_18TensorIteratorBaseERKN3c106ScalarES7_ENKUlvE_clEvENKUlvE7_clEvEUlNS4_8BFloat16EE_St5arrayIPcLm2EELi4E23TrivialOffsetCalculatorILi1EjESG_NS0_6memory15LoadWithoutCastENSH_16StoreWithoutCastEEEviT_T0_T2_T3_T4_T5_,@function
        .size           _ZN2at6native27unrolled_elementwise_kernelIZZZNS0_17clamp_kernel_cudaERNS_18TensorIteratorBaseERKN3c106ScalarES7_ENKUlvE_clEvENKUlvE7_clEvEUlNS4_8BFloat16EE_St5arrayIPcLm2EELi4E23TrivialOffsetCalculatorILi1EjESG_NS0_6memory15LoadWithoutCastENSH_16StoreWithoutCastEEEviT_T0_T2_T3_T4_T5_,(.L_x_35956 - _ZN2at6native27unrolled_elementwise_kernelIZZZNS0_17clamp_kernel_cudaERNS_18TensorIteratorBaseERKN3c106ScalarES7_ENKUlvE_clEvENKUlvE7_clEvEUlNS4_8BFloat16EE_St5arrayIPcLm2EELi4E23TrivialOffsetCalculatorILi1EjESG_NS0_6memory15LoadWithoutCastENSH_16StoreWithoutCastEEEviT_T0_T2_T3_T4_T5_)
        .other          _ZN2at6native27unrolled_elementwise_kernelIZZZNS0_17clamp_kernel_cudaERNS_18TensorIteratorBaseERKN3c106ScalarES7_ENKUlvE_clEvENKUlvE7_clEvEUlNS4_8BFloat16EE_St5arrayIPcLm2EELi4E23TrivialOffsetCalculatorILi1EjESG_NS0_6memory15LoadWithoutCastENSH_16StoreWithoutCastEEEviT_T0_T2_T3_T4_T5_,@"STO_CUDA_ENTRY STV_DEFAULT"
_ZN2at6native27unrolled_elementwise_kernelIZZZNS0_17clamp_kernel_cudaERNS_18TensorIteratorBaseERKN3c106ScalarES7_ENKUlvE_clEvENKUlvE7_clEvEUlNS4_8BFloat16EE_St5arrayIPcLm2EELi4E23TrivialOffsetCalculatorILi1EjESG_NS0_6memory15LoadWithoutCastENSH_16StoreWithoutCastEEEviT_T0_T2_T3_T4_T5_:
.text._ZN2at6native27unrolled_elementwise_kernelIZZZNS0_17clamp_kernel_cudaERNS_18TensorIteratorBaseERKN3c106ScalarES7_ENKUlvE_clEvENKUlvE7_clEvEUlNS4_8BFloat16EE_St5arrayIPcLm2EELi4E23TrivialOffsetCalculatorILi1EjESG_NS0_6memory15LoadWithoutCastENSH_16StoreWithoutCastEEEviT_T0_T2_T3_T4_T5_:
        /* <DEDUP_REMOVED lines=22> */
[----:B------:R-:W-:Y:S02]  /*0160*/  ISETP.GE.AND P2, PT, R2, R5, PT ;  /* 0x000000050200720c */ /* 0x000fe40003f46270 */
[----:B-1----:R1:W5:Y:S11]  /*0170*/  @!P1 LDG.E.U16 R4, desc[UR4][R10.64] ;  /* 0x000000040a049981 */ /* 0x002376000c1e1500 */
[----:B------:R-:W2:Y:S01]  /*0180*/  @!P2 LDC.64 R8, c[0x0][0x3a0] ;  /* 0x0000e800ff08ab82 */ /* 0x000ea20000000a00 */
[--C-:B------:R-:W-:Y:S01]  /*0190*/  @!P2 IMAD R19, R3, 0x200, R2.reuse ;  /* 0x000002000313a824 */ /* 0x100fe200078e0202 */
[----:B------:R-:W-:Y:S01]  /*01a0*/  PRMT R2, RZ, 0x7610, R2 ;  /* 0x00007610ff027816 */ /* 0x000fe20000000002 */
[----:B0-----:R-:W-:-:S04]  /*01b0*/  @!P3 IMAD.WIDE.U32 R16, R21, 0x2, R12 ;  /* 0x000000021510b825 */ /* 0x001fc800078e000c */
[--C-:B--2---:R-:W-:Y:S01]  /*01c0*/  @!P2 IMAD.WIDE.U32 R12, R19, 0x2, R8.reuse ;  /* 0x00000002130ca825 */ /* 0x104fe200078e0008 */
[----:B------:R-:W-:Y:S01]  /*01d0*/  PRMT R9, RZ, 0x7610, R9 ;  /* 0x00007610ff097816 */ /* 0x000fe20000000009 */
[----:B-1----:R-:W0:Y:S01]  /*01e0*/  LDC.U16 R11, c[0x0][0x388] ;  /* 0x0000e200ff0b7b82 */ /* 0x002e220000000400 */
[----:B------:R-:W-:Y:S01]  /*01f0*/  PRMT R8, RZ, 0x7610, R8 ;  /* 0x00007610ff087816 */ /* 0x000fe20000000008 */
[C---:B------:R-:W-:Y:S01]  /*0200*/  VIADD R22, R0.reuse, 0x80 ;  /* 0x0000008000167836 */ /* 0x040fe20000000000 */
[C---:B------:R-:W-:Y:S01]  /*0210*/  IADD3 R20, PT, PT, R0.reuse, 0x180, RZ ;  /* 0x0000018000147810 */ /* 0x040fe20007ffe0ff */
[C---:B------:R-:W-:Y:S01]  /*0220*/  VIADD R18, R0.reuse, 0x100 ;  /* 0x0000010000127836 */ /* 0x040fe20000000000 */
[----:B------:R1:W5:Y:S01]  /*0230*/  @!P0 LDG.E.U16 R9, desc[UR4][R6.64] ;  /* 0x0000000406098981 */ /* 0x000362000c1e1500 */
[----:B------:R-:W-:Y:S02]  /*0240*/  ISETP.GE.AND P0, PT, R0, R5, PT ;  /* 0x000000050000720c */ /* 0x000fe40003f06270 */
[----:B------:R-:W2:Y:S01]  /*0250*/  LDC.U16 R10, c[0x0][0x38a] ;  /* 0x0000e280ff0a7b82 */ /* 0x000ea20000000400 */
[----:B------:R-:W-:Y:S01]  /*0260*/  BSSY.RECONVERGENT B0, `(.L_x_15496) ;  /* 0x0000014000007945 */ /* 0x000fe20003800200 */
[----:B------:R3:W5:Y:S04]  /*0270*/  @!P3 LDG.E.U16 R8, desc[UR4][R16.64] ;  /* 0x000000041008b981 */ /* 0x000768000c1e1500 */
[----:B------:R3:W5:Y:S05]  /*0280*/  @!P2 LDG.E.U16 R2, desc[UR4][R12.64] ;  /* 0x000000040c02a981 */ /* 0x00076a000c1e1500 */
[----:B------:R-:W1:Y:S01]  /*0290*/  @!P0 LDC.64 R14, c[0x0][0x398] ;  /* 0x0000e600ff0e8b82 */ /* 0x000e620000000a00 */
[----:B------:R-:W-:-:S02]  /*02a0*/  @!P0 IMAD R19, R3, 0x200, R0 ;  /* 0x0000020003138824 */ /* 0x000fc400078e0200 */
[----:B------:R-:W-:Y:S01]  /*02b0*/  @!P0 IMAD.MOV.U32 R0, RZ, RZ, R22 ;  /* 0x000000ffff008224 */ /* 0x000fe200078e0016 */
[-C--:B------:R-:W-:Y:S02]  /*02c0*/  ISETP.GE.AND P5, PT, R22, R5.reuse, PT ;  /* 0x000000051600720c */ /* 0x080fe40003fa6270 */
[-C--:B------:R-:W-:Y:S02]  /*02d0*/  ISETP.GE.AND P3, PT, R18, R5.reuse, PT ;  /* 0x000000051200720c */ /* 0x080fe40003f66270 */
[-C--:B------:R-:W-:Y:S02]  /*02e0*/  ISETP.GE.AND P1, PT, R20, R5.reuse, PT ;  /* 0x000000051400720c */ /* 0x080fe40003f26270 */
[----:B------:R-:W-:Y:S01]  /*02f0*/  ISETP.GE.AND P2, PT, R0, R5, PT ;  /* 0x000000050000720c */ /* 0x000fe20003f46270 */
[----:B-1----:R-:W-:Y:S01]  /*0300*/  @!P0 IMAD.WIDE.U32 R6, R19, 0x2, R14 ;  /* 0x0000000213068825 */ /* 0x002fe200078e000e */
[----:B0-23--:R-:W-:Y:S11]  /*0310*/  @P0 BRA `(.L_x_15497) ;  /* 0x0000000000200947 */ /* 0x00dff60003800000 */
[----:B-----5:R-:W-:-:S05]  /*0320*/  IMAD.U32 R15, R9, 0x10000, RZ ;  /* 0x00010000090f7824 */ /* 0x020fca00078e00ff */
[----:B------:R-:W-:-:S13]  /*0330*/  FSETP.NAN.FTZ.AND P4, PT, |R15|, |R15|, PT ;  /* 0x4000000f0f00720b */ /* 0x000fda0003f98200 */
[----:B------:R-:W-:Y:S02]  /*0340*/  @!P4 IMAD.U32 R12, R11, 0x10000, RZ ;  /* 0x000100000b0cc824 */ /* 0x000fe400078e00ff */
[----:B------:R-:W-:-:S03]  /*0350*/  @!P4 IMAD.U32 R13, R10, 0x10000, RZ ;  /* 0x000100000a0dc824 */ /* 0x000fc600078e00ff */
[----:B------:R-:W-:-:S04]  /*0360*/  @!P4 FMNMX.FTZ R12, R15, R12, !PT ;  /* 0x0000000c0f0cc209 */ /* 0x000fc80007810000 */
[----:B------:R-:W-:-:S04]  /*0370*/  @!P4 FMNMX.FTZ R12, R12, R13, PT ;  /* 0x0000000d0c0cc209 */ /* 0x000fc80003810000 */
[----:B------:R-:W-:-:S04]  /*0380*/  @!P4 F2FP.BF16.F32.PACK_AB R12, RZ, R12 ;  /* 0x0000000cff0cc23e */ /* 0x000fc800000010ff */
[----:B------:R-:W-:-:S07]  /*0390*/  @!P4 PRMT R9, R12, 0x7610, R9 ;  /* 0x000076100c09c816 */ /* 0x000fce0000000009 */
.L_x_15497:
[----:B------:R-:W-:Y:S05]  /*03a0*/  BSYNC.RECONVERGENT B0 ;  /* 0x0000000000007941 */ /* 0x000fea0003800200 */
.L_x_15496:
[----:B------:R-:W-:Y:S04]  /*03b0*/  BSSY.RECONVERGENT B0, `(.L_x_15498) ;  /* 0x000000a000007945 */ /* 0x000fe80003800200 */
[----:B------:R-:W-:Y:S05]  /*03c0*/  @P5 BRA `(.L_x_15499) ;  /* 0x0000000000205947 */ /* 0x000fea0003800000 */
[----:B-----5:R-:W-:-:S05]  /*03d0*/  IMAD.U32 R12, R4, 0x10000, RZ ;  /* 0x00010000040c7824 */ /* 0x020fca00078e00ff */
[----:B------:R-:W-:-:S13]  /*03e0*/  FSETP.NAN.FTZ.AND P4, PT, |R12|, |R12|, PT ;  /* 0x4000000c0c00720b */ /* 0x000fda0003f98200 */
[----:B------:R-:W-:Y:S01]  /*03f0*/  @!P4 SHF.L.U32 R13, R11, 0x10, RZ ;  /* 0x000000100b0dc819 */ /* 0x000fe200000006ff */
[----:B------:R-:W-:-:S03]  /*0400*/  @!P4 IMAD.U32 R15, R10, 0x10000, RZ ;  /* 0x000100000a0fc824 */ /* 0x000fc600078e00ff */
[----:B------:R-:W-:-:S04]  /*0410*/  @!P4 FMNMX.FTZ R12, R13, R12, !PT ;  /* 0x0000000c0d0cc209 */ /* 0x000fc80007810000 */
[----:B------:R-:W-:-:S04]  /*0420*/  @!P4 FMNMX.FTZ R12, R15, R12, PT ;  /* 0x0000000c0f0cc209 */ /* 0x000fc80003810000 */
[----:B------:R-:W-:-:S04]  /*0430*/  @!P4 F2FP.BF16.F32.PACK_AB R12, RZ, R12 ;  /* 0x0000000cff0cc23e */ /* 0x000fc800000010ff */
[----:B------:R-:W-:-:S07]  /*0440*/  @!P4 PRMT R4, R12, 0x7610, R4 ;  /* 0x000076100c04c816 */ /* 0x000fce0000000004 */
.L_x_15499:
[----:B------:R-:W-:Y:S05]  /*0450*/  BSYNC.RECONVERGENT B0 ;  /* 0x0000000000007941 */ /* 0x000fea0003800200 */
.L_x_15498:
[----:B------:R-:W-:Y:S04]  /*0460*/  BSSY.RECONVERGENT B0, `(.L_x_15500) ;  /* 0x000000a000007945 */ /* 0x000fe80003800200 */
[----:B------:R-:W-:Y:S05]  /*0470*/  @P3 BRA `(.L_x_15501) ;  /* 0x0000000000203947 */ /* 0x000fea0003800000 */
        /* <DEDUP_REMOVED lines=8> */
.L_x_15501:
[----:B------:R-:W-:Y:S05]  /*0500*/  BSYNC.RECONVERGENT B0 ;  /* 0x0000000000007941 */ /* 0x000fea0003800200 */
.L_x_15500:
[----:B------:R-:W-:Y:S04]  /*0510*/  BSSY.RECONVERGENT B0, `(.L_x_15502) ;  /* 0x000000a000007945 */ /* 0x000fe80003800200 */
[----:B------:R-:W-:Y:S05]  /*0520*/  @P1 BRA `(.L_x_15503) ;  /* 0x0000000000201947 */ /* 0x000fea0003800000 */
[----:B-----5:R-:W-:-:S05]  /*0530*/  IMAD.U32 R12, R2, 0x10000, RZ ;  /* 0x00010000020c7824 */ /* 0x020fca00078e00ff */
[----:B------:R-:W-:-:S13]  /*0540*/  FSETP.NAN.FTZ.AND P1, PT, |R12|, |R12|, PT ;  /* 0x4000000c0c00720b */ /* 0x000fda0003f38200 */
[----:B------:R-:W-:Y:S01]  /*0550*/  @!P1 IMAD.U32 R11, R11, 0x10000, RZ ;  /* 0x000100000b0b9824 */ /* 0x000fe200078e00ff */
[----:B------:R-:W-:-:S04]  /*0560*/  @!P1 SHF.L.U32 R13, R10, 0x10, RZ ;  /* 0x000000100a0d9819 */ /* 0x000fc800000006ff */
[----:B------:R-:W-:-:S04]  /*0570*/  @!P1 FMNMX.FTZ R10, R11, R12, !PT ;  /* 0x0000000c0b0a9209 */ /* 0x000fc80007810000 */
[----:B------:R-:W-:-:S04]  /*0580*/  @!P1 FMNMX.FTZ R10, R13, R10, PT ;  /* 0x0000000a0d0a9209 */ /* 0x000fc80003810000 */
[----:B------:R-:W-:-:S04]  /*0590*/  @!P1 F2FP.BF16.F32.PACK_AB R10, RZ, R10 ;  /* 0x0000000aff0a923e */ /* 0x000fc800000010ff */
[----:B------:R-:W-:-:S07]  /*05a0*/  @!P1 PRMT R2, R10, 0x7610, R2 ;  /* 0x000076100a029816 */ /* 0x000fce0000000002 */
.L_x_15503:
[----:B------:R-:W-:Y:S05]  /*05b0*/  BSYNC.RECONVERGENT B0 ;  /* 0x0000000000007941 */ /* 0x000fea0003800200 */
.L_x_15502:
[----:B-----5:R0:W-:Y:S01]  /*05c0*/  @!P0 STG.E.U16 desc[UR4][R6.64], R9 ;  /* 0x0000000906008986 */ /* 0x0201e2000c101504 */
[----:B------:R-:W-:Y:S04]  /*05d0*/  BSSY.RECONVERGENT B0, `(.L_x_15504) ;  /* 0x000000c000007945 */ /* 0x000fe80003800200 */
        /* <DEDUP_REMOVED lines=9> */
[----:B------:R1:W-:Y:S04]  /*0670*/  STG.E.U16 desc[UR4][R10.64], R4 ;  /* 0x000000040a007986 */ /* 0x0003e8000c101504 */
[----:B------:R1:W-:Y:S02]  /*0680*/  @!P0 STG.E.U16 desc[UR4][R6.64], R8 ;  /* 0x0000000806008986 */ /* 0x0003e4000c101504 */
.L_x_15505:
[----:B------:R-:W-:Y:S05]  /*0690*/  BSYNC.RECONVERGENT B0 ;  /* 0x0000000000007941 */ /* 0x000fea0003800200 */
.L_x_15504:
[----:B------:R-:W-:-:S13]  /*06a0*/  ISETP.GE.AND P0, PT, R0, R5, PT ;  /* 0x000000050000720c */ /* 0x000fda0003f06270 */
[----:B------:R-:W-:Y:S05]  /*06b0*/  @P0 EXIT ;  /* 0x000000000000094d */ /* 0x000fea0003800000 */
[----:B-1----:R-:W1:Y:S01]  /*06c0*/  LDC.64 R4, c[0x0][0x398] ;  /* 0x0000e600ff047b82 */ /* 0x002e620000000a00 */
[----:B------:R-:W-:-:S04]  /*06d0*/  IMAD R3, R3, 0x200, R0 ;  /* 0x0000020003037824 */ /* 0x000fc800078e0200 */
[----:B-1----:R-:W-:-:S05]  /*06e0*/  IMAD.WIDE.U32 R4, R3, 0x2, R4 ;  /* 0x0000000203047825 */ /* 0x002fca00078e0004 */
[----:B------:R-:W-:Y:S01]  /*06f0*/  STG.E.U16 desc[UR4][R4.64], R2 ;  /* 0x0000000204007986 */ /* 0x000fe2000c101504 */
[----:B------:R-:W-:Y:S05]  /*0700*/  EXIT ;  /* 0x000000000000794d */ /* 0x000fea0003800000 */
.L_x_15506:
        /* <DEDUP_REMOVED lines=15> */
.L_x_35956:


//--------------------- .text._ZN2at6native29vectorized_elementwise_kernelILi2EZZZNS0_17clamp_kernel_cudaERNS_18TensorIteratorBaseERKN3c106ScalarES7_ENKUlvE_clEvENKUlvE7_clEvEUlNS4_8BFloat16EE_St5arrayIPcLm2EEEEviT0_T1_ --------------------------
	.section	.text._ZN2at6native29vectorized_elementwise_kernelILi2EZZZNS0_17clamp_kernel_cudaERNS_18TensorIteratorBaseERKN3c106ScalarES7_ENKUlvE_clEvENKUlvE7_clEvEUlNS4_8BFloat16EE_St5arrayIPcLm2EEEEviT0_T1_,"ax",@progbits
	.align	128
        .global         _ZN2at6native29vectorized_elementwise_kernelILi2EZZZNS0_17clamp_kernel_cudaERNS_18TensorIteratorBaseERKN3c106ScalarES7_ENKUlvE_clEvENKUlvE7_clEvEUlNS4_8BFloat16EE_St5arrayIPcLm2EEEEviT0_T1_
        .type           _ZN2at6native29vectorized_elementwise_kernelILi2EZZZNS0_17clamp_kernel_cudaERNS_18TensorIteratorBaseERKN3c106ScalarES7_ENKUlvE_clEvENKUlvE7_clEvEUlNS4_8BFloat16EE_St5arrayIPcLm2EEEEviT0_T1_,@function
        .size           _ZN2at6native29vectorized_elementwise_kernelILi2EZZZNS0_17clamp_kernel_cudaERNS_18TensorIteratorBaseERKN3c106ScalarES7_ENKUlvE_clEvENKUlvE7_clEvEUlNS4_8BFloat16EE_St5arrayIPcLm2EEEEviT0_T1_,(.L_x_35957 - _ZN2at6native29vectorized_elementwise_kernelILi2EZZZNS0_17clamp_kernel_cudaERNS_18TensorIteratorBaseERKN3c106ScalarES7_ENKUlvE_clEvENKUlvE7_clEvEUlNS4_8BFloat16EE_St5arrayIPcLm2EEEEviT0_T1_)
        .other          _ZN2at6native29vectorized_elementwise_kernelILi2EZZZNS0_17clamp_kernel_cudaERNS_18TensorIteratorBaseERKN3c106ScalarES7_ENKUlvE_clEvENKUlvE7_clEvEUlNS4_8BFloat16EE_St5arrayIPcLm2EEEEviT0_T1_,@"STO_CUDA_ENTRY STV_DEFAULT"
_ZN2at6native29vectorized_elementwise_kernelILi2EZZZNS0_17clamp_kernel_cudaERNS_18TensorIteratorBaseERKN3c106ScalarES7_ENKUlvE_clEvENKUlvE7_clEvEUlNS4_8BFloat16EE_St5arrayIPcLm2EEEEviT0_T1_:
.text._ZN2at6native29vectorized_elementwise_kernelILi2EZZZNS0_17clamp_kernel_cudaERNS_18TensorIteratorBaseERKN3c106ScalarES7_ENKUlvE_clEvENKUlvE7_clEvEUlNS4_8BFloat16EE_St5arrayIPcLm2EEEEviT0_T1_:
[----:B------:R-:W-:Y:S01]  /*0000*/  LDC R1, c[0x0][0x37c] ;  /* 0x0000df00ff017b82 */ /* 0x000fe20000000800 */
[----:B------:R-:W0:Y:S01]  /*0010*/  S2R R17, SR_CTAID.X ;  /* 0x0000000000117919 */ /* 0x000e220000002500 */
[----:B------:R-:W1:Y:S06]  /*0020*/  LDCU UR6, c[0x0][0x380] ;  /* 0x00007000ff0677ac */ /* 0x000e6c0008000800 */
[----:B------:R-:W2:Y:S01]  /*0030*/  LDC.U16 R15, c[0x0][0x388] ;  /* 0x0000e200ff0f7b82 */ /* 0x000ea20000000400 */
[----:B------:R-:W3:Y:S07]  /*0040*/  LDCU.64 UR4, c[0x0][0x358] ;  /* 0x00006b00ff0477ac */ /* 0x000eee0008000a00 */
[----:B------:R-:W4:Y:S01]  /*0050*/  LDC.U16 R16, c[0x0][0x38a] ;  /* 0x0000e280ff107b82 */ /* 0x000f220000000400 */
        /* <DEDUP_REMOVED lines=16> */
[----:B0-----:R-:W-:Y:S01]  /*0160*/  @!P6 IMAD.WIDE.U32 R4, R7, 0x2, R4 ;  /* 0x000000020704e825 */ /* 0x001fe200078e0004 */
[----:B------:R-:W-:-:S04]  /*0170*/  PRMT R0, RZ, 0x7610, R0 ;  /* 0x00007610ff007816 */ /* 0x000fc80000000000 */
[----:B------:R0:W5:Y:S07]  /*0180*/  @!P6 LDG.E.U16 R14, desc[UR4][R4.64] ;  /* 0x00000004040ee981 */ /* 0x00016e000c1e1500 */
[----:B------:R-:W-:Y:S01]  /*0190*/  @!P4 IMAD.IADD R21, R17, 0x1, R25 ;  /* 0x000000011115c824 */ /* 0x000fe200078e0219 */
[----:B------:R-:W3:Y:S01]  /*01a0*/  @!P4 LDC.64 R12, c[0x0][0x3a0] ;  /* 0x0000e800ff0ccb82 */ /* 0x000ee20000000a00 */
[----:B------:R-:W-:-:S05]  /*01b0*/  @!P4 VIADD R25, R25, 0x80 ;  /* 0x000000801919c836 */ /* 0x000fca0000000000 */
[----:B------:R-:W-:-:S13]  /*01c0*/  ISETP.GE.U32.AND P3, PT, R25, R18, PT ;  /* 0x000000121900720c */ /* 0x000fda0003f66070 */
[----:B------:R-:W-:Y:S01]  /*01d0*/  @!P3 IMAD.IADD R29, R17, 0x1, R25 ;  /* 0x00000001111db824 */ /* 0x000fe200078e0219 */
[----:B------:R-:W2:Y:S01]  /*01e0*/  @!P3 LDC.64 R10, c[0x0][0x3a0] ;  /* 0x0000e800ff0abb82 */ /* 0x000ea20000000a00 */
[----:B------:R-:W-:-:S05]  /*01f0*/  @!P3 VIADD R25, R25, 0x80 ;  /* 0x000000801919b836 */ /* 0x000fca0000000000 */
[----:B------:R-:W-:-:S13]  /*0200*/  ISETP.GE.U32.AND P2, PT, R25, R18, PT ;  /* 0x000000121900720c */ /* 0x000fda0003f46070 */
[----:B------:R-:W-:Y:S02]  /*0210*/  @!P2 IMAD.IADD R27, R17, 0x1, R25 ;  /* 0x00000001111ba824 */ /* 0x000fe400078e0219 */
[----:B------:R-:W-:-:S05]  /*0220*/  @!P2 VIADD R25, R25, 0x80 ;  /* 0x000000801919a836 */ /* 0x000fca0000000000 */
[----:B------:R-:W-:-:S13]  /*0230*/  ISETP.GE.U32.AND P1, PT, R25, R18, PT ;  /* 0x000000121900720c */ /* 0x000fda0003f26070 */
[----:B------:R-:W-:Y:S02]  /*0240*/  @!P1 IMAD.IADD R23, R17, 0x1, R25 ;  /* 0x0000000111179824 */ /* 0x000fe400078e0219 */
[----:B------:R-:W-:-:S05]  /*0250*/  @!P1 VIADD R25, R25, 0x80 ;  /* 0x0000008019199836 */ /* 0x000fca0000000000 */
[----:B------:R-:W-:Y:S01]  /*0260*/  ISETP.GE.U32.AND P0, PT, R25, R18, PT ;  /* 0x000000121900720c */ /* 0x000fe20003f06070 */
[----:B-1----:R-:W-:Y:S02]  /*0270*/  @!P5 IMAD.WIDE.U32 R2, R9, 0x2, R2 ;  /* 0x000000020902d825 */ /* 0x002fe400078e0002 */
[----:B------:R-:W1:Y:S03]  /*0280*/  @!P2 LDC.64 R8, c[0x0][0x3a0] ;  /* 0x0000e800ff08ab82 */ /* 0x000e660000000a00 */
[----:B------:R4:W5:Y:S07]  /*0290*/  @!P5 LDG.E.U16 R0, desc[UR4][R2.64] ;  /* 0x000000040200d981 */ /* 0x00096e000c1e1500 */
[----:B------:R-:W-:Y:S01]  /*02a0*/  @!P0 IMAD.IADD R19, R17, 0x1, R25 ;  /* 0x0000000111138824 */ /* 0x000fe200078e0219 */
[----:B0-----:R-:W0:Y:S01]  /*02b0*/  @!P0 LDC.64 R4, c[0x0][0x3a0] ;  /* 0x0000e800ff048b82 */ /* 0x001e220000000a00 */
[----:B------:R-:W-:-:S05]  /*02c0*/  @!P0 VIADD R25, R25, 0x80 ;  /* 0x0000008019198836 */ /* 0x000fca0000000000 */
[-C--:B------:R-:W-:Y:S02]  /*02d0*/  ISETP.GE.U32.AND P6, PT, R25, R18.reuse, PT ;  /* 0x000000121900720c */ /* 0x080fe40003fc6070 */
[----:B----4-:R-:W4:Y:S01]  /*02e0*/  @!P1 LDC.64 R2, c[0x0][0x3a0] ;  /* 0x0000e800ff029b82 */ /* 0x010f220000000a00 */
[----:B------:R-:W-:Y:S01]  /*02f0*/  ISETP.GE.U32.AND P5, PT, R20, R18, PT ;  /* 0x000000121400720c */ /* 0x000fe20003fa6070 */
[----:B---3--:R-:W-:Y:S01]  /*0300*/  @!P4 IMAD.WIDE.U32 R12, R21, 0x2, R12 ;  /* 0x00000002150cc825 */ /* 0x008fe200078e000c */
[----:B------:R-:W-:-:S06]  /*0310*/  PRMT R21, RZ, 0x7610, R21 ;  /* 0x00007610ff157816 */ /* 0x000fcc0000000015 */
[----:B------:R3:W5:Y:S02]  /*0320*/  @!P4 LDG.E.U16 R21, desc[UR4][R12.64] ;  /* 0x000000040c15c981 */ /* 0x000764000c1e1500 */
[----:B------:R-:W0:Y:S08]  /*0330*/  @!P6 LDC.64 R6, c[0x0][0x3a0] ;  /* 0x0000e800ff06eb82 */ /* 0x000e300000000a00 */
[----:B---3--:R-:W3:Y:S01]  /*0340*/  @!P5 LDC.64 R12, c[0x0][0x398] ;  /* 0x0000e600ff0cdb82 */ /* 0x008ee20000000a00 */
[----:B------:R-:W-:Y:S01]  /*0350*/  @!P6 IMAD.IADD R25, R17, 0x1, R25 ;  /* 0x000000011119e824 */ /* 0x000fe200078e0219 */
[----:B------:R-:W-:Y:S01]  /*0360*/  PRMT R22, RZ, 0x7610, R22 ;  /* 0x00007610ff167816 */ /* 0x000fe20000000016 */
[----:B-1----:R-:W-:-:S04]  /*0370*/  @!P2 IMAD.WIDE.U32 R8, R27, 0x2, R8 ;  /* 0x000000021b08a825 */ /* 0x002fc800078e0008 */
[----:B----4-:R-:W-:Y:S01]  /*0380*/  @!P1 IMAD.WIDE.U32 R2, R23, 0x2, R2 ;  /* 0x0000000217029825 */ /* 0x010fe200078e0002 */
[----:B------:R-:W-:-:S03]  /*0390*/  PRMT R23, RZ, 0x7610, R23 ;  /* 0x00007610ff177816 */ /* 0x000fc60000000017 */
[----:B--2---:R-:W-:Y:S01]  /*03a0*/  @!P3 IMAD.WIDE.U32 R10, R29, 0x2, R10 ;  /* 0x000000021d0ab825 */ /* 0x004fe200078e000a */
[----:B------:R-:W-:Y:S02]  /*03b0*/  PRMT R24, RZ, 0x7610, R24 ;  /* 0x00007610ff187816 */ /* 0x000fe40000000018 */
[----:B------:R-:W5:Y:S01]  /*03c0*/  @!P2 LDG.E.U16 R23, desc[UR4][R8.64] ;  /* 0x000000040817a981 */ /* 0x000f62000c1e1500 */
[C---:B------:R-:W-:Y:S02]  /*03d0*/  VIADD R27, R20.reuse, 0x100 ;  /* 0x00000100141b7836 */ /* 0x040fe40000000000 */
[----:B0-----:R-:W-:Y:S01]  /*03e0*/  @!P0 IMAD.WIDE.U32 R4, R19, 0x2, R4 ;  /* 0x0000000213048825 */ /* 0x001fe200078e0004 */
[----:B------:R-:W-:Y:S01]  /*03f0*/  PRMT R19, RZ, 0x7610, R19 ;  /* 0x00007610ff137816 */ /* 0x000fe20000000013 */
[----:B------:R0:W5:Y:S02]  /*0400*/  @!P3 LDG.E.U16 R22, desc[UR4][R10.64] ;  /* 0x000000040a16b981 */ /* 0x000164000c1e1500 */
[----:B------:R-:W-:Y:S01]  /*0410*/  @!P6 IMAD.WIDE.U32 R6, R25, 0x2, R6 ;  /* 0x000000021906e825 */ /* 0x000fe200078e0006 */
[----:B------:R-:W-:Y:S01]  /*0420*/  PRMT R25, RZ, 0x7610, R25 ;  /* 0x00007610ff197816 */ /* 0x000fe20000000019 */
[----:B------:R-:W-:Y:S01]  /*0430*/  BSSY.RECONVERGENT B0, `(.L_x_15508) ;  /* 0x0000017000007945 */ /* 0x000fe20003800200 */
[----:B------:R-:W-:Y:S01]  /*0440*/  ISETP.GE.U32.AND P4, PT, R27, R18, PT ;  /* 0x000000121b00720c */ /* 0x000fe20003f86070 */
[C---:B------:R-:W-:Y:S01]  /*0450*/  VIADD R27, R20.reuse, 0x180 ;  /* 0x00000180141b7836 */ /* 0x040fe20000000000 */
[----:B------:R-:W5:Y:S01]  /*0460*/  @!P1 LDG.E.U16 R24, desc[UR4][R2.64] ;  /* 0x0000000402189981 */ /* 0x000f62000c1e1500 */
[----:B------:R-:W-:-:S02]  /*0470*/  VIADD R29, R20, 0x200 ;  /* 0x00000200141d7836 */ /* 0x000fc40000000000 */
[C---:B0-----:R-:W-:Y:S01]  /*0480*/  VIADD R11, R20.reuse, 0x280 ;  /* 0x00000280140b7836 */ /* 0x041fe20000000000 */
[----:B------:R0:W5:Y:S01]  /*0490*/  @!P0 LDG.E.U16 R25, desc[UR4][R4.64] ;  /* 0x0000000404198981 */ /* 0x000162000c1e1500 */
[C---:B------:R-:W-:Y:S01]  /*04a0*/  VIADD R9, R20.reuse, 0x80 ;  /* 0x0000008014097836 */ /* 0x040fe20000000000 */
[-C--:B------:R-:W-:Y:S02]  /*04b0*/  ISETP.GE.U32.AND P3, PT, R27, R18.reuse, PT ;  /* 0x000000121b00720c */ /* 0x080fe40003f66070 */
[----:B------:R1:W5:Y:S01]  /*04c0*/  @!P6 LDG.E.U16 R19, desc[UR4][R6.64] ;  /* 0x000000040613e981 */ /* 0x000362000c1e1500 */
[-C--:B------:R-:W-:Y:S02]  /*04d0*/  ISETP.GE.U32.AND P2, PT, R29, R18.reuse, PT ;  /* 0x000000121d00720c */ /* 0x080fe40003f46070 */
[-C--:B------:R-:W-:Y:S02]  /*04e0*/  ISETP.GE.U32.AND P1, PT, R11, R18.reuse, PT ;  /* 0x000000120b00720c */ /* 0x080fe40003f26070 */
[----:B------:R-:W-:Y:S01]  /*04f0*/  ISETP.GE.U32.AND P6, PT, R9, R18, PT ;  /* 0x000000120900720c */ /* 0x000fe20003fc6070 */
[----:B0-----:R-:W-:Y:S01]  /*0500*/  VIADD R5, R20, 0x300 ;  /* 0x0000030014057836 */ /* 0x001fe20000000000 */
[----:B---3--:R-:W-:Y:S11]  /*0510*/  @P5 BRA `(.L_x_15509) ;  /* 0x0000000000205947 */ /* 0x008ff60003800000 */
[----:B-1---5:R-:W-:-:S05]  /*0520*/  IMAD.U32 R7, R14, 0x10000, RZ ;  /* 0x000100000e077824 */ /* 0x022fca00078e00ff */
[----:B------:R-:W-:-:S13]  /*0530*/  FSETP.NAN.FTZ.AND P0, PT, |R7|, |R7|, PT ;  /* 0x400000070700720b */ /* 0x000fda0003f18200 */
[----:B------:R-:W-:Y:S02]  /*0540*/  @!P0 IMAD.U32 R2, R15, 0x10000, RZ ;  /* 0x000100000f028824 */ /* 0x000fe400078e00ff */
[----:B------:R-:W-:-:S03]  /*0550*/  @!P0 IMAD.U32 R3, R16, 0x10000, RZ ;  /* 0x0001000010038824 */ /* 0x000fc600078e00ff */
[----:B------:R-:W-:-:S04]  /*0560*/  @!P0 FMNMX.FTZ R2, R7, R2, !PT ;  /* 0x0000000207028209 */ /* 0x000fc80007810000 */
[----:B------:R-:W-:-:S04]  /*0570*/  @!P0 FMNMX.FTZ R2, R2, R3, PT ;  /* 0x0000000302028209 */ /* 0x000fc80003810000 */
[----:B------:R-:W-:-:S04]  /*0580*/  @!P0 F2FP.BF16.F32.PACK_AB R2, RZ, R2 ;  /* 0x00000002ff02823e */ /* 0x000fc800000010ff */
[----:B------:R-:W-:-:S07]  /*0590*/  @!P0 PRMT R14, R2, 0x7610, R14 ;  /* 0x00007610020e8816 */ /* 0x000fce000000000e */
.L_x_15509:
[----:B------:R-:W-:Y:S05]  /*05a0*/  BSYNC.RECONVERGENT B0 ;  /* 0x0000000000007941 */ /* 0x000fea0003800200 */
.L_x_15508:
[----:B------:R-:W-:Y:S01]  /*05b0*/  BSSY.RECONVERGENT B0, `(.L_x_15510) ;  /* 0x000000c000007945 */ /* 0x000fe20003800200 */
[----:B------:R-:W-:Y:S01]  /*05c0*/  ISETP.GE.U32.AND P0, PT, R5, R18, PT ;  /* 0x000000120500720c */ /* 0x000fe20003f06070 */
[----:B------:R-:W-:Y:S02]  /*05d0*/  VIADD R3, R20, 0x380 ;  /* 0x0000038014037836 */ /* 0x000fe40000000000 */
[----:B------:R-:W-:Y:S10]  /*05e0*/  @P6 BRA `(.L_x_15511) ;  /* 0x0000000000206947 */ /* 0x000ff40003800000 */
[----:B-----5:R-:W-:-:S05]  /*05f0*/  IMAD.U32 R2, R0, 0x10000, RZ ;  /* 0x0001000000027824 */ /* 0x020fca00078e00ff */
[----:B------:R-:W-:-:S13]  /*0600*/  FSETP.NAN.FTZ.AND P6, PT, |R2|, |R2|, PT ;  /* 0x400000020200720b */ /* 0x000fda0003fd8200 */
[----:B------:R-:W-:Y:S02]  /*0610*/  @!P6 IMAD.U32 R5, R15, 0x10000, RZ ;  /* 0x000100000f05e824 */ /* 0x000fe400078e00ff */
[----:B-1----:R-:W-:-:S03]  /*0620*/  @!P6 IMAD.U32 R7, R16, 0x10000, RZ ;  /* 0x000100001007e824 */ /* 0x002fc600078e00ff */
[----:B------:R-:W-:-:S04]  /*0630*/  @!P6 FMNMX.FTZ R2, R5, R2, !PT ;  /* 0x000000020502e209 */ /* 0x000fc80007810000 */
[----:B------:R-:W-:-:S04]  /*0640*/  @!P6 FMNMX.FTZ R2, R7, R2, PT ;  /* 0x000000020702e209 */ /* 0x000fc80003810000 */
[----:B------:R-:W-:-:S04]  /*0650*/  @!P6 F2FP.BF16.F32.PACK_AB R2, RZ, R2 ;  /* 0x00000002ff02e23e */ /* 0x000fc800000010ff */
[----:B------:R-:W-:-:S07]  /*0660*/  @!P6 PRMT R0, R2, 0x7610, R0 ;  /* 0x000076100200e816 */ /* 0x000fce0000000000 */
.L_x_15511:
[----:B------:R-:W-:Y:S05]  /*0670*/  BSYNC.RECONVERGENT B0 ;  /* 0x0000000000007941 */ /* 0x000fea0003800200 */
.L_x_15510:
[----:B------:R-:W-:Y:S01]  /*0680*/  ISETP.GE.U32.AND P6, PT, R3, R18, PT ;  /* 0x000000120300720c */ /* 0x000fe20003fc6070 */
[----:B------:R-:W-:Y:S01]  /*0690*/  @!P5 IMAD.IADD R3, R17, 0x1, R20 ;  /* 0x000000011103d824 */ /* 0x000fe200078e0214 */
[----:B------:R-:W-:Y:S03]  /*06a0*/  BSSY.RECONVERGENT B0, `(.L_x_15512) ;  /* 0x000000b000007945 */ /* 0x000fe60003800200 */
[----:B------:R-:W-:Y:S01]  /*06b0*/  @!P5 IMAD.WIDE.U32 R12, R3, 0x2, R12 ;  /* 0x00000002030cd825 */ /* 0x000fe200078e000c */
[----:B------:R-:W-:Y:S07]  /*06c0*/  @P4 BRA `(.L_x_15513) ;  /* 0x0000000000204947 */ /* 0x000fee0003800000 */
        /* <DEDUP_REMOVED lines=8> */
.L_x_15513:
[----:B------:R-:W-:Y:S05]  /*0750*/  BSYNC.RECONVERGENT B0 ;  /* 0x0000000000007941 */ /* 0x000fea0003800200 */
.L_x_15512:
        /* <DEDUP_REMOVED lines=10> */
.L_x_15515:
[----:B------:R-:W-:Y:S05]  /*0800*/  BSYNC.RECONVERGENT B0 ;  /* 0x0000000000007941 */ /* 0x000fea0003800200 */
.L_x_15514:
        /* <DEDUP_REMOVED lines=10> */
.L_x_15517:
[----:B------:R-:W-:Y:S05]  /*08b0*/  BSYNC.RECONVERGENT B0 ;  /* 0x0000000000007941 */ /* 0x000fea0003800200 */
.L_x_15516:
        /* <DEDUP_REMOVED lines=10> */
.L_x_15519:
[----:B------:R-:W-:Y:S05]  /*0960*/  BSYNC.RECONVERGENT B0 ;  /* 0x0000000000007941 */ /* 0x000fea0003800200 */
.L_x_15518:
        /* <DEDUP_REMOVED lines=10> */
.L_x_15521:
[----:B------:R-:W-:Y:S05]  /*0a10*/  BSYNC.RECONVERGENT B0 ;  /* 0x0000000000007941 */ /* 0x000fea0003800200 */
.L_x_15520:
        /* <DEDUP_REMOVED lines=10> */
.L_x_15523:
[----:B------:R-:W-:Y:S05]  /*0ac0*/  BSYNC.RECONVERGENT B0 ;  /* 0x0000000000007941 */ /* 0x000fea0003800200 */
.L_x_15522:
        /* <DEDUP_REMOVED lines=18> */
.L_x_15526:
[----:B------:R-:W-:-:S13]  /*0bf0*/  ISETP.GE.U32.AND P0, PT, R20, R18, PT ;  /* 0x000000121400720c */ /* 0x000fda0003f06070 */
[----:B------:R-:W-:Y:S05]  /*0c00*/  @P0 BRA `(.L_x_15528) ;  /* 0x0000000000300947 */ /* 0x000fea0003800000 */
[----:B0-----:R-:W0:Y:S01]  /*0c10*/  LDC.64 R2, c[0x0][0x398] ;  /* 0x0000e600ff027b82 */ /* 0x001e220000000a00 */
[----:B------:R-:W-:Y:S02]  /*0c20*/  IMAD.IADD R5, R17, 0x1, R20 ;  /* 0x0000000111057824 */ /* 0x000fe400078e0214 */
[----:B------:R-:W-:Y:S02]  /*0c30*/  VIADD R20, R20, 0x80 ;  /* 0x0000008014147836 */ /* 0x000fe40000000000 */
[----:B0-----:R-:W-:-:S05]  /*0c40*/  IMAD.WIDE.U32 R2, R5, 0x2, R2 ;  /* 0x0000000205027825 */ /* 0x001fca00078e0002 */
[----:B------:R2:W-:Y:S02]  /*0c50*/  STG.E.U16 desc[UR4][R2.64], R22 ;  /* 0x0000001602007986 */ /* 0x0005e4000c101504 */
.L_x_15527:
[----:B------:R-:W-:-:S13]  /*0c60*/  ISETP.GE.U32.AND P0, PT, R20, R18, PT ;  /* 0x000000121400720c */ /* 0x000fda0003f06070 */
[----:B------:R-:W-:Y:S05]  /*0c70*/  @P0 BRA `(.L_x_15529) ;  /* 0x0000000000340947 */ /* 0x000fea0003800000 */
[----:B0-2---:R-:W0:Y:S01]  /*0c80*/  LDC.64 R2, c[0x0][0x398] ;  /* 0x0000e600ff027b82 */ /* 0x005e220000000a00 */
[----:B------:R-:W-:Y:S02]  /*0c90*/  IMAD.IADD R5, R17, 0x1, R20 ;  /* 0x0000000111057824 */ /* 0x000fe400078e0214 */
[----:B------:R-:W-:Y:S02]  /*0ca0*/  VIADD R20, R20, 0x80 ;  /* 0x0000008014147836 */ /* 0x000fe40000000000 */
[----:B0-----:R-:W-:-:S05]  /*0cb0*/  IMAD.WIDE.U32 R2, R5, 0x2, R2 ;  /* 0x0000000205027825 */ /* 0x001fca00078e0002 */
[----:B------:R2:W-:Y:S02]  /*0cc0*/  STG.E.U16 desc[UR4][R2.64], R23 ;  /* 0x0000001702007986 */ /* 0x0005e4000c101504 */
.L_x_15528:
[----:B------:R-:W-:-:S13]  /*0cd0*/  ISETP.GE.U32.AND P0, PT, R20, R18, PT ;  /* 0x000000121400720c */ /* 0x000fda0003f06070 */
[----:B------:R-:W-:Y:S05]  /*0ce0*/  @P0 BREAK.RELIABLE B1 ;  /* 0x0000000000010942 */ /* 0x000fea0003800100 */
[----:B------:R-:W-:Y:S05]  /*0cf0*/  @P0 BRA `(.L_x_15530) ;  /* 0x0000000000300947 */ /* 0x000fea0003800000 */
[----:B0-2---:R-:W0:Y:S01]  /*0d00*/  LDC.64 R2, c[0x0][0x398] ;  /* 0x0000e600ff027b82 */ /* 0x005e220000000a00 */
[----:B------:R-:W-:Y:S02]  /*0d10*/  IMAD.IADD R5, R17, 0x1, R20 ;  /* 0x0000000111057824 */ /* 0x000fe400078e0214 */
[----:B------:R-:W-:Y:S02]  /*0d20*/  VIADD R20, R20, 0x80 ;  /* 0x0000008014147836 */ /* 0x000fe40000000000 */
[----:B0-----:R-:W-:-:S05]  /*0d30*/  IMAD.WIDE.U32 R2, R5, 0x2, R2 ;  /* 0x0000000205027825 */ /* 0x001fca00078e0002 */
[----:B------:R3:W-:Y:S02]  /*0d40*/  STG.E.U16 desc[UR4][R2.64], R24 ;  /* 0x0000001802007986 */ /* 0x0007e4000c101504 */
.L_x_15529:
[----:B------:R-:W-:Y:S05]  /*0d50*/  BSYNC.RELIABLE B1 ;  /* 0x0000000000017941 */ /* 0x000fea0003800100 */
.L_x_15525:
[----:B------:R-:W-:-:S13]  /*0d60*/  ISETP.GE.U32.AND P0, PT, R20, R18, PT ;  /* 0x000000121400720c */ /* 0x000fda0003f06070 */
[----:B0-23--:R-:W0:Y:S01]  /*0d70*/  @!P0 LDC.64 R2, c[0x0][0x398] ;  /* 0x0000e600ff028b82 */ /* 0x00de220000000a00 */
[----:B------:R-:W-:Y:S02]  /*0d80*/  @!P0 IMAD.IADD R5, R17, 0x1, R20 ;  /* 0x0000000111058824 */ /* 0x000fe400078e0214 */
[----:B------:R-:W-:Y:S02]  /*0d90*/  @!P0 VIADD R20, R20, 0x80 ;  /* 0x0000008014148836 */ /* 0x000fe40000000000 */
[----:B0-----:R-:W-:-:S05]  /*0da0*/  @!P0 IMAD.WIDE.U32 R2, R5, 0x2, R2 ;  /* 0x0000000205028825 */ /* 0x001fca00078e0002 */
[----:B------:R3:W-:Y:S02]  /*0db0*/  @!P0 STG.E.U16 desc[UR4][R2.64], R25 ;  /* 0x0000001902008986 */ /* 0x0007e4000c101504 */
.L_x_15530:
[----:B------:R-:W-:Y:S05]  /*0dc0*/  BSYNC.RECONVERGENT B0 ;  /* 0x0000000000007941 */ /* 0x000fea0003800200 */
.L_x_15524:
        /* <DEDUP_REMOVED lines=8> */
.L_x_15507:
[----:B------:R-:W0:Y:S01]  /*0e50*/  S2R R5, SR_TID.X ;  /* 0x0000000000057919 */ /* 0x000e220000002100 */
[----:B------:R-:W1:Y:S02]  /*0e60*/  LDC.64 R2, c[0x0][0x3a0] ;  /* 0x0000e800ff027b82 */ /* 0x000e640000000a00 */
[----:B-1----:R-:W-:-:S04]  /*0e70*/  IMAD.WIDE.U32 R2, R17, 0x2, R2 ;  /* 0x0000000211027825 */ /* 0x002fc800078e0002 */
[----:B0-----:R-:W-:-:S05]  /*0e80*/  IMAD.WIDE.U32 R2, R5, 0x4, R2 ;  /* 0x0000000405027825 */ /* 0x001fca00078e0002 */
[----:B------:R-:W3:Y:S04]  /*0e90*/  LDG.E R4, desc[UR4][R2.64] ;  /* 0x0000000402047981 */ /* 0x000ee8000c1e1900 */
[----:B------:R-:W5:Y:S04]  /*0ea0*/  LDG.E R0, desc[UR4][R2.64+0x200] ;  /* 0x0002000402007981 */ /* 0x000f68000c1e1900 */
[----:B------:R-:W2:Y:S04]  /*0eb0*/  LDG.E R11, desc[UR4][R2.64+0x400] ;  /* 0x00040004020b7981 */ /* 0x000ea8000c1e1900 */
[----:B------:R2:W2:Y:S01]  /*0ec0*/  LDG.E R8, desc[UR4][R2.64+0x600] ;  /* 0x0006000402087981 */ /* 0x0004a2000c1e1900 */
[C---:B---3--:R-:W-:Y:S01]  /*0ed0*/  PRMT R7, R4.reuse, 0x7632, R7 ;  /* 0x0000763204077816 */ /* 0x048fe20000000007 */
[----:B------:R-:W-:Y:S01]  /*0ee0*/  IMAD.U32 R10, R4, 0x10000, RZ ;  /* 0x00010000040a7824 */ /* 0x000fe200078e00ff */
[----:B-----5:R-:W-:-:S03]  /*0ef0*/  PRMT R9, R0, 0x7610, R9 ;  /* 0x0000761000097816 */ /* 0x020fc60000000009 */
[----:B------:R-:W-:Y:S01]  /*0f00*/  IMAD.U32 R6, R7, 0x10000, RZ ;  /* 0x0001000007067824 */ /* 0x000fe200078e00ff */
[----:B------:R-:W-:Y:S02]  /*0f10*/  PRMT R0, R0, 0x7632, R0 ;  /* 0x0000763200007816 */ /* 0x000fe40000000000 */
[----:B------:R-:W-:Y:S01]  /*0f20*/  FSETP.NAN.FTZ.AND P0, PT, |R10|, |R10|, PT ;  /* 0x4000000a0a00720b */ /* 0x000fe20003f18200 */
[----:B------:R-:W-:Y:S01]  /*0f30*/  IMAD.U32 R12, R9, 0x10000, RZ ;  /* 0x00010000090c7824 */ /* 0x000fe200078e00ff */
[----:B------:R-:W-:Y:S01]  /*0f40*/  FSETP.NAN.FTZ.AND P3, PT, |R6|, |R6|, PT ;  /* 0x400000060600720b */ /* 0x000fe20003f78200 */
[----:B------:R-:W-:-:S03]  /*0f50*/  IMAD.U32 R14, R0, 0x10000, RZ ;  /* 0x00010000000e7824 */ /* 0x000fc600078e00ff */
[----:B------:R-:W-:Y:S02]  /*0f60*/  FSETP.NAN.FTZ.AND P2, PT, |R12|, |R12|, PT ;  /* 0x4000000c0c00720b */ /* 0x000fe40003f58200 */
[----:B------:R-:W-:-:S05]  /*0f70*/  FSETP.NAN.FTZ.AND P1, PT, |R14|, |R14|, PT ;  /* 0x4000000e0e00720b */ /* 0x000fca0003f38200 */
[C---:B----4-:R-:W-:Y:S02]  /*0f80*/  @!P0 IMAD.U32 R23, R16.reuse, 0x10000, RZ ;  /* 0x0001000010178824 */ /* 0x050fe400078e00ff */
[C---:B--2---:R-:W-:Y:S02]  /*0f90*/  @!P3 IMAD.U32 R3, R15.reuse, 0x10000, RZ ;  /* 0x000100000f03b824 */ /* 0x044fe400078e00ff */
[C---:B------:R-:W-:Y:S02]  /*0fa0*/  @!P3 IMAD.U32 R13, R16.reuse, 0x10000, RZ ;  /* 0x00010000100db824 */ /* 0x040fe400078e00ff */
[----:B------:R-:W-:Y:S01]  /*0fb0*/  @!P2 IMAD.U32 R19, R15, 0x10000, RZ ;  /* 0x000100000f13a824 */ /* 0x000fe200078e00ff */
[----:B------:R-:W-:Y:S01]  /*0fc0*/  @!P3 FMNMX.FTZ R2, R3, R6, !PT ;  /* 0x000000060302b209 */ /* 0x000fe20007810000 */
[----:B------:R-:W-:Y:S02]  /*0fd0*/  @!P0 IMAD.U32 R3, R15, 0x10000, RZ ;  /* 0x000100000f038824 */ /* 0x000fe400078e00ff */
[C---:B------:R-:W-:Y:S01]  /*0fe0*/  @!P1 IMAD.U32 R21, R16.reuse, 0x10000, RZ ;  /* 0x0001000010159824 */ /* 0x040fe200078e00ff */
[----:B------:R-:W-:Y:S01]  /*0ff0*/  @!P3 FMNMX.FTZ R2, R13, R2, PT ;  /* 0x000000020d02b209 */ /* 0x000fe20003810000 */
[----:B------:R-:W-:Y:S01]  /*1000*/  @!P2 IMAD.U32 R13, R16, 0x10000, RZ ;  /* 0x00010000100da824 */ /* 0x000fe200078e00ff */
[----:B------:R-:W-:Y:S01]  /*1010*/  @!P2 FMNMX.FTZ R12, R19, R12, !PT ;  /* 0x0000000c130ca209 */ /* 0x000fe20007810000 */
[----:B------:R-:W-:Y:S01]  /*1020*/  @!P1 IMAD.U32 R19, R15, 0x10000, RZ ;  /* 0x000100000f139824 */ /* 0x000fe200078e00ff */
[----:B------:R-:W-:-:S02]  /*1030*/  @!P3 F2FP.BF16.F32.PACK_AB R6, RZ, R2 ;  /* 0x00000002ff06b23e */ /* 0x000fc400000010ff */
[----:B------:R-:W-:Y:S02]  /*1040*/  @!P0 FMNMX.FTZ R10, R3, R10, !PT ;  /* 0x0000000a030a8209 */ /* 0x000fe40007810000 */
[----:B------:R-:W-:Y:S01]  /*1050*/  @!P3 PRMT R7, R6, 0x7610, R7 ;  /* 0x000076100607b816 */ /* 0x000fe20000000007 */
[----:B------:R-:W0:Y:S01]  /*1060*/  LDC.64 R2, c[0x0][0x398] ;  /* 0x0000e600ff027b82 */ /* 0x000e220000000a00 */
[----:B------:R-:W-:Y:S02]  /*1070*/  PRMT R6, R11, 0x7610, R6 ;  /* 0x000076100b067816 */ /* 0x000fe40000000006 */
[----:B------:R-:W-:Y:S02]  /*1080*/  @!P1 FMNMX.FTZ R14, R19, R14, !PT ;  /* 0x0000000e130e9209 */ /* 0x000fe40007810000 */
[----:B------:R-:W-:Y:S01]  /*1090*/  @!P2 FMNMX.FTZ R20, R13, R12, PT ;  /* 0x0000000c0d14a209 */ /* 0x000fe20003810000 */
[----:B------:R-:W-:Y:S01]  /*10a0*/  IMAD.U32 R19, R6, 0x10000, RZ ;  /* 0x0001000006137824 */ /* 0x000fe200078e00ff */
[----:B------:R-:W-:-:S02]  /*10b0*/  PRMT R11, R11, 0x7632, R11 ;  /* 0x000076320b0b7816 */ /* 0x000fc4000000000b */
[C---:B------:R-:W-:Y:S02]  /*10c0*/  PRMT R13, R8.reuse, 0x7610, R13 ;  /* 0x00007610080d7816 */ /* 0x040fe4000000000d */
[----:B------:R-:W-:Y:S01]  /*10d0*/  PRMT R8, R8, 0x7632, R8 ;  /* 0x0000763208087816 */ /* 0x000fe20000000008 */
[----:B------:R-:W-:Y:S01]  /*10e0*/  IMAD.U32 R18, R11, 0x10000, RZ ;  /* 0x000100000b127824 */ /* 0x000fe200078e00ff */
[----:B------:R-:W-:Y:S02]  /*10f0*/  FSETP.NAN.FTZ.AND P3, PT, |R19|, |R19|, PT ;  /* 0x400000131300720b */ /* 0x000fe40003f78200 */
[----:B------:R-:W-:Y:S01]  /*1100*/  @!P1 FMNMX.FTZ R21, R21, R14, PT ;  /* 0x0000000e15159209 */ /* 0x000fe20003810000 */
[----:B------:R-:W-:Y:S01]  /*1110*/  IMAD.U32 R14, R13, 0x10000, RZ ;  /* 0x000100000d0e7824 */ /* 0x000fe200078e00ff */
[----:B------:R-:W-:Y:S01]  /*1120*/  FSETP.NAN.FTZ.AND P4, PT, |R18|, |R18|, PT ;  /* 0x400000121200720b */ /* 0x000fe20003f98200 */
[----:B------:R-:W-:Y:S01]  /*1130*/  IMAD.U32 R12, R8, 0x10000, RZ ;  /* 0x00010000080c7824 */ /* 0x000fe200078e00ff */
[----:B------:R-:W-:-:S02]  /*1140*/  @!P2 F2FP.BF16.F32.PACK_AB R22, RZ, R20 ;  /* 0x00000014ff16a23e */ /* 0x000fc400000010ff */
[----:B------:R-:W-:Y:S02]  /*1150*/  FSETP.NAN.FTZ.AND P5, PT, |R14|, |R14|, PT ;  /* 0x4000000e0e00720b */ /* 0x000fe40003fb8200 */
[----:B------:R-:W-:Y:S01]  /*1160*/  FSETP.NAN.FTZ.AND P6, PT, |R12|, |R12|, PT ;  /* 0x4000000c0c00720b */ /* 0x000fe20003fd8200 */
[----:B0-----:R-:W-:Y:S01]  /*1170*/  IMAD.WIDE.U32 R2, R17, 0x2, R2 ;  /* 0x0000000211027825 */ /* 0x001fe200078e0002 */
[----:B------:R-:W-:Y:S02]  /*1180*/  @!P1 F2FP.BF16.F32.PACK_AB R21, RZ, R21 ;  /* 0x00000015ff15923e */ /* 0x000fe400000010ff */
[----:B------:R-:W-:Y:S01]  /*1190*/  @!P0 FMNMX.FTZ R10, R23, R10, PT ;  /* 0x0000000a170a8209 */ /* 0x000fe20003810000 */
[----:B------:R-:W-:Y:S01]  /*11a0*/  @!P3 IMAD.U32 R20, R15, 0x10000, RZ ;  /* 0x000100000f14b824 */ /* 0x000fe200078e00ff */
[----:B------:R-:W-:Y:S01]  /*11b0*/  @!P1 PRMT R0, R21, 0x7610, R0 ;  /* 0x0000761015009816 */ /* 0x000fe20000000000 */
[----:B------:R-:W-:Y:S01]  /*11c0*/  @!P4 IMAD.U32 R17, R15, 0x10000, RZ ;  /* 0x000100000f11c824 */ /* 0x000fe200078e00ff */
[----:B------:R-:W-:Y:S01]  /*11d0*/  @!P2 PRMT R9, R22, 0x7610, R9 ;  /* 0x000076101609a816 */ /* 0x000fe20000000009 */
[----:B------:R-:W-:Y:S01]  /*11e0*/  IMAD.WIDE.U32 R2, R5, 0x4, R2 ;  /* 0x0000000405027825 */ /* 0x000fe200078e0002 */
[----:B------:R-:W-:-:S02]  /*11f0*/  @!P3 FMNMX.FTZ R19, R20, R19, !PT ;  /* 0x000000131413b209 */ /* 0x000fc40007810000 */
[----:B------:R-:W-:Y:S01]  /*1200*/  @!P4 FMNMX.FTZ R18, R17, R18, !PT ;  /* 0x000000121112c209 */ /* 0x000fe20007810000 */
[----:B------:R-:W-:Y:S01]  /*1210*/  @!P3 IMAD.U32 R20, R16, 0x10000, RZ ;  /* 0x000100001014b824 */ /* 0x000fe200078e00ff */
[----:B------:R-:W-:Y:S01]  /*1220*/  @!P0 F2FP.BF16.F32.PACK_AB R4, RZ, R10 ;  /* 0x0000000aff04823e */ /* 0x000fe200000010ff */
[----:B------:R-:W-:Y:S01]  /*1230*/  @!P5 IMAD.U32 R21, R15, 0x10000, RZ ;  /* 0x000100000f15d824 */ /* 0x000fe200078e00ff */
[----:B------:R-:W-:Y:S01]  /*1240*/  PRMT R9, R9, 0x5410, R0 ;  /* 0x0000541009097816 */ /* 0x000fe20000000000 */
[----:B------:R-:W-:Y:S01]  /*1250*/  @!P6 IMAD.U32 R15, R15, 0x10000, RZ ;  /* 0x000100000f0fe824 */ /* 0x000fe200078e00ff */
[----:B------:R-:W-:Y:S01]  /*1260*/  @!P3 FMNMX.FTZ R19, R20, R19, PT ;  /* 0x000000131413b209 */ /* 0x000fe20003810000 */
[C---:B------:R-:W-:Y:S01]  /*1270*/  @!P5 IMAD.U32 R17, R16.reuse, 0x10000, RZ ;  /* 0x000100001011d824 */ /* 0x040fe200078e00ff */
[----:B------:R-:W-:Y:S01]  /*1280*/  @!P5 FMNMX.FTZ R14, R21, R14, !PT ;  /* 0x0000000e150ed209 */ /* 0x000fe20007810000 */
[----:B------:R-:W-:Y:S01]  /*1290*/  STG.E desc[UR4][R2.64+0x200], R9 ;  /* 0x0002000902007986 */ /* 0x000fe2000c101904 */
[----:B------:R-:W-:Y:S01]  /*12a0*/  @!P6 FMNMX.FTZ R12, R15, R12, !PT ;  /* 0x0000000c0f0ce209 */ /* 0x000fe20007810000 */
[C---:B------:R-:W-:Y:S01]  /*12b0*/  @!P4 IMAD.U32 R15, R16.reuse, 0x10000, RZ ;  /* 0x00010000100fc824 */ /* 0x040fe200078e00ff */
[----:B------:R-:W-:Y:S01]  /*12c0*/  @!P3 F2FP.BF16.F32.PACK_AB R20, RZ, R19 ;  /* 0x00000013ff14b23e */ /* 0x000fe200000010ff */
[----:B------:R-:W-:Y:S01]  /*12d0*/  @!P6 IMAD.U32 R19, R16, 0x10000, RZ ;  /* 0x000100001013e824 */ /* 0x000fe200078e00ff */
[----:B------:R-:W-:-:S02]  /*12e0*/  @!P5 FMNMX.FTZ R14, R17, R14, PT ;  /* 0x0000000e110ed209 */ /* 0x000fc40003810000 */
[----:B------:R-:W-:Y:S02]  /*12f0*/  @!P4 FMNMX.FTZ R18, R15, R18, PT ;  /* 0x000000120f12c209 */ /* 0x000fe40003810000 */
[----:B------:R-:W-:Y:S02]  /*1300*/  @!P6 FMNMX.FTZ R12, R19, R12, PT ;  /* 0x0000000c130ce209 */ /* 0x000fe40003810000 */
[----:B------:R-:W-:Y:S02]  /*1310*/  @!P4 F2FP.BF16.F32.PACK_AB R18, RZ, R18 ;  /* 0x00000012ff12c23e */ /* 0x000fe400000010ff */
[----:B------:R-:W-:Y:S02]  /*1320*/  @!P5 F2FP.BF16.F32.PACK_AB R14, RZ, R14 ;  /* 0x0000000eff0ed23e */ /* 0x000fe400000010ff */
[----:B------:R-:W-:Y:S02]  /*1330*/  @!P6 F2FP.BF16.F32.PACK_AB R12, RZ, R12 ;  /* 0x0000000cff0ce23e */ /* 0x000fe400000010ff */
[----:B------:R-:W-:-:S02]  /*1340*/  @!P3 PRMT R6, R20, 0x7610, R6 ;  /* 0x000076101406b816 */ /* 0x000fc40000000006 */
[----:B------:R-:W-:Y:S02]  /*1350*/  @!P4 PRMT R11, R18, 0x7610, R11 ;  /* 0x00007610120bc816 */ /* 0x000fe4000000000b */
[----:B------:R-:W-:Y:S02]  /*1360*/  @!P5 PRMT R13, R14, 0x7610, R13 ;  /* 0x000076100e0dd816 */ /* 0x000fe4000000000d */
[----:B------:R-:W-:Y:S02]  /*1370*/  @!P6 PRMT R8, R12, 0x7610, R8 ;  /* 0x000076100c08e816 */ /* 0x000fe40000000008 */
[----:B------:R-:W-:Y:S02]  /*1380*/  PRMT R4, R4, 0x5410, R7 ;  /* 0x0000541004047816 */ /* 0x000fe40000000007 */
[----:B------:R-:W-:Y:S02]  /*1390*/  PRMT R11, R6, 0x5410, R11 ;  /* 0x00005410060b7816 */ /* 0x000fe4000000000b */
[----:B------:R-:W-:Y:S01]  /*13a0*/  PRMT R13, R13, 0x5410, R8 ;  /* 0x000054100d0d7816 */ /* 0x000fe20000000008 */
[----:B------:R-:W-:Y:S04]  /*13b0*/  STG.E desc[UR4][R2.64], R4 ;  /* 0x0000000402007986 */ /* 0x000fe8000c101904 */
[----:B------:R-:W-:Y:S04]  /*13c0*/  STG.E desc[UR4][R2.64+0x400], R11 ;  /* 0x0004000b02007986 */ /* 0x000fe8000c101904 */
[----:B------:R-:W-:Y:S01]  /*13d0*/  STG.E desc[UR4][R2.64+0x600], R13 ;  /* 0x0006000d02007986 */ /* 0x000fe2000c101904 */
[----:B------:R-:W-:Y:S05]  /*13e0*/  EXIT ;  /* 0x000000000000794d */ /* 0x000fea0003800000 */
.L_x_15531:
        /* <DEDUP_REMOVED lines=9> */
.L_x_35957:


//--------------------- .text._ZN2at6native29vectorized_elementwise_kernelILi4EZZZNS0_17clamp_kernel_cudaERNS_18TensorIteratorBaseERKN3c106ScalarES7_ENKUlvE_clEvENKUlvE7_clEvEUlNS4_8BFloat16EE_St5arrayIPcLm2EEEEviT0_T1_ --------------------------
	.section	.text._ZN2at6native29vectorized_elementwise_kernelILi4EZZZNS0_17clamp_kernel_cudaERNS_18TensorIteratorBaseERKN3c106ScalarES7_ENKUlvE_clEvENKUlvE7_clEvEUlNS4_8BFloat16EE_St5arrayIPcLm2EEEEviT0_T1_,"ax",@progbits
	.align	128
        .global         _ZN2at6native29vectorized_elementwise_kernelILi4EZZZNS0_17clamp_kernel_cudaERNS_18TensorIteratorBaseERKN3c106ScalarES7_ENKUlvE_clEvENKUlvE7_clEvEUlNS4_8BFloat16EE_St5arrayIPcLm2EEEEviT0_T1_
        .type           _ZN2at6native29vectorized_elementwise_kernelILi4EZZZNS0_17clamp_kernel_cudaERNS_18TensorIteratorBaseERKN3c106ScalarES7_ENKUlvE_clEvENKUlvE7_clEvEUlNS4_8BFloat16EE_St5arrayIPcLm2EEEEviT0_T1_,@function
        .size           _ZN2at6native29vectorized_elementwise_kernelILi4EZZZNS0_17clamp_kernel_cudaERNS_18TensorIteratorBaseERKN3c106ScalarES7_ENKUlvE_clEvENKUlvE7_clEvEUlNS4_8BFloat16EE_St5arrayIPcLm2EEEEviT0_T1_,(.L_x_35958 - _ZN2at6native29vectorized_elementwise_kernelILi4EZZZNS0_17clamp_kernel_cudaERNS_18TensorIteratorBaseERKN3c106ScalarES7_ENKUlvE_clEvENKUlvE7_clEvEUlNS4_8BFloat16EE_St5arrayIPcLm2EEEEviT0_T1_)
        .other          _ZN2at6native29vectorized_elementwise_kernelILi4EZZZNS0_17clamp_kernel_cudaERNS_18TensorIteratorBaseERKN3c106ScalarES7_ENKUlvE_clEvENKUlvE7_clEvEUlNS4_8BFloat16EE_St5arrayIPcLm2EEEEviT0_T1_,@"STO_CUDA_ENTRY STV_DEFAULT"
_ZN2at6native29vectorized_elementwise_kernelILi4EZZZNS0_17clamp_kernel_cudaERNS_18TensorIteratorBaseERKN3c106ScalarES7_ENKUlvE_clEvENKUlvE7_clEvEUlNS4_8BFloat16EE_St5arrayIPcLm2EEEEviT0_T1_:
.text._ZN2at6native29vectorized_elementwise_kernelILi4EZZZNS0_17clamp_kernel_cudaERNS_18TensorIteratorBaseERKN3c106ScalarES7_ENKUlvE_clEvENKUlvE7_clEvEUlNS4_8BFloat16EE_St5arrayIPcLm2EEEEviT0_T1_:
        /* <DEDUP_REMOVED lines=90> */
.L_x_15534:
[----:B------:R-:W-:Y:S05]  /*05a0*/  BSYNC.RECONVERGENT B0 ;  /* 0x0000000000007941 */ /* 0x000fea0003800200 */
.L_x_15533:
        /* <DEDUP_REMOVED lines=12> */
.L_x_15536:
[----:B------:R-:W-:Y:S05]  /*0670*/  BSYNC.RECONVERGENT B0 ;  /* 0x0000000000007941 */ /* 0x000fea0003800200 */
.L_x_15535:
        /* <DEDUP_REMOVED lines=13> */
.L_x_15538:
[----:B------:R-:W-:Y:S05]  /*0750*/  BSYNC.RECONVERGENT B0 ;  /* 0x0000000000007941 */ /* 0x000fea0003800200 */
.L_x_15537:
        /* <DEDUP_REMOVED lines=10> */
.L_x_15540:
[----:B------:R-:W-:Y:S05]  /*0800*/  BSYNC.RECONVERGENT B0 ;  /* 0x0000000000007941 */ /* 0x000fea0003800200 */
.L_x_15539:
        /* <DEDUP_REMOVED lines=10> */
.L_x_15542:
[----:B------:R-:W-:Y:S05]  /*08b0*/  BSYNC.RECONVERGENT B0 ;  /* 0x0000000000007941 */ /* 0x000fea0003800200 */
.L_x_15541:
        /* <DEDUP_REMOVED lines=10> */
.L_x_15544:
[----:B------:R-:W-:Y:S05]  /*0960*/  BSYNC.RECONVERGENT B0 ;  /* 0x0000000000007941 */ /* 0x000fea0003800200 */
.L_x_15543:
        /* <DEDUP_REMOVED lines=10> */
.L_x_15546:
[----:B------:R-:W-:Y:S05]  /*0a10*/  BSYNC.RECONVERGENT B0 ;  /* 0x0000000000007941 */ /* 0x000fea0003800200 */
.L_x_15545:
        /* <DEDUP_REMOVED lines=10> */
.L_x_15548:
[----:B------:R-:W-:Y:S05]  /*0ac0*/  BSYNC.RECONVERGENT B0 ;  /* 0x0000000000007941 */ /* 0x000fea0003800200 */
.L_x_15547:
        /* <DEDUP_REMOVED lines=18> */
.L_x_15551:
[----:B------:R-:W-:-:S13]  /*0bf0*/  ISETP.GE.U32.AND P0, PT, R20, R18, PT ;  /* 0x000000121400720c */ /* 0x000fda0003f06070 */
[----:B------:R-:W-:Y:S05]  /*0c00*/  @P0 BRA `(.L_x_15553) ;  /* 0x0000000000300947 */ /* 0x000fea0003800000 */
[----:B0-----:R-:W0:Y:S01]  /*0c10*/  LDC.64 R2, c[0x0][0x398] ;  /* 0x0000e600ff027b82 */ /* 0x001e220000000a00 */
[----:B------:R-:W-:Y:S02]  /*0c20*/  IMAD.IADD R5, R17, 0x1, R20 ;  /* 0x0000000111057824 */ /* 0x000fe400078e0214 */
[----:B------:R-:W-:Y:S02]  /*0c30*/  VIADD R20, R20, 0x80 ;  /* 0x0000008014147836 */ /* 0x000fe40000000000 */
[----:B0-----:R-:W-:-:S05]  /*0c40*/  IMAD.WIDE.U32 R2, R5, 0x2, R2 ;  /* 0x0000000205027825 */ /* 0x001fca00078e0002 */
[----:B------:R2:W-:Y:S02]  /*0c50*/  STG.E.U16 desc[UR4][R2.64], R22 ;  /* 0x0000001602007986 */ /* 0x0005e4000c101504 */
.L_x_15552:
[----:B------:R-:W-:-:S13]  /*0c60*/  ISETP.GE.U32.AND P0, PT, R20, R18, PT ;  /* 0x000000121400720c */ /* 0x000fda0003f06070 */
[----:B------:R-:W-:Y:S05]  /*0c70*/  @P0 BRA `(.L_x_15554) ;  /* 0x0000000000340947 */ /* 0x000fea0003800000 */
[----:B0-2---:R-:W0:Y:S01]  /*0c80*/  LDC.64 R2, c[0x0][0x398] ;  /* 0x0000e600ff027b82 */ /* 0x005e220000000a00 */
[----:B------:R-:W-:Y:S02]  /*0c90*/  IMAD.IADD R5, R17, 0x1, R20 ;  /* 0x0000000111057824 */ /* 0x000fe400078e0214 */
[----:B------:R-:W-:Y:S02]  /*0ca0*/  VIADD R20, R20, 0x80 ;  /* 0x0000008014147836 */ /* 0x000fe40000000000 */
[----:B0-----:R-:W-:-:S05]  /*0cb0*/  IMAD.WIDE.U32 R2, R5, 0x2, R2 ;  /* 0x0000000205027825 */ /* 0x001fca00078e0002 */
[----:B------:R2:W-:Y:S02]  /*0cc0*/  STG.E.U16 desc[UR4][R2.64], R23 ;  /* 0x0000001702007986 */ /* 0x0005e4000c101504 */
.L_x_15553:
        /* <DEDUP_REMOVED lines=8> */
.L_x_15554:
[----:B------:R-:W-:Y:S05]  /*0d50*/  BSYNC.RELIABLE B1 ;  /* 0x0000000000017941 */ /* 0x000fea0003800100 */
.L_x_15550:
[----:B------:R-:W-:-:S13]  /*0d60*/  ISETP.GE.U32.AND P0, PT, R20, R18, PT ;  /* 0x000000121400720c */ /* 0x000fda0003f06070 */
[----:B0-23--:R-:W0:Y:S01]  /*0d70*/  @!P0 LDC.64 R2, c[0x0][0x398] ;  /* 0x0000e600ff028b82 */ /* 0x00de220000000a00 */
[----:B------:R-:W-:Y:S02]  /*0d80*/  @!P0 IMAD.IADD R5, R17, 0x1, R20 ;  /* 0x0000000111058824 */ /* 0x000fe400078e0214 */
[----:B------:R-:W-:Y:S02]  /*0d90*/  @!P0 VIADD R20, R20, 0x80 ;  /* 0x0000008014148836 */ /* 0x000fe40000000000 */
[----:B0-----:R-:W-:-:S05]  /*0da0*/  @!P0 IMAD.WIDE.U32 R2, R5, 0x2, R2 ;  /* 0x0000000205028825 */ /* 0x001fca00078e0002 */
[----:B------:R3:W-:Y:S02]  /*0db0*/  @!P0 STG.E.U16 desc[UR4][R2.64], R25 ;  /* 0x0000001902008986 */ /* 0x0007e4000c101504 */
.L_x_15555:
[----:B------:R-:W-:Y:S05]  /*0dc0*/  BSYNC.RECONVERGENT B0 ;  /* 0x0000000000007941 */ /* 0x000fea0003800200 */
.L_x_15549:
        /* <DEDUP_REMOVED lines=8> */
.L_x_15532:
[----:B------:R-:W0:Y:S01]  /*0e50*/  S2R R0, SR_TID.X ;  /* 0x0000000000007919 */ /* 0x000e220000002100 */
[----:B------:R-:W1:Y:S02]  /*0e60*/  LDC.64 R2, c[0x0][0x3a0] ;  /* 0x0000e800ff027b82 */ /* 0x000e640000000a00 */
[----:B-1----:R-:W-:-:S04]  /*0e70*/  IMAD.WIDE.U32 R2, R17, 0x2, R2 ;  /* 0x0000000211027825 */ /* 0x002fc800078e0002 */
[----:B0-----:R-:W-:-:S05]  /*0e80*/  IMAD.WIDE.U32 R8, R0, 0x8, R2 ;  /* 0x0000000800087825 */ /* 0x001fca00078e0002 */
[----:B------:R-:W3:Y:S04]  /*0e90*/  LDG.E.64 R6, desc[UR4][R8.64] ;  /* 0x0000000408067981 */ /* 0x000ee8000c1e1b00 */
[----:B------:R2:W5:Y:S01]  /*0ea0*/  LDG.E.64 R2, desc[UR4][R8.64+0x400] ;  /* 0x0004000408027981 */ /* 0x000562000c1e1b00 */
[C---:B---3--:R-:W-:Y:S01]  /*0eb0*/  PRMT R5, R6.reuse, 0x7632, R5 ;  /* 0x0000763206057816 */ /* 0x048fe20000000005 */
[----:B------:R-:W-:Y:S01]  /*0ec0*/  IMAD.U32 R12, R6, 0x10000, RZ ;  /* 0x00010000060c7824 */ /* 0x000fe200078e00ff */
[C---:B------:R-:W-:Y:S01]  /*0ed0*/  PRMT R4, R7.reuse, 0x7632, R4 ;  /* 0x0000763207047816 */ /* 0x040fe20000000004 */
[----:B------:R-:W-:Y:S02]  /*0ee0*/  IMAD.U32 R11, R7, 0x10000, RZ ;  /* 0x00010000070b7824 */ /* 0x000fe400078e00ff */
[----:B------:R-:W-:Y:S01]  /*0ef0*/  IMAD.U32 R10, R5, 0x10000, RZ ;  /* 0x00010000050a7824 */ /* 0x000fe200078e00ff */
[----:B------:R-:W-:Y:S01]  /*0f00*/  FSETP.NAN.FTZ.AND P0, PT, |R12|, |R12|, PT ;  /* 0x4000000c0c00720b */ /* 0x000fe20003f18200 */
[----:B------:R-:W-:Y:S01]  /*0f10*/  IMAD.U32 R21, R4, 0x10000, RZ ;  /* 0x0001000004157824 */ /* 0x000fe200078e00ff */
[----:B------:R-:W-:-:S02]  /*0f20*/  FSETP.NAN.FTZ.AND P2, PT, |R11|, |R11|, PT ;  /* 0x4000000b0b00720b */ /* 0x000fc40003f58200 */
[----:B------:R-:W-:Y:S02]  /*0f30*/  FSETP.NAN.FTZ.AND P3, PT, |R10|, |R10|, PT ;  /* 0x4000000a0a00720b */ /* 0x000fe40003f78200 */
[----:B------:R-:W-:-:S07]  /*0f40*/  FSETP.NAN.FTZ.AND P1, PT, |R21|, |R21|, PT ;  /* 0x400000151500720b */ /* 0x000fce0003f38200 */
[C---:B----4-:R-:W-:Y:S02]  /*0f50*/  @!P0 IMAD.U32 R23, R16.reuse, 0x10000, RZ ;  /* 0x0001000010178824 */ /* 0x050fe400078e00ff */
[C---:B------:R-:W-:Y:S02]  /*0f60*/  @!P2 IMAD.U32 R20, R16.reuse, 0x10000, RZ ;  /* 0x000100001014a824 */ /* 0x040fe400078e00ff */
[----:B--2---:R-:W-:Y:S02]  /*0f70*/  @!P3 IMAD.U32 R9, R15, 0x10000, RZ ;  /* 0x000100000f09b824 */ /* 0x004fe400078e00ff */
[----:B------:R-:W-:-:S03]  /*0f80*/  @!P3 IMAD.U32 R13, R16, 0x10000, RZ ;  /* 0x00010000100db824 */ /* 0x000fc600078e00ff */
[----:B------:R-:W-:Y:S01]  /*0f90*/  @!P3 FMNMX.FTZ R8, R9, R10, !PT ;  /* 0x0000000a0908b209 */ /* 0x000fe20007810000 */
[C---:B------:R-:W-:Y:S02]  /*0fa0*/  @!P0 IMAD.U32 R9, R15.reuse, 0x10000, RZ ;  /* 0x000100000f098824 */ /* 0x040fe400078e00ff */
[----:B------:R-:W-:Y:S01]  /*0fb0*/  @!P2 IMAD.U32 R10, R15, 0x10000, RZ ;  /* 0x000100000f0aa824 */ /* 0x000fe200078e00ff */
[----:B------:R-:W-:Y:S02]  /*0fc0*/  @!P3 FMNMX.FTZ R8, R13, R8, PT ;  /* 0x000000080d08b209 */ /* 0x000fe40003810000 */
[----:B------:R-:W-:Y:S02]  /*0fd0*/  @!P0 FMNMX.FTZ R12, R9, R12, !PT ;  /* 0x0000000c090c8209 */ /* 0x000fe40007810000 */
[----:B------:R-:W-:Y:S01]  /*0fe0*/  @!P2 FMNMX.FTZ R9, R10, R11, !PT ;  /* 0x0000000b0a09a209 */ /* 0x000fe20007810000 */
[----:B------:R-:W-:Y:S01]  /*0ff0*/  @!P1 IMAD.U32 R10, R15, 0x10000, RZ ;  /* 0x000100000f0a9824 */ /* 0x000fe200078e00ff */
[----:B------:R-:W-:-:S02]  /*1000*/  @!P3 F2FP.BF16.F32.PACK_AB R11, RZ, R8 ;  /* 0x00000008ff0bb23e */ /* 0x000fc400000010ff */
[----:B------:R-:W-:Y:S02]  /*1010*/  @!P2 FMNMX.FTZ R20, R20, R9, PT ;  /* 0x000000091414a209 */ /* 0x000fe40003810000 */
[C---:B-----5:R-:W-:Y:S02]  /*1020*/  PRMT R8, R2.reuse, 0x7610, R8 ;  /* 0x0000761002087816 */ /* 0x060fe40000000008 */
[----:B------:R-:W-:Y:S01]  /*1030*/  PRMT R9, R2, 0x7632, R9 ;  /* 0x0000763202097816 */ /* 0x000fe20000000009 */
[----:B------:R-:W-:Y:S01]  /*1040*/  @!P1 IMAD.U32 R2, R16, 0x10000, RZ ;  /* 0x0001000010029824 */ /* 0x000fe200078e00ff */
[----:B------:R-:W-:Y:S01]  /*1050*/  @!P1 FMNMX.FTZ R21, R10, R21, !PT ;  /* 0x000000150a159209 */ /* 0x000fe20007810000 */
[----:B------:R-:W-:Y:S01]  /*1060*/  IMAD.U32 R19, R8, 0x10000, RZ ;  /* 0x0001000008137824 */ /* 0x000fe200078e00ff */
[----:B------:R-:W-:Y:S01]  /*1070*/  @!P3 PRMT R5, R11, 0x7610, R5 ;  /* 0x000076100b05b816 */ /* 0x000fe20000000005 */
[----:B------:R-:W-:Y:S01]  /*1080*/  IMAD.U32 R18, R9, 0x10000, RZ ;  /* 0x0001000009127824 */ /* 0x000fe200078e00ff */
[----:B------:R-:W-:-:S02]  /*1090*/  PRMT R11, R3, 0x7610, R11 ;  /* 0x00007610030b7816 */ /* 0x000fc4000000000b */
[----:B------:R-:W-:Y:S02]  /*10a0*/  PRMT R10, R3, 0x7632, R10 ;  /* 0x00007632030a7816 */ /* 0x000fe4000000000a */
[----:B------:R-:W-:Y:S01]  /*10b0*/  FSETP.NAN.FTZ.AND P3, PT, |R19|, |R19|, PT ;  /* 0x400000131300720b */ /* 0x000fe20003f78200 */
[----:B------:R-:W-:Y:S01]  /*10c0*/  IMAD.U32 R14, R11, 0x10000, RZ ;  /* 0x000100000b0e7824 */ /* 0x000fe200078e00ff */
[----:B------:R-:W-:Y:S01]  /*10d0*/  FSETP.NAN.FTZ.AND P4, PT, |R18|, |R18|, PT ;  /* 0x400000121200720b */ /* 0x000fe20003f98200 */
[----:B------:R-:W-:Y:S01]  /*10e0*/  IMAD.U32 R13, R10, 0x10000, RZ ;  /* 0x000100000a0d7824 */ /* 0x000fe200078e00ff */
[----:B------:R-:W-:Y:S02]  /*10f0*/  @!P1 FMNMX.FTZ R21, R2, R21, PT ;  /* 0x0000001502159209 */ /* 0x000fe40003810000 */
[----:B------:R-:W-:Y:S01]  /*1100*/  FSETP.NAN.FTZ.AND P5, PT, |R14|, |R14|, PT ;  /* 0x4000000e0e00720b */ /* 0x000fe20003fb8200 */
[----:B------:R-:W0:Y:S01]  /*1110*/  LDC.64 R2, c[0x0][0x398] ;  /* 0x0000e600ff027b82 */ /* 0x000e220000000a00 */
[----:B------:R-:W-:-:S02]  /*1120*/  FSETP.NAN.FTZ.AND P6, PT, |R13|, |R13|, PT ;  /* 0x4000000d0d00720b */ /* 0x000fc40003fd8200 */
[----:B------:R-:W-:Y:S02]  /*1130*/  @!P1 F2FP.BF16.F32.PACK_AB R21, RZ, R21 ;  /* 0x00000015ff15923e */ /* 0x000fe400000010ff */
[----:B------:R-:W-:Y:S01]  /*1140*/  @!P2 F2FP.BF16.F32.PACK_AB R22, RZ, R20 ;  /* 0x00000014ff16a23e */ /* 0x000fe200000010ff */
[----:B------:R-:W-:Y:S01]  /*1150*/  @!P3 IMAD.U32 R20, R15, 0x10000, RZ ;  /* 0x000100000f14b824 */ /* 0x000fe200078e00ff */
[----:B------:R-:W-:Y:S01]  /*1160*/  @!P1 PRMT R4, R21, 0x7610, R4 ;  /* 0x0000761015049816 */ /* 0x000fe20000000004 */
[----:B------:R-:W-:Y:S01]  /*1170*/  @!P4 IMAD.U32 R21, R15, 0x10000, RZ ;  /* 0x000100000f15c824 */ /* 0x000fe200078e00ff */
[----:B------:R-:W-:Y:S02]  /*1180*/  @!P0 FMNMX.FTZ R12, R23, R12, PT ;  /* 0x0000000c170c8209 */ /* 0x000fe40003810000 */
[----:B------:R-:W-:Y:S01]  /*1190*/  @!P2 PRMT R7, R22, 0x7610, R7 ;  /* 0x000076101607a816 */ /* 0x000fe20000000007 */
[C---:B------:R-:W-:Y:S01]  /*11a0*/  @!P5 IMAD.U32 R23, R15.reuse, 0x10000, RZ ;  /* 0x000100000f17d824 */ /* 0x040fe200078e00ff */
[----:B------:R-:W-:Y:S01]  /*11b0*/  @!P3 FMNMX.FTZ R19, R20, R19, !PT ;  /* 0x000000131413b209 */ /* 0x000fe20007810000 */
[----:B------:R-:W-:Y:S01]  /*11c0*/  @!P6 IMAD.U32 R22, R15, 0x10000, RZ ;  /* 0x000100000f16e824 */ /* 0x000fe200078e00ff */
[----:B------:R-:W-:Y:S01]  /*11d0*/  @!P4 FMNMX.FTZ R18, R21, R18, !PT ;  /* 0x000000121512c209 */ /* 0x000fe20007810000 */
[C---:B------:R-:W-:Y:S01]  /*11e0*/  @!P3 IMAD.U32 R20, R16.reuse, 0x10000, RZ ;  /* 0x000100001014b824 */ /* 0x040fe200078e00ff */
[----:B------:R-:W-:Y:S01]  /*11f0*/  @!P5 FMNMX.FTZ R14, R23, R14, !PT ;  /* 0x0000000e170ed209 */ /* 0x000fe20007810000 */
[----:B------:R-:W-:Y:S01]  /*1200*/  @!P4 IMAD.U32 R15, R16, 0x10000, RZ ;  /* 0x00010000100fc824 */ /* 0x000fe200078e00ff */
[----:B------:R-:W-:Y:S01]  /*1210*/  @!P6 FMNMX.FTZ R13, R22, R13, !PT ;  /* 0x0000000d160de209 */ /* 0x000fe20007810000 */
[----:B------:R-:W-:Y:S01]  /*1220*/  @!P5 IMAD.U32 R21, R16, 0x10000, RZ ;  /* 0x000100001015d824 */ /* 0x000fe200078e00ff */
[----:B------:R-:W-:Y:S01]  /*1230*/  @!P3 FMNMX.FTZ R19, R20, R19, PT ;  /* 0x000000131413b209 */ /* 0x000fe20003810000 */
[----:B------:R-:W-:Y:S01]  /*1240*/  @!P6 IMAD.U32 R16, R16, 0x10000, RZ ;  /* 0x000100001010e824 */ /* 0x000fe200078e00ff */
[----:B------:R-:W-:Y:S01]  /*1250*/  @!P4 FMNMX.FTZ R18, R15, R18, PT ;  /* 0x000000120f12c209 */ /* 0x000fe20003810000 */
[----:B0-----:R-:W-:Y:S01]  /*1260*/  IMAD.WIDE.U32 R2, R17, 0x2, R2 ;  /* 0x0000000211027825 */ /* 0x001fe200078e0002 */
[----:B------:R-:W-:-:S02]  /*1270*/  @!P5 FMNMX.FTZ R14, R21, R14, PT ;  /* 0x0000000e150ed209 */ /* 0x000fc40003810000 */
[----:B------:R-:W-:Y:S02]  /*1280*/  @!P6 FMNMX.FTZ R13, R16, R13, PT ;  /* 0x0000000d100de209 */ /* 0x000fe40003810000 */
[----:B------:R-:W-:Y:S01]  /*1290*/  @!P3 F2FP.BF16.F32.PACK_AB R19, RZ, R19 ;  /* 0x00000013ff13b23e */ /* 0x000fe200000010ff */
[----:B------:R-:W-:Y:S01]  /*12a0*/  IMAD.WIDE.U32 R2, R0, 0x8, R2 ;  /* 0x0000000800027825 */ /* 0x000fe200078e0002 */
[----:B------:R-:W-:Y:S02]  /*12b0*/  @!P4 F2FP.BF16.F32.PACK_AB R18, RZ, R18 ;  /* 0x00000012ff12c23e */ /* 0x000fe400000010ff */
[----:B------:R-:W-:Y:S02]  /*12c0*/  @!P5 F2FP.BF16.F32.PACK_AB R14, RZ, R14 ;  /* 0x0000000eff0ed23e */ /* 0x000fe400000010ff */
[----:B------:R-:W-:Y:S02]  /*12d0*/  @!P6 F2FP.BF16.F32.PACK_AB R13, RZ, R13 ;  /* 0x0000000dff0de23e */ /* 0x000fe400000010ff */
[----:B------:R-:W-:-:S02]  /*12e0*/  @!P3 PRMT R8, R19, 0x7610, R8 ;  /* 0x000076101308b816 */ /* 0x000fc40000000008 */
[----:B------:R-:W-:Y:S02]  /*12f0*/  @!P4 PRMT R9, R18, 0x7610, R9 ;  /* 0x000076101209c816 */ /* 0x000fe40000000009 */
[----:B------:R-:W-:Y:S02]  /*1300*/  @!P0 F2FP.BF16.F32.PACK_AB R6, RZ, R12 ;  /* 0x0000000cff06823e */ /* 0x000fe400000010ff */
[----:B------:R-:W-:Y:S02]  /*1310*/  @!P5 PRMT R11, R14, 0x7610, R11 ;  /* 0x000076100e0bd816 */ /* 0x000fe4000000000b */
[----:B------:R-:W-:Y:S02]  /*1320*/  @!P6 PRMT R10, R13, 0x7610, R10 ;  /* 0x000076100d0ae816 */ /* 0x000fe4000000000a */
[----:B------:R-:W-:Y:S02]  /*1330*/  PRMT R8, R8, 0x5410, R9 ;  /* 0x0000541008087816 */ /* 0x000fe40000000009 */
[----:B------:R-:W-:-:S02]  /*1340*/  PRMT R7, R7, 0x5410, R4 ;  /* 0x0000541007077816 */ /* 0x000fc40000000004 */
[----:B------:R-:W-:Y:S02]  /*1350*/  PRMT R6, R6, 0x5410, R5 ;  /* 0x0000541006067816 */ /* 0x000fe40000000005 */
[----:B------:R-:W-:-:S03]  /*1360*/  PRMT R9, R11, 0x5410, R10 ;  /* 0x000054100b097816 */ /* 0x000fc6000000000a */
[----:B------:R-:W-:Y:S04]  /*1370*/  STG.E.64 desc[UR4][R2.64], R6 ;  /* 0x0000000602007986 */ /* 0x000fe8000c101b04 */
[----:B------:R-:W-:Y:S01]  /*1380*/  STG.E.64 desc[UR4][R2.64+0x400], R8 ;  /* 0x0004000802007986 */ /* 0x000fe2000c101b04 */
[----:B------:R-:W-:Y:S05]  /*1390*/  EXIT ;  /* 0x000000000000794d */ /* 0x000fea0003800000 */
.L_x_15556:
        /* <DEDUP_REMOVED lines=14> */
.L_x_35958:


//--------------------- .text._ZN2at6native29vectorized_elementwise_kernelILi8EZZZNS0_17clamp_kernel_cudaERNS_18TensorIteratorBaseERKN3c106ScalarES7_ENKUlvE_clEvENKUlvE7_clEvEUlNS4_8BFloat16EE_St5arrayIPcLm2EEEEviT0_T1_ --------------------------
	.section	.text._ZN2at6native29vectorized_elementwise_kernelILi8EZZZNS0_17clamp_kernel_cudaERNS_18TensorIteratorBaseERKN3c106ScalarES7_ENKUlvE_clEvENKUlvE7_clEvEUlNS4_8BFloat16EE_St5arrayIPcLm2EEEEviT0_T1_,"ax",@progbits
	.align	128
        .global         _ZN2at6native29vectorized_elementwise_kernelILi8EZZZNS0_17clamp_kernel_cudaERNS_18TensorIteratorBaseERKN3c106ScalarES7_ENKUlvE_clEvENKUlvE7_clEvEUlNS4_8BFloat16EE_St5arrayIPcLm2EEEEviT0_T1_
        .type           _ZN2at6native29vectorized_elementwise_kernelILi8EZZZNS0_17clamp_kernel_cudaERNS_18TensorIteratorBaseERKN3c106ScalarES7_ENKUlvE_clEvENKUlvE7_clEvEUlNS4_8BFloat16EE_St5arrayIPcLm2EEEEviT0_T1_,@function
        .size           _ZN2at6native29vectorized_elementwise_kernelILi8EZZZNS0_17clamp_kernel_cudaERNS_18TensorIteratorBaseERKN3c106ScalarES7_ENKUlvE_clEvENKUlvE7_clEvEUlNS4_8BFloat16EE_St5arrayIPcLm2EEEEviT0_T1_,(.L_x_35959 - _ZN2at6native29vectorized_elementwise_kernelILi8EZZZNS0_17clamp_kernel_cudaERNS_18TensorIteratorBaseERKN3c106ScalarES7_ENKUlvE_clEvENKUlvE7_clEvEUlNS4_8BFloat16EE_St5arrayIPcLm2EEEEviT0_T1_)
        .other          _ZN2at6native29vectorized_elementwise_kernelILi8EZZZNS0_17clamp_kernel_cudaERNS_18TensorIteratorBaseERKN3c106ScalarES7_ENKUlvE_clEvENKUlvE7_clEvEUlNS4_8BFloat16EE_St5arrayIPcLm2EEEEviT0_T1_,@"STO_CUDA_ENTRY STV_DEFAULT"
_ZN2at6native29vectorized_elementwise_kernelILi8EZZZNS0_17clamp_kernel_cudaERNS_18TensorIteratorBaseERKN3c106ScalarES7_ENKUlvE_clEvENKUlvE7_clEvEUlNS4_8BFloat16EE_St5arrayIPcLm2EEEEviT0_T1_:
.text._ZN2at6native29vectorized_elementwise_kernelILi8EZZZNS0_17clamp_kernel_cudaERNS_18TensorIteratorBaseERKN3c106ScalarES7_ENKUlvE_clEvENKUlvE7_clEvEUlNS4_8BFloat16EE_St5arrayIPcLm2EEEEviT0_T1_:
[----:B------:R-:W-:Y:S01]  /*0000*/  LDC R1, c[0x0][0x37c] ;  /* 0x0000df00ff017b82 */ /* 0x000fe20000000800 */
[----:B------:R-:W-:Y:S05]  /*0010*/  EXIT ;  /* 0x000000000000794d */ /* 0x000fea0003800000 */
.L_x_15557:
        /* <DEDUP_REMOVED lines=14> */
.L_x_35959:


//--------------------- .text._ZN2at6native18elementwise_kernelILi128ELi4EZNS0_15gpu_kernel_implIZZZNS0_17clamp_kernel_cudaERNS_18TensorIteratorBaseERKN3c106ScalarES8_ENKUlvE_clEvENKUlvE6_clEvEUlNS5_4HalfEE_EEvS4_RKT_EUliE_EEviT1_ --------------------------
	.section	.text._ZN2at6native18elementwise_kernelILi128ELi4EZNS0_15gpu_kernel_implIZZZNS0_17clamp_kernel_cudaERNS_18TensorIteratorBaseERKN3c106ScalarES8_ENKUlvE_clEvENKUlvE6_clEvEUlNS5_4HalfEE_EEvS4_RKT_EUliE_EEviT1_,"ax",@progbits
	.align	128
        .global         _ZN2at6native18elementwise_kernelILi128ELi4EZNS0_15gpu_kernel_implIZZZNS0_17clamp_kernel_cudaERNS_18TensorIteratorBaseERKN3c106ScalarES8_ENKUlvE_clEvENKUlvE6_clEvEUlNS5_4HalfEE_EEvS4_RKT_EUliE_EEviT1_
        .type           _ZN2at6native18elementwise_kernelILi128ELi4EZNS0_15gpu_kernel_implIZZZNS0_17clamp_kernel_cudaERNS_18TensorIteratorBaseERKN3c106ScalarES8_ENKUlvE_clEvENKUlvE6_clEvEUlNS5_4HalfEE_EEvS4_RKT_EUliE_EEviT1_,@function
        .size           _ZN2at6native18elementwise_kernelILi128ELi4EZNS0_15gpu_kernel_implIZZZNS0_17clamp_kernel_cudaERNS_18TensorIteratorBaseERKN3c106ScalarES8_ENKUlvE_clEvENKUlvE6_clEvEUlNS5_4HalfEE_EEvS4_RKT_EUliE_EEviT1_,(.L_x_35960 - _ZN2at6native18elementwise_kernelILi128ELi4EZNS0_15gpu_kernel_implIZZZNS0_17clamp_kernel_cudaERNS_18TensorIteratorBaseERKN3c106ScalarES8_ENKUlvE_clEvENKUlvE6_clEvEUlNS5_4HalfEE_EEvS4_RKT_EUliE_EEviT1_)
        .other          _ZN2at6native18elementwise_kernelILi128ELi4EZNS0_15gpu_kernel_implIZZZNS0_17clamp_kernel_cudaERNS_18TensorIteratorBaseERKN3c106ScalarES8_ENKUlvE_clEvENKUlvE6_clEvEUlNS5_4HalfEE_EEvS4_RKT_EUliE_EEviT1_,@"STO_CUDA_ENTRY STV_DEFAULT"
_ZN2at6native18elementwise_kernelILi128ELi4EZNS0_15gpu_kernel_implIZZZNS0_17clamp_kernel_cudaERNS_18TensorIteratorBaseERKN3c106ScalarES8_ENKUlvE_clEvENKUlvE6_clEvEUlNS5_4HalfEE_EEvS4_RKT_EUliE_EEviT1_:
.text._ZN2at6native18elementwise_kernelILi128ELi4EZNS0_15gpu_kernel_implIZZZNS0_17clamp_kernel_cudaERNS_18TensorIteratorBaseERKN3c106ScalarES8_ENKUlvE_clEvENKUlvE6_clEvEUlNS5_4HalfEE_EEvS4_RKT_EUliE_EEviT1_:
        /* <DEDUP_REMOVED lines=319> */
.L_x_15560:
        /* <DEDUP_REMOVED lines=19> */
.L_x_15564:
[----:B------:R-:W2:Y:S02]  /*1520*/  LDG.E.U8 R2, desc[UR36][R2.64] ;  /* 0x0000002402027981 */ /* 0x000ea4000c1e1100 */
[----:B--2---:R-:W-:-:S04]  /*1530*/  I2FP.F32.U32 R0, R2 ;  /* 0x0000000200007245 */ /* 0x004fc80000201000 */
[----:B------:R-:W-:-:S04]  /*1540*/  F2FP.F16.F32.PACK_AB R0, RZ, R0 ;  /* 0x00000000ff00723e */ /* 0x000fc800000000ff */
[----:B------:R-:W-:Y:S01]  /*1550*/  PRMT R5, R0, 0x7610, R5 ;  /* 0x0000761000057816 */ /* 0x000fe20000000005 */
[----:B------:R-:W-:Y:S06]  /*1560*/  BRA `(.L_x_15566) ;  /* 0x0000000c00d07947 */ /* 0x000fec0003800000 */
.L_x_15563:
        /* <DEDUP_REMOVED lines=11> */
.L_x_15568:
[----:B------:R-:W2:Y:S02]  /*1620*/  LDG.E R2, desc[UR36][R2.64] ;  /* 0x0000002402027981 */ /* 0x000ea4000c1e1900 */
[----:B--2---:R-:W-:-:S04]  /*1630*/  I2FP.F32.S32 R0, R2 ;  /* 0x0000000200007245 */ /* 0x004fc80000201400 */
[----:B------:R-:W-:-:S04]  /*1640*/  F2FP.F16.F32.PACK_AB R0, RZ, R0 ;  /* 0x00000000ff00723e */ /* 0x000fc800000000ff */
[----:B------:R-:W-:Y:S01]  /*1650*/  PRMT R5, R0, 0x7610, R5 ;  /* 0x0000761000057816 */ /* 0x000fe20000000005 */
[----:B------:R-:W-:Y:S06]  /*1660*/  BRA `(.L_x_15566) ;  /* 0x0000000c00907947 */ /* 0x000fec0003800000 */
.L_x_15567:
[----:B------:R-:W2:Y:S02]  /*1670*/  LDG.E.U16 R2, desc[UR36][R2.64] ;  /* 0x0000002402027981 */ /* 0x000ea4000c1e1500 */
[----:B--2---:R-:W0:Y:S02]  /*1680*/  I2F.S16 R0, R2 ;  /* 0x0000000200007306 */ /* 0x004e240000101400 */
[----:B0-----:R-:W-:-:S04]  /*1690*/  F2FP.F16.F32.PACK_AB R0, RZ, R0 ;  /* 0x00000000ff00723e */ /* 0x001fc800000000ff */
[----:B------:R-:W-:Y:S01]  /*16a0*/  PRMT R5, R0, 0x7610, R5 ;  /* 0x0000761000057816 */ /* 0x000fe20000000005 */
[----:B------:R-:W-:Y:S06]  /*16b0*/  BRA `(.L_x_15566) ;  /* 0x0000000c007c7947 */ /* 0x000fec0003800000 */
.L_x_15562:
        /* <DEDUP_REMOVED lines=9> */
.L_x_15570:
[----:B------:R0:W5:Y:S01]  /*1750*/  LDG.E.U16 R5, desc[UR36][R2.64] ;  /* 0x0000002402057981 */ /* 0x000162000c1e1500 */
[----:B------:R-:W-:Y:S05]  /*1760*/  BRA `(.L_x_15566) ;  /* 0x0000000c00507947 */ /* 0x000fea0003800000 */
.L_x_15569:
        /* <DEDUP_REMOVED lines=9> */
.L_x_15572:
[----:B------:R1:W5:Y:S01]  /*1800*/  LDG.E.U16 R5, desc[UR36][R2.64] ;  /* 0x0000002402057981 */ /* 0x000362000c1e1500 */
[----:B------:R-:W-:Y:S05]  /*1810*/  BRA `(.L_x_15566) ;  /* 0x0000000c00247947 */ /* 0x000fea0003800000 */
.L_x_15571:
        /* <DEDUP_REMOVED lines=13> */
.L_x_15561:
        /* <DEDUP_REMOVED lines=14> */
.L_x_15575:
        /* <DEDUP_REMOVED lines=13> */
.L_x_15574:
        /* <DEDUP_REMOVED lines=26> */
.L_x_15577:
        /* <DEDUP_REMOVED lines=14> */
.L_x_15576:
[----:B------:R-:W2:Y:S02]  /*1d20*/  LDG.E.U16 R0, desc[UR36][R2.64] ;  /* 0x0000002402007981 */ /* 0x000ea4000c1e1500 */
[----:B--2---:R-:W-:-:S05]  /*1d30*/  IMAD.U32 R0, R0, 0x10000, RZ ;  /* 0x0001000000007824 */ /* 0x004fca00078e00ff */
[----:B------:R-:W-:-:S04]  /*1d40*/  F2FP.F16.F32.PACK_AB R0, RZ, R0 ;  /* 0x00000000ff00723e */ /* 0x000fc800000000ff */
[----:B------:R-:W-:Y:S01]  /*1d50*/  PRMT R5, R0, 0x7610, R5 ;  /* 0x0000761000057816 */ /* 0x000fe20000000005 */
[----:B------:R-:W-:Y:S06]  /*1d60*/  BRA `(.L_x_15566) ;  /* 0x0000000400d07947 */ /* 0x000fec0003800000 */
.L_x_15573:
        /* <DEDUP_REMOVED lines=13> */
.L_x_15580:
        /* <DEDUP_REMOVED lines=21> */
.L_x_15584:
[----:B------:R-:W-:Y:S05]  /*1f90*/  BSYNC.RECONVERGENT B1 ;  /* 0x0000000000017941 */ /* 0x000fea0003800200 */
.L_x_15583:
[----:B------:R-:W-:Y:S02]  /*1fa0*/  SHF.L.U32 R0, R0, 0x14, RZ ;  /* 0x0000001400007819 */ /* 0x000fe400000006ff */
[----:B------:R-:W-:-:S04]  /*1fb0*/  LEA R2, R2, 0x3b800000, 0x17 ;  /* 0x3b80000002027811 */ /* 0x000fc800078eb8ff */
[----:B------:R-:W-:-:S07]  /*1fc0*/  LOP3.LUT R0, R2, R0, R7, 0xfe, !PT ;  /* 0x0000000002007212 */ /* 0x000fce00078efe07 */
.L_x_15582:
[----:B------:R-:W-:Y:S05]  /*1fd0*/  BSYNC.RECONVERGENT B0 ;  /* 0x0000000000007941 */ /* 0x000fea0003800200 */
.L_x_15581:
[----:B------:R-:W-:-:S04]  /*1fe0*/  F2FP.F16.F32.PACK_AB R0, RZ, R0 ;  /* 0x00000000ff00723e */ /* 0x000fc800000000ff */
[----:B------:R-:W-:Y:S01]  /*1ff0*/  PRMT R5, R0, 0x7610, R5 ;  /* 0x0000761000057816 */ /* 0x000fe20000000005 */
[----:B------:R-:W-:Y:S06]  /*2000*/  BRA `(.L_x_15566) ;  /* 0x0000000400287947 */ /* 0x000fec0003800000 */
.L_x_15579:
        /* <DEDUP_REMOVED lines=21> */
.L_x_15588:
[----:B------:R-:W-:Y:S05]  /*2160*/  BSYNC.RECONVERGENT B1 ;  /* 0x0000000000017941 */ /* 0x000fea0003800200 */
.L_x_15587:
[----:B------:R-:W-:Y:S01]  /*2170*/  IMAD.SHL.U32 R0, R0, 0x200000, RZ ;  /* 0x0020000000007824 */ /* 0x000fe200078e00ff */
[----:B------:R-:W-:-:S04]  /*2180*/  LEA R2, R2, 0x37800000, 0x17 ;  /* 0x3780000002027811 */ /* 0x000fc800078eb8ff */
[----:B------:R-:W-:-:S07]  /*2190*/  LOP3.LUT R0, R2, R0, R7, 0xfe, !PT ;  /* 0x0000000002007212 */ /* 0x000fce00078efe07 */
.L_x_15586:
[----:B------:R-:W-:Y:S05]  /*21a0*/  BSYNC.RECONVERGENT B0 ;  /* 0x0000000000007941 */ /* 0x000fea0003800200 */
.L_x_15585:
[----:B------:R-:W-:-:S04]  /*21b0*/  F2FP.F16.F32.PACK_AB R0, RZ, R0 ;  /* 0x00000000ff00723e */ /* 0x000fc800000000ff */
[----:B------:R-:W-:Y:S01]  /*21c0*/  PRMT R5, R0, 0x7610, R5 ;  /* 0x0000761000057816 */ /* 0x000fe20000000005 */
[----:B------:R-:W-:Y:S06]  /*21d0*/  BRA `(.L_x_15566) ;  /* 0x0000000000b47947 */ /* 0x000fec0003800000 */
.L_x_15578:
[----:B------:R-:W-:-:S09]  /*21e0*/  UISETP.NE.AND UP0, UPT, UR4, 0x1c, UPT ;  /* 0x0000001c0400788c */ /* 0x000fd2000bf05270 */
[----:B------:R-:W-:Y:S05]  /*21f0*/  BRA.U !UP0, `(.L_x_15589) ;  /* 0x00000001089c7547 */ /* 0x000fea000b800000 */
[----:B------:R-:W-:-:S09]  /*2200*/  UISETP.NE.AND UP0, UPT, UR4, 0x1d, UPT ;  /* 0x0000001d0400788c */ /* 0x000fd2000bf05270 */
[----:B------:R-:W-:Y:S05]  /*2210*/  BRA.U !UP0, `(.L_x_15590) ;  /* 0x0000000108807547 */ /* 0x000fea000b800000 */
[----:B------:R-:W-:-:S09]  /*2220*/  UISETP.NE.AND UP0, UPT, UR4, 0x2c, UPT ;  /* 0x0000002c0400788c */ /* 0x000fd2000bf05270 */
[----:B------:R-:W-:Y:S05]  /*2230*/  BRA.U !UP0, `(.L_x_15591) ;  /* 0x0000000108487547 */ /* 0x000fea000b800000 */
.L_x_15565:
        /* <DEDUP_REMOVED lines=16> */
.L_x_15592:
[----:B------:R-:W-:Y:S01]  /*2340*/  PRMT R5, RZ, 0x7610, R5 ;  /* 0x00007610ff057816 */ /* 0x000fe20000000005 */
[----:B------:R-:W-:Y:S06]  /*2350*/  BRA `(.L_x_15566) ;  /* 0x0000000000547947 */ /* 0x000fec0003800000 */
.L_x_15591:
        /* <DEDUP_REMOVED lines=8> */
.L_x_15594:
[----:B------:R-:W-:Y:S05]  /*23e0*/  BSYNC.RECONVERGENT B0 ;  /* 0x0000000000007941 */ /* 0x000fea0003800200 */
.L_x_15593:
[----:B------:R-:W-:-:S04]  /*23f0*/  F2FP.F16.F32.PACK_AB R0, RZ, R0 ;  /* 0x00000000ff00723e */ /* 0x000fc800000000ff */
[----:B------:R-:W-:Y:S01]  /*2400*/  PRMT R5, R0, 0x7610, R5 ;  /* 0x0000761000057816 */ /* 0x000fe20000000005 */
[----:B------:R-:W-:Y:S06]  /*2410*/  BRA `(.L_x_15566) ;  /* 0x0000000000247947 */ /* 0x000fec0003800000 */
.L_x_15590:
[----:B------:R-:W2:Y:S02]  /*2420*/  LDG.E.64 R2, desc[UR36][R2.64] ;  /* 0x0000002402027981 */ /* 0x000ea4000c1e1b00 */
[----:B--2---:R-:W0:Y:S02]  /*2430*/  I2F.U64 R0, R2 ;  /* 0x0000000200007312 */ /* 0x004e240000301000 */
[----:B0-----:R-:W-:-:S04]  /*2440*/  F2FP.F16.F32.PACK_AB R0, RZ, R0 ;  /* 0x00000000ff00723e */ /* 0x001fc800000000ff */
[----:B------:R-:W-:Y:S01]  /*2450*/  PRMT R5, R0, 0x7610, R5 ;  /* 0x0000761000057816 */ /* 0x000fe20000000005 */
[----:B------:R-:W-:Y:S06]  /*2460*/  BRA `(.L_x_15566) ;  /* 0x0000000000107947 */ /* 0x000fec0003800000 */
.L_x_15589:
[----:B------:R-:W2:Y:S02]  /*2470*/  LDG.E R2, desc[UR36][R2.64] ;  /* 0x0000002402027981 */ /* 0x000ea4000c1e1900 */
[----:B--2---:R-:W-:-:S04]  /*2480*/  I2FP.F32.U32 R0, R2 ;  /* 0x0000000200007245 */ /* 0x004fc80000201000 */
[----:B------:R-:W-:-:S04]  /*2490*/  F2FP.F16.F32.PACK_AB R0, RZ, R0 ;  /* 0x00000000ff00723e */ /* 0x000fc800000000ff */
[----:B------:R-:W-:-:S07]  /*24a0*/  PRMT R5, R0, 0x7610, R5 ;  /* 0x0000761000057816 */ /* 0x000fce0000000005 */
.L_x_15566:
[----:B-----5:R-:W-:Y:S01]  /*24b0*/  HADD2.F32 R7, -RZ, R5.H0_H0 ;  /* 0x20000005ff077230 */ /* 0x020fe20000004100 */
[----:B------:R-:W0:Y:S04]  /*24c0*/  LDCU.64 UR6, c[0x0][0x580] ;  /* 0x0000b000ff0677ac */ /* 0x000e280008000a00 */
[----:B------:R-:W-:Y:S01]  /*24d0*/  FSETP.NAN.FTZ.AND P0, PT, |R7|, |R7|, PT ;  /* 0x400000070700720b */ /* 0x000fe20003f18200 */
[----:B------:R-:W-:-:S04]  /*24e0*/  UPRMT UR4, UR41, 0x9910, URZ ;  /* 0x0000991029047896 */ /* 0x000fc800080000ff */
[----:B------:R-:W-:-:S08]  /*24f0*/  UISETP.GT.AND UP0, UPT, UR4, 0x9, UPT ;  /* 0x000000090400788c */ /* 0x000fd0000bf04270 */
[----:B------:R-:W2:Y:S01]  /*2500*/  @!P0 LDC.U16 R0, c[0x0][0x590] ;  /* 0x00016400ff008b82 */ /* 0x000ea20000000400 */
[----:B01----:R-:W-:-:S07]  /*2510*/  IADD3 R2, P1, PT, R16, UR6, RZ ;  /* 0x0000000610027c10 */ /* 0x003fce000ff3e0ff */
[----:B------:R-:W0:Y:S01]  /*2520*/  @!P0 LDC.U16 R3, c[0x0][0x592] ;  /* 0x00016480ff038b82 */ /* 0x000e220000000400 */
[----:B--2---:R-:W-:-:S05]  /*2530*/  @!P0 HADD2.F32 R0, -RZ, R0.H0_H0 ;  /* 0x20000000ff008230 */ /* 0x004fca0000004100 */
[----:B------:R-:W-:Y:S01]  /*2540*/  @!P0 FMNMX.FTZ R0, R7, R0, !PT ;  /* 0x0000000007008209 */ /* 0x000fe20007810000 */
[----:B0-----:R-:W-:-:S05]  /*2550*/  @!P0 HADD2.F32 R3, -RZ, R3.H0_H0 ;  /* 0x20000003ff038230 */ /* 0x001fca0000004100 */
        /* <DEDUP_REMOVED lines=17> */
.L_x_15598:
[----:B------:R-:W-:-:S06]  /*2670*/  HADD2.F32 R5, -RZ, R5.H0_H0 ;  /* 0x20000005ff057230 */ /* 0x000fcc0000004100 */
[----:B------:R-:W0:Y:S02]  /*2680*/  F2I.S64.TRUNC R4, R5 ;  /* 0x0000000500047311 */ /* 0x000e24000020d900 */
[----:B0-----:R3:W-:Y:S01]  /*2690*/  STG.E.U8 desc[UR36][R2.64], R4 ;  /* 0x0000000402007986 */ /* 0x0017e2000c101124 */
[----:B------:R-:W-:Y:S05]  /*26a0*/  BRA `(.L_x_15600) ;  /* 0x0000000c00707947 */ /* 0x000fea0003800000 */
.L_x_15597:
        /* <DEDUP_REMOVED lines=10> */
.L_x_15602:
[----:B------:R-:W-:-:S06]  /*2750*/  HADD2.F32 R5, -RZ, R5.H0_H0 ;  /* 0x20000005ff057230 */ /* 0x000fcc0000004100 */
[----:B------:R-:W0:Y:S02]  /*2760*/  F2I.FTZ.TRUNC.NTZ R5, R5 ;  /* 0x0000000500057305 */ /* 0x000e24000021f100 */
[----:B0-----:R1:W-:Y:S01]  /*2770*/  STG.E desc[UR36][R2.64], R5 ;  /* 0x0000000502007986 */ /* 0x0013e2000c101924 */
[----:B------:R-:W-:Y:S05]  /*2780*/  BRA `(.L_x_15600) ;  /* 0x0000000c00387947 */ /* 0x000fea0003800000 */
.L_x_15601:
[----:B------:R-:W-:-:S06]  /*2790*/  HADD2.F32 R5, -RZ, R5.H0_H0 ;  /* 0x20000005ff057230 */ /* 0x000fcc0000004100 */
[----:B------:R-:W0:Y:S02]  /*27a0*/  F2I.FTZ.TRUNC.NTZ R5, R5 ;  /* 0x0000000500057305 */ /* 0x000e24000021f100 */
[----:B0-----:R2:W-:Y:S01]  /*27b0*/  STG.E.U16 desc[UR36][R2.64], R5 ;  /* 0x0000000502007986 */ /* 0x0015e2000c101524 */
[----:B------:R-:W-:Y:S05]  /*27c0*/  BRA `(.L_x_15600) ;  /* 0x0000000c00287947 */ /* 0x000fea0003800000 */
.L_x_15596:
        /* <DEDUP_REMOVED lines=9> */
.L_x_15604:
[----:B------:R0:W-:Y:S01]  /*2860*/  STG.E.U16 desc[UR36][R2.64], R5 ;  /* 0x0000000502007986 */ /* 0x0001e2000c101524 */
[----:B------:R-:W-:Y:S05]  /*2870*/  BRA `(.L_x_15600) ;  /* 0x0000000800fc7947 */ /* 0x000fea0003800000 */
.L_x_15603:
        /* <DEDUP_REMOVED lines=10> */
.L_x_15606:
[----:B------:R-:W-:-:S05]  /*2920*/  HADD2.F32 R0, -RZ, R5.H0_H0 ;  /* 0x20000005ff007230 */ /* 0x000fca0000004100 */
[----:B------:R-:W-:-:S04]  /*2930*/  F2FP.F16.F32.PACK_AB R0, RZ, R0 ;  /* 0x00000000ff00723e */ /* 0x000fc800000000ff */
[----:B------:R-:W-:-:S05]  /*2940*/  PRMT R0, R0, 0x5410, RZ ;  /* 0x0000541000007816 */ /* 0x000fca00000000ff */
[----:B------:R0:W-:Y:S01]  /*2950*/  STG.E desc[UR36][R2.64], R0 ;  /* 0x0000000002007986 */ /* 0x0001e2000c101924 */
[----:B------:R-:W-:Y:S05]  /*2960*/  BRA `(.L_x_15600) ;  /* 0x0000000800c07947 */ /* 0x000fea0003800000 */
.L_x_15605:
[----:B------:R-:W-:-:S05]  /*2970*/  HADD2.F32 R4, -RZ, R5.H0_H0 ;  /* 0x20000005ff047230 */ /* 0x000fca0000004100 */
[----:B------:R-:W-:-:S06]  /*2980*/  FMUL.FTZ R4, R4, 1 ;  /* 0x3f80000004047820 */ /* 0x000fcc0000410000 */
[----:B------:R-:W0:Y:S02]  /*2990*/  F2F.F64.F32 R4, R4 ;  /* 0x0000000400047310 */ /* 0x000e240000201800 */
[----:B0-----:R0:W-:Y:S01]  /*29a0*/  STG.E.64 desc[UR36][R2.64], R4 ;  /* 0x0000000402007986 */ /* 0x0011e2000c101b24 */
[----:B------:R-:W-:Y:S05]  /*29b0*/  BRA `(.L_x_15600) ;  /* 0x0000000800ac7947 */ /* 0x000fea0003800000 */
.L_x_15595:
        /* <DEDUP_REMOVED lines=13> */
.L_x_15609:
[----:B------:R-:W-:Y:S01]  /*2a90*/  HADD2.F32 R5, -RZ, R5.H0_H0 ;  /* 0x20000005ff057230 */ /* 0x000fe20000004100 */
[----:B------:R-:W-:-:S04]  /*2aa0*/  CS2R R6, SRZ ;  /* 0x0000000000067805 */ /* 0x000fc8000001ff00 */
[----:B------:R-:W-:-:S06]  /*2ab0*/  FMUL.FTZ R5, R5, 1 ;  /* 0x3f80000005057820 */ /* 0x000fcc0000410000 */
[----:B------:R-:W0:Y:S02]  /*2ac0*/  F2F.F64.F32 R4, R5 ;  /* 0x0000000500047310 */ /* 0x000e240000201800 */
[----:B0-----:R0:W-:Y:S01]  /*2ad0*/  STG.E.128 desc[UR36][R2.64], R4 ;  /* 0x0000000402007986 */ /* 0x0011e2000c101d24 */
[----:B------:R-:W-:Y:S05]  /*2ae0*/  BRA `(.L_x_15600) ;  /* 0x0000000800607947 */ /* 0x000fea0003800000 */
.L_x_15608:
        /* <DEDUP_REMOVED lines=19> */
.L_x_15613:
[----:B------:R-:W-:Y:S05]  /*2c20*/  BSYNC.RECONVERGENT B0 ;  /* 0x0000000000007941 */ /* 0x000fea0003800200 */
.L_x_15612:
[----:B------:R-:W-:-:S05]  /*2c30*/  LOP3.LUT R5, R0, 0x80, R5, 0xf8, !PT ;  /* 0x0000008000057812 */ /* 0x000fca00078ef805 */
[----:B------:R0:W-:Y:S01]  /*2c40*/  STG.E.U8 desc[UR36][R2.64], R5 ;  /* 0x0000000502007986 */ /* 0x0001e2000c101124 */
[----:B------:R-:W-:Y:S05]  /*2c50*/  BRA `(.L_x_15600) ;  /* 0x0000000800047947 */ /* 0x000fea0003800000 */
.L_x_15611:
        /* <DEDUP_REMOVED lines=15> */
.L_x_15615:
[----:B------:R-:W-:Y:S05]  /*2d50*/  BSYNC.RECONVERGENT B0 ;  /* 0x0000000000007941 */ /* 0x000fea0003800200 */
.L_x_15614:
[----:B------:R-:W-:-:S05]  /*2d60*/  LOP3.LUT R5, R0, 0x80, R5, 0xf8, !PT ;  /* 0x0000008000057812 */ /* 0x000fca00078ef805 */
[----:B------:R0:W-:Y:S01]  /*2d70*/  STG.E.U8 desc[UR36][R2.64], R5 ;  /* 0x0000000502007986 */ /* 0x0001e2000c101124 */
[----:B------:R-:W-:Y:S05]  /*2d80*/  BRA `(.L_x_15600) ;  /* 0x0000000400b87947 */ /* 0x000fea0003800000 */
.L_x_15610:
[----:B------:R-:W-:-:S05]  /*2d90*/  HADD2.F32 R0, -RZ, R5.H0_H0 ;  /* 0x20000005ff007230 */ /* 0x000fca0000004100 */
[----:B------:R-:W-:-:S05]  /*2da0*/  F2FP.BF16.F32.PACK_AB R0, RZ, R0 ;  /* 0x00000000ff00723e */ /* 0x000fca00000010ff */
[----:B------:R0:W-:Y:S01]  /*2db0*/  STG.E.U16 desc[UR36][R2.64], R0 ;  /* 0x0000000002007986 */ /* 0x0001e2000c101524 */
[----:B------:R-:W-:Y:S05]  /*2dc0*/  BRA `(.L_x_15600) ;  /* 0x0000000400a87947 */ /* 0x000fea0003800000 */
.L_x_15607:
        /* <DEDUP_REMOVED lines=12> */
.L_x_15618:
        /* <DEDUP_REMOVED lines=13> */
.L_x_15621:
[----:B------:R-:W-:-:S04]  /*2f60*/  SHF.R.U32.HI R0, RZ, 0x14, R5 ;  /* 0x00000014ff007819 */ /* 0x000fc80000011605 */
[----:B------:R-:W-:-:S04]  /*2f70*/  LOP3.LUT R0, R0, 0x1, RZ, 0xc0, !PT ;  /* 0x0000000100007812 */ /* 0x000fc800078ec0ff */
[----:B------:R-:W-:-:S04]  /*2f80*/  IADD3 R0, PT, PT, R5, 0x487ffff, R0 ;  /* 0x0487ffff05007810 */ /* 0x000fc80007ffe000 */
[----:B------:R-:W-:-:S04]  /*2f90*/  SHF.R.U32.HI R0, RZ, 0x14, R0 ;  /* 0x00000014ff007819 */ /* 0x000fc80000011600 */
[----:B------:R-:W-:-:S07]  /*2fa0*/  LOP3.LUT R4, R0, 0xff, RZ, 0xc0, !PT ;  /* 0x000000ff00047812 */ /* 0x000fce00078ec0ff */
.L_x_15622:
[----:B------:R-:W-:-:S04]  /*2fb0*/  SHF.R.U32.HI R5, RZ, 0x18, R5 ;  /* 0x00000018ff057819 */ /* 0x000fc80000011605 */
[----:B------:R-:W-:-:S04]  /*2fc0*/  LOP3.LUT R4, R4, 0x80, R5, 0xf8, !PT ;  /* 0x0000008004047812 */ /* 0x000fc800078ef805 */
[----:B------:R-:W-:-:S07]  /*2fd0*/  PRMT R0, R4, 0x7610, R0 ;  /* 0x0000761004007816 */ /* 0x000fce0000000000 */
.L_x_15620:
[----:B------:R-:W-:Y:S05]  /*2fe0*/  BSYNC.RECONVERGENT B0 ;  /* 0x0000000000007941 */ /* 0x000fea0003800200 */
.L_x_15619:
[----:B------:R0:W-:Y:S01]  /*2ff0*/  STG.E.U8 desc[UR36][R2.64], R0 ;  /* 0x0000000002007986 */ /* 0x0001e2000c101124 */
[----:B------:R-:W-:Y:S05]  /*3000*/  BRA `(.L_x_15600) ;  /* 0x0000000400187947 */ /* 0x000fea0003800000 */
.L_x_15617:
        /* <DEDUP_REMOVED lines=13> */
.L_x_15625:
[----:B------:R-:W-:-:S04]  /*30e0*/  SHF.R.U32.HI R0, RZ, 0x15, R5 ;  /* 0x00000015ff007819 */ /* 0x000fc80000011605 */
[----:B------:R-:W-:-:S04]  /*30f0*/  LOP3.LUT R0, R0, 0x1, RZ, 0xc0, !PT ;  /* 0x0000000100007812 */ /* 0x000fc800078ec0ff */
[----:B------:R-:W-:-:S04]  /*3100*/  IADD3 R0, PT, PT, R5, 0x88fffff, R0 ;  /* 0x088fffff05007810 */ /* 0x000fc80007ffe000 */
[----:B------:R-:W-:-:S04]  /*3110*/  SHF.R.U32.HI R0, RZ, 0x15, R0 ;  /* 0x00000015ff007819 */ /* 0x000fc80000011600 */
[----:B------:R-:W-:-:S07]  /*3120*/  LOP3.LUT R4, R0, 0xff, RZ, 0xc0, !PT ;  /* 0x000000ff00047812 */ /* 0x000fce00078ec0ff */
.L_x_15626:
[----:B------:R-:W-:-:S04]  /*3130*/  SHF.R.U32.HI R5, RZ, 0x18, R5 ;  /* 0x00000018ff057819 */ /* 0x000fc80000011605 */
[----:B------:R-:W-:-:S04]  /*3140*/  LOP3.LUT R4, R4, 0x80, R5, 0xf8, !PT ;  /* 0x0000008004047812 */ /* 0x000fc800078ef805 */
[----:B------:R-:W-:-:S07]  /*3150*/  PRMT R0, R4, 0x7610, R0 ;  /* 0x0000761004007816 */ /* 0x000fce0000000000 */
.L_x_15624:
[----:B------:R-:W-:Y:S05]  /*3160*/  BSYNC.RECONVERGENT B0 ;  /* 0x0000000000007941 */ /* 0x000fea0003800200 */
.L_x_15623:
[----:B------:R0:W-:Y:S01]  /*3170*/  STG.E.U8 desc[UR36][R2.64], R0 ;  /* 0x0000000002007986 */ /* 0x0001e2000c101124 */
[----:B------:R-:W-:Y:S05]  /*3180*/  BRA `(.L_x_15600) ;  /* 0x0000000000b87947 */ /* 0x000fea0003800000 */
.L_x_15616:
[----:B------:R-:W-:-:S09]  /*3190*/  UISETP.NE.AND UP0, UPT, UR4, 0x1c, UPT ;  /* 0x0000001c0400788c */ /* 0x000fd2000bf05270 */
[----:B------:R-:W-:Y:S05]  /*31a0*/  BRA.U !UP0, `(.L_x_15627) ;  /* 0x0000000108a47547 */ /* 0x000fea000b800000 */
[----:B------:R-:W-:-:S09]  /*31b0*/  UISETP.NE.AND UP0, UPT, UR4, 0x1d, UPT ;  /* 0x0000001d0400788c */ /* 0x000fd2000bf05270 */
[----:B------:R-:W-:Y:S05]  /*31c0*/  BRA.U !UP0, `(.L_x_15628) ;  /* 0x00000001088c7547 */ /* 0x000fea000b800000 */
[----:B------:R-:W-:-:S09]  /*31d0*/  UISETP.NE.AND UP0, UPT, UR4, 0x2c, UPT ;  /* 0x0000002c0400788c */ /* 0x000fd2000bf05270 */
[----:B------:R-:W-:Y:S05]  /*31e0*/  BRA.U !UP0, `(.L_x_15629) ;  /* 0x0000000108447547 */ /* 0x000fea000b800000 */
.L_x_15599:
        /* <DEDUP_REMOVED lines=16> */
.L_x_15630:
[----:B------:R-:W-:Y:S05]  /*32f0*/  BRA `(.L_x_15600) ;  /* 0x00000000005c7947 */ /* 0x000fea0003800000 */
.L_x_15629:
        /* <DEDUP_REMOVED lines=16> */
.L_x_15628:
[----:B------:R-:W-:-:S06]  /*3400*/  HADD2.F32 R5, -RZ, R5.H0_H0 ;  /* 0x20000005ff057230 */ /* 0x000fcc0000004100 */
[----:B------:R-:W0:Y:S02]  /*3410*/  F2I.U64.TRUNC R4, R5 ;  /* 0x0000000500047311 */ /* 0x000e24000020d800 */
[----:B0-----:R0:W-:Y:S01]  /*3420*/  STG.E.64 desc[UR36][R2.64], R4 ;  /* 0x0000000402007986 */ /* 0x0011e2000c101b24 */
[----:B------:R-:W-:Y:S05]  /*3430*/  BRA `(.L_x_15600) ;  /* 0x00000000000c7947 */ /* 0x000fea0003800000 */
.L_x_15627:
[----:B------:R-:W-:-:S06]  /*3440*/  HADD2.F32 R5, -RZ, R5.H0_H0 ;  /* 0x20000005ff057230 */ /* 0x000fcc0000004100 */
[----:B------:R-:W0:Y:S02]  /*3450*/  F2I.FTZ.U32.TRUNC.NTZ R5, R5 ;  /* 0x0000000500057305 */ /* 0x000e24000021f000 */
[----:B0-----:R0:W-:Y:S02]  /*3460*/  STG.E desc[UR36][R2.64], R5 ;  /* 0x0000000502007986 */ /* 0x0011e4000c101924 */
.L_x_15600:
[----:B------:R-:W-:-:S07]  /*3470*/  VIADD R17, R17, 0x80 ;  /* 0x0000008011117836 */ /* 0x000fce0000000000 */
.L_x_15559:
[----:B------:R-:W-:Y:S05]  /*3480*/  BSYNC.RECONVERGENT B6 ;  /* 0x0000000000067941 */ /* 0x000fea0003800200 */
.L_x_15558:
        /* <DEDUP_REMOVED lines=307> */
.L_x_15633:
        /* <DEDUP_REMOVED lines=19> */
.L_x_15637:
[----:B------:R-:W2:Y:S02]  /*48f0*/  LDG.E.U8 R2, desc[UR36][R2.64] ;  /* 0x0000002402027981 */ /* 0x000ea4000c1e1100 */
[----:B--2---:R-:W-:-:S04]  /*4900*/  I2FP.F32.U32 R0, R2 ;  /* 0x0000000200007245 */ /* 0x004fc80000201000 */
[----:B------:R-:W-:-:S04]  /*4910*/  F2FP.F16.F32.PACK_AB R0, RZ, R0 ;  /* 0x00000000ff00723e */ /* 0x000fc800000000ff */
[----:B------:R-:W-:Y:S01]  /*4920*/  PRMT R5, R0, 0x7610, R5 ;  /* 0x0000761000057816 */ /* 0x000fe20000000005 */
[----:B------:R-:W-:Y:S06]  /*4930*/  BRA `(.L_x_15639) ;  /* 0x0000000c00d07947 */ /* 0x000fec0003800000 */
.L_x_15636:
        /* <DEDUP_REMOVED lines=11> */
.L_x_15641:
[----:B------:R-:W2:Y:S02]  /*49f0*/  LDG.E R2, desc[UR36][R2.64] ;  /* 0x0000002402027981 */ /* 0x000ea4000c1e1900 */
[----:B--2---:R-:W-:-:S04]  /*4a00*/  I2FP.F32.S32 R0, R2 ;  /* 0x0000000200007245 */ /* 0x004fc80000201400 */
[----:B------:R-:W-:-:S04]  /*4a10*/  F2FP.F16.F32.PACK_AB R0, RZ, R0 ;  /* 0x00000000ff00723e */ /* 0x000fc800000000ff */
[----:B------:R-:W-:Y:S01]  /*4a20*/  PRMT R5, R0, 0x7610, R5 ;  /* 0x0000761000057816 */ /* 0x000fe20000000005 */
[----:B------:R-:W-:Y:S06]  /*4a30*/  BRA `(.L_x_15639) ;  /* 0x0000000c00907947 */ /* 0x000fec0003800000 */
.L_x_15640:
[----:B------:R-:W2:Y:S02]  /*4a40*/  LDG.E.U16 R2, desc[UR36][R2.64] ;  /* 0x0000002402027981 */ /* 0x000ea4000c1e1500 */
[----:B--2---:R-:W0:Y:S02]  /*4a50*/  I2F.S16 R0, R2 ;  /* 0x0000000200007306 */ /* 0x004e240000101400 */
[----:B0-----:R-:W-:-:S04]  /*4a60*/  F2FP.F16.F32.PACK_AB R0, RZ, R0 ;  /* 0x00000000ff00723e */ /* 0x001fc800000000ff */
[----:B------:R-:W-:Y:S01]  /*4a70*/  PRMT R5, R0, 0x7610, R5 ;  /* 0x0000761000057816 */ /* 0x000fe20000000005 */
[----:B------:R-:W-:Y:S06]  /*4a80*/  BRA `(.L_x_15639) ;  /* 0x0000000c007c7947 */ /* 0x000fec0003800000 */
.L_x_15635:
        /* <DEDUP_REMOVED lines=9> */
.L_x_15643:
[----:B------:R1:W5:Y:S01]  /*4b20*/  LDG.E.U16 R5, desc[UR36][R2.64] ;  /* 0x0000002402057981 */ /* 0x000362000c1e1500 */
[----:B------:R-:W-:Y:S05]  /*4b30*/  BRA `(.L_x_15639) ;  /* 0x0000000c00507947 */ /* 0x000fea0003800000 */
.L_x_15642:
        /* <DEDUP_REMOVED lines=9> */
.L_x_15645:
[----:B------:R0:W5:Y:S01]  /*4bd0*/  LDG.E.U16 R5, desc[UR36][R2.64] ;  /* 0x0000002402057981 */ /* 0x000162000c1e1500 */
[----:B------:R-:W-:Y:S05]  /*4be0*/  BRA `(.L_x_15639) ;  /* 0x0000000c00247947 */ /* 0x000fea0003800000 */
.L_x_15644:
        /* <DEDUP_REMOVED lines=13> */
.L_x_15634:
        /* <DEDUP_REMOVED lines=14> */
.L_x_15648:
        /* <DEDUP_REMOVED lines=13> */
.L_x_15647:
        /* <DEDUP_REMOVED lines=26> */
.L_x_15650:
        /* <DEDUP_REMOVED lines=14> */
.L_x_15649:
[----:B------:R-:W2:Y:S02]  /*50f0*/  LDG.E.U16 R0, desc[UR36][R2.64] ;  /* 0x0000002402007981 */ /* 0x000ea4000c1e1500 */
[----:B--2---:R-:W-:-:S04]  /*5100*/  SHF.L.U32 R0, R0, 0x10, RZ ;  /* 0x0000001000007819 */ /* 0x004fc800000006ff */
[----:B------:R-:W-:-:S04]  /*5110*/  F2FP.F16.F32.PACK_AB R0, RZ, R0 ;  /* 0x00000000ff00723e */ /* 0x000fc800000000ff */
[----:B------:R-:W-:Y:S01]  /*5120*/  PRMT R5, R0, 0x7610, R5 ;  /* 0x0000761000057816 */ /* 0x000fe20000000005 */
[----:B------:R-:W-:Y:S06]  /*5130*/  BRA `(.L_x_15639) ;  /* 0x0000000400d07947 */ /* 0x000fec0003800000 */
.L_x_15646:
        /* <DEDUP_REMOVED lines=13> */
.L_x_15653:
        /* <DEDUP_REMOVED lines=21> */
.L_x_15657:
[----:B------:R-:W-:Y:S05]  /*5360*/  BSYNC.RECONVERGENT B1 ;  /* 0x0000000000017941 */ /* 0x000fea0003800200 */
.L_x_15656:
[----:B------:R-:W-:Y:S01]  /*5370*/  IMAD.SHL.U32 R0, R0, 0x100000, RZ ;  /* 0x0010000000007824 */ /* 0x000fe200078e00ff */
[----:B------:R-:W-:-:S04]  /*5380*/  LEA R2, R2, 0x3b800000, 0x17 ;  /* 0x3b80000002027811 */ /* 0x000fc800078eb8ff */
[----:B------:R-:W-:-:S07]  /*5390*/  LOP3.LUT R0, R2, R0, R7, 0xfe, !PT ;  /* 0x0000000002007212 */ /* 0x000fce00078efe07 */
.L_x_15655:
[----:B------:R-:W-:Y:S05]  /*53a0*/  BSYNC.RECONVERGENT B0 ;  /* 0x0000000000007941 */ /* 0x000fea0003800200 */
.L_x_15654:
[----:B------:R-:W-:-:S04]  /*53b0*/  F2FP.F16.F32.PACK_AB R0, RZ, R0 ;  /* 0x00000000ff00723e */ /* 0x000fc800000000ff */
[----:B------:R-:W-:Y:S01]  /*53c0*/  PRMT R5, R0, 0x7610, R5 ;  /* 0x0000761000057816 */ /* 0x000fe20000000005 */
[----:B------:R-:W-:Y:S06]  /*53d0*/  BRA `(.L_x_15639) ;  /* 0x0000000400287947 */ /* 0x000fec0003800000 */
.L_x_15652:
        /* <DEDUP_REMOVED lines=21> */
.L_x_15661:
[----:B------:R-:W-:Y:S05]  /*5530*/  BSYNC.RECONVERGENT B1 ;  /* 0x0000000000017941 */ /* 0x000fea0003800200 */
.L_x_15660:
[----:B------:R-:W-:Y:S01]  /*5540*/  IMAD.SHL.U32 R0, R0, 0x200000, RZ ;  /* 0x0020000000007824 */ /* 0x000fe200078e00ff */
[----:B------:R-:W-:-:S04]  /*5550*/  LEA R2, R2, 0x37800000, 0x17 ;  /* 0x3780000002027811 */ /* 0x000fc800078eb8ff */
[----:B------:R-:W-:-:S07]  /*5560*/  LOP3.LUT R0, R2, R0, R7, 0xfe, !PT ;  /* 0x0000000002007212 */ /* 0x000fce00078efe07 */
.L_x_15659:
[----:B------:R-:W-:Y:S05]  /*5570*/  BSYNC.RECONVERGENT B0 ;  /* 0x0000000000007941 */ /* 0x000fea0003800200 */
.L_x_15658:
[----:B------:R-:W-:-:S04]  /*5580*/  F2FP.F16.F32.PACK_AB R0, RZ, R0 ;  /* 0x00000000ff00723e */ /* 0x000fc800000000ff */
[----:B------:R-:W-:Y:S01]  /*5590*/  PRMT R5, R0, 0x7610, R5 ;  /* 0x0000761000057816 */ /* 0x000fe20000000005 */
[----:B------:R-:W-:Y:S06]  /*55a0*/  BRA `(.L_x_15639) ;  /* 0x0000000000b47947 */ /* 0x000fec0003800000 */
.L_x_15651:
        /* <DEDUP_REMOVED lines=14> */
.L_x_15665:
[----:B------:R-:W-:Y:S05]  /*5690*/  BSYNC.RECONVERGENT B0 ;  /* 0x0000000000007941 */ /* 0x000fea0003800200 */
.L_x_15664:
[----:B------:R-:W-:-:S04]  /*56a0*/  F2FP.F16.F32.PACK_AB R0, RZ, R0 ;  /* 0x00000000ff00723e */ /* 0x000fc800000000ff */
[----:B------:R-:W-:Y:S01]  /*56b0*/  PRMT R5, R0, 0x7610, R5 ;  /* 0x0000761000057816 */ /* 0x000fe20000000005 */
[----:B------:R-:W-:Y:S06]  /*56c0*/  BRA `(.L_x_15639) ;  /* 0x00000000006c7947 */ /* 0x000fec0003800000 */
.L_x_15638:
        /* <DEDUP_REMOVED lines=16> */
.L_x_15666:
[----:B------:R-:W-:Y:S01]  /*57d0*/  PRMT R5, RZ, 0x7610, R5 ;  /* 0x00007610ff057816 */ /* 0x000fe20000000005 */
[----:B------:R-:W-:Y:S06]  /*57e0*/  BRA `(.L_x_15639) ;  /* 0x0000000000247947 */ /* 0x000fec0003800000 */
.L_x_15663:
[----:B------:R-:W2:Y:S02]  /*57f0*/  LDG.E.64 R2, desc[UR36][R2.64] ;  /* 0x0000002402027981 */ /* 0x000ea4000c1e1b00 */
[----:B--2---:R-:W0:Y:S02]  /*5800*/  I2F.U64 R0, R2 ;  /* 0x0000000200007312 */ /* 0x004e240000301000 */
[----:B0-----:R-:W-:-:S04]  /*5810*/  F2FP.F16.F32.PACK_AB R0, RZ, R0 ;  /* 0x00000000ff00723e */ /* 0x001fc800000000ff */
[----:B------:R-:W-:Y:S01]  /*5820*/  PRMT R5, R0, 0x7610, R5 ;  /* 0x0000761000057816 */ /* 0x000fe20000000005 */
[----:B------:R-:W-:Y:S06]  /*5830*/  BRA `(.L_x_15639) ;  /* 0x0000000000107947 */ /* 0x000fec0003800000 */
.L_x_15662:
[----:B------:R-:W2:Y:S02]  /*5840*/  LDG.E R2, desc[UR36][R2.64] ;  /* 0x0000002402027981 */ /* 0x000ea4000c1e1900 */
[----:B--2---:R-:W-:-:S04]  /*5850*/  I2FP.F32.U32 R0, R2 ;  /* 0x0000000200007245 */ /* 0x004fc80000201000 */
[----:B------:R-:W-:-:S04]  /*5860*/  F2FP.F16.F32.PACK_AB R0, RZ, R0 ;  /* 0x00000000ff00723e */ /* 0x000fc800000000ff */
[----:B------:R-:W-:-:S07]  /*5870*/  PRMT R5, R0, 0x7610, R5 ;  /* 0x0000761000057816 */ /* 0x000fce0000000005 */
.L_x_15639:
[----:B-----5:R-:W-:Y:S01]  /*5880*/  HADD2.F32 R0, -RZ, R5.H0_H0 ;  /* 0x20000005ff007230 */ /* 0x020fe20000004100 */
[----:B------:R-:W2:Y:S04]  /*5890*/  LDCU.64 UR6, c[0x0][0x580] ;  /* 0x0000b000ff0677ac */ /* 0x000ea80008000a00 */
[----:B------:R-:W-:Y:S01]  /*58a0*/  FSETP.NAN.FTZ.AND P0, PT, |R0|, |R0|, PT ;  /* 0x400000000000720b */ /* 0x000fe20003f18200 */
[----:B------:R-:W-:-:S04]  /*58b0*/  UPRMT UR4, UR41, 0x9910, URZ ;  /* 0x0000991029047896 */ /* 0x000fc800080000ff */
[----:B------:R-:W-:-:S08]  /*58c0*/  UISETP.GT.AND UP0, UPT, UR4, 0x9, UPT ;  /* 0x000000090400788c */ /* 0x000fd0000bf04270 */
[----:B01----:R-:W0:Y:S08]  /*58d0*/  @!P0 LDC.U16 R2, c[0x0][0x590] ;  /* 0x00016400ff028b82 */ /* 0x003e300000000400 */
[----:B------:R-:W1:Y:S01]  /*58e0*/  @!P0 LDC.U16 R4, c[0x0][0x592] ;  /* 0x00016480ff048b82 */ /* 0x000e620000000400 */
[----:B0-----:R-:W-:Y:S01]  /*58f0*/  @!P0 HADD2.F32 R3, -RZ, R2.H0_H0 ;  /* 0x20000002ff038230 */ /* 0x001fe20000004100 */
[----:B--2---:R-:W-:-:S04]  /*5900*/  IADD3 R2, P1, PT, R16, UR6, RZ ;  /* 0x0000000610027c10 */ /* 0x004fc8000ff3e0ff */
[----:B------:R-:W-:Y:S01]  /*5910*/  @!P0 FMNMX.FTZ R0, R3, R0, !PT ;  /* 0x0000000003008209 */ /* 0x000fe20007810000 */
[----:B------:R-:W-:Y:S02]  /*5920*/  IMAD.X R3, RZ, RZ, UR7, P1 ;  /* 0x00000007ff037e24 */ /* 0x000fe400088e06ff */
[----:B-1----:R-:W-:-:S05]  /*5930*/  @!P0 HADD2.F32 R7, -RZ, R4.H0_H0 ;  /* 0x20000004ff078230 */ /* 0x002fca0000004100 */
        /* <DEDUP_REMOVED lines=16> */
.L_x_15670:
[----:B------:R-:W-:-:S06]  /*5a40*/  HADD2.F32 R5, -RZ, R5.H0_H0 ;  /* 0x20000005ff057230 */ /* 0x000fcc0000004100 */
[----:B------:R-:W0:Y:S02]  /*5a50*/  F2I.S64.TRUNC R4, R5 ;  /* 0x0000000500047311 */ /* 0x000e24000020d900 */
[----:B0-----:R0:W-:Y:S01]  /*5a60*/  STG.E.U8 desc[UR36][R2.64], R4 ;  /* 0x0000000402007986 */ /* 0x0011e2000c101124 */
[----:B------:R-:W-:Y:S05]  /*5a70*/  BRA `(.L_x_15672) ;  /* 0x0000000c006c7947 */ /* 0x000fea0003800000 */
.L_x_15669:
        /* <DEDUP_REMOVED lines=10> */
.L_x_15674:
[----:B------:R-:W-:-:S06]  /*5b20*/  HADD2.F32 R5, -RZ, R5.H0_H0 ;  /* 0x20000005ff057230 */ /* 0x000fcc0000004100 */
[----:B------:R-:W0:Y:S02]  /*5b30*/  F2I.FTZ.TRUNC.NTZ R5, R5 ;  /* 0x0000000500057305 */ /* 0x000e24000021f100 */
[----:B0-----:R0:W-:Y:S01]  /*5b40*/  STG.E desc[UR36][R2.64], R5 ;  /* 0x0000000502007986 */ /* 0x0011e2000c101924 */
[----:B------:R-:W-:Y:S05]  /*5b50*/  BRA `(.L_x_15672) ;  /* 0x0000000c00347947 */ /* 0x000fea0003800000 */
.L_x_15673:
[----:B------:R-:W-:-:S06]  /*5b60*/  HADD2.F32 R5, -RZ, R5.H0_H0 ;  /* 0x20000005ff057230 */ /* 0x000fcc0000004100 */
[----:B------:R-:W0:Y:S02]  /*5b70*/  F2I.FTZ.TRUNC.NTZ R5, R5 ;  /* 0x0000000500057305 */ /* 0x000e24000021f100 */
[----:B0-----:R0:W-:Y:S01]  /*5b80*/  STG.E.U16 desc[UR36][R2.64], R5 ;  /* 0x0000000502007986 */ /* 0x0011e2000c101524 */
[----:B------:R-:W-:Y:S05]  /*5b90*/  BRA `(.L_x_15672) ;  /* 0x0000000c00247947 */ /* 0x000fea0003800000 */
.L_x_15668:
        /* <DEDUP_REMOVED lines=9> */
.L_x_15676:
[----:B------:R0:W-:Y:S01]  /*5c30*/  STG.E.U16 desc[UR36][R2.64], R5 ;  /* 0x0000000502007986 */ /* 0x0001e2000c101524 */
[----:B------:R-:W-:Y:S05]  /*5c40*/  BRA `(.L_x_15672) ;  /* 0x0000000800f87947 */ /* 0x000fea0003800000 */
.L_x_15675:
        /* <DEDUP_REMOVED lines=10> */
.L_x_15678:
[----:B------:R-:W-:-:S05]  /*5cf0*/  HADD2.F32 R0, -RZ, R5.H0_H0 ;  /* 0x20000005ff007230 */ /* 0x000fca0000004100 */
[----:B------:R-:W-:-:S04]  /*5d00*/  F2FP.F16.F32.PACK_AB R0, RZ, R0 ;  /* 0x00000000ff00723e */ /* 0x000fc800000000ff */
[----:B------:R-:W-:-:S05]  /*5d10*/  PRMT R0, R0, 0x5410, RZ ;  /* 0x0000541000007816 */ /* 0x000fca00000000ff */
[----:B------:R0:W-:Y:S01]  /*5d20*/  STG.E desc[UR36][R2.64], R0 ;  /* 0x0000000002007986 */ /* 0x0001e2000c101924 */
[----:B------:R-:W-:Y:S05]  /*5d30*/  BRA `(.L_x_15672) ;  /* 0x0000000800bc7947 */ /* 0x000fea0003800000 */
.L_x_15677:
[----:B------:R-:W-:-:S05]  /*5d40*/  HADD2.F32 R4, -RZ, R5.H0_H0 ;  /* 0x20000005ff047230 */ /* 0x000fca0000004100 */
[----:B------:R-:W-:-:S06]  /*5d50*/  FMUL.FTZ R4, R4, 1 ;  /* 0x3f80000004047820 */ /* 0x000fcc0000410000 */
[----:B------:R-:W0:Y:S02]  /*5d60*/  F2F.F64.F32 R4, R4 ;  /* 0x0000000400047310 */ /* 0x000e240000201800 */
[----:B0-----:R0:W-:Y:S01]  /*5d70*/  STG.E.64 desc[UR36][R2.64], R4 ;  /* 0x0000000402007986 */ /* 0x0011e2000c101b24 */
[----:B------:R-:W-:Y:S05]  /*5d80*/  BRA `(.L_x_15672) ;  /* 0x0000000800a87947 */ /* 0x000fea0003800000 */
.L_x_15667:
        /* <DEDUP_REMOVED lines=14> */
.L_x_15682:
        /* <DEDUP_REMOVED lines=18> */
.L_x_15685:
[----:B------:R-:W-:-:S04]  /*5f90*/  SHF.R.U32.HI R5, RZ, 0x18, R5 ;  /* 0x00000018ff057819 */ /* 0x000fc80000011605 */
[----:B------:R-:W-:-:S07]  /*5fa0*/  LOP3.LUT R0, R0, 0x80, R5, 0xf8, !PT ;  /* 0x0000008000007812 */ /* 0x000fce00078ef805 */
.L_x_15684:
[----:B------:R-:W-:Y:S05]  /*5fb0*/  BSYNC.RECONVERGENT B0 ;  /* 0x0000000000007941 */ /* 0x000fea0003800200 */
.L_x_15683:
[----:B------:R0:W-:Y:S01]  /*5fc0*/  STG.E.U8 desc[UR36][R2.64], R0 ;  /* 0x0000000002007986 */ /* 0x0001e2000c101124 */
[----:B------:R-:W-:Y:S05]  /*5fd0*/  BRA `(.L_x_15672) ;  /* 0x0000000800147947 */ /* 0x000fea0003800000 */
.L_x_15681:
        /* <DEDUP_REMOVED lines=18> */
.L_x_15688:
[----:B------:R-:W-:-:S04]  /*6100*/  SHF.R.U32.HI R5, RZ, 0x18, R5 ;  /* 0x00000018ff057819 */ /* 0x000fc80000011605 */
[----:B------:R-:W-:-:S07]  /*6110*/  LOP3.LUT R0, R0, 0x80, R5, 0xf8, !PT ;  /* 0x0000008000007812 */ /* 0x000fce00078ef805 */
.L_x_15687:
[----:B------:R-:W-:Y:S05]  /*6120*/  BSYNC.RECONVERGENT B0 ;  /* 0x0000000000007941 */ /* 0x000fea0003800200 */
.L_x_15686:
[----:B------:R0:W-:Y:S01]  /*6130*/  STG.E.U8 desc[UR36][R2.64], R0 ;  /* 0x0000000002007986 */ /* 0x0001e2000c101124 */
[----:B------:R-:W-:Y:S05]  /*6140*/  BRA `(.L_x_15672) ;  /* 0x0000000400b87947 */ /* 0x000fea0003800000 */
.L_x_15680:
        /* <DEDUP_REMOVED lines=22> */
.L_x_15690:
[----:B------:R-:W-:-:S06]  /*62b0*/  HADD2.F32 R5, -RZ, R5.H0_H0 ;  /* 0x20000005ff057230 */ /* 0x000fcc0000004100 */
[----:B------:R-:W0:Y:S02]  /*62c0*/  F2I.U64.TRUNC R4, R5 ;  /* 0x0000000500047311 */ /* 0x000e24000020d800 */
[----:B0-----:R0:W-:Y:S01]  /*62d0*/  STG.E.64 desc[UR36][R2.64], R4 ;  /* 0x0000000402007986 */ /* 0x0011e2000c101b24 */
[----:B------:R-:W-:Y:S05]  /*62e0*/  BRA `(.L_x_15672) ;  /* 0x0000000400507947 */ /* 0x000fea0003800000 */
.L_x_15689:
[----:B------:R-:W-:-:S06]  /*62f0*/  HADD2.F32 R5, -RZ, R5.H0_H0 ;  /* 0x20000005ff057230 */ /* 0x000fcc0000004100 */
[----:B------:R-:W0:Y:S02]  /*6300*/  F2I.FTZ.U32.TRUNC.NTZ R5, R5 ;  /* 0x0000000500057305 */ /* 0x000e24000021f000 */
[----:B0-----:R0:W-:Y:S01]  /*6310*/  STG.E desc[UR36][R2.64], R5 ;  /* 0x0000000502007986 */ /* 0x0011e2000c101924 */
[----:B------:R-:W-:Y:S05]  /*6320*/  BRA `(.L_x_15672) ;  /* 0x0000000400407947 */ /* 0x000fea0003800000 */
.L_x_15679:
        /* <DEDUP_REMOVED lines=11> */
.L_x_15692:
[----:B------:R-:W-:Y:S01]  /*63e0*/  HADD2.F32 R5, -RZ, R5.H0_H0 ;  /* 0x20000005ff057230 */ /* 0x000fe20000004100 */
[----:B------:R-:W-:-:S04]  /*63f0*/  CS2R R6, SRZ ;  /* 0x0000000000067805 */ /* 0x000fc8000001ff00 */
[----:B------:R-:W-:-:S06]  /*6400*/  FMUL.FTZ R5, R5, 1 ;  /* 0x3f80000005057820 */ /* 0x000fcc0000410000 */
[----:B------:R-:W0:Y:S02]  /*6410*/  F2F.F64.F32 R4, R5 ;  /* 0x0000000500047310 */ /* 0x000e240000201800 */
[----:B0-----:R4:W-:Y:S01]  /*6420*/  STG.E.128 desc[UR36][R2.64], R4 ;  /* 0x0000000402007986 */ /* 0x0019e2000c101d24 */
[----:B------:R-:W-:Y:S05]  /*6430*/  BRA `(.L_x_15672) ;  /* 0x0000000000fc7947 */ /* 0x000fea0003800000 */
.L_x_15691:
[----:B------:R-:W-:-:S09]  /*6440*/  UISETP.NE.AND UP0, UPT, UR4, 0xf, UPT ;  /* 0x0000000f0400788c */ /* 0x000fd2000bf05270 */
[----:B------:R-:W-:Y:S05]  /*6450*/  BRA.U !UP0, `(.L_x_15693) ;  /* 0x0000000108e87547 */ /* 0x000fea000b800000 */
[----:B------:R-:W-:-:S09]  /*6460*/  UISETP.NE.AND UP0, UPT, UR4, 0x17, UPT ;  /* 0x000000170400788c */ /* 0x000fd2000bf05270 */
[----:B------:R-:W-:Y:S05]  /*6470*/  BRA.U !UP0, `(.L_x_15694) ;  /* 0x0000000108907547 */ /* 0x000fea000b800000 */
[----:B------:R-:W-:-:S09]  /*6480*/  UISETP.NE.AND UP0, UPT, UR4, 0x18, UPT ;  /* 0x000000180400788c */ /* 0x000fd2000bf05270 */
[----:B------:R-:W-:Y:S05]  /*6490*/  BRA.U !UP0, `(.L_x_15695) ;  /* 0x0000000108447547 */ /* 0x000fea000b800000 */
.L_x_15671:
        /* <DEDUP_REMOVED lines=16> */
.L_x_15696:
[----:B------:R-:W-:Y:S05]  /*65a0*/  BRA `(.L_x_15672) ;  /* 0x0000000000a07947 */ /* 0x000fea0003800000 */
.L_x_15695:
        /* <DEDUP_REMOVED lines=13> */
.L_x_15698:
[----:B------:R-:W-:Y:S05]  /*6680*/  BSYNC.RECONVERGENT B0 ;  /* 0x0000000000007941 */ /* 0x000fea0003800200 */
.L_x_15697:
[----:B------:R-:W-:-:S05]  /*6690*/  LOP3.LUT R5, R0, 0x80, R5, 0xf8, !PT ;  /* 0x0000008000057812 */ /* 0x000fca00078ef805 */
[----:B------:R2:W-:Y:S01]  /*66a0*/  STG.E.U8 desc[UR36][R2.64], R5 ;  /* 0x0000000502007986 */ /* 0x0005e2000c101124 */
[----:B------:R-:W-:Y:S05]  /*66b0*/  BRA `(.L_x_15672) ;  /* 0x00000000005c7947 */ /* 0x000fea0003800000 */
.L_x_15694:
        /* <DEDUP_REMOVED lines=12> */
.L_x_15700:
[----:B------:R-:W-:Y:S01]  /*6780*/  IMAD.MOV.U32 R0, RZ, RZ, 0x7f ;  /* 0x0000007fff007424 */ /* 0x000fe200078e00ff */
[----:B------:R-:W-:-:S04]  /*6790*/  ISETP.GT.U32.AND P0, PT, R4, 0x7f800000, PT ;  /* 0x7f8000000400780c */ /* 0x000fc80003f04070 */
[----:B------:R-:W-:-:S09]  /*67a0*/  SEL R0, R0, 0x7c, P0 ;  /* 0x0000007c00007807 */ /* 0x000fd20000000000 */
.L_x_15701:
[----:B------:R-:W-:Y:S05]  /*67b0*/  BSYNC.RECONVERGENT B0 ;  /* 0x0000000000007941 */ /* 0x000fea0003800200 */
.L_x_15699:
[----:B------:R-:W-:-:S04]  /*67c0*/  SHF.R.U32.HI R5, RZ, 0x18, R5 ;  /* 0x00000018ff057819 */ /* 0x000fc80000011605 */
[----:B------:R-:W-:-:S05]  /*67d0*/  LOP3.LUT R5, R0, 0x80, R5, 0xf8, !PT ;  /* 0x0000008000057812 */ /* 0x000fca00078ef805 */
[----:B------:R1:W-:Y:S01]  /*67e0*/  STG.E.U8 desc[UR36][R2.64], R5 ;  /* 0x0000000502007986 */ /* 0x0003e2000c101124 */
[----:B------:R-:W-:Y:S05]  /*67f0*/  BRA `(.L_x_15672) ;  /* 0x00000000000c7947 */ /* 0x000fea0003800000 */
.L_x_15693:
[----:B------:R-:W-:-:S05]  /*6800*/  HADD2.F32 R0, -RZ, R5.H0_H0 ;  /* 0x20000005ff007230 */ /* 0x000fca0000004100 */
[----:B------:R-:W-:-:S05]  /*6810*/  F2FP.BF16.F32.PACK_AB R0, RZ, R0 ;  /* 0x00000000ff00723e */ /* 0x000fca00000010ff */
[----:B------:R0:W-:Y:S02]  /*6820*/  STG.E.U16 desc[UR36][R2.64], R0 ;  /* 0x0000000002007986 */ /* 0x0001e4000c101524 */
.L_x_15672:
[----:B------:R-:W-:-:S07]  /*6830*/  IADD3 R17, PT, PT, R17, 0x80, RZ ;  /* 0x0000008011117810 */ /* 0x000fce0007ffe0ff */
.L_x_15632:
[----:B------:R-:W-:Y:S05]  /*6840*/  BSYNC.RECONVERGENT B6 ;  /* 0x0000000000067941 */ /* 0x000fea0003800200 */
.L_x_15631:
        /* <DEDUP_REMOVED lines=307> */
.L_x_15704:
        /* <DEDUP_REMOVED lines=19> */
.L_x_15708:
[----:B------:R-:W2:Y:S02]  /*7cb0*/  LDG.E.U8 R2, desc[UR36][R2.64] ;  /* 0x0000002402027981 */ /* 0x000ea4000c1e1100 */
[----:B--2---:R-:W-:-:S04]  /*7cc0*/  I2FP.F32.U32 R0, R2 ;  /* 0x0000000200007245 */ /* 0x004fc80000201000 */
[----:B------:R-:W-:-:S04]  /*7cd0*/  F2FP.F16.F32.PACK_AB R0, RZ, R0 ;  /* 0x00000000ff00723e */ /* 0x000fc800000000ff */
[----:B------:R-:W-:Y:S01]  /*7ce0*/  PRMT R5, R0, 0x7610, R5 ;  /* 0x0000761000057816 */ /* 0x000fe20000000005 */
[----:B------:R-:W-:Y:S06]  /*7cf0*/  BRA `(.L_x_15710) ;  /* 0x0000000c00d07947 */ /* 0x000fec0003800000 */
.L_x_15707:
        /* <DEDUP_REMOVED lines=11> */
.L_x_15712:
[----:B------:R-:W2:Y:S02]  /*7db0*/  LDG.E R2, desc[UR36][R2.64] ;  /* 0x0000002402027981 */ /* 0x000ea4000c1e1900 */
[----:B--2---:R-:W-:-:S04]  /*7dc0*/  I2FP.F32.S32 R0, R2 ;  /* 0x0000000200007245 */ /* 0x004fc80000201400 */
[----:B------:R-:W-:-:S04]  /*7dd0*/  F2FP.F16.F32.PACK_AB R0, RZ, R0 ;  /* 0x00000000ff00723e */ /* 0x000fc800000000ff */
[----:B------:R-:W-:Y:S01]  /*7de0*/  PRMT R5, R0, 0x7610, R5 ;  /* 0x0000761000057816 */ /* 0x000fe20000000005 */
[----:B------:R-:W-:Y:S06]  /*7df0*/  BRA `(.L_x_15710) ;  /* 0x0000000c00907947 */ /* 0x000fec0003800000 */
.L_x_15711:
[----:B------:R-:W2:Y:S02]  /*7e00*/  LDG.E.U16 R2, desc[UR36][R2.64] ;  /* 0x0000002402027981 */ /* 0x000ea4000c1e1500 */
[----:B--2---:R-:W0:Y:S02]  /*7e10*/  I2F.S16 R0, R2 ;  /* 0x0000000200007306 */ /* 0x004e240000101400 */
[----:B0-----:R-:W-:-:S04]  /*7e20*/  F2FP.F16.F32.PACK_AB R0, RZ, R0 ;  /* 0x00000000ff00723e */ /* 0x001fc800000000ff */
[----:B------:R-:W-:Y:S01]  /*7e30*/  PRMT R5, R0, 0x7610, R5 ;  /* 0x0000761000057816 */ /* 0x000fe20000000005 */
[----:B------:R-:W-:Y:S06]  /*7e40*/  BRA `(.L_x_15710) ;  /* 0x0000000c007c7947 */ /* 0x000fec0003800000 */
.L_x_15706:
        /* <DEDUP_REMOVED lines=9> */
.L_x_15714:
[----:B------:R1:W5:Y:S01]  /*7ee0*/  LDG.E.U16 R5, desc[UR36][R2.64] ;  /* 0x0000002402057981 */ /* 0x000362000c1e1500 */
[----:B------:R-:W-:Y:S05]  /*7ef0*/  BRA `(.L_x_15710) ;  /* 0x0000000c00507947 */ /* 0x000fea0003800000 */
.L_x_15713:
        /* <DEDUP_REMOVED lines=9> */
.L_x_15716:
[----:B------:R0:W5:Y:S01]  /*7f90*/  LDG.E.U16 R5, desc[UR36][R2.64] ;  /* 0x0000002402057981 */ /* 0x000162000c1e1500 */
[----:B------:R-:W-:Y:S05]  /*7fa0*/  BRA `(.L_x_15710) ;  /* 0x0000000c00247947 */ /* 0x000fea0003800000 */
.L_x_15715:
        /* <DEDUP_REMOVED lines=13> */
.L_x_15705:
        /* <DEDUP_REMOVED lines=14> */
.L_x_15719:
        /* <DEDUP_REMOVED lines=13> */
.L_x_15718:
        /* <DEDUP_REMOVED lines=26> */
.L_x_15721:
        /* <DEDUP_REMOVED lines=14> */
.L_x_15720:
[----:B------:R-:W2:Y:S02]  /*84b0*/  LDG.E.U16 R0, desc[UR36][R2.64] ;  /* 0x0000002402007981 */ /* 0x000ea4000c1e1500 */
[----:B--2---:R-:W-:-:S04]  /*84c0*/  SHF.L.U32 R0, R0, 0x10, RZ ;  /* 0x0000001000007819 */ /* 0x004fc800000006ff */
[----:B------:R-:W-:-:S04]  /*84d0*/  F2FP.F16.F32.PACK_AB R0, RZ, R0 ;  /* 0x00000000ff00723e */ /* 0x000fc800000000ff */
[----:B------:R-:W-:Y:S01]  /*84e0*/  PRMT R5, R0, 0x7610, R5 ;  /* 0x0000761000057816 */ /* 0x000fe20000000005 */
[----:B------:R-:W-:Y:S06]  /*84f0*/  BRA `(.L_x_15710) ;  /* 0x0000000400d07947 */ /* 0x000fec0003800000 */
.L_x_15717:
        /* <DEDUP_REMOVED lines=13> */
.L_x_15724:
        /* <DEDUP_REMOVED lines=21> */
.L_x_15728:
[----:B------:R-:W-:Y:S05]  /*8720*/  BSYNC.RECONVERGENT B1 ;  /* 0x0000000000017941 */ /* 0x000fea0003800200 */
.L_x_15727:
[----:B------:R-:W-:Y:S01]  /*8730*/  IMAD.SHL.U32 R0, R0, 0x100000, RZ ;  /* 0x0010000000007824 */ /* 0x000fe200078e00ff */
[----:B------:R-:W-:-:S04]  /*8740*/  LEA R2, R2, 0x3b800000, 0x17 ;  /* 0x3b80000002027811 */ /* 0x000fc800078eb8ff */
[----:B------:R-:W-:-:S07]  /*8750*/  LOP3.LUT R0, R2, R0, R7, 0xfe, !PT ;  /* 0x0000000002007212 */ /* 0x000fce00078efe07 */
.L_x_15726:
[----:B------:R-:W-:Y:S05]  /*8760*/  BSYNC.RECONVERGENT B0 ;  /* 0x0000000000007941 */ /* 0x000fea0003800200 */
.L_x_15725:
[----:B------:R-:W-:-:S04]  /*8770*/  F2FP.F16.F32.PACK_AB R0, RZ, R0 ;  /* 0x00000000ff00723e */ /* 0x000fc800000000ff */
[----:B------:R-:W-:Y:S01]  /*8780*/  PRMT R5, R0, 0x7610, R5 ;  /* 0x0000761000057816 */ /* 0x000fe20000000005 */
[----:B------:R-:W-:Y:S06]  /*8790*/  BRA `(.L_x_15710) ;  /* 0x0000000400287947 */ /* 0x000fec0003800000 */
.L_x_15723:
        /* <DEDUP_REMOVED lines=21> */
.L_x_15732:
[----:B------:R-:W-:Y:S05]  /*88f0*/  BSYNC.RECONVERGENT B1 ;  /* 0x0000000000017941 */ /* 0x000fea0003800200 */
.L_x_15731:
[----:B------:R-:W-:Y:S01]  /*8900*/  IMAD.SHL.U32 R0, R0, 0x200000, RZ ;  /* 0x0020000000007824 */ /* 0x000fe200078e00ff */
[----:B------:R-:W-:-:S04]  /*8910*/  LEA R2, R2, 0x37800000, 0x17 ;  /* 0x3780000002027811 */ /* 0x000fc800078eb8ff */
[----:B------:R-:W-:-:S07]  /*8920*/  LOP3.LUT R0, R2, R0, R7, 0xfe, !PT ;  /* 0x0000000002007212 */ /* 0x000fce00078efe07 */
.L_x_15730:
[----:B------:R-:W-:Y:S05]  /*8930*/  BSYNC.RECONVERGENT B0 ;  /* 0x0000000000007941 */ /* 0x000fea0003800200 */
.L_x_15729:
[----:B------:R-:W-:-:S04]  /*8940*/  F2FP.F16.F32.PACK_AB R0, RZ, R0 ;  /* 0x00000000ff00723e */ /* 0x000fc800000000ff */
[----:B------:R-:W-:Y:S01]  /*8950*/  PRMT R5, R0, 0x7610, R5 ;  /* 0x0000761000057816 */ /* 0x000fe20000000005 */
[----:B------:R-:W-:Y:S06]  /*8960*/  BRA `(.L_x_15710) ;  /* 0x0000000000b47947 */ /* 0x000fec0003800000 */
.L_x_15722:
        /* <DEDUP_REMOVED lines=14> */
.L_x_15736:
[----:B------:R-:W-:Y:S05]  /*8a50*/  BSYNC.RECONVERGENT B0 ;  /* 0x0000000000007941 */ /* 0x000fea0003800200 */
.L_x_15735:
[----:B------:R-:W-:-:S04]  /*8a60*/  F2FP.F16.F32.PACK_AB R0, RZ, R0 ;  /* 0x00000000ff00723e */ /* 0x000fc800000000ff */
[----:B------:R-:W-:Y:S01]  /*8a70*/  PRMT R5, R0, 0x7610, R5 ;  /* 0x0000761000057816 */ /* 0x000fe20000000005 */
[----:B------:R-:W-:Y:S06]  /*8a80*/  BRA `(.L_x_15710) ;  /* 0x00000000006c7947 */ /* 0x000fec0003800000 */
.L_x_15709:
        /* <DEDUP_REMOVED lines=16> */
.L_x_15737:
[----:B------:R-:W-:Y:S01]  /*8b90*/  PRMT R5, RZ, 0x7610, R5 ;  /* 0x00007610ff057816 */ /* 0x000fe20000000005 */
[----:B------:R-:W-:Y:S06]  /*8ba0*/  BRA `(.L_x_15710) ;  /* 0x0000000000247947 */ /* 0x000fec0003800000 */
.L_x_15734:
[----:B------:R-:W2:Y:S02]  /*8bb0*/  LDG.E.64 R2, desc[UR36][R2.64] ;  /* 0x0000002402027981 */ /* 0x000ea4000c1e1b00 */
[----:B--2---:R-:W0:Y:S02]  /*8bc0*/  I2F.U64 R0, R2 ;  /* 0x0000000200007312 */ /* 0x004e240000301000 */
[----:B0-----:R-:W-:-:S04]  /*8bd0*/  F2FP.F16.F32.PACK_AB R0, RZ, R0 ;  /* 0x00000000ff00723e */ /* 0x001fc800000000ff */
[----:B------:R-:W-:Y:S01]  /*8be0*/  PRMT R5, R0, 0x7610, R5 ;  /* 0x0000761000057816 */ /* 0x000fe20000000005 */
[----:B------:R-:W-:Y:S06]  /*8bf0*/  BRA `(.L_x_15710) ;  /* 0x0000000000107947 */ /* 0x000fec0003800000 */
.L_x_15733:
[----:B------:R-:W2:Y:S02]  /*8c00*/  LDG.E R2, desc[UR36][R2.64] ;  /* 0x0000002402027981 */ /* 0x000ea4000c1e1900 */
[----:B--2---:R-:W-:-:S04]  /*8c10*/  I2FP.F32.U32 R0, R2 ;  /* 0x0000000200007245 */ /* 0x004fc80000201000 */
[----:B------:R-:W-:-:S04]  /*8c20*/  F2FP.F16.F32.PACK_AB R0, RZ, R0 ;  /* 0x00000000ff00723e */ /* 0x000fc800000000ff */
[----:B------:R-:W-:-:S07]  /*8c30*/  PRMT R5, R0, 0x7610, R5 ;  /* 0x0000761000057816 */ /* 0x000fce0000000005 */
.L_x_15710:
        /* <DEDUP_REMOVED lines=28> */
.L_x_15741:
[----:B------:R-:W-:-:S06]  /*8e00*/  HADD2.F32 R5, -RZ, R5.H0_H0 ;  /* 0x20000005ff057230 */ /* 0x000fcc0000004100 */
[----:B------:R-:W0:Y:S02]  /*8e10*/  F2I.S64.TRUNC R4, R5 ;  /* 0x0000000500047311 */ /* 0x000e24000020d900 */
[----:B0-----:R4:W-:Y:S01]  /*8e20*/  STG.E.U8 desc[UR36][R2.64], R4 ;  /* 0x0000000402007986 */ /* 0x0019e2000c101124 */
[----:B------:R-:W-:Y:S05]  /*8e30*/  BRA `(.L_x_15743) ;  /* 0x0000000c006c7947 */ /* 0x000fea0003800000 */
.L_x_15740:
        /* <DEDUP_REMOVED lines=10> */
.L_x_15745:
[----:B------:R-:W-:-:S06]  /*8ee0*/  HADD2.F32 R5, -RZ, R5.H0_H0 ;  /* 0x20000005ff057230 */ /* 0x000fcc0000004100 */
[----:B------:R-:W0:Y:S02]  /*8ef0*/  F2I.FTZ.TRUNC.NTZ R5, R5 ;  /* 0x0000000500057305 */ /* 0x000e24000021f100 */
[----:B0-----:R2:W-:Y:S01]  /*8f00*/  STG.E desc[UR36][R2.64], R5 ;  /* 0x0000000502007986 */ /* 0x0015e2000c101924 */
[----:B------:R-:W-:Y:S05]  /*8f10*/  BRA `(.L_x_15743) ;  /* 0x0000000c00347947 */ /* 0x000fea0003800000 */
.L_x_15744:
[----:B------:R-:W-:-:S06]  /*8f20*/  HADD2.F32 R5, -RZ, R5.H0_H0 ;  /* 0x20000005ff057230 */ /* 0x000fcc0000004100 */
[----:B------:R-:W0:Y:S02]  /*8f30*/  F2I.FTZ.TRUNC.NTZ R5, R5 ;  /* 0x0000000500057305 */ /* 0x000e24000021f100 */
[----:B0-----:R0:W-:Y:S01]  /*8f40*/  STG.E.U16 desc[UR36][R2.64], R5 ;  /* 0x0000000502007986 */ /* 0x0011e2000c101524 */
[----:B------:R-:W-:Y:S05]  /*8f50*/  BRA `(.L_x_15743) ;  /* 0x0000000c00247947 */ /* 0x000fea0003800000 */
.L_x_15739:
        /* <DEDUP_REMOVED lines=9> */
.L_x_15747:
[----:B------:R0:W-:Y:S01]  /*8ff0*/  STG.E.U16 desc[UR36][R2.64], R5 ;  /* 0x0000000502007986 */ /* 0x0001e2000c101524 */
[----:B------:R-:W-:Y:S05]  /*9000*/  BRA `(.L_x_15743) ;  /* 0x0000000800f87947 */ /* 0x000fea0003800000 */
.L_x_15746:
        /* <DEDUP_REMOVED lines=10> */
.L_x_15749:
[----:B------:R-:W-:-:S05]  /*90b0*/  HADD2.F32 R0, -RZ, R5.H0_H0 ;  /* 0x20000005ff007230 */ /* 0x000fca0000004100 */
[----:B------:R-:W-:-:S04]  /*90c0*/  F2FP.F16.F32.PACK_AB R0, RZ, R0 ;  /* 0x00000000ff00723e */ /* 0x000fc800000000ff */
[----:B------:R-:W-:-:S05]  /*90d0*/  PRMT R0, R0, 0x5410, RZ ;  /* 0x0000541000007816 */ /* 0x000fca00000000ff */
[----:B------:R0:W-:Y:S01]  /*90e0*/  STG.E desc[UR36][R2.64], R0 ;  /* 0x0000000002007986 */ /* 0x0001e2000c101924 */
[----:B------:R-:W-:Y:S05]  /*90f0*/  BRA `(.L_x_15743) ;  /* 0x0000000800bc7947 */ /* 0x000fea0003800000 */
.L_x_15748:
[----:B------:R-:W-:-:S05]  /*9100*/  HADD2.F32 R4, -RZ, R5.H0_H0 ;  /* 0x20000005ff047230 */ /* 0x000fca0000004100 */
[----:B------:R-:W-:-:S06]  /*9110*/  FMUL.FTZ R4, R4, 1 ;  /* 0x3f80000004047820 */ /* 0x000fcc0000410000 */
[----:B------:R-:W0:Y:S02]  /*9120*/  F2F.F64.F32 R4, R4 ;  /* 0x0000000400047310 */ /* 0x000e240000201800 */
[----:B0-----:R0:W-:Y:S01]  /*9130*/  STG.E.64 desc[UR36][R2.64], R4 ;  /* 0x0000000402007986 */ /* 0x0011e2000c101b24 */
[----:B------:R-:W-:Y:S05]  /*9140*/  BRA `(.L_x_15743) ;  /* 0x0000000800a87947 */ /* 0x000fea0003800000 */
.L_x_15738:
        /* <DEDUP_REMOVED lines=14> */
.L_x_15753:
        /* <DEDUP_REMOVED lines=18> */
.L_x_15756:
[----:B------:R-:W-:-:S04]  /*9350*/  SHF.R.U32.HI R5, RZ, 0x18, R5 ;  /* 0x00000018ff057819 */ /* 0x000fc80000011605 */
[----:B------:R-:W-:-:S07]  /*9360*/  LOP3.LUT R0, R0, 0x80, R5, 0xf8, !PT ;  /* 0x0000008000007812 */ /* 0x000fce00078ef805 */
.L_x_15755:
[----:B------:R-:W-:Y:S05]  /*9370*/  BSYNC.RECONVERGENT B0 ;  /* 0x0000000000007941 */ /* 0x000fea0003800200 */
.L_x_15754:
[----:B------:R0:W-:Y:S01]  /*9380*/  STG.E.U8 desc[UR36][R2.64], R0 ;  /* 0x0000000002007986 */ /* 0x0001e2000c101124 */
[----:B------:R-:W-:Y:S05]  /*9390*/  BRA `(.L_x_15743) ;  /* 0x0000000800147947 */ /* 0x000fea0003800000 */
.L_x_15752:
        /* <DEDUP_REMOVED lines=18> */
.L_x_15759:
[----:B------:R-:W-:-:S04]  /*94c0*/  SHF.R.U32.HI R5, RZ, 0x18, R5 ;  /* 0x00000018ff057819 */ /* 0x000fc80000011605 */
[----:B------:R-:W-:-:S07]  /*94d0*/  LOP3.LUT R0, R0, 0x80, R5, 0xf8, !PT ;  /* 0x0000008000007812 */ /* 0x000fce00078ef805 */
.L_x_15758:
[----:B------:R-:W-:Y:S05]  /*94e0*/  BSYNC.RECONVERGENT B0 ;  /* 0x0000000000007941 */ /* 0x000fea0003800200 */
.L_x_15757:
[----:B------:R0:W-:Y:S01]  /*94f0*/  STG.E.U8 desc[UR36][R2.64], R0 ;  /* 0x0000000002007986 */ /* 0x0001e2000c101124 */
[----:B------:R-:W-:Y:S05]  /*9500*/  BRA `(.L_x_15743) ;  /* 0x0000000400b87947 */ /* 0x000fea0003800000 */
.L_x_15751:
        /* <DEDUP_REMOVED lines=22> */
.L_x_15761:
[----:B------:R-:W-:-:S06]  /*9670*/  HADD2.F32 R5, -RZ, R5.H0_H0 ;  /* 0x20000005ff057230 */ /* 0x000fcc0000004100 */
[----:B------:R-:W0:Y:S02]  /*9680*/  F2I.U64.TRUNC R4, R5 ;  /* 0x0000000500047311 */ /* 0x000e24000020d800 */
[----:B0-----:R0:W-:Y:S01]  /*9690*/  STG.E.64 desc[UR36][R2.64], R4 ;  /* 0x0000000402007986 */ /* 0x0011e2000c101b24 */
[----:B------:R-:W-:Y:S05]  /*96a0*/  BRA `(.L_x_15743) ;  /* 0x0000000400507947 */ /* 0x000fea0003800000 */
.L_x_15760:
[----:B------:R-:W-:-:S06]  /*96b0*/  HADD2.F32 R5, -RZ, R5.H0_H0 ;  /* 0x20000005ff057230 */ /* 0x000fcc0000004100 */
[----:B------:R-:W0:Y:S02]  /*96c0*/  F2I.FTZ.U32.TRUNC.NTZ R5, R5 ;  /* 0x0000000500057305 */ /* 0x000e24000021f000 */
[----:B0-----:R0:W-:Y:S01]  /*96d0*/  STG.E desc[UR36][R2.64], R5 ;  /* 0x0000000502007986 */ /* 0x0011e2000c101924 */
[----:B------:R-:W-:Y:S05]  /*96e0*/  BRA `(.L_x_15743) ;  /* 0x0000000400407947 */ /* 0x000fea0003800000 */
.L_x_15750:
        /* <DEDUP_REMOVED lines=11> */
.L_x_15763:
[----:B------:R-:W-:Y:S01]  /*97a0*/  HADD2.F32 R5, -RZ, R5.H0_H0 ;  /* 0x20000005ff057230 */ /* 0x000fe20000004100 */
[----:B------:R-:W-:-:S04]  /*97b0*/  CS2R R6, SRZ ;  /* 0x0000000000067805 */ /* 0x000fc8000001ff00 */
[----:B------:R-:W-:-:S06]  /*97c0*/  FMUL.FTZ R5, R5, 1 ;  /* 0x3f80000005057820 */ /* 0x000fcc0000410000 */
[----:B------:R-:W0:Y:S02]  /*97d0*/  F2F.F64.F32 R4, R5 ;  /* 0x0000000500047310 */ /* 0x000e240000201800 */
[----:B0-----:R0:W-:Y:S01]  /*97e0*/  STG.E.128 desc[UR36][R2.64], R4 ;  /* 0x0000000402007986 */ /* 0x0011e2000c101d24 */
[----:B------:R-:W-:Y:S05]  /*97f0*/  BRA `(.L_x_15743) ;  /* 0x0000000000fc7947 */ /* 0x000fea0003800000 */
.L_x_15762:
[----:B------:R-:W-:-:S09]  /*9800*/  UISETP.NE.AND UP0, UPT, UR4, 0xf, UPT ;  /* 0x0000000f0400788c */ /* 0x000fd2000bf05270 */
[----:B------:R-:W-:Y:S05]  /*9810*/  BRA.U !UP0, `(.L_x_15764) ;  /* 0x0000000108e87547 */ /* 0x000fea000b800000 */
[----:B------:R-:W-:-:S09]  /*9820*/  UISETP.NE.AND UP0, UPT, UR4, 0x17, UPT ;  /* 0x000000170400788c */ /* 0x000fd2000bf05270 */
[----:B------:R-:W-:Y:S05]  /*9830*/  BRA.U !UP0, `(.L_x_15765) ;  /* 0x0000000108907547 */ /* 0x000fea000b800000 */
[----:B------:R-:W-:-:S09]  /*9840*/  UISETP.NE.AND UP0, UPT, UR4, 0x18, UPT ;  /* 0x000000180400788c */ /* 0x000fd2000bf05270 */
[----:B------:R-:W-:Y:S05]  /*9850*/  BRA.U !UP0, `(.L_x_15766) ;  /* 0x0000000108447547 */ /* 0x000fea000b800000 */
.L_x_15742:
        /* <DEDUP_REMOVED lines=16> */
.L_x_15767:
[----:B------:R-:W-:Y:S05]  /*9960*/  BRA `(.L_x_15743) ;  /* 0x0000000000a07947 */ /* 0x000fea0003800000 */
.L_x_15766:
        /* <DEDUP_REMOVED lines=13> */
.L_x_15769:
[----:B------:R-:W-:Y:S05]  /*9a40*/  BSYNC.RECONVERGENT B0 ;  /* 0x0000000000007941 */ /* 0x000fea0003800200 */
.L_x_15768:
[----:B------:R-:W-:-:S05]  /*9a50*/  LOP3.LUT R5, R0, 0x80, R5, 0xf8, !PT ;  /* 0x0000008000057812 */ /* 0x000fca00078ef805 */
[----:B------:R0:W-:Y:S01]  /*9a60*/  STG.E.U8 desc[UR36][R2.64], R5 ;  /* 0x0000000502007986 */ /* 0x0001e2000c101124 */
[----:B------:R-:W-:Y:S05]  /*9a70*/  BRA `(.L_x_15743) ;  /* 0x00000000005c7947 */ /* 0x000fea0003800000 */
.L_x_15765:
        /* <DEDUP_REMOVED lines=12> */
.L_x_15771:
[----:B------:R-:W-:Y:S01]  /*9b40*/  IMAD.MOV.U32 R0, RZ, RZ, 0x7f ;  /* 0x0000007fff007424 */ /* 0x000fe200078e00ff */
[----:B------:R-:W-:-:S04]  /*9b50*/  ISETP.GT.U32.AND P0, PT, R4, 0x7f800000, PT ;  /* 0x7f8000000400780c */ /* 0x000fc80003f04070 */
[----:B------:R-:W-:-:S09]  /*9b60*/  SEL R0, R0, 0x7c, P0 ;  /* 0x0000007c00007807 */ /* 0x000fd20000000000 */
.L_x_15772:
[----:B------:R-:W-:Y:S05]  /*9b70*/  BSYNC.RECONVERGENT B0 ;  /* 0x0000000000007941 */ /* 0x000fea0003800200 */
.L_x_15770:
[----:B------:R-:W-:-:S04]  /*9b80*/  SHF.R.U32.HI R5, RZ, 0x18, R5 ;  /* 0x00000018ff057819 */ /* 0x000fc80000011605 */
[----:B------:R-:W-:-:S05]  /*9b90*/  LOP3.LUT R5, R0, 0x80, R5, 0xf8, !PT ;  /* 0x0000008000057812 */ /* 0x000fca00078ef805 */
[----:B------:R0:W-:Y:S01]  /*9ba0*/  STG.E.U8 desc[UR36][R2.64], R5 ;  /* 0x0000000502007986 */ /* 0x0001e2000c101124 */
[----:B------:R-:W-:Y:S05]  /*9bb0*/  BRA `(.L_x_15743) ;  /* 0x00000000000c7947 */ /* 0x000fea0003800000 */
.L_x_15764:
[----:B------:R-:W-:-:S05]  /*9bc0*/  HADD2.F32 R0, -RZ, R5.H0_H0 ;  /* 0x20000005ff007230 */ /* 0x000fca0000004100 */
[----:B------:R-:W-:-:S05]  /*9bd0*/  F2FP.BF16.F32.PACK_AB R0, RZ, R0 ;  /* 0x00000000ff00723e */ /* 0x000fca00000010ff */
[----:B------:R0:W-:Y:S02]  /*9be0*/  STG.E.U16 desc[UR36][R2.64], R0 ;  /* 0x0000000002007986 */ /* 0x0001e4000c101524 */
.L_x_15743:
[----:B------:R-:W-:-:S07]  /*9bf0*/  VIADD R17, R17, 0x80 ;  /* 0x0000008011117836 */ /* 0x000fce0000000000 */
.L_x_15703:
[----:B------:R-:W-:Y:S05]  /*9c00*/  BSYNC.RECONVERGENT B6 ;  /* 0x0000000000067941 */ /* 0x000fea0003800200 */
.L_x_15702:
        /* <DEDUP_REMOVED lines=306> */
.L_x_15773:
        /* <DEDUP_REMOVED lines=21> */
.L_x_15777:
[----:B------:R-:W2:Y:S02]  /*b080*/  LDG.E.U8 R2, desc[UR36][R2.64] ;  /* 0x0000002402027981 */ /* 0x000ea4000c1e1100 */
[----:B--2---:R-:W-:-:S04]  /*b090*/  I2FP.F32.U32 R0, R2 ;  /* 0x0000000200007245 */ /* 0x004fc80000201000 */
[----:B------:R-:W-:-:S04]  /*b0a0*/  F2FP.F16.F32.PACK_AB R0, RZ, R0 ;  /* 0x00000000ff00723e */ /* 0x000fc800000000ff */
[----:B------:R-:W-:Y:S01]  /*b0b0*/  PRMT R5, R0, 0x7610, R5 ;  /* 0x0000761000057816 */ /* 0x000fe20000000005 */
[----:B------:R-:W-:Y:S06]  /*b0c0*/  BRA `(.L_x_15779) ;  /* 0x0000000c00d07947 */ /* 0x000fec0003800000 */
.L_x_15776:
        /* <DEDUP_REMOVED lines=11> */
.L_x_15781:
[----:B------:R-:W2:Y:S02]  /*b180*/  LDG.E R2, desc[UR36][R2.64] ;  /* 0x0000002402027981 */ /* 0x000ea4000c1e1900 */
[----:B--2---:R-:W-:-:S04]  /*b190*/  I2FP.F32.S32 R0, R2 ;  /* 0x0000000200007245 */ /* 0x004fc80000201400 */
[----:B------:R-:W-:-:S04]  /*b1a0*/  F2FP.F16.F32.PACK_AB R0, RZ, R0 ;  /* 0x00000000ff00723e */ /* 0x000fc800000000ff */
[----:B------:R-:W-:Y:S01]  /*b1b0*/  PRMT R5, R0, 0x7610, R5 ;  /* 0x0000761000057816 */ /* 0x000fe20000000005 */
[----:B------:R-:W-:Y:S06]  /*b1c0*/  BRA `(.L_x_15779) ;  /* 0x0000000c00907947 */ /* 0x000fec0003800000 */
.L_x_15780:
[----:B------:R-:W2:Y:S02]  /*b1d0*/  LDG.E.U16 R2, desc[UR36][R2.64] ;  /* 0x0000002402027981 */ /* 0x000ea4000c1e1500 */
[----:B--2---:R-:W0:Y:S02]  /*b1e0*/  I2F.S16 R0, R2 ;  /* 0x0000000200007306 */ /* 0x004e240000101400 */
[----:B0-----:R-:W-:-:S04]  /*b1f0*/  F2FP.F16.F32.PACK_AB R0, RZ, R0 ;  /* 0x00000000ff00723e */ /* 0x001fc800000000ff */
[----:B------:R-:W-:Y:S01]  /*b200*/  PRMT R5, R0, 0x7610, R5 ;  /* 0x0000761000057816 */ /* 0x000fe20000000005 */
[----:B------:R-:W-:Y:S06]  /*b210*/  BRA `(.L_x_15779) ;  /* 0x0000000c007c7947 */ /* 0x000fec0003800000 */
.L_x_15775:
        /* <DEDUP_REMOVED lines=9> */
.L_x_15783:
[----:B------:R1:W5:Y:S01]  /*b2b0*/  LDG.E.U16 R5, desc[UR36][R2.64] ;  /* 0x0000002402057981 */ /* 0x000362000c1e1500 */
[----:B------:R-:W-:Y:S05]  /*b2c0*/  BRA `(.L_x_15779) ;  /* 0x0000000c00507947 */ /* 0x000fea0003800000 */
.L_x_15782:
        /* <DEDUP_REMOVED lines=9> */
.L_x_15785:
[----:B------:R0:W5:Y:S01]  /*b360*/  LDG.E.U16 R5, desc[UR36][R2.64] ;  /* 0x0000002402057981 */ /* 0x000162000c1e1500 */
[----:B------:R-:W-:Y:S05]  /*b370*/  BRA `(.L_x_15779) ;  /* 0x0000000c00247947 */ /* 0x000fea0003800000 */
.L_x_15784:
        /* <DEDUP_REMOVED lines=13> */
.L_x_15774:
        /* <DEDUP_REMOVED lines=14> */
.L_x_15788:
        /* <DEDUP_REMOVED lines=13> */
.L_x_15787:
        /* <DEDUP_REMOVED lines=26> */
.L_x_15790:
        /* <DEDUP_REMOVED lines=14> */
.L_x_15789:
[----:B------:R-:W2:Y:S02]  /*b880*/  LDG.E.U16 R0, desc[UR36][R2.64] ;  /* 0x0000002402007981 */ /* 0x000ea4000c1e1500 */
[----:B--2---:R-:W-:-:S04]  /*b890*/  SHF.L.U32 R0, R0, 0x10, RZ ;  /* 0x0000001000007819 */ /* 0x004fc800000006ff */
[----:B------:R-:W-:-:S04]  /*b8a0*/  F2FP.F16.F32.PACK_AB R0, RZ, R0 ;  /* 0x00000000ff00723e */ /* 0x000fc800000000ff */
[----:B------:R-:W-:Y:S01]  /*b8b0*/  PRMT R5, R0, 0x7610, R5 ;  /* 0x0000761000057816 */ /* 0x000fe20000000005 */
[----:B------:R-:W-:Y:S06]  /*b8c0*/  BRA `(.L_x_15779) ;  /* 0x0000000400d07947 */ /* 0x000fec0003800000 */
.L_x_15786:
        /* <DEDUP_REMOVED lines=13> */
.L_x_15793:
        /* <DEDUP_REMOVED lines=21> */
.L_x_15797:
[----:B------:R-:W-:Y:S05]  /*baf0*/  BSYNC.RECONVERGENT B1 ;  /* 0x0000000000017941 */ /* 0x000fea0003800200 */
.L_x_15796:
[----:B------:R-:W-:Y:S01]  /*bb00*/  IMAD.SHL.U32 R0, R0, 0x100000, RZ ;  /* 0x0010000000007824 */ /* 0x000fe200078e00ff */
[----:B------:R-:W-:-:S04]  /*bb10*/  LEA R2, R2, 0x3b800000, 0x17 ;  /* 0x3b80000002027811 */ /* 0x000fc800078eb8ff */
[----:B------:R-:W-:-:S07]  /*bb20*/  LOP3.LUT R0, R2, R0, R7, 0xfe, !PT ;  /* 0x0000000002007212 */ /* 0x000fce00078efe07 */
.L_x_15795:
[----:B------:R-:W-:Y:S05]  /*bb30*/  BSYNC.RECONVERGENT B0 ;  /* 0x0000000000007941 */ /* 0x000fea0003800200 */
.L_x_15794:
[----:B------:R-:W-:-:S04]  /*bb40*/  F2FP.F16.F32.PACK_AB R0, RZ, R0 ;  /* 0x00000000ff00723e */ /* 0x000fc800000000ff */
[----:B------:R-:W-:Y:S01]  /*bb50*/  PRMT R5, R0, 0x7610, R5 ;  /* 0x0000761000057816 */ /* 0x000fe20000000005 */
[----:B------:R-:W-:Y:S06]  /*bb60*/  BRA `(.L_x_15779) ;  /* 0x0000000400287947 */ /* 0x000fec0003800000 */
.L_x_15792:
        /* <DEDUP_REMOVED lines=21> */
.L_x_15801:
[----:B------:R-:W-:Y:S05]  /*bcc0*/  BSYNC.RECONVERGENT B1 ;  /* 0x0000000000017941 */ /* 0x000fea0003800200 */
.L_x_15800:
[----:B------:R-:W-:Y:S01]  /*bcd0*/  IMAD.SHL.U32 R0, R0, 0x200000, RZ ;  /* 0x0020000000007824 */ /* 0x000fe200078e00ff */
[----:B------:R-:W-:-:S04]  /*bce0*/  LEA R2, R2, 0x37800000, 0x17 ;  /* 0x3780000002027811 */ /* 0x000fc800078eb8ff */
[----:B------:R-:W-:-:S07]  /*bcf0*/  LOP3.LUT R0, R2, R0, R7, 0xfe, !PT ;  /* 0x0000000002007212 */ /* 0x000fce00078efe07 */
.L_x_15799:
[----:B------:R-:W-:Y:S05]  /*bd00*/  BSYNC.RECONVERGENT B0 ;  /* 0x0000000000007941 */ /* 0x000fea0003800200 */
.L_x_15798:
[----:B------:R-:W-:-:S04]  /*bd10*/  F2FP.F16.F32.PACK_AB R0, RZ, R0 ;  /* 0x00000000ff00723e */ /* 0x000fc800000000ff */
[----:B------:R-:W-:Y:S01]  /*bd20*/  PRMT R5, R0, 0x7610, R5 ;  /* 0x0000761000057816 */ /* 0x000fe20000000005 */
[----:B------:R-:W-:Y:S06]  /*bd30*/  BRA `(.L_x_15779) ;  /* 0x0000000000b47947 */ /* 0x000fec0003800000 */
.L_x_15791:
        /* <DEDUP_REMOVED lines=14> */
.L_x_15805:
[----:B------:R-:W-:Y:S05]  /*be20*/  BSYNC.RECONVERGENT B0 ;  /* 0x0000000000007941 */ /* 0x000fea0003800200 */
.L_x_15804:
[----:B------:R-:W-:-:S04]  /*be30*/  F2FP.F16.F32.PACK_AB R0, RZ, R0 ;  /* 0x00000000ff00723e */ /* 0x000fc800000000ff */
[----:B------:R-:W-:Y:S01]  /*be40*/  PRMT R5, R0, 0x7610, R5 ;  /* 0x0000761000057816 */ /* 0x000fe20000000005 */
[----:B------:R-:W-:Y:S06]  /*be50*/  BRA `(.L_x_15779) ;  /* 0x00000000006c7947 */ /* 0x000fec0003800000 */
.L_x_15778:
        /* <DEDUP_REMOVED lines=16> */
.L_x_15806:
[----:B------:R-:W-:Y:S01]  /*bf60*/  PRMT R5, RZ, 0x7610, R5 ;  /* 0x00007610ff057816 */ /* 0x000fe20000000005 */
[----:B------:R-:W-:Y:S06]  /*bf70*/  BRA `(.L_x_15779) ;  /* 0x0000000000247947 */ /* 0x000fec0003800000 */
.L_x_15803:
[----:B------:R-:W2:Y:S02]  /*bf80*/  LDG.E.64 R2, desc[UR36][R2.64] ;  /* 0x0000002402027981 */ /* 0x000ea4000c1e1b00 */
[----:B--2---:R-:W0:Y:S02]  /*bf90*/  I2F.U64 R0, R2 ;  /* 0x0000000200007312 */ /* 0x004e240000301000 */
[----:B0-----:R-:W-:-:S04]  /*bfa0*/  F2FP.F16.F32.PACK_AB R0, RZ, R0 ;  /* 0x00000000ff00723e */ /* 0x001fc800000000ff */
[----:B------:R-:W-:Y:S01]  /*bfb0*/  PRMT R5, R0, 0x7610, R5 ;  /* 0x0000761000057816 */ /* 0x000fe20000000005 */
[----:B------:R-:W-:Y:S06]  /*bfc0*/  BRA `(.L_x_15779) ;  /* 0x0000000000107947 */ /* 0x000fec0003800000 */
.L_x_15802:
[----:B------:R-:W2:Y:S02]  /*bfd0*/  LDG.E R2, desc[UR36][R2.64] ;  /* 0x0000002402027981 */ /* 0x000ea4000c1e1900 */
[----:B--2---:R-:W-:-:S04]  /*bfe0*/  I2FP.F32.U32 R0, R2 ;  /* 0x0000000200007245 */ /* 0x004fc80000201000 */
[----:B------:R-:W-:-:S04]  /*bff0*/  F2FP.F16.F32.PACK_AB R0, RZ, R0 ;  /* 0x00000000ff00723e */ /* 0x000fc800000000ff */
[----:B------:R-:W-:-:S07]  /*c000*/  PRMT R5, R0, 0x7610, R5 ;  /* 0x0000761000057816 */ /* 0x000fce0000000005 */
.L_x_15779:
[----:B-----5:R-:W-:Y:S01]  /*c010*/  HADD2.F32 R0, -RZ, R5.H0_H0 ;  /* 0x20000005ff007230 */ /* 0x020fe20000004100 */
[----:B------:R-:W-:-:S04]  /*c020*/  UPRMT UR4, UR41, 0x9910, URZ ;  /* 0x0000991029047896 */ /* 0x000fc800080000ff */
[----:B------:R-:W-:Y:S01]  /*c030*/  FSETP.NAN.FTZ.AND P0, PT, |R0|, |R0|, PT ;  /* 0x400000000000720b */ /* 0x000fe20003f18200 */
[----:B------:R-:W-:-:S12]  /*c040*/  UISETP.GT.AND UP0, UPT, UR4, 0x9, UPT ;  /* 0x000000090400788c */ /* 0x000fd8000bf04270 */
[----:B01----:R-:W0:Y:S08]  /*c050*/  @!P0 LDC.U16 R2, c[0x0][0x590] ;  /* 0x00016400ff028b82 */ /* 0x003e300000000400 */
[----:B------:R-:W1:Y:S01]  /*c060*/  @!P0 LDC.U16 R4, c[0x0][0x592] ;  /* 0x00016480ff048b82 */ /* 0x000e620000000400 */
[----:B0-----:R-:W-:-:S05]  /*c070*/  @!P0 HADD2.F32 R3, -RZ, R2.H0_H0 ;  /* 0x20000002ff038230 */ /* 0x001fca0000004100 */
[----:B------:R-:W-:Y:S01]  /*c080*/  @!P0 FMNMX.FTZ R0, R3, R0, !PT ;  /* 0x0000000003008209 */ /* 0x000fe20007810000 */
        /* <DEDUP_REMOVED lines=17> */
.L_x_15810:
[----:B------:R-:W-:-:S06]  /*c1a0*/  HADD2.F32 R3, -RZ, R5.H0_H0 ;  /* 0x20000005ff037230 */ /* 0x000fcc0000004100 */
[----:B------:R-:W0:Y:S02]  /*c1b0*/  F2I.S64.TRUNC R2, R3 ;  /* 0x0000000300027311 */ /* 0x000e24000020d900 */
[----:B0-----:R-:W-:Y:S01]  /*c1c0*/  STG.E.U8 desc[UR36][R16.64], R2 ;  /* 0x0000000210007986 */ /* 0x001fe2000c101124 */
[----:B------:R-:W-:Y:S05]  /*c1d0*/  EXIT ;  /* 0x000000000000794d */ /* 0x000fea0003800000 */
.L_x_15809:
        /* <DEDUP_REMOVED lines=10> */
.L_x_15813:
[----:B------:R-:W-:-:S06]  /*c280*/  HADD2.F32 R5, -RZ, R5.H0_H0 ;  /* 0x20000005ff057230 */ /* 0x000fcc0000004100 */
[----:B------:R-:W0:Y:S02]  /*c290*/  F2I.FTZ.TRUNC.NTZ R5, R5 ;  /* 0x0000000500057305 */ /* 0x000e24000021f100 */
[----:B0-----:R-:W-:Y:S01]  /*c2a0*/  STG.E desc[UR36][R16.64], R5 ;  /* 0x0000000510007986 */ /* 0x001fe2000c101924 */
[----:B------:R-:W-:Y:S05]  /*c2b0*/  EXIT ;  /* 0x000000000000794d */ /* 0x000fea0003800000 */
.L_x_15812:
[----:B------:R-:W-:-:S06]  /*c2c0*/  HADD2.F32 R5, -RZ, R5.H0_H0 ;  /* 0x20000005ff057230 */ /* 0x000fcc0000004100 */
[----:B------:R-:W0:Y:S02]  /*c2d0*/  F2I.FTZ.TRUNC.NTZ R5, R5 ;  /* 0x0000000500057305 */ /* 0x000e24000021f100 */
[----:B0-----:R-:W-:Y:S01]  /*c2e0*/  STG.E.U16 desc[UR36][R16.64], R5 ;  /* 0x0000000510007986 */ /* 0x001fe2000c101524 */
[----:B------:R-:W-:Y:S05]  /*c2f0*/  EXIT ;  /* 0x000000000000794d */ /* 0x000fea0003800000 */
.L_x_15808:
        /* <DEDUP_REMOVED lines=9> */
.L_x_15815:
[----:B------:R-:W-:Y:S01]  /*c390*/  STG.E.U16 desc[UR36][R16.64], R5 ;  /* 0x0000000510007986 */ /* 0x000fe2000c101524 */
[----:B------:R-:W-:Y:S05]  /*c3a0*/  EXIT ;  /* 0x000000000000794d */ /* 0x000fea0003800000 */
.L_x_15814:
        /* <DEDUP_REMOVED lines=10> */
.L_x_15817:
[----:B------:R-:W-:-:S05]  /*c450*/  HADD2.F32 R0, -RZ, R5.H0_H0 ;  /* 0x20000005ff007230 */ /* 0x000fca0000004100 */
[----:B------:R-:W-:-:S04]  /*c460*/  F2FP.F16.F32.PACK_AB R0, RZ, R0 ;  /* 0x00000000ff00723e */ /* 0x000fc800000000ff */
[----:B------:R-:W-:-:S05]  /*c470*/  PRMT R0, R0, 0x5410, RZ ;  /* 0x0000541000007816 */ /* 0x000fca00000000ff */
[----:B------:R-:W-:Y:S01]  /*c480*/  STG.E desc[UR36][R16.64], R0 ;  /* 0x0000000010007986 */ /* 0x000fe2000c101924 */
[----:B------:R-:W-:Y:S05]  /*c490*/  EXIT ;  /* 0x000000000000794d */ /* 0x000fea0003800000 */
.L_x_15816:
[----:B------:R-:W-:-:S05]  /*c4a0*/  HADD2.F32 R2, -RZ, R5.H0_H0 ;  /* 0x20000005ff027230 */ /* 0x000fca0000004100 */
[----:B------:R-:W-:-:S06]  /*c4b0*/  FMUL.FTZ R2, R2, 1 ;  /* 0x3f80000002027820 */ /* 0x000fcc0000410000 */
[----:B------:R-:W0:Y:S02]  /*c4c0*/  F2F.F64.F32 R2, R2 ;  /* 0x0000000200027310 */ /* 0x000e240000201800 */
[----:B0-----:R-:W-:Y:S01]  /*c4d0*/  STG.E.64 desc[UR36][R16.64], R2 ;  /* 0x0000000210007986 */ /* 0x001fe2000c101b24 */
[----:B------:R-:W-:Y:S05]  /*c4e0*/  EXIT ;  /* 0x000000000000794d */ /* 0x000fea0003800000 */
.L_x_15807:
        /* <DEDUP_REMOVED lines=14> */
.L_x_15821:
        /* <DEDUP_REMOVED lines=17> */
.L_x_15824:
[----:B------:R-:W-:-:S04]  /*c6e0*/  SHF.R.U32.HI R3, RZ, 0x18, R3 ;  /* 0x00000018ff037819 */ /* 0x000fc80000011603 */
[----:B------:R-:W-:-:S04]  /*c6f0*/  LOP3.LUT R0, R0, 0x80, R3, 0xf8, !PT ;  /* 0x0000008000007812 */ /* 0x000fc800078ef803 */
[----:B------:R-:W-:-:S07]  /*c700*/  PRMT R8, R0, 0x7610, R8 ;  /* 0x0000761000087816 */ /* 0x000fce0000000008 */
.L_x_15823:
[----:B------:R-:W-:Y:S05]  /*c710*/  BSYNC.RECONVERGENT B0 ;  /* 0x0000000000007941 */ /* 0x000fea0003800200 */
.L_x_15822:
[----:B------:R-:W-:Y:S01]  /*c720*/  STG.E.U8 desc[UR36][R16.64], R8 ;  /* 0x0000000810007986 */ /* 0x000fe2000c101124 */
[----:B------:R-:W-:Y:S05]  /*c730*/  EXIT ;  /* 0x000000000000794d */ /* 0x000fea0003800000 */
.L_x_15820:
        /* <DEDUP_REMOVED lines=17> */
.L_x_15827:
[----:B------:R-:W-:-:S04]  /*c850*/  SHF.R.U32.HI R3, RZ, 0x18, R3 ;  /* 0x00000018ff037819 */ /* 0x000fc80000011603 */
[----:B------:R-:W-:-:S04]  /*c860*/  LOP3.LUT R0, R0, 0x80, R3, 0xf8, !PT ;  /* 0x0000008000007812 */ /* 0x000fc800078ef803 */
[----:B------:R-:W-:-:S07]  /*c870*/  PRMT R8, R0, 0x7610, R8 ;  /* 0x0000761000087816 */ /* 0x000fce0000000008 */
.L_x_15826:
[----:B------:R-:W-:Y:S05]  /*c880*/  BSYNC.RECONVERGENT B0 ;  /* 0x0000000000007941 */ /* 0x000fea0003800200 */
.L_x_15825:
[----:B------:R-:W-:Y:S01]  /*c890*/  STG.E.U8 desc[UR36][R16.64], R8 ;  /* 0x0000000810007986 */ /* 0x000fe2000c101124 */
[----:B------:R-:W-:Y:S05]  /*c8a0*/  EXIT ;  /* 0x000000000000794d */ /* 0x000fea0003800000 */
.L_x_15819:
        /* <DEDUP_REMOVED lines=22> */
.L_x_15829:
[----:B------:R-:W-:-:S06]  /*ca10*/  HADD2.F32 R2, -RZ, R5.H0_H0 ;  /* 0x20000005ff027230 */ /* 0x000fcc0000004100 */
[----:B------:R-:W0:Y:S02]  /*ca20*/  F2I.U64.TRUNC R2, R2 ;  /* 0x0000000200027311 */ /* 0x000e24000020d800 */
[----:B0-----:R-:W-:Y:S01]  /*ca30*/  STG.E.64 desc[UR36][R16.64], R2 ;  /* 0x0000000210007986 */ /* 0x001fe2000c101b24 */
[----:B------:R-:W-:Y:S05]  /*ca40*/  EXIT ;  /* 0x000000000000794d */ /* 0x000fea0003800000 */
.L_x_15828:
[----:B------:R-:W-:-:S06]  /*ca50*/  HADD2.F32 R5, -RZ, R5.H0_H0 ;  /* 0x20000005ff057230 */ /* 0x000fcc0000004100 */
[----:B------:R-:W0:Y:S02]  /*ca60*/  F2I.FTZ.U32.TRUNC.NTZ R5, R5 ;  /* 0x0000000500057305 */ /* 0x000e24000021f000 */
[----:B0-----:R-:W-:Y:S01]  /*ca70*/  STG.E desc[UR36][R16.64], R5 ;  /* 0x0000000510007986 */ /* 0x001fe2000c101924 */
[----:B------:R-:W-:Y:S05]  /*ca80*/  EXIT ;  /* 0x000000000000794d */ /* 0x000fea0003800000 */
.L_x_15818:
        /* <DEDUP_REMOVED lines=11> */
.L_x_15831:
[----:B------:R-:W-:Y:S01]  /*cb40*/  HADD2.F32 R5, -RZ, R5.H0_H0 ;  /* 0x20000005ff057230 */ /* 0x000fe20000004100 */
[----:B------:R-:W-:-:S04]  /*cb50*/  CS2R R6, SRZ ;  /* 0x0000000000067805 */ /* 0x000fc8000001ff00 */
[----:B------:R-:W-:-:S06]  /*cb60*/  FMUL.FTZ R5, R5, 1 ;  /* 0x3f80000005057820 */ /* 0x000fcc0000410000 */
[----:B------:R-:W0:Y:S02]  /*cb70*/  F2F.F64.F32 R4, R5 ;  /* 0x0000000500047310 */ /* 0x000e240000201800 */
[----:B0-----:R-:W-:Y:S01]  /*cb80*/  STG.E.128 desc[UR36][R16.64], R4 ;  /* 0x0000000410007986 */ /* 0x001fe2000c101d24 */
[----:B------:R-:W-:Y:S05]  /*cb90*/  EXIT ;  /* 0x000000000000794d */ /* 0x000fea0003800000 */
.L_x_15830:
[----:B------:R-:W-:-:S09]  /*cba0*/  UISETP.NE.AND UP0, UPT, UR4, 0xf, UPT ;  /* 0x0000000f0400788c */ /* 0x000fd2000bf05270 */
[----:B------:R-:W-:Y:S05]  /*cbb0*/  BRA.U !UP0, `(.L_x_15832) ;  /* 0x0000000108e87547 */ /* 0x000fea000b800000 */
[----:B------:R-:W-:-:S09]  /*cbc0*/  UISETP.NE.AND UP0, UPT, UR4, 0x17, UPT ;  /* 0x000000170400788c */ /* 0x000fd2000bf05270 */
[----:B------:R-:W-:Y:S05]  /*cbd0*/  BRA.U !UP0, `(.L_x_15833) ;  /* 0x0000000108907547 */ /* 0x000fea000b800000 */
[----:B------:R-:W-:-:S09]  /*cbe0*/  UISETP.NE.AND UP0, UPT, UR4, 0x18, UPT ;  /* 0x000000180400788c */ /* 0x000fd2000bf05270 */
[----:B------:R-:W-:Y:S05]  /*cbf0*/  BRA.U !UP0, `(.L_x_15834) ;  /* 0x0000000108447547 */ /* 0x000fea000b800000 */
.L_x_15811:
        /* <DEDUP_REMOVED lines=16> */
.L_x_15835:
[----:B------:R-:W-:Y:S05]  /*cd00*/  EXIT ;  /* 0x000000000000794d */ /* 0x000fea0003800000 */
.L_x_15834:
        /* <DEDUP_REMOVED lines=13> */
.L_x_15837:
[----:B------:R-:W-:Y:S05]  /*cde0*/  BSYNC.RECONVERGENT B0 ;  /* 0x0000000000007941 */ /* 0x000fea0003800200 */
.L_x_15836:
[----:B------:R-:W-:-:S05]  /*cdf0*/  LOP3.LUT R3, R0, 0x80, R3, 0xf8, !PT ;  /* 0x0000008000037812 */ /* 0x000fca00078ef803 */
[----:B------:R-:W-:Y:S01]  /*ce00*/  STG.E.U8 desc[UR36][R16.64], R3 ;  /* 0x0000000310007986 */ /* 0x000fe2000c101124 */
[----:B------:R-:W-:Y:S05]  /*ce10*/  EXIT ;  /* 0x000000000000794d */ /* 0x000fea0003800000 */
.L_x_15833:
        /* <DEDUP_REMOVED lines=12> */
.L_x_15839:
[----:B------:R-:W-:Y:S01]  /*cee0*/  IMAD.MOV.U32 R0, RZ, RZ, 0x7f ;  /* 0x0000007fff007424 */ /* 0x000fe200078e00ff */
[----:B------:R-:W-:-:S04]  /*cef0*/  ISETP.GT.U32.AND P0, PT, R2, 0x7f800000, PT ;  /* 0x7f8000000200780c */ /* 0x000fc80003f04070 */
[----:B------:R-:W-:-:S09]  /*cf00*/  SEL R0, R0, 0x7c, P0 ;  /* 0x0000007c00007807 */ /* 0x000fd20000000000 */
.L_x_15840:
[----:B------:R-:W-:Y:S05]  /*cf10*/  BSYNC.RECONVERGENT B0 ;  /* 0x0000000000007941 */ /* 0x000fea0003800200 */
.L_x_15838:
[----:B------:R-:W-:-:S04]  /*cf20*/  SHF.R.U32.HI R3, RZ, 0x18, R3 ;  /* 0x00000018ff037819 */ /* 0x000fc80000011603 */
[----:B------:R-:W-:-:S05]  /*cf30*/  LOP3.LUT R3, R0, 0x80, R3, 0xf8, !PT ;  /* 0x0000008000037812 */ /* 0x000fca00078ef803 */
[----:B------:R-:W-:Y:S01]  /*cf40*/  STG.E.U8 desc[UR36][R16.64], R3 ;  /* 0x0000000310007986 */ /* 0x000fe2000c101124 */
[----:B------:R-:W-:Y:S05]  /*cf50*/  EXIT ;  /* 0x000000000000794d */ /* 0x000fea0003800000 */
.L_x_15832:
[----:B------:R-:W-:-:S05]  /*cf60*/  HADD2.F32 R0, -RZ, R5.H0_H0 ;  /* 0x20000005ff007230 */ /* 0x000fca0000004100 */
[----:B------:R-:W-:-:S05]  /*cf70*/  F2FP.BF16.F32.PACK_AB R0, RZ, R0 ;  /* 0x00000000ff00723e */ /* 0x000fca00000010ff */
[----:B------:R-:W-:Y:S01]  /*cf80*/  STG.E.U16 desc[UR36][R16.64], R0 ;  /* 0x0000000010007986 */ /* 0x000fe2000c101524 */
[----:B------:R-:W-:Y:S05]  /*cf90*/  EXIT ;  /* 0x000000000000794d */ /* 0x000fea0003800000 */
.L_x_15841:
        /* <DEDUP_REMOVED lines=14> */
.L_x_35960:


//--------------------- .text._ZN2at6native27unrolled_elementwise_kernelIZZZNS0_17clamp_kernel_cudaERNS_18TensorIteratorBaseERKN3c106ScalarES7_ENKUlvE_clEvENKUlvE6_clEvEUlNS4_4HalfEE_St5arrayIPcLm2EELi4E23TrivialOffsetCalculatorILi1EjESG_NS0_6memory12LoadWithCastILi1EEENSH_13StoreWithCastILi1EEEEEviT_T0_T2_T3_T4_T5_ --------------------------
	.section	.text._ZN2at6native27unrolled_elementwise_kernelIZZZNS0_17clamp_kernel_cudaERNS_18TensorIteratorBaseERKN3c106ScalarES7_ENKUlvE_clEvENKUlvE6_clEvEUlNS4_4HalfEE_St5arrayIPcLm2EELi4E23TrivialOffsetCalculatorILi1EjESG_NS0_6memory12LoadWithCastILi1EEENSH_13StoreWithCastILi1EEEEEviT_T0_T2_T3_T4_T5_,"ax",@progbits
	.align	128
        .global         _ZN2at6native27unrolled_elementwise_kernelIZZZNS0_17clamp_kernel_cudaERNS_18TensorIteratorBaseERKN3c106ScalarES7_ENKUlvE_clEvENKUlvE6_clEvEUlNS4_4HalfEE_St5arrayIPcLm2EELi4E23TrivialOffsetCalculatorILi1EjESG_NS0_6memory12LoadWithCastILi1EEENSH_13StoreWithCastILi1EEEEEviT_T0_T2_T3_T4_T5_
        .type           _ZN2at6native27unrolled_elementwise_kernelIZZZNS0_17clamp_kernel_cudaERNS_18TensorIteratorBaseERKN3c106ScalarES7_ENKUlvE_clEvENKUlvE6_clEvEUlNS4_4HalfEE_St5arrayIPcLm2EELi4E23TrivialOffsetCalculatorILi1EjESG_NS0_6memory12LoadWithCastILi1EEENSH_13StoreWithCastILi1EEEEEviT_T0_T2_T3_T4_T5_,@function
        .size           _ZN2at6native27unrolled_elementwise_kernelIZZZNS0_17clamp_kernel_cudaERNS_18TensorIteratorBaseERKN3c106ScalarES7_ENKUlvE_clEvENKUlvE6_clEvEUlNS4_4HalfEE_St5arrayIPcLm2EELi4E23TrivialOffsetCalculatorILi1EjESG_NS0_6memory12LoadWithCastILi1EEENSH_13StoreWithCastILi1EEEEEviT_T0_T2_T3_T4_T5_,(.L_x_35961 - _ZN2at6native27unrolled_elementwise_kernelIZZZNS0_17clamp_kernel_cudaERNS_18TensorIteratorBaseERKN3c106ScalarES7_ENKUlvE_clEvENKUlvE6_clEvEUlNS4_4HalfEE_St5arrayIPcLm2EELi4E23TrivialOffsetCalculatorILi1EjESG_NS0_6memory12LoadWithCastILi1EEENSH_13StoreWithCastILi1EEEEEviT_T0_T2_T3_T4_T5_)
        .other          _ZN2at6native27unrolled_elementwise_kernelIZZZNS0_17clamp_kernel_cudaERNS_18TensorIteratorBaseERKN3c106ScalarES7_ENKUlvE_clEvENKUlvE6_clEvEUlNS4_4HalfEE_St5arrayIPcLm2EELi4E23TrivialOffsetCalculatorILi1EjESG_NS0_6memory12LoadWithCastILi1EEENSH_13StoreWithCastILi1EEEEEviT_T0_T2_T3_T4_T5_,@"STO_CUDA_ENTRY STV_DEFAULT"
_ZN2at6native27unrolled_elementwise_kernelIZZZNS0_17clamp_kernel_cudaERNS_18TensorIteratorBaseERKN3c106ScalarES7_ENKUlvE_clEvENKUlvE6_clEvEUlNS4_4HalfEE_St5arrayIPcLm2EELi4E23TrivialOffsetCalculatorILi1EjESG_NS0_6memory12LoadWithCastILi1EEENSH_13StoreWithCastILi1EEEEEviT_T0_T2_T3_T4_T5_:
.text._ZN2at6native27unrolled_elementwise_kernelIZZZNS0_17clamp_kernel_cudaERNS_18TensorIteratorBaseERKN3c106ScalarES7_ENKUlvE_clEvENKUlvE6_clEvEUlNS4_4HalfEE_St5arrayIPcLm2EELi4E23TrivialOffsetCalculatorILi1EjESG_NS0_6memory12LoadWithCastILi1EEENSH_13StoreWithCastILi1EEEEEviT_T0_T2_T3_T4_T5_:
        /* <DEDUP_REMOVED lines=34> */
.L_x_15847:
[----:B------:R-:W2:Y:S02]  /*0220*/  LDG.E.U8 R4, desc[UR36][R4.64] ;  /* 0x0000002404047981 */ /* 0x000ea4000c1e1100 */
[----:B--2---:R-:W-:-:S04]  /*0230*/  I2FP.F32.U32 R0, R4 ;  /* 0x0000000400007245 */ /* 0x004fc80000201000 */
[----:B------:R-:W-:-:S04]  /*0240*/  F2FP.F16.F32.PACK_AB R0, RZ, R0 ;  /* 0x00000000ff00723e */ /* 0x000fc800000000ff */
[----:B------:R-:W-:Y:S01]  /*0250*/  PRMT R24, R0, 0x7610, R24 ;  /* 0x0000761000187816 */ /* 0x000fe20000000018 */
[----:B------:R-:W-:Y:S06]  /*0260*/  BRA `(.L_x_15849) ;  /* 0x0000000c00d87947 */ /* 0x000fec0003800000 */
.L_x_15846:
        /* <DEDUP_REMOVED lines=11> */
.L_x_15851:
[----:B------:R-:W2:Y:S02]  /*0320*/  LDG.E R4, desc[UR36][R4.64] ;  /* 0x0000002404047981 */ /* 0x000ea4000c1e1900 */
[----:B--2---:R-:W-:-:S04]  /*0330*/  I2FP.F32.S32 R0, R4 ;  /* 0x0000000400007245 */ /* 0x004fc80000201400 */
[----:B------:R-:W-:-:S04]  /*0340*/  F2FP.F16.F32.PACK_AB R0, RZ, R0 ;  /* 0x00000000ff00723e */ /* 0x000fc800000000ff */
[----:B------:R-:W-:Y:S01]  /*0350*/  PRMT R24, R0, 0x7610, R24 ;  /* 0x0000761000187816 */ /* 0x000fe20000000018 */
[----:B------:R-:W-:Y:S06]  /*0360*/  BRA `(.L_x_15849) ;  /* 0x0000000c00987947 */ /* 0x000fec0003800000 */
.L_x_15850:
[----:B------:R-:W2:Y:S02]  /*0370*/  LDG.E.U16 R4, desc[UR36][R4.64] ;  /* 0x0000002404047981 */ /* 0x000ea4000c1e1500 */
[----:B--2---:R-:W0:Y:S02]  /*0380*/  I2F.S16 R0, R4 ;  /* 0x0000000400007306 */ /* 0x004e240000101400 */
[----:B0-----:R-:W-:-:S04]  /*0390*/  F2FP.F16.F32.PACK_AB R0, RZ, R0 ;  /* 0x00000000ff00723e */ /* 0x001fc800000000ff */
[----:B------:R-:W-:Y:S01]  /*03a0*/  PRMT R24, R0, 0x7610, R24 ;  /* 0x0000761000187816 */ /* 0x000fe20000000018 */
[----:B------:R-:W-:Y:S06]  /*03b0*/  BRA `(.L_x_15849) ;  /* 0x0000000c00847947 */ /* 0x000fec0003800000 */
.L_x_15845:
        /* <DEDUP_REMOVED lines=9> */
.L_x_15853:
[----:B------:R1:W5:Y:S01]  /*0450*/  LDG.E.U16 R24, desc[UR36][R4.64] ;  /* 0x0000002404187981 */ /* 0x000362000c1e1500 */
[----:B------:R-:W-:Y:S05]  /*0460*/  BRA `(.L_x_15849) ;  /* 0x0000000c00587947 */ /* 0x000fea0003800000 */
.L_x_15852:
        /* <DEDUP_REMOVED lines=9> */
.L_x_15855:
[----:B------:R0:W5:Y:S01]  /*0500*/  LDG.E.U16 R24, desc[UR36][R4.64] ;  /* 0x0000002404187981 */ /* 0x000162000c1e1500 */
[----:B------:R-:W-:Y:S05]  /*0510*/  BRA `(.L_x_15849) ;  /* 0x0000000c002c7947 */ /* 0x000fea0003800000 */
.L_x_15854:
        /* <DEDUP_REMOVED lines=13> */
.L_x_15844:
        /* <DEDUP_REMOVED lines=14> */
.L_x_15858:
        /* <DEDUP_REMOVED lines=13> */
.L_x_15857:
        /* <DEDUP_REMOVED lines=27> */
.L_x_15860:
        /* <DEDUP_REMOVED lines=15> */
.L_x_15859:
[----:B------:R-:W2:Y:S02]  /*0a40*/  LDG.E.U16 R0, desc[UR36][R4.64] ;  /* 0x0000002404007981 */ /* 0x000ea4000c1e1500 */
[----:B--2---:R-:W-:-:S05]  /*0a50*/  IMAD.U32 R0, R0, 0x10000, RZ ;  /* 0x0001000000007824 */ /* 0x004fca00078e00ff */
[----:B------:R-:W-:-:S04]  /*0a60*/  F2FP.F16.F32.PACK_AB R0, RZ, R0 ;  /* 0x00000000ff00723e */ /* 0x000fc800000000ff */
[----:B------:R-:W-:Y:S01]  /*0a70*/  PRMT R24, R0, 0x7610, R24 ;  /* 0x0000761000187816 */ /* 0x000fe20000000018 */
[----:B------:R-:W-:Y:S06]  /*0a80*/  BRA `(.L_x_15849) ;  /* 0x0000000400d07947 */ /* 0x000fec0003800000 */
.L_x_15856:
        /* <DEDUP_REMOVED lines=13> */
.L_x_15863:
        /* <DEDUP_REMOVED lines=21> */
.L_x_15867:
[----:B------:R-:W-:Y:S05]  /*0cb0*/  BSYNC.RECONVERGENT B1 ;  /* 0x0000000000017941 */ /* 0x000fea0003800200 */
.L_x_15866:
[----:B------:R-:W-:Y:S01]  /*0cc0*/  IMAD.SHL.U32 R0, R0, 0x100000, RZ ;  /* 0x0010000000007824 */ /* 0x000fe200078e00ff */
[----:B------:R-:W-:-:S04]  /*0cd0*/  LEA R3, R3, 0x3b800000, 0x17 ;  /* 0x3b80000003037811 */ /* 0x000fc800078eb8ff */
[----:B------:R-:W-:-:S07]  /*0ce0*/  LOP3.LUT R0, R3, R0, R7, 0xfe, !PT ;  /* 0x0000000003007212 */ /* 0x000fce00078efe07 */
.L_x_15865:
[----:B------:R-:W-:Y:S05]  /*0cf0*/  BSYNC.RECONVERGENT B0 ;  /* 0x0000000000007941 */ /* 0x000fea0003800200 */
.L_x_15864:
[----:B------:R-:W-:-:S04]  /*0d00*/  F2FP.F16.F32.PACK_AB R0, RZ, R0 ;  /* 0x00000000ff00723e */ /* 0x000fc800000000ff */
[----:B------:R-:W-:Y:S01]  /*0d10*/  PRMT R24, R0, 0x7610, R24 ;  /* 0x0000761000187816 */ /* 0x000fe20000000018 */
[----:B------:R-:W-:Y:S06]  /*0d20*/  BRA `(.L_x_15849) ;  /* 0x0000000400287947 */ /* 0x000fec0003800000 */
.L_x_15862:
        /* <DEDUP_REMOVED lines=21> */
.L_x_15871:
[----:B------:R-:W-:Y:S05]  /*0e80*/  BSYNC.RECONVERGENT B1 ;  /* 0x0000000000017941 */ /* 0x000fea0003800200 */
.L_x_15870:
[----:B------:R-:W-:Y:S01]  /*0e90*/  IMAD.SHL.U32 R0, R0, 0x200000, RZ ;  /* 0x0020000000007824 */ /* 0x000fe200078e00ff */
[----:B------:R-:W-:-:S04]  /*0ea0*/  LEA R3, R3, 0x37800000, 0x17 ;  /* 0x3780000003037811 */ /* 0x000fc800078eb8ff */
[----:B------:R-:W-:-:S07]  /*0eb0*/  LOP3.LUT R0, R3, R0, R7, 0xfe, !PT ;  /* 0x0000000003007212 */ /* 0x000fce00078efe07 */
.L_x_15869:
[----:B------:R-:W-:Y:S05]  /*0ec0*/  BSYNC.RECONVERGENT B0 ;  /* 0x0000000000007941 */ /* 0x000fea0003800200 */
.L_x_15868:
[----:B------:R-:W-:-:S04]  /*0ed0*/  F2FP.F16.F32.PACK_AB R0, RZ, R0 ;  /* 0x00000000ff00723e */ /* 0x000fc800000000ff */
[----:B------:R-:W-:Y:S01]  /*0ee0*/  PRMT R24, R0, 0x7610, R24 ;  /* 0x0000761000187816 */ /* 0x000fe20000000018 */
[----:B------:R-:W-:Y:S06]  /*0ef0*/  BRA `(.L_x_15849) ;  /* 0x0000000000b47947 */ /* 0x000fec0003800000 */
.L_x_15861:
[----:B------:R-:W-:-:S09]  /*0f00*/  UISETP.NE.AND UP0, UPT, UR4, 0x1c, UPT ;  /* 0x0000001c0400788c */ /* 0x000fd2000bf05270 */
[----:B------:R-:W-:Y:S05]  /*0f10*/  BRA.U !UP0, `(.L_x_15872) ;  /* 0x00000001089c7547 */ /* 0x000fea000b800000 */
[----:B------:R-:W-:-:S09]  /*0f20*/  UISETP.NE.AND UP0, UPT, UR4, 0x1d, UPT ;  /* 0x0000001d0400788c */ /* 0x000fd2000bf05270 */
[----:B------:R-:W-:Y:S05]  /*0f30*/  BRA.U !UP0, `(.L_x_15873) ;  /* 0x0000000108807547 */ /* 0x000fea000b800000 */
[----:B------:R-:W-:-:S09]  /*0f40*/  UISETP.NE.AND UP0, UPT, UR4, 0x2c, UPT ;  /* 0x0000002c0400788c */ /* 0x000fd2000bf05270 */
[----:B------:R-:W-:Y:S05]  /*0f50*/  BRA.U !UP0, `(.L_x_15874) ;  /* 0x0000000108487547 */ /* 0x000fea000b800000 */
.L_x_15848:
        /* <DEDUP_REMOVED lines=16> */
.L_x_15875:
[----:B------:R-:W-:Y:S01]  /*1060*/  PRMT R24, RZ, 0x7610, R24 ;  /* 0x00007610ff187816 */ /* 0x000fe20000000018 */
[----:B------:R-:W-:Y:S06]  /*1070*/  BRA `(.L_x_15849) ;  /* 0x0000000000547947 */ /* 0x000fec0003800000 */
.L_x_15874:
        /* <DEDUP_REMOVED lines=8> */
.L_x_15877:
[----:B------:R-:W-:Y:S05]  /*1100*/  BSYNC.RECONVERGENT B0 ;  /* 0x0000000000007941 */ /* 0x000fea0003800200 */
.L_x_15876:
[----:B------:R-:W-:-:S04]  /*1110*/  F2FP.F16.F32.PACK_AB R0, RZ, R0 ;  /* 0x00000000ff00723e */ /* 0x000fc800000000ff */
[----:B------:R-:W-:Y:S01]  /*1120*/  PRMT R24, R0, 0x7610, R24 ;  /* 0x0000761000187816 */ /* 0x000fe20000000018 */
[----:B------:R-:W-:Y:S06]  /*1130*/  BRA `(.L_x_15849) ;  /* 0x0000000000247947 */ /* 0x000fec0003800000 */
.L_x_15873:
[----:B------:R-:W2:Y:S02]  /*1140*/  LDG.E.64 R4, desc[UR36][R4.64] ;  /* 0x0000002404047981 */ /* 0x000ea4000c1e1b00 */
[----:B--2---:R-:W0:Y:S02]  /*1150*/  I2F.U64 R0, R4 ;  /* 0x0000000400007312 */ /* 0x004e240000301000 */
[----:B0-----:R-:W-:-:S04]  /*1160*/  F2FP.F16.F32.PACK_AB R0, RZ, R0 ;  /* 0x00000000ff00723e */ /* 0x001fc800000000ff */
[----:B------:R-:W-:Y:S01]  /*1170*/  PRMT R24, R0, 0x7610, R24 ;  /* 0x0000761000187816 */ /* 0x000fe20000000018 */
[----:B------:R-:W-:Y:S06]  /*1180*/  BRA `(.L_x_15849) ;  /* 0x0000000000107947 */ /* 0x000fec0003800000 */
.L_x_15872:
[----:B------:R-:W2:Y:S02]  /*1190*/  LDG.E R4, desc[UR36][R4.64] ;  /* 0x0000002404047981 */ /* 0x000ea4000c1e1900 */
[----:B--2---:R-:W-:-:S04]  /*11a0*/  I2FP.F32.U32 R0, R4 ;  /* 0x0000000400007245 */ /* 0x004fc80000201000 */
[----:B------:R-:W-:-:S04]  /*11b0*/  F2FP.F16.F32.PACK_AB R0, RZ, R0 ;  /* 0x00000000ff00723e */ /* 0x000fc800000000ff */
[----:B------:R-:W-:-:S07]  /*11c0*/  PRMT R24, R0, 0x7610, R24 ;  /* 0x0000761000187816 */ /* 0x000fce0000000018 */
.L_x_15849:
[----:B------:R-:W-:-:S07]  /*11d0*/  VIADD R19, R25, 0x80 ;  /* 0x0000008019137836 */ /* 0x000fce0000000000 */
.L_x_15843:
[----:B------:R-:W-:Y:S05]  /*11e0*/  BSYNC.RECONVERGENT B6 ;  /* 0x0000000000067941 */ /* 0x000fea0003800200 */
.L_x_15842:
        /* <DEDUP_REMOVED lines=26> */
.L_x_15883:
[----:B------:R-:W2:Y:S02]  /*1390*/  LDG.E.U8 R4, desc[UR36][R4.64] ;  /* 0x0000002404047981 */ /* 0x000ea4000c1e1100 */
[----:B--2---:R-:W-:-:S04]  /*13a0*/  I2FP.F32.U32 R0, R4 ;  /* 0x0000000400007245 */ /* 0x004fc80000201000 */
[----:B------:R-:W-:-:S04]  /*13b0*/  F2FP.F16.F32.PACK_AB R0, RZ, R0 ;  /* 0x00000000ff00723e */ /* 0x000fc800000000ff */
[----:B------:R-:W-:Y:S01]  /*13c0*/  PRMT R22, R0, 0x7610, R22 ;  /* 0x0000761000167816 */ /* 0x000fe20000000016 */
[----:B------:R-:W-:Y:S06]  /*13d0*/  BRA `(.L_x_15885) ;  /* 0x0000000c00d87947 */ /* 0x000fec0003800000 */
.L_x_15882:
        /* <DEDUP_REMOVED lines=11> */
.L_x_15887:
[----:B------:R-:W2:Y:S02]  /*1490*/  LDG.E R4, desc[UR36][R4.64] ;  /* 0x0000002404047981 */ /* 0x000ea4000c1e1900 */
[----:B--2---:R-:W-:-:S04]  /*14a0*/  I2FP.F32.S32 R0, R4 ;  /* 0x0000000400007245 */ /* 0x004fc80000201400 */
[----:B------:R-:W-:-:S04]  /*14b0*/  F2FP.F16.F32.PACK_AB R0, RZ, R0 ;  /* 0x00000000ff00723e */ /* 0x000fc800000000ff */
[----:B------:R-:W-:Y:S01]  /*14c0*/  PRMT R22, R0, 0x7610, R22 ;  /* 0x0000761000167816 */ /* 0x000fe20000000016 */
[----:B------:R-:W-:Y:S06]  /*14d0*/  BRA `(.L_x_15885) ;  /* 0x0000000c00987947 */ /* 0x000fec0003800000 */
.L_x_15886:
[----:B------:R-:W2:Y:S02]  /*14e0*/  LDG.E.U16 R4, desc[UR36][R4.64] ;  /* 0x0000002404047981 */ /* 0x000ea4000c1e1500 */
[----:B--2---:R-:W0:Y:S02]  /*14f0*/  I2F.S16 R0, R4 ;  /* 0x0000000400007306 */ /* 0x004e240000101400 */
[----:B0-----:R-:W-:-:S04]  /*1500*/  F2FP.F16.F32.PACK_AB R0, RZ, R0 ;  /* 0x00000000ff00723e */ /* 0x001fc800000000ff */
[----:B------:R-:W-:Y:S01]  /*1510*/  PRMT R22, R0, 0x7610, R22 ;  /* 0x0000761000167816 */ /* 0x000fe20000000016 */
[----:B------:R-:W-:Y:S06]  /*1520*/  BRA `(.L_x_15885) ;  /* 0x0000000c00847947 */ /* 0x000fec0003800000 */
.L_x_15881:
        /* <DEDUP_REMOVED lines=9> */
.L_x_15889:
[----:B------:R0:W5:Y:S01]  /*15c0*/  LDG.E.U16 R22, desc[UR36][R4.64] ;  /* 0x0000002404167981 */ /* 0x000162000c1e1500 */
[----:B------:R-:W-:Y:S05]  /*15d0*/  BRA `(.L_x_15885) ;  /* 0x0000000c00587947 */ /* 0x000fea0003800000 */
.L_x_15888:
        /* <DEDUP_REMOVED lines=9> */
.L_x_15891:
[----:B------:R1:W5:Y:S01]  /*1670*/  LDG.E.U16 R22, desc[UR36][R4.64] ;  /* 0x0000002404167981 */ /* 0x000362000c1e1500 */
[----:B------:R-:W-:Y:S05]  /*1680*/  BRA `(.L_x_15885) ;  /* 0x0000000c002c7947 */ /* 0x000fea0003800000 */
.L_x_15890:
        /* <DEDUP_REMOVED lines=13> */
.L_x_15880:
        /* <DEDUP_REMOVED lines=14> */
.L_x_15894:
        /* <DEDUP_REMOVED lines=13> */
.L_x_15893:
        /* <DEDUP_REMOVED lines=27> */
.L_x_15896:
        /* <DEDUP_REMOVED lines=15> */
.L_x_15895:
[----:B------:R-:W2:Y:S02]  /*1bb0*/  LDG.E.U16 R0, desc[UR36][R4.64] ;  /* 0x0000002404007981 */ /* 0x000ea4000c1e1500 */
[----:B--2---:R-:W-:-:S05]  /*1bc0*/  IMAD.U32 R0, R0, 0x10000, RZ ;  /* 0x0001000000007824 */ /* 0x004fca00078e00ff */
[----:B------:R-:W-:-:S04]  /*1bd0*/  F2FP.F16.F32.PACK_AB R0, RZ, R0 ;  /* 0x00000000ff00723e */ /* 0x000fc800000000ff */
[----:B------:R-:W-:Y:S01]  /*1be0*/  PRMT R22, R0, 0x7610, R22 ;  /* 0x0000761000167816 */ /* 0x000fe20000000016 */
[----:B------:R-:W-:Y:S06]  /*1bf0*/  BRA `(.L_x_15885) ;  /* 0x0000000400d07947 */ /* 0x000fec0003800000 */
.L_x_15892:
        /* <DEDUP_REMOVED lines=13> */
.L_x_15899:
        /* <DEDUP_REMOVED lines=21> */
.L_x_15903:
[----:B------:R-:W-:Y:S05]  /*1e20*/  BSYNC.RECONVERGENT B1 ;  /* 0x0000000000017941 */ /* 0x000fea0003800200 */
.L_x_15902:
[----:B------:R-:W-:Y:S01]  /*1e30*/  IMAD.SHL.U32 R0, R0, 0x100000, RZ ;  /* 0x0010000000007824 */ /* 0x000fe200078e00ff */
[----:B------:R-:W-:-:S04]  /*1e40*/  LEA R3, R3, 0x3b800000, 0x17 ;  /* 0x3b80000003037811 */ /* 0x000fc800078eb8ff */
[----:B------:R-:W-:-:S07]  /*1e50*/  LOP3.LUT R0, R3, R0, R7, 0xfe, !PT ;  /* 0x0000000003007212 */ /* 0x000fce00078efe07 */
.L_x_15901:
[----:B------:R-:W-:Y:S05]  /*1e60*/  BSYNC.RECONVERGENT B0 ;  /* 0x0000000000007941 */ /* 0x000fea0003800200 */
.L_x_15900:
[----:B------:R-:W-:-:S04]  /*1e70*/  F2FP.F16.F32.PACK_AB R0, RZ, R0 ;  /* 0x00000000ff00723e */ /* 0x000fc800000000ff */
[----:B------:R-:W-:Y:S01]  /*1e80*/  PRMT R22, R0, 0x7610, R22 ;  /* 0x0000761000167816 */ /* 0x000fe20000000016 */
[----:B------:R-:W-:Y:S06]  /*1e90*/  BRA `(.L_x_15885) ;  /* 0x0000000400287947 */ /* 0x000fec0003800000 */
.L_x_15898:
        /* <DEDUP_REMOVED lines=21> */
.L_x_15907:
[----:B------:R-:W-:Y:S05]  /*1ff0*/  BSYNC.RECONVERGENT B1 ;  /* 0x0000000000017941 */ /* 0x000fea0003800200 */
.L_x_15906:
[----:B------:R-:W-:Y:S01]  /*2000*/  IMAD.SHL.U32 R0, R0, 0x200000, RZ ;  /* 0x0020000000007824 */ /* 0x000fe200078e00ff */
[----:B------:R-:W-:-:S04]  /*2010*/  LEA R3, R3, 0x37800000, 0x17 ;  /* 0x3780000003037811 */ /* 0x000fc800078eb8ff */
[----:B------:R-:W-:-:S07]  /*2020*/  LOP3.LUT R0, R3, R0, R7, 0xfe, !PT ;  /* 0x0000000003007212 */ /* 0x000fce00078efe07 */
.L_x_15905:
[----:B------:R-:W-:Y:S05]  /*2030*/  BSYNC.RECONVERGENT B0 ;  /* 0x0000000000007941 */ /* 0x000fea0003800200 */
.L_x_15904:
[----:B------:R-:W-:-:S04]  /*2040*/  F2FP.F16.F32.PACK_AB R0, RZ, R0 ;  /* 0x00000000ff00723e */ /* 0x000fc800000000ff */
[----:B------:R-:W-:Y:S01]  /*2050*/  PRMT R22, R0, 0x7610, R22 ;  /* 0x0000761000167816 */ /* 0x000fe20000000016 */
[----:B------:R-:W-:Y:S06]  /*2060*/  BRA `(.L_x_15885) ;  /* 0x0000000000b47947 */ /* 0x000fec0003800000 */
.L_x_15897:
        /* <DEDUP_REMOVED lines=14> */
.L_x_15911:
[----:B------:R-:W-:Y:S05]  /*2150*/  BSYNC.RECONVERGENT B0 ;  /* 0x0000000000007941 */ /* 0x000fea0003800200 */
.L_x_15910:
[----:B------:R-:W-:-:S04]  /*2160*/  F2FP.F16.F32.PACK_AB R0, RZ, R0 ;  /* 0x00000000ff00723e */ /* 0x000fc800000000ff */
[----:B------:R-:W-:Y:S01]  /*2170*/  PRMT R22, R0, 0x7610, R22 ;  /* 0x0000761000167816 */ /* 0x000fe20000000016 */
[----:B------:R-:W-:Y:S06]  /*2180*/  BRA `(.L_x_15885) ;  /* 0x00000000006c7947 */ /* 0x000fec0003800000 */
.L_x_15884:
        /* <DEDUP_REMOVED lines=16> */
.L_x_15912:
[----:B------:R-:W-:Y:S01]  /*2290*/  PRMT R22, RZ, 0x7610, R22 ;  /* 0x00007610ff167816 */ /* 0x000fe20000000016 */
[----:B------:R-:W-:Y:S06]  /*22a0*/  BRA `(.L_x_15885) ;  /* 0x0000000000247947 */ /* 0x000fec0003800000 */
.L_x_15909:
[----:B------:R-:W2:Y:S02]  /*22b0*/  LDG.E.64 R4, desc[UR36][R4.64] ;  /* 0x0000002404047981 */ /* 0x000ea4000c1e1b00 */
[----:B--2---:R-:W0:Y:S02]  /*22c0*/  I2F.U64 R0, R4 ;  /* 0x0000000400007312 */ /* 0x004e240000301000 */
[----:B0-----:R-:W-:-:S04]  /*22d0*/  F2FP.F16.F32.PACK_AB R0, RZ, R0 ;  /* 0x00000000ff00723e */ /* 0x001fc800000000ff */
[----:B------:R-:W-:Y:S01]  /*22e0*/  PRMT R22, R0, 0x7610, R22 ;  /* 0x0000761000167816 */ /* 0x000fe20000000016 */
[----:B------:R-:W-:Y:S06]  /*22f0*/  BRA `(.L_x_15885) ;  /* 0x0000000000107947 */ /* 0x000fec0003800000 */
.L_x_15908:
[----:B------:R-:W2:Y:S02]  /*2300*/  LDG.E R4, desc[UR36][R4.64] ;  /* 0x0000002404047981 */ /* 0x000ea4000c1e1900 */
[----:B--2---:R-:W-:-:S04]  /*2310*/  I2FP.F32.U32 R0, R4 ;  /* 0x0000000400007245 */ /* 0x004fc80000201000 */
[----:B------:R-:W-:-:S04]  /*2320*/  F2FP.F16.F32.PACK_AB R0, RZ, R0 ;  /* 0x00000000ff00723e */ /* 0x000fc800000000ff */
[----:B------:R-:W-:-:S07]  /*2330*/  PRMT R22, R0, 0x7610, R22 ;  /* 0x0000761000167816 */ /* 0x000fce0000000016 */
.L_x_15885:
[----:B------:R-:W-:-:S07]  /*2340*/  VIADD R19, R19, 0x80 ;  /* 0x0000008013137836 */ /* 0x000fce0000000000 */
.L_x_15879:
[----:B------:R-:W-:Y:S05]  /*2350*/  BSYNC.RECONVERGENT B6 ;  /* 0x0000000000067941 */ /* 0x000fea0003800200 */
.L_x_15878:
        /* <DEDUP_REMOVED lines=26> */
.L_x_15918:
[----:B------:R-:W2:Y:S02]  /*2500*/  LDG.E.U8 R4, desc[UR36][R4.64] ;  /* 0x0000002404047981 */ /* 0x000ea4000c1e1100 */
[----:B--2---:R-:W-:-:S04]  /*2510*/  I2FP.F32.U32 R0, R4 ;  /* 0x0000000400007245 */ /* 0x004fc80000201000 */
[----:B------:R-:W-:-:S04]  /*2520*/  F2FP.F16.F32.PACK_AB R0, RZ, R0 ;  /* 0x00000000ff00723e */ /* 0x000fc800000000ff */
[----:B------:R-:W-:Y:S01]  /*2530*/  PRMT R17, R0, 0x7610, R17 ;  /* 0x0000761000117816 */ /* 0x000fe20000000011 */
[----:B------:R-:W-:Y:S06]  /*2540*/  BRA `(.L_x_15920) ;  /* 0x0000000c00d87947 */ /* 0x000fec0003800000 */
.L_x_15917:
        /* <DEDUP_REMOVED lines=11> */
.L_x_15922:
[----:B------:R-:W2:Y:S02]  /*2600*/  LDG.E R4, desc[UR36][R4.64] ;  /* 0x0000002404047981 */ /* 0x000ea4000c1e1900 */
[----:B--2---:R-:W-:-:S04]  /*2610*/  I2FP.F32.S32 R0, R4 ;  /* 0x0000000400007245 */ /* 0x004fc80000201400 */
[----:B------:R-:W-:-:S04]  /*2620*/  F2FP.F16.F32.PACK_AB R0, RZ, R0 ;  /* 0x00000000ff00723e */ /* 0x000fc800000000ff */
[----:B------:R-:W-:Y:S01]  /*2630*/  PRMT R17, R0, 0x7610, R17 ;  /* 0x0000761000117816 */ /* 0x000fe20000000011 */
[----:B------:R-:W-:Y:S06]  /*2640*/  BRA `(.L_x_15920) ;  /* 0x0000000c00987947 */ /* 0x000fec0003800000 */
.L_x_15921:
[----:B------:R-:W2:Y:S02]  /*2650*/  LDG.E.U16 R4, desc[UR36][R4.64] ;  /* 0x0000002404047981 */ /* 0x000ea4000c1e1500 */
[----:B--2---:R-:W0:Y:S02]  /*2660*/  I2F.S16 R0, R4 ;  /* 0x0000000400007306 */ /* 0x004e240000101400 */
[----:B0-----:R-:W-:-:S04]  /*2670*/  F2FP.F16.F32.PACK_AB R0, RZ, R0 ;  /* 0x00000000ff00723e */ /* 0x001fc800000000ff */
[----:B------:R-:W-:Y:S01]  /*2680*/  PRMT R17, R0, 0x7610, R17 ;  /* 0x0000761000117816 */ /* 0x000fe20000000011 */
[----:B------:R-:W-:Y:S06]  /*2690*/  BRA `(.L_x_15920) ;  /* 0x0000000c00847947 */ /* 0x000fec0003800000 */
.L_x_15916:
        /* <DEDUP_REMOVED lines=9> */
.L_x_15924:
[----:B------:R0:W5:Y:S01]  /*2730*/  LDG.E.U16 R17, desc[UR36][R4.64] ;  /* 0x0000002404117981 */ /* 0x000162000c1e1500 */
[----:B------:R-:W-:Y:S05]  /*2740*/  BRA `(.L_x_15920) ;  /* 0x0000000c00587947 */ /* 0x000fea0003800000 */
.L_x_15923:
        /* <DEDUP_REMOVED lines=9> */
.L_x_15926:
[----:B------:R1:W5:Y:S01]  /*27e0*/  LDG.E.U16 R17, desc[UR36][R4.64] ;  /* 0x0000002404117981 */ /* 0x000362000c1e1500 */
[----:B------:R-:W-:Y:S05]  /*27f0*/  BRA `(.L_x_15920) ;  /* 0x0000000c002c7947 */ /* 0x000fea0003800000 */
.L_x_15925:
        /* <DEDUP_REMOVED lines=13> */
.L_x_15915:
        /* <DEDUP_REMOVED lines=14> */
.L_x_15929:
        /* <DEDUP_REMOVED lines=13> */
.L_x_15928:
        /* <DEDUP_REMOVED lines=27> */
.L_x_15931:
        /* <DEDUP_REMOVED lines=15> */
.L_x_15930:
[----:B------:R-:W2:Y:S02]  /*2d20*/  LDG.E.U16 R0, desc[UR36][R4.64] ;  /* 0x0000002404007981 */ /* 0x000ea4000c1e1500 */
[----:B--2---:R-:W-:-:S05]  /*2d30*/  IMAD.U32 R0, R0, 0x10000, RZ ;  /* 0x0001000000007824 */ /* 0x004fca00078e00ff */
[----:B------:R-:W-:-:S04]  /*2d40*/  F2FP.F16.F32.PACK_AB R0, RZ, R0 ;  /* 0x00000000ff00723e */ /* 0x000fc800000000ff */
[----:B------:R-:W-:Y:S01]  /*2d50*/  PRMT R17, R0, 0x7610, R17 ;  /* 0x0000761000117816 */ /* 0x000fe20000000011 */
[----:B------:R-:W-:Y:S06]  /*2d60*/  BRA `(.L_x_15920) ;  /* 0x0000000400d07947 */ /* 0x000fec0003800000 */
.L_x_15927:
        /* <DEDUP_REMOVED lines=13> */
.L_x_15934:
        /* <DEDUP_REMOVED lines=21> */
.L_x_15938:
[----:B------:R-:W-:Y:S05]  /*2f90*/  BSYNC.RECONVERGENT B1 ;  /* 0x0000000000017941 */ /* 0x000fea0003800200 */
.L_x_15937:
[----:B------:R-:W-:Y:S01]  /*2fa0*/  IMAD.SHL.U32 R0, R0, 0x100000, RZ ;  /* 0x0010000000007824 */ /* 0x000fe200078e00ff */
[----:B------:R-:W-:-:S04]  /*2fb0*/  LEA R3, R3, 0x3b800000, 0x17 ;  /* 0x3b80000003037811 */ /* 0x000fc800078eb8ff */
[----:B------:R-:W-:-:S07]  /*2fc0*/  LOP3.LUT R0, R3, R0, R7, 0xfe, !PT ;  /* 0x0000000003007212 */ /* 0x000fce00078efe07 */
.L_x_15936:
[----:B------:R-:W-:Y:S05]  /*2fd0*/  BSYNC.RECONVERGENT B0 ;  /* 0x0000000000007941 */ /* 0x000fea0003800200 */
.L_x_15935:
[----:B------:R-:W-:-:S04]  /*2fe0*/  F2FP.F16.F32.PACK_AB R0, RZ, R0 ;  /* 0x00000000ff00723e */ /* 0x000fc800000000ff */
[----:B------:R-:W-:Y:S01]  /*2ff0*/  PRMT R17, R0, 0x7610, R17 ;  /* 0x0000761000117816 */ /* 0x000fe20000000011 */
[----:B------:R-:W-:Y:S06]  /*3000*/  BRA `(.L_x_15920) ;  /* 0x0000000400287947 */ /* 0x000fec0003800000 */
.L_x_15933:
        /* <DEDUP_REMOVED lines=21> */
.L_x_15942:
[----:B------:R-:W-:Y:S05]  /*3160*/  BSYNC.RECONVERGENT B1 ;  /* 0x0000000000017941 */ /* 0x000fea0003800200 */
.L_x_15941:
[----:B------:R-:W-:Y:S01]  /*3170*/  IMAD.SHL.U32 R0, R0, 0x200000, RZ ;  /* 0x0020000000007824 */ /* 0x000fe200078e00ff */
[----:B------:R-:W-:-:S04]  /*3180*/  LEA R3, R3, 0x37800000, 0x17 ;  /* 0x3780000003037811 */ /* 0x000fc800078eb8ff */
[----:B------:R-:W-:-:S07]  /*3190*/  LOP3.LUT R0, R3, R0, R7, 0xfe, !PT ;  /* 0x0000000003007212 */ /* 0x000fce00078efe07 */
.L_x_15940:
[----:B------:R-:W-:Y:S05]  /*31a0*/  BSYNC.RECONVERGENT B0 ;  /* 0x0000000000007941 */ /* 0x000fea0003800200 */
.L_x_15939:
[----:B------:R-:W-:-:S04]  /*31b0*/  F2FP.F16.F32.PACK_AB R0, RZ, R0 ;  /* 0x00000000ff00723e */ /* 0x000fc800000000ff */
[----:B------:R-:W-:Y:S01]  /*31c0*/  PRMT R17, R0, 0x7610, R17 ;  /* 0x0000761000117816 */ /* 0x000fe20000000011 */
[----:B------:R-:W-:Y:S06]  /*31d0*/  BRA `(.L_x_15920) ;  /* 0x0000000000b47947 */ /* 0x000fec0003800000 */
.L_x_15932:
        /* <DEDUP_REMOVED lines=14> */
.L_x_15946:
[----:B------:R-:W-:Y:S05]  /*32c0*/  BSYNC.RECONVERGENT B0 ;  /* 0x0000000000007941 */ /* 0x000fea0003800200 */
.L_x_15945:
[----:B------:R-:W-:-:S04]  /*32d0*/  F2FP.F16.F32.PACK_AB R0, RZ, R0 ;  /* 0x00000000ff00723e */ /* 0x000fc800000000ff */
[----:B------:R-:W-:Y:S01]  /*32e0*/  PRMT R17, R0, 0x7610, R17 ;  /* 0x0000761000117816 */ /* 0x000fe20000000011 */
[----:B------:R-:W-:Y:S06]  /*32f0*/  BRA `(.L_x_15920) ;  /* 0x00000000006c7947 */ /* 0x000fec0003800000 */
.L_x_15919:
        /* <DEDUP_REMOVED lines=16> */
.L_x_15947:
[----:B------:R-:W-:Y:S01]  /*3400*/  PRMT R17, RZ, 0x7610, R17 ;  /* 0x00007610ff117816 */ /* 0x000fe20000000011 */
[----:B------:R-:W-:Y:S06]  /*3410*/  BRA `(.L_x_15920) ;  /* 0x0000000000247947 */ /* 0x000fec0003800000 */
.L_x_15944:
[----:B------:R-:W2:Y:S02]  /*3420*/  LDG.E.64 R4, desc[UR36][R4.64] ;  /* 0x0000002404047981 */ /* 0x000ea4000c1e1b00 */
[----:B--2---:R-:W0:Y:S02]  /*3430*/  I2F.U64 R0, R4 ;  /* 0x0000000400007312 */ /* 0x004e240000301000 */
[----:B0-----:R-:W-:-:S04]  /*3440*/  F2FP.F16.F32.PACK_AB R0, RZ, R0 ;  /* 0x00000000ff00723e */ /* 0x001fc800000000ff */
[----:B------:R-:W-:Y:S01]  /*3450*/  PRMT R17, R0, 0x7610, R17 ;  /* 0x0000761000117816 */ /* 0x000fe20000000011 */
[----:B------:R-:W-:Y:S06]  /*3460*/  BRA `(.L_x_15920) ;  /* 0x0000000000107947 */ /* 0x000fec0003800000 */
.L_x_15943:
[----:B------:R-:W2:Y:S02]  /*3470*/  LDG.E R4, desc[UR36][R4.64] ;  /* 0x0000002404047981 */ /* 0x000ea4000c1e1900 */
[----:B--2---:R-:W-:-:S04]  /*3480*/  I2FP.F32.U32 R0, R4 ;  /* 0x0000000400007245 */ /* 0x004fc80000201000 */
[----:B------:R-:W-:-:S04]  /*3490*/  F2FP.F16.F32.PACK_AB R0, RZ, R0 ;  /* 0x00000000ff00723e */ /* 0x000fc800000000ff */
[----:B------:R-:W-:-:S07]  /*34a0*/  PRMT R17, R0, 0x7610, R17 ;  /* 0x0000761000117816 */ /* 0x000fce0000000011 */
.L_x_15920:
[----:B------:R-:W-:-:S07]  /*34b0*/  VIADD R19, R19, 0x80 ;  /* 0x0000008013137836 */ /* 0x000fce0000000000 */
.L_x_15914:
[----:B------:R-:W-:Y:S05]  /*34c0*/  BSYNC.RECONVERGENT B6 ;  /* 0x0000000000067941 */ /* 0x000fea0003800200 */
.L_x_15913:
        /* <DEDUP_REMOVED lines=26> */
.L_x_15953:
[----:B------:R-:W2:Y:S02]  /*3670*/  LDG.E.U8 R4, desc[UR36][R4.64] ;  /* 0x0000002404047981 */ /* 0x000ea4000c1e1100 */
[----:B--2---:R-:W-:-:S04]  /*3680*/  I2FP.F32.U32 R0, R4 ;  /* 0x0000000400007245 */ /* 0x004fc80000201000 */
[----:B------:R-:W-:-:S04]  /*3690*/  F2FP.F16.F32.PACK_AB R0, RZ, R0 ;  /* 0x00000000ff00723e */ /* 0x000fc800000000ff */
[----:B------:R-:W-:Y:S01]  /*36a0*/  PRMT R18, R0, 0x7610, R18 ;  /* 0x0000761000127816 */ /* 0x000fe20000000012 */
[----:B------:R-:W-:Y:S06]  /*36b0*/  BRA `(.L_x_15949) ;  /* 0x0000000c00d87947 */ /* 0x000fec0003800000 */
.L_x_15952:
        /* <DEDUP_REMOVED lines=11> */
.L_x_15956:
[----:B------:R-:W2:Y:S02]  /*3770*/  LDG.E R4, desc[UR36][R4.64] ;  /* 0x0000002404047981 */ /* 0x000ea4000c1e1900 */
[----:B--2---:R-:W-:-:S04]  /*3780*/  I2FP.F32.S32 R0, R4 ;  /* 0x0000000400007245 */ /* 0x004fc80000201400 */
[----:B------:R-:W-:-:S04]  /*3790*/  F2FP.F16.F32.PACK_AB R0, RZ, R0 ;  /* 0x00000000ff00723e */ /* 0x000fc800000000ff */
[----:B------:R-:W-:Y:S01]  /*37a0*/  PRMT R18, R0, 0x7610, R18 ;  /* 0x0000761000127816 */ /* 0x000fe20000000012 */
[----:B------:R-:W-:Y:S06]  /*37b0*/  BRA `(.L_x_15949) ;  /* 0x0000000c00987947 */ /* 0x000fec0003800000 */
.L_x_15955:
[----:B------:R-:W2:Y:S02]  /*37c0*/  LDG.E.U16 R4, desc[UR36][R4.64] ;  /* 0x0000002404047981 */ /* 0x000ea4000c1e1500 */
[----:B--2---:R-:W0:Y:S02]  /*37d0*/  I2F.S16 R0, R4 ;  /* 0x0000000400007306 */ /* 0x004e240000101400 */
[----:B0-----:R-:W-:-:S04]  /*37e0*/  F2FP.F16.F32.PACK_AB R0, RZ, R0 ;  /* 0x00000000ff00723e */ /* 0x001fc800000000ff */
[----:B------:R-:W-:Y:S01]  /*37f0*/  PRMT R18, R0, 0x7610, R18 ;  /* 0x0000761000127816 */ /* 0x000fe20000000012 */
[----:B------:R-:W-:Y:S06]  /*3800*/  BRA `(.L_x_15949) ;  /* 0x0000000c00847947 */ /* 0x000fec0003800000 */
.L_x_15951:
        /* <DEDUP_REMOVED lines=9> */
.L_x_15958:
[----:B------:R2:W5:Y:S01]  /*38a0*/  LDG.E.U16 R18, desc[UR36][R4.64] ;  /* 0x0000002404127981 */ /* 0x000562000c1e1500 */
[----:B------:R-:W-:Y:S05]  /*38b0*/  BRA `(.L_x_15949) ;  /* 0x0000000c00587947 */ /* 0x000fea0003800000 */
.L_x_15957:
        /* <DEDUP_REMOVED lines=9> */
.L_x_15960:
[----:B------:R3:W5:Y:S01]  /*3950*/  LDG.E.U16 R18, desc[UR36][R4.64] ;  /* 0x0000002404127981 */ /* 0x000762000c1e1500 */
[----:B------:R-:W-:Y:S05]  /*3960*/  BRA `(.L_x_15949) ;  /* 0x0000000c002c7947 */ /* 0x000fea0003800000 */
.L_x_15959:
        /* <DEDUP_REMOVED lines=13> */
.L_x_15950:
        /* <DEDUP_REMOVED lines=14> */
.L_x_15963:
        /* <DEDUP_REMOVED lines=13> */
.L_x_15962:
        /* <DEDUP_REMOVED lines=27> */
.L_x_15965:
        /* <DEDUP_REMOVED lines=15> */
.L_x_15964:
[----:B------:R-:W2:Y:S02]  /*3e90*/  LDG.E.U16 R0, desc[UR36][R4.64] ;  /* 0x0000002404007981 */ /* 0x000ea4000c1e1500 */
[----:B--2---:R-:W-:-:S05]  /*3ea0*/  IMAD.U32 R0, R0, 0x10000, RZ ;  /* 0x0001000000007824 */ /* 0x004fca00078e00ff */
[----:B------:R-:W-:-:S04]  /*3eb0*/  F2FP.F16.F32.PACK_AB R0, RZ, R0 ;  /* 0x00000000ff00723e */ /* 0x000fc800000000ff */
[----:B------:R-:W-:Y:S01]  /*3ec0*/  PRMT R18, R0, 0x7610, R18 ;  /* 0x0000761000127816 */ /* 0x000fe20000000012 */
[----:B------:R-:W-:Y:S06]  /*3ed0*/  BRA `(.L_x_15949) ;  /* 0x0000000400d07947 */ /* 0x000fec0003800000 */
.L_x_15961:
        /* <DEDUP_REMOVED lines=13> */
.L_x_15968:
        /* <DEDUP_REMOVED lines=21> */
.L_x_15972:
[----:B------:R-:W-:Y:S05]  /*4100*/  BSYNC.RECONVERGENT B1 ;  /* 0x0000000000017941 */ /* 0x000fea0003800200 */
.L_x_15971:
[----:B------:R-:W-:Y:S01]  /*4110*/  IMAD.SHL.U32 R0, R0, 0x100000, RZ ;  /* 0x0010000000007824 */ /* 0x000fe200078e00ff */
[----:B------:R-:W-:-:S04]  /*4120*/  LEA R3, R3, 0x3b800000, 0x17 ;  /* 0x3b80000003037811 */ /* 0x000fc800078eb8ff */
[----:B------:R-:W-:-:S07]  /*4130*/  LOP3.LUT R0, R3, R0, R7, 0xfe, !PT ;  /* 0x0000000003007212 */ /* 0x000fce00078efe07 */
.L_x_15970:
[----:B------:R-:W-:Y:S05]  /*4140*/  BSYNC.RECONVERGENT B0 ;  /* 0x0000000000007941 */ /* 0x000fea0003800200 */
.L_x_15969:
[----:B------:R-:W-:-:S04]  /*4150*/  F2FP.F16.F32.PACK_AB R0, RZ, R0 ;  /* 0x00000000ff00723e */ /* 0x000fc800000000ff */
[----:B------:R-:W-:Y:S01]  /*4160*/  PRMT R18, R0, 0x7610, R18 ;  /* 0x0000761000127816 */ /* 0x000fe20000000012 */
[----:B------:R-:W-:Y:S06]  /*4170*/  BRA `(.L_x_15949) ;  /* 0x0000000400287947 */ /* 0x000fec0003800000 */
.L_x_15967:
        /* <DEDUP_REMOVED lines=21> */
.L_x_15976:
[----:B------:R-:W-:Y:S05]  /*42d0*/  BSYNC.RECONVERGENT B1 ;  /* 0x0000000000017941 */ /* 0x000fea0003800200 */
.L_x_15975:
[----:B------:R-:W-:Y:S01]  /*42e0*/  IMAD.SHL.U32 R0, R0, 0x200000, RZ ;  /* 0x0020000000007824 */ /* 0x000fe200078e00ff */
[----:B------:R-:W-:-:S04]  /*42f0*/  LEA R3, R3, 0x37800000, 0x17 ;  /* 0x3780000003037811 */ /* 0x000fc800078eb8ff */
[----:B------:R-:W-:-:S07]  /*4300*/  LOP3.LUT R0, R3, R0, R7, 0xfe, !PT ;  /* 0x0000000003007212 */ /* 0x000fce00078efe07 */
.L_x_15974:
[----:B------:R-:W-:Y:S05]  /*4310*/  BSYNC.RECONVERGENT B0 ;  /* 0x0000000000007941 */ /* 0x000fea0003800200 */
.L_x_15973:
[----:B------:R-:W-:-:S04]  /*4320*/  F2FP.F16.F32.PACK_AB R0, RZ, R0 ;  /* 0x00000000ff00723e */ /* 0x000fc800000000ff */
[----:B------:R-:W-:Y:S01]  /*4330*/  PRMT R18, R0, 0x7610, R18 ;  /* 0x0000761000127816 */ /* 0x000fe20000000012 */
[----:B------:R-:W-:Y:S06]  /*4340*/  BRA `(.L_x_15949) ;  /* 0x0000000000b47947 */ /* 0x000fec0003800000 */
.L_x_15966:
        /* <DEDUP_REMOVED lines=14> */
.L_x_15980:
[----:B------:R-:W-:Y:S05]  /*4430*/  BSYNC.RECONVERGENT B0 ;  /* 0x0000000000007941 */ /* 0x000fea0003800200 */
.L_x_15979:
[----:B------:R-:W-:-:S04]  /*4440*/  F2FP.F16.F32.PACK_AB R0, RZ, R0 ;  /* 0x00000000ff00723e */ /* 0x000fc800000000ff */
[----:B------:R-:W-:Y:S01]  /*4450*/  PRMT R18, R0, 0x7610, R18 ;  /* 0x0000761000127816 */ /* 0x000fe20000000012 */
[----:B------:R-:W-:Y:S06]  /*4460*/  BRA `(.L_x_15949) ;  /* 0x00000000006c7947 */ /* 0x000fec0003800000 */
.L_x_15954:
        /* <DEDUP_REMOVED lines=16> */
.L_x_15981:
[----:B------:R-:W-:Y:S01]  /*4570*/  PRMT R18, RZ, 0x7610, R18 ;  /* 0x00007610ff127816 */ /* 0x000fe20000000012 */
[----:B------:R-:W-:Y:S06]  /*4580*/  BRA `(.L_x_15949) ;  /* 0x0000000000247947 */ /* 0x000fec0003800000 */
.L_x_15978:
[----:B------:R-:W2:Y:S02]  /*4590*/  LDG.E.64 R4, desc[UR36][R4.64] ;  /* 0x0000002404047981 */ /* 0x000ea4000c1e1b00 */
[----:B--2---:R-:W0:Y:S02]  /*45a0*/  I2F.U64 R0, R4 ;  /* 0x0000000400007312 */ /* 0x004e240000301000 */
[----:B0-----:R-:W-:-:S04]  /*45b0*/  F2FP.F16.F32.PACK_AB R0, RZ, R0 ;  /* 0x00000000ff00723e */ /* 0x001fc800000000ff */
[----:B------:R-:W-:Y:S01]  /*45c0*/  PRMT R18, R0, 0x7610, R18 ;  /* 0x0000761000127816 */ /* 0x000fe20000000012 */
[----:B------:R-:W-:Y:S06]  /*45d0*/  BRA `(.L_x_15949) ;  /* 0x0000000000107947 */ /* 0x000fec0003800000 */
.L_x_15977:
[----:B------:R-:W2:Y:S02]  /*45e0*/  LDG.E R4, desc[UR36][R4.64] ;  /* 0x0000002404047981 */ /* 0x000ea4000c1e1900 */
[----:B--2---:R-:W-:-:S04]  /*45f0*/  I2FP.F32.U32 R0, R4 ;  /* 0x0000000400007245 */ /* 0x004fc80000201000 */
[----:B------:R-:W-:-:S04]  /*4600*/  F2FP.F16.F32.PACK_AB R0, RZ, R0 ;  /* 0x00000000ff00723e */ /* 0x000fc800000000ff */
[----:B------:R-:W-:-:S07]  /*4610*/  PRMT R18, R0, 0x7610, R18 ;  /* 0x0000761000127816 */ /* 0x000fce0000000012 */
.L_x_15949:
[----:B------:R-:W-:Y:S05]  /*4620*/  BSYNC.RECONVERGENT B6 ;  /* 0x0000000000067941 */ /* 0x000fea0003800200 */
.L_x_15948:
        /* <DEDUP_REMOVED lines=12> */
[----:B------:R-:W0:Y:S08]  /*46f0*/  @!P3 LDC.U16 R0, c[0x0][0x388] ;  /* 0x0000e200ff00bb82 */ /* 0x000e300000000400 */
[----:B------:R-:W1:Y:S01]  /*4700*/  @!P3 LDC.U16 R3, c[0x0][0x38a] ;  /* 0x0000e280ff03bb82 */ /* 0x000e620000000400 */
[----:B0-----:R-:W-:-:S05]  /*4710*/  @!P3 HADD2.F32 R0, -RZ, R0.H0_H0 ;  /* 0x20000000ff00b230 */ /* 0x001fca0000004100 */
[----:B------:R-:W-:Y:S01]  /*4720*/  @!P3 FMNMX.FTZ R0, R5, R0, !PT ;  /* 0x000000000500b209 */ /* 0x000fe20007810000 */
[----:B-1----:R-:W-:-:S05]  /*4730*/  @!P3 HADD2.F32 R3, -RZ, R3.H0_H0 ;  /* 0x20000003ff03b230 */ /* 0x002fca0000004100 */
[----:B------:R-:W-:-:S04]  /*4740*/  @!P3 FMNMX.FTZ R0, R0, R3, PT ;  /* 0x000000030000b209 */ /* 0x000fc80003810000 */
[----:B------:R-:W-:-:S04]  /*4750*/  @!P3 F2FP.F16.F32.PACK_AB R0, RZ, R0 ;  /* 0x00000000ff00b23e */ /* 0x000fc800000000ff */
[----:B------:R-:W-:-:S07]  /*4760*/  @!P3 PRMT R24, R0, 0x7610, R24 ;  /* 0x000076100018b816 */ /* 0x000fce0000000018 */
.L_x_15983:
[----:B------:R-:W-:Y:S05]  /*4770*/  BSYNC.RECONVERGENT B0 ;  /* 0x0000000000007941 */ /* 0x000fea0003800200 */
.L_x_15982:
[----:B------:R-:W-:Y:S04]  /*4780*/  BSSY.RECONVERGENT B0, `(.L_x_15984) ;  /* 0x000000c000007945 */ /* 0x000fe80003800200 */
[----:B------:R-:W-:Y:S05]  /*4790*/  @P4 BRA `(.L_x_15985) ;  /* 0x0000000000284947 */ /* 0x000fea0003800000 */
        /* <DEDUP_REMOVED lines=10> */
.L_x_15985:
[----:B------:R-:W-:Y:S05]  /*4840*/  BSYNC.RECONVERGENT B0 ;  /* 0x0000000000007941 */ /* 0x000fea0003800200 */
.L_x_15984:
        /* <DEDUP_REMOVED lines=12> */
.L_x_15987:
[----:B------:R-:W-:Y:S05]  /*4910*/  BSYNC.RECONVERGENT B0 ;  /* 0x0000000000007941 */ /* 0x000fea0003800200 */
.L_x_15986:
        /* <DEDUP_REMOVED lines=12> */
.L_x_15989:
[----:B------:R-:W-:Y:S05]  /*49e0*/  BSYNC.RECONVERGENT B0 ;  /* 0x0000000000007941 */ /* 0x000fea0003800200 */
.L_x_15988:
        /* <DEDUP_REMOVED lines=25> */
.L_x_15995:
[----:B-----5:R-:W-:Y:S02]  /*4b80*/  HADD2.F32 R5, -RZ, R24.H0_H0 ;  /* 0x20000018ff057230 */ /* 0x020fe40000004100 */
[----:B------:R-:W-:-:S04]  /*4b90*/  IMAD.MOV.U32 R25, RZ, RZ, R23 ;  /* 0x000000ffff197224 */ /* 0x000fc800078e0017 */
[----:B------:R-:W0:Y:S02]  /*4ba0*/  F2I.S64.TRUNC R4, R5 ;  /* 0x0000000500047311 */ /* 0x000e24000020d900 */
[----:B0-----:R0:W-:Y:S01]  /*4bb0*/  STG.E.U8 desc[UR36][R8.64], R4 ;  /* 0x0000000408007986 */ /* 0x0011e2000c101124 */
[----:B------:R-:W-:Y:S05]  /*4bc0*/  BRA `(.L_x_15991) ;  /* 0x0000000c00c07947 */ /* 0x000fea0003800000 */
.L_x_15994:
        /* <DEDUP_REMOVED lines=11> */
.L_x_15998:
[----:B-----5:R-:W-:Y:S02]  /*4c80*/  HADD2.F32 R24, -RZ, R24.H0_H0 ;  /* 0x20000018ff187230 */ /* 0x020fe40000004100 */
[----:B------:R-:W-:Y:S02]  /*4c90*/  IMAD.MOV.U32 R25, RZ, RZ, R23 ;  /* 0x000000ffff197224 */ /* 0x000fe400078e0017 */
[----:B------:R-:W0:Y:S02]  /*4ca0*/  F2I.FTZ.TRUNC.NTZ R3, R24 ;  /* 0x0000001800037305 */ /* 0x000e24000021f100 */
[----:B0-----:R2:W-:Y:S01]  /*4cb0*/  STG.E desc[UR36][R8.64], R3 ;  /* 0x0000000308007986 */ /* 0x0015e2000c101924 */
[----:B------:R-:W-:Y:S05]  /*4cc0*/  BRA `(.L_x_15991) ;  /* 0x0000000c00807947 */ /* 0x000fea0003800000 */
.L_x_15997:
[----:B-----5:R-:W-:Y:S02]  /*4cd0*/  HADD2.F32 R24, -RZ, R24.H0_H0 ;  /* 0x20000018ff187230 */ /* 0x020fe40000004100 */
[----:B------:R-:W-:Y:S02]  /*4ce0*/  IMAD.MOV.U32 R25, RZ, RZ, R23 ;  /* 0x000000ffff197224 */ /* 0x000fe400078e0017 */
[----:B------:R-:W0:Y:S02]  /*4cf0*/  F2I.FTZ.TRUNC.NTZ R3, R24 ;  /* 0x0000001800037305 */ /* 0x000e24000021f100 */
[----:B0-----:R0:W-:Y:S01]  /*4d00*/  STG.E.U16 desc[UR36][R8.64], R3 ;  /* 0x0000000308007986 */ /* 0x0011e2000c101524 */
[----:B------:R-:W-:Y:S05]  /*4d10*/  BRA `(.L_x_15991) ;  /* 0x0000000c006c7947 */ /* 0x000fea0003800000 */
.L_x_15993:
        /* <DEDUP_REMOVED lines=10> */
.L_x_16000:
[----:B-----5:R0:W-:Y:S01]  /*4dc0*/  STG.E.U16 desc[UR36][R8.64], R24 ;  /* 0x0000001808007986 */ /* 0x0201e2000c101524 */
[----:B------:R-:W-:Y:S01]  /*4dd0*/  IMAD.MOV.U32 R25, RZ, RZ, R23 ;  /* 0x000000ffff197224 */ /* 0x000fe200078e0017 */
[----:B------:R-:W-:Y:S06]  /*4de0*/  BRA `(.L_x_15991) ;  /* 0x0000000c00387947 */ /* 0x000fec0003800000 */
.L_x_15999:
        /* <DEDUP_REMOVED lines=11> */
.L_x_16002:
[----:B-----5:R-:W-:Y:S02]  /*4ea0*/  HADD2.F32 R0, -RZ, R24.H0_H0 ;  /* 0x20000018ff007230 */ /* 0x020fe40000004100 */
[----:B------:R-:W-:-:S03]  /*4eb0*/  IMAD.MOV.U32 R25, RZ, RZ, R23 ;  /* 0x000000ffff197224 */ /* 0x000fc600078e0017 */
[----:B------:R-:W-:-:S04]  /*4ec0*/  F2FP.F16.F32.PACK_AB R0, RZ, R0 ;  /* 0x00000000ff00723e */ /* 0x000fc800000000ff */
[----:B------:R-:W-:-:S05]  /*4ed0*/  PRMT R0, R0, 0x5410, RZ ;  /* 0x0000541000007816 */ /* 0x000fca00000000ff */
[----:B------:R0:W-:Y:S01]  /*4ee0*/  STG.E desc[UR36][R8.64], R0 ;  /* 0x0000000008007986 */ /* 0x0001e2000c101924 */
[----:B------:R-:W-:Y:S05]  /*4ef0*/  BRA `(.L_x_15991) ;  /* 0x0000000800f47947 */ /* 0x000fea0003800000 */
.L_x_16001:
[----:B-----5:R-:W-:Y:S02]  /*4f00*/  HADD2.F32 R4, -RZ, R24.H0_H0 ;  /* 0x20000018ff047230 */ /* 0x020fe40000004100 */
[----:B------:R-:W-:-:S03]  /*4f10*/  IMAD.MOV.U32 R25, RZ, RZ, R23 ;  /* 0x000000ffff197224 */ /* 0x000fc600078e0017 */
[----:B------:R-:W-:-:S06]  /*4f20*/  FMUL.FTZ R4, R4, 1 ;  /* 0x3f80000004047820 */ /* 0x000fcc0000410000 */
[----:B------:R-:W0:Y:S02]  /*4f30*/  F2F.F64.F32 R4, R4 ;  /* 0x0000000400047310 */ /* 0x000e240000201800 */
[----:B0-----:R0:W-:Y:S01]  /*4f40*/  STG.E.64 desc[UR36][R8.64], R4 ;  /* 0x0000000408007986 */ /* 0x0011e2000c101b24 */
[----:B------:R-:W-:Y:S05]  /*4f50*/  BRA `(.L_x_15991) ;  /* 0x0000000800dc7947 */ /* 0x000fea0003800000 */
.L_x_15992:
        /* <DEDUP_REMOVED lines=14> */
.L_x_16005:
[----:B-----5:R-:W-:Y:S01]  /*5040*/  HADD2.F32 R24, -RZ, R24.H0_H0 ;  /* 0x20000018ff187230 */ /* 0x020fe20000004100 */
[----:B------:R-:W-:Y:S01]  /*5050*/  CS2R R6, SRZ ;  /* 0x0000000000067805 */ /* 0x000fe2000001ff00 */
[----:B------:R-:W-:-:S03]  /*5060*/  IMAD.MOV.U32 R25, RZ, RZ, R23 ;  /* 0x000000ffff197224 */ /* 0x000fc600078e0017 */
[----:B------:R-:W-:-:S06]  /*5070*/  FMUL.FTZ R4, R24, 1 ;  /* 0x3f80000018047820 */ /* 0x000fcc0000410000 */
[----:B------:R-:W0:Y:S02]  /*5080*/  F2F.F64.F32 R4, R4 ;  /* 0x0000000400047310 */ /* 0x000e240000201800 */
[----:B0-----:R0:W-:Y:S01]  /*5090*/  STG.E.128 desc[UR36][R8.64], R4 ;  /* 0x0000000408007986 */ /* 0x0011e2000c101d24 */
[----:B------:R-:W-:Y:S05]  /*50a0*/  BRA `(.L_x_15991) ;  /* 0x0000000800887947 */ /* 0x000fea0003800000 */
.L_x_16004:
        /* <DEDUP_REMOVED lines=19> */
.L_x_16009:
[----:B------:R-:W-:Y:S05]  /*51e0*/  BSYNC.RECONVERGENT B0 ;  /* 0x0000000000007941 */ /* 0x000fea0003800200 */
.L_x_16008:
[----:B------:R-:W-:Y:S01]  /*51f0*/  LOP3.LUT R5, R0, 0x80, R5, 0xf8, !PT ;  /* 0x0000008000057812 */ /* 0x000fe200078ef805 */
[----:B------:R-:W-:-:S04]  /*5200*/  IMAD.MOV.U32 R25, RZ, RZ, R23 ;  /* 0x000000ffff197224 */ /* 0x000fc800078e0017 */
[----:B------:R0:W-:Y:S01]  /*5210*/  STG.E.U8 desc[UR36][R8.64], R5 ;  /* 0x0000000508007986 */ /* 0x0001e2000c101124 */
[----:B------:R-:W-:Y:S05]  /*5220*/  BRA `(.L_x_15991) ;  /* 0x0000000800287947 */ /* 0x000fea0003800000 */
.L_x_16007:
        /* <DEDUP_REMOVED lines=15> */
.L_x_16011:
[----:B------:R-:W-:Y:S05]  /*5320*/  BSYNC.RECONVERGENT B0 ;  /* 0x0000000000007941 */ /* 0x000fea0003800200 */
.L_x_16010:
[----:B------:R-:W-:Y:S01]  /*5330*/  LOP3.LUT R5, R0, 0x80, R5, 0xf8, !PT ;  /* 0x0000008000057812 */ /* 0x000fe200078ef805 */
[----:B------:R-:W-:-:S04]  /*5340*/  IMAD.MOV.U32 R25, RZ, RZ, R23 ;  /* 0x000000ffff197224 */ /* 0x000fc800078e0017 */
[----:B------:R0:W-:Y:S01]  /*5350*/  STG.E.U8 desc[UR36][R8.64], R5 ;  /* 0x0000000508007986 */ /* 0x0001e2000c101124 */
[----:B------:R-:W-:Y:S05]  /*5360*/  BRA `(.L_x_15991) ;  /* 0x0000000400d87947 */ /* 0x000fea0003800000 */
.L_x_16006:
[----:B-----5:R-:W-:Y:S02]  /*5370*/  HADD2.F32 R0, -RZ, R24.H0_H0 ;  /* 0x20000018ff007230 */ /* 0x020fe40000004100 */
[----:B------:R-:W-:-:S03]  /*5380*/  IMAD.MOV.U32 R25, RZ, RZ, R23 ;  /* 0x000000ffff197224 */ /* 0x000fc600078e0017 */
[----:B------:R-:W-:-:S05]  /*5390*/  F2FP.BF16.F32.PACK_AB R0, RZ, R0 ;  /* 0x00000000ff00723e */ /* 0x000fca00000010ff */
[----:B------:R0:W-:Y:S01]  /*53a0*/  STG.E.U16 desc[UR36][R8.64], R0 ;  /* 0x0000000008007986 */ /* 0x0001e2000c101524 */
[----:B------:R-:W-:Y:S05]  /*53b0*/  BRA `(.L_x_15991) ;  /* 0x0000000400c47947 */ /* 0x000fea0003800000 */
.L_x_16003:
        /* <DEDUP_REMOVED lines=13> */
.L_x_16014:
        /* <DEDUP_REMOVED lines=13> */
.L_x_16017:
[----:B------:R-:W-:-:S04]  /*5560*/  SHF.R.U32.HI R0, RZ, 0x14, R3 ;  /* 0x00000014ff007819 */ /* 0x000fc80000011603 */
[----:B------:R-:W-:-:S04]  /*5570*/  LOP3.LUT R0, R0, 0x1, RZ, 0xc0, !PT ;  /* 0x0000000100007812 */ /* 0x000fc800078ec0ff */
[----:B------:R-:W-:-:S04]  /*5580*/  IADD3 R0, PT, PT, R3, 0x487ffff, R0 ;  /* 0x0487ffff03007810 */ /* 0x000fc80007ffe000 */
[----:B------:R-:W-:-:S04]  /*5590*/  SHF.R.U32.HI R0, RZ, 0x14, R0 ;  /* 0x00000014ff007819 */ /* 0x000fc80000011600 */
[----:B------:R-:W-:-:S07]  /*55a0*/  LOP3.LUT R0, R0, 0xff, RZ, 0xc0, !PT ;  /* 0x000000ff00007812 */ /* 0x000fce00078ec0ff */
.L_x_16018:
[----:B------:R-:W-:-:S04]  /*55b0*/  SHF.R.U32.HI R3, RZ, 0x18, R3 ;  /* 0x00000018ff037819 */ /* 0x000fc80000011603 */
[----:B------:R-:W-:-:S04]  /*55c0*/  LOP3.LUT R0, R0, 0x80, R3, 0xf8, !PT ;  /* 0x0000008000007812 */ /* 0x000fc800078ef803 */
[----:B------:R-:W-:-:S07]  /*55d0*/  PRMT R4, R0, 0x7610, R4 ;  /* 0x0000761000047816 */ /* 0x000fce0000000004 */
.L_x_16016:
[----:B------:R-:W-:Y:S05]  /*55e0*/  BSYNC.RECONVERGENT B0 ;  /* 0x0000000000007941 */ /* 0x000fea0003800200 */
.L_x_16015:
[----:B------:R0:W-:Y:S01]  /*55f0*/  STG.E.U8 desc[UR36][R8.64], R4 ;  /* 0x0000000408007986 */ /* 0x0001e2000c101124 */
[----:B------:R-:W-:Y:S01]  /*5600*/  IMAD.MOV.U32 R25, RZ, RZ, R23 ;  /* 0x000000ffff197224 */ /* 0x000fe200078e0017 */
[----:B------:R-:W-:Y:S06]  /*5610*/  BRA `(.L_x_15991) ;  /* 0x00000004002c7947 */ /* 0x000fec0003800000 */
.L_x_16013:
        /* <DEDUP_REMOVED lines=13> */
.L_x_16021:
[----:B------:R-:W-:-:S04]  /*56f0*/  SHF.R.U32.HI R0, RZ, 0x15, R3 ;  /* 0x00000015ff007819 */ /* 0x000fc80000011603 */
[----:B------:R-:W-:-:S04]  /*5700*/  LOP3.LUT R0, R0, 0x1, RZ, 0xc0, !PT ;  /* 0x0000000100007812 */ /* 0x000fc800078ec0ff */
[----:B------:R-:W-:-:S04]  /*5710*/  IADD3 R0, PT, PT, R3, 0x88fffff, R0 ;  /* 0x088fffff03007810 */ /* 0x000fc80007ffe000 */
[----:B------:R-:W-:-:S04]  /*5720*/  SHF.R.U32.HI R0, RZ, 0x15, R0 ;  /* 0x00000015ff007819 */ /* 0x000fc80000011600 */
[----:B------:R-:W-:-:S07]  /*5730*/  LOP3.LUT R0, R0, 0xff, RZ, 0xc0, !PT ;  /* 0x000000ff00007812 */ /* 0x000fce00078ec0ff */
.L_x_16022:
[----:B------:R-:W-:-:S04]  /*5740*/  SHF.R.U32.HI R3, RZ, 0x18, R3 ;  /* 0x00000018ff037819 */ /* 0x000fc80000011603 */
[----:B------:R-:W-:-:S04]  /*5750*/  LOP3.LUT R0, R0, 0x80, R3, 0xf8, !PT ;  /* 0x0000008000007812 */ /* 0x000fc800078ef803 */
[----:B------:R-:W-:-:S07]  /*5760*/  PRMT R4, R0, 0x7610, R4 ;  /* 0x0000761000047816 */ /* 0x000fce0000000004 */
.L_x_16020:
[----:B------:R-:W-:Y:S05]  /*5770*/  BSYNC.RECONVERGENT B0 ;  /* 0x0000000000007941 */ /* 0x000fea0003800200 */
.L_x_16019:
[----:B------:R0:W-:Y:S01]  /*5780*/  STG.E.U8 desc[UR36][R8.64], R4 ;  /* 0x0000000408007986 */ /* 0x0001e2000c101124 */
[----:B------:R-:W-:Y:S01]  /*5790*/  IMAD.MOV.U32 R25, RZ, RZ, R23 ;  /* 0x000000ffff197224 */ /* 0x000fe200078e0017 */
[----:B------:R-:W-:Y:S06]  /*57a0*/  BRA `(.L_x_15991) ;  /* 0x0000000000c87947 */ /* 0x000fec0003800000 */
.L_x_16012:
[----:B------:R-:W-:-:S13]  /*57b0*/  ISETP.NE.AND P0, PT, R0, 0x1c, PT ;  /* 0x0000001c0000780c */ /* 0x000fda0003f05270 */
[----:B------:R-:W-:Y:S05]  /*57c0*/  @!P0 BRA `(.L_x_16023) ;  /* 0x0000000000b08947 */ /* 0x000fea0003800000 */
[----:B------:R-:W-:-:S13]  /*57d0*/  ISETP.NE.AND P0, PT, R0, 0x1d, PT ;  /* 0x0000001d0000780c */ /* 0x000fda0003f05270 */
[----:B------:R-:W-:Y:S05]  /*57e0*/  @!P0 BRA `(.L_x_16024) ;  /* 0x0000000000948947 */ /* 0x000fea0003800000 */
[----:B------:R-:W-:-:S13]  /*57f0*/  ISETP.NE.AND P0, PT, R0, 0x2c, PT ;  /* 0x0000002c0000780c */ /* 0x000fda0003f05270 */
[----:B------:R-:W-:Y:S05]  /*5800*/  @!P0 BRA `(.L_x_16025) ;  /* 0x0000000000488947 */ /* 0x000fea0003800000 */
.L_x_15996:
        /* <DEDUP_REMOVED lines=16> */
.L_x_16026:
[----:B------:R-:W-:Y:S01]  /*5910*/  IMAD.MOV.U32 R25, RZ, RZ, R23 ;  /* 0x000000ffff197224 */ /* 0x000fe200078e0017 */
[----:B------:R-:W-:Y:S06]  /*5920*/  BRA `(.L_x_15991) ;  /* 0x0000000000687947 */ /* 0x000fec0003800000 */
.L_x_16025:
        /* <DEDUP_REMOVED lines=17> */
.L_x_16024:
[----:B-----5:R-:W-:Y:S02]  /*5a40*/  HADD2.F32 R4, -RZ, R24.H0_H0 ;  /* 0x20000018ff047230 */ /* 0x020fe40000004100 */
[----:B------:R-:W-:-:S04]  /*5a50*/  IMAD.MOV.U32 R25, RZ, RZ, R23 ;  /* 0x000000ffff197224 */ /* 0x000fc800078e0017 */
[----:B------:R-:W0:Y:S02]  /*5a60*/  F2I.U64.TRUNC R4, R4 ;  /* 0x0000000400047311 */ /* 0x000e24000020d800 */
[----:B0-----:R0:W-:Y:S01]  /*5a70*/  STG.E.64 desc[UR36][R8.64], R4 ;  /* 0x0000000408007986 */ /* 0x0011e2000c101b24 */
[----:B------:R-:W-:Y:S05]  /*5a80*/  BRA `(.L_x_15991) ;  /* 0x0000000000107947 */ /* 0x000fea0003800000 */
.L_x_16023:
[----:B-----5:R-:W-:Y:S02]  /*5a90*/  HADD2.F32 R24, -RZ, R24.H0_H0 ;  /* 0x20000018ff187230 */ /* 0x020fe40000004100 */
[----:B------:R-:W-:Y:S02]  /*5aa0*/  IMAD.MOV.U32 R25, RZ, RZ, R23 ;  /* 0x000000ffff197224 */ /* 0x000fe400078e0017 */
[----:B------:R-:W0:Y:S02]  /*5ab0*/  F2I.FTZ.U32.TRUNC.NTZ R3, R24 ;  /* 0x0000001800037305 */ /* 0x000e24000021f000 */
[----:B0-----:R0:W-:Y:S03]  /*5ac0*/  STG.E desc[UR36][R8.64], R3 ;  /* 0x0000000308007986 */ /* 0x0011e6000c101924 */
.L_x_15991:
[----:B------:R-:W-:Y:S05]  /*5ad0*/  BSYNC.RECONVERGENT B6 ;  /* 0x0000000000067941 */ /* 0x000fea0003800200 */
.L_x_15990:
        /* <DEDUP_REMOVED lines=25> */
.L_x_16032:
[----:B-----5:R-:W-:-:S06]  /*5c70*/  HADD2.F32 R5, -RZ, R22.H0_H0 ;  /* 0x20000016ff057230 */ /* 0x020fcc0000004100 */
[----:B------:R-:W0:Y:S02]  /*5c80*/  F2I.S64.TRUNC R4, R5 ;  /* 0x0000000500047311 */ /* 0x000e24000020d900 */
[----:B0-----:R3:W-:Y:S01]  /*5c90*/  STG.E.U8 desc[UR36][R8.64], R4 ;  /* 0x0000000408007986 */ /* 0x0017e2000c101124 */
[----:B------:R-:W-:Y:S05]  /*5ca0*/  BRA `(.L_x_16034) ;  /* 0x0000000c006c7947 */ /* 0x000fea0003800000 */
.L_x_16031:
        /* <DEDUP_REMOVED lines=10> */
.L_x_16036:
[----:B-----5:R-:W-:-:S04]  /*5d50*/  HADD2.F32 R22, -RZ, R22.H0_H0 ;  /* 0x20000016ff167230 */ /* 0x020fc80000004100 */
[----:B------:R-:W0:Y:S02]  /*5d60*/  F2I.FTZ.TRUNC.NTZ R3, R22 ;  /* 0x0000001600037305 */ /* 0x000e24000021f100 */
[----:B0-----:R2:W-:Y:S01]  /*5d70*/  STG.E desc[UR36][R8.64], R3 ;  /* 0x0000000308007986 */ /* 0x0015e2000c101924 */
[----:B------:R-:W-:Y:S05]  /*5d80*/  BRA `(.L_x_16034) ;  /* 0x0000000c00347947 */ /* 0x000fea0003800000 */
.L_x_16035:
[----:B-----5:R-:W-:-:S04]  /*5d90*/  HADD2.F32 R22, -RZ, R22.H0_H0 ;  /* 0x20000016ff167230 */ /* 0x020fc80000004100 */
[----:B------:R-:W0:Y:S02]  /*5da0*/  F2I.FTZ.TRUNC.NTZ R3, R22 ;  /* 0x0000001600037305 */ /* 0x000e24000021f100 */
[----:B0-----:R0:W-:Y:S01]  /*5db0*/  STG.E.U16 desc[UR36][R8.64], R3 ;  /* 0x0000000308007986 */ /* 0x0011e2000c101524 */
[----:B------:R-:W-:Y:S05]  /*5dc0*/  BRA `(.L_x_16034) ;  /* 0x0000000c00247947 */ /* 0x000fea0003800000 */
.L_x_16030:
        /* <DEDUP_REMOVED lines=9> */
.L_x_16038:
[----:B-----5:R0:W-:Y:S01]  /*5e60*/  STG.E.U16 desc[UR36][R8.64], R22 ;  /* 0x0000001608007986 */ /* 0x0201e2000c101524 */
[----:B------:R-:W-:Y:S05]  /*5e70*/  BRA `(.L_x_16034) ;  /* 0x0000000800f87947 */ /* 0x000fea0003800000 */
.L_x_16037:
        /* <DEDUP_REMOVED lines=10> */
.L_x_16040:
[----:B-----5:R-:W-:-:S05]  /*5f20*/  HADD2.F32 R0, -RZ, R22.H0_H0 ;  /* 0x20000016ff007230 */ /* 0x020fca0000004100 */
[----:B------:R-:W-:-:S04]  /*5f30*/  F2FP.F16.F32.PACK_AB R0, RZ, R0 ;  /* 0x00000000ff00723e */ /* 0x000fc800000000ff */
[----:B------:R-:W-:-:S05]  /*5f40*/  PRMT R0, R0, 0x5410, RZ ;  /* 0x0000541000007816 */ /* 0x000fca00000000ff */
[----:B------:R0:W-:Y:S01]  /*5f50*/  STG.E desc[UR36][R8.64], R0 ;  /* 0x0000000008007986 */ /* 0x0001e2000c101924 */
[----:B------:R-:W-:Y:S05]  /*5f60*/  BRA `(.L_x_16034) ;  /* 0x0000000800bc7947 */ /* 0x000fea0003800000 */
.L_x_16039:
[----:B-----5:R-:W-:-:S05]  /*5f70*/  HADD2.F32 R4, -RZ, R22.H0_H0 ;  /* 0x20000016ff047230 */ /* 0x020fca0000004100 */
[----:B------:R-:W-:-:S06]  /*5f80*/  FMUL.FTZ R4, R4, 1 ;  /* 0x3f80000004047820 */ /* 0x000fcc0000410000 */
[----:B------:R-:W0:Y:S02]  /*5f90*/  F2F.F64.F32 R4, R4 ;  /* 0x0000000400047310 */ /* 0x000e240000201800 */
[----:B0-----:R0:W-:Y:S01]  /*5fa0*/  STG.E.64 desc[UR36][R8.64], R4 ;  /* 0x0000000408007986 */ /* 0x0011e2000c101b24 */
[----:B------:R-:W-:Y:S05]  /*5fb0*/  BRA `(.L_x_16034) ;  /* 0x0000000800a87947 */ /* 0x000fea0003800000 */
.L_x_16029:
        /* <DEDUP_REMOVED lines=14> */
.L_x_16044:
        /* <DEDUP_REMOVED lines=17> */
.L_x_16047:
[----:B------:R-:W-:-:S04]  /*61b0*/  SHF.R.U32.HI R3, RZ, 0x18, R5 ;  /* 0x00000018ff037819 */ /* 0x000fc80000011605 */
[----:B------:R-:W-:-:S04]  /*61c0*/  LOP3.LUT R0, R0, 0x80, R3, 0xf8, !PT ;  /* 0x0000008000007812 */ /* 0x000fc800078ef803 */
[----:B------:R-:W-:-:S07]  /*61d0*/  PRMT R4, R0, 0x7610, R4 ;  /* 0x0000761000047816 */ /* 0x000fce0000000004 */
.L_x_16046:
[----:B------:R-:W-:Y:S05]  /*61e0*/  BSYNC.RECONVERGENT B0 ;  /* 0x0000000000007941 */ /* 0x000fea0003800200 */
.L_x_16045:
[----:B------:R0:W-:Y:S01]  /*61f0*/  STG.E.U8 desc[UR36][R8.64], R4 ;  /* 0x0000000408007986 */ /* 0x0001e2000c101124 */
[----:B------:R-:W-:Y:S05]  /*6200*/  BRA `(.L_x_16034) ;  /* 0x0000000800147947 */ /* 0x000fea0003800000 */
.L_x_16043:
        /* <DEDUP_REMOVED lines=17> */
.L_x_16050:
[----:B------:R-:W-:-:S04]  /*6320*/  SHF.R.U32.HI R3, RZ, 0x18, R5 ;  /* 0x00000018ff037819 */ /* 0x000fc80000011605 */
[----:B------:R-:W-:-:S04]  /*6330*/  LOP3.LUT R0, R0, 0x80, R3, 0xf8, !PT ;  /* 0x0000008000007812 */ /* 0x000fc800078ef803 */
[----:B------:R-:W-:-:S07]  /*6340*/  PRMT R4, R0, 0x7610, R4 ;  /* 0x0000761000047816 */ /* 0x000fce0000000004 */
.L_x_16049:
[----:B------:R-:W-:Y:S05]  /*6350*/  BSYNC.RECONVERGENT B0 ;  /* 0x0000000000007941 */ /* 0x000fea0003800200 */
.L_x_16048:
[----:B------:R0:W-:Y:S01]  /*6360*/  STG.E.U8 desc[UR36][R8.64], R4 ;  /* 0x0000000408007986 */ /* 0x0001e2000c101124 */
[----:B------:R-:W-:Y:S05]  /*6370*/  BRA `(.L_x_16034) ;  /* 0x0000000400b87947 */ /* 0x000fea0003800000 */
.L_x_16042:
        /* <DEDUP_REMOVED lines=22> */
.L_x_16052:
[----:B-----5:R-:W-:-:S06]  /*64e0*/  HADD2.F32 R4, -RZ, R22.H0_H0 ;  /* 0x20000016ff047230 */ /* 0x020fcc0000004100 */
[----:B------:R-:W0:Y:S02]  /*64f0*/  F2I.U64.TRUNC R4, R4 ;  /* 0x0000000400047311 */ /* 0x000e24000020d800 */
[----:B0-----:R0:W-:Y:S01]  /*6500*/  STG.E.64 desc[UR36][R8.64], R4 ;  /* 0x0000000408007986 */ /* 0x0011e2000c101b24 */
[----:B------:R-:W-:Y:S05]  /*6510*/  BRA `(.L_x_16034) ;  /* 0x0000000400507947 */ /* 0x000fea0003800000 */
.L_x_16051:
[----:B-----5:R-:W-:-:S04]  /*6520*/  HADD2.F32 R22, -RZ, R22.H0_H0 ;  /* 0x20000016ff167230 */ /* 0x020fc80000004100 */
[----:B------:R-:W0:Y:S02]  /*6530*/  F2I.FTZ.U32.TRUNC.NTZ R3, R22 ;  /* 0x0000001600037305 */ /* 0x000e24000021f000 */
[----:B0-----:R0:W-:Y:S01]  /*6540*/  STG.E desc[UR36][R8.64], R3 ;  /* 0x0000000308007986 */ /* 0x0011e2000c101924 */
[----:B------:R-:W-:Y:S05]  /*6550*/  BRA `(.L_x_16034) ;  /* 0x0000000400407947 */ /* 0x000fea0003800000 */
.L_x_16041:
        /* <DEDUP_REMOVED lines=11> */
.L_x_16054:
[----:B-----5:R-:W-:Y:S01]  /*6610*/  HADD2.F32 R22, -RZ, R22.H0_H0 ;  /* 0x20000016ff167230 */ /* 0x020fe20000004100 */
[----:B------:R-:W-:-:S04]  /*6620*/  CS2R R6, SRZ ;  /* 0x0000000000067805 */ /* 0x000fc8000001ff00 */
[----:B------:R-:W-:-:S06]  /*6630*/  FMUL.FTZ R4, R22, 1 ;  /* 0x3f80000016047820 */ /* 0x000fcc0000410000 */
[----:B------:R-:W0:Y:S02]  /*6640*/  F2F.F64.F32 R4, R4 ;  /* 0x0000000400047310 */ /* 0x000e240000201800 */
[----:B0-----:R0:W-:Y:S01]  /*6650*/  STG.E.128 desc[UR36][R8.64], R4 ;  /* 0x0000000408007986 */ /* 0x0011e2000c101d24 */
[----:B------:R-:W-:Y:S05]  /*6660*/  BRA `(.L_x_16034) ;  /* 0x0000000000fc7947 */ /* 0x000fea0003800000 */
.L_x_16053:
[----:B------:R-:W-:-:S13]  /*6670*/  ISETP.NE.AND P0, PT, R0, 0xf, PT ;  /* 0x0000000f0000780c */ /* 0x000fda0003f05270 */
[----:B------:R-:W-:Y:S05]  /*6680*/  @!P0 BRA `(.L_x_16055) ;  /* 0x0000000000e88947 */ /* 0x000fea0003800000 */
[----:B------:R-:W-:-:S13]  /*6690*/  ISETP.NE.AND P0, PT, R0, 0x17, PT ;  /* 0x000000170000780c */ /* 0x000fda0003f05270 */
[----:B------:R-:W-:Y:S05]  /*66a0*/  @!P0 BRA `(.L_x_16056) ;  /* 0x0000000000908947 */ /* 0x000fea0003800000 */
[----:B------:R-:W-:-:S13]  /*66b0*/  ISETP.NE.AND P0, PT, R0, 0x18, PT ;  /* 0x000000180000780c */ /* 0x000fda0003f05270 */
[----:B------:R-:W-:Y:S05]  /*66c0*/  @!P0 BRA `(.L_x_16057) ;  /* 0x0000000000448947 */ /* 0x000fea0003800000 */
.L_x_16033:
        /* <DEDUP_REMOVED lines=16> */
.L_x_16058:
[----:B------:R-:W-:Y:S05]  /*67d0*/  BRA `(.L_x_16034) ;  /* 0x0000000000a07947 */ /* 0x000fea0003800000 */
.L_x_16057:
        /* <DEDUP_REMOVED lines=13> */
.L_x_16060:
[----:B------:R-:W-:Y:S05]  /*68b0*/  BSYNC.RECONVERGENT B0 ;  /* 0x0000000000007941 */ /* 0x000fea0003800200 */
.L_x_16059:
[----:B------:R-:W-:-:S05]  /*68c0*/  LOP3.LUT R3, R0, 0x80, R3, 0xf8, !PT ;  /* 0x0000008000037812 */ /* 0x000fca00078ef803 */
[----:B------:R0:W-:Y:S01]  /*68d0*/  STG.E.U8 desc[UR36][R8.64], R3 ;  /* 0x0000000308007986 */ /* 0x0001e2000c101124 */
[----:B------:R-:W-:Y:S05]  /*68e0*/  BRA `(.L_x_16034) ;  /* 0x00000000005c7947 */ /* 0x000fea0003800000 */
.L_x_16056:
        /* <DEDUP_REMOVED lines=12> */
.L_x_16062:
[----:B------:R-:W-:Y:S01]  /*69b0*/  IMAD.MOV.U32 R0, RZ, RZ, 0x7f ;  /* 0x0000007fff007424 */ /* 0x000fe200078e00ff */
[----:B------:R-:W-:-:S04]  /*69c0*/  ISETP.GT.U32.AND P0, PT, R4, 0x7f800000, PT ;  /* 0x7f8000000400780c */ /* 0x000fc80003f04070 */
[----:B------:R-:W-:-:S09]  /*69d0*/  SEL R0, R0, 0x7c, P0 ;  /* 0x0000007c00007807 */ /* 0x000fd20000000000 */
.L_x_16063:
[----:B------:R-:W-:Y:S05]  /*69e0*/  BSYNC.RECONVERGENT B0 ;  /* 0x0000000000007941 */ /* 0x000fea0003800200 */
.L_x_16061:
[----:B------:R-:W-:-:S04]  /*69f0*/  SHF.R.U32.HI R3, RZ, 0x18, R3 ;  /* 0x00000018ff037819 */ /* 0x000fc80000011603 */
[----:B------:R-:W-:-:S05]  /*6a00*/  LOP3.LUT R3, R0, 0x80, R3, 0xf8, !PT ;  /* 0x0000008000037812 */ /* 0x000fca00078ef803 */
[----:B------:R0:W-:Y:S01]  /*6a10*/  STG.E.U8 desc[UR36][R8.64], R3 ;  /* 0x0000000308007986 */ /* 0x0001e2000c101124 */
[----:B------:R-:W-:Y:S05]  /*6a20*/  BRA `(.L_x_16034) ;  /* 0x00000000000c7947 */ /* 0x000fea0003800000 */
.L_x_16055:
[----:B-----5:R-:W-:-:S05]  /*6a30*/  HADD2.F32 R0, -RZ, R22.H0_H0 ;  /* 0x20000016ff007230 */ /* 0x020fca0000004100 */
[----:B------:R-:W-:-:S05]  /*6a40*/  F2FP.BF16.F32.PACK_AB R0, RZ, R0 ;  /* 0x00000000ff00723e */ /* 0x000fca00000010ff */
[----:B------:R0:W-:Y:S02]  /*6a50*/  STG.E.U16 desc[UR36][R8.64], R0 ;  /* 0x0000000008007986 */ /* 0x0001e4000c101524 */
.L_x_16034:
        /* <DEDUP_REMOVED lines=25> */
.L_x_16067:
[----:B------:R-:W-:-:S06]  /*6bf0*/  HADD2.F32 R5, -RZ, R17.H0_H0 ;  /* 0x20000011ff057230 */ /* 0x000fcc0000004100 */
[----:B------:R-:W0:Y:S02]  /*6c00*/  F2I.S64.TRUNC R4, R5 ;  /* 0x0000000500047311 */ /* 0x000e24000020d900 */
[----:B0-----:R0:W-:Y:S01]  /*6c10*/  STG.E.U8 desc[UR36][R8.64], R4 ;  /* 0x0000000408007986 */ /* 0x0011e2000c101124 */
[----:B------:R-:W-:Y:S05]  /*6c20*/  BRA `(.L_x_16069) ;  /* 0x0000000c006c7947 */ /* 0x000fea0003800000 */
.L_x_16066:
        /* <DEDUP_REMOVED lines=10> */
.L_x_16071:
[----:B------:R-:W-:-:S06]  /*6cd0*/  HADD2.F32 R17, -RZ, R17.H0_H0 ;  /* 0x20000011ff117230 */ /* 0x000fcc0000004100 */
[----:B------:R-:W0:Y:S02]  /*6ce0*/  F2I.FTZ.TRUNC.NTZ R17, R17 ;  /* 0x0000001100117305 */ /* 0x000e24000021f100 */
[----:B0-----:R0:W-:Y:S01]  /*6cf0*/  STG.E desc[UR36][R8.64], R17 ;  /* 0x0000001108007986 */ /* 0x0011e2000c101924 */
[----:B------:R-:W-:Y:S05]  /*6d00*/  BRA `(.L_x_16069) ;  /* 0x0000000c00347947 */ /* 0x000fea0003800000 */
.L_x_16070:
[----:B------:R-:W-:-:S06]  /*6d10*/  HADD2.F32 R17, -RZ, R17.H0_H0 ;  /* 0x20000011ff117230 */ /* 0x000fcc0000004100 */
[----:B------:R-:W0:Y:S02]  /*6d20*/  F2I.FTZ.TRUNC.NTZ R17, R17 ;  /* 0x0000001100117305 */ /* 0x000e24000021f100 */
[----:B0-----:R0:W-:Y:S01]  /*6d30*/  STG.E.U16 desc[UR36][R8.64], R17 ;  /* 0x0000001108007986 */ /* 0x0011e2000c101524 */
[----:B------:R-:W-:Y:S05]  /*6d40*/  BRA `(.L_x_16069) ;  /* 0x0000000c00247947 */ /* 0x000fea0003800000 */
.L_x_16065:
        /* <DEDUP_REMOVED lines=9> */
.L_x_16073:
[----:B------:R0:W-:Y:S01]  /*6de0*/  STG.E.U16 desc[UR36][R8.64], R17 ;  /* 0x0000001108007986 */ /* 0x0001e2000c101524 */
[----:B------:R-:W-:Y:S05]  /*6df0*/  BRA `(.L_x_16069) ;  /* 0x0000000800f87947 */ /* 0x000fea0003800000 */
.L_x_16072:
        /* <DEDUP_REMOVED lines=10> */
.L_x_16075:
[----:B------:R-:W-:-:S05]  /*6ea0*/  HADD2.F32 R0, -RZ, R17.H0_H0 ;  /* 0x20000011ff007230 */ /* 0x000fca0000004100 */
[----:B------:R-:W-:-:S04]  /*6eb0*/  F2FP.F16.F32.PACK_AB R0, RZ, R0 ;  /* 0x00000000ff00723e */ /* 0x000fc800000000ff */
[----:B------:R-:W-:-:S05]  /*6ec0*/  PRMT R0, R0, 0x5410, RZ ;  /* 0x0000541000007816 */ /* 0x000fca00000000ff */
[----:B------:R0:W-:Y:S01]  /*6ed0*/  STG.E desc[UR36][R8.64], R0 ;  /* 0x0000000008007986 */ /* 0x0001e2000c101924 */
[----:B------:R-:W-:Y:S05]  /*6ee0*/  BRA `(.L_x_16069) ;  /* 0x0000000800bc7947 */ /* 0x000fea0003800000 */
.L_x_16074:
[----:B------:R-:W-:-:S05]  /*6ef0*/  HADD2.F32 R4, -RZ, R17.H0_H0 ;  /* 0x20000011ff047230 */ /* 0x000fca0000004100 */
[----:B------:R-:W-:-:S06]  /*6f00*/  FMUL.FTZ R4, R4, 1 ;  /* 0x3f80000004047820 */ /* 0x000fcc0000410000 */
[----:B------:R-:W0:Y:S02]  /*6f10*/  F2F.F64.F32 R4, R4 ;  /* 0x0000000400047310 */ /* 0x000e240000201800 */
[----:B0-----:R0:W-:Y:S01]  /*6f20*/  STG.E.64 desc[UR36][R8.64], R4 ;  /* 0x0000000408007986 */ /* 0x0011e2000c101b24 */
[----:B------:R-:W-:Y:S05]  /*6f30*/  BRA `(.L_x_16069) ;  /* 0x0000000800a87947 */ /* 0x000fea0003800000 */
.L_x_16064:
        /* <DEDUP_REMOVED lines=14> */
.L_x_16079:
        /* <DEDUP_REMOVED lines=17> */
.L_x_16082:
[----:B------:R-:W-:-:S04]  /*7130*/  SHF.R.U32.HI R3, RZ, 0x18, R17 ;  /* 0x00000018ff037819 */ /* 0x000fc80000011611 */
[----:B------:R-:W-:-:S04]  /*7140*/  LOP3.LUT R0, R0, 0x80, R3, 0xf8, !PT ;  /* 0x0000008000007812 */ /* 0x000fc800078ef803 */
[----:B------:R-:W-:-:S07]  /*7150*/  PRMT R4, R0, 0x7610, R4 ;  /* 0x0000761000047816 */ /* 0x000fce0000000004 */
.L_x_16081:
[----:B------:R-:W-:Y:S05]  /*7160*/  BSYNC.RECONVERGENT B0 ;  /* 0x0000000000007941 */ /* 0x000fea0003800200 */
.L_x_16080:
[----:B------:R0:W-:Y:S01]  /*7170*/  STG.E.U8 desc[UR36][R8.64], R4 ;  /* 0x0000000408007986 */ /* 0x0001e2000c101124 */
[----:B------:R-:W-:Y:S05]  /*7180*/  BRA `(.L_x_16069) ;  /* 0x0000000800147947 */ /* 0x000fea0003800000 */
.L_x_16078:
        /* <DEDUP_REMOVED lines=17> */
.L_x_16085:
[----:B------:R-:W-:-:S04]  /*72a0*/  SHF.R.U32.HI R3, RZ, 0x18, R17 ;  /* 0x00000018ff037819 */ /* 0x000fc80000011611 */
[----:B------:R-:W-:-:S04]  /*72b0*/  LOP3.LUT R0, R0, 0x80, R3, 0xf8, !PT ;  /* 0x0000008000007812 */ /* 0x000fc800078ef803 */
[----:B------:R-:W-:-:S07]  /*72c0*/  PRMT R4, R0, 0x7610, R4 ;  /* 0x0000761000047816 */ /* 0x000fce0000000004 */
.L_x_16084:
[----:B------:R-:W-:Y:S05]  /*72d0*/  BSYNC.RECONVERGENT B0 ;  /* 0x0000000000007941 */ /* 0x000fea0003800200 */
.L_x_16083:
[----:B------:R0:W-:Y:S01]  /*72e0*/  STG.E.U8 desc[UR36][R8.64], R4 ;  /* 0x0000000408007986 */ /* 0x0001e2000c101124 */
[----:B------:R-:W-:Y:S05]  /*72f0*/  BRA `(.L_x_16069) ;  /* 0x0000000400b87947 */ /* 0x000fea0003800000 */
.L_x_16077:
        /* <DEDUP_REMOVED lines=22> */
.L_x_16087:
[----:B------:R-:W-:-:S06]  /*7460*/  HADD2.F32 R4, -RZ, R17.H0_H0 ;  /* 0x20000011ff047230 */ /* 0x000fcc0000004100 */
[----:B------:R-:W0:Y:S02]  /*7470*/  F2I.U64.TRUNC R4, R4 ;  /* 0x0000000400047311 */ /* 0x000e24000020d800 */
[----:B0-----:R0:W-:Y:S01]  /*7480*/  STG.E.64 desc[UR36][R8.64], R4 ;  /* 0x0000000408007986 */ /* 0x0011e2000c101b24 */
[----:B------:R-:W-:Y:S05]  /*7490*/  BRA `(.L_x_16069) ;  /* 0x0000000400507947 */ /* 0x000fea0003800000 */
.L_x_16086:
[----:B------:R-:W-:-:S06]  /*74a0*/  HADD2.F32 R17, -RZ, R17.H0_H0 ;  /* 0x20000011ff117230 */ /* 0x000fcc0000004100 */
[----:B------:R-:W0:Y:S02]  /*74b0*/  F2I.FTZ.U32.TRUNC.NTZ R17, R17 ;  /* 0x0000001100117305 */ /* 0x000e24000021f000 */
[----:B0-----:R0:W-:Y:S01]  /*74c0*/  STG.E desc[UR36][R8.64], R17 ;  /* 0x0000001108007986 */ /* 0x0011e2000c101924 */
[----:B------:R-:W-:Y:S05]  /*74d0*/  BRA `(.L_x_16069) ;  /* 0x0000000400407947 */ /* 0x000fea0003800000 */
.L_x_16076:
        /* <DEDUP_REMOVED lines=11> */
.L_x_16089:
[----:B------:R-:W-:Y:S01]  /*7590*/  HADD2.F32 R17, -RZ, R17.H0_H0 ;  /* 0x20000011ff117230 */ /* 0x000fe20000004100 */
[----:B------:R-:W-:-:S04]  /*75a0*/  CS2R R6, SRZ ;  /* 0x0000000000067805 */ /* 0x000fc8000001ff00 */
[----:B------:R-:W-:-:S06]  /*75b0*/  FMUL.FTZ R4, R17, 1 ;  /* 0x3f80000011047820 */ /* 0x000fcc0000410000 */
[----:B------:R-:W0:Y:S02]  /*75c0*/  F2F.F64.F32 R4, R4 ;  /* 0x0000000400047310 */ /* 0x000e240000201800 */
[----:B0-----:R4:W-:Y:S01]  /*75d0*/  STG.E.128 desc[UR36][R8.64], R4 ;  /* 0x0000000408007986 */ /* 0x0019e2000c101d24 */
[----:B------:R-:W-:Y:S05]  /*75e0*/  BRA `(.L_x_16069) ;  /* 0x0000000000fc7947 */ /* 0x000fea0003800000 */
.L_x_16088:
[----:B------:R-:W-:-:S13]  /*75f0*/  ISETP.NE.AND P0, PT, R0, 0xf, PT ;  /* 0x0000000f0000780c */ /* 0x000fda0003f05270 */
[----:B------:R-:W-:Y:S05]  /*7600*/  @!P0 BRA `(.L_x_16090) ;  /* 0x0000000000e88947 */ /* 0x000fea0003800000 */
[----:B------:R-:W-:-:S13]  /*7610*/  ISETP.NE.AND P0, PT, R0, 0x17, PT ;  /* 0x000000170000780c */ /* 0x000fda0003f05270 */
[----:B------:R-:W-:Y:S05]  /*7620*/  @!P0 BRA `(.L_x_16091) ;  /* 0x0000000000908947 */ /* 0x000fea0003800000 */
[----:B------:R-:W-:-:S13]  /*7630*/  ISETP.NE.AND P0, PT, R0, 0x18, PT ;  /* 0x000000180000780c */ /* 0x000fda0003f05270 */
[----:B------:R-:W-:Y:S05]  /*7640*/  @!P0 BRA `(.L_x_16092) ;  /* 0x0000000000448947 */ /* 0x000fea0003800000 */
.L_x_16068:
        /* <DEDUP_REMOVED lines=16> */
.L_x_16093:
[----:B------:R-:W-:Y:S05]  /*7750*/  BRA `(.L_x_16069) ;  /* 0x0000000000a07947 */ /* 0x000fea0003800000 */
.L_x_16092:
        /* <DEDUP_REMOVED lines=13> */
.L_x_16095:
[----:B------:R-:W-:Y:S05]  /*7830*/  BSYNC.RECONVERGENT B0 ;  /* 0x0000000000007941 */ /* 0x000fea0003800200 */
.L_x_16094:
[----:B------:R-:W-:-:S05]  /*7840*/  LOP3.LUT R3, R0, 0x80, R3, 0xf8, !PT ;  /* 0x0000008000037812 */ /* 0x000fca00078ef803 */
[----:B------:R1:W-:Y:S01]  /*7850*/  STG.E.U8 desc[UR36][R8.64], R3 ;  /* 0x0000000308007986 */ /* 0x0003e2000c101124 */
[----:B------:R-:W-:Y:S05]  /*7860*/  BRA `(.L_x_16069) ;  /* 0x00000000005c7947 */ /* 0x000fea0003800000 */
.L_x_16091:
        /* <DEDUP_REMOVED lines=12> */
.L_x_16097:
[----:B------:R-:W-:Y:S01]  /*7930*/  IMAD.MOV.U32 R0, RZ, RZ, 0x7f ;  /* 0x0000007fff007424 */ /* 0x000fe200078e00ff */
[----:B------:R-:W-:-:S04]  /*7940*/  ISETP.GT.U32.AND P0, PT, R4, 0x7f800000, PT ;  /* 0x7f8000000400780c */ /* 0x000fc80003f04070 */
[----:B------:R-:W-:-:S09]  /*7950*/  SEL R0, R0, 0x7c, P0 ;  /* 0x0000007c00007807 */ /* 0x000fd20000000000 */
.L_x_16098:
[----:B------:R-:W-:Y:S05]  /*7960*/  BSYNC.RECONVERGENT B0 ;  /* 0x0000000000007941 */ /* 0x000fea0003800200 */
.L_x_16096:
[----:B------:R-:W-:-:S04]  /*7970*/  SHF.R.U32.HI R3, RZ, 0x18, R3 ;  /* 0x00000018ff037819 */ /* 0x000fc80000011603 */
[----:B------:R-:W-:-:S05]  /*7980*/  LOP3.LUT R3, R0, 0x80, R3, 0xf8, !PT ;  /* 0x0000008000037812 */ /* 0x000fca00078ef803 */
[----:B------:R2:W-:Y:S01]  /*7990*/  STG.E.U8 desc[UR36][R8.64], R3 ;  /* 0x0000000308007986 */ /* 0x0005e2000c101124 */
[----:B------:R-:W-:Y:S05]  /*79a0*/  BRA `(.L_x_16069) ;  /* 0x00000000000c7947 */ /* 0x000fea0003800000 */
.L_x_16090:
[----:B------:R-:W-:-:S05]  /*79b0*/  HADD2.F32 R0, -RZ, R17.H0_H0 ;  /* 0x20000011ff007230 */ /* 0x000fca0000004100 */
[----:B------:R-:W-:-:S05]  /*79c0*/  F2FP.BF16.F32.PACK_AB R0, RZ, R0 ;  /* 0x00000000ff00723e */ /* 0x000fca00000010ff */
[----:B------:R0:W-:Y:S02]  /*79d0*/  STG.E.U16 desc[UR36][R8.64], R0 ;  /* 0x0000000008007986 */ /* 0x0001e4000c101524 */
.L_x_16069:
[----:B------:R-:W-:-:S07]  /*79e0*/  VIADD R25, R25, 0x80 ;  /* 0x0000008019197836 */ /* 0x000fce0000000000 */
.L_x_16028:
[----:B------:R-:W-:Y:S05]  /*79f0*/  BSYNC.RECONVERGENT B6 ;  /* 0x0000000000067941 */ /* 0x000fea0003800200 */
.L_x_16027:
        /* <DEDUP_REMOVED lines=23> */
.L_x_16102:
[----:B-----5:R-:W-:-:S06]  /*7b70*/  HADD2.F32 R5, -RZ, R18.H0_H0 ;  /* 0x20000012ff057230 */ /* 0x020fcc0000004100 */
[----:B------:R-:W0:Y:S02]  /*7b80*/  F2I.S64.TRUNC R4, R5 ;  /* 0x0000000500047311 */ /* 0x000e24000020d900 */
[----:B0-----:R-:W-:Y:S01]  /*7b90*/  STG.E.U8 desc[UR36][R2.64], R4 ;  /* 0x0000000402007986 */ /* 0x001fe2000c101124 */
[----:B------:R-:W-:Y:S05]  /*7ba0*/  EXIT ;  /* 0x000000000000794d */ /* 0x000fea0003800000 */
.L_x_16101:
        /* <DEDUP_REMOVED lines=10> */
.L_x_16105:
[----:B-----5:R-:W-:-:S04]  /*7c50*/  HADD2.F32 R18, -RZ, R18.H0_H0 ;  /* 0x20000012ff127230 */ /* 0x020fc80000004100 */
[----:B------:R-:W0:Y:S02]  /*7c60*/  F2I.FTZ.TRUNC.NTZ R5, R18 ;  /* 0x0000001200057305 */ /* 0x000e24000021f100 */
[----:B0-----:R-:W-:Y:S01]  /*7c70*/  STG.E desc[UR36][R2.64], R5 ;  /* 0x0000000502007986 */ /* 0x001fe2000c101924 */
[----:B------:R-:W-:Y:S05]  /*7c80*/  EXIT ;  /* 0x000000000000794d */ /* 0x000fea0003800000 */
.L_x_16104:
[----:B-----5:R-:W-:-:S04]  /*7c90*/  HADD2.F32 R18, -RZ, R18.H0_H0 ;  /* 0x20000012ff127230 */ /* 0x020fc80000004100 */
[----:B------:R-:W0:Y:S02]  /*7ca0*/  F2I.FTZ.TRUNC.NTZ R5, R18 ;  /* 0x0000001200057305 */ /* 0x000e24000021f100 */
[----:B0-----:R-:W-:Y:S01]  /*7cb0*/  STG.E.U16 desc[UR36][R2.64], R5 ;  /* 0x0000000502007986 */ /* 0x001fe2000c101524 */
[----:B------:R-:W-:Y:S05]  /*7cc0*/  EXIT ;  /* 0x000000000000794d */ /* 0x000fea0003800000 */
.L_x_16100:
        /* <DEDUP_REMOVED lines=9> */
.L_x_16107:
[----:B-----5:R-:W-:Y:S01]  /*7d60*/  STG.E.U16 desc[UR36][R2.64], R18 ;  /* 0x0000001202007986 */ /* 0x020fe2000c101524 */
[----:B------:R-:W-:Y:S05]  /*7d70*/  EXIT ;  /* 0x000000000000794d */ /* 0x000fea0003800000 */
.L_x_16106:
        /* <DEDUP_REMOVED lines=10> */
.L_x_16109:
[----:B-----5:R-:W-:-:S05]  /*7e20*/  HADD2.F32 R0, -RZ, R18.H0_H0 ;  /* 0x20000012ff007230 */ /* 0x020fca0000004100 */
[----:B------:R-:W-:-:S04]  /*7e30*/  F2FP.F16.F32.PACK_AB R0, RZ, R0 ;  /* 0x00000000ff00723e */ /* 0x000fc800000000ff */
[----:B------:R-:W-:-:S05]  /*7e40*/  PRMT R0, R0, 0x5410, RZ ;  /* 0x0000541000007816 */ /* 0x000fca00000000ff */
[----:B------:R-:W-:Y:S01]  /*7e50*/  STG.E desc[UR36][R2.64], R0 ;  /* 0x0000000002007986 */ /* 0x000fe2000c101924 */
[----:B------:R-:W-:Y:S05]  /*7e60*/  EXIT ;  /* 0x000000000000794d */ /* 0x000fea0003800000 */
.L_x_16108:
[----:B-----5:R-:W-:-:S05]  /*7e70*/  HADD2.F32 R4, -RZ, R18.H0_H0 ;  /* 0x20000012ff047230 */ /* 0x020fca0000004100 */
[----:B------:R-:W-:-:S06]  /*7e80*/  FMUL.FTZ R4, R4, 1 ;  /* 0x3f80000004047820 */ /* 0x000fcc0000410000 */
[----:B------:R-:W0:Y:S02]  /*7e90*/  F2F.F64.F32 R4, R4 ;  /* 0x0000000400047310 */ /* 0x000e240000201800 */
[----:B0-----:R-:W-:Y:S01]  /*7ea0*/  STG.E.64 desc[UR36][R2.64], R4 ;  /* 0x0000000402007986 */ /* 0x001fe2000c101b24 */
[----:B------:R-:W-:Y:S05]  /*7eb0*/  EXIT ;  /* 0x000000000000794d */ /* 0x000fea0003800000 */
.L_x_16099:
        /* <DEDUP_REMOVED lines=14> */
.L_x_16113:
        /* <DEDUP_REMOVED lines=18> */
.L_x_16116:
[----:B------:R-:W-:-:S04]  /*80c0*/  SHF.R.U32.HI R5, RZ, 0x18, R5 ;  /* 0x00000018ff057819 */ /* 0x000fc80000011605 */
[----:B------:R-:W-:-:S07]  /*80d0*/  LOP3.LUT R0, R0, 0x80, R5, 0xf8, !PT ;  /* 0x0000008000007812 */ /* 0x000fce00078ef805 */
.L_x_16115:
[----:B------:R-:W-:Y:S05]  /*80e0*/  BSYNC.RECONVERGENT B0 ;  /* 0x0000000000007941 */ /* 0x000fea0003800200 */
.L_x_16114:
[----:B------:R-:W-:Y:S01]  /*80f0*/  STG.E.U8 desc[UR36][R2.64], R0 ;  /* 0x0000000002007986 */ /* 0x000fe2000c101124 */
[----:B------:R-:W-:Y:S05]  /*8100*/  EXIT ;  /* 0x000000000000794d */ /* 0x000fea0003800000 */
.L_x_16112:
        /* <DEDUP_REMOVED lines=18> */
.L_x_16119:
[----:B------:R-:W-:-:S04]  /*8230*/  SHF.R.U32.HI R5, RZ, 0x18, R5 ;  /* 0x00000018ff057819 */ /* 0x000fc80000011605 */
[----:B------:R-:W-:-:S07]  /*8240*/  LOP3.LUT R0, R0, 0x80, R5, 0xf8, !PT ;  /* 0x0000008000007812 */ /* 0x000fce00078ef805 */
.L_x_16118:
[----:B------:R-:W-:Y:S05]  /*8250*/  BSYNC.RECONVERGENT B0 ;  /* 0x0000000000007941 */ /* 0x000fea0003800200 */
.L_x_16117:
[----:B------:R-:W-:Y:S01]  /*8260*/  STG.E.U8 desc[UR36][R2.64], R0 ;  /* 0x0000000002007986 */ /* 0x000fe2000c101124 */
[----:B------:R-:W-:Y:S05]  /*8270*/  EXIT ;  /* 0x000000000000794d */ /* 0x000fea0003800000 */
.L_x_16111:
        /* <DEDUP_REMOVED lines=22> */
.L_x_16121:
[----:B-----5:R-:W-:-:S06]  /*83e0*/  HADD2.F32 R4, -RZ, R18.H0_H0 ;  /* 0x20000012ff047230 */ /* 0x020fcc0000004100 */
[----:B------:R-:W0:Y:S02]  /*83f0*/  F2I.U64.TRUNC R4, R4 ;  /* 0x0000000400047311 */ /* 0x000e24000020d800 */
[----:B0-----:R-:W-:Y:S01]  /*8400*/  STG.E.64 desc[UR36][R2.64], R4 ;  /* 0x0000000402007986 */ /* 0x001fe2000c101b24 */
[----:B------:R-:W-:Y:S05]  /*8410*/  EXIT ;  /* 0x000000000000794d */ /* 0x000fea0003800000 */
.L_x_16120:
[----:B-----5:R-:W-:-:S04]  /*8420*/  HADD2.F32 R18, -RZ, R18.H0_H0 ;  /* 0x20000012ff127230 */ /* 0x020fc80000004100 */
[----:B------:R-:W0:Y:S02]  /*8430*/  F2I.FTZ.U32.TRUNC.NTZ R5, R18 ;  /* 0x0000001200057305 */ /* 0x000e24000021f000 */
[----:B0-----:R-:W-:Y:S01]  /*8440*/  STG.E desc[UR36][R2.64], R5 ;  /* 0x0000000502007986 */ /* 0x001fe2000c101924 */
[----:B------:R-:W-:Y:S05]  /*8450*/  EXIT ;  /* 0x000000000000794d */ /* 0x000fea0003800000 */
.L_x_16110:
        /* <DEDUP_REMOVED lines=11> */
.L_x_16123:
[----:B-----5:R-:W-:Y:S01]  /*8510*/  HADD2.F32 R18, -RZ, R18.H0_H0 ;  /* 0x20000012ff127230 */ /* 0x020fe20000004100 */
[----:B------:R-:W-:-:S04]  /*8520*/  CS2R R6, SRZ ;  /* 0x0000000000067805 */ /* 0x000fc8000001ff00 */
[----:B------:R-:W-:-:S06]  /*8530*/  FMUL.FTZ R4, R18, 1 ;  /* 0x3f80000012047820 */ /* 0x000fcc0000410000 */
[----:B------:R-:W0:Y:S02]  /*8540*/  F2F.F64.F32 R4, R4 ;  /* 0x0000000400047310 */ /* 0x000e240000201800 */
[----:B0-----:R-:W-:Y:S01]  /*8550*/  STG.E.128 desc[UR36][R2.64], R4 ;  /* 0x0000000402007986 */ /* 0x001fe2000c101d24 */
[----:B------:R-:W-:Y:S05]  /*8560*/  EXIT ;  /* 0x000000000000794d */ /* 0x000fea0003800000 */
.L_x_16122:
[----:B------:R-:W-:-:S13]  /*8570*/  ISETP.NE.AND P0, PT, R0, 0xf, PT ;  /* 0x0000000f0000780c */ /* 0x000fda0003f05270 */
[----:B------:R-:W-:Y:S05]  /*8580*/  @!P0 BRA `(.L_x_16124) ;  /* 0x0000000000e88947 */ /* 0x000fea0003800000 */
[----:B------:R-:W-:-:S13]  /*8590*/  ISETP.NE.AND P0, PT, R0, 0x17, PT ;  /* 0x000000170000780c */ /* 0x000fda0003f05270 */
[----:B------:R-:W-:Y:S05]  /*85a0*/  @!P0 BRA `(.L_x_16125) ;  /* 0x0000000000908947 */ /* 0x000fea0003800000 */
[----:B------:R-:W-:-:S13]  /*85b0*/  ISETP.NE.AND P0, PT, R0, 0x18, PT ;  /* 0x000000180000780c */ /* 0x000fda0003f05270 */
[----:B------:R-:W-:Y:S05]  /*85c0*/  @!P0 BRA `(.L_x_16126) ;  /* 0x0000000000448947 */ /* 0x000fea0003800000 */
.L_x_16103:
        /* <DEDUP_REMOVED lines=16> */
.L_x_16127:
[----:B------:R-:W-:Y:S05]  /*86d0*/  EXIT ;  /* 0x000000000000794d */ /* 0x000fea0003800000 */
.L_x_16126:
        /* <DEDUP_REMOVED lines=13> */
.L_x_16129:
[----:B------:R-:W-:Y:S05]  /*87b0*/  BSYNC.RECONVERGENT B0 ;  /* 0x0000000000007941 */ /* 0x000fea0003800200 */
.L_x_16128:
[----:B------:R-:W-:-:S05]  /*87c0*/  LOP3.LUT R5, R0, 0x80, R5, 0xf8, !PT ;  /* 0x0000008000057812 */ /* 0x000fca00078ef805 */
[----:B------:R-:W-:Y:S01]  /*87d0*/  STG.E.U8 desc[UR36][R2.64], R5 ;  /* 0x0000000502007986 */ /* 0x000fe2000c101124 */
[----:B------:R-:W-:Y:S05]  /*87e0*/  EXIT ;  /* 0x000000000000794d */ /* 0x000fea0003800000 */
.L_x_16125:
        /* <DEDUP_REMOVED lines=12> */
.L_x_16131:
[----:B------:R-:W-:Y:S01]  /*88b0*/  IMAD.MOV.U32 R0, RZ, RZ, 0x7f ;  /* 0x0000007fff007424 */ /* 0x000fe200078e00ff */
[----:B------:R-:W-:-:S04]  /*88c0*/  ISETP.GT.U32.AND P0, PT, R4, 0x7f800000, PT ;  /* 0x7f8000000400780c */ /* 0x000fc80003f04070 */
[----:B------:R-:W-:-:S09]  /*88d0*/  SEL R0, R0, 0x7c, P0 ;  /* 0x0000007c00007807 */ /* 0x000fd20000000000 */
.L_x_16132:
[----:B------:R-:W-:Y:S05]  /*88e0*/  BSYNC.RECONVERGENT B0 ;  /* 0x0000000000007941 */ /* 0x000fea0003800200 */
.L_x_16130:
[----:B------:R-:W-:-:S04]  /*88f0*/  SHF.R.U32.HI R5, RZ, 0x18, R5 ;  /* 0x00000018ff057819 */ /* 0x000fc80000011605 */
[----:B------:R-:W-:-:S05]  /*8900*/  LOP3.LUT R5, R0, 0x80, R5, 0xf8, !PT ;  /* 0x0000008000057812 */ /* 0x000fca00078ef805 */
[----:B------:R-:W-:Y:S01]  /*8910*/  STG.E.U8 desc[UR36][R2.64], R5 ;  /* 0x0000000502007986 */ /* 0x000fe2000c101124 */
[----:B------:R-:W-:Y:S05]  /*8920*/  EXIT ;  /* 0x000000000000794d */ /* 0x000fea0003800000 */
.L_x_16124:
[----:B-----5:R-:W-:-:S05]  /*8930*/  HADD2.F32 R0, -RZ, R18.H0_H0 ;  /* 0x20000012ff007230 */ /* 0x020fca0000004100 */
[----:B------:R-:W-:-:S05]  /*8940*/  F2FP.BF16.F32.PACK_AB R0, RZ, R0 ;  /* 0x00000000ff00723e */ /* 0x000fca00000010ff */
[----:B------:R-:W-:Y:S01]  /*8950*/  STG.E.U16 desc[UR36][R2.64], R0 ;  /* 0x0000000002007986 */ /* 0x000fe2000c101524 */
[----:B------:R-:W-:Y:S05]  /*8960*/  EXIT ;  /* 0x000000000000794d */ /* 0x000fea0003800000 */
.L_x_16133:
        /* <DEDUP_REMOVED lines=9> */
.L_x_35961:


//--------------------- .text._ZN2at6native18elementwise_kernelILi128ELi4EZNS0_22gpu_kernel_impl_nocastIZZZNS0_17clamp_kernel_cudaERNS_18TensorIteratorBaseERKN3c106ScalarES8_ENKUlvE_clEvENKUlvE6_clEvEUlNS5_4HalfEE_EEvS4_RKT_EUliE_EEviT1_ --------------------------
	.section	.text._ZN2at6native18elementwise_kernelILi128ELi4EZNS0_22gpu_kernel_impl_nocastIZZZNS0_17clamp_kernel_cudaERNS_18TensorIteratorBaseERKN3c106ScalarES8_ENKUlvE_clEvENKUlvE6_clEvEUlNS5_4HalfEE_EEvS4_RKT_EUliE_EEviT1_,"ax",@progbits
	.align	128
        .global         _ZN2at6native18elementwise_kernelILi128ELi4EZNS0_22gpu_kernel_impl_nocastIZZZNS0_17clamp_kernel_cudaERNS_18TensorIteratorBaseERKN3c106ScalarES8_ENKUlvE_clEvENKUlvE6_clEvEUlNS5_4HalfEE_EEvS4_RKT_EUliE_EEviT1_
        .type           _ZN2at6native18elementwise_kernelILi128ELi4EZNS0_22gpu_kernel_impl_nocastIZZZNS0_17clamp_kernel_cudaERNS_18TensorIteratorBaseERKN3c106ScalarES8_ENKUlvE_clEvENKUlvE6_clEvEUlNS5_4HalfEE_EEvS4_RKT_EUliE_EEviT1_,@function
        .size           _ZN2at6native18elementwise_kernelILi128ELi4EZNS0_22gpu_kernel_impl_nocastIZZZNS0_17clamp_kernel_cudaERNS_18TensorIteratorBaseERKN3c106ScalarES8_ENKUlvE_clEvENKUlvE6_clEvEUlNS5_4HalfEE_EEvS4_RKT_EUliE_EEviT1_,(.L_x_35962 - _ZN2at6native18elementwise_kernelILi128ELi4EZNS0_22gpu_kernel_impl_nocastIZZZNS0_17clamp_kernel_cudaERNS_18TensorIteratorBaseERKN3c106ScalarES8_ENKUlvE_clEvENKUlvE6_clEvEUlNS5_4HalfEE_EEvS4_RKT_EUliE_EEviT1_)
        .other          _ZN2at6native18elementwise_kernelILi128ELi4EZNS0_22gpu_kernel_impl_nocastIZZZNS0_17clamp_kernel_cudaERNS_18TensorIteratorBaseERKN3c106ScalarES8_ENKUlvE_clEvENKUlvE6_clEvEUlNS5_4HalfEE_EEvS4_RKT_EUliE_EEviT1_,@"STO_CUDA_ENTRY STV_DEFAULT"
_ZN2at6native18elementwise_kernelILi128ELi4EZNS0_22gpu_kernel_impl_nocastIZZZNS0_17clamp_kernel_cudaERNS_18TensorIteratorBaseERKN3c106ScalarES8_ENKUlvE_clEvENKUlvE6_clEvEUlNS5_4HalfEE_EEvS4_RKT_EUliE_EEviT1_:
.text._ZN2at6native18elementwise_kernelILi128ELi4EZNS0_22gpu_kernel_impl_nocastIZZZNS0_17clamp_kernel_cudaERNS_18TensorIteratorBaseERKN3c106ScalarES8_ENKUlvE_clEvENKUlvE6_clEvEUlNS5_4HalfEE_EEvS4_RKT_EUliE_EEviT1_:
        /* <DEDUP_REMOVED lines=17> */
[----:B--2---:R-:W-:-:S05]  /*0110*/  HADD2.F32 R0, -RZ, R5.H0_H0 ;  /* 0x20000005ff007230 */ /* 0x004fca0000004100 */
[----:B------:R-:W-:-:S13]  /*0120*/  FSETP.NAN.FTZ.AND P0, PT, |R0|, |R0|, PT ;  /* 0x400000000000720b */ /* 0x000fda0003f18200 */
[----:B0-----:R-:W-:Y:S05]  /*0130*/  @P0 BRA `(.L_x_16138) ;  /* 0x0000000000200947 */ /* 0x001fea0003800000 */
[----:B------:R-:W0:Y:S08]  /*0140*/  LDC.U16 R5, c[0x0][0x590] ;  /* 0x00016400ff057b82 */ /* 0x000e300000000400 */
[----:B------:R-:W1:Y:S01]  /*0150*/  LDC.U16 R2, c[0x0][0x592] ;  /* 0x00016480ff027b82 */ /* 0x000e620000000400 */
[----:B0-----:R-:W-:-:S05]  /*0160*/  HADD2.F32 R5, -RZ, R5.H0_H0 ;  /* 0x20000005ff057230 */ /* 0x001fca0000004100 */
[----:B------:R-:W-:Y:S01]  /*0170*/  FMNMX.FTZ R5, R0, R5, !PT ;  /* 0x0000000500057209 */ /* 0x000fe20007810000 */
[----:B-1----:R-:W-:-:S05]  /*0180*/  HADD2.F32 R2, -RZ, R2.H0_H0 ;  /* 0x20000002ff027230 */ /* 0x002fca0000004100 */
[----:B------:R-:W-:-:S04]  /*0190*/  FMNMX.FTZ R2, R5, R2, PT ;  /* 0x0000000205027209 */ /* 0x000fc80003810000 */
[----:B------:R-:W-:-:S04]  /*01a0*/  F2FP.F16.F32.PACK_AB R2, RZ, R2 ;  /* 0x00000002ff02723e */ /* 0x000fc800000000ff */
[----:B------:R-:W-:-:S07]  /*01b0*/  PRMT R5, R2, 0x7610, R5 ;  /* 0x0000761002057816 */ /* 0x000fce0000000005 */
.L_x_16138:
        /* <DEDUP_REMOVED lines=19> */
.L_x_16140:
[----:B------:R0:W-:Y:S01]  /*02f0*/  STG.E.U16 desc[UR6][R6.64], R5 ;  /* 0x0000000506007986 */ /* 0x0001e2000c101506 */
[----:B------:R-:W-:-:S07]  /*0300*/  IADD3 R3, PT, PT, R3, 0x80, RZ ;  /* 0x0000008003037810 */ /* 0x000fce0007ffe0ff */
.L_x_16137:
[----:B------:R-:W-:-:S13]  /*0310*/  ISETP.GE.AND P0, PT, R3, UR4, PT ;  /* 0x0000000403007c0c */ /* 0x000fda000bf06270 */
[----:B------:R-:W-:Y:S05]  /*0320*/  @P0 BREAK.RELIABLE B1 ;  /* 0x0000000000010942 */ /* 0x000fea0003800100 */
[----:B------:R-:W-:Y:S05]  /*0330*/  @P0 BRA `(.L_x_16139) ;  /* 0x0000000000440947 */ /* 0x000fea0003800000 */
[----:B------:R-:W-:Y:S05]  /*0340*/  BSYNC.RELIABLE B1 ;  /* 0x0000000000017941 */ /* 0x000fea0003800100 */
.L_x_16136:
[----:B0-----:R-:W0:Y:S02]  /*0350*/  LDC.64 R4, c[0x0][0x588] ;  /* 0x00016200ff047b82 */ /* 0x001e240000000a00 */
        /* <DEDUP_REMOVED lines=13> */
.L_x_16141:
[----:B------:R1:W-:Y:S01]  /*0430*/  STG.E.U16 desc[UR6][R6.64], R5 ;  /* 0x0000000506007986 */ /* 0x0003e2000c101506 */
[----:B------:R-:W-:-:S07]  /*0440*/  IADD3 R3, PT, PT, R3, 0x80, RZ ;  /* 0x0000008003037810 */ /* 0x000fce0007ffe0ff */
.L_x_16139:
[----:B------:R-:W-:Y:S05]  /*0450*/  BSYNC.RECONVERGENT B0 ;  /* 0x0000000000007941 */ /* 0x000fea0003800200 */
.L_x_16135:
[----:B------:R-:W-:Y:S05]  /*0460*/  WARPSYNC.ALL ;  /* 0x0000000000007948 */ /* 0x000fea0003800000 */
[----:B------:R-:W-:-:S13]  /*0470*/  ISETP.GE.AND P0, PT, R3, UR4, PT ;  /* 0x0000000403007c0c */ /* 0x000fda000bf06270 */
[----:B------:R-:W-:Y:S05]  /*0480*/  @P0 EXIT ;  /* 0x000000000000094d */ /* 0x000fea0003800000 */
[----:B------:R-:W2:Y:S02]  /*0490*/  LDC.64 R2, c[0x0][0x588] ;  /* 0x00016200ff027b82 */ /* 0x000ea40000000a00 */
[----:B--2---:R-:W2:Y:S06]  /*04a0*/  LDG.E.U16 R3, desc[UR6][R2.64] ;  /* 0x0000000602037981 */ /* 0x004eac000c1e1500 */
[----:B01----:R-:W0:Y:S01]  /*04b0*/  LDC.64 R4, c[0x0][0x580] ;  /* 0x00016000ff047b82 */ /* 0x003e220000000a00 */
        /* <DEDUP_REMOVED lines=11> */
.L_x_16142:
[----:B------:R-:W-:Y:S01]  /*0570*/  STG.E.U16 desc[UR6][R4.64], R3 ;  /* 0x0000000304007986 */ /* 0x000fe2000c101506 */
[----:B------:R-:W-:Y:S05]  /*0580*/  EXIT ;  /* 0x000000000000794d */ /* 0x000fea0003800000 */
.L_x_16134:
        /* <DEDUP_REMOVED lines=306> */
.L_x_16146:
[----:B------:R-:W0:Y:S02]  /*18b0*/  LDCU.64 UR8, c[0x0][0x588] ;  /* 0x0000b100ff0877ac */ /* 0x000e240008000a00 */
[----:B0-----:R-:W-:-:S04]  /*18c0*/  IADD3 R6, P0, PT, R4, UR8, RZ ;  /* 0x0000000804067c10 */ /* 0x001fc8000ff1e0ff */
[----:B------:R-:W-:Y:S01]  /*18d0*/  IADD3.X R7, PT, PT, RZ, UR9, RZ, P0, !PT ;  /* 0x00000009ff077c10 */ /* 0x000fe200087fe4ff */
[----:B------:R-:W0:Y:S05]  /*18e0*/  LDCU.64 UR8, c[0x0][0x580] ;  /* 0x0000b000ff0877ac */ /* 0x000e2a0008000a00 */
[----:B------:R-:W2:Y:S01]  /*18f0*/  LDG.E.U16 R7, desc[UR6][R6.64] ;  /* 0x0000000606077981 */ /* 0x000ea2000c1e1500 */
[----:B------:R-:W-:Y:S01]  /*1900*/  IADD3 R3, PT, PT, R3, 0x80, RZ ;  /* 0x0000008003037810 */ /* 0x000fe20007ffe0ff */
[----:B--2---:R-:W-:-:S05]  /*1910*/  HADD2.F32 R4, -RZ, R7.H0_H0 ;  /* 0x20000007ff047230 */ /* 0x004fca0000004100 */
[----:B------:R-:W-:-:S13]  /*1920*/  FSETP.NAN.FTZ.AND P0, PT, |R4|, |R4|, PT ;  /* 0x400000040400720b */ /* 0x000fda0003f18200 */
[----:B------:R-:W1:Y:S08]  /*1930*/  @!P0 LDC.U16 R8, c[0x0][0x590] ;  /* 0x00016400ff088b82 */ /* 0x000e700000000400 */
[----:B------:R-:W2:Y:S01]  /*1940*/  @!P0 LDC.U16 R10, c[0x0][0x592] ;  /* 0x00016480ff0a8b82 */ /* 0x000ea20000000400 */
[----:B-1----:R-:W-:-:S05]  /*1950*/  @!P0 HADD2.F32 R9, -RZ, R8.H0_H0 ;  /* 0x20000008ff098230 */ /* 0x002fca0000004100 */
[----:B------:R-:W-:Y:S01]  /*1960*/  @!P0 FMNMX.FTZ R4, R9, R4, !PT ;  /* 0x0000000409048209 */ /* 0x000fe20007810000 */
[----:B--2---:R-:W-:-:S05]  /*1970*/  @!P0 HADD2.F32 R11, -RZ, R10.H0_H0 ;  /* 0x2000000aff0b8230 */ /* 0x004fca0000004100 */
[----:B------:R-:W-:Y:S02]  /*1980*/  @!P0 FMNMX.FTZ R8, R11, R4, PT ;  /* 0x000000040b088209 */ /* 0x000fe40003810000 */
[----:B0-----:R-:W-:Y:S02]  /*1990*/  IADD3 R4, P1, PT, R5, UR8, RZ ;  /* 0x0000000805047c10 */ /* 0x001fe4000ff3e0ff */
[----:B------:R-:W-:Y:S02]  /*19a0*/  @!P0 F2FP.F16.F32.PACK_AB R8, RZ, R8 ;  /* 0x00000008ff08823e */ /* 0x000fe400000000ff */
[----:B------:R-:W-:Y:S02]  /*19b0*/  IADD3.X R5, PT, PT, RZ, UR9, RZ, P1, !PT ;  /* 0x00000009ff057c10 */ /* 0x000fe40008ffe4ff */
        /* <DEDUP_REMOVED lines=303> */
.L_x_16148:
[----:B------:R-:W0:Y:S02]  /*2cb0*/  LDCU.64 UR8, c[0x0][0x588] ;  /* 0x0000b100ff0877ac */ /* 0x000e240008000a00 */
[----:B0-----:R-:W-:-:S04]  /*2cc0*/  IADD3 R6, P0, PT, R4, UR8, RZ ;  /* 0x0000000804067c10 */ /* 0x001fc8000ff1e0ff */
[----:B------:R-:W-:Y:S01]  /*2cd0*/  IADD3.X R7, PT, PT, RZ, UR9, RZ, P0, !PT ;  /* 0x00000009ff077c10 */ /* 0x000fe200087fe4ff */
[----:B------:R-:W0:Y:S05]  /*2ce0*/  LDCU.64 UR8, c[0x0][0x580] ;  /* 0x0000b000ff0877ac */ /* 0x000e2a0008000a00 */
[----:B------:R-:W2:Y:S01]  /*2cf0*/  LDG.E.U16 R7, desc[UR6][R6.64] ;  /* 0x0000000606077981 */ /* 0x000ea2000c1e1500 */
[----:B------:R-:W-:Y:S02]  /*2d00*/  VIADD R3, R3, 0x80 ;  /* 0x0000008003037836 */ /* 0x000fe40000000000 */
        /* <DEDUP_REMOVED lines=11> */
[----:B------:R-:W-:-:S05]  /*2dc0*/  @!P0 PRMT R7, R8, 0x7610, R7 ;  /* 0x0000761008078816 */ /* 0x000fca0000000007 */
[----:B------:R0:W-:Y:S02]  /*2dd0*/  STG.E.U16 desc[UR6][R4.64], R7 ;  /* 0x0000000704007986 */ /* 0x0001e4000c101506 */
.L_x_16145:
[----:B------:R-:W-:-:S13]  /*2de0*/  ISETP.GE.AND P0, PT, R3, UR4, PT ;  /* 0x0000000403007c0c */ /* 0x000fda000bf06270 */
[----:B------:R-:W-:Y:S05]  /*2df0*/  @P0 BREAK.RELIABLE B1 ;  /* 0x0000000000010942 */ /* 0x000fea0003800100 */
[----:B------:R-:W-:Y:S05]  /*2e00*/  @P0 BRA `(.L_x_16147) ;  /* 0x0000001000f80947 */ /* 0x000fea0003800000 */
[----:B------:R-:W-:Y:S05]  /*2e10*/  BSYNC.RELIABLE B1 ;  /* 0x0000000000017941 */ /* 0x000fea0003800100 */
.L_x_16144:
        /* <DEDUP_REMOVED lines=298> */
.L_x_16149:
        /* <DEDUP_REMOVED lines=19> */
.L_x_16147:
[----:B------:R-:W-:Y:S05]  /*41f0*/  BSYNC.RECONVERGENT B0 ;  /* 0x0000000000007941 */ /* 0x000fea0003800200 */
.L_x_16143:
        /* <DEDUP_REMOVED lines=301> */
.L_x_16150:
[----:B------:R-:W0:Y:S02]  /*54d0*/  LDCU.128 UR8, c[0x0][0x580] ;  /* 0x0000b000ff0877ac */ /* 0x000e240008000c00 */
[----:B0-----:R-:W-:-:S04]  /*54e0*/  IADD3 R4, P0, PT, R2, UR10, RZ ;  /* 0x0000000a02047c10 */ /* 0x001fc8000ff1e0ff */
[----:B------:R-:W-:-:S06]  /*54f0*/  IADD3.X R5, PT, PT, RZ, UR11, RZ, P0, !PT ;  /* 0x0000000bff057c10 */ /* 0x000fcc00087fe4ff */
[----:B------:R-:W2:Y:S02]  /*5500*/  LDG.E.U16 R5, desc[UR6][R4.64] ;  /* 0x0000000604057981 */ /* 0x000ea4000c1e1500 */
[----:B--2---:R-:W-:-:S05]  /*5510*/  HADD2.F32 R0, -RZ, R5.H0_H0 ;  /* 0x20000005ff007230 */ /* 0x004fca0000004100 */
[----:B------:R-:W-:-:S13]  /*5520*/  FSETP.NAN.FTZ.AND P0, PT, |R0|, |R0|, PT ;  /* 0x400000000000720b */ /* 0x000fda0003f18200 */
[----:B------:R-:W0:Y:S08]  /*5530*/  @!P0 LDC.U16 R2, c[0x0][0x590] ;  /* 0x00016400ff028b82 */ /* 0x000e300000000400 */
[----:B------:R-:W1:Y:S01]  /*5540*/  @!P0 LDC.U16 R6, c[0x0][0x592] ;  /* 0x00016480ff068b82 */ /* 0x000e620000000400 */
[----:B0-----:R-:W-:Y:S01]  /*5550*/  @!P0 HADD2.F32 R7, -RZ, R2.H0_H0 ;  /* 0x20000002ff078230 */ /* 0x001fe20000004100 */
[----:B------:R-:W-:-:S04]  /*5560*/  IADD3 R2, P1, PT, R3, UR8, RZ ;  /* 0x0000000803027c10 */ /* 0x000fc8000ff3e0ff */
[----:B------:R-:W-:Y:S02]  /*5570*/  @!P0 FMNMX.FTZ R0, R7, R0, !PT ;  /* 0x0000000007008209 */ /* 0x000fe40007810000 */
[----:B------:R-:W-:Y:S01]  /*5580*/  IADD3.X R3, PT, PT, RZ, UR9, RZ, P1, !PT ;  /* 0x00000009ff037c10 */ /* 0x000fe20008ffe4ff */
[----:B-1----:R-:W-:-:S05]  /*5590*/  @!P0 HADD2.F32 R9, -RZ, R6.H0_H0 ;  /* 0x20000006ff098230 */ /* 0x002fca0000004100 */
[----:B------:R-:W-:-:S04]  /*55a0*/  @!P0 FMNMX.FTZ R0, R9, R0, PT ;  /* 0x0000000009008209 */ /* 0x000fc80003810000 */
[----:B------:R-:W-:-:S04]  /*55b0*/  @!P0 F2FP.F16.F32.PACK_AB R0, RZ, R0 ;  /* 0x00000000ff00823e */ /* 0x000fc800000000ff */
[----:B------:R-:W-:-:S05]  /*55c0*/  @!P0 PRMT R5, R0, 0x7610, R5 ;  /* 0x0000761000058816 */ /* 0x000fca0000000005 */
[----:B------:R-:W-:Y:S01]  /*55d0*/  STG.E.U16 desc[UR6][R2.64], R5 ;  /* 0x0000000502007986 */ /* 0x000fe2000c101506 */
[----:B------:R-:W-:Y:S05]  /*55e0*/  EXIT ;  /* 0x000000000000794d */ /* 0x000fea0003800000 */
.L_x_16151:
        /* <DEDUP_REMOVED lines=9> */
.L_x_35962:


//--------------------- .text._ZN2at6native27unrolled_elementwise_kernelIZZZNS0_17clamp_kernel_cudaERNS_18TensorIteratorBaseERKN3c106ScalarES7_ENKUlvE_clEvENKUlvE6_clEvEUlNS4_4HalfEE_St5arrayIPcLm2EELi4E23TrivialOffsetCalculatorILi1EjESG_NS0_6memory15LoadWithoutCastENSH_16StoreWithoutCastEEEviT_T0_T2_T3_T4_T5_ --------------------------
	.section	.text._ZN2at6native27unrolled_elementwise_kernelIZZZNS0_17clamp_kernel_cudaERNS_18TensorIteratorBaseERKN3c106ScalarES7_ENKUlvE_clEvENKUlvE6_clEvEUlNS4_4HalfEE_St5arrayIPcLm2EELi4E23TrivialOffsetCalculatorILi1EjESG_NS0_6memory15LoadWithoutCastENSH_16StoreWithoutCastEEEviT_T0_T2_T3_T4_T5_,"ax",@progbits
	.align	128
        .global         _ZN2at6native27unrolled_elementwise_kernelIZZZNS0_17clamp_kernel_cudaERNS_18TensorIteratorBaseERKN3c106ScalarES7_ENKUlvE_clEvENKUlvE6_clEvEUlNS4_4HalfEE_St5arrayIPcLm2EELi4E23TrivialOffsetCalculatorILi1EjESG_NS0_6memory15LoadWithoutCastENSH_16StoreWithoutCastEEEviT_T0_T2_T3_T4_T5_
        .type           _ZN2at6native27unrolled_elementwise_kernelIZZZNS0_17clamp_kernel_cudaERNS_18TensorIteratorBaseERKN3c106ScalarES7_ENKUlvE_clEvENKUlvE6_clEvEUlNS4_4HalfEE_St5arrayIPcLm2EELi4E23TrivialOffsetCalculatorILi1EjESG_NS0_6memory15LoadWithoutCastENSH_16StoreWithoutCastEEEviT_T0_T2_T3_T4_T5_,@function
        .size           _ZN2at6native27unrolled_elementwise_kernelIZZZNS0_17clamp_kernel_cudaERNS_18TensorIteratorBaseERKN3c106ScalarES7_ENKUlvE_clEvENKUlvE6_clEvEUlNS4_4HalfEE_St5arrayIPcLm2EELi4E23TrivialOffsetCalculatorILi1EjESG_NS0_6memory15LoadWithoutCastENSH_16StoreWithoutCastEEEviT_T0_T2_T3_T4_T5_,(.L_x_35963 - _ZN2at6native27unrolled_elementwise_kernelIZZZNS0_17clamp_kernel_cudaERNS_18TensorIteratorBaseERKN3c106ScalarES7_ENKUlvE_clEvENKUlvE6_clEvEUlNS4_4HalfEE_St5arrayIPcLm2EELi4E23TrivialOffsetCalculatorILi1EjESG_NS0_6memory15LoadWithoutCastENSH_16StoreWithoutCastEEEviT_T0_T2_T3_T4_T5_)
        .other          _ZN2at6native27unrolled_elementwise_kernelIZZZNS0_17clamp_kernel_cudaERNS_18TensorIteratorBaseERKN3c106ScalarES7_ENKUlvE_clEvENKUlvE6_clEvEUlNS4_4HalfEE_St5arrayIPcLm2EELi4E23TrivialOffsetCalculatorILi1EjESG_NS0_6memory15LoadWithoutCastENSH_16StoreWithoutCastEEEviT_T0_T2_T3_T4_T5_,@"STO_CUDA_ENTRY STV_DEFAULT"
_ZN2at6native27unrolled_elementwise_kernelIZZZNS0_17clamp_kernel_cudaERNS_18TensorIteratorBaseERKN3c106ScalarES7_ENKUlvE_clEvENKUlvE6_clEvEUlNS4_4HalfEE_St5arrayIPcLm2EELi4E23TrivialOffsetCalculatorILi1EjESG_NS0_6memory15LoadWithoutCastENSH_16StoreWithoutCastEEEviT_T0_T2_T3_T4_T5_:
.text._ZN2at6native27unrolled_elementwise_kernelIZZZNS0_17clamp_kernel_cudaERNS_18TensorIteratorBaseERKN3c106ScalarES7_ENKUlvE_clEvENKUlvE6_clEvEUlNS4_4HalfEE_St5arrayIPcLm2EELi4E23TrivialOffsetCalculatorILi1EjESG_NS0_6memory15LoadWithoutCastENSH_16StoreWithoutCastEEEviT_T0_T2_T3_T4_T5_:
        /* <DEDUP_REMOVED lines=58> */
.L_x_16153:
[----:B------:R-:W-:Y:S05]  /*03a0*/  BSYNC.RECONVERGENT B0 ;  /* 0x0000000000007941 */ /* 0x000fea0003800200 */
.L_x_16152:
        /* <DEDUP_REMOVED lines=12> */
.L_x_16155:
[----:B------:R-:W-:Y:S05]  /*0470*/  BSYNC.RECONVERGENT B0 ;  /* 0x0000000000007941 */ /* 0x000fea0003800200 */
.L_x_16154:
        /* <DEDUP_REMOVED lines=12> */
.L_x_16157:
[----:B------:R-:W-:Y:S05]  /*0540*/  BSYNC.RECONVERGENT B0 ;  /* 0x0000000000007941 */ /* 0x000fea0003800200 */
.L_x_16156:
        /* <DEDUP_REMOVED lines=12> */
.L_x_16159:
[----:B------:R-:W-:Y:S05]  /*0610*/  BSYNC.RECONVERGENT B0 ;  /* 0x0000000000007941 */ /* 0x000fea0003800200 */
.L_x_16158:
        /* <DEDUP_REMOVED lines=13> */
.L_x_16161:
[----:B------:R-:W-:Y:S05]  /*06f0*/  BSYNC.RECONVERGENT B0 ;  /* 0x0000000000007941 */ /* 0x000fea0003800200 */
.L_x_16160:
[----:B------:R-:W-:-:S13]  /*0700*/  ISETP.GE.AND P0, PT, R3, R2, PT ;  /* 0x000000020300720c */ /* 0x000fda0003f06270 */
[----:B------:R-:W-:Y:S05]  /*0710*/  @P0 EXIT ;  /* 0x000000000000094d */ /* 0x000fea0003800000 */
[----:B01----:R-:W0:Y:S01]  /*0720*/  LDC.64 R4, c[0x0][0x398] ;  /* 0x0000e600ff047b82 */ /* 0x003e220000000a00 */
[----:B------:R-:W-:-:S04]  /*0730*/  IMAD R3, R0, 0x200, R3 ;  /* 0x0000020000037824 */ /* 0x000fc800078e0203 */
[----:B0-----:R-:W-:-:S05]  /*0740*/  IMAD.WIDE.U32 R2, R3, 0x2, R4 ;  /* 0x0000000203027825 */ /* 0x001fca00078e0004 */
[----:B------:R-:W-:Y:S01]  /*0750*/  STG.E.U16 desc[UR4][R2.64], R6 ;  /* 0x0000000602007986 */ /* 0x000fe2000c101504 */
[----:B------:R-:W-:Y:S05]  /*0760*/  EXIT ;  /* 0x000000000000794d */ /* 0x000fea0003800000 */
.L_x_16162:
        /* <DEDUP_REMOVED lines=9> */
.L_x_35963:


//--------------------- .text._ZN2at6native29vectorized_elementwise_kernelILi2EZZZNS0_17clamp_kernel_cudaERNS_18TensorIteratorBaseERKN3c106ScalarES7_ENKUlvE_clEvENKUlvE6_clEvEUlNS4_4HalfEE_St5arrayIPcLm2EEEEviT0_T1_ --------------------------
	.section	.text._ZN2at6native29vectorized_elementwise_kernelILi2EZZZNS0_17clamp_kernel_cudaERNS_18TensorIteratorBaseERKN3c106ScalarES7_ENKUlvE_clEvENKUlvE6_clEvEUlNS4_4HalfEE_St5arrayIPcLm2EEEEviT0_T1_,"ax",@progbits
	.align	128
        .global         _ZN2at6native29vectorized_elementwise_kernelILi2EZZZNS0_17clamp_kernel_cudaERNS_18TensorIteratorBaseERKN3c106ScalarES7_ENKUlvE_clEvENKUlvE6_clEvEUlNS4_4HalfEE_St5arrayIPcLm2EEEEviT0_T1_
        .type           _ZN2at6native29vectorized_elementwise_kernelILi2EZZZNS0_17clamp_kernel_cudaERNS_18TensorIteratorBaseERKN3c106ScalarES7_ENKUlvE_clEvENKUlvE6_clEvEUlNS4_4HalfEE_St5arrayIPcLm2EEEEviT0_T1_,@function
        .size           _ZN2at6native29vectorized_elementwise_kernelILi2EZZZNS0_17clamp_kernel_cudaERNS_18TensorIteratorBaseERKN3c106ScalarES7_ENKUlvE_clEvENKUlvE6_clEvEUlNS4_4HalfEE_St5arrayIPcLm2EEEEviT0_T1_,(.L_x_35964 - _ZN2at6native29vectorized_elementwise_kernelILi2EZZZNS0_17clamp_kernel_cudaERNS_18TensorIteratorBaseERKN3c106ScalarES7_ENKUlvE_clEvENKUlvE6_clEvEUlNS4_4HalfEE_St5arrayIPcLm2EEEEviT0_T1_)
        .other          _ZN2at6native29vectorized_elementwise_kernelILi2EZZZNS0_17clamp_kernel_cudaERNS_18TensorIteratorBaseERKN3c106ScalarES7_ENKUlvE_clEvENKUlvE6_clEvEUlNS4_4HalfEE_St5arrayIPcLm2EEEEviT0_T1_,@"STO_CUDA_ENTRY STV_DEFAULT"
_ZN2at6native29vectorized_elementwise_kernelILi2EZZZNS0_17clamp_kernel_cudaERNS_18TensorIteratorBaseERKN3c106ScalarES7_ENKUlvE_clEvENKUlvE6_clEvEUlNS4_4HalfEE_St5arrayIPcLm2EEEEviT0_T1_:
.text._ZN2at6native29vectorized_elementwise_kernelILi2EZZZNS0_17clamp_kernel_cudaERNS_18TensorIteratorBaseERKN3c106ScalarES7_ENKUlvE_clEvENKUlvE6_clEvEUlNS4_4HalfEE_St5arrayIPcLm2EEEEviT0_T1_:
        /* <DEDUP_REMOVED lines=37> */
[----:B------:R-:W-:Y:S01]  /*0250*/  ISETP.GE.U32.AND P0, PT, R27, R0, PT ;  /* 0x000000001b00720c */ /* 0x000fe20003f06070 */
[----:B--2---:R-:W-:Y:S01]  /*0260*/  @!P4 IMAD.WIDE.U32 R14, R18, 0x2, R14 ;  /* 0x00000002120ec825 */ /* 0x004fe200078e000e */
[----:B------:R-:W-:-:S11]  /*0270*/  PRMT R18, RZ, 0x7610, R18 ;  /* 0x00007610ff127816 */ /* 0x000fd60000000012 */
[----:B------:R-:W-:Y:S01]  /*0280*/  @!P0 IMAD.IADD R19, R25, 0x1, R27 ;  /* 0x0000000119138824 */ /* 0x000fe200078e021b */
[----:B------:R-:W2:Y:S01]  /*0290*/  @!P0 LDC.64 R6, c[0x0][0x3a0] ;  /* 0x0000e800ff068b82 */ /* 0x000ea20000000a00 */
[----:B------:R-:W-:-:S05]  /*02a0*/  @!P0 VIADD R27, R27, 0x80 ;  /* 0x000000801b1b8836 */ /* 0x000fca0000000000 */
[----:B------:R-:W-:Y:S01]  /*02b0*/  ISETP.GE.U32.AND P6, PT, R27, R0, PT ;  /* 0x000000001b00720c */ /* 0x000fe20003fc6070 */
[----:B-1----:R-:W-:-:S05]  /*02c0*/  @!P5 IMAD.WIDE.U32 R12, R20, 0x2, R12 ;  /* 0x00000002140cd825 */ /* 0x002fca00078e000c */
[----:B------:R-:W5:Y:S01]  /*02d0*/  @!P5 LDG.E.U16 R18, desc[UR4][R12.64] ;  /* 0x000000040c12d981 */ /* 0x000f62000c1e1500 */
[----:B------:R-:W-:Y:S02]  /*02e0*/  ISETP.GE.U32.AND P5, PT, R16, R0, PT ;  /* 0x000000001000720c */ /* 0x000fe40003fa6070 */
[----:B------:R-:W-:-:S04]  /*02f0*/  PRMT R20, RZ, 0x7610, R20 ;  /* 0x00007610ff147816 */ /* 0x000fc80000000014 */
[----:B------:R-:W1:Y:S02]  /*0300*/  @!P6 LDC.64 R8, c[0x0][0x3a0] ;  /* 0x0000e800ff08eb82 */ /* 0x000e640000000a00 */
[----:B------:R3:W5:Y:S01]  /*0310*/  @!P4 LDG.E.U16 R20, desc[UR4][R14.64] ;  /* 0x000000040e14c981 */ /* 0x000762000c1e1500 */
[----:B----4-:R-:W-:Y:S01]  /*0320*/  @!P1 IMAD.WIDE.U32 R4, R21, 0x2, R4 ;  /* 0x0000000215049825 */ /* 0x010fe200078e0004 */
[----:B------:R-:W-:-:S04]  /*0330*/  PRMT R21, RZ, 0x7610, R21 ;  /* 0x00007610ff157816 */ /* 0x000fc80000000015 */
[----:B---3--:R-:W3:Y:S01]  /*0340*/  @!P5 LDC.64 R14, c[0x0][0x398] ;  /* 0x0000e600ff0edb82 */ /* 0x008ee20000000a00 */
[----:B--2---:R-:W-:Y:S01]  /*0350*/  @!P0 IMAD.WIDE.U32 R6, R19, 0x2, R6 ;  /* 0x0000000213068825 */ /* 0x004fe200078e0006 */
[----:B------:R-:W-:-:S03]  /*0360*/  PRMT R19, RZ, 0x7610, R19 ;  /* 0x00007610ff137816 */ /* 0x000fc60000000013 */
[----:B0-----:R-:W-:-:S04]  /*0370*/  @!P2 IMAD.WIDE.U32 R2, R23, 0x2, R2 ;  /* 0x000000021702a825 */ /* 0x001fc800078e0002 */
[----:B------:R-:W-:Y:S01]  /*0380*/  @!P3 IMAD.WIDE.U32 R10, R29, 0x2, R10 ;  /* 0x000000021d0ab825 */ /* 0x000fe200078e000a */
[----:B------:R-:W-:Y:S01]  /*0390*/  PRMT R22, RZ, 0x7610, R22 ;  /* 0x00007610ff167816 */ /* 0x000fe20000000016 */
[----:B------:R-:W5:Y:S02]  /*03a0*/  @!P2 LDG.E.U16 R21, desc[UR4][R2.64] ;  /* 0x000000040215a981 */ /* 0x000f64000c1e1500 */
[C---:B------:R-:W-:Y:S02]  /*03b0*/  VIADD R23, R16.reuse, 0x100 ;  /* 0x0000010010177836 */ /* 0x040fe40000000000 */
[----:B------:R-:W-:Y:S01]  /*03c0*/  @!P6 IMAD.IADD R27, R25, 0x1, R27 ;  /* 0x00000001191be824 */ /* 0x000fe200078e021b */
[----:B------:R-:W-:Y:S01]  /*03d0*/  PRMT R13, RZ, 0x7610, R13 ;  /* 0x00007610ff0d7816 */ /* 0x000fe2000000000d */
[----:B------:R0:W5:Y:S01]  /*03e0*/  @!P3 LDG.E.U16 R19, desc[UR4][R10.64] ;  /* 0x000000040a13b981 */ /* 0x000162000c1e1500 */
[----:B------:R-:W-:Y:S01]  /*03f0*/  PRMT R12, RZ, 0x7610, R12 ;  /* 0x00007610ff0c7816 */ /* 0x000fe2000000000c */
[----:B-1----:R-:W-:Y:S01]  /*0400*/  @!P6 IMAD.WIDE.U32 R8, R27, 0x2, R8 ;  /* 0x000000021b08e825 */ /* 0x002fe200078e0008 */
[----:B------:R-:W-:Y:S01]  /*0410*/  ISETP.GE.U32.AND P4, PT, R23, R0, PT ;  /* 0x000000001700720c */ /* 0x000fe20003f86070 */
[----:B------:R-:W-:Y:S01]  /*0420*/  BSSY.RECONVERGENT B0, `(.L_x_16164) ;  /* 0x0000018000007945 */ /* 0x000fe20003800200 */
[----:B------:R-:W5:Y:S01]  /*0430*/  @!P1 LDG.E.U16 R22, desc[UR4][R4.64] ;  /* 0x0000000404169981 */ /* 0x000f62000c1e1500 */
[----:B------:R-:W-:-:S02]  /*0440*/  VIADD R23, R16, 0x180 ;  /* 0x0000018010177836 */ /* 0x000fc40000000000 */
[C---:B------:R-:W-:Y:S01]  /*0450*/  VIADD R27, R16.reuse, 0x200 ;  /* 0x00000200101b7836 */ /* 0x040fe20000000000 */
[----:B------:R1:W5:Y:S01]  /*0460*/  @!P0 LDG.E.U16 R13, desc[UR4][R6.64] ;  /* 0x00000004060d8981 */ /* 0x000362000c1e1500 */
[C---:B0-----:R-:W-:Y:S02]  /*0470*/  VIADD R11, R16.reuse, 0x280 ;  /* 0x00000280100b7836 */ /* 0x041fe40000000000 */
[C---:B------:R-:W-:Y:S01]  /*0480*/  VIADD R3, R16.reuse, 0x80 ;  /* 0x0000008010037836 */ /* 0x040fe20000000000 */
[----:B------:R0:W5:Y:S01]  /*0490*/  @!P6 LDG.E.U16 R12, desc[UR4][R8.64] ;  /* 0x00000004080ce981 */ /* 0x000162000c1e1500 */
[-C--:B------:R-:W-:Y:S02]  /*04a0*/  ISETP.GE.U32.AND P3, PT, R23, R0.reuse, PT ;  /* 0x000000001700720c */ /* 0x080fe40003f66070 */
[-C--:B------:R-:W-:Y:S02]  /*04b0*/  ISETP.GE.U32.AND P2, PT, R27, R0.reuse, PT ;  /* 0x000000001b00720c */ /* 0x080fe40003f46070 */
[-C--:B------:R-:W-:Y:S01]  /*04c0*/  ISETP.GE.U32.AND P1, PT, R11, R0.reuse, PT ;  /* 0x000000000b00720c */ /* 0x080fe20003f26070 */
[----:B-1----:R-:W-:Y:S01]  /*04d0*/  VIADD R7, R16, 0x300 ;  /* 0x0000030010077836 */ /* 0x002fe20000000000 */
[----:B------:R-:W-:Y:S01]  /*04e0*/  ISETP.GE.U32.AND P6, PT, R3, R0, PT ;  /* 0x000000000300720c */ /* 0x000fe20003fc6070 */
[----:B---3--:R-:W-:-:S12]  /*04f0*/  @P5 BRA `(.L_x_16165) ;  /* 0x0000000000285947 */ /* 0x008fd80003800000 */
[----:B0----5:R-:W-:-:S05]  /*0500*/  HADD2.F32 R9, -RZ, R17.H0_H0 ;  /* 0x20000011ff097230 */ /* 0x021fca0000004100 */
        /* <DEDUP_REMOVED lines=9> */
.L_x_16165:
[----:B------:R-:W-:Y:S05]  /*05a0*/  BSYNC.RECONVERGENT B0 ;  /* 0x0000000000007941 */ /* 0x000fea0003800200 */
.L_x_16164:
[----:B------:R-:W-:Y:S01]  /*05b0*/  BSSY.RECONVERGENT B0, `(.L_x_16166) ;  /* 0x000000e000007945 */ /* 0x000fe20003800200 */
[----:B------:R-:W-:Y:S01]  /*05c0*/  ISETP.GE.U32.AND P0, PT, R7, R0, PT ;  /* 0x000000000700720c */ /* 0x000fe20003f06070 */
[----:B------:R-:W-:Y:S02]  /*05d0*/  VIADD R5, R16, 0x380 ;  /* 0x0000038010057836 */ /* 0x000fe40000000000 */
[----:B------:R-:W-:Y:S10]  /*05e0*/  @P6 BRA `(.L_x_16167) ;  /* 0x0000000000286947 */ /* 0x000ff40003800000 */
[----:B-----5:R-:W-:-:S05]  /*05f0*/  HADD2.F32 R2, -RZ, R18.H0_H0 ;  /* 0x20000012ff027230 */ /* 0x020fca0000004100 */
[----:B------:R-:W-:-:S13]  /*0600*/  FSETP.NAN.FTZ.AND P6, PT, |R2|, |R2|, PT ;  /* 0x400000020200720b */ /* 0x000fda0003fd8200 */
[----:B------:R-:W1:Y:S08]  /*0610*/  @!P6 LDC.U16 R4, c[0x0][0x388] ;  /* 0x0000e200ff04eb82 */ /* 0x000e700000000400 */
[----:B------:R-:W0:Y:S01]  /*0620*/  @!P6 LDC.U16 R6, c[0x0][0x38a] ;  /* 0x0000e280ff06eb82 */ /* 0x000e220000000400 */
[----:B-1----:R-:W-:-:S05]  /*0630*/  @!P6 HADD2.F32 R7, -RZ, R4.H0_H0 ;  /* 0x20000004ff07e230 */ /* 0x002fca0000004100 */
[----:B------:R-:W-:Y:S01]  /*0640*/  @!P6 FMNMX.FTZ R2, R7, R2, !PT ;  /* 0x000000020702e209 */ /* 0x000fe20007810000 */
[----:B0-----:R-:W-:-:S05]  /*0650*/  @!P6 HADD2.F32 R9, -RZ, R6.H0_H0 ;  /* 0x20000006ff09e230 */ /* 0x001fca0000004100 */
[----:B------:R-:W-:-:S04]  /*0660*/  @!P6 FMNMX.FTZ R2, R9, R2, PT ;  /* 0x000000020902e209 */ /* 0x000fc80003810000 */
[----:B------:R-:W-:-:S04]  /*0670*/  @!P6 F2FP.F16.F32.PACK_AB R2, RZ, R2 ;  /* 0x00000002ff02e23e */ /* 0x000fc800000000ff */
[----:B------:R-:W-:-:S07]  /*0680*/  @!P6 PRMT R18, R2, 0x7610, R18 ;  /* 0x000076100212e816 */ /* 0x000fce0000000012 */
.L_x_16167:
[----:B------:R-:W-:Y:S05]  /*0690*/  BSYNC.RECONVERGENT B0 ;  /* 0x0000000000007941 */ /* 0x000fea0003800200 */
.L_x_16166:
[----:B------:R-:W-:Y:S01]  /*06a0*/  ISETP.GE.U32.AND P6, PT, R5, R0, PT ;  /* 0x000000000500720c */ /* 0x000fe20003fc6070 */
[----:B------:R-:W-:Y:S01]  /*06b0*/  @!P5 IMAD.IADD R5, R25, 0x1, R16 ;  /* 0x000000011905d824 */ /* 0x000fe200078e0210 */
[----:B------:R-:W-:Y:S03]  /*06c0*/  BSSY.RECONVERGENT B0, `(.L_x_16168) ;  /* 0x000000d000007945 */ /* 0x000fe60003800200 */
[----:B------:R-:W-:Y:S01]  /*06d0*/  @!P5 IMAD.WIDE.U32 R14, R5, 0x2, R14 ;  /* 0x00000002050ed825 */ /* 0x000fe200078e000e */
[----:B------:R-:W-:Y:S07]  /*06e0*/  @P4 BRA `(.L_x_16169) ;  /* 0x0000000000284947 */ /* 0x000fee0003800000 */
[----:B-----5:R-:W-:-:S05]  /*06f0*/  HADD2.F32 R2, -RZ, R20.H0_H0 ;  /* 0x20000014ff027230 */ /* 0x020fca0000004100 */
[----:B------:R-:W-:-:S13]  /*0700*/  FSETP.NAN.FTZ.AND P4, PT, |R2|, |R2|, PT ;  /* 0x400000020200720b */ /* 0x000fda0003f98200 */
[----:B------:R-:W1:Y:S08]  /*0710*/  @!P4 LDC.U16 R4, c[0x0][0x388] ;  /* 0x0000e200ff04cb82 */ /* 0x000e700000000400 */
[----:B------:R-:W2:Y:S01]  /*0720*/  @!P4 LDC.U16 R6, c[0x0][0x38a] ;  /* 0x0000e280ff06cb82 */ /* 0x000ea20000000400 */
[----:B-1----:R-:W-:-:S05]  /*0730*/  @!P4 HADD2.F32 R5, -RZ, R4.H0_H0 ;  /* 0x20000004ff05c230 */ /* 0x002fca0000004100 */
[----:B------:R-:W-:Y:S01]  /*0740*/  @!P4 FMNMX.FTZ R2, R5, R2, !PT ;  /* 0x000000020502c209 */ /* 0x000fe20007810000 */
[----:B--2---:R-:W-:-:S05]  /*0750*/  @!P4 HADD2.F32 R7, -RZ, R6.H0_H0 ;  /* 0x20000006ff07c230 */ /* 0x004fca0000004100 */
[----:B------:R-:W-:-:S04]  /*0760*/  @!P4 FMNMX.FTZ R2, R7, R2, PT ;  /* 0x000000020702c209 */ /* 0x000fc80003810000 */
[----:B------:R-:W-:-:S04]  /*0770*/  @!P4 F2FP.F16.F32.PACK_AB R2, RZ, R2 ;  /* 0x00000002ff02c23e */ /* 0x000fc800000000ff */
[----:B------:R-:W-:-:S07]  /*0780*/  @!P4 PRMT R20, R2, 0x7610, R20 ;  /* 0x000076100214c816 */ /* 0x000fce0000000014 */
.L_x_16169:
[----:B------:R-:W-:Y:S05]  /*0790*/  BSYNC.RECONVERGENT B0 ;  /* 0x0000000000007941 */ /* 0x000fea0003800200 */
.L_x_16168:
[----:B------:R-:W-:Y:S04]  /*07a0*/  BSSY.RECONVERGENT B0, `(.L_x_16170) ;  /* 0x000000c000007945 */ /* 0x000fe80003800200 */
[----:B------:R-:W-:Y:S05]  /*07b0*/  @P3 BRA `(.L_x_16171) ;  /* 0x0000000000283947 */ /* 0x000fea0003800000 */
        /* <DEDUP_REMOVED lines=10> */
.L_x_16171:
[----:B------:R-:W-:Y:S05]  /*0860*/  BSYNC.RECONVERGENT B0 ;  /* 0x0000000000007941 */ /* 0x000fea0003800200 */
.L_x_16170:
        /* <DEDUP_REMOVED lines=12> */
.L_x_16173:
[----:B------:R-:W-:Y:S05]  /*0930*/  BSYNC.RECONVERGENT B0 ;  /* 0x0000000000007941 */ /* 0x000fea0003800200 */
.L_x_16172:
        /* <DEDUP_REMOVED lines=12> */
.L_x_16175:
[----:B------:R-:W-:Y:S05]  /*0a00*/  BSYNC.RECONVERGENT B0 ;  /* 0x0000000000007941 */ /* 0x000fea0003800200 */
.L_x_16174:
        /* <DEDUP_REMOVED lines=12> */
.L_x_16177:
[----:B------:R-:W-:Y:S05]  /*0ad0*/  BSYNC.RECONVERGENT B0 ;  /* 0x0000000000007941 */ /* 0x000fea0003800200 */
.L_x_16176:
        /* <DEDUP_REMOVED lines=12> */
.L_x_16179:
[----:B------:R-:W-:Y:S05]  /*0ba0*/  BSYNC.RECONVERGENT B0 ;  /* 0x0000000000007941 */ /* 0x000fea0003800200 */
.L_x_16178:
[----:B-----5:R1:W-:Y:S01]  /*0bb0*/  @!P5 STG.E.U16 desc[UR4][R14.64], R17 ;  /* 0x000000110e00d986 */ /* 0x0203e2000c101504 */
[----:B------:R-:W-:Y:S01]  /*0bc0*/  @!P5 IMAD.MOV.U32 R16, RZ, RZ, R3 ;  /* 0x000000ffff10d224 */ /* 0x000fe200078e0003 */
[----:B------:R-:W-:Y:S04]  /*0bd0*/  BSSY.RECONVERGENT B0, `(.L_x_16180) ;  /* 0x000002d000007945 */ /* 0x000fe80003800200 */
[----:B------:R-:W-:Y:S01]  /*0be0*/  BSSY.RELIABLE B1, `(.L_x_16181) ;  /* 0x0000025000017945 */ /* 0x000fe20003800100 */
[----:B------:R-:W-:-:S13]  /*0bf0*/  ISETP.GE.U32.AND P0, PT, R16, R0, PT ;  /* 0x000000001000720c */ /* 0x000fda0003f06070 */
[----:B-1----:R-:W-:Y:S05]  /*0c00*/  @P0 BRA `(.L_x_16182) ;  /* 0x0000000000300947 */ /* 0x002fea0003800000 */
[----:B------:R-:W1:Y:S01]  /*0c10*/  LDC.64 R2, c[0x0][0x398] ;  /* 0x0000e600ff027b82 */ /* 0x000e620000000a00 */
[----:B------:R-:W-:Y:S02]  /*0c20*/  IMAD.IADD R5, R25, 0x1, R16 ;  /* 0x0000000119057824 */ /* 0x000fe400078e0210 */
[----:B------:R-:W-:-:S05]  /*0c30*/  VIADD R16, R16, 0x80 ;  /* 0x0000008010107836 */ /* 0x000fca0000000000 */
[----:B------:R-:W-:Y:S01]  /*0c40*/  ISETP.GE.U32.AND P0, PT, R16, R0, PT ;  /* 0x000000001000720c */ /* 0x000fe20003f06070 */
[----:B-1----:R-:W-:-:S05]  /*0c50*/  IMAD.WIDE.U32 R2, R5, 0x2, R2 ;  /* 0x0000000205027825 */ /* 0x002fca00078e0002 */
[----:B------:R1:W-:Y:S07]  /*0c60*/  STG.E.U16 desc[UR4][R2.64], R18 ;  /* 0x0000001202007986 */ /* 0x0003ee000c101504 */
[----:B------:R-:W-:Y:S05]  /*0c70*/  @P0 BRA `(.L_x_16183) ;  /* 0x0000000000300947 */ /* 0x000fea0003800000 */
[----:B-1----:R-:W1:Y:S01]  /*0c80*/  LDC.64 R2, c[0x0][0x398] ;  /* 0x0000e600ff027b82 */ /* 0x002e620000000a00 */
[----:B------:R-:W-:Y:S02]  /*0c90*/  IMAD.IADD R5, R25, 0x1, R16 ;  /* 0x0000000119057824 */ /* 0x000fe400078e0210 */
[----:B------:R-:W-:Y:S02]  /*0ca0*/  VIADD R16, R16, 0x80 ;  /* 0x0000008010107836 */ /* 0x000fe40000000000 */
[----:B-1----:R-:W-:-:S05]  /*0cb0*/  IMAD.WIDE.U32 R2, R5, 0x2, R2 ;  /* 0x0000000205027825 */ /* 0x002fca00078e0002 */
[----:B------:R1:W-:Y:S02]  /*0cc0*/  STG.E.U16 desc[UR4][R2.64], R20 ;  /* 0x0000001402007986 */ /* 0x0003e4000c101504 */
.L_x_16182:
[----:B------:R-:W-:-:S13]  /*0cd0*/  ISETP.GE.U32.AND P0, PT, R16, R0, PT ;  /* 0x000000001000720c */ /* 0x000fda0003f06070 */
[----:B------:R-:W-:Y:S05]  /*0ce0*/  @P0 BRA `(.L_x_16184) ;  /* 0x0000000000300947 */ /* 0x000fea0003800000 */
[----:B-1----:R-:W1:Y:S01]  /*0cf0*/  LDC.64 R2, c[0x0][0x398] ;  /* 0x0000e600ff027b82 */ /* 0x002e620000000a00 */
[----:B------:R-:W-:Y:S02]  /*0d00*/  IMAD.IADD R5, R25, 0x1, R16 ;  /* 0x0000000119057824 */ /* 0x000fe400078e0210 */
[----:B------:R-:W-:Y:S02]  /*0d10*/  VIADD R16, R16, 0x80 ;  /* 0x0000008010107836 */ /* 0x000fe40000000000 */
[----:B-1----:R-:W-:-:S05]  /*0d20*/  IMAD.WIDE.U32 R2, R5, 0x2, R2 ;  /* 0x0000000205027825 */ /* 0x002fca00078e0002 */
[----:B------:R2:W-:Y:S02]  /*0d30*/  STG.E.U16 desc[UR4][R2.64], R19 ;  /* 0x0000001302007986 */ /* 0x0005e4000c101504 */
.L_x_16183:
[----:B------:R-:W-:-:S13]  /*0d40*/  ISETP.GE.U32.AND P0, PT, R16, R0, PT ;  /* 0x000000001000720c */ /* 0x000fda0003f06070 */
[----:B------:R-:W-:Y:S05]  /*0d50*/  @P0 BRA `(.L_x_16185) ;  /* 0x0000000000340947 */ /* 0x000fea0003800000 */
[----:B-12---:R-:W1:Y:S01]  /*0d60*/  LDC.64 R2, c[0x0][0x398] ;  /* 0x0000e600ff027b82 */ /* 0x006e620000000a00 */
[----:B------:R-:W-:Y:S02]  /*0d70*/  IMAD.IADD R5, R25, 0x1, R16 ;  /* 0x0000000119057824 */ /* 0x000fe400078e0210 */
[----:B------:R-:W-:Y:S02]  /*0d80*/  VIADD R16, R16, 0x80 ;  /* 0x0000008010107836 */ /* 0x000fe40000000000 */
[----:B-1----:R-:W-:-:S05]  /*0d90*/  IMAD.WIDE.U32 R2, R5, 0x2, R2 ;  /* 0x0000000205027825 */ /* 0x002fca00078e0002 */
[----:B------:R2:W-:Y:S02]  /*0da0*/  STG.E.U16 desc[UR4][R2.64], R21 ;  /* 0x0000001502007986 */ /* 0x0005e4000c101504 */
.L_x_16184:
[----:B------:R-:W-:-:S13]  /*0db0*/  ISETP.GE.U32.AND P0, PT, R16, R0, PT ;  /* 0x000000001000720c */ /* 0x000fda0003f06070 */
[----:B------:R-:W-:Y:S05]  /*0dc0*/  @P0 BREAK.RELIABLE B1 ;  /* 0x0000000000010942 */ /* 0x000fea0003800100 */
[----:B------:R-:W-:Y:S05]  /*0dd0*/  @P0 BRA `(.L_x_16186) ;  /* 0x0000000000300947 */ /* 0x000fea0003800000 */
[----:B-12---:R-:W1:Y:S01]  /*0de0*/  LDC.64 R2, c[0x0][0x398] ;  /* 0x0000e600ff027b82 */ /* 0x006e620000000a00 */
[----:B------:R-:W-:Y:S02]  /*0df0*/  IMAD.IADD R5, R25, 0x1, R16 ;  /* 0x0000000119057824 */ /* 0x000fe400078e0210 */
[----:B------:R-:W-:Y:S02]  /*0e00*/  VIADD R16, R16, 0x80 ;  /* 0x0000008010107836 */ /* 0x000fe40000000000 */
[----:B-1----:R-:W-:-:S05]  /*0e10*/  IMAD.WIDE.U32 R2, R5, 0x2, R2 ;  /* 0x0000000205027825 */ /* 0x002fca00078e0002 */
[----:B------:R3:W-:Y:S02]  /*0e20*/  STG.E.U16 desc[UR4][R2.64], R22 ;  /* 0x0000001602007986 */ /* 0x0007e4000c101504 */
.L_x_16185:
[----:B------:R-:W-:Y:S05]  /*0e30*/  BSYNC.RELIABLE B1 ;  /* 0x0000000000017941 */ /* 0x000fea0003800100 */
.L_x_16181:
[----:B------:R-:W-:-:S13]  /*0e40*/  ISETP.GE.U32.AND P0, PT, R16, R0, PT ;  /* 0x000000001000720c */ /* 0x000fda0003f06070 */
[----:B-123--:R-:W1:Y:S01]  /*0e50*/  @!P0 LDC.64 R2, c[0x0][0x398] ;  /* 0x0000e600ff028b82 */ /* 0x00ee620000000a00 */
[----:B------:R-:W-:Y:S02]  /*0e60*/  @!P0 IMAD.IADD R5, R25, 0x1, R16 ;  /* 0x0000000119058824 */ /* 0x000fe400078e0210 */
[----:B------:R-:W-:Y:S02]  /*0e70*/  @!P0 VIADD R16, R16, 0x80 ;  /* 0x0000008010108836 */ /* 0x000fe40000000000 */
[----:B-1----:R-:W-:-:S05]  /*0e80*/  @!P0 IMAD.WIDE.U32 R2, R5, 0x2, R2 ;  /* 0x0000000205028825 */ /* 0x002fca00078e0002 */
[----:B------:R3:W-:Y:S02]  /*0e90*/  @!P0 STG.E.U16 desc[UR4][R2.64], R13 ;  /* 0x0000000d02008986 */ /* 0x0007e4000c101504 */
.L_x_16186:
[----:B------:R-:W-:Y:S05]  /*0ea0*/  BSYNC.RECONVERGENT B0 ;  /* 0x0000000000007941 */ /* 0x000fea0003800200 */
.L_x_16180:
[----:B------:R-:W-:Y:S05]  /*0eb0*/  WARPSYNC.ALL ;  /* 0x0000000000007948 */ /* 0x000fea0003800000 */
[----:B------:R-:W-:-:S13]  /*0ec0*/  ISETP.GE.U32.AND P0, PT, R16, R0, PT ;  /* 0x000000001000720c */ /* 0x000fda0003f06070 */
[----:B------:R-:W-:Y:S05]  /*0ed0*/  @P0 EXIT ;  /* 0x000000000000094d */ /* 0x000fea0003800000 */
[----:B-123--:R-:W1:Y:S01]  /*0ee0*/  LDC.64 R2, c[0x0][0x398] ;  /* 0x0000e600ff027b82 */ /* 0x00ee620000000a00 */
[----:B------:R-:W-:-:S04]  /*0ef0*/  IMAD.IADD R25, R25, 0x1, R16 ;  /* 0x0000000119197824 */ /* 0x000fc800078e0210 */
[----:B-1----:R-:W-:-:S05]  /*0f00*/  IMAD.WIDE.U32 R2, R25, 0x2, R2 ;  /* 0x0000000219027825 */ /* 0x002fca00078e0002 */
[----:B------:R-:W-:Y:S01]  /*0f10*/  STG.E.U16 desc[UR4][R2.64], R12 ;  /* 0x0000000c02007986 */ /* 0x000fe2000c101504 */
[----:B------:R-:W-:Y:S05]  /*0f20*/  EXIT ;  /* 0x000000000000794d */ /* 0x000fea0003800000 */
.L_x_16163:
[----:B------:R-:W0:Y:S01]  /*0f30*/  S2R R29, SR_TID.X ;  /* 0x00000000001d7919 */ /* 0x000e220000002100 */
[----:B------:R-:W1:Y:S08]  /*0f40*/  LDC.64 R2, c[0x0][0x3a0] ;  /* 0x0000e800ff027b82 */ /* 0x000e700000000a00 */
[----:B------:R-:W2:Y:S01]  /*0f50*/  LDC.64 R14, c[0x0][0x398] ;  /* 0x0000e600ff0e7b82 */ /* 0x000ea20000000a00 */
[----:B-1----:R-:W-:-:S04]  /*0f60*/  IMAD.WIDE.U32 R2, R25, 0x2, R2 ;  /* 0x0000000219027825 */ /* 0x002fc800078e0002 */
[----:B0-----:R-:W-:-:S05]  /*0f70*/  IMAD.WIDE.U32 R2, R29, 0x4, R2 ;  /* 0x000000041d027825 */ /* 0x001fca00078e0002 */
[----:B------:R-:W3:Y:S04]  /*0f80*/  LDG.E R16, desc[UR4][R2.64] ;  /* 0x0000000402107981 */ /* 0x000ee8000c1e1900 */
[----:B------:R-:W4:Y:S04]  /*0f90*/  LDG.E R7, desc[UR4][R2.64+0x200] ;  /* 0x0002000402077981 */ /* 0x000f28000c1e1900 */
[----:B------:R-:W5:Y:S04]  /*0fa0*/  LDG.E R0, desc[UR4][R2.64+0x600] ;  /* 0x0006000402007981 */ /* 0x000f68000c1e1900 */
[----:B------:R0:W5:Y:S01]  /*0fb0*/  LDG.E R5, desc[UR4][R2.64+0x400] ;  /* 0x0004000402057981 */ /* 0x000162000c1e1900 */
[----:B--2---:R-:W-:-:S04]  /*0fc0*/  IMAD.WIDE.U32 R14, R25, 0x2, R14 ;  /* 0x00000002190e7825 */ /* 0x004fc800078e000e */
[----:B------:R-:W-:-:S04]  /*0fd0*/  IMAD.WIDE.U32 R14, R29, 0x4, R14 ;  /* 0x000000041d0e7825 */ /* 0x000fc800078e000e */
[----:B---3--:R-:W-:-:S05]  /*0fe0*/  HADD2.F32 R4, -RZ, R16.H0_H0 ;  /* 0x20000010ff047230 */ /* 0x008fca0000004100 */
[----:B------:R-:W-:Y:S02]  /*0ff0*/  FSETP.NAN.FTZ.AND P6, PT, |R4|, |R4|, PT ;  /* 0x400000040400720b */ /* 0x000fe40003fd8200 */
[----:B------:R-:W-:-:S11]  /*1000*/  PRMT R23, R16, 0x7632, R23 ;  /* 0x0000763210177816 */ /* 0x000fd60000000017 */
[----:B------:R-:W0:Y:S01]  /*1010*/  @!P6 LDC.U16 R10, c[0x0][0x38a] ;  /* 0x0000e280ff0aeb82 */ /* 0x000e220000000400 */
[----:B------:R-:W-:-:S07]  /*1020*/  HADD2.F32 R8, -RZ, R23.H0_H0 ;  /* 0x20000017ff087230 */ /* 0x000fce0000004100 */
[----:B------:R-:W1:Y:S01]  /*1030*/  @!P6 LDC.U16 R6, c[0x0][0x388] ;  /* 0x0000e200ff06eb82 */ /* 0x000e620000000400 */
[----:B------:R-:W-:Y:S01]  /*1040*/  FSETP.NAN.FTZ.AND P5, PT, |R8|, |R8|, PT ;  /* 0x400000080800720b */ /* 0x000fe20003fb8200 */
[----:B0-----:R-:W-:-:S12]  /*1050*/  @!P6 HADD2.F32 R3, -RZ, R10.H0_H0 ;  /* 0x2000000aff03e230 */ /* 0x001fd80000004100 */
[----:B------:R-:W0:Y:S01]  /*1060*/  @!P5 LDC.U16 R10, c[0x0][0x388] ;  /* 0x0000e200ff0adb82 */ /* 0x000e220000000400 */
[----:B-1----:R-:W-:-:S07]  /*1070*/  @!P6 HADD2.F32 R9, -RZ, R6.H0_H0 ;  /* 0x20000006ff09e230 */ /* 0x002fce0000004100 */
[----:B------:R-:W1:Y:S01]  /*1080*/  @!P5 LDC.U16 R19, c[0x0][0x38a] ;  /* 0x0000e280ff13db82 */ /* 0x000e620000000400 */
[----:B------:R-:W-:Y:S02]  /*1090*/  @!P6 FMNMX.FTZ R4, R9, R4, !PT ;  /* 0x000000040904e209 */ /* 0x000fe40007810000 */
[C---:B----4-:R-:W-:Y:S02]  /*10a0*/  PRMT R6, R7.reuse, 0x7610, R6 ;  /* 0x0000761007067816 */ /* 0x050fe40000000006 */
[----:B------:R-:W-:Y:S02]  /*10b0*/  PRMT R7, R7, 0x7632, R7 ;  /* 0x0000763207077816 */ /* 0x000fe40000000007 */
[----:B------:R-:W-:Y:S02]  /*10c0*/  @!P6 FMNMX.FTZ R20, R3, R4, PT ;  /* 0x000000040314e209 */ /* 0x000fe40003810000 */
[----:B-----5:R-:W-:Y:S02]  /*10d0*/  PRMT R3, R0, 0x7632, R3 ;  /* 0x0000763200037816 */ /* 0x020fe40000000003 */
[----:B------:R-:W-:-:S02]  /*10e0*/  PRMT R4, R5, 0x7610, R4 ;  /* 0x0000761005047816 */ /* 0x000fc40000000004 */
[----:B------:R-:W-:Y:S02]  /*10f0*/  PRMT R5, R5, 0x7632, R5 ;  /* 0x0000763205057816 */ /* 0x000fe40000000005 */
[----:B------:R-:W-:Y:S01]  /*1100*/  PRMT R2, R0, 0x7610, R2 ;  /* 0x0000761000027816 */ /* 0x000fe20000000002 */
[----:B------:R-:W-:Y:S02]  /*1110*/  HADD2.F32 R17, -RZ, R6.H0_H0 ;  /* 0x20000006ff117230 */ /* 0x000fe40000004100 */
[----:B------:R-:W-:Y:S02]  /*1120*/  HADD2.F32 R18, -RZ, R7.H0_H0 ;  /* 0x20000007ff127230 */ /* 0x000fe40000004100 */
[----:B------:R-:W-:Y:S02]  /*1130*/  HADD2.F32 R11, -RZ, R3.H0_H0 ;  /* 0x20000003ff0b7230 */ /* 0x000fe40000004100 */
[----:B------:R-:W-:Y:S02]  /*1140*/  HADD2.F32 R12, -RZ, R4.H0_H0 ;  /* 0x20000004ff0c7230 */ /* 0x000fe40000004100 */
[----:B------:R-:W-:-:S02]  /*1150*/  HADD2.F32 R9, -RZ, R5.H0_H0 ;  /* 0x20000005ff097230 */ /* 0x000fc40000004100 */
[----:B------:R-:W-:Y:S01]  /*1160*/  HADD2.F32 R13, -RZ, R2.H0_H0 ;  /* 0x20000002ff0d7230 */ /* 0x000fe20000004100 */
[----:B------:R-:W-:Y:S01]  /*1170*/  FSETP.NAN.FTZ.AND P4, PT, |R17|, |R17|, PT ;  /* 0x400000111100720b */ /* 0x000fe20003f98200 */
[----:B0-----:R-:W-:Y:S01]  /*1180*/  @!P5 HADD2.F32 R21, -RZ, R10.H0_H0 ;  /* 0x2000000aff15d230 */ /* 0x001fe20000004100 */
[----:B------:R-:W-:Y:S02]  /*1190*/  FSETP.NAN.FTZ.AND P3, PT, |R18|, |R18|, PT ;  /* 0x400000121200720b */ /* 0x000fe40003f78200 */
[----:B------:R-:W-:Y:S02]  /*11a0*/  FSETP.NAN.FTZ.AND P0, PT, |R11|, |R11|, PT ;  /* 0x4000000b0b00720b */ /* 0x000fe40003f18200 */
[----:B------:R-:W-:Y:S02]  /*11b0*/  @!P6 F2FP.F16.F32.PACK_AB R16, RZ, R20 ;  /* 0x00000014ff10e23e */ /* 0x000fe400000000ff */
[----:B------:R-:W-:Y:S02]  /*11c0*/  FSETP.NAN.FTZ.AND P2, PT, |R12|, |R12|, PT ;  /* 0x4000000c0c00720b */ /* 0x000fe40003f58200 */
[----:B------:R-:W-:-:S02]  /*11d0*/  FSETP.NAN.FTZ.AND P1, PT, |R9|, |R9|, PT ;  /* 0x400000090900720b */ /* 0x000fc40003f38200 */
[----:B------:R-:W-:Y:S01]  /*11e0*/  FSETP.NAN.FTZ.AND P6, PT, |R13|, |R13|, PT ;  /* 0x4000000d0d00720b */ /* 0x000fe20003fd8200 */
[----:B-1----:R-:W-:Y:S01]  /*11f0*/  @!P5 HADD2.F32 R27, -RZ, R19.H0_H0 ;  /* 0x20000013ff1bd230 */ /* 0x002fe20000004100 */
[----:B------:R-:W-:Y:S01]  /*1200*/  @!P5 FMNMX.FTZ R24, R21, R8, !PT ;  /* 0x000000081518d209 */ /* 0x000fe20007810000 */
[----:B------:R-:W0:Y:S03]  /*1210*/  @!P4 LDC.U16 R0, c[0x0][0x388] ;  /* 0x0000e200ff00cb82 */ /* 0x000e260000000400 */
[----:B------:R-:W-:-:S05]  /*1220*/  @!P5 FMNMX.FTZ R24, R27, R24, PT ;  /* 0x000000181b18d209 */ /* 0x000fca0003810000 */
[----:B------:R-:W1:Y:S01]  /*1230*/  @!P3 LDC.U16 R10, c[0x0][0x388] ;  /* 0x0000e200ff0abb82 */ /* 0x000e620000000400 */
[----:B------:R-:W-:-:S07]  /*1240*/  @!P5 F2FP.F16.F32.PACK_AB R23, RZ, R24 ;  /* 0x00000018ff17d23e */ /* 0x000fce00000000ff */
[----:B------:R-:W2:Y:S08]  /*1250*/  @!P0 LDC.U16 R19, c[0x0][0x388] ;  /* 0x0000e200ff138b82 */ /* 0x000eb00000000400 */
[----:B------:R-:W3:Y:S08]  /*1260*/  @!P2 LDC.U16 R21, c[0x0][0x388] ;  /* 0x0000e200ff15ab82 */ /* 0x000ef00000000400 */
[----:B------:R-:W4:Y:S08]  /*1270*/  @!P1 LDC.U16 R20, c[0x0][0x388] ;  /* 0x0000e200ff149b82 */ /* 0x000f300000000400 */
[----:B------:R-:W5:Y:S08]  /*1280*/  @!P6 LDC.U16 R24, c[0x0][0x388] ;  /* 0x0000e200ff18eb82 */ /* 0x000f700000000400 */
[----:B------:R-:W5:Y:S08]  /*1290*/  @!P4 LDC.U16 R8, c[0x0][0x38a] ;  /* 0x0000e280ff08cb82 */ /* 0x000f700000000400 */
[----:B------:R-:W5:Y:S08]  /*12a0*/  @!P3 LDC.U16 R22, c[0x0][0x38a] ;  /* 0x0000e280ff16bb82 */ /* 0x000f700000000400 */
[----:B------:R-:W5:Y:S08]  /*12b0*/  @!P2 LDC.U16 R25, c[0x0][0x38a] ;  /* 0x0000e280ff19ab82 */ /* 0x000f700000000400 */
[----:B------:R-:W5:Y:S08]  /*12c0*/  @!P1 LDC.U16 R26, c[0x0][0x38a] ;  /* 0x0000e280ff1a9b82 */ /* 0x000f700000000400 */
[----:B------:R-:W5:Y:S08]  /*12d0*/  @!P0 LDC.U16 R27, c[0x0][0x38a] ;  /* 0x0000e280ff1b8b82 */ /* 0x000f700000000400 */
[----:B------:R-:W5:Y:S01]  /*12e0*/  @!P6 LDC.U16 R28, c[0x0][0x38a] ;  /* 0x0000e280ff1ceb82 */ /* 0x000f620000000400 */
[----:B0-----:R-:W-:-:S02]  /*12f0*/  @!P4 HADD2.F32 R0, -RZ, R0.H0_H0 ;  /* 0x20000000ff00c230 */ /* 0x001fc40000004100 */
[----:B-1----:R-:W-:Y:S02]  /*1300*/  @!P3 HADD2.F32 R29, -RZ, R10.H0_H0 ;  /* 0x2000000aff1db230 */ /* 0x002fe40000004100 */
[----:B--2---:R-:W-:Y:S02]  /*1310*/  @!P0 HADD2.F32 R10, -RZ, R19.H0_H0 ;  /* 0x20000013ff0a8230 */ /* 0x004fe40000004100 */
[----:B---3--:R-:W-:Y:S02]  /*1320*/  @!P2 HADD2.F32 R21, -RZ, R21.H0_H0 ;  /* 0x20000015ff15a230 */ /* 0x008fe40000004100 */
[----:B----4-:R-:W-:Y:S02]  /*1330*/  @!P1 HADD2.F32 R20, -RZ, R20.H0_H0 ;  /* 0x20000014ff149230 */ /* 0x010fe40000004100 */
[----:B-----5:R-:W-:Y:S01]  /*1340*/  @!P6 HADD2.F32 R24, -RZ, R24.H0_H0 ;  /* 0x20000018ff18e230 */ /* 0x020fe20000004100 */
[----:B------:R-:W-:Y:S01]  /*1350*/  @!P4 FMNMX.FTZ R0, R0, R17, !PT ;  /* 0x000000110000c209 */ /* 0x000fe20007810000 */
[----:B------:R-:W-:Y:S01]  /*1360*/  @!P4 HADD2.F32 R17, -RZ, R8.H0_H0 ;  /* 0x20000008ff11c230 */ /* 0x000fe20000004100 */
        /* <DEDUP_REMOVED lines=10> */
[----:B------:R-:W-:-:S02]  /*1410*/  @!P4 FMNMX.FTZ R0, R17, R0, PT ;  /* 0x000000001100c209 */ /* 0x000fc40003810000 */
[----:B------:R-:W-:Y:S02]  /*1420*/  @!P3 FMNMX.FTZ R8, R8, R29, PT ;  /* 0x0000001d0808b209 */ /* 0x000fe40003810000 */
[----:B------:R-:W-:Y:S02]  /*1430*/  @!P2 FMNMX.FTZ R12, R25, R12, PT ;  /* 0x0000000c190ca209 */ /* 0x000fe40003810000 */
[----:B------:R-:W-:Y:S02]  /*1440*/  @!P1 FMNMX.FTZ R9, R26, R9, PT ;  /* 0x000000091a099209 */ /* 0x000fe40003810000 */
[----:B------:R-:W-:Y:S02]  /*1450*/  @!P0 FMNMX.FTZ R11, R10, R11, PT ;  /* 0x0000000b0a0b8209 */ /* 0x000fe40003810000 */
[----:B------:R-:W-:Y:S02]  /*1460*/  @!P6 FMNMX.FTZ R13, R28, R13, PT ;  /* 0x0000000d1c0de209 */ /* 0x000fe40003810000 */
[----:B------:R-:W-:-:S02]  /*1470*/  @!P4 F2FP.F16.F32.PACK_AB R6, RZ, R0 ;  /* 0x00000000ff06c23e */ /* 0x000fc400000000ff */
[----:B------:R-:W-:Y:S02]  /*1480*/  @!P3 F2FP.F16.F32.PACK_AB R7, RZ, R8 ;  /* 0x00000008ff07b23e */ /* 0x000fe400000000ff */
[----:B------:R-:W-:Y:S02]  /*1490*/  @!P2 F2FP.F16.F32.PACK_AB R4, RZ, R12 ;  /* 0x0000000cff04a23e */ /* 0x000fe400000000ff */
[----:B------:R-:W-:Y:S02]  /*14a0*/  @!P1 F2FP.F16.F32.PACK_AB R5, RZ, R9 ;  /* 0x00000009ff05923e */ /* 0x000fe400000000ff */
[----:B------:R-:W-:Y:S02]  /*14b0*/  @!P0 F2FP.F16.F32.PACK_AB R3, RZ, R11 ;  /* 0x0000000bff03823e */ /* 0x000fe400000000ff */
[----:B------:R-:W-:Y:S02]  /*14c0*/  @!P6 F2FP.F16.F32.PACK_AB R2, RZ, R13 ;  /* 0x0000000dff02e23e */ /* 0x000fe400000000ff */
[----:B------:R-:W-:-:S02]  /*14d0*/  PRMT R16, R16, 0x5410, R23 ;  /* 0x0000541010107816 */ /* 0x000fc40000000017 */
[----:B------:R-:W-:Y:S02]  /*14e0*/  PRMT R6, R6, 0x5410, R7 ;  /* 0x0000541006067816 */ /* 0x000fe40000000007 */
[----:B------:R-:W-:Y:S02]  /*14f0*/  PRMT R4, R4, 0x5410, R5 ;  /* 0x0000541004047816 */ /* 0x000fe40000000005 */
[----:B------:R-:W-:Y:S01]  /*1500*/  PRMT R2, R2, 0x5410, R3 ;  /* 0x0000541002027816 */ /* 0x000fe20000000003 */
[----:B------:R-:W-:Y:S04]  /*1510*/  STG.E desc[UR4][R14.64], R16 ;  /* 0x000000100e007986 */ /* 0x000fe8000c101904 */
[----:B------:R-:W-:Y:S04]  /*1520*/  STG.E desc[UR4][R14.64+0x200], R6 ;  /* 0x000200060e007986 */ /* 0x000fe8000c101904 */
[----:B------:R-:W-:Y:S04]  /*1530*/  STG.E desc[UR4][R14.64+0x400], R4 ;  /* 0x000400040e007986 */ /* 0x000fe8000c101904 */
[----:B------:R-:W-:Y:S01]  /*1540*/  STG.E desc[UR4][R14.64+0x600], R2 ;  /* 0x000600020e007986 */ /* 0x000fe2000c101904 */
[----:B------:R-:W-:Y:S05]  /*1550*/  EXIT ;  /* 0x000000000000794d */ /* 0x000fea0003800000 */
.L_x_16187:
        /* <DEDUP_REMOVED lines=10> */
.L_x_35964:


//--------------------- .text._ZN2at6native29vectorized_elementwise_kernelILi4EZZZNS0_17clamp_kernel_cudaERNS_18TensorIteratorBaseERKN3c106ScalarES7_ENKUlvE_clEvENKUlvE6_clEvEUlNS4_4HalfEE_St5arrayIPcLm2EEEEviT0_T1_ --------------------------
	.section	.text._ZN2at6native29vectorized_elementwise_kernelILi4EZZZNS0_17clamp_kernel_cudaERNS_18TensorIteratorBaseERKN3c106ScalarES7_ENKUlvE_clEvENKUlvE6_clEvEUlNS4_4HalfEE_St5arrayIPcLm2EEEEviT0_T1_,"ax",@progbits
	.align	128
        .global         _ZN2at6native29vectorized_elementwise_kernelILi4EZZZNS0_17clamp_kernel_cudaERNS_18TensorIteratorBaseERKN3c106ScalarES7_ENKUlvE_clEvENKUlvE6_clEvEUlNS4_4HalfEE_St5arrayIPcLm2EEEEviT0_T1_
        .type           _ZN2at6native29vectorized_elementwise_kernelILi4EZZZNS0_17clamp_kernel_cudaERNS_18TensorIteratorBaseERKN3c106ScalarES7_ENKUlvE_clEvENKUlvE6_clEvEUlNS4_4HalfEE_St5arrayIPcLm2EEEEviT0_T1_,@function
        .size           _ZN2at6native29vectorized_elementwise_kernelILi4EZZZNS0_17clamp_kernel_cudaERNS_18TensorIteratorBaseERKN3c106ScalarES7_ENKUlvE_clEvENKUlvE6_clEvEUlNS4_4HalfEE_St5arrayIPcLm2EEEEviT0_T1_,(.L_x_35965 - _ZN2at6native29vectorized_elementwise_kernelILi4EZZZNS0_17clamp_kernel_cudaERNS_18TensorIteratorBaseERKN3c106ScalarES7_ENKUlvE_clEvENKUlvE6_clEvEUlNS4_4HalfEE_St5arrayIPcLm2EEEEviT0_T1_)
        .other          _ZN2at6native29vectorized_elementwise_kernelILi4EZZZNS0_17clamp_kernel_cudaERNS_18TensorIteratorBaseERKN3c106ScalarES7_ENKUlvE_clEvENKUlvE6_clEvEUlNS4_4HalfEE_St5arrayIPcLm2EEEEviT0_T1_,@"STO_CUDA_ENTRY STV_DEFAULT"
_ZN2at6native29vectorized_elementwise_kernelILi4EZZZNS0_17clamp_kernel_cudaERNS_18TensorIteratorBaseERKN3c106ScalarES7_ENKUlvE_clEvENKUlvE6_clEvEUlNS4_4HalfEE_St5arrayIPcLm2EEEEviT0_T1_:
.text._ZN2at6native29vectorized_elementwise_kernelILi4EZZZNS0_17clamp_kernel_cudaERNS_18TensorIteratorBaseERKN3c106ScalarES7_ENKUlvE_clEvENKUlvE6_clEvEUlNS4_4HalfEE_St5arrayIPcLm2EEEEviT0_T1_:
        /* <DEDUP_REMOVED lines=21> */
[----:B------:R-:W5:Y:S07]  /*0150*/  @!P6 LDG.E.U16 R18, desc[UR4][R32.64] ;  /* 0x000000042012e981 */ /* 0x000f6e000c1e1500 */
[----:B------:R-:W-:Y:S01]  /*0160*/  @!P4 IMAD.IADD R29, R15, 0x1, R25 ;  /* 0x000000010f1dc824 */ /* 0x000fe200078e0219 */
[----:B------:R-:W0:Y:S01]  /*0170*/  @!P4 LDC.64 R16, c[0x0][0x3a0] ;  /* 0x0000e800ff10cb82 */ /* 0x000e220000000a00 */
[----:B------:R-:W-:-:S05]  /*0180*/  @!P4 VIADD R25, R25, 0x80 ;  /* 0x000000801919c836 */ /* 0x000fca0000000000 */
[----:B------:R-:W-:-:S13]  /*0190*/  ISETP.GE.U32.AND P3, PT, R25, R0, PT ;  /* 0x000000001900720c */ /* 0x000fda0003f66070 */
[----:B------:R-:W-:Y:S01]  /*01a0*/  @!P3 IMAD.IADD R27, R15, 0x1, R25 ;  /* 0x000000010f1bb824 */ /* 0x000fe200078e0219 */
[----:B------:R-:W-:Y:S01]  /*01b0*/  PRMT R20, RZ, 0x7610, R20 ;  /* 0x00007610ff147816 */ /* 0x000fe20000000014 */
[----:B------:R-:W-:Y:S01]  /*01c0*/  @!P3 VIADD R25, R25, 0x80 ;  /* 0x000000801919b836 */ /* 0x000fe20000000000 */
[----:B------:R-:W2:Y:S04]  /*01d0*/  @!P3 LDC.64 R10, c[0x0][0x3a0] ;  /* 0x0000e800ff0abb82 */ /* 0x000ea80000000a00 */
        /* <DEDUP_REMOVED lines=12> */
[----:B------:R-:W-:Y:S01]  /*02a0*/  ISETP.GE.U32.AND P6, PT, R25, R0, PT ;  /* 0x000000001900720c */ /* 0x000fe20003fc6070 */
[----:B-1----:R-:W-:-:S05]  /*02b0*/  @!P5 IMAD.WIDE.U32 R12, R31, 0x2, R12 ;  /* 0x000000021f0cd825 */ /* 0x002fca00078e000c */
[----:B------:R-:W5:Y:S01]  /*02c0*/  @!P5 LDG.E.U16 R20, desc[UR4][R12.64] ;  /* 0x000000040c14d981 */ /* 0x000f62000c1e1500 */
[----:B------:R-:W-:-:S06]  /*02d0*/  ISETP.GE.U32.AND P5, PT, R14, R0, PT ;  /* 0x000000000e00720c */ /* 0x000fcc0003fa6070 */
[----:B------:R-:W1:Y:S01]  /*02e0*/  @!P6 LDC.64 R8, c[0x0][0x3a0] ;  /* 0x0000e800ff08eb82 */ /* 0x000e620000000a00 */
[----:B------:R-:W-:Y:S01]  /*02f0*/  PRMT R22, RZ, 0x7610, R22 ;  /* 0x00007610ff167816 */ /* 0x000fe20000000016 */
[----:B0-----:R-:W-:-:S05]  /*0300*/  @!P4 IMAD.WIDE.U32 R16, R29, 0x2, R16 ;  /* 0x000000021d10c825 */ /* 0x001fca00078e0010 */
[----:B------:R0:W5:Y:S01]  /*0310*/  @!P4 LDG.E.U16 R22, desc[UR4][R16.64] ;  /* 0x000000041016c981 */ /* 0x000162000c1e1500 */
[----:B------:R-:W-:Y:S02]  /*0320*/  @!P6 IMAD.IADD R25, R15, 0x1, R25 ;  /* 0x000000010f19e824 */ /* 0x000fe400078e0219 */
[----:B----4-:R-:W-:Y:S01]  /*0330*/  @!P1 IMAD.WIDE.U32 R4, R21, 0x2, R4 ;  /* 0x0000000215049825 */ /* 0x010fe200078e0004 */
[----:B0-----:R-:W0:Y:S03]  /*0340*/  @!P5 LDC.64 R16, c[0x0][0x398] ;  /* 0x0000e600ff10db82 */ /* 0x001e260000000a00 */
[----:B--2---:R-:W-:Y:S01]  /*0350*/  @!P0 IMAD.WIDE.U32 R6, R19, 0x2, R6 ;  /* 0x0000000213068825 */ /* 0x004fe200078e0006 */
[----:B------:R-:W-:Y:S02]  /*0360*/  PRMT R19, RZ, 0x7610, R19 ;  /* 0x00007610ff137816 */ /* 0x000fe40000000013 */
[----:B------:R-:W-:Y:S01]  /*0370*/  PRMT R21, RZ, 0x7610, R21 ;  /* 0x00007610ff157816 */ /* 0x000fe20000000015 */
[----:B------:R-:W-:-:S04]  /*0380*/  @!P3 IMAD.WIDE.U32 R10, R27, 0x2, R10 ;  /* 0x000000021b0ab825 */ /* 0x000fc800078e000a */
[----:B-1----:R-:W-:-:S04]  /*0390*/  @!P6 IMAD.WIDE.U32 R8, R25, 0x2, R8 ;  /* 0x000000021908e825 */ /* 0x002fc800078e0008 */
[----:B---3--:R-:W-:Y:S01]  /*03a0*/  @!P2 IMAD.WIDE.U32 R2, R23, 0x2, R2 ;  /* 0x000000021702a825 */ /* 0x008fe200078e0002 */
[----:B------:R-:W-:Y:S01]  /*03b0*/  PRMT R13, RZ, 0x7610, R13 ;  /* 0x00007610ff0d7816 */ /* 0x000fe2000000000d */
[----:B------:R1:W5:Y:S02]  /*03c0*/  @!P3 LDG.E.U16 R19, desc[UR4][R10.64] ;  /* 0x000000040a13b981 */ /* 0x000364000c1e1500 */
[C---:B------:R-:W-:Y:S01]  /*03d0*/  VIADD R25, R14.reuse, 0x100 ;  /* 0x000001000e197836 */ /* 0x040fe20000000000 */
[----:B------:R-:W-:Y:S01]  /*03e0*/  PRMT R23, RZ, 0x7610, R23 ;  /* 0x00007610ff177816 */ /* 0x000fe20000000017 */
[----:B------:R2:W5:Y:S01]  /*03f0*/  @!P2 LDG.E.U16 R21, desc[UR4][R2.64] ;  /* 0x000000040215a981 */ /* 0x000562000c1e1500 */
[----:B------:R-:W-:Y:S01]  /*0400*/  PRMT R12, RZ, 0x7610, R12 ;  /* 0x00007610ff0c7816 */ /* 0x000fe2000000000c */
[C---:B------:R-:W-:Y:S01]  /*0410*/  VIADD R27, R14.reuse, 0x200 ;  /* 0x000002000e1b7836 */ /* 0x040fe20000000000 */
[----:B------:R-:W-:Y:S01]  /*0420*/  ISETP.GE.U32.AND P4, PT, R25, R0, PT ;  /* 0x000000001900720c */ /* 0x000fe20003f86070 */
[C---:B------:R-:W-:Y:S01]  /*0430*/  VIADD R25, R14.reuse, 0x180 ;  /* 0x000001800e197836 */ /* 0x040fe20000000000 */
[----:B------:R-:W-:Y:S01]  /*0440*/  BSSY.RECONVERGENT B0, `(.L_x_16189) ;  /* 0x0000016000007945 */ /* 0x000fe20003800200 */
[C---:B-1----:R-:W-:Y:S01]  /*0450*/  VIADD R11, R14.reuse, 0x280 ;  /* 0x000002800e0b7836 */ /* 0x042fe20000000000 */
[----:B------:R-:W5:Y:S01]  /*0460*/  @!P1 LDG.E.U16 R23, desc[UR4][R4.64] ;  /* 0x0000000404179981 */ /* 0x000f62000c1e1500 */
[----:B--2---:R-:W-:-:S03]  /*0470*/  VIADD R3, R14, 0x80 ;  /* 0x000000800e037836 */ /* 0x004fc60000000000 */
[----:B------:R1:W5:Y:S01]  /*0480*/  @!P0 LDG.E.U16 R13, desc[UR4][R6.64] ;  /* 0x00000004060d8981 */ /* 0x000362000c1e1500 */
[-C--:B------:R-:W-:Y:S02]  /*0490*/  ISETP.GE.U32.AND P3, PT, R25, R0.reuse, PT ;  /* 0x000000001900720c */ /* 0x080fe40003f66070 */
[-C--:B------:R-:W-:Y:S01]  /*04a0*/  ISETP.GE.U32.AND P2, PT, R27, R0.reuse, PT ;  /* 0x000000001b00720c */ /* 0x080fe20003f46070 */
[----:B------:R2:W5:Y:S01]  /*04b0*/  @!P6 LDG.E.U16 R12, desc[UR4][R8.64] ;  /* 0x00000004080ce981 */ /* 0x000562000c1e1500 */
[-C--:B------:R-:W-:Y:S02]  /*04c0*/  ISETP.GE.U32.AND P1, PT, R11, R0.reuse, PT ;  /* 0x000000000b00720c */ /* 0x080fe40003f26070 */
[----:B------:R-:W-:Y:S01]  /*04d0*/  ISETP.GE.U32.AND P6, PT, R3, R0, PT ;  /* 0x000000000300720c */ /* 0x000fe20003fc6070 */
[----:B-1----:R-:W-:Y:S01]  /*04e0*/  VIADD R7, R14, 0x300 ;  /* 0x000003000e077836 */ /* 0x002fe20000000000 */
[----:B0-----:R-:W-:Y:S11]  /*04f0*/  @P5 BRA `(.L_x_16190) ;  /* 0x0000000000285947 */ /* 0x001ff60003800000 */
[----:B--2--5:R-:W-:-:S05]  /*0500*/  HADD2.F32 R9, -RZ, R18.H0_H0 ;  /* 0x20000012ff097230 */ /* 0x024fca0000004100 */
        /* <DEDUP_REMOVED lines=9> */
.L_x_16190:
[----:B------:R-:W-:Y:S05]  /*05a0*/  BSYNC.RECONVERGENT B0 ;  /* 0x0000000000007941 */ /* 0x000fea0003800200 */
.L_x_16189:
[----:B------:R-:W-:Y:S01]  /*05b0*/  BSSY.RECONVERGENT B0, `(.L_x_16191) ;  /* 0x000000e000007945 */ /* 0x000fe20003800200 */
[----:B------:R-:W-:Y:S01]  /*05c0*/  ISETP.GE.U32.AND P0, PT, R7, R0, PT ;  /* 0x000000000700720c */ /* 0x000fe20003f06070 */
[----:B------:R-:W-:Y:S02]  /*05d0*/  VIADD R5, R14, 0x380 ;  /* 0x000003800e057836 */ /* 0x000fe40000000000 */
[----:B------:R-:W-:Y:S10]  /*05e0*/  @P6 BRA `(.L_x_16192) ;  /* 0x0000000000286947 */ /* 0x000ff40003800000 */
[----:B-----5:R-:W-:-:S05]  /*05f0*/  HADD2.F32 R2, -RZ, R20.H0_H0 ;  /* 0x20000014ff027230 */ /* 0x020fca0000004100 */
[----:B------:R-:W-:-:S13]  /*0600*/  FSETP.NAN.FTZ.AND P6, PT, |R2|, |R2|, PT ;  /* 0x400000020200720b */ /* 0x000fda0003fd8200 */
[----:B------:R-:W0:Y:S08]  /*0610*/  @!P6 LDC.U16 R4, c[0x0][0x388] ;  /* 0x0000e200ff04eb82 */ /* 0x000e300000000400 */
[----:B------:R-:W2:Y:S01]  /*0620*/  @!P6 LDC.U16 R6, c[0x0][0x38a] ;  /* 0x0000e280ff06eb82 */ /* 0x000ea20000000400 */
[----:B0-----:R-:W-:-:S05]  /*0630*/  @!P6 HADD2.F32 R7, -RZ, R4.H0_H0 ;  /* 0x20000004ff07e230 */ /* 0x001fca0000004100 */
[----:B------:R-:W-:Y:S01]  /*0640*/  @!P6 FMNMX.FTZ R2, R7, R2, !PT ;  /* 0x000000020702e209 */ /* 0x000fe20007810000 */
[----:B--2---:R-:W-:-:S05]  /*0650*/  @!P6 HADD2.F32 R9, -RZ, R6.H0_H0 ;  /* 0x20000006ff09e230 */ /* 0x004fca0000004100 */
[----:B------:R-:W-:-:S04]  /*0660*/  @!P6 FMNMX.FTZ R2, R9, R2, PT ;  /* 0x000000020902e209 */ /* 0x000fc80003810000 */
[----:B------:R-:W-:-:S04]  /*0670*/  @!P6 F2FP.F16.F32.PACK_AB R2, RZ, R2 ;  /* 0x00000002ff02e23e */ /* 0x000fc800000000ff */
[----:B------:R-:W-:-:S07]  /*0680*/  @!P6 PRMT R20, R2, 0x7610, R20 ;  /* 0x000076100214e816 */ /* 0x000fce0000000014 */
.L_x_16192:
[----:B------:R-:W-:Y:S05]  /*0690*/  BSYNC.RECONVERGENT B0 ;  /* 0x0000000000007941 */ /* 0x000fea0003800200 */
.L_x_16191:
[----:B------:R-:W-:Y:S01]  /*06a0*/  ISETP.GE.U32.AND P6, PT, R5, R0, PT ;  /* 0x000000000500720c */ /* 0x000fe20003fc6070 */
[----:B------:R-:W-:Y:S01]  /*06b0*/  @!P5 IMAD.IADD R5, R15, 0x1, R14 ;  /* 0x000000010f05d824 */ /* 0x000fe200078e020e */
[----:B------:R-:W-:Y:S03]  /*06c0*/  BSSY.RECONVERGENT B0, `(.L_x_16193) ;  /* 0x000000d000007945 */ /* 0x000fe60003800200 */
[----:B------:R-:W-:Y:S01]  /*06d0*/  @!P5 IMAD.WIDE.U32 R16, R5, 0x2, R16 ;  /* 0x000000020510d825 */ /* 0x000fe200078e0010 */
[----:B------:R-:W-:Y:S07]  /*06e0*/  @P4 BRA `(.L_x_16194) ;  /* 0x0000000000284947 */ /* 0x000fee0003800000 */
        /* <DEDUP_REMOVED lines=10> */
.L_x_16194:
[----:B------:R-:W-:Y:S05]  /*0790*/  BSYNC.RECONVERGENT B0 ;  /* 0x0000000000007941 */ /* 0x000fea0003800200 */
.L_x_16193:
        /* <DEDUP_REMOVED lines=12> */
.L_x_16196:
[----:B------:R-:W-:Y:S05]  /*0860*/  BSYNC.RECONVERGENT B0 ;  /* 0x0000000000007941 */ /* 0x000fea0003800200 */
.L_x_16195:
        /* <DEDUP_REMOVED lines=12> */
.L_x_16198:
[----:B------:R-:W-:Y:S05]  /*0930*/  BSYNC.RECONVERGENT B0 ;  /* 0x0000000000007941 */ /* 0x000fea0003800200 */
.L_x_16197:
        /* <DEDUP_REMOVED lines=12> */
.L_x_16200:
[----:B------:R-:W-:Y:S05]  /*0a00*/  BSYNC.RECONVERGENT B0 ;  /* 0x0000000000007941 */ /* 0x000fea0003800200 */
.L_x_16199:
        /* <DEDUP_REMOVED lines=12> */
.L_x_16202:
[----:B------:R-:W-:Y:S05]  /*0ad0*/  BSYNC.RECONVERGENT B0 ;  /* 0x0000000000007941 */ /* 0x000fea0003800200 */
.L_x_16201:
        /* <DEDUP_REMOVED lines=12> */
.L_x_16204:
[----:B------:R-:W-:Y:S05]  /*0ba0*/  BSYNC.RECONVERGENT B0 ;  /* 0x0000000000007941 */ /* 0x000fea0003800200 */
.L_x_16203:
        /* <DEDUP_REMOVED lines=18> */
.L_x_16207:
[----:B------:R-:W-:-:S13]  /*0cd0*/  ISETP.GE.U32.AND P0, PT, R14, R0, PT ;  /* 0x000000000e00720c */ /* 0x000fda0003f06070 */
[----:B------:R-:W-:Y:S05]  /*0ce0*/  @P0 BRA `(.L_x_16209) ;  /* 0x0000000000300947 */ /* 0x000fea0003800000 */
[----:B0-----:R-:W0:Y:S01]  /*0cf0*/  LDC.64 R2, c[0x0][0x398] ;  /* 0x0000e600ff027b82 */ /* 0x001e220000000a00 */
[----:B------:R-:W-:Y:S02]  /*0d00*/  IMAD.IADD R5, R15, 0x1, R14 ;  /* 0x000000010f057824 */ /* 0x000fe400078e020e */
[----:B------:R-:W-:Y:S02]  /*0d10*/  VIADD R14, R14, 0x80 ;  /* 0x000000800e0e7836 */ /* 0x000fe40000000000 */
[----:B0-----:R-:W-:-:S05]  /*0d20*/  IMAD.WIDE.U32 R2, R5, 0x2, R2 ;  /* 0x0000000205027825 */ /* 0x001fca00078e0002 */
[----:B------:R1:W-:Y:S02]  /*0d30*/  STG.E.U16 desc[UR4][R2.64], R19 ;  /* 0x0000001302007986 */ /* 0x0003e4000c101504 */
.L_x_16208:
[----:B------:R-:W-:-:S13]  /*0d40*/  ISETP.GE.U32.AND P0, PT, R14, R0, PT ;  /* 0x000000000e00720c */ /* 0x000fda0003f06070 */
[----:B------:R-:W-:Y:S05]  /*0d50*/  @P0 BRA `(.L_x_16210) ;  /* 0x0000000000340947 */ /* 0x000fea0003800000 */
[----:B01----:R-:W0:Y:S01]  /*0d60*/  LDC.64 R2, c[0x0][0x398] ;  /* 0x0000e600ff027b82 */ /* 0x003e220000000a00 */
[----:B------:R-:W-:Y:S02]  /*0d70*/  IMAD.IADD R5, R15, 0x1, R14 ;  /* 0x000000010f057824 */ /* 0x000fe400078e020e */
[----:B------:R-:W-:Y:S02]  /*0d80*/  VIADD R14, R14, 0x80 ;  /* 0x000000800e0e7836 */ /* 0x000fe40000000000 */
[----:B0-----:R-:W-:-:S05]  /*0d90*/  IMAD.WIDE.U32 R2, R5, 0x2, R2 ;  /* 0x0000000205027825 */ /* 0x001fca00078e0002 */
[----:B------:R1:W-:Y:S02]  /*0da0*/  STG.E.U16 desc[UR4][R2.64], R21 ;  /* 0x0000001502007986 */ /* 0x0003e4000c101504 */
.L_x_16209:
        /* <DEDUP_REMOVED lines=8> */
.L_x_16210:
[----:B------:R-:W-:Y:S05]  /*0e30*/  BSYNC.RELIABLE B1 ;  /* 0x0000000000017941 */ /* 0x000fea0003800100 */
.L_x_16206:
[----:B------:R-:W-:-:S13]  /*0e40*/  ISETP.GE.U32.AND P0, PT, R14, R0, PT ;  /* 0x000000000e00720c */ /* 0x000fda0003f06070 */
[----:B01-3--:R-:W0:Y:S01]  /*0e50*/  @!P0 LDC.64 R2, c[0x0][0x398] ;  /* 0x0000e600ff028b82 */ /* 0x00be220000000a00 */
[----:B------:R-:W-:Y:S02]  /*0e60*/  @!P0 IMAD.IADD R5, R15, 0x1, R14 ;  /* 0x000000010f058824 */ /* 0x000fe400078e020e */
[----:B------:R-:W-:Y:S02]  /*0e70*/  @!P0 VIADD R14, R14, 0x80 ;  /* 0x000000800e0e8836 */ /* 0x000fe40000000000 */
[----:B0-----:R-:W-:-:S05]  /*0e80*/  @!P0 IMAD.WIDE.U32 R2, R5, 0x2, R2 ;  /* 0x0000000205028825 */ /* 0x001fca00078e0002 */
[----:B------:R3:W-:Y:S02]  /*0e90*/  @!P0 STG.E.U16 desc[UR4][R2.64], R13 ;  /* 0x0000000d02008986 */ /* 0x0007e4000c101504 */
.L_x_16211:
[----:B------:R-:W-:Y:S05]  /*0ea0*/  BSYNC.RECONVERGENT B0 ;  /* 0x0000000000007941 */ /* 0x000fea0003800200 */
.L_x_16205:
        /* <DEDUP_REMOVED lines=8> */
.L_x_16188:
[----:B------:R-:W0:Y:S01]  /*0f30*/  S2R R9, SR_TID.X ;  /* 0x0000000000097919 */ /* 0x000e220000002100 */
[----:B------:R-:W1:Y:S08]  /*0f40*/  LDC.64 R2, c[0x0][0x3a0] ;  /* 0x0000e800ff027b82 */ /* 0x000e700000000a00 */
[----:B------:R-:W2:Y:S01]  /*0f50*/  LDC.64 R30, c[0x0][0x398] ;  /* 0x0000e600ff1e7b82 */ /* 0x000ea20000000a00 */
[----:B-1----:R-:W-:-:S04]  /*0f60*/  IMAD.WIDE.U32 R2, R15, 0x2, R2 ;  /* 0x000000020f027825 */ /* 0x002fc800078e0002 */
[----:B0-----:R-:W-:-:S05]  /*0f70*/  IMAD.WIDE.U32 R6, R9, 0x8, R2 ;  /* 0x0000000809067825 */ /* 0x001fca00078e0002 */
[----:B------:R-:W3:Y:S04]  /*0f80*/  LDG.E.64 R16, desc[UR4][R6.64] ;  /* 0x0000000406107981 */ /* 0x000ee8000c1e1b00 */
[----:B------:R-:W4:Y:S01]  /*0f90*/  LDG.E.64 R4, desc[UR4][R6.64+0x400] ;  /* 0x0004000406047981 */ /* 0x000f22000c1e1b00 */
[----:B--2---:R-:W-:-:S04]  /*0fa0*/  IMAD.WIDE.U32 R30, R15, 0x2, R30 ;  /* 0x000000020f1e7825 */ /* 0x004fc800078e001e */
[----:B------:R-:W-:-:S04]  /*0fb0*/  IMAD.WIDE.U32 R30, R9, 0x8, R30 ;  /* 0x00000008091e7825 */ /* 0x000fc800078e001e */
[----:B---3--:R-:W-:Y:S01]  /*0fc0*/  HADD2.F32 R0, -RZ, R16.H0_H0 ;  /* 0x20000010ff007230 */ /* 0x008fe20000004100 */
[C---:B------:R-:W-:Y:S02]  /*0fd0*/  PRMT R8, R17.reuse, 0x7610, R8 ;  /* 0x0000761011087816 */ /* 0x040fe40000000008 */
[----:B------:R-:W-:Y:S02]  /*0fe0*/  PRMT R3, R17, 0x7632, R3 ;  /* 0x0000763211037816 */ /* 0x000fe40000000003 */
[----:B------:R-:W-:Y:S01]  /*0ff0*/  FSETP.NAN.FTZ.AND P6, PT, |R0|, |R0|, PT ;  /* 0x400000000000720b */ /* 0x000fe20003fd8200 */
[----:B------:R-:W-:Y:S01]  /*1000*/  HADD2.F32 R18, -RZ, R8.H0_H0 ;  /* 0x20000008ff127230 */ /* 0x000fe20000004100 */
[----:B----4-:R-:W-:Y:S01]  /*1010*/  PRMT R7, R4, 0x7610, R7 ;  /* 0x0000761004077816 */ /* 0x010fe20000000007 */
[----:B------:R-:W-:Y:S01]  /*1020*/  HADD2.F32 R22, -RZ, R3.H0_H0 ;  /* 0x20000003ff167230 */ /* 0x000fe20000004100 */
[----:B------:R-:W-:Y:S02]  /*1030*/  PRMT R6, R5, 0x7610, R6 ;  /* 0x0000761005067816 */ /* 0x000fe40000000006 */
[----:B------:R-:W-:Y:S01]  /*1040*/  FSETP.NAN.FTZ.AND P5, PT, |R18|, |R18|, PT ;  /* 0x400000121200720b */ /* 0x000fe20003fb8200 */
[----:B------:R-:W-:Y:S01]  /*1050*/  HADD2.F32 R14, -RZ, R7.H0_H0 ;  /* 0x20000007ff0e7230 */ /* 0x000fe20000004100 */
[----:B------:R-:W-:-:S02]  /*1060*/  FSETP.NAN.FTZ.AND P4, PT, |R22|, |R22|, PT ;  /* 0x400000161600720b */ /* 0x000fc40003f98200 */
[----:B------:R-:W-:Y:S02]  /*1070*/  PRMT R2, R4, 0x7632, R2 ;  /* 0x0000763204027816 */ /* 0x000fe40000000002 */
[----:B------:R-:W-:Y:S01]  /*1080*/  PRMT R4, R5, 0x7632, R4 ;  /* 0x0000763205047816 */ /* 0x000fe20000000004 */
[----:B------:R-:W0:Y:S01]  /*1090*/  @!P6 LDC.U16 R10, c[0x0][0x388] ;  /* 0x0000e200ff0aeb82 */ /* 0x000e220000000400 */
[----:B------:R-:W-:Y:S01]  /*10a0*/  FSETP.NAN.FTZ.AND P3, PT, |R14|, |R14|, PT ;  /* 0x4000000e0e00720b */ /* 0x000fe20003f78200 */
[----:B------:R-:W-:Y:S01]  /*10b0*/  HADD2.F32 R12, -RZ, R2.H0_H0 ;  /* 0x20000002ff0c7230 */ /* 0x000fe20000004100 */
[----:B------:R-:W-:Y:S01]  /*10c0*/  PRMT R5, R16, 0x7610, R5 ;  /* 0x0000761010057816 */ /* 0x000fe20000000005 */
[----:B------:R-:W-:-:S03]  /*10d0*/  HADD2.F32 R11, -RZ, R4.H0_H0 ;  /* 0x20000004ff0b7230 */ /* 0x000fc60000004100 */
[----:B------:R-:W-:Y:S01]  /*10e0*/  FSETP.NAN.FTZ.AND P2, PT, |R12|, |R12|, PT ;  /* 0x4000000c0c00720b */ /* 0x000fe20003f58200 */
[----:B------:R-:W1:Y:S01]  /*10f0*/  @!P6 LDC.U16 R17, c[0x0][0x38a] ;  /* 0x0000e280ff11eb82 */ /* 0x000e620000000400 */
[----:B------:R-:W-:-:S07]  /*1100*/  FSETP.NAN.FTZ.AND P0, PT, |R11|, |R11|, PT ;  /* 0x4000000b0b00720b */ /* 0x000fce0003f18200 */
[----:B------:R-:W2:Y:S08]  /*1110*/  @!P5 LDC.U16 R19, c[0x0][0x388] ;  /* 0x0000e200ff13db82 */ /* 0x000eb00000000400 */
[----:B------:R-:W3:Y:S01]  /*1120*/  @!P4 LDC.U16 R23, c[0x0][0x388] ;  /* 0x0000e200ff17cb82 */ /* 0x000ee20000000400 */
[----:B0-----:R-:W-:Y:S02]  /*1130*/  @!P6 HADD2.F32 R13, -RZ, R10.H0_H0 ;  /* 0x2000000aff0de230 */ /* 0x001fe40000004100 */
[----:B------:R-:W-:-:S03]  /*1140*/  HADD2.F32 R10, -RZ, R6.H0_H0 ;  /* 0x20000006ff0a7230 */ /* 0x000fc60000004100 */
[----:B------:R-:W-:Y:S02]  /*1150*/  @!P6 FMNMX.FTZ R13, R13, R0, !PT ;  /* 0x000000000d0de209 */ /* 0x000fe40007810000 */
[----:B------:R-:W0:Y:S01]  /*1160*/  @!P5 LDC.U16 R21, c[0x0][0x38a] ;  /* 0x0000e280ff15db82 */ /* 0x000e220000000400 */
[----:B-1----:R-:W-:Y:S01]  /*1170*/  @!P6 HADD2.F32 R20, -RZ, R17.H0_H0 ;  /* 0x20000011ff14e230 */ /* 0x002fe20000004100 */
[----:B------:R-:W-:Y:S02]  /*1180*/  PRMT R0, R16, 0x7632, R0 ;  /* 0x0000763210007816 */ /* 0x000fe40000000000 */
[----:B------:R-:W-:Y:S02]  /*1190*/  FSETP.NAN.FTZ.AND P1, PT, |R10|, |R10|, PT ;  /* 0x4000000a0a00720b */ /* 0x000fe40003f38200 */
[----:B------:R-:W-:Y:S01]  /*11a0*/  @!P6 FMNMX.FTZ R16, R20, R13, PT ;  /* 0x0000000d1410e209 */ /* 0x000fe20003810000 */
[----:B------:R-:W-:Y:S01]  /*11b0*/  HADD2.F32 R13, -RZ, R0.H0_H0 ;  /* 0x20000000ff0d7230 */ /* 0x000fe20000004100 */
[----:B------:R-:W1:Y:S01]  /*11c0*/  @!P3 LDC.U16 R29, c[0x0][0x388] ;  /* 0x0000e200ff1dbb82 */ /* 0x000e620000000400 */
[----:B--2---:R-:W-:Y:S01]  /*11d0*/  @!P5 HADD2.F32 R19, -RZ, R19.H0_H0 ;  /* 0x20000013ff13d230 */ /* 0x004fe20000004100 */
[----:B------:R-:W-:-:S02]  /*11e0*/  @!P6 F2FP.F16.F32.PACK_AB R5, RZ, R16 ;  /* 0x00000010ff05e23e */ /* 0x000fc400000000ff */
[----:B------:R-:W-:Y:S02]  /*11f0*/  FSETP.NAN.FTZ.AND P6, PT, |R13|, |R13|, PT ;  /* 0x4000000d0d00720b */ /* 0x000fe40003fd8200 */
[----:B------:R-:W-:Y:S01]  /*1200*/  @!P5 FMNMX.FTZ R24, R19, R18, !PT ;  /* 0x000000121318d209 */ /* 0x000fe20007810000 */
[----:B---3--:R-:W-:Y:S02]  /*1210*/  @!P4 HADD2.F32 R23, -RZ, R23.H0_H0 ;  /* 0x20000017ff17c230 */ /* 0x008fe40000004100 */
[----:B------:R-:W2:Y:S03]  /*1220*/  @!P1 LDC.U16 R19, c[0x0][0x388] ;  /* 0x0000e200ff139b82 */ /* 0x000ea60000000400 */
[----:B------:R-:W-:Y:S01]  /*1230*/  @!P4 FMNMX.FTZ R22, R23, R22, !PT ;  /* 0x000000161716c209 */ /* 0x000fe20007810000 */
[----:B0-----:R-:W-:-:S04]  /*1240*/  @!P5 HADD2.F32 R21, -RZ, R21.H0_H0 ;  /* 0x20000015ff15d230 */ /* 0x001fc80000004100 */
[----:B------:R-:W0:Y:S01]  /*1250*/  @!P3 LDC.U16 R17, c[0x0][0x38a] ;  /* 0x0000e280ff11bb82 */ /* 0x000e220000000400 */
[----:B------:R-:W-:Y:S01]  /*1260*/  @!P5 FMNMX.FTZ R21, R21, R24, PT ;  /* 0x000000181515d209 */ /* 0x000fe20003810000 */
[----:B-1----:R-:W-:-:S06]  /*1270*/  @!P3 HADD2.F32 R29, -RZ, R29.H0_H0 ;  /* 0x2000001dff1db230 */ /* 0x002fcc0000004100 */
[----:B------:R-:W1:Y:S01]  /*1280*/  @!P2 LDC.U16 R18, c[0x0][0x388] ;  /* 0x0000e200ff12ab82 */ /* 0x000e620000000400 */
[----:B------:R-:W-:Y:S02]  /*1290*/  @!P5 F2FP.F16.F32.PACK_AB R8, RZ, R21 ;  /* 0x00000015ff08d23e */ /* 0x000fe400000000ff */
[----:B------:R-:W-:-:S05]  /*12a0*/  @!P3 FMNMX.FTZ R29, R29, R14, !PT ;  /* 0x0000000e1d1db209 */ /* 0x000fca0007810000 */
[----:B------:R-:W3:Y:S01]  /*12b0*/  @!P0 LDC.U16 R20, c[0x0][0x388] ;  /* 0x0000e200ff148b82 */ /* 0x000ee20000000400 */
[----:B--2---:R-:W-:-:S05]  /*12c0*/  @!P1 HADD2.F32 R19, -RZ, R19.H0_H0 ;  /* 0x20000013ff139230 */ /* 0x004fca0000004100 */
[----:B------:R-:W-:Y:S02]  /*12d0*/  @!P1 FMNMX.FTZ R19, R19, R10, !PT ;  /* 0x0000000a13139209 */ /* 0x000fe40007810000 */
[----:B------:R-:W2:Y:S01]  /*12e0*/  @!P6 LDC.U16 R23, c[0x0][0x388] ;  /* 0x0000e200ff17eb82 */ /* 0x000ea20000000400 */
[----:B0-----:R-:W-:-:S05]  /*12f0*/  @!P3 HADD2.F32 R14, -RZ, R17.H0_H0 ;  /* 0x20000011ff0eb230 */ /* 0x001fca0000004100 */
[----:B------:R-:W-:Y:S02]  /*1300*/  @!P3 FMNMX.FTZ R14, R14, R29, PT ;  /* 0x0000001d0e0eb209 */ /* 0x000fe40003810000 */
[----:B------:R-:W0:Y:S01]  /*1310*/  @!P4 LDC.U16 R16, c[0x0][0x38a] ;  /* 0x0000e280ff10cb82 */ /* 0x000e220000000400 */
[----:B-1----:R-:W-:Y:S01]  /*1320*/  @!P2 HADD2.F32 R17, -RZ, R18.H0_H0 ;  /* 0x20000012ff11a230 */ /* 0x002fe20000004100 */
[----:B------:R-:W-:-:S04]  /*1330*/  @!P3 F2FP.F16.F32.PACK_AB R7, RZ, R14 ;  /* 0x0000000eff07b23e */ /* 0x000fc800000000ff */
[----:B------:R-:W-:Y:S02]  /*1340*/  @!P2 FMNMX.FTZ R17, R17, R12, !PT ;  /* 0x0000000c1111a209 */ /* 0x000fe40007810000 */
[----:B------:R-:W1:Y:S01]  /*1350*/  @!P2 LDC.U16 R24, c[0x0][0x38a] ;  /* 0x0000e280ff18ab82 */ /* 0x000e620000000400 */
[----:B---3--:R-:W-:-:S05]  /*1360*/  @!P0 HADD2.F32 R20, -RZ, R20.H0_H0 ;  /* 0x20000014ff148230 */ /* 0x008fca0000004100 */
[----:B------:R-:W-:Y:S02]  /*1370*/  @!P0 FMNMX.FTZ R20, R20, R11, !PT ;  /* 0x0000000b14148209 */ /* 0x000fe40007810000 */
        /* <DEDUP_REMOVED lines=9> */
[----:B------:R-:W-:Y:S01]  /*1410*/  @!P2 FMNMX.FTZ R17, R24, R17, PT ;  /* 0x000000111811a209 */ /* 0x000fe20003810000 */
[----:B---3--:R-:W-:Y:S01]  /*1420*/  @!P1 HADD2.F32 R16, -RZ, R25.H0_H0 ;  /* 0x20000019ff109230 */ /* 0x008fe20000004100 */
[----:B------:R-:W-:Y:S02]  /*1430*/  PRMT R3, R8, 0x5410, R3 ;  /* 0x0000541008037816 */ /* 0x000fe40000000003 */
[----:B------:R-:W-:Y:S02]  /*1440*/  @!P2 F2FP.F16.F32.PACK_AB R2, RZ, R17 ;  /* 0x00000011ff02a23e */ /* 0x000fe400000000ff */
[----:B------:R-:W-:Y:S02]  /*1450*/  @!P1 FMNMX.FTZ R19, R16, R19, PT ;  /* 0x0000001310139209 */ /* 0x000fe40003810000 */
[----:B------:R-:W-:Y:S01]  /*1460*/  PRMT R8, R7, 0x5410, R2 ;  /* 0x0000541007087816 */ /* 0x000fe20000000002 */
[----:B--2---:R-:W-:Y:S01]  /*1470*/  @!P0 HADD2.F32 R11, -RZ, R26.H0_H0 ;  /* 0x2000001aff0b8230 */ /* 0x004fe20000004100 */
[----:B------:R-:W-:-:S04]  /*1480*/  @!P1 F2FP.F16.F32.PACK_AB R6, RZ, R19 ;  /* 0x00000013ff06923e */ /* 0x000fc800000000ff */
[----:B------:R-:W-:Y:S01]  /*1490*/  @!P0 FMNMX.FTZ R20, R11, R20, PT ;  /* 0x000000140b148209 */ /* 0x000fe20003810000 */
[----:B0-----:R-:W-:-:S03]  /*14a0*/  @!P6 HADD2.F32 R12, -RZ, R27.H0_H0 ;  /* 0x2000001bff0ce230 */ /* 0x001fc60000004100 */
[----:B------:R-:W-:Y:S02]  /*14b0*/  @!P0 F2FP.F16.F32.PACK_AB R4, RZ, R20 ;  /* 0x00000014ff04823e */ /* 0x000fe400000000ff */
[----:B------:R-:W-:Y:S02]  /*14c0*/  @!P6 FMNMX.FTZ R13, R12, R13, PT ;  /* 0x0000000d0c0de209 */ /* 0x000fe40003810000 */
[----:B------:R-:W-:Y:S02]  /*14d0*/  PRMT R9, R6, 0x5410, R4 ;  /* 0x0000541006097816 */ /* 0x000fe40000000004 */
[----:B------:R-:W-:-:S03]  /*14e0*/  @!P6 F2FP.F16.F32.PACK_AB R0, RZ, R13 ;  /* 0x0000000dff00e23e */ /* 0x000fc600000000ff */
[----:B------:R-:W-:Y:S01]  /*14f0*/  STG.E.64 desc[UR4][R30.64+0x400], R8 ;  /* 0x000400081e007986 */ /* 0x000fe2000c101b04 */
[----:B------:R-:W-:-:S05]  /*1500*/  PRMT R2, R5, 0x5410, R0 ;  /* 0x0000541005027816 */ /* 0x000fca0000000000 */
[----:B------:R-:W-:Y:S01]  /*1510*/  STG.E.64 desc[UR4][R30.64], R2 ;  /* 0x000000021e007986 */ /* 0x000fe2000c101b04 */
[----:B------:R-:W-:Y:S05]  /*1520*/  EXIT ;  /* 0x000000000000794d */ /* 0x000fea0003800000 */
.L_x_16212:
        /* <DEDUP_REMOVED lines=13> */
.L_x_35965:


//--------------------- .text._ZN2at6native29vectorized_elementwise_kernelILi8EZZZNS0_17clamp_kernel_cudaERNS_18TensorIteratorBaseERKN3c106ScalarES7_ENKUlvE_clEvENKUlvE6_clEvEUlNS4_4HalfEE_St5arrayIPcLm2EEEEviT0_T1_ --------------------------
	.section	.text._ZN2at6native29vectorized_elementwise_kernelILi8EZZZNS0_17clamp_kernel_cudaERNS_18TensorIteratorBaseERKN3c106ScalarES7_ENKUlvE_clEvENKUlvE6_clEvEUlNS4_4HalfEE_St5arrayIPcLm2EEEEviT0_T1_,"ax",@progbits
	.align	128
        .global         _ZN2at6native29vectorized_elementwise_kernelILi8EZZZNS0_17clamp_kernel_cudaERNS_18TensorIteratorBaseERKN3c106ScalarES7_ENKUlvE_clEvENKUlvE6_clEvEUlNS4_4HalfEE_St5arrayIPcLm2EEEEviT0_T1_
        .type           _ZN2at6native29vectorized_elementwise_kernelILi8EZZZNS0_17clamp_kernel_cudaERNS_18TensorIteratorBaseERKN3c106ScalarES7_ENKUlvE_clEvENKUlvE6_clEvEUlNS4_4HalfEE_St5arrayIPcLm2EEEEviT0_T1_,@function
        .size           _ZN2at6native29vectorized_elementwise_kernelILi8EZZZNS0_17clamp_kernel_cudaERNS_18TensorIteratorBaseERKN3c106ScalarES7_ENKUlvE_clEvENKUlvE6_clEvEUlNS4_4HalfEE_St5arrayIPcLm2EEEEviT0_T1_,(.L_x_35966 - _ZN2at6native29vectorized_elementwise_kernelILi8EZZZNS0_17clamp_kernel_cudaERNS_18TensorIteratorBaseERKN3c106ScalarES7_ENKUlvE_clEvENKUlvE6_clEvEUlNS4_4HalfEE_St5arrayIPcLm2EEEEviT0_T1_)
        .other          _ZN2at6native29vectorized_elementwise_kernelILi8EZZZNS0_17clamp_kernel_cudaERNS_18TensorIteratorBaseERKN3c106ScalarES7_ENKUlvE_clEvENKUlvE6_clEvEUlNS4_4HalfEE_St5arrayIPcLm2EEEEviT0_T1_,@"STO_CUDA_ENTRY STV_DEFAULT"
_ZN2at6native29vectorized_elementwise_kernelILi8EZZZNS0_17clamp_kernel_cudaERNS_18TensorIteratorBaseERKN3c106ScalarES7_ENKUlvE_clEvENKUlvE6_clEvEUlNS4_4HalfEE_St5arrayIPcLm2EEEEviT0_T1_:
.text._ZN2at6native29vectorized_elementwise_kernelILi8EZZZNS0_17clamp_kernel_cudaERNS_18TensorIteratorBaseERKN3c106ScalarES7_ENKUlvE_clEvENKUlvE6_clEvEUlNS4_4HalfEE_St5arrayIPcLm2EEEEviT0_T1_:
[----:B------:R-:W-:Y:S01]  /*0000*/  LDC R1, c[0x0][0x37c] ;  /* 0x0000df00ff017b82 */ /* 0x000fe20000000800 */
[----:B------:R-:W-:Y:S05]  /*0010*/  EXIT ;  /* 0x000000000000794d */ /* 0x000fea0003800000 */
.L_x_16213:
        /* <DEDUP_REMOVED lines=14> */
.L_x_35966:


//--------------------- .text._ZN2at6native18elementwise_kernelILi128ELi4EZNS0_15gpu_kernel_implIZZZNS0_17clamp_kernel_cudaERNS_18TensorIteratorBaseERKN3c106ScalarES8_ENKUlvE_clEvENKUlvE5_clEvEUlfE_EEvS4_RKT_EUliE_EEviT1_ --------------------------
	.section	.text._ZN2at6native18elementwise_kernelILi128ELi4EZNS0_15gpu_kernel_implIZZZNS0_17clamp_kernel_cudaERNS_18TensorIteratorBaseERKN3c106ScalarES8_ENKUlvE_clEvENKUlvE5_clEvEUlfE_EEvS4_RKT_EUliE_EEviT1_,"ax",@progbits
	.align	128
        .global         _ZN2at6native18elementwise_kernelILi128ELi4EZNS0_15gpu_kernel_implIZZZNS0_17clamp_kernel_cudaERNS_18TensorIteratorBaseERKN3c106ScalarES8_ENKUlvE_clEvENKUlvE5_clEvEUlfE_EEvS4_RKT_EUliE_EEviT1_
        .type           _ZN2at6native18elementwise_kernelILi128ELi4EZNS0_15gpu_kernel_implIZZZNS0_17clamp_kernel_cudaERNS_18TensorIteratorBaseERKN3c106ScalarES8_ENKUlvE_clEvENKUlvE5_clEvEUlfE_EEvS4_RKT_EUliE_EEviT1_,@function
        .size           _ZN2at6native18elementwise_kernelILi128ELi4EZNS0_15gpu_kernel_implIZZZNS0_17clamp_kernel_cudaERNS_18TensorIteratorBaseERKN3c106ScalarES8_ENKUlvE_clEvENKUlvE5_clEvEUlfE_EEvS4_RKT_EUliE_EEviT1_,(.L_x_35967 - _ZN2at6native18elementwise_kernelILi128ELi4EZNS0_15gpu_kernel_implIZZZNS0_17clamp_kernel_cudaERNS_18TensorIteratorBaseERKN3c106ScalarES8_ENKUlvE_clEvENKUlvE5_clEvEUlfE_EEvS4_RKT_EUliE_EEviT1_)
        .other          _ZN2at6native18elementwise_kernelILi128ELi4EZNS0_15gpu_kernel_implIZZZNS0_17clamp_kernel_cudaERNS_18TensorIteratorBaseERKN3c106ScalarES8_ENKUlvE_clEvENKUlvE5_clEvEUlfE_EEvS4_RKT_EUliE_EEviT1_,@"STO_CUDA_ENTRY STV_DEFAULT"
_ZN2at6native18elementwise_kernelILi128ELi4EZNS0_15gpu_kernel_implIZZZNS0_17clamp_kernel_cudaERNS_18TensorIteratorBaseERKN3c106ScalarES8_ENKUlvE_clEvENKUlvE5_clEvEUlfE_EEvS4_RKT_EUliE_EEviT1_:
.text._ZN2at6native18elementwise_kernelILi128ELi4EZNS0_15gpu_kernel_implIZZZNS0_17clamp_kernel_cudaERNS_18TensorIteratorBaseERKN3c106ScalarES8_ENKUlvE_clEvENKUlvE5_clEvEUlfE_EEvS4_RKT_EUliE_EEviT1_:
        /* <DEDUP_REMOVED lines=319> */
.L_x_16216:
        /* <DEDUP_REMOVED lines=18> */
.L_x_16221:
[----:B------:R-:W2:Y:S02]  /*1510*/  LDG.E.U8 R2, desc[UR36][R2.64] ;  /* 0x0000002402027981 */ /* 0x000ea4000c1e1100 */
[----:B--2---:R-:W-:Y:S01]  /*1520*/  I2FP.F32.U32 R4, R2 ;  /* 0x0000000200047245 */ /* 0x004fe20000201000 */
[----:B------:R-:W-:Y:S06]  /*1530*/  BRA `(.L_x_16223) ;  /* 0x0000000c00447947 */ /* 0x000fec0003800000 */
.L_x_16220:
        /* <DEDUP_REMOVED lines=9> */
.L_x_16225:
[----:B------:R-:W2:Y:S02]  /*15d0*/  LDG.E R2, desc[UR36][R2.64] ;  /* 0x0000002402027981 */ /* 0x000ea4000c1e1900 */
[----:B--2---:R-:W-:Y:S01]  /*15e0*/  I2FP.F32.S32 R4, R2 ;  /* 0x0000000200047245 */ /* 0x004fe20000201400 */
[----:B------:R-:W-:Y:S06]  /*15f0*/  BRA `(.L_x_16223) ;  /* 0x0000000c00147947 */ /* 0x000fec0003800000 */
.L_x_16224:
[----:B------:R-:W2:Y:S02]  /*1600*/  LDG.E.U16 R2, desc[UR36][R2.64] ;  /* 0x0000002402027981 */ /* 0x000ea4000c1e1500 */
[----:B--2---:R2:W3:Y:S01]  /*1610*/  I2F.S16 R4, R2 ;  /* 0x0000000200047306 */ /* 0x0044e20000101400 */
[----:B------:R-:W-:Y:S05]  /*1620*/  BRA `(.L_x_16223) ;  /* 0x0000000c00087947 */ /* 0x000fea0003800000 */
.L_x_16219:
        /* <DEDUP_REMOVED lines=8> */
.L_x_16227:
[----:B------:R-:W2:Y:S02]  /*16b0*/  LDG.E.U16 R2, desc[UR36][R2.64] ;  /* 0x0000002402027981 */ /* 0x000ea4000c1e1500 */
[----:B--2---:R-:W-:Y:S01]  /*16c0*/  HADD2.F32 R4, -RZ, R2.H0_H0 ;  /* 0x20000002ff047230 */ /* 0x004fe20000004100 */
[----:B------:R-:W-:Y:S06]  /*16d0*/  BRA `(.L_x_16223) ;  /* 0x0000000800dc7947 */ /* 0x000fec0003800000 */
.L_x_16226:
        /* <DEDUP_REMOVED lines=8> */
.L_x_16229:
[----:B------:R-:W2:Y:S02]  /*1760*/  LDG.E.U16 R2, desc[UR36][R2.64] ;  /* 0x0000002402027981 */ /* 0x000ea4000c1e1500 */
[----:B--2---:R-:W-:Y:S01]  /*1770*/  HADD2.F32 R4, -RZ, R2.H0_H0 ;  /* 0x20000002ff047230 */ /* 0x004fe20000004100 */
[----:B------:R-:W-:Y:S06]  /*1780*/  BRA `(.L_x_16223) ;  /* 0x0000000800b07947 */ /* 0x000fec0003800000 */
.L_x_16228:
        /* <DEDUP_REMOVED lines=11> */
.L_x_16218:
        /* <DEDUP_REMOVED lines=12> */
.L_x_16232:
        /* <DEDUP_REMOVED lines=11> */
.L_x_16231:
        /* <DEDUP_REMOVED lines=25> */
.L_x_16234:
        /* <DEDUP_REMOVED lines=12> */
.L_x_16233:
[----:B------:R-:W2:Y:S02]  /*1c00*/  LDG.E.U16 R2, desc[UR36][R2.64] ;  /* 0x0000002402027981 */ /* 0x000ea4000c1e1500 */
[----:B--2---:R-:W-:Y:S01]  /*1c10*/  SHF.L.U32 R4, R2, 0x10, RZ ;  /* 0x0000001002047819 */ /* 0x004fe200000006ff */
[----:B------:R-:W-:Y:S06]  /*1c20*/  BRA `(.L_x_16223) ;  /* 0x0000000400887947 */ /* 0x000fec0003800000 */
.L_x_16230:
        /* <DEDUP_REMOVED lines=11> */
.L_x_16237:
        /* <DEDUP_REMOVED lines=20> */
.L_x_16239:
[----:B------:R-:W-:Y:S05]  /*1e20*/  BSYNC.RECONVERGENT B0 ;  /* 0x0000000000007941 */ /* 0x000fea0003800200 */
.L_x_16238:
[----:B------:R-:W-:Y:S01]  /*1e30*/  IMAD.SHL.U32 R0, R0, 0x100000, RZ ;  /* 0x0010000000007824 */ /* 0x000fe200078e00ff */
[----:B------:R-:W-:-:S04]  /*1e40*/  LEA R2, R2, 0x3b800000, 0x17 ;  /* 0x3b80000002027811 */ /* 0x000fc800078eb8ff */
[----:B------:R-:W-:Y:S01]  /*1e50*/  LOP3.LUT R4, R2, R0, R7, 0xfe, !PT ;  /* 0x0000000002047212 */ /* 0x000fe200078efe07 */
[----:B------:R-:W-:Y:S06]  /*1e60*/  BRA `(.L_x_16223) ;  /* 0x0000000000f87947 */ /* 0x000fec0003800000 */
.L_x_16236:
        /* <DEDUP_REMOVED lines=20> */
.L_x_16241:
[----:B------:R-:W-:Y:S05]  /*1fb0*/  BSYNC.RECONVERGENT B0 ;  /* 0x0000000000007941 */ /* 0x000fea0003800200 */
.L_x_16240:
[----:B------:R-:W-:Y:S01]  /*1fc0*/  IMAD.SHL.U32 R0, R0, 0x200000, RZ ;  /* 0x0020000000007824 */ /* 0x000fe200078e00ff */
[----:B------:R-:W-:-:S04]  /*1fd0*/  LEA R2, R2, 0x37800000, 0x17 ;  /* 0x3780000002027811 */ /* 0x000fc800078eb8ff */
[----:B------:R-:W-:Y:S01]  /*1fe0*/  LOP3.LUT R4, R2, R0, R7, 0xfe, !PT ;  /* 0x0000000002047212 */ /* 0x000fe200078efe07 */
[----:B------:R-:W-:Y:S06]  /*1ff0*/  BRA `(.L_x_16223) ;  /* 0x0000000000947947 */ /* 0x000fec0003800000 */
.L_x_16235:
[----:B------:R-:W-:-:S09]  /*2000*/  UISETP.NE.AND UP0, UPT, UR4, 0x1c, UPT ;  /* 0x0000001c0400788c */ /* 0x000fd2000bf05270 */
[----:B------:R-:W-:Y:S05]  /*2010*/  BRA.U !UP0, `(.L_x_16242) ;  /* 0x0000000108847547 */ /* 0x000fea000b800000 */
[----:B------:R-:W-:-:S09]  /*2020*/  UISETP.NE.AND UP0, UPT, UR4, 0x1d, UPT ;  /* 0x0000001d0400788c */ /* 0x000fd2000bf05270 */
[----:B------:R-:W-:Y:S05]  /*2030*/  BRA.U !UP0, `(.L_x_16243) ;  /* 0x0000000108707547 */ /* 0x000fea000b800000 */
[----:B------:R-:W-:-:S09]  /*2040*/  UISETP.NE.AND UP0, UPT, UR4, 0x2c, UPT ;  /* 0x0000002c0400788c */ /* 0x000fd2000bf05270 */
[----:B------:R-:W-:Y:S05]  /*2050*/  BRA.U !UP0, `(.L_x_16244) ;  /* 0x0000000108487547 */ /* 0x000fea000b800000 */
.L_x_16222:
        /* <DEDUP_REMOVED lines=16> */
.L_x_16245:
[----:B------:R-:W-:Y:S01]  /*2160*/  IMAD.MOV.U32 R4, RZ, RZ, RZ ;  /* 0x000000ffff047224 */ /* 0x000fe200078e00ff */
[----:B------:R-:W-:Y:S06]  /*2170*/  BRA `(.L_x_16223) ;  /* 0x0000000000347947 */ /* 0x000fec0003800000 */
.L_x_16244:
        /* <DEDUP_REMOVED lines=8> */
.L_x_16243:
[----:B------:R-:W2:Y:S02]  /*2200*/  LDG.E.64 R2, desc[UR36][R2.64] ;  /* 0x0000002402027981 */ /* 0x000ea4000c1e1b00 */
[----:B--2---:R0:W1:Y:S02]  /*2210*/  I2F.U64 R4, R2 ;  /* 0x0000000200047312 */ /* 0x0040640000301000 */
[----:B01----:R-:W-:Y:S05]  /*2220*/  BRA `(.L_x_16223) ;  /* 0x0000000000087947 */ /* 0x003fea0003800000 */
.L_x_16242:
[----:B------:R-:W2:Y:S02]  /*2230*/  LDG.E R2, desc[UR36][R2.64] ;  /* 0x0000002402027981 */ /* 0x000ea4000c1e1900 */
[----:B--2---:R-:W-:-:S07]  /*2240*/  I2FP.F32.U32 R4, R2 ;  /* 0x0000000200047245 */ /* 0x004fce0000201000 */
.L_x_16223:
[----:B------:R-:W-:Y:S05]  /*2250*/  BSYNC.RECONVERGENT B6 ;  /* 0x0000000000067941 */ /* 0x000fea0003800200 */
.L_x_16217:
[----:B------:R-:W1:Y:S01]  /*2260*/  LDCU.64 UR6, c[0x0][0x580] ;  /* 0x0000b000ff0677ac */ /* 0x000e620008000a00 */
[----:B0--3-5:R-:W-:Y:S01]  /*2270*/  FSETP.NAN.FTZ.AND P0, PT, |R4|, |R4|, PT ;  /* 0x400000040400720b */ /* 0x029fe20003f18200 */
[----:B------:R-:W0:Y:S01]  /*2280*/  LDCU.64 UR8, c[0x0][0x590] ;  /* 0x0000b200ff0877ac */ /* 0x000e220008000a00 */
[----:B------:R-:W-:-:S04]  /*2290*/  UPRMT UR4, UR41, 0x9910, URZ ;  /* 0x0000991029047896 */ /* 0x000fc800080000ff */
[----:B------:R-:W-:Y:S01]  /*22a0*/  UISETP.GT.AND UP0, UPT, UR4, 0x9, UPT ;  /* 0x000000090400788c */ /* 0x000fe2000bf04270 */
[----:B-12-4-:R-:W-:Y:S02]  /*22b0*/  IADD3 R2, P1, PT, R16, UR6, RZ ;  /* 0x0000000610027c10 */ /* 0x016fe4000ff3e0ff */
[----:B0-----:R-:W-:Y:S02]  /*22c0*/  FMNMX.FTZ R0, R4, UR8, !PT ;  /* 0x0000000804007c09 */ /* 0x001fe4000f810000 */
[----:B------:R-:W-:Y:S02]  /*22d0*/  IADD3.X R3, PT, PT, RZ, UR7, RZ, P1, !PT ;  /* 0x00000007ff037c10 */ /* 0x000fe40008ffe4ff */
[----:B------:R-:W-:Y:S02]  /*22e0*/  @!P0 FMNMX.FTZ R4, R0, UR9, PT ;  /* 0x0000000900048c09 */ /* 0x000fe4000b810000 */
        /* <DEDUP_REMOVED lines=12> */
.L_x_16249:
[----:B------:R-:W0:Y:S02]  /*23b0*/  F2I.S64.TRUNC R4, R4 ;  /* 0x0000000400047311 */ /* 0x000e24000020d900 */
[----:B0-----:R-:W-:-:S05]  /*23c0*/  IMAD.MOV.U32 R7, RZ, RZ, R4 ;  /* 0x000000ffff077224 */ /* 0x001fca00078e0004 */
[----:B------:R0:W-:Y:S01]  /*23d0*/  STG.E.U8 desc[UR36][R2.64], R7 ;  /* 0x0000000702007986 */ /* 0x0001e2000c101124 */
[----:B------:R-:W-:Y:S05]  /*23e0*/  BRA `(.L_x_16251) ;  /* 0x0000000c002c7947 */ /* 0x000fea0003800000 */
.L_x_16248:
        /* <DEDUP_REMOVED lines=9> */
.L_x_16253:
[----:B------:R-:W0:Y:S02]  /*2480*/  F2I.FTZ.TRUNC.NTZ R5, R4 ;  /* 0x0000000400057305 */ /* 0x000e24000021f100 */
[----:B0-----:R0:W-:Y:S01]  /*2490*/  STG.E desc[UR36][R2.64], R5 ;  /* 0x0000000502007986 */ /* 0x0011e2000c101924 */
[----:B------:R-:W-:Y:S05]  /*24a0*/  BRA `(.L_x_16251) ;  /* 0x0000000800fc7947 */ /* 0x000fea0003800000 */
.L_x_16252:
[----:B------:R-:W0:Y:S02]  /*24b0*/  F2I.FTZ.TRUNC.NTZ R5, R4 ;  /* 0x0000000400057305 */ /* 0x000e24000021f100 */
[----:B0-----:R0:W-:Y:S01]  /*24c0*/  STG.E.U16 desc[UR36][R2.64], R5 ;  /* 0x0000000502007986 */ /* 0x0011e2000c101524 */
[----:B------:R-:W-:Y:S05]  /*24d0*/  BRA `(.L_x_16251) ;  /* 0x0000000800f07947 */ /* 0x000fea0003800000 */
.L_x_16247:
        /* <DEDUP_REMOVED lines=8> */
.L_x_16255:
[----:B------:R-:W-:-:S05]  /*2560*/  F2FP.F16.F32.PACK_AB R4, RZ, R4 ;  /* 0x00000004ff04723e */ /* 0x000fca00000000ff */
[----:B------:R0:W-:Y:S01]  /*2570*/  STG.E.U16 desc[UR36][R2.64], R4 ;  /* 0x0000000402007986 */ /* 0x0001e2000c101524 */
[----:B------:R-:W-:Y:S05]  /*2580*/  BRA `(.L_x_16251) ;  /* 0x0000000800c47947 */ /* 0x000fea0003800000 */
.L_x_16254:
        /* <DEDUP_REMOVED lines=9> */
.L_x_16257:
[----:B------:R-:W-:-:S04]  /*2620*/  F2FP.F16.F32.PACK_AB R5, RZ, R4 ;  /* 0x00000004ff05723e */ /* 0x000fc800000000ff */
[----:B------:R-:W-:-:S05]  /*2630*/  PRMT R5, R5, 0x5410, RZ ;  /* 0x0000541005057816 */ /* 0x000fca00000000ff */
[----:B------:R0:W-:Y:S01]  /*2640*/  STG.E desc[UR36][R2.64], R5 ;  /* 0x0000000502007986 */ /* 0x0001e2000c101924 */
[----:B------:R-:W-:Y:S05]  /*2650*/  BRA `(.L_x_16251) ;  /* 0x0000000800907947 */ /* 0x000fea0003800000 */
.L_x_16256:
[----:B------:R-:W-:-:S06]  /*2660*/  FMUL.FTZ R4, R4, 1 ;  /* 0x3f80000004047820 */ /* 0x000fcc0000410000 */
[----:B------:R-:W0:Y:S02]  /*2670*/  F2F.F64.F32 R4, R4 ;  /* 0x0000000400047310 */ /* 0x000e240000201800 */
[----:B0-----:R0:W-:Y:S01]  /*2680*/  STG.E.64 desc[UR36][R2.64], R4 ;  /* 0x0000000402007986 */ /* 0x0011e2000c101b24 */
[----:B------:R-:W-:Y:S05]  /*2690*/  BRA `(.L_x_16251) ;  /* 0x0000000800807947 */ /* 0x000fea0003800000 */
.L_x_16246:
        /* <DEDUP_REMOVED lines=12> */
.L_x_16260:
[----:B------:R-:W-:Y:S01]  /*2760*/  FMUL.FTZ R4, R4, 1 ;  /* 0x3f80000004047820 */ /* 0x000fe20000410000 */
[----:B------:R-:W-:-:S05]  /*2770*/  CS2R R6, SRZ ;  /* 0x0000000000067805 */ /* 0x000fca000001ff00 */
[----:B------:R-:W0:Y:S02]  /*2780*/  F2F.F64.F32 R4, R4 ;  /* 0x0000000400047310 */ /* 0x000e240000201800 */
[----:B0-----:R0:W-:Y:S01]  /*2790*/  STG.E.128 desc[UR36][R2.64], R4 ;  /* 0x0000000402007986 */ /* 0x0011e2000c101d24 */
[----:B------:R-:W-:Y:S05]  /*27a0*/  BRA `(.L_x_16251) ;  /* 0x00000008003c7947 */ /* 0x000fea0003800000 */
.L_x_16259:
        /* <DEDUP_REMOVED lines=18> */
.L_x_16264:
[----:B------:R-:W-:Y:S05]  /*28d0*/  BSYNC.RECONVERGENT B0 ;  /* 0x0000000000007941 */ /* 0x000fea0003800200 */
.L_x_16263:
[----:B------:R-:W-:-:S05]  /*28e0*/  LOP3.LUT R7, R0, 0x80, R7, 0xf8, !PT ;  /* 0x0000008000077812 */ /* 0x000fca00078ef807 */
[----:B------:R0:W-:Y:S01]  /*28f0*/  STG.E.U8 desc[UR36][R2.64], R7 ;  /* 0x0000000702007986 */ /* 0x0001e2000c101124 */
[----:B------:R-:W-:Y:S05]  /*2900*/  BRA `(.L_x_16251) ;  /* 0x0000000400e47947 */ /* 0x000fea0003800000 */
.L_x_16262:
        /* <DEDUP_REMOVED lines=14> */
.L_x_16266:
[----:B------:R-:W-:Y:S05]  /*29f0*/  BSYNC.RECONVERGENT B0 ;  /* 0x0000000000007941 */ /* 0x000fea0003800200 */
.L_x_16265:
[----:B------:R-:W-:-:S05]  /*2a00*/  LOP3.LUT R5, R0, 0x80, R7, 0xf8, !PT ;  /* 0x0000008000057812 */ /* 0x000fca00078ef807 */
[----:B------:R0:W-:Y:S01]  /*2a10*/  STG.E.U8 desc[UR36][R2.64], R5 ;  /* 0x0000000502007986 */ /* 0x0001e2000c101124 */
[----:B------:R-:W-:Y:S05]  /*2a20*/  BRA `(.L_x_16251) ;  /* 0x00000004009c7947 */ /* 0x000fea0003800000 */
.L_x_16261:
[----:B------:R-:W-:-:S05]  /*2a30*/  F2FP.BF16.F32.PACK_AB R4, RZ, R4 ;  /* 0x00000004ff04723e */ /* 0x000fca00000010ff */
[----:B------:R0:W-:Y:S01]  /*2a40*/  STG.E.U16 desc[UR36][R2.64], R4 ;  /* 0x0000000402007986 */ /* 0x0001e2000c101524 */
[----:B------:R-:W-:Y:S05]  /*2a50*/  BRA `(.L_x_16251) ;  /* 0x0000000400907947 */ /* 0x000fea0003800000 */
.L_x_16258:
        /* <DEDUP_REMOVED lines=11> */
.L_x_16269:
        /* <DEDUP_REMOVED lines=12> */
.L_x_16272:
[----:B------:R-:W-:-:S04]  /*2bd0*/  SHF.R.U32.HI R0, RZ, 0x14, R4 ;  /* 0x00000014ff007819 */ /* 0x000fc80000011604 */
[----:B------:R-:W-:-:S04]  /*2be0*/  LOP3.LUT R5, R0, 0x1, RZ, 0xc0, !PT ;  /* 0x0000000100057812 */ /* 0x000fc800078ec0ff */
[----:B------:R-:W-:-:S04]  /*2bf0*/  IADD3 R0, PT, PT, R4, 0x487ffff, R5 ;  /* 0x0487ffff04007810 */ /* 0x000fc80007ffe005 */
[----:B------:R-:W-:-:S04]  /*2c00*/  SHF.R.U32.HI R0, RZ, 0x14, R0 ;  /* 0x00000014ff007819 */ /* 0x000fc80000011600 */
[----:B------:R-:W-:-:S07]  /*2c10*/  LOP3.LUT R5, R0, 0xff, RZ, 0xc0, !PT ;  /* 0x000000ff00057812 */ /* 0x000fce00078ec0ff */
.L_x_16273:
[----:B------:R-:W-:-:S04]  /*2c20*/  SHF.R.U32.HI R4, RZ, 0x18, R4 ;  /* 0x00000018ff047819 */ /* 0x000fc80000011604 */
[----:B------:R-:W-:-:S04]  /*2c30*/  LOP3.LUT R5, R5, 0x80, R4, 0xf8, !PT ;  /* 0x0000008005057812 */ /* 0x000fc800078ef804 */
[----:B------:R-:W-:-:S07]  /*2c40*/  PRMT R0, R5, 0x7610, R0 ;  /* 0x0000761005007816 */ /* 0x000fce0000000000 */
.L_x_16271:
[----:B------:R-:W-:Y:S05]  /*2c50*/  BSYNC.RECONVERGENT B0 ;  /* 0x0000000000007941 */ /* 0x000fea0003800200 */
.L_x_16270:
[----:B------:R4:W-:Y:S01]  /*2c60*/  STG.E.U8 desc[UR36][R2.64], R0 ;  /* 0x0000000002007986 */ /* 0x0009e2000c101124 */
[----:B------:R-:W-:Y:S05]  /*2c70*/  BRA `(.L_x_16251) ;  /* 0x0000000400087947 */ /* 0x000fea0003800000 */
.L_x_16268:
        /* <DEDUP_REMOVED lines=12> */
.L_x_16276:
[----:B------:R-:W-:-:S04]  /*2d40*/  SHF.R.U32.HI R0, RZ, 0x15, R4 ;  /* 0x00000015ff007819 */ /* 0x000fc80000011604 */
[----:B------:R-:W-:-:S04]  /*2d50*/  LOP3.LUT R5, R0, 0x1, RZ, 0xc0, !PT ;  /* 0x0000000100057812 */ /* 0x000fc800078ec0ff */
[----:B------:R-:W-:-:S04]  /*2d60*/  IADD3 R0, PT, PT, R4, 0x88fffff, R5 ;  /* 0x088fffff04007810 */ /* 0x000fc80007ffe005 */
[----:B------:R-:W-:-:S04]  /*2d70*/  SHF.R.U32.HI R0, RZ, 0x15, R0 ;  /* 0x00000015ff007819 */ /* 0x000fc80000011600 */
[----:B------:R-:W-:-:S07]  /*2d80*/  LOP3.LUT R5, R0, 0xff, RZ, 0xc0, !PT ;  /* 0x000000ff00057812 */ /* 0x000fce00078ec0ff */
.L_x_16277:
[----:B------:R-:W-:-:S04]  /*2d90*/  SHF.R.U32.HI R4, RZ, 0x18, R4 ;  /* 0x00000018ff047819 */ /* 0x000fc80000011604 */
[----:B------:R-:W-:-:S04]  /*2da0*/  LOP3.LUT R5, R5, 0x80, R4, 0xf8, !PT ;  /* 0x0000008005057812 */ /* 0x000fc800078ef804 */
[----:B------:R-:W-:-:S07]  /*2db0*/  PRMT R0, R5, 0x7610, R0 ;  /* 0x0000761005007816 */ /* 0x000fce0000000000 */
.L_x_16275:
[----:B------:R-:W-:Y:S05]  /*2dc0*/  BSYNC.RECONVERGENT B0 ;  /* 0x0000000000007941 */ /* 0x000fea0003800200 */
.L_x_16274:
[----:B------:R3:W-:Y:S01]  /*2dd0*/  STG.E.U8 desc[UR36][R2.64], R0 ;  /* 0x0000000002007986 */ /* 0x0007e2000c101124 */
[----:B------:R-:W-:Y:S05]  /*2de0*/  BRA `(.L_x_16251) ;  /* 0x0000000000ac7947 */ /* 0x000fea0003800000 */
.L_x_16267:
[----:B------:R-:W-:-:S09]  /*2df0*/  UISETP.NE.AND UP0, UPT, UR4, 0x1c, UPT ;  /* 0x0000001c0400788c */ /* 0x000fd2000bf05270 */
[----:B------:R-:W-:Y:S05]  /*2e00*/  BRA.U !UP0, `(.L_x_16278) ;  /* 0x00000001089c7547 */ /* 0x000fea000b800000 */
[----:B------:R-:W-:-:S09]  /*2e10*/  UISETP.NE.AND UP0, UPT, UR4, 0x1d, UPT ;  /* 0x0000001d0400788c */ /* 0x000fd2000bf05270 */
[----:B------:R-:W-:Y:S05]  /*2e20*/  BRA.U !UP0, `(.L_x_16279) ;  /* 0x0000000108887547 */ /* 0x000fea000b800000 */
[----:B------:R-:W-:-:S09]  /*2e30*/  UISETP.NE.AND UP0, UPT, UR4, 0x2c, UPT ;  /* 0x0000002c0400788c */ /* 0x000fd2000bf05270 */
[----:B------:R-:W-:Y:S05]  /*2e40*/  BRA.U !UP0, `(.L_x_16280) ;  /* 0x0000000108447547 */ /* 0x000fea000b800000 */
.L_x_16250:
        /* <DEDUP_REMOVED lines=16> */
.L_x_16281:
[----:B------:R-:W-:Y:S05]  /*2f50*/  BRA `(.L_x_16251) ;  /* 0x0000000000507947 */ /* 0x000fea0003800000 */
.L_x_16280:
        /* <DEDUP_REMOVED lines=15> */
.L_x_16279:
[----:B------:R-:W0:Y:S02]  /*3050*/  F2I.U64.TRUNC R4, R4 ;  /* 0x0000000400047311 */ /* 0x000e24000020d800 */
[----:B0-----:R1:W-:Y:S01]  /*3060*/  STG.E.64 desc[UR36][R2.64], R4 ;  /* 0x0000000402007986 */ /* 0x0013e2000c101b24 */
[----:B------:R-:W-:Y:S05]  /*3070*/  BRA `(.L_x_16251) ;  /* 0x0000000000087947 */ /* 0x000fea0003800000 */
.L_x_16278:
[----:B------:R-:W0:Y:S02]  /*3080*/  F2I.FTZ.U32.TRUNC.NTZ R5, R4 ;  /* 0x0000000400057305 */ /* 0x000e24000021f000 */
[----:B0-----:R0:W-:Y:S02]  /*3090*/  STG.E desc[UR36][R2.64], R5 ;  /* 0x0000000502007986 */ /* 0x0011e4000c101924 */
.L_x_16251:
[----:B------:R-:W-:-:S07]  /*30a0*/  VIADD R17, R17, 0x80 ;  /* 0x0000008011117836 */ /* 0x000fce0000000000 */
.L_x_16215:
[----:B------:R-:W-:Y:S05]  /*30b0*/  BSYNC.RECONVERGENT B7 ;  /* 0x0000000000077941 */ /* 0x000fea0003800200 */
.L_x_16214:
        /* <DEDUP_REMOVED lines=307> */
.L_x_16284:
        /* <DEDUP_REMOVED lines=18> */
.L_x_16289:
[----:B------:R-:W2:Y:S02]  /*4510*/  LDG.E.U8 R2, desc[UR36][R2.64] ;  /* 0x0000002402027981 */ /* 0x000ea4000c1e1100 */
[----:B--2---:R-:W-:Y:S01]  /*4520*/  I2FP.F32.U32 R4, R2 ;  /* 0x0000000200047245 */ /* 0x004fe20000201000 */
[----:B------:R-:W-:Y:S06]  /*4530*/  BRA `(.L_x_16291) ;  /* 0x0000000c00447947 */ /* 0x000fec0003800000 */
.L_x_16288:
        /* <DEDUP_REMOVED lines=9> */
.L_x_16293:
[----:B------:R-:W2:Y:S02]  /*45d0*/  LDG.E R2, desc[UR36][R2.64] ;  /* 0x0000002402027981 */ /* 0x000ea4000c1e1900 */
[----:B--2---:R-:W-:Y:S01]  /*45e0*/  I2FP.F32.S32 R4, R2 ;  /* 0x0000000200047245 */ /* 0x004fe20000201400 */
[----:B------:R-:W-:Y:S06]  /*45f0*/  BRA `(.L_x_16291) ;  /* 0x0000000c00147947 */ /* 0x000fec0003800000 */
.L_x_16292:
[----:B------:R-:W2:Y:S02]  /*4600*/  LDG.E.U16 R2, desc[UR36][R2.64] ;  /* 0x0000002402027981 */ /* 0x000ea4000c1e1500 */
[----:B--2---:R2:W3:Y:S01]  /*4610*/  I2F.S16 R4, R2 ;  /* 0x0000000200047306 */ /* 0x0044e20000101400 */
[----:B------:R-:W-:Y:S05]  /*4620*/  BRA `(.L_x_16291) ;  /* 0x0000000c00087947 */ /* 0x000fea0003800000 */
.L_x_16287:
        /* <DEDUP_REMOVED lines=8> */
.L_x_16295:
[----:B------:R-:W2:Y:S02]  /*46b0*/  LDG.E.U16 R2, desc[UR36][R2.64] ;  /* 0x0000002402027981 */ /* 0x000ea4000c1e1500 */
[----:B--2---:R-:W-:Y:S01]  /*46c0*/  HADD2.F32 R4, -RZ, R2.H0_H0 ;  /* 0x20000002ff047230 */ /* 0x004fe20000004100 */
[----:B------:R-:W-:Y:S06]  /*46d0*/  BRA `(.L_x_16291) ;  /* 0x0000000800dc7947 */ /* 0x000fec0003800000 */
.L_x_16294:
        /* <DEDUP_REMOVED lines=8> */
.L_x_16297:
[----:B------:R-:W2:Y:S02]  /*4760*/  LDG.E.U16 R2, desc[UR36][R2.64] ;  /* 0x0000002402027981 */ /* 0x000ea4000c1e1500 */
[----:B--2---:R-:W-:Y:S01]  /*4770*/  HADD2.F32 R4, -RZ, R2.H0_H0 ;  /* 0x20000002ff047230 */ /* 0x004fe20000004100 */
[----:B------:R-:W-:Y:S06]  /*4780*/  BRA `(.L_x_16291) ;  /* 0x0000000800b07947 */ /* 0x000fec0003800000 */
.L_x_16296:
        /* <DEDUP_REMOVED lines=11> */
.L_x_16286:
        /* <DEDUP_REMOVED lines=12> */
.L_x_16300:
        /* <DEDUP_REMOVED lines=11> */
.L_x_16299:
        /* <DEDUP_REMOVED lines=25> */
.L_x_16302:
        /* <DEDUP_REMOVED lines=12> */
.L_x_16301:
[----:B------:R-:W2:Y:S02]  /*4c00*/  LDG.E.U16 R2, desc[UR36][R2.64] ;  /* 0x0000002402027981 */ /* 0x000ea4000c1e1500 */
[----:B--2---:R-:W-:Y:S01]  /*4c10*/  IMAD.U32 R4, R2, 0x10000, RZ ;  /* 0x0001000002047824 */ /* 0x004fe200078e00ff */
[----:B------:R-:W-:Y:S06]  /*4c20*/  BRA `(.L_x_16291) ;  /* 0x0000000400887947 */ /* 0x000fec0003800000 */
.L_x_16298:
        /* <DEDUP_REMOVED lines=11> */
.L_x_16305:
        /* <DEDUP_REMOVED lines=20> */
.L_x_16307:
[----:B------:R-:W-:Y:S05]  /*4e20*/  BSYNC.RECONVERGENT B0 ;  /* 0x0000000000007941 */ /* 0x000fea0003800200 */
.L_x_16306:
[----:B------:R-:W-:Y:S01]  /*4e30*/  IMAD.SHL.U32 R0, R0, 0x100000, RZ ;  /* 0x0010000000007824 */ /* 0x000fe200078e00ff */
[----:B------:R-:W-:-:S04]  /*4e40*/  LEA R2, R2, 0x3b800000, 0x17 ;  /* 0x3b80000002027811 */ /* 0x000fc800078eb8ff */
[----:B------:R-:W-:Y:S01]  /*4e50*/  LOP3.LUT R4, R2, R0, R7, 0xfe, !PT ;  /* 0x0000000002047212 */ /* 0x000fe200078efe07 */
[----:B------:R-:W-:Y:S06]  /*4e60*/  BRA `(.L_x_16291) ;  /* 0x0000000000f87947 */ /* 0x000fec0003800000 */
.L_x_16304:
        /* <DEDUP_REMOVED lines=20> */
.L_x_16309:
[----:B------:R-:W-:Y:S05]  /*4fb0*/  BSYNC.RECONVERGENT B0 ;  /* 0x0000000000007941 */ /* 0x000fea0003800200 */
.L_x_16308:
[----:B------:R-:W-:Y:S02]  /*4fc0*/  SHF.L.U32 R0, R0, 0x15, RZ ;  /* 0x0000001500007819 */ /* 0x000fe400000006ff */
[----:B------:R-:W-:-:S04]  /*4fd0*/  LEA R2, R2, 0x37800000, 0x17 ;  /* 0x3780000002027811 */ /* 0x000fc800078eb8ff */
[----:B------:R-:W-:Y:S01]  /*4fe0*/  LOP3.LUT R4, R2, R0, R7, 0xfe, !PT ;  /* 0x0000000002047212 */ /* 0x000fe200078efe07 */
[----:B------:R-:W-:Y:S06]  /*4ff0*/  BRA `(.L_x_16291) ;  /* 0x0000000000947947 */ /* 0x000fec0003800000 */
.L_x_16303:
        /* <DEDUP_REMOVED lines=14> */
.L_x_16290:
        /* <DEDUP_REMOVED lines=16> */
.L_x_16312:
[----:B------:R-:W-:Y:S01]  /*51e0*/  IMAD.MOV.U32 R4, RZ, RZ, RZ ;  /* 0x000000ffff047224 */ /* 0x000fe200078e00ff */
[----:B------:R-:W-:Y:S06]  /*51f0*/  BRA `(.L_x_16291) ;  /* 0x0000000000147947 */ /* 0x000fec0003800000 */
.L_x_16311:
[----:B------:R-:W2:Y:S02]  /*5200*/  LDG.E.64 R2, desc[UR36][R2.64] ;  /* 0x0000002402027981 */ /* 0x000ea4000c1e1b00 */
[----:B--2---:R0:W1:Y:S02]  /*5210*/  I2F.U64 R4, R2 ;  /* 0x0000000200047312 */ /* 0x0040640000301000 */
[----:B01----:R-:W-:Y:S05]  /*5220*/  BRA `(.L_x_16291) ;  /* 0x0000000000087947 */ /* 0x003fea0003800000 */
.L_x_16310:
[----:B------:R-:W2:Y:S02]  /*5230*/  LDG.E R2, desc[UR36][R2.64] ;  /* 0x0000002402027981 */ /* 0x000ea4000c1e1900 */
[----:B--2---:R-:W-:-:S07]  /*5240*/  I2FP.F32.U32 R4, R2 ;  /* 0x0000000200047245 */ /* 0x004fce0000201000 */
.L_x_16291:
[----:B------:R-:W-:Y:S05]  /*5250*/  BSYNC.RECONVERGENT B6 ;  /* 0x0000000000067941 */ /* 0x000fea0003800200 */
.L_x_16285:
[----:B------:R-:W1:Y:S01]  /*5260*/  LDCU.64 UR6, c[0x0][0x580] ;  /* 0x0000b000ff0677ac */ /* 0x000e620008000a00 */
[----:B0--3-5:R-:W-:Y:S01]  /*5270*/  FSETP.NAN.FTZ.AND P0, PT, |R4|, |R4|, PT ;  /* 0x400000040400720b */ /* 0x029fe20003f18200 */
[----:B------:R-:W0:Y:S01]  /*5280*/  LDCU.64 UR8, c[0x0][0x590] ;  /* 0x0000b200ff0877ac */ /* 0x000e220008000a00 */
[----:B------:R-:W-:-:S04]  /*5290*/  UPRMT UR4, UR41, 0x9910, URZ ;  /* 0x0000991029047896 */ /* 0x000fc800080000ff */
[----:B------:R-:W-:Y:S01]  /*52a0*/  UISETP.GT.AND UP0, UPT, UR4, 0x9, UPT ;  /* 0x000000090400788c */ /* 0x000fe2000bf04270 */
[----:B-12-4-:R-:W-:Y:S02]  /*52b0*/  IADD3 R2, P1, PT, R16, UR6, RZ ;  /* 0x0000000610027c10 */ /* 0x016fe4000ff3e0ff */
[----:B0-----:R-:W-:-:S03]  /*52c0*/  FMNMX.FTZ R0, R4, UR8, !PT ;  /* 0x0000000804007c09 */ /* 0x001fc6000f810000 */
[----:B------:R-:W-:Y:S01]  /*52d0*/  IMAD.X R3, RZ, RZ, UR7, P1 ;  /* 0x00000007ff037e24 */ /* 0x000fe200088e06ff */
        /* <DEDUP_REMOVED lines=13> */
.L_x_16316:
[----:B------:R-:W0:Y:S02]  /*53b0*/  F2I.S64.TRUNC R4, R4 ;  /* 0x0000000400047311 */ /* 0x000e24000020d900 */
[----:B0-----:R-:W-:-:S05]  /*53c0*/  MOV R7, R4 ;  /* 0x0000000400077202 */ /* 0x001fca0000000f00 */
[----:B------:R3:W-:Y:S01]  /*53d0*/  STG.E.U8 desc[UR36][R2.64], R7 ;  /* 0x0000000702007986 */ /* 0x0007e2000c101124 */
[----:B------:R-:W-:Y:S05]  /*53e0*/  BRA `(.L_x_16318) ;  /* 0x0000000c00287947 */ /* 0x000fea0003800000 */
.L_x_16315:
        /* <DEDUP_REMOVED lines=9> */
.L_x_16320:
[----:B------:R-:W0:Y:S02]  /*5480*/  F2I.FTZ.TRUNC.NTZ R5, R4 ;  /* 0x0000000400057305 */ /* 0x000e24000021f100 */
[----:B0-----:R2:W-:Y:S01]  /*5490*/  STG.E desc[UR36][R2.64], R5 ;  /* 0x0000000502007986 */ /* 0x0015e2000c101924 */
[----:B------:R-:W-:Y:S05]  /*54a0*/  BRA `(.L_x_16318) ;  /* 0x0000000800f87947 */ /* 0x000fea0003800000 */
.L_x_16319:
[----:B------:R-:W0:Y:S02]  /*54b0*/  F2I.FTZ.TRUNC.NTZ R5, R4 ;  /* 0x0000000400057305 */ /* 0x000e24000021f100 */
[----:B0-----:R0:W-:Y:S01]  /*54c0*/  STG.E.U16 desc[UR36][R2.64], R5 ;  /* 0x0000000502007986 */ /* 0x0011e2000c101524 */
[----:B------:R-:W-:Y:S05]  /*54d0*/  BRA `(.L_x_16318) ;  /* 0x0000000800ec7947 */ /* 0x000fea0003800000 */
.L_x_16314:
        /* <DEDUP_REMOVED lines=8> */
.L_x_16322:
[----:B------:R-:W-:-:S05]  /*5560*/  F2FP.F16.F32.PACK_AB R4, RZ, R4 ;  /* 0x00000004ff04723e */ /* 0x000fca00000000ff */
[----:B------:R0:W-:Y:S01]  /*5570*/  STG.E.U16 desc[UR36][R2.64], R4 ;  /* 0x0000000402007986 */ /* 0x0001e2000c101524 */
[----:B------:R-:W-:Y:S05]  /*5580*/  BRA `(.L_x_16318) ;  /* 0x0000000800c07947 */ /* 0x000fea0003800000 */
.L_x_16321:
        /* <DEDUP_REMOVED lines=9> */
.L_x_16324:
[----:B------:R-:W-:-:S04]  /*5620*/  F2FP.F16.F32.PACK_AB R5, RZ, R4 ;  /* 0x00000004ff05723e */ /* 0x000fc800000000ff */
[----:B------:R-:W-:-:S05]  /*5630*/  PRMT R5, R5, 0x5410, RZ ;  /* 0x0000541005057816 */ /* 0x000fca00000000ff */
[----:B------:R0:W-:Y:S01]  /*5640*/  STG.E desc[UR36][R2.64], R5 ;  /* 0x0000000502007986 */ /* 0x0001e2000c101924 */
[----:B------:R-:W-:Y:S05]  /*5650*/  BRA `(.L_x_16318) ;  /* 0x00000008008c7947 */ /* 0x000fea0003800000 */
.L_x_16323:
[----:B------:R-:W-:-:S06]  /*5660*/  FMUL.FTZ R4, R4, 1 ;  /* 0x3f80000004047820 */ /* 0x000fcc0000410000 */
[----:B------:R-:W0:Y:S02]  /*5670*/  F2F.F64.F32 R4, R4 ;  /* 0x0000000400047310 */ /* 0x000e240000201800 */
[----:B0-----:R0:W-:Y:S01]  /*5680*/  STG.E.64 desc[UR36][R2.64], R4 ;  /* 0x0000000402007986 */ /* 0x0011e2000c101b24 */
[----:B------:R-:W-:Y:S05]  /*5690*/  BRA `(.L_x_16318) ;  /* 0x00000008007c7947 */ /* 0x000fea0003800000 */
.L_x_16313:
        /* <DEDUP_REMOVED lines=13> */
.L_x_16328:
        /* <DEDUP_REMOVED lines=16> */
.L_x_16331:
[----:B------:R-:W-:-:S04]  /*5870*/  SHF.R.U32.HI R4, RZ, 0x18, R4 ;  /* 0x00000018ff047819 */ /* 0x000fc80000011604 */
[----:B------:R-:W-:-:S04]  /*5880*/  LOP3.LUT R4, R5, 0x80, R4, 0xf8, !PT ;  /* 0x0000008005047812 */ /* 0x000fc800078ef804 */
[----:B------:R-:W-:-:S07]  /*5890*/  PRMT R0, R4, 0x7610, R0 ;  /* 0x0000761004007816 */ /* 0x000fce0000000000 */
.L_x_16330:
[----:B------:R-:W-:Y:S05]  /*58a0*/  BSYNC.RECONVERGENT B0 ;  /* 0x0000000000007941 */ /* 0x000fea0003800200 */
.L_x_16329:
[----:B------:R0:W-:Y:S01]  /*58b0*/  STG.E.U8 desc[UR36][R2.64], R0 ;  /* 0x0000000002007986 */ /* 0x0001e2000c101124 */
[----:B------:R-:W-:Y:S05]  /*58c0*/  BRA `(.L_x_16318) ;  /* 0x0000000400f07947 */ /* 0x000fea0003800000 */
.L_x_16327:
        /* <DEDUP_REMOVED lines=16> */
.L_x_16334:
[----:B------:R-:W-:-:S04]  /*59d0*/  SHF.R.U32.HI R4, RZ, 0x18, R4 ;  /* 0x00000018ff047819 */ /* 0x000fc80000011604 */
[----:B------:R-:W-:-:S04]  /*59e0*/  LOP3.LUT R5, R5, 0x80, R4, 0xf8, !PT ;  /* 0x0000008005057812 */ /* 0x000fc800078ef804 */
[----:B------:R-:W-:-:S07]  /*59f0*/  PRMT R0, R5, 0x7610, R0 ;  /* 0x0000761005007816 */ /* 0x000fce0000000000 */
.L_x_16333:
[----:B------:R-:W-:Y:S05]  /*5a00*/  BSYNC.RECONVERGENT B0 ;  /* 0x0000000000007941 */ /* 0x000fea0003800200 */
.L_x_16332:
[----:B------:R0:W-:Y:S01]  /*5a10*/  STG.E.U8 desc[UR36][R2.64], R0 ;  /* 0x0000000002007986 */ /* 0x0001e2000c101124 */
[----:B------:R-:W-:Y:S05]  /*5a20*/  BRA `(.L_x_16318) ;  /* 0x0000000400987947 */ /* 0x000fea0003800000 */
.L_x_16326:
        /* <DEDUP_REMOVED lines=21> */
.L_x_16336:
[----:B------:R-:W0:Y:S02]  /*5b80*/  F2I.U64.TRUNC R4, R4 ;  /* 0x0000000400047311 */ /* 0x000e24000020d800 */
[----:B0-----:R0:W-:Y:S01]  /*5b90*/  STG.E.64 desc[UR36][R2.64], R4 ;  /* 0x0000000402007986 */ /* 0x0011e2000c101b24 */
[----:B------:R-:W-:Y:S05]  /*5ba0*/  BRA `(.L_x_16318) ;  /* 0x0000000400387947 */ /* 0x000fea0003800000 */
.L_x_16335:
[----:B------:R-:W0:Y:S02]  /*5bb0*/  F2I.FTZ.U32.TRUNC.NTZ R5, R4 ;  /* 0x0000000400057305 */ /* 0x000e24000021f000 */
[----:B0-----:R0:W-:Y:S01]  /*5bc0*/  STG.E desc[UR36][R2.64], R5 ;  /* 0x0000000502007986 */ /* 0x0011e2000c101924 */
[----:B------:R-:W-:Y:S05]  /*5bd0*/  BRA `(.L_x_16318) ;  /* 0x00000004002c7947 */ /* 0x000fea0003800000 */
.L_x_16325:
        /* <DEDUP_REMOVED lines=10> */
.L_x_16338:
[----:B------:R-:W-:Y:S01]  /*5c80*/  FMUL.FTZ R4, R4, 1 ;  /* 0x3f80000004047820 */ /* 0x000fe20000410000 */
[----:B------:R-:W-:-:S05]  /*5c90*/  CS2R R6, SRZ ;  /* 0x0000000000067805 */ /* 0x000fca000001ff00 */
[----:B------:R-:W0:Y:S02]  /*5ca0*/  F2F.F64.F32 R4, R4 ;  /* 0x0000000400047310 */ /* 0x000e240000201800 */
[----:B0-----:R0:W-:Y:S01]  /*5cb0*/  STG.E.128 desc[UR36][R2.64], R4 ;  /* 0x0000000402007986 */ /* 0x0011e2000c101d24 */
[----:B------:R-:W-:Y:S05]  /*5cc0*/  BRA `(.L_x_16318) ;  /* 0x0000000000f07947 */ /* 0x000fea0003800000 */
.L_x_16337:
[----:B------:R-:W-:-:S09]  /*5cd0*/  UISETP.NE.AND UP0, UPT, UR4, 0xf, UPT ;  /* 0x0000000f0400788c */ /* 0x000fd2000bf05270 */
[----:B------:R-:W-:Y:S05]  /*5ce0*/  BRA.U !UP0, `(.L_x_16339) ;  /* 0x0000000108e07547 */ /* 0x000fea000b800000 */
[----:B------:R-:W-:-:S09]  /*5cf0*/  UISETP.NE.AND UP0, UPT, UR4, 0x17, UPT ;  /* 0x000000170400788c */ /* 0x000fd2000bf05270 */
[----:B------:R-:W-:Y:S05]  /*5d00*/  BRA.U !UP0, `(.L_x_16340) ;  /* 0x00000001088c7547 */ /* 0x000fea000b800000 */
[----:B------:R-:W-:-:S09]  /*5d10*/  UISETP.NE.AND UP0, UPT, UR4, 0x18, UPT ;  /* 0x000000180400788c */ /* 0x000fd2000bf05270 */
[----:B------:R-:W-:Y:S05]  /*5d20*/  BRA.U !UP0, `(.L_x_16341) ;  /* 0x0000000108447547 */ /* 0x000fea000b800000 */
.L_x_16317:
        /* <DEDUP_REMOVED lines=16> */
.L_x_16342:
[----:B------:R-:W-:Y:S05]  /*5e30*/  BRA `(.L_x_16318) ;  /* 0x0000000000947947 */ /* 0x000fea0003800000 */
.L_x_16341:
        /* <DEDUP_REMOVED lines=12> */
.L_x_16344:
[----:B------:R-:W-:Y:S05]  /*5f00*/  BSYNC.RECONVERGENT B0 ;  /* 0x0000000000007941 */ /* 0x000fea0003800200 */
.L_x_16343:
[----:B------:R-:W-:-:S05]  /*5f10*/  LOP3.LUT R5, R0, 0x80, R7, 0xf8, !PT ;  /* 0x0000008000057812 */ /* 0x000fca00078ef807 */
[----:B------:R0:W-:Y:S01]  /*5f20*/  STG.E.U8 desc[UR36][R2.64], R5 ;  /* 0x0000000502007986 */ /* 0x0001e2000c101124 */
[----:B------:R-:W-:Y:S05]  /*5f30*/  BRA `(.L_x_16318) ;  /* 0x0000000000547947 */ /* 0x000fea0003800000 */
.L_x_16340:
        /* <DEDUP_REMOVED lines=11> */
.L_x_16346:
[----:B------:R-:W-:Y:S02]  /*5ff0*/  ISETP.GT.U32.AND P0, PT, R6, 0x7f800000, PT ;  /* 0x7f8000000600780c */ /* 0x000fe40003f04070 */
[----:B------:R-:W-:-:S04]  /*6000*/  MOV R0, 0x7f ;  /* 0x0000007f00007802 */ /* 0x000fc80000000f00 */
[----:B------:R-:W-:-:S07]  /*6010*/  SEL R0, R0, 0x7c, P0 ;  /* 0x0000007c00007807 */ /* 0x000fce0000000000 */
.L_x_16347:
[----:B------:R-:W-:Y:S05]  /*6020*/  BSYNC.RECONVERGENT B0 ;  /* 0x0000000000007941 */ /* 0x000fea0003800200 */
.L_x_16345:
[----:B------:R-:W-:-:S04]  /*6030*/  SHF.R.U32.HI R5, RZ, 0x18, R4 ;  /* 0x00000018ff057819 */ /* 0x000fc80000011604 */
[----:B------:R-:W-:-:S05]  /*6040*/  LOP3.LUT R5, R0, 0x80, R5, 0xf8, !PT ;  /* 0x0000008000057812 */ /* 0x000fca00078ef805 */
[----:B------:R0:W-:Y:S01]  /*6050*/  STG.E.U8 desc[UR36][R2.64], R5 ;  /* 0x0000000502007986 */ /* 0x0001e2000c101124 */
[----:B------:R-:W-:Y:S05]  /*6060*/  BRA `(.L_x_16318) ;  /* 0x0000000000087947 */ /* 0x000fea0003800000 */
.L_x_16339:
[----:B------:R-:W-:-:S05]  /*6070*/  F2FP.BF16.F32.PACK_AB R4, RZ, R4 ;  /* 0x00000004ff04723e */ /* 0x000fca00000010ff */
[----:B------:R0:W-:Y:S02]  /*6080*/  STG.E.U16 desc[UR36][R2.64], R4 ;  /* 0x0000000402007986 */ /* 0x0001e4000c101524 */
.L_x_16318:
[----:B------:R-:W-:-:S07]  /*6090*/  VIADD R17, R17, 0x80 ;  /* 0x0000008011117836 */ /* 0x000fce0000000000 */
.L_x_16283:
[----:B------:R-:W-:Y:S05]  /*60a0*/  BSYNC.RECONVERGENT B7 ;  /* 0x0000000000077941 */ /* 0x000fea0003800200 */
.L_x_16282:
        /* <DEDUP_REMOVED lines=307> */
.L_x_16350:
        /* <DEDUP_REMOVED lines=18> */
.L_x_16355:
[----:B------:R-:W2:Y:S02]  /*7500*/  LDG.E.U8 R2, desc[UR36][R2.64] ;  /* 0x0000002402027981 */ /* 0x000ea4000c1e1100 */
[----:B--2---:R-:W-:Y:S01]  /*7510*/  I2FP.F32.U32 R4, R2 ;  /* 0x0000000200047245 */ /* 0x004fe20000201000 */
[----:B------:R-:W-:Y:S06]  /*7520*/  BRA `(.L_x_16357) ;  /* 0x0000000c00447947 */ /* 0x000fec0003800000 */
.L_x_16354:
        /* <DEDUP_REMOVED lines=9> */
.L_x_16359:
[----:B------:R-:W2:Y:S02]  /*75c0*/  LDG.E R2, desc[UR36][R2.64] ;  /* 0x0000002402027981 */ /* 0x000ea4000c1e1900 */
[----:B--2---:R-:W-:Y:S01]  /*75d0*/  I2FP.F32.S32 R4, R2 ;  /* 0x0000000200047245 */ /* 0x004fe20000201400 */
[----:B------:R-:W-:Y:S06]  /*75e0*/  BRA `(.L_x_16357) ;  /* 0x0000000c00147947 */ /* 0x000fec0003800000 */
.L_x_16358:
[----:B------:R-:W2:Y:S02]  /*75f0*/  LDG.E.U16 R2, desc[UR36][R2.64] ;  /* 0x0000002402027981 */ /* 0x000ea4000c1e1500 */
[----:B--2---:R2:W3:Y:S01]  /*7600*/  I2F.S16 R4, R2 ;  /* 0x0000000200047306 */ /* 0x0044e20000101400 */
[----:B------:R-:W-:Y:S05]  /*7610*/  BRA `(.L_x_16357) ;  /* 0x0000000c00087947 */ /* 0x000fea0003800000 */
.L_x_16353:
        /* <DEDUP_REMOVED lines=8> */
.L_x_16361:
[----:B------:R-:W2:Y:S02]  /*76a0*/  LDG.E.U16 R2, desc[UR36][R2.64] ;  /* 0x0000002402027981 */ /* 0x000ea4000c1e1500 */
[----:B--2---:R-:W-:Y:S01]  /*76b0*/  HADD2.F32 R4, -RZ, R2.H0_H0 ;  /* 0x20000002ff047230 */ /* 0x004fe20000004100 */
[----:B------:R-:W-:Y:S06]  /*76c0*/  BRA `(.L_x_16357) ;  /* 0x0000000800dc7947 */ /* 0x000fec0003800000 */
.L_x_16360:
        /* <DEDUP_REMOVED lines=8> */
.L_x_16363:
[----:B------:R-:W2:Y:S02]  /*7750*/  LDG.E.U16 R2, desc[UR36][R2.64] ;  /* 0x0000002402027981 */ /* 0x000ea4000c1e1500 */
[----:B--2---:R-:W-:Y:S01]  /*7760*/  HADD2.F32 R4, -RZ, R2.H0_H0 ;  /* 0x20000002ff047230 */ /* 0x004fe20000004100 */
[----:B------:R-:W-:Y:S06]  /*7770*/  BRA `(.L_x_16357) ;  /* 0x0000000800b07947 */ /* 0x000fec0003800000 */
.L_x_16362:
        /* <DEDUP_REMOVED lines=11> */
.L_x_16352:
        /* <DEDUP_REMOVED lines=12> */
.L_x_16366:
        /* <DEDUP_REMOVED lines=11> */
.L_x_16365:
        /* <DEDUP_REMOVED lines=25> */
.L_x_16368:
        /* <DEDUP_REMOVED lines=12> */
.L_x_16367:
[----:B------:R-:W2:Y:S02]  /*7bf0*/  LDG.E.U16 R2, desc[UR36][R2.64] ;  /* 0x0000002402027981 */ /* 0x000ea4000c1e1500 */
[----:B--2---:R-:W-:Y:S01]  /*7c00*/  IMAD.U32 R4, R2, 0x10000, RZ ;  /* 0x0001000002047824 */ /* 0x004fe200078e00ff */
[----:B------:R-:W-:Y:S06]  /*7c10*/  BRA `(.L_x_16357) ;  /* 0x0000000400887947 */ /* 0x000fec0003800000 */
.L_x_16364:
        /* <DEDUP_REMOVED lines=11> */
.L_x_16371:
        /* <DEDUP_REMOVED lines=20> */
.L_x_16373:
[----:B------:R-:W-:Y:S05]  /*7e10*/  BSYNC.RECONVERGENT B0 ;  /* 0x0000000000007941 */ /* 0x000fea0003800200 */
.L_x_16372:
[----:B------:R-:W-:Y:S02]  /*7e20*/  SHF.L.U32 R0, R0, 0x14, RZ ;  /* 0x0000001400007819 */ /* 0x000fe400000006ff */
[----:B------:R-:W-:-:S04]  /*7e30*/  LEA R2, R2, 0x3b800000, 0x17 ;  /* 0x3b80000002027811 */ /* 0x000fc800078eb8ff */
[----:B------:R-:W-:Y:S01]  /*7e40*/  LOP3.LUT R4, R2, R0, R7, 0xfe, !PT ;  /* 0x0000000002047212 */ /* 0x000fe200078efe07 */
[----:B------:R-:W-:Y:S06]  /*7e50*/  BRA `(.L_x_16357) ;  /* 0x0000000000f87947 */ /* 0x000fec0003800000 */
.L_x_16370:
        /* <DEDUP_REMOVED lines=20> */
.L_x_16375:
[----:B------:R-:W-:Y:S05]  /*7fa0*/  BSYNC.RECONVERGENT B0 ;  /* 0x0000000000007941 */ /* 0x000fea0003800200 */
.L_x_16374:
[----:B------:R-:W-:Y:S01]  /*7fb0*/  IMAD.SHL.U32 R0, R0, 0x200000, RZ ;  /* 0x0020000000007824 */ /* 0x000fe200078e00ff */
[----:B------:R-:W-:-:S04]  /*7fc0*/  LEA R2, R2, 0x37800000, 0x17 ;  /* 0x3780000002027811 */ /* 0x000fc800078eb8ff */
[----:B------:R-:W-:Y:S01]  /*7fd0*/  LOP3.LUT R4, R2, R0, R7, 0xfe, !PT ;  /* 0x0000000002047212 */ /* 0x000fe200078efe07 */
[----:B------:R-:W-:Y:S06]  /*7fe0*/  BRA `(.L_x_16357) ;  /* 0x0000000000947947 */ /* 0x000fec0003800000 */
.L_x_16369:
        /* <DEDUP_REMOVED lines=14> */
.L_x_16356:
        /* <DEDUP_REMOVED lines=16> */
.L_x_16378:
[----:B------:R-:W-:Y:S01]  /*81d0*/  MOV R4, RZ ;  /* 0x000000ff00047202 */ /* 0x000fe20000000f00 */
[----:B------:R-:W-:Y:S06]  /*81e0*/  BRA `(.L_x_16357) ;  /* 0x0000000000147947 */ /* 0x000fec0003800000 */
.L_x_16377:
[----:B------:R-:W2:Y:S02]  /*81f0*/  LDG.E.64 R2, desc[UR36][R2.64] ;  /* 0x0000002402027981 */ /* 0x000ea4000c1e1b00 */
[----:B--2---:R0:W1:Y:S02]  /*8200*/  I2F.U64 R4, R2 ;  /* 0x0000000200047312 */ /* 0x0040640000301000 */
[----:B01----:R-:W-:Y:S05]  /*8210*/  BRA `(.L_x_16357) ;  /* 0x0000000000087947 */ /* 0x003fea0003800000 */
.L_x_16376:
[----:B------:R-:W2:Y:S02]  /*8220*/  LDG.E R2, desc[UR36][R2.64] ;  /* 0x0000002402027981 */ /* 0x000ea4000c1e1900 */
[----:B--2---:R-:W-:-:S07]  /*8230*/  I2FP.F32.U32 R4, R2 ;  /* 0x0000000200047245 */ /* 0x004fce0000201000 */
.L_x_16357:
[----:B------:R-:W-:Y:S05]  /*8240*/  BSYNC.RECONVERGENT B6 ;  /* 0x0000000000067941 */ /* 0x000fea0003800200 */
.L_x_16351:
[----:B------:R-:W0:Y:S01]  /*8250*/  LDCU.64 UR6, c[0x0][0x580] ;  /* 0x0000b000ff0677ac */ /* 0x000e220008000a00 */
[----:B-1-3-5:R-:W-:Y:S01]  /*8260*/  FSETP.NAN.FTZ.AND P0, PT, |R4|, |R4|, PT ;  /* 0x400000040400720b */ /* 0x02afe20003f18200 */
[----:B------:R-:W1:Y:S01]  /*8270*/  LDCU.64 UR8, c[0x0][0x590] ;  /* 0x0000b200ff0877ac */ /* 0x000e620008000a00 */
[----:B------:R-:W-:-:S04]  /*8280*/  UPRMT UR4, UR41, 0x9910, URZ ;  /* 0x0000991029047896 */ /* 0x000fc800080000ff */
[----:B------:R-:W-:Y:S01]  /*8290*/  UISETP.GT.AND UP0, UPT, UR4, 0x9, UPT ;  /* 0x000000090400788c */ /* 0x000fe2000bf04270 */
[----:B0-2-4-:R-:W-:Y:S02]  /*82a0*/  IADD3 R2, P1, PT, R16, UR6, RZ ;  /* 0x0000000610027c10 */ /* 0x015fe4000ff3e0ff */
[----:B-1----:R-:W-:-:S03]  /*82b0*/  FMNMX.FTZ R0, R4, UR8, !PT ;  /* 0x0000000804007c09 */ /* 0x002fc6000f810000 */
        /* <DEDUP_REMOVED lines=14> */
.L_x_16382:
[----:B------:R-:W0:Y:S02]  /*83a0*/  F2I.S64.TRUNC R4, R4 ;  /* 0x0000000400047311 */ /* 0x000e24000020d900 */
[----:B0-----:R-:W-:-:S05]  /*83b0*/  IMAD.MOV.U32 R7, RZ, RZ, R4 ;  /* 0x000000ffff077224 */ /* 0x001fca00078e0004 */
[----:B------:R0:W-:Y:S01]  /*83c0*/  STG.E.U8 desc[UR36][R2.64], R7 ;  /* 0x0000000702007986 */ /* 0x0001e2000c101124 */
[----:B------:R-:W-:Y:S05]  /*83d0*/  BRA `(.L_x_16384) ;  /* 0x0000000c00287947 */ /* 0x000fea0003800000 */
.L_x_16381:
        /* <DEDUP_REMOVED lines=9> */
.L_x_16386:
[----:B------:R-:W0:Y:S02]  /*8470*/  F2I.FTZ.TRUNC.NTZ R5, R4 ;  /* 0x0000000400057305 */ /* 0x000e24000021f100 */
[----:B0-----:R0:W-:Y:S01]  /*8480*/  STG.E desc[UR36][R2.64], R5 ;  /* 0x0000000502007986 */ /* 0x0011e2000c101924 */
[----:B------:R-:W-:Y:S05]  /*8490*/  BRA `(.L_x_16384) ;  /* 0x0000000800f87947 */ /* 0x000fea0003800000 */
.L_x_16385:
[----:B------:R-:W0:Y:S02]  /*84a0*/  F2I.FTZ.TRUNC.NTZ R5, R4 ;  /* 0x0000000400057305 */ /* 0x000e24000021f100 */
[----:B0-----:R0:W-:Y:S01]  /*84b0*/  STG.E.U16 desc[UR36][R2.64], R5 ;  /* 0x0000000502007986 */ /* 0x0011e2000c101524 */
[----:B------:R-:W-:Y:S05]  /*84c0*/  BRA `(.L_x_16384) ;  /* 0x0000000800ec7947 */ /* 0x000fea0003800000 */
.L_x_16380:
        /* <DEDUP_REMOVED lines=8> */
.L_x_16388:
[----:B------:R-:W-:-:S05]  /*8550*/  F2FP.F16.F32.PACK_AB R4, RZ, R4 ;  /* 0x00000004ff04723e */ /* 0x000fca00000000ff */
[----:B------:R0:W-:Y:S01]  /*8560*/  STG.E.U16 desc[UR36][R2.64], R4 ;  /* 0x0000000402007986 */ /* 0x0001e2000c101524 */
[----:B------:R-:W-:Y:S05]  /*8570*/  BRA `(.L_x_16384) ;  /* 0x0000000800c07947 */ /* 0x000fea0003800000 */
.L_x_16387:
        /* <DEDUP_REMOVED lines=9> */
.L_x_16390:
[----:B------:R-:W-:-:S04]  /*8610*/  F2FP.F16.F32.PACK_AB R5, RZ, R4 ;  /* 0x00000004ff05723e */ /* 0x000fc800000000ff */
[----:B------:R-:W-:-:S05]  /*8620*/  PRMT R5, R5, 0x5410, RZ ;  /* 0x0000541005057816 */ /* 0x000fca00000000ff */
[----:B------:R0:W-:Y:S01]  /*8630*/  STG.E desc[UR36][R2.64], R5 ;  /* 0x0000000502007986 */ /* 0x0001e2000c101924 */
[----:B------:R-:W-:Y:S05]  /*8640*/  BRA `(.L_x_16384) ;  /* 0x00000008008c7947 */ /* 0x000fea0003800000 */
.L_x_16389:
[----:B------:R-:W-:-:S06]  /*8650*/  FMUL.FTZ R4, R4, 1 ;  /* 0x3f80000004047820 */ /* 0x000fcc0000410000 */
[----:B------:R-:W0:Y:S02]  /*8660*/  F2F.F64.F32 R4, R4 ;  /* 0x0000000400047310 */ /* 0x000e240000201800 */
[----:B0-----:R0:W-:Y:S01]  /*8670*/  STG.E.64 desc[UR36][R2.64], R4 ;  /* 0x0000000402007986 */ /* 0x0011e2000c101b24 */
[----:B------:R-:W-:Y:S05]  /*8680*/  BRA `(.L_x_16384) ;  /* 0x00000008007c7947 */ /* 0x000fea0003800000 */
.L_x_16379:
        /* <DEDUP_REMOVED lines=13> */
.L_x_16394:
        /* <DEDUP_REMOVED lines=16> */
.L_x_16397:
[----:B------:R-:W-:-:S04]  /*8860*/  SHF.R.U32.HI R4, RZ, 0x18, R4 ;  /* 0x00000018ff047819 */ /* 0x000fc80000011604 */
[----:B------:R-:W-:-:S04]  /*8870*/  LOP3.LUT R4, R5, 0x80, R4, 0xf8, !PT ;  /* 0x0000008005047812 */ /* 0x000fc800078ef804 */
[----:B------:R-:W-:-:S07]  /*8880*/  PRMT R0, R4, 0x7610, R0 ;  /* 0x0000761004007816 */ /* 0x000fce0000000000 */
.L_x_16396:
[----:B------:R-:W-:Y:S05]  /*8890*/  BSYNC.RECONVERGENT B0 ;  /* 0x0000000000007941 */ /* 0x000fea0003800200 */
.L_x_16395:
[----:B------:R0:W-:Y:S01]  /*88a0*/  STG.E.U8 desc[UR36][R2.64], R0 ;  /* 0x0000000002007986 */ /* 0x0001e2000c101124 */
[----:B------:R-:W-:Y:S05]  /*88b0*/  BRA `(.L_x_16384) ;  /* 0x0000000400f07947 */ /* 0x000fea0003800000 */
.L_x_16393:
        /* <DEDUP_REMOVED lines=16> */
.L_x_16400:
[----:B------:R-:W-:-:S04]  /*89c0*/  SHF.R.U32.HI R4, RZ, 0x18, R4 ;  /* 0x00000018ff047819 */ /* 0x000fc80000011604 */
[----:B------:R-:W-:-:S04]  /*89d0*/  LOP3.LUT R5, R5, 0x80, R4, 0xf8, !PT ;  /* 0x0000008005057812 */ /* 0x000fc800078ef804 */
[----:B------:R-:W-:-:S07]  /*89e0*/  PRMT R0, R5, 0x7610, R0 ;  /* 0x0000761005007816 */ /* 0x000fce0000000000 */
.L_x_16399:
[----:B------:R-:W-:Y:S05]  /*89f0*/  BSYNC.RECONVERGENT B0 ;  /* 0x0000000000007941 */ /* 0x000fea0003800200 */
.L_x_16398:
[----:B------:R0:W-:Y:S01]  /*8a00*/  STG.E.U8 desc[UR36][R2.64], R0 ;  /* 0x0000000002007986 */ /* 0x0001e2000c101124 */
[----:B------:R-:W-:Y:S05]  /*8a10*/  BRA `(.L_x_16384) ;  /* 0x0000000400987947 */ /* 0x000fea0003800000 */
.L_x_16392:
        /* <DEDUP_REMOVED lines=21> */
.L_x_16402:
[----:B------:R-:W0:Y:S02]  /*8b70*/  F2I.U64.TRUNC R4, R4 ;  /* 0x0000000400047311 */ /* 0x000e24000020d800 */
[----:B0-----:R0:W-:Y:S01]  /*8b80*/  STG.E.64 desc[UR36][R2.64], R4 ;  /* 0x0000000402007986 */ /* 0x0011e2000c101b24 */
[----:B------:R-:W-:Y:S05]  /*8b90*/  BRA `(.L_x_16384) ;  /* 0x0000000400387947 */ /* 0x000fea0003800000 */
.L_x_16401:
[----:B------:R-:W0:Y:S02]  /*8ba0*/  F2I.FTZ.U32.TRUNC.NTZ R5, R4 ;  /* 0x0000000400057305 */ /* 0x000e24000021f000 */
[----:B0-----:R0:W-:Y:S01]  /*8bb0*/  STG.E desc[UR36][R2.64], R5 ;  /* 0x0000000502007986 */ /* 0x0011e2000c101924 */
[----:B------:R-:W-:Y:S05]  /*8bc0*/  BRA `(.L_x_16384) ;  /* 0x00000004002c7947 */ /* 0x000fea0003800000 */
.L_x_16391:
        /* <DEDUP_REMOVED lines=10> */
.L_x_16404:
[----:B------:R-:W-:Y:S01]  /*8c70*/  FMUL.FTZ R4, R4, 1 ;  /* 0x3f80000004047820 */ /* 0x000fe20000410000 */
[----:B------:R-:W-:-:S05]  /*8c80*/  CS2R R6, SRZ ;  /* 0x0000000000067805 */ /* 0x000fca000001ff00 */
[----:B------:R-:W0:Y:S02]  /*8c90*/  F2F.F64.F32 R4, R4 ;  /* 0x0000000400047310 */ /* 0x000e240000201800 */
[----:B0-----:R4:W-:Y:S01]  /*8ca0*/  STG.E.128 desc[UR36][R2.64], R4 ;  /* 0x0000000402007986 */ /* 0x0019e2000c101d24 */
[----:B------:R-:W-:Y:S05]  /*8cb0*/  BRA `(.L_x_16384) ;  /* 0x0000000000f07947 */ /* 0x000fea0003800000 */
.L_x_16403:
[----:B------:R-:W-:-:S09]  /*8cc0*/  UISETP.NE.AND UP0, UPT, UR4, 0xf, UPT ;  /* 0x0000000f0400788c */ /* 0x000fd2000bf05270 */
[----:B------:R-:W-:Y:S05]  /*8cd0*/  BRA.U !UP0, `(.L_x_16405) ;  /* 0x0000000108e07547 */ /* 0x000fea000b800000 */
[----:B------:R-:W-:-:S09]  /*8ce0*/  UISETP.NE.AND UP0, UPT, UR4, 0x17, UPT ;  /* 0x000000170400788c */ /* 0x000fd2000bf05270 */
[----:B------:R-:W-:Y:S05]  /*8cf0*/  BRA.U !UP0, `(.L_x_16406) ;  /* 0x00000001088c7547 */ /* 0x000fea000b800000 */
[----:B------:R-:W-:-:S09]  /*8d00*/  UISETP.NE.AND UP0, UPT, UR4, 0x18, UPT ;  /* 0x000000180400788c */ /* 0x000fd2000bf05270 */
[----:B------:R-:W-:Y:S05]  /*8d10*/  BRA.U !UP0, `(.L_x_16407) ;  /* 0x0000000108447547 */ /* 0x000fea000b800000 */
.L_x_16383:
        /* <DEDUP_REMOVED lines=16> */
.L_x_16408:
[----:B------:R-:W-:Y:S05]  /*8e20*/  BRA `(.L_x_16384) ;  /* 0x0000000000947947 */ /* 0x000fea0003800000 */
.L_x_16407:
        /* <DEDUP_REMOVED lines=12> */
.L_x_16410:
[----:B------:R-:W-:Y:S05]  /*8ef0*/  BSYNC.RECONVERGENT B0 ;  /* 0x0000000000007941 */ /* 0x000fea0003800200 */
.L_x_16409:
[----:B------:R-:W-:-:S05]  /*8f00*/  LOP3.LUT R5, R0, 0x80, R7, 0xf8, !PT ;  /* 0x0000008000057812 */ /* 0x000fca00078ef807 */
[----:B------:R2:W-:Y:S01]  /*8f10*/  STG.E.U8 desc[UR36][R2.64], R5 ;  /* 0x0000000502007986 */ /* 0x0005e2000c101124 */
[----:B------:R-:W-:Y:S05]  /*8f20*/  BRA `(.L_x_16384) ;  /* 0x0000000000547947 */ /* 0x000fea0003800000 */
.L_x_16406:
        /* <DEDUP_REMOVED lines=11> */
.L_x_16412:
[----:B------:R-:W-:Y:S01]  /*8fe0*/  IMAD.MOV.U32 R0, RZ, RZ, 0x7f ;  /* 0x0000007fff007424 */ /* 0x000fe200078e00ff */
[----:B------:R-:W-:-:S04]  /*8ff0*/  ISETP.GT.U32.AND P0, PT, R6, 0x7f800000, PT ;  /* 0x7f8000000600780c */ /* 0x000fc80003f04070 */
[----:B------:R-:W-:-:S09]  /*9000*/  SEL R0, R0, 0x7c, P0 ;  /* 0x0000007c00007807 */ /* 0x000fd20000000000 */
.L_x_16413:
[----:B------:R-:W-:Y:S05]  /*9010*/  BSYNC.RECONVERGENT B0 ;  /* 0x0000000000007941 */ /* 0x000fea0003800200 */
.L_x_16411:
[----:B------:R-:W-:-:S04]  /*9020*/  SHF.R.U32.HI R5, RZ, 0x18, R4 ;  /* 0x00000018ff057819 */ /* 0x000fc80000011604 */
[----:B------:R-:W-:-:S05]  /*9030*/  LOP3.LUT R5, R0, 0x80, R5, 0xf8, !PT ;  /* 0x0000008000057812 */ /* 0x000fca00078ef805 */
[----:B------:R1:W-:Y:S01]  /*9040*/  STG.E.U8 desc[UR36][R2.64], R5 ;  /* 0x0000000502007986 */ /* 0x0003e2000c101124 */
[----:B------:R-:W-:Y:S05]  /*9050*/  BRA `(.L_x_16384) ;  /* 0x0000000000087947 */ /* 0x000fea0003800000 */
.L_x_16405:
[----:B------:R-:W-:-:S05]  /*9060*/  F2FP.BF16.F32.PACK_AB R4, RZ, R4 ;  /* 0x00000004ff04723e */ /* 0x000fca00000010ff */
[----:B------:R0:W-:Y:S02]  /*9070*/  STG.E.U16 desc[UR36][R2.64], R4 ;  /* 0x0000000402007986 */ /* 0x0001e4000c101524 */
.L_x_16384:
[----:B------:R-:W-:-:S07]  /*9080*/  IADD3 R17, PT, PT, R17, 0x80, RZ ;  /* 0x0000008011117810 */ /* 0x000fce0007ffe0ff */
.L_x_16349:
[----:B------:R-:W-:Y:S05]  /*9090*/  BSYNC.RECONVERGENT B7 ;  /* 0x0000000000077941 */ /* 0x000fea0003800200 */
.L_x_16348:
        /* <DEDUP_REMOVED lines=306> */
.L_x_16414:
        /* <DEDUP_REMOVED lines=20> */
.L_x_16419:
[----:B------:R-:W2:Y:S02]  /*a500*/  LDG.E.U8 R0, desc[UR36][R2.64] ;  /* 0x0000002402007981 */ /* 0x000ea4000c1e1100 */
[----:B--2---:R-:W-:Y:S01]  /*a510*/  I2FP.F32.U32 R0, R0 ;  /* 0x0000000000007245 */ /* 0x004fe20000201000 */
[----:B------:R-:W-:Y:S06]  /*a520*/  BRA `(.L_x_16421) ;  /* 0x0000000c00447947 */ /* 0x000fec0003800000 */
.L_x_16418:
        /* <DEDUP_REMOVED lines=9> */
.L_x_16423:
[----:B------:R-:W2:Y:S02]  /*a5c0*/  LDG.E R0, desc[UR36][R2.64] ;  /* 0x0000002402007981 */ /* 0x000ea4000c1e1900 */
[----:B--2---:R-:W-:Y:S01]  /*a5d0*/  I2FP.F32.S32 R0, R0 ;  /* 0x0000000000007245 */ /* 0x004fe20000201400 */
[----:B------:R-:W-:Y:S06]  /*a5e0*/  BRA `(.L_x_16421) ;  /* 0x0000000c00147947 */ /* 0x000fec0003800000 */
.L_x_16422:
[----:B------:R-:W2:Y:S02]  /*a5f0*/  LDG.E.U16 R0, desc[UR36][R2.64] ;  /* 0x0000002402007981 */ /* 0x000ea4000c1e1500 */
[----:B--2---:R-:W4:Y:S01]  /*a600*/  I2F.S16 R0, R0 ;  /* 0x0000000000007306 */ /* 0x004f220000101400 */
[----:B------:R-:W-:Y:S05]  /*a610*/  BRA `(.L_x_16421) ;  /* 0x0000000c00087947 */ /* 0x000fea0003800000 */
.L_x_16417:
        /* <DEDUP_REMOVED lines=8> */
.L_x_16425:
[----:B------:R-:W2:Y:S02]  /*a6a0*/  LDG.E.U16 R0, desc[UR36][R2.64] ;  /* 0x0000002402007981 */ /* 0x000ea4000c1e1500 */
[----:B--2---:R-:W-:Y:S01]  /*a6b0*/  HADD2.F32 R0, -RZ, R0.H0_H0 ;  /* 0x20000000ff007230 */ /* 0x004fe20000004100 */
[----:B------:R-:W-:Y:S06]  /*a6c0*/  BRA `(.L_x_16421) ;  /* 0x0000000800dc7947 */ /* 0x000fec0003800000 */
.L_x_16424:
        /* <DEDUP_REMOVED lines=8> */
.L_x_16427:
[----:B------:R-:W2:Y:S02]  /*a750*/  LDG.E.U16 R0, desc[UR36][R2.64] ;  /* 0x0000002402007981 */ /* 0x000ea4000c1e1500 */
[----:B--2---:R-:W-:Y:S01]  /*a760*/  HADD2.F32 R0, -RZ, R0.H0_H0 ;  /* 0x20000000ff007230 */ /* 0x004fe20000004100 */
[----:B------:R-:W-:Y:S06]  /*a770*/  BRA `(.L_x_16421) ;  /* 0x0000000800b07947 */ /* 0x000fec0003800000 */
.L_x_16426:
        /* <DEDUP_REMOVED lines=11> */
.L_x_16416:
        /* <DEDUP_REMOVED lines=12> */
.L_x_16430:
        /* <DEDUP_REMOVED lines=11> */
.L_x_16429:
        /* <DEDUP_REMOVED lines=25> */
.L_x_16432:
        /* <DEDUP_REMOVED lines=12> */
.L_x_16431:
[----:B------:R-:W2:Y:S02]  /*abf0*/  LDG.E.U16 R0, desc[UR36][R2.64] ;  /* 0x0000002402007981 */ /* 0x000ea4000c1e1500 */
[----:B--2---:R-:W-:Y:S01]  /*ac00*/  IMAD.U32 R0, R0, 0x10000, RZ ;  /* 0x0001000000007824 */ /* 0x004fe200078e00ff */
[----:B------:R-:W-:Y:S06]  /*ac10*/  BRA `(.L_x_16421) ;  /* 0x0000000400887947 */ /* 0x000fec0003800000 */
.L_x_16428:
        /* <DEDUP_REMOVED lines=11> */
.L_x_16435:
        /* <DEDUP_REMOVED lines=20> */
.L_x_16437:
[----:B------:R-:W-:Y:S05]  /*ae10*/  BSYNC.RECONVERGENT B0 ;  /* 0x0000000000007941 */ /* 0x000fea0003800200 */
.L_x_16436:
[----:B------:R-:W-:Y:S02]  /*ae20*/  SHF.L.U32 R0, R0, 0x14, RZ ;  /* 0x0000001400007819 */ /* 0x000fe400000006ff */
[----:B------:R-:W-:-:S04]  /*ae30*/  LEA R2, R2, 0x3b800000, 0x17 ;  /* 0x3b80000002027811 */ /* 0x000fc800078eb8ff */
[----:B------:R-:W-:Y:S01]  /*ae40*/  LOP3.LUT R0, R2, R0, R7, 0xfe, !PT ;  /* 0x0000000002007212 */ /* 0x000fe200078efe07 */
[----:B------:R-:W-:Y:S06]  /*ae50*/  BRA `(.L_x_16421) ;  /* 0x0000000000f87947 */ /* 0x000fec0003800000 */
.L_x_16434:
        /* <DEDUP_REMOVED lines=20> */
.L_x_16439:
[----:B------:R-:W-:Y:S05]  /*afa0*/  BSYNC.RECONVERGENT B0 ;  /* 0x0000000000007941 */ /* 0x000fea0003800200 */
.L_x_16438:
[----:B------:R-:W-:Y:S01]  /*afb0*/  IMAD.SHL.U32 R0, R0, 0x200000, RZ ;  /* 0x0020000000007824 */ /* 0x000fe200078e00ff */
[----:B------:R-:W-:-:S04]  /*afc0*/  LEA R2, R2, 0x37800000, 0x17 ;  /* 0x3780000002027811 */ /* 0x000fc800078eb8ff */
[----:B------:R-:W-:Y:S01]  /*afd0*/  LOP3.LUT R0, R2, R0, R7, 0xfe, !PT ;  /* 0x0000000002007212 */ /* 0x000fe200078efe07 */
[----:B------:R-:W-:Y:S06]  /*afe0*/  BRA `(.L_x_16421) ;  /* 0x0000000000947947 */ /* 0x000fec0003800000 */
.L_x_16433:
        /* <DEDUP_REMOVED lines=14> */
.L_x_16420:
        /* <DEDUP_REMOVED lines=16> */
.L_x_16442:
[----:B------:R-:W-:Y:S01]  /*b1d0*/  MOV R0, RZ ;  /* 0x000000ff00007202 */ /* 0x000fe20000000f00 */
[----:B------:R-:W-:Y:S06]  /*b1e0*/  BRA `(.L_x_16421) ;  /* 0x0000000000147947 */ /* 0x000fec0003800000 */
.L_x_16441:
[----:B------:R-:W2:Y:S02]  /*b1f0*/  LDG.E.64 R2, desc[UR36][R2.64] ;  /* 0x0000002402027981 */ /* 0x000ea4000c1e1b00 */
[----:B--2---:R0:W1:Y:S02]  /*b200*/  I2F.U64 R0, R2 ;  /* 0x0000000200007312 */ /* 0x0040640000301000 */
[----:B01----:R-:W-:Y:S05]  /*b210*/  BRA `(.L_x_16421) ;  /* 0x0000000000087947 */ /* 0x003fea0003800000 */
.L_x_16440:
[----:B------:R-:W2:Y:S02]  /*b220*/  LDG.E R0, desc[UR36][R2.64] ;  /* 0x0000002402007981 */ /* 0x000ea4000c1e1900 */
[----:B--2---:R-:W-:-:S07]  /*b230*/  I2FP.F32.U32 R0, R0 ;  /* 0x0000000000007245 */ /* 0x004fce0000201000 */
.L_x_16421:
[----:B------:R-:W-:Y:S05]  /*b240*/  BSYNC.RECONVERGENT B6 ;  /* 0x0000000000067941 */ /* 0x000fea0003800200 */
.L_x_16415:
[----:B------:R-:W0:Y:S02]  /*b250*/  LDCU.64 UR6, c[0x0][0x590] ;  /* 0x0000b200ff0677ac */ /* 0x000e240008000a00 */
[----:B012345:R-:W-:Y:S01]  /*b260*/  IMAD.MOV.U32 R2, RZ, RZ, R0 ;  /* 0x000000ffff027224 */ /* 0x03ffe200078e0000 */
[----:B------:R-:W-:-:S04]  /*b270*/  UPRMT UR4, UR41, 0x9910, URZ ;  /* 0x0000991029047896 */ /* 0x000fc800080000ff */
[C---:B------:R-:W-:Y:S01]  /*b280*/  FSETP.NAN.FTZ.AND P0, PT, |R2|.reuse, |R2|, PT ;  /* 0x400000020200720b */ /* 0x040fe20003f18200 */
[----:B------:R-:W-:Y:S01]  /*b290*/  UISETP.GT.AND UP0, UPT, UR4, 0x9, UPT ;  /* 0x000000090400788c */ /* 0x000fe2000bf04270 */
[----:B------:R-:W-:-:S11]  /*b2a0*/  FMNMX.FTZ R0, R2, UR6, !PT ;  /* 0x0000000602007c09 */ /* 0x000fd6000f810000 */
        /* <DEDUP_REMOVED lines=13> */
.L_x_16446:
[----:B------:R-:W0:Y:S02]  /*b380*/  F2I.S64.TRUNC R2, R2 ;  /* 0x0000000200027311 */ /* 0x000e24000020d900 */
[----:B0-----:R-:W-:-:S05]  /*b390*/  MOV R5, R2 ;  /* 0x0000000200057202 */ /* 0x001fca0000000f00 */
[----:B------:R-:W-:Y:S01]  /*b3a0*/  STG.E.U8 desc[UR36][R16.64], R5 ;  /* 0x0000000510007986 */ /* 0x000fe2000c101124 */
[----:B------:R-:W-:Y:S05]  /*b3b0*/  EXIT ;  /* 0x000000000000794d */ /* 0x000fea0003800000 */
.L_x_16445:
        /* <DEDUP_REMOVED lines=9> */
.L_x_16449:
[----:B------:R-:W0:Y:S02]  /*b450*/  F2I.FTZ.TRUNC.NTZ R3, R2 ;  /* 0x0000000200037305 */ /* 0x000e24000021f100 */
[----:B0-----:R-:W-:Y:S01]  /*b460*/  STG.E desc[UR36][R16.64], R3 ;  /* 0x0000000310007986 */ /* 0x001fe2000c101924 */
[----:B------:R-:W-:Y:S05]  /*b470*/  EXIT ;  /* 0x000000000000794d */ /* 0x000fea0003800000 */
.L_x_16448:
[----:B------:R-:W0:Y:S02]  /*b480*/  F2I.FTZ.TRUNC.NTZ R3, R2 ;  /* 0x0000000200037305 */ /* 0x000e24000021f100 */
[----:B0-----:R-:W-:Y:S01]  /*b490*/  STG.E.U16 desc[UR36][R16.64], R3 ;  /* 0x0000000310007986 */ /* 0x001fe2000c101524 */
[----:B------:R-:W-:Y:S05]  /*b4a0*/  EXIT ;  /* 0x000000000000794d */ /* 0x000fea0003800000 */
.L_x_16444:
        /* <DEDUP_REMOVED lines=8> */
.L_x_16451:
[----:B------:R-:W-:-:S05]  /*b530*/  F2FP.F16.F32.PACK_AB R2, RZ, R2 ;  /* 0x00000002ff02723e */ /* 0x000fca00000000ff */
[----:B------:R-:W-:Y:S01]  /*b540*/  STG.E.U16 desc[UR36][R16.64], R2 ;  /* 0x0000000210007986 */ /* 0x000fe2000c101524 */
[----:B------:R-:W-:Y:S05]  /*b550*/  EXIT ;  /* 0x000000000000794d */ /* 0x000fea0003800000 */
.L_x_16450:
        /* <DEDUP_REMOVED lines=9> */
.L_x_16453:
[----:B------:R-:W-:-:S04]  /*b5f0*/  F2FP.F16.F32.PACK_AB R3, RZ, R2 ;  /* 0x00000002ff03723e */ /* 0x000fc800000000ff */
[----:B------:R-:W-:-:S05]  /*b600*/  PRMT R3, R3, 0x5410, RZ ;  /* 0x0000541003037816 */ /* 0x000fca00000000ff */
[----:B------:R-:W-:Y:S01]  /*b610*/  STG.E desc[UR36][R16.64], R3 ;  /* 0x0000000310007986 */ /* 0x000fe2000c101924 */
[----:B------:R-:W-:Y:S05]  /*b620*/  EXIT ;  /* 0x000000000000794d */ /* 0x000fea0003800000 */
.L_x_16452:
[----:B------:R-:W-:-:S06]  /*b630*/  FMUL.FTZ R2, R2, 1 ;  /* 0x3f80000002027820 */ /* 0x000fcc0000410000 */
[----:B------:R-:W0:Y:S02]  /*b640*/  F2F.F64.F32 R2, R2 ;  /* 0x0000000200027310 */ /* 0x000e240000201800 */
[----:B0-----:R-:W-:Y:S01]  /*b650*/  STG.E.64 desc[UR36][R16.64], R2 ;  /* 0x0000000210007986 */ /* 0x001fe2000c101b24 */
[----:B------:R-:W-:Y:S05]  /*b660*/  EXIT ;  /* 0x000000000000794d */ /* 0x000fea0003800000 */
.L_x_16443:
        /* <DEDUP_REMOVED lines=13> */
.L_x_16457:
        /* <DEDUP_REMOVED lines=16> */
.L_x_16460:
[----:B------:R-:W-:-:S04]  /*b840*/  SHF.R.U32.HI R2, RZ, 0x18, R2 ;  /* 0x00000018ff027819 */ /* 0x000fc80000011602 */
[----:B------:R-:W-:-:S04]  /*b850*/  LOP3.LUT R2, R3, 0x80, R2, 0xf8, !PT ;  /* 0x0000008003027812 */ /* 0x000fc800078ef802 */
[----:B------:R-:W-:-:S07]  /*b860*/  PRMT R8, R2, 0x7610, R8 ;  /* 0x0000761002087816 */ /* 0x000fce0000000008 */
.L_x_16459:
[----:B------:R-:W-:Y:S05]  /*b870*/  BSYNC.RECONVERGENT B0 ;  /* 0x0000000000007941 */ /* 0x000fea0003800200 */
.L_x_16458:
[----:B------:R-:W-:Y:S01]  /*b880*/  STG.E.U8 desc[UR36][R16.64], R8 ;  /* 0x0000000810007986 */ /* 0x000fe2000c101124 */
[----:B------:R-:W-:Y:S05]  /*b890*/  EXIT ;  /* 0x000000000000794d */ /* 0x000fea0003800000 */
.L_x_16456:
        /* <DEDUP_REMOVED lines=16> */
.L_x_16463:
[----:B------:R-:W-:-:S04]  /*b9a0*/  SHF.R.U32.HI R2, RZ, 0x18, R2 ;  /* 0x00000018ff027819 */ /* 0x000fc80000011602 */
[----:B------:R-:W-:-:S04]  /*b9b0*/  LOP3.LUT R3, R3, 0x80, R2, 0xf8, !PT ;  /* 0x0000008003037812 */ /* 0x000fc800078ef802 */
[----:B------:R-:W-:-:S07]  /*b9c0*/  PRMT R8, R3, 0x7610, R8 ;  /* 0x0000761003087816 */ /* 0x000fce0000000008 */
.L_x_16462:
[----:B------:R-:W-:Y:S05]  /*b9d0*/  BSYNC.RECONVERGENT B0 ;  /* 0x0000000000007941 */ /* 0x000fea0003800200 */
.L_x_16461:
[----:B------:R-:W-:Y:S01]  /*b9e0*/  STG.E.U8 desc[UR36][R16.64], R8 ;  /* 0x0000000810007986 */ /* 0x000fe2000c101124 */
[----:B------:R-:W-:Y:S05]  /*b9f0*/  EXIT ;  /* 0x000000000000794d */ /* 0x000fea0003800000 */
.L_x_16455:
        /* <DEDUP_REMOVED lines=21> */
.L_x_16465:
[----:B------:R-:W0:Y:S02]  /*bb50*/  F2I.U64.TRUNC R2, R2 ;  /* 0x0000000200027311 */ /* 0x000e24000020d800 */
[----:B0-----:R-:W-:Y:S01]  /*bb60*/  STG.E.64 desc[UR36][R16.64], R2 ;  /* 0x0000000210007986 */ /* 0x001fe2000c101b24 */
[----:B------:R-:W-:Y:S05]  /*bb70*/  EXIT ;  /* 0x000000000000794d */ /* 0x000fea0003800000 */
.L_x_16464:
[----:B------:R-:W0:Y:S02]  /*bb80*/  F2I.FTZ.U32.TRUNC.NTZ R3, R2 ;  /* 0x0000000200037305 */ /* 0x000e24000021f000 */
[----:B0-----:R-:W-:Y:S01]  /*bb90*/  STG.E desc[UR36][R16.64], R3 ;  /* 0x0000000310007986 */ /* 0x001fe2000c101924 */
[----:B------:R-:W-:Y:S05]  /*bba0*/  EXIT ;  /* 0x000000000000794d */ /* 0x000fea0003800000 */
.L_x_16454:
        /* <DEDUP_REMOVED lines=10> */
.L_x_16467:
[----:B------:R-:W-:Y:S01]  /*bc50*/  FMUL.FTZ R4, R2, 1 ;  /* 0x3f80000002047820 */ /* 0x000fe20000410000 */
[----:B------:R-:W-:-:S05]  /*bc60*/  CS2R R6, SRZ ;  /* 0x0000000000067805 */ /* 0x000fca000001ff00 */
[----:B------:R-:W0:Y:S02]  /*bc70*/  F2F.F64.F32 R4, R4 ;  /* 0x0000000400047310 */ /* 0x000e240000201800 */
[----:B0-----:R-:W-:Y:S01]  /*bc80*/  STG.E.128 desc[UR36][R16.64], R4 ;  /* 0x0000000410007986 */ /* 0x001fe2000c101d24 */
[----:B------:R-:W-:Y:S05]  /*bc90*/  EXIT ;  /* 0x000000000000794d */ /* 0x000fea0003800000 */
.L_x_16466:
[----:B------:R-:W-:-:S09]  /*bca0*/  UISETP.NE.AND UP0, UPT, UR4, 0xf, UPT ;  /* 0x0000000f0400788c */ /* 0x000fd2000bf05270 */
[----:B------:R-:W-:Y:S05]  /*bcb0*/  BRA.U !UP0, `(.L_x_16468) ;  /* 0x0000000108e07547 */ /* 0x000fea000b800000 */
[----:B------:R-:W-:-:S09]  /*bcc0*/  UISETP.NE.AND UP0, UPT, UR4, 0x17, UPT ;  /* 0x000000170400788c */ /* 0x000fd2000bf05270 */
[----:B------:R-:W-:Y:S05]  /*bcd0*/  BRA.U !UP0, `(.L_x_16469) ;  /* 0x00000001088c7547 */ /* 0x000fea000b800000 */
[----:B------:R-:W-:-:S09]  /*bce0*/  UISETP.NE.AND UP0, UPT, UR4, 0x18, UPT ;  /* 0x000000180400788c */ /* 0x000fd2000bf05270 */
[----:B------:R-:W-:Y:S05]  /*bcf0*/  BRA.U !UP0, `(.L_x_16470) ;  /* 0x0000000108447547 */ /* 0x000fea000b800000 */
.L_x_16447:
        /* <DEDUP_REMOVED lines=16> */
.L_x_16471:
[----:B------:R-:W-:Y:S05]  /*be00*/  EXIT ;  /* 0x000000000000794d */ /* 0x000fea0003800000 */
.L_x_16470:
        /* <DEDUP_REMOVED lines=12> */
.L_x_16473:
[----:B------:R-:W-:Y:S05]  /*bed0*/  BSYNC.RECONVERGENT B0 ;  /* 0x0000000000007941 */ /* 0x000fea0003800200 */
.L_x_16472:
[----:B------:R-:W-:-:S05]  /*bee0*/  LOP3.LUT R3, R0, 0x80, R5, 0xf8, !PT ;  /* 0x0000008000037812 */ /* 0x000fca00078ef805 */
[----:B------:R-:W-:Y:S01]  /*bef0*/  STG.E.U8 desc[UR36][R16.64], R3 ;  /* 0x0000000310007986 */ /* 0x000fe2000c101124 */
[----:B------:R-:W-:Y:S05]  /*bf00*/  EXIT ;  /* 0x000000000000794d */ /* 0x000fea0003800000 */
.L_x_16469:
        /* <DEDUP_REMOVED lines=11> */
.L_x_16475:
[----:B------:R-:W-:Y:S01]  /*bfc0*/  HFMA2 R0, -RZ, RZ, 0, 7.569789886474609375e-06 ;  /* 0x0000007fff007431 */ /* 0x000fe200000001ff */
[----:B------:R-:W-:-:S04]  /*bfd0*/  ISETP.GT.U32.AND P0, PT, R4, 0x7f800000, PT ;  /* 0x7f8000000400780c */ /* 0x000fc80003f04070 */
[----:B------:R-:W-:-:S09]  /*bfe0*/  SEL R0, R0, 0x7c, P0 ;  /* 0x0000007c00007807 */ /* 0x000fd20000000000 */
.L_x_16476:
[----:B------:R-:W-:Y:S05]  /*bff0*/  BSYNC.RECONVERGENT B0 ;  /* 0x0000000000007941 */ /* 0x000fea0003800200 */
.L_x_16474:
[----:B------:R-:W-:-:S04]  /*c000*/  SHF.R.U32.HI R3, RZ, 0x18, R2 ;  /* 0x00000018ff037819 */ /* 0x000fc80000011602 */
[----:B------:R-:W-:-:S05]  /*c010*/  LOP3.LUT R3, R0, 0x80, R3, 0xf8, !PT ;  /* 0x0000008000037812 */ /* 0x000fca00078ef803 */
[----:B------:R-:W-:Y:S01]  /*c020*/  STG.E.U8 desc[UR36][R16.64], R3 ;  /* 0x0000000310007986 */ /* 0x000fe2000c101124 */
[----:B------:R-:W-:Y:S05]  /*c030*/  EXIT ;  /* 0x000000000000794d */ /* 0x000fea0003800000 */
.L_x_16468:
[----:B------:R-:W-:-:S05]  /*c040*/  F2FP.BF16.F32.PACK_AB R2, RZ, R2 ;  /* 0x00000002ff02723e */ /* 0x000fca00000010ff */
[----:B------:R-:W-:Y:S01]  /*c050*/  STG.E.U16 desc[UR36][R16.64], R2 ;  /* 0x0000000210007986 */ /* 0x000fe2000c101524 */
[----:B------:R-:W-:Y:S05]  /*c060*/  EXIT ;  /* 0x000000000000794d */ /* 0x000fea0003800000 */
.L_x_16477:
        /* <DEDUP_REMOVED lines=9> */
.L_x_35967:


//--------------------- .text._ZN2at6native27unrolled_elementwise_kernelIZZZNS0_17clamp_kernel_cudaERNS_18TensorIteratorBaseERKN3c106ScalarES7_ENKUlvE_clEvENKUlvE5_clEvEUlfE_St5arrayIPcLm2EELi4E23TrivialOffsetCalculatorILi1EjESF_NS0_6memory12LoadWithCastILi1EEENSG_13StoreWithCastILi1EEEEEviT_T0_T2_T3_T4_T5_ --------------------------
	.section	.text._ZN2at6native27unrolled_elementwise_kernelIZZZNS0_17clamp_kernel_cudaERNS_18TensorIteratorBaseERKN3c106ScalarES7_ENKUlvE_clEvENKUlvE5_clEvEUlfE_St5arrayIPcLm2EELi4E23TrivialOffsetCalculatorILi1EjESF_NS0_6memory12LoadWithCastILi1EEENSG_13StoreWithCastILi1EEEEEviT_T0_T2_T3_T4_T5_,"ax",@progbits
	.align	128
        .global         _ZN2at6native27unrolled_elementwise_kernelIZZZNS0_17clamp_kernel_cudaERNS_18TensorIteratorBaseERKN3c106ScalarES7_ENKUlvE_clEvENKUlvE5_clEvEUlfE_St5arrayIPcLm2EELi4E23TrivialOffsetCalculatorILi1EjESF_NS0_6memory12LoadWithCastILi1EEENSG_13StoreWithCastILi1EEEEEviT_T0_T2_T3_T4_T5_
        .type           _ZN2at6native27unrolled_elementwise_kernelIZZZNS0_17clamp_kernel_cudaERNS_18TensorIteratorBaseERKN3c106ScalarES7_ENKUlvE_clEvENKUlvE5_clEvEUlfE_St5arrayIPcLm2EELi4E23TrivialOffsetCalculatorILi1EjESF_NS0_6memory12LoadWithCastILi1EEENSG_13StoreWithCastILi1EEEEEviT_T0_T2_T3_T4_T5_,@function
        .size           _ZN2at6native27unrolled_elementwise_kernelIZZZNS0_17clamp_kernel_cudaERNS_18TensorIteratorBaseERKN3c106ScalarES7_ENKUlvE_clEvENKUlvE5_clEvEUlfE_St5arrayIPcLm2EELi4E23TrivialOffsetCalculatorILi1EjESF_NS0_6memory12LoadWithCastILi1EEENSG_13StoreWithCastILi1EEEEEviT_T0_T2_T3_T4_T5_,(.L_x_35968 - _ZN2at6native27unrolled_elementwise_kernelIZZZNS0_17clamp_kernel_cudaERNS_18TensorIteratorBaseERKN3c106ScalarES7_ENKUlvE_clEvENKUlvE5_clEvEUlfE_St5arrayIPcLm2EELi4E23TrivialOffsetCalculatorILi1EjESF_NS0_6memory12LoadWithCastILi1EEENSG_13StoreWithCastILi1EEEEEviT_T0_T2_T3_T4_T5_)
        .other          _ZN2at6native27unrolled_elementwise_kernelIZZZNS0_17clamp_kernel_cudaERNS_18TensorIteratorBaseERKN3c106ScalarES7_ENKUlvE_clEvENKUlvE5_clEvEUlfE_St5arrayIPcLm2EELi4E23TrivialOffsetCalculatorILi1EjESF_NS0_6memory12LoadWithCastILi1EEENSG_13StoreWithCastILi1EEEEEviT_T0_T2_T3_T4_T5_,@"STO_CUDA_ENTRY STV_DEFAULT"
_ZN2at6native27unrolled_elementwise_kernelIZZZNS0_17clamp_kernel_cudaERNS_18TensorIteratorBaseERKN3c106ScalarES7_ENKUlvE_clEvENKUlvE5_clEvEUlfE_St5arrayIPcLm2EELi4E23TrivialOffsetCalculatorILi1EjESF_NS0_6memory12LoadWithCastILi1EEENSG_13StoreWithCastILi1EEEEEviT_T0_T2_T3_T4_T5_:
.text._ZN2at6native27unrolled_elementwise_kernelIZZZNS0_17clamp_kernel_cudaERNS_18TensorIteratorBaseERKN3c106ScalarES7_ENKUlvE_clEvENKUlvE5_clEvEUlfE_St5arrayIPcLm2EELi4E23TrivialOffsetCalculatorILi1EjESF_NS0_6memory12LoadWithCastILi1EEENSG_13StoreWithCastILi1EEEEEviT_T0_T2_T3_T4_T5_:
        /* <DEDUP_REMOVED lines=33> */
.L_x_16484:
[----:B------:R-:W2:Y:S02]  /*0210*/  LDG.E.U8 R4, desc[UR36][R4.64] ;  /* 0x0000002404047981 */ /* 0x000ea4000c1e1100 */
[----:B--2---:R-:W-:Y:S01]  /*0220*/  I2FP.F32.U32 R19, R4 ;  /* 0x0000000400137245 */ /* 0x004fe20000201000 */
[----:B------:R-:W-:Y:S06]  /*0230*/  BRA `(.L_x_16486) ;  /* 0x0000000c00447947 */ /* 0x000fec0003800000 */
.L_x_16483:
        /* <DEDUP_REMOVED lines=9> */
.L_x_16488:
[----:B------:R-:W2:Y:S02]  /*02d0*/  LDG.E R4, desc[UR36][R4.64] ;  /* 0x0000002404047981 */ /* 0x000ea4000c1e1900 */
[----:B--2---:R-:W-:Y:S01]  /*02e0*/  I2FP.F32.S32 R19, R4 ;  /* 0x0000000400137245 */ /* 0x004fe20000201400 */
[----:B------:R-:W-:Y:S06]  /*02f0*/  BRA `(.L_x_16486) ;  /* 0x0000000c00147947 */ /* 0x000fec0003800000 */
.L_x_16487:
[----:B------:R-:W2:Y:S02]  /*0300*/  LDG.E.U16 R4, desc[UR36][R4.64] ;  /* 0x0000002404047981 */ /* 0x000ea4000c1e1500 */
[----:B--2---:R0:W1:Y:S01]  /*0310*/  I2F.S16 R19, R4 ;  /* 0x0000000400137306 */ /* 0x0040620000101400 */
[----:B------:R-:W-:Y:S05]  /*0320*/  BRA `(.L_x_16486) ;  /* 0x0000000c00087947 */ /* 0x000fea0003800000 */
.L_x_16482:
        /* <DEDUP_REMOVED lines=8> */
.L_x_16490:
[----:B------:R-:W2:Y:S02]  /*03b0*/  LDG.E.U16 R4, desc[UR36][R4.64] ;  /* 0x0000002404047981 */ /* 0x000ea4000c1e1500 */
[----:B--2---:R-:W-:Y:S01]  /*03c0*/  HADD2.F32 R19, -RZ, R4.H0_H0 ;  /* 0x20000004ff137230 */ /* 0x004fe20000004100 */
[----:B------:R-:W-:Y:S06]  /*03d0*/  BRA `(.L_x_16486) ;  /* 0x0000000800dc7947 */ /* 0x000fec0003800000 */
.L_x_16489:
        /* <DEDUP_REMOVED lines=8> */
.L_x_16492:
[----:B------:R-:W2:Y:S02]  /*0460*/  LDG.E.U16 R4, desc[UR36][R4.64] ;  /* 0x0000002404047981 */ /* 0x000ea4000c1e1500 */
[----:B--2---:R-:W-:Y:S01]  /*0470*/  HADD2.F32 R19, -RZ, R4.H0_H0 ;  /* 0x20000004ff137230 */ /* 0x004fe20000004100 */
[----:B------:R-:W-:Y:S06]  /*0480*/  BRA `(.L_x_16486) ;  /* 0x0000000800b07947 */ /* 0x000fec0003800000 */
.L_x_16491:
        /* <DEDUP_REMOVED lines=11> */
.L_x_16481:
        /* <DEDUP_REMOVED lines=12> */
.L_x_16495:
        /* <DEDUP_REMOVED lines=11> */
.L_x_16494:
        /* <DEDUP_REMOVED lines=25> */
.L_x_16497:
        /* <DEDUP_REMOVED lines=12> */
.L_x_16496:
[----:B------:R-:W2:Y:S02]  /*0900*/  LDG.E.U16 R4, desc[UR36][R4.64] ;  /* 0x0000002404047981 */ /* 0x000ea4000c1e1500 */
[----:B--2---:R-:W-:Y:S01]  /*0910*/  IMAD.U32 R19, R4, 0x10000, RZ ;  /* 0x0001000004137824 */ /* 0x004fe200078e00ff */
[----:B------:R-:W-:Y:S06]  /*0920*/  BRA `(.L_x_16486) ;  /* 0x0000000400887947 */ /* 0x000fec0003800000 */
.L_x_16493:
        /* <DEDUP_REMOVED lines=11> */
.L_x_16500:
        /* <DEDUP_REMOVED lines=20> */
.L_x_16502:
[----:B------:R-:W-:Y:S05]  /*0b20*/  BSYNC.RECONVERGENT B0 ;  /* 0x0000000000007941 */ /* 0x000fea0003800200 */
.L_x_16501:
[----:B------:R-:W-:Y:S01]  /*0b30*/  IMAD.SHL.U32 R0, R0, 0x100000, RZ ;  /* 0x0010000000007824 */ /* 0x000fe200078e00ff */
[----:B------:R-:W-:-:S04]  /*0b40*/  LEA R3, R3, 0x3b800000, 0x17 ;  /* 0x3b80000003037811 */ /* 0x000fc800078eb8ff */
[----:B------:R-:W-:Y:S01]  /*0b50*/  LOP3.LUT R19, R3, R0, R19, 0xfe, !PT ;  /* 0x0000000003137212 */ /* 0x000fe200078efe13 */
[----:B------:R-:W-:Y:S06]  /*0b60*/  BRA `(.L_x_16486) ;  /* 0x0000000000f87947 */ /* 0x000fec0003800000 */
.L_x_16499:
        /* <DEDUP_REMOVED lines=20> */
.L_x_16504:
[----:B------:R-:W-:Y:S05]  /*0cb0*/  BSYNC.RECONVERGENT B0 ;  /* 0x0000000000007941 */ /* 0x000fea0003800200 */
.L_x_16503:
[----:B------:R-:W-:Y:S01]  /*0cc0*/  IMAD.SHL.U32 R0, R0, 0x200000, RZ ;  /* 0x0020000000007824 */ /* 0x000fe200078e00ff */
[----:B------:R-:W-:-:S04]  /*0cd0*/  LEA R3, R3, 0x37800000, 0x17 ;  /* 0x3780000003037811 */ /* 0x000fc800078eb8ff */
[----:B------:R-:W-:Y:S01]  /*0ce0*/  LOP3.LUT R19, R3, R0, R19, 0xfe, !PT ;  /* 0x0000000003137212 */ /* 0x000fe200078efe13 */
[----:B------:R-:W-:Y:S06]  /*0cf0*/  BRA `(.L_x_16486) ;  /* 0x0000000000947947 */ /* 0x000fec0003800000 */
.L_x_16498:
[----:B------:R-:W-:-:S09]  /*0d00*/  UISETP.NE.AND UP0, UPT, UR4, 0x1c, UPT ;  /* 0x0000001c0400788c */ /* 0x000fd2000bf05270 */
[----:B------:R-:W-:Y:S05]  /*0d10*/  BRA.U !UP0, `(.L_x_16505) ;  /* 0x0000000108847547 */ /* 0x000fea000b800000 */
[----:B------:R-:W-:-:S09]  /*0d20*/  UISETP.NE.AND UP0, UPT, UR4, 0x1d, UPT ;  /* 0x0000001d0400788c */ /* 0x000fd2000bf05270 */
[----:B------:R-:W-:Y:S05]  /*0d30*/  BRA.U !UP0, `(.L_x_16506) ;  /* 0x0000000108707547 */ /* 0x000fea000b800000 */
[----:B------:R-:W-:-:S09]  /*0d40*/  UISETP.NE.AND UP0, UPT, UR4, 0x2c, UPT ;  /* 0x0000002c0400788c */ /* 0x000fd2000bf05270 */
[----:B------:R-:W-:Y:S05]  /*0d50*/  BRA.U !UP0, `(.L_x_16507) ;  /* 0x0000000108487547 */ /* 0x000fea000b800000 */
.L_x_16485:
        /* <DEDUP_REMOVED lines=16> */
.L_x_16508:
[----:B------:R-:W-:Y:S01]  /*0e60*/  IMAD.MOV.U32 R19, RZ, RZ, RZ ;  /* 0x000000ffff137224 */ /* 0x000fe200078e00ff */
[----:B------:R-:W-:Y:S06]  /*0e70*/  BRA `(.L_x_16486) ;  /* 0x0000000000347947 */ /* 0x000fec0003800000 */
.L_x_16507:
        /* <DEDUP_REMOVED lines=8> */
.L_x_16506:
[----:B------:R-:W2:Y:S02]  /*0f00*/  LDG.E.64 R4, desc[UR36][R4.64] ;  /* 0x0000002404047981 */ /* 0x000ea4000c1e1b00 */
[----:B--2---:R0:W1:Y:S02]  /*0f10*/  I2F.U64 R19, R4 ;  /* 0x0000000400137312 */ /* 0x0040640000301000 */
[----:B01----:R-:W-:Y:S05]  /*0f20*/  BRA `(.L_x_16486) ;  /* 0x0000000000087947 */ /* 0x003fea0003800000 */
.L_x_16505:
[----:B------:R-:W2:Y:S02]  /*0f30*/  LDG.E R4, desc[UR36][R4.64] ;  /* 0x0000002404047981 */ /* 0x000ea4000c1e1900 */
[----:B--2---:R-:W-:-:S07]  /*0f40*/  I2FP.F32.U32 R19, R4 ;  /* 0x0000000400137245 */ /* 0x004fce0000201000 */
.L_x_16486:
[----:B------:R-:W-:Y:S05]  /*0f50*/  BSYNC.RECONVERGENT B6 ;  /* 0x0000000000067941 */ /* 0x000fea0003800200 */
.L_x_16480:
[----:B------:R-:W-:-:S07]  /*0f60*/  VIADD R18, R25, 0x80 ;  /* 0x0000008019127836 */ /* 0x000fce0000000000 */
.L_x_16479:
[----:B------:R-:W-:Y:S05]  /*0f70*/  BSYNC.RECONVERGENT B7 ;  /* 0x0000000000077941 */ /* 0x000fea0003800200 */
.L_x_16478:
        /* <DEDUP_REMOVED lines=25> */
.L_x_16515:
[----:B------:R-:W2:Y:S02]  /*1110*/  LDG.E.U8 R4, desc[UR36][R4.64] ;  /* 0x0000002404047981 */ /* 0x000ea4000c1e1100 */
[----:B--2---:R-:W-:Y:S01]  /*1120*/  I2FP.F32.U32 R23, R4 ;  /* 0x0000000400177245 */ /* 0x004fe20000201000 */
[----:B------:R-:W-:Y:S06]  /*1130*/  BRA `(.L_x_16517) ;  /* 0x0000000c00447947 */ /* 0x000fec0003800000 */
.L_x_16514:
        /* <DEDUP_REMOVED lines=9> */
.L_x_16519:
[----:B------:R-:W2:Y:S02]  /*11d0*/  LDG.E R4, desc[UR36][R4.64] ;  /* 0x0000002404047981 */ /* 0x000ea4000c1e1900 */
[----:B--2---:R-:W-:Y:S01]  /*11e0*/  I2FP.F32.S32 R23, R4 ;  /* 0x0000000400177245 */ /* 0x004fe20000201400 */
[----:B------:R-:W-:Y:S06]  /*11f0*/  BRA `(.L_x_16517) ;  /* 0x0000000c00147947 */ /* 0x000fec0003800000 */
.L_x_16518:
[----:B------:R-:W2:Y:S02]  /*1200*/  LDG.E.U16 R4, desc[UR36][R4.64] ;  /* 0x0000002404047981 */ /* 0x000ea4000c1e1500 */
[----:B--2---:R0:W2:Y:S01]  /*1210*/  I2F.S16 R23, R4 ;  /* 0x0000000400177306 */ /* 0x0040a20000101400 */
[----:B------:R-:W-:Y:S05]  /*1220*/  BRA `(.L_x_16517) ;  /* 0x0000000c00087947 */ /* 0x000fea0003800000 */
.L_x_16513:
        /* <DEDUP_REMOVED lines=8> */
.L_x_16521:
[----:B------:R-:W2:Y:S02]  /*12b0*/  LDG.E.U16 R4, desc[UR36][R4.64] ;  /* 0x0000002404047981 */ /* 0x000ea4000c1e1500 */
[----:B--2---:R-:W-:Y:S01]  /*12c0*/  HADD2.F32 R23, -RZ, R4.H0_H0 ;  /* 0x20000004ff177230 */ /* 0x004fe20000004100 */
[----:B------:R-:W-:Y:S06]  /*12d0*/  BRA `(.L_x_16517) ;  /* 0x0000000800dc7947 */ /* 0x000fec0003800000 */
.L_x_16520:
        /* <DEDUP_REMOVED lines=8> */
.L_x_16523:
[----:B------:R-:W2:Y:S02]  /*1360*/  LDG.E.U16 R4, desc[UR36][R4.64] ;  /* 0x0000002404047981 */ /* 0x000ea4000c1e1500 */
[----:B--2---:R-:W-:Y:S01]  /*1370*/  HADD2.F32 R23, -RZ, R4.H0_H0 ;  /* 0x20000004ff177230 */ /* 0x004fe20000004100 */
[----:B------:R-:W-:Y:S06]  /*1380*/  BRA `(.L_x_16517) ;  /* 0x0000000800b07947 */ /* 0x000fec0003800000 */
.L_x_16522:
        /* <DEDUP_REMOVED lines=11> */
.L_x_16512:
        /* <DEDUP_REMOVED lines=12> */
.L_x_16526:
        /* <DEDUP_REMOVED lines=11> */
.L_x_16525:
        /* <DEDUP_REMOVED lines=25> */
.L_x_16528:
        /* <DEDUP_REMOVED lines=12> */
.L_x_16527:
[----:B------:R-:W2:Y:S02]  /*1800*/  LDG.E.U16 R4, desc[UR36][R4.64] ;  /* 0x0000002404047981 */ /* 0x000ea4000c1e1500 */
[----:B--2---:R-:W-:Y:S01]  /*1810*/  IMAD.U32 R23, R4, 0x10000, RZ ;  /* 0x0001000004177824 */ /* 0x004fe200078e00ff */
[----:B------:R-:W-:Y:S06]  /*1820*/  BRA `(.L_x_16517) ;  /* 0x0000000400887947 */ /* 0x000fec0003800000 */
.L_x_16524:
        /* <DEDUP_REMOVED lines=11> */
.L_x_16531:
        /* <DEDUP_REMOVED lines=20> */
.L_x_16533:
[----:B------:R-:W-:Y:S05]  /*1a20*/  BSYNC.RECONVERGENT B0 ;  /* 0x0000000000007941 */ /* 0x000fea0003800200 */
.L_x_16532:
[----:B------:R-:W-:Y:S01]  /*1a30*/  IMAD.SHL.U32 R0, R0, 0x100000, RZ ;  /* 0x0010000000007824 */ /* 0x000fe200078e00ff */
[----:B------:R-:W-:-:S04]  /*1a40*/  LEA R3, R3, 0x3b800000, 0x17 ;  /* 0x3b80000003037811 */ /* 0x000fc800078eb8ff */
[----:B------:R-:W-:Y:S01]  /*1a50*/  LOP3.LUT R23, R3, R0, R23, 0xfe, !PT ;  /* 0x0000000003177212 */ /* 0x000fe200078efe17 */
[----:B------:R-:W-:Y:S06]  /*1a60*/  BRA `(.L_x_16517) ;  /* 0x0000000000f87947 */ /* 0x000fec0003800000 */
.L_x_16530:
        /* <DEDUP_REMOVED lines=20> */
.L_x_16535:
[----:B------:R-:W-:Y:S05]  /*1bb0*/  BSYNC.RECONVERGENT B0 ;  /* 0x0000000000007941 */ /* 0x000fea0003800200 */
.L_x_16534:
[----:B------:R-:W-:Y:S01]  /*1bc0*/  IMAD.SHL.U32 R0, R0, 0x200000, RZ ;  /* 0x0020000000007824 */ /* 0x000fe200078e00ff */
[----:B------:R-:W-:-:S04]  /*1bd0*/  LEA R3, R3, 0x37800000, 0x17 ;  /* 0x3780000003037811 */ /* 0x000fc800078eb8ff */
[----:B------:R-:W-:Y:S01]  /*1be0*/  LOP3.LUT R23, R3, R0, R23, 0xfe, !PT ;  /* 0x0000000003177212 */ /* 0x000fe200078efe17 */
[----:B------:R-:W-:Y:S06]  /*1bf0*/  BRA `(.L_x_16517) ;  /* 0x0000000000947947 */ /* 0x000fec0003800000 */
.L_x_16529:
        /* <DEDUP_REMOVED lines=14> */
.L_x_16516:
        /* <DEDUP_REMOVED lines=16> */
.L_x_16538:
[----:B------:R-:W-:Y:S01]  /*1de0*/  IMAD.MOV.U32 R23, RZ, RZ, RZ ;  /* 0x000000ffff177224 */ /* 0x000fe200078e00ff */
[----:B------:R-:W-:Y:S06]  /*1df0*/  BRA `(.L_x_16517) ;  /* 0x0000000000147947 */ /* 0x000fec0003800000 */
.L_x_16537:
[----:B------:R-:W2:Y:S02]  /*1e00*/  LDG.E.64 R4, desc[UR36][R4.64] ;  /* 0x0000002404047981 */ /* 0x000ea4000c1e1b00 */
[----:B--2---:R0:W2:Y:S02]  /*1e10*/  I2F.U64 R23, R4 ;  /* 0x0000000400177312 */ /* 0x0040a40000301000 */
[----:B0-2---:R-:W-:Y:S05]  /*1e20*/  BRA `(.L_x_16517) ;  /* 0x0000000000087947 */ /* 0x005fea0003800000 */
.L_x_16536:
[----:B------:R-:W2:Y:S02]  /*1e30*/  LDG.E R4, desc[UR36][R4.64] ;  /* 0x0000002404047981 */ /* 0x000ea4000c1e1900 */
[----:B--2---:R-:W-:-:S07]  /*1e40*/  I2FP.F32.U32 R23, R4 ;  /* 0x0000000400177245 */ /* 0x004fce0000201000 */
.L_x_16517:
[----:B------:R-:W-:Y:S05]  /*1e50*/  BSYNC.RECONVERGENT B6 ;  /* 0x0000000000067941 */ /* 0x000fea0003800200 */
.L_x_16511:
[----:B------:R-:W-:-:S07]  /*1e60*/  VIADD R18, R18, 0x80 ;  /* 0x0000008012127836 */ /* 0x000fce0000000000 */
.L_x_16510:
[----:B------:R-:W-:Y:S05]  /*1e70*/  BSYNC.RECONVERGENT B7 ;  /* 0x0000000000077941 */ /* 0x000fea0003800200 */
.L_x_16509:
        /* <DEDUP_REMOVED lines=25> */
.L_x_16545:
[----:B------:R-:W2:Y:S02]  /*2010*/  LDG.E.U8 R4, desc[UR36][R4.64] ;  /* 0x0000002404047981 */ /* 0x000ea4000c1e1100 */
[----:B--2---:R-:W-:Y:S01]  /*2020*/  I2FP.F32.U32 R27, R4 ;  /* 0x00000004001b7245 */ /* 0x004fe20000201000 */
[----:B------:R-:W-:Y:S06]  /*2030*/  BRA `(.L_x_16547) ;  /* 0x0000000c00447947 */ /* 0x000fec0003800000 */
.L_x_16544:
        /* <DEDUP_REMOVED lines=9> */
.L_x_16549:
[----:B------:R-:W2:Y:S02]  /*20d0*/  LDG.E R4, desc[UR36][R4.64] ;  /* 0x0000002404047981 */ /* 0x000ea4000c1e1900 */
[----:B--2---:R-:W-:Y:S01]  /*20e0*/  I2FP.F32.S32 R27, R4 ;  /* 0x00000004001b7245 */ /* 0x004fe20000201400 */
[----:B------:R-:W-:Y:S06]  /*20f0*/  BRA `(.L_x_16547) ;  /* 0x0000000c00147947 */ /* 0x000fec0003800000 */
.L_x_16548:
[----:B------:R-:W2:Y:S02]  /*2100*/  LDG.E.U16 R4, desc[UR36][R4.64] ;  /* 0x0000002404047981 */ /* 0x000ea4000c1e1500 */
[----:B--2---:R0:W2:Y:S01]  /*2110*/  I2F.S16 R27, R4 ;  /* 0x00000004001b7306 */ /* 0x0040a20000101400 */
[----:B------:R-:W-:Y:S05]  /*2120*/  BRA `(.L_x_16547) ;  /* 0x0000000c00087947 */ /* 0x000fea0003800000 */
.L_x_16543:
        /* <DEDUP_REMOVED lines=8> */
.L_x_16551:
[----:B------:R-:W2:Y:S02]  /*21b0*/  LDG.E.U16 R4, desc[UR36][R4.64] ;  /* 0x0000002404047981 */ /* 0x000ea4000c1e1500 */
[----:B--2---:R-:W-:Y:S01]  /*21c0*/  HADD2.F32 R27, -RZ, R4.H0_H0 ;  /* 0x20000004ff1b7230 */ /* 0x004fe20000004100 */
[----:B------:R-:W-:Y:S06]  /*21d0*/  BRA `(.L_x_16547) ;  /* 0x0000000800dc7947 */ /* 0x000fec0003800000 */
.L_x_16550:
        /* <DEDUP_REMOVED lines=8> */
.L_x_16553:
[----:B------:R-:W2:Y:S02]  /*2260*/  LDG.E.U16 R4, desc[UR36][R4.64] ;  /* 0x0000002404047981 */ /* 0x000ea4000c1e1500 */
[----:B--2---:R-:W-:Y:S01]  /*2270*/  HADD2.F32 R27, -RZ, R4.H0_H0 ;  /* 0x20000004ff1b7230 */ /* 0x004fe20000004100 */
[----:B------:R-:W-:Y:S06]  /*2280*/  BRA `(.L_x_16547) ;  /* 0x0000000800b07947 */ /* 0x000fec0003800000 */
.L_x_16552:
        /* <DEDUP_REMOVED lines=11> */
.L_x_16542:
        /* <DEDUP_REMOVED lines=12> */
.L_x_16556:
        /* <DEDUP_REMOVED lines=11> */
.L_x_16555:
        /* <DEDUP_REMOVED lines=25> */
.L_x_16558:
        /* <DEDUP_REMOVED lines=12> */
.L_x_16557:
[----:B------:R-:W2:Y:S02]  /*2700*/  LDG.E.U16 R4, desc[UR36][R4.64] ;  /* 0x0000002404047981 */ /* 0x000ea4000c1e1500 */
[----:B--2---:R-:W-:Y:S01]  /*2710*/  IMAD.U32 R27, R4, 0x10000, RZ ;  /* 0x00010000041b7824 */ /* 0x004fe200078e00ff */
[----:B------:R-:W-:Y:S06]  /*2720*/  BRA `(.L_x_16547) ;  /* 0x0000000400887947 */ /* 0x000fec0003800000 */
.L_x_16554:
        /* <DEDUP_REMOVED lines=11> */
.L_x_16561:
        /* <DEDUP_REMOVED lines=20> */
.L_x_16563:
[----:B------:R-:W-:Y:S05]  /*2920*/  BSYNC.RECONVERGENT B0 ;  /* 0x0000000000007941 */ /* 0x000fea0003800200 */
.L_x_16562:
[----:B------:R-:W-:Y:S01]  /*2930*/  IMAD.SHL.U32 R0, R0, 0x100000, RZ ;  /* 0x0010000000007824 */ /* 0x000fe200078e00ff */
[----:B------:R-:W-:-:S04]  /*2940*/  LEA R3, R3, 0x3b800000, 0x17 ;  /* 0x3b80000003037811 */ /* 0x000fc800078eb8ff */
[----:B------:R-:W-:Y:S01]  /*2950*/  LOP3.LUT R27, R3, R0, R27, 0xfe, !PT ;  /* 0x00000000031b7212 */ /* 0x000fe200078efe1b */
[----:B------:R-:W-:Y:S06]  /*2960*/  BRA `(.L_x_16547) ;  /* 0x0000000000f87947 */ /* 0x000fec0003800000 */
.L_x_16560:
        /* <DEDUP_REMOVED lines=20> */
.L_x_16565:
[----:B------:R-:W-:Y:S05]  /*2ab0*/  BSYNC.RECONVERGENT B0 ;  /* 0x0000000000007941 */ /* 0x000fea0003800200 */
.L_x_16564:
[----:B------:R-:W-:Y:S01]  /*2ac0*/  IMAD.SHL.U32 R0, R0, 0x200000, RZ ;  /* 0x0020000000007824 */ /* 0x000fe200078e00ff */
[----:B------:R-:W-:-:S04]  /*2ad0*/  LEA R3, R3, 0x37800000, 0x17 ;  /* 0x3780000003037811 */ /* 0x000fc800078eb8ff */
[----:B------:R-:W-:Y:S01]  /*2ae0*/  LOP3.LUT R27, R3, R0, R27, 0xfe, !PT ;  /* 0x00000000031b7212 */ /* 0x000fe200078efe1b */
[----:B------:R-:W-:Y:S06]  /*2af0*/  BRA `(.L_x_16547) ;  /* 0x0000000000947947 */ /* 0x000fec0003800000 */
.L_x_16559:
        /* <DEDUP_REMOVED lines=14> */
.L_x_16546:
        /* <DEDUP_REMOVED lines=16> */
.L_x_16568:
[----:B------:R-:W-:Y:S01]  /*2ce0*/  IMAD.MOV.U32 R27, RZ, RZ, RZ ;  /* 0x000000ffff1b7224 */ /* 0x000fe200078e00ff */
[----:B------:R-:W-:Y:S06]  /*2cf0*/  BRA `(.L_x_16547) ;  /* 0x0000000000147947 */ /* 0x000fec0003800000 */
.L_x_16567:
[----:B------:R-:W2:Y:S02]  /*2d00*/  LDG.E.64 R4, desc[UR36][R4.64] ;  /* 0x0000002404047981 */ /* 0x000ea4000c1e1b00 */
[----:B--2---:R0:W2:Y:S02]  /*2d10*/  I2F.U64 R27, R4 ;  /* 0x00000004001b7312 */ /* 0x0040a40000301000 */
[----:B0-2---:R-:W-:Y:S05]  /*2d20*/  BRA `(.L_x_16547) ;  /* 0x0000000000087947 */ /* 0x005fea0003800000 */
.L_x_16566:
[----:B------:R-:W2:Y:S02]  /*2d30*/  LDG.E R4, desc[UR36][R4.64] ;  /* 0x0000002404047981 */ /* 0x000ea4000c1e1900 */
[----:B--2---:R-:W-:-:S07]  /*2d40*/  I2FP.F32.U32 R27, R4 ;  /* 0x00000004001b7245 */ /* 0x004fce0000201000 */
.L_x_16547:
[----:B------:R-:W-:Y:S05]  /*2d50*/  BSYNC.RECONVERGENT B6 ;  /* 0x0000000000067941 */ /* 0x000fea0003800200 */
.L_x_16541:
[----:B------:R-:W-:-:S07]  /*2d60*/  VIADD R18, R18, 0x80 ;  /* 0x0000008012127836 */ /* 0x000fce0000000000 */
.L_x_16540:
[----:B------:R-:W-:Y:S05]  /*2d70*/  BSYNC.RECONVERGENT B7 ;  /* 0x0000000000077941 */ /* 0x000fea0003800200 */
.L_x_16539:
        /* <DEDUP_REMOVED lines=24> */
.L_x_16574:
[----:B------:R-:W2:Y:S02]  /*2f00*/  LDG.E.U8 R4, desc[UR36][R4.64] ;  /* 0x0000002404047981 */ /* 0x000ea4000c1e1100 */
[----:B--2---:R-:W-:Y:S01]  /*2f10*/  I2FP.F32.U32 R16, R4 ;  /* 0x0000000400107245 */ /* 0x004fe20000201000 */
[----:B------:R-:W-:Y:S06]  /*2f20*/  BRA `(.L_x_16570) ;  /* 0x0000000c003c7947 */ /* 0x000fec0003800000 */
.L_x_16573:
        /* <DEDUP_REMOVED lines=9> */
.L_x_16577:
[----:B------:R-:W2:Y:S02]  /*2fc0*/  LDG.E R4, desc[UR36][R4.64] ;  /* 0x0000002404047981 */ /* 0x000ea4000c1e1900 */
[----:B--2---:R-:W-:Y:S01]  /*2fd0*/  I2FP.F32.S32 R16, R4 ;  /* 0x0000000400107245 */ /* 0x004fe20000201400 */
[----:B------:R-:W-:Y:S06]  /*2fe0*/  BRA `(.L_x_16570) ;  /* 0x0000000c000c7947 */ /* 0x000fec0003800000 */
.L_x_16576:
[----:B------:R-:W2:Y:S02]  /*2ff0*/  LDG.E.U16 R4, desc[UR36][R4.64] ;  /* 0x0000002404047981 */ /* 0x000ea4000c1e1500 */
[----:B--2---:R0:W2:Y:S01]  /*3000*/  I2F.S16 R16, R4 ;  /* 0x0000000400107306 */ /* 0x0040a20000101400 */
[----:B------:R-:W-:Y:S05]  /*3010*/  BRA `(.L_x_16570) ;  /* 0x0000000c00007947 */ /* 0x000fea0003800000 */
.L_x_16572:
        /* <DEDUP_REMOVED lines=8> */
.L_x_16579:
[----:B------:R-:W2:Y:S02]  /*30a0*/  LDG.E.U16 R4, desc[UR36][R4.64] ;  /* 0x0000002404047981 */ /* 0x000ea4000c1e1500 */
[----:B--2---:R-:W-:Y:S01]  /*30b0*/  HADD2.F32 R16, -RZ, R4.H0_H0 ;  /* 0x20000004ff107230 */ /* 0x004fe20000004100 */
[----:B------:R-:W-:Y:S06]  /*30c0*/  BRA `(.L_x_16570) ;  /* 0x0000000800d47947 */ /* 0x000fec0003800000 */
.L_x_16578:
        /* <DEDUP_REMOVED lines=8> */
.L_x_16581:
[----:B------:R-:W2:Y:S02]  /*3150*/  LDG.E.U16 R4, desc[UR36][R4.64] ;  /* 0x0000002404047981 */ /* 0x000ea4000c1e1500 */
[----:B--2---:R-:W-:Y:S01]  /*3160*/  HADD2.F32 R16, -RZ, R4.H0_H0 ;  /* 0x20000004ff107230 */ /* 0x004fe20000004100 */
[----:B------:R-:W-:Y:S06]  /*3170*/  BRA `(.L_x_16570) ;  /* 0x0000000800a87947 */ /* 0x000fec0003800000 */
.L_x_16580:
        /* <DEDUP_REMOVED lines=11> */
.L_x_16571:
        /* <DEDUP_REMOVED lines=12> */
.L_x_16584:
        /* <DEDUP_REMOVED lines=11> */
.L_x_16583:
        /* <DEDUP_REMOVED lines=25> */
.L_x_16586:
        /* <DEDUP_REMOVED lines=13> */
.L_x_16585:
[----:B------:R-:W2:Y:S02]  /*3600*/  LDG.E.U16 R4, desc[UR36][R4.64] ;  /* 0x0000002404047981 */ /* 0x000ea4000c1e1500 */
[----:B--2---:R-:W-:Y:S01]  /*3610*/  IMAD.U32 R16, R4, 0x10000, RZ ;  /* 0x0001000004107824 */ /* 0x004fe200078e00ff */
[----:B------:R-:W-:Y:S06]  /*3620*/  BRA `(.L_x_16570) ;  /* 0x00000004007c7947 */ /* 0x000fec0003800000 */
.L_x_16582:
        /* <DEDUP_REMOVED lines=11> */
.L_x_16589:
        /* <DEDUP_REMOVED lines=19> */
.L_x_16591:
[----:B------:R-:W-:Y:S05]  /*3810*/  BSYNC.RECONVERGENT B0 ;  /* 0x0000000000007941 */ /* 0x000fea0003800200 */
.L_x_16590:
[----:B------:R-:W-:Y:S01]  /*3820*/  IMAD.SHL.U32 R0, R0, 0x100000, RZ ;  /* 0x0010000000007824 */ /* 0x000fe200078e00ff */
[----:B------:R-:W-:-:S04]  /*3830*/  LEA R3, R3, 0x3b800000, 0x17 ;  /* 0x3b80000003037811 */ /* 0x000fc800078eb8ff */
[----:B------:R-:W-:Y:S01]  /*3840*/  LOP3.LUT R16, R3, R0, R7, 0xfe, !PT ;  /* 0x0000000003107212 */ /* 0x000fe200078efe07 */
[----:B------:R-:W-:Y:S06]  /*3850*/  BRA `(.L_x_16570) ;  /* 0x0000000000f07947 */ /* 0x000fec0003800000 */
.L_x_16588:
        /* <DEDUP_REMOVED lines=19> */
.L_x_16593:
[----:B------:R-:W-:Y:S05]  /*3990*/  BSYNC.RECONVERGENT B0 ;  /* 0x0000000000007941 */ /* 0x000fea0003800200 */
.L_x_16592:
[----:B------:R-:W-:Y:S01]  /*39a0*/  IMAD.SHL.U32 R0, R0, 0x200000, RZ ;  /* 0x0020000000007824 */ /* 0x000fe200078e00ff */
[----:B------:R-:W-:-:S04]  /*39b0*/  LEA R3, R3, 0x37800000, 0x17 ;  /* 0x3780000003037811 */ /* 0x000fc800078eb8ff */
[----:B------:R-:W-:Y:S01]  /*39c0*/  LOP3.LUT R16, R3, R0, R7, 0xfe, !PT ;  /* 0x0000000003107212 */ /* 0x000fe200078efe07 */
[----:B------:R-:W-:Y:S06]  /*39d0*/  BRA `(.L_x_16570) ;  /* 0x0000000000907947 */ /* 0x000fec0003800000 */
.L_x_16587:
        /* <DEDUP_REMOVED lines=14> */
.L_x_16575:
        /* <DEDUP_REMOVED lines=16> */
.L_x_16596:
[----:B------:R-:W-:Y:S05]  /*3bc0*/  BRA `(.L_x_16570) ;  /* 0x0000000000147947 */ /* 0x000fea0003800000 */
.L_x_16595:
[----:B------:R-:W2:Y:S02]  /*3bd0*/  LDG.E.64 R4, desc[UR36][R4.64] ;  /* 0x0000002404047981 */ /* 0x000ea4000c1e1b00 */
[----:B--2---:R0:W2:Y:S02]  /*3be0*/  I2F.U64 R16, R4 ;  /* 0x0000000400107312 */ /* 0x0040a40000301000 */
[----:B0-2---:R-:W-:Y:S05]  /*3bf0*/  BRA `(.L_x_16570) ;  /* 0x0000000000087947 */ /* 0x005fea0003800000 */
.L_x_16594:
[----:B------:R-:W2:Y:S02]  /*3c00*/  LDG.E R4, desc[UR36][R4.64] ;  /* 0x0000002404047981 */ /* 0x000ea4000c1e1900 */
[----:B--2---:R-:W-:-:S07]  /*3c10*/  I2FP.F32.U32 R16, R4 ;  /* 0x0000000400107245 */ /* 0x004fce0000201000 */
.L_x_16570:
[----:B------:R-:W-:Y:S05]  /*3c20*/  BSYNC.RECONVERGENT B6 ;  /* 0x0000000000067941 */ /* 0x000fea0003800200 */
.L_x_16569:
[C---:B------:R-:W-:Y:S01]  /*3c30*/  VIADD R0, R25.reuse, 0x100 ;  /* 0x0000010019007836 */ /* 0x040fe20000000000 */
[CC--:B------:R-:W-:Y:S01]  /*3c40*/  ISETP.GE.AND P1, PT, R25.reuse, R17.reuse, PT ;  /* 0x000000111900720c */ /* 0x0c0fe20003f26270 */
[C---:B------:R-:W-:Y:S01]  /*3c50*/  VIADD R26, R25.reuse, 0x80 ;  /* 0x00000080191a7836 */ /* 0x040fe20000000000 */
[----:B------:R-:W-:Y:S01]  /*3c60*/  BSSY.RECONVERGENT B6, `(.L_x_16597) ;  /* 0x0000118000067945 */ /* 0x000fe20003800200 */
[----:B--2--5:R-:W-:Y:S01]  /*3c70*/  IMAD.MOV.U32 R3, RZ, RZ, R16 ;  /* 0x000000ffff037224 */ /* 0x024fe200078e0010 */
[-C--:B------:R-:W-:Y:S01]  /*3c80*/  ISETP.GE.AND P4, PT, R0, R17.reuse, PT ;  /* 0x000000110000720c */ /* 0x080fe20003f86270 */
[----:B------:R-:W-:Y:S01]  /*3c90*/  VIADD R0, R25, 0x180 ;  /* 0x0000018019007836 */ /* 0x000fe20000000000 */
[----:B------:R-:W-:Y:S01]  /*3ca0*/  ISETP.GE.AND P2, PT, R26, R17, PT ;  /* 0x000000111a00720c */ /* 0x000fe20003f46270 */
[----:B------:R-:W2:Y:S01]  /*3cb0*/  LDC.U8 R16, c[0x0][0x3b4] ;  /* 0x0000ed00ff107b82 */ /* 0x000ea20000000000 */
[----:B0-----:R-:W-:Y:S02]  /*3cc0*/  FSETP.NAN.OR P0, PT, |R27|, |R27|, P4 ;  /* 0x4000001b1b00720b */ /* 0x001fe40002708600 */
[----:B------:R-:W-:-:S02]  /*3cd0*/  ISETP.GE.AND P3, PT, R0, R17, PT ;  /* 0x000000110000720c */ /* 0x000fc40003f66270 */
[----:B------:R-:W-:-:S03]  /*3ce0*/  FSETP.NAN.OR P6, PT, |R23|, |R23|, P2 ;  /* 0x400000171700720b */ /* 0x000fc600017c8600 */
[----:B------:R-:W1:Y:S08]  /*3cf0*/  @!P1 LDC.64 R10, c[0x0][0x388] ;  /* 0x0000e200ff0a9b82 */ /* 0x000e700000000a00 */
[----:B------:R-:W0:Y:S01]  /*3d00*/  @!P4 LDC.64 R12, c[0x0][0x388] ;  /* 0x0000e200ff0ccb82 */ /* 0x000e220000000a00 */
[----:B------:R-:W-:-:S07]  /*3d10*/  @!P3 FSETP.NAN.FTZ.AND P5, PT, |R3|, |R3|, PT ;  /* 0x400000030300b20b */ /* 0x000fce0003fb8200 */
[----:B------:R-:W4:Y:S08]  /*3d20*/  @!P3 LDC.64 R6, c[0x0][0x388] ;  /* 0x0000e200ff06bb82 */ /* 0x000f300000000a00 */
[----:B------:R-:W2:Y:S01]  /*3d30*/  @!P2 LDC.64 R8, c[0x0][0x388] ;  /* 0x0000e200ff08ab82 */ /* 0x000ea20000000a00 */
[----:B-1-3--:R-:W-:Y:S02]  /*3d40*/  @!P1 FMNMX.FTZ R10, R19, R10, !PT ;  /* 0x0000000a130a9209 */ /* 0x00afe40007810000 */
[----:B0-----:R-:W-:-:S04]  /*3d50*/  @!P4 FMNMX.FTZ R12, R27, R12, !PT ;  /* 0x0000000c1b0cc209 */ /* 0x001fc80007810000 */
[----:B------:R-:W-:Y:S02]  /*3d60*/  @!P0 FMNMX.FTZ R27, R12, R13, PT ;  /* 0x0000000d0c1b8209 */ /* 0x000fe40003810000 */
[----:B------:R-:W-:Y:S02]  /*3d70*/  PLOP3.LUT P0, PT, PT, PT, PT, 0x80, 0x8 ;  /* 0x000000000008781c */ /* 0x000fe40003f0f070 */
[----:B------:R-:W-:Y:S01]  /*3d80*/  @!P3 PLOP3.LUT P0, PT, P5, PT, PT, 0x80, 0x8 ;  /* 0x000000000008b81c */ /* 0x000fe20002f0f070 */
[----:B------:R-:W-:Y:S01]  /*3d90*/  @!P4 IMAD.MOV.U32 R22, RZ, RZ, R27 ;  /* 0x000000ffff16c224 */ /* 0x000fe200078e001b */
[----:B------:R-:W-:Y:S02]  /*3da0*/  FSETP.NAN.OR P5, PT, |R19|, |R19|, P1 ;  /* 0x400000131300720b */ /* 0x000fe40000fa8600 */
[----:B----4-:R-:W-:Y:S02]  /*3db0*/  @!P3 FMNMX.FTZ R6, R3, R6, !PT ;  /* 0x000000060306b209 */ /* 0x010fe40007810000 */
[----:B--2---:R-:W-:-:S04]  /*3dc0*/  @!P2 FMNMX.FTZ R8, R23, R8, !PT ;  /* 0x000000081708a209 */ /* 0x004fc80007810000 */
[----:B------:R-:W-:-:S03]  /*3dd0*/  @!P6 FMNMX.FTZ R23, R8, R9, PT ;  /* 0x000000090817e209 */ /* 0x000fc60003810000 */
[----:B------:R-:W-:Y:S02]  /*3de0*/  @!P0 FMNMX.FTZ R3, R6, R7, PT ;  /* 0x0000000706038209 */ /* 0x000fe40003810000 */
[----:B------:R-:W-:Y:S01]  /*3df0*/  @!P5 FMNMX.FTZ R19, R10, R11, PT ;  /* 0x0000000b0a13d209 */ /* 0x000fe20003810000 */
[----:B------:R-:W-:Y:S02]  /*3e00*/  @!P2 IMAD.MOV.U32 R18, RZ, RZ, R23 ;  /* 0x000000ffff12a224 */ /* 0x000fe400078e0017 */
[----:B------:R-:W-:Y:S02]  /*3e10*/  @!P3 IMAD.MOV.U32 R24, RZ, RZ, R3 ;  /* 0x000000ffff18b224 */ /* 0x000fe400078e0003 */
[----:B------:R-:W-:Y:S01]  /*3e20*/  @!P1 IMAD.MOV.U32 R4, RZ, RZ, R19 ;  /* 0x000000ffff049224 */ /* 0x000fe200078e0013 */
[----:B------:R-:W-:Y:S06]  /*3e30*/  @P1 BRA `(.L_x_16598) ;  /* 0x0000000c00e81947 */ /* 0x000fec0003800000 */
        /* <DEDUP_REMOVED lines=22> */
.L_x_16602:
[----:B------:R-:W0:Y:S01]  /*3fa0*/  F2I.S64.TRUNC R4, R4 ;  /* 0x0000000400047311 */ /* 0x000e22000020d900 */
[----:B------:R-:W-:Y:S02]  /*3fb0*/  IMAD.MOV.U32 R25, RZ, RZ, R26 ;  /* 0x000000ffff197224 */ /* 0x000fe400078e001a */
[----:B0-----:R-:W-:-:S05]  /*3fc0*/  IMAD.MOV.U32 R3, RZ, RZ, R4 ;  /* 0x000000ffff037224 */ /* 0x001fca00078e0004 */
[----:B------:R0:W-:Y:S01]  /*3fd0*/  STG.E.U8 desc[UR36][R8.64], R3 ;  /* 0x0000000308007986 */ /* 0x0001e2000c101124 */
[----:B------:R-:W-:Y:S05]  /*3fe0*/  BRA `(.L_x_16598) ;  /* 0x0000000c007c7947 */ /* 0x000fea0003800000 */
.L_x_16601:
        /* <DEDUP_REMOVED lines=10> */
.L_x_16605:
[----:B------:R-:W0:Y:S01]  /*4090*/  F2I.FTZ.TRUNC.NTZ R3, R4 ;  /* 0x0000000400037305 */ /* 0x000e22000021f100 */
[----:B------:R-:W-:Y:S01]  /*40a0*/  IMAD.MOV.U32 R25, RZ, RZ, R26 ;  /* 0x000000ffff197224 */ /* 0x000fe200078e001a */
[----:B0-----:R0:W-:Y:S01]  /*40b0*/  STG.E desc[UR36][R8.64], R3 ;  /* 0x0000000308007986 */ /* 0x0011e2000c101924 */
[----:B------:R-:W-:Y:S05]  /*40c0*/  BRA `(.L_x_16598) ;  /* 0x0000000c00447947 */ /* 0x000fea0003800000 */
.L_x_16604:
[----:B------:R-:W0:Y:S01]  /*40d0*/  F2I.FTZ.TRUNC.NTZ R3, R4 ;  /* 0x0000000400037305 */ /* 0x000e22000021f100 */
[----:B------:R-:W-:Y:S01]  /*40e0*/  IMAD.MOV.U32 R25, RZ, RZ, R26 ;  /* 0x000000ffff197224 */ /* 0x000fe200078e001a */
[----:B0-----:R0:W-:Y:S01]  /*40f0*/  STG.E.U16 desc[UR36][R8.64], R3 ;  /* 0x0000000308007986 */ /* 0x0011e2000c101524 */
[----:B------:R-:W-:Y:S05]  /*4100*/  BRA `(.L_x_16598) ;  /* 0x0000000c00347947 */ /* 0x000fea0003800000 */
.L_x_16600:
        /* <DEDUP_REMOVED lines=9> */
.L_x_16607:
[----:B------:R-:W-:Y:S01]  /*41a0*/  F2FP.F16.F32.PACK_AB R4, RZ, R4 ;  /* 0x00000004ff04723e */ /* 0x000fe200000000ff */
[----:B------:R-:W-:-:S04]  /*41b0*/  IMAD.MOV.U32 R25, RZ, RZ, R26 ;  /* 0x000000ffff197224 */ /* 0x000fc800078e001a */
[----:B------:R0:W-:Y:S01]  /*41c0*/  STG.E.U16 desc[UR36][R8.64], R4 ;  /* 0x0000000408007986 */ /* 0x0001e2000c101524 */
[----:B------:R-:W-:Y:S05]  /*41d0*/  BRA `(.L_x_16598) ;  /* 0x0000000c00007947 */ /* 0x000fea0003800000 */
.L_x_16606:
        /* <DEDUP_REMOVED lines=10> */
.L_x_16609:
[----:B------:R-:W-:Y:S01]  /*4280*/  F2FP.F16.F32.PACK_AB R3, RZ, R4 ;  /* 0x00000004ff03723e */ /* 0x000fe200000000ff */
[----:B------:R-:W-:-:S03]  /*4290*/  IMAD.MOV.U32 R25, RZ, RZ, R26 ;  /* 0x000000ffff197224 */ /* 0x000fc600078e001a */
[----:B------:R-:W-:-:S05]  /*42a0*/  PRMT R3, R3, 0x5410, RZ ;  /* 0x0000541003037816 */ /* 0x000fca00000000ff */
[----:B------:R0:W-:Y:S01]  /*42b0*/  STG.E desc[UR36][R8.64], R3 ;  /* 0x0000000308007986 */ /* 0x0001e2000c101924 */
[----:B------:R-:W-:Y:S05]  /*42c0*/  BRA `(.L_x_16598) ;  /* 0x0000000800c47947 */ /* 0x000fea0003800000 */
.L_x_16608:
[----:B------:R-:W-:Y:S01]  /*42d0*/  FMUL.FTZ R4, R4, 1 ;  /* 0x3f80000004047820 */ /* 0x000fe20000410000 */
[----:B------:R-:W-:-:S05]  /*42e0*/  IMAD.MOV.U32 R25, RZ, RZ, R26 ;  /* 0x000000ffff197224 */ /* 0x000fca00078e001a */
[----:B------:R-:W0:Y:S02]  /*42f0*/  F2F.F64.F32 R4, R4 ;  /* 0x0000000400047310 */ /* 0x000e240000201800 */
[----:B0-----:R0:W-:Y:S01]  /*4300*/  STG.E.64 desc[UR36][R8.64], R4 ;  /* 0x0000000408007986 */ /* 0x0011e2000c101b24 */
[----:B------:R-:W-:Y:S05]  /*4310*/  BRA `(.L_x_16598) ;  /* 0x0000000800b07947 */ /* 0x000fea0003800000 */
.L_x_16599:
        /* <DEDUP_REMOVED lines=13> */
.L_x_16612:
[----:B------:R-:W-:Y:S01]  /*43f0*/  FMUL.FTZ R4, R4, 1 ;  /* 0x3f80000004047820 */ /* 0x000fe20000410000 */
[----:B------:R-:W-:Y:S01]  /*4400*/  CS2R R6, SRZ ;  /* 0x0000000000067805 */ /* 0x000fe2000001ff00 */
[----:B------:R-:W-:-:S04]  /*4410*/  IMAD.MOV.U32 R25, RZ, RZ, R26 ;  /* 0x000000ffff197224 */ /* 0x000fc800078e001a */
[----:B------:R-:W0:Y:S02]  /*4420*/  F2F.F64.F32 R4, R4 ;  /* 0x0000000400047310 */ /* 0x000e240000201800 */
[----:B0-----:R0:W-:Y:S01]  /*4430*/  STG.E.128 desc[UR36][R8.64], R4 ;  /* 0x0000000408007986 */ /* 0x0011e2000c101d24 */
[----:B------:R-:W-:Y:S05]  /*4440*/  BRA `(.L_x_16598) ;  /* 0x0000000800647947 */ /* 0x000fea0003800000 */
.L_x_16611:
        /* <DEDUP_REMOVED lines=18> */
.L_x_16616:
[----:B------:R-:W-:Y:S05]  /*4570*/  BSYNC.RECONVERGENT B0 ;  /* 0x0000000000007941 */ /* 0x000fea0003800200 */
.L_x_16615:
[----:B------:R-:W-:Y:S01]  /*4580*/  LOP3.LUT R5, R0, 0x80, R5, 0xf8, !PT ;  /* 0x0000008000057812 */ /* 0x000fe200078ef805 */
[----:B------:R-:W-:-:S04]  /*4590*/  IMAD.MOV.U32 R25, RZ, RZ, R26 ;  /* 0x000000ffff197224 */ /* 0x000fc800078e001a */
[----:B------:R0:W-:Y:S01]  /*45a0*/  STG.E.U8 desc[UR36][R8.64], R5 ;  /* 0x0000000508007986 */ /* 0x0001e2000c101124 */
[----:B------:R-:W-:Y:S05]  /*45b0*/  BRA `(.L_x_16598) ;  /* 0x0000000800087947 */ /* 0x000fea0003800000 */
.L_x_16614:
        /* <DEDUP_REMOVED lines=14> */
.L_x_16618:
[----:B------:R-:W-:Y:S05]  /*46a0*/  BSYNC.RECONVERGENT B0 ;  /* 0x0000000000007941 */ /* 0x000fea0003800200 */
.L_x_16617:
[----:B------:R-:W-:Y:S01]  /*46b0*/  LOP3.LUT R3, R0, 0x80, R7, 0xf8, !PT ;  /* 0x0000008000037812 */ /* 0x000fe200078ef807 */
[----:B------:R-:W-:-:S04]  /*46c0*/  IMAD.MOV.U32 R25, RZ, RZ, R26 ;  /* 0x000000ffff197224 */ /* 0x000fc800078e001a */
[----:B------:R0:W-:Y:S01]  /*46d0*/  STG.E.U8 desc[UR36][R8.64], R3 ;  /* 0x0000000308007986 */ /* 0x0001e2000c101124 */
[----:B------:R-:W-:Y:S05]  /*46e0*/  BRA `(.L_x_16598) ;  /* 0x0000000400bc7947 */ /* 0x000fea0003800000 */
.L_x_16613:
[----:B------:R-:W-:Y:S01]  /*46f0*/  F2FP.BF16.F32.PACK_AB R4, RZ, R4 ;  /* 0x00000004ff04723e */ /* 0x000fe200000010ff */
[----:B------:R-:W-:-:S04]  /*4700*/  IMAD.MOV.U32 R25, RZ, RZ, R26 ;  /* 0x000000ffff197224 */ /* 0x000fc800078e001a */
[----:B------:R0:W-:Y:S01]  /*4710*/  STG.E.U16 desc[UR36][R8.64], R4 ;  /* 0x0000000408007986 */ /* 0x0001e2000c101524 */
[----:B------:R-:W-:Y:S05]  /*4720*/  BRA `(.L_x_16598) ;  /* 0x0000000400ac7947 */ /* 0x000fea0003800000 */
.L_x_16610:
        /* <DEDUP_REMOVED lines=12> */
.L_x_16621:
        /* <DEDUP_REMOVED lines=12> */
.L_x_16624:
[----:B------:R-:W-:-:S04]  /*48b0*/  SHF.R.U32.HI R0, RZ, 0x14, R4 ;  /* 0x00000014ff007819 */ /* 0x000fc80000011604 */
[----:B------:R-:W-:-:S04]  /*48c0*/  LOP3.LUT R3, R0, 0x1, RZ, 0xc0, !PT ;  /* 0x0000000100037812 */ /* 0x000fc800078ec0ff */
[----:B------:R-:W-:-:S04]  /*48d0*/  IADD3 R0, PT, PT, R4, 0x487ffff, R3 ;  /* 0x0487ffff04007810 */ /* 0x000fc80007ffe003 */
[----:B------:R-:W-:-:S04]  /*48e0*/  SHF.R.U32.HI R0, RZ, 0x14, R0 ;  /* 0x00000014ff007819 */ /* 0x000fc80000011600 */
[----:B------:R-:W-:-:S07]  /*48f0*/  LOP3.LUT R3, R0, 0xff, RZ, 0xc0, !PT ;  /* 0x000000ff00037812 */ /* 0x000fce00078ec0ff */
.L_x_16625:
[----:B------:R-:W-:-:S04]  /*4900*/  SHF.R.U32.HI R4, RZ, 0x18, R4 ;  /* 0x00000018ff047819 */ /* 0x000fc80000011604 */
[----:B------:R-:W-:-:S04]  /*4910*/  LOP3.LUT R3, R3, 0x80, R4, 0xf8, !PT ;  /* 0x0000008003037812 */ /* 0x000fc800078ef804 */
[----:B------:R-:W-:-:S07]  /*4920*/  PRMT R0, R3, 0x7610, R0 ;  /* 0x0000761003007816 */ /* 0x000fce0000000000 */
.L_x_16623:
[----:B------:R-:W-:Y:S05]  /*4930*/  BSYNC.RECONVERGENT B0 ;  /* 0x0000000000007941 */ /* 0x000fea0003800200 */
.L_x_16622:
[----:B------:R1:W-:Y:S01]  /*4940*/  STG.E.U8 desc[UR36][R8.64], R0 ;  /* 0x0000000008007986 */ /* 0x0003e2000c101124 */
[----:B------:R-:W-:Y:S01]  /*4950*/  IMAD.MOV.U32 R25, RZ, RZ, R26 ;  /* 0x000000ffff197224 */ /* 0x000fe200078e001a */
[----:B------:R-:W-:Y:S06]  /*4960*/  BRA `(.L_x_16598) ;  /* 0x00000004001c7947 */ /* 0x000fec0003800000 */
.L_x_16620:
        /* <DEDUP_REMOVED lines=12> */
.L_x_16628:
[----:B------:R-:W-:-:S04]  /*4a30*/  SHF.R.U32.HI R0, RZ, 0x15, R4 ;  /* 0x00000015ff007819 */ /* 0x000fc80000011604 */
[----:B------:R-:W-:-:S04]  /*4a40*/  LOP3.LUT R3, R0, 0x1, RZ, 0xc0, !PT ;  /* 0x0000000100037812 */ /* 0x000fc800078ec0ff */
[----:B------:R-:W-:-:S04]  /*4a50*/  IADD3 R0, PT, PT, R4, 0x88fffff, R3 ;  /* 0x088fffff04007810 */ /* 0x000fc80007ffe003 */
[----:B------:R-:W-:-:S04]  /*4a60*/  SHF.R.U32.HI R0, RZ, 0x15, R0 ;  /* 0x00000015ff007819 */ /* 0x000fc80000011600 */
[----:B------:R-:W-:-:S07]  /*4a70*/  LOP3.LUT R3, R0, 0xff, RZ, 0xc0, !PT ;  /* 0x000000ff00037812 */ /* 0x000fce00078ec0ff */
.L_x_16629:
[----:B------:R-:W-:-:S04]  /*4a80*/  SHF.R.U32.HI R4, RZ, 0x18, R4 ;  /* 0x00000018ff047819 */ /* 0x000fc80000011604 */
[----:B------:R-:W-:-:S04]  /*4a90*/  LOP3.LUT R3, R3, 0x80, R4, 0xf8, !PT ;  /* 0x0000008003037812 */ /* 0x000fc800078ef804 */
[----:B------:R-:W-:-:S07]  /*4aa0*/  PRMT R0, R3, 0x7610, R0 ;  /* 0x0000761003007816 */ /* 0x000fce0000000000 */
.L_x_16627:
[----:B------:R-:W-:Y:S05]  /*4ab0*/  BSYNC.RECONVERGENT B0 ;  /* 0x0000000000007941 */ /* 0x000fea0003800200 */
.L_x_16626:
[----:B------:R2:W-:Y:S01]  /*4ac0*/  STG.E.U8 desc[UR36][R8.64], R0 ;  /* 0x0000000008007986 */ /* 0x0005e2000c101124 */
[----:B------:R-:W-:Y:S01]  /*4ad0*/  IMAD.MOV.U32 R25, RZ, RZ, R26 ;  /* 0x000000ffff197224 */ /* 0x000fe200078e001a */
[----:B------:R-:W-:Y:S06]  /*4ae0*/  BRA `(.L_x_16598) ;  /* 0x0000000000bc7947 */ /* 0x000fec0003800000 */
.L_x_16619:
[----:B------:R-:W-:-:S13]  /*4af0*/  ISETP.NE.AND P0, PT, R0, 0x1c, PT ;  /* 0x0000001c0000780c */ /* 0x000fda0003f05270 */
[----:B------:R-:W-:Y:S05]  /*4b00*/  @!P0 BRA `(.L_x_16630) ;  /* 0x0000000000a88947 */ /* 0x000fea0003800000 */
[----:B------:R-:W-:-:S13]  /*4b10*/  ISETP.NE.AND P0, PT, R0, 0x1d, PT ;  /* 0x0000001d0000780c */ /* 0x000fda0003f05270 */
[----:B------:R-:W-:Y:S05]  /*4b20*/  @!P0 BRA `(.L_x_16631) ;  /* 0x0000000000908947 */ /* 0x000fea0003800000 */
[----:B------:R-:W-:-:S13]  /*4b30*/  ISETP.NE.AND P0, PT, R0, 0x2c, PT ;  /* 0x0000002c0000780c */ /* 0x000fda0003f05270 */
[----:B------:R-:W-:Y:S05]  /*4b40*/  @!P0 BRA `(.L_x_16632) ;  /* 0x0000000000488947 */ /* 0x000fea0003800000 */
.L_x_16603:
        /* <DEDUP_REMOVED lines=16> */
.L_x_16633:
[----:B------:R-:W-:Y:S01]  /*4c50*/  IMAD.MOV.U32 R25, RZ, RZ, R26 ;  /* 0x000000ffff197224 */ /* 0x000fe200078e001a */
[----:B------:R-:W-:Y:S06]  /*4c60*/  BRA `(.L_x_16598) ;  /* 0x00000000005c7947 */ /* 0x000fec0003800000 */
.L_x_16632:
        /* <DEDUP_REMOVED lines=16> */
.L_x_16631:
[----:B------:R-:W0:Y:S01]  /*4d70*/  F2I.U64.TRUNC R4, R4 ;  /* 0x0000000400047311 */ /* 0x000e22000020d800 */
[----:B------:R-:W-:Y:S01]  /*4d80*/  IMAD.MOV.U32 R25, RZ, RZ, R26 ;  /* 0x000000ffff197224 */ /* 0x000fe200078e001a */
[----:B0-----:R0:W-:Y:S01]  /*4d90*/  STG.E.64 desc[UR36][R8.64], R4 ;  /* 0x0000000408007986 */ /* 0x0011e2000c101b24 */
[----:B------:R-:W-:Y:S05]  /*4da0*/  BRA `(.L_x_16598) ;  /* 0x00000000000c7947 */ /* 0x000fea0003800000 */
.L_x_16630:
[----:B------:R-:W0:Y:S01]  /*4db0*/  F2I.FTZ.U32.TRUNC.NTZ R3, R4 ;  /* 0x0000000400037305 */ /* 0x000e22000021f000 */
[----:B------:R-:W-:Y:S01]  /*4dc0*/  IMAD.MOV.U32 R25, RZ, RZ, R26 ;  /* 0x000000ffff197224 */ /* 0x000fe200078e001a */
[----:B0-----:R3:W-:Y:S06]  /*4dd0*/  STG.E desc[UR36][R8.64], R3 ;  /* 0x0000000308007986 */ /* 0x0017ec000c101924 */
.L_x_16598:
[----:B------:R-:W-:Y:S05]  /*4de0*/  BSYNC.RECONVERGENT B6 ;  /* 0x0000000000067941 */ /* 0x000fea0003800200 */
.L_x_16597:
        /* <DEDUP_REMOVED lines=24> */
.L_x_16639:
[----:B------:R-:W0:Y:S02]  /*4f70*/  F2I.S64.TRUNC R18, R18 ;  /* 0x0000001200127311 */ /* 0x000e24000020d900 */
[----:B0-----:R-:W-:-:S05]  /*4f80*/  IMAD.MOV.U32 R3, RZ, RZ, R18 ;  /* 0x000000ffff037224 */ /* 0x001fca00078e0012 */
[----:B------:R0:W-:Y:S01]  /*4f90*/  STG.E.U8 desc[UR36][R8.64], R3 ;  /* 0x0000000308007986 */ /* 0x0001e2000c101124 */
[----:B------:R-:W-:Y:S05]  /*4fa0*/  BRA `(.L_x_16641) ;  /* 0x0000000c00287947 */ /* 0x000fea0003800000 */
.L_x_16638:
        /* <DEDUP_REMOVED lines=9> */
.L_x_16643:
[----:B------:R-:W0:Y:S02]  /*5040*/  F2I.FTZ.TRUNC.NTZ R3, R18 ;  /* 0x0000001200037305 */ /* 0x000e24000021f100 */
[----:B0-----:R0:W-:Y:S01]  /*5050*/  STG.E desc[UR36][R8.64], R3 ;  /* 0x0000000308007986 */ /* 0x0011e2000c101924 */
[----:B------:R-:W-:Y:S05]  /*5060*/  BRA `(.L_x_16641) ;  /* 0x0000000800f87947 */ /* 0x000fea0003800000 */
.L_x_16642:
[----:B------:R-:W0:Y:S02]  /*5070*/  F2I.FTZ.TRUNC.NTZ R3, R18 ;  /* 0x0000001200037305 */ /* 0x000e24000021f100 */
[----:B0-----:R0:W-:Y:S01]  /*5080*/  STG.E.U16 desc[UR36][R8.64], R3 ;  /* 0x0000000308007986 */ /* 0x0011e2000c101524 */
[----:B------:R-:W-:Y:S05]  /*5090*/  BRA `(.L_x_16641) ;  /* 0x0000000800ec7947 */ /* 0x000fea0003800000 */
.L_x_16637:
        /* <DEDUP_REMOVED lines=8> */
.L_x_16645:
[----:B------:R-:W-:-:S05]  /*5120*/  F2FP.F16.F32.PACK_AB R18, RZ, R18 ;  /* 0x00000012ff12723e */ /* 0x000fca00000000ff */
[----:B------:R0:W-:Y:S01]  /*5130*/  STG.E.U16 desc[UR36][R8.64], R18 ;  /* 0x0000001208007986 */ /* 0x0001e2000c101524 */
[----:B------:R-:W-:Y:S05]  /*5140*/  BRA `(.L_x_16641) ;  /* 0x0000000800c07947 */ /* 0x000fea0003800000 */
.L_x_16644:
        /* <DEDUP_REMOVED lines=9> */
.L_x_16647:
[----:B------:R-:W-:-:S04]  /*51e0*/  F2FP.F16.F32.PACK_AB R3, RZ, R18 ;  /* 0x00000012ff03723e */ /* 0x000fc800000000ff */
[----:B------:R-:W-:-:S05]  /*51f0*/  PRMT R3, R3, 0x5410, RZ ;  /* 0x0000541003037816 */ /* 0x000fca00000000ff */
[----:B------:R0:W-:Y:S01]  /*5200*/  STG.E desc[UR36][R8.64], R3 ;  /* 0x0000000308007986 */ /* 0x0001e2000c101924 */
[----:B------:R-:W-:Y:S05]  /*5210*/  BRA `(.L_x_16641) ;  /* 0x00000008008c7947 */ /* 0x000fea0003800000 */
.L_x_16646:
[----:B------:R-:W-:-:S06]  /*5220*/  FMUL.FTZ R4, R18, 1 ;  /* 0x3f80000012047820 */ /* 0x000fcc0000410000 */
[----:B------:R-:W0:Y:S02]  /*5230*/  F2F.F64.F32 R4, R4 ;  /* 0x0000000400047310 */ /* 0x000e240000201800 */
[----:B0-----:R0:W-:Y:S01]  /*5240*/  STG.E.64 desc[UR36][R8.64], R4 ;  /* 0x0000000408007986 */ /* 0x0011e2000c101b24 */
[----:B------:R-:W-:Y:S05]  /*5250*/  BRA `(.L_x_16641) ;  /* 0x00000008007c7947 */ /* 0x000fea0003800000 */
.L_x_16636:
        /* <DEDUP_REMOVED lines=13> */
.L_x_16651:
        /* <DEDUP_REMOVED lines=16> */
.L_x_16654:
[----:B------:R-:W-:-:S04]  /*5430*/  SHF.R.U32.HI R18, RZ, 0x18, R18 ;  /* 0x00000018ff127819 */ /* 0x000fc80000011612 */
[----:B------:R-:W-:-:S04]  /*5440*/  LOP3.LUT R3, R3, 0x80, R18, 0xf8, !PT ;  /* 0x0000008003037812 */ /* 0x000fc800078ef812 */
[----:B------:R-:W-:-:S07]  /*5450*/  PRMT R4, R3, 0x7610, R4 ;  /* 0x0000761003047816 */ /* 0x000fce0000000004 */
.L_x_16653:
[----:B------:R-:W-:Y:S05]  /*5460*/  BSYNC.RECONVERGENT B0 ;  /* 0x0000000000007941 */ /* 0x000fea0003800200 */
.L_x_16652:
[----:B------:R0:W-:Y:S01]  /*5470*/  STG.E.U8 desc[UR36][R8.64], R4 ;  /* 0x0000000408007986 */ /* 0x0001e2000c101124 */
[----:B------:R-:W-:Y:S05]  /*5480*/  BRA `(.L_x_16641) ;  /* 0x0000000400f07947 */ /* 0x000fea0003800000 */
.L_x_16650:
        /* <DEDUP_REMOVED lines=16> */
.L_x_16657:
[----:B------:R-:W-:-:S04]  /*5590*/  SHF.R.U32.HI R18, RZ, 0x18, R18 ;  /* 0x00000018ff127819 */ /* 0x000fc80000011612 */
[----:B------:R-:W-:-:S04]  /*55a0*/  LOP3.LUT R3, R3, 0x80, R18, 0xf8, !PT ;  /* 0x0000008003037812 */ /* 0x000fc800078ef812 */
[----:B------:R-:W-:-:S07]  /*55b0*/  PRMT R4, R3, 0x7610, R4 ;  /* 0x0000761003047816 */ /* 0x000fce0000000004 */
.L_x_16656:
[----:B------:R-:W-:Y:S05]  /*55c0*/  BSYNC.RECONVERGENT B0 ;  /* 0x0000000000007941 */ /* 0x000fea0003800200 */
.L_x_16655:
[----:B------:R0:W-:Y:S01]  /*55d0*/  STG.E.U8 desc[UR36][R8.64], R4 ;  /* 0x0000000408007986 */ /* 0x0001e2000c101124 */
[----:B------:R-:W-:Y:S05]  /*55e0*/  BRA `(.L_x_16641) ;  /* 0x0000000400987947 */ /* 0x000fea0003800000 */
.L_x_16649:
        /* <DEDUP_REMOVED lines=21> */
.L_x_16659:
[----:B------:R-:W0:Y:S02]  /*5740*/  F2I.U64.TRUNC R18, R18 ;  /* 0x0000001200127311 */ /* 0x000e24000020d800 */
[----:B0-----:R0:W-:Y:S01]  /*5750*/  STG.E.64 desc[UR36][R8.64], R18 ;  /* 0x0000001208007986 */ /* 0x0011e2000c101b24 */
[----:B------:R-:W-:Y:S05]  /*5760*/  BRA `(.L_x_16641) ;  /* 0x0000000400387947 */ /* 0x000fea0003800000 */
.L_x_16658:
[----:B------:R-:W0:Y:S02]  /*5770*/  F2I.FTZ.U32.TRUNC.NTZ R3, R18 ;  /* 0x0000001200037305 */ /* 0x000e24000021f000 */
[----:B0-----:R0:W-:Y:S01]  /*5780*/  STG.E desc[UR36][R8.64], R3 ;  /* 0x0000000308007986 */ /* 0x0011e2000c101924 */
[----:B------:R-:W-:Y:S05]  /*5790*/  BRA `(.L_x_16641) ;  /* 0x00000004002c7947 */ /* 0x000fea0003800000 */
.L_x_16648:
        /* <DEDUP_REMOVED lines=10> */
.L_x_16661:
[----:B------:R-:W-:Y:S01]  /*5840*/  FMUL.FTZ R4, R18, 1 ;  /* 0x3f80000012047820 */ /* 0x000fe20000410000 */
[----:B------:R-:W-:-:S05]  /*5850*/  CS2R R6, SRZ ;  /* 0x0000000000067805 */ /* 0x000fca000001ff00 */
[----:B------:R-:W0:Y:S02]  /*5860*/  F2F.F64.F32 R4, R4 ;  /* 0x0000000400047310 */ /* 0x000e240000201800 */
[----:B0-----:R4:W-:Y:S01]  /*5870*/  STG.E.128 desc[UR36][R8.64], R4 ;  /* 0x0000000408007986 */ /* 0x0019e2000c101d24 */
[----:B------:R-:W-:Y:S05]  /*5880*/  BRA `(.L_x_16641) ;  /* 0x0000000000f07947 */ /* 0x000fea0003800000 */
.L_x_16660:
[----:B------:R-:W-:-:S13]  /*5890*/  ISETP.NE.AND P0, PT, R0, 0xf, PT ;  /* 0x0000000f0000780c */ /* 0x000fda0003f05270 */
[----:B------:R-:W-:Y:S05]  /*58a0*/  @!P0 BRA `(.L_x_16662) ;  /* 0x0000000000e08947 */ /* 0x000fea0003800000 */
[----:B------:R-:W-:-:S13]  /*58b0*/  ISETP.NE.AND P0, PT, R0, 0x17, PT ;  /* 0x000000170000780c */ /* 0x000fda0003f05270 */
[----:B------:R-:W-:Y:S05]  /*58c0*/  @!P0 BRA `(.L_x_16663) ;  /* 0x00000000008c8947 */ /* 0x000fea0003800000 */
[----:B------:R-:W-:-:S13]  /*58d0*/  ISETP.NE.AND P0, PT, R0, 0x18, PT ;  /* 0x000000180000780c */ /* 0x000fda0003f05270 */
[----:B------:R-:W-:Y:S05]  /*58e0*/  @!P0 BRA `(.L_x_16664) ;  /* 0x0000000000448947 */ /* 0x000fea0003800000 */
.L_x_16640:
        /* <DEDUP_REMOVED lines=16> */
.L_x_16665:
[----:B------:R-:W-:Y:S05]  /*59f0*/  BRA `(.L_x_16641) ;  /* 0x0000000000947947 */ /* 0x000fea0003800000 */
.L_x_16664:
        /* <DEDUP_REMOVED lines=12> */
.L_x_16667:
[----:B------:R-:W-:Y:S05]  /*5ac0*/  BSYNC.RECONVERGENT B0 ;  /* 0x0000000000007941 */ /* 0x000fea0003800200 */
.L_x_16666:
[----:B------:R-:W-:-:S05]  /*5ad0*/  LOP3.LUT R3, R0, 0x80, R5, 0xf8, !PT ;  /* 0x0000008000037812 */ /* 0x000fca00078ef805 */
[----:B------:R1:W-:Y:S01]  /*5ae0*/  STG.E.U8 desc[UR36][R8.64], R3 ;  /* 0x0000000308007986 */ /* 0x0003e2000c101124 */
[----:B------:R-:W-:Y:S05]  /*5af0*/  BRA `(.L_x_16641) ;  /* 0x0000000000547947 */ /* 0x000fea0003800000 */
.L_x_16663:
        /* <DEDUP_REMOVED lines=11> */
.L_x_16669:
[----:B------:R-:W-:Y:S01]  /*5bb0*/  IMAD.MOV.U32 R0, RZ, RZ, 0x7f ;  /* 0x0000007fff007424 */ /* 0x000fe200078e00ff */
[----:B------:R-:W-:-:S04]  /*5bc0*/  ISETP.GT.U32.AND P0, PT, R4, 0x7f800000, PT ;  /* 0x7f8000000400780c */ /* 0x000fc80003f04070 */
[----:B------:R-:W-:-:S09]  /*5bd0*/  SEL R0, R0, 0x7c, P0 ;  /* 0x0000007c00007807 */ /* 0x000fd20000000000 */
.L_x_16670:
[----:B------:R-:W-:Y:S05]  /*5be0*/  BSYNC.RECONVERGENT B0 ;  /* 0x0000000000007941 */ /* 0x000fea0003800200 */
.L_x_16668:
[----:B------:R-:W-:-:S04]  /*5bf0*/  SHF.R.U32.HI R3, RZ, 0x18, R18 ;  /* 0x00000018ff037819 */ /* 0x000fc80000011612 */
[----:B------:R-:W-:-:S05]  /*5c00*/  LOP3.LUT R3, R0, 0x80, R3, 0xf8, !PT ;  /* 0x0000008000037812 */ /* 0x000fca00078ef803 */
[----:B------:R2:W-:Y:S01]  /*5c10*/  STG.E.U8 desc[UR36][R8.64], R3 ;  /* 0x0000000308007986 */ /* 0x0005e2000c101124 */
[----:B------:R-:W-:Y:S05]  /*5c20*/  BRA `(.L_x_16641) ;  /* 0x0000000000087947 */ /* 0x000fea0003800000 */
.L_x_16662:
[----:B------:R-:W-:-:S05]  /*5c30*/  F2FP.BF16.F32.PACK_AB R18, RZ, R18 ;  /* 0x00000012ff12723e */ /* 0x000fca00000010ff */
[----:B------:R0:W-:Y:S02]  /*5c40*/  STG.E.U16 desc[UR36][R8.64], R18 ;  /* 0x0000001208007986 */ /* 0x0001e4000c101524 */
.L_x_16641:
        /* <DEDUP_REMOVED lines=24> */
.L_x_16674:
[----:B------:R-:W0:Y:S02]  /*5dd0*/  F2I.S64.TRUNC R22, R22 ;  /* 0x0000001600167311 */ /* 0x000e24000020d900 */
[----:B0-----:R-:W-:-:S05]  /*5de0*/  IMAD.MOV.U32 R3, RZ, RZ, R22 ;  /* 0x000000ffff037224 */ /* 0x001fca00078e0016 */
[----:B------:R0:W-:Y:S01]  /*5df0*/  STG.E.U8 desc[UR36][R8.64], R3 ;  /* 0x0000000308007986 */ /* 0x0001e2000c101124 */
[----:B------:R-:W-:Y:S05]  /*5e00*/  BRA `(.L_x_16676) ;  /* 0x0000000c00287947 */ /* 0x000fea0003800000 */
.L_x_16673:
        /* <DEDUP_REMOVED lines=9> */
.L_x_16678:
[----:B------:R-:W0:Y:S02]  /*5ea0*/  F2I.FTZ.TRUNC.NTZ R3, R22 ;  /* 0x0000001600037305 */ /* 0x000e24000021f100 */
[----:B0-----:R0:W-:Y:S01]  /*5eb0*/  STG.E desc[UR36][R8.64], R3 ;  /* 0x0000000308007986 */ /* 0x0011e2000c101924 */
[----:B------:R-:W-:Y:S05]  /*5ec0*/  BRA `(.L_x_16676) ;  /* 0x0000000800f87947 */ /* 0x000fea0003800000 */
.L_x_16677:
[----:B------:R-:W0:Y:S02]  /*5ed0*/  F2I.FTZ.TRUNC.NTZ R3, R22 ;  /* 0x0000001600037305 */ /* 0x000e24000021f100 */
[----:B0-----:R0:W-:Y:S01]  /*5ee0*/  STG.E.U16 desc[UR36][R8.64], R3 ;  /* 0x0000000308007986 */ /* 0x0011e2000c101524 */
[----:B------:R-:W-:Y:S05]  /*5ef0*/  BRA `(.L_x_16676) ;  /* 0x0000000800ec7947 */ /* 0x000fea0003800000 */
.L_x_16672:
        /* <DEDUP_REMOVED lines=8> */
.L_x_16680:
[----:B------:R-:W-:-:S05]  /*5f80*/  F2FP.F16.F32.PACK_AB R22, RZ, R22 ;  /* 0x00000016ff16723e */ /* 0x000fca00000000ff */
[----:B------:R0:W-:Y:S01]  /*5f90*/  STG.E.U16 desc[UR36][R8.64], R22 ;  /* 0x0000001608007986 */ /* 0x0001e2000c101524 */
[----:B------:R-:W-:Y:S05]  /*5fa0*/  BRA `(.L_x_16676) ;  /* 0x0000000800c07947 */ /* 0x000fea0003800000 */
.L_x_16679:
        /* <DEDUP_REMOVED lines=9> */
.L_x_16682:
[----:B------:R-:W-:-:S04]  /*6040*/  F2FP.F16.F32.PACK_AB R3, RZ, R22 ;  /* 0x00000016ff03723e */ /* 0x000fc800000000ff */
[----:B------:R-:W-:-:S05]  /*6050*/  PRMT R3, R3, 0x5410, RZ ;  /* 0x0000541003037816 */ /* 0x000fca00000000ff */
[----:B------:R0:W-:Y:S01]  /*6060*/  STG.E desc[UR36][R8.64], R3 ;  /* 0x0000000308007986 */ /* 0x0001e2000c101924 */
[----:B------:R-:W-:Y:S05]  /*6070*/  BRA `(.L_x_16676) ;  /* 0x00000008008c7947 */ /* 0x000fea0003800000 */
.L_x_16681:
[----:B------:R-:W-:-:S06]  /*6080*/  FMUL.FTZ R4, R22, 1 ;  /* 0x3f80000016047820 */ /* 0x000fcc0000410000 */
[----:B------:R-:W0:Y:S02]  /*6090*/  F2F.F64.F32 R4, R4 ;  /* 0x0000000400047310 */ /* 0x000e240000201800 */
[----:B0-----:R0:W-:Y:S01]  /*60a0*/  STG.E.64 desc[UR36][R8.64], R4 ;  /* 0x0000000408007986 */ /* 0x0011e2000c101b24 */
[----:B------:R-:W-:Y:S05]  /*60b0*/  BRA `(.L_x_16676) ;  /* 0x00000008007c7947 */ /* 0x000fea0003800000 */
.L_x_16671:
        /* <DEDUP_REMOVED lines=13> */
.L_x_16686:
        /* <DEDUP_REMOVED lines=16> */
.L_x_16689:
[----:B------:R-:W-:-:S04]  /*6290*/  SHF.R.U32.HI R22, RZ, 0x18, R22 ;  /* 0x00000018ff167819 */ /* 0x000fc80000011616 */
[----:B------:R-:W-:-:S04]  /*62a0*/  LOP3.LUT R3, R3, 0x80, R22, 0xf8, !PT ;  /* 0x0000008003037812 */ /* 0x000fc800078ef816 */
[----:B------:R-:W-:-:S07]  /*62b0*/  PRMT R4, R3, 0x7610, R4 ;  /* 0x0000761003047816 */ /* 0x000fce0000000004 */
.L_x_16688:
[----:B------:R-:W-:Y:S05]  /*62c0*/  BSYNC.RECONVERGENT B0 ;  /* 0x0000000000007941 */ /* 0x000fea0003800200 */
.L_x_16687:
[----:B------:R0:W-:Y:S01]  /*62d0*/  STG.E.U8 desc[UR36][R8.64], R4 ;  /* 0x0000000408007986 */ /* 0x0001e2000c101124 */
[----:B------:R-:W-:Y:S05]  /*62e0*/  BRA `(.L_x_16676) ;  /* 0x0000000400f07947 */ /* 0x000fea0003800000 */
.L_x_16685:
        /* <DEDUP_REMOVED lines=16> */
.L_x_16692:
[----:B------:R-:W-:-:S04]  /*63f0*/  SHF.R.U32.HI R22, RZ, 0x18, R22 ;  /* 0x00000018ff167819 */ /* 0x000fc80000011616 */
[----:B------:R-:W-:-:S04]  /*6400*/  LOP3.LUT R3, R3, 0x80, R22, 0xf8, !PT ;  /* 0x0000008003037812 */ /* 0x000fc800078ef816 */
[----:B------:R-:W-:-:S07]  /*6410*/  PRMT R4, R3, 0x7610, R4 ;  /* 0x0000761003047816 */ /* 0x000fce0000000004 */
.L_x_16691:
[----:B------:R-:W-:Y:S05]  /*6420*/  BSYNC.RECONVERGENT B0 ;  /* 0x0000000000007941 */ /* 0x000fea0003800200 */
.L_x_16690:
[----:B------:R0:W-:Y:S01]  /*6430*/  STG.E.U8 desc[UR36][R8.64], R4 ;  /* 0x0000000408007986 */ /* 0x0001e2000c101124 */
[----:B------:R-:W-:Y:S05]  /*6440*/  BRA `(.L_x_16676) ;  /* 0x0000000400987947 */ /* 0x000fea0003800000 */
.L_x_16684:
        /* <DEDUP_REMOVED lines=21> */
.L_x_16694:
[----:B------:R-:W0:Y:S02]  /*65a0*/  F2I.U64.TRUNC R22, R22 ;  /* 0x0000001600167311 */ /* 0x000e24000020d800 */
[----:B0-----:R0:W-:Y:S01]  /*65b0*/  STG.E.64 desc[UR36][R8.64], R22 ;  /* 0x0000001608007986 */ /* 0x0011e2000c101b24 */
[----:B------:R-:W-:Y:S05]  /*65c0*/  BRA `(.L_x_16676) ;  /* 0x0000000400387947 */ /* 0x000fea0003800000 */
.L_x_16693:
[----:B------:R-:W0:Y:S02]  /*65d0*/  F2I.FTZ.U32.TRUNC.NTZ R3, R22 ;  /* 0x0000001600037305 */ /* 0x000e24000021f000 */
[----:B0-----:R0:W-:Y:S01]  /*65e0*/  STG.E desc[UR36][R8.64], R3 ;  /* 0x0000000308007986 */ /* 0x0011e2000c101924 */
[----:B------:R-:W-:Y:S05]  /*65f0*/  BRA `(.L_x_16676) ;  /* 0x00000004002c7947 */ /* 0x000fea0003800000 */
.L_x_16683:
        /* <DEDUP_REMOVED lines=10> */
.L_x_16696:
[----:B------:R-:W-:Y:S01]  /*66a0*/  FMUL.FTZ R4, R22, 1 ;  /* 0x3f80000016047820 */ /* 0x000fe20000410000 */
[----:B------:R-:W-:-:S05]  /*66b0*/  CS2R R6, SRZ ;  /* 0x0000000000067805 */ /* 0x000fca000001ff00 */
[----:B------:R-:W0:Y:S02]  /*66c0*/  F2F.F64.F32 R4, R4 ;  /* 0x0000000400047310 */ /* 0x000e240000201800 */
[----:B0-----:R0:W-:Y:S01]  /*66d0*/  STG.E.128 desc[UR36][R8.64], R4 ;  /* 0x0000000408007986 */ /* 0x0011e2000c101d24 */
[----:B------:R-:W-:Y:S05]  /*66e0*/  BRA `(.L_x_16676) ;  /* 0x0000000000f07947 */ /* 0x000fea0003800000 */
.L_x_16695:
[----:B------:R-:W-:-:S13]  /*66f0*/  ISETP.NE.AND P0, PT, R0, 0xf, PT ;  /* 0x0000000f0000780c */ /* 0x000fda0003f05270 */
[----:B------:R-:W-:Y:S05]  /*6700*/  @!P0 BRA `(.L_x_16697) ;  /* 0x0000000000e08947 */ /* 0x000fea0003800000 */
[----:B------:R-:W-:-:S13]  /*6710*/  ISETP.NE.AND P0, PT, R0, 0x17, PT ;  /* 0x000000170000780c */ /* 0x000fda0003f05270 */
[----:B------:R-:W-:Y:S05]  /*6720*/  @!P0 BRA `(.L_x_16698) ;  /* 0x00000000008c8947 */ /* 0x000fea0003800000 */
[----:B------:R-:W-:-:S13]  /*6730*/  ISETP.NE.AND P0, PT, R0, 0x18, PT ;  /* 0x000000180000780c */ /* 0x000fda0003f05270 */
[----:B------:R-:W-:Y:S05]  /*6740*/  @!P0 BRA `(.L_x_16699) ;  /* 0x0000000000448947 */ /* 0x000fea0003800000 */
.L_x_16675:
        /* <DEDUP_REMOVED lines=16> */
.L_x_16700:
[----:B------:R-:W-:Y:S05]  /*6850*/  BRA `(.L_x_16676) ;  /* 0x0000000000947947 */ /* 0x000fea0003800000 */
.L_x_16699:
        /* <DEDUP_REMOVED lines=12> */
.L_x_16702:
[----:B------:R-:W-:Y:S05]  /*6920*/  BSYNC.RECONVERGENT B0 ;  /* 0x0000000000007941 */ /* 0x000fea0003800200 */
.L_x_16701:
[----:B------:R-:W-:-:S05]  /*6930*/  LOP3.LUT R3, R0, 0x80, R5, 0xf8, !PT ;  /* 0x0000008000037812 */ /* 0x000fca00078ef805 */
[----:B------:R3:W-:Y:S01]  /*6940*/  STG.E.U8 desc[UR36][R8.64], R3 ;  /* 0x0000000308007986 */ /* 0x0007e2000c101124 */
[----:B------:R-:W-:Y:S05]  /*6950*/  BRA `(.L_x_16676) ;  /* 0x0000000000547947 */ /* 0x000fea0003800000 */
.L_x_16698:
        /* <DEDUP_REMOVED lines=11> */
.L_x_16704:
[----:B------:R-:W-:Y:S01]  /*6a10*/  IMAD.MOV.U32 R0, RZ, RZ, 0x7f ;  /* 0x0000007fff007424 */ /* 0x000fe200078e00ff */
[----:B------:R-:W-:-:S04]  /*6a20*/  ISETP.GT.U32.AND P0, PT, R4, 0x7f800000, PT ;  /* 0x7f8000000400780c */ /* 0x000fc80003f04070 */
[----:B------:R-:W-:-:S09]  /*6a30*/  SEL R0, R0, 0x7c, P0 ;  /* 0x0000007c00007807 */ /* 0x000fd20000000000 */
.L_x_16705:
[----:B------:R-:W-:Y:S05]  /*6a40*/  BSYNC.RECONVERGENT B0 ;  /* 0x0000000000007941 */ /* 0x000fea0003800200 */
.L_x_16703:
[----:B------:R-:W-:-:S04]  /*6a50*/  SHF.R.U32.HI R3, RZ, 0x18, R22 ;  /* 0x00000018ff037819 */ /* 0x000fc80000011616 */
[----:B------:R-:W-:-:S05]  /*6a60*/  LOP3.LUT R3, R0, 0x80, R3, 0xf8, !PT ;  /* 0x0000008000037812 */ /* 0x000fca00078ef803 */
[----:B------:R2:W-:Y:S01]  /*6a70*/  STG.E.U8 desc[UR36][R8.64], R3 ;  /* 0x0000000308007986 */ /* 0x0005e2000c101124 */
[----:B------:R-:W-:Y:S05]  /*6a80*/  BRA `(.L_x_16676) ;  /* 0x0000000000087947 */ /* 0x000fea0003800000 */
.L_x_16697:
[----:B------:R-:W-:-:S05]  /*6a90*/  F2FP.BF16.F32.PACK_AB R22, RZ, R22 ;  /* 0x00000016ff16723e */ /* 0x000fca00000010ff */
[----:B------:R4:W-:Y:S02]  /*6aa0*/  STG.E.U16 desc[UR36][R8.64], R22 ;  /* 0x0000001608007986 */ /* 0x0009e4000c101524 */
.L_x_16676:
[----:B------:R-:W-:-:S07]  /*6ab0*/  VIADD R25, R25, 0x80 ;  /* 0x0000008019197836 */ /* 0x000fce0000000000 */
.L_x_16635:
[----:B------:R-:W-:Y:S05]  /*6ac0*/  BSYNC.RECONVERGENT B6 ;  /* 0x0000000000067941 */ /* 0x000fea0003800200 */
.L_x_16634:
        /* <DEDUP_REMOVED lines=22> */
.L_x_16709:
[----:B------:R-:W0:Y:S02]  /*6c30*/  F2I.S64.TRUNC R24, R24 ;  /* 0x0000001800187311 */ /* 0x000e24000020d900 */
[----:B0-----:R-:W-:-:S05]  /*6c40*/  IMAD.MOV.U32 R5, RZ, RZ, R24 ;  /* 0x000000ffff057224 */ /* 0x001fca00078e0018 */
[----:B------:R-:W-:Y:S01]  /*6c50*/  STG.E.U8 desc[UR36][R2.64], R5 ;  /* 0x0000000502007986 */ /* 0x000fe2000c101124 */
[----:B------:R-:W-:Y:S05]  /*6c60*/  EXIT ;  /* 0x000000000000794d */ /* 0x000fea0003800000 */
.L_x_16708:
        /* <DEDUP_REMOVED lines=9> */
.L_x_16712:
[----:B------:R-:W0:Y:S02]  /*6d00*/  F2I.FTZ.TRUNC.NTZ R5, R24 ;  /* 0x0000001800057305 */ /* 0x000e24000021f100 */
[----:B0-----:R-:W-:Y:S01]  /*6d10*/  STG.E desc[UR36][R2.64], R5 ;  /* 0x0000000502007986 */ /* 0x001fe2000c101924 */
[----:B------:R-:W-:Y:S05]  /*6d20*/  EXIT ;  /* 0x000000000000794d */ /* 0x000fea0003800000 */
.L_x_16711:
[----:B------:R-:W0:Y:S02]  /*6d30*/  F2I.FTZ.TRUNC.NTZ R5, R24 ;  /* 0x0000001800057305 */ /* 0x000e24000021f100 */
[----:B0-----:R-:W-:Y:S01]  /*6d40*/  STG.E.U16 desc[UR36][R2.64], R5 ;  /* 0x0000000502007986 */ /* 0x001fe2000c101524 */
[----:B------:R-:W-:Y:S05]  /*6d50*/  EXIT ;  /* 0x000000000000794d */ /* 0x000fea0003800000 */
.L_x_16707:
        /* <DEDUP_REMOVED lines=8> */
.L_x_16714:
[----:B------:R-:W-:-:S05]  /*6de0*/  F2FP.F16.F32.PACK_AB R24, RZ, R24 ;  /* 0x00000018ff18723e */ /* 0x000fca00000000ff */
[----:B------:R-:W-:Y:S01]  /*6df0*/  STG.E.U16 desc[UR36][R2.64], R24 ;  /* 0x0000001802007986 */ /* 0x000fe2000c101524 */
[----:B------:R-:W-:Y:S05]  /*6e00*/  EXIT ;  /* 0x000000000000794d */ /* 0x000fea0003800000 */
.L_x_16713:
        /* <DEDUP_REMOVED lines=9> */
.L_x_16716:
[----:B------:R-:W-:-:S04]  /*6ea0*/  F2FP.F16.F32.PACK_AB R5, RZ, R24 ;  /* 0x00000018ff05723e */ /* 0x000fc800000000ff */
[----:B------:R-:W-:-:S05]  /*6eb0*/  PRMT R5, R5, 0x5410, RZ ;  /* 0x0000541005057816 */ /* 0x000fca00000000ff */
[----:B------:R-:W-:Y:S01]  /*6ec0*/  STG.E desc[UR36][R2.64], R5 ;  /* 0x0000000502007986 */ /* 0x000fe2000c101924 */
[----:B------:R-:W-:Y:S05]  /*6ed0*/  EXIT ;  /* 0x000000000000794d */ /* 0x000fea0003800000 */
.L_x_16715:
[----:B------:R-:W-:-:S06]  /*6ee0*/  FMUL.FTZ R4, R24, 1 ;  /* 0x3f80000018047820 */ /* 0x000fcc0000410000 */
[----:B------:R-:W0:Y:S02]  /*6ef0*/  F2F.F64.F32 R4, R4 ;  /* 0x0000000400047310 */ /* 0x000e240000201800 */
[----:B0-----:R-:W-:Y:S01]  /*6f00*/  STG.E.64 desc[UR36][R2.64], R4 ;  /* 0x0000000402007986 */ /* 0x001fe2000c101b24 */
[----:B------:R-:W-:Y:S05]  /*6f10*/  EXIT ;  /* 0x000000000000794d */ /* 0x000fea0003800000 */
.L_x_16706:
        /* <DEDUP_REMOVED lines=13> */
.L_x_16720:
        /* <DEDUP_REMOVED lines=16> */
.L_x_16723:
[----:B------:R-:W-:-:S04]  /*70f0*/  SHF.R.U32.HI R24, RZ, 0x18, R24 ;  /* 0x00000018ff187819 */ /* 0x000fc80000011618 */
[----:B------:R-:W-:-:S04]  /*7100*/  LOP3.LUT R5, R5, 0x80, R24, 0xf8, !PT ;  /* 0x0000008005057812 */ /* 0x000fc800078ef818 */
[----:B------:R-:W-:-:S07]  /*7110*/  PRMT R0, R5, 0x7610, R0 ;  /* 0x0000761005007816 */ /* 0x000fce0000000000 */
.L_x_16722:
[----:B------:R-:W-:Y:S05]  /*7120*/  BSYNC.RECONVERGENT B0 ;  /* 0x0000000000007941 */ /* 0x000fea0003800200 */
.L_x_16721:
[----:B------:R-:W-:Y:S01]  /*7130*/  STG.E.U8 desc[UR36][R2.64], R0 ;  /* 0x0000000002007986 */ /* 0x000fe2000c101124 */
[----:B------:R-:W-:Y:S05]  /*7140*/  EXIT ;  /* 0x000000000000794d */ /* 0x000fea0003800000 */
.L_x_16719:
        /* <DEDUP_REMOVED lines=16> */
.L_x_16726:
[----:B------:R-:W-:-:S04]  /*7250*/  SHF.R.U32.HI R24, RZ, 0x18, R24 ;  /* 0x00000018ff187819 */ /* 0x000fc80000011618 */
[----:B------:R-:W-:-:S04]  /*7260*/  LOP3.LUT R5, R5, 0x80, R24, 0xf8, !PT ;  /* 0x0000008005057812 */ /* 0x000fc800078ef818 */
[----:B------:R-:W-:-:S07]  /*7270*/  PRMT R0, R5, 0x7610, R0 ;  /* 0x0000761005007816 */ /* 0x000fce0000000000 */
.L_x_16725:
[----:B------:R-:W-:Y:S05]  /*7280*/  BSYNC.RECONVERGENT B0 ;  /* 0x0000000000007941 */ /* 0x000fea0003800200 */
.L_x_16724:
[----:B------:R-:W-:Y:S01]  /*7290*/  STG.E.U8 desc[UR36][R2.64], R0 ;  /* 0x0000000002007986 */ /* 0x000fe2000c101124 */
[----:B------:R-:W-:Y:S05]  /*72a0*/  EXIT ;  /* 0x000000000000794d */ /* 0x000fea0003800000 */
.L_x_16718:
        /* <DEDUP_REMOVED lines=21> */
.L_x_16728:
[----:B------:R-:W0:Y:S02]  /*7400*/  F2I.U64.TRUNC R24, R24 ;  /* 0x0000001800187311 */ /* 0x000e24000020d800 */
[----:B0-----:R-:W-:Y:S01]  /*7410*/  STG.E.64 desc[UR36][R2.64], R24 ;  /* 0x0000001802007986 */ /* 0x001fe2000c101b24 */
[----:B------:R-:W-:Y:S05]  /*7420*/  EXIT ;  /* 0x000000000000794d */ /* 0x000fea0003800000 */
.L_x_16727:
[----:B------:R-:W0:Y:S02]  /*7430*/  F2I.FTZ.U32.TRUNC.NTZ R5, R24 ;  /* 0x0000001800057305 */ /* 0x000e24000021f000 */
[----:B0-----:R-:W-:Y:S01]  /*7440*/  STG.E desc[UR36][R2.64], R5 ;  /* 0x0000000502007986 */ /* 0x001fe2000c101924 */
[----:B------:R-:W-:Y:S05]  /*7450*/  EXIT ;  /* 0x000000000000794d */ /* 0x000fea0003800000 */
.L_x_16717:
        /* <DEDUP_REMOVED lines=10> */
.L_x_16730:
[----:B------:R-:W-:Y:S01]  /*7500*/  FMUL.FTZ R4, R24, 1 ;  /* 0x3f80000018047820 */ /* 0x000fe20000410000 */
[----:B------:R-:W-:-:S05]  /*7510*/  CS2R R6, SRZ ;  /* 0x0000000000067805 */ /* 0x000fca000001ff00 */
[----:B------:R-:W0:Y:S02]  /*7520*/  F2F.F64.F32 R4, R4 ;  /* 0x0000000400047310 */ /* 0x000e240000201800 */
[----:B0-----:R-:W-:Y:S01]  /*7530*/  STG.E.128 desc[UR36][R2.64], R4 ;  /* 0x0000000402007986 */ /* 0x001fe2000c101d24 */
[----:B------:R-:W-:Y:S05]  /*7540*/  EXIT ;  /* 0x000000000000794d */ /* 0x000fea0003800000 */
.L_x_16729:
[----:B------:R-:W-:-:S13]  /*7550*/  ISETP.NE.AND P0, PT, R0, 0xf, PT ;  /* 0x0000000f0000780c */ /* 0x000fda0003f05270 */
[----:B------:R-:W-:Y:S05]  /*7560*/  @!P0 BRA `(.L_x_16731) ;  /* 0x0000000000e08947 */ /* 0x000fea0003800000 */
[----:B------:R-:W-:-:S13]  /*7570*/  ISETP.NE.AND P0, PT, R0, 0x17, PT ;  /* 0x000000170000780c */ /* 0x000fda0003f05270 */
[----:B------:R-:W-:Y:S05]  /*7580*/  @!P0 BRA `(.L_x_16732) ;  /* 0x00000000008c8947 */ /* 0x000fea0003800000 */
[----:B------:R-:W-:-:S13]  /*7590*/  ISETP.NE.AND P0, PT, R0, 0x18, PT ;  /* 0x000000180000780c */ /* 0x000fda0003f05270 */
[----:B------:R-:W-:Y:S05]  /*75a0*/  @!P0 BRA `(.L_x_16733) ;  /* 0x0000000000448947 */ /* 0x000fea0003800000 */
.L_x_16710:
        /* <DEDUP_REMOVED lines=16> */
.L_x_16734:
[----:B------:R-:W-:Y:S05]  /*76b0*/  EXIT ;  /* 0x000000000000794d */ /* 0x000fea0003800000 */
.L_x_16733:
        /* <DEDUP_REMOVED lines=12> */
.L_x_16736:
[----:B------:R-:W-:Y:S05]  /*7780*/  BSYNC.RECONVERGENT B0 ;  /* 0x0000000000007941 */ /* 0x000fea0003800200 */
.L_x_16735:
[----:B------:R-:W-:-:S05]  /*7790*/  LOP3.LUT R5, R0, 0x80, R7, 0xf8, !PT ;  /* 0x0000008000057812 */ /* 0x000fca00078ef807 */
[----:B------:R-:W-:Y:S01]  /*77a0*/  STG.E.U8 desc[UR36][R2.64], R5 ;  /* 0x0000000502007986 */ /* 0x000fe2000c101124 */
[----:B------:R-:W-:Y:S05]  /*77b0*/  EXIT ;  /* 0x000000000000794d */ /* 0x000fea0003800000 */
.L_x_16732:
        /* <DEDUP_REMOVED lines=11> */
.L_x_16738:
[----:B------:R-:W-:Y:S01]  /*7870*/  IMAD.MOV.U32 R0, RZ, RZ, 0x7f ;  /* 0x0000007fff007424 */ /* 0x000fe200078e00ff */
[----:B------:R-:W-:-:S04]  /*7880*/  ISETP.GT.U32.AND P0, PT, R4, 0x7f800000, PT ;  /* 0x7f8000000400780c */ /* 0x000fc80003f04070 */
[----:B------:R-:W-:-:S09]  /*7890*/  SEL R0, R0, 0x7c, P0 ;  /* 0x0000007c00007807 */ /* 0x000fd20000000000 */
.L_x_16739:
[----:B------:R-:W-:Y:S05]  /*78a0*/  BSYNC.RECONVERGENT B0 ;  /* 0x0000000000007941 */ /* 0x000fea0003800200 */
.L_x_16737:
[----:B------:R-:W-:-:S04]  /*78b0*/  SHF.R.U32.HI R5, RZ, 0x18, R24 ;  /* 0x00000018ff057819 */ /* 0x000fc80000011618 */
[----:B------:R-:W-:-:S05]  /*78c0*/  LOP3.LUT R5, R0, 0x80, R5, 0xf8, !PT ;  /* 0x0000008000057812 */ /* 0x000fca00078ef805 */
[----:B------:R-:W-:Y:S01]  /*78d0*/  STG.E.U8 desc[UR36][R2.64], R5 ;  /* 0x0000000502007986 */ /* 0x000fe2000c101124 */
[----:B------:R-:W-:Y:S05]  /*78e0*/  EXIT ;  /* 0x000000000000794d */ /* 0x000fea0003800000 */
.L_x_16731:
[----:B------:R-:W-:-:S05]  /*78f0*/  F2FP.BF16.F32.PACK_AB R24, RZ, R24 ;  /* 0x00000018ff18723e */ /* 0x000fca00000010ff */
[----:B------:R-:W-:Y:S01]  /*7900*/  STG.E.U16 desc[UR36][R2.64], R24 ;  /* 0x0000001802007986 */ /* 0x000fe2000c101524 */
[----:B------:R-:W-:Y:S05]  /*7910*/  EXIT ;  /* 0x000000000000794d */ /* 0x000fea0003800000 */
.L_x_16740:
        /* <DEDUP_REMOVED lines=14> */
.L_x_35968:


//--------------------- .text._ZN2at6native18elementwise_kernelILi128ELi2EZNS0_22gpu_kernel_impl_nocastIZZZNS0_17clamp_kernel_cudaERNS_18TensorIteratorBaseERKN3c106ScalarES8_ENKUlvE_clEvENKUlvE5_clEvEUlfE_EEvS4_RKT_EUliE_EEviT1_ --------------------------
	.section	.text._ZN2at6native18elementwise_kernelILi128ELi2EZNS0_22gpu_kernel_impl_nocastIZZZNS0_17clamp_kernel_cudaERNS_18TensorIteratorBaseERKN3c106ScalarES8_ENKUlvE_clEvENKUlvE5_clEvEUlfE_EEvS4_RKT_EUliE_EEviT1_,"ax",@progbits
	.align	128
        .global         _ZN2at6native18elementwise_kernelILi128ELi2EZNS0_22gpu_kernel_impl_nocastIZZZNS0_17clamp_kernel_cudaERNS_18TensorIteratorBaseERKN3c106ScalarES8_ENKUlvE_clEvENKUlvE5_clEvEUlfE_EEvS4_RKT_EUliE_EEviT1_
        .type           _ZN2at6native18elementwise_kernelILi128ELi2EZNS0_22gpu_kernel_impl_nocastIZZZNS0_17clamp_kernel_cudaERNS_18TensorIteratorBaseERKN3c106ScalarES8_ENKUlvE_clEvENKUlvE5_clEvEUlfE_EEvS4_RKT_EUliE_EEviT1_,@function
        .size           _ZN2at6native18elementwise_kernelILi128ELi2EZNS0_22gpu_kernel_impl_nocastIZZZNS0_17clamp_kernel_cudaERNS_18TensorIteratorBaseERKN3c106ScalarES8_ENKUlvE_clEvENKUlvE5_clEvEUlfE_EEvS4_RKT_EUliE_EEviT1_,(.L_x_35969 - _ZN2at6native18elementwise_kernelILi128ELi2EZNS0_22gpu_kernel_impl_nocastIZZZNS0_17clamp_kernel_cudaERNS_18TensorIteratorBaseERKN3c106ScalarES8_ENKUlvE_clEvENKUlvE5_clEvEUlfE_EEvS4_RKT_EUliE_EEviT1_)
        .other          _ZN2at6native18elementwise_kernelILi128ELi2EZNS0_22gpu_kernel_impl_nocastIZZZNS0_17clamp_kernel_cudaERNS_18TensorIteratorBaseERKN3c106ScalarES8_ENKUlvE_clEvENKUlvE5_clEvEUlfE_EEvS4_RKT_EUliE_EEviT1_,@"STO_CUDA_ENTRY STV_DEFAULT"
_ZN2at6native18elementwise_kernelILi128ELi2EZNS0_22gpu_kernel_impl_nocastIZZZNS0_17clamp_kernel_cudaERNS_18TensorIteratorBaseERKN3c106ScalarES8_ENKUlvE_clEvENKUlvE5_clEvEUlfE_EEvS4_RKT_EUliE_EEviT1_:
.text._ZN2at6native18elementwise_kernelILi128ELi2EZNS0_22gpu_kernel_impl_nocastIZZZNS0_17clamp_kernel_cudaERNS_18TensorIteratorBaseERKN3c106ScalarES8_ENKUlvE_clEvENKUlvE5_clEvEUlfE_EEvS4_RKT_EUliE_EEviT1_:
        /* <DEDUP_REMOVED lines=15> */
[----:B0-----:R-:W2:Y:S06]  /*00f0*/  LDG.E R9, desc[UR6][R4.64] ;  /* 0x0000000604097981 */ /* 0x001eac000c1e1900 */
[----:B------:R-:W0:Y:S01]  /*0100*/  LDC.64 R6, c[0x0][0x580] ;  /* 0x00016000ff067b82 */ /* 0x000e220000000a00 */
[----:B------:R-:W-:Y:S02]  /*0110*/  IADD3 R3, PT, PT, R3, 0x80, RZ ;  /* 0x0000008003037810 */ /* 0x000fe40007ffe0ff */
[----:B--2---:R-:W-:-:S02]  /*0120*/  FSETP.NAN.FTZ.AND P0, PT, |R9|, |R9|, PT ;  /* 0x400000090900720b */ /* 0x004fc40003f18200 */
[----:B-1----:R-:W-:-:S11]  /*0130*/  FMNMX.FTZ R0, R9, UR8, !PT ;  /* 0x0000000809007c09 */ /* 0x002fd6000f810000 */
[----:B------:R-:W-:-:S05]  /*0140*/  @!P0 FMNMX.FTZ R9, R0, UR9, PT ;  /* 0x0000000900098c09 */ /* 0x000fca000b810000 */
[----:B0-----:R0:W-:Y:S02]  /*0150*/  STG.E desc[UR6][R6.64], R9 ;  /* 0x0000000906007986 */ /* 0x0011e4000c101906 */
.L_x_16743:
[----:B------:R-:W-:Y:S05]  /*0160*/  BSYNC.RECONVERGENT B0 ;  /* 0x0000000000007941 */ /* 0x000fea0003800200 */
.L_x_16742:
[----:B------:R-:W-:-:S13]  /*0170*/  ISETP.GE.AND P0, PT, R3, UR4, PT ;  /* 0x0000000403007c0c */ /* 0x000fda000bf06270 */
[----:B------:R-:W-:Y:S05]  /*0180*/  @P0 EXIT ;  /* 0x000000000000094d */ /* 0x000fea0003800000 */
[----:B------:R-:W0:Y:S01]  /*0190*/  LDC.64 R2, c[0x0][0x588] ;  /* 0x00016200ff027b82 */ /* 0x000e220000000a00 */
[----:B------:R-:W1:Y:S01]  /*01a0*/  LDCU.64 UR4, c[0x0][0x590] ;  /* 0x0000b200ff0477ac */ /* 0x000e620008000a00 */
[----:B0-----:R-:W2:Y:S06]  /*01b0*/  LDG.E R7, desc[UR6][R2.64] ;  /* 0x0000000602077981 */ /* 0x001eac000c1e1900 */
[----:B------:R-:W0:Y:S01]  /*01c0*/  LDC.64 R4, c[0x0][0x580] ;  /* 0x00016000ff047b82 */ /* 0x000e220000000a00 */
[C---:B--2---:R-:W-:Y:S02]  /*01d0*/  FSETP.NAN.FTZ.AND P0, PT, |R7|.reuse, |R7|, PT ;  /* 0x400000070700720b */ /* 0x044fe40003f18200 */
[----:B-1----:R-:W-:-:S11]  /*01e0*/  FMNMX.FTZ R0, R7, UR4, !PT ;  /* 0x0000000407007c09 */ /* 0x002fd6000f810000 */
[----:B------:R-:W-:-:S05]  /*01f0*/  @!P0 FMNMX.FTZ R7, R0, UR5, PT ;  /* 0x0000000500078c09 */ /* 0x000fca000b810000 */
[----:B0-----:R-:W-:Y:S01]  /*0200*/  STG.E desc[UR6][R4.64], R7 ;  /* 0x0000000704007986 */ /* 0x001fe2000c101906 */
[----:B------:R-:W-:Y:S05]  /*0210*/  EXIT ;  /* 0x000000000000794d */ /* 0x000fea0003800000 */
.L_x_16741:
        /* <DEDUP_REMOVED lines=305> */
.L_x_16746:
[----:B------:R-:W0:Y:S02]  /*1530*/  LDCU.128 UR8, c[0x0][0x580] ;  /* 0x0000b000ff0877ac */ /* 0x000e240008000c00 */
[----:B0-----:R-:W-:-:S05]  /*1540*/  IADD3 R6, P0, PT, R4, UR10, RZ ;  /* 0x0000000a04067c10 */ /* 0x001fca000ff1e0ff */
[----:B------:R-:W-:Y:S01]  /*1550*/  IMAD.X R7, RZ, RZ, UR11, P0 ;  /* 0x0000000bff077e24 */ /* 0x000fe200080e06ff */
[----:B------:R-:W0:Y:S04]  /*1560*/  LDCU.64 UR10, c[0x0][0x590] ;  /* 0x0000b200ff0a77ac */ /* 0x000e280008000a00 */
[----:B------:R-:W2:Y:S01]  /*1570*/  LDG.E R9, desc[UR6][R6.64] ;  /* 0x0000000606097981 */ /* 0x000ea2000c1e1900 */
[----:B------:R-:W-:Y:S02]  /*1580*/  IADD3 R4, P1, PT, R5, UR8, RZ ;  /* 0x0000000805047c10 */ /* 0x000fe4000ff3e0ff */
[----:B------:R-:W-:Y:S02]  /*1590*/  IADD3 R3, PT, PT, R3, 0x80, RZ ;  /* 0x0000008003037810 */ /* 0x000fe40007ffe0ff */
[----:B------:R-:W-:-:S02]  /*15a0*/  IADD3.X R5, PT, PT, RZ, UR9, RZ, P1, !PT ;  /* 0x00000009ff057c10 */ /* 0x000fc40008ffe4ff */
[C---:B--2---:R-:W-:Y:S02]  /*15b0*/  FSETP.NAN.FTZ.AND P0, PT, |R9|.reuse, |R9|, PT ;  /* 0x400000090900720b */ /* 0x044fe40003f18200 */
[----:B0-----:R-:W-:-:S11]  /*15c0*/  FMNMX.FTZ R8, R9, UR10, !PT ;  /* 0x0000000a09087c09 */ /* 0x001fd6000f810000 */
[----:B------:R-:W-:-:S05]  /*15d0*/  @!P0 FMNMX.FTZ R9, R8, UR11, PT ;  /* 0x0000000b08098c09 */ /* 0x000fca000b810000 */
[----:B------:R0:W-:Y:S02]  /*15e0*/  STG.E desc[UR6][R4.64], R9 ;  /* 0x0000000904007986 */ /* 0x0001e4000c101906 */
.L_x_16745:
[----:B------:R-:W-:Y:S05]  /*15f0*/  BSYNC.RECONVERGENT B0 ;  /* 0x0000000000007941 */ /* 0x000fea0003800200 */
.L_x_16744:
        /* <DEDUP_REMOVED lines=300> */
.L_x_16747:
[----:B------:R-:W0:Y:S01]  /*28c0*/  LDCU.128 UR8, c[0x0][0x580] ;  /* 0x0000b000ff0877ac */ /* 0x000e220008000c00 */
[----:B------:R-:W1:Y:S01]  /*28d0*/  LDCU.64 UR4, c[0x0][0x590] ;  /* 0x0000b200ff0477ac */ /* 0x000e620008000a00 */
[----:B0-----:R-:W-:-:S04]  /*28e0*/  IADD3 R4, P0, PT, R2, UR10, RZ ;  /* 0x0000000a02047c10 */ /* 0x001fc8000ff1e0ff */
[----:B------:R-:W-:-:S05]  /*28f0*/  IADD3.X R5, PT, PT, RZ, UR11, RZ, P0, !PT ;  /* 0x0000000bff057c10 */ /* 0x000fca00087fe4ff */
[----:B------:R-:W2:Y:S01]  /*2900*/  LDG.E R7, desc[UR6][R4.64] ;  /* 0x0000000604077981 */ /* 0x000ea2000c1e1900 */
[----:B------:R-:W-:-:S04]  /*2910*/  IADD3 R2, P1, PT, R3, UR8, RZ ;  /* 0x0000000803027c10 */ /* 0x000fc8000ff3e0ff */
[----:B------:R-:W-:Y:S02]  /*2920*/  IADD3.X R3, PT, PT, RZ, UR9, RZ, P1, !PT ;  /* 0x00000009ff037c10 */ /* 0x000fe40008ffe4ff */
[C---:B--2---:R-:W-:Y:S02]  /*2930*/  FSETP.NAN.FTZ.AND P0, PT, |R7|.reuse, |R7|, PT ;  /* 0x400000070700720b */ /* 0x044fe40003f18200 */
[----:B-1----:R-:W-:-:S11]  /*2940*/  FMNMX.FTZ R0, R7, UR4, !PT ;  /* 0x0000000407007c09 */ /* 0x002fd6000f810000 */
[----:B------:R-:W-:-:S05]  /*2950*/  @!P0 FMNMX.FTZ R7, R0, UR5, PT ;  /* 0x0000000500078c09 */ /* 0x000fca000b810000 */
[----:B------:R-:W-:Y:S01]  /*2960*/  STG.E desc[UR6][R2.64], R7 ;  /* 0x0000000702007986 */ /* 0x000fe2000c101906 */
[----:B------:R-:W-:Y:S05]  /*2970*/  EXIT ;  /* 0x000000000000794d */ /* 0x000fea0003800000 */
.L_x_16748:
        /* <DEDUP_REMOVED lines=16> */
.L_x_35969:


//--------------------- .text._ZN2at6native27unrolled_elementwise_kernelIZZZNS0_17clamp_kernel_cudaERNS_18TensorIteratorBaseERKN3c106ScalarES7_ENKUlvE_clEvENKUlvE5_clEvEUlfE_St5arrayIPcLm2EELi4E23TrivialOffsetCalculatorILi1EjESF_NS0_6memory15LoadWithoutCastENSG_16StoreWithoutCastEEEviT_T0_T2_T3_T4_T5_ --------------------------
	.section	.text._ZN2at6native27unrolled_elementwise_kernelIZZZNS0_17clamp_kernel_cudaERNS_18TensorIteratorBaseERKN3c106ScalarES7_ENKUlvE_clEvENKUlvE5_clEvEUlfE_St5arrayIPcLm2EELi4E23TrivialOffsetCalculatorILi1EjESF_NS0_6memory15LoadWithoutCastENSG_16StoreWithoutCastEEEviT_T0_T2_T3_T4_T5_,"ax",@progbits
	.align	128
        .global         _ZN2at6native27unrolled_elementwise_kernelIZZZNS0_17clamp_kernel_cudaERNS_18TensorIteratorBaseERKN3c106ScalarES7_ENKUlvE_clEvENKUlvE5_clEvEUlfE_St5arrayIPcLm2EELi4E23TrivialOffsetCalculatorILi1EjESF_NS0_6memory15LoadWithoutCastENSG_16StoreWithoutCastEEEviT_T0_T2_T3_T4_T5_
        .type           _ZN2at6native27unrolled_elementwise_kernelIZZZNS0_17clamp_kernel_cudaERNS_18TensorIteratorBaseERKN3c106ScalarES7_ENKUlvE_clEvENKUlvE5_clEvEUlfE_St5arrayIPcLm2EELi4E23TrivialOffsetCalculatorILi1EjESF_NS0_6memory15LoadWithoutCastENSG_16StoreWithoutCastEEEviT_T0_T2_T3_T4_T5_,@function
        .size           _ZN2at6native27unrolled_elementwise_kernelIZZZNS0_17clamp_kernel_cudaERNS_18TensorIteratorBaseERKN3c106ScalarES7_ENKUlvE_clEvENKUlvE5_clEvEUlfE_St5arrayIPcLm2EELi4E23TrivialOffsetCalculatorILi1EjESF_NS0_6memory15LoadWithoutCastENSG_16StoreWithoutCastEEEviT_T0_T2_T3_T4_T5_,(.L_x_35970 - _ZN2at6native27unrolled_elementwise_kernelIZZZNS0_17clamp_kernel_cudaERNS_18TensorIteratorBaseERKN3c106ScalarES7_ENKUlvE_clEvENKUlvE5_clEvEUlfE_St5arrayIPcLm2EELi4E23TrivialOffsetCalculatorILi1EjESF_NS0_6memory15LoadWithoutCastENSG_16StoreWithoutCastEEEviT_T0_T2_T3_T4_T5_)
        .other          _ZN2at6native27unrolled_elementwise_kernelIZZZNS0_17clamp_kernel_cudaERNS_18TensorIteratorBaseERKN3c106ScalarES7_ENKUlvE_clEvENKUlvE5_clEvEUlfE_St5arrayIPcLm2EELi4E23TrivialOffsetCalculatorILi1EjESF_NS0_6memory15LoadWithoutCastENSG_16StoreWithoutCastEEEviT_T0_T2_T3_T4_T5_,@"STO_CUDA_ENTRY STV_DEFAULT"
_ZN2at6native27unrolled_elementwise_kernelIZZZNS0_17clamp_kernel_cudaERNS_18TensorIteratorBaseERKN3c106ScalarES7_ENKUlvE_clEvENKUlvE5_clEvEUlfE_St5arrayIPcLm2EELi4E23TrivialOffsetCalculatorILi1EjESF_NS0_6memory15LoadWithoutCastENSG_16StoreWithoutCastEEEviT_T0_T2_T3_T4_T5_:
.text._ZN2at6native27unrolled_elementwise_kernelIZZZNS0_17clamp_kernel_cudaERNS_18TensorIteratorBaseERKN3c106ScalarES7_ENKUlvE_clEvENKUlvE5_clEvEUlfE_St5arrayIPcLm2EELi4E23TrivialOffsetCalculatorILi1EjESF_NS0_6memory15LoadWithoutCastENSG_16StoreWithoutCastEEEviT_T0_T2_T3_T4_T5_:
        /* <DEDUP_REMOVED lines=16> */
[----:B0-----:R-:W-:-:S04]  /*0100*/  @!P0 IMAD.WIDE.U32 R12, R9, 0x4, R12 ;  /* 0x00000004090c8825 */ /* 0x001fc800078e000c */
[----:B------:R-:W-:-:S06]  /*0110*/  IMAD.MOV.U32 R9, RZ, RZ, RZ ;  /* 0x000000ffff097224 */ /* 0x000fcc00078e00ff */
[----:B-1----:R0:W3:Y:S02]  /*0120*/  @!P0 LDG.E R9, desc[UR4][R12.64] ;  /* 0x000000040c098981 */ /* 0x0020e4000c1e1900 */
[----:B------:R-:W1:Y:S01]  /*0130*/  @!P2 LDC.64 R2, c[0x0][0x3a0] ;  /* 0x0000e800ff02ab82 */ /* 0x000e620000000a00 */
[----:B--2---:R-:W-:-:S04]  /*0140*/  @!P1 IMAD.WIDE.U32 R14, R11, 0x4, R14 ;  /* 0x000000040b0e9825 */ /* 0x004fc800078e000e */
[----:B------:R-:W-:Y:S02]  /*0150*/  IMAD.MOV.U32 R11, RZ, RZ, RZ ;  /* 0x000000ffff0b7224 */ /* 0x000fe400078e00ff */
[----:B------:R-:W-:-:S04]  /*0160*/  @!P2 IMAD R19, R0, 0x200, R17 ;  /* 0x000002000013a824 */ /* 0x000fc800078e0211 */
[----:B------:R2:W4:Y:S01]  /*0170*/  @!P1 LDG.E R11, desc[UR4][R14.64] ;  /* 0x000000040e0b9981 */ /* 0x000522000c1e1900 */
[----:B------:R-:W-:Y:S02]  /*0180*/  HFMA2 R21, -RZ, RZ, 0, 0 ;  /* 0x00000000ff157431 */ /* 0x000fe400000001ff */
[----:B-1----:R-:W-:-:S05]  /*0190*/  @!P2 IMAD.WIDE.U32 R2, R19, 0x4, R2 ;  /* 0x000000041302a825 */ /* 0x002fca00078e0002 */
[----:B------:R1:W4:Y:S01]  /*01a0*/  @!P2 LDG.E R21, desc[UR4][R2.64] ;  /* 0x000000040215a981 */ /* 0x000322000c1e1900 */
[----:B------:R-:W-:-:S05]  /*01b0*/  @!P2 VIADD R17, R17, 0x80 ;  /* 0x000000801111a836 */ /* 0x000fca0000000000 */
[-C--:B------:R-:W-:Y:S02]  /*01c0*/  ISETP.GE.AND P0, PT, R17, R4.reuse, PT ;  /* 0x000000041100720c */ /* 0x080fe40003f06270 */
[----:B------:R-:W-:-:S11]  /*01d0*/  ISETP.GE.AND P2, PT, R5, R4, PT ;  /* 0x000000040500720c */ /* 0x000fd60003f46270 */
[----:B------:R-:W1:Y:S01]  /*01e0*/  @!P0 LDC.64 R22, c[0x0][0x3a0] ;  /* 0x0000e800ff168b82 */ /* 0x000e620000000a00 */
[----:B------:R-:W-:Y:S02]  /*01f0*/  VIADD R25, R5, 0x80 ;  /* 0x0000008005197836 */ /* 0x000fe40000000000 */
[----:B0-----:R-:W-:-:S03]  /*0200*/  @!P0 IMAD R13, R0, 0x200, R17 ;  /* 0x00000200000d8824 */ /* 0x001fc600078e0211 */
[----:B------:R-:W-:Y:S02]  /*0210*/  ISETP.GE.AND P4, PT, R25, R4, PT ;  /* 0x000000041900720c */ /* 0x000fe40003f86270 */
[----:B------:R-:W0:Y:S01]  /*0220*/  @!P2 LDC.64 R18, c[0x0][0x388] ;  /* 0x0000e200ff12ab82 */ /* 0x000e220000000a00 */
[----:B--2---:R-:W-:-:S05]  /*0230*/  VIADD R15, R5, 0x100 ;  /* 0x00000100050f7836 */ /* 0x004fca0000000000 */
[----:B------:R-:W-:Y:S02]  /*0240*/  ISETP.GE.AND P3, PT, R15, R4, PT ;  /* 0x000000040f00720c */ /* 0x000fe40003f66270 */
[----:B------:R-:W2:Y:S01]  /*0250*/  @!P2 LDC.64 R14, c[0x0][0x398] ;  /* 0x0000e600ff0eab82 */ /* 0x000ea20000000a00 */
[----:B-1----:R-:W-:-:S07]  /*0260*/  @!P0 IMAD.WIDE.U32 R22, R13, 0x4, R22 ;  /* 0x000000040d168825 */ /* 0x002fce00078e0016 */
[----:B------:R-:W1:Y:S01]  /*0270*/  @!P4 LDC.64 R16, c[0x0][0x388] ;  /* 0x0000e200ff10cb82 */ /* 0x000e620000000a00 */
[----:B------:R-:W-:Y:S01]  /*0280*/  IMAD.MOV.U32 R13, RZ, RZ, RZ ;  /* 0x000000ffff0d7224 */ /* 0x000fe200078e00ff */
[----:B------:R-:W-:-:S06]  /*0290*/  PLOP3.LUT P1, PT, PT, PT, PT, 0x80, 0x8 ;  /* 0x000000000008781c */ /* 0x000fcc0003f2f070 */
[----:B------:R-:W1:Y:S01]  /*02a0*/  @!P3 LDC.64 R2, c[0x0][0x388] ;  /* 0x0000e200ff02bb82 */ /* 0x000e620000000a00 */
[----:B------:R0:W5:Y:S02]  /*02b0*/  @!P0 LDG.E R13, desc[UR4][R22.64] ;  /* 0x00000004160d8981 */ /* 0x000164000c1e1900 */
[----:B0-----:R-:W-:-:S05]  /*02c0*/  @!P2 LEA R23, R0, R5, 0x9 ;  /* 0x000000050017a211 */ /* 0x001fca00078e48ff */
[----:B--2---:R-:W-:Y:S01]  /*02d0*/  @!P2 IMAD.WIDE.U32 R14, R23, 0x4, R14 ;  /* 0x00000004170ea825 */ /* 0x004fe200078e000e */
[----:B------:R-:W-:Y:S01]  /*02e0*/  BSSY.RECONVERGENT B0, `(.L_x_16749) ;  /* 0x0000022000007945 */ /* 0x000fe20003800200 */
[----:B---3--:R-:W-:-:S04]  /*02f0*/  @!P2 FSETP.NAN.FTZ.AND P0, PT, |R9|, |R9|, PT ;  /* 0x400000090900a20b */ /* 0x008fc80003f18200 */
[----:B------:R-:W-:Y:S02]  /*0300*/  @!P2 PLOP3.LUT P1, PT, P0, PT, PT, 0x80, 0x8 ;  /* 0x000000000008a81c */ /* 0x000fe4000072f070 */
[----:B------:R-:W-:Y:S02]  /*0310*/  @!P2 FMNMX.FTZ R18, R9, R18, !PT ;  /* 0x000000120912a209 */ /* 0x000fe40007810000 */
[----:B------:R-:W-:Y:S02]  /*0320*/  PLOP3.LUT P0, PT, PT, PT, PT, 0x80, 0x8 ;  /* 0x000000000008781c */ /* 0x000fe40003f0f070 */
[----:B----4-:R-:W-:-:S07]  /*0330*/  @!P4 FSETP.NAN.FTZ.AND P5, PT, |R11|, |R11|, PT ;  /* 0x4000000b0b00c20b */ /* 0x010fce0003fb8200 */
[----:B------:R-:W-:Y:S02]  /*0340*/  @!P1 FMNMX.FTZ R9, R18, R19, PT ;  /* 0x0000001312099209 */ /* 0x000fe40003810000 */
[----:B------:R-:W-:-:S03]  /*0350*/  @!P4 PLOP3.LUT P0, PT, P5, PT, PT, 0x80, 0x8 ;  /* 0x000000000008c81c */ /* 0x000fc60002f0f070 */
[----:B------:R-:W-:Y:S01]  /*0360*/  @!P2 IMAD.MOV.U32 R8, RZ, RZ, R9 ;  /* 0x000000ffff08a224 */ /* 0x000fe200078e0009 */
[----:B-1----:R-:W-:Y:S01]  /*0370*/  @!P4 FMNMX.FTZ R16, R11, R16, !PT ;  /* 0x000000100b10c209 */ /* 0x002fe20007810000 */
[----:B------:R-:W-:Y:S01]  /*0380*/  VIADD R19, R5, 0x180 ;  /* 0x0000018005137836 */ /* 0x000fe20000000000 */
[----:B------:R-:W-:Y:S01]  /*0390*/  PLOP3.LUT P1, PT, PT, PT, PT, 0x80, 0x8 ;  /* 0x000000000008781c */ /* 0x000fe20003f2f070 */
[----:B------:R-:W-:Y:S01]  /*03a0*/  @!P2 IMAD.MOV.U32 R5, RZ, RZ, R25 ;  /* 0x000000ffff05a224 */ /* 0x000fe200078e0019 */
[----:B------:R0:W-:Y:S01]  /*03b0*/  @!P2 STG.E desc[UR4][R14.64], R8 ;  /* 0x000000080e00a986 */ /* 0x0001e2000c101904 */
[----:B------:R-:W-:-:S04]  /*03c0*/  @!P3 FSETP.NAN.FTZ.AND P5, PT, |R21|, |R21|, PT ;  /* 0x400000151500b20b */ /* 0x000fc80003fb8200 */
[----:B------:R-:W-:Y:S02]  /*03d0*/  @!P3 PLOP3.LUT P1, PT, P5, PT, PT, 0x80, 0x8 ;  /* 0x000000000008b81c */ /* 0x000fe40002f2f070 */
[----:B------:R-:W-:Y:S02]  /*03e0*/  @!P0 FMNMX.FTZ R11, R16, R17, PT ;  /* 0x00000011100b8209 */ /* 0x000fe40003810000 */
[----:B------:R-:W-:Y:S02]  /*03f0*/  ISETP.GE.AND P0, PT, R5, R4, PT ;  /* 0x000000040500720c */ /* 0x000fe40003f06270 */
[----:B------:R-:W-:Y:S01]  /*0400*/  @!P3 FMNMX.FTZ R2, R21, R2, !PT ;  /* 0x000000021502b209 */ /* 0x000fe20007810000 */
[----:B------:R-:W-:Y:S01]  /*0410*/  @!P4 IMAD.MOV.U32 R6, RZ, RZ, R11 ;  /* 0x000000ffff06c224 */ /* 0x000fe200078e000b */
[----:B------:R-:W-:-:S05]  /*0420*/  ISETP.GE.AND P5, PT, R19, R4, PT ;  /* 0x000000041300720c */ /* 0x000fca0003fa6270 */
[----:B------:R-:W-:-:S05]  /*0430*/  @!P1 FMNMX.FTZ R21, R2, R3, PT ;  /* 0x0000000302159209 */ /* 0x000fca0003810000 */
[----:B------:R-:W-:Y:S01]  /*0440*/  @!P3 IMAD.MOV.U32 R7, RZ, RZ, R21 ;  /* 0x000000ffff07b224 */ /* 0x000fe200078e0015 */
[----:B0-----:R-:W-:Y:S06]  /*0450*/  @P0 BRA `(.L_x_16750) ;  /* 0x0000000000280947 */ /* 0x001fec0003800000 */
[----:B------:R-:W0:Y:S01]  /*0460*/  LDC.64 R2, c[0x0][0x398] ;  /* 0x0000e600ff027b82 */ /* 0x000e220000000a00 */
[----:B------:R-:W-:Y:S01]  /*0470*/  IMAD R9, R0, 0x200, R5 ;  /* 0x0000020000097824 */ /* 0x000fe200078e0205 */
[----:B------:R-:W-:-:S04]  /*0480*/  IADD3 R5, PT, PT, R5, 0x80, RZ ;  /* 0x0000008005057810 */ /* 0x000fc80007ffe0ff */
[----:B------:R-:W-:-:S13]  /*0490*/  ISETP.GE.AND P0, PT, R5, R4, PT ;  /* 0x000000040500720c */ /* 0x000fda0003f06270 */
[----:B------:R-:W-:Y:S02]  /*04a0*/  @!P0 IMAD R11, R0, 0x200, R5 ;  /* 0x00000200000b8824 */ /* 0x000fe400078e0205 */
[----:B------:R-:W-:Y:S02]  /*04b0*/  @!P0 VIADD R5, R5, 0x80 ;  /* 0x0000008005058836 */ /* 0x000fe40000000000 */
[----:B0-----:R-:W-:-:S04]  /*04c0*/  IMAD.WIDE.U32 R8, R9, 0x4, R2 ;  /* 0x0000000409087825 */ /* 0x001fc800078e0002 */
[----:B------:R-:W-:Y:S01]  /*04d0*/  @!P0 IMAD.WIDE.U32 R2, R11, 0x4, R2 ;  /* 0x000000040b028825 */ /* 0x000fe200078e0002 */
[----:B------:R0:W-:Y:S04]  /*04e0*/  STG.E desc[UR4][R8.64], R6 ;  /* 0x0000000608007986 */ /* 0x0001e8000c101904 */
[----:B------:R0:W-:Y:S02]  /*04f0*/  @!P0 STG.E desc[UR4][R2.64], R7 ;  /* 0x0000000702008986 */ /* 0x0001e4000c101904 */
.L_x_16750:
[----:B------:R-:W-:Y:S05]  /*0500*/  BSYNC.RECONVERGENT B0 ;  /* 0x0000000000007941 */ /* 0x000fea0003800200 */
.L_x_16749:
[----:B0-----:R-:W0:Y:S01]  /*0510*/  @!P5 LDC.64 R6, c[0x0][0x388] ;  /* 0x0000e200ff06db82 */ /* 0x001e220000000a00 */
[----:B------:R-:W-:-:S13]  /*0520*/  ISETP.GE.AND P0, PT, R5, R4, PT ;  /* 0x000000040500720c */ /* 0x000fda0003f06270 */
[----:B------:R-:W-:Y:S05]  /*0530*/  @P0 EXIT ;  /* 0x000000000000094d */ /* 0x000fea0003800000 */
[----:B------:R-:W1:Y:S01]  /*0540*/  LDC.64 R2, c[0x0][0x398] ;  /* 0x0000e600ff027b82 */ /* 0x000e620000000a00 */
[C---:B-----5:R-:W-:Y:S02]  /*0550*/  @!P5 FSETP.NAN.FTZ.AND P1, PT, |R13|.reuse, |R13|, PT ;  /* 0x4000000d0d00d20b */ /* 0x060fe40003f38200 */
[----:B------:R-:W-:Y:S02]  /*0560*/  PLOP3.LUT P0, PT, PT, PT, PT, 0x80, 0x8 ;  /* 0x000000000008781c */ /* 0x000fe40003f0f070 */
[----:B------:R-:W-:Y:S02]  /*0570*/  @!P5 PLOP3.LUT P0, PT, P1, PT, PT, 0x80, 0x8 ;  /* 0x000000000008d81c */ /* 0x000fe40000f0f070 */
[----:B0-----:R-:W-:-:S11]  /*0580*/  @!P5 FMNMX.FTZ R4, R13, R6, !PT ;  /* 0x000000060d04d209 */ /* 0x001fd60007810000 */
[----:B------:R-:W-:Y:S01]  /*0590*/  @!P0 FMNMX.FTZ R13, R4, R7, PT ;  /* 0x00000007040d8209 */ /* 0x000fe20003810000 */
[----:B------:R-:W-:-:S04]  /*05a0*/  IMAD R7, R0, 0x200, R5 ;  /* 0x0000020000077824 */ /* 0x000fc800078e0205 */
[----:B------:R-:W-:Y:S02]  /*05b0*/  @!P5 IMAD.MOV.U32 R5, RZ, RZ, R13 ;  /* 0x000000ffff05d224 */ /* 0x000fe400078e000d */
[----:B-1----:R-:W-:-:S05]  /*05c0*/  IMAD.WIDE.U32 R2, R7, 0x4, R2 ;  /* 0x0000000407027825 */ /* 0x002fca00078e0002 */
[----:B------:R-:W-:Y:S01]  /*05d0*/  STG.E desc[UR4][R2.64], R5 ;  /* 0x0000000502007986 */ /* 0x000fe2000c101904 */
[----:B------:R-:W-:Y:S05]  /*05e0*/  EXIT ;  /* 0x000000000000794d */ /* 0x000fea0003800000 */
.L_x_16751:
        /* <DEDUP_REMOVED lines=9> */
.L_x_35970:


//--------------------- .text._ZN2at6native29vectorized_elementwise_kernelILi2EZZZNS0_17clamp_kernel_cudaERNS_18TensorIteratorBaseERKN3c106ScalarES7_ENKUlvE_clEvENKUlvE5_clEvEUlfE_St5arrayIPcLm2EEEEviT0_T1_ --------------------------
	.section	.text._ZN2at6native29vectorized_elementwise_kernelILi2EZZZNS0_17clamp_kernel_cudaERNS_18TensorIteratorBaseERKN3c106ScalarES7_ENKUlvE_clEvENKUlvE5_clEvEUlfE_St5arrayIPcLm2EEEEviT0_T1_,"ax",@progbits
	.align	128
        .global         _ZN2at6native29vectorized_elementwise_kernelILi2EZZZNS0_17clamp_kernel_cudaERNS_18TensorIteratorBaseERKN3c106ScalarES7_ENKUlvE_clEvENKUlvE5_clEvEUlfE_St5arrayIPcLm2EEEEviT0_T1_
        .type           _ZN2at6native29vectorized_elementwise_kernelILi2EZZZNS0_17clamp_kernel_cudaERNS_18TensorIteratorBaseERKN3c106ScalarES7_ENKUlvE_clEvENKUlvE5_clEvEUlfE_St5arrayIPcLm2EEEEviT0_T1_,@function
        .size           _ZN2at6native29vectorized_elementwise_kernelILi2EZZZNS0_17clamp_kernel_cudaERNS_18TensorIteratorBaseERKN3c106ScalarES7_ENKUlvE_clEvENKUlvE5_clEvEUlfE_St5arrayIPcLm2EEEEviT0_T1_,(.L_x_35971 - _ZN2at6native29vectorized_elementwise_kernelILi2EZZZNS0_17clamp_kernel_cudaERNS_18TensorIteratorBaseERKN3c106ScalarES7_ENKUlvE_clEvENKUlvE5_clEvEUlfE_St5arrayIPcLm2EEEEviT0_T1_)
        .other          _ZN2at6native29vectorized_elementwise_kernelILi2EZZZNS0_17clamp_kernel_cudaERNS_18TensorIteratorBaseERKN3c106ScalarES7_ENKUlvE_clEvENKUlvE5_clEvEUlfE_St5arrayIPcLm2EEEEviT0_T1_,@"STO_CUDA_ENTRY STV_DEFAULT"
_ZN2at6native29vectorized_elementwise_kernelILi2EZZZNS0_17clamp_kernel_cudaERNS_18TensorIteratorBaseERKN3c106ScalarES7_ENKUlvE_clEvENKUlvE5_clEvEUlfE_St5arrayIPcLm2EEEEviT0_T1_:
.text._ZN2at6native29vectorized_elementwise_kernelILi2EZZZNS0_17clamp_kernel_cudaERNS_18TensorIteratorBaseERKN3c106ScalarES7_ENKUlvE_clEvENKUlvE5_clEvEUlfE_St5arrayIPcLm2EEEEviT0_T1_:
        /* <DEDUP_REMOVED lines=9> */
[----:B------:R-:W-:Y:S01]  /*0090*/  IMAD.MOV.U32 R13, RZ, RZ, RZ ;  /* 0x000000ffff0d7224 */ /* 0x000fe200078e00ff */
        /* <DEDUP_REMOVED lines=11> */
[----:B------:R0:W2:Y:S07]  /*0150*/  @!P1 LDG.E R13, desc[UR4][R28.64] ;  /* 0x000000041c0d9981 */ /* 0x0000ae000c1e1900 */
[----:B------:R-:W-:Y:S01]  /*0160*/  @!P3 IMAD.IADD R9, R24, 0x1, R5 ;  /* 0x000000011809b824 */ /* 0x000fe200078e0205 */
[----:B------:R-:W3:Y:S01]  /*0170*/  @!P3 LDC.64 R26, c[0x0][0x3a0] ;  /* 0x0000e800ff1abb82 */ /* 0x000ee20000000a00 */
[----:B------:R-:W-:-:S05]  /*0180*/  @!P3 VIADD R5, R5, 0x80 ;  /* 0x000000800505b836 */ /* 0x000fca0000000000 */
[----:B------:R-:W-:-:S13]  /*0190*/  ISETP.GE.U32.AND P4, PT, R5, R22, PT ;  /* 0x000000160500720c */ /* 0x000fda0003f86070 */
[----:B------:R-:W-:Y:S02]  /*01a0*/  @!P4 IMAD.IADD R7, R24, 0x1, R5 ;  /* 0x000000011807c824 */ /* 0x000fe400078e0205 */
[----:B------:R-:W-:-:S05]  /*01b0*/  @!P4 VIADD R5, R5, 0x80 ;  /* 0x000000800505c836 */ /* 0x000fca0000000000 */
[----:B------:R-:W-:Y:S01]  /*01c0*/  ISETP.GE.U32.AND P0, PT, R5, R22, PT ;  /* 0x000000160500720c */ /* 0x000fe20003f06070 */
[----:B------:R-:W-:-:S12]  /*01d0*/  IMAD.MOV.U32 R19, RZ, RZ, RZ ;  /* 0x000000ffff137224 */ /* 0x000fd800078e00ff */
[----:B------:R-:W-:Y:S02]  /*01e0*/  @!P0 IMAD.IADD R11, R24, 0x1, R5 ;  /* 0x00000001180b8824 */ /* 0x000fe400078e0205 */
[----:B------:R-:W-:-:S05]  /*01f0*/  @!P0 VIADD R5, R5, 0x80 ;  /* 0x0000008005058836 */ /* 0x000fca0000000000 */
[----:B------:R-:W-:Y:S01]  /*0200*/  ISETP.GE.U32.AND P5, PT, R5, R22, PT ;  /* 0x000000160500720c */ /* 0x000fe20003fa6070 */
[----:B-1----:R-:W-:Y:S02]  /*0210*/  @!P2 IMAD.WIDE.U32 R16, R15, 0x4, R16 ;  /* 0x000000040f10a825 */ /* 0x002fe400078e0010 */
[----:B------:R-:W1:Y:S03]  /*0220*/  @!P4 LDC.64 R14, c[0x0][0x3a0] ;  /* 0x0000e800ff0ecb82 */ /* 0x000e660000000a00 */
[----:B------:R4:W5:Y:S01]  /*0230*/  @!P2 LDG.E R19, desc[UR4][R16.64] ;  /* 0x000000041013a981 */ /* 0x000962000c1e1900 */
[----:B---3--:R-:W-:-:S06]  /*0240*/  @!P3 IMAD.WIDE.U32 R26, R9, 0x4, R26 ;  /* 0x00000004091ab825 */ /* 0x008fcc00078e001a */
[----:B------:R-:W-:Y:S01]  /*0250*/  @!P5 IMAD.IADD R9, R24, 0x1, R5 ;  /* 0x000000011809d824 */ /* 0x000fe200078e0205 */
[----:B0-----:R-:W0:Y:S01]  /*0260*/  @!P5 LDC.64 R28, c[0x0][0x3a0] ;  /* 0x0000e800ff1cdb82 */ /* 0x001e220000000a00 */
[----:B------:R-:W-:Y:S02]  /*0270*/  @!P5 VIADD R5, R5, 0x80 ;  /* 0x000000800505d836 */ /* 0x000fe40000000000 */
[----:B------:R-:W-:-:S03]  /*0280*/  IMAD.MOV.U32 R23, RZ, RZ, RZ ;  /* 0x000000ffff177224 */ /* 0x000fc600078e00ff */
[----:B------:R-:W-:Y:S02]  /*0290*/  ISETP.GE.U32.AND P2, PT, R5, R22, PT ;  /* 0x000000160500720c */ /* 0x000fe40003f46070 */
[----:B----4-:R-:W3:Y:S01]  /*02a0*/  @!P0 LDC.64 R16, c[0x0][0x3a0] ;  /* 0x0000e800ff108b82 */ /* 0x010ee20000000a00 */
[----:B------:R4:W5:Y:S01]  /*02b0*/  @!P3 LDG.E R23, desc[UR4][R26.64] ;  /* 0x000000041a17b981 */ /* 0x000962000c1e1900 */
[----:B------:R-:W-:Y:S02]  /*02c0*/  IMAD.MOV.U32 R25, RZ, RZ, RZ ;  /* 0x000000ffff197224 */ /* 0x000fe400078e00ff */
[----:B-1----:R-:W-:-:S05]  /*02d0*/  @!P4 IMAD.WIDE.U32 R14, R7, 0x4, R14 ;  /* 0x00000004070ec825 */ /* 0x002fca00078e000e */
[----:B------:R1:W5:Y:S02]  /*02e0*/  @!P4 LDG.E R25, desc[UR4][R14.64] ;  /* 0x000000040e19c981 */ /* 0x000364000c1e1900 */
[----:B------:R-:W-:Y:S01]  /*02f0*/  @!P2 IMAD.IADD R7, R24, 0x1, R5 ;  /* 0x000000011807a824 */ /* 0x000fe200078e0205 */
[----:B----4-:R-:W4:Y:S01]  /*0300*/  @!P2 LDC.64 R26, c[0x0][0x3a0] ;  /* 0x0000e800ff1aab82 */ /* 0x010f220000000a00 */
[----:B------:R-:W-:-:S05]  /*0310*/  @!P2 VIADD R5, R5, 0x80 ;  /* 0x000000800505a836 */ /* 0x000fca0000000000 */
[----:B------:R-:W-:Y:S01]  /*0320*/  ISETP.GE.U32.AND P1, PT, R5, R22, PT ;  /* 0x000000160500720c */ /* 0x000fe20003f26070 */
[----:B---3--:R-:W-:-:S04]  /*0330*/  @!P0 IMAD.WIDE.U32 R16, R11, 0x4, R16 ;  /* 0x000000040b108825 */ /* 0x008fc800078e0010 */
[----:B------:R-:W-:-:S08]  /*0340*/  IMAD.MOV.U32 R11, RZ, RZ, RZ ;  /* 0x000000ffff0b7224 */ /* 0x000fd000078e00ff */
[----:B-1----:R-:W1:Y:S01]  /*0350*/  @!P1 LDC.64 R14, c[0x0][0x3a0] ;  /* 0x0000e800ff0e9b82 */ /* 0x002e620000000a00 */
[----:B0-----:R-:W-:Y:S01]  /*0360*/  @!P5 IMAD.WIDE.U32 R28, R9, 0x4, R28 ;  /* 0x00000004091cd825 */ /* 0x001fe200078e001c */
[----:B------:R-:W3:Y:S03]  /*0370*/  @!P0 LDG.E R11, desc[UR4][R16.64] ;  /* 0x00000004100b8981 */ /* 0x000ee6000c1e1900 */
[----:B------:R-:W-:Y:S02]  /*0380*/  IMAD.MOV.U32 R9, RZ, RZ, RZ ;  /* 0x000000ffff097224 */ /* 0x000fe400078e00ff */
[----:B----4-:R-:W-:-:S04]  /*0390*/  @!P2 IMAD.WIDE.U32 R26, R7, 0x4, R26 ;  /* 0x00000004071aa825 */ /* 0x010fc800078e001a */
[----:B------:R-:W4:Y:S01]  /*03a0*/  @!P5 LDG.E R9, desc[UR4][R28.64] ;  /* 0x000000041c09d981 */ /* 0x000f22000c1e1900 */
[----:B------:R-:W-:Y:S02]  /*03b0*/  IMAD.MOV.U32 R7, RZ, RZ, RZ ;  /* 0x000000ffff077224 */ /* 0x000fe400078e00ff */
[----:B------:R-:W-:-:S04]  /*03c0*/  @!P1 IMAD.IADD R5, R24, 0x1, R5 ;  /* 0x0000000118059824 */ /* 0x000fc800078e0205 */
[----:B------:R1:W4:Y:S02]  /*03d0*/  @!P2 LDG.E R7, desc[UR4][R26.64] ;  /* 0x000000041a07a981 */ /* 0x000324000c1e1900 */
[----:B-1----:R-:W-:-:S04]  /*03e0*/  @!P1 IMAD.WIDE.U32 R26, R5, 0x4, R14 ;  /* 0x00000004051a9825 */ /* 0x002fc800078e000e */
[----:B------:R-:W-:-:S06]  /*03f0*/  IMAD.MOV.U32 R5, RZ, RZ, RZ ;  /* 0x000000ffff057224 */ /* 0x000fcc00078e00ff */
[----:B------:R0:W4:Y:S01]  /*0400*/  @!P1 LDG.E R5, desc[UR4][R26.64] ;  /* 0x000000041a059981 */ /* 0x000122000c1e1900 */
[C---:B------:R-:W-:Y:S01]  /*0410*/  ISETP.GE.U32.AND P6, PT, R21.reuse, R22, PT ;  /* 0x000000161500720c */ /* 0x040fe20003fc6070 */
[----:B------:R-:W-:-:S05]  /*0420*/  VIADD R12, R21, 0x80 ;  /* 0x00000080150c7836 */ /* 0x000fca0000000000 */
[----:B------:R-:W-:-:S07]  /*0430*/  ISETP.GE.U32.AND P3, PT, R12, R22, PT ;  /* 0x000000160c00720c */ /* 0x000fce0003f66070 */
[----:B------:R-:W1:Y:S01]  /*0440*/  @!P6 LDC.64 R16, c[0x0][0x388] ;  /* 0x0000e200ff10eb82 */ /* 0x000e620000000a00 */
[----:B------:R-:W-:Y:S01]  /*0450*/  VIADD R29, R21, 0x100 ;  /* 0x00000100151d7836 */ /* 0x000fe20000000000 */
[----:B------:R-:W-:-:S04]  /*0460*/  PLOP3.LUT P0, PT, PT, PT, PT, 0x80, 0x8 ;  /* 0x000000000008781c */ /* 0x000fc80003f0f070 */
[----:B------:R-:W-:Y:S02]  /*0470*/  ISETP.GE.U32.AND P2, PT, R29, R22, PT ;  /* 0x000000161d00720c */ /* 0x000fe40003f46070 */
[----:B------:R-:W5:Y:S01]  /*0480*/  @!P3 LDC.64 R14, c[0x0][0x388] ;  /* 0x0000e200ff0ebb82 */ /* 0x000f620000000a00 */
[----:B0-----:R-:W-:Y:S01]  /*0490*/  VIADD R27, R21, 0x180 ;  /* 0x00000180151b7836 */ /* 0x001fe20000000000 */
[----:B------:R-:W-:Y:S02]  /*04a0*/  P2R R26, PR, RZ, 0x40 ;  /* 0x00000040ff1a7803 */ /* 0x000fe40000000000 */
[----:B--2---:R-:W-:-:S04]  /*04b0*/  @!P6 FSETP.NAN.FTZ.AND P1, PT, |R13|, |R13|, PT ;  /* 0x4000000d0d00e20b */ /* 0x004fc80003f38200 */
[----:B------:R-:W-:Y:S02]  /*04c0*/  @!P6 PLOP3.LUT P0, PT, P1, PT, PT, 0x80, 0x8 ;  /* 0x000000000008e81c */ /* 0x000fe40000f0f070 */
[----:B-1----:R-:W-:Y:S02]  /*04d0*/  @!P6 FMNMX.FTZ R16, R13, R16, !PT ;  /* 0x000000100d10e209 */ /* 0x002fe40007810000 */
[----:B------:R-:W-:-:S09]  /*04e0*/  PLOP3.LUT P1, PT, PT, PT, PT, 0x80, 0x8 ;  /* 0x000000000008781c */ /* 0x000fd20003f2f070 */
[----:B------:R-:W-:Y:S02]  /*04f0*/  @!P0 FMNMX.FTZ R13, R16, R17, PT ;  /* 0x00000011100d8209 */ /* 0x000fe40003810000 */
[----:B------:R-:W0:Y:S01]  /*0500*/  @!P2 LDC.64 R16, c[0x0][0x388] ;  /* 0x0000e200ff10ab82 */ /* 0x000e220000000a00 */
[----:B------:R-:W-:Y:S01]  /*0510*/  ISETP.GE.U32.AND P0, PT, R27, R22, PT ;  /* 0x000000161b00720c */ /* 0x000fe20003f06070 */
[----:B------:R-:W-:-:S05]  /*0520*/  VIADD R27, R21, 0x200 ;  /* 0x00000200151b7836 */ /* 0x000fca0000000000 */
[----:B------:R-:W-:Y:S02]  /*0530*/  ISETP.GE.U32.AND P5, PT, R27, R22, PT ;  /* 0x000000161b00720c */ /* 0x000fe40003fa6070 */
[----:B-----5:R-:W-:-:S04]  /*0540*/  @!P3 FSETP.NAN.FTZ.AND P4, PT, |R19|, |R19|, PT ;  /* 0x400000131300b20b */ /* 0x020fc80003f98200 */
[----:B------:R-:W-:Y:S02]  /*0550*/  @!P3 PLOP3.LUT P1, PT, P4, PT, PT, 0x80, 0x8 ;  /* 0x000000000008b81c */ /* 0x000fe4000272f070 */
[----:B------:R-:W-:Y:S02]  /*0560*/  @!P3 FMNMX.FTZ R14, R19, R14, !PT ;  /* 0x0000000e130eb209 */ /* 0x000fe40007810000 */
[----:B------:R-:W-:-:S09]  /*0570*/  @!P2 FSETP.NAN.FTZ.AND P4, PT, |R23|, |R23|, PT ;  /* 0x400000171700a20b */ /* 0x000fd20003f98200 */
[----:B------:R-:W-:Y:S02]  /*0580*/  @!P1 FMNMX.FTZ R19, R14, R15, PT ;  /* 0x0000000f0e139209 */ /* 0x000fe40003810000 */
[----:B------:R-:W-:Y:S01]  /*0590*/  PLOP3.LUT P1, PT, PT, PT, PT, 0x80, 0x8 ;  /* 0x000000000008781c */ /* 0x000fe20003f2f070 */
[----:B------:R-:W1:Y:S01]  /*05a0*/  @!P0 LDC.64 R14, c[0x0][0x388] ;  /* 0x0000e200ff0e8b82 */ /* 0x000e620000000a00 */
[----:B------:R-:W-:Y:S01]  /*05b0*/  @!P2 PLOP3.LUT P1, PT, P4, PT, PT, 0x80, 0x8 ;  /* 0x000000000008a81c */ /* 0x000fe2000272f070 */
[----:B------:R-:W-:Y:S02]  /*05c0*/  @!P3 IMAD.MOV.U32 R3, RZ, RZ, R19 ;  /* 0x000000ffff03b224 */ /* 0x000fe400078e0013 */
[----:B------:R-:W-:Y:S01]  /*05d0*/  VIADD R19, R21, 0x280 ;  /* 0x0000028015137836 */ /* 0x000fe20000000000 */
[----:B0-----:R-:W-:Y:S02]  /*05e0*/  @!P2 FMNMX.FTZ R16, R23, R16, !PT ;  /* 0x000000101710a209 */ /* 0x001fe40007810000 */
[----:B------:R-:W-:-:S02]  /*05f0*/  @!P0 FSETP.NAN.FTZ.AND P3, PT, |R25|, |R25|, PT ;  /* 0x400000191900820b */ /* 0x000fc40003f78200 */
[----:B------:R-:W-:-:S05]  /*0600*/  ISETP.GE.U32.AND P4, PT, R19, R22, PT ;  /* 0x000000161300720c */ /* 0x000fca0003f86070 */
[----:B------:R-:W-:Y:S02]  /*0610*/  @!P1 FMNMX.FTZ R23, R16, R17, PT ;  /* 0x0000001110179209 */ /* 0x000fe40003810000 */
[----:B------:R-:W-:Y:S01]  /*0620*/  PLOP3.LUT P1, PT, PT, PT, PT, 0x80, 0x8 ;  /* 0x000000000008781c */ /* 0x000fe20003f2f070 */
[----:B------:R-:W0:Y:S01]  /*0630*/  @!P5 LDC.64 R16, c[0x0][0x388] ;  /* 0x0000e200ff10db82 */ /* 0x000e220000000a00 */
[----:B------:R-:W-:Y:S02]  /*0640*/  @!P0 PLOP3.LUT P1, PT, P3, PT, PT, 0x80, 0x8 ;  /* 0x000000000008881c */ /* 0x000fe40001f2f070 */
[----:B-1----:R-:W-:-:S05]  /*0650*/  @!P0 FMNMX.FTZ R14, R25, R14, !PT ;  /* 0x0000000e190e8209 */ /* 0x002fca0007810000 */
[----:B------:R-:W1:Y:S01]  /*0660*/  @!P4 LDC.64 R18, c[0x0][0x388] ;  /* 0x0000e200ff12cb82 */ /* 0x000e620000000a00 */
[----:B---3--:R-:W-:-:S05]  /*0670*/  @!P5 FSETP.NAN.FTZ.AND P3, PT, |R11|, |R11|, PT ;  /* 0x4000000b0b00d20b */ /* 0x008fca0003f78200 */
[----:B------:R-:W-:Y:S01]  /*0680*/  @!P1 FMNMX.FTZ R25, R14, R15, PT ;  /* 0x0000000f0e199209 */ /* 0x000fe20003810000 */
[----:B------:R-:W-:Y:S01]  /*0690*/  VIADD R15, R21, 0x300 ;  /* 0x00000300150f7836 */ /* 0x000fe20000000000 */
[----:B------:R-:W-:Y:S01]  /*06a0*/  PLOP3.LUT P1, PT, PT, PT, PT, 0x80, 0x8 ;  /* 0x000000000008781c */ /* 0x000fe20003f2f070 */
[----:B------:R-:W-:Y:S01]  /*06b0*/  @!P2 IMAD.MOV.U32 R2, RZ, RZ, R23 ;  /* 0x000000ffff02a224 */ /* 0x000fe200078e0017 */
[----:B------:R-:W-:Y:S02]  /*06c0*/  @!P5 PLOP3.LUT P1, PT, P3, PT, PT, 0x80, 0x8 ;  /* 0x000000000008d81c */ /* 0x000fe40001f2f070 */
[----:B------:R-:W-:Y:S01]  /*06d0*/  ISETP.GE.U32.AND P3, PT, R15, R22, PT ;  /* 0x000000160f00720c */ /* 0x000fe20003f66070 */
[----:B------:R-:W-:Y:S01]  /*06e0*/  VIADD R15, R21, 0x380 ;  /* 0x00000380150f7836 */ /* 0x000fe20000000000 */
[----:B----4-:R-:W-:Y:S01]  /*06f0*/  @!P4 FSETP.NAN.FTZ.AND P2, PT, |R9|, |R9|, PT ;  /* 0x400000090900c20b */ /* 0x010fe20003f58200 */
[----:B------:R-:W-:Y:S01]  /*0700*/  @!P0 IMAD.MOV.U32 R0, RZ, RZ, R25 ;  /* 0x000000ffff008224 */ /* 0x000fe200078e0019 */
[----:B------:R-:W-:-:S02]  /*0710*/  PLOP3.LUT P0, PT, PT, PT, PT, 0x80, 0x8 ;  /* 0x000000000008781c */ /* 0x000fc40003f0f070 */
[----:B------:R-:W-:Y:S02]  /*0720*/  @!P4 PLOP3.LUT P0, PT, P2, PT, PT, 0x80, 0x8 ;  /* 0x000000000008c81c */ /* 0x000fe4000170f070 */
[----:B------:R-:W-:Y:S02]  /*0730*/  ISETP.GE.U32.AND P2, PT, R15, R22, PT ;  /* 0x000000160f00720c */ /* 0x000fe40003f46070 */
[----:B0-----:R-:W-:Y:S02]  /*0740*/  @!P5 FMNMX.FTZ R16, R11, R16, !PT ;  /* 0x000000100b10d209 */ /* 0x001fe40007810000 */
[----:B-1----:R-:W-:Y:S01]  /*0750*/  @!P4 FMNMX.FTZ R18, R9, R18, !PT ;  /* 0x000000120912c209 */ /* 0x002fe20007810000 */
[----:B------:R-:W0:Y:S01]  /*0760*/  @!P3 LDC.64 R14, c[0x0][0x388] ;  /* 0x0000e200ff0ebb82 */ /* 0x000e220000000a00 */
[----:B------:R-:W-:Y:S02]  /*0770*/  @!P1 FMNMX.FTZ R11, R16, R17, PT ;  /* 0x00000011100b9209 */ /* 0x000fe40003810000 */
[----:B------:R-:W-:-:S03]  /*0780*/  @!P3 FSETP.NAN.FTZ.AND P1, PT, |R7|, |R7|, PT ;  /* 0x400000070700b20b */ /* 0x000fc60003f38200 */
[----:B------:R-:W-:Y:S02]  /*0790*/  @!P0 FMNMX.FTZ R9, R18, R19, PT ;  /* 0x0000001312098209 */ /* 0x000fe40003810000 */
[----:B------:R-:W-:Y:S01]  /*07a0*/  PLOP3.LUT P0, PT, PT, PT, PT, 0x80, 0x8 ;  /* 0x000000000008781c */ /* 0x000fe20003f0f070 */
[----:B------:R-:W1:Y:S01]  /*07b0*/  @!P2 LDC.64 R16, c[0x0][0x388] ;  /* 0x0000e200ff10ab82 */ /* 0x000e620000000a00 */
[----:B------:R-:W-:Y:S02]  /*07c0*/  @!P3 PLOP3.LUT P0, PT, P1, PT, PT, 0x80, 0x8 ;  /* 0x000000000008b81c */ /* 0x000fe40000f0f070 */
[----:B------:R-:W-:Y:S02]  /*07d0*/  @!P2 FSETP.NAN.FTZ.AND P6, PT, |R5|, |R5|, PT ;  /* 0x400000050500a20b */ /* 0x000fe40003fd8200 */
[----:B------:R-:W-:Y:S02]  /*07e0*/  PLOP3.LUT P1, PT, PT, PT, PT, 0x80, 0x8 ;  /* 0x000000000008781c */ /* 0x000fe40003f2f070 */
[----:B------:R-:W-:-:S02]  /*07f0*/  @!P2 PLOP3.LUT P1, PT, P6, PT, PT, 0x80, 0x8 ;  /* 0x000000000008a81c */ /* 0x000fc4000372f070 */
[----:B------:R-:W-:-:S13]  /*0800*/  ISETP.NE.AND P6, PT, R26, RZ, PT ;  /* 0x000000ff1a00720c */ /* 0x000fda0003fc5270 */
[----:B------:R-:W2:Y:S01]  /*0810*/  @!P6 LDC.64 R18, c[0x0][0x398] ;  /* 0x0000e600ff12eb82 */ /* 0x000ea20000000a00 */
[----:B------:R-:W-:Y:S02]  /*0820*/  @!P6 IMAD.IADD R23, R24, 0x1, R21 ;  /* 0x000000011817e824 */ /* 0x000fe400078e0215 */
[----:B------:R-:W-:Y:S01]  /*0830*/  @!P6 IMAD.MOV.U32 R20, RZ, RZ, R13 ;  /* 0x000000ffff14e224 */ /* 0x000fe200078e000d */
[----:B0-----:R-:W-:Y:S01]  /*0840*/  @!P3 FMNMX.FTZ R14, R7, R14, !PT ;  /* 0x0000000e070eb209 */ /* 0x001fe20007810000 */
[----:B------:R-:W-:-:S03]  /*0850*/  @!P6 IMAD.MOV.U32 R21, RZ, RZ, R12 ;  /* 0x000000ffff15e224 */ /* 0x000fc600078e000c */
[----:B------:R-:W-:Y:S02]  /*0860*/  @!P0 FMNMX.FTZ R7, R14, R15, PT ;  /* 0x0000000f0e078209 */ /* 0x000fe40003810000 */
[----:B------:R-:W-:Y:S01]  /*0870*/  ISETP.GE.U32.AND P0, PT, R21, R22, PT ;  /* 0x000000161500720c */ /* 0x000fe20003f06070 */
[----:B--2---:R-:W-:-:S05]  /*0880*/  @!P6 IMAD.WIDE.U32 R18, R23, 0x4, R18 ;  /* 0x000000041712e825 */ /* 0x004fca00078e0012 */
[----:B------:R0:W-:Y:S01]  /*0890*/  @!P6 STG.E desc[UR4][R18.64], R20 ;  /* 0x000000141200e986 */ /* 0x0001e2000c101904 */
[----:B-1----:R-:W-:Y:S01]  /*08a0*/  @!P2 FMNMX.FTZ R16, R5, R16, !PT ;  /* 0x000000100510a209 */ /* 0x002fe20007810000 */
[----:B------:R-:W-:Y:S04]  /*08b0*/  BSSY.RECONVERGENT B0, `(.L_x_16753) ;  /* 0x0000031000007945 */ /* 0x000fe80003800200 */
[----:B------:R-:W-:Y:S01]  /*08c0*/  BSSY.RELIABLE B1, `(.L_x_16754) ;  /* 0x0000029000017945 */ /* 0x000fe20003800100 */
[----:B------:R-:W-:Y:S01]  /*08d0*/  @!P1 FMNMX.FTZ R5, R16, R17, PT ;  /* 0x0000001110059209 */ /* 0x000fe20003810000 */
[----:B------:R-:W-:Y:S02]  /*08e0*/  @!P5 IMAD.MOV.U32 R4, RZ, RZ, R11 ;  /* 0x000000ffff04d224 */ /* 0x000fe400078e000b */
[----:B------:R-:W-:-:S02]  /*08f0*/  @!P4 IMAD.MOV.U32 R6, RZ, RZ, R9 ;  /* 0x000000ffff06c224 */ /* 0x000fc400078e0009 */
[----:B------:R-:W-:Y:S02]  /*0900*/  @!P3 IMAD.MOV.U32 R8, RZ, RZ, R7 ;  /* 0x000000ffff08b224 */ /* 0x000fe400078e0007 */
[----:B------:R-:W-:Y:S01]  /*0910*/  @!P2 IMAD.MOV.U32 R10, RZ, RZ, R5 ;  /* 0x000000ffff0aa224 */ /* 0x000fe200078e0005 */
[----:B0-----:R-:W-:Y:S06]  /*0920*/  @P0 BRA `(.L_x_16755) ;  /* 0x0000000000300947 */ /* 0x001fec0003800000 */
        /* <DEDUP_REMOVED lines=12> */
.L_x_16755:
[----:B------:R-:W-:-:S13]  /*09f0*/  ISETP.GE.U32.AND P0, PT, R21, R22, PT ;  /* 0x000000161500720c */ /* 0x000fda0003f06070 */
[----:B------:R-:W-:Y:S05]  /*0a00*/  @P0 BRA `(.L_x_16757) ;  /* 0x0000000000300947 */ /* 0x000fea0003800000 */
[----:B0-----:R-:W0:Y:S01]  /*0a10*/  LDC.64 R2, c[0x0][0x398] ;  /* 0x0000e600ff027b82 */ /* 0x001e220000000a00 */
[----:B------:R-:W-:Y:S02]  /*0a20*/  IMAD.IADD R5, R24, 0x1, R21 ;  /* 0x0000000118057824 */ /* 0x000fe400078e0215 */
[----:B------:R-:W-:Y:S02]  /*0a30*/  VIADD R21, R21, 0x80 ;  /* 0x0000008015157836 */ /* 0x000fe40000000000 */
[----:B0-----:R-:W-:-:S05]  /*0a40*/  IMAD.WIDE.U32 R2, R5, 0x4, R2 ;  /* 0x0000000405027825 */ /* 0x001fca00078e0002 */
[----:B------:R1:W-:Y:S02]  /*0a50*/  STG.E desc[UR4][R2.64], R0 ;  /* 0x0000000002007986 */ /* 0x0003e4000c101904 */
.L_x_16756:
[----:B------:R-:W-:-:S13]  /*0a60*/  ISETP.GE.U32.AND P0, PT, R21, R22, PT ;  /* 0x000000161500720c */ /* 0x000fda0003f06070 */
[----:B------:R-:W-:Y:S05]  /*0a70*/  @P0 BRA `(.L_x_16758) ;  /* 0x0000000000340947 */ /* 0x000fea0003800000 */
[----:B01----:R-:W0:Y:S01]  /*0a80*/  LDC.64 R2, c[0x0][0x398] ;  /* 0x0000e600ff027b82 */ /* 0x003e220000000a00 */
[----:B------:R-:W-:Y:S02]  /*0a90*/  IMAD.IADD R5, R24, 0x1, R21 ;  /* 0x0000000118057824 */ /* 0x000fe400078e0215 */
[----:B------:R-:W-:Y:S02]  /*0aa0*/  VIADD R21, R21, 0x80 ;  /* 0x0000008015157836 */ /* 0x000fe40000000000 */
[----:B0-----:R-:W-:-:S05]  /*0ab0*/  IMAD.WIDE.U32 R2, R5, 0x4, R2 ;  /* 0x0000000405027825 */ /* 0x001fca00078e0002 */
[----:B------:R1:W-:Y:S02]  /*0ac0*/  STG.E desc[UR4][R2.64], R4 ;  /* 0x0000000402007986 */ /* 0x0003e4000c101904 */
.L_x_16757:
        /* <DEDUP_REMOVED lines=8> */
.L_x_16758:
[----:B------:R-:W-:Y:S05]  /*0b50*/  BSYNC.RELIABLE B1 ;  /* 0x0000000000017941 */ /* 0x000fea0003800100 */
.L_x_16754:
[----:B------:R-:W-:-:S13]  /*0b60*/  ISETP.GE.U32.AND P0, PT, R21, R22, PT ;  /* 0x000000161500720c */ /* 0x000fda0003f06070 */
[----:B012---:R-:W0:Y:S01]  /*0b70*/  @!P0 LDC.64 R2, c[0x0][0x398] ;  /* 0x0000e600ff028b82 */ /* 0x007e220000000a00 */
[----:B------:R-:W-:Y:S02]  /*0b80*/  @!P0 IMAD.IADD R5, R24, 0x1, R21 ;  /* 0x0000000118058824 */ /* 0x000fe400078e0215 */
[----:B------:R-:W-:Y:S02]  /*0b90*/  @!P0 VIADD R21, R21, 0x80 ;  /* 0x0000008015158836 */ /* 0x000fe40000000000 */
[----:B0-----:R-:W-:-:S05]  /*0ba0*/  @!P0 IMAD.WIDE.U32 R2, R5, 0x4, R2 ;  /* 0x0000000405028825 */ /* 0x001fca00078e0002 */
[----:B------:R2:W-:Y:S02]  /*0bb0*/  @!P0 STG.E desc[UR4][R2.64], R8 ;  /* 0x0000000802008986 */ /* 0x0005e4000c101904 */
.L_x_16759:
[----:B------:R-:W-:Y:S05]  /*0bc0*/  BSYNC.RECONVERGENT B0 ;  /* 0x0000000000007941 */ /* 0x000fea0003800200 */
.L_x_16753:
        /* <DEDUP_REMOVED lines=8> */
.L_x_16752:
[----:B------:R-:W0:Y:S01]  /*0c50*/  S2R R15, SR_TID.X ;  /* 0x00000000000f7919 */ /* 0x000e220000002100 */
[----:B------:R-:W1:Y:S01]  /*0c60*/  LDC.64 R2, c[0x0][0x3a0] ;  /* 0x0000e800ff027b82 */ /* 0x000e620000000a00 */
[----:B------:R-:W2:Y:S07]  /*0c70*/  LDCU.64 UR6, c[0x0][0x388] ;  /* 0x00007100ff0677ac */ /* 0x000eae0008000a00 */
[----:B------:R-:W3:Y:S01]  /*0c80*/  LDC.64 R12, c[0x0][0x398] ;  /* 0x0000e600ff0c7b82 */ /* 0x000ee20000000a00 */
[----:B-1----:R-:W-:-:S04]  /*0c90*/  IMAD.WIDE.U32 R2, R24, 0x4, R2 ;  /* 0x0000000418027825 */ /* 0x002fc800078e0002 */
[----:B0-----:R-:W-:-:S05]  /*0ca0*/  IMAD.WIDE.U32 R10, R15, 0x8, R2 ;  /* 0x000000080f0a7825 */ /* 0x001fca00078e0002 */
[----:B------:R-:W4:Y:S04]  /*0cb0*/  LDG.E.64 R6, desc[UR4][R10.64] ;  /* 0x000000040a067981 */ /* 0x000f28000c1e1b00 */
[----:B------:R-:W5:Y:S04]  /*0cc0*/  LDG.E.64 R4, desc[UR4][R10.64+0x400] ;  /* 0x000400040a047981 */ /* 0x000f68000c1e1b00 */
[----:B------:R-:W5:Y:S04]  /*0cd0*/  LDG.E.64 R2, desc[UR4][R10.64+0x800] ;  /* 0x000800040a027981 */ /* 0x000f68000c1e1b00 */
[----:B------:R-:W5:Y:S01]  /*0ce0*/  LDG.E.64 R8, desc[UR4][R10.64+0xc00] ;  /* 0x000c00040a087981 */ /* 0x000f62000c1e1b00 */
[----:B---3--:R-:W-:-:S04]  /*0cf0*/  IMAD.WIDE.U32 R24, R24, 0x4, R12 ;  /* 0x0000000418187825 */ /* 0x008fc800078e000c */
[----:B------:R-:W-:Y:S01]  /*0d00*/  IMAD.WIDE.U32 R24, R15, 0x8, R24 ;  /* 0x000000080f187825 */ /* 0x000fe200078e0018 */
[C---:B----4-:R-:W-:Y:S02]  /*0d10*/  FSETP.NAN.FTZ.AND P3, PT, |R6|.reuse, |R6|, PT ;  /* 0x400000060600720b */ /* 0x050fe40003f78200 */
[----:B------:R-:W-:Y:S02]  /*0d20*/  FSETP.NAN.FTZ.AND P2, PT, |R7|, |R7|, PT ;  /* 0x400000070700720b */ /* 0x000fe40003f58200 */
[----:B--2---:R-:W-:Y:S02]  /*0d30*/  FMNMX.FTZ R0, R6, UR6, !PT ;  /* 0x0000000606007c09 */ /* 0x004fe4000f810000 */
[----:B-----5:R-:W-:Y:S02]  /*0d40*/  FSETP.NAN.FTZ.AND P1, PT, |R4|, |R4|, PT ;  /* 0x400000040400720b */ /* 0x020fe40003f38200 */
[----:B------:R-:W-:Y:S02]  /*0d50*/  FSETP.NAN.FTZ.AND P0, PT, |R5|, |R5|, PT ;  /* 0x400000050500720b */ /* 0x000fe40003f18200 */
[----:B------:R-:W-:-:S02]  /*0d60*/  FSETP.NAN.FTZ.AND P4, PT, |R3|, |R3|, PT ;  /* 0x400000030300720b */ /* 0x000fc40003f98200 */
[----:B------:R-:W-:Y:S02]  /*0d70*/  FSETP.NAN.FTZ.AND P5, PT, |R8|, |R8|, PT ;  /* 0x400000080800720b */ /* 0x000fe40003fb8200 */
[----:B------:R-:W-:Y:S02]  /*0d80*/  @!P3 FMNMX.FTZ R6, R0, UR7, PT ;  /* 0x000000070006bc09 */ /* 0x000fe4000b810000 */
[----:B------:R-:W-:Y:S02]  /*0d90*/  FSETP.NAN.FTZ.AND P3, PT, |R2|, |R2|, PT ;  /* 0x400000020200720b */ /* 0x000fe40003f78200 */
[----:B------:R-:W-:Y:S02]  /*0da0*/  FSETP.NAN.FTZ.AND P6, PT, |R9|, |R9|, PT ;  /* 0x400000090900720b */ /* 0x000fe40003fd8200 */
[----:B------:R-:W-:Y:S02]  /*0db0*/  FMNMX.FTZ R0, R7, UR6, !PT ;  /* 0x0000000607007c09 */ /* 0x000fe4000f810000 */
[----:B------:R-:W-:-:S02]  /*0dc0*/  FMNMX.FTZ R10, R4, UR6, !PT ;  /* 0x00000006040a7c09 */ /* 0x000fc4000f810000 */
[----:B------:R-:W-:Y:S02]  /*0dd0*/  FMNMX.FTZ R11, R5, UR6, !PT ;  /* 0x00000006050b7c09 */ /* 0x000fe4000f810000 */
[----:B------:R-:W-:Y:S02]  /*0de0*/  @!P2 FMNMX.FTZ R7, R0, UR7, PT ;  /* 0x000000070007ac09 */ /* 0x000fe4000b810000 */
[----:B------:R-:W-:Y:S02]  /*0df0*/  @!P1 FMNMX.FTZ R4, R10, UR7, PT ;  /* 0x000000070a049c09 */ /* 0x000fe4000b810000 */
[----:B------:R-:W-:Y:S01]  /*0e00*/  @!P0 FMNMX.FTZ R5, R11, UR7, PT ;  /* 0x000000070b058c09 */ /* 0x000fe2000b810000 */
[----:B------:R-:W-:Y:S01]  /*0e10*/  STG.E.64 desc[UR4][R24.64], R6 ;  /* 0x0000000618007986 */ /* 0x000fe2000c101b04 */
[----:B------:R-:W-:Y:S02]  /*0e20*/  FMNMX.FTZ R0, R2, UR6, !PT ;  /* 0x0000000602007c09 */ /* 0x000fe4000f810000 */
[----:B------:R-:W-:Y:S01]  /*0e30*/  FMNMX.FTZ R10, R3, UR6, !PT ;  /* 0x00000006030a7c09 */ /* 0x000fe2000f810000 */
[----:B------:R-:W-:Y:S01]  /*0e40*/  STG.E.64 desc[UR4][R24.64+0x400], R4 ;  /* 0x0004000418007986 */ /* 0x000fe2000c101b04 */
[----:B------:R-:W-:-:S02]  /*0e50*/  FMNMX.FTZ R11, R8, UR6, !PT ;  /* 0x00000006080b7c09 */ /* 0x000fc4000f810000 */
[----:B------:R-:W-:Y:S02]  /*0e60*/  FMNMX.FTZ R12, R9, UR6, !PT ;  /* 0x00000006090c7c09 */ /* 0x000fe4000f810000 */
[----:B------:R-:W-:Y:S02]  /*0e70*/  @!P3 FMNMX.FTZ R2, R0, UR7, PT ;  /* 0x000000070002bc09 */ /* 0x000fe4000b810000 */
[----:B------:R-:W-:Y:S02]  /*0e80*/  @!P4 FMNMX.FTZ R3, R10, UR7, PT ;  /* 0x000000070a03cc09 */ /* 0x000fe4000b810000 */
[----:B------:R-:W-:Y:S02]  /*0e90*/  @!P5 FMNMX.FTZ R8, R11, UR7, PT ;  /* 0x000000070b08dc09 */ /* 0x000fe4000b810000 */
[----:B------:R-:W-:Y:S01]  /*0ea0*/  @!P6 FMNMX.FTZ R9, R12, UR7, PT ;  /* 0x000000070c09ec09 */ /* 0x000fe2000b810000 */
[----:B------:R-:W-:Y:S04]  /*0eb0*/  STG.E.64 desc[UR4][R24.64+0x800], R2 ;  /* 0x0008000218007986 */ /* 0x000fe8000c101b04 */
[----:B------:R-:W-:Y:S01]  /*0ec0*/  STG.E.64 desc[UR4][R24.64+0xc00], R8 ;  /* 0x000c000818007986 */ /* 0x000fe2000c101b04 */
[----:B------:R-:W-:Y:S05]  /*0ed0*/  EXIT ;  /* 0x000000000000794d */ /* 0x000fea0003800000 */
.L_x_16760:
        /* <DEDUP_REMOVED lines=10> */
.L_x_35971:


//--------------------- .text._ZN2at6native29vectorized_elementwise_kernelILi4EZZZNS0_17clamp_kernel_cudaERNS_18TensorIteratorBaseERKN3c106ScalarES7_ENKUlvE_clEvENKUlvE5_clEvEUlfE_St5arrayIPcLm2EEEEviT0_T1_ --------------------------
	.section	.text._ZN2at6native29vectorized_elementwise_kernelILi4EZZZNS0_17clamp_kernel_cudaERNS_18TensorIteratorBaseERKN3c106ScalarES7_ENKUlvE_clEvENKUlvE5_clEvEUlfE_St5arrayIPcLm2EEEEviT0_T1_,"ax",@progbits
	.align	128
        .global         _ZN2at6native29vectorized_elementwise_kernelILi4EZZZNS0_17clamp_kernel_cudaERNS_18TensorIteratorBaseERKN3c106ScalarES7_ENKUlvE_clEvENKUlvE5_clEvEUlfE_St5arrayIPcLm2EEEEviT0_T1_
        .type           _ZN2at6native29vectorized_elementwise_kernelILi4EZZZNS0_17clamp_kernel_cudaERNS_18TensorIteratorBaseERKN3c106ScalarES7_ENKUlvE_clEvENKUlvE5_clEvEUlfE_St5arrayIPcLm2EEEEviT0_T1_,@function
        .size           _ZN2at6native29vectorized_elementwise_kernelILi4EZZZNS0_17clamp_kernel_cudaERNS_18TensorIteratorBaseERKN3c106ScalarES7_ENKUlvE_clEvENKUlvE5_clEvEUlfE_St5arrayIPcLm2EEEEviT0_T1_,(.L_x_35972 - _ZN2at6native29vectorized_elementwise_kernelILi4EZZZNS0_17clamp_kernel_cudaERNS_18TensorIteratorBaseERKN3c106ScalarES7_ENKUlvE_clEvENKUlvE5_clEvEUlfE_St5arrayIPcLm2EEEEviT0_T1_)
        .other          _ZN2at6native29vectorized_elementwise_kernelILi4EZZZNS0_17clamp_kernel_cudaERNS_18TensorIteratorBaseERKN3c106ScalarES7_ENKUlvE_clEvENKUlvE5_clEvEUlfE_St5arrayIPcLm2EEEEviT0_T1_,@"STO_CUDA_ENTRY STV_DEFAULT"
_ZN2at6native29vectorized_elementwise_kernelILi4EZZZNS0_17clamp_kernel_cudaERNS_18TensorIteratorBaseERKN3c106ScalarES7_ENKUlvE_clEvENKUlvE5_clEvEUlfE_St5arrayIPcLm2EEEEviT0_T1_:
.text._ZN2at6native29vectorized_elementwise_kernelILi4EZZZNS0_17clamp_kernel_cudaERNS_18TensorIteratorBaseERKN3c106ScalarES7_ENKUlvE_clEvENKUlvE5_clEvEUlfE_St5arrayIPcLm2EEEEviT0_T1_:
        /* <DEDUP_REMOVED lines=159> */
.L_x_16764:
[----:B------:R-:W-:-:S13]  /*09f0*/  ISETP.GE.U32.AND P0, PT, R21, R22, PT ;  /* 0x000000161500720c */ /* 0x000fda0003f06070 */
[----:B------:R-:W-:Y:S05]  /*0a00*/  @P0 BRA `(.L_x_16766) ;  /* 0x0000000000300947 */ /* 0x000fea0003800000 */
[----:B0-----:R-:W0:Y:S01]  /*0a10*/  LDC.64 R2, c[0x0][0x398] ;  /* 0x0000e600ff027b82 */ /* 0x001e220000000a00 */
[----:B------:R-:W-:Y:S02]  /*0a20*/  IMAD.IADD R5, R24, 0x1, R21 ;  /* 0x0000000118057824 */ /* 0x000fe400078e0215 */
[----:B------:R-:W-:Y:S02]  /*0a30*/  VIADD R21, R21, 0x80 ;  /* 0x0000008015157836 */ /* 0x000fe40000000000 */
[----:B0-----:R-:W-:-:S05]  /*0a40*/  IMAD.WIDE.U32 R2, R5, 0x4, R2 ;  /* 0x0000000405027825 */ /* 0x001fca00078e0002 */
[----:B------:R1:W-:Y:S02]  /*0a50*/  STG.E desc[UR4][R2.64], R0 ;  /* 0x0000000002007986 */ /* 0x0003e4000c101904 */
.L_x_16765:
[----:B------:R-:W-:-:S13]  /*0a60*/  ISETP.GE.U32.AND P0, PT, R21, R22, PT ;  /* 0x000000161500720c */ /* 0x000fda0003f06070 */
[----:B------:R-:W-:Y:S05]  /*0a70*/  @P0 BRA `(.L_x_16767) ;  /* 0x0000000000340947 */ /* 0x000fea0003800000 */
[----:B01----:R-:W0:Y:S01]  /*0a80*/  LDC.64 R2, c[0x0][0x398] ;  /* 0x0000e600ff027b82 */ /* 0x003e220000000a00 */
[----:B------:R-:W-:Y:S02]  /*0a90*/  IMAD.IADD R5, R24, 0x1, R21 ;  /* 0x0000000118057824 */ /* 0x000fe400078e0215 */
[----:B------:R-:W-:Y:S02]  /*0aa0*/  VIADD R21, R21, 0x80 ;  /* 0x0000008015157836 */ /* 0x000fe40000000000 */
[----:B0-----:R-:W-:-:S05]  /*0ab0*/  IMAD.WIDE.U32 R2, R5, 0x4, R2 ;  /* 0x0000000405027825 */ /* 0x001fca00078e0002 */
[----:B------:R1:W-:Y:S02]  /*0ac0*/  STG.E desc[UR4][R2.64], R4 ;  /* 0x0000000402007986 */ /* 0x0003e4000c101904 */
.L_x_16766:
        /* <DEDUP_REMOVED lines=8> */
.L_x_16767:
[----:B------:R-:W-:Y:S05]  /*0b50*/  BSYNC.RELIABLE B1 ;  /* 0x0000000000017941 */ /* 0x000fea0003800100 */
.L_x_16763:
[----:B------:R-:W-:-:S13]  /*0b60*/  ISETP.GE.U32.AND P0, PT, R21, R22, PT ;  /* 0x000000161500720c */ /* 0x000fda0003f06070 */
[----:B012---:R-:W0:Y:S01]  /*0b70*/  @!P0 LDC.64 R2, c[0x0][0x398] ;  /* 0x0000e600ff028b82 */ /* 0x007e220000000a00 */
[----:B------:R-:W-:Y:S02]  /*0b80*/  @!P0 IMAD.IADD R5, R24, 0x1, R21 ;  /* 0x0000000118058824 */ /* 0x000fe400078e0215 */
[----:B------:R-:W-:Y:S02]  /*0b90*/  @!P0 VIADD R21, R21, 0x80 ;  /* 0x0000008015158836 */ /* 0x000fe40000000000 */
[----:B0-----:R-:W-:-:S05]  /*0ba0*/  @!P0 IMAD.WIDE.U32 R2, R5, 0x4, R2 ;  /* 0x0000000405028825 */ /* 0x001fca00078e0002 */
[----:B------:R2:W-:Y:S02]  /*0bb0*/  @!P0 STG.E desc[UR4][R2.64], R8 ;  /* 0x0000000802008986 */ /* 0x0005e4000c101904 */
.L_x_16768:
[----:B------:R-:W-:Y:S05]  /*0bc0*/  BSYNC.RECONVERGENT B0 ;  /* 0x0000000000007941 */ /* 0x000fea0003800200 */
.L_x_16762:
        /* <DEDUP_REMOVED lines=8> */
.L_x_16761:
[----:B------:R-:W0:Y:S01]  /*0c50*/  S2R R15, SR_TID.X ;  /* 0x00000000000f7919 */ /* 0x000e220000002100 */
[----:B------:R-:W1:Y:S01]  /*0c60*/  LDC.64 R2, c[0x0][0x3a0] ;  /* 0x0000e800ff027b82 */ /* 0x000e620000000a00 */
[----:B------:R-:W2:Y:S07]  /*0c70*/  LDCU.64 UR6, c[0x0][0x388] ;  /* 0x00007100ff0677ac */ /* 0x000eae0008000a00 */
[----:B------:R-:W3:Y:S01]  /*0c80*/  LDC.64 R12, c[0x0][0x398] ;  /* 0x0000e600ff0c7b82 */ /* 0x000ee20000000a00 */
[----:B-1----:R-:W-:-:S04]  /*0c90*/  IMAD.WIDE.U32 R2, R24, 0x4, R2 ;  /* 0x0000000418027825 */ /* 0x002fc800078e0002 */
[----:B0-----:R-:W-:-:S05]  /*0ca0*/  IMAD.WIDE.U32 R2, R15, 0x10, R2 ;  /* 0x000000100f027825 */ /* 0x001fca00078e0002 */
[----:B------:R-:W4:Y:S04]  /*0cb0*/  LDG.E.128 R4, desc[UR4][R2.64] ;  /* 0x0000000402047981 */ /* 0x000f28000c1e1d00 */
[----:B------:R-:W5:Y:S01]  /*0cc0*/  LDG.E.128 R8, desc[UR4][R2.64+0x800] ;  /* 0x0008000402087981 */ /* 0x000f62000c1e1d00 */
[----:B---3--:R-:W-:-:S04]  /*0cd0*/  IMAD.WIDE.U32 R24, R24, 0x4, R12 ;  /* 0x0000000418187825 */ /* 0x008fc800078e000c */
[----:B------:R-:W-:Y:S01]  /*0ce0*/  IMAD.WIDE.U32 R24, R15, 0x10, R24 ;  /* 0x000000100f187825 */ /* 0x000fe200078e0018 */
[C---:B----4-:R-:W-:Y:S02]  /*0cf0*/  FSETP.NAN.FTZ.AND P3, PT, |R4|.reuse, |R4|, PT ;  /* 0x400000040400720b */ /* 0x050fe40003f78200 */
[----:B------:R-:W-:Y:S02]  /*0d00*/  FSETP.NAN.FTZ.AND P2, PT, |R5|, |R5|, PT ;  /* 0x400000050500720b */ /* 0x000fe40003f58200 */
[----:B--2---:R-:W-:Y:S02]  /*0d10*/  FMNMX.FTZ R0, R4, UR6, !PT ;  /* 0x0000000604007c09 */ /* 0x004fe4000f810000 */
[----:B------:R-:W-:Y:S02]  /*0d20*/  FSETP.NAN.FTZ.AND P1, PT, |R6|, |R6|, PT ;  /* 0x400000060600720b */ /* 0x000fe40003f38200 */
[----:B------:R-:W-:Y:S02]  /*0d30*/  FSETP.NAN.FTZ.AND P0, PT, |R7|, |R7|, PT ;  /* 0x400000070700720b */ /* 0x000fe40003f18200 */
[----:B-----5:R-:W-:-:S02]  /*0d40*/  FSETP.NAN.FTZ.AND P4, PT, |R9|, |R9|, PT ;  /* 0x400000090900720b */ /* 0x020fc40003f98200 */
        /* <DEDUP_REMOVED lines=9> */
[----:B------:R-:W-:Y:S02]  /*0de0*/  @!P0 FMNMX.FTZ R7, R3, UR7, PT ;  /* 0x0000000703078c09 */ /* 0x000fe4000b810000 */
[----:B------:R-:W-:Y:S02]  /*0df0*/  FMNMX.FTZ R0, R8, UR6, !PT ;  /* 0x0000000608007c09 */ /* 0x000fe4000f810000 */
[----:B------:R-:W-:Y:S01]  /*0e00*/  FMNMX.FTZ R2, R9, UR6, !PT ;  /* 0x0000000609027c09 */ /* 0x000fe2000f810000 */
[----:B------:R-:W-:Y:S01]  /*0e10*/  STG.E.128 desc[UR4][R24.64], R4 ;  /* 0x0000000418007986 */ /* 0x000fe2000c101d04 */
[----:B------:R-:W-:-:S02]  /*0e20*/  FMNMX.FTZ R3, R10, UR6, !PT ;  /* 0x000000060a037c09 */ /* 0x000fc4000f810000 */
[----:B------:R-:W-:Y:S02]  /*0e30*/  FMNMX.FTZ R12, R11, UR6, !PT ;  /* 0x000000060b0c7c09 */ /* 0x000fe4000f810000 */
[----:B------:R-:W-:Y:S02]  /*0e40*/  @!P3 FMNMX.FTZ R8, R0, UR7, PT ;  /* 0x000000070008bc09 */ /* 0x000fe4000b810000 */
[----:B------:R-:W-:Y:S02]  /*0e50*/  @!P4 FMNMX.FTZ R9, R2, UR7, PT ;  /* 0x000000070209cc09 */ /* 0x000fe4000b810000 */
[----:B------:R-:W-:Y:S02]  /*0e60*/  @!P5 FMNMX.FTZ R10, R3, UR7, PT ;  /* 0x00000007030adc09 */ /* 0x000fe4000b810000 */
[----:B------:R-:W-:-:S05]  /*0e70*/  @!P6 FMNMX.FTZ R11, R12, UR7, PT ;  /* 0x000000070c0bec09 */ /* 0x000fca000b810000 */
[----:B------:R-:W-:Y:S01]  /*0e80*/  STG.E.128 desc[UR4][R24.64+0x800], R8 ;  /* 0x0008000818007986 */ /* 0x000fe2000c101d04 */
[----:B------:R-:W-:Y:S05]  /*0e90*/  EXIT ;  /* 0x000000000000794d */ /* 0x000fea0003800000 */
.L_x_16769:
        /* <DEDUP_REMOVED lines=14> */
.L_x_35972:


//--------------------- .text._ZN2at6native29vectorized_elementwise_kernelILi8EZZZNS0_17clamp_kernel_cudaERNS_18TensorIteratorBaseERKN3c106ScalarES7_ENKUlvE_clEvENKUlvE5_clEvEUlfE_St5arrayIPcLm2EEEEviT0_T1_ --------------------------
	.section	.text._ZN2at6native29vectorized_elementwise_kernelILi8EZZZNS0_17clamp_kernel_cudaERNS_18TensorIteratorBaseERKN3c106ScalarES7_ENKUlvE_clEvENKUlvE5_clEvEUlfE_St5arrayIPcLm2EEEEviT0_T1_,"ax",@progbits
	.align	128
        .global         _ZN2at6native29vectorized_elementwise_kernelILi8EZZZNS0_17clamp_kernel_cudaERNS_18TensorIteratorBaseERKN3c106ScalarES7_ENKUlvE_clEvENKUlvE5_clEvEUlfE_St5arrayIPcLm2EEEEviT0_T1_
        .type           _ZN2at6native29vectorized_elementwise_kernelILi8EZZZNS0_17clamp_kernel_cudaERNS_18TensorIteratorBaseERKN3c106ScalarES7_ENKUlvE_clEvENKUlvE5_clEvEUlfE_St5arrayIPcLm2EEEEviT0_T1_,@function
        .size           _ZN2at6native29vectorized_elementwise_kernelILi8EZZZNS0_17clamp_kernel_cudaERNS_18TensorIteratorBaseERKN3c106ScalarES7_ENKUlvE_clEvENKUlvE5_clEvEUlfE_St5arrayIPcLm2EEEEviT0_T1_,(.L_x_35973 - _ZN2at6native29vectorized_elementwise_kernelILi8EZZZNS0_17clamp_kernel_cudaERNS_18TensorIteratorBaseERKN3c106ScalarES7_ENKUlvE_clEvENKUlvE5_clEvEUlfE_St5arrayIPcLm2EEEEviT0_T1_)
        .other          _ZN2at6native29vectorized_elementwise_kernelILi8EZZZNS0_17clamp_kernel_cudaERNS_18TensorIteratorBaseERKN3c106ScalarES7_ENKUlvE_clEvENKUlvE5_clEvEUlfE_St5arrayIPcLm2EEEEviT0_T1_,@"STO_CUDA_ENTRY STV_DEFAULT"
_ZN2at6native29vectorized_elementwise_kernelILi8EZZZNS0_17clamp_kernel_cudaERNS_18TensorIteratorBaseERKN3c106ScalarES7_ENKUlvE_clEvENKUlvE5_clEvEUlfE_St5arrayIPcLm2EEEEviT0_T1_:
.text._ZN2at6native29vectorized_elementwise_kernelILi8EZZZNS0_17clamp_kernel_cudaERNS_18TensorIteratorBaseERKN3c106ScalarES7_ENKUlvE_clEvENKUlvE5_clEvEUlfE_St5arrayIPcLm2EEEEviT0_T1_:
[----:B------:R-:W-:Y:S01]  /*0000*/  LDC R1, c[0x0][0x37c] ;  /* 0x0000df00ff017b82 */ /* 0x000fe20000000800 */
[----:B------:R-:W-:Y:S05]  /*0010*/  EXIT ;  /* 0x000000000000794d */ /* 0x000fea0003800000 */
.L_x_16770:
        /* <DEDUP_REMOVED lines=14> */
.L_x_35973:


//--------------------- .text._ZN2at6native18elementwise_kernelILi128ELi4EZNS0_15gpu_kernel_implIZZZNS0_17clamp_kernel_cudaERNS_18TensorIteratorBaseERKN3c106ScalarES8_ENKUlvE_clEvENKUlvE4_clEvEUldE_EEvS4_RKT_EUliE_EEviT1_ --------------------------
	.section	.text._ZN2at6native18elementwise_kernelILi128ELi4EZNS0_15gpu_kernel_implIZZZNS0_17clamp_kernel_cudaERNS_18TensorIteratorBaseERKN3c106ScalarES8_ENKUlvE_clEvENKUlvE4_clEvEUldE_EEvS4_RKT_EUliE_EEviT1_,"ax",@progbits
	.align	128
        .global         _ZN2at6native18elementwise_kernelILi128ELi4EZNS0_15gpu_kernel_implIZZZNS0_17clamp_kernel_cudaERNS_18TensorIteratorBaseERKN3c106ScalarES8_ENKUlvE_clEvENKUlvE4_clEvEUldE_EEvS4_RKT_EUliE_EEviT1_
        .type           _ZN2at6native18elementwise_kernelILi128ELi4EZNS0_15gpu_kernel_implIZZZNS0_17clamp_kernel_cudaERNS_18TensorIteratorBaseERKN3c106ScalarES8_ENKUlvE_clEvENKUlvE4_clEvEUldE_EEvS4_RKT_EUliE_EEviT1_,@function
        .size           _ZN2at6native18elementwise_kernelILi128ELi4EZNS0_15gpu_kernel_implIZZZNS0_17clamp_kernel_cudaERNS_18TensorIteratorBaseERKN3c106ScalarES8_ENKUlvE_clEvENKUlvE4_clEvEUldE_EEvS4_RKT_EUliE_EEviT1_,(.L_x_35974 - _ZN2at6native18elementwise_kernelILi128ELi4EZNS0_15gpu_kernel_implIZZZNS0_17clamp_kernel_cudaERNS_18TensorIteratorBaseERKN3c106ScalarES8_ENKUlvE_clEvENKUlvE4_clEvEUldE_EEvS4_RKT_EUliE_EEviT1_)
        .other          _ZN2at6native18elementwise_kernelILi128ELi4EZNS0_15gpu_kernel_implIZZZNS0_17clamp_kernel_cudaERNS_18TensorIteratorBaseERKN3c106ScalarES8_ENKUlvE_clEvENKUlvE4_clEvEUldE_EEvS4_RKT_EUliE_EEviT1_,@"STO_CUDA_ENTRY STV_DEFAULT"
_ZN2at6native18elementwise_kernelILi128ELi4EZNS0_15gpu_kernel_implIZZZNS0_17clamp_kernel_cudaERNS_18TensorIteratorBaseERKN3c106ScalarES8_ENKUlvE_clEvENKUlvE4_clEvEUldE_EEvS4_RKT_EUliE_EEviT1_:
.text._ZN2at6native18elementwise_kernelILi128ELi4EZNS0_15gpu_kernel_implIZZZNS0_17clamp_kernel_cudaERNS_18TensorIteratorBaseERKN3c106ScalarES8_ENKUlvE_clEvENKUlvE4_clEvEUldE_EEvS4_RKT_EUliE_EEviT1_:
        /* <DEDUP_REMOVED lines=319> */
.L_x_16773:
        /* <DEDUP_REMOVED lines=18> */
.L_x_16778:
[----:B------:R-:W2:Y:S02]  /*1510*/  LDG.E.U8 R2, desc[UR36][R2.64] ;  /* 0x0000002402027981 */ /* 0x000ea4000c1e1100 */
[----:B--2---:R4:W0:Y:S02]  /*1520*/  I2F.F64.U16 R4, R2 ;  /* 0x0000000200047312 */ /* 0x0048240000101800 */
[----:B0---4-:R-:W-:Y:S05]  /*1530*/  BRA `(.L_x_16780) ;  /* 0x0000000c00607947 */ /* 0x011fea0003800000 */
.L_x_16777:
        /* <DEDUP_REMOVED lines=9> */
.L_x_16782:
[----:B------:R-:W2:Y:S02]  /*15d0*/  LDG.E R2, desc[UR36][R2.64] ;  /* 0x0000002402027981 */ /* 0x000ea4000c1e1900 */
[----:B--2---:R4:W0:Y:S02]  /*15e0*/  I2F.F64 R4, R2 ;  /* 0x0000000200047312 */ /* 0x0048240000201c00 */
[----:B0---4-:R-:W-:Y:S05]  /*15f0*/  BRA `(.L_x_16780) ;  /* 0x0000000c00307947 */ /* 0x011fea0003800000 */
.L_x_16781:
[----:B------:R-:W2:Y:S02]  /*1600*/  LDG.E.U16 R2, desc[UR36][R2.64] ;  /* 0x0000002402027981 */ /* 0x000ea4000c1e1500 */
[----:B--2---:R4:W0:Y:S02]  /*1610*/  I2F.F64.S16 R4, R2 ;  /* 0x0000000200047312 */ /* 0x0048240000101c00 */
[----:B0---4-:R-:W-:Y:S05]  /*1620*/  BRA `(.L_x_16780) ;  /* 0x0000000c00247947 */ /* 0x011fea0003800000 */
.L_x_16776:
        /* <DEDUP_REMOVED lines=10> */
.L_x_16784:
[----:B------:R-:W2:Y:S02]  /*16d0*/  LDG.E.U16 R0, desc[UR36][R2.64] ;  /* 0x0000002402007981 */ /* 0x000ea4000c1e1500 */
[----:B--2---:R-:W-:-:S05]  /*16e0*/  HADD2.F32 R0, -RZ, R0.H0_H0 ;  /* 0x20000000ff007230 */ /* 0x004fca0000004100 */
[----:B------:R-:W-:-:S04]  /*16f0*/  FMUL.FTZ R0, R0, 1 ;  /* 0x3f80000000007820 */ /* 0x000fc80000410000 */
[----:B------:R3:W4:Y:S02]  /*1700*/  F2F.F64.F32 R4, R0 ;  /* 0x0000000000047310 */ /* 0x0007240000201800 */
[----:B---34-:R-:W-:Y:S05]  /*1710*/  BRA `(.L_x_16780) ;  /* 0x0000000800e87947 */ /* 0x018fea0003800000 */
.L_x_16783:
        /* <DEDUP_REMOVED lines=10> */
.L_x_16786:
[----:B------:R-:W2:Y:S02]  /*17c0*/  LDG.E.U16 R2, desc[UR36][R2.64] ;  /* 0x0000002402027981 */ /* 0x000ea4000c1e1500 */
[----:B--2---:R-:W-:-:S05]  /*17d0*/  HADD2.F32 R0, -RZ, R2.H0_H0 ;  /* 0x20000002ff007230 */ /* 0x004fca0000004100 */
[----:B------:R-:W-:-:S04]  /*17e0*/  FMUL.FTZ R0, R0, 1 ;  /* 0x3f80000000007820 */ /* 0x000fc80000410000 */
[----:B------:R4:W0:Y:S02]  /*17f0*/  F2F.F64.F32 R4, R0 ;  /* 0x0000000000047310 */ /* 0x0008240000201800 */
[----:B0---4-:R-:W-:Y:S05]  /*1800*/  BRA `(.L_x_16780) ;  /* 0x0000000800ac7947 */ /* 0x011fea0003800000 */
.L_x_16785:
[----:B------:R3:W5:Y:S01]  /*1810*/  LDG.E.64 R4, desc[UR36][R2.64] ;  /* 0x0000002402047981 */ /* 0x000762000c1e1b00 */
[----:B------:R-:W-:Y:S05]  /*1820*/  BRA `(.L_x_16780) ;  /* 0x0000000800a47947 */ /* 0x000fea0003800000 */
.L_x_16775:
        /* <DEDUP_REMOVED lines=13> */
.L_x_16789:
[----:B------:R2:W5:Y:S01]  /*1900*/  LDG.E.64 R4, desc[UR36][R2.64] ;  /* 0x0000002402047981 */ /* 0x000562000c1e1b00 */
[----:B------:R-:W-:Y:S05]  /*1910*/  BRA `(.L_x_16780) ;  /* 0x0000000800687947 */ /* 0x000fea0003800000 */
.L_x_16788:
        /* <DEDUP_REMOVED lines=27> */
.L_x_16791:
        /* <DEDUP_REMOVED lines=14> */
.L_x_16790:
[----:B------:R-:W2:Y:S02]  /*1bb0*/  LDG.E.U16 R0, desc[UR36][R2.64] ;  /* 0x0000002402007981 */ /* 0x000ea4000c1e1500 */
[----:B--2---:R-:W-:-:S04]  /*1bc0*/  IMAD.U32 R0, R0, 0x10000, RZ ;  /* 0x0001000000007824 */ /* 0x004fc800078e00ff */
[----:B------:R-:W-:-:S04]  /*1bd0*/  FMUL.FTZ R0, R0, 1 ;  /* 0x3f80000000007820 */ /* 0x000fc80000410000 */
[----:B------:R2:W3:Y:S02]  /*1be0*/  F2F.F64.F32 R4, R0 ;  /* 0x0000000000047310 */ /* 0x0004e40000201800 */
[----:B--23--:R-:W-:Y:S05]  /*1bf0*/  BRA `(.L_x_16780) ;  /* 0x0000000400b07947 */ /* 0x00cfea0003800000 */
.L_x_16787:
        /* <DEDUP_REMOVED lines=11> */
.L_x_16794:
        /* <DEDUP_REMOVED lines=21> */
.L_x_16796:
[----:B------:R-:W-:Y:S05]  /*1e00*/  BSYNC.RECONVERGENT B0 ;  /* 0x0000000000007941 */ /* 0x000fea0003800200 */
.L_x_16795:
[----:B------:R-:W-:Y:S02]  /*1e10*/  SHF.L.U32 R0, R0, 0x14, RZ ;  /* 0x0000001400007819 */ /* 0x000fe400000006ff */
[----:B------:R-:W-:-:S04]  /*1e20*/  LEA R2, R2, 0x3b800000, 0x17 ;  /* 0x3b80000002027811 */ /* 0x000fc800078eb8ff */
[----:B------:R-:W-:-:S05]  /*1e30*/  LOP3.LUT R0, R2, R0, R7, 0xfe, !PT ;  /* 0x0000000002007212 */ /* 0x000fca00078efe07 */
[----:B------:R-:W-:-:S04]  /*1e40*/  FMUL.FTZ R0, R0, 1 ;  /* 0x3f80000000007820 */ /* 0x000fc80000410000 */
[----:B------:R2:W3:Y:S02]  /*1e50*/  F2F.F64.F32 R4, R0 ;  /* 0x0000000000047310 */ /* 0x0004e40000201800 */
[----:B--23--:R-:W-:Y:S05]  /*1e60*/  BRA `(.L_x_16780) ;  /* 0x0000000400147947 */ /* 0x00cfea0003800000 */
.L_x_16793:
        /* <DEDUP_REMOVED lines=21> */
.L_x_16798:
[----:B------:R-:W-:Y:S05]  /*1fc0*/  BSYNC.RECONVERGENT B0 ;  /* 0x0000000000007941 */ /* 0x000fea0003800200 */
.L_x_16797:
[----:B------:R-:W-:Y:S01]  /*1fd0*/  IMAD.SHL.U32 R0, R0, 0x200000, RZ ;  /* 0x0020000000007824 */ /* 0x000fe200078e00ff */
[----:B------:R-:W-:-:S04]  /*1fe0*/  LEA R2, R2, 0x37800000, 0x17 ;  /* 0x3780000002027811 */ /* 0x000fc800078eb8ff */
[----:B------:R-:W-:-:S05]  /*1ff0*/  LOP3.LUT R0, R2, R0, R7, 0xfe, !PT ;  /* 0x0000000002007212 */ /* 0x000fca00078efe07 */
[----:B------:R-:W-:-:S04]  /*2000*/  FMUL.FTZ R0, R0, 1 ;  /* 0x3f80000000007820 */ /* 0x000fc80000410000 */
[----:B------:R2:W3:Y:S02]  /*2010*/  F2F.F64.F32 R4, R0 ;  /* 0x0000000000047310 */ /* 0x0004e40000201800 */
[----:B--23--:R-:W-:Y:S05]  /*2020*/  BRA `(.L_x_16780) ;  /* 0x0000000000a47947 */ /* 0x00cfea0003800000 */
.L_x_16792:
[----:B------:R-:W-:-:S09]  /*2030*/  UISETP.NE.AND UP0, UPT, UR4, 0x1c, UPT ;  /* 0x0000001c0400788c */ /* 0x000fd2000bf05270 */
[----:B------:R-:W-:Y:S05]  /*2040*/  BRA.U !UP0, `(.L_x_16799) ;  /* 0x0000000108947547 */ /* 0x000fea000b800000 */
[----:B------:R-:W-:-:S09]  /*2050*/  UISETP.NE.AND UP0, UPT, UR4, 0x1d, UPT ;  /* 0x0000001d0400788c */ /* 0x000fd2000bf05270 */
[----:B------:R-:W-:Y:S05]  /*2060*/  BRA.U !UP0, `(.L_x_16800) ;  /* 0x0000000108807547 */ /* 0x000fea000b800000 */
[----:B------:R-:W-:-:S09]  /*2070*/  UISETP.NE.AND UP0, UPT, UR4, 0x2c, UPT ;  /* 0x0000002c0400788c */ /* 0x000fd2000bf05270 */
[----:B------:R-:W-:Y:S05]  /*2080*/  BRA.U !UP0, `(.L_x_16801) ;  /* 0x0000000108487547 */ /* 0x000fea000b800000 */
.L_x_16779:
        /* <DEDUP_REMOVED lines=16> */
.L_x_16802:
[----:B------:R-:W-:Y:S01]  /*2190*/  CS2R R4, SRZ ;  /* 0x0000000000047805 */ /* 0x000fe2000001ff00 */
[----:B------:R-:W-:Y:S06]  /*21a0*/  BRA `(.L_x_16780) ;  /* 0x0000000000447947 */ /* 0x000fec0003800000 */
.L_x_16801:
        /* <DEDUP_REMOVED lines=12> */
.L_x_16800:
[----:B------:R-:W2:Y:S02]  /*2270*/  LDG.E.64 R4, desc[UR36][R2.64] ;  /* 0x0000002402047981 */ /* 0x000ea4000c1e1b00 */
[----:B--2---:R-:W2:Y:S02]  /*2280*/  I2F.F64.U64 R4, R4 ;  /* 0x0000000400047312 */ /* 0x004ea40000301800 */
[----:B--2---:R-:W-:Y:S05]  /*2290*/  BRA `(.L_x_16780) ;  /* 0x0000000000087947 */ /* 0x004fea0003800000 */
.L_x_16799:
[----:B------:R-:W2:Y:S02]  /*22a0*/  LDG.E R2, desc[UR36][R2.64] ;  /* 0x0000002402027981 */ /* 0x000ea4000c1e1900 */
[----:B--2---:R0:W1:Y:S02]  /*22b0*/  I2F.F64.U32 R4, R2 ;  /* 0x0000000200047312 */ /* 0x0040640000201800 */
.L_x_16780:
[----:B------:R-:W-:Y:S05]  /*22c0*/  BSYNC.RECONVERGENT B6 ;  /* 0x0000000000067941 */ /* 0x000fea0003800200 */
.L_x_16774:
[----:B------:R-:W4:Y:S01]  /*22d0*/  LDCU.128 UR4, c[0x0][0x590] ;  /* 0x0000b200ff0477ac */ /* 0x000f220008000c00 */
[----:B-1---5:R-:W-:Y:S01]  /*22e0*/  IMAD.MOV.U32 R0, RZ, RZ, R5 ;  /* 0x000000ffff007224 */ /* 0x022fe200078e0005 */
[----:B----4-:R-:W-:Y:S01]  /*22f0*/  UMOV UR8, UR5 ;  /* 0x0000000500087c82 */ /* 0x010fe20008000000 */
[----:B------:R-:W2:Y:S01]  /*2300*/  DSETP.MAX.AND P0, P1, R4, UR4, PT ;  /* 0x0000000404007e2a */ /* 0x000ea2000b90f000 */
[----:B------:R-:W-:Y:S02]  /*2310*/  MOV R6, UR8 ;  /* 0x0000000800067c02 */ /* 0x000fe40008000f00 */
[----:B--23--:R-:W-:Y:S01]  /*2320*/  FSEL R3, R0, UR8, P0 ;  /* 0x0000000800037c08 */ /* 0x00cfe20008000000 */
[----:B------:R-:W1:Y:S01]  /*2330*/  LDCU.64 UR8, c[0x0][0x580] ;  /* 0x0000b000ff0877ac */ /* 0x000e620008000a00 */
[----:B------:R-:W-:Y:S01]  /*2340*/  IMAD.MOV.U32 R0, RZ, RZ, R4 ;  /* 0x000000ffff007224 */ /* 0x000fe200078e0004 */
[----:B------:R-:W-:-:S04]  /*2350*/  @P1 LOP3.LUT R3, R6, 0x80000, RZ, 0xfc, !PT ;  /* 0x0008000006031812 */ /* 0x000fc800078efcff */
[----:B0-----:R-:W-:Y:S01]  /*2360*/  SEL R2, R0, UR4, P0 ;  /* 0x0000000400027c07 */ /* 0x001fe20008000000 */
[----:B------:R-:W-:Y:S01]  /*2370*/  UMOV UR4, UR7 ;  /* 0x0000000700047c82 */ /* 0x000fe20008000000 */
[----:B------:R-:W-:Y:S01]  /*2380*/  MOV R0, R3 ;  /* 0x0000000300007202 */ /* 0x000fe20000000f00 */
[----:B------:R-:W-:Y:S02]  /*2390*/  IMAD.U32 R8, RZ, RZ, UR4 ;  /* 0x00000004ff087e24 */ /* 0x000fe4000f8e00ff */
[----:B------:R-:W-:-:S15]  /*23a0*/  IMAD.MOV.U32 R6, RZ, RZ, R2 ;  /* 0x000000ffff067224 */ /* 0x000fde00078e0002 */
[----:B------:R-:W-:-:S15]  /*23b0*/  NOP ;  /* 0x0000000000007918 */ /* 0x000fde0000000000 */
[----:B------:R-:W-:-:S15]  /*23c0*/  NOP ;  /* 0x0000000000007918 */ /* 0x000fde0000000000 */
[----:B------:R-:W-:-:S04]  /*23d0*/  NOP ;  /* 0x0000000000007918 */ /* 0x000fc80000000000 */
[----:B------:R-:W0:Y:S02]  /*23e0*/  DSETP.MIN.AND P1, P2, R2, UR6, PT ;  /* 0x0000000602007e2a */ /* 0x000e24000ba20000 */
[----:B0-----:R-:W-:Y:S01]  /*23f0*/  FSEL R7, R0, UR4, P1 ;  /* 0x0000000400077c08 */ /* 0x001fe20008800000 */
[----:B------:R-:W-:Y:S01]  /*2400*/  UPRMT UR4, UR41, 0x9910, URZ ;  /* 0x0000991029047896 */ /* 0x000fe200080000ff */
[----:B-1----:R-:W-:Y:S02]  /*2410*/  IADD3 R2, P0, PT, R16, UR8, RZ ;  /* 0x0000000810027c10 */ /* 0x002fe4000ff1e0ff */
[----:B------:R-:W-:Y:S01]  /*2420*/  @P2 LOP3.LUT R7, R8, 0x80000, RZ, 0xfc, !PT ;  /* 0x0008000008072812 */ /* 0x000fe200078efcff */
[----:B------:R-:W-:Y:S01]  /*2430*/  UISETP.GT.AND UP0, UPT, UR4, 0x9, UPT ;  /* 0x000000090400788c */ /* 0x000fe2000bf04270 */
[----:B------:R-:W-:Y:S01]  /*2440*/  SEL R6, R6, UR6, P1 ;  /* 0x0000000606067c07 */ /* 0x000fe20008800000 */
[----:B------:R-:W-:-:S15]  /*2450*/  IMAD.X R3, RZ, RZ, UR9, P0 ;  /* 0x00000009ff037e24 */ /* 0x000fde00080e06ff */
[----:B------:R-:W-:-:S15]  /*2460*/  NOP ;  /* 0x0000000000007918 */ /* 0x000fde0000000000 */
[----:B------:R-:W-:-:S15]  /*2470*/  NOP ;  /* 0x0000000000007918 */ /* 0x000fde0000000000 */
[----:B------:R-:W-:-:S10]  /*2480*/  NOP ;  /* 0x0000000000007918 */ /* 0x000fd40000000000 */
        /* <DEDUP_REMOVED lines=15> */
.L_x_16806:
[----:B------:R-:W0:Y:S02]  /*2580*/  F2I.S64.F64.TRUNC R4, R4 ;  /* 0x0000000400047311 */ /* 0x000e24000030d900 */
[----:B0-----:R-:W-:-:S05]  /*2590*/  MOV R7, R4 ;  /* 0x0000000400077202 */ /* 0x001fca0000000f00 */
[----:B------:R0:W-:Y:S01]  /*25a0*/  STG.E.U8 desc[UR36][R2.64], R7 ;  /* 0x0000000702007986 */ /* 0x0001e2000c101124 */
[----:B------:R-:W-:Y:S05]  /*25b0*/  BRA `(.L_x_16808) ;  /* 0x0000001000847947 */ /* 0x000fea0003800000 */
.L_x_16805:
        /* <DEDUP_REMOVED lines=9> */
.L_x_16810:
[----:B------:R-:W0:Y:S02]  /*2650*/  F2I.F64.TRUNC R5, R4 ;  /* 0x0000000400057311 */ /* 0x000e24000030d100 */
[----:B0-----:R0:W-:Y:S01]  /*2660*/  STG.E desc[UR36][R2.64], R5 ;  /* 0x0000000502007986 */ /* 0x0011e2000c101924 */
[----:B------:R-:W-:Y:S05]  /*2670*/  BRA `(.L_x_16808) ;  /* 0x0000001000547947 */ /* 0x000fea0003800000 */
.L_x_16809:
[----:B------:R-:W0:Y:S02]  /*2680*/  F2I.F64.TRUNC R5, R4 ;  /* 0x0000000400057311 */ /* 0x000e24000030d100 */
[----:B0-----:R0:W-:Y:S01]  /*2690*/  STG.E.U16 desc[UR36][R2.64], R5 ;  /* 0x0000000502007986 */ /* 0x0011e2000c101524 */
[----:B------:R-:W-:Y:S05]  /*26a0*/  BRA `(.L_x_16808) ;  /* 0x0000001000487947 */ /* 0x000fea0003800000 */
.L_x_16804:
        /* <DEDUP_REMOVED lines=17> */
.L_x_16812:
        /* <DEDUP_REMOVED lines=12> */
.L_x_16811:
        /* <DEDUP_REMOVED lines=18> */
.L_x_16814:
        /* <DEDUP_REMOVED lines=13> */
.L_x_16813:
[----:B------:R0:W-:Y:S01]  /*2a70*/  STG.E.64 desc[UR36][R2.64], R4 ;  /* 0x0000000402007986 */ /* 0x0001e2000c101b24 */
[----:B------:R-:W-:Y:S05]  /*2a80*/  BRA `(.L_x_16808) ;  /* 0x0000000c00507947 */ /* 0x000fea0003800000 */
.L_x_16803:
        /* <DEDUP_REMOVED lines=12> */
.L_x_16817:
[----:B------:R-:W-:-:S05]  /*2b50*/  CS2R R6, SRZ ;  /* 0x0000000000067805 */ /* 0x000fca000001ff00 */
[----:B------:R0:W-:Y:S01]  /*2b60*/  STG.E.128 desc[UR36][R2.64], R4 ;  /* 0x0000000402007986 */ /* 0x0001e2000c101d24 */
[----:B------:R-:W-:Y:S05]  /*2b70*/  BRA `(.L_x_16808) ;  /* 0x0000000c00147947 */ /* 0x000fea0003800000 */
.L_x_16816:
        /* <DEDUP_REMOVED lines=27> */
.L_x_16821:
[----:B------:R-:W-:Y:S05]  /*2d30*/  BSYNC.RECONVERGENT B0 ;  /* 0x0000000000007941 */ /* 0x000fea0003800200 */
.L_x_16820:
[----:B------:R-:W-:-:S05]  /*2d40*/  LOP3.LUT R7, R0, 0x80, R7, 0xf8, !PT ;  /* 0x0000008000077812 */ /* 0x000fca00078ef807 */
[----:B------:R0:W-:Y:S01]  /*2d50*/  STG.E.U8 desc[UR36][R2.64], R7 ;  /* 0x0000000702007986 */ /* 0x0001e2000c101124 */
[----:B------:R-:W-:Y:S05]  /*2d60*/  BRA `(.L_x_16808) ;  /* 0x0000000800987947 */ /* 0x000fea0003800000 */
.L_x_16819:
        /* <DEDUP_REMOVED lines=23> */
.L_x_16823:
[----:B------:R-:W-:Y:S05]  /*2ee0*/  BSYNC.RECONVERGENT B0 ;  /* 0x0000000000007941 */ /* 0x000fea0003800200 */
.L_x_16822:
[----:B------:R-:W-:-:S05]  /*2ef0*/  LOP3.LUT R7, R0, 0x80, R7, 0xf8, !PT ;  /* 0x0000008000077812 */ /* 0x000fca00078ef807 */
[----:B------:R0:W-:Y:S01]  /*2f00*/  STG.E.U8 desc[UR36][R2.64], R7 ;  /* 0x0000000702007986 */ /* 0x0001e2000c101124 */
[----:B------:R-:W-:Y:S05]  /*2f10*/  BRA `(.L_x_16808) ;  /* 0x00000008002c7947 */ /* 0x000fea0003800000 */
.L_x_16818:
        /* <DEDUP_REMOVED lines=12> */
.L_x_16815:
        /* <DEDUP_REMOVED lines=11> */
.L_x_16826:
        /* <DEDUP_REMOVED lines=21> */
.L_x_16829:
[----:B------:R-:W-:-:S04]  /*31e0*/  SHF.R.U32.HI R0, RZ, 0x14, R7 ;  /* 0x00000014ff007819 */ /* 0x000fc80000011607 */
[----:B------:R-:W-:-:S04]  /*31f0*/  LOP3.LUT R0, R0, 0x1, RZ, 0xc0, !PT ;  /* 0x0000000100007812 */ /* 0x000fc800078ec0ff */
[----:B------:R-:W-:-:S04]  /*3200*/  IADD3 R0, PT, PT, R7, 0x487ffff, R0 ;  /* 0x0487ffff07007810 */ /* 0x000fc80007ffe000 */
[----:B------:R-:W-:-:S04]  /*3210*/  SHF.R.U32.HI R0, RZ, 0x14, R0 ;  /* 0x00000014ff007819 */ /* 0x000fc80000011600 */
[----:B------:R-:W-:-:S07]  /*3220*/  LOP3.LUT R4, R0, 0xff, RZ, 0xc0, !PT ;  /* 0x000000ff00047812 */ /* 0x000fce00078ec0ff */
.L_x_16830:
[----:B------:R-:W-:-:S04]  /*3230*/  SHF.R.U32.HI R5, RZ, 0x18, R7 ;  /* 0x00000018ff057819 */ /* 0x000fc80000011607 */
[----:B------:R-:W-:-:S04]  /*3240*/  LOP3.LUT R4, R4, 0x80, R5, 0xf8, !PT ;  /* 0x0000008004047812 */ /* 0x000fc800078ef805 */
[----:B------:R-:W-:-:S07]  /*3250*/  PRMT R0, R4, 0x7610, R0 ;  /* 0x0000761004007816 */ /* 0x000fce0000000000 */
.L_x_16828:
[----:B------:R-:W-:Y:S05]  /*3260*/  BSYNC.RECONVERGENT B0 ;  /* 0x0000000000007941 */ /* 0x000fea0003800200 */
.L_x_16827:
[----:B------:R4:W-:Y:S01]  /*3270*/  STG.E.U8 desc[UR36][R2.64], R0 ;  /* 0x0000000002007986 */ /* 0x0009e2000c101124 */
[----:B------:R-:W-:Y:S05]  /*3280*/  BRA `(.L_x_16808) ;  /* 0x0000000400507947 */ /* 0x000fea0003800000 */
.L_x_16825:
        /* <DEDUP_REMOVED lines=21> */
.L_x_16833:
[----:B------:R-:W-:-:S04]  /*33e0*/  SHF.R.U32.HI R0, RZ, 0x15, R7 ;  /* 0x00000015ff007819 */ /* 0x000fc80000011607 */
[----:B------:R-:W-:-:S04]  /*33f0*/  LOP3.LUT R0, R0, 0x1, RZ, 0xc0, !PT ;  /* 0x0000000100007812 */ /* 0x000fc800078ec0ff */
[----:B------:R-:W-:-:S04]  /*3400*/  IADD3 R0, PT, PT, R7, 0x88fffff, R0 ;  /* 0x088fffff07007810 */ /* 0x000fc80007ffe000 */
[----:B------:R-:W-:-:S04]  /*3410*/  SHF.R.U32.HI R0, RZ, 0x15, R0 ;  /* 0x00000015ff007819 */ /* 0x000fc80000011600 */
[----:B------:R-:W-:-:S07]  /*3420*/  LOP3.LUT R4, R0, 0xff, RZ, 0xc0, !PT ;  /* 0x000000ff00047812 */ /* 0x000fce00078ec0ff */
.L_x_16834:
[----:B------:R-:W-:-:S04]  /*3430*/  SHF.R.U32.HI R5, RZ, 0x18, R7 ;  /* 0x00000018ff057819 */ /* 0x000fc80000011607 */
[----:B------:R-:W-:-:S04]  /*3440*/  LOP3.LUT R4, R4, 0x80, R5, 0xf8, !PT ;  /* 0x0000008004047812 */ /* 0x000fc800078ef805 */
[----:B------:R-:W-:-:S07]  /*3450*/  PRMT R0, R4, 0x7610, R0 ;  /* 0x0000761004007816 */ /* 0x000fce0000000000 */
.L_x_16832:
[----:B------:R-:W-:Y:S05]  /*3460*/  BSYNC.RECONVERGENT B0 ;  /* 0x0000000000007941 */ /* 0x000fea0003800200 */
.L_x_16831:
[----:B------:R3:W-:Y:S01]  /*3470*/  STG.E.U8 desc[UR36][R2.64], R0 ;  /* 0x0000000002007986 */ /* 0x0007e2000c101124 */
[----:B------:R-:W-:Y:S05]  /*3480*/  BRA `(.L_x_16808) ;  /* 0x0000000000d07947 */ /* 0x000fea0003800000 */
.L_x_16824:
[----:B------:R-:W-:-:S09]  /*3490*/  UISETP.NE.AND UP0, UPT, UR4, 0x1c, UPT ;  /* 0x0000001c0400788c */ /* 0x000fd2000bf05270 */
[----:B------:R-:W-:Y:S05]  /*34a0*/  BRA.U !UP0, `(.L_x_16835) ;  /* 0x0000000108c07547 */ /* 0x000fea000b800000 */
[----:B------:R-:W-:-:S09]  /*34b0*/  UISETP.NE.AND UP0, UPT, UR4, 0x1d, UPT ;  /* 0x0000001d0400788c */ /* 0x000fd2000bf05270 */
[----:B------:R-:W-:Y:S05]  /*34c0*/  BRA.U !UP0, `(.L_x_16836) ;  /* 0x0000000108ac7547 */ /* 0x000fea000b800000 */
[----:B------:R-:W-:-:S09]  /*34d0*/  UISETP.NE.AND UP0, UPT, UR4, 0x2c, UPT ;  /* 0x0000002c0400788c */ /* 0x000fd2000bf05270 */
[----:B------:R-:W-:Y:S05]  /*34e0*/  BRA.U !UP0, `(.L_x_16837) ;  /* 0x0000000108447547 */ /* 0x000fea000b800000 */
.L_x_16807:
        /* <DEDUP_REMOVED lines=16> */
.L_x_16838:
[----:B------:R-:W-:Y:S05]  /*35f0*/  BRA `(.L_x_16808) ;  /* 0x0000000000747947 */ /* 0x000fea0003800000 */
.L_x_16837:
        /* <DEDUP_REMOVED lines=24> */
.L_x_16836:
[----:B------:R-:W0:Y:S02]  /*3780*/  F2I.U64.F64.TRUNC R4, R4 ;  /* 0x0000000400047311 */ /* 0x000e24000030d800 */
[----:B0-----:R1:W-:Y:S01]  /*3790*/  STG.E.64 desc[UR36][R2.64], R4 ;  /* 0x0000000402007986 */ /* 0x0013e2000c101b24 */
[----:B------:R-:W-:Y:S05]  /*37a0*/  BRA `(.L_x_16808) ;  /* 0x0000000000087947 */ /* 0x000fea0003800000 */
.L_x_16835:
[----:B------:R-:W0:Y:S02]  /*37b0*/  F2I.U32.F64.TRUNC R5, R4 ;  /* 0x0000000400057311 */ /* 0x000e24000030d000 */
[----:B0-----:R0:W-:Y:S02]  /*37c0*/  STG.E desc[UR36][R2.64], R5 ;  /* 0x0000000502007986 */ /* 0x0011e4000c101924 */
.L_x_16808:
[----:B------:R-:W-:-:S07]  /*37d0*/  VIADD R17, R17, 0x80 ;  /* 0x0000008011117836 */ /* 0x000fce0000000000 */
.L_x_16772:
[----:B------:R-:W-:Y:S05]  /*37e0*/  BSYNC.RECONVERGENT B7 ;  /* 0x0000000000077941 */ /* 0x000fea0003800200 */
.L_x_16771:
        /* <DEDUP_REMOVED lines=307> */
.L_x_16841:
        /* <DEDUP_REMOVED lines=18> */
.L_x_16846:
[----:B------:R-:W2:Y:S02]  /*4c40*/  LDG.E.U8 R2, desc[UR36][R2.64] ;  /* 0x0000002402027981 */ /* 0x000ea4000c1e1100 */
[----:B--2---:R4:W0:Y:S02]  /*4c50*/  I2F.F64.U16 R4, R2 ;  /* 0x0000000200047312 */ /* 0x0048240000101800 */
[----:B0---4-:R-:W-:Y:S05]  /*4c60*/  BRA `(.L_x_16848) ;  /* 0x0000000c00607947 */ /* 0x011fea0003800000 */
.L_x_16845:
        /* <DEDUP_REMOVED lines=9> */
.L_x_16850:
[----:B------:R-:W2:Y:S02]  /*4d00*/  LDG.E R2, desc[UR36][R2.64] ;  /* 0x0000002402027981 */ /* 0x000ea4000c1e1900 */
[----:B--2---:R4:W0:Y:S02]  /*4d10*/  I2F.F64 R4, R2 ;  /* 0x0000000200047312 */ /* 0x0048240000201c00 */
[----:B0---4-:R-:W-:Y:S05]  /*4d20*/  BRA `(.L_x_16848) ;  /* 0x0000000c00307947 */ /* 0x011fea0003800000 */
.L_x_16849:
[----:B------:R-:W2:Y:S02]  /*4d30*/  LDG.E.U16 R2, desc[UR36][R2.64] ;  /* 0x0000002402027981 */ /* 0x000ea4000c1e1500 */
[----:B--2---:R4:W0:Y:S02]  /*4d40*/  I2F.F64.S16 R4, R2 ;  /* 0x0000000200047312 */ /* 0x0048240000101c00 */
[----:B0---4-:R-:W-:Y:S05]  /*4d50*/  BRA `(.L_x_16848) ;  /* 0x0000000c00247947 */ /* 0x011fea0003800000 */
.L_x_16844:
        /* <DEDUP_REMOVED lines=10> */
.L_x_16852:
[----:B------:R-:W2:Y:S02]  /*4e00*/  LDG.E.U16 R0, desc[UR36][R2.64] ;  /* 0x0000002402007981 */ /* 0x000ea4000c1e1500 */
[----:B--2---:R-:W-:-:S05]  /*4e10*/  HADD2.F32 R0, -RZ, R0.H0_H0 ;  /* 0x20000000ff007230 */ /* 0x004fca0000004100 */
[----:B------:R-:W-:-:S04]  /*4e20*/  FMUL.FTZ R0, R0, 1 ;  /* 0x3f80000000007820 */ /* 0x000fc80000410000 */
[----:B------:R3:W4:Y:S02]  /*4e30*/  F2F.F64.F32 R4, R0 ;  /* 0x0000000000047310 */ /* 0x0007240000201800 */
[----:B---34-:R-:W-:Y:S05]  /*4e40*/  BRA `(.L_x_16848) ;  /* 0x0000000800e87947 */ /* 0x018fea0003800000 */
.L_x_16851:
        /* <DEDUP_REMOVED lines=10> */
.L_x_16854:
[----:B------:R-:W2:Y:S02]  /*4ef0*/  LDG.E.U16 R2, desc[UR36][R2.64] ;  /* 0x0000002402027981 */ /* 0x000ea4000c1e1500 */
[----:B--2---:R-:W-:-:S05]  /*4f00*/  HADD2.F32 R0, -RZ, R2.H0_H0 ;  /* 0x20000002ff007230 */ /* 0x004fca0000004100 */
[----:B------:R-:W-:-:S04]  /*4f10*/  FMUL.FTZ R0, R0, 1 ;  /* 0x3f80000000007820 */ /* 0x000fc80000410000 */
[----:B------:R4:W0:Y:S02]  /*4f20*/  F2F.F64.F32 R4, R0 ;  /* 0x0000000000047310 */ /* 0x0008240000201800 */
[----:B0---4-:R-:W-:Y:S05]  /*4f30*/  BRA `(.L_x_16848) ;  /* 0x0000000800ac7947 */ /* 0x011fea0003800000 */
.L_x_16853:
[----:B------:R3:W5:Y:S01]  /*4f40*/  LDG.E.64 R4, desc[UR36][R2.64] ;  /* 0x0000002402047981 */ /* 0x000762000c1e1b00 */
[----:B------:R-:W-:Y:S05]  /*4f50*/  BRA `(.L_x_16848) ;  /* 0x0000000800a47947 */ /* 0x000fea0003800000 */
.L_x_16843:
        /* <DEDUP_REMOVED lines=13> */
.L_x_16857:
[----:B------:R0:W5:Y:S01]  /*5030*/  LDG.E.64 R4, desc[UR36][R2.64] ;  /* 0x0000002402047981 */ /* 0x000162000c1e1b00 */
[----:B------:R-:W-:Y:S05]  /*5040*/  BRA `(.L_x_16848) ;  /* 0x0000000800687947 */ /* 0x000fea0003800000 */
.L_x_16856:
        /* <DEDUP_REMOVED lines=27> */
.L_x_16859:
        /* <DEDUP_REMOVED lines=14> */
.L_x_16858:
[----:B------:R-:W2:Y:S02]  /*52e0*/  LDG.E.U16 R0, desc[UR36][R2.64] ;  /* 0x0000002402007981 */ /* 0x000ea4000c1e1500 */
[----:B--2---:R-:W-:-:S04]  /*52f0*/  IMAD.U32 R0, R0, 0x10000, RZ ;  /* 0x0001000000007824 */ /* 0x004fc800078e00ff */
[----:B------:R-:W-:-:S04]  /*5300*/  FMUL.FTZ R0, R0, 1 ;  /* 0x3f80000000007820 */ /* 0x000fc80000410000 */
[----:B------:R0:W1:Y:S02]  /*5310*/  F2F.F64.F32 R4, R0 ;  /* 0x0000000000047310 */ /* 0x0000640000201800 */
[----:B01----:R-:W-:Y:S05]  /*5320*/  BRA `(.L_x_16848) ;  /* 0x0000000400b07947 */ /* 0x003fea0003800000 */
.L_x_16855:
        /* <DEDUP_REMOVED lines=11> */
.L_x_16862:
        /* <DEDUP_REMOVED lines=21> */
.L_x_16864:
[----:B------:R-:W-:Y:S05]  /*5530*/  BSYNC.RECONVERGENT B0 ;  /* 0x0000000000007941 */ /* 0x000fea0003800200 */
.L_x_16863:
[----:B------:R-:W-:Y:S01]  /*5540*/  IMAD.SHL.U32 R0, R0, 0x100000, RZ ;  /* 0x0010000000007824 */ /* 0x000fe200078e00ff */
[----:B------:R-:W-:-:S04]  /*5550*/  LEA R2, R2, 0x3b800000, 0x17 ;  /* 0x3b80000002027811 */ /* 0x000fc800078eb8ff */
[----:B------:R-:W-:-:S05]  /*5560*/  LOP3.LUT R0, R2, R0, R7, 0xfe, !PT ;  /* 0x0000000002007212 */ /* 0x000fca00078efe07 */
[----:B------:R-:W-:-:S04]  /*5570*/  FMUL.FTZ R0, R0, 1 ;  /* 0x3f80000000007820 */ /* 0x000fc80000410000 */
[----:B------:R3:W4:Y:S02]  /*5580*/  F2F.F64.F32 R4, R0 ;  /* 0x0000000000047310 */ /* 0x0007240000201800 */
[----:B---34-:R-:W-:Y:S05]  /*5590*/  BRA `(.L_x_16848) ;  /* 0x0000000400147947 */ /* 0x018fea0003800000 */
.L_x_16861:
        /* <DEDUP_REMOVED lines=21> */
.L_x_16866:
[----:B------:R-:W-:Y:S05]  /*56f0*/  BSYNC.RECONVERGENT B0 ;  /* 0x0000000000007941 */ /* 0x000fea0003800200 */
.L_x_16865:
[----:B------:R-:W-:Y:S02]  /*5700*/  SHF.L.U32 R0, R0, 0x15, RZ ;  /* 0x0000001500007819 */ /* 0x000fe400000006ff */
[----:B------:R-:W-:-:S04]  /*5710*/  LEA R2, R2, 0x37800000, 0x17 ;  /* 0x3780000002027811 */ /* 0x000fc800078eb8ff */
[----:B------:R-:W-:-:S05]  /*5720*/  LOP3.LUT R0, R2, R0, R7, 0xfe, !PT ;  /* 0x0000000002007212 */ /* 0x000fca00078efe07 */
[----:B------:R-:W-:-:S04]  /*5730*/  FMUL.FTZ R0, R0, 1 ;  /* 0x3f80000000007820 */ /* 0x000fc80000410000 */
[----:B------:R3:W4:Y:S02]  /*5740*/  F2F.F64.F32 R4, R0 ;  /* 0x0000000000047310 */ /* 0x0007240000201800 */
[----:B---34-:R-:W-:Y:S05]  /*5750*/  BRA `(.L_x_16848) ;  /* 0x0000000000a47947 */ /* 0x018fea0003800000 */
.L_x_16860:
        /* <DEDUP_REMOVED lines=12> */
[----:B------:R-:W-:Y:S01]  /*5820*/  @P0 SHF.L.U32 R0, R0, 0x17, RZ ;  /* 0x0000001700000819 */ /* 0x000fe200000006ff */
[----:B------:R-:W-:Y:S02]  /*5830*/  @!P0 IMAD.MOV.U32 R4, RZ, RZ, 0x20000000 ;  /* 0x20000000ff048424 */ /* 0x000fe400078e00ff */
[----:B------:R-:W-:Y:S02]  /*5840*/  @!P0 IMAD.MOV.U32 R5, RZ, RZ, 0x7ff80000 ;  /* 0x7ff80000ff058424 */ /* 0x000fe400078e00ff */
[----:B------:R-:W-:-:S04]  /*5850*/  @P0 FMUL.FTZ R0, R0, 1 ;  /* 0x3f80000000000820 */ /* 0x000fc80000410000 */
[----:B------:R3:W4:Y:S02]  /*5860*/  @P0 F2F.F64.F32 R4, R0 ;  /* 0x0000000000040310 */ /* 0x0007240000201800 */
[----:B---34-:R-:W-:Y:S05]  /*5870*/  BRA `(.L_x_16848) ;  /* 0x00000000005c7947 */ /* 0x018fea0003800000 */
.L_x_16847:
        /* <DEDUP_REMOVED lines=16> */
.L_x_16869:
[----:B------:R-:W-:Y:S01]  /*5980*/  CS2R R4, SRZ ;  /* 0x0000000000047805 */ /* 0x000fe2000001ff00 */
[----:B------:R-:W-:Y:S06]  /*5990*/  BRA `(.L_x_16848) ;  /* 0x0000000000147947 */ /* 0x000fec0003800000 */
.L_x_16868:
[----:B------:R-:W2:Y:S02]  /*59a0*/  LDG.E.64 R4, desc[UR36][R2.64] ;  /* 0x0000002402047981 */ /* 0x000ea4000c1e1b00 */
[----:B--2---:R-:W3:Y:S02]  /*59b0*/  I2F.F64.U64 R4, R4 ;  /* 0x0000000400047312 */ /* 0x004ee40000301800 */
[----:B---3--:R-:W-:Y:S05]  /*59c0*/  BRA `(.L_x_16848) ;  /* 0x0000000000087947 */ /* 0x008fea0003800000 */
.L_x_16867:
[----:B------:R-:W2:Y:S02]  /*59d0*/  LDG.E R2, desc[UR36][R2.64] ;  /* 0x0000002402027981 */ /* 0x000ea4000c1e1900 */
[----:B--2---:R1:W2:Y:S02]  /*59e0*/  I2F.F64.U32 R4, R2 ;  /* 0x0000000200047312 */ /* 0x0042a40000201800 */
.L_x_16848:
[----:B------:R-:W-:Y:S05]  /*59f0*/  BSYNC.RECONVERGENT B6 ;  /* 0x0000000000067941 */ /* 0x000fea0003800200 */
.L_x_16842:
[----:B------:R-:W4:Y:S01]  /*5a00*/  LDCU.128 UR4, c[0x0][0x590] ;  /* 0x0000b200ff0477ac */ /* 0x000f220008000c00 */
[----:B--2--5:R-:W-:Y:S01]  /*5a10*/  MOV R0, R5 ;  /* 0x0000000500007202 */ /* 0x024fe20000000f00 */
[----:B----4-:R-:W-:Y:S01]  /*5a20*/  UMOV UR8, UR5 ;  /* 0x0000000500087c82 */ /* 0x010fe20008000000 */
[----:B------:R-:W0:Y:S01]  /*5a30*/  DSETP.MAX.AND P0, P1, R4, UR4, PT ;  /* 0x0000000404007e2a */ /* 0x000e22000b90f000 */
[----:B------:R-:W-:Y:S01]  /*5a40*/  IMAD.U32 R6, RZ, RZ, UR8 ;  /* 0x00000008ff067e24 */ /* 0x000fe2000f8e00ff */
[----:B0--3--:R-:W-:Y:S01]  /*5a50*/  FSEL R3, R0, UR8, P0 ;  /* 0x0000000800037c08 */ /* 0x009fe20008000000 */
[----:B------:R-:W0:Y:S01]  /*5a60*/  LDCU.64 UR8, c[0x0][0x580] ;  /* 0x0000b000ff0877ac */ /* 0x000e220008000a00 */
[----:B------:R-:W-:Y:S02]  /*5a70*/  IMAD.MOV.U32 R0, RZ, RZ, R4 ;  /* 0x000000ffff007224 */ /* 0x000fe400078e0004 */
[----:B------:R-:W-:-:S03]  /*5a80*/  @P1 LOP3.LUT R3, R6, 0x80000, RZ, 0xfc, !PT ;  /* 0x0008000006031812 */ /* 0x000fc600078efcff */
[----:B-1----:R-:W-:Y:S01]  /*5a90*/  SEL R2, R0, UR4, P0 ;  /* 0x0000000400027c07 */ /* 0x002fe20008000000 */
[----:B------:R-:W-:Y:S01]  /*5aa0*/  UMOV UR4, UR7 ;  /* 0x0000000700047c82 */ /* 0x000fe20008000000 */
[----:B------:R-:W-:Y:S01]  /*5ab0*/  IMAD.MOV.U32 R0, RZ, RZ, R3 ;  /* 0x000000ffff007224 */ /* 0x000fe200078e0003 */
[----:B------:R-:W-:Y:S02]  /*5ac0*/  MOV R8, UR4 ;  /* 0x0000000400087c02 */ /* 0x000fe40008000f00 */
[----:B------:R-:W-:-:S15]  /*5ad0*/  IMAD.MOV.U32 R6, RZ, RZ, R2 ;  /* 0x000000ffff067224 */ /* 0x000fde00078e0002 */
[----:B------:R-:W-:-:S15]  /*5ae0*/  NOP ;  /* 0x0000000000007918 */ /* 0x000fde0000000000 */
[----:B------:R-:W-:-:S15]  /*5af0*/  NOP ;  /* 0x0000000000007918 */ /* 0x000fde0000000000 */
[----:B------:R-:W-:-:S05]  /*5b00*/  NOP ;  /* 0x0000000000007918 */ /* 0x000fca0000000000 */
[----:B------:R-:W1:Y:S02]  /*5b10*/  DSETP.MIN.AND P1, P2, R2, UR6, PT ;  /* 0x0000000602007e2a */ /* 0x000e64000ba20000 */
[----:B-1----:R-:W-:Y:S01]  /*5b20*/  FSEL R7, R0, UR4, P1 ;  /* 0x0000000400077c08 */ /* 0x002fe20008800000 */
[----:B------:R-:W-:Y:S01]  /*5b30*/  UPRMT UR4, UR41, 0x9910, URZ ;  /* 0x0000991029047896 */ /* 0x000fe200080000ff */
[----:B0-----:R-:W-:Y:S02]  /*5b40*/  IADD3 R2, P0, PT, R16, UR8, RZ ;  /* 0x0000000810027c10 */ /* 0x001fe4000ff1e0ff */
[----:B------:R-:W-:Y:S01]  /*5b50*/  @P2 LOP3.LUT R7, R8, 0x80000, RZ, 0xfc, !PT ;  /* 0x0008000008072812 */ /* 0x000fe200078efcff */
[----:B------:R-:W-:Y:S01]  /*5b60*/  UISETP.GT.AND UP0, UPT, UR4, 0x9, UPT ;  /* 0x000000090400788c */ /* 0x000fe2000bf04270 */
[----:B------:R-:W-:Y:S02]  /*5b70*/  SEL R6, R6, UR6, P1 ;  /* 0x0000000606067c07 */ /* 0x000fe40008800000 */
[----:B------:R-:W-:-:S15]  /*5b80*/  IADD3.X R3, PT, PT, RZ, UR9, RZ, P0, !PT ;  /* 0x00000009ff037c10 */ /* 0x000fde00087fe4ff */
[----:B------:R-:W-:-:S15]  /*5b90*/  NOP ;  /* 0x0000000000007918 */ /* 0x000fde0000000000 */
[----:B------:R-:W-:-:S15]  /*5ba0*/  NOP ;  /* 0x0000000000007918 */ /* 0x000fde0000000000 */
[----:B------:R-:W-:-:S09]  /*5bb0*/  NOP ;  /* 0x0000000000007918 */ /* 0x000fd20000000000 */
        /* <DEDUP_REMOVED lines=15> */
.L_x_16873:
[----:B------:R-:W0:Y:S02]  /*5cb0*/  F2I.S64.F64.TRUNC R4, R4 ;  /* 0x0000000400047311 */ /* 0x000e24000030d900 */
[----:B0-----:R-:W-:-:S05]  /*5cc0*/  IMAD.MOV.U32 R7, RZ, RZ, R4 ;  /* 0x000000ffff077224 */ /* 0x001fca00078e0004 */
[----:B------:R3:W-:Y:S01]  /*5cd0*/  STG.E.U8 desc[UR36][R2.64], R7 ;  /* 0x0000000702007986 */ /* 0x0007e2000c101124 */
[----:B------:R-:W-:Y:S05]  /*5ce0*/  BRA `(.L_x_16875) ;  /* 0x0000001000807947 */ /* 0x000fea0003800000 */
.L_x_16872:
        /* <DEDUP_REMOVED lines=9> */
.L_x_16877:
[----:B------:R-:W0:Y:S02]  /*5d80*/  F2I.F64.TRUNC R5, R4 ;  /* 0x0000000400057311 */ /* 0x000e24000030d100 */
[----:B0-----:R2:W-:Y:S01]  /*5d90*/  STG.E desc[UR36][R2.64], R5 ;  /* 0x0000000502007986 */ /* 0x0015e2000c101924 */
[----:B------:R-:W-:Y:S05]  /*5da0*/  BRA `(.L_x_16875) ;  /* 0x0000001000507947 */ /* 0x000fea0003800000 */
.L_x_16876:
[----:B------:R-:W0:Y:S02]  /*5db0*/  F2I.F64.TRUNC R5, R4 ;  /* 0x0000000400057311 */ /* 0x000e24000030d100 */
[----:B0-----:R0:W-:Y:S01]  /*5dc0*/  STG.E.U16 desc[UR36][R2.64], R5 ;  /* 0x0000000502007986 */ /* 0x0011e2000c101524 */
[----:B------:R-:W-:Y:S05]  /*5dd0*/  BRA `(.L_x_16875) ;  /* 0x0000001000447947 */ /* 0x000fea0003800000 */
.L_x_16871:
        /* <DEDUP_REMOVED lines=17> */
.L_x_16879:
        /* <DEDUP_REMOVED lines=12> */
.L_x_16878:
        /* <DEDUP_REMOVED lines=18> */
.L_x_16881:
        /* <DEDUP_REMOVED lines=13> */
.L_x_16880:
[----:B------:R0:W-:Y:S01]  /*61a0*/  STG.E.64 desc[UR36][R2.64], R4 ;  /* 0x0000000402007986 */ /* 0x0001e2000c101b24 */
[----:B------:R-:W-:Y:S05]  /*61b0*/  BRA `(.L_x_16875) ;  /* 0x0000000c004c7947 */ /* 0x000fea0003800000 */
.L_x_16870:
        /* <DEDUP_REMOVED lines=13> */
.L_x_16885:
        /* <DEDUP_REMOVED lines=26> */
.L_x_16888:
[----:B------:R-:W-:-:S04]  /*6430*/  SHF.R.U32.HI R5, RZ, 0x18, R7 ;  /* 0x00000018ff057819 */ /* 0x000fc80000011607 */
[----:B------:R-:W-:-:S07]  /*6440*/  LOP3.LUT R0, R0, 0x80, R5, 0xf8, !PT ;  /* 0x0000008000007812 */ /* 0x000fce00078ef805 */
.L_x_16887:
[----:B------:R-:W-:Y:S05]  /*6450*/  BSYNC.RECONVERGENT B0 ;  /* 0x0000000000007941 */ /* 0x000fea0003800200 */
.L_x_16886:
[----:B------:R0:W-:Y:S01]  /*6460*/  STG.E.U8 desc[UR36][R2.64], R0 ;  /* 0x0000000002007986 */ /* 0x0001e2000c101124 */
[----:B------:R-:W-:Y:S05]  /*6470*/  BRA `(.L_x_16875) ;  /* 0x00000008009c7947 */ /* 0x000fea0003800000 */
.L_x_16884:
        /* <DEDUP_REMOVED lines=26> */
.L_x_16891:
[----:B------:R-:W-:-:S04]  /*6620*/  SHF.R.U32.HI R5, RZ, 0x18, R7 ;  /* 0x00000018ff057819 */ /* 0x000fc80000011607 */
[----:B------:R-:W-:-:S07]  /*6630*/  LOP3.LUT R0, R0, 0x80, R5, 0xf8, !PT ;  /* 0x0000008000007812 */ /* 0x000fce00078ef805 */
.L_x_16890:
[----:B------:R-:W-:Y:S05]  /*6640*/  BSYNC.RECONVERGENT B0 ;  /* 0x0000000000007941 */ /* 0x000fea0003800200 */
.L_x_16889:
[----:B------:R0:W-:Y:S01]  /*6650*/  STG.E.U8 desc[UR36][R2.64], R0 ;  /* 0x0000000002007986 */ /* 0x0001e2000c101124 */
[----:B------:R-:W-:Y:S05]  /*6660*/  BRA `(.L_x_16875) ;  /* 0x0000000800207947 */ /* 0x000fea0003800000 */
.L_x_16883:
        /* <DEDUP_REMOVED lines=30> */
.L_x_16893:
[----:B------:R-:W0:Y:S02]  /*6850*/  F2I.U64.F64.TRUNC R4, R4 ;  /* 0x0000000400047311 */ /* 0x000e24000030d800 */
[----:B0-----:R0:W-:Y:S01]  /*6860*/  STG.E.64 desc[UR36][R2.64], R4 ;  /* 0x0000000402007986 */ /* 0x0011e2000c101b24 */
[----:B------:R-:W-:Y:S05]  /*6870*/  BRA `(.L_x_16875) ;  /* 0x00000004009c7947 */ /* 0x000fea0003800000 */
.L_x_16892:
[----:B------:R-:W0:Y:S02]  /*6880*/  F2I.U32.F64.TRUNC R5, R4 ;  /* 0x0000000400057311 */ /* 0x000e24000030d000 */
[----:B0-----:R0:W-:Y:S01]  /*6890*/  STG.E desc[UR36][R2.64], R5 ;  /* 0x0000000502007986 */ /* 0x0011e2000c101924 */
[----:B------:R-:W-:Y:S05]  /*68a0*/  BRA `(.L_x_16875) ;  /* 0x0000000400907947 */ /* 0x000fea0003800000 */
.L_x_16882:
        /* <DEDUP_REMOVED lines=10> */
.L_x_16895:
[----:B------:R-:W-:-:S05]  /*6950*/  CS2R R6, SRZ ;  /* 0x0000000000067805 */ /* 0x000fca000001ff00 */
[----:B------:R0:W-:Y:S01]  /*6960*/  STG.E.128 desc[UR36][R2.64], R4 ;  /* 0x0000000402007986 */ /* 0x0001e2000c101d24 */
[----:B------:R-:W-:Y:S05]  /*6970*/  BRA `(.L_x_16875) ;  /* 0x00000004005c7947 */ /* 0x000fea0003800000 */
.L_x_16894:
[----:B------:R-:W-:-:S09]  /*6980*/  UISETP.NE.AND UP0, UPT, UR4, 0xf, UPT ;  /* 0x0000000f0400788c */ /* 0x000fd2000bf05270 */
[----:B------:R-:W-:Y:S05]  /*6990*/  BRA.U !UP0, `(.L_x_16896) ;  /* 0x0000000508287547 */ /* 0x000fea000b800000 */
[----:B------:R-:W-:-:S09]  /*69a0*/  UISETP.NE.AND UP0, UPT, UR4, 0x17, UPT ;  /* 0x000000170400788c */ /* 0x000fd2000bf05270 */
[----:B------:R-:W-:Y:S05]  /*69b0*/  BRA.U !UP0, `(.L_x_16897) ;  /* 0x0000000108b07547 */ /* 0x000fea000b800000 */
[----:B------:R-:W-:-:S09]  /*69c0*/  UISETP.NE.AND UP0, UPT, UR4, 0x18, UPT ;  /* 0x000000180400788c */ /* 0x000fd2000bf05270 */
[----:B------:R-:W-:Y:S05]  /*69d0*/  BRA.U !UP0, `(.L_x_16898) ;  /* 0x0000000108447547 */ /* 0x000fea000b800000 */
.L_x_16874:
        /* <DEDUP_REMOVED lines=16> */
.L_x_16899:
[----:B------:R-:W-:Y:S05]  /*6ae0*/  BRA `(.L_x_16875) ;  /* 0x0000000400007947 */ /* 0x000fea0003800000 */
.L_x_16898:
        /* <DEDUP_REMOVED lines=21> */
.L_x_16901:
[----:B------:R-:W-:Y:S05]  /*6c40*/  BSYNC.RECONVERGENT B0 ;  /* 0x0000000000007941 */ /* 0x000fea0003800200 */
.L_x_16900:
[----:B------:R-:W-:-:S05]  /*6c50*/  LOP3.LUT R7, R0, 0x80, R7, 0xf8, !PT ;  /* 0x0000008000077812 */ /* 0x000fca00078ef807 */
[----:B------:R0:W-:Y:S01]  /*6c60*/  STG.E.U8 desc[UR36][R2.64], R7 ;  /* 0x0000000702007986 */ /* 0x0001e2000c101124 */
[----:B------:R-:W-:Y:S05]  /*6c70*/  BRA `(.L_x_16875) ;  /* 0x00000000009c7947 */ /* 0x000fea0003800000 */
.L_x_16897:
        /* <DEDUP_REMOVED lines=20> */
.L_x_16903:
[----:B------:R-:W-:Y:S02]  /*6dc0*/  ISETP.GT.U32.AND P0, PT, R6, 0x7f800000, PT ;  /* 0x7f8000000600780c */ /* 0x000fe40003f04070 */
[----:B------:R-:W-:-:S04]  /*6dd0*/  MOV R0, 0x7f ;  /* 0x0000007f00007802 */ /* 0x000fc80000000f00 */
[----:B------:R-:W-:-:S07]  /*6de0*/  SEL R0, R0, 0x7c, P0 ;  /* 0x0000007c00007807 */ /* 0x000fce0000000000 */
.L_x_16904:
[----:B------:R-:W-:Y:S05]  /*6df0*/  BSYNC.RECONVERGENT B0 ;  /* 0x0000000000007941 */ /* 0x000fea0003800200 */
.L_x_16902:
[----:B------:R-:W-:-:S04]  /*6e00*/  SHF.R.U32.HI R5, RZ, 0x18, R7 ;  /* 0x00000018ff057819 */ /* 0x000fc80000011607 */
[----:B------:R-:W-:-:S05]  /*6e10*/  LOP3.LUT R5, R0, 0x80, R5, 0xf8, !PT ;  /* 0x0000008000057812 */ /* 0x000fca00078ef805 */
[----:B------:R0:W-:Y:S01]  /*6e20*/  STG.E.U8 desc[UR36][R2.64], R5 ;  /* 0x0000000502007986 */ /* 0x0001e2000c101124 */
[----:B------:R-:W-:Y:S05]  /*6e30*/  BRA `(.L_x_16875) ;  /* 0x00000000002c7947 */ /* 0x000fea0003800000 */
.L_x_16896:
        /* <DEDUP_REMOVED lines=11> */
.L_x_16875:
[----:B------:R-:W-:-:S07]  /*6ef0*/  VIADD R17, R17, 0x80 ;  /* 0x0000008011117836 */ /* 0x000fce0000000000 */
.L_x_16840:
[----:B------:R-:W-:Y:S05]  /*6f00*/  BSYNC.RECONVERGENT B7 ;  /* 0x0000000000077941 */ /* 0x000fea0003800200 */
.L_x_16839:
        /* <DEDUP_REMOVED lines=307> */
.L_x_16907:
        /* <DEDUP_REMOVED lines=18> */
.L_x_16912:
[----:B------:R-:W2:Y:S02]  /*8360*/  LDG.E.U8 R2, desc[UR36][R2.64] ;  /* 0x0000002402027981 */ /* 0x000ea4000c1e1100 */
[----:B--2---:R0:W1:Y:S02]  /*8370*/  I2F.F64.U16 R4, R2 ;  /* 0x0000000200047312 */ /* 0x0040640000101800 */
[----:B01----:R-:W-:Y:S05]  /*8380*/  BRA `(.L_x_16914) ;  /* 0x0000000c00607947 */ /* 0x003fea0003800000 */
.L_x_16911:
        /* <DEDUP_REMOVED lines=9> */
.L_x_16916:
[----:B------:R-:W2:Y:S02]  /*8420*/  LDG.E R2, desc[UR36][R2.64] ;  /* 0x0000002402027981 */ /* 0x000ea4000c1e1900 */
[----:B--2---:R0:W1:Y:S02]  /*8430*/  I2F.F64 R4, R2 ;  /* 0x0000000200047312 */ /* 0x0040640000201c00 */
[----:B01----:R-:W-:Y:S05]  /*8440*/  BRA `(.L_x_16914) ;  /* 0x0000000c00307947 */ /* 0x003fea0003800000 */
.L_x_16915:
[----:B------:R-:W2:Y:S02]  /*8450*/  LDG.E.U16 R2, desc[UR36][R2.64] ;  /* 0x0000002402027981 */ /* 0x000ea4000c1e1500 */
[----:B--2---:R0:W1:Y:S02]  /*8460*/  I2F.F64.S16 R4, R2 ;  /* 0x0000000200047312 */ /* 0x0040640000101c00 */
[----:B01----:R-:W-:Y:S05]  /*8470*/  BRA `(.L_x_16914) ;  /* 0x0000000c00247947 */ /* 0x003fea0003800000 */
.L_x_16910:
        /* <DEDUP_REMOVED lines=10> */
.L_x_16918:
[----:B------:R-:W2:Y:S02]  /*8520*/  LDG.E.U16 R0, desc[UR36][R2.64] ;  /* 0x0000002402007981 */ /* 0x000ea4000c1e1500 */
[----:B--2---:R-:W-:-:S05]  /*8530*/  HADD2.F32 R0, -RZ, R0.H0_H0 ;  /* 0x20000000ff007230 */ /* 0x004fca0000004100 */
[----:B------:R-:W-:-:S04]  /*8540*/  FMUL.FTZ R0, R0, 1 ;  /* 0x3f80000000007820 */ /* 0x000fc80000410000 */
[----:B------:R1:W2:Y:S02]  /*8550*/  F2F.F64.F32 R4, R0 ;  /* 0x0000000000047310 */ /* 0x0002a40000201800 */
[----:B-12---:R-:W-:Y:S05]  /*8560*/  BRA `(.L_x_16914) ;  /* 0x0000000800e87947 */ /* 0x006fea0003800000 */
.L_x_16917:
        /* <DEDUP_REMOVED lines=10> */
.L_x_16920:
[----:B------:R-:W2:Y:S02]  /*8610*/  LDG.E.U16 R2, desc[UR36][R2.64] ;  /* 0x0000002402027981 */ /* 0x000ea4000c1e1500 */
[----:B--2---:R-:W-:-:S05]  /*8620*/  HADD2.F32 R0, -RZ, R2.H0_H0 ;  /* 0x20000002ff007230 */ /* 0x004fca0000004100 */
[----:B------:R-:W-:-:S04]  /*8630*/  FMUL.FTZ R0, R0, 1 ;  /* 0x3f80000000007820 */ /* 0x000fc80000410000 */
[----:B------:R1:W2:Y:S02]  /*8640*/  F2F.F64.F32 R4, R0 ;  /* 0x0000000000047310 */ /* 0x0002a40000201800 */
[----:B-12---:R-:W-:Y:S05]  /*8650*/  BRA `(.L_x_16914) ;  /* 0x0000000800ac7947 */ /* 0x006fea0003800000 */
.L_x_16919:
[----:B------:R0:W5:Y:S01]  /*8660*/  LDG.E.64 R4, desc[UR36][R2.64] ;  /* 0x0000002402047981 */ /* 0x000162000c1e1b00 */
[----:B------:R-:W-:Y:S05]  /*8670*/  BRA `(.L_x_16914) ;  /* 0x0000000800a47947 */ /* 0x000fea0003800000 */
.L_x_16909:
        /* <DEDUP_REMOVED lines=13> */
.L_x_16923:
[----:B------:R1:W5:Y:S01]  /*8750*/  LDG.E.64 R4, desc[UR36][R2.64] ;  /* 0x0000002402047981 */ /* 0x000362000c1e1b00 */
[----:B------:R-:W-:Y:S05]  /*8760*/  BRA `(.L_x_16914) ;  /* 0x0000000800687947 */ /* 0x000fea0003800000 */
.L_x_16922:
        /* <DEDUP_REMOVED lines=27> */
.L_x_16925:
        /* <DEDUP_REMOVED lines=14> */
.L_x_16924:
[----:B------:R-:W2:Y:S02]  /*8a00*/  LDG.E.U16 R0, desc[UR36][R2.64] ;  /* 0x0000002402007981 */ /* 0x000ea4000c1e1500 */
[----:B--2---:R-:W-:-:S04]  /*8a10*/  IMAD.U32 R0, R0, 0x10000, RZ ;  /* 0x0001000000007824 */ /* 0x004fc800078e00ff */
[----:B------:R-:W-:-:S04]  /*8a20*/  FMUL.FTZ R0, R0, 1 ;  /* 0x3f80000000007820 */ /* 0x000fc80000410000 */
[----:B------:R2:W3:Y:S02]  /*8a30*/  F2F.F64.F32 R4, R0 ;  /* 0x0000000000047310 */ /* 0x0004e40000201800 */
[----:B--23--:R-:W-:Y:S05]  /*8a40*/  BRA `(.L_x_16914) ;  /* 0x0000000400b07947 */ /* 0x00cfea0003800000 */
.L_x_16921:
        /* <DEDUP_REMOVED lines=11> */
.L_x_16928:
        /* <DEDUP_REMOVED lines=21> */
.L_x_16930:
[----:B------:R-:W-:Y:S05]  /*8c50*/  BSYNC.RECONVERGENT B0 ;  /* 0x0000000000007941 */ /* 0x000fea0003800200 */
.L_x_16929:
[----:B------:R-:W-:Y:S02]  /*8c60*/  SHF.L.U32 R0, R0, 0x14, RZ ;  /* 0x0000001400007819 */ /* 0x000fe400000006ff */
[----:B------:R-:W-:-:S04]  /*8c70*/  LEA R2, R2, 0x3b800000, 0x17 ;  /* 0x3b80000002027811 */ /* 0x000fc800078eb8ff */
[----:B------:R-:W-:-:S05]  /*8c80*/  LOP3.LUT R0, R2, R0, R7, 0xfe, !PT ;  /* 0x0000000002007212 */ /* 0x000fca00078efe07 */
[----:B------:R-:W-:-:S04]  /*8c90*/  FMUL.FTZ R0, R0, 1 ;  /* 0x3f80000000007820 */ /* 0x000fc80000410000 */
[----:B------:R4:W0:Y:S02]  /*8ca0*/  F2F.F64.F32 R4, R0 ;  /* 0x0000000000047310 */ /* 0x0008240000201800 */
[----:B0---4-:R-:W-:Y:S05]  /*8cb0*/  BRA `(.L_x_16914) ;  /* 0x0000000400147947 */ /* 0x011fea0003800000 */
.L_x_16927:
        /* <DEDUP_REMOVED lines=21> */
.L_x_16932:
[----:B------:R-:W-:Y:S05]  /*8e10*/  BSYNC.RECONVERGENT B0 ;  /* 0x0000000000007941 */ /* 0x000fea0003800200 */
.L_x_16931:
[----:B------:R-:W-:Y:S01]  /*8e20*/  IMAD.SHL.U32 R0, R0, 0x200000, RZ ;  /* 0x0020000000007824 */ /* 0x000fe200078e00ff */
[----:B------:R-:W-:-:S04]  /*8e30*/  LEA R2, R2, 0x37800000, 0x17 ;  /* 0x3780000002027811 */ /* 0x000fc800078eb8ff */
[----:B------:R-:W-:-:S05]  /*8e40*/  LOP3.LUT R0, R2, R0, R7, 0xfe, !PT ;  /* 0x0000000002007212 */ /* 0x000fca00078efe07 */
[----:B------:R-:W-:-:S04]  /*8e50*/  FMUL.FTZ R0, R0, 1 ;  /* 0x3f80000000007820 */ /* 0x000fc80000410000 */
[----:B------:R4:W0:Y:S02]  /*8e60*/  F2F.F64.F32 R4, R0 ;  /* 0x0000000000047310 */ /* 0x0008240000201800 */
[----:B0---4-:R-:W-:Y:S05]  /*8e70*/  BRA `(.L_x_16914) ;  /* 0x0000000000a47947 */ /* 0x011fea0003800000 */
.L_x_16926:
        /* <DEDUP_REMOVED lines=18> */
.L_x_16913:
        /* <DEDUP_REMOVED lines=16> */
.L_x_16935:
[----:B------:R-:W-:Y:S01]  /*90a0*/  CS2R R4, SRZ ;  /* 0x0000000000047805 */ /* 0x000fe2000001ff00 */
[----:B------:R-:W-:Y:S06]  /*90b0*/  BRA `(.L_x_16914) ;  /* 0x0000000000147947 */ /* 0x000fec0003800000 */
.L_x_16934:
[----:B------:R-:W2:Y:S02]  /*90c0*/  LDG.E.64 R4, desc[UR36][R2.64] ;  /* 0x0000002402047981 */ /* 0x000ea4000c1e1b00 */
[----:B--2---:R-:W4:Y:S02]  /*90d0*/  I2F.F64.U64 R4, R4 ;  /* 0x0000000400047312 */ /* 0x004f240000301800 */
[----:B----4-:R-:W-:Y:S05]  /*90e0*/  BRA `(.L_x_16914) ;  /* 0x0000000000087947 */ /* 0x010fea0003800000 */
.L_x_16933:
[----:B------:R-:W2:Y:S02]  /*90f0*/  LDG.E R2, desc[UR36][R2.64] ;  /* 0x0000002402027981 */ /* 0x000ea4000c1e1900 */
[----:B--2---:R2:W3:Y:S02]  /*9100*/  I2F.F64.U32 R4, R2 ;  /* 0x0000000200047312 */ /* 0x0044e40000201800 */
.L_x_16914:
[----:B------:R-:W-:Y:S05]  /*9110*/  BSYNC.RECONVERGENT B6 ;  /* 0x0000000000067941 */ /* 0x000fea0003800200 */
.L_x_16908:
[----:B------:R-:W4:Y:S01]  /*9120*/  LDCU.128 UR4, c[0x0][0x590] ;  /* 0x0000b200ff0477ac */ /* 0x000f220008000c00 */
[----:B---3-5:R-:W-:Y:S01]  /*9130*/  MOV R0, R5 ;  /* 0x0000000500007202 */ /* 0x028fe20000000f00 */
[----:B----4-:R-:W-:Y:S01]  /*9140*/  UMOV UR8, UR5 ;  /* 0x0000000500087c82 */ /* 0x010fe20008000000 */
[----:B------:R-:W0:Y:S01]  /*9150*/  DSETP.MAX.AND P0, P1, R4, UR4, PT ;  /* 0x0000000404007e2a */ /* 0x000e22000b90f000 */
[----:B------:R-:W-:Y:S01]  /*9160*/  IMAD.U32 R6, RZ, RZ, UR8 ;  /* 0x00000008ff067e24 */ /* 0x000fe2000f8e00ff */
[----:B01----:R-:W-:Y:S01]  /*9170*/  FSEL R3, R0, UR8, P0 ;  /* 0x0000000800037c08 */ /* 0x003fe20008000000 */
[----:B------:R-:W0:Y:S01]  /*9180*/  LDCU.64 UR8, c[0x0][0x580] ;  /* 0x0000b000ff0877ac */ /* 0x000e220008000a00 */
[----:B------:R-:W-:Y:S02]  /*9190*/  MOV R0, R4 ;  /* 0x0000000400007202 */ /* 0x000fe40000000f00 */
[----:B------:R-:W-:Y:S02]  /*91a0*/  @P1 LOP3.LUT R3, R6, 0x80000, RZ, 0xfc, !PT ;  /* 0x0008000006031812 */ /* 0x000fe400078efcff */
[----:B--2---:R-:W-:Y:S01]  /*91b0*/  SEL R2, R0, UR4, P0 ;  /* 0x0000000400027c07 */ /* 0x004fe20008000000 */
[----:B------:R-:W-:Y:S01]  /*91c0*/  UMOV UR4, UR7 ;  /* 0x0000000700047c82 */ /* 0x000fe20008000000 */
[----:B------:R-:W-:Y:S01]  /*91d0*/  MOV R0, R3 ;  /* 0x0000000300007202 */ /* 0x000fe20000000f00 */
[----:B------:R-:W-:-:S02]  /*91e0*/  IMAD.U32 R8, RZ, RZ, UR4 ;  /* 0x00000004ff087e24 */ /* 0x000fc4000f8e00ff */
[----:B------:R-:W-:-:S15]  /*91f0*/  IMAD.MOV.U32 R6, RZ, RZ, R2 ;  /* 0x000000ffff067224 */ /* 0x000fde00078e0002 */
[----:B------:R-:W-:-:S15]  /*9200*/  NOP ;  /* 0x0000000000007918 */ /* 0x000fde0000000000 */
[----:B------:R-:W-:-:S15]  /*9210*/  NOP ;  /* 0x0000000000007918 */ /* 0x000fde0000000000 */
[----:B------:R-:W-:-:S06]  /*9220*/  NOP ;  /* 0x0000000000007918 */ /* 0x000fcc0000000000 */
        /* <DEDUP_REMOVED lines=26> */
.L_x_16939:
[----:B------:R-:W0:Y:S02]  /*93d0*/  F2I.S64.F64.TRUNC R4, R4 ;  /* 0x0000000400047311 */ /* 0x000e24000030d900 */
[----:B0-----:R-:W-:-:S05]  /*93e0*/  IMAD.MOV.U32 R7, RZ, RZ, R4 ;  /* 0x000000ffff077224 */ /* 0x001fca00078e0004 */
[----:B------:R0:W-:Y:S01]  /*93f0*/  STG.E.U8 desc[UR36][R2.64], R7 ;  /* 0x0000000702007986 */ /* 0x0001e2000c101124 */
[----:B------:R-:W-:Y:S05]  /*9400*/  BRA `(.L_x_16941) ;  /* 0x0000001000807947 */ /* 0x000fea0003800000 */
.L_x_16938:
        /* <DEDUP_REMOVED lines=9> */
.L_x_16943:
[----:B------:R-:W0:Y:S02]  /*94a0*/  F2I.F64.TRUNC R5, R4 ;  /* 0x0000000400057311 */ /* 0x000e24000030d100 */
[----:B0-----:R0:W-:Y:S01]  /*94b0*/  STG.E desc[UR36][R2.64], R5 ;  /* 0x0000000502007986 */ /* 0x0011e2000c101924 */
[----:B------:R-:W-:Y:S05]  /*94c0*/  BRA `(.L_x_16941) ;  /* 0x0000001000507947 */ /* 0x000fea0003800000 */
.L_x_16942:
[----:B------:R-:W0:Y:S02]  /*94d0*/  F2I.F64.TRUNC R5, R4 ;  /* 0x0000000400057311 */ /* 0x000e24000030d100 */
[----:B0-----:R0:W-:Y:S01]  /*94e0*/  STG.E.U16 desc[UR36][R2.64], R5 ;  /* 0x0000000502007986 */ /* 0x0011e2000c101524 */
[----:B------:R-:W-:Y:S05]  /*94f0*/  BRA `(.L_x_16941) ;  /* 0x0000001000447947 */ /* 0x000fea0003800000 */
.L_x_16937:
        /* <DEDUP_REMOVED lines=17> */
.L_x_16945:
        /* <DEDUP_REMOVED lines=12> */
.L_x_16944:
        /* <DEDUP_REMOVED lines=18> */
.L_x_16947:
        /* <DEDUP_REMOVED lines=13> */
.L_x_16946:
[----:B------:R0:W-:Y:S01]  /*98c0*/  STG.E.64 desc[UR36][R2.64], R4 ;  /* 0x0000000402007986 */ /* 0x0001e2000c101b24 */
[----:B------:R-:W-:Y:S05]  /*98d0*/  BRA `(.L_x_16941) ;  /* 0x0000000c004c7947 */ /* 0x000fea0003800000 */
.L_x_16936:
        /* <DEDUP_REMOVED lines=13> */
.L_x_16951:
        /* <DEDUP_REMOVED lines=26> */
.L_x_16954:
[----:B------:R-:W-:-:S04]  /*9b50*/  SHF.R.U32.HI R5, RZ, 0x18, R7 ;  /* 0x00000018ff057819 */ /* 0x000fc80000011607 */
[----:B------:R-:W-:-:S07]  /*9b60*/  LOP3.LUT R0, R0, 0x80, R5, 0xf8, !PT ;  /* 0x0000008000007812 */ /* 0x000fce00078ef805 */
.L_x_16953:
[----:B------:R-:W-:Y:S05]  /*9b70*/  BSYNC.RECONVERGENT B0 ;  /* 0x0000000000007941 */ /* 0x000fea0003800200 */
.L_x_16952:
[----:B------:R3:W-:Y:S01]  /*9b80*/  STG.E.U8 desc[UR36][R2.64], R0 ;  /* 0x0000000002007986 */ /* 0x0007e2000c101124 */
[----:B------:R-:W-:Y:S05]  /*9b90*/  BRA `(.L_x_16941) ;  /* 0x00000008009c7947 */ /* 0x000fea0003800000 */
.L_x_16950:
        /* <DEDUP_REMOVED lines=26> */
.L_x_16957:
[----:B------:R-:W-:-:S04]  /*9d40*/  SHF.R.U32.HI R5, RZ, 0x18, R7 ;  /* 0x00000018ff057819 */ /* 0x000fc80000011607 */
[----:B------:R-:W-:-:S07]  /*9d50*/  LOP3.LUT R0, R0, 0x80, R5, 0xf8, !PT ;  /* 0x0000008000007812 */ /* 0x000fce00078ef805 */
.L_x_16956:
[----:B------:R-:W-:Y:S05]  /*9d60*/  BSYNC.RECONVERGENT B0 ;  /* 0x0000000000007941 */ /* 0x000fea0003800200 */
.L_x_16955:
[----:B------:R0:W-:Y:S01]  /*9d70*/  STG.E.U8 desc[UR36][R2.64], R0 ;  /* 0x0000000002007986 */ /* 0x0001e2000c101124 */
[----:B------:R-:W-:Y:S05]  /*9d80*/  BRA `(.L_x_16941) ;  /* 0x0000000800207947 */ /* 0x000fea0003800000 */
.L_x_16949:
        /* <DEDUP_REMOVED lines=30> */
.L_x_16959:
[----:B------:R-:W0:Y:S02]  /*9f70*/  F2I.U64.F64.TRUNC R4, R4 ;  /* 0x0000000400047311 */ /* 0x000e24000030d800 */
[----:B0-----:R1:W-:Y:S01]  /*9f80*/  STG.E.64 desc[UR36][R2.64], R4 ;  /* 0x0000000402007986 */ /* 0x0013e2000c101b24 */
[----:B------:R-:W-:Y:S05]  /*9f90*/  BRA `(.L_x_16941) ;  /* 0x00000004009c7947 */ /* 0x000fea0003800000 */
.L_x_16958:
[----:B------:R-:W0:Y:S02]  /*9fa0*/  F2I.U32.F64.TRUNC R5, R4 ;  /* 0x0000000400057311 */ /* 0x000e24000030d000 */
[----:B0-----:R0:W-:Y:S01]  /*9fb0*/  STG.E desc[UR36][R2.64], R5 ;  /* 0x0000000502007986 */ /* 0x0011e2000c101924 */
[----:B------:R-:W-:Y:S05]  /*9fc0*/  BRA `(.L_x_16941) ;  /* 0x0000000400907947 */ /* 0x000fea0003800000 */
.L_x_16948:
        /* <DEDUP_REMOVED lines=10> */
.L_x_16961:
[----:B------:R-:W-:-:S05]  /*a070*/  CS2R R6, SRZ ;  /* 0x0000000000067805 */ /* 0x000fca000001ff00 */
[----:B------:R0:W-:Y:S01]  /*a080*/  STG.E.128 desc[UR36][R2.64], R4 ;  /* 0x0000000402007986 */ /* 0x0001e2000c101d24 */
[----:B------:R-:W-:Y:S05]  /*a090*/  BRA `(.L_x_16941) ;  /* 0x00000004005c7947 */ /* 0x000fea0003800000 */
.L_x_16960:
[----:B------:R-:W-:-:S09]  /*a0a0*/  UISETP.NE.AND UP0, UPT, UR4, 0xf, UPT ;  /* 0x0000000f0400788c */ /* 0x000fd2000bf05270 */
[----:B------:R-:W-:Y:S05]  /*a0b0*/  BRA.U !UP0, `(.L_x_16962) ;  /* 0x0000000508287547 */ /* 0x000fea000b800000 */
[----:B------:R-:W-:-:S09]  /*a0c0*/  UISETP.NE.AND UP0, UPT, UR4, 0x17, UPT ;  /* 0x000000170400788c */ /* 0x000fd2000bf05270 */
[----:B------:R-:W-:Y:S05]  /*a0d0*/  BRA.U !UP0, `(.L_x_16963) ;  /* 0x0000000108b07547 */ /* 0x000fea000b800000 */
[----:B------:R-:W-:-:S09]  /*a0e0*/  UISETP.NE.AND UP0, UPT, UR4, 0x18, UPT ;  /* 0x000000180400788c */ /* 0x000fd2000bf05270 */
[----:B------:R-:W-:Y:S05]  /*a0f0*/  BRA.U !UP0, `(.L_x_16964) ;  /* 0x0000000108447547 */ /* 0x000fea000b800000 */
.L_x_16940:
        /* <DEDUP_REMOVED lines=16> */
.L_x_16965:
[----:B------:R-:W-:Y:S05]  /*a200*/  BRA `(.L_x_16941) ;  /* 0x0000000400007947 */ /* 0x000fea0003800000 */
.L_x_16964:
        /* <DEDUP_REMOVED lines=21> */
.L_x_16967:
[----:B------:R-:W-:Y:S05]  /*a360*/  BSYNC.RECONVERGENT B0 ;  /* 0x0000000000007941 */ /* 0x000fea0003800200 */
.L_x_16966:
[----:B------:R-:W-:-:S05]  /*a370*/  LOP3.LUT R7, R0, 0x80, R7, 0xf8, !PT ;  /* 0x0000008000077812 */ /* 0x000fca00078ef807 */
[----:B------:R0:W-:Y:S01]  /*a380*/  STG.E.U8 desc[UR36][R2.64], R7 ;  /* 0x0000000702007986 */ /* 0x0001e2000c101124 */
[----:B------:R-:W-:Y:S05]  /*a390*/  BRA `(.L_x_16941) ;  /* 0x00000000009c7947 */ /* 0x000fea0003800000 */
.L_x_16963:
        /* <DEDUP_REMOVED lines=20> */
.L_x_16969:
[----:B------:R-:W-:Y:S01]  /*a4e0*/  IMAD.MOV.U32 R0, RZ, RZ, 0x7f ;  /* 0x0000007fff007424 */ /* 0x000fe200078e00ff */
[----:B------:R-:W-:-:S04]  /*a4f0*/  ISETP.GT.U32.AND P0, PT, R6, 0x7f800000, PT ;  /* 0x7f8000000600780c */ /* 0x000fc80003f04070 */
[----:B------:R-:W-:-:S09]  /*a500*/  SEL R0, R0, 0x7c, P0 ;  /* 0x0000007c00007807 */ /* 0x000fd20000000000 */
.L_x_16970:
[----:B------:R-:W-:Y:S05]  /*a510*/  BSYNC.RECONVERGENT B0 ;  /* 0x0000000000007941 */ /* 0x000fea0003800200 */
.L_x_16968:
[----:B------:R-:W-:-:S04]  /*a520*/  SHF.R.U32.HI R5, RZ, 0x18, R7 ;  /* 0x00000018ff057819 */ /* 0x000fc80000011607 */
[----:B------:R-:W-:-:S05]  /*a530*/  LOP3.LUT R5, R0, 0x80, R5, 0xf8, !PT ;  /* 0x0000008000057812 */ /* 0x000fca00078ef805 */
[----:B------:R0:W-:Y:S01]  /*a540*/  STG.E.U8 desc[UR36][R2.64], R5 ;  /* 0x0000000502007986 */ /* 0x0001e2000c101124 */
[----:B------:R-:W-:Y:S05]  /*a550*/  BRA `(.L_x_16941) ;  /* 0x00000000002c7947 */ /* 0x000fea0003800000 */
.L_x_16962:
        /* <DEDUP_REMOVED lines=11> */
.L_x_16941:
[----:B------:R-:W-:-:S07]  /*a610*/  IADD3 R17, PT, PT, R17, 0x80, RZ ;  /* 0x0000008011117810 */ /* 0x000fce0007ffe0ff */
.L_x_16906:
[----:B------:R-:W-:Y:S05]  /*a620*/  BSYNC.RECONVERGENT B7 ;  /* 0x0000000000077941 */ /* 0x000fea0003800200 */
.L_x_16905:
        /* <DEDUP_REMOVED lines=306> */
.L_x_16971:
        /* <DEDUP_REMOVED lines=20> */
.L_x_16976:
[----:B------:R-:W2:Y:S02]  /*ba90*/  LDG.E.U8 R2, desc[UR36][R4.64] ;  /* 0x0000002404027981 */ /* 0x000ea4000c1e1100 */
[----:B--2---:R-:W0:Y:S02]  /*baa0*/  I2F.F64.U16 R2, R2 ;  /* 0x0000000200027312 */ /* 0x004e240000101800 */
[----:B0-----:R-:W-:Y:S05]  /*bab0*/  BRA `(.L_x_16978) ;  /* 0x0000000c00607947 */ /* 0x001fea0003800000 */
.L_x_16975:
        /* <DEDUP_REMOVED lines=9> */
.L_x_16980:
[----:B------:R-:W2:Y:S02]  /*bb50*/  LDG.E R2, desc[UR36][R4.64] ;  /* 0x0000002404027981 */ /* 0x000ea4000c1e1900 */
[----:B--2---:R-:W0:Y:S02]  /*bb60*/  I2F.F64 R2, R2 ;  /* 0x0000000200027312 */ /* 0x004e240000201c00 */
[----:B0-----:R-:W-:Y:S05]  /*bb70*/  BRA `(.L_x_16978) ;  /* 0x0000000c00307947 */ /* 0x001fea0003800000 */
.L_x_16979:
[----:B------:R-:W2:Y:S02]  /*bb80*/  LDG.E.U16 R2, desc[UR36][R4.64] ;  /* 0x0000002404027981 */ /* 0x000ea4000c1e1500 */
[----:B--2---:R-:W0:Y:S02]  /*bb90*/  I2F.F64.S16 R2, R2 ;  /* 0x0000000200027312 */ /* 0x004e240000101c00 */
[----:B0-----:R-:W-:Y:S05]  /*bba0*/  BRA `(.L_x_16978) ;  /* 0x0000000c00247947 */ /* 0x001fea0003800000 */
.L_x_16974:
        /* <DEDUP_REMOVED lines=10> */
.L_x_16982:
[----:B------:R-:W2:Y:S02]  /*bc50*/  LDG.E.U16 R0, desc[UR36][R4.64] ;  /* 0x0000002404007981 */ /* 0x000ea4000c1e1500 */
[----:B--2---:R-:W-:-:S05]  /*bc60*/  HADD2.F32 R0, -RZ, R0.H0_H0 ;  /* 0x20000000ff007230 */ /* 0x004fca0000004100 */
[----:B------:R-:W-:-:S04]  /*bc70*/  FMUL.FTZ R0, R0, 1 ;  /* 0x3f80000000007820 */ /* 0x000fc80000410000 */
[----:B------:R1:W2:Y:S02]  /*bc80*/  F2F.F64.F32 R2, R0 ;  /* 0x0000000000027310 */ /* 0x0002a40000201800 */
[----:B-12---:R-:W-:Y:S05]  /*bc90*/  BRA `(.L_x_16978) ;  /* 0x0000000800e87947 */ /* 0x006fea0003800000 */
.L_x_16981:
        /* <DEDUP_REMOVED lines=10> */
.L_x_16984:
[----:B------:R-:W2:Y:S02]  /*bd40*/  LDG.E.U16 R4, desc[UR36][R4.64] ;  /* 0x0000002404047981 */ /* 0x000ea4000c1e1500 */
[----:B--2---:R-:W-:-:S05]  /*bd50*/  HADD2.F32 R0, -RZ, R4.H0_H0 ;  /* 0x20000004ff007230 */ /* 0x004fca0000004100 */
[----:B------:R-:W-:-:S04]  /*bd60*/  FMUL.FTZ R0, R0, 1 ;  /* 0x3f80000000007820 */ /* 0x000fc80000410000 */
[----:B------:R1:W2:Y:S02]  /*bd70*/  F2F.F64.F32 R2, R0 ;  /* 0x0000000000027310 */ /* 0x0002a40000201800 */
[----:B-12---:R-:W-:Y:S05]  /*bd80*/  BRA `(.L_x_16978) ;  /* 0x0000000800ac7947 */ /* 0x006fea0003800000 */
.L_x_16983:
[----:B------:R0:W5:Y:S01]  /*bd90*/  LDG.E.64 R2, desc[UR36][R4.64] ;  /* 0x0000002404027981 */ /* 0x000162000c1e1b00 */
[----:B------:R-:W-:Y:S05]  /*bda0*/  BRA `(.L_x_16978) ;  /* 0x0000000800a47947 */ /* 0x000fea0003800000 */
.L_x_16973:
        /* <DEDUP_REMOVED lines=13> */
.L_x_16987:
[----:B------:R2:W5:Y:S01]  /*be80*/  LDG.E.64 R2, desc[UR36][R4.64] ;  /* 0x0000002404027981 */ /* 0x000562000c1e1b00 */
[----:B------:R-:W-:Y:S05]  /*be90*/  BRA `(.L_x_16978) ;  /* 0x0000000800687947 */ /* 0x000fea0003800000 */
.L_x_16986:
        /* <DEDUP_REMOVED lines=27> */
.L_x_16989:
        /* <DEDUP_REMOVED lines=14> */
.L_x_16988:
[----:B------:R-:W2:Y:S02]  /*c130*/  LDG.E.U16 R0, desc[UR36][R4.64] ;  /* 0x0000002404007981 */ /* 0x000ea4000c1e1500 */
[----:B--2---:R-:W-:-:S04]  /*c140*/  IMAD.U32 R0, R0, 0x10000, RZ ;  /* 0x0001000000007824 */ /* 0x004fc800078e00ff */
[----:B------:R-:W-:-:S04]  /*c150*/  FMUL.FTZ R0, R0, 1 ;  /* 0x3f80000000007820 */ /* 0x000fc80000410000 */
[----:B------:R3:W4:Y:S02]  /*c160*/  F2F.F64.F32 R2, R0 ;  /* 0x0000000000027310 */ /* 0x0007240000201800 */
[----:B---34-:R-:W-:Y:S05]  /*c170*/  BRA `(.L_x_16978) ;  /* 0x0000000400b07947 */ /* 0x018fea0003800000 */
.L_x_16985:
        /* <DEDUP_REMOVED lines=11> */
.L_x_16992:
        /* <DEDUP_REMOVED lines=21> */
.L_x_16994:
[----:B------:R-:W-:Y:S05]  /*c380*/  BSYNC.RECONVERGENT B0 ;  /* 0x0000000000007941 */ /* 0x000fea0003800200 */
.L_x_16993:
[----:B------:R-:W-:Y:S02]  /*c390*/  SHF.L.U32 R0, R0, 0x14, RZ ;  /* 0x0000001400007819 */ /* 0x000fe400000006ff */
[----:B------:R-:W-:-:S04]  /*c3a0*/  LEA R2, R2, 0x3b800000, 0x17 ;  /* 0x3b80000002027811 */ /* 0x000fc800078eb8ff */
[----:B------:R-:W-:-:S05]  /*c3b0*/  LOP3.LUT R0, R2, R0, R7, 0xfe, !PT ;  /* 0x0000000002007212 */ /* 0x000fca00078efe07 */
[----:B------:R-:W-:-:S04]  /*c3c0*/  FMUL.FTZ R0, R0, 1 ;  /* 0x3f80000000007820 */ /* 0x000fc80000410000 */
[----:B------:R2:W3:Y:S02]  /*c3d0*/  F2F.F64.F32 R2, R0 ;  /* 0x0000000000027310 */ /* 0x0004e40000201800 */
[----:B--23--:R-:W-:Y:S05]  /*c3e0*/  BRA `(.L_x_16978) ;  /* 0x0000000400147947 */ /* 0x00cfea0003800000 */
.L_x_16991:
        /* <DEDUP_REMOVED lines=21> */
.L_x_16996:
[----:B------:R-:W-:Y:S05]  /*c540*/  BSYNC.RECONVERGENT B0 ;  /* 0x0000000000007941 */ /* 0x000fea0003800200 */
.L_x_16995:
[----:B------:R-:W-:Y:S01]  /*c550*/  IMAD.SHL.U32 R0, R0, 0x200000, RZ ;  /* 0x0020000000007824 */ /* 0x000fe200078e00ff */
[----:B------:R-:W-:-:S04]  /*c560*/  LEA R2, R2, 0x37800000, 0x17 ;  /* 0x3780000002027811 */ /* 0x000fc800078eb8ff */
[----:B------:R-:W-:-:S05]  /*c570*/  LOP3.LUT R0, R2, R0, R7, 0xfe, !PT ;  /* 0x0000000002007212 */ /* 0x000fca00078efe07 */
[----:B------:R-:W-:-:S04]  /*c580*/  FMUL.FTZ R0, R0, 1 ;  /* 0x3f80000000007820 */ /* 0x000fc80000410000 */
[----:B------:R2:W3:Y:S02]  /*c590*/  F2F.F64.F32 R2, R0 ;  /* 0x0000000000027310 */ /* 0x0004e40000201800 */
[----:B--23--:R-:W-:Y:S05]  /*c5a0*/  BRA `(.L_x_16978) ;  /* 0x0000000000a47947 */ /* 0x00cfea0003800000 */
.L_x_16990:
        /* <DEDUP_REMOVED lines=18> */
.L_x_16977:
        /* <DEDUP_REMOVED lines=16> */
.L_x_16999:
[----:B------:R-:W-:Y:S01]  /*c7d0*/  CS2R R2, SRZ ;  /* 0x0000000000027805 */ /* 0x000fe2000001ff00 */
[----:B------:R-:W-:Y:S06]  /*c7e0*/  BRA `(.L_x_16978) ;  /* 0x0000000000147947 */ /* 0x000fec0003800000 */
.L_x_16998:
[----:B------:R-:W2:Y:S02]  /*c7f0*/  LDG.E.64 R2, desc[UR36][R4.64] ;  /* 0x0000002404027981 */ /* 0x000ea4000c1e1b00 */
[----:B--2---:R-:W2:Y:S02]  /*c800*/  I2F.F64.U64 R2, R2 ;  /* 0x0000000200027312 */ /* 0x004ea40000301800 */
[----:B--2---:R-:W-:Y:S05]  /*c810*/  BRA `(.L_x_16978) ;  /* 0x0000000000087947 */ /* 0x004fea0003800000 */
.L_x_16997:
[----:B------:R-:W2:Y:S02]  /*c820*/  LDG.E R2, desc[UR36][R4.64] ;  /* 0x0000002404027981 */ /* 0x000ea4000c1e1900 */
[----:B--2---:R-:W1:Y:S02]  /*c830*/  I2F.F64.U32 R2, R2 ;  /* 0x0000000200027312 */ /* 0x004e640000201800 */
.L_x_16978:
[----:B------:R-:W-:Y:S05]  /*c840*/  BSYNC.RECONVERGENT B6 ;  /* 0x0000000000067941 */ /* 0x000fea0003800200 */
.L_x_16972:
[----:B------:R-:W3:Y:S01]  /*c850*/  LDCU.128 UR4, c[0x0][0x590] ;  /* 0x0000b200ff0477ac */ /* 0x000ee20008000c00 */
[----:B-1---5:R-:W-:Y:S01]  /*c860*/  MOV R0, R3 ;  /* 0x0000000300007202 */ /* 0x022fe20000000f00 */
[----:B---3--:R-:W0:Y:S01]  /*c870*/  DSETP.MAX.AND P0, P1, R2, UR4, PT ;  /* 0x0000000402007e2a */ /* 0x008e22000b90f000 */
[----:B------:R-:W-:Y:S01]  /*c880*/  UMOV UR8, UR5 ;  /* 0x0000000500087c82 */ /* 0x000fe20008000000 */
[----:B------:R-:W-:Y:S01]  /*c890*/  UPRMT UR5, UR41, 0x9910, URZ ;  /* 0x0000991029057896 */ /* 0x000fe200080000ff */
[----:B0-2---:R-:W-:Y:S01]  /*c8a0*/  FSEL R5, R0, UR8, P0 ;  /* 0x0000000800057c08 */ /* 0x005fe20008000000 */
[----:B------:R-:W-:Y:S01]  /*c8b0*/  IMAD.U32 R6, RZ, RZ, UR8 ;  /* 0x00000008ff067e24 */ /* 0x000fe2000f8e00ff */
[----:B------:R-:W-:-:S04]  /*c8c0*/  MOV R0, R2 ;  /* 0x0000000200007202 */ /* 0x000fc80000000f00 */
[----:B------:R-:W-:Y:S01]  /*c8d0*/  SEL R4, R0, UR4, P0 ;  /* 0x0000000400047c07 */ /* 0x000fe20008000000 */
[----:B------:R-:W-:Y:S01]  /*c8e0*/  UMOV UR4, UR7 ;  /* 0x0000000700047c82 */ /* 0x000fe20008000000 */
[----:B------:R-:W-:Y:S01]  /*c8f0*/  @P1 LOP3.LUT R5, R6, 0x80000, RZ, 0xfc, !PT ;  /* 0x0008000006051812 */ /* 0x000fe200078efcff */
[----:B------:R-:W-:-:S03]  /*c900*/  IMAD.U32 R6, RZ, RZ, UR4 ;  /* 0x00000004ff067e24 */ /* 0x000fc6000f8e00ff */
[----:B------:R-:W-:-:S15]  /*c910*/  MOV R0, R5 ;  /* 0x0000000500007202 */ /* 0x000fde0000000f00 */
[----:B------:R-:W-:-:S15]  /*c920*/  NOP ;  /* 0x0000000000007918 */ /* 0x000fde0000000000 */
[----:B------:R-:W-:-:S15]  /*c930*/  NOP ;  /* 0x0000000000007918 */ /* 0x000fde0000000000 */
[----:B------:R-:W-:-:S04]  /*c940*/  NOP ;  /* 0x0000000000007918 */ /* 0x000fc80000000000 */
[----:B------:R-:W0:Y:S02]  /*c950*/  DSETP.MIN.AND P0, P1, R4, UR6, PT ;  /* 0x0000000604007e2a */ /* 0x000e24000b900000 */
[----:B0-----:R-:W-:Y:S01]  /*c960*/  FSEL R7, R0, UR4, P0 ;  /* 0x0000000400077c08 */ /* 0x001fe20008000000 */
[----:B------:R-:W-:Y:S01]  /*c970*/  UMOV UR4, UR5 ;  /* 0x0000000500047c82 */ /* 0x000fe20008000000 */
[----:B------:R-:W-:Y:S01]  /*c980*/  @P1 LOP3.LUT R7, R6, 0x80000, RZ, 0xfc, !PT ;  /* 0x0008000006071812 */ /* 0x000fe200078efcff */
[----:B------:R-:W-:Y:S01]  /*c990*/  UISETP.GT.AND UP0, UPT, UR4, 0x9, UPT ;  /* 0x000000090400788c */ /* 0x000fe2000bf04270 */
[----:B------:R-:W-:-:S03]  /*c9a0*/  SEL R4, R4, UR6, P0 ;  /* 0x0000000604047c07 */ /* 0x000fc60008000000 */
[----:B------:R-:W-:-:S15]  /*c9b0*/  IMAD.MOV.U32 R5, RZ, RZ, R7 ;  /* 0x000000ffff057224 */ /* 0x000fde00078e0007 */
        /* <DEDUP_REMOVED lines=18> */
.L_x_17003:
[----:B------:R-:W0:Y:S02]  /*cae0*/  F2I.S64.F64.TRUNC R4, R4 ;  /* 0x0000000400047311 */ /* 0x000e24000030d900 */
[----:B0-----:R-:W-:-:S05]  /*caf0*/  MOV R3, R4 ;  /* 0x0000000400037202 */ /* 0x001fca0000000f00 */
[----:B------:R-:W-:Y:S01]  /*cb00*/  STG.E.U8 desc[UR36][R16.64], R3 ;  /* 0x0000000310007986 */ /* 0x000fe2000c101124 */
[----:B------:R-:W-:Y:S05]  /*cb10*/  EXIT ;  /* 0x000000000000794d */ /* 0x000fea0003800000 */
.L_x_17002:
        /* <DEDUP_REMOVED lines=9> */
.L_x_17006:
[----:B------:R-:W0:Y:S02]  /*cbb0*/  F2I.F64.TRUNC R5, R4 ;  /* 0x0000000400057311 */ /* 0x000e24000030d100 */
[----:B0-----:R-:W-:Y:S01]  /*cbc0*/  STG.E desc[UR36][R16.64], R5 ;  /* 0x0000000510007986 */ /* 0x001fe2000c101924 */
[----:B------:R-:W-:Y:S05]  /*cbd0*/  EXIT ;  /* 0x000000000000794d */ /* 0x000fea0003800000 */
.L_x_17005:
[----:B------:R-:W0:Y:S02]  /*cbe0*/  F2I.F64.TRUNC R5, R4 ;  /* 0x0000000400057311 */ /* 0x000e24000030d100 */
[----:B0-----:R-:W-:Y:S01]  /*cbf0*/  STG.E.U16 desc[UR36][R16.64], R5 ;  /* 0x0000000510007986 */ /* 0x001fe2000c101524 */
[----:B------:R-:W-:Y:S05]  /*cc00*/  EXIT ;  /* 0x000000000000794d */ /* 0x000fea0003800000 */
.L_x_17001:
        /* <DEDUP_REMOVED lines=17> */
.L_x_17008:
        /* <DEDUP_REMOVED lines=12> */
.L_x_17007:
        /* <DEDUP_REMOVED lines=18> */
.L_x_17010:
        /* <DEDUP_REMOVED lines=13> */
.L_x_17009:
[----:B------:R-:W-:Y:S01]  /*cfd0*/  STG.E.64 desc[UR36][R16.64], R4 ;  /* 0x0000000410007986 */ /* 0x000fe2000c101b24 */
[----:B------:R-:W-:Y:S05]  /*cfe0*/  EXIT ;  /* 0x000000000000794d */ /* 0x000fea0003800000 */
.L_x_17000:
        /* <DEDUP_REMOVED lines=13> */
.L_x_17014:
        /* <DEDUP_REMOVED lines=25> */
.L_x_17017:
[----:B------:R-:W-:-:S04]  /*d250*/  SHF.R.U32.HI R3, RZ, 0x18, R3 ;  /* 0x00000018ff037819 */ /* 0x000fc80000011603 */
[----:B------:R-:W-:-:S04]  /*d260*/  LOP3.LUT R0, R0, 0x80, R3, 0xf8, !PT ;  /* 0x0000008000007812 */ /* 0x000fc800078ef803 */
[----:B------:R-:W-:-:S07]  /*d270*/  PRMT R8, R0, 0x7610, R8 ;  /* 0x0000761000087816 */ /* 0x000fce0000000008 */
.L_x_17016:
[----:B------:R-:W-:Y:S05]  /*d280*/  BSYNC.RECONVERGENT B0 ;  /* 0x0000000000007941 */ /* 0x000fea0003800200 */
.L_x_17015:
[----:B------:R-:W-:Y:S01]  /*d290*/  STG.E.U8 desc[UR36][R16.64], R8 ;  /* 0x0000000810007986 */ /* 0x000fe2000c101124 */
[----:B------:R-:W-:Y:S05]  /*d2a0*/  EXIT ;  /* 0x000000000000794d */ /* 0x000fea0003800000 */
.L_x_17013:
        /* <DEDUP_REMOVED lines=25> */
.L_x_17020:
[----:B------:R-:W-:-:S04]  /*d440*/  SHF.R.U32.HI R3, RZ, 0x18, R3 ;  /* 0x00000018ff037819 */ /* 0x000fc80000011603 */
[----:B------:R-:W-:-:S04]  /*d450*/  LOP3.LUT R0, R0, 0x80, R3, 0xf8, !PT ;  /* 0x0000008000007812 */ /* 0x000fc800078ef803 */
[----:B------:R-:W-:-:S07]  /*d460*/  PRMT R8, R0, 0x7610, R8 ;  /* 0x0000761000087816 */ /* 0x000fce0000000008 */
.L_x_17019:
[----:B------:R-:W-:Y:S05]  /*d470*/  BSYNC.RECONVERGENT B0 ;  /* 0x0000000000007941 */ /* 0x000fea0003800200 */
.L_x_17018:
[----:B------:R-:W-:Y:S01]  /*d480*/  STG.E.U8 desc[UR36][R16.64], R8 ;  /* 0x0000000810007986 */ /* 0x000fe2000c101124 */
[----:B------:R-:W-:Y:S05]  /*d490*/  EXIT ;  /* 0x000000000000794d */ /* 0x000fea0003800000 */
.L_x_17012:
        /* <DEDUP_REMOVED lines=30> */
.L_x_17022:
[----:B------:R-:W0:Y:S02]  /*d680*/  F2I.U64.F64.TRUNC R4, R4 ;  /* 0x0000000400047311 */ /* 0x000e24000030d800 */
[----:B0-----:R-:W-:Y:S01]  /*d690*/  STG.E.64 desc[UR36][R16.64], R4 ;  /* 0x0000000410007986 */ /* 0x001fe2000c101b24 */
[----:B------:R-:W-:Y:S05]  /*d6a0*/  EXIT ;  /* 0x000000000000794d */ /* 0x000fea0003800000 */
.L_x_17021:
[----:B------:R-:W0:Y:S02]  /*d6b0*/  F2I.U32.F64.TRUNC R5, R4 ;  /* 0x0000000400057311 */ /* 0x000e24000030d000 */
[----:B0-----:R-:W-:Y:S01]  /*d6c0*/  STG.E desc[UR36][R16.64], R5 ;  /* 0x0000000510007986 */ /* 0x001fe2000c101924 */
[----:B------:R-:W-:Y:S05]  /*d6d0*/  EXIT ;  /* 0x000000000000794d */ /* 0x000fea0003800000 */
.L_x_17011:
        /* <DEDUP_REMOVED lines=10> */
.L_x_17024:
[----:B------:R-:W-:-:S05]  /*d780*/  CS2R R6, SRZ ;  /* 0x0000000000067805 */ /* 0x000fca000001ff00 */
[----:B------:R-:W-:Y:S01]  /*d790*/  STG.E.128 desc[UR36][R16.64], R4 ;  /* 0x0000000410007986 */ /* 0x000fe2000c101d24 */
[----:B------:R-:W-:Y:S05]  /*d7a0*/  EXIT ;  /* 0x000000000000794d */ /* 0x000fea0003800000 */
.L_x_17023:
[----:B------:R-:W-:-:S09]  /*d7b0*/  UISETP.NE.AND UP0, UPT, UR4, 0xf, UPT ;  /* 0x0000000f0400788c */ /* 0x000fd2000bf05270 */
[----:B------:R-:W-:Y:S05]  /*d7c0*/  BRA.U !UP0, `(.L_x_17025) ;  /* 0x0000000508287547 */ /* 0x000fea000b800000 */
[----:B------:R-:W-:-:S09]  /*d7d0*/  UISETP.NE.AND UP0, UPT, UR4, 0x17, UPT ;  /* 0x000000170400788c */ /* 0x000fd2000bf05270 */
[----:B------:R-:W-:Y:S05]  /*d7e0*/  BRA.U !UP0, `(.L_x_17026) ;  /* 0x0000000108b07547 */ /* 0x000fea000b800000 */
[----:B------:R-:W-:-:S09]  /*d7f0*/  UISETP.NE.AND UP0, UPT, UR4, 0x18, UPT ;  /* 0x000000180400788c */ /* 0x000fd2000bf05270 */
[----:B------:R-:W-:Y:S05]  /*d800*/  BRA.U !UP0, `(.L_x_17027) ;  /* 0x0000000108447547 */ /* 0x000fea000b800000 */
.L_x_17004:
        /* <DEDUP_REMOVED lines=16> */
.L_x_17028:
[----:B------:R-:W-:Y:S05]  /*d910*/  EXIT ;  /* 0x000000000000794d */ /* 0x000fea0003800000 */
.L_x_17027:
        /* <DEDUP_REMOVED lines=21> */
.L_x_17030:
[----:B------:R-:W-:Y:S05]  /*da70*/  BSYNC.RECONVERGENT B0 ;  /* 0x0000000000007941 */ /* 0x000fea0003800200 */
.L_x_17029:
[----:B------:R-:W-:-:S05]  /*da80*/  LOP3.LUT R3, R0, 0x80, R3, 0xf8, !PT ;  /* 0x0000008000037812 */ /* 0x000fca00078ef803 */
[----:B------:R-:W-:Y:S01]  /*da90*/  STG.E.U8 desc[UR36][R16.64], R3 ;  /* 0x0000000310007986 */ /* 0x000fe2000c101124 */
[----:B------:R-:W-:Y:S05]  /*daa0*/  EXIT ;  /* 0x000000000000794d */ /* 0x000fea0003800000 */
.L_x_17026:
        /* <DEDUP_REMOVED lines=20> */
.L_x_17032:
[----:B------:R-:W-:Y:S02]  /*dbf0*/  ISETP.GT.U32.AND P0, PT, R2, 0x7f800000, PT ;  /* 0x7f8000000200780c */ /* 0x000fe40003f04070 */
[----:B------:R-:W-:-:S04]  /*dc00*/  MOV R0, 0x7f ;  /* 0x0000007f00007802 */ /* 0x000fc80000000f00 */
[----:B------:R-:W-:-:S07]  /*dc10*/  SEL R0, R0, 0x7c, P0 ;  /* 0x0000007c00007807 */ /* 0x000fce0000000000 */
.L_x_17033:
[----:B------:R-:W-:Y:S05]  /*dc20*/  BSYNC.RECONVERGENT B0 ;  /* 0x0000000000007941 */ /* 0x000fea0003800200 */
.L_x_17031:
[----:B------:R-:W-:-:S04]  /*dc30*/  SHF.R.U32.HI R3, RZ, 0x18, R3 ;  /* 0x00000018ff037819 */ /* 0x000fc80000011603 */
[----:B------:R-:W-:-:S05]  /*dc40*/  LOP3.LUT R3, R0, 0x80, R3, 0xf8, !PT ;  /* 0x0000008000037812 */ /* 0x000fca00078ef803 */
[----:B------:R-:W-:Y:S01]  /*dc50*/  STG.E.U8 desc[UR36][R16.64], R3 ;  /* 0x0000000310007986 */ /* 0x000fe2000c101124 */
[----:B------:R-:W-:Y:S05]  /*dc60*/  EXIT ;  /* 0x000000000000794d */ /* 0x000fea0003800000 */
.L_x_17025:
        /* <DEDUP_REMOVED lines=12> */
.L_x_17034:
        /* <DEDUP_REMOVED lines=13> */
.L_x_35974:


//--------------------- .text._ZN2at6native27unrolled_elementwise_kernelIZZZNS0_17clamp_kernel_cudaERNS_18TensorIteratorBaseERKN3c106ScalarES7_ENKUlvE_clEvENKUlvE4_clEvEUldE_St5arrayIPcLm2EELi4E23TrivialOffsetCalculatorILi1EjESF_NS0_6memory12LoadWithCastILi1EEENSG_13StoreWithCastILi1EEEEEviT_T0_T2_T3_T4_T5_ --------------------------
	.section	.text._ZN2at6native27unrolled_elementwise_kernelIZZZNS0_17clamp_kernel_cudaERNS_18TensorIteratorBaseERKN3c106ScalarES7_ENKUlvE_clEvENKUlvE4_clEvEUldE_St5arrayIPcLm2EELi4E23TrivialOffsetCalculatorILi1EjESF_NS0_6memory12LoadWithCastILi1EEENSG_13StoreWithCastILi1EEEEEviT_T0_T2_T3_T4_T5_,"ax",@progbits
	.align	128
        .global         _ZN2at6native27unrolled_elementwise_kernelIZZZNS0_17clamp_kernel_cudaERNS_18TensorIteratorBaseERKN3c106ScalarES7_ENKUlvE_clEvENKUlvE4_clEvEUldE_St5arrayIPcLm2EELi4E23TrivialOffsetCalculatorILi1EjESF_NS0_6memory12LoadWithCastILi1EEENSG_13StoreWithCastILi1EEEEEviT_T0_T2_T3_T4_T5_
        .type           _ZN2at6native27unrolled_elementwise_kernelIZZZNS0_17clamp_kernel_cudaERNS_18TensorIteratorBaseERKN3c106ScalarES7_ENKUlvE_clEvENKUlvE4_clEvEUldE_St5arrayIPcLm2EELi4E23TrivialOffsetCalculatorILi1EjESF_NS0_6memory12LoadWithCastILi1EEENSG_13StoreWithCastILi1EEEEEviT_T0_T2_T3_T4_T5_,@function
        .size           _ZN2at6native27unrolled_elementwise_kernelIZZZNS0_17clamp_kernel_cudaERNS_18TensorIteratorBaseERKN3c106ScalarES7_ENKUlvE_clEvENKUlvE4_clEvEUldE_St5arrayIPcLm2EELi4E23TrivialOffsetCalculatorILi1EjESF_NS0_6memory12LoadWithCastILi1EEENSG_13StoreWithCastILi1EEEEEviT_T0_T2_T3_T4_T5_,(.L_x_35975 - _ZN2at6native27unrolled_elementwise_kernelIZZZNS0_17clamp_kernel_cudaERNS_18TensorIteratorBaseERKN3c106ScalarES7_ENKUlvE_clEvENKUlvE4_clEvEUldE_St5arrayIPcLm2EELi4E23TrivialOffsetCalculatorILi1EjESF_NS0_6memory12LoadWithCastILi1EEENSG_13StoreWithCastILi1EEEEEviT_T0_T2_T3_T4_T5_)
        .other          _ZN2at6native27unrolled_elementwise_kernelIZZZNS0_17clamp_kernel_cudaERNS_18TensorIteratorBaseERKN3c106ScalarES7_ENKUlvE_clEvENKUlvE4_clEvEUldE_St5arrayIPcLm2EELi4E23TrivialOffsetCalculatorILi1EjESF_NS0_6memory12LoadWithCastILi1EEENSG_13StoreWithCastILi1EEEEEviT_T0_T2_T3_T4_T5_,@"STO_CUDA_ENTRY STV_DEFAULT"
_ZN2at6native27unrolled_elementwise_kernelIZZZNS0_17clamp_kernel_cudaERNS_18TensorIteratorBaseERKN3c106ScalarES7_ENKUlvE_clEvENKUlvE4_clEvEUldE_St5arrayIPcLm2EELi4E23TrivialOffsetCalculatorILi1EjESF_NS0_6memory12LoadWithCastILi1EEENSG_13StoreWithCastILi1EEEEEviT_T0_T2_T3_T4_T5_:
.text._ZN2at6native27unrolled_elementwise_kernelIZZZNS0_17clamp_kernel_cudaERNS_18TensorIteratorBaseERKN3c106ScalarES7_ENKUlvE_clEvENKUlvE4_clEvEUldE_St5arrayIPcLm2EELi4E23TrivialOffsetCalculatorILi1EjESF_NS0_6memory12LoadWithCastILi1EEENSG_13StoreWithCastILi1EEEEEviT_T0_T2_T3_T4_T5_:
        /* <DEDUP_REMOVED lines=33> */
.L_x_17041:
[----:B------:R-:W2:Y:S02]  /*0210*/  LDG.E.U8 R2, desc[UR36][R2.64] ;  /* 0x0000002402027981 */ /* 0x000ea4000c1e1100 */
[----:B--2---:R0:W1:Y:S02]  /*0220*/  I2F.F64.U16 R28, R2 ;  /* 0x00000002001c7312 */ /* 0x0040640000101800 */
[----:B01----:R-:W-:Y:S05]  /*0230*/  BRA `(.L_x_17043) ;  /* 0x0000000c00607947 */ /* 0x003fea0003800000 */
.L_x_17040:
        /* <DEDUP_REMOVED lines=9> */
.L_x_17045:
[----:B------:R-:W2:Y:S02]  /*02d0*/  LDG.E R2, desc[UR36][R2.64] ;  /* 0x0000002402027981 */ /* 0x000ea4000c1e1900 */
[----:B--2---:R0:W1:Y:S02]  /*02e0*/  I2F.F64 R28, R2 ;  /* 0x00000002001c7312 */ /* 0x0040640000201c00 */
[----:B01----:R-:W-:Y:S05]  /*02f0*/  BRA `(.L_x_17043) ;  /* 0x0000000c00307947 */ /* 0x003fea0003800000 */
.L_x_17044:
[----:B------:R-:W2:Y:S02]  /*0300*/  LDG.E.U16 R2, desc[UR36][R2.64] ;  /* 0x0000002402027981 */ /* 0x000ea4000c1e1500 */
[----:B--2---:R0:W1:Y:S02]  /*0310*/  I2F.F64.S16 R28, R2 ;  /* 0x00000002001c7312 */ /* 0x0040640000101c00 */
[----:B01----:R-:W-:Y:S05]  /*0320*/  BRA `(.L_x_17043) ;  /* 0x0000000c00247947 */ /* 0x003fea0003800000 */
.L_x_17039:
        /* <DEDUP_REMOVED lines=10> */
.L_x_17047:
[----:B------:R-:W2:Y:S02]  /*03d0*/  LDG.E.U16 R0, desc[UR36][R2.64] ;  /* 0x0000002402007981 */ /* 0x000ea4000c1e1500 */
[----:B--2---:R-:W-:-:S05]  /*03e0*/  HADD2.F32 R0, -RZ, R0.H0_H0 ;  /* 0x20000000ff007230 */ /* 0x004fca0000004100 */
[----:B------:R-:W-:-:S04]  /*03f0*/  FMUL.FTZ R0, R0, 1 ;  /* 0x3f80000000007820 */ /* 0x000fc80000410000 */
[----:B------:R1:W2:Y:S02]  /*0400*/  F2F.F64.F32 R28, R0 ;  /* 0x00000000001c7310 */ /* 0x0002a40000201800 */
[----:B-12---:R-:W-:Y:S05]  /*0410*/  BRA `(.L_x_17043) ;  /* 0x0000000800e87947 */ /* 0x006fea0003800000 */
.L_x_17046:
        /* <DEDUP_REMOVED lines=10> */
.L_x_17049:
[----:B------:R-:W2:Y:S02]  /*04c0*/  LDG.E.U16 R2, desc[UR36][R2.64] ;  /* 0x0000002402027981 */ /* 0x000ea4000c1e1500 */
[----:B--2---:R-:W-:-:S05]  /*04d0*/  HADD2.F32 R0, -RZ, R2.H0_H0 ;  /* 0x20000002ff007230 */ /* 0x004fca0000004100 */
[----:B------:R-:W-:-:S04]  /*04e0*/  FMUL.FTZ R0, R0, 1 ;  /* 0x3f80000000007820 */ /* 0x000fc80000410000 */
[----:B------:R1:W2:Y:S02]  /*04f0*/  F2F.F64.F32 R28, R0 ;  /* 0x00000000001c7310 */ /* 0x0002a40000201800 */
[----:B-12---:R-:W-:Y:S05]  /*0500*/  BRA `(.L_x_17043) ;  /* 0x0000000800ac7947 */ /* 0x006fea0003800000 */
.L_x_17048:
[----:B------:R0:W5:Y:S01]  /*0510*/  LDG.E.64 R28, desc[UR36][R2.64] ;  /* 0x00000024021c7981 */ /* 0x000162000c1e1b00 */
[----:B------:R-:W-:Y:S05]  /*0520*/  BRA `(.L_x_17043) ;  /* 0x0000000800a47947 */ /* 0x000fea0003800000 */
.L_x_17038:
        /* <DEDUP_REMOVED lines=13> */
.L_x_17052:
[----:B------:R1:W5:Y:S01]  /*0600*/  LDG.E.64 R28, desc[UR36][R2.64] ;  /* 0x00000024021c7981 */ /* 0x000362000c1e1b00 */
[----:B------:R-:W-:Y:S05]  /*0610*/  BRA `(.L_x_17043) ;  /* 0x0000000800687947 */ /* 0x000fea0003800000 */
.L_x_17051:
        /* <DEDUP_REMOVED lines=27> */
.L_x_17054:
        /* <DEDUP_REMOVED lines=14> */
.L_x_17053:
[----:B------:R-:W2:Y:S02]  /*08b0*/  LDG.E.U16 R0, desc[UR36][R2.64] ;  /* 0x0000002402007981 */ /* 0x000ea4000c1e1500 */
[----:B--2---:R-:W-:-:S04]  /*08c0*/  IMAD.U32 R0, R0, 0x10000, RZ ;  /* 0x0001000000007824 */ /* 0x004fc800078e00ff */
[----:B------:R-:W-:-:S04]  /*08d0*/  FMUL.FTZ R0, R0, 1 ;  /* 0x3f80000000007820 */ /* 0x000fc80000410000 */
[----:B------:R2:W3:Y:S02]  /*08e0*/  F2F.F64.F32 R28, R0 ;  /* 0x00000000001c7310 */ /* 0x0004e40000201800 */
[----:B--23--:R-:W-:Y:S05]  /*08f0*/  BRA `(.L_x_17043) ;  /* 0x0000000400b07947 */ /* 0x00cfea0003800000 */
.L_x_17050:
        /* <DEDUP_REMOVED lines=11> */
.L_x_17057:
        /* <DEDUP_REMOVED lines=21> */
.L_x_17059:
[----:B------:R-:W-:Y:S05]  /*0b00*/  BSYNC.RECONVERGENT B0 ;  /* 0x0000000000007941 */ /* 0x000fea0003800200 */
.L_x_17058:
[----:B------:R-:W-:Y:S01]  /*0b10*/  IMAD.SHL.U32 R0, R0, 0x100000, RZ ;  /* 0x0010000000007824 */ /* 0x000fe200078e00ff */
[----:B------:R-:W-:-:S04]  /*0b20*/  LEA R2, R2, 0x3b800000, 0x17 ;  /* 0x3b80000002027811 */ /* 0x000fc800078eb8ff */
[----:B------:R-:W-:-:S05]  /*0b30*/  LOP3.LUT R0, R2, R0, R7, 0xfe, !PT ;  /* 0x0000000002007212 */ /* 0x000fca00078efe07 */
[----:B------:R-:W-:-:S04]  /*0b40*/  FMUL.FTZ R0, R0, 1 ;  /* 0x3f80000000007820 */ /* 0x000fc80000410000 */
[----:B------:R4:W0:Y:S02]  /*0b50*/  F2F.F64.F32 R28, R0 ;  /* 0x00000000001c7310 */ /* 0x0008240000201800 */
[----:B0---4-:R-:W-:Y:S05]  /*0b60*/  BRA `(.L_x_17043) ;  /* 0x0000000400147947 */ /* 0x011fea0003800000 */
.L_x_17056:
        /* <DEDUP_REMOVED lines=21> */
.L_x_17061:
[----:B------:R-:W-:Y:S05]  /*0cc0*/  BSYNC.RECONVERGENT B0 ;  /* 0x0000000000007941 */ /* 0x000fea0003800200 */
.L_x_17060:
[----:B------:R-:W-:Y:S01]  /*0cd0*/  IMAD.SHL.U32 R0, R0, 0x200000, RZ ;  /* 0x0020000000007824 */ /* 0x000fe200078e00ff */
[----:B------:R-:W-:-:S04]  /*0ce0*/  LEA R2, R2, 0x37800000, 0x17 ;  /* 0x3780000002027811 */ /* 0x000fc800078eb8ff */
[----:B------:R-:W-:-:S05]  /*0cf0*/  LOP3.LUT R0, R2, R0, R7, 0xfe, !PT ;  /* 0x0000000002007212 */ /* 0x000fca00078efe07 */
[----:B------:R-:W-:-:S04]  /*0d00*/  FMUL.FTZ R0, R0, 1 ;  /* 0x3f80000000007820 */ /* 0x000fc80000410000 */
[----:B------:R4:W0:Y:S02]  /*0d10*/  F2F.F64.F32 R28, R0 ;  /* 0x00000000001c7310 */ /* 0x0008240000201800 */
[----:B0---4-:R-:W-:Y:S05]  /*0d20*/  BRA `(.L_x_17043) ;  /* 0x0000000000a47947 */ /* 0x011fea0003800000 */
.L_x_17055:
[----:B------:R-:W-:-:S09]  /*0d30*/  UISETP.NE.AND UP0, UPT, UR4, 0x1c, UPT ;  /* 0x0000001c0400788c */ /* 0x000fd2000bf05270 */
[----:B------:R-:W-:Y:S05]  /*0d40*/  BRA.U !UP0, `(.L_x_17062) ;  /* 0x0000000108947547 */ /* 0x000fea000b800000 */
[----:B------:R-:W-:-:S09]  /*0d50*/  UISETP.NE.AND UP0, UPT, UR4, 0x1d, UPT ;  /* 0x0000001d0400788c */ /* 0x000fd2000bf05270 */
[----:B------:R-:W-:Y:S05]  /*0d60*/  BRA.U !UP0, `(.L_x_17063) ;  /* 0x0000000108807547 */ /* 0x000fea000b800000 */
[----:B------:R-:W-:-:S09]  /*0d70*/  UISETP.NE.AND UP0, UPT, UR4, 0x2c, UPT ;  /* 0x0000002c0400788c */ /* 0x000fd2000bf05270 */
[----:B------:R-:W-:Y:S05]  /*0d80*/  BRA.U !UP0, `(.L_x_17064) ;  /* 0x0000000108487547 */ /* 0x000fea000b800000 */
.L_x_17042:
        /* <DEDUP_REMOVED lines=16> */
.L_x_17065:
[----:B------:R-:W-:Y:S01]  /*0e90*/  CS2R R28, SRZ ;  /* 0x00000000001c7805 */ /* 0x000fe2000001ff00 */
[----:B------:R-:W-:Y:S06]  /*0ea0*/  BRA `(.L_x_17043) ;  /* 0x0000000000447947 */ /* 0x000fec0003800000 */
.L_x_17064:
        /* <DEDUP_REMOVED lines=12> */
.L_x_17063:
[----:B------:R-:W2:Y:S02]  /*0f70*/  LDG.E.64 R28, desc[UR36][R2.64] ;  /* 0x00000024021c7981 */ /* 0x000ea4000c1e1b00 */
[----:B--2---:R-:W4:Y:S02]  /*0f80*/  I2F.F64.U64 R28, R28 ;  /* 0x0000001c001c7312 */ /* 0x004f240000301800 */
[----:B----4-:R-:W-:Y:S05]  /*0f90*/  BRA `(.L_x_17043) ;  /* 0x0000000000087947 */ /* 0x010fea0003800000 */
.L_x_17062:
[----:B------:R-:W2:Y:S02]  /*0fa0*/  LDG.E R2, desc[UR36][R2.64] ;  /* 0x0000002402027981 */ /* 0x000ea4000c1e1900 */
[----:B--2---:R2:W3:Y:S02]  /*0fb0*/  I2F.F64.U32 R28, R2 ;  /* 0x00000002001c7312 */ /* 0x0044e40000201800 */
.L_x_17043:
[----:B------:R-:W-:Y:S05]  /*0fc0*/  BSYNC.RECONVERGENT B6 ;  /* 0x0000000000067941 */ /* 0x000fea0003800200 */
.L_x_17037:
[----:B012---:R-:W-:-:S07]  /*0fd0*/  VIADD R2, R23, 0x80 ;  /* 0x0000008017027836 */ /* 0x007fce0000000000 */
.L_x_17036:
[----:B------:R-:W-:Y:S05]  /*0fe0*/  BSYNC.RECONVERGENT B7 ;  /* 0x0000000000077941 */ /* 0x000fea0003800200 */
.L_x_17035:
        /* <DEDUP_REMOVED lines=25> */
.L_x_17072:
[----:B------:R-:W2:Y:S02]  /*1180*/  LDG.E.U8 R4, desc[UR36][R4.64] ;  /* 0x0000002404047981 */ /* 0x000ea4000c1e1100 */
[----:B--2---:R1:W2:Y:S02]  /*1190*/  I2F.F64.U16 R26, R4 ;  /* 0x00000004001a7312 */ /* 0x0042a40000101800 */
[----:B-12---:R-:W-:Y:S05]  /*11a0*/  BRA `(.L_x_17074) ;  /* 0x0000000c00647947 */ /* 0x006fea0003800000 */
.L_x_17071:
        /* <DEDUP_REMOVED lines=9> */
.L_x_17076:
[----:B------:R-:W2:Y:S02]  /*1240*/  LDG.E R4, desc[UR36][R4.64] ;  /* 0x0000002404047981 */ /* 0x000ea4000c1e1900 */
[----:B--2---:R1:W2:Y:S02]  /*1250*/  I2F.F64 R26, R4 ;  /* 0x00000004001a7312 */ /* 0x0042a40000201c00 */
[----:B-12---:R-:W-:Y:S05]  /*1260*/  BRA `(.L_x_17074) ;  /* 0x0000000c00347947 */ /* 0x006fea0003800000 */
.L_x_17075:
[----:B------:R-:W2:Y:S02]  /*1270*/  LDG.E.U16 R4, desc[UR36][R4.64] ;  /* 0x0000002404047981 */ /* 0x000ea4000c1e1500 */
[----:B--2---:R1:W2:Y:S02]  /*1280*/  I2F.F64.S16 R26, R4 ;  /* 0x00000004001a7312 */ /* 0x0042a40000101c00 */
[----:B-12---:R-:W-:Y:S05]  /*1290*/  BRA `(.L_x_17074) ;  /* 0x0000000c00287947 */ /* 0x006fea0003800000 */
.L_x_17070:
        /* <DEDUP_REMOVED lines=10> */
.L_x_17078:
[----:B------:R-:W2:Y:S02]  /*1340*/  LDG.E.U16 R0, desc[UR36][R4.64] ;  /* 0x0000002404007981 */ /* 0x000ea4000c1e1500 */
[----:B--2---:R-:W-:-:S05]  /*1350*/  HADD2.F32 R0, -RZ, R0.H0_H0 ;  /* 0x20000000ff007230 */ /* 0x004fca0000004100 */
[----:B------:R-:W-:-:S04]  /*1360*/  FMUL.FTZ R0, R0, 1 ;  /* 0x3f80000000007820 */ /* 0x000fc80000410000 */
[----:B------:R0:W1:Y:S02]  /*1370*/  F2F.F64.F32 R26, R0 ;  /* 0x00000000001a7310 */ /* 0x0000640000201800 */
[----:B01----:R-:W-:Y:S05]  /*1380*/  BRA `(.L_x_17074) ;  /* 0x0000000800ec7947 */ /* 0x003fea0003800000 */
.L_x_17077:
        /* <DEDUP_REMOVED lines=10> */
.L_x_17080:
[----:B------:R-:W2:Y:S02]  /*1430*/  LDG.E.U16 R4, desc[UR36][R4.64] ;  /* 0x0000002404047981 */ /* 0x000ea4000c1e1500 */
[----:B--2---:R-:W-:-:S05]  /*1440*/  HADD2.F32 R0, -RZ, R4.H0_H0 ;  /* 0x20000004ff007230 */ /* 0x004fca0000004100 */
[----:B------:R-:W-:-:S04]  /*1450*/  FMUL.FTZ R0, R0, 1 ;  /* 0x3f80000000007820 */ /* 0x000fc80000410000 */
[----:B------:R0:W1:Y:S02]  /*1460*/  F2F.F64.F32 R26, R0 ;  /* 0x00000000001a7310 */ /* 0x0000640000201800 */
[----:B01----:R-:W-:Y:S05]  /*1470*/  BRA `(.L_x_17074) ;  /* 0x0000000800b07947 */ /* 0x003fea0003800000 */
.L_x_17079:
[----:B------:R0:W5:Y:S01]  /*1480*/  LDG.E.64 R26, desc[UR36][R4.64] ;  /* 0x00000024041a7981 */ /* 0x000162000c1e1b00 */
[----:B------:R-:W-:Y:S05]  /*1490*/  BRA `(.L_x_17074) ;  /* 0x0000000800a87947 */ /* 0x000fea0003800000 */
.L_x_17069:
        /* <DEDUP_REMOVED lines=13> */
.L_x_17083:
[----:B------:R4:W5:Y:S01]  /*1570*/  LDG.E.64 R26, desc[UR36][R4.64] ;  /* 0x00000024041a7981 */ /* 0x000962000c1e1b00 */
[----:B------:R-:W-:Y:S05]  /*1580*/  BRA `(.L_x_17074) ;  /* 0x00000008006c7947 */ /* 0x000fea0003800000 */
.L_x_17082:
        /* <DEDUP_REMOVED lines=27> */
.L_x_17085:
        /* <DEDUP_REMOVED lines=15> */
.L_x_17084:
[----:B------:R-:W2:Y:S02]  /*1830*/  LDG.E.U16 R0, desc[UR36][R4.64] ;  /* 0x0000002404007981 */ /* 0x000ea4000c1e1500 */
[----:B--2---:R-:W-:-:S04]  /*1840*/  IMAD.U32 R0, R0, 0x10000, RZ ;  /* 0x0001000000007824 */ /* 0x004fc800078e00ff */
[----:B------:R-:W-:-:S04]  /*1850*/  FMUL.FTZ R0, R0, 1 ;  /* 0x3f80000000007820 */ /* 0x000fc80000410000 */
[----:B------:R4:W0:Y:S02]  /*1860*/  F2F.F64.F32 R26, R0 ;  /* 0x00000000001a7310 */ /* 0x0008240000201800 */
[----:B0---4-:R-:W-:Y:S05]  /*1870*/  BRA `(.L_x_17074) ;  /* 0x0000000400b07947 */ /* 0x011fea0003800000 */
.L_x_17081:
        /* <DEDUP_REMOVED lines=11> */
.L_x_17088:
        /* <DEDUP_REMOVED lines=21> */
.L_x_17090:
[----:B------:R-:W-:Y:S05]  /*1a80*/  BSYNC.RECONVERGENT B0 ;  /* 0x0000000000007941 */ /* 0x000fea0003800200 */
.L_x_17089:
[----:B------:R-:W-:Y:S01]  /*1a90*/  IMAD.SHL.U32 R0, R0, 0x100000, RZ ;  /* 0x0010000000007824 */ /* 0x000fe200078e00ff */
[----:B------:R-:W-:-:S04]  /*1aa0*/  LEA R3, R3, 0x3b800000, 0x17 ;  /* 0x3b80000003037811 */ /* 0x000fc800078eb8ff */
[----:B------:R-:W-:-:S05]  /*1ab0*/  LOP3.LUT R0, R3, R0, R7, 0xfe, !PT ;  /* 0x0000000003007212 */ /* 0x000fca00078efe07 */
[----:B------:R-:W-:-:S04]  /*1ac0*/  FMUL.FTZ R0, R0, 1 ;  /* 0x3f80000000007820 */ /* 0x000fc80000410000 */
[----:B------:R4:W0:Y:S02]  /*1ad0*/  F2F.F64.F32 R26, R0 ;  /* 0x00000000001a7310 */ /* 0x0008240000201800 */
[----:B0---4-:R-:W-:Y:S05]  /*1ae0*/  BRA `(.L_x_17074) ;  /* 0x0000000400147947 */ /* 0x011fea0003800000 */
.L_x_17087:
        /* <DEDUP_REMOVED lines=21> */
.L_x_17092:
[----:B------:R-:W-:Y:S05]  /*1c40*/  BSYNC.RECONVERGENT B0 ;  /* 0x0000000000007941 */ /* 0x000fea0003800200 */
.L_x_17091:
[----:B------:R-:W-:Y:S01]  /*1c50*/  IMAD.SHL.U32 R0, R0, 0x200000, RZ ;  /* 0x0020000000007824 */ /* 0x000fe200078e00ff */
[----:B------:R-:W-:-:S04]  /*1c60*/  LEA R3, R3, 0x37800000, 0x17 ;  /* 0x3780000003037811 */ /* 0x000fc800078eb8ff */
[----:B------:R-:W-:-:S05]  /*1c70*/  LOP3.LUT R0, R3, R0, R7, 0xfe, !PT ;  /* 0x0000000003007212 */ /* 0x000fca00078efe07 */
[----:B------:R-:W-:-:S04]  /*1c80*/  FMUL.FTZ R0, R0, 1 ;  /* 0x3f80000000007820 */ /* 0x000fc80000410000 */
[----:B------:R4:W0:Y:S02]  /*1c90*/  F2F.F64.F32 R26, R0 ;  /* 0x00000000001a7310 */ /* 0x0008240000201800 */
[----:B0---4-:R-:W-:Y:S05]  /*1ca0*/  BRA `(.L_x_17074) ;  /* 0x0000000000a47947 */ /* 0x011fea0003800000 */
.L_x_17086:
        /* <DEDUP_REMOVED lines=18> */
.L_x_17073:
        /* <DEDUP_REMOVED lines=16> */
.L_x_17095:
[----:B------:R-:W-:Y:S01]  /*1ed0*/  CS2R R26, SRZ ;  /* 0x00000000001a7805 */ /* 0x000fe2000001ff00 */
[----:B------:R-:W-:Y:S06]  /*1ee0*/  BRA `(.L_x_17074) ;  /* 0x0000000000147947 */ /* 0x000fec0003800000 */
.L_x_17094:
[----:B------:R-:W2:Y:S02]  /*1ef0*/  LDG.E.64 R26, desc[UR36][R4.64] ;  /* 0x00000024041a7981 */ /* 0x000ea4000c1e1b00 */
[----:B--2---:R-:W1:Y:S02]  /*1f00*/  I2F.F64.U64 R26, R26 ;  /* 0x0000001a001a7312 */ /* 0x004e640000301800 */
[----:B-1----:R-:W-:Y:S05]  /*1f10*/  BRA `(.L_x_17074) ;  /* 0x0000000000087947 */ /* 0x002fea0003800000 */
.L_x_17093:
[----:B------:R-:W2:Y:S02]  /*1f20*/  LDG.E R4, desc[UR36][R4.64] ;  /* 0x0000002404047981 */ /* 0x000ea4000c1e1900 */
[----:B--2---:R1:W2:Y:S02]  /*1f30*/  I2F.F64.U32 R26, R4 ;  /* 0x00000004001a7312 */ /* 0x0042a40000201800 */
.L_x_17074:
[----:B------:R-:W-:Y:S05]  /*1f40*/  BSYNC.RECONVERGENT B6 ;  /* 0x0000000000067941 */ /* 0x000fea0003800200 */
.L_x_17068:
[----:B------:R-:W-:-:S07]  /*1f50*/  VIADD R2, R2, 0x80 ;  /* 0x0000008002027836 */ /* 0x000fce0000000000 */
.L_x_17067:
[----:B------:R-:W-:Y:S05]  /*1f60*/  BSYNC.RECONVERGENT B7 ;  /* 0x0000000000077941 */ /* 0x000fea0003800200 */
.L_x_17066:
        /* <DEDUP_REMOVED lines=25> */
.L_x_17102:
[----:B------:R-:W4:Y:S02]  /*2100*/  LDG.E.U8 R4, desc[UR36][R4.64] ;  /* 0x0000002404047981 */ /* 0x000f24000c1e1100 */
[----:B----4-:R0:W1:Y:S02]  /*2110*/  I2F.F64.U16 R24, R4 ;  /* 0x0000000400187312 */ /* 0x0100640000101800 */
[----:B01----:R-:W-:Y:S05]  /*2120*/  BRA `(.L_x_17104) ;  /* 0x0000000c00647947 */ /* 0x003fea0003800000 */
.L_x_17101:
        /* <DEDUP_REMOVED lines=9> */
.L_x_17106:
[----:B------:R-:W4:Y:S02]  /*21c0*/  LDG.E R4, desc[UR36][R4.64] ;  /* 0x0000002404047981 */ /* 0x000f24000c1e1900 */
[----:B----4-:R0:W1:Y:S02]  /*21d0*/  I2F.F64 R24, R4 ;  /* 0x0000000400187312 */ /* 0x0100640000201c00 */
[----:B01----:R-:W-:Y:S05]  /*21e0*/  BRA `(.L_x_17104) ;  /* 0x0000000c00347947 */ /* 0x003fea0003800000 */
.L_x_17105:
[----:B------:R-:W4:Y:S02]  /*21f0*/  LDG.E.U16 R4, desc[UR36][R4.64] ;  /* 0x0000002404047981 */ /* 0x000f24000c1e1500 */
[----:B----4-:R0:W1:Y:S02]  /*2200*/  I2F.F64.S16 R24, R4 ;  /* 0x0000000400187312 */ /* 0x0100640000101c00 */
[----:B01----:R-:W-:Y:S05]  /*2210*/  BRA `(.L_x_17104) ;  /* 0x0000000c00287947 */ /* 0x003fea0003800000 */
.L_x_17100:
        /* <DEDUP_REMOVED lines=10> */
.L_x_17108:
[----:B------:R-:W4:Y:S02]  /*22c0*/  LDG.E.U16 R0, desc[UR36][R4.64] ;  /* 0x0000002404007981 */ /* 0x000f24000c1e1500 */
[----:B----4-:R-:W-:-:S05]  /*22d0*/  HADD2.F32 R0, -RZ, R0.H0_H0 ;  /* 0x20000000ff007230 */ /* 0x010fca0000004100 */
[----:B------:R-:W-:-:S04]  /*22e0*/  FMUL.FTZ R0, R0, 1 ;  /* 0x3f80000000007820 */ /* 0x000fc80000410000 */
[----:B------:R1:W4:Y:S02]  /*22f0*/  F2F.F64.F32 R24, R0 ;  /* 0x0000000000187310 */ /* 0x0003240000201800 */
[----:B-1--4-:R-:W-:Y:S05]  /*2300*/  BRA `(.L_x_17104) ;  /* 0x0000000800ec7947 */ /* 0x012fea0003800000 */
.L_x_17107:
        /* <DEDUP_REMOVED lines=10> */
.L_x_17110:
[----:B------:R-:W4:Y:S02]  /*23b0*/  LDG.E.U16 R4, desc[UR36][R4.64] ;  /* 0x0000002404047981 */ /* 0x000f24000c1e1500 */
[----:B----4-:R-:W-:-:S05]  /*23c0*/  HADD2.F32 R0, -RZ, R4.H0_H0 ;  /* 0x20000004ff007230 */ /* 0x010fca0000004100 */
[----:B------:R-:W-:-:S04]  /*23d0*/  FMUL.FTZ R0, R0, 1 ;  /* 0x3f80000000007820 */ /* 0x000fc80000410000 */
[----:B------:R1:W4:Y:S02]  /*23e0*/  F2F.F64.F32 R24, R0 ;  /* 0x0000000000187310 */ /* 0x0003240000201800 */
[----:B-1--4-:R-:W-:Y:S05]  /*23f0*/  BRA `(.L_x_17104) ;  /* 0x0000000800b07947 */ /* 0x012fea0003800000 */
.L_x_17109:
[----:B------:R0:W5:Y:S01]  /*2400*/  LDG.E.64 R24, desc[UR36][R4.64] ;  /* 0x0000002404187981 */ /* 0x000162000c1e1b00 */
[----:B------:R-:W-:Y:S05]  /*2410*/  BRA `(.L_x_17104) ;  /* 0x0000000800a87947 */ /* 0x000fea0003800000 */
.L_x_17099:
        /* <DEDUP_REMOVED lines=13> */
.L_x_17113:
[----:B------:R1:W5:Y:S01]  /*24f0*/  LDG.E.64 R24, desc[UR36][R4.64] ;  /* 0x0000002404187981 */ /* 0x000362000c1e1b00 */
[----:B------:R-:W-:Y:S05]  /*2500*/  BRA `(.L_x_17104) ;  /* 0x00000008006c7947 */ /* 0x000fea0003800000 */
.L_x_17112:
        /* <DEDUP_REMOVED lines=27> */
.L_x_17115:
        /* <DEDUP_REMOVED lines=15> */
.L_x_17114:
[----:B------:R-:W4:Y:S02]  /*27b0*/  LDG.E.U16 R0, desc[UR36][R4.64] ;  /* 0x0000002404007981 */ /* 0x000f24000c1e1500 */
[----:B----4-:R-:W-:-:S04]  /*27c0*/  IMAD.U32 R0, R0, 0x10000, RZ ;  /* 0x0001000000007824 */ /* 0x010fc800078e00ff */
[----:B------:R-:W-:-:S04]  /*27d0*/  FMUL.FTZ R0, R0, 1 ;  /* 0x3f80000000007820 */ /* 0x000fc80000410000 */
[----:B------:R4:W0:Y:S02]  /*27e0*/  F2F.F64.F32 R24, R0 ;  /* 0x0000000000187310 */ /* 0x0008240000201800 */
[----:B0---4-:R-:W-:Y:S05]  /*27f0*/  BRA `(.L_x_17104) ;  /* 0x0000000400b07947 */ /* 0x011fea0003800000 */
.L_x_17111:
        /* <DEDUP_REMOVED lines=11> */
.L_x_17118:
        /* <DEDUP_REMOVED lines=21> */
.L_x_17120:
[----:B------:R-:W-:Y:S05]  /*2a00*/  BSYNC.RECONVERGENT B0 ;  /* 0x0000000000007941 */ /* 0x000fea0003800200 */
.L_x_17119:
[----:B------:R-:W-:Y:S01]  /*2a10*/  IMAD.SHL.U32 R0, R0, 0x100000, RZ ;  /* 0x0010000000007824 */ /* 0x000fe200078e00ff */
[----:B------:R-:W-:-:S04]  /*2a20*/  LEA R3, R3, 0x3b800000, 0x17 ;  /* 0x3b80000003037811 */ /* 0x000fc800078eb8ff */
[----:B------:R-:W-:-:S05]  /*2a30*/  LOP3.LUT R0, R3, R0, R7, 0xfe, !PT ;  /* 0x0000000003007212 */ /* 0x000fca00078efe07 */
[----:B------:R-:W-:-:S04]  /*2a40*/  FMUL.FTZ R0, R0, 1 ;  /* 0x3f80000000007820 */ /* 0x000fc80000410000 */
[----:B------:R0:W1:Y:S02]  /*2a50*/  F2F.F64.F32 R24, R0 ;  /* 0x0000000000187310 */ /* 0x0000640000201800 */
[----:B01----:R-:W-:Y:S05]  /*2a60*/  BRA `(.L_x_17104) ;  /* 0x0000000400147947 */ /* 0x003fea0003800000 */
.L_x_17117:
        /* <DEDUP_REMOVED lines=21> */
.L_x_17122:
[----:B------:R-:W-:Y:S05]  /*2bc0*/  BSYNC.RECONVERGENT B0 ;  /* 0x0000000000007941 */ /* 0x000fea0003800200 */
.L_x_17121:
[----:B------:R-:W-:Y:S01]  /*2bd0*/  IMAD.SHL.U32 R0, R0, 0x200000, RZ ;  /* 0x0020000000007824 */ /* 0x000fe200078e00ff */
[----:B------:R-:W-:-:S04]  /*2be0*/  LEA R3, R3, 0x37800000, 0x17 ;  /* 0x3780000003037811 */ /* 0x000fc800078eb8ff */
[----:B------:R-:W-:-:S05]  /*2bf0*/  LOP3.LUT R0, R3, R0, R7, 0xfe, !PT ;  /* 0x0000000003007212 */ /* 0x000fca00078efe07 */
[----:B------:R-:W-:-:S04]  /*2c00*/  FMUL.FTZ R0, R0, 1 ;  /* 0x3f80000000007820 */ /* 0x000fc80000410000 */
[----:B------:R0:W1:Y:S02]  /*2c10*/  F2F.F64.F32 R24, R0 ;  /* 0x0000000000187310 */ /* 0x0000640000201800 */
[----:B01----:R-:W-:Y:S05]  /*2c20*/  BRA `(.L_x_17104) ;  /* 0x0000000000a47947 */ /* 0x003fea0003800000 */
.L_x_17116:
        /* <DEDUP_REMOVED lines=18> */
.L_x_17103:
        /* <DEDUP_REMOVED lines=16> */
.L_x_17125:
[----:B------:R-:W-:Y:S01]  /*2e50*/  CS2R R24, SRZ ;  /* 0x0000000000187805 */ /* 0x000fe2000001ff00 */
[----:B------:R-:W-:Y:S06]  /*2e60*/  BRA `(.L_x_17104) ;  /* 0x0000000000147947 */ /* 0x000fec0003800000 */
.L_x_17124:
[----:B------:R-:W4:Y:S02]  /*2e70*/  LDG.E.64 R24, desc[UR36][R4.64] ;  /* 0x0000002404187981 */ /* 0x000f24000c1e1b00 */
[----:B----4-:R-:W0:Y:S02]  /*2e80*/  I2F.F64.U64 R24, R24 ;  /* 0x0000001800187312 */ /* 0x010e240000301800 */
[----:B0-----:R-:W-:Y:S05]  /*2e90*/  BRA `(.L_x_17104) ;  /* 0x0000000000087947 */ /* 0x001fea0003800000 */
.L_x_17123:
[----:B------:R-:W4:Y:S02]  /*2ea0*/  LDG.E R4, desc[UR36][R4.64] ;  /* 0x0000002404047981 */ /* 0x000f24000c1e1900 */
[----:B----4-:R4:W0:Y:S02]  /*2eb0*/  I2F.F64.U32 R24, R4 ;  /* 0x0000000400187312 */ /* 0x0108240000201800 */
.L_x_17104:
[----:B------:R-:W-:Y:S05]  /*2ec0*/  BSYNC.RECONVERGENT B6 ;  /* 0x0000000000067941 */ /* 0x000fea0003800200 */
.L_x_17098:
[----:B------:R-:W-:-:S07]  /*2ed0*/  VIADD R2, R2, 0x80 ;  /* 0x0000008002027836 */ /* 0x000fce0000000000 */
.L_x_17097:
[----:B------:R-:W-:Y:S05]  /*2ee0*/  BSYNC.RECONVERGENT B7 ;  /* 0x0000000000077941 */ /* 0x000fea0003800200 */
.L_x_17096:
        /* <DEDUP_REMOVED lines=24> */
.L_x_17131:
[----:B------:R-:W4:Y:S02]  /*3070*/  LDG.E.U8 R2, desc[UR36][R2.64] ;  /* 0x0000002402027981 */ /* 0x000f24000c1e1100 */
[----:B----4-:R0:W1:Y:S02]  /*3080*/  I2F.F64.U16 R16, R2 ;  /* 0x0000000200107312 */ /* 0x0100640000101800 */
[----:B01----:R-:W-:Y:S05]  /*3090*/  BRA `(.L_x_17127) ;  /* 0x0000000c00547947 */ /* 0x003fea0003800000 */
.L_x_17130:
        /* <DEDUP_REMOVED lines=9> */
.L_x_17134:
[----:B------:R-:W4:Y:S02]  /*3130*/  LDG.E R2, desc[UR36][R2.64] ;  /* 0x0000002402027981 */ /* 0x000f24000c1e1900 */
[----:B----4-:R0:W1:Y:S02]  /*3140*/  I2F.F64 R16, R2 ;  /* 0x0000000200107312 */ /* 0x0100640000201c00 */
[----:B01----:R-:W-:Y:S05]  /*3150*/  BRA `(.L_x_17127) ;  /* 0x0000000c00247947 */ /* 0x003fea0003800000 */
.L_x_17133:
[----:B------:R-:W4:Y:S02]  /*3160*/  LDG.E.U16 R2, desc[UR36][R2.64] ;  /* 0x0000002402027981 */ /* 0x000f24000c1e1500 */
[----:B----4-:R0:W1:Y:S02]  /*3170*/  I2F.F64.S16 R16, R2 ;  /* 0x0000000200107312 */ /* 0x0100640000101c00 */
[----:B01----:R-:W-:Y:S05]  /*3180*/  BRA `(.L_x_17127) ;  /* 0x0000000c00187947 */ /* 0x003fea0003800000 */
.L_x_17129:
        /* <DEDUP_REMOVED lines=10> */
.L_x_17136:
[----:B------:R-:W4:Y:S02]  /*3230*/  LDG.E.U16 R0, desc[UR36][R2.64] ;  /* 0x0000002402007981 */ /* 0x000f24000c1e1500 */
[----:B----4-:R-:W-:-:S05]  /*3240*/  HADD2.F32 R0, -RZ, R0.H0_H0 ;  /* 0x20000000ff007230 */ /* 0x010fca0000004100 */
[----:B------:R-:W-:-:S04]  /*3250*/  FMUL.FTZ R0, R0, 1 ;  /* 0x3f80000000007820 */ /* 0x000fc80000410000 */
[----:B------:R0:W1:Y:S02]  /*3260*/  F2F.F64.F32 R16, R0 ;  /* 0x0000000000107310 */ /* 0x0000640000201800 */
[----:B01----:R-:W-:Y:S05]  /*3270*/  BRA `(.L_x_17127) ;  /* 0x0000000800dc7947 */ /* 0x003fea0003800000 */
.L_x_17135:
        /* <DEDUP_REMOVED lines=10> */
.L_x_17138:
[----:B------:R-:W4:Y:S02]  /*3320*/  LDG.E.U16 R2, desc[UR36][R2.64] ;  /* 0x0000002402027981 */ /* 0x000f24000c1e1500 */
[----:B----4-:R-:W-:-:S05]  /*3330*/  HADD2.F32 R0, -RZ, R2.H0_H0 ;  /* 0x20000002ff007230 */ /* 0x010fca0000004100 */
[----:B------:R-:W-:-:S04]  /*3340*/  FMUL.FTZ R0, R0, 1 ;  /* 0x3f80000000007820 */ /* 0x000fc80000410000 */
[----:B------:R0:W1:Y:S02]  /*3350*/  F2F.F64.F32 R16, R0 ;  /* 0x0000000000107310 */ /* 0x0000640000201800 */
[----:B01----:R-:W-:Y:S05]  /*3360*/  BRA `(.L_x_17127) ;  /* 0x0000000800a07947 */ /* 0x003fea0003800000 */
.L_x_17137:
[----:B------:R0:W5:Y:S01]  /*3370*/  LDG.E.64 R16, desc[UR36][R2.64] ;  /* 0x0000002402107981 */ /* 0x000162000c1e1b00 */
[----:B------:R-:W-:Y:S05]  /*3380*/  BRA `(.L_x_17127) ;  /* 0x0000000800987947 */ /* 0x000fea0003800000 */
.L_x_17128:
        /* <DEDUP_REMOVED lines=13> */
.L_x_17141:
[----:B------:R0:W5:Y:S01]  /*3460*/  LDG.E.64 R16, desc[UR36][R2.64] ;  /* 0x0000002402107981 */ /* 0x000162000c1e1b00 */
[----:B------:R-:W-:Y:S05]  /*3470*/  BRA `(.L_x_17127) ;  /* 0x00000008005c7947 */ /* 0x000fea0003800000 */
.L_x_17140:
        /* <DEDUP_REMOVED lines=27> */
.L_x_17143:
        /* <DEDUP_REMOVED lines=14> */
.L_x_17142:
[----:B------:R-:W4:Y:S02]  /*3710*/  LDG.E.U16 R0, desc[UR36][R2.64] ;  /* 0x0000002402007981 */ /* 0x000f24000c1e1500 */
[----:B----4-:R-:W-:-:S04]  /*3720*/  IMAD.U32 R0, R0, 0x10000, RZ ;  /* 0x0001000000007824 */ /* 0x010fc800078e00ff */
[----:B------:R-:W-:-:S04]  /*3730*/  FMUL.FTZ R0, R0, 1 ;  /* 0x3f80000000007820 */ /* 0x000fc80000410000 */
[----:B------:R0:W1:Y:S02]  /*3740*/  F2F.F64.F32 R16, R0 ;  /* 0x0000000000107310 */ /* 0x0000640000201800 */
[----:B01----:R-:W-:Y:S05]  /*3750*/  BRA `(.L_x_17127) ;  /* 0x0000000400a47947 */ /* 0x003fea0003800000 */
.L_x_17139:
        /* <DEDUP_REMOVED lines=11> */
.L_x_17146:
        /* <DEDUP_REMOVED lines=20> */
.L_x_17148:
[----:B------:R-:W-:Y:S05]  /*3950*/  BSYNC.RECONVERGENT B0 ;  /* 0x0000000000007941 */ /* 0x000fea0003800200 */
.L_x_17147:
[----:B------:R-:W-:Y:S01]  /*3960*/  IMAD.SHL.U32 R0, R0, 0x100000, RZ ;  /* 0x0010000000007824 */ /* 0x000fe200078e00ff */
[----:B------:R-:W-:-:S04]  /*3970*/  LEA R2, R2, 0x3b800000, 0x17 ;  /* 0x3b80000002027811 */ /* 0x000fc800078eb8ff */
[----:B------:R-:W-:-:S05]  /*3980*/  LOP3.LUT R0, R2, R0, R7, 0xfe, !PT ;  /* 0x0000000002007212 */ /* 0x000fca00078efe07 */
[----:B------:R-:W-:-:S04]  /*3990*/  FMUL.FTZ R0, R0, 1 ;  /* 0x3f80000000007820 */ /* 0x000fc80000410000 */
[----:B------:R0:W1:Y:S02]  /*39a0*/  F2F.F64.F32 R16, R0 ;  /* 0x0000000000107310 */ /* 0x0000640000201800 */
[----:B01----:R-:W-:Y:S05]  /*39b0*/  BRA `(.L_x_17127) ;  /* 0x00000004000c7947 */ /* 0x003fea0003800000 */
.L_x_17145:
        /* <DEDUP_REMOVED lines=20> */
.L_x_17150:
[----:B------:R-:W-:Y:S05]  /*3b00*/  BSYNC.RECONVERGENT B0 ;  /* 0x0000000000007941 */ /* 0x000fea0003800200 */
.L_x_17149:
[----:B------:R-:W-:Y:S01]  /*3b10*/  IMAD.SHL.U32 R0, R0, 0x200000, RZ ;  /* 0x0020000000007824 */ /* 0x000fe200078e00ff */
[----:B------:R-:W-:-:S04]  /*3b20*/  LEA R2, R2, 0x37800000, 0x17 ;  /* 0x3780000002027811 */ /* 0x000fc800078eb8ff */
[----:B------:R-:W-:-:S05]  /*3b30*/  LOP3.LUT R0, R2, R0, R7, 0xfe, !PT ;  /* 0x0000000002007212 */ /* 0x000fca00078efe07 */
[----:B------:R-:W-:-:S04]  /*3b40*/  FMUL.FTZ R0, R0, 1 ;  /* 0x3f80000000007820 */ /* 0x000fc80000410000 */
[----:B------:R0:W1:Y:S02]  /*3b50*/  F2F.F64.F32 R16, R0 ;  /* 0x0000000000107310 */ /* 0x0000640000201800 */
[----:B01----:R-:W-:Y:S05]  /*3b60*/  BRA `(.L_x_17127) ;  /* 0x0000000000a07947 */ /* 0x003fea0003800000 */
.L_x_17144:
        /* <DEDUP_REMOVED lines=18> */
.L_x_17132:
        /* <DEDUP_REMOVED lines=16> */
.L_x_17153:
[----:B------:R-:W-:Y:S05]  /*3d90*/  BRA `(.L_x_17127) ;  /* 0x0000000000147947 */ /* 0x000fea0003800000 */
.L_x_17152:
[----:B------:R-:W4:Y:S02]  /*3da0*/  LDG.E.64 R16, desc[UR36][R2.64] ;  /* 0x0000002402107981 */ /* 0x000f24000c1e1b00 */
[----:B----4-:R-:W0:Y:S02]  /*3db0*/  I2F.F64.U64 R16, R16 ;  /* 0x0000001000107312 */ /* 0x010e240000301800 */
[----:B0-----:R-:W-:Y:S05]  /*3dc0*/  BRA `(.L_x_17127) ;  /* 0x0000000000087947 */ /* 0x001fea0003800000 */
.L_x_17151:
[----:B------:R-:W4:Y:S02]  /*3dd0*/  LDG.E R2, desc[UR36][R2.64] ;  /* 0x0000002402027981 */ /* 0x000f24000c1e1900 */
[----:B----4-:R0:W1:Y:S02]  /*3de0*/  I2F.F64.U32 R16, R2 ;  /* 0x0000000200107312 */ /* 0x0100640000201800 */
.L_x_17127:
[----:B------:R-:W-:Y:S05]  /*3df0*/  BSYNC.RECONVERGENT B6 ;  /* 0x0000000000067941 */ /* 0x000fea0003800200 */
.L_x_17126:
[----:B------:R-:W1:Y:S01]  /*3e00*/  LDCU.64 UR4, c[0x0][0x388] ;  /* 0x00007100ff0477ac */ /* 0x000e620008000a00 */
[----:B---3-5:R-:W-:Y:S01]  /*3e10*/  IMAD.MOV.U32 R0, RZ, RZ, R28 ;  /* 0x000000ffff007224 */ /* 0x028fe200078e001c */
[----:B------:R-:W-:Y:S01]  /*3e20*/  DSETP.NAN.AND P1, PT, R28, R28, PT ;  /* 0x0000001c1c00722a */ /* 0x000fe20003f28000 */
[----:B0-----:R-:W-:Y:S01]  /*3e30*/  IMAD.MOV.U32 R3, RZ, RZ, R29 ;  /* 0x000000ffff037224 */ /* 0x001fe200078e001d */
[----:B------:R-:W-:Y:S01]  /*3e40*/  BSSY.RECONVERGENT B7, `(.L_x_17154) ;  /* 0x0000426000077945 */ /* 0x000fe20003800200 */
[----:B-12-4-:R-:W-:-:S03]  /*3e50*/  IMAD.MOV.U32 R5, RZ, RZ, R27 ;  /* 0x000000ffff057224 */ /* 0x016fc600078e001b */
[----:B------:R-:W-:Y:S01]  /*3e60*/  BSSY.RELIABLE B6, `(.L_x_17155) ;  /* 0x00002e9000067945 */ /* 0x000fe20003800100 */
[----:B------:R-:W-:Y:S01]  /*3e70*/  IMAD.MOV.U32 R6, RZ, RZ, R25 ;  /* 0x000000ffff067224 */ /* 0x000fe200078e0019 */
[----:B------:R-:W-:Y:S01]  /*3e80*/  UMOV UR6, UR4 ;  /* 0x0000000400067c82 */ /* 0x000fe20008000000 */
[----:B------:R-:W-:Y:S01]  /*3e90*/  UMOV UR8, UR5 ;  /* 0x0000000500087c82 */ /* 0x000fe20008000000 */
[----:B------:R-:W-:-:S15]  /*3ea0*/  UMOV UR9, UR5 ;  /* 0x0000000500097c82 */ /* 0x000fde0008000000 */
[----:B------:R-:W-:-:S15]  /*3eb0*/  NOP ;  /* 0x0000000000007918 */ /* 0x000fde0000000000 */
[----:B------:R-:W-:-:S15]  /*3ec0*/  NOP ;  /* 0x0000000000007918 */ /* 0x000fde0000000000 */
[----:B------:R-:W-:-:S09]  /*3ed0*/  NOP ;  /* 0x0000000000007918 */ /* 0x000fd20000000000 */
[----:B------:R-:W0:Y:S02]  /*3ee0*/  DSETP.MAX.AND P2, P3, R28, UR4, PT ;  /* 0x000000041c007e2a */ /* 0x000e24000bb4f000 */
[----:B0-----:R-:W-:Y:S01]  /*3ef0*/  SEL R2, R0, UR6, P2 ;  /* 0x0000000600027c07 */ /* 0x001fe20009000000 */
[----:B------:R-:W-:Y:S01]  /*3f00*/  IMAD.U32 R0, RZ, RZ, UR8 ;  /* 0x00000008ff007e24 */ /* 0x000fe2000f8e00ff */
[----:B------:R-:W-:Y:S01]  /*3f10*/  FSEL R3, R3, UR8, P2 ;  /* 0x0000000803037c08 */ /* 0x000fe20009000000 */
[----:B------:R-:W-:Y:S01]  /*3f20*/  UMOV UR8, UR4 ;  /* 0x0000000400087c82 */ /* 0x000fe20008000000 */
[----:B------:R-:W0:Y:S02]  /*3f30*/  LDCU.64 UR6, c[0x0][0x390] ;  /* 0x00007200ff0677ac */ /* 0x000e240008000a00 */
[----:B------:R-:W-:Y:S01]  /*3f40*/  @P3 LOP3.LUT R3, R0, 0x80000, RZ, 0xfc, !PT ;  /* 0x0008000000033812 */ /* 0x000fe200078efcff */
[----:B------:R-:W-:-:S15]  /*3f50*/  IMAD.MOV.U32 R0, RZ, RZ, R26 ;  /* 0x000000ffff007224 */ /* 0x000fde00078e001a */
[----:B------:R-:W-:-:S15]  /*3f60*/  NOP ;  /* 0x0000000000007918 */ /* 0x000fde0000000000 */
[----:B------:R-:W-:-:S15]  /*3f70*/  NOP ;  /* 0x0000000000007918 */ /* 0x000fde0000000000 */
[----:B------:R-:W-:-:S10]  /*3f80*/  NOP ;  /* 0x0000000000007918 */ /* 0x000fd40000000000 */
[----:B------:R-:W1:Y:S02]  /*3f90*/  DSETP.MAX.AND P4, P5, R26, UR4, PT ;  /* 0x000000041a007e2a */ /* 0x000e64000bd8f000 */
[----:B-1----:R-:W-:Y:S01]  /*3fa0*/  SEL R4, R0, UR8, P4 ;  /* 0x0000000800047c07 */ /* 0x002fe2000a000000 */
[----:B------:R-:W-:Y:S01]  /*3fb0*/  IMAD.U32 R0, RZ, RZ, UR9 ;  /* 0x00000009ff007e24 */ /* 0x000fe2000f8e00ff */
[----:B------:R-:W-:-:S04]  /*3fc0*/  FSEL R5, R5, UR9, P4 ;  /* 0x0000000905057c08 */ /* 0x000fc8000a000000 */
        /* <DEDUP_REMOVED lines=8> */
[----:B------:R-:W-:Y:S01]  /*4050*/  FSEL R11, R6, UR9, P6 ;  /* 0x00000009060b7c08 */ /* 0x000fe2000b000000 */
[----:B0-----:R-:W-:Y:S01]  /*4060*/  UMOV UR8, UR7 ;  /* 0x0000000700087c82 */ /* 0x001fe20008000000 */
[----:B------:R-:W-:Y:S01]  /*4070*/  UMOV UR9, UR7 ;  /* 0x0000000700097c82 */ /* 0x000fe20008000000 */
[----:B------:R-:W-:Y:S01]  /*4080*/  IMAD.U32 R6, RZ, RZ, UR8 ;  /* 0x00000008ff067e24 */ /* 0x000fe2000f8e00ff */
[----:B------:R-:W-:Y:S01]  /*4090*/  @P2 LOP3.LUT R11, R0, 0x80000, RZ, 0xfc, !PT ;  /* 0x00080000000b2812 */ /* 0x000fe200078efcff */
[----:B------:R-:W-:Y:S02]  /*40a0*/  IMAD.MOV.U32 R0, RZ, RZ, R3 ;  /* 0x000000ffff007224 */ /* 0x000fe400078e0003 */
[----:B------:R-:W-:-:S02]  /*40b0*/  IMAD.U32 R7, RZ, RZ, UR8 ;  /* 0x00000008ff077e24 */ /* 0x000fc4000f8e00ff */
[----:B------:R-:W-:-:S15]  /*40c0*/  IMAD.U32 R8, RZ, RZ, UR9 ;  /* 0x00000009ff087e24 */ /* 0x000fde000f8e00ff */
[----:B------:R-:W-:-:S15]  /*40d0*/  NOP ;  /* 0x0000000000007918 */ /* 0x000fde0000000000 */
[----:B------:R-:W-:-:S15]  /*40e0*/  NOP ;  /* 0x0000000000007918 */ /* 0x000fde0000000000 */
[----:B------:R-:W-:-:S06]  /*40f0*/  NOP ;  /* 0x0000000000007918 */ /* 0x000fcc0000000000 */
        /* <DEDUP_REMOVED lines=10> */
[----:B------:R-:W-:Y:S01]  /*41a0*/  IMAD.MOV.U32 R0, RZ, RZ, R16 ;  /* 0x000000ffff007224 */ /* 0x000fe200078e0010 */
[----:B------:R-:W-:Y:S01]  /*41b0*/  @P6 LOP3.LUT R13, R7, 0x80000, RZ, 0xfc, !PT ;  /* 0x00080000070d6812 */ /* 0x000fe200078efcff */
[----:B------:R-:W-:-:S04]  /*41c0*/  UMOV UR8, UR4 ;  /* 0x0000000400087c82 */ /* 0x000fc80008000000 */
[----:B------:R-:W-:-:S15]  /*41d0*/  IMAD.MOV.U32 R5, RZ, RZ, R13 ;  /* 0x000000ffff057224 */ /* 0x000fde00078e000d */
[----:B------:R-:W-:-:S15]  /*41e0*/  NOP ;  /* 0x0000000000007918 */ /* 0x000fde0000000000 */
[----:B------:R-:W-:-:S15]  /*41f0*/  NOP ;  /* 0x0000000000007918 */ /* 0x000fde0000000000 */
[----:B------:R-:W-:-:S10]  /*4200*/  NOP ;  /* 0x0000000000007918 */ /* 0x000fd40000000000 */
[----:B------:R-:W0:Y:S02]  /*4210*/  DSETP.MIN.AND P2, P4, R10, UR6, PT ;  /* 0x000000060a007e2a */ /* 0x000e24000bc40000 */
[----:B0-----:R-:W-:Y:S01]  /*4220*/  FSEL R9, R6, UR9, P2 ;  /* 0x0000000906097c08 */ /* 0x001fe20009000000 */
[----:B------:R-:W-:Y:S01]  /*4230*/  IMAD.MOV.U32 R6, RZ, RZ, R17 ;  /* 0x000000ffff067224 */ /* 0x000fe200078e0011 */
[----:B------:R-:W-:-:S15]  /*4240*/  @P4 LOP3.LUT R9, R8, 0x80000, RZ, 0xfc, !PT ;  /* 0x0008000008094812 */ /* 0x000fde00078efcff */
[----:B------:R-:W-:-:S15]  /*4250*/  NOP ;  /* 0x0000000000007918 */ /* 0x000fde0000000000 */
[----:B------:R-:W-:-:S15]  /*4260*/  NOP ;  /* 0x0000000000007918 */ /* 0x000fde0000000000 */
[----:B------:R-:W-:-:S15]  /*4270*/  NOP ;  /* 0x0000000000007918 */ /* 0x000fde0000000000 */
[----:B------:R-:W0:Y:S01]  /*4280*/  DSETP.MAX.AND P6, P4, R16, UR4, PT ;  /* 0x0000000410007e2a */ /* 0x000e22000bccf000 */
[----:B------:R-:W-:Y:S01]  /*4290*/  UMOV UR4, UR6 ;  /* 0x0000000600047c82 */ /* 0x000fe20008000000 */
[----:B0-----:R-:W-:Y:S01]  /*42a0*/  SEL R14, R0, UR8, P6 ;  /* 0x00000008000e7c07 */ /* 0x001fe2000b000000 */
[----:B------:R-:W-:Y:S01]  /*42b0*/  IMAD.U32 R0, RZ, RZ, UR5 ;  /* 0x00000005ff007e24 */ /* 0x000fe2000f8e00ff */
[----:B------:R-:W-:Y:S02]  /*42c0*/  FSEL R15, R6, UR5, P6 ;  /* 0x00000005060f7c08 */ /* 0x000fe4000b000000 */
[----:B------:R-:W-:Y:S01]  /*42d0*/  SEL R2, R2, UR4, P3 ;  /* 0x0000000402027c07 */ /* 0x000fe20009800000 */
[----:B------:R-:W-:Y:S01]  /*42e0*/  UMOV UR4, UR7 ;  /* 0x0000000700047c82 */ /* 0x000fe20008000000 */
[----:B------:R-:W-:Y:S01]  /*42f0*/  @P4 LOP3.LUT R15, R0, 0x80000, RZ, 0xfc, !PT ;  /* 0x00080000000f4812 */ /* 0x000fe200078efcff */
[----:B------:R-:W-:-:S04]  /*4300*/  IMAD.U32 R3, RZ, RZ, UR4 ;  /* 0x00000004ff037e24 */ /* 0x000fc8000f8e00ff */
[----:B------:R-:W-:-:S15]  /*4310*/  IMAD.MOV.U32 R0, RZ, RZ, R15 ;  /* 0x000000ffff007224 */ /* 0x000fde00078e000f */
[----:B------:R-:W-:-:S15]  /*4320*/  NOP ;  /* 0x0000000000007918 */ /* 0x000fde0000000000 */
[----:B------:R-:W-:-:S15]  /*4330*/  NOP ;  /* 0x0000000000007918 */ /* 0x000fde0000000000 */
[----:B------:R-:W-:-:S06]  /*4340*/  NOP ;  /* 0x0000000000007918 */ /* 0x000fcc0000000000 */
[----:B------:R-:W0:Y:S02]  /*4350*/  DSETP.MIN.AND P3, P4, R14, UR6, PT ;  /* 0x000000060e007e2a */ /* 0x000e24000bc60000 */
[----:B0-----:R-:W-:Y:S01]  /*4360*/  FSEL R7, R0, UR4, P3 ;  /* 0x0000000400077c08 */ /* 0x001fe20009800000 */
[----:B------:R-:W-:Y:S01]  /*4370*/  UMOV UR4, UR6 ;  /* 0x0000000600047c82 */ /* 0x000fe20008000000 */
[----:B------:R-:W-:Y:S01]  /*4380*/  @P4 LOP3.LUT R7, R3, 0x80000, RZ, 0xfc, !PT ;  /* 0x0008000003074812 */ /* 0x000fe200078efcff */
[----:B------:R-:W-:Y:S01]  /*4390*/  IMAD.MOV.U32 R3, RZ, RZ, R21 ;  /* 0x000000ffff037224 */ /* 0x000fe200078e0015 */
[----:B------:R-:W-:Y:S02]  /*43a0*/  FSEL R0, R2, R28, !P1 ;  /* 0x0000001c02007208 */ /* 0x000fe40004800000 */
[----:B------:R-:W0:Y:S01]  /*43b0*/  LDC.U8 R2, c[0x0][0x3bc] ;  /* 0x0000ef00ff027b82 */ /* 0x000e220000000000 */
[----:B------:R-:W-:Y:S02]  /*43c0*/  SEL R4, R4, UR4, P5 ;  /* 0x0000000404047c07 */ /* 0x000fe4000a800000 */
[----:B------:R-:W-:-:S02]  /*43d0*/  FSEL R3, R3, R29, !P1 ;  /* 0x0000001d03037208 */ /* 0x000fc40004800000 */
[----:B------:R-:W-:Y:S02]  /*43e0*/  ISETP.GE.AND P1, PT, R23, R19, PT ;  /* 0x000000131700720c */ /* 0x000fe40003f26270 */
[----:B------:R-:W-:Y:S02]  /*43f0*/  SEL R8, R10, UR4, P2 ;  /* 0x000000040a087c07 */ /* 0x000fe40009000000 */
[----:B------:R-:W-:-:S15]  /*4400*/  SEL R6, R14, UR6, P3 ;  /* 0x000000060e067c07 */ /* 0x000fde0009800000 */
[----:B------:R-:W-:-:S15]  /*4410*/  NOP ;  /* 0x0000000000007918 */ /* 0x000fde0000000000 */
[----:B------:R-:W-:-:S15]  /*4420*/  NOP ;  /* 0x0000000000007918 */ /* 0x000fde0000000000 */
[----:B------:R-:W-:-:S02]  /*4430*/  NOP ;  /* 0x0000000000007918 */ /* 0x000fc40000000000 */
[----:B------:R-:W1:Y:S02]  /*4440*/  DSETP.NAN.AND P0, PT, R26, R26, PT ;  /* 0x0000001a1a00722a */ /* 0x000e640003f08000 */
[----:B-1----:R-:W-:Y:S01]  /*4450*/  FSEL R28, R4, R26, !P0 ;  /* 0x0000001a041c7208 */ /* 0x002fe20004000000 */
[----:B------:R-:W-:Y:S01]  /*4460*/  IMAD.MOV.U32 R4, RZ, RZ, R0 ;  /* 0x000000ffff047224 */ /* 0x000fe200078e0000 */
[----:B------:R-:W-:Y:S01]  /*4470*/  FSEL R29, R5, R27, !P0 ;  /* 0x0000001b051d7208 */ /* 0x000fe20004000000 */
[----:B------:R-:W-:-:S15]  /*4480*/  IMAD.MOV.U32 R5, RZ, RZ, R3 ;  /* 0x000000ffff057224 */ /* 0x000fde00078e0003 */
[----:B------:R-:W-:-:S15]  /*4490*/  NOP ;  /* 0x0000000000007918 */ /* 0x000fde0000000000 */
[----:B------:R-:W-:-:S15]  /*44a0*/  NOP ;  /* 0x0000000000007918 */ /* 0x000fde0000000000 */
[----:B------:R-:W-:-:S14]  /*44b0*/  NOP ;  /* 0x0000000000007918 */ /* 0x000fdc0000000000 */
[----:B------:R-:W1:Y:S02]  /*44c0*/  DSETP.NAN.AND P6, PT, R24, R24, PT ;  /* 0x000000181800722a */ /* 0x000e640003fc8000 */
[----:B-1----:R-:W-:Y:S02]  /*44d0*/  FSEL R24, R8, R24, !P6 ;  /* 0x0000001808187208 */ /* 0x002fe40007000000 */
[----:B------:R-:W-:-:S15]  /*44e0*/  FSEL R25, R9, R25, !P6 ;  /* 0x0000001909197208 */ /* 0x000fde0007000000 */
[----:B------:R-:W-:-:S15]  /*44f0*/  NOP ;  /* 0x0000000000007918 */ /* 0x000fde0000000000 */
[----:B------:R-:W-:-:S15]  /*4500*/  NOP ;  /* 0x0000000000007918 */ /* 0x000fde0000000000 */
[----:B------:R-:W-:-:S15]  /*4510*/  NOP ;  /* 0x0000000000007918 */ /* 0x000fde0000000000 */
        /* <DEDUP_REMOVED lines=26> */
.L_x_17160:
[----:B------:R-:W0:Y:S02]  /*46c0*/  F2I.S64.F64.TRUNC R4, R4 ;  /* 0x0000000400047311 */ /* 0x000e24000030d900 */
[----:B0-----:R-:W-:-:S05]  /*46d0*/  IMAD.MOV.U32 R3, RZ, RZ, R4 ;  /* 0x000000ffff037224 */ /* 0x001fca00078e0004 */
[----:B------:R0:W-:Y:S01]  /*46e0*/  STG.E.U8 desc[UR36][R8.64], R3 ;  /* 0x0000000308007986 */ /* 0x0001e2000c101124 */
[----:B------:R-:W-:Y:S05]  /*46f0*/  BRA `(.L_x_17162) ;  /* 0x00000010007c7947 */ /* 0x000fea0003800000 */
.L_x_17159:
        /* <DEDUP_REMOVED lines=9> */
.L_x_17164:
[----:B------:R-:W0:Y:S02]  /*4790*/  F2I.F64.TRUNC R5, R4 ;  /* 0x0000000400057311 */ /* 0x000e24000030d100 */
[----:B0-----:R0:W-:Y:S01]  /*47a0*/  STG.E desc[UR36][R8.64], R5 ;  /* 0x0000000508007986 */ /* 0x0011e2000c101924 */
[----:B------:R-:W-:Y:S05]  /*47b0*/  BRA `(.L_x_17162) ;  /* 0x00000010004c7947 */ /* 0x000fea0003800000 */
.L_x_17163:
[----:B------:R-:W0:Y:S02]  /*47c0*/  F2I.F64.TRUNC R5, R4 ;  /* 0x0000000400057311 */ /* 0x000e24000030d100 */
[----:B0-----:R0:W-:Y:S01]  /*47d0*/  STG.E.U16 desc[UR36][R8.64], R5 ;  /* 0x0000000508007986 */ /* 0x0011e2000c101524 */
[----:B------:R-:W-:Y:S05]  /*47e0*/  BRA `(.L_x_17162) ;  /* 0x0000001000407947 */ /* 0x000fea0003800000 */
.L_x_17158:
        /* <DEDUP_REMOVED lines=17> */
.L_x_17166:
        /* <DEDUP_REMOVED lines=12> */
.L_x_17165:
        /* <DEDUP_REMOVED lines=18> */
.L_x_17168:
        /* <DEDUP_REMOVED lines=13> */
.L_x_17167:
[----:B------:R0:W-:Y:S01]  /*4bb0*/  STG.E.64 desc[UR36][R8.64], R4 ;  /* 0x0000000408007986 */ /* 0x0001e2000c101b24 */
[----:B------:R-:W-:Y:S05]  /*4bc0*/  BRA `(.L_x_17162) ;  /* 0x0000000c00487947 */ /* 0x000fea0003800000 */
.L_x_17157:
        /* <DEDUP_REMOVED lines=12> */
.L_x_17171:
[----:B------:R-:W-:-:S05]  /*4c90*/  CS2R R6, SRZ ;  /* 0x0000000000067805 */ /* 0x000fca000001ff00 */
[----:B------:R0:W-:Y:S01]  /*4ca0*/  STG.E.128 desc[UR36][R8.64], R4 ;  /* 0x0000000408007986 */ /* 0x0001e2000c101d24 */
[----:B------:R-:W-:Y:S05]  /*4cb0*/  BRA `(.L_x_17162) ;  /* 0x0000000c000c7947 */ /* 0x000fea0003800000 */
.L_x_17170:
        /* <DEDUP_REMOVED lines=27> */
.L_x_17175:
[----:B------:R-:W-:Y:S05]  /*4e70*/  BSYNC.RECONVERGENT B0 ;  /* 0x0000000000007941 */ /* 0x000fea0003800200 */
.L_x_17174:
[----:B------:R-:W-:-:S05]  /*4e80*/  LOP3.LUT R7, R0, 0x80, R7, 0xf8, !PT ;  /* 0x0000008000077812 */ /* 0x000fca00078ef807 */
[----:B------:R0:W-:Y:S01]  /*4e90*/  STG.E.U8 desc[UR36][R8.64], R7 ;  /* 0x0000000708007986 */ /* 0x0001e2000c101124 */
[----:B------:R-:W-:Y:S05]  /*4ea0*/  BRA `(.L_x_17162) ;  /* 0x0000000800907947 */ /* 0x000fea0003800000 */
.L_x_17173:
        /* <DEDUP_REMOVED lines=23> */
.L_x_17177:
[----:B------:R-:W-:Y:S05]  /*5020*/  BSYNC.RECONVERGENT B0 ;  /* 0x0000000000007941 */ /* 0x000fea0003800200 */
.L_x_17176:
[----:B------:R-:W-:-:S05]  /*5030*/  LOP3.LUT R7, R0, 0x80, R7, 0xf8, !PT ;  /* 0x0000008000077812 */ /* 0x000fca00078ef807 */
[----:B------:R0:W-:Y:S01]  /*5040*/  STG.E.U8 desc[UR36][R8.64], R7 ;  /* 0x0000000708007986 */ /* 0x0001e2000c101124 */
[----:B------:R-:W-:Y:S05]  /*5050*/  BRA `(.L_x_17162) ;  /* 0x0000000800247947 */ /* 0x000fea0003800000 */
.L_x_17172:
        /* <DEDUP_REMOVED lines=12> */
.L_x_17169:
        /* <DEDUP_REMOVED lines=11> */
.L_x_17180:
        /* <DEDUP_REMOVED lines=21> */
.L_x_17183:
[----:B------:R-:W-:-:S04]  /*5320*/  SHF.R.U32.HI R0, RZ, 0x14, R7 ;  /* 0x00000014ff007819 */ /* 0x000fc80000011607 */
[----:B------:R-:W-:-:S04]  /*5330*/  LOP3.LUT R0, R0, 0x1, RZ, 0xc0, !PT ;  /* 0x0000000100007812 */ /* 0x000fc800078ec0ff */
[----:B------:R-:W-:-:S04]  /*5340*/  IADD3 R0, PT, PT, R7, 0x487ffff, R0 ;  /* 0x0487ffff07007810 */ /* 0x000fc80007ffe000 */
[----:B------:R-:W-:-:S04]  /*5350*/  SHF.R.U32.HI R0, RZ, 0x14, R0 ;  /* 0x00000014ff007819 */ /* 0x000fc80000011600 */
[----:B------:R-:W-:-:S07]  /*5360*/  LOP3.LUT R3, R0, 0xff, RZ, 0xc0, !PT ;  /* 0x000000ff00037812 */ /* 0x000fce00078ec0ff */
.L_x_17184:
[----:B------:R-:W-:-:S04]  /*5370*/  SHF.R.U32.HI R0, RZ, 0x18, R7 ;  /* 0x00000018ff007819 */ /* 0x000fc80000011607 */
[----:B------:R-:W-:-:S07]  /*5380*/  LOP3.LUT R0, R3, 0x80, R0, 0xf8, !PT ;  /* 0x0000008003007812 */ /* 0x000fce00078ef800 */
.L_x_17182:
[----:B------:R-:W-:Y:S05]  /*5390*/  BSYNC.RECONVERGENT B0 ;  /* 0x0000000000007941 */ /* 0x000fea0003800200 */
.L_x_17181:
[----:B------:R1:W-:Y:S01]  /*53a0*/  STG.E.U8 desc[UR36][R8.64], R0 ;  /* 0x0000000008007986 */ /* 0x0003e2000c101124 */
[----:B------:R-:W-:Y:S05]  /*53b0*/  BRA `(.L_x_17162) ;  /* 0x00000004004c7947 */ /* 0x000fea0003800000 */
.L_x_17179:
        /* <DEDUP_REMOVED lines=21> */
.L_x_17187:
[----:B------:R-:W-:-:S04]  /*5510*/  SHF.R.U32.HI R0, RZ, 0x15, R7 ;  /* 0x00000015ff007819 */ /* 0x000fc80000011607 */
[----:B------:R-:W-:-:S04]  /*5520*/  LOP3.LUT R0, R0, 0x1, RZ, 0xc0, !PT ;  /* 0x0000000100007812 */ /* 0x000fc800078ec0ff */
[----:B------:R-:W-:-:S04]  /*5530*/  IADD3 R0, PT, PT, R7, 0x88fffff, R0 ;  /* 0x088fffff07007810 */ /* 0x000fc80007ffe000 */
[----:B------:R-:W-:-:S04]  /*5540*/  SHF.R.U32.HI R0, RZ, 0x15, R0 ;  /* 0x00000015ff007819 */ /* 0x000fc80000011600 */
[----:B------:R-:W-:-:S07]  /*5550*/  LOP3.LUT R3, R0, 0xff, RZ, 0xc0, !PT ;  /* 0x000000ff00037812 */ /* 0x000fce00078ec0ff */
.L_x_17188:
[----:B------:R-:W-:-:S04]  /*5560*/  SHF.R.U32.HI R0, RZ, 0x18, R7 ;  /* 0x00000018ff007819 */ /* 0x000fc80000011607 */
[----:B------:R-:W-:-:S07]  /*5570*/  LOP3.LUT R0, R3, 0x80, R0, 0xf8, !PT ;  /* 0x0000008003007812 */ /* 0x000fce00078ef800 */
.L_x_17186:
[----:B------:R-:W-:Y:S05]  /*5580*/  BSYNC.RECONVERGENT B0 ;  /* 0x0000000000007941 */ /* 0x000fea0003800200 */
.L_x_17185:
[----:B------:R2:W-:Y:S01]  /*5590*/  STG.E.U8 desc[UR36][R8.64], R0 ;  /* 0x0000000008007986 */ /* 0x0005e2000c101124 */
[----:B------:R-:W-:Y:S05]  /*55a0*/  BRA `(.L_x_17162) ;  /* 0x0000000000d07947 */ /* 0x000fea0003800000 */
.L_x_17178:
[----:B------:R-:W-:-:S13]  /*55b0*/  ISETP.NE.AND P0, PT, R0, 0x1c, PT ;  /* 0x0000001c0000780c */ /* 0x000fda0003f05270 */
[----:B------:R-:W-:Y:S05]  /*55c0*/  @!P0 BRA `(.L_x_17189) ;  /* 0x0000000000c08947 */ /* 0x000fea0003800000 */
[----:B------:R-:W-:-:S13]  /*55d0*/  ISETP.NE.AND P0, PT, R0, 0x1d, PT ;  /* 0x0000001d0000780c */ /* 0x000fda0003f05270 */
[----:B------:R-:W-:Y:S05]  /*55e0*/  @!P0 BRA `(.L_x_17190) ;  /* 0x0000000000ac8947 */ /* 0x000fea0003800000 */
[----:B------:R-:W-:-:S13]  /*55f0*/  ISETP.NE.AND P0, PT, R0, 0x2c, PT ;  /* 0x0000002c0000780c */ /* 0x000fda0003f05270 */
[----:B------:R-:W-:Y:S05]  /*5600*/  @!P0 BRA `(.L_x_17191) ;  /* 0x0000000000448947 */ /* 0x000fea0003800000 */
.L_x_17161:
        /* <DEDUP_REMOVED lines=16> */
.L_x_17192:
[----:B------:R-:W-:Y:S05]  /*5710*/  BRA `(.L_x_17162) ;  /* 0x0000000000747947 */ /* 0x000fea0003800000 */
.L_x_17191:
        /* <DEDUP_REMOVED lines=24> */
.L_x_17190:
[----:B------:R-:W0:Y:S02]  /*58a0*/  F2I.U64.F64.TRUNC R4, R4 ;  /* 0x0000000400047311 */ /* 0x000e24000030d800 */
[----:B0-----:R0:W-:Y:S01]  /*58b0*/  STG.E.64 desc[UR36][R8.64], R4 ;  /* 0x0000000408007986 */ /* 0x0011e2000c101b24 */
[----:B------:R-:W-:Y:S05]  /*58c0*/  BRA `(.L_x_17162) ;  /* 0x0000000000087947 */ /* 0x000fea0003800000 */
.L_x_17189:
[----:B------:R-:W0:Y:S02]  /*58d0*/  F2I.U32.F64.TRUNC R5, R4 ;  /* 0x0000000400057311 */ /* 0x000e24000030d000 */
[----:B0-----:R3:W-:Y:S02]  /*58e0*/  STG.E desc[UR36][R8.64], R5 ;  /* 0x0000000508007986 */ /* 0x0017e4000c101924 */
.L_x_17162:
        /* <DEDUP_REMOVED lines=24> */
.L_x_17197:
[----:B------:R-:W0:Y:S02]  /*5a70*/  F2I.S64.F64.TRUNC R28, R28 ;  /* 0x0000001c001c7311 */ /* 0x000e24000030d900 */
[----:B0-----:R-:W-:-:S05]  /*5a80*/  IMAD.MOV.U32 R3, RZ, RZ, R28 ;  /* 0x000000ffff037224 */ /* 0x001fca00078e001c */
[----:B------:R0:W-:Y:S01]  /*5a90*/  STG.E.U8 desc[UR36][R4.64], R3 ;  /* 0x0000000304007986 */ /* 0x0001e2000c101124 */
[----:B------:R-:W-:Y:S05]  /*5aa0*/  BRA `(.L_x_17199) ;  /* 0x0000001000807947 */ /* 0x000fea0003800000 */
.L_x_17196:
        /* <DEDUP_REMOVED lines=9> */
.L_x_17201:
[----:B------:R-:W0:Y:S02]  /*5b40*/  F2I.F64.TRUNC R29, R28 ;  /* 0x0000001c001d7311 */ /* 0x000e24000030d100 */
[----:B0-----:R0:W-:Y:S01]  /*5b50*/  STG.E desc[UR36][R4.64], R29 ;  /* 0x0000001d04007986 */ /* 0x0011e2000c101924 */
[----:B------:R-:W-:Y:S05]  /*5b60*/  BRA `(.L_x_17199) ;  /* 0x0000001000507947 */ /* 0x000fea0003800000 */
.L_x_17200:
[----:B------:R-:W0:Y:S02]  /*5b70*/  F2I.F64.TRUNC R29, R28 ;  /* 0x0000001c001d7311 */ /* 0x000e24000030d100 */
[----:B0-----:R0:W-:Y:S01]  /*5b80*/  STG.E.U16 desc[UR36][R4.64], R29 ;  /* 0x0000001d04007986 */ /* 0x0011e2000c101524 */
[----:B------:R-:W-:Y:S05]  /*5b90*/  BRA `(.L_x_17199) ;  /* 0x0000001000447947 */ /* 0x000fea0003800000 */
.L_x_17195:
        /* <DEDUP_REMOVED lines=17> */
.L_x_17203:
        /* <DEDUP_REMOVED lines=12> */
.L_x_17202:
        /* <DEDUP_REMOVED lines=18> */
.L_x_17205:
        /* <DEDUP_REMOVED lines=13> */
.L_x_17204:
[----:B------:R0:W-:Y:S01]  /*5f60*/  STG.E.64 desc[UR36][R4.64], R28 ;  /* 0x0000001c04007986 */ /* 0x0001e2000c101b24 */
[----:B------:R-:W-:Y:S05]  /*5f70*/  BRA `(.L_x_17199) ;  /* 0x0000000c004c7947 */ /* 0x000fea0003800000 */
.L_x_17194:
        /* <DEDUP_REMOVED lines=13> */
.L_x_17209:
        /* <DEDUP_REMOVED lines=26> */
.L_x_17212:
[----:B------:R-:W-:-:S04]  /*61f0*/  SHF.R.U32.HI R3, RZ, 0x18, R7 ;  /* 0x00000018ff037819 */ /* 0x000fc80000011607 */
[----:B------:R-:W-:-:S07]  /*6200*/  LOP3.LUT R0, R0, 0x80, R3, 0xf8, !PT ;  /* 0x0000008000007812 */ /* 0x000fce00078ef803 */
.L_x_17211:
[----:B------:R-:W-:Y:S05]  /*6210*/  BSYNC.RECONVERGENT B0 ;  /* 0x0000000000007941 */ /* 0x000fea0003800200 */
.L_x_17210:
[----:B------:R3:W-:Y:S01]  /*6220*/  STG.E.U8 desc[UR36][R4.64], R0 ;  /* 0x0000000004007986 */ /* 0x0007e2000c101124 */
[----:B------:R-:W-:Y:S05]  /*6230*/  BRA `(.L_x_17199) ;  /* 0x00000008009c7947 */ /* 0x000fea0003800000 */
.L_x_17208:
        /* <DEDUP_REMOVED lines=26> */
.L_x_17215:
[----:B------:R-:W-:-:S04]  /*63e0*/  SHF.R.U32.HI R3, RZ, 0x18, R7 ;  /* 0x00000018ff037819 */ /* 0x000fc80000011607 */
[----:B------:R-:W-:-:S07]  /*63f0*/  LOP3.LUT R0, R0, 0x80, R3, 0xf8, !PT ;  /* 0x0000008000007812 */ /* 0x000fce00078ef803 */
.L_x_17214:
[----:B------:R-:W-:Y:S05]  /*6400*/  BSYNC.RECONVERGENT B0 ;  /* 0x0000000000007941 */ /* 0x000fea0003800200 */
.L_x_17213:
[----:B------:R0:W-:Y:S01]  /*6410*/  STG.E.U8 desc[UR36][R4.64], R0 ;  /* 0x0000000004007986 */ /* 0x0001e2000c101124 */
[----:B------:R-:W-:Y:S05]  /*6420*/  BRA `(.L_x_17199) ;  /* 0x0000000800207947 */ /* 0x000fea0003800000 */
.L_x_17207:
        /* <DEDUP_REMOVED lines=30> */
.L_x_17217:
[----:B------:R-:W0:Y:S02]  /*6610*/  F2I.U64.F64.TRUNC R28, R28 ;  /* 0x0000001c001c7311 */ /* 0x000e24000030d800 */
[----:B0-----:R1:W-:Y:S01]  /*6620*/  STG.E.64 desc[UR36][R4.64], R28 ;  /* 0x0000001c04007986 */ /* 0x0013e2000c101b24 */
[----:B------:R-:W-:Y:S05]  /*6630*/  BRA `(.L_x_17199) ;  /* 0x00000004009c7947 */ /* 0x000fea0003800000 */
.L_x_17216:
[----:B------:R-:W0:Y:S02]  /*6640*/  F2I.U32.F64.TRUNC R29, R28 ;  /* 0x0000001c001d7311 */ /* 0x000e24000030d000 */
[----:B0-----:R0:W-:Y:S01]  /*6650*/  STG.E desc[UR36][R4.64], R29 ;  /* 0x0000001d04007986 */ /* 0x0011e2000c101924 */
[----:B------:R-:W-:Y:S05]  /*6660*/  BRA `(.L_x_17199) ;  /* 0x0000000400907947 */ /* 0x000fea0003800000 */
.L_x_17206:
        /* <DEDUP_REMOVED lines=10> */
.L_x_17219:
[----:B------:R-:W-:-:S05]  /*6710*/  CS2R R30, SRZ ;  /* 0x00000000001e7805 */ /* 0x000fca000001ff00 */
[----:B------:R0:W-:Y:S01]  /*6720*/  STG.E.128 desc[UR36][R4.64], R28 ;  /* 0x0000001c04007986 */ /* 0x0001e2000c101d24 */
[----:B------:R-:W-:Y:S05]  /*6730*/  BRA `(.L_x_17199) ;  /* 0x00000004005c7947 */ /* 0x000fea0003800000 */
.L_x_17218:
[----:B------:R-:W-:-:S13]  /*6740*/  ISETP.NE.AND P0, PT, R0, 0xf, PT ;  /* 0x0000000f0000780c */ /* 0x000fda0003f05270 */
[----:B------:R-:W-:Y:S05]  /*6750*/  @!P0 BRA `(.L_x_17220) ;  /* 0x0000000400288947 */ /* 0x000fea0003800000 */
[----:B------:R-:W-:-:S13]  /*6760*/  ISETP.NE.AND P0, PT, R0, 0x17, PT ;  /* 0x000000170000780c */ /* 0x000fda0003f05270 */
[----:B------:R-:W-:Y:S05]  /*6770*/  @!P0 BRA `(.L_x_17221) ;  /* 0x0000000000b08947 */ /* 0x000fea0003800000 */
[----:B------:R-:W-:-:S13]  /*6780*/  ISETP.NE.AND P0, PT, R0, 0x18, PT ;  /* 0x000000180000780c */ /* 0x000fda0003f05270 */
[----:B------:R-:W-:Y:S05]  /*6790*/  @!P0 BRA `(.L_x_17222) ;  /* 0x0000000000448947 */ /* 0x000fea0003800000 */
.L_x_17198:
        /* <DEDUP_REMOVED lines=16> */
.L_x_17223:
[----:B------:R-:W-:Y:S05]  /*68a0*/  BRA `(.L_x_17199) ;  /* 0x0000000400007947 */ /* 0x000fea0003800000 */
.L_x_17222:
        /* <DEDUP_REMOVED lines=21> */
.L_x_17225:
[----:B------:R-:W-:Y:S05]  /*6a00*/  BSYNC.RECONVERGENT B0 ;  /* 0x0000000000007941 */ /* 0x000fea0003800200 */
.L_x_17224:
[----:B------:R-:W-:-:S05]  /*6a10*/  LOP3.LUT R3, R0, 0x80, R3, 0xf8, !PT ;  /* 0x0000008000037812 */ /* 0x000fca00078ef803 */
[----:B------:R0:W-:Y:S01]  /*6a20*/  STG.E.U8 desc[UR36][R4.64], R3 ;  /* 0x0000000304007986 */ /* 0x0001e2000c101124 */
[----:B------:R-:W-:Y:S05]  /*6a30*/  BRA `(.L_x_17199) ;  /* 0x00000000009c7947 */ /* 0x000fea0003800000 */
.L_x_17221:
        /* <DEDUP_REMOVED lines=20> */
.L_x_17227:
[----:B------:R-:W-:Y:S01]  /*6b80*/  IMAD.MOV.U32 R0, RZ, RZ, 0x7f ;  /* 0x0000007fff007424 */ /* 0x000fe200078e00ff */
[----:B------:R-:W-:-:S04]  /*6b90*/  ISETP.GT.U32.AND P0, PT, R3, 0x7f800000, PT ;  /* 0x7f8000000300780c */ /* 0x000fc80003f04070 */
[----:B------:R-:W-:-:S09]  /*6ba0*/  SEL R0, R0, 0x7c, P0 ;  /* 0x0000007c00007807 */ /* 0x000fd20000000000 */
.L_x_17228:
[----:B------:R-:W-:Y:S05]  /*6bb0*/  BSYNC.RECONVERGENT B0 ;  /* 0x0000000000007941 */ /* 0x000fea0003800200 */
.L_x_17226:
[----:B------:R-:W-:-:S04]  /*6bc0*/  SHF.R.U32.HI R3, RZ, 0x18, R7 ;  /* 0x00000018ff037819 */ /* 0x000fc80000011607 */
[----:B------:R-:W-:-:S05]  /*6bd0*/  LOP3.LUT R3, R0, 0x80, R3, 0xf8, !PT ;  /* 0x0000008000037812 */ /* 0x000fca00078ef803 */
[----:B------:R0:W-:Y:S01]  /*6be0*/  STG.E.U8 desc[UR36][R4.64], R3 ;  /* 0x0000000304007986 */ /* 0x0001e2000c101124 */
[----:B------:R-:W-:Y:S05]  /*6bf0*/  BRA `(.L_x_17199) ;  /* 0x00000000002c7947 */ /* 0x000fea0003800000 */
.L_x_17220:
        /* <DEDUP_REMOVED lines=11> */
.L_x_17199:
[----:B------:R-:W-:-:S07]  /*6cb0*/  VIADD R23, R23, 0x80 ;  /* 0x0000008017177836 */ /* 0x000fce0000000000 */
.L_x_17156:
[----:B------:R-:W-:-:S13]  /*6cc0*/  ISETP.GE.AND P0, PT, R23, R19, PT ;  /* 0x000000131700720c */ /* 0x000fda0003f06270 */
[----:B------:R-:W-:Y:S05]  /*6cd0*/  @P0 BREAK.RELIABLE B6 ;  /* 0x0000000000060942 */ /* 0x000fea0003800100 */
[----:B------:R-:W-:Y:S05]  /*6ce0*/  @P0 BRA `(.L_x_17193) ;  /* 0x0000001000ec0947 */ /* 0x000fea0003800000 */
[----:B------:R-:W-:Y:S05]  /*6cf0*/  BSYNC.RELIABLE B6 ;  /* 0x0000000000067941 */ /* 0x000fea0003800100 */
.L_x_17155:
        /* <DEDUP_REMOVED lines=21> */
.L_x_17232:
[----:B------:R-:W0:Y:S02]  /*6e50*/  F2I.S64.F64.TRUNC R24, R24 ;  /* 0x0000001800187311 */ /* 0x000e24000030d900 */
[----:B0-----:R-:W-:-:S05]  /*6e60*/  IMAD.MOV.U32 R3, RZ, RZ, R24 ;  /* 0x000000ffff037224 */ /* 0x001fca00078e0018 */
[----:B------:R0:W-:Y:S01]  /*6e70*/  STG.E.U8 desc[UR36][R4.64], R3 ;  /* 0x0000000304007986 */ /* 0x0001e2000c101124 */
[----:B------:R-:W-:Y:S05]  /*6e80*/  BRA `(.L_x_17234) ;  /* 0x0000001000807947 */ /* 0x000fea0003800000 */
.L_x_17231:
        /* <DEDUP_REMOVED lines=9> */
.L_x_17236:
[----:B------:R-:W0:Y:S02]  /*6f20*/  F2I.F64.TRUNC R25, R24 ;  /* 0x0000001800197311 */ /* 0x000e24000030d100 */
[----:B0-----:R0:W-:Y:S01]  /*6f30*/  STG.E desc[UR36][R4.64], R25 ;  /* 0x0000001904007986 */ /* 0x0011e2000c101924 */
[----:B------:R-:W-:Y:S05]  /*6f40*/  BRA `(.L_x_17234) ;  /* 0x0000001000507947 */ /* 0x000fea0003800000 */
.L_x_17235:
[----:B------:R-:W0:Y:S02]  /*6f50*/  F2I.F64.TRUNC R25, R24 ;  /* 0x0000001800197311 */ /* 0x000e24000030d100 */
[----:B0-----:R0:W-:Y:S01]  /*6f60*/  STG.E.U16 desc[UR36][R4.64], R25 ;  /* 0x0000001904007986 */ /* 0x0011e2000c101524 */
[----:B------:R-:W-:Y:S05]  /*6f70*/  BRA `(.L_x_17234) ;  /* 0x0000001000447947 */ /* 0x000fea0003800000 */
.L_x_17230:
        /* <DEDUP_REMOVED lines=17> */
.L_x_17238:
        /* <DEDUP_REMOVED lines=12> */
.L_x_17237:
        /* <DEDUP_REMOVED lines=18> */
.L_x_17240:
        /* <DEDUP_REMOVED lines=13> */
.L_x_17239:
[----:B------:R0:W-:Y:S01]  /*7340*/  STG.E.64 desc[UR36][R4.64], R24 ;  /* 0x0000001804007986 */ /* 0x0001e2000c101b24 */
[----:B------:R-:W-:Y:S05]  /*7350*/  BRA `(.L_x_17234) ;  /* 0x0000000c004c7947 */ /* 0x000fea0003800000 */
.L_x_17229:
        /* <DEDUP_REMOVED lines=13> */
.L_x_17244:
        /* <DEDUP_REMOVED lines=26> */
.L_x_17247:
[----:B------:R-:W-:-:S04]  /*75d0*/  SHF.R.U32.HI R3, RZ, 0x18, R7 ;  /* 0x00000018ff037819 */ /* 0x000fc80000011607 */
[----:B------:R-:W-:-:S07]  /*75e0*/  LOP3.LUT R0, R0, 0x80, R3, 0xf8, !PT ;  /* 0x0000008000007812 */ /* 0x000fce00078ef803 */
.L_x_17246:
[----:B------:R-:W-:Y:S05]  /*75f0*/  BSYNC.RECONVERGENT B0 ;  /* 0x0000000000007941 */ /* 0x000fea0003800200 */
.L_x_17245:
[----:B------:R4:W-:Y:S01]  /*7600*/  STG.E.U8 desc[UR36][R4.64], R0 ;  /* 0x0000000004007986 */ /* 0x0009e2000c101124 */
[----:B------:R-:W-:Y:S05]  /*7610*/  BRA `(.L_x_17234) ;  /* 0x00000008009c7947 */ /* 0x000fea0003800000 */
.L_x_17243:
        /* <DEDUP_REMOVED lines=26> */
.L_x_17250:
[----:B------:R-:W-:-:S04]  /*77c0*/  SHF.R.U32.HI R3, RZ, 0x18, R7 ;  /* 0x00000018ff037819 */ /* 0x000fc80000011607 */
[----:B------:R-:W-:-:S07]  /*77d0*/  LOP3.LUT R0, R0, 0x80, R3, 0xf8, !PT ;  /* 0x0000008000007812 */ /* 0x000fce00078ef803 */
.L_x_17249:
[----:B------:R-:W-:Y:S05]  /*77e0*/  BSYNC.RECONVERGENT B0 ;  /* 0x0000000000007941 */ /* 0x000fea0003800200 */
.L_x_17248:
[----:B------:R3:W-:Y:S01]  /*77f0*/  STG.E.U8 desc[UR36][R4.64], R0 ;  /* 0x0000000004007986 */ /* 0x0007e2000c101124 */
[----:B------:R-:W-:Y:S05]  /*7800*/  BRA `(.L_x_17234) ;  /* 0x0000000800207947 */ /* 0x000fea0003800000 */
.L_x_17242:
        /* <DEDUP_REMOVED lines=30> */
.L_x_17252:
[----:B------:R-:W0:Y:S02]  /*79f0*/  F2I.U64.F64.TRUNC R24, R24 ;  /* 0x0000001800187311 */ /* 0x000e24000030d800 */
[----:B0-----:R0:W-:Y:S01]  /*7a00*/  STG.E.64 desc[UR36][R4.64], R24 ;  /* 0x0000001804007986 */ /* 0x0011e2000c101b24 */
[----:B------:R-:W-:Y:S05]  /*7a10*/  BRA `(.L_x_17234) ;  /* 0x00000004009c7947 */ /* 0x000fea0003800000 */
.L_x_17251:
[----:B------:R-:W0:Y:S02]  /*7a20*/  F2I.U32.F64.TRUNC R25, R24 ;  /* 0x0000001800197311 */ /* 0x000e24000030d000 */
[----:B0-----:R2:W-:Y:S01]  /*7a30*/  STG.E desc[UR36][R4.64], R25 ;  /* 0x0000001904007986 */ /* 0x0015e2000c101924 */
[----:B------:R-:W-:Y:S05]  /*7a40*/  BRA `(.L_x_17234) ;  /* 0x0000000400907947 */ /* 0x000fea0003800000 */
.L_x_17241:
        /* <DEDUP_REMOVED lines=10> */
.L_x_17254:
[----:B------:R-:W-:-:S05]  /*7af0*/  CS2R R26, SRZ ;  /* 0x00000000001a7805 */ /* 0x000fca000001ff00 */
[----:B------:R0:W-:Y:S01]  /*7b00*/  STG.E.128 desc[UR36][R4.64], R24 ;  /* 0x0000001804007986 */ /* 0x0001e2000c101d24 */
[----:B------:R-:W-:Y:S05]  /*7b10*/  BRA `(.L_x_17234) ;  /* 0x00000004005c7947 */ /* 0x000fea0003800000 */
.L_x_17253:
[----:B------:R-:W-:-:S13]  /*7b20*/  ISETP.NE.AND P0, PT, R0, 0xf, PT ;  /* 0x0000000f0000780c */ /* 0x000fda0003f05270 */
[----:B------:R-:W-:Y:S05]  /*7b30*/  @!P0 BRA `(.L_x_17255) ;  /* 0x0000000400288947 */ /* 0x000fea0003800000 */
[----:B------:R-:W-:-:S13]  /*7b40*/  ISETP.NE.AND P0, PT, R0, 0x17, PT ;  /* 0x000000170000780c */ /* 0x000fda0003f05270 */
[----:B------:R-:W-:Y:S05]  /*7b50*/  @!P0 BRA `(.L_x_17256) ;  /* 0x0000000000b08947 */ /* 0x000fea0003800000 */
[----:B------:R-:W-:-:S13]  /*7b60*/  ISETP.NE.AND P0, PT, R0, 0x18, PT ;  /* 0x000000180000780c */ /* 0x000fda0003f05270 */
[----:B------:R-:W-:Y:S05]  /*7b70*/  @!P0 BRA `(.L_x_17257) ;  /* 0x0000000000448947 */ /* 0x000fea0003800000 */
.L_x_17233:
        /* <DEDUP_REMOVED lines=16> */
.L_x_17258:
[----:B------:R-:W-:Y:S05]  /*7c80*/  BRA `(.L_x_17234) ;  /* 0x0000000400007947 */ /* 0x000fea0003800000 */
.L_x_17257:
        /* <DEDUP_REMOVED lines=21> */
.L_x_17260:
[----:B------:R-:W-:Y:S05]  /*7de0*/  BSYNC.RECONVERGENT B0 ;  /* 0x0000000000007941 */ /* 0x000fea0003800200 */
.L_x_17259:
[----:B------:R-:W-:-:S05]  /*7df0*/  LOP3.LUT R3, R0, 0x80, R3, 0xf8, !PT ;  /* 0x0000008000037812 */ /* 0x000fca00078ef803 */
[----:B------:R0:W-:Y:S01]  /*7e00*/  STG.E.U8 desc[UR36][R4.64], R3 ;  /* 0x0000000304007986 */ /* 0x0001e2000c101124 */
[----:B------:R-:W-:Y:S05]  /*7e10*/  BRA `(.L_x_17234) ;  /* 0x00000000009c7947 */ /* 0x000fea0003800000 */
.L_x_17256:
        /* <DEDUP_REMOVED lines=20> */
.L_x_17262:
[----:B------:R-:W-:Y:S01]  /*7f60*/  IMAD.MOV.U32 R0, RZ, RZ, 0x7f ;  /* 0x0000007fff007424 */ /* 0x000fe200078e00ff */
[----:B------:R-:W-:-:S04]  /*7f70*/  ISETP.GT.U32.AND P0, PT, R3, 0x7f800000, PT ;  /* 0x7f8000000300780c */ /* 0x000fc80003f04070 */
[----:B------:R-:W-:-:S09]  /*7f80*/  SEL R0, R0, 0x7c, P0 ;  /* 0x0000007c00007807 */ /* 0x000fd20000000000 */
.L_x_17263:
[----:B------:R-:W-:Y:S05]  /*7f90*/  BSYNC.RECONVERGENT B0 ;  /* 0x0000000000007941 */ /* 0x000fea0003800200 */
.L_x_17261:
[----:B------:R-:W-:-:S04]  /*7fa0*/  SHF.R.U32.HI R3, RZ, 0x18, R7 ;  /* 0x00000018ff037819 */ /* 0x000fc80000011607 */
[----:B------:R-:W-:-:S05]  /*7fb0*/  LOP3.LUT R3, R0, 0x80, R3, 0xf8, !PT ;  /* 0x0000008000037812 */ /* 0x000fca00078ef803 */
[----:B------:R0:W-:Y:S01]  /*7fc0*/  STG.E.U8 desc[UR36][R4.64], R3 ;  /* 0x0000000304007986 */ /* 0x0001e2000c101124 */
[----:B------:R-:W-:Y:S05]  /*7fd0*/  BRA `(.L_x_17234) ;  /* 0x00000000002c7947 */ /* 0x000fea0003800000 */
.L_x_17255:
        /* <DEDUP_REMOVED lines=11> */
.L_x_17234:
[----:B------:R-:W-:-:S07]  /*8090*/  VIADD R23, R23, 0x80 ;  /* 0x0000008017177836 */ /* 0x000fce0000000000 */
.L_x_17193:
[----:B------:R-:W-:Y:S05]  /*80a0*/  BSYNC.RECONVERGENT B7 ;  /* 0x0000000000077941 */ /* 0x000fea0003800200 */
.L_x_17154:
        /* <DEDUP_REMOVED lines=22> */
.L_x_17267:
[----:B------:R-:W0:Y:S02]  /*8210*/  F2I.S64.F64.TRUNC R16, R16 ;  /* 0x0000001000107311 */ /* 0x000e24000030d900 */
[----:B0-----:R-:W-:-:S05]  /*8220*/  IMAD.MOV.U32 R3, RZ, RZ, R16 ;  /* 0x000000ffff037224 */ /* 0x001fca00078e0010 */
[----:B------:R-:W-:Y:S01]  /*8230*/  STG.E.U8 desc[UR36][R4.64], R3 ;  /* 0x0000000304007986 */ /* 0x000fe2000c101124 */
[----:B------:R-:W-:Y:S05]  /*8240*/  EXIT ;  /* 0x000000000000794d */ /* 0x000fea0003800000 */
.L_x_17266:
        /* <DEDUP_REMOVED lines=9> */
.L_x_17270:
[----:B------:R-:W0:Y:S02]  /*82e0*/  F2I.F64.TRUNC R17, R16 ;  /* 0x0000001000117311 */ /* 0x000e24000030d100 */
[----:B0-----:R-:W-:Y:S01]  /*82f0*/  STG.E desc[UR36][R4.64], R17 ;  /* 0x0000001104007986 */ /* 0x001fe2000c101924 */
[----:B------:R-:W-:Y:S05]  /*8300*/  EXIT ;  /* 0x000000000000794d */ /* 0x000fea0003800000 */
.L_x_17269:
[----:B------:R-:W0:Y:S02]  /*8310*/  F2I.F64.TRUNC R17, R16 ;  /* 0x0000001000117311 */ /* 0x000e24000030d100 */
[----:B0-----:R-:W-:Y:S01]  /*8320*/  STG.E.U16 desc[UR36][R4.64], R17 ;  /* 0x0000001104007986 */ /* 0x001fe2000c101524 */
[----:B------:R-:W-:Y:S05]  /*8330*/  EXIT ;  /* 0x000000000000794d */ /* 0x000fea0003800000 */
.L_x_17265:
        /* <DEDUP_REMOVED lines=17> */
.L_x_17272:
        /* <DEDUP_REMOVED lines=12> */
.L_x_17271:
        /* <DEDUP_REMOVED lines=18> */
.L_x_17274:
        /* <DEDUP_REMOVED lines=13> */
.L_x_17273:
[----:B------:R-:W-:Y:S01]  /*8700*/  STG.E.64 desc[UR36][R4.64], R16 ;  /* 0x0000001004007986 */ /* 0x000fe2000c101b24 */
[----:B------:R-:W-:Y:S05]  /*8710*/  EXIT ;  /* 0x000000000000794d */ /* 0x000fea0003800000 */
.L_x_17264:
        /* <DEDUP_REMOVED lines=13> */
.L_x_17278:
        /* <DEDUP_REMOVED lines=25> */
.L_x_17281:
[----:B------:R-:W-:-:S04]  /*8980*/  SHF.R.U32.HI R3, RZ, 0x18, R7 ;  /* 0x00000018ff037819 */ /* 0x000fc80000011607 */
[----:B------:R-:W-:-:S04]  /*8990*/  LOP3.LUT R0, R0, 0x80, R3, 0xf8, !PT ;  /* 0x0000008000007812 */ /* 0x000fc800078ef803 */
[----:B------:R-:W-:-:S07]  /*89a0*/  PRMT R2, R0, 0x7610, R2 ;  /* 0x0000761000027816 */ /* 0x000fce0000000002 */
.L_x_17280:
[----:B------:R-:W-:Y:S05]  /*89b0*/  BSYNC.RECONVERGENT B0 ;  /* 0x0000000000007941 */ /* 0x000fea0003800200 */
.L_x_17279:
[----:B------:R-:W-:Y:S01]  /*89c0*/  STG.E.U8 desc[UR36][R4.64], R2 ;  /* 0x0000000204007986 */ /* 0x000fe2000c101124 */
[----:B------:R-:W-:Y:S05]  /*89d0*/  EXIT ;  /* 0x000000000000794d */ /* 0x000fea0003800000 */
.L_x_17277:
        /* <DEDUP_REMOVED lines=25> */
.L_x_17284:
[----:B------:R-:W-:-:S04]  /*8b70*/  SHF.R.U32.HI R3, RZ, 0x18, R7 ;  /* 0x00000018ff037819 */ /* 0x000fc80000011607 */
[----:B------:R-:W-:-:S04]  /*8b80*/  LOP3.LUT R0, R0, 0x80, R3, 0xf8, !PT ;  /* 0x0000008000007812 */ /* 0x000fc800078ef803 */
[----:B------:R-:W-:-:S07]  /*8b90*/  PRMT R2, R0, 0x7610, R2 ;  /* 0x0000761000027816 */ /* 0x000fce0000000002 */
.L_x_17283:
[----:B------:R-:W-:Y:S05]  /*8ba0*/  BSYNC.RECONVERGENT B0 ;  /* 0x0000000000007941 */ /* 0x000fea0003800200 */
.L_x_17282:
[----:B------:R-:W-:Y:S01]  /*8bb0*/  STG.E.U8 desc[UR36][R4.64], R2 ;  /* 0x0000000204007986 */ /* 0x000fe2000c101124 */
[----:B------:R-:W-:Y:S05]  /*8bc0*/  EXIT ;  /* 0x000000000000794d */ /* 0x000fea0003800000 */
.L_x_17276:
        /* <DEDUP_REMOVED lines=30> */
.L_x_17286:
[----:B------:R-:W0:Y:S02]  /*8db0*/  F2I.U64.F64.TRUNC R16, R16 ;  /* 0x0000001000107311 */ /* 0x000e24000030d800 */
[----:B0-----:R-:W-:Y:S01]  /*8dc0*/  STG.E.64 desc[UR36][R4.64], R16 ;  /* 0x0000001004007986 */ /* 0x001fe2000c101b24 */
[----:B------:R-:W-:Y:S05]  /*8dd0*/  EXIT ;  /* 0x000000000000794d */ /* 0x000fea0003800000 */
.L_x_17285:
[----:B------:R-:W0:Y:S02]  /*8de0*/  F2I.U32.F64.TRUNC R17, R16 ;  /* 0x0000001000117311 */ /* 0x000e24000030d000 */
[----:B0-----:R-:W-:Y:S01]  /*8df0*/  STG.E desc[UR36][R4.64], R17 ;  /* 0x0000001104007986 */ /* 0x001fe2000c101924 */
[----:B------:R-:W-:Y:S05]  /*8e00*/  EXIT ;  /* 0x000000000000794d */ /* 0x000fea0003800000 */
.L_x_17275:
        /* <DEDUP_REMOVED lines=10> */
.L_x_17288:
[----:B------:R-:W-:-:S05]  /*8eb0*/  CS2R R18, SRZ ;  /* 0x0000000000127805 */ /* 0x000fca000001ff00 */
[----:B------:R-:W-:Y:S01]  /*8ec0*/  STG.E.128 desc[UR36][R4.64], R16 ;  /* 0x0000001004007986 */ /* 0x000fe2000c101d24 */
[----:B------:R-:W-:Y:S05]  /*8ed0*/  EXIT ;  /* 0x000000000000794d */ /* 0x000fea0003800000 */
.L_x_17287:
[----:B------:R-:W-:-:S13]  /*8ee0*/  ISETP.NE.AND P0, PT, R0, 0xf, PT ;  /* 0x0000000f0000780c */ /* 0x000fda0003f05270 */
[----:B------:R-:W-:Y:S05]  /*8ef0*/  @!P0 BRA `(.L_x_17289) ;  /* 0x0000000400288947 */ /* 0x000fea0003800000 */
[----:B------:R-:W-:-:S13]  /*8f00*/  ISETP.NE.AND P0, PT, R0, 0x17, PT ;  /* 0x000000170000780c */ /* 0x000fda0003f05270 */
[----:B------:R-:W-:Y:S05]  /*8f10*/  @!P0 BRA `(.L_x_17290) ;  /* 0x0000000000b08947 */ /* 0x000fea0003800000 */
[----:B------:R-:W-:-:S13]  /*8f20*/  ISETP.NE.AND P0, PT, R0, 0x18, PT ;  /* 0x000000180000780c */ /* 0x000fda0003f05270 */
[----:B------:R-:W-:Y:S05]  /*8f30*/  @!P0 BRA `(.L_x_17291) ;  /* 0x0000000000448947 */ /* 0x000fea0003800000 */
.L_x_17268:
        /* <DEDUP_REMOVED lines=16> */
.L_x_17292:
[----:B------:R-:W-:Y:S05]  /*9040*/  EXIT ;  /* 0x000000000000794d */ /* 0x000fea0003800000 */
.L_x_17291:
        /* <DEDUP_REMOVED lines=21> */
.L_x_17294:
[----:B------:R-:W-:Y:S05]  /*91a0*/  BSYNC.RECONVERGENT B0 ;  /* 0x0000000000007941 */ /* 0x000fea0003800200 */
.L_x_17293:
[----:B------:R-:W-:-:S05]  /*91b0*/  LOP3.LUT R3, R0, 0x80, R3, 0xf8, !PT ;  /* 0x0000008000037812 */ /* 0x000fca00078ef803 */
[----:B------:R-:W-:Y:S01]  /*91c0*/  STG.E.U8 desc[UR36][R4.64], R3 ;  /* 0x0000000304007986 */ /* 0x000fe2000c101124 */
[----:B------:R-:W-:Y:S05]  /*91d0*/  EXIT ;  /* 0x000000000000794d */ /* 0x000fea0003800000 */
.L_x_17290:
        /* <DEDUP_REMOVED lines=20> */
.L_x_17296:
[----:B------:R-:W-:Y:S01]  /*9320*/  IMAD.MOV.U32 R0, RZ, RZ, 0x7f ;  /* 0x0000007fff007424 */ /* 0x000fe200078e00ff */
[----:B------:R-:W-:-:S04]  /*9330*/  ISETP.GT.U32.AND P0, PT, R2, 0x7f800000, PT ;  /* 0x7f8000000200780c */ /* 0x000fc80003f04070 */
[----:B------:R-:W-:-:S09]  /*9340*/  SEL R0, R0, 0x7c, P0 ;  /* 0x0000007c00007807 */ /* 0x000fd20000000000 */
.L_x_17297:
[----:B------:R-:W-:Y:S05]  /*9350*/  BSYNC.RECONVERGENT B0 ;  /* 0x0000000000007941 */ /* 0x000fea0003800200 */
.L_x_17295:
[----:B------:R-:W-:-:S04]  /*9360*/  SHF.R.U32.HI R3, RZ, 0x18, R3 ;  /* 0x00000018ff037819 */ /* 0x000fc80000011603 */
[----:B------:R-:W-:-:S05]  /*9370*/  LOP3.LUT R3, R0, 0x80, R3, 0xf8, !PT ;  /* 0x0000008000037812 */ /* 0x000fca00078ef803 */
[----:B------:R-:W-:Y:S01]  /*9380*/  STG.E.U8 desc[UR36][R4.64], R3 ;  /* 0x0000000304007986 */ /* 0x000fe2000c101124 */
[----:B------:R-:W-:Y:S05]  /*9390*/  EXIT ;  /* 0x000000000000794d */ /* 0x000fea0003800000 */
.L_x_17289:
        /* <DEDUP_REMOVED lines=12> */
.L_x_17298:
        /* <DEDUP_REMOVED lines=10> */
.L_x_35975:


//--------------------- .text._ZN2at6native18elementwise_kernelILi128ELi2EZNS0_22gpu_kernel_impl_nocastIZZZNS0_17clamp_kernel_cudaERNS_18TensorIteratorBaseERKN3c106ScalarES8_ENKUlvE_clEvENKUlvE4_clEvEUldE_EEvS4_RKT_EUliE_EEviT1_ --------------------------
	.section	.text._ZN2at6native18elementwise_kernelILi128ELi2EZNS0_22gpu_kernel_impl_nocastIZZZNS0_17clamp_kernel_cudaERNS_18TensorIteratorBaseERKN3c106ScalarES8_ENKUlvE_clEvENKUlvE4_clEvEUldE_EEvS4_RKT_EUliE_EEviT1_,"ax",@progbits
	.align	128
        .global         _ZN2at6native18elementwise_kernelILi128ELi2EZNS0_22gpu_kernel_impl_nocastIZZZNS0_17clamp_kernel_cudaERNS_18TensorIteratorBaseERKN3c106ScalarES8_ENKUlvE_clEvENKUlvE4_clEvEUldE_EEvS4_RKT_EUliE_EEviT1_
        .type           _ZN2at6native18elementwise_kernelILi128ELi2EZNS0_22gpu_kernel_impl_nocastIZZZNS0_17clamp_kernel_cudaERNS_18TensorIteratorBaseERKN3c106ScalarES8_ENKUlvE_clEvENKUlvE4_clEvEUldE_EEvS4_RKT_EUliE_EEviT1_,@function
        .size           _ZN2at6native18elementwise_kernelILi128ELi2EZNS0_22gpu_kernel_impl_nocastIZZZNS0_17clamp_kernel_cudaERNS_18TensorIteratorBaseERKN3c106ScalarES8_ENKUlvE_clEvENKUlvE4_clEvEUldE_EEvS4_RKT_EUliE_EEviT1_,(.L_x_35976 - _ZN2at6native18elementwise_kernelILi128ELi2EZNS0_22gpu_kernel_impl_nocastIZZZNS0_17clamp_kernel_cudaERNS_18TensorIteratorBaseERKN3c106ScalarES8_ENKUlvE_clEvENKUlvE4_clEvEUldE_EEvS4_RKT_EUliE_EEviT1_)
        .other          _ZN2at6native18elementwise_kernelILi128ELi2EZNS0_22gpu_kernel_impl_nocastIZZZNS0_17clamp_kernel_cudaERNS_18TensorIteratorBaseERKN3c106ScalarES8_ENKUlvE_clEvENKUlvE4_clEvEUldE_EEvS4_RKT_EUliE_EEviT1_,@"STO_CUDA_ENTRY STV_DEFAULT"
_ZN2at6native18elementwise_kernelILi128ELi2EZNS0_22gpu_kernel_impl_nocastIZZZNS0_17clamp_kernel_cudaERNS_18TensorIteratorBaseERKN3c106ScalarES8_ENKUlvE_clEvENKUlvE4_clEvEUldE_EEvS4_RKT_EUliE_EEviT1_:
.text._ZN2at6native18elementwise_kernelILi128ELi2EZNS0_22gpu_kernel_impl_nocastIZZZNS0_17clamp_kernel_cudaERNS_18TensorIteratorBaseERKN3c106ScalarES8_ENKUlvE_clEvENKUlvE4_clEvEUldE_EEvS4_RKT_EUliE_EEviT1_:
        /* <DEDUP_REMOVED lines=14> */
[----:B------:R-:W1:Y:S01]  /*00e0*/  LDCU.128 UR4, c[0x0][0x590] ;  /* 0x0000b200ff0477ac */ /* 0x000e620008000c00 */
[----:B0-----:R-:W2:Y:S01]  /*00f0*/  LDG.E.64 R4, desc[UR10][R4.64] ;  /* 0x0000000a04047981 */ /* 0x001ea2000c1e1b00 */
[----:B-1----:R-:W-:-:S05]  /*0100*/  UMOV UR8, UR5 ;  /* 0x0000000500087c82 */ /* 0x002fca0008000000 */
[----:B------:R-:W0:Y:S01]  /*0110*/  LDC.64 R8, c[0x0][0x580] ;  /* 0x00016000ff087b82 */ /* 0x000e220000000a00 */
[----:B------:R-:W-:Y:S02]  /*0120*/  MOV R2, UR8 ;  /* 0x0000000800027c02 */ /* 0x000fe40008000f00 */
[----:B------:R-:W-:Y:S02]  /*0130*/  IADD3 R3, PT, PT, R3, 0x80, RZ ;  /* 0x0000008003037810 */ /* 0x000fe40007ffe0ff */
[----:B--2---:R-:W-:Y:S01]  /*0140*/  MOV R0, R5 ;  /* 0x0000000500007202 */ /* 0x004fe20000000f00 */
[----:B------:R-:W1:Y:S03]  /*0150*/  DSETP.MAX.AND P0, P1, R4, UR4, PT ;  /* 0x0000000404007e2a */ /* 0x000e66000b90f000 */
[----:B-1----:R-:W-:Y:S01]  /*0160*/  FSEL R7, R0, UR8, P0 ;  /* 0x0000000800077c08 */ /* 0x002fe20008000000 */
[----:B------:R-:W-:Y:S01]  /*0170*/  IMAD.MOV.U32 R0, RZ, RZ, R4 ;  /* 0x000000ffff007224 */ /* 0x000fe200078e0004 */
[----:B------:R-:W-:-:S04]  /*0180*/  @P1 LOP3.LUT R7, R2, 0x80000, RZ, 0xfc, !PT ;  /* 0x0008000002071812 */ /* 0x000fc800078efcff */
[----:B------:R-:W-:Y:S01]  /*0190*/  SEL R6, R0, UR4, P0 ;  /* 0x0000000400067c07 */ /* 0x000fe20008000000 */
[----:B------:R-:W-:Y:S01]  /*01a0*/  UMOV UR4, UR7 ;  /* 0x0000000700047c82 */ /* 0x000fe20008000000 */
[----:B------:R-:W-:Y:S02]  /*01b0*/  MOV R0, R7 ;  /* 0x0000000700007202 */ /* 0x000fe40000000f00 */
[----:B------:R-:W-:-:S15]  /*01c0*/  MOV R2, UR4 ;  /* 0x0000000400027c02 */ /* 0x000fde0008000f00 */
[----:B------:R-:W-:-:S15]  /*01d0*/  NOP ;  /* 0x0000000000007918 */ /* 0x000fde0000000000 */
[----:B------:R-:W-:-:S15]  /*01e0*/  NOP ;  /* 0x0000000000007918 */ /* 0x000fde0000000000 */
[----:B------:R-:W-:-:S06]  /*01f0*/  NOP ;  /* 0x0000000000007918 */ /* 0x000fcc0000000000 */
[----:B------:R-:W1:Y:S02]  /*0200*/  DSETP.MIN.AND P0, P1, R6, UR6, PT ;  /* 0x0000000606007e2a */ /* 0x000e64000b900000 */
[----:B-1----:R-:W-:Y:S02]  /*0210*/  FSEL R11, R0, UR4, P0 ;  /* 0x00000004000b7c08 */ /* 0x002fe40008000000 */
[----:B------:R-:W-:Y:S02]  /*0220*/  @P1 LOP3.LUT R11, R2, 0x80000, RZ, 0xfc, !PT ;  /* 0x00080000020b1812 */ /* 0x000fe400078efcff */
[----:B------:R-:W-:-:S03]  /*0230*/  SEL R6, R6, UR6, P0 ;  /* 0x0000000606067c07 */ /* 0x000fc60008000000 */
[----:B------:R-:W-:-:S15]  /*0240*/  IMAD.MOV.U32 R7, RZ, RZ, R11 ;  /* 0x000000ffff077224 */ /* 0x000fde00078e000b */
[----:B------:R-:W-:-:S15]  /*0250*/  NOP ;  /* 0x0000000000007918 */ /* 0x000fde0000000000 */
[----:B------:R-:W-:-:S15]  /*0260*/  NOP ;  /* 0x0000000000007918 */ /* 0x000fde0000000000 */
[----:B------:R-:W-:-:S10]  /*0270*/  NOP ;  /* 0x0000000000007918 */ /* 0x000fd40000000000 */
[----:B------:R-:W1:Y:S02]  /*0280*/  DSETP.NAN.AND P0, PT, R4, R4, PT ;  /* 0x000000040400722a */ /* 0x000e640003f08000 */
[----:B-1----:R-:W-:Y:S02]  /*0290*/  FSEL R4, R6, R4, !P0 ;  /* 0x0000000406047208 */ /* 0x002fe40004000000 */
[----:B------:R-:W-:-:S05]  /*02a0*/  FSEL R5, R7, R5, !P0 ;  /* 0x0000000507057208 */ /* 0x000fca0004000000 */
[----:B0-----:R0:W-:Y:S02]  /*02b0*/  STG.E.64 desc[UR10][R8.64], R4 ;  /* 0x0000000408007986 */ /* 0x0011e4000c101b0a */
.L_x_17301:
[----:B------:R-:W-:Y:S05]  /*02c0*/  BSYNC.RECONVERGENT B0 ;  /* 0x0000000000007941 */ /* 0x000fea0003800200 */
.L_x_17300:
[----:B------:R-:W-:-:S13]  /*02d0*/  ISETP.GE.AND P0, PT, R3, UR9, PT ;  /* 0x0000000903007c0c */ /* 0x000fda000bf06270 */
[----:B------:R-:W-:Y:S05]  /*02e0*/  @P0 EXIT ;  /* 0x000000000000094d */ /* 0x000fea0003800000 */
[----:B------:R-:W1:Y:S01]  /*02f0*/  LDC.64 R2, c[0x0][0x588] ;  /* 0x00016200ff027b82 */ /* 0x000e620000000a00 */
[----:B------:R-:W2:Y:S01]  /*0300*/  LDCU.128 UR4, c[0x0][0x590] ;  /* 0x0000b200ff0477ac */ /* 0x000ea20008000c00 */
[----:B-1----:R-:W3:Y:S01]  /*0310*/  LDG.E.64 R2, desc[UR10][R2.64] ;  /* 0x0000000a02027981 */ /* 0x002ee2000c1e1b00 */
[----:B--2---:R-:W-:Y:S02]  /*0320*/  UMOV UR8, UR5 ;  /* 0x0000000500087c82 */ /* 0x004fe40008000000 */
[----:B------:R-:W-:Y:S01]  /*0330*/  MOV R6, UR8 ;  /* 0x0000000800067c02 */ /* 0x000fe20008000f00 */
[----:B---3--:R-:W-:Y:S01]  /*0340*/  IMAD.MOV.U32 R0, RZ, RZ, R3 ;  /* 0x000000ffff007224 */ /* 0x008fe200078e0003 */
[----:B------:R-:W0:Y:S04]  /*0350*/  DSETP.MAX.AND P0, P1, R2, UR4, PT ;  /* 0x0000000402007e2a */ /* 0x000e28000b90f000 */
[----:B0-----:R-:W-:-:S02]  /*0360*/  FSEL R5, R0, UR8, P0 ;  /* 0x0000000800057c08 */ /* 0x001fc40008000000 */
[----:B------:R-:W-:Y:S02]  /*0370*/  MOV R0, R2 ;  /* 0x0000000200007202 */ /* 0x000fe40000000f00 */
[----:B------:R-:W-:Y:S02]  /*0380*/  @P1 LOP3.LUT R5, R6, 0x80000, RZ, 0xfc, !PT ;  /* 0x0008000006051812 */ /* 0x000fe400078efcff */
[----:B------:R-:W0:Y:S01]  /*0390*/  LDC.64 R6, c[0x0][0x580] ;  /* 0x00016000ff067b82 */ /* 0x000e220000000a00 */
[----:B------:R-:W-:Y:S01]  /*03a0*/  SEL R4, R0, UR4, P0 ;  /* 0x0000000400047c07 */ /* 0x000fe20008000000 */
[----:B------:R-:W-:Y:S01]  /*03b0*/  UMOV UR4, UR7 ;  /* 0x0000000700047c82 */ /* 0x000fe20008000000 */
[----:B------:R-:W-:Y:S01]  /*03c0*/  IMAD.MOV.U32 R0, RZ, RZ, R5 ;  /* 0x000000ffff007224 */ /* 0x000fe200078e0005 */
[----:B------:R-:W-:-:S15]  /*03d0*/  MOV R8, UR4 ;  /* 0x0000000400087c02 */ /* 0x000fde0008000f00 */
[----:B------:R-:W-:-:S15]  /*03e0*/  NOP ;  /* 0x0000000000007918 */ /* 0x000fde0000000000 */
[----:B------:R-:W-:-:S15]  /*03f0*/  NOP ;  /* 0x0000000000007918 */ /* 0x000fde0000000000 */
[----:B------:R-:W-:-:S05]  /*0400*/  NOP ;  /* 0x0000000000007918 */ /* 0x000fca0000000000 */
[----:B------:R-:W1:Y:S02]  /*0410*/  DSETP.MIN.AND P0, P1, R4, UR6, PT ;  /* 0x0000000604007e2a */ /* 0x000e64000b900000 */
[----:B-1----:R-:W-:Y:S02]  /*0420*/  FSEL R9, R0, UR4, P0 ;  /* 0x0000000400097c08 */ /* 0x002fe40008000000 */
[----:B------:R-:W-:Y:S02]  /*0430*/  @P1 LOP3.LUT R9, R8, 0x80000, RZ, 0xfc, !PT ;  /* 0x0008000008091812 */ /* 0x000fe400078efcff */
[----:B------:R-:W-:Y:S02]  /*0440*/  SEL R4, R4, UR6, P0 ;  /* 0x0000000604047c07 */ /* 0x000fe40008000000 */
[----:B------:R-:W-:-:S15]  /*0450*/  MOV R5, R9 ;  /* 0x0000000900057202 */ /* 0x000fde0000000f00 */
[----:B------:R-:W-:-:S15]  /*0460*/  NOP ;  /* 0x0000000000007918 */ /* 0x000fde0000000000 */
[----:B------:R-:W-:-:S15]  /*0470*/  NOP ;  /* 0x0000000000007918 */ /* 0x000fde0000000000 */
[----:B------:R-:W-:-:S11]  /*0480*/  NOP ;  /* 0x0000000000007918 */ /* 0x000fd60000000000 */
[----:B------:R-:W1:Y:S02]  /*0490*/  DSETP.NAN.AND P0, PT, R2, R2, PT ;  /* 0x000000020200722a */ /* 0x000e640003f08000 */
[----:B-1----:R-:W-:Y:S02]  /*04a0*/  FSEL R2, R4, R2, !P0 ;  /* 0x0000000204027208 */ /* 0x002fe40004000000 */
[----:B------:R-:W-:-:S05]  /*04b0*/  FSEL R3, R5, R3, !P0 ;  /* 0x0000000305037208 */ /* 0x000fca0004000000 */
[----:B0-----:R-:W-:Y:S01]  /*04c0*/  STG.E.64 desc[UR10][R6.64], R2 ;  /* 0x0000000206007986 */ /* 0x001fe2000c101b0a */
[----:B------:R-:W-:Y:S05]  /*04d0*/  EXIT ;  /* 0x000000000000794d */ /* 0x000fea0003800000 */
.L_x_17299:
        /* <DEDUP_REMOVED lines=305> */
.L_x_17304:
[----:B------:R-:W0:Y:S01]  /*17f0*/  LDCU.128 UR12, c[0x0][0x580] ;  /* 0x0000b000ff0c77ac */ /* 0x000e220008000c00 */
[----:B------:R-:W1:Y:S01]  /*1800*/  LDCU.128 UR4, c[0x0][0x590] ;  /* 0x0000b200ff0477ac */ /* 0x000e620008000c00 */
[----:B0-----:R-:W-:-:S05]  /*1810*/  IADD3 R6, P0, PT, R4, UR14, RZ ;  /* 0x0000000e04067c10 */ /* 0x001fca000ff1e0ff */
[----:B------:R-:W-:-:S06]  /*1820*/  IMAD.X R7, RZ, RZ, UR15, P0 ;  /* 0x0000000fff077e24 */ /* 0x000fcc00080e06ff */
[----:B------:R-:W2:Y:S01]  /*1830*/  LDG.E.64 R6, desc[UR10][R6.64] ;  /* 0x0000000a06067981 */ /* 0x000ea2000c1e1b00 */
[----:B-1----:R-:W-:Y:S01]  /*1840*/  UMOV UR8, UR5 ;  /* 0x0000000500087c82 */ /* 0x002fe20008000000 */
[----:B------:R-:W-:Y:S01]  /*1850*/  VIADD R3, R3, 0x80 ;  /* 0x0000008003037836 */ /* 0x000fe20000000000 */
[----:B------:R-:W-:Y:S02]  /*1860*/  MOV R10, UR8 ;  /* 0x00000008000a7c02 */ /* 0x000fe40008000f00 */
[----:B--2---:R-:W-:Y:S01]  /*1870*/  MOV R4, R7 ;  /* 0x0000000700047202 */ /* 0x004fe20000000f00 */
[----:B------:R-:W0:Y:S03]  /*1880*/  DSETP.MAX.AND P0, P1, R6, UR4, PT ;  /* 0x0000000406007e2a */ /* 0x000e26000b90f000 */
[----:B0-----:R-:W-:Y:S02]  /*1890*/  FSEL R9, R4, UR8, P0 ;  /* 0x0000000804097c08 */ /* 0x001fe40008000000 */
[----:B------:R-:W-:-:S02]  /*18a0*/  MOV R4, R6 ;  /* 0x0000000600047202 */ /* 0x000fc40000000f00 */
[----:B------:R-:W-:Y:S02]  /*18b0*/  @P1 LOP3.LUT R9, R10, 0x80000, RZ, 0xfc, !PT ;  /* 0x000800000a091812 */ /* 0x000fe400078efcff */
[----:B------:R-:W-:Y:S01]  /*18c0*/  SEL R8, R4, UR4, P0 ;  /* 0x0000000404087c07 */ /* 0x000fe20008000000 */
[----:B------:R-:W-:Y:S02]  /*18d0*/  UMOV UR4, UR7 ;  /* 0x0000000700047c82 */ /* 0x000fe40008000000 */
[----:B------:R-:W-:Y:S02]  /*18e0*/  MOV R10, UR4 ;  /* 0x00000004000a7c02 */ /* 0x000fe40008000f00 */
[----:B------:R-:W-:-:S15]  /*18f0*/  IMAD.MOV.U32 R4, RZ, RZ, R8 ;  /* 0x000000ffff047224 */ /* 0x000fde00078e0008 */
[----:B------:R-:W-:-:S15]  /*1900*/  NOP ;  /* 0x0000000000007918 */ /* 0x000fde0000000000 */
[----:B------:R-:W-:-:S15]  /*1910*/  NOP ;  /* 0x0000000000007918 */ /* 0x000fde0000000000 */
[----:B------:R-:W-:-:S05]  /*1920*/  NOP ;  /* 0x0000000000007918 */ /* 0x000fca0000000000 */
[----:B------:R0:W1:Y:S02]  /*1930*/  DSETP.MIN.AND P1, P2, R8, UR6, PT ;  /* 0x0000000608007e2a */ /* 0x000064000ba20000 */
[----:B0-----:R-:W-:Y:S02]  /*1940*/  IADD3 R8, P0, PT, R5, UR12, RZ ;  /* 0x0000000c05087c10 */ /* 0x001fe4000ff1e0ff */
[----:B-1----:R-:W-:Y:S02]  /*1950*/  FSEL R11, R9, UR4, P1 ;  /* 0x00000004090b7c08 */ /* 0x002fe40008800000 */
[----:B------:R-:W-:Y:S02]  /*1960*/  @P2 LOP3.LUT R11, R10, 0x80000, RZ, 0xfc, !PT ;  /* 0x000800000a0b2812 */ /* 0x000fe400078efcff */
[----:B------:R-:W-:Y:S02]  /*1970*/  SEL R4, R4, UR6, P1 ;  /* 0x0000000604047c07 */ /* 0x000fe40008800000 */
[----:B------:R-:W-:-:S02]  /*1980*/  MOV R5, R11 ;  /* 0x0000000b00057202 */ /* 0x000fc40000000f00 */
        /* <DEDUP_REMOVED lines=8> */
.L_x_17303:
[----:B------:R-:W-:Y:S05]  /*1a10*/  BSYNC.RECONVERGENT B0 ;  /* 0x0000000000007941 */ /* 0x000fea0003800200 */
.L_x_17302:
        /* <DEDUP_REMOVED lines=300> */
.L_x_17305:
[----:B------:R-:W0:Y:S01]  /*2ce0*/  LDCU.128 UR12, c[0x0][0x580] ;  /* 0x0000b000ff0c77ac */ /* 0x000e220008000c00 */
[----:B------:R-:W1:Y:S01]  /*2cf0*/  LDCU.128 UR4, c[0x0][0x590] ;  /* 0x0000b200ff0477ac */ /* 0x000e620008000c00 */
[----:B0-----:R-:W-:-:S05]  /*2d00*/  IADD3 R4, P0, PT, R2, UR14, RZ ;  /* 0x0000000e02047c10 */ /* 0x001fca000ff1e0ff */
[----:B------:R-:W-:-:S06]  /*2d10*/  IMAD.X R5, RZ, RZ, UR15, P0 ;  /* 0x0000000fff057e24 */ /* 0x000fcc00080e06ff */
[----:B------:R-:W2:Y:S01]  /*2d20*/  LDG.E.64 R4, desc[UR10][R4.64] ;  /* 0x0000000a04047981 */ /* 0x000ea2000c1e1b00 */
[----:B-1----:R-:W-:Y:S02]  /*2d30*/  UMOV UR8, UR5 ;  /* 0x0000000500087c82 */ /* 0x002fe40008000000 */
        /* <DEDUP_REMOVED lines=26> */
[----:B------:R-:W-:Y:S01]  /*2ee0*/  STG.E.64 desc[UR10][R6.64], R2 ;  /* 0x0000000206007986 */ /* 0x000fe2000c101b0a */
[----:B------:R-:W-:Y:S05]  /*2ef0*/  EXIT ;  /* 0x000000000000794d */ /* 0x000fea0003800000 */
.L_x_17306:
        /* <DEDUP_REMOVED lines=16> */
.L_x_35976:


//--------------------- .text._ZN2at6native27unrolled_elementwise_kernelIZZZNS0_17clamp_kernel_cudaERNS_18TensorIteratorBaseERKN3c106ScalarES7_ENKUlvE_clEvENKUlvE4_clEvEUldE_St5arrayIPcLm2EELi4E23TrivialOffsetCalculatorILi1EjESF_NS0_6memory15LoadWithoutCastENSG_16StoreWithoutCastEEEviT_T0_T2_T3_T4_T5_ --------------------------
	.section	.text._ZN2at6native27unrolled_elementwise_kernelIZZZNS0_17clamp_kernel_cudaERNS_18TensorIteratorBaseERKN3c106ScalarES7_ENKUlvE_clEvENKUlvE4_clEvEUldE_St5arrayIPcLm2EELi4E23TrivialOffsetCalculatorILi1EjESF_NS0_6memory15LoadWithoutCastENSG_16StoreWithoutCastEEEviT_T0_T2_T3_T4_T5_,"ax",@progbits
	.align	128
        .global         _ZN2at6native27unrolled_elementwise_kernelIZZZNS0_17clamp_kernel_cudaERNS_18TensorIteratorBaseERKN3c106ScalarES7_ENKUlvE_clEvENKUlvE4_clEvEUldE_St5arrayIPcLm2EELi4E23TrivialOffsetCalculatorILi1EjESF_NS0_6memory15LoadWithoutCastENSG_16StoreWithoutCastEEEviT_T0_T2_T3_T4_T5_
        .type           _ZN2at6native27unrolled_elementwise_kernelIZZZNS0_17clamp_kernel_cudaERNS_18TensorIteratorBaseERKN3c106ScalarES7_ENKUlvE_clEvENKUlvE4_clEvEUldE_St5arrayIPcLm2EELi4E23TrivialOffsetCalculatorILi1EjESF_NS0_6memory15LoadWithoutCastENSG_16StoreWithoutCastEEEviT_T0_T2_T3_T4_T5_,@function
        .size           _ZN2at6native27unrolled_elementwise_kernelIZZZNS0_17clamp_kernel_cudaERNS_18TensorIteratorBaseERKN3c106ScalarES7_ENKUlvE_clEvENKUlvE4_clEvEUldE_St5arrayIPcLm2EELi4E23TrivialOffsetCalculatorILi1EjESF_NS0_6memory15LoadWithoutCastENSG_16StoreWithoutCastEEEviT_T0_T2_T3_T4_T5_,(.L_x_35977 - _ZN2at6native27unrolled_elementwise_kernelIZZZNS0_17clamp_kernel_cudaERNS_18TensorIteratorBaseERKN3c106ScalarES7_ENKUlvE_clEvENKUlvE4_clEvEUldE_St5arrayIPcLm2EELi4E23TrivialOffsetCalculatorILi1EjESF_NS0_6memory15LoadWithoutCastENSG_16StoreWithoutCastEEEviT_T0_T2_T3_T4_T5_)
        .other          _ZN2at6native27unrolled_elementwise_kernelIZZZNS0_17clamp_kernel_cudaERNS_18TensorIteratorBaseERKN3c106ScalarES7_ENKUlvE_clEvENKUlvE4_clEvEUldE_St5arrayIPcLm2EELi4E23TrivialOffsetCalculatorILi1EjESF_NS0_6memory15LoadWithoutCastENSG_16StoreWithoutCastEEEviT_T0_T2_T3_T4_T5_,@"STO_CUDA_ENTRY STV_DEFAULT"
_ZN2at6native27unrolled_elementwise_kernelIZZZNS0_17clamp_kernel_cudaERNS_18TensorIteratorBaseERKN3c106ScalarES7_ENKUlvE_clEvENKUlvE4_clEvEUldE_St5arrayIPcLm2EELi4E23TrivialOffsetCalculatorILi1EjESF_NS0_6memory15LoadWithoutCastENSG_16StoreWithoutCastEEEviT_T0_T2_T3_T4_T5_:
.text._ZN2at6native27unrolled_elementwise_kernelIZZZNS0_17clamp_kernel_cudaERNS_18TensorIteratorBaseERKN3c106ScalarES7_ENKUlvE_clEvENKUlvE4_clEvEUldE_St5arrayIPcLm2EELi4E23TrivialOffsetCalculatorILi1EjESF_NS0_6memory15LoadWithoutCastENSG_16StoreWithoutCastEEEviT_T0_T2_T3_T4_T5_:
[----:B------:R-:W-:Y:S01]  /*0000*/  LDC R1, c[0x0][0x37c] ;  /* 0x0000df00ff017b82 */ /* 0x000fe20000000800 */
[----:B------:R-:W0:Y:S07]  /*0010*/  S2R R0, SR_CTAID.X ;  /* 0x0000000000007919 */ /* 0x000e2e0000002500 */
[----:B------:R-:W0:Y:S01]  /*0020*/  LDC R3, c[0x0][0x380] ;  /* 0x0000e000ff037b82 */ /* 0x000e220000000800 */
[----:B------:R-:W1:Y:S01]  /*0030*/  LDCU.64 UR10, c[0x0][0x358] ;  /* 0x00006b00ff0a77ac */ /* 0x000e620008000a00 */
[----:B------:R-:W-:Y:S01]  /*0040*/  CS2R R10, SRZ ;  /* 0x00000000000a7805 */ /* 0x000fe2000001ff00 */
[----:B------:R-:W2:Y:S01]  /*0050*/  S2R R19, SR_TID.X ;  /* 0x0000000000137919 */ /* 0x000ea20000002100 */
[----:B------:R-:W3:Y:S01]  /*0060*/  LDCU.64 UR4, c[0x0][0x388] ;  /* 0x00007100ff0477ac */ /* 0x000ee20008000a00 */
[----:B------:R-:W4:Y:S01]  /*0070*/  LDCU.64 UR6, c[0x0][0x390] ;  /* 0x00007200ff0677ac */ /* 0x000f220008000a00 */
        /* <DEDUP_REMOVED lines=13> */
[----:B-1----:R0:W5:Y:S05]  /*0150*/  @!P0 LDG.E.64 R6, desc[UR10][R2.64] ;  /* 0x0000000a02068981 */ /* 0x00216a000c1e1b00 */
[----:B------:R-:W-:Y:S02]  /*0160*/  @!P2 IMAD R17, R0, 0x200, R19 ;  /* 0x000002000011a824 */ /* 0x000fe400078e0213 */
[----:B------:R-:W-:Y:S02]  /*0170*/  @!P2 VIADD R19, R19, 0x80 ;  /* 0x000000801313a836 */ /* 0x000fe40000000000 */
[----:B--2---:R-:W-:-:S03]  /*0180*/  @!P1 IMAD.WIDE.U32 R12, R9, 0x8, R12 ;  /* 0x00000008090c9825 */ /* 0x004fc600078e000c */
[----:B------:R-:W-:Y:S01]  /*0190*/  ISETP.GE.AND P0, PT, R19, R4, PT ;  /* 0x000000041300720c */ /* 0x000fe20003f06270 */
[----:B------:R-:W1:Y:S01]  /*01a0*/  @!P2 LDC.64 R8, c[0x0][0x3a8] ;  /* 0x0000ea00ff08ab82 */ /* 0x000e620000000a00 */
[----:B------:R-:W2:Y:S11]  /*01b0*/  @!P1 LDG.E.64 R10, desc[UR10][R12.64] ;  /* 0x0000000a0c0a9981 */ /* 0x000eb6000c1e1b00 */
[----:B------:R-:W3:Y:S01]  /*01c0*/  @!P0 LDC.64 R14, c[0x0][0x3a8] ;  /* 0x0000ea00ff0e8b82 */ /* 0x000ee20000000a00 */
[----:B------:R-:W-:Y:S01]  /*01d0*/  @!P0 IMAD R19, R0, 0x200, R19 ;  /* 0x0000020000138824 */ /* 0x000fe200078e0213 */
[----:B0-----:R-:W-:Y:S01]  /*01e0*/  CS2R R2, SRZ ;  /* 0x0000000000027805 */ /* 0x001fe2000001ff00 */
[----:B-1----:R-:W-:Y:S01]  /*01f0*/  @!P2 IMAD.WIDE.U32 R16, R17, 0x8, R8 ;  /* 0x000000081110a825 */ /* 0x002fe200078e0008 */
[----:B------:R-:W-:-:S06]  /*0200*/  CS2R R8, SRZ ;  /* 0x0000000000087805 */ /* 0x000fcc000001ff00 */
[----:B------:R0:W2:Y:S01]  /*0210*/  @!P2 LDG.E.64 R8, desc[UR10][R16.64] ;  /* 0x0000000a1008a981 */ /* 0x0000a2000c1e1b00 */
[----:B---3--:R-:W-:-:S05]  /*0220*/  @!P0 IMAD.WIDE.U32 R14, R19, 0x8, R14 ;  /* 0x00000008130e8825 */ /* 0x008fca00078e000e */
[----:B------:R1:W3:Y:S01]  /*0230*/  @!P0 LDG.E.64 R2, desc[UR10][R14.64] ;  /* 0x0000000a0e028981 */ /* 0x0002e2000c1e1b00 */
[----:B------:R-:W-:Y:S02]  /*0240*/  UMOV UR8, UR5 ;  /* 0x0000000500087c82 */ /* 0x000fe40008000000 */
[----:B0-----:R-:W-:Y:S01]  /*0250*/  IMAD.U32 R16, RZ, RZ, UR8 ;  /* 0x00000008ff107e24 */ /* 0x001fe2000f8e00ff */
[----:B------:R-:W-:Y:S02]  /*0260*/  UMOV UR9, UR5 ;  /* 0x0000000500097c82 */ /* 0x000fe40008000000 */
[----:B------:R-:W-:Y:S01]  /*0270*/  IMAD.U32 R19, RZ, RZ, UR9 ;  /* 0x00000009ff137e24 */ /* 0x000fe2000f8e00ff */
[----:B------:R-:W-:Y:S04]  /*0280*/  BSSY.RECONVERGENT B0, `(.L_x_17307) ;  /* 0x0000081000007945 */ /* 0x000fe80003800200 */
[----:B------:R-:W-:Y:S01]  /*0290*/  BSSY.RELIABLE B1, `(.L_x_17308) ;  /* 0x0000079000017945 */ /* 0x000fe20003800100 */
[----:B-----5:R-:W-:Y:S01]  /*02a0*/  IMAD.MOV.U32 R12, RZ, RZ, R7 ;  /* 0x000000ffff0c7224 */ /* 0x020fe200078e0007 */
[----:B------:R-:W0:Y:S04]  /*02b0*/  DSETP.MAX.AND P2, P3, R6, UR4, PT ;  /* 0x0000000406007e2a */ /* 0x000e28000bb4f000 */
[----:B0-----:R-:W-:Y:S01]  /*02c0*/  FSEL R13, R12, UR8, P2 ;  /* 0x000000080c0d7c08 */ /* 0x001fe20009000000 */
[----:B------:R-:W-:Y:S01]  /*02d0*/  IMAD.MOV.U32 R12, RZ, RZ, R6 ;  /* 0x000000ffff0c7224 */ /* 0x000fe200078e0006 */
[----:B------:R-:W-:Y:S01]  /*02e0*/  @P3 LOP3.LUT R13, R16, 0x80000, RZ, 0xfc, !PT ;  /* 0x00080000100d3812 */ /* 0x000fe200078efcff */
[----:B------:R-:W-:-:S03]  /*02f0*/  UMOV UR8, UR4 ;  /* 0x0000000400087c82 */ /* 0x000fc60008000000 */
[----:B------:R-:W-:Y:S01]  /*0300*/  SEL R12, R12, UR8, P2 ;  /* 0x000000080c0c7c07 */ /* 0x000fe20009000000 */
[----:B-1----:R-:W-:Y:S01]  /*0310*/  IMAD.MOV.U32 R14, RZ, RZ, R13 ;  /* 0x000000ffff0e7224 */ /* 0x002fe200078e000d */
[----:B----4-:R-:W-:Y:S02]  /*0320*/  UMOV UR8, UR7 ;  /* 0x0000000700087c82 */ /* 0x010fe40008000000 */
[----:B------:R-:W-:Y:S02]  /*0330*/  IMAD.U32 R18, RZ, RZ, UR8 ;  /* 0x00000008ff127e24 */ /* 0x000fe4000f8e00ff */
[----:B--2---:R-:W-:-:S15]  /*0340*/  IMAD.MOV.U32 R16, RZ, RZ, R11 ;  /* 0x000000ffff107224 */ /* 0x004fde00078e000b */
[----:B------:R-:W-:-:S15]  /*0350*/  NOP ;  /* 0x0000000000007918 */ /* 0x000fde0000000000 */
[----:B------:R-:W-:-:S15]  /*0360*/  NOP ;  /* 0x0000000000007918 */ /* 0x000fde0000000000 */
[----:B------:R-:W-:-:S03]  /*0370*/  NOP ;  /* 0x0000000000007918 */ /* 0x000fc60000000000 */
[----:B------:R-:W0:Y:S02]  /*0380*/  DSETP.MIN.AND P2, P3, R12, UR6, PT ;  /* 0x000000060c007e2a */ /* 0x000e24000bb40000 */
[----:B0-----:R-:W-:Y:S01]  /*0390*/  FSEL R15, R14, UR8, P2 ;  /* 0x000000080e0f7c08 */ /* 0x001fe20009000000 */
[----:B------:R-:W-:Y:S01]  /*03a0*/  UMOV UR8, UR6 ;  /* 0x0000000600087c82 */ /* 0x000fe20008000000 */
[----:B------:R-:W-:Y:S02]  /*03b0*/  @P3 LOP3.LUT R15, R18, 0x80000, RZ, 0xfc, !PT ;  /* 0x00080000120f3812 */ /* 0x000fe400078efcff */
[----:B------:R-:W-:Y:S01]  /*03c0*/  SEL R14, R12, UR8, P2 ;  /* 0x000000080c0e7c07 */ /* 0x000fe20009000000 */
[----:B------:R-:W-:Y:S01]  /*03d0*/  IMAD.MOV.U32 R12, RZ, RZ, R10 ;  /* 0x000000ffff0c7224 */ /* 0x000fe200078e000a */
[----:B------:R-:W-:Y:S01]  /*03e0*/  UMOV UR8, UR4 ;  /* 0x0000000400087c82 */ /* 0x000fe20008000000 */
[----:B------:R-:W-:-:S15]  /*03f0*/  IMAD.U32 R18, RZ, RZ, UR5 ;  /* 0x00000005ff127e24 */ /* 0x000fde000f8e00ff */
[----:B------:R-:W-:-:S15]  /*0400*/  NOP ;  /* 0x0000000000007918 */ /* 0x000fde0000000000 */
[----:B------:R-:W-:-:S15]  /*0410*/  NOP ;  /* 0x0000000000007918 */ /* 0x000fde0000000000 */
[----:B------:R-:W-:-:S10]  /*0420*/  NOP ;  /* 0x0000000000007918 */ /* 0x000fd40000000000 */
[----:B------:R-:W0:Y:S02]  /*0430*/  DSETP.MAX.AND P4, P1, R10, UR4, PT ;  /* 0x000000040a007e2a */ /* 0x000e24000b98f000 */
[----:B0-----:R-:W-:Y:S02]  /*0440*/  FSEL R17, R16, UR9, P4 ;  /* 0x0000000910117c08 */ /* 0x001fe4000a000000 */
[----:B------:R-:W-:Y:S01]  /*0450*/  @P1 LOP3.LUT R17, R19, 0x80000, RZ, 0xfc, !PT ;  /* 0x0008000013111812 */ /* 0x000fe200078efcff */
[----:B------:R-:W-:Y:S01]  /*0460*/  IMAD.U32 R16, RZ, RZ, UR9 ;  /* 0x00000009ff107e24 */ /* 0x000fe2000f8e00ff */
[----:B------:R-:W-:-:S03]  /*0470*/  SEL R12, R12, UR8, P4 ;  /* 0x000000080c0c7c07 */ /* 0x000fc6000a000000 */
[----:B------:R-:W-:Y:S02]  /*0480*/  IMAD.MOV.U32 R13, RZ, RZ, R17 ;  /* 0x000000ffff0d7224 */ /* 0x000fe400078e0011 */
[----:B---3--:R-:W-:-:S15]  /*0490*/  IMAD.MOV.U32 R17, RZ, RZ, R3 ;  /* 0x000000ffff117224 */ /* 0x008fde00078e0003 */
[----:B------:R-:W-:-:S15]  /*04a0*/  NOP ;  /* 0x0000000000007918 */ /* 0x000fde0000000000 */
[----:B------:R-:W-:-:S15]  /*04b0*/  NOP ;  /* 0x0000000000007918 */ /* 0x000fde0000000000 */
[----:B------:R-:W-:-:S08]  /*04c0*/  NOP ;  /* 0x0000000000007918 */ /* 0x000fd00000000000 */
[----:B------:R-:W0:Y:S02]  /*04d0*/  DSETP.NAN.AND P5, PT, R6, R6, PT ;  /* 0x000000060600722a */ /* 0x000e240003fa8000 */
[----:B0-----:R-:W-:Y:S01]  /*04e0*/  FSEL R6, R14, R6, !P5 ;  /* 0x000000060e067208 */ /* 0x001fe20006800000 */
[----:B------:R-:W-:Y:S01]  /*04f0*/  IMAD.MOV.U32 R14, RZ, RZ, R8 ;  /* 0x000000ffff0e7224 */ /* 0x000fe200078e0008 */
[----:B------:R-:W-:Y:S02]  /*0500*/  FSEL R7, R15, R7, !P5 ;  /* 0x000000070f077208 */ /* 0x000fe40006800000 */
[----:B------:R-:W-:-:S15]  /*0510*/  MOV R15, R9 ;  /* 0x00000009000f7202 */ /* 0x000fde0000000f00 */
[----:B------:R-:W-:-:S15]  /*0520*/  NOP ;  /* 0x0000000000007918 */ /* 0x000fde0000000000 */
[----:B------:R-:W-:-:S15]  /*0530*/  NOP ;  /* 0x0000000000007918 */ /* 0x000fde0000000000 */
[----:B------:R-:W-:-:S13]  /*0540*/  NOP ;  /* 0x0000000000007918 */ /* 0x000fda0000000000 */
[----:B------:R-:W0:Y:S02]  /*0550*/  DSETP.MAX.AND P3, P1, R8, UR4, PT ;  /* 0x0000000408007e2a */ /* 0x000e24000b96f000 */
[----:B0-----:R-:W-:Y:S02]  /*0560*/  SEL R14, R14, UR8, P3 ;  /* 0x000000080e0e7c07 */ /* 0x001fe40009800000 */
[----:B------:R-:W-:Y:S02]  /*0570*/  FSEL R15, R15, UR9, P3 ;  /* 0x000000090f0f7c08 */ /* 0x000fe40009800000 */
[----:B------:R-:W-:Y:S01]  /*0580*/  @P1 LOP3.LUT R15, R16, 0x80000, RZ, 0xfc, !PT ;  /* 0x00080000100f1812 */ /* 0x000fe200078efcff */
[----:B------:R-:W-:-:S15]  /*0590*/  IMAD.MOV.U32 R16, RZ, RZ, R2 ;  /* 0x000000ffff107224 */ /* 0x000fde00078e0002 */
[----:B------:R-:W-:-:S15]  /*05a0*/  NOP ;  /* 0x0000000000007918 */ /* 0x000fde0000000000 */
[----:B------:R-:W-:-:S15]  /*05b0*/  NOP ;  /* 0x0000000000007918 */ /* 0x000fde0000000000 */
[----:B------:R-:W-:-:S12]  /*05c0*/  NOP ;  /* 0x0000000000007918 */ /* 0x000fd80000000000 */
[----:B------:R-:W0:Y:S02]  /*05d0*/  DSETP.MAX.AND P6, P3, R2, UR4, PT ;  /* 0x0000000402007e2a */ /* 0x000e24000bbcf000 */
[----:B0-----:R-:W-:Y:S01]  /*05e0*/  FSEL R19, R17, UR5, P6 ;  /* 0x0000000511137c08 */ /* 0x001fe2000b000000 */
[----:B------:R-:W-:Y:S01]  /*05f0*/  IMAD.MOV.U32 R17, RZ, RZ, R12 ;  /* 0x000000ffff117224 */ /* 0x000fe200078e000c */
[----:B------:R-:W-:Y:S01]  /*0600*/  @P3 LOP3.LUT R19, R18, 0x80000, RZ, 0xfc, !PT ;  /* 0x0008000012133812 */ /* 0x000fe200078efcff */
[----:B------:R-:W-:Y:S01]  /*0610*/  UMOV UR5, UR7 ;  /* 0x0000000700057c82 */ /* 0x000fe20008000000 */
[----:B------:R-:W-:Y:S01]  /*0620*/  UMOV UR4, UR6 ;  /* 0x0000000600047c82 */ /* 0x000fe20008000000 */
[----:B------:R-:W-:Y:S01]  /*0630*/  IMAD.U32 R18, RZ, RZ, UR5 ;  /* 0x00000005ff127e24 */ /* 0x000fe2000f8e00ff */
[----:B------:R-:W-:-:S15]  /*0640*/  SEL R16, R16, UR8, P6 ;  /* 0x0000000810107c07 */ /* 0x000fde000b000000 */
[----:B------:R-:W-:-:S15]  /*0650*/  NOP ;  /* 0x0000000000007918 */ /* 0x000fde0000000000 */
[----:B------:R-:W-:-:S15]  /*0660*/  NOP ;  /* 0x0000000000007918 */ /* 0x000fde0000000000 */
[----:B------:R-:W-:-:S11]  /*0670*/  NOP ;  /* 0x0000000000007918 */ /* 0x000fd60000000000 */
[----:B------:R-:W0:Y:S02]  /*0680*/  DSETP.MIN.AND P5, P4, R12, UR6, PT ;  /* 0x000000060c007e2a */ /* 0x000e24000bca0000 */
[----:B0-----:R-:W-:Y:S01]  /*0690*/  SEL R12, R17, UR4, P5 ;  /* 0x00000004110c7c07 */ /* 0x001fe2000a800000 */
[----:B------:R-:W-:Y:S01]  /*06a0*/  IMAD.MOV.U32 R17, RZ, RZ, R19 ;  /* 0x000000ffff117224 */ /* 0x000fe200078e0013 */
[----:B------:R-:W-:Y:S02]  /*06b0*/  FSEL R13, R13, UR5, P5 ;  /* 0x000000050d0d7c08 */ /* 0x000fe4000a800000 */
[----:B------:R-:W-:Y:S01]  /*06c0*/  @P4 LOP3.LUT R13, R18, 0x80000, RZ, 0xfc, !PT ;  /* 0x00080000120d4812 */ /* 0x000fe200078efcff */
[----:B------:R-:W-:Y:S01]  /*06d0*/  IMAD.MOV.U32 R18, RZ, RZ, R15 ;  /* 0x000000ffff127224 */ /* 0x000fe200078e000f */
[----:B------:R-:W-:Y:S02]  /*06e0*/  UMOV UR4, UR7 ;  /* 0x0000000700047c82 */ /* 0x000fe40008000000 */
[----:B------:R-:W-:-:S15]  /*06f0*/  IMAD.U32 R20, RZ, RZ, UR4 ;  /* 0x00000004ff147e24 */ /* 0x000fde000f8e00ff */
[----:B------:R-:W-:-:S15]  /*0700*/  NOP ;  /* 0x0000000000007918 */ /* 0x000fde0000000000 */
[----:B------:R-:W-:-:S15]  /*0710*/  NOP ;  /* 0x0000000000007918 */ /* 0x000fde0000000000 */
[----:B------:R-:W-:-:S09]  /*0720*/  NOP ;  /* 0x0000000000007918 */ /* 0x000fd20000000000 */
[----:B------:R-:W0:Y:S02]  /*0730*/  DSETP.NAN.AND P0, PT, R10, R10, PT ;  /* 0x0000000a0a00722a */ /* 0x000e240003f08000 */
[----:B0-----:R-:W-:Y:S01]  /*0740*/  FSEL R10, R12, R10, !P0 ;  /* 0x0000000a0c0a7208 */ /* 0x001fe20004000000 */
[----:B------:R-:W-:Y:S01]  /*0750*/  IMAD.MOV.U32 R12, RZ, RZ, R17 ;  /* 0x000000ffff0c7224 */ /* 0x000fe200078e0011 */
[----:B------:R-:W-:-:S15]  /*0760*/  FSEL R11, R13, R11, !P0 ;  /* 0x0000000b0d0b7208 */ /* 0x000fde0004000000 */
[----:B------:R-:W-:-:S15]  /*0770*/  NOP ;  /* 0x0000000000007918 */ /* 0x000fde0000000000 */
[----:B------:R-:W-:-:S15]  /*0780*/  NOP ;  /* 0x0000000000007918 */ /* 0x000fde0000000000 */
[----:B------:R-:W-:-:S15]  /*0790*/  NOP ;  /* 0x0000000000007918 */ /* 0x000fde0000000000 */
[----:B------:R-:W0:Y:S02]  /*07a0*/  DSETP.MIN.AND P1, P6, R14, UR6, PT ;  /* 0x000000060e007e2a */ /* 0x000e24000be20000 */
[----:B0-----:R-:W-:Y:S02]  /*07b0*/  FSEL R19, R18, UR4, P1 ;  /* 0x0000000412137c08 */ /* 0x001fe40008800000 */
[----:B------:R-:W-:Y:S02]  /*07c0*/  MOV R15, UR4 ;  /* 0x00000004000f7c02 */ /* 0x000fe40008000f00 */
[----:B------:R-:W-:-:S15]  /*07d0*/  @P6 LOP3.LUT R19, R20, 0x80000, RZ, 0xfc, !PT ;  /* 0x0008000014136812 */ /* 0x000fde00078efcff */
[----:B------:R-:W-:-:S15]  /*07e0*/  NOP ;  /* 0x0000000000007918 */ /* 0x000fde0000000000 */
[----:B------:R-:W-:-:S15]  /*07f0*/  NOP ;  /* 0x0000000000007918 */ /* 0x000fde0000000000 */
[----:B------:R-:W-:-:S13]  /*0800*/  NOP ;  /* 0x0000000000007918 */ /* 0x000fda0000000000 */
[----:B------:R-:W0:Y:S02]  /*0810*/  DSETP.MIN.AND P3, P5, R16, UR6, PT ;  /* 0x0000000610007e2a */ /* 0x000e24000bd60000 */
[----:B0-----:R-:W-:Y:S01]  /*0820*/  FSEL R13, R12, UR4, P3 ;  /* 0x000000040c0d7c08 */ /* 0x001fe20009800000 */
[----:B------:R-:W-:Y:S02]  /*0830*/  UMOV UR4, UR6 ;  /* 0x0000000600047c82 */ /* 0x000fe40008000000 */
[----:B------:R-:W-:Y:S02]  /*0840*/  SEL R18, R14, UR4, P1 ;  /* 0x000000040e127c07 */ /* 0x000fe40008800000 */
[----:B------:R-:W-:Y:S02]  /*0850*/  ISETP.GE.AND P1, PT, R5, R4, PT ;  /* 0x000000040500720c */ /* 0x000fe40003f26270 */
[----:B------:R-:W-:Y:S02]  /*0860*/  @P5 LOP3.LUT R13, R15, 0x80000, RZ, 0xfc, !PT ;  /* 0x000800000f0d5812 */ /* 0x000fe400078efcff */
[----:B------:R-:W-:-:S15]  /*0870*/  SEL R12, R16, UR6, P3 ;  /* 0x00000006100c7c07 */ /* 0x000fde0009800000 */
[----:B------:R-:W-:-:S15]  /*0880*/  NOP ;  /* 0x0000000000007918 */ /* 0x000fde0000000000 */
[----:B------:R-:W-:-:S15]  /*0890*/  NOP ;  /* 0x0000000000007918 */ /* 0x000fde0000000000 */
[----:B------:R-:W-:-:S08]  /*08a0*/  NOP ;  /* 0x0000000000007918 */ /* 0x000fd00000000000 */
        /* <DEDUP_REMOVED lines=23> */
.L_x_17309:
[----:B------:R-:W-:Y:S05]  /*0a20*/  BSYNC.RELIABLE B1 ;  /* 0x0000000000017941 */ /* 0x000fea0003800100 */
.L_x_17308:
[----:B------:R-:W-:-:S13]  /*0a30*/  ISETP.GE.AND P0, PT, R5, R4, PT ;  /* 0x000000040500720c */ /* 0x000fda0003f06270 */
[----:B0-----:R-:W0:Y:S01]  /*0a40*/  @!P0 LDC.64 R6, c[0x0][0x3a0] ;  /* 0x0000e800ff068b82 */ /* 0x001e220000000a00 */
[----:B------:R-:W-:Y:S02]  /*0a50*/  @!P0 IMAD R11, R0, 0x200, R5 ;  /* 0x00000200000b8824 */ /* 0x000fe400078e0205 */
[----:B------:R-:W-:Y:S02]  /*0a60*/  @!P0 VIADD R5, R5, 0x80 ;  /* 0x0000008005058836 */ /* 0x000fe40000000000 */
[----:B0-----:R-:W-:-:S05]  /*0a70*/  @!P0 IMAD.WIDE.U32 R6, R11, 0x8, R6 ;  /* 0x000000080b068825 */ /* 0x001fca00078e0006 */
[----:B------:R1:W-:Y:S02]  /*0a80*/  @!P0 STG.E.64 desc[UR10][R6.64], R8 ;  /* 0x0000000806008986 */ /* 0x0003e4000c101b0a */
.L_x_17310:
[----:B------:R-:W-:Y:S05]  /*0a90*/  BSYNC.RECONVERGENT B0 ;  /* 0x0000000000007941 */ /* 0x000fea0003800200 */
.L_x_17307:
        /* <DEDUP_REMOVED lines=8> */
.L_x_17311:
        /* <DEDUP_REMOVED lines=14> */
.L_x_35977:


//--------------------- .text._ZN2at6native29vectorized_elementwise_kernelILi2EZZZNS0_17clamp_kernel_cudaERNS_18TensorIteratorBaseERKN3c106ScalarES7_ENKUlvE_clEvENKUlvE4_clEvEUldE_St5arrayIPcLm2EEEEviT0_T1_ --------------------------
	.section	.text._ZN2at6native29vectorized_elementwise_kernelILi2EZZZNS0_17clamp_kernel_cudaERNS_18TensorIteratorBaseERKN3c106ScalarES7_ENKUlvE_clEvENKUlvE4_clEvEUldE_St5arrayIPcLm2EEEEviT0_T1_,"ax",@progbits
	.align	128
        .global         _ZN2at6native29vectorized_elementwise_kernelILi2EZZZNS0_17clamp_kernel_cudaERNS_18TensorIteratorBaseERKN3c106ScalarES7_ENKUlvE_clEvENKUlvE4_clEvEUldE_St5arrayIPcLm2EEEEviT0_T1_
        .type           _ZN2at6native29vectorized_elementwise_kernelILi2EZZZNS0_17clamp_kernel_cudaERNS_18TensorIteratorBaseERKN3c106ScalarES7_ENKUlvE_clEvENKUlvE4_clEvEUldE_St5arrayIPcLm2EEEEviT0_T1_,@function
        .size           _ZN2at6native29vectorized_elementwise_kernelILi2EZZZNS0_17clamp_kernel_cudaERNS_18TensorIteratorBaseERKN3c106ScalarES7_ENKUlvE_clEvENKUlvE4_clEvEUldE_St5arrayIPcLm2EEEEviT0_T1_,(.L_x_35978 - _ZN2at6native29vectorized_elementwise_kernelILi2EZZZNS0_17clamp_kernel_cudaERNS_18TensorIteratorBaseERKN3c106ScalarES7_ENKUlvE_clEvENKUlvE4_clEvEUldE_St5arrayIPcLm2EEEEviT0_T1_)
        .other          _ZN2at6native29vectorized_elementwise_kernelILi2EZZZNS0_17clamp_kernel_cudaERNS_18TensorIteratorBaseERKN3c106ScalarES7_ENKUlvE_clEvENKUlvE4_clEvEUldE_St5arrayIPcLm2EEEEviT0_T1_,@"STO_CUDA_ENTRY STV_DEFAULT"
_ZN2at6native29vectorized_elementwise_kernelILi2EZZZNS0_17clamp_kernel_cudaERNS_18TensorIteratorBaseERKN3c106ScalarES7_ENKUlvE_clEvENKUlvE4_clEvEUldE_St5arrayIPcLm2EEEEviT0_T1_:
.text._ZN2at6native29vectorized_elementwise_kernelILi2EZZZNS0_17clamp_kernel_cudaERNS_18TensorIteratorBaseERKN3c106ScalarES7_ENKUlvE_clEvENKUlvE4_clEvEUldE_St5arrayIPcLm2EEEEviT0_T1_:
        /* <DEDUP_REMOVED lines=9> */
[----:B------:R-:W-:Y:S01]  /*0090*/  CS2R R14, SRZ ;  /* 0x00000000000e7805 */ /* 0x000fe2000001ff00 */
[----:B------:R-:W1:Y:S01]  /*00a0*/  LDCU.64 UR4, c[0x0][0x388] ;  /* 0x00007100ff0477ac */ /* 0x000e620008000a00 */
[----:B------:R-:W2:Y:S01]  /*00b0*/  LDCU.64 UR6, c[0x0][0x390] ;  /* 0x00007200ff0677ac */ /* 0x000ea20008000a00 */
[----:B0-----:R-:W-:Y:S01]  /*00c0*/  ISETP.GE.U32.AND P0, PT, R11, R0, PT ;  /* 0x000000000b00720c */ /* 0x001fe20003f06070 */
[----:B------:R-:W-:-:S12]  /*00d0*/  IMAD.MOV.U32 R2, RZ, RZ, R11 ;  /* 0x000000ffff027224 */ /* 0x000fd800078e000b */
[----:B------:R-:W-:Y:S01]  /*00e0*/  @!P0 VIADD R11, R2, 0x80 ;  /* 0x00000080020b8836 */ /* 0x000fe20000000000 */
[----:B------:R-:W0:Y:S01]  /*00f0*/  @!P0 LDC.64 R6, c[0x0][0x3a8] ;  /* 0x0000ea00ff068b82 */ /* 0x000e220000000a00 */
[----:B------:R-:W-:-:S03]  /*0100*/  @!P0 IMAD.IADD R5, R3, 0x1, R2 ;  /* 0x0000000103058824 */ /* 0x000fc600078e0202 */
[----:B------:R-:W-:-:S13]  /*0110*/  ISETP.GE.U32.AND P1, PT, R11, R0, PT ;  /* 0x000000000b00720c */ /* 0x000fda0003f26070 */
[----:B------:R-:W3:Y:S01]  /*0120*/  @!P1 LDC.64 R8, c[0x0][0x3a8] ;  /* 0x0000ea00ff089b82 */ /* 0x000ee20000000a00 */
[----:B------:R-:W-:Y:S02]  /*0130*/  @!P1 IMAD.IADD R13, R3, 0x1, R11 ;  /* 0x00000001030d9824 */ /* 0x000fe400078e020b */
[----:B------:R-:W-:Y:S02]  /*0140*/  @!P1 VIADD R11, R11, 0x80 ;  /* 0x000000800b0b9836 */ /* 0x000fe40000000000 */
[----:B0-----:R-:W-:-:S03]  /*0150*/  @!P0 IMAD.WIDE.U32 R6, R5, 0x8, R6 ;  /* 0x0000000805068825 */ /* 0x001fc600078e0006 */
[----:B------:R-:W-:Y:S02]  /*0160*/  ISETP.GE.U32.AND P2, PT, R11, R0, PT ;  /* 0x000000000b00720c */ /* 0x000fe40003f46070 */
[----:B------:R-:W-:-:S06]  /*0170*/  CS2R R4, SRZ ;  /* 0x0000000000047805 */ /* 0x000fcc000001ff00 */
[----:B------:R-:W4:Y:S05]  /*0180*/  @!P0 LDG.E.64 R4, desc[UR10][R6.64] ;  /* 0x0000000a06048981 */ /* 0x000f2a000c1e1b00 */
[----:B------:R-:W-:Y:S02]  /*0190*/  @!P2 IMAD.IADD R17, R3, 0x1, R11 ;  /* 0x000000010311a824 */ /* 0x000fe400078e020b */
[----:B------:R-:W-:Y:S02]  /*01a0*/  @!P2 VIADD R11, R11, 0x80 ;  /* 0x000000800b0ba836 */ /* 0x000fe40000000000 */
[----:B---3--:R-:W-:Y:S02]  /*01b0*/  @!P1 IMAD.WIDE.U32 R8, R13, 0x8, R8 ;  /* 0x000000080d089825 */ /* 0x008fe400078e0008 */
[----:B------:R-:W0:Y:S01]  /*01c0*/  @!P2 LDC.64 R12, c[0x0][0x3a8] ;  /* 0x0000ea00ff0cab82 */ /* 0x000e220000000a00 */
[----:B------:R-:W-:-:S02]  /*01d0*/  ISETP.GE.U32.AND P0, PT, R11, R0, PT ;  /* 0x000000000b00720c */ /* 0x000fc40003f06070 */
[----:B------:R3:W5:Y:S11]  /*01e0*/  @!P1 LDG.E.64 R14, desc[UR10][R8.64] ;  /* 0x0000000a080e9981 */ /* 0x000776000c1e1b00 */
[----:B------:R-:W1:Y:S01]  /*01f0*/  @!P0 LDC.64 R18, c[0x0][0x3a8] ;  /* 0x0000ea00ff128b82 */ /* 0x000e620000000a00 */
[----:B------:R-:W-:-:S02]  /*0200*/  @!P0 IMAD.IADD R21, R3, 0x1, R11 ;  /* 0x0000000103158824 */ /* 0x000fc400078e020b */
[----:B------:R-:W-:-:S05]  /*0210*/  @!P0 VIADD R11, R11, 0x80 ;  /* 0x000000800b0b8836 */ /* 0x000fca0000000000 */
[----:B------:R-:W-:Y:S01]  /*0220*/  ISETP.GE.U32.AND P1, PT, R11, R0, PT ;  /* 0x000000000b00720c */ /* 0x000fe20003f26070 */
[----:B0-----:R-:W-:Y:S01]  /*0230*/  @!P2 IMAD.WIDE.U32 R12, R17, 0x8, R12 ;  /* 0x00000008110ca825 */ /* 0x001fe200078e000c */
[----:B------:R-:W-:-:S06]  /*0240*/  CS2R R16, SRZ ;  /* 0x0000000000107805 */ /* 0x000fcc000001ff00 */
[----:B------:R0:W5:Y:S05]  /*0250*/  @!P2 LDG.E.64 R16, desc[UR10][R12.64] ;  /* 0x0000000a0c10a981 */ /* 0x00016a000c1e1b00 */
[----:B---3--:R-:W3:Y:S01]  /*0260*/  @!P1 LDC.64 R8, c[0x0][0x3a8] ;  /* 0x0000ea00ff089b82 */ /* 0x008ee20000000a00 */
[----:B-1----:R-:W-:Y:S01]  /*0270*/  @!P0 IMAD.WIDE.U32 R6, R21, 0x8, R18 ;  /* 0x0000000815068825 */ /* 0x002fe200078e0012 */
[----:B------:R-:W-:-:S03]  /*0280*/  CS2R R18, SRZ ;  /* 0x0000000000127805 */ /* 0x000fc6000001ff00 */
[----:B------:R-:W-:Y:S02]  /*0290*/  @!P1 IMAD.IADD R21, R3, 0x1, R11 ;  /* 0x0000000103159824 */ /* 0x000fe400078e020b */
[----:B------:R-:W-:Y:S01]  /*02a0*/  @!P1 VIADD R11, R11, 0x80 ;  /* 0x000000800b0b9836 */ /* 0x000fe20000000000 */
[----:B------:R1:W5:Y:S04]  /*02b0*/  @!P0 LDG.E.64 R18, desc[UR10][R6.64] ;  /* 0x0000000a06128981 */ /* 0x000368000c1e1b00 */
[----:B------:R-:W-:Y:S02]  /*02c0*/  ISETP.GE.U32.AND P0, PT, R11, R0, PT ;  /* 0x000000000b00720c */ /* 0x000fe40003f06070 */
[----:B0-----:R-:W-:Y:S01]  /*02d0*/  CS2R R12, SRZ ;  /* 0x00000000000c7805 */ /* 0x001fe2000001ff00 */
[----:B---3--:R-:W-:-:S10]  /*02e0*/  @!P1 IMAD.WIDE.U32 R8, R21, 0x8, R8 ;  /* 0x0000000815089825 */ /* 0x008fd400078e0008 */
[----:B------:R-:W0:Y:S01]  /*02f0*/  @!P0 LDC.64 R20, c[0x0][0x3a8] ;  /* 0x0000ea00ff148b82 */ /* 0x000e220000000a00 */
[----:B------:R-:W-:Y:S01]  /*0300*/  @!P0 IMAD.IADD R23, R3, 0x1, R11 ;  /* 0x0000000103178824 */ /* 0x000fe200078e020b */
[----:B------:R3:W5:Y:S01]  /*0310*/  @!P1 LDG.E.64 R12, desc[UR10][R8.64] ;  /* 0x0000000a080c9981 */ /* 0x000762000c1e1b00 */
[----:B------:R-:W-:-:S05]  /*0320*/  @!P0 VIADD R11, R11, 0x80 ;  /* 0x000000800b0b8836 */ /* 0x000fca0000000000 */
[----:B------:R-:W-:Y:S02]  /*0330*/  ISETP.GE.U32.AND P1, PT, R11, R0, PT ;  /* 0x000000000b00720c */ /* 0x000fe40003f26070 */
[----:B-1----:R-:W-:-:S11]  /*0340*/  CS2R R6, SRZ ;  /* 0x0000000000067805 */ /* 0x002fd6000001ff00 */
[----:B------:R-:W-:Y:S01]  /*0350*/  @!P1 IMAD.IADD R27, R3, 0x1, R11 ;  /* 0x00000001031b9824 */ /* 0x000fe200078e020b */
[----:B------:R-:W1:Y:S01]  /*0360*/  @!P1 LDC.64 R24, c[0x0][0x3a8] ;  /* 0x0000ea00ff189b82 */ /* 0x000e620000000a00 */
[----:B------:R-:W-:Y:S02]  /*0370*/  @!P1 VIADD R11, R11, 0x80 ;  /* 0x000000800b0b9836 */ /* 0x000fe40000000000 */
[----:B0-----:R-:W-:-:S05]  /*0380*/  @!P0 IMAD.WIDE.U32 R22, R23, 0x8, R20 ;  /* 0x0000000817168825 */ /* 0x001fca00078e0014 */
[----:B------:R0:W5:Y:S01]  /*0390*/  @!P0 LDG.E.64 R6, desc[UR10][R22.64] ;  /* 0x0000000a16068981 */ /* 0x000162000c1e1b00 */
[----:B------:R-:W-:Y:S02]  /*03a0*/  ISETP.GE.U32.AND P0, PT, R11, R0, PT ;  /* 0x000000000b00720c */ /* 0x000fe40003f06070 */
[----:B---3--:R-:W-:-:S11]  /*03b0*/  CS2R R8, SRZ ;  /* 0x0000000000087805 */ /* 0x008fd6000001ff00 */
[----:B------:R-:W3:Y:S01]  /*03c0*/  @!P0 LDC.64 R20, c[0x0][0x3a8] ;  /* 0x0000ea00ff148b82 */ /* 0x000ee20000000a00 */
[----:B-1----:R-:W-:-:S05]  /*03d0*/  @!P1 IMAD.WIDE.U32 R24, R27, 0x8, R24 ;  /* 0x000000081b189825 */ /* 0x002fca00078e0018 */
[----:B------:R-:W5:Y:S01]  /*03e0*/  @!P1 LDG.E.64 R8, desc[UR10][R24.64] ;  /* 0x0000000a18089981 */ /* 0x000f62000c1e1b00 */
[----:B------:R-:W-:-:S04]  /*03f0*/  @!P0 IMAD.IADD R11, R3, 0x1, R11 ;  /* 0x00000001030b8824 */ /* 0x000fc800078e020b */
[----:B---3--:R-:W-:Y:S01]  /*0400*/  @!P0 IMAD.WIDE.U32 R20, R11, 0x8, R20 ;  /* 0x000000080b148825 */ /* 0x008fe200078e0014 */
[----:B------:R-:W-:-:S06]  /*0410*/  CS2R R10, SRZ ;  /* 0x00000000000a7805 */ /* 0x000fcc000001ff00 */
[----:B------:R1:W3:Y:S01]  /*0420*/  @!P0 LDG.E.64 R10, desc[UR10][R20.64] ;  /* 0x0000000a140a8981 */ /* 0x0002e2000c1e1b00 */
[----:B------:R-:W-:Y:S02]  /*0430*/  UMOV UR8, UR5 ;  /* 0x0000000500087c82 */ /* 0x000fe40008000000 */
[----:B0-----:R-:W-:Y:S01]  /*0440*/  IMAD.U32 R23, RZ, RZ, UR8 ;  /* 0x00000008ff177e24 */ /* 0x001fe2000f8e00ff */
[----:B------:R-:W-:Y:S01]  /*0450*/  UMOV UR9, UR5 ;  /* 0x0000000500097c82 */ /* 0x000fe20008000000 */
[----:B----4-:R-:W-:Y:S01]  /*0460*/  IMAD.MOV.U32 R22, RZ, RZ, R5 ;  /* 0x000000ffff167224 */ /* 0x010fe200078e0005 */
[----:B------:R-:W0:Y:S01]  /*0470*/  DSETP.MAX.AND P2, P5, R4, UR4, PT ;  /* 0x0000000404007e2a */ /* 0x000e22000bd4f000 */
[----:B-1----:R-:W-:-:S03]  /*0480*/  IMAD.MOV.U32 R20, RZ, RZ, R4 ;  /* 0x000000ffff147224 */ /* 0x002fc600078e0004 */
[----:B0-----:R-:W-:Y:S01]  /*0490*/  FSEL R21, R22, UR8, P2 ;  /* 0x0000000816157c08 */ /* 0x001fe20009000000 */
[----:B------:R-:W-:Y:S01]  /*04a0*/  UMOV UR8, UR4 ;  /* 0x0000000400087c82 */ /* 0x000fe20008000000 */
[----:B------:R-:W-:Y:S02]  /*04b0*/  @P5 LOP3.LUT R21, R23, 0x80000, RZ, 0xfc, !PT ;  /* 0x0008000017155812 */ /* 0x000fe400078efcff */
[----:B------:R-:W-:Y:S01]  /*04c0*/  SEL R20, R20, UR8, P2 ;  /* 0x0000000814147c07 */ /* 0x000fe20009000000 */
[----:B--2---:R-:W-:Y:S02]  /*04d0*/  UMOV UR8, UR7 ;  /* 0x0000000700087c82 */ /* 0x004fe40008000000 */
[----:B------:R-:W-:Y:S02]  /*04e0*/  IMAD.MOV.U32 R22, RZ, RZ, R21 ;  /* 0x000000ffff167224 */ /* 0x000fe400078e0015 */
[----:B------:R-:W-:-:S15]  /*04f0*/  IMAD.U32 R24, RZ, RZ, UR8 ;  /* 0x00000008ff187e24 */ /* 0x000fde000f8e00ff */
[----:B------:R-:W-:-:S15]  /*0500*/  NOP ;  /* 0x0000000000007918 */ /* 0x000fde0000000000 */
[----:B------:R-:W-:-:S15]  /*0510*/  NOP ;  /* 0x0000000000007918 */ /* 0x000fde0000000000 */
[----:B------:R-:W-:-:S06]  /*0520*/  NOP ;  /* 0x0000000000007918 */ /* 0x000fcc0000000000 */
[----:B------:R-:W0:Y:S02]  /*0530*/  DSETP.MIN.AND P2, P5, R20, UR6, PT ;  /* 0x0000000614007e2a */ /* 0x000e24000bd40000 */
[----:B0-----:R-:W-:Y:S01]  /*0540*/  FSEL R23, R22, UR8, P2 ;  /* 0x0000000816177c08 */ /* 0x001fe20009000000 */
[----:B-----5:R-:W-:Y:S01]  /*0550*/  IMAD.MOV.U32 R22, RZ, RZ, R15 ;  /* 0x000000ffff167224 */ /* 0x020fe200078e000f */
[----:B------:R-:W-:Y:S01]  /*0560*/  UMOV UR8, UR5 ;  /* 0x0000000500087c82 */ /* 0x000fe20008000000 */
[----:B------:R-:W-:Y:S01]  /*0570*/  @P5 LOP3.LUT R23, R24, 0x80000, RZ, 0xfc, !PT ;  /* 0x0008000018175812 */ /* 0x000fe200078efcff */
[----:B------:R-:W-:-:S15]  /*0580*/  IMAD.U32 R24, RZ, RZ, UR8 ;  /* 0x00000008ff187e24 */ /* 0x000fde000f8e00ff */
[----:B------:R-:W-:-:S15]  /*0590*/  NOP ;  /* 0x0000000000007918 */ /* 0x000fde0000000000 */
[----:B------:R-:W-:-:S15]  /*05a0*/  NOP ;  /* 0x0000000000007918 */ /* 0x000fde0000000000 */
[----:B------:R-:W-:-:S13]  /*05b0*/  NOP ;  /* 0x0000000000007918 */ /* 0x000fda0000000000 */
[----:B------:R-:W0:Y:S02]  /*05c0*/  DSETP.MAX.AND P1, P0, R14, UR4, PT ;  /* 0x000000040e007e2a */ /* 0x000e24000b82f000 */
[----:B0-----:R-:W-:Y:S01]  /*05d0*/  FSEL R25, R22, UR8, P1 ;  /* 0x0000000816197c08 */ /* 0x001fe20008800000 */
[----:B------:R-:W-:Y:S01]  /*05e0*/  UMOV UR8, UR6 ;  /* 0x0000000600087c82 */ /* 0x000fe20008000000 */
[----:B------:R-:W-:Y:S02]  /*05f0*/  @P0 LOP3.LUT R25, R24, 0x80000, RZ, 0xfc, !PT ;  /* 0x0008000018190812 */ /* 0x000fe400078efcff */
[----:B------:R-:W-:Y:S01]  /*0600*/  SEL R22, R20, UR8, P2 ;  /* 0x0000000814167c07 */ /* 0x000fe20009000000 */
[----:B------:R-:W-:Y:S01]  /*0610*/  IMAD.MOV.U32 R20, RZ, RZ, R14 ;  /* 0x000000ffff147224 */ /* 0x000fe200078e000e */
[----:B------:R-:W-:Y:S01]  /*0620*/  UMOV UR8, UR4 ;  /* 0x0000000400087c82 */ /* 0x000fe20008000000 */
[----:B------:R-:W-:-:S03]  /*0630*/  IMAD.MOV.U32 R21, RZ, RZ, R25 ;  /* 0x000000ffff157224 */ /* 0x000fc600078e0019 */
[----:B------:R-:W-:Y:S01]  /*0640*/  SEL R20, R20, UR8, P1 ;  /* 0x0000000814147c07 */ /* 0x000fe20008800000 */
[----:B------:R-:W-:Y:S02]  /*0650*/  UMOV UR8, UR7 ;  /* 0x0000000700087c82 */ /* 0x000fe40008000000 */
[----:B------:R-:W-:-:S15]  /*0660*/  IMAD.U32 R24, RZ, RZ, UR8 ;  /* 0x00000008ff187e24 */ /* 0x000fde000f8e00ff */
[----:B------:R-:W-:-:S15]  /*0670*/  NOP ;  /* 0x0000000000007918 */ /* 0x000fde0000000000 */
[----:B------:R-:W-:-:S15]  /*0680*/  NOP ;  /* 0x0000000000007918 */ /* 0x000fde0000000000 */
[----:B------:R-:W-:-:S04]  /*0690*/  NOP ;  /* 0x0000000000007918 */ /* 0x000fc80000000000 */
        /* <DEDUP_REMOVED lines=91> */
[----:B0-----:R-:W-:Y:S02]  /*0c50*/  FSEL R18, R22, R18, !P1 ;  /* 0x0000001216127208 */ /* 0x001fe40004800000 */
[----:B------:R-:W-:Y:S02]  /*0c60*/  MOV R22, R21 ;  /* 0x0000001500167202 */ /* 0x000fe40000000f00 */
[----:B------:R-:W-:-:S15]  /*0c70*/  FSEL R19, R23, R19, !P1 ;  /* 0x0000001317137208 */ /* 0x000fde0004800000 */
[----:B------:R-:W-:-:S15]  /*0c80*/  NOP ;  /* 0x0000000000007918 */ /* 0x000fde0000000000 */
[----:B------:R-:W-:-:S15]  /*0c90*/  NOP ;  /* 0x0000000000007918 */ /* 0x000fde0000000000 */
[----:B------:R-:W-:-:S13]  /*0ca0*/  NOP ;  /* 0x0000000000007918 */ /* 0x000fda0000000000 */
        /* <DEDUP_REMOVED lines=17> */
[----:B------:R-:W-:-:S05]  /*0dc0*/  SEL R20, R20, UR8, P2 ;  /* 0x0000000814147c07 */ /* 0x000fca0009000000 */
[----:B------:R-:W-:-:S15]  /*0dd0*/  IMAD.MOV.U32 R24, RZ, RZ, R20 ;  /* 0x000000ffff187224 */ /* 0x000fde00078e0014 */
[----:B------:R-:W-:-:S15]  /*0de0*/  NOP ;  /* 0x0000000000007918 */ /* 0x000fde0000000000 */
[----:B------:R-:W-:-:S15]  /*0df0*/  NOP ;  /* 0x0000000000007918 */ /* 0x000fde0000000000 */
[----:B------:R-:W-:-:S02]  /*0e00*/  NOP ;  /* 0x0000000000007918 */ /* 0x000fc40000000000 */
[----:B------:R-:W0:Y:S02]  /*0e10*/  DSETP.NAN.AND P0, PT, R12, R12, PT ;  /* 0x0000000c0c00722a */ /* 0x000e240003f08000 */
[----:B0-----:R-:W-:Y:S01]  /*0e20*/  FSEL R12, R22, R12, !P0 ;  /* 0x0000000c160c7208 */ /* 0x001fe20004000000 */
[----:B------:R-:W-:Y:S01]  /*0e30*/  IMAD.MOV.U32 R22, RZ, RZ, R8 ;  /* 0x000000ffff167224 */ /* 0x000fe200078e0008 */
[----:B------:R-:W-:Y:S01]  /*0e40*/  FSEL R13, R23, R13, !P0 ;  /* 0x0000000d170d7208 */ /* 0x000fe20004000000 */
[----:B------:R-:W-:Y:S01]  /*0e50*/  IMAD.MOV.U32 R23, RZ, RZ, R9 ;  /* 0x000000ffff177224 */ /* 0x000fe200078e0009 */
[----:B------:R-:W-:Y:S04]  /*0e60*/  BSSY.RECONVERGENT B0, `(.L_x_17313) ;  /* 0x000007a000007945 */ /* 0x000fe80003800200 */
[----:B------:R-:W-:-:S15]  /*0e70*/  BSSY.RELIABLE B1, `(.L_x_17314) ;  /* 0x0000072000017945 */ /* 0x000fde0003800100 */
[----:B------:R-:W-:-:S15]  /*0e80*/  NOP ;  /* 0x0000000000007918 */ /* 0x000fde0000000000 */
[----:B------:R-:W-:-:S15]  /*0e90*/  NOP ;  /* 0x0000000000007918 */ /* 0x000fde0000000000 */
[----:B------:R-:W-:-:S09]  /*0ea0*/  NOP ;  /* 0x0000000000007918 */ /* 0x000fd20000000000 */
[----:B------:R0:W-:Y:S02]  /*0eb0*/  DSETP.MIN.AND P2, P0, R20, UR6, PT ;  /* 0x0000000614007e2a */ /* 0x0001e4000b840000 */
[----:B0-----:R-:W-:-:S15]  /*0ec0*/  IMAD.U32 R20, RZ, RZ, UR9 ;  /* 0x00000009ff147e24 */ /* 0x001fde000f8e00ff */
[----:B------:R-:W-:-:S15]  /*0ed0*/  NOP ;  /* 0x0000000000007918 */ /* 0x000fde0000000000 */
[----:B------:R-:W-:-:S15]  /*0ee0*/  NOP ;  /* 0x0000000000007918 */ /* 0x000fde0000000000 */
[----:B------:R-:W-:-:S15]  /*0ef0*/  NOP ;  /* 0x0000000000007918 */ /* 0x000fde0000000000 */
[----:B------:R-:W-:-:S02]  /*0f00*/  NOP ;  /* 0x0000000000007918 */ /* 0x000fc40000000000 */
[----:B------:R-:W0:Y:S02]  /*0f10*/  DSETP.MAX.AND P5, P4, R8, UR4, PT ;  /* 0x0000000408007e2a */ /* 0x000e24000bcaf000 */
[----:B0-----:R-:W-:Y:S01]  /*0f20*/  SEL R22, R22, UR8, P5 ;  /* 0x0000000816167c07 */ /* 0x001fe2000a800000 */
[----:B------:R-:W-:Y:S01]  /*0f30*/  UMOV UR8, UR6 ;  /* 0x0000000600087c82 */ /* 0x000fe20008000000 */
[----:B------:R-:W-:Y:S01]  /*0f40*/  FSEL R23, R23, UR9, P5 ;  /* 0x0000000917177c08 */ /* 0x000fe2000a800000 */
[----:B------:R-:W-:Y:S01]  /*0f50*/  UMOV UR9, UR7 ;  /* 0x0000000700097c82 */ /* 0x000fe20008000000 */
[----:B------:R-:W-:Y:S02]  /*0f60*/  @P4 LOP3.LUT R23, R20, 0x80000, RZ, 0xfc, !PT ;  /* 0x0008000014174812 */ /* 0x000fe400078efcff */
[----:B------:R-:W-:Y:S01]  /*0f70*/  SEL R20, R24, UR8, P2 ;  /* 0x0000000818147c07 */ /* 0x000fe20009000000 */
[----:B------:R-:W-:Y:S01]  /*0f80*/  IMAD.U32 R24, RZ, RZ, UR9 ;  /* 0x00000009ff187e24 */ /* 0x000fe2000f8e00ff */
[----:B------:R-:W-:Y:S01]  /*0f90*/  FSEL R21, R21, UR9, P2 ;  /* 0x0000000915157c08 */ /* 0x000fe20009000000 */
[----:B------:R-:W-:-:S03]  /*0fa0*/  UMOV UR8, UR5 ;  /* 0x0000000500087c82 */ /* 0x000fc60008000000 */
[----:B------:R-:W-:Y:S01]  /*0fb0*/  @P0 LOP3.LUT R21, R24, 0x80000, RZ, 0xfc, !PT ;  /* 0x0008000018150812 */ /* 0x000fe200078efcff */
[----:B------:R-:W-:-:S15]  /*0fc0*/  IMAD.U32 R24, RZ, RZ, UR8 ;  /* 0x00000008ff187e24 */ /* 0x000fde000f8e00ff */
[----:B------:R-:W-:-:S15]  /*0fd0*/  NOP ;  /* 0x0000000000007918 */ /* 0x000fde0000000000 */
[----:B------:R-:W-:-:S15]  /*0fe0*/  NOP ;  /* 0x0000000000007918 */ /* 0x000fde0000000000 */
[----:B------:R-:W-:-:S04]  /*0ff0*/  NOP ;  /* 0x0000000000007918 */ /* 0x000fc80000000000 */
[----:B------:R-:W0:Y:S02]  /*1000*/  DSETP.NAN.AND P3, PT, R6, R6, PT ;  /* 0x000000060600722a */ /* 0x000e240003f68000 */
[----:B0-----:R-:W-:Y:S01]  /*1010*/  FSEL R6, R20, R6, !P3 ;  /* 0x0000000614067208 */ /* 0x001fe20005800000 */
[----:B---3--:R-:W-:Y:S01]  /*1020*/  IMAD.MOV.U32 R20, RZ, RZ, R11 ;  /* 0x000000ffff147224 */ /* 0x008fe200078e000b */
[----:B------:R-:W-:-:S15]  /*1030*/  FSEL R7, R21, R7, !P3 ;  /* 0x0000000715077208 */ /* 0x000fde0005800000 */
[----:B------:R-:W-:-:S15]  /*1040*/  NOP ;  /* 0x0000000000007918 */ /* 0x000fde0000000000 */
[----:B------:R-:W-:-:S15]  /*1050*/  NOP ;  /* 0x0000000000007918 */ /* 0x000fde0000000000 */
[----:B------:R-:W-:-:S15]  /*1060*/  NOP ;  /* 0x0000000000007918 */ /* 0x000fde0000000000 */
[----:B------:R-:W0:Y:S02]  /*1070*/  DSETP.MAX.AND P5, P6, R10, UR4, PT ;  /* 0x000000040a007e2a */ /* 0x000e24000beaf000 */
[----:B0-----:R-:W-:Y:S01]  /*1080*/  FSEL R21, R20, UR8, P5 ;  /* 0x0000000814157c08 */ /* 0x001fe2000a800000 */
[----:B------:R-:W-:Y:S01]  /*1090*/  IMAD.MOV.U32 R20, RZ, RZ, R10 ;  /* 0x000000ffff147224 */ /* 0x000fe200078e000a */
[----:B------:R-:W-:-:S04]  /*10a0*/  @P6 LOP3.LUT R21, R24, 0x80000, RZ, 0xfc, !PT ;  /* 0x0008000018156812 */ /* 0x000fc800078efcff */
[----:B------:R-:W-:Y:S01]  /*10b0*/  SEL R20, R20, UR4, P5 ;  /* 0x0000000414147c07 */ /* 0x000fe2000a800000 */
[----:B------:R-:W-:Y:S01]  /*10c0*/  IMAD.MOV.U32 R25, RZ, RZ, R21 ;  /* 0x000000ffff197224 */ /* 0x000fe200078e0015 */
[----:B------:R-:W-:Y:S01]  /*10d0*/  UMOV UR4, UR7 ;  /* 0x0000000700047c82 */ /* 0x000fe20008000000 */
[----:B------:R-:W-:-:S15]  /*10e0*/  IMAD.MOV.U32 R24, RZ, RZ, R22 ;  /* 0x000000ffff187224 */ /* 0x000fde00078e0016 */
[----:B------:R-:W-:-:S15]  /*10f0*/  NOP ;  /* 0x0000000000007918 */ /* 0x000fde0000000000 */
[----:B------:R-:W-:-:S15]  /*1100*/  NOP ;  /* 0x0000000000007918 */ /* 0x000fde0000000000 */
[----:B------:R-:W-:-:S08]  /*1110*/  NOP ;  /* 0x0000000000007918 */ /* 0x000fd00000000000 */
[----:B------:R0:W1:Y:S02]  /*1120*/  DSETP.MIN.AND P2, P4, R22, UR6, PT ;  /* 0x0000000616007e2a */ /* 0x000064000bc40000 */
[----:B0-----:R-:W-:-:S15]  /*1130*/  IMAD.MOV.U32 R22, RZ, RZ, R20 ;  /* 0x000000ffff167224 */ /* 0x001fde00078e0014 */
[----:B------:R-:W-:-:S15]  /*1140*/  NOP ;  /* 0x0000000000007918 */ /* 0x000fde0000000000 */
[----:B------:R-:W-:-:S15]  /*1150*/  NOP ;  /* 0x0000000000007918 */ /* 0x000fde0000000000 */
[----:B------:R-:W-:-:S15]  /*1160*/  NOP ;  /* 0x0000000000007918 */ /* 0x000fde0000000000 */
[----:B------:R-:W-:-:S02]  /*1170*/  NOP ;  /* 0x0000000000007918 */ /* 0x000fc40000000000 */
[----:B------:R0:W2:Y:S02]  /*1180*/  DSETP.MIN.AND P0, P3, R20, UR6, PT ;  /* 0x0000000614007e2a */ /* 0x0000a4000bb00000 */
[----:B0-----:R-:W-:Y:S01]  /*1190*/  IMAD.U32 R20, RZ, RZ, UR4 ;  /* 0x00000004ff147e24 */ /* 0x001fe2000f8e00ff */
[----:B-1----:R-:W-:Y:S02]  /*11a0*/  FSEL R21, R23, UR4, P2 ;  /* 0x0000000417157c08 */ /* 0x002fe40009000000 */
[----:B--2---:R-:W-:Y:S01]  /*11b0*/  FSEL R23, R25, UR4, P0 ;  /* 0x0000000419177c08 */ /* 0x004fe20008000000 */
[----:B------:R-:W-:Y:S01]  /*11c0*/  IMAD.U32 R25, RZ, RZ, UR4 ;  /* 0x00000004ff197e24 */ /* 0x000fe2000f8e00ff */
[----:B------:R-:W-:Y:S01]  /*11d0*/  UMOV UR4, UR6 ;  /* 0x0000000600047c82 */ /* 0x000fe20008000000 */
[----:B------:R-:W-:Y:S02]  /*11e0*/  @P4 LOP3.LUT R21, R20, 0x80000, RZ, 0xfc, !PT ;  /* 0x0008000014154812 */ /* 0x000fe400078efcff */
[----:B------:R-:W-:-:S02]  /*11f0*/  SEL R20, R24, UR4, P2 ;  /* 0x0000000418147c07 */ /* 0x000fc40009000000 */
[----:B------:R-:W-:Y:S02]  /*1200*/  ISETP.GE.U32.AND P2, PT, R2, R0, PT ;  /* 0x000000000200720c */ /* 0x000fe40003f46070 */
[----:B------:R-:W-:Y:S02]  /*1210*/  @P3 LOP3.LUT R23, R25, 0x80000, RZ, 0xfc, !PT ;  /* 0x0008000019173812 */ /* 0x000fe400078efcff */
[----:B------:R-:W-:-:S15]  /*1220*/  SEL R22, R22, UR6, P0 ;  /* 0x0000000616167c07 */ /* 0x000fde0008000000 */
[----:B------:R-:W-:-:S15]  /*1230*/  NOP ;  /* 0x0000000000007918 */ /* 0x000fde0000000000 */
[----:B------:R-:W-:-:S15]  /*1240*/  NOP ;  /* 0x0000000000007918 */ /* 0x000fde0000000000 */
[----:B------:R-:W-:-:S03]  /*1250*/  NOP ;  /* 0x0000000000007918 */ /* 0x000fc60000000000 */
        /* <DEDUP_REMOVED lines=22> */
.L_x_17315:
[----:B------:R-:W-:-:S13]  /*13c0*/  ISETP.GE.U32.AND P0, PT, R2, R0, PT ;  /* 0x000000000200720c */ /* 0x000fda0003f06070 */
[----:B------:R-:W-:Y:S05]  /*13d0*/  @P0 BRA `(.L_x_17317) ;  /* 0x0000000000300947 */ /* 0x000fea0003800000 */
[----:B0-----:R-:W0:Y:S01]  /*13e0*/  LDC.64 R4, c[0x0][0x3a0] ;  /* 0x0000e800ff047b82 */ /* 0x001e220000000a00 */
[----:B------:R-:W-:Y:S02]  /*13f0*/  IMAD.IADD R15, R3, 0x1, R2 ;  /* 0x00000001030f7824 */ /* 0x000fe400078e0202 */
[----:B------:R-:W-:Y:S02]  /*1400*/  VIADD R2, R2, 0x80 ;  /* 0x0000008002027836 */ /* 0x000fe40000000000 */
[----:B0-----:R-:W-:-:S05]  /*1410*/  IMAD.WIDE.U32 R4, R15, 0x8, R4 ;  /* 0x000000080f047825 */ /* 0x001fca00078e0004 */
[----:B------:R1:W-:Y:S02]  /*1420*/  STG.E.64 desc[UR10][R4.64], R16 ;  /* 0x0000001004007986 */ /* 0x0003e4000c101b0a */
.L_x_17316:
[----:B------:R-:W-:-:S13]  /*1430*/  ISETP.GE.U32.AND P0, PT, R2, R0, PT ;  /* 0x000000000200720c */ /* 0x000fda0003f06070 */
[----:B------:R-:W-:Y:S05]  /*1440*/  @P0 BRA `(.L_x_17318) ;  /* 0x0000000000300947 */ /* 0x000fea0003800000 */
[----:B01----:R-:W0:Y:S01]  /*1450*/  LDC.64 R4, c[0x0][0x3a0] ;  /* 0x0000e800ff047b82 */ /* 0x003e220000000a00 */
[----:B------:R-:W-:Y:S02]  /*1460*/  IMAD.IADD R15, R3, 0x1, R2 ;  /* 0x00000001030f7824 */ /* 0x000fe400078e0202 */
[----:B------:R-:W-:Y:S02]  /*1470*/  VIADD R2, R2, 0x80 ;  /* 0x0000008002027836 */ /* 0x000fe40000000000 */
[----:B0-----:R-:W-:-:S05]  /*1480*/  IMAD.WIDE.U32 R4, R15, 0x8, R4 ;  /* 0x000000080f047825 */ /* 0x001fca00078e0004 */
[----:B------:R1:W-:Y:S02]  /*1490*/  STG.E.64 desc[UR10][R4.64], R18 ;  /* 0x0000001204007986 */ /* 0x0003e4000c101b0a */
.L_x_17317:
[----:B------:R-:W-:-:S13]  /*14a0*/  ISETP.GE.U32.AND P0, PT, R2, R0, PT ;  /* 0x000000000200720c */ /* 0x000fda0003f06070 */
[----:B------:R-:W-:Y:S05]  /*14b0*/  @P0 BRA `(.L_x_17319) ;  /* 0x0000000000340947 */ /* 0x000fea0003800000 */
[----:B01----:R-:W0:Y:S01]  /*14c0*/  LDC.64 R4, c[0x0][0x3a0] ;  /* 0x0000e800ff047b82 */ /* 0x003e220000000a00 */
[----:B------:R-:W-:Y:S02]  /*14d0*/  IMAD.IADD R15, R3, 0x1, R2 ;  /* 0x00000001030f7824 */ /* 0x000fe400078e0202 */
[----:B------:R-:W-:Y:S02]  /*14e0*/  VIADD R2, R2, 0x80 ;  /* 0x0000008002027836 */ /* 0x000fe40000000000 */
[----:B0-----:R-:W-:-:S05]  /*14f0*/  IMAD.WIDE.U32 R4, R15, 0x8, R4 ;  /* 0x000000080f047825 */ /* 0x001fca00078e0004 */
[----:B------:R2:W-:Y:S02]  /*1500*/  STG.E.64 desc[UR10][R4.64], R12 ;  /* 0x0000000c04007986 */ /* 0x0005e4000c101b0a */
.L_x_17318:
        /* <DEDUP_REMOVED lines=8> */
.L_x_17319:
[----:B------:R-:W-:Y:S05]  /*1590*/  BSYNC.RELIABLE B1 ;  /* 0x0000000000017941 */ /* 0x000fea0003800100 */
.L_x_17314:
[----:B------:R-:W-:-:S13]  /*15a0*/  ISETP.GE.U32.AND P0, PT, R2, R0, PT ;  /* 0x000000000200720c */ /* 0x000fda0003f06070 */
[----:B012---:R-:W0:Y:S01]  /*15b0*/  @!P0 LDC.64 R4, c[0x0][0x3a0] ;  /* 0x0000e800ff048b82 */ /* 0x007e220000000a00 */
[----:B------:R-:W-:Y:S01]  /*15c0*/  @!P0 IMAD.IADD R7, R3, 0x1, R2 ;  /* 0x0000000103078824 */ /* 0x000fe200078e0202 */
[----:B------:R-:W-:-:S03]  /*15d0*/  @!P0 IADD3 R2, PT, PT, R2, 0x80, RZ ;  /* 0x0000008002028810 */ /* 0x000fc60007ffe0ff */
[----:B0-----:R-:W-:-:S05]  /*15e0*/  @!P0 IMAD.WIDE.U32 R4, R7, 0x8, R4 ;  /* 0x0000000807048825 */ /* 0x001fca00078e0004 */
[----:B------:R3:W-:Y:S02]  /*15f0*/  @!P0 STG.E.64 desc[UR10][R4.64], R8 ;  /* 0x0000000804008986 */ /* 0x0007e4000c101b0a */
.L_x_17320:
[----:B------:R-:W-:Y:S05]  /*1600*/  BSYNC.RECONVERGENT B0 ;  /* 0x0000000000007941 */ /* 0x000fea0003800200 */
.L_x_17313:
        /* <DEDUP_REMOVED lines=8> */
.L_x_17312:
[----:B------:R-:W0:Y:S01]  /*1690*/  S2R R2, SR_TID.X ;  /* 0x0000000000027919 */ /* 0x000e220000002100 */
[----:B------:R-:W1:Y:S01]  /*16a0*/  LDC.64 R4, c[0x0][0x3a8] ;  /* 0x0000ea00ff047b82 */ /* 0x000e620000000a00 */
[----:B------:R-:W2:Y:S01]  /*16b0*/  LDCU.64 UR4, c[0x0][0x388] ;  /* 0x00007100ff0477ac */ /* 0x000ea20008000a00 */
[----:B------:R-:W3:Y:S01]  /*16c0*/  LDCU.64 UR6, c[0x0][0x390] ;  /* 0x00007200ff0677ac */ /* 0x000ee20008000a00 */
[----:B-1----:R-:W-:-:S04]  /*16d0*/  IMAD.WIDE.U32 R4, R3, 0x8, R4 ;  /* 0x0000000803047825 */ /* 0x002fc800078e0004 */
[----:B0-----:R-:W-:-:S05]  /*16e0*/  IMAD.WIDE.U32 R20, R2, 0x10, R4 ;  /* 0x0000001002147825 */ /* 0x001fca00078e0004 */
[----:B------:R-:W4:Y:S04]  /*16f0*/  LDG.E.128 R4, desc[UR10][R20.64] ;  /* 0x0000000a14047981 */ /* 0x000f28000c1e1d00 */
[----:B------:R-:W5:Y:S04]  /*1700*/  LDG.E.128 R8, desc[UR10][R20.64+0x800] ;  /* 0x0008000a14087981 */ /* 0x000f68000c1e1d00 */
[----:B------:R-:W5:Y:S04]  /*1710*/  LDG.E.128 R12, desc[UR10][R20.64+0x1000] ;  /* 0x0010000a140c7981 */ /* 0x000f68000c1e1d00 */
[----:B------:R0:W5:Y:S01]  /*1720*/  LDG.E.128 R16, desc[UR10][R20.64+0x1800] ;  /* 0x0018000a14107981 */ /* 0x000162000c1e1d00 */
[----:B--2---:R-:W-:Y:S01]  /*1730*/  UMOV UR8, UR5 ;  /* 0x0000000500087c82 */ /* 0x004fe20008000000 */
[----:B------:R-:W-:Y:S01]  /*1740*/  UMOV UR9, UR5 ;  /* 0x0000000500097c82 */ /* 0x000fe20008000000 */
[----:B------:R-:W-:-:S02]  /*1750*/  IMAD.U32 R22, RZ, RZ, UR8 ;  /* 0x00000008ff167e24 */ /* 0x000fc4000f8e00ff */
[----:B----4-:R-:W-:Y:S01]  /*1760*/  IMAD.MOV.U32 R0, RZ, RZ, R5 ;  /* 0x000000ffff007224 */ /* 0x010fe200078e0005 */
[----:B------:R-:W1:Y:S01]  /*1770*/  DSETP.MAX.AND P2, P3, R4, UR4, PT ;  /* 0x0000000404007e2a */ /* 0x000e62000bb4f000 */
[----:B0-----:R-:W-:-:S03]  /*1780*/  IMAD.MOV.U32 R21, RZ, RZ, R7 ;  /* 0x000000ffff157224 */ /* 0x001fc600078e0007 */
[----:B-1----:R-:W-:Y:S01]  /*1790*/  FSEL R23, R0, UR8, P2 ;  /* 0x0000000800177c08 */ /* 0x002fe20009000000 */
[----:B------:R-:W-:Y:S01]  /*17a0*/  IMAD.MOV.U32 R0, RZ, RZ, R4 ;  /* 0x000000ffff007224 */ /* 0x000fe200078e0004 */
[----:B------:R-:W-:Y:S01]  /*17b0*/  @P3 LOP3.LUT R23, R22, 0x80000, RZ, 0xfc, !PT ;  /* 0x0008000016173812 */ /* 0x000fe200078efcff */
[----:B------:R-:W-:-:S03]  /*17c0*/  UMOV UR8, UR4 ;  /* 0x0000000400087c82 */ /* 0x000fc60008000000 */
[----:B------:R-:W-:Y:S01]  /*17d0*/  SEL R22, R0, UR8, P2 ;  /* 0x0000000800167c07 */ /* 0x000fe20009000000 */
[----:B------:R-:W-:Y:S01]  /*17e0*/  IMAD.MOV.U32 R0, RZ, RZ, R23 ;  /* 0x000000ffff007224 */ /* 0x000fe200078e0017 */
[----:B---3--:R-:W-:Y:S02]  /*17f0*/  UMOV UR8, UR7 ;  /* 0x0000000700087c82 */ /* 0x008fe40008000000 */
        /* <DEDUP_REMOVED lines=12> */
[----:B------:R-:W0:Y:S02]  /*18c0*/  DSETP.MAX.AND P4, P5, R6, UR4, PT ;  /* 0x0000000406007e2a */ /* 0x000e24000bd8f000 */
[----:B0-----:R-:W-:Y:S01]  /*18d0*/  SEL R20, R0, UR8, P4 ;  /* 0x0000000800147c07 */ /* 0x001fe2000a000000 */
[----:B------:R-:W-:Y:S01]  /*18e0*/  IMAD.U32 R0, RZ, RZ, UR9 ;  /* 0x00000009ff007e24 */ /* 0x000fe2000f8e00ff */
[----:B------:R-:W-:Y:S01]  /*18f0*/  FSEL R21, R21, UR9, P4 ;  /* 0x0000000915157c08 */ /* 0x000fe2000a000000 */
[----:B------:R-:W-:Y:S02]  /*1900*/  UMOV UR8, UR6 ;  /* 0x0000000600087c82 */ /* 0x000fe40008000000 */
[----:B------:R-:W-:Y:S01]  /*1910*/  SEL R22, R22, UR8, P6 ;  /* 0x0000000816167c07 */ /* 0x000fe2000b000000 */
[----:B------:R-:W-:Y:S01]  /*1920*/  UMOV UR8, UR7 ;  /* 0x0000000700087c82 */ /* 0x000fe20008000000 */
[----:B------:R-:W-:Y:S01]  /*1930*/  @P5 LOP3.LUT R21, R0, 0x80000, RZ, 0xfc, !PT ;  /* 0x0008000000155812 */ /* 0x000fe200078efcff */
[----:B------:R-:W-:-:S04]  /*1940*/  IMAD.U32 R23, RZ, RZ, UR8 ;  /* 0x00000008ff177e24 */ /* 0x000fc8000f8e00ff */
[----:B------:R-:W-:-:S15]  /*1950*/  IMAD.MOV.U32 R0, RZ, RZ, R21 ;  /* 0x000000ffff007224 */ /* 0x000fde00078e0015 */
[----:B------:R-:W-:-:S15]  /*1960*/  NOP ;  /* 0x0000000000007918 */ /* 0x000fde0000000000 */
[----:B------:R-:W-:-:S15]  /*1970*/  NOP ;  /* 0x0000000000007918 */ /* 0x000fde0000000000 */
[----:B------:R-:W-:-:S05]  /*1980*/  NOP ;  /* 0x0000000000007918 */ /* 0x000fca0000000000 */
[----:B------:R-:W0:Y:S02]  /*1990*/  DSETP.MIN.AND P6, P5, R20, UR6, PT ;  /* 0x0000000614007e2a */ /* 0x000e24000bdc0000 */
[----:B0-----:R-:W-:Y:S01]  /*19a0*/  FSEL R27, R0, UR8, P6 ;  /* 0x00000008001b7c08 */ /* 0x001fe2000b000000 */
[----:B------:R-:W-:Y:S01]  /*19b0*/  UMOV UR8, UR4 ;  /* 0x0000000400087c82 */ /* 0x000fe20008000000 */
[----:B------:R-:W-:Y:S01]  /*19c0*/  @P5 LOP3.LUT R27, R23, 0x80000, RZ, 0xfc, !PT ;  /* 0x00080000171b5812 */ /* 0x000fe200078efcff */
[----:B------:R-:W-:-:S04]  /*19d0*/  IMAD.MOV.U32 R23, RZ, RZ, R25 ;  /* 0x000000ffff177224 */ /* 0x000fc800078e0019 */
[----:B------:R-:W-:-:S15]  /*19e0*/  IMAD.MOV.U32 R21, RZ, RZ, R27 ;  /* 0x000000ffff157224 */ /* 0x000fde00078e001b */
[----:B------:R-:W-:-:S15]  /*19f0*/  NOP ;  /* 0x0000000000007918 */ /* 0x000fde0000000000 */
[----:B------:R-:W-:-:S15]  /*1a00*/  NOP ;  /* 0x0000000000007918 */ /* 0x000fde0000000000 */
[----:B------:R-:W-:-:S10]  /*1a10*/  NOP ;  /* 0x0000000000007918 */ /* 0x000fd40000000000 */
[----:B------:R-:W0:Y:S02]  /*1a20*/  DSETP.NAN.AND P0, PT, R4, R4, PT ;  /* 0x000000040400722a */ /* 0x000e240003f08000 */
[----:B0-----:R-:W-:Y:S01]  /*1a30*/  FSEL R0, R22, R4, !P0 ;  /* 0x0000000416007208 */ /* 0x001fe20004000000 */
[----:B-----5:R-:W-:Y:S01]  /*1a40*/  IMAD.MOV.U32 R4, RZ, RZ, R8 ;  /* 0x000000ffff047224 */ /* 0x020fe200078e0008 */
        /* <DEDUP_REMOVED lines=21> */
[----:B------:R-:W-:-:S15]  /*1ba0*/  @P3 LOP3.LUT R25, R24, 0x80000, RZ, 0xfc, !PT ;  /* 0x0008000018193812 */ /* 0x000fde00078efcff */
[----:B------:R-:W-:-:S15]  /*1bb0*/  NOP ;  /* 0x0000000000007918 */ /* 0x000fde0000000000 */
[----:B------:R-:W-:-:S15]  /*1bc0*/  NOP ;  /* 0x0000000000007918 */ /* 0x000fde0000000000 */
[----:B------:R-:W-:-:S15]  /*1bd0*/  NOP ;  /* 0x0000000000007918 */ /* 0x000fde0000000000 */
        /* <DEDUP_REMOVED lines=24> */
[----:B------:R-:W-:Y:S01]  /*1d60*/  IMAD.MOV.U32 R6, RZ, RZ, R12 ;  /* 0x000000ffff067224 */ /* 0x000fe200078e000c */
[----:B------:R-:W-:Y:S01]  /*1d70*/  @P6 LOP3.LUT R23, R22, 0x80000, RZ, 0xfc, !PT ;  /* 0x0008000016176812 */ /* 0x000fe200078efcff */
[----:B------:R-:W-:Y:S01]  /*1d80*/  IMAD.MOV.U32 R21, RZ, RZ, R13 ;  /* 0x000000ffff157224 */ /* 0x000fe200078e000d */
[----:B------:R-:W-:Y:S01]  /*1d90*/  SEL R22, R20, UR8, P5 ;  /* 0x0000000814167c07 */ /* 0x000fe2000a800000 */
[----:B------:R-:W-:-:S15]  /*1da0*/  UMOV UR8, UR4 ;  /* 0x0000000400087c82 */ /* 0x000fde0008000000 */
[----:B------:R-:W-:-:S15]  /*1db0*/  NOP ;  /* 0x0000000000007918 */ /* 0x000fde0000000000 */
[----:B------:R-:W-:-:S15]  /*1dc0*/  NOP ;  /* 0x0000000000007918 */ /* 0x000fde0000000000 */
[----:B------:R-:W-:-:S11]  /*1dd0*/  NOP ;  /* 0x0000000000007918 */ /* 0x000fd60000000000 */
[----:B------:R-:W0:Y:S02]  /*1de0*/  DSETP.MAX.AND P3, P1, R12, UR4, PT ;  /* 0x000000040c007e2a */ /* 0x000e24000b96f000 */
[----:B0-----:R-:W-:Y:S01]  /*1df0*/  SEL R20, R6, UR8, P3 ;  /* 0x0000000806147c07 */ /* 0x001fe20009800000 */
[----:B------:R-:W-:Y:S01]  /*1e00*/  IMAD.U32 R6, RZ, RZ, UR9 ;  /* 0x00000009ff067e24 */ /* 0x000fe2000f8e00ff */
[----:B------:R-:W-:Y:S01]  /*1e10*/  FSEL R21, R21, UR9, P3 ;  /* 0x0000000915157c08 */ /* 0x000fe20009800000 */
[----:B------:R-:W-:Y:S01]  /*1e20*/  UMOV UR8, UR6 ;  /* 0x0000000600087c82 */ /* 0x000fe20008000000 */
[----:B------:R-:W-:Y:S02]  /*1e30*/  UMOV UR9, UR7 ;  /* 0x0000000700097c82 */ /* 0x000fe40008000000 */
[----:B------:R-:W-:-:S15]  /*1e40*/  @P1 LOP3.LUT R21, R6, 0x80000, RZ, 0xfc, !PT ;  /* 0x0008000006151812 */ /* 0x000fde00078efcff */
[----:B------:R-:W-:-:S15]  /*1e50*/  NOP ;  /* 0x0000000000007918 */ /* 0x000fde0000000000 */
[----:B------:R-:W-:-:S15]  /*1e60*/  NOP ;  /* 0x0000000000007918 */ /* 0x000fde0000000000 */
[----:B------:R-:W-:-:S11]  /*1e70*/  NOP ;  /* 0x0000000000007918 */ /* 0x000fd60000000000 */
[----:B------:R-:W0:Y:S02]  /*1e80*/  DSETP.NAN.AND P4, PT, R8, R8, PT ;  /* 0x000000080800722a */ /* 0x000e240003f88000 */
[----:B0-----:R-:W-:Y:S02]  /*1e90*/  FSEL R6, R24, R8, !P4 ;  /* 0x0000000818067208 */ /* 0x001fe40006000000 */
[----:B------:R-:W-:-:S15]  /*1ea0*/  FSEL R9, R25, R9, !P4 ;  /* 0x0000000919097208 */ /* 0x000fde0006000000 */
[----:B------:R-:W-:-:S15]  /*1eb0*/  NOP ;  /* 0x0000000000007918 */ /* 0x000fde0000000000 */
[----:B------:R-:W-:-:S15]  /*1ec0*/  NOP ;  /* 0x0000000000007918 */ /* 0x000fde0000000000 */
[----:B------:R-:W-:-:S15]  /*1ed0*/  NOP ;  /* 0x0000000000007918 */ /* 0x000fde0000000000 */
        /* <DEDUP_REMOVED lines=21> */
[----:B------:R-:W-:Y:S02]  /*2030*/  IMAD.MOV.U32 R12, RZ, RZ, R14 ;  /* 0x000000ffff0c7224 */ /* 0x000fe400078e000e */
[----:B------:R-:W-:-:S15]  /*2040*/  IMAD.U32 R20, RZ, RZ, UR5 ;  /* 0x00000005ff147e24 */ /* 0x000fde000f8e00ff */
[----:B------:R-:W-:-:S15]  /*2050*/  NOP ;  /* 0x0000000000007918 */ /* 0x000fde0000000000 */
[----:B------:R-:W-:-:S15]  /*2060*/  NOP ;  /* 0x0000000000007918 */ /* 0x000fde0000000000 */
[----:B------:R-:W-:-:S12]  /*2070*/  NOP ;  /* 0x0000000000007918 */ /* 0x000fd80000000000 */
[----:B------:R-:W0:Y:S02]  /*2080*/  DSETP.MAX.AND P6, P5, R14, UR4, PT ;  /* 0x000000040e007e2a */ /* 0x000e24000bdcf000 */
[----:B0-----:R-:W-:Y:S01]  /*2090*/  FSEL R23, R13, UR9, P6 ;  /* 0x000000090d177c08 */ /* 0x001fe2000b000000 */
[----:B------:R-:W-:Y:S01]  /*20a0*/  IMAD.MOV.U32 R13, RZ, RZ, R17 ;  /* 0x000000ffff0d7224 */ /* 0x000fe200078e0011 */
[----:B------:R-:W-:Y:S02]  /*20b0*/  SEL R22, R12, UR8, P6 ;  /* 0x000000080c167c07 */ /* 0x000fe4000b000000 */
[----:B------:R-:W-:-:S04]  /*20c0*/  MOV R12, UR9 ;  /* 0x00000009000c7c02 */ /* 0x000fc80008000f00 */
[----:B------:R-:W-:Y:S01]  /*20d0*/  @P5 LOP3.LUT R23, R12, 0x80000, RZ, 0xfc, !PT ;  /* 0x000800000c175812 */ /* 0x000fe200078efcff */
[----:B------:R-:W-:-:S15]  /*20e0*/  IMAD.MOV.U32 R12, RZ, RZ, R16 ;  /* 0x000000ffff0c7224 */ /* 0x000fde00078e0010 */
[----:B------:R-:W-:-:S15]  /*20f0*/  NOP ;  /* 0x0000000000007918 */ /* 0x000fde0000000000 */
[----:B------:R-:W-:-:S15]  /*2100*/  NOP ;  /* 0x0000000000007918 */ /* 0x000fde0000000000 */
[----:B------:R-:W-:-:S08]  /*2110*/  NOP ;  /* 0x0000000000007918 */ /* 0x000fd00000000000 */
[----:B------:R-:W0:Y:S02]  /*2120*/  DSETP.MAX.AND P2, P4, R16, UR4, PT ;  /* 0x0000000410007e2a */ /* 0x000e24000bc4f000 */
[----:B0-----:R-:W-:Y:S01]  /*2130*/  FSEL R27, R13, UR9, P2 ;  /* 0x000000090d1b7c08 */ /* 0x001fe20009000000 */
[----:B------:R-:W-:Y:S01]  /*2140*/  IMAD.MOV.U32 R13, RZ, RZ, R19 ;  /* 0x000000ffff0d7224 */ /* 0x000fe200078e0013 */
[----:B------:R-:W-:Y:S01]  /*2150*/  SEL R26, R12, UR8, P2 ;  /* 0x000000080c1a7c07 */ /* 0x000fe20009000000 */
[----:B------:R-:W-:-:S05]  /*2160*/  IMAD.U32 R12, RZ, RZ, UR9 ;  /* 0x00000009ff0c7e24 */ /* 0x000fca000f8e00ff */
[----:B------:R-:W-:Y:S01]  /*2170*/  @P4 LOP3.LUT R27, R12, 0x80000, RZ, 0xfc, !PT ;  /* 0x000800000c1b4812 */ /* 0x000fe200078efcff */
[----:B------:R-:W-:-:S15]  /*2180*/  IMAD.MOV.U32 R12, RZ, RZ, R18 ;  /* 0x000000ffff0c7224 */ /* 0x000fde00078e0012 */
[----:B------:R-:W-:-:S15]  /*2190*/  NOP ;  /* 0x0000000000007918 */ /* 0x000fde0000000000 */
[----:B------:R-:W-:-:S15]  /*21a0*/  NOP ;  /* 0x0000000000007918 */ /* 0x000fde0000000000 */
[----:B------:R-:W-:-:S08]  /*21b0*/  NOP ;  /* 0x0000000000007918 */ /* 0x000fd00000000000 */
[----:B------:R-:W0:Y:S01]  /*21c0*/  DSETP.MAX.AND P6, P0, R18, UR4, PT ;  /* 0x0000000412007e2a */ /* 0x000e22000b8cf000 */
[----:B------:R-:W-:Y:S01]  /*21d0*/  UMOV UR4, UR6 ;  /* 0x0000000600047c82 */ /* 0x000fe20008000000 */
[----:B0-----:R-:W-:Y:S01]  /*21e0*/  FSEL R13, R13, UR5, P6 ;  /* 0x000000050d0d7c08 */ /* 0x001fe2000b000000 */
[----:B------:R-:W-:Y:S01]  /*21f0*/  UMOV UR5, UR7 ;  /* 0x0000000700057c82 */ /* 0x000fe20008000000 */
[----:B------:R-:W-:Y:S01]  /*2200*/  @P0 LOP3.LUT R13, R20, 0x80000, RZ, 0xfc, !PT ;  /* 0x00080000140d0812 */ /* 0x000fe200078efcff */
[----:B------:R-:W-:Y:S01]  /*2210*/  IMAD.MOV.U32 R20, RZ, RZ, R22 ;  /* 0x000000ffff147224 */ /* 0x000fe200078e0016 */
[----:B------:R-:W-:-:S15]  /*2220*/  SEL R12, R12, UR8, P6 ;  /* 0x000000080c0c7c07 */ /* 0x000fde000b000000 */
[----:B------:R-:W-:-:S15]  /*2230*/  NOP ;  /* 0x0000000000007918 */ /* 0x000fde0000000000 */
[----:B------:R-:W-:-:S15]  /*2240*/  NOP ;  /* 0x0000000000007918 */ /* 0x000fde0000000000 */
[----:B------:R-:W-:-:S13]  /*2250*/  NOP ;  /* 0x0000000000007918 */ /* 0x000fda0000000000 */
[----:B------:R-:W0:Y:S02]  /*2260*/  DSETP.MIN.AND P5, P2, R22, UR6, PT ;  /* 0x0000000616007e2a */ /* 0x000e24000baa0000 */
[----:B0-----:R-:W-:Y:S01]  /*2270*/  SEL R22, R20, UR4, P5 ;  /* 0x0000000414167c07 */ /* 0x001fe2000a800000 */
[----:B------:R-:W-:Y:S01]  /*2280*/  IMAD.U32 R20, RZ, RZ, UR5 ;  /* 0x00000005ff147e24 */ /* 0x000fe2000f8e00ff */
[----:B------:R-:W-:Y:S01]  /*2290*/  FSEL R23, R23, UR5, P5 ;  /* 0x0000000517177c08 */ /* 0x000fe2000a800000 */
[----:B------:R-:W-:-:S03]  /*22a0*/  UMOV UR4, UR7 ;  /* 0x0000000700047c82 */ /* 0x000fc60008000000 */
[----:B------:R-:W-:-:S15]  /*22b0*/  @P2 LOP3.LUT R23, R20, 0x80000, RZ, 0xfc, !PT ;  /* 0x0008000014172812 */ /* 0x000fde00078efcff */
[----:B------:R-:W-:-:S15]  /*22c0*/  NOP ;  /* 0x0000000000007918 */ /* 0x000fde0000000000 */
[----:B------:R-:W-:-:S15]  /*22d0*/  NOP ;  /* 0x0000000000007918 */ /* 0x000fde0000000000 */
[----:B------:R-:W-:-:S11]  /*22e0*/  NOP ;  /* 0x0000000000007918 */ /* 0x000fd60000000000 */
[----:B------:R-:W0:Y:S02]  /*22f0*/  DSETP.NAN.AND P3, PT, R14, R14, PT ;  /* 0x0000000e0e00722a */ /* 0x000e240003f68000 */
[----:B0-----:R-:W-:Y:S01]  /*2300*/  FSEL R20, R22, R14, !P3 ;  /* 0x0000000e16147208 */ /* 0x001fe20005800000 */
[----:B------:R-:W-:Y:S01]  /*2310*/  IMAD.U32 R22, RZ, RZ, UR4 ;  /* 0x00000004ff167e24 */ /* 0x000fe2000f8e00ff */
[----:B------:R-:W-:Y:S02]  /*2320*/  FSEL R23, R23, R15, !P3 ;  /* 0x0000000f17177208 */ /* 0x000fe40005800000 */
[----:B------:R-:W0:Y:S02]  /*2330*/  LDC.64 R14, c[0x0][0x3a0] ;  /* 0x0000e800ff0e7b82 */ /* 0x000e240000000a00 */
[----:B0-----:R-:W-:-:S04]  /*2340*/  IMAD.WIDE.U32 R14, R3, 0x8, R14 ;  /* 0x00000008030e7825 */ /* 0x001fc800078e000e */
[----:B------:R-:W-:Y:S02]  /*2350*/  IMAD.MOV.U32 R3, RZ, RZ, R27 ;  /* 0x000000ffff037224 */ /* 0x000fe400078e001b */
[----:B------:R-:W-:-:S04]  /*2360*/  IMAD.WIDE.U32 R24, R2, 0x10, R14 ;  /* 0x0000001002187825 */ /* 0x000fc800078e000e */
[----:B------:R-:W-:Y:S02]  /*2370*/  IMAD.MOV.U32 R2, RZ, RZ, R13 ;  /* 0x000000ffff027224 */ /* 0x000fe400078e000d */
[----:B------:R-:W-:-:S15]  /*2380*/  IMAD.U32 R14, RZ, RZ, UR4 ;  /* 0x00000004ff0e7e24 */ /* 0x000fde000f8e00ff */
[----:B------:R-:W-:-:S15]  /*2390*/  NOP ;  /* 0x0000000000007918 */ /* 0x000fde0000000000 */
[----:B------:R-:W-:-:S14]  /*23a0*/  NOP ;  /* 0x0000000000007918 */ /* 0x000fdc0000000000 */
[----:B------:R-:W0:Y:S02]  /*23b0*/  DSETP.MIN.AND P0, P5, R12, UR6, PT ;  /* 0x000000060c007e2a */ /* 0x000e24000bd00000 */
[----:B0-----:R-:W-:Y:S02]  /*23c0*/  FSEL R15, R2, UR4, P0 ;  /* 0x00000004020f7c08 */ /* 0x001fe40008000000 */
[----:B------:R-:W-:Y:S01]  /*23d0*/  @P5 LOP3.LUT R15, R14, 0x80000, RZ, 0xfc, !PT ;  /* 0x000800000e0f5812 */ /* 0x000fe200078efcff */
[----:B------:R-:W-:Y:S01]  /*23e0*/  IMAD.MOV.U32 R14, RZ, RZ, R4 ;  /* 0x000000ffff0e7224 */ /* 0x000fe200078e0004 */
[----:B------:R-:W-:Y:S01]  /*23f0*/  SEL R12, R12, UR6, P0 ;  /* 0x000000060c0c7c07 */ /* 0x000fe20008000000 */
[----:B------:R-:W-:Y:S02]  /*2400*/  IMAD.MOV.U32 R4, RZ, RZ, R6 ;  /* 0x000000ffff047224 */ /* 0x000fe400078e0006 */
[----:B------:R-:W-:Y:S02]  /*2410*/  IMAD.MOV.U32 R13, RZ, RZ, R15 ;  /* 0x000000ffff0d7224 */ /* 0x000fe400078e000f */
[----:B------:R-:W-:-:S02]  /*2420*/  IMAD.MOV.U32 R15, RZ, RZ, R7 ;  /* 0x000000ffff0f7224 */ /* 0x000fc400078e0007 */
[----:B------:R-:W-:Y:S02]  /*2430*/  IMAD.MOV.U32 R6, RZ, RZ, R8 ;  /* 0x000000ffff067224 */ /* 0x000fe400078e0008 */
[----:B------:R-:W-:-:S15]  /*2440*/  IMAD.MOV.U32 R7, RZ, RZ, R11 ;  /* 0x000000ffff077224 */ /* 0x000fde00078e000b */
[----:B------:R-:W-:-:S15]  /*2450*/  NOP ;  /* 0x0000000000007918 */ /* 0x000fde0000000000 */
[----:B------:R-:W-:-:S15]  /*2460*/  NOP ;  /* 0x0000000000007918 */ /* 0x000fde0000000000 */
[----:B------:R-:W-:-:S04]  /*2470*/  NOP ;  /* 0x0000000000007918 */ /* 0x000fc80000000000 */
[----:B------:R-:W0:Y:S02]  /*2480*/  DSETP.MIN.AND P4, P6, R26, UR6, PT ;  /* 0x000000061a007e2a */ /* 0x000e24000be80000 */
[----:B0-----:R-:W-:Y:S01]  /*2490*/  FSEL R3, R3, UR4, P4 ;  /* 0x0000000403037c08 */ /* 0x001fe2000a000000 */
[----:B------:R-:W-:Y:S01]  /*24a0*/  UMOV UR4, UR6 ;  /* 0x0000000600047c82 */ /* 0x000fe20008000000 */
[----:B------:R-:W-:Y:S02]  /*24b0*/  @P6 LOP3.LUT R3, R22, 0x80000, RZ, 0xfc, !PT ;  /* 0x0008000016036812 */ /* 0x000fe400078efcff */
[----:B------:R-:W-:-:S15]  /*24c0*/  SEL R2, R26, UR4, P4 ;  /* 0x000000041a027c07 */ /* 0x000fde000a000000 */
[----:B------:R-:W-:-:S15]  /*24d0*/  NOP ;  /* 0x0000000000007918 */ /* 0x000fde0000000000 */
[----:B------:R-:W-:-:S15]  /*24e0*/  NOP ;  /* 0x0000000000007918 */ /* 0x000fde0000000000 */
[----:B------:R-:W-:-:S13]  /*24f0*/  NOP ;  /* 0x0000000000007918 */ /* 0x000fda0000000000 */
        /* <DEDUP_REMOVED lines=9> */
[----:B------:R-:W-:Y:S01]  /*2590*/  FSEL R16, R12, R18, !P0 ;  /* 0x000000120c107208 */ /* 0x000fe20004000000 */
[----:B------:R-:W-:Y:S02]  /*25a0*/  IMAD.MOV.U32 R5, RZ, RZ, R9 ;  /* 0x000000ffff057224 */ /* 0x000fe400078e0009 */
[----:B------:R-:W-:-:S03]  /*25b0*/  IMAD.MOV.U32 R12, RZ, RZ, R0 ;  /* 0x000000ffff0c7224 */ /* 0x000fc600078e0000 */
[----:B------:R0:W-:Y:S04]  /*25c0*/  STG.E.128 desc[UR10][R24.64+0x800], R4 ;  /* 0x0008000418007986 */ /* 0x0001e8000c101d0a */
[----:B------:R-:W-:Y:S01]  /*25d0*/  STG.E.128 desc[UR10][R24.64], R12 ;  /* 0x0000000c18007986 */ /* 0x000fe2000c101d0a */
        /* <DEDUP_REMOVED lines=11> */
.L_x_17321:
        /* <DEDUP_REMOVED lines=15> */
.L_x_35978:


//--------------------- .text._ZN2at6native29vectorized_elementwise_kernelILi4EZZZNS0_17clamp_kernel_cudaERNS_18TensorIteratorBaseERKN3c106ScalarES7_ENKUlvE_clEvENKUlvE4_clEvEUldE_St5arrayIPcLm2EEEEviT0_T1_ --------------------------
	.section	.text._ZN2at6native29vectorized_elementwise_kernelILi4EZZZNS0_17clamp_kernel_cudaERNS_18TensorIteratorBaseERKN3c106ScalarES7_ENKUlvE_clEvENKUlvE4_clEvEUldE_St5arrayIPcLm2EEEEviT0_T1_,"ax",@progbits
	.align	128
        .global         _ZN2at6native29vectorized_elementwise_kernelILi4EZZZNS0_17clamp_kernel_cudaERNS_18TensorIteratorBaseERKN3c106ScalarES7_ENKUlvE_clEvENKUlvE4_clEvEUldE_St5arrayIPcLm2EEEEviT0_T1_
        .type           _ZN2at6native29vectorized_elementwise_kernelILi4EZZZNS0_17clamp_kernel_cudaERNS_18TensorIteratorBaseERKN3c106ScalarES7_ENKUlvE_clEvENKUlvE4_clEvEUldE_St5arrayIPcLm2EEEEviT0_T1_,@function
        .size           _ZN2at6native29vectorized_elementwise_kernelILi4EZZZNS0_17clamp_kernel_cudaERNS_18TensorIteratorBaseERKN3c106ScalarES7_ENKUlvE_clEvENKUlvE4_clEvEUldE_St5arrayIPcLm2EEEEviT0_T1_,(.L_x_35979 - _ZN2at6native29vectorized_elementwise_kernelILi4EZZZNS0_17clamp_kernel_cudaERNS_18TensorIteratorBaseERKN3c106ScalarES7_ENKUlvE_clEvENKUlvE4_clEvEUldE_St5arrayIPcLm2EEEEviT0_T1_)
        .other          _ZN2at6native29vectorized_elementwise_kernelILi4EZZZNS0_17clamp_kernel_cudaERNS_18TensorIteratorBaseERKN3c106ScalarES7_ENKUlvE_clEvENKUlvE4_clEvEUldE_St5arrayIPcLm2EEEEviT0_T1_,@"STO_CUDA_ENTRY STV_DEFAULT"
_ZN2at6native29vectorized_elementwise_kernelILi4EZZZNS0_17clamp_kernel_cudaERNS_18TensorIteratorBaseERKN3c106ScalarES7_ENKUlvE_clEvENKUlvE4_clEvEUldE_St5arrayIPcLm2EEEEviT0_T1_:
.text._ZN2at6native29vectorized_elementwise_kernelILi4EZZZNS0_17clamp_kernel_cudaERNS_18TensorIteratorBaseERKN3c106ScalarES7_ENKUlvE_clEvENKUlvE4_clEvEUldE_St5arrayIPcLm2EEEEviT0_T1_:
        /* <DEDUP_REMOVED lines=316> */
.L_x_17325:
[----:B------:R-:W-:-:S13]  /*13c0*/  ISETP.GE.U32.AND P0, PT, R2, R0, PT ;  /* 0x000000000200720c */ /* 0x000fda0003f06070 */
[----:B------:R-:W-:Y:S05]  /*13d0*/  @P0 BRA `(.L_x_17327) ;  /* 0x0000000000300947 */ /* 0x000fea0003800000 */
[----:B0-----:R-:W0:Y:S01]  /*13e0*/  LDC.64 R4, c[0x0][0x3a0] ;  /* 0x0000e800ff047b82 */ /* 0x001e220000000a00 */
[----:B------:R-:W-:Y:S02]  /*13f0*/  IMAD.IADD R15, R3, 0x1, R2 ;  /* 0x00000001030f7824 */ /* 0x000fe400078e0202 */
[----:B------:R-:W-:Y:S02]  /*1400*/  VIADD R2, R2, 0x80 ;  /* 0x0000008002027836 */ /* 0x000fe40000000000 */
[----:B0-----:R-:W-:-:S05]  /*1410*/  IMAD.WIDE.U32 R4, R15, 0x8, R4 ;  /* 0x000000080f047825 */ /* 0x001fca00078e0004 */
[----:B------:R1:W-:Y:S02]  /*1420*/  STG.E.64 desc[UR10][R4.64], R16 ;  /* 0x0000001004007986 */ /* 0x0003e4000c101b0a */
.L_x_17326:
[----:B------:R-:W-:-:S13]  /*1430*/  ISETP.GE.U32.AND P0, PT, R2, R0, PT ;  /* 0x000000000200720c */ /* 0x000fda0003f06070 */
[----:B------:R-:W-:Y:S05]  /*1440*/  @P0 BRA `(.L_x_17328) ;  /* 0x0000000000300947 */ /* 0x000fea0003800000 */
[----:B01----:R-:W0:Y:S01]  /*1450*/  LDC.64 R4, c[0x0][0x3a0] ;  /* 0x0000e800ff047b82 */ /* 0x003e220000000a00 */
[----:B------:R-:W-:Y:S02]  /*1460*/  IMAD.IADD R15, R3, 0x1, R2 ;  /* 0x00000001030f7824 */ /* 0x000fe400078e0202 */
[----:B------:R-:W-:Y:S02]  /*1470*/  VIADD R2, R2, 0x80 ;  /* 0x0000008002027836 */ /* 0x000fe40000000000 */
[----:B0-----:R-:W-:-:S05]  /*1480*/  IMAD.WIDE.U32 R4, R15, 0x8, R4 ;  /* 0x000000080f047825 */ /* 0x001fca00078e0004 */
[----:B------:R1:W-:Y:S02]  /*1490*/  STG.E.64 desc[UR10][R4.64], R18 ;  /* 0x0000001204007986 */ /* 0x0003e4000c101b0a */
.L_x_17327:
[----:B------:R-:W-:-:S13]  /*14a0*/  ISETP.GE.U32.AND P0, PT, R2, R0, PT ;  /* 0x000000000200720c */ /* 0x000fda0003f06070 */
[----:B------:R-:W-:Y:S05]  /*14b0*/  @P0 BRA `(.L_x_17329) ;  /* 0x0000000000340947 */ /* 0x000fea0003800000 */
[----:B01----:R-:W0:Y:S01]  /*14c0*/  LDC.64 R4, c[0x0][0x3a0] ;  /* 0x0000e800ff047b82 */ /* 0x003e220000000a00 */
[----:B------:R-:W-:Y:S02]  /*14d0*/  IMAD.IADD R15, R3, 0x1, R2 ;  /* 0x00000001030f7824 */ /* 0x000fe400078e0202 */
[----:B------:R-:W-:Y:S02]  /*14e0*/  VIADD R2, R2, 0x80 ;  /* 0x0000008002027836 */ /* 0x000fe40000000000 */
[----:B0-----:R-:W-:-:S05]  /*14f0*/  IMAD.WIDE.U32 R4, R15, 0x8, R4 ;  /* 0x000000080f047825 */ /* 0x001fca00078e0004 */
[----:B------:R2:W-:Y:S02]  /*1500*/  STG.E.64 desc[UR10][R4.64], R12 ;  /* 0x0000000c04007986 */ /* 0x0005e4000c101b0a */
.L_x_17328:
        /* <DEDUP_REMOVED lines=8> */
.L_x_17329:
[----:B------:R-:W-:Y:S05]  /*1590*/  BSYNC.RELIABLE B1 ;  /* 0x0000000000017941 */ /* 0x000fea0003800100 */
.L_x_17324:
[----:B------:R-:W-:-:S13]  /*15a0*/  ISETP.GE.U32.AND P0, PT, R2, R0, PT ;  /* 0x000000000200720c */ /* 0x000fda0003f06070 */
[----:B012---:R-:W0:Y:S01]  /*15b0*/  @!P0 LDC.64 R4, c[0x0][0x3a0] ;  /* 0x0000e800ff048b82 */ /* 0x007e220000000a00 */
[----:B------:R-:W-:Y:S01]  /*15c0*/  @!P0 IMAD.IADD R7, R3, 0x1, R2 ;  /* 0x0000000103078824 */ /* 0x000fe200078e0202 */
[----:B------:R-:W-:-:S03]  /*15d0*/  @!P0 IADD3 R2, PT, PT, R2, 0x80, RZ ;  /* 0x0000008002028810 */ /* 0x000fc60007ffe0ff */
[----:B0-----:R-:W-:-:S05]  /*15e0*/  @!P0 IMAD.WIDE.U32 R4, R7, 0x8, R4 ;  /* 0x0000000807048825 */ /* 0x001fca00078e0004 */
[----:B------:R3:W-:Y:S02]  /*15f0*/  @!P0 STG.E.64 desc[UR10][R4.64], R8 ;  /* 0x0000000804008986 */ /* 0x0007e4000c101b0a */
.L_x_17330:
[----:B------:R-:W-:Y:S05]  /*1600*/  BSYNC.RECONVERGENT B0 ;  /* 0x0000000000007941 */ /* 0x000fea0003800200 */
.L_x_17323:
        /* <DEDUP_REMOVED lines=8> */
.L_x_17322:
[----:B------:R-:W0:Y:S01]  /*1690*/  S2R R2, SR_TID.X ;  /* 0x0000000000027919 */ /* 0x000e220000002100 */
[----:B------:R-:W1:Y:S01]  /*16a0*/  LDC.64 R4, c[0x0][0x3a8] ;  /* 0x0000ea00ff047b82 */ /* 0x000e620000000a00 */
[----:B------:R-:W2:Y:S01]  /*16b0*/  LDCU.64 UR4, c[0x0][0x388] ;  /* 0x00007100ff0477ac */ /* 0x000ea20008000a00 */
[----:B------:R-:W3:Y:S01]  /*16c0*/  LDCU.64 UR6, c[0x0][0x390] ;  /* 0x00007200ff0677ac */ /* 0x000ee20008000a00 */
[----:B-1----:R-:W-:-:S04]  /*16d0*/  IMAD.WIDE.U32 R4, R3, 0x8, R4 ;  /* 0x0000000803047825 */ /* 0x002fc800078e0004 */
[----:B0-----:R-:W-:-:S05]  /*16e0*/  IMAD.WIDE.U32 R20, R2, 0x20, R4 ;  /* 0x0000002002147825 */ /* 0x001fca00078e0004 */
[----:B------:R-:W4:Y:S04]  /*16f0*/  LDG.E.ENL2.256 R8, R4, desc[UR10][R20.64] ;  /* 0xfe00000a1404797e */ /* 0x000f280008121908 */
[----:B------:R0:W5:Y:S01]  /*1700*/  LDG.E.ENL2.256 R16, R12, desc[UR10][R20.64+0x1000] ;  /* 0xfe00800a140c797e */ /* 0x0001620008121910 */
[----:B--2---:R-:W-:Y:S01]  /*1710*/  UMOV UR8, UR5 ;  /* 0x0000000500087c82 */ /* 0x004fe20008000000 */
[----:B------:R-:W-:Y:S01]  /*1720*/  UMOV UR9, UR5 ;  /* 0x0000000500097c82 */ /* 0x000fe20008000000 */
[----:B------:R-:W-:Y:S02]  /*1730*/  IMAD.U32 R22, RZ, RZ, UR8 ;  /* 0x00000008ff167e24 */ /* 0x000fe4000f8e00ff */
[----:B----4-:R-:W-:Y:S01]  /*1740*/  IMAD.MOV.U32 R0, RZ, RZ, R5 ;  /* 0x000000ffff007224 */ /* 0x010fe200078e0005 */
[----:B------:R-:W0:Y:S01]  /*1750*/  DSETP.MAX.AND P2, P3, R4, UR4, PT ;  /* 0x0000000404007e2a */ /* 0x000e22000bb4f000 */
[----:B------:R-:W-:-:S03]  /*1760*/  IMAD.MOV.U32 R23, RZ, RZ, R7 ;  /* 0x000000ffff177224 */ /* 0x000fc600078e0007 */
[----:B0-----:R-:W-:Y:S01]  /*1770*/  FSEL R21, R0, UR8, P2 ;  /* 0x0000000800157c08 */ /* 0x001fe20009000000 */
        /* <DEDUP_REMOVED lines=35> */
[----:B------:R-:W-:-:S15]  /*19b0*/  IMAD.MOV.U32 R21, RZ, RZ, R25 ;  /* 0x000000ffff157224 */ /* 0x000fde00078e0019 */
[----:B------:R-:W-:-:S15]  /*19c0*/  NOP ;  /* 0x0000000000007918 */ /* 0x000fde0000000000 */
[----:B------:R-:W-:-:S15]  /*19d0*/  NOP ;  /* 0x0000000000007918 */ /* 0x000fde0000000000 */
[----:B------:R-:W-:-:S14]  /*19e0*/  NOP ;  /* 0x0000000000007918 */ /* 0x000fdc0000000000 */
        /* <DEDUP_REMOVED lines=53> */
[----:B-----5:R-:W-:Y:S01]  /*1d40*/  IMAD.MOV.U32 R6, RZ, RZ, R12 ;  /* 0x000000ffff067224 */ /* 0x020fe200078e000c */
        /* <DEDUP_REMOVED lines=25> */
[----:B------:R-:W-:Y:S01]  /*1ee0*/  IMAD.U32 R20, RZ, RZ, UR9 ;  /* 0x00000009ff147e24 */ /* 0x000fe2000f8e00ff */
[----:B------:R-:W-:Y:S01]  /*1ef0*/  FSEL R21, R21, R11, !P2 ;  /* 0x0000000b15157208 */ /* 0x000fe20005000000 */
[----:B------:R-:W-:-:S15]  /*1f00*/  IMAD.MOV.U32 R10, RZ, RZ, R22 ;  /* 0x000000ffff0a7224 */ /* 0x000fde00078e0016 */
[----:B------:R-:W-:-:S15]  /*1f10*/  NOP ;  /* 0x0000000000007918 */ /* 0x000fde0000000000 */
[----:B------:R-:W-:-:S15]  /*1f20*/  NOP ;  /* 0x0000000000007918 */ /* 0x000fde0000000000 */
[----:B------:R-:W-:-:S14]  /*1f30*/  NOP ;  /* 0x0000000000007918 */ /* 0x000fdc0000000000 */
[----:B------:R-:W0:Y:S02]  /*1f40*/  DSETP.MIN.AND P4, P1, R22, UR6, PT ;  /* 0x0000000616007e2a */ /* 0x000e24000b980000 */
[----:B0-----:R-:W-:Y:S01]  /*1f50*/  FSEL R11, R23, UR9, P4 ;  /* 0x00000009170b7c08 */ /* 0x001fe2000a000000 */
[----:B------:R-:W-:Y:S01]  /*1f60*/  UMOV UR9, UR5 ;  /* 0x0000000500097c82 */ /* 0x000fe20008000000 */
[----:B------:R-:W-:Y:S01]  /*1f70*/  @P1 LOP3.LUT R11, R20, 0x80000, RZ, 0xfc, !PT ;  /* 0x00080000140b1812 */ /* 0x000fe200078efcff */
[----:B------:R-:W-:Y:S01]  /*1f80*/  IMAD.U32 R20, RZ, RZ, UR5 ;  /* 0x00000005ff147e24 */ /* 0x000fe2000f8e00ff */
[----:B------:R-:W-:Y:S01]  /*1f90*/  SEL R10, R10, UR8, P4 ;  /* 0x000000080a0a7c07 */ /* 0x000fe2000a000000 */
[----:B------:R-:W-:-:S15]  /*1fa0*/  UMOV UR8, UR4 ;  /* 0x0000000400087c82 */ /* 0x000fde0008000000 */
[----:B------:R-:W-:-:S15]  /*1fb0*/  NOP ;  /* 0x0000000000007918 */ /* 0x000fde0000000000 */
[----:B------:R-:W-:-:S15]  /*1fc0*/  NOP ;  /* 0x0000000000007918 */ /* 0x000fde0000000000 */
[----:B------:R-:W-:-:S12]  /*1fd0*/  NOP ;  /* 0x0000000000007918 */ /* 0x000fd80000000000 */
        /* <DEDUP_REMOVED lines=82> */
[----:B------:R-:W-:-:S05]  /*2500*/  FSEL R2, R2, R16, !P1 ;  /* 0x0000001002027208 */ /* 0x000fca0004800000 */
        /* <DEDUP_REMOVED lines=8> */
[----:B------:R-:W-:Y:S02]  /*2590*/  IMAD.MOV.U32 R12, RZ, RZ, R0 ;  /* 0x000000ffff0c7224 */ /* 0x000fe400078e0000 */
[----:B------:R-:W-:Y:S02]  /*25a0*/  IMAD.MOV.U32 R5, RZ, RZ, R9 ;  /* 0x000000ffff057224 */ /* 0x000fe400078e0009 */
[----:B------:R-:W-:-:S03]  /*25b0*/  IMAD.MOV.U32 R9, RZ, RZ, R3 ;  /* 0x000000ffff097224 */ /* 0x000fc600078e0003 */
[----:B------:R0:W-:Y:S02]  /*25c0*/  STG.E.ENL2.256 desc[UR10][R24.64], R12, R4 ;  /* 0xf800000c1804797f */ /* 0x0001e4000f12180a */
[----:B0-----:R-:W-:Y:S02]  /*25d0*/  IMAD.MOV.U32 R4, RZ, RZ, R10 ;  /* 0x000000ffff047224 */ /* 0x001fe400078e000a */
[----:B------:R-:W-:Y:S02]  /*25e0*/  IMAD.MOV.U32 R5, RZ, RZ, R11 ;  /* 0x000000ffff057224 */ /* 0x000fe400078e000b */
[----:B------:R-:W-:Y:S02]  /*25f0*/  IMAD.MOV.U32 R6, RZ, RZ, R20 ;  /* 0x000000ffff067224 */ /* 0x000fe400078e0014 */
[----:B------:R-:W-:Y:S02]  /*2600*/  IMAD.MOV.U32 R7, RZ, RZ, R23 ;  /* 0x000000ffff077224 */ /* 0x000fe400078e0017 */
[----:B------:R-:W-:-:S02]  /*2610*/  IMAD.MOV.U32 R10, RZ, RZ, R16 ;  /* 0x000000ffff0a7224 */ /* 0x000fc400078e0010 */
[----:B------:R-:W-:-:S05]  /*2620*/  IMAD.MOV.U32 R11, RZ, RZ, R17 ;  /* 0x000000ffff0b7224 */ /* 0x000fca00078e0011 */
[----:B------:R-:W-:Y:S01]  /*2630*/  STG.E.ENL2.256 desc[UR10][R24.64+0x1000], R4, R8 ;  /* 0xf80080041808797f */ /* 0x000fe2000f12180a */
[----:B------:R-:W-:Y:S05]  /*2640*/  EXIT ;  /* 0x000000000000794d */ /* 0x000fea0003800000 */
.L_x_17331:
        /* <DEDUP_REMOVED lines=11> */
.L_x_35979:


//--------------------- .text._ZN2at6native29vectorized_elementwise_kernelILi8EZZZNS0_17clamp_kernel_cudaERNS_18TensorIteratorBaseERKN3c106ScalarES7_ENKUlvE_clEvENKUlvE4_clEvEUldE_St5arrayIPcLm2EEEEviT0_T1_ --------------------------
	.section	.text._ZN2at6native29vectorized_elementwise_kernelILi8EZZZNS0_17clamp_kernel_cudaERNS_18TensorIteratorBaseERKN3c106ScalarES7_ENKUlvE_clEvENKUlvE4_clEvEUldE_St5arrayIPcLm2EEEEviT0_T1_,"ax",@progbits
	.align	128
        .global         _ZN2at6native29vectorized_elementwise_kernelILi8EZZZNS0_17clamp_kernel_cudaERNS_18TensorIteratorBaseERKN3c106ScalarES7_ENKUlvE_clEvENKUlvE4_clEvEUldE_St5arrayIPcLm2EEEEviT0_T1_
        .type           _ZN2at6native29vectorized_elementwise_kernelILi8EZZZNS0_17clamp_kernel_cudaERNS_18TensorIteratorBaseERKN3c106ScalarES7_ENKUlvE_clEvENKUlvE4_clEvEUldE_St5arrayIPcLm2EEEEviT0_T1_,@function
        .size           _ZN2at6native29vectorized_elementwise_kernelILi8EZZZNS0_17clamp_kernel_cudaERNS_18TensorIteratorBaseERKN3c106ScalarES7_ENKUlvE_clEvENKUlvE4_clEvEUldE_St5arrayIPcLm2EEEEviT0_T1_,(.L_x_35980 - _ZN2at6native29vectorized_elementwise_kernelILi8EZZZNS0_17clamp_kernel_cudaERNS_18TensorIteratorBaseERKN3c106ScalarES7_ENKUlvE_clEvENKUlvE4_clEvEUldE_St5arrayIPcLm2EEEEviT0_T1_)
        .other          _ZN2at6native29vectorized_elementwise_kernelILi8EZZZNS0_17clamp_kernel_cudaERNS_18TensorIteratorBaseERKN3c106ScalarES7_ENKUlvE_clEvENKUlvE4_clEvEUldE_St5arrayIPcLm2EEEEviT0_T1_,@"STO_CUDA_ENTRY STV_DEFAULT"
_ZN2at6native29vectorized_elementwise_kernelILi8EZZZNS0_17clamp_kernel_cudaERNS_18TensorIteratorBaseERKN3c106ScalarES7_ENKUlvE_clEvENKUlvE4_clEvEUldE_St5arrayIPcLm2EEEEviT0_T1_:
.text._ZN2at6native29vectorized_elementwise_kernelILi8EZZZNS0_17clamp_kernel_cudaERNS_18TensorIteratorBaseERKN3c106ScalarES7_ENKUlvE_clEvENKUlvE4_clEvEUldE_St5arrayIPcLm2EEEEviT0_T1_:
[----:B------:R-:W-:Y:S01]  /*0000*/  LDC R1, c[0x0][0x37c] ;  /* 0x0000df00ff017b82 */ /* 0x000fe20000000800 */
[----:B------:R-:W-:Y:S05]  /*0010*/  EXIT ;  /* 0x000000000000794d */ /* 0x000fea0003800000 */
.L_x_17332:
        /* <DEDUP_REMOVED lines=14> */
.L_x_35980:


//--------------------- .text._ZN2at6native18elementwise_kernelILi128ELi4EZNS0_15gpu_kernel_implIZZZNS0_17clamp_kernel_cudaERNS_18TensorIteratorBaseERKN3c106ScalarES8_ENKUlvE_clEvENKUlvE3_clEvEUlsE_EEvS4_RKT_EUliE_EEviT1_ --------------------------
	.section	.text._ZN2at6native18elementwise_kernelILi128ELi4EZNS0_15gpu_kernel_implIZZZNS0_17clamp_kernel_cudaERNS_18TensorIteratorBaseERKN3c106ScalarES8_ENKUlvE_clEvENKUlvE3_clEvEUlsE_EEvS4_RKT_EUliE_EEviT1_,"ax",@progbits
	.align	128
        .global         _ZN2at6native18elementwise_kernelILi128ELi4EZNS0_15gpu_kernel_implIZZZNS0_17clamp_kernel_cudaERNS_18TensorIteratorBaseERKN3c106ScalarES8_ENKUlvE_clEvENKUlvE3_clEvEUlsE_EEvS4_RKT_EUliE_EEviT1_
        .type           _ZN2at6native18elementwise_kernelILi128ELi4EZNS0_15gpu_kernel_implIZZZNS0_17clamp_kernel_cudaERNS_18TensorIteratorBaseERKN3c106ScalarES8_ENKUlvE_clEvENKUlvE3_clEvEUlsE_EEvS4_RKT_EUliE_EEviT1_,@function
        .size           _ZN2at6native18elementwise_kernelILi128ELi4EZNS0_15gpu_kernel_implIZZZNS0_17clamp_kernel_cudaERNS_18TensorIteratorBaseERKN3c106ScalarES8_ENKUlvE_clEvENKUlvE3_clEvEUlsE_EEvS4_RKT_EUliE_EEviT1_,(.L_x_35981 - _ZN2at6native18elementwise_kernelILi128ELi4EZNS0_15gpu_kernel_implIZZZNS0_17clamp_kernel_cudaERNS_18TensorIteratorBaseERKN3c106ScalarES8_ENKUlvE_clEvENKUlvE3_clEvEUlsE_EEvS4_RKT_EUliE_EEviT1_)
        .other          _ZN2at6native18elementwise_kernelILi128ELi4EZNS0_15gpu_kernel_implIZZZNS0_17clamp_kernel_cudaERNS_18TensorIteratorBaseERKN3c106ScalarES8_ENKUlvE_clEvENKUlvE3_clEvEUlsE_EEvS4_RKT_EUliE_EEviT1_,@"STO_CUDA_ENTRY STV_DEFAULT"
_ZN2at6native18elementwise_kernelILi128ELi4EZNS0_15gpu_kernel_implIZZZNS0_17clamp_kernel_cudaERNS_18TensorIteratorBaseERKN3c106ScalarES8_ENKUlvE_clEvENKUlvE3_clEvEUlsE_EEvS4_RKT_EUliE_EEviT1_:
.text._ZN2at6native18elementwise_kernelILi128ELi4EZNS0_15gpu_kernel_implIZZZNS0_17clamp_kernel_cudaERNS_18TensorIteratorBaseERKN3c106ScalarES8_ENKUlvE_clEvENKUlvE3_clEvEUlsE_EEvS4_RKT_EUliE_EEviT1_:
        /* <DEDUP_REMOVED lines=319> */
.L_x_17335:
        /* <DEDUP_REMOVED lines=16> */
.L_x_17339:
[----:B------:R0:W5:Y:S01]  /*14f0*/  LDG.E.U8 R0, desc[UR36][R2.64] ;  /* 0x0000002402007981 */ /* 0x000162000c1e1100 */
[----:B------:R-:W-:Y:S05]  /*1500*/  BRA `(.L_x_17341) ;  /* 0x0000000c004c7947 */ /* 0x000fea0003800000 */
.L_x_17338:
        /* <DEDUP_REMOVED lines=8> */
.L_x_17343:
[----:B------:R0:W5:Y:S01]  /*1590*/  LDG.E.U16 R0, desc[UR36][R2.64] ;  /* 0x0000002402007981 */ /* 0x000162000c1e1500 */
[----:B------:R-:W-:Y:S05]  /*15a0*/  BRA `(.L_x_17341) ;  /* 0x0000000c00247947 */ /* 0x000fea0003800000 */
.L_x_17342:
[----:B------:R0:W5:Y:S01]  /*15b0*/  LDG.E.U16 R0, desc[UR36][R2.64] ;  /* 0x0000002402007981 */ /* 0x000162000c1e1500 */
[----:B------:R-:W-:Y:S05]  /*15c0*/  BRA `(.L_x_17341) ;  /* 0x0000000c001c7947 */ /* 0x000fea0003800000 */
.L_x_17337:
        /* <DEDUP_REMOVED lines=9> */
.L_x_17345:
[----:B------:R-:W2:Y:S02]  /*1660*/  LDG.E.U16 R4, desc[UR36][R2.64] ;  /* 0x0000002402047981 */ /* 0x000ea4000c1e1500 */
[----:B--2---:R-:W-:-:S06]  /*1670*/  HADD2.F32 R4, -RZ, R4.H0_H0 ;  /* 0x20000004ff047230 */ /* 0x004fcc0000004100 */
[----:B------:R-:W0:Y:S02]  /*1680*/  F2I.FTZ.TRUNC.NTZ R4, R4 ;  /* 0x0000000400047305 */ /* 0x000e24000021f100 */
[----:B0-----:R-:W-:Y:S01]  /*1690*/  PRMT R0, R4, 0x7610, R0 ;  /* 0x0000761004007816 */ /* 0x001fe20000000000 */
[----:B------:R-:W-:Y:S06]  /*16a0*/  BRA `(.L_x_17341) ;  /* 0x0000000800e47947 */ /* 0x000fec0003800000 */
.L_x_17344:
        /* <DEDUP_REMOVED lines=9> */
.L_x_17347:
[----:B------:R-:W2:Y:S02]  /*1740*/  LDG.E.U16 R2, desc[UR36][R2.64] ;  /* 0x0000002402027981 */ /* 0x000ea4000c1e1500 */
[----:B--2---:R-:W-:-:S06]  /*1750*/  HADD2.F32 R4, -RZ, R2.H0_H0 ;  /* 0x20000002ff047230 */ /* 0x004fcc0000004100 */
[----:B------:R-:W0:Y:S02]  /*1760*/  F2I.FTZ.TRUNC.NTZ R4, R4 ;  /* 0x0000000400047305 */ /* 0x000e24000021f100 */
[----:B0-----:R-:W-:Y:S01]  /*1770*/  PRMT R0, R4, 0x7610, R0 ;  /* 0x0000761004007816 */ /* 0x001fe20000000000 */
[----:B------:R-:W-:Y:S06]  /*1780*/  BRA `(.L_x_17341) ;  /* 0x0000000800ac7947 */ /* 0x000fec0003800000 */
.L_x_17346:
[----:B------:R-:W2:Y:S02]  /*1790*/  LDG.E.64 R2, desc[UR36][R2.64] ;  /* 0x0000002402027981 */ /* 0x000ea4000c1e1b00 */
[----:B--2---:R0:W1:Y:S02]  /*17a0*/  F2I.F64.TRUNC R0, R2 ;  /* 0x0000000200007311 */ /* 0x004064000030d100 */
[----:B01----:R-:W-:Y:S05]  /*17b0*/  BRA `(.L_x_17341) ;  /* 0x0000000800a07947 */ /* 0x003fea0003800000 */
.L_x_17336:
        /* <DEDUP_REMOVED lines=12> */
.L_x_17350:
[----:B------:R-:W2:Y:S02]  /*1880*/  LDG.E.64 R2, desc[UR36][R2.64] ;  /* 0x0000002402027981 */ /* 0x000ea4000c1e1b00 */
[----:B--2---:R3:W4:Y:S02]  /*1890*/  F2I.F64.TRUNC R0, R2 ;  /* 0x0000000200007311 */ /* 0x004724000030d100 */
[----:B---34-:R-:W-:Y:S05]  /*18a0*/  BRA `(.L_x_17341) ;  /* 0x0000000800647947 */ /* 0x018fea0003800000 */
.L_x_17349:
        /* <DEDUP_REMOVED lines=27> */
.L_x_17352:
        /* <DEDUP_REMOVED lines=14> */
.L_x_17351:
[----:B------:R-:W2:Y:S02]  /*1b40*/  LDG.E.U16 R4, desc[UR36][R2.64] ;  /* 0x0000002402047981 */ /* 0x000ea4000c1e1500 */
[----:B--2---:R-:W-:-:S06]  /*1b50*/  IMAD.U32 R4, R4, 0x10000, RZ ;  /* 0x0001000004047824 */ /* 0x004fcc00078e00ff */
[----:B------:R-:W0:Y:S02]  /*1b60*/  F2I.FTZ.TRUNC.NTZ R4, R4 ;  /* 0x0000000400047305 */ /* 0x000e24000021f100 */
[----:B0-----:R-:W-:Y:S01]  /*1b70*/  PRMT R0, R4, 0x7610, R0 ;  /* 0x0000761004007816 */ /* 0x001fe20000000000 */
[----:B------:R-:W-:Y:S06]  /*1b80*/  BRA `(.L_x_17341) ;  /* 0x0000000400ac7947 */ /* 0x000fec0003800000 */
.L_x_17348:
        /* <DEDUP_REMOVED lines=10> */
.L_x_17355:
        /* <DEDUP_REMOVED lines=21> */
.L_x_17359:
[----:B------:R-:W-:Y:S05]  /*1d80*/  BSYNC.RECONVERGENT B1 ;  /* 0x0000000000017941 */ /* 0x000fea0003800200 */
.L_x_17358:
[----:B------:R-:W-:Y:S02]  /*1d90*/  SHF.L.U32 R0, R0, 0x14, RZ ;  /* 0x0000001400007819 */ /* 0x000fe400000006ff */
[----:B------:R-:W-:-:S04]  /*1da0*/  LEA R2, R2, 0x3b800000, 0x17 ;  /* 0x3b80000002027811 */ /* 0x000fc800078eb8ff */
[----:B------:R-:W-:-:S07]  /*1db0*/  LOP3.LUT R4, R2, R0, R7, 0xfe, !PT ;  /* 0x0000000002047212 */ /* 0x000fce00078efe07 */
.L_x_17357:
[----:B------:R-:W-:Y:S05]  /*1dc0*/  BSYNC.RECONVERGENT B0 ;  /* 0x0000000000007941 */ /* 0x000fea0003800200 */
.L_x_17356:
[----:B------:R-:W0:Y:S02]  /*1dd0*/  F2I.FTZ.TRUNC.NTZ R4, R4 ;  /* 0x0000000400047305 */ /* 0x000e24000021f100 */
[----:B0-----:R-:W-:Y:S01]  /*1de0*/  PRMT R0, R4, 0x7610, R0 ;  /* 0x0000761004007816 */ /* 0x001fe20000000000 */
[----:B------:R-:W-:Y:S06]  /*1df0*/  BRA `(.L_x_17341) ;  /* 0x0000000400107947 */ /* 0x000fec0003800000 */
.L_x_17354:
        /* <DEDUP_REMOVED lines=21> */
.L_x_17363:
[----:B------:R-:W-:Y:S05]  /*1f50*/  BSYNC.RECONVERGENT B1 ;  /* 0x0000000000017941 */ /* 0x000fea0003800200 */
.L_x_17362:
[----:B------:R-:W-:Y:S01]  /*1f60*/  IMAD.SHL.U32 R0, R0, 0x200000, RZ ;  /* 0x0020000000007824 */ /* 0x000fe200078e00ff */
[----:B------:R-:W-:-:S04]  /*1f70*/  LEA R2, R2, 0x37800000, 0x17 ;  /* 0x3780000002027811 */ /* 0x000fc800078eb8ff */
[----:B------:R-:W-:-:S07]  /*1f80*/  LOP3.LUT R4, R2, R0, R7, 0xfe, !PT ;  /* 0x0000000002047212 */ /* 0x000fce00078efe07 */
.L_x_17361:
[----:B------:R-:W-:Y:S05]  /*1f90*/  BSYNC.RECONVERGENT B0 ;  /* 0x0000000000007941 */ /* 0x000fea0003800200 */
.L_x_17360:
[----:B------:R-:W0:Y:S02]  /*1fa0*/  F2I.FTZ.TRUNC.NTZ R4, R4 ;  /* 0x0000000400047305 */ /* 0x000e24000021f100 */
[----:B0-----:R-:W-:Y:S01]  /*1fb0*/  PRMT R0, R4, 0x7610, R0 ;  /* 0x0000761004007816 */ /* 0x001fe20000000000 */
[----:B------:R-:W-:Y:S06]  /*1fc0*/  BRA `(.L_x_17341) ;  /* 0x00000000009c7947 */ /* 0x000fec0003800000 */
.L_x_17353:
[----:B------:R-:W-:-:S09]  /*1fd0*/  UISETP.NE.AND UP0, UPT, UR4, 0x1c, UPT ;  /* 0x0000001c0400788c */ /* 0x000fd2000bf05270 */
[----:B------:R-:W-:Y:S05]  /*1fe0*/  BRA.U !UP0, `(.L_x_17364) ;  /* 0x0000000108907547 */ /* 0x000fea000b800000 */
[----:B------:R-:W-:-:S09]  /*1ff0*/  UISETP.NE.AND UP0, UPT, UR4, 0x1d, UPT ;  /* 0x0000001d0400788c */ /* 0x000fd2000bf05270 */
[----:B------:R-:W-:Y:S05]  /*2000*/  BRA.U !UP0, `(.L_x_17365) ;  /* 0x0000000108807547 */ /* 0x000fea000b800000 */
[----:B------:R-:W-:-:S09]  /*2010*/  UISETP.NE.AND UP0, UPT, UR4, 0x2c, UPT ;  /* 0x0000002c0400788c */ /* 0x000fd2000bf05270 */
[----:B------:R-:W-:Y:S05]  /*2020*/  BRA.U !UP0, `(.L_x_17366) ;  /* 0x0000000108487547 */ /* 0x000fea000b800000 */
.L_x_17340:
        /* <DEDUP_REMOVED lines=16> */
.L_x_17367:
[----:B------:R-:W-:Y:S01]  /*2130*/  PRMT R0, RZ, 0x7610, R0 ;  /* 0x00007610ff007816 */ /* 0x000fe20000000000 */
[----:B------:R-:W-:Y:S06]  /*2140*/  BRA `(.L_x_17341) ;  /* 0x00000000003c7947 */ /* 0x000fec0003800000 */
.L_x_17366:
        /* <DEDUP_REMOVED lines=8> */
.L_x_17369:
[----:B------:R-:W-:Y:S05]  /*21d0*/  BSYNC.RECONVERGENT B0 ;  /* 0x0000000000007941 */ /* 0x000fea0003800200 */
.L_x_17368:
[----:B------:R-:W0:Y:S02]  /*21e0*/  F2I.FTZ.TRUNC.NTZ R4, R4 ;  /* 0x0000000400047305 */ /* 0x000e24000021f100 */
[----:B0-----:R-:W-:Y:S01]  /*21f0*/  PRMT R0, R4, 0x7610, R0 ;  /* 0x0000761004007816 */ /* 0x001fe20000000000 */
[----:B------:R-:W-:Y:S06]  /*2200*/  BRA `(.L_x_17341) ;  /* 0x00000000000c7947 */ /* 0x000fec0003800000 */
.L_x_17365:
[----:B------:R2:W5:Y:S01]  /*2210*/  LDG.E.U16 R0, desc[UR36][R2.64] ;  /* 0x0000002402007981 */ /* 0x000562000c1e1500 */
[----:B------:R-:W-:Y:S05]  /*2220*/  BRA `(.L_x_17341) ;  /* 0x0000000000047947 */ /* 0x000fea0003800000 */
.L_x_17364:
[----:B------:R1:W5:Y:S02]  /*2230*/  LDG.E.U16 R0, desc[UR36][R2.64] ;  /* 0x0000002402007981 */ /* 0x000364000c1e1500 */
.L_x_17341:
[----:B0123--:R-:W4:Y:S01]  /*2240*/  LDC R2, c[0x0][0x590] ;  /* 0x00016400ff027b82 */ /* 0x00ff220000000800 */
[----:B------:R-:W0:Y:S01]  /*2250*/  LDCU.64 UR6, c[0x0][0x580] ;  /* 0x0000b000ff0677ac */ /* 0x000e220008000a00 */
[----:B------:R-:W-:-:S04]  /*2260*/  UPRMT UR4, UR41, 0x9910, URZ ;  /* 0x0000991029047896 */ /* 0x000fc800080000ff */
[----:B------:R-:W-:Y:S01]  /*2270*/  UISETP.GT.AND UP0, UPT, UR4, 0x9, UPT ;  /* 0x000000090400788c */ /* 0x000fe2000bf04270 */
[----:B----45:R-:W-:Y:S02]  /*2280*/  VIMNMX.S16x2 R0, PT, PT, R0, R2, !PT ;  /* 0x0000000200007248 */ /* 0x030fe40007fe0300 */
[----:B------:R-:W-:Y:S02]  /*2290*/  PRMT R3, R2, 0x7632, R3 ;  /* 0x0000763202037816 */ /* 0x000fe40000000003 */
[----:B0-----:R-:W-:Y:S02]  /*22a0*/  IADD3 R2, P0, PT, R16, UR6, RZ ;  /* 0x0000000610027c10 */ /* 0x001fe4000ff1e0ff */
[----:B------:R-:W-:-:S03]  /*22b0*/  VIMNMX.S16x2 R0, PT, PT, R0, R3, PT ;  /* 0x0000000300007248 */ /* 0x000fc60003fe0300 */
[----:B------:R-:W-:Y:S01]  /*22c0*/  IMAD.X R3, RZ, RZ, UR7, P0 ;  /* 0x00000007ff037e24 */ /* 0x000fe200080e06ff */
        /* <DEDUP_REMOVED lines=12> */
.L_x_17373:
[----:B------:R3:W-:Y:S01]  /*2390*/  STG.E.U8 desc[UR36][R2.64], R9 ;  /* 0x0000000902007986 */ /* 0x0007e2000c101124 */
[----:B------:R-:W-:Y:S05]  /*23a0*/  BRA `(.L_x_17375) ;  /* 0x0000000c00507947 */ /* 0x000fea0003800000 */
.L_x_17372:
        /* <DEDUP_REMOVED lines=10> */
.L_x_17377:
[----:B------:R-:W-:-:S05]  /*2450*/  PRMT R5, R9, 0x9910, RZ ;  /* 0x0000991009057816 */ /* 0x000fca00000000ff */
[----:B------:R1:W-:Y:S01]  /*2460*/  STG.E desc[UR36][R2.64], R5 ;  /* 0x0000000502007986 */ /* 0x0003e2000c101924 */
[----:B------:R-:W-:Y:S05]  /*2470*/  BRA `(.L_x_17375) ;  /* 0x0000000c001c7947 */ /* 0x000fea0003800000 */
.L_x_17376:
[----:B------:R2:W-:Y:S01]  /*2480*/  STG.E.U16 desc[UR36][R2.64], R9 ;  /* 0x0000000902007986 */ /* 0x0005e2000c101524 */
[----:B------:R-:W-:Y:S05]  /*2490*/  BRA `(.L_x_17375) ;  /* 0x0000000c00147947 */ /* 0x000fea0003800000 */
.L_x_17371:
        /* <DEDUP_REMOVED lines=9> */
.L_x_17379:
[----:B------:R-:W0:Y:S02]  /*2530*/  I2F.S16 R0, R9 ;  /* 0x0000000900007306 */ /* 0x000e240000101400 */
[----:B0-----:R-:W-:-:S05]  /*2540*/  F2FP.F16.F32.PACK_AB R0, RZ, R0 ;  /* 0x00000000ff00723e */ /* 0x001fca00000000ff */
[----:B------:R0:W-:Y:S01]  /*2550*/  STG.E.U16 desc[UR36][R2.64], R0 ;  /* 0x0000000002007986 */ /* 0x0001e2000c101524 */
[----:B------:R-:W-:Y:S05]  /*2560*/  BRA `(.L_x_17375) ;  /* 0x0000000800e07947 */ /* 0x000fea0003800000 */
.L_x_17378:
        /* <DEDUP_REMOVED lines=10> */
.L_x_17381:
[----:B------:R-:W0:Y:S02]  /*2610*/  I2F.S16 R9, R9 ;  /* 0x0000000900097306 */ /* 0x000e240000101400 */
[----:B0-----:R-:W-:-:S04]  /*2620*/  F2FP.F16.F32.PACK_AB R5, RZ, R9 ;  /* 0x00000009ff05723e */ /* 0x001fc800000000ff */
[----:B------:R-:W-:-:S05]  /*2630*/  PRMT R5, R5, 0x5410, RZ ;  /* 0x0000541005057816 */ /* 0x000fca00000000ff */
[----:B------:R0:W-:Y:S01]  /*2640*/  STG.E desc[UR36][R2.64], R5 ;  /* 0x0000000502007986 */ /* 0x0001e2000c101924 */
[----:B------:R-:W-:Y:S05]  /*2650*/  BRA `(.L_x_17375) ;  /* 0x0000000800a47947 */ /* 0x000fea0003800000 */
.L_x_17380:
[----:B------:R-:W0:Y:S02]  /*2660*/  I2F.F64.S16 R4, R9 ;  /* 0x0000000900047312 */ /* 0x000e240000101c00 */
[----:B0-----:R0:W-:Y:S01]  /*2670*/  STG.E.64 desc[UR36][R2.64], R4 ;  /* 0x0000000402007986 */ /* 0x0011e2000c101b24 */
[----:B------:R-:W-:Y:S05]  /*2680*/  BRA `(.L_x_17375) ;  /* 0x0000000800987947 */ /* 0x000fea0003800000 */
.L_x_17370:
        /* <DEDUP_REMOVED lines=13> */
.L_x_17384:
[----:B------:R-:W-:Y:S01]  /*2760*/  CS2R R6, SRZ ;  /* 0x0000000000067805 */ /* 0x000fe2000001ff00 */
[----:B------:R-:W0:Y:S04]  /*2770*/  I2F.F64.S16 R4, R9 ;  /* 0x0000000900047312 */ /* 0x000e280000101c00 */
[----:B0-----:R0:W-:Y:S01]  /*2780*/  STG.E.128 desc[UR36][R2.64], R4 ;  /* 0x0000000402007986 */ /* 0x0011e2000c101d24 */
[----:B------:R-:W-:Y:S05]  /*2790*/  BRA `(.L_x_17375) ;  /* 0x0000000800547947 */ /* 0x000fea0003800000 */
.L_x_17383:
        /* <DEDUP_REMOVED lines=19> */
.L_x_17388:
[----:B------:R-:W-:Y:S05]  /*28d0*/  BSYNC.RECONVERGENT B0 ;  /* 0x0000000000007941 */ /* 0x000fea0003800200 */
.L_x_17387:
[----:B------:R-:W-:-:S05]  /*28e0*/  LOP3.LUT R5, R0, 0x80, R5, 0xf8, !PT ;  /* 0x0000008000057812 */ /* 0x000fca00078ef805 */
[----:B------:R0:W-:Y:S01]  /*28f0*/  STG.E.U8 desc[UR36][R2.64], R5 ;  /* 0x0000000502007986 */ /* 0x0001e2000c101124 */
[----:B------:R-:W-:Y:S05]  /*2900*/  BRA `(.L_x_17375) ;  /* 0x0000000400f87947 */ /* 0x000fea0003800000 */
.L_x_17386:
        /* <DEDUP_REMOVED lines=15> */
.L_x_17390:
[----:B------:R-:W-:Y:S05]  /*2a00*/  BSYNC.RECONVERGENT B0 ;  /* 0x0000000000007941 */ /* 0x000fea0003800200 */
.L_x_17389:
[----:B------:R-:W-:-:S05]  /*2a10*/  LOP3.LUT R5, R0, 0x80, R5, 0xf8, !PT ;  /* 0x0000008000057812 */ /* 0x000fca00078ef805 */
[----:B------:R0:W-:Y:S01]  /*2a20*/  STG.E.U8 desc[UR36][R2.64], R5 ;  /* 0x0000000502007986 */ /* 0x0001e2000c101124 */
[----:B------:R-:W-:Y:S05]  /*2a30*/  BRA `(.L_x_17375) ;  /* 0x0000000400ac7947 */ /* 0x000fea0003800000 */
.L_x_17385:
[----:B------:R-:W0:Y:S02]  /*2a40*/  I2F.S16 R0, R9 ;  /* 0x0000000900007306 */ /* 0x000e240000101400 */
[----:B0-----:R-:W-:-:S05]  /*2a50*/  F2FP.BF16.F32.PACK_AB R0, RZ, R0 ;  /* 0x00000000ff00723e */ /* 0x001fca00000010ff */
[----:B------:R0:W-:Y:S01]  /*2a60*/  STG.E.U16 desc[UR36][R2.64], R0 ;  /* 0x0000000002007986 */ /* 0x0001e2000c101524 */
[----:B------:R-:W-:Y:S05]  /*2a70*/  BRA `(.L_x_17375) ;  /* 0x00000004009c7947 */ /* 0x000fea0003800000 */
.L_x_17382:
        /* <DEDUP_REMOVED lines=10> */
.L_x_17393:
        /* <DEDUP_REMOVED lines=13> */
.L_x_17396:
[----:B------:R-:W-:-:S04]  /*2bf0*/  SHF.R.U32.HI R0, RZ, 0x14, R5 ;  /* 0x00000014ff007819 */ /* 0x000fc80000011605 */
[----:B------:R-:W-:-:S04]  /*2c00*/  LOP3.LUT R0, R0, 0x1, RZ, 0xc0, !PT ;  /* 0x0000000100007812 */ /* 0x000fc800078ec0ff */
[----:B------:R-:W-:-:S04]  /*2c10*/  IADD3 R0, PT, PT, R5, 0x487ffff, R0 ;  /* 0x0487ffff05007810 */ /* 0x000fc80007ffe000 */
[----:B------:R-:W-:-:S04]  /*2c20*/  SHF.R.U32.HI R0, RZ, 0x14, R0 ;  /* 0x00000014ff007819 */ /* 0x000fc80000011600 */
[----:B------:R-:W-:-:S07]  /*2c30*/  LOP3.LUT R4, R0, 0xff, RZ, 0xc0, !PT ;  /* 0x000000ff00047812 */ /* 0x000fce00078ec0ff */
.L_x_17397:
[----:B------:R-:W-:-:S04]  /*2c40*/  SHF.R.U32.HI R5, RZ, 0x18, R5 ;  /* 0x00000018ff057819 */ /* 0x000fc80000011605 */
[----:B------:R-:W-:-:S04]  /*2c50*/  LOP3.LUT R4, R4, 0x80, R5, 0xf8, !PT ;  /* 0x0000008004047812 */ /* 0x000fc800078ef805 */
[----:B------:R-:W-:-:S07]  /*2c60*/  PRMT R0, R4, 0x7610, R0 ;  /* 0x0000761004007816 */ /* 0x000fce0000000000 */
.L_x_17395:
[----:B------:R-:W-:Y:S05]  /*2c70*/  BSYNC.RECONVERGENT B0 ;  /* 0x0000000000007941 */ /* 0x000fea0003800200 */
.L_x_17394:
[----:B------:R0:W-:Y:S01]  /*2c80*/  STG.E.U8 desc[UR36][R2.64], R0 ;  /* 0x0000000002007986 */ /* 0x0001e2000c101124 */
[----:B------:R-:W-:Y:S05]  /*2c90*/  BRA `(.L_x_17375) ;  /* 0x0000000400147947 */ /* 0x000fea0003800000 */
.L_x_17392:
        /* <DEDUP_REMOVED lines=13> */
.L_x_17400:
[----:B------:R-:W-:-:S04]  /*2d70*/  SHF.R.U32.HI R0, RZ, 0x15, R5 ;  /* 0x00000015ff007819 */ /* 0x000fc80000011605 */
[----:B------:R-:W-:-:S04]  /*2d80*/  LOP3.LUT R0, R0, 0x1, RZ, 0xc0, !PT ;  /* 0x0000000100007812 */ /* 0x000fc800078ec0ff */
[----:B------:R-:W-:-:S04]  /*2d90*/  IADD3 R0, PT, PT, R5, 0x88fffff, R0 ;  /* 0x088fffff05007810 */ /* 0x000fc80007ffe000 */
[----:B------:R-:W-:-:S04]  /*2da0*/  SHF.R.U32.HI R0, RZ, 0x15, R0 ;  /* 0x00000015ff007819 */ /* 0x000fc80000011600 */
[----:B------:R-:W-:-:S07]  /*2db0*/  LOP3.LUT R4, R0, 0xff, RZ, 0xc0, !PT ;  /* 0x000000ff00047812 */ /* 0x000fce00078ec0ff */
.L_x_17401:
[----:B------:R-:W-:-:S04]  /*2dc0*/  SHF.R.U32.HI R5, RZ, 0x18, R5 ;  /* 0x00000018ff057819 */ /* 0x000fc80000011605 */
[----:B------:R-:W-:-:S04]  /*2dd0*/  LOP3.LUT R4, R4, 0x80, R5, 0xf8, !PT ;  /* 0x0000008004047812 */ /* 0x000fc800078ef805 */
[----:B------:R-:W-:-:S07]  /*2de0*/  PRMT R0, R4, 0x7610, R0 ;  /* 0x0000761004007816 */ /* 0x000fce0000000000 */
.L_x_17399:
[----:B------:R-:W-:Y:S05]  /*2df0*/  BSYNC.RECONVERGENT B0 ;  /* 0x0000000000007941 */ /* 0x000fea0003800200 */
.L_x_17398:
[----:B------:R0:W-:Y:S01]  /*2e00*/  STG.E.U8 desc[UR36][R2.64], R0 ;  /* 0x0000000002007986 */ /* 0x0001e2000c101124 */
[----:B------:R-:W-:Y:S05]  /*2e10*/  BRA `(.L_x_17375) ;  /* 0x0000000000b47947 */ /* 0x000fea0003800000 */
.L_x_17391:
[----:B------:R-:W-:-:S09]  /*2e20*/  UISETP.NE.AND UP0, UPT, UR4, 0x1c, UPT ;  /* 0x0000001c0400788c */ /* 0x000fd2000bf05270 */
[----:B------:R-:W-:Y:S05]  /*2e30*/  BRA.U !UP0, `(.L_x_17402) ;  /* 0x0000000108a47547 */ /* 0x000fea000b800000 */
[----:B------:R-:W-:-:S09]  /*2e40*/  UISETP.NE.AND UP0, UPT, UR4, 0x1d, UPT ;  /* 0x0000001d0400788c */ /* 0x000fd2000bf05270 */
[----:B------:R-:W-:Y:S05]  /*2e50*/  BRA.U !UP0, `(.L_x_17403) ;  /* 0x00000001088c7547 */ /* 0x000fea000b800000 */
[----:B------:R-:W-:-:S09]  /*2e60*/  UISETP.NE.AND UP0, UPT, UR4, 0x2c, UPT ;  /* 0x0000002c0400788c */ /* 0x000fd2000bf05270 */
[----:B------:R-:W-:Y:S05]  /*2e70*/  BRA.U !UP0, `(.L_x_17404) ;  /* 0x0000000108447547 */ /* 0x000fea000b800000 */
.L_x_17374:
        /* <DEDUP_REMOVED lines=16> */
.L_x_17405:
[----:B------:R-:W-:Y:S05]  /*2f80*/  BRA `(.L_x_17375) ;  /* 0x0000000000587947 */ /* 0x000fea0003800000 */
.L_x_17404:
        /* <DEDUP_REMOVED lines=16> */
.L_x_17403:
[----:B------:R-:W-:-:S04]  /*3090*/  PRMT R4, R9, 0x9910, RZ ;  /* 0x0000991009047816 */ /* 0x000fc800000000ff */
[----:B------:R-:W-:-:S05]  /*30a0*/  SHF.R.S32.HI R5, RZ, 0x1f, R4 ;  /* 0x0000001fff057819 */ /* 0x000fca0000011404 */
[----:B------:R0:W-:Y:S01]  /*30b0*/  STG.E.64 desc[UR36][R2.64], R4 ;  /* 0x0000000402007986 */ /* 0x0001e2000c101b24 */
[----:B------:R-:W-:Y:S05]  /*30c0*/  BRA `(.L_x_17375) ;  /* 0x0000000000087947 */ /* 0x000fea0003800000 */
.L_x_17402:
[----:B------:R-:W-:-:S05]  /*30d0*/  PRMT R5, R9, 0x9910, RZ ;  /* 0x0000991009057816 */ /* 0x000fca00000000ff */
[----:B------:R0:W-:Y:S02]  /*30e0*/  STG.E desc[UR36][R2.64], R5 ;  /* 0x0000000502007986 */ /* 0x0001e4000c101924 */
.L_x_17375:
[----:B------:R-:W-:-:S07]  /*30f0*/  VIADD R17, R17, 0x80 ;  /* 0x0000008011117836 */ /* 0x000fce0000000000 */
.L_x_17334:
[----:B------:R-:W-:Y:S05]  /*3100*/  BSYNC.RECONVERGENT B6 ;  /* 0x0000000000067941 */ /* 0x000fea0003800200 */
.L_x_17333:
        /* <DEDUP_REMOVED lines=307> */
.L_x_17408:
        /* <DEDUP_REMOVED lines=16> */
.L_x_17412:
[----:B------:R1:W5:Y:S01]  /*4540*/  LDG.E.U8 R0, desc[UR36][R2.64] ;  /* 0x0000002402007981 */ /* 0x000362000c1e1100 */
[----:B------:R-:W-:Y:S05]  /*4550*/  BRA `(.L_x_17414) ;  /* 0x0000000c004c7947 */ /* 0x000fea0003800000 */
.L_x_17411:
        /* <DEDUP_REMOVED lines=8> */
.L_x_17416:
[----:B------:R3:W5:Y:S01]  /*45e0*/  LDG.E.U16 R0, desc[UR36][R2.64] ;  /* 0x0000002402007981 */ /* 0x000762000c1e1500 */
[----:B------:R-:W-:Y:S05]  /*45f0*/  BRA `(.L_x_17414) ;  /* 0x0000000c00247947 */ /* 0x000fea0003800000 */
.L_x_17415:
[----:B------:R2:W5:Y:S01]  /*4600*/  LDG.E.U16 R0, desc[UR36][R2.64] ;  /* 0x0000002402007981 */ /* 0x000562000c1e1500 */
[----:B------:R-:W-:Y:S05]  /*4610*/  BRA `(.L_x_17414) ;  /* 0x0000000c001c7947 */ /* 0x000fea0003800000 */
.L_x_17410:
        /* <DEDUP_REMOVED lines=9> */
.L_x_17418:
[----:B------:R-:W2:Y:S02]  /*46b0*/  LDG.E.U16 R4, desc[UR36][R2.64] ;  /* 0x0000002402047981 */ /* 0x000ea4000c1e1500 */
[----:B--2---:R-:W-:-:S06]  /*46c0*/  HADD2.F32 R4, -RZ, R4.H0_H0 ;  /* 0x20000004ff047230 */ /* 0x004fcc0000004100 */
[----:B------:R-:W0:Y:S02]  /*46d0*/  F2I.FTZ.TRUNC.NTZ R4, R4 ;  /* 0x0000000400047305 */ /* 0x000e24000021f100 */
[----:B0-----:R-:W-:Y:S01]  /*46e0*/  PRMT R0, R4, 0x7610, R0 ;  /* 0x0000761004007816 */ /* 0x001fe20000000000 */
[----:B------:R-:W-:Y:S06]  /*46f0*/  BRA `(.L_x_17414) ;  /* 0x0000000800e47947 */ /* 0x000fec0003800000 */
.L_x_17417:
        /* <DEDUP_REMOVED lines=9> */
.L_x_17420:
[----:B------:R-:W2:Y:S02]  /*4790*/  LDG.E.U16 R2, desc[UR36][R2.64] ;  /* 0x0000002402027981 */ /* 0x000ea4000c1e1500 */
[----:B--2---:R-:W-:-:S06]  /*47a0*/  HADD2.F32 R4, -RZ, R2.H0_H0 ;  /* 0x20000002ff047230 */ /* 0x004fcc0000004100 */
[----:B------:R-:W0:Y:S02]  /*47b0*/  F2I.FTZ.TRUNC.NTZ R4, R4 ;  /* 0x0000000400047305 */ /* 0x000e24000021f100 */
[----:B0-----:R-:W-:Y:S01]  /*47c0*/  PRMT R0, R4, 0x7610, R0 ;  /* 0x0000761004007816 */ /* 0x001fe20000000000 */
[----:B------:R-:W-:Y:S06]  /*47d0*/  BRA `(.L_x_17414) ;  /* 0x0000000800ac7947 */ /* 0x000fec0003800000 */
.L_x_17419:
[----:B------:R-:W2:Y:S02]  /*47e0*/  LDG.E.64 R2, desc[UR36][R2.64] ;  /* 0x0000002402027981 */ /* 0x000ea4000c1e1b00 */
[----:B--2---:R0:W1:Y:S02]  /*47f0*/  F2I.F64.TRUNC R0, R2 ;  /* 0x0000000200007311 */ /* 0x004064000030d100 */
[----:B01----:R-:W-:Y:S05]  /*4800*/  BRA `(.L_x_17414) ;  /* 0x0000000800a07947 */ /* 0x003fea0003800000 */
.L_x_17409:
        /* <DEDUP_REMOVED lines=12> */
.L_x_17423:
[----:B------:R-:W2:Y:S02]  /*48d0*/  LDG.E.64 R2, desc[UR36][R2.64] ;  /* 0x0000002402027981 */ /* 0x000ea4000c1e1b00 */
[----:B--2---:R0:W1:Y:S02]  /*48e0*/  F2I.F64.TRUNC R0, R2 ;  /* 0x0000000200007311 */ /* 0x004064000030d100 */
[----:B01----:R-:W-:Y:S05]  /*48f0*/  BRA `(.L_x_17414) ;  /* 0x0000000800647947 */ /* 0x003fea0003800000 */
.L_x_17422:
        /* <DEDUP_REMOVED lines=27> */
.L_x_17425:
        /* <DEDUP_REMOVED lines=14> */
.L_x_17424:
[----:B------:R-:W2:Y:S02]  /*4b90*/  LDG.E.U16 R4, desc[UR36][R2.64] ;  /* 0x0000002402047981 */ /* 0x000ea4000c1e1500 */
[----:B--2---:R-:W-:-:S06]  /*4ba0*/  SHF.L.U32 R4, R4, 0x10, RZ ;  /* 0x0000001004047819 */ /* 0x004fcc00000006ff */
[----:B------:R-:W0:Y:S02]  /*4bb0*/  F2I.FTZ.TRUNC.NTZ R4, R4 ;  /* 0x0000000400047305 */ /* 0x000e24000021f100 */
[----:B0-----:R-:W-:Y:S01]  /*4bc0*/  PRMT R0, R4, 0x7610, R0 ;  /* 0x0000761004007816 */ /* 0x001fe20000000000 */
[----:B------:R-:W-:Y:S06]  /*4bd0*/  BRA `(.L_x_17414) ;  /* 0x0000000400ac7947 */ /* 0x000fec0003800000 */
.L_x_17421:
        /* <DEDUP_REMOVED lines=10> */
.L_x_17428:
        /* <DEDUP_REMOVED lines=21> */
.L_x_17432:
[----:B------:R-:W-:Y:S05]  /*4dd0*/  BSYNC.RECONVERGENT B1 ;  /* 0x0000000000017941 */ /* 0x000fea0003800200 */
.L_x_17431:
[----:B------:R-:W-:Y:S01]  /*4de0*/  IMAD.SHL.U32 R0, R0, 0x100000, RZ ;  /* 0x0010000000007824 */ /* 0x000fe200078e00ff */
[----:B------:R-:W-:-:S04]  /*4df0*/  LEA R2, R2, 0x3b800000, 0x17 ;  /* 0x3b80000002027811 */ /* 0x000fc800078eb8ff */
[----:B------:R-:W-:-:S07]  /*4e00*/  LOP3.LUT R4, R2, R0, R7, 0xfe, !PT ;  /* 0x0000000002047212 */ /* 0x000fce00078efe07 */
.L_x_17430:
[----:B------:R-:W-:Y:S05]  /*4e10*/  BSYNC.RECONVERGENT B0 ;  /* 0x0000000000007941 */ /* 0x000fea0003800200 */
.L_x_17429:
[----:B------:R-:W0:Y:S02]  /*4e20*/  F2I.FTZ.TRUNC.NTZ R4, R4 ;  /* 0x0000000400047305 */ /* 0x000e24000021f100 */
[----:B0-----:R-:W-:Y:S01]  /*4e30*/  PRMT R0, R4, 0x7610, R0 ;  /* 0x0000761004007816 */ /* 0x001fe20000000000 */
[----:B------:R-:W-:Y:S06]  /*4e40*/  BRA `(.L_x_17414) ;  /* 0x0000000400107947 */ /* 0x000fec0003800000 */
.L_x_17427:
        /* <DEDUP_REMOVED lines=21> */
.L_x_17436:
[----:B------:R-:W-:Y:S05]  /*4fa0*/  BSYNC.RECONVERGENT B1 ;  /* 0x0000000000017941 */ /* 0x000fea0003800200 */
.L_x_17435:
[----:B------:R-:W-:Y:S01]  /*4fb0*/  IMAD.SHL.U32 R0, R0, 0x200000, RZ ;  /* 0x0020000000007824 */ /* 0x000fe200078e00ff */
[----:B------:R-:W-:-:S04]  /*4fc0*/  LEA R2, R2, 0x37800000, 0x17 ;  /* 0x3780000002027811 */ /* 0x000fc800078eb8ff */
[----:B------:R-:W-:-:S07]  /*4fd0*/  LOP3.LUT R4, R2, R0, R7, 0xfe, !PT ;  /* 0x0000000002047212 */ /* 0x000fce00078efe07 */
.L_x_17434:
[----:B------:R-:W-:Y:S05]  /*4fe0*/  BSYNC.RECONVERGENT B0 ;  /* 0x0000000000007941 */ /* 0x000fea0003800200 */
.L_x_17433:
[----:B------:R-:W0:Y:S02]  /*4ff0*/  F2I.FTZ.TRUNC.NTZ R4, R4 ;  /* 0x0000000400047305 */ /* 0x000e24000021f100 */
[----:B0-----:R-:W-:Y:S01]  /*5000*/  PRMT R0, R4, 0x7610, R0 ;  /* 0x0000761004007816 */ /* 0x001fe20000000000 */
[----:B------:R-:W-:Y:S06]  /*5010*/  BRA `(.L_x_17414) ;  /* 0x00000000009c7947 */ /* 0x000fec0003800000 */
.L_x_17426:
        /* <DEDUP_REMOVED lines=14> */
.L_x_17440:
[----:B------:R-:W-:Y:S05]  /*5100*/  BSYNC.RECONVERGENT B0 ;  /* 0x0000000000007941 */ /* 0x000fea0003800200 */
.L_x_17439:
[----:B------:R-:W0:Y:S02]  /*5110*/  F2I.FTZ.TRUNC.NTZ R4, R4 ;  /* 0x0000000400047305 */ /* 0x000e24000021f100 */
[----:B0-----:R-:W-:Y:S01]  /*5120*/  PRMT R0, R4, 0x7610, R0 ;  /* 0x0000761004007816 */ /* 0x001fe20000000000 */
[----:B------:R-:W-:Y:S06]  /*5130*/  BRA `(.L_x_17414) ;  /* 0x0000000000547947 */ /* 0x000fec0003800000 */
.L_x_17413:
        /* <DEDUP_REMOVED lines=16> */
.L_x_17441:
[----:B------:R-:W-:Y:S01]  /*5240*/  PRMT R0, RZ, 0x7610, R0 ;  /* 0x00007610ff007816 */ /* 0x000fe20000000000 */
[----:B------:R-:W-:Y:S06]  /*5250*/  BRA `(.L_x_17414) ;  /* 0x00000000000c7947 */ /* 0x000fec0003800000 */
.L_x_17438:
[----:B------:R0:W5:Y:S01]  /*5260*/  LDG.E.U16 R0, desc[UR36][R2.64] ;  /* 0x0000002402007981 */ /* 0x000162000c1e1500 */
[----:B------:R-:W-:Y:S05]  /*5270*/  BRA `(.L_x_17414) ;  /* 0x0000000000047947 */ /* 0x000fea0003800000 */
.L_x_17437:
[----:B------:R0:W5:Y:S02]  /*5280*/  LDG.E.U16 R0, desc[UR36][R2.64] ;  /* 0x0000002402007981 */ /* 0x000164000c1e1500 */
.L_x_17414:
[----:B01234-:R-:W0:Y:S01]  /*5290*/  LDC R2, c[0x0][0x590] ;  /* 0x00016400ff027b82 */ /* 0x01fe220000000800 */
[----:B------:R-:W1:Y:S01]  /*52a0*/  LDCU.64 UR6, c[0x0][0x580] ;  /* 0x0000b000ff0677ac */ /* 0x000e620008000a00 */
[----:B------:R-:W-:-:S04]  /*52b0*/  UPRMT UR4, UR41, 0x9910, URZ ;  /* 0x0000991029047896 */ /* 0x000fc800080000ff */
[----:B------:R-:W-:Y:S01]  /*52c0*/  UISETP.GT.AND UP0, UPT, UR4, 0x9, UPT ;  /* 0x000000090400788c */ /* 0x000fe2000bf04270 */
[----:B0----5:R-:W-:Y:S02]  /*52d0*/  VIMNMX.S16x2 R0, PT, PT, R0, R2, !PT ;  /* 0x0000000200007248 */ /* 0x021fe40007fe0300 */
[----:B------:R-:W-:Y:S02]  /*52e0*/  PRMT R3, R2, 0x7632, R3 ;  /* 0x0000763202037816 */ /* 0x000fe40000000003 */
[----:B-1----:R-:W-:Y:S02]  /*52f0*/  IADD3 R2, P0, PT, R16, UR6, RZ ;  /* 0x0000000610027c10 */ /* 0x002fe4000ff1e0ff */
        /* <DEDUP_REMOVED lines=14> */
.L_x_17445:
[----:B------:R0:W-:Y:S01]  /*53e0*/  STG.E.U8 desc[UR36][R2.64], R9 ;  /* 0x0000000902007986 */ /* 0x0001e2000c101124 */
[----:B------:R-:W-:Y:S05]  /*53f0*/  BRA `(.L_x_17447) ;  /* 0x0000000c004c7947 */ /* 0x000fea0003800000 */
.L_x_17444:
        /* <DEDUP_REMOVED lines=10> */
.L_x_17449:
[----:B------:R-:W-:-:S05]  /*54a0*/  PRMT R5, R9, 0x9910, RZ ;  /* 0x0000991009057816 */ /* 0x000fca00000000ff */
[----:B------:R0:W-:Y:S01]  /*54b0*/  STG.E desc[UR36][R2.64], R5 ;  /* 0x0000000502007986 */ /* 0x0001e2000c101924 */
[----:B------:R-:W-:Y:S05]  /*54c0*/  BRA `(.L_x_17447) ;  /* 0x0000000c00187947 */ /* 0x000fea0003800000 */
.L_x_17448:
[----:B------:R0:W-:Y:S01]  /*54d0*/  STG.E.U16 desc[UR36][R2.64], R9 ;  /* 0x0000000902007986 */ /* 0x0001e2000c101524 */
[----:B------:R-:W-:Y:S05]  /*54e0*/  BRA `(.L_x_17447) ;  /* 0x0000000c00107947 */ /* 0x000fea0003800000 */
.L_x_17443:
        /* <DEDUP_REMOVED lines=9> */
.L_x_17451:
[----:B------:R-:W0:Y:S02]  /*5580*/  I2F.S16 R0, R9 ;  /* 0x0000000900007306 */ /* 0x000e240000101400 */
[----:B0-----:R-:W-:-:S05]  /*5590*/  F2FP.F16.F32.PACK_AB R0, RZ, R0 ;  /* 0x00000000ff00723e */ /* 0x001fca00000000ff */
[----:B------:R0:W-:Y:S01]  /*55a0*/  STG.E.U16 desc[UR36][R2.64], R0 ;  /* 0x0000000002007986 */ /* 0x0001e2000c101524 */
[----:B------:R-:W-:Y:S05]  /*55b0*/  BRA `(.L_x_17447) ;  /* 0x0000000800dc7947 */ /* 0x000fea0003800000 */
.L_x_17450:
        /* <DEDUP_REMOVED lines=10> */
.L_x_17453:
[----:B------:R-:W0:Y:S02]  /*5660*/  I2F.S16 R9, R9 ;  /* 0x0000000900097306 */ /* 0x000e240000101400 */
[----:B0-----:R-:W-:-:S04]  /*5670*/  F2FP.F16.F32.PACK_AB R5, RZ, R9 ;  /* 0x00000009ff05723e */ /* 0x001fc800000000ff */
[----:B------:R-:W-:-:S05]  /*5680*/  PRMT R5, R5, 0x5410, RZ ;  /* 0x0000541005057816 */ /* 0x000fca00000000ff */
[----:B------:R0:W-:Y:S01]  /*5690*/  STG.E desc[UR36][R2.64], R5 ;  /* 0x0000000502007986 */ /* 0x0001e2000c101924 */
[----:B------:R-:W-:Y:S05]  /*56a0*/  BRA `(.L_x_17447) ;  /* 0x0000000800a07947 */ /* 0x000fea0003800000 */
.L_x_17452:
[----:B------:R-:W0:Y:S02]  /*56b0*/  I2F.F64.S16 R4, R9 ;  /* 0x0000000900047312 */ /* 0x000e240000101c00 */
[----:B0-----:R0:W-:Y:S01]  /*56c0*/  STG.E.64 desc[UR36][R2.64], R4 ;  /* 0x0000000402007986 */ /* 0x0011e2000c101b24 */
[----:B------:R-:W-:Y:S05]  /*56d0*/  BRA `(.L_x_17447) ;  /* 0x0000000800947947 */ /* 0x000fea0003800000 */
.L_x_17442:
        /* <DEDUP_REMOVED lines=12> */
.L_x_17457:
        /* <DEDUP_REMOVED lines=18> */
.L_x_17460:
[----:B------:R-:W-:-:S04]  /*58c0*/  SHF.R.U32.HI R5, RZ, 0x18, R5 ;  /* 0x00000018ff057819 */ /* 0x000fc80000011605 */
[----:B------:R-:W-:-:S07]  /*58d0*/  LOP3.LUT R0, R0, 0x80, R5, 0xf8, !PT ;  /* 0x0000008000007812 */ /* 0x000fce00078ef805 */
.L_x_17459:
[----:B------:R-:W-:Y:S05]  /*58e0*/  BSYNC.RECONVERGENT B0 ;  /* 0x0000000000007941 */ /* 0x000fea0003800200 */
.L_x_17458:
[----:B------:R0:W-:Y:S01]  /*58f0*/  STG.E.U8 desc[UR36][R2.64], R0 ;  /* 0x0000000002007986 */ /* 0x0001e2000c101124 */
[----:B------:R-:W-:Y:S05]  /*5900*/  BRA `(.L_x_17447) ;  /* 0x0000000800087947 */ /* 0x000fea0003800000 */
.L_x_17456:
        /* <DEDUP_REMOVED lines=18> */
.L_x_17463:
[----:B------:R-:W-:-:S04]  /*5a30*/  SHF.R.U32.HI R5, RZ, 0x18, R5 ;  /* 0x00000018ff057819 */ /* 0x000fc80000011605 */
[----:B------:R-:W-:-:S07]  /*5a40*/  LOP3.LUT R0, R0, 0x80, R5, 0xf8, !PT ;  /* 0x0000008000007812 */ /* 0x000fce00078ef805 */
.L_x_17462:
[----:B------:R-:W-:Y:S05]  /*5a50*/  BSYNC.RECONVERGENT B0 ;  /* 0x0000000000007941 */ /* 0x000fea0003800200 */
.L_x_17461:
[----:B------:R0:W-:Y:S01]  /*5a60*/  STG.E.U8 desc[UR36][R2.64], R0 ;  /* 0x0000000002007986 */ /* 0x0001e2000c101124 */
[----:B------:R-:W-:Y:S05]  /*5a70*/  BRA `(.L_x_17447) ;  /* 0x0000000400ac7947 */ /* 0x000fea0003800000 */
.L_x_17455:
        /* <DEDUP_REMOVED lines=22> */
.L_x_17465:
[----:B------:R-:W-:-:S04]  /*5be0*/  PRMT R4, R9, 0x9910, RZ ;  /* 0x0000991009047816 */ /* 0x000fc800000000ff */
[----:B------:R-:W-:-:S05]  /*5bf0*/  SHF.R.S32.HI R5, RZ, 0x1f, R4 ;  /* 0x0000001fff057819 */ /* 0x000fca0000011404 */
[----:B------:R0:W-:Y:S01]  /*5c00*/  STG.E.64 desc[UR36][R2.64], R4 ;  /* 0x0000000402007986 */ /* 0x0001e2000c101b24 */
[----:B------:R-:W-:Y:S05]  /*5c10*/  BRA `(.L_x_17447) ;  /* 0x0000000400447947 */ /* 0x000fea0003800000 */
.L_x_17464:
[----:B------:R-:W-:-:S05]  /*5c20*/  PRMT R5, R9, 0x9910, RZ ;  /* 0x0000991009057816 */ /* 0x000fca00000000ff */
[----:B------:R0:W-:Y:S01]  /*5c30*/  STG.E desc[UR36][R2.64], R5 ;  /* 0x0000000502007986 */ /* 0x0001e2000c101924 */
[----:B------:R-:W-:Y:S05]  /*5c40*/  BRA `(.L_x_17447) ;  /* 0x0000000400387947 */ /* 0x000fea0003800000 */
.L_x_17454:
        /* <DEDUP_REMOVED lines=11> */
.L_x_17467:
[----:B------:R-:W-:Y:S01]  /*5d00*/  CS2R R6, SRZ ;  /* 0x0000000000067805 */ /* 0x000fe2000001ff00 */
[----:B------:R-:W0:Y:S04]  /*5d10*/  I2F.F64.S16 R4, R9 ;  /* 0x0000000900047312 */ /* 0x000e280000101c00 */
[----:B0-----:R4:W-:Y:S01]  /*5d20*/  STG.E.128 desc[UR36][R2.64], R4 ;  /* 0x0000000402007986 */ /* 0x0019e2000c101d24 */
[----:B------:R-:W-:Y:S05]  /*5d30*/  BRA `(.L_x_17447) ;  /* 0x0000000000fc7947 */ /* 0x000fea0003800000 */
.L_x_17466:
[----:B------:R-:W-:-:S09]  /*5d40*/  UISETP.NE.AND UP0, UPT, UR4, 0xf, UPT ;  /* 0x0000000f0400788c */ /* 0x000fd2000bf05270 */
[----:B------:R-:W-:Y:S05]  /*5d50*/  BRA.U !UP0, `(.L_x_17468) ;  /* 0x0000000108e87547 */ /* 0x000fea000b800000 */
[----:B------:R-:W-:-:S09]  /*5d60*/  UISETP.NE.AND UP0, UPT, UR4, 0x17, UPT ;  /* 0x000000170400788c */ /* 0x000fd2000bf05270 */
[----:B------:R-:W-:Y:S05]  /*5d70*/  BRA.U !UP0, `(.L_x_17469) ;  /* 0x0000000108907547 */ /* 0x000fea000b800000 */
[----:B------:R-:W-:-:S09]  /*5d80*/  UISETP.NE.AND UP0, UPT, UR4, 0x18, UPT ;  /* 0x000000180400788c */ /* 0x000fd2000bf05270 */
[----:B------:R-:W-:Y:S05]  /*5d90*/  BRA.U !UP0, `(.L_x_17470) ;  /* 0x0000000108447547 */ /* 0x000fea000b800000 */
.L_x_17446:
        /* <DEDUP_REMOVED lines=16> */
.L_x_17471:
[----:B------:R-:W-:Y:S05]  /*5ea0*/  BRA `(.L_x_17447) ;  /* 0x0000000000a07947 */ /* 0x000fea0003800000 */
.L_x_17470:
        /* <DEDUP_REMOVED lines=13> */
.L_x_17473:
[----:B------:R-:W-:Y:S05]  /*5f80*/  BSYNC.RECONVERGENT B0 ;  /* 0x0000000000007941 */ /* 0x000fea0003800200 */
.L_x_17472:
[----:B------:R-:W-:-:S05]  /*5f90*/  LOP3.LUT R5, R0, 0x80, R5, 0xf8, !PT ;  /* 0x0000008000057812 */ /* 0x000fca00078ef805 */
[----:B------:R2:W-:Y:S01]  /*5fa0*/  STG.E.U8 desc[UR36][R2.64], R5 ;  /* 0x0000000502007986 */ /* 0x0005e2000c101124 */
[----:B------:R-:W-:Y:S05]  /*5fb0*/  BRA `(.L_x_17447) ;  /* 0x00000000005c7947 */ /* 0x000fea0003800000 */
.L_x_17469:
        /* <DEDUP_REMOVED lines=12> */
.L_x_17475:
[----:B------:R-:W-:Y:S01]  /*6080*/  IMAD.MOV.U32 R0, RZ, RZ, 0x7f ;  /* 0x0000007fff007424 */ /* 0x000fe200078e00ff */
[----:B------:R-:W-:-:S04]  /*6090*/  ISETP.GT.U32.AND P0, PT, R4, 0x7f800000, PT ;  /* 0x7f8000000400780c */ /* 0x000fc80003f04070 */
[----:B------:R-:W-:-:S09]  /*60a0*/  SEL R0, R0, 0x7c, P0 ;  /* 0x0000007c00007807 */ /* 0x000fd20000000000 */
.L_x_17476:
[----:B------:R-:W-:Y:S05]  /*60b0*/  BSYNC.RECONVERGENT B0 ;  /* 0x0000000000007941 */ /* 0x000fea0003800200 */
.L_x_17474:
[----:B------:R-:W-:-:S04]  /*60c0*/  SHF.R.U32.HI R5, RZ, 0x18, R5 ;  /* 0x00000018ff057819 */ /* 0x000fc80000011605 */
[----:B------:R-:W-:-:S05]  /*60d0*/  LOP3.LUT R5, R0, 0x80, R5, 0xf8, !PT ;  /* 0x0000008000057812 */ /* 0x000fca00078ef805 */
[----:B------:R1:W-:Y:S01]  /*60e0*/  STG.E.U8 desc[UR36][R2.64], R5 ;  /* 0x0000000502007986 */ /* 0x0003e2000c101124 */
[----:B------:R-:W-:Y:S05]  /*60f0*/  BRA `(.L_x_17447) ;  /* 0x00000000000c7947 */ /* 0x000fea0003800000 */
.L_x_17468:
[----:B------:R-:W0:Y:S02]  /*6100*/  I2F.S16 R0, R9 ;  /* 0x0000000900007306 */ /* 0x000e240000101400 */
[----:B0-----:R-:W-:-:S05]  /*6110*/  F2FP.BF16.F32.PACK_AB R0, RZ, R0 ;  /* 0x00000000ff00723e */ /* 0x001fca00000010ff */
[----:B------:R0:W-:Y:S02]  /*6120*/  STG.E.U16 desc[UR36][R2.64], R0 ;  /* 0x0000000002007986 */ /* 0x0001e4000c101524 */
.L_x_17447:
[----:B------:R-:W-:-:S07]  /*6130*/  IADD3 R17, PT, PT, R17, 0x80, RZ ;  /* 0x0000008011117810 */ /* 0x000fce0007ffe0ff */
.L_x_17407:
[----:B------:R-:W-:Y:S05]  /*6140*/  BSYNC.RECONVERGENT B6 ;  /* 0x0000000000067941 */ /* 0x000fea0003800200 */
.L_x_17406:
        /* <DEDUP_REMOVED lines=307> */
.L_x_17479:
        /* <DEDUP_REMOVED lines=16> */
.L_x_17483:
[----:B------:R0:W5:Y:S01]  /*7580*/  LDG.E.U8 R0, desc[UR36][R2.64] ;  /* 0x0000002402007981 */ /* 0x000162000c1e1100 */
[----:B------:R-:W-:Y:S05]  /*7590*/  BRA `(.L_x_17485) ;  /* 0x0000000c004c7947 */ /* 0x000fea0003800000 */
.L_x_17482:
        /* <DEDUP_REMOVED lines=8> */
.L_x_17487:
[----:B------:R3:W5:Y:S01]  /*7620*/  LDG.E.U16 R0, desc[UR36][R2.64] ;  /* 0x0000002402007981 */ /* 0x000762000c1e1500 */
[----:B------:R-:W-:Y:S05]  /*7630*/  BRA `(.L_x_17485) ;  /* 0x0000000c00247947 */ /* 0x000fea0003800000 */
.L_x_17486:
[----:B------:R0:W5:Y:S01]  /*7640*/  LDG.E.U16 R0, desc[UR36][R2.64] ;  /* 0x0000002402007981 */ /* 0x000162000c1e1500 */
[----:B------:R-:W-:Y:S05]  /*7650*/  BRA `(.L_x_17485) ;  /* 0x0000000c001c7947 */ /* 0x000fea0003800000 */
.L_x_17481:
        /* <DEDUP_REMOVED lines=9> */
.L_x_17489:
[----:B------:R-:W2:Y:S02]  /*76f0*/  LDG.E.U16 R4, desc[UR36][R2.64] ;  /* 0x0000002402047981 */ /* 0x000ea4000c1e1500 */
[----:B--2---:R-:W-:-:S06]  /*7700*/  HADD2.F32 R4, -RZ, R4.H0_H0 ;  /* 0x20000004ff047230 */ /* 0x004fcc0000004100 */
[----:B------:R-:W0:Y:S02]  /*7710*/  F2I.FTZ.TRUNC.NTZ R4, R4 ;  /* 0x0000000400047305 */ /* 0x000e24000021f100 */
[----:B0-----:R-:W-:Y:S01]  /*7720*/  PRMT R0, R4, 0x7610, R0 ;  /* 0x0000761004007816 */ /* 0x001fe20000000000 */
[----:B------:R-:W-:Y:S06]  /*7730*/  BRA `(.L_x_17485) ;  /* 0x0000000800e47947 */ /* 0x000fec0003800000 */
.L_x_17488:
        /* <DEDUP_REMOVED lines=9> */
.L_x_17491:
[----:B------:R-:W2:Y:S02]  /*77d0*/  LDG.E.U16 R2, desc[UR36][R2.64] ;  /* 0x0000002402027981 */ /* 0x000ea4000c1e1500 */
[----:B--2---:R-:W-:-:S06]  /*77e0*/  HADD2.F32 R4, -RZ, R2.H0_H0 ;  /* 0x20000002ff047230 */ /* 0x004fcc0000004100 */
[----:B------:R-:W0:Y:S02]  /*77f0*/  F2I.FTZ.TRUNC.NTZ R4, R4 ;  /* 0x0000000400047305 */ /* 0x000e24000021f100 */
[----:B0-----:R-:W-:Y:S01]  /*7800*/  PRMT R0, R4, 0x7610, R0 ;  /* 0x0000761004007816 */ /* 0x001fe20000000000 */
[----:B------:R-:W-:Y:S06]  /*7810*/  BRA `(.L_x_17485) ;  /* 0x0000000800ac7947 */ /* 0x000fec0003800000 */
.L_x_17490:
[----:B------:R-:W2:Y:S02]  /*7820*/  LDG.E.64 R2, desc[UR36][R2.64] ;  /* 0x0000002402027981 */ /* 0x000ea4000c1e1b00 */
[----:B--2---:R0:W1:Y:S02]  /*7830*/  F2I.F64.TRUNC R0, R2 ;  /* 0x0000000200007311 */ /* 0x004064000030d100 */
[----:B01----:R-:W-:Y:S05]  /*7840*/  BRA `(.L_x_17485) ;  /* 0x0000000800a07947 */ /* 0x003fea0003800000 */
.L_x_17480:
        /* <DEDUP_REMOVED lines=12> */
.L_x_17494:
[----:B------:R-:W2:Y:S02]  /*7910*/  LDG.E.64 R2, desc[UR36][R2.64] ;  /* 0x0000002402027981 */ /* 0x000ea4000c1e1b00 */
[----:B--2---:R0:W1:Y:S02]  /*7920*/  F2I.F64.TRUNC R0, R2 ;  /* 0x0000000200007311 */ /* 0x004064000030d100 */
[----:B01----:R-:W-:Y:S05]  /*7930*/  BRA `(.L_x_17485) ;  /* 0x0000000800647947 */ /* 0x003fea0003800000 */
.L_x_17493:
        /* <DEDUP_REMOVED lines=27> */
.L_x_17496:
        /* <DEDUP_REMOVED lines=14> */
.L_x_17495:
[----:B------:R-:W2:Y:S02]  /*7bd0*/  LDG.E.U16 R4, desc[UR36][R2.64] ;  /* 0x0000002402047981 */ /* 0x000ea4000c1e1500 */
[----:B--2---:R-:W-:-:S06]  /*7be0*/  IMAD.U32 R4, R4, 0x10000, RZ ;  /* 0x0001000004047824 */ /* 0x004fcc00078e00ff */
[----:B------:R-:W0:Y:S02]  /*7bf0*/  F2I.FTZ.TRUNC.NTZ R4, R4 ;  /* 0x0000000400047305 */ /* 0x000e24000021f100 */
[----:B0-----:R-:W-:Y:S01]  /*7c00*/  PRMT R0, R4, 0x7610, R0 ;  /* 0x0000761004007816 */ /* 0x001fe20000000000 */
[----:B------:R-:W-:Y:S06]  /*7c10*/  BRA `(.L_x_17485) ;  /* 0x0000000400ac7947 */ /* 0x000fec0003800000 */
.L_x_17492:
        /* <DEDUP_REMOVED lines=10> */
.L_x_17499:
        /* <DEDUP_REMOVED lines=21> */
.L_x_17503:
[----:B------:R-:W-:Y:S05]  /*7e10*/  BSYNC.RECONVERGENT B1 ;  /* 0x0000000000017941 */ /* 0x000fea0003800200 */
.L_x_17502:
[----:B------:R-:W-:Y:S02]  /*7e20*/  SHF.L.U32 R0, R0, 0x14, RZ ;  /* 0x0000001400007819 */ /* 0x000fe400000006ff */
[----:B------:R-:W-:-:S04]  /*7e30*/  LEA R2, R2, 0x3b800000, 0x17 ;  /* 0x3b80000002027811 */ /* 0x000fc800078eb8ff */
[----:B------:R-:W-:-:S07]  /*7e40*/  LOP3.LUT R4, R2, R0, R7, 0xfe, !PT ;  /* 0x0000000002047212 */ /* 0x000fce00078efe07 */
.L_x_17501:
[----:B------:R-:W-:Y:S05]  /*7e50*/  BSYNC.RECONVERGENT B0 ;  /* 0x0000000000007941 */ /* 0x000fea0003800200 */
.L_x_17500:
[----:B------:R-:W0:Y:S02]  /*7e60*/  F2I.FTZ.TRUNC.NTZ R4, R4 ;  /* 0x0000000400047305 */ /* 0x000e24000021f100 */
[----:B0-----:R-:W-:Y:S01]  /*7e70*/  PRMT R0, R4, 0x7610, R0 ;  /* 0x0000761004007816 */ /* 0x001fe20000000000 */
[----:B------:R-:W-:Y:S06]  /*7e80*/  BRA `(.L_x_17485) ;  /* 0x0000000400107947 */ /* 0x000fec0003800000 */
.L_x_17498:
        /* <DEDUP_REMOVED lines=21> */
.L_x_17507:
[----:B------:R-:W-:Y:S05]  /*7fe0*/  BSYNC.RECONVERGENT B1 ;  /* 0x0000000000017941 */ /* 0x000fea0003800200 */
.L_x_17506:
[----:B------:R-:W-:Y:S01]  /*7ff0*/  IMAD.SHL.U32 R0, R0, 0x200000, RZ ;  /* 0x0020000000007824 */ /* 0x000fe200078e00ff */
[----:B------:R-:W-:-:S04]  /*8000*/  LEA R2, R2, 0x37800000, 0x17 ;  /* 0x3780000002027811 */ /* 0x000fc800078eb8ff */
[----:B------:R-:W-:-:S07]  /*8010*/  LOP3.LUT R4, R2, R0, R7, 0xfe, !PT ;  /* 0x0000000002047212 */ /* 0x000fce00078efe07 */
.L_x_17505:
[----:B------:R-:W-:Y:S05]  /*8020*/  BSYNC.RECONVERGENT B0 ;  /* 0x0000000000007941 */ /* 0x000fea0003800200 */
.L_x_17504:
[----:B------:R-:W0:Y:S02]  /*8030*/  F2I.FTZ.TRUNC.NTZ R4, R4 ;  /* 0x0000000400047305 */ /* 0x000e24000021f100 */
[----:B0-----:R-:W-:Y:S01]  /*8040*/  PRMT R0, R4, 0x7610, R0 ;  /* 0x0000761004007816 */ /* 0x001fe20000000000 */
[----:B------:R-:W-:Y:S06]  /*8050*/  BRA `(.L_x_17485) ;  /* 0x00000000009c7947 */ /* 0x000fec0003800000 */
.L_x_17497:
        /* <DEDUP_REMOVED lines=14> */
.L_x_17511:
[----:B------:R-:W-:Y:S05]  /*8140*/  BSYNC.RECONVERGENT B0 ;  /* 0x0000000000007941 */ /* 0x000fea0003800200 */
.L_x_17510:
[----:B------:R-:W0:Y:S02]  /*8150*/  F2I.FTZ.TRUNC.NTZ R4, R4 ;  /* 0x0000000400047305 */ /* 0x000e24000021f100 */
[----:B0-----:R-:W-:Y:S01]  /*8160*/  PRMT R0, R4, 0x7610, R0 ;  /* 0x0000761004007816 */ /* 0x001fe20000000000 */
[----:B------:R-:W-:Y:S06]  /*8170*/  BRA `(.L_x_17485) ;  /* 0x0000000000547947 */ /* 0x000fec0003800000 */
.L_x_17484:
        /* <DEDUP_REMOVED lines=16> */
.L_x_17512:
[----:B------:R-:W-:Y:S01]  /*8280*/  PRMT R0, RZ, 0x7610, R0 ;  /* 0x00007610ff007816 */ /* 0x000fe20000000000 */
[----:B------:R-:W-:Y:S06]  /*8290*/  BRA `(.L_x_17485) ;  /* 0x00000000000c7947 */ /* 0x000fec0003800000 */
.L_x_17509:
[----:B------:R1:W5:Y:S01]  /*82a0*/  LDG.E.U16 R0, desc[UR36][R2.64] ;  /* 0x0000002402007981 */ /* 0x000362000c1e1500 */
[----:B------:R-:W-:Y:S05]  /*82b0*/  BRA `(.L_x_17485) ;  /* 0x0000000000047947 */ /* 0x000fea0003800000 */
.L_x_17508:
[----:B------:R2:W5:Y:S02]  /*82c0*/  LDG.E.U16 R0, desc[UR36][R2.64] ;  /* 0x0000002402007981 */ /* 0x000564000c1e1500 */
.L_x_17485:
        /* <DEDUP_REMOVED lines=21> */
.L_x_17516:
[----:B------:R4:W-:Y:S01]  /*8420*/  STG.E.U8 desc[UR36][R2.64], R9 ;  /* 0x0000000902007986 */ /* 0x0009e2000c101124 */
[----:B------:R-:W-:Y:S05]  /*8430*/  BRA `(.L_x_17518) ;  /* 0x0000000c004c7947 */ /* 0x000fea0003800000 */
.L_x_17515:
        /* <DEDUP_REMOVED lines=10> */
.L_x_17520:
[----:B------:R-:W-:-:S05]  /*84e0*/  PRMT R5, R9, 0x9910, RZ ;  /* 0x0000991009057816 */ /* 0x000fca00000000ff */
[----:B------:R2:W-:Y:S01]  /*84f0*/  STG.E desc[UR36][R2.64], R5 ;  /* 0x0000000502007986 */ /* 0x0005e2000c101924 */
[----:B------:R-:W-:Y:S05]  /*8500*/  BRA `(.L_x_17518) ;  /* 0x0000000c00187947 */ /* 0x000fea0003800000 */
.L_x_17519:
[----:B------:R0:W-:Y:S01]  /*8510*/  STG.E.U16 desc[UR36][R2.64], R9 ;  /* 0x0000000902007986 */ /* 0x0001e2000c101524 */
[----:B------:R-:W-:Y:S05]  /*8520*/  BRA `(.L_x_17518) ;  /* 0x0000000c00107947 */ /* 0x000fea0003800000 */
.L_x_17514:
        /* <DEDUP_REMOVED lines=9> */
.L_x_17522:
[----:B------:R-:W0:Y:S02]  /*85c0*/  I2F.S16 R0, R9 ;  /* 0x0000000900007306 */ /* 0x000e240000101400 */
[----:B0-----:R-:W-:-:S05]  /*85d0*/  F2FP.F16.F32.PACK_AB R0, RZ, R0 ;  /* 0x00000000ff00723e */ /* 0x001fca00000000ff */
[----:B------:R0:W-:Y:S01]  /*85e0*/  STG.E.U16 desc[UR36][R2.64], R0 ;  /* 0x0000000002007986 */ /* 0x0001e2000c101524 */
[----:B------:R-:W-:Y:S05]  /*85f0*/  BRA `(.L_x_17518) ;  /* 0x0000000800dc7947 */ /* 0x000fea0003800000 */
.L_x_17521:
        /* <DEDUP_REMOVED lines=10> */
.L_x_17524:
[----:B------:R-:W0:Y:S02]  /*86a0*/  I2F.S16 R9, R9 ;  /* 0x0000000900097306 */ /* 0x000e240000101400 */
[----:B0-----:R-:W-:-:S04]  /*86b0*/  F2FP.F16.F32.PACK_AB R5, RZ, R9 ;  /* 0x00000009ff05723e */ /* 0x001fc800000000ff */
[----:B------:R-:W-:-:S05]  /*86c0*/  PRMT R5, R5, 0x5410, RZ ;  /* 0x0000541005057816 */ /* 0x000fca00000000ff */
[----:B------:R0:W-:Y:S01]  /*86d0*/  STG.E desc[UR36][R2.64], R5 ;  /* 0x0000000502007986 */ /* 0x0001e2000c101924 */
[----:B------:R-:W-:Y:S05]  /*86e0*/  BRA `(.L_x_17518) ;  /* 0x0000000800a07947 */ /* 0x000fea0003800000 */
.L_x_17523:
[----:B------:R-:W0:Y:S02]  /*86f0*/  I2F.F64.S16 R4, R9 ;  /* 0x0000000900047312 */ /* 0x000e240000101c00 */
[----:B0-----:R0:W-:Y:S01]  /*8700*/  STG.E.64 desc[UR36][R2.64], R4 ;  /* 0x0000000402007986 */ /* 0x0011e2000c101b24 */
[----:B------:R-:W-:Y:S05]  /*8710*/  BRA `(.L_x_17518) ;  /* 0x0000000800947947 */ /* 0x000fea0003800000 */
.L_x_17513:
        /* <DEDUP_REMOVED lines=12> */
.L_x_17528:
        /* <DEDUP_REMOVED lines=18> */
.L_x_17531:
[----:B------:R-:W-:-:S04]  /*8900*/  SHF.R.U32.HI R5, RZ, 0x18, R5 ;  /* 0x00000018ff057819 */ /* 0x000fc80000011605 */
[----:B------:R-:W-:-:S07]  /*8910*/  LOP3.LUT R0, R0, 0x80, R5, 0xf8, !PT ;  /* 0x0000008000007812 */ /* 0x000fce00078ef805 */
.L_x_17530:
[----:B------:R-:W-:Y:S05]  /*8920*/  BSYNC.RECONVERGENT B0 ;  /* 0x0000000000007941 */ /* 0x000fea0003800200 */
.L_x_17529:
[----:B------:R0:W-:Y:S01]  /*8930*/  STG.E.U8 desc[UR36][R2.64], R0 ;  /* 0x0000000002007986 */ /* 0x0001e2000c101124 */
[----:B------:R-:W-:Y:S05]  /*8940*/  BRA `(.L_x_17518) ;  /* 0x0000000800087947 */ /* 0x000fea0003800000 */
.L_x_17527:
        /* <DEDUP_REMOVED lines=18> */
.L_x_17534:
[----:B------:R-:W-:-:S04]  /*8a70*/  SHF.R.U32.HI R5, RZ, 0x18, R5 ;  /* 0x00000018ff057819 */ /* 0x000fc80000011605 */
[----:B------:R-:W-:-:S07]  /*8a80*/  LOP3.LUT R0, R0, 0x80, R5, 0xf8, !PT ;  /* 0x0000008000007812 */ /* 0x000fce00078ef805 */
.L_x_17533:
[----:B------:R-:W-:Y:S05]  /*8a90*/  BSYNC.RECONVERGENT B0 ;  /* 0x0000000000007941 */ /* 0x000fea0003800200 */
.L_x_17532:
[----:B------:R0:W-:Y:S01]  /*8aa0*/  STG.E.U8 desc[UR36][R2.64], R0 ;  /* 0x0000000002007986 */ /* 0x0001e2000c101124 */
[----:B------:R-:W-:Y:S05]  /*8ab0*/  BRA `(.L_x_17518) ;  /* 0x0000000400ac7947 */ /* 0x000fea0003800000 */
.L_x_17526:
        /* <DEDUP_REMOVED lines=22> */
.L_x_17536:
[----:B------:R-:W-:-:S04]  /*8c20*/  PRMT R4, R9, 0x9910, RZ ;  /* 0x0000991009047816 */ /* 0x000fc800000000ff */
[----:B------:R-:W-:-:S05]  /*8c30*/  SHF.R.S32.HI R5, RZ, 0x1f, R4 ;  /* 0x0000001fff057819 */ /* 0x000fca0000011404 */
[----:B------:R0:W-:Y:S01]  /*8c40*/  STG.E.64 desc[UR36][R2.64], R4 ;  /* 0x0000000402007986 */ /* 0x0001e2000c101b24 */
[----:B------:R-:W-:Y:S05]  /*8c50*/  BRA `(.L_x_17518) ;  /* 0x0000000400447947 */ /* 0x000fea0003800000 */
.L_x_17535:
[----:B------:R-:W-:-:S05]  /*8c60*/  PRMT R5, R9, 0x9910, RZ ;  /* 0x0000991009057816 */ /* 0x000fca00000000ff */
[----:B------:R0:W-:Y:S01]  /*8c70*/  STG.E desc[UR36][R2.64], R5 ;  /* 0x0000000502007986 */ /* 0x0001e2000c101924 */
[----:B------:R-:W-:Y:S05]  /*8c80*/  BRA `(.L_x_17518) ;  /* 0x0000000400387947 */ /* 0x000fea0003800000 */
.L_x_17525:
        /* <DEDUP_REMOVED lines=11> */
.L_x_17538:
[----:B------:R-:W-:Y:S01]  /*8d40*/  CS2R R6, SRZ ;  /* 0x0000000000067805 */ /* 0x000fe2000001ff00 */
[----:B------:R-:W0:Y:S04]  /*8d50*/  I2F.F64.S16 R4, R9 ;  /* 0x0000000900047312 */ /* 0x000e280000101c00 */
[----:B0-----:R0:W-:Y:S01]  /*8d60*/  STG.E.128 desc[UR36][R2.64], R4 ;  /* 0x0000000402007986 */ /* 0x0011e2000c101d24 */
[----:B------:R-:W-:Y:S05]  /*8d70*/  BRA `(.L_x_17518) ;  /* 0x0000000000fc7947 */ /* 0x000fea0003800000 */
.L_x_17537:
[----:B------:R-:W-:-:S09]  /*8d80*/  UISETP.NE.AND UP0, UPT, UR4, 0xf, UPT ;  /* 0x0000000f0400788c */ /* 0x000fd2000bf05270 */
[----:B------:R-:W-:Y:S05]  /*8d90*/  BRA.U !UP0, `(.L_x_17539) ;  /* 0x0000000108e87547 */ /* 0x000fea000b800000 */
[----:B------:R-:W-:-:S09]  /*8da0*/  UISETP.NE.AND UP0, UPT, UR4, 0x17, UPT ;  /* 0x000000170400788c */ /* 0x000fd2000bf05270 */
[----:B------:R-:W-:Y:S05]  /*8db0*/  BRA.U !UP0, `(.L_x_17540) ;  /* 0x0000000108907547 */ /* 0x000fea000b800000 */
[----:B------:R-:W-:-:S09]  /*8dc0*/  UISETP.NE.AND UP0, UPT, UR4, 0x18, UPT ;  /* 0x000000180400788c */ /* 0x000fd2000bf05270 */
[----:B------:R-:W-:Y:S05]  /*8dd0*/  BRA.U !UP0, `(.L_x_17541) ;  /* 0x0000000108447547 */ /* 0x000fea000b800000 */
.L_x_17517:
        /* <DEDUP_REMOVED lines=16> */
.L_x_17542:
[----:B------:R-:W-:Y:S05]  /*8ee0*/  BRA `(.L_x_17518) ;  /* 0x0000000000a07947 */ /* 0x000fea0003800000 */
.L_x_17541:
        /* <DEDUP_REMOVED lines=13> */
.L_x_17544:
[----:B------:R-:W-:Y:S05]  /*8fc0*/  BSYNC.RECONVERGENT B0 ;  /* 0x0000000000007941 */ /* 0x000fea0003800200 */
.L_x_17543:
[----:B------:R-:W-:-:S05]  /*8fd0*/  LOP3.LUT R5, R0, 0x80, R5, 0xf8, !PT ;  /* 0x0000008000057812 */ /* 0x000fca00078ef805 */
[----:B------:R0:W-:Y:S01]  /*8fe0*/  STG.E.U8 desc[UR36][R2.64], R5 ;  /* 0x0000000502007986 */ /* 0x0001e2000c101124 */
[----:B------:R-:W-:Y:S05]  /*8ff0*/  BRA `(.L_x_17518) ;  /* 0x00000000005c7947 */ /* 0x000fea0003800000 */
.L_x_17540:
        /* <DEDUP_REMOVED lines=12> */
.L_x_17546:
[----:B------:R-:W-:Y:S01]  /*90c0*/  IMAD.MOV.U32 R0, RZ, RZ, 0x7f ;  /* 0x0000007fff007424 */ /* 0x000fe200078e00ff */
[----:B------:R-:W-:-:S04]  /*90d0*/  ISETP.GT.U32.AND P0, PT, R4, 0x7f800000, PT ;  /* 0x7f8000000400780c */ /* 0x000fc80003f04070 */
[----:B------:R-:W-:-:S09]  /*90e0*/  SEL R0, R0, 0x7c, P0 ;  /* 0x0000007c00007807 */ /* 0x000fd20000000000 */
.L_x_17547:
[----:B------:R-:W-:Y:S05]  /*90f0*/  BSYNC.RECONVERGENT B0 ;  /* 0x0000000000007941 */ /* 0x000fea0003800200 */
.L_x_17545:
[----:B------:R-:W-:-:S04]  /*9100*/  SHF.R.U32.HI R5, RZ, 0x18, R5 ;  /* 0x00000018ff057819 */ /* 0x000fc80000011605 */
[----:B------:R-:W-:-:S05]  /*9110*/  LOP3.LUT R5, R0, 0x80, R5, 0xf8, !PT ;  /* 0x0000008000057812 */ /* 0x000fca00078ef805 */
[----:B------:R0:W-:Y:S01]  /*9120*/  STG.E.U8 desc[UR36][R2.64], R5 ;  /* 0x0000000502007986 */ /* 0x0001e2000c101124 */
[----:B------:R-:W-:Y:S05]  /*9130*/  BRA `(.L_x_17518) ;  /* 0x00000000000c7947 */ /* 0x000fea0003800000 */
.L_x_17539:
[----:B------:R-:W0:Y:S02]  /*9140*/  I2F.S16 R0, R9 ;  /* 0x0000000900007306 */ /* 0x000e240000101400 */
[----:B0-----:R-:W-:-:S05]  /*9150*/  F2FP.BF16.F32.PACK_AB R0, RZ, R0 ;  /* 0x00000000ff00723e */ /* 0x001fca00000010ff */
[----:B------:R0:W-:Y:S02]  /*9160*/  STG.E.U16 desc[UR36][R2.64], R0 ;  /* 0x0000000002007986 */ /* 0x0001e4000c101524 */
.L_x_17518:
[----:B------:R-:W-:-:S07]  /*9170*/  VIADD R17, R17, 0x80 ;  /* 0x0000008011117836 */ /* 0x000fce0000000000 */
.L_x_17478:
[----:B------:R-:W-:Y:S05]  /*9180*/  BSYNC.RECONVERGENT B6 ;  /* 0x0000000000067941 */ /* 0x000fea0003800200 */
.L_x_17477:
        /* <DEDUP_REMOVED lines=306> */
.L_x_17548:
        /* <DEDUP_REMOVED lines=18> */
.L_x_17552:
[----:B------:R0:W5:Y:S01]  /*a5d0*/  LDG.E.U8 R0, desc[UR36][R2.64] ;  /* 0x0000002402007981 */ /* 0x000162000c1e1100 */
[----:B------:R-:W-:Y:S05]  /*a5e0*/  BRA `(.L_x_17554) ;  /* 0x0000000c004c7947 */ /* 0x000fea0003800000 */
.L_x_17551:
        /* <DEDUP_REMOVED lines=8> */
.L_x_17556:
[----:B------:R0:W5:Y:S01]  /*a670*/  LDG.E.U16 R0, desc[UR36][R2.64] ;  /* 0x0000002402007981 */ /* 0x000162000c1e1500 */
[----:B------:R-:W-:Y:S05]  /*a680*/  BRA `(.L_x_17554) ;  /* 0x0000000c00247947 */ /* 0x000fea0003800000 */
.L_x_17555:
[----:B------:R0:W5:Y:S01]  /*a690*/  LDG.E.U16 R0, desc[UR36][R2.64] ;  /* 0x0000002402007981 */ /* 0x000162000c1e1500 */
[----:B------:R-:W-:Y:S05]  /*a6a0*/  BRA `(.L_x_17554) ;  /* 0x0000000c001c7947 */ /* 0x000fea0003800000 */
.L_x_17550:
        /* <DEDUP_REMOVED lines=9> */
.L_x_17558:
[----:B------:R-:W2:Y:S02]  /*a740*/  LDG.E.U16 R4, desc[UR36][R2.64] ;  /* 0x0000002402047981 */ /* 0x000ea4000c1e1500 */
[----:B--2---:R-:W-:-:S06]  /*a750*/  HADD2.F32 R4, -RZ, R4.H0_H0 ;  /* 0x20000004ff047230 */ /* 0x004fcc0000004100 */
[----:B------:R-:W0:Y:S02]  /*a760*/  F2I.FTZ.TRUNC.NTZ R4, R4 ;  /* 0x0000000400047305 */ /* 0x000e24000021f100 */
[----:B0-----:R-:W-:Y:S01]  /*a770*/  PRMT R0, R4, 0x7610, R0 ;  /* 0x0000761004007816 */ /* 0x001fe20000000000 */
[----:B------:R-:W-:Y:S06]  /*a780*/  BRA `(.L_x_17554) ;  /* 0x0000000800e47947 */ /* 0x000fec0003800000 */
.L_x_17557:
        /* <DEDUP_REMOVED lines=9> */
.L_x_17560:
[----:B------:R-:W2:Y:S02]  /*a820*/  LDG.E.U16 R2, desc[UR36][R2.64] ;  /* 0x0000002402027981 */ /* 0x000ea4000c1e1500 */
[----:B--2---:R-:W-:-:S06]  /*a830*/  HADD2.F32 R4, -RZ, R2.H0_H0 ;  /* 0x20000002ff047230 */ /* 0x004fcc0000004100 */
[----:B------:R-:W0:Y:S02]  /*a840*/  F2I.FTZ.TRUNC.NTZ R4, R4 ;  /* 0x0000000400047305 */ /* 0x000e24000021f100 */
[----:B0-----:R-:W-:Y:S01]  /*a850*/  PRMT R0, R4, 0x7610, R0 ;  /* 0x0000761004007816 */ /* 0x001fe20000000000 */
[----:B------:R-:W-:Y:S06]  /*a860*/  BRA `(.L_x_17554) ;  /* 0x0000000800ac7947 */ /* 0x000fec0003800000 */
.L_x_17559:
[----:B------:R-:W2:Y:S02]  /*a870*/  LDG.E.64 R2, desc[UR36][R2.64] ;  /* 0x0000002402027981 */ /* 0x000ea4000c1e1b00 */
[----:B--2---:R0:W1:Y:S02]  /*a880*/  F2I.F64.TRUNC R0, R2 ;  /* 0x0000000200007311 */ /* 0x004064000030d100 */
[----:B01----:R-:W-:Y:S05]  /*a890*/  BRA `(.L_x_17554) ;  /* 0x0000000800a07947 */ /* 0x003fea0003800000 */
.L_x_17549:
        /* <DEDUP_REMOVED lines=12> */
.L_x_17563:
[----:B------:R-:W2:Y:S02]  /*a960*/  LDG.E.64 R2, desc[UR36][R2.64] ;  /* 0x0000002402027981 */ /* 0x000ea4000c1e1b00 */
[----:B--2---:R3:W4:Y:S02]  /*a970*/  F2I.F64.TRUNC R0, R2 ;  /* 0x0000000200007311 */ /* 0x004724000030d100 */
[----:B---34-:R-:W-:Y:S05]  /*a980*/  BRA `(.L_x_17554) ;  /* 0x0000000800647947 */ /* 0x018fea0003800000 */
.L_x_17562:
        /* <DEDUP_REMOVED lines=27> */
.L_x_17565:
        /* <DEDUP_REMOVED lines=14> */
.L_x_17564:
[----:B------:R-:W2:Y:S02]  /*ac20*/  LDG.E.U16 R4, desc[UR36][R2.64] ;  /* 0x0000002402047981 */ /* 0x000ea4000c1e1500 */
[----:B--2---:R-:W-:-:S06]  /*ac30*/  SHF.L.U32 R4, R4, 0x10, RZ ;  /* 0x0000001004047819 */ /* 0x004fcc00000006ff */
[----:B------:R-:W0:Y:S02]  /*ac40*/  F2I.FTZ.TRUNC.NTZ R4, R4 ;  /* 0x0000000400047305 */ /* 0x000e24000021f100 */
[----:B0-----:R-:W-:Y:S01]  /*ac50*/  PRMT R0, R4, 0x7610, R0 ;  /* 0x0000761004007816 */ /* 0x001fe20000000000 */
[----:B------:R-:W-:Y:S06]  /*ac60*/  BRA `(.L_x_17554) ;  /* 0x0000000400ac7947 */ /* 0x000fec0003800000 */
.L_x_17561:
        /* <DEDUP_REMOVED lines=10> */
.L_x_17568:
        /* <DEDUP_REMOVED lines=21> */
.L_x_17572:
[----:B------:R-:W-:Y:S05]  /*ae60*/  BSYNC.RECONVERGENT B1 ;  /* 0x0000000000017941 */ /* 0x000fea0003800200 */
.L_x_17571:
[----:B------:R-:W-:Y:S01]  /*ae70*/  IMAD.SHL.U32 R0, R0, 0x100000, RZ ;  /* 0x0010000000007824 */ /* 0x000fe200078e00ff */
[----:B------:R-:W-:-:S04]  /*ae80*/  LEA R2, R2, 0x3b800000, 0x17 ;  /* 0x3b80000002027811 */ /* 0x000fc800078eb8ff */
[----:B------:R-:W-:-:S07]  /*ae90*/  LOP3.LUT R4, R2, R0, R7, 0xfe, !PT ;  /* 0x0000000002047212 */ /* 0x000fce00078efe07 */
.L_x_17570:
[----:B------:R-:W-:Y:S05]  /*aea0*/  BSYNC.RECONVERGENT B0 ;  /* 0x0000000000007941 */ /* 0x000fea0003800200 */
.L_x_17569:
[----:B------:R-:W0:Y:S02]  /*aeb0*/  F2I.FTZ.TRUNC.NTZ R4, R4 ;  /* 0x0000000400047305 */ /* 0x000e24000021f100 */
[----:B0-----:R-:W-:Y:S01]  /*aec0*/  PRMT R0, R4, 0x7610, R0 ;  /* 0x0000761004007816 */ /* 0x001fe20000000000 */
[----:B------:R-:W-:Y:S06]  /*aed0*/  BRA `(.L_x_17554) ;  /* 0x0000000400107947 */ /* 0x000fec0003800000 */
.L_x_17567:
        /* <DEDUP_REMOVED lines=21> */
.L_x_17576:
[----:B------:R-:W-:Y:S05]  /*b030*/  BSYNC.RECONVERGENT B1 ;  /* 0x0000000000017941 */ /* 0x000fea0003800200 */
.L_x_17575:
[----:B------:R-:W-:Y:S01]  /*b040*/  IMAD.SHL.U32 R0, R0, 0x200000, RZ ;  /* 0x0020000000007824 */ /* 0x000fe200078e00ff */
[----:B------:R-:W-:-:S04]  /*b050*/  LEA R2, R2, 0x37800000, 0x17 ;  /* 0x3780000002027811 */ /* 0x000fc800078eb8ff */
[----:B------:R-:W-:-:S07]  /*b060*/  LOP3.LUT R4, R2, R0, R7, 0xfe, !PT ;  /* 0x0000000002047212 */ /* 0x000fce00078efe07 */
.L_x_17574:
[----:B------:R-:W-:Y:S05]  /*b070*/  BSYNC.RECONVERGENT B0 ;  /* 0x0000000000007941 */ /* 0x000fea0003800200 */
.L_x_17573:
[----:B------:R-:W0:Y:S02]  /*b080*/  F2I.FTZ.TRUNC.NTZ R4, R4 ;  /* 0x0000000400047305 */ /* 0x000e24000021f100 */
[----:B0-----:R-:W-:Y:S01]  /*b090*/  PRMT R0, R4, 0x7610, R0 ;  /* 0x0000761004007816 */ /* 0x001fe20000000000 */
[----:B------:R-:W-:Y:S06]  /*b0a0*/  BRA `(.L_x_17554) ;  /* 0x00000000009c7947 */ /* 0x000fec0003800000 */
.L_x_17566:
        /* <DEDUP_REMOVED lines=14> */
.L_x_17580:
[----:B------:R-:W-:Y:S05]  /*b190*/  BSYNC.RECONVERGENT B0 ;  /* 0x0000000000007941 */ /* 0x000fea0003800200 */
.L_x_17579:
[----:B------:R-:W0:Y:S02]  /*b1a0*/  F2I.FTZ.TRUNC.NTZ R4, R4 ;  /* 0x0000000400047305 */ /* 0x000e24000021f100 */
[----:B0-----:R-:W-:Y:S01]  /*b1b0*/  PRMT R0, R4, 0x7610, R0 ;  /* 0x0000761004007816 */ /* 0x001fe20000000000 */
[----:B------:R-:W-:Y:S06]  /*b1c0*/  BRA `(.L_x_17554) ;  /* 0x0000000000547947 */ /* 0x000fec0003800000 */
.L_x_17553:
        /* <DEDUP_REMOVED lines=16> */
.L_x_17581:
[----:B------:R-:W-:Y:S01]  /*b2d0*/  PRMT R0, RZ, 0x7610, R0 ;  /* 0x00007610ff007816 */ /* 0x000fe20000000000 */
[----:B------:R-:W-:Y:S06]  /*b2e0*/  BRA `(.L_x_17554) ;  /* 0x00000000000c7947 */ /* 0x000fec0003800000 */
.L_x_17578:
[----:B------:R2:W5:Y:S01]  /*b2f0*/  LDG.E.U16 R0, desc[UR36][R2.64] ;  /* 0x0000002402007981 */ /* 0x000562000c1e1500 */
[----:B------:R-:W-:Y:S05]  /*b300*/  BRA `(.L_x_17554) ;  /* 0x0000000000047947 */ /* 0x000fea0003800000 */
.L_x_17577:
[----:B------:R1:W5:Y:S02]  /*b310*/  LDG.E.U16 R0, desc[UR36][R2.64] ;  /* 0x0000002402007981 */ /* 0x000364000c1e1500 */
.L_x_17554:
[----:B0123--:R-:W4:Y:S01]  /*b320*/  LDC R2, c[0x0][0x590] ;  /* 0x00016400ff027b82 */ /* 0x00ff220000000800 */
[----:B------:R-:W-:-:S04]  /*b330*/  UPRMT UR4, UR41, 0x9910, URZ ;  /* 0x0000991029047896 */ /* 0x000fc800080000ff */
[----:B------:R-:W-:Y:S01]  /*b340*/  UISETP.GT.AND UP0, UPT, UR4, 0x9, UPT ;  /* 0x000000090400788c */ /* 0x000fe2000bf04270 */
[----:B----45:R-:W-:Y:S02]  /*b350*/  VIMNMX.S16x2 R0, PT, PT, R0, R2, !PT ;  /* 0x0000000200007248 */ /* 0x030fe40007fe0300 */
[----:B------:R-:W-:-:S04]  /*b360*/  PRMT R2, R2, 0x7632, R2 ;  /* 0x0000763202027816 */ /* 0x000fc80000000002 */
[----:B------:R-:W-:-:S04]  /*b370*/  VIMNMX.S16x2 R0, PT, PT, R0, R2, PT ;  /* 0x0000000200007248 */ /* 0x000fc80003fe0300 */
        /* <DEDUP_REMOVED lines=12> */
.L_x_17585:
[----:B------:R-:W-:Y:S01]  /*b440*/  STG.E.U8 desc[UR36][R16.64], R5 ;  /* 0x0000000510007986 */ /* 0x000fe2000c101124 */
[----:B------:R-:W-:Y:S05]  /*b450*/  EXIT ;  /* 0x000000000000794d */ /* 0x000fea0003800000 */
.L_x_17584:
        /* <DEDUP_REMOVED lines=8> */
[----:B------:R-:W-:Y:S01]  /*b4e0*/  STG.E.64 desc[UR36][R16.64], R2 ;  /* 0x0000000210007986 */ /* 0x000fe2000c101b24 */
[----:B------:R-:W-:Y:S05]  /*b4f0*/  EXIT ;  /* 0x000000000000794d */ /* 0x000fea0003800000 */
.L_x_17588:
[----:B------:R-:W-:-:S05]  /*b500*/  PRMT R3, R5, 0x9910, RZ ;  /* 0x0000991005037816 */ /* 0x000fca00000000ff */
[----:B------:R-:W-:Y:S01]  /*b510*/  STG.E desc[UR36][R16.64], R3 ;  /* 0x0000000310007986 */ /* 0x000fe2000c101924 */
[----:B------:R-:W-:Y:S05]  /*b520*/  EXIT ;  /* 0x000000000000794d */ /* 0x000fea0003800000 */
.L_x_17587:
[----:B------:R-:W-:Y:S01]  /*b530*/  STG.E.U16 desc[UR36][R16.64], R5 ;  /* 0x0000000510007986 */ /* 0x000fe2000c101524 */
[----:B------:R-:W-:Y:S05]  /*b540*/  EXIT ;  /* 0x000000000000794d */ /* 0x000fea0003800000 */
.L_x_17583:
[----:B------:R-:W-:-:S09]  /*b550*/  UISETP.GT.AND UP0, UPT, UR4, 0x6, UPT ;  /* 0x000000060400788c */ /* 0x000fd2000bf04270 */
[----:B------:R-:W-:Y:S05]  /*b560*/  BRA.U UP0, `(.L_x_17589) ;  /* 0x00000001002c7547 */ /* 0x000fea000b800000 */
[----:B------:R-:W-:-:S09]  /*b570*/  UISETP.NE.AND UP0, UPT, UR4, 0x5, UPT ;  /* 0x000000050400788c */ /* 0x000fd2000bf05270 */
[----:B------:R-:W-:Y:S05]  /*b580*/  BRA.U !UP0, `(.L_x_17590) ;  /* 0x0000000108147547 */ /* 0x000fea000b800000 */
[----:B------:R-:W-:-:S09]  /*b590*/  UISETP.NE.AND UP0, UPT, UR4, 0x6, UPT ;  /* 0x000000060400788c */ /* 0x000fd2000bf05270 */
[----:B------:R-:W-:Y:S05]  /*b5a0*/  BRA.U UP0, `(.L_x_17586) ;  /* 0x0000000900147547 */ /* 0x000fea000b800000 */
[----:B------:R-:W0:Y:S02]  /*b5b0*/  I2F.S16 R3, R5 ;  /* 0x0000000500037306 */ /* 0x000e240000101400 */
[----:B0-----:R-:W-:Y:S01]  /*b5c0*/  STG.E desc[UR36][R16.64], R3 ;  /* 0x0000000310007986 */ /* 0x001fe2000c101924 */
[----:B------:R-:W-:Y:S05]  /*b5d0*/  EXIT ;  /* 0x000000000000794d */ /* 0x000fea0003800000 */
.L_x_17590:
[----:B------:R-:W0:Y:S02]  /*b5e0*/  I2F.S16 R0, R5 ;  /* 0x0000000500007306 */ /* 0x000e240000101400 */
[----:B0-----:R-:W-:-:S05]  /*b5f0*/  F2FP.F16.F32.PACK_AB R0, RZ, R0 ;  /* 0x00000000ff00723e */ /* 0x001fca00000000ff */
[----:B------:R-:W-:Y:S01]  /*b600*/  STG.E.U16 desc[UR36][R16.64], R0 ;  /* 0x0000000010007986 */ /* 0x000fe2000c101524 */
[----:B------:R-:W-:Y:S05]  /*b610*/  EXIT ;  /* 0x000000000000794d */ /* 0x000fea0003800000 */
.L_x_17589:
        /* <DEDUP_REMOVED lines=8> */
[----:B0-----:R-:W-:Y:S01]  /*b6a0*/  STG.E.64 desc[UR36][R16.64], R2 ;  /* 0x0000000210007986 */ /* 0x001fe2000c101b24 */
[----:B------:R-:W-:Y:S05]  /*b6b0*/  EXIT ;  /* 0x000000000000794d */ /* 0x000fea0003800000 */
.L_x_17592:
[----:B------:R-:W0:Y:S02]  /*b6c0*/  I2F.S16 R5, R5 ;  /* 0x0000000500057306 */ /* 0x000e240000101400 */
[----:B0-----:R-:W-:-:S04]  /*b6d0*/  F2FP.F16.F32.PACK_AB R3, RZ, R5 ;  /* 0x00000005ff03723e */ /* 0x001fc800000000ff */
[----:B------:R-:W-:-:S05]  /*b6e0*/  PRMT R3, R3, 0x5410, RZ ;  /* 0x0000541003037816 */ /* 0x000fca00000000ff */
[----:B------:R-:W-:Y:S01]  /*b6f0*/  STG.E desc[UR36][R16.64], R3 ;  /* 0x0000000310007986 */ /* 0x000fe2000c101924 */
[----:B------:R-:W-:Y:S05]  /*b700*/  EXIT ;  /* 0x000000000000794d */ /* 0x000fea0003800000 */
.L_x_17591:
[----:B------:R-:W0:Y:S02]  /*b710*/  I2F.F64.S16 R2, R5 ;  /* 0x0000000500027312 */ /* 0x000e240000101c00 */
[----:B0-----:R-:W-:Y:S01]  /*b720*/  STG.E.64 desc[UR36][R16.64], R2 ;  /* 0x0000000210007986 */ /* 0x001fe2000c101b24 */
[----:B------:R-:W-:Y:S05]  /*b730*/  EXIT ;  /* 0x000000000000794d */ /* 0x000fea0003800000 */
.L_x_17582:
        /* <DEDUP_REMOVED lines=12> */
.L_x_17596:
[----:B------:R-:W0:Y:S01]  /*b800*/  I2F.S16 R3, R5 ;  /* 0x0000000500037306 */ /* 0x000e220000101400 */
[----:B------:R-:W-:Y:S01]  /*b810*/  BSSY.RECONVERGENT B0, `(.L_x_17597) ;  /* 0x0000013000007945 */ /* 0x000fe20003800200 */
[----:B------:R-:W-:Y:S02]  /*b820*/  MOV R8, 0x80 ;  /* 0x0000008000087802 */ /* 0x000fe40000000f00 */
        /* <DEDUP_REMOVED lines=14> */
.L_x_17599:
[----:B------:R-:W-:-:S04]  /*b910*/  SHF.R.U32.HI R3, RZ, 0x18, R3 ;  /* 0x00000018ff037819 */ /* 0x000fc80000011603 */
[----:B------:R-:W-:-:S04]  /*b920*/  LOP3.LUT R0, R0, 0x80, R3, 0xf8, !PT ;  /* 0x0000008000007812 */ /* 0x000fc800078ef803 */
[----:B------:R-:W-:-:S07]  /*b930*/  PRMT R8, R0, 0x7610, R8 ;  /* 0x0000761000087816 */ /* 0x000fce0000000008 */
.L_x_17598:
[----:B------:R-:W-:Y:S05]  /*b940*/  BSYNC.RECONVERGENT B0 ;  /* 0x0000000000007941 */ /* 0x000fea0003800200 */
.L_x_17597:
[----:B------:R-:W-:Y:S01]  /*b950*/  STG.E.U8 desc[UR36][R16.64], R8 ;  /* 0x0000000810007986 */ /* 0x000fe2000c101124 */
[----:B------:R-:W-:Y:S05]  /*b960*/  EXIT ;  /* 0x000000000000794d */ /* 0x000fea0003800000 */
.L_x_17595:
        /* <DEDUP_REMOVED lines=17> */
.L_x_17602:
[----:B------:R-:W-:-:S04]  /*ba80*/  SHF.R.U32.HI R3, RZ, 0x18, R3 ;  /* 0x00000018ff037819 */ /* 0x000fc80000011603 */
[----:B------:R-:W-:-:S04]  /*ba90*/  LOP3.LUT R0, R0, 0x80, R3, 0xf8, !PT ;  /* 0x0000008000007812 */ /* 0x000fc800078ef803 */
[----:B------:R-:W-:-:S07]  /*baa0*/  PRMT R8, R0, 0x7610, R8 ;  /* 0x0000761000087816 */ /* 0x000fce0000000008 */
.L_x_17601:
[----:B------:R-:W-:Y:S05]  /*bab0*/  BSYNC.RECONVERGENT B0 ;  /* 0x0000000000007941 */ /* 0x000fea0003800200 */
.L_x_17600:
[----:B------:R-:W-:Y:S01]  /*bac0*/  STG.E.U8 desc[UR36][R16.64], R8 ;  /* 0x0000000810007986 */ /* 0x000fe2000c101124 */
[----:B------:R-:W-:Y:S05]  /*bad0*/  EXIT ;  /* 0x000000000000794d */ /* 0x000fea0003800000 */
.L_x_17594:
        /* <DEDUP_REMOVED lines=22> */
.L_x_17604:
[----:B------:R-:W-:-:S04]  /*bc40*/  PRMT R2, R5, 0x9910, RZ ;  /* 0x0000991005027816 */ /* 0x000fc800000000ff */
[----:B------:R-:W-:-:S05]  /*bc50*/  SHF.R.S32.HI R3, RZ, 0x1f, R2 ;  /* 0x0000001fff037819 */ /* 0x000fca0000011402 */
[----:B------:R-:W-:Y:S01]  /*bc60*/  STG.E.64 desc[UR36][R16.64], R2 ;  /* 0x0000000210007986 */ /* 0x000fe2000c101b24 */
[----:B------:R-:W-:Y:S05]  /*bc70*/  EXIT ;  /* 0x000000000000794d */ /* 0x000fea0003800000 */
.L_x_17603:
[----:B------:R-:W-:-:S05]  /*bc80*/  PRMT R3, R5, 0x9910, RZ ;  /* 0x0000991005037816 */ /* 0x000fca00000000ff */
[----:B------:R-:W-:Y:S01]  /*bc90*/  STG.E desc[UR36][R16.64], R3 ;  /* 0x0000000310007986 */ /* 0x000fe2000c101924 */
[----:B------:R-:W-:Y:S05]  /*bca0*/  EXIT ;  /* 0x000000000000794d */ /* 0x000fea0003800000 */
.L_x_17593:
        /* <DEDUP_REMOVED lines=11> */
.L_x_17606:
[----:B------:R-:W-:Y:S01]  /*bd60*/  CS2R R6, SRZ ;  /* 0x0000000000067805 */ /* 0x000fe2000001ff00 */
[----:B------:R-:W0:Y:S04]  /*bd70*/  I2F.F64.S16 R4, R5 ;  /* 0x0000000500047312 */ /* 0x000e280000101c00 */
[----:B0-----:R-:W-:Y:S01]  /*bd80*/  STG.E.128 desc[UR36][R16.64], R4 ;  /* 0x0000000410007986 */ /* 0x001fe2000c101d24 */
[----:B------:R-:W-:Y:S05]  /*bd90*/  EXIT ;  /* 0x000000000000794d */ /* 0x000fea0003800000 */
.L_x_17605:
[----:B------:R-:W-:-:S09]  /*bda0*/  UISETP.NE.AND UP0, UPT, UR4, 0xf, UPT ;  /* 0x0000000f0400788c */ /* 0x000fd2000bf05270 */
[----:B------:R-:W-:Y:S05]  /*bdb0*/  BRA.U !UP0, `(.L_x_17607) ;  /* 0x0000000108e87547 */ /* 0x000fea000b800000 */
[----:B------:R-:W-:-:S09]  /*bdc0*/  UISETP.NE.AND UP0, UPT, UR4, 0x17, UPT ;  /* 0x000000170400788c */ /* 0x000fd2000bf05270 */
[----:B------:R-:W-:Y:S05]  /*bdd0*/  BRA.U !UP0, `(.L_x_17608) ;  /* 0x0000000108907547 */ /* 0x000fea000b800000 */
[----:B------:R-:W-:-:S09]  /*bde0*/  UISETP.NE.AND UP0, UPT, UR4, 0x18, UPT ;  /* 0x000000180400788c */ /* 0x000fd2000bf05270 */
[----:B------:R-:W-:Y:S05]  /*bdf0*/  BRA.U !UP0, `(.L_x_17609) ;  /* 0x0000000108447547 */ /* 0x000fea000b800000 */
.L_x_17586:
        /* <DEDUP_REMOVED lines=16> */
.L_x_17610:
[----:B------:R-:W-:Y:S05]  /*bf00*/  EXIT ;  /* 0x000000000000794d */ /* 0x000fea0003800000 */
.L_x_17609:
        /* <DEDUP_REMOVED lines=13> */
.L_x_17612:
[----:B------:R-:W-:Y:S05]  /*bfe0*/  BSYNC.RECONVERGENT B0 ;  /* 0x0000000000007941 */ /* 0x000fea0003800200 */
.L_x_17611:
[----:B------:R-:W-:-:S05]  /*bff0*/  LOP3.LUT R3, R0, 0x80, R3, 0xf8, !PT ;  /* 0x0000008000037812 */ /* 0x000fca00078ef803 */
[----:B------:R-:W-:Y:S01]  /*c000*/  STG.E.U8 desc[UR36][R16.64], R3 ;  /* 0x0000000310007986 */ /* 0x000fe2000c101124 */
[----:B------:R-:W-:Y:S05]  /*c010*/  EXIT ;  /* 0x000000000000794d */ /* 0x000fea0003800000 */
.L_x_17608:
        /* <DEDUP_REMOVED lines=12> */
.L_x_17614:
[----:B------:R-:W-:Y:S01]  /*c0e0*/  IMAD.MOV.U32 R0, RZ, RZ, 0x7f ;  /* 0x0000007fff007424 */ /* 0x000fe200078e00ff */
[----:B------:R-:W-:-:S04]  /*c0f0*/  ISETP.GT.U32.AND P0, PT, R2, 0x7f800000, PT ;  /* 0x7f8000000200780c */ /* 0x000fc80003f04070 */
[----:B------:R-:W-:-:S09]  /*c100*/  SEL R0, R0, 0x7c, P0 ;  /* 0x0000007c00007807 */ /* 0x000fd20000000000 */
.L_x_17615:
[----:B------:R-:W-:Y:S05]  /*c110*/  BSYNC.RECONVERGENT B0 ;  /* 0x0000000000007941 */ /* 0x000fea0003800200 */
.L_x_17613:
[----:B------:R-:W-:-:S04]  /*c120*/  SHF.R.U32.HI R3, RZ, 0x18, R3 ;  /* 0x00000018ff037819 */ /* 0x000fc80000011603 */
[----:B------:R-:W-:-:S05]  /*c130*/  LOP3.LUT R3, R0, 0x80, R3, 0xf8, !PT ;  /* 0x0000008000037812 */ /* 0x000fca00078ef803 */
[----:B------:R-:W-:Y:S01]  /*c140*/  STG.E.U8 desc[UR36][R16.64], R3 ;  /* 0x0000000310007986 */ /* 0x000fe2000c101124 */
[----:B------:R-:W-:Y:S05]  /*c150*/  EXIT ;  /* 0x000000000000794d */ /* 0x000fea0003800000 */
.L_x_17607:
[----:B------:R-:W0:Y:S02]  /*c160*/  I2F.S16 R0, R5 ;  /* 0x0000000500007306 */ /* 0x000e240000101400 */
[----:B0-----:R-:W-:-:S05]  /*c170*/  F2FP.BF16.F32.PACK_AB R0, RZ, R0 ;  /* 0x00000000ff00723e */ /* 0x001fca00000010ff */
[----:B------:R-:W-:Y:S01]  /*c180*/  STG.E.U16 desc[UR36][R16.64], R0 ;  /* 0x0000000010007986 */ /* 0x000fe2000c101524 */
[----:B------:R-:W-:Y:S05]  /*c190*/  EXIT ;  /* 0x000000000000794d */ /* 0x000fea0003800000 */
.L_x_17616:
        /* <DEDUP_REMOVED lines=14> */
.L_x_35981:


//--------------------- .text._ZN2at6native27unrolled_elementwise_kernelIZZZNS0_17clamp_kernel_cudaERNS_18TensorIteratorBaseERKN3c106ScalarES7_ENKUlvE_clEvENKUlvE3_clEvEUlsE_St5arrayIPcLm2EELi4E23TrivialOffsetCalculatorILi1EjESF_NS0_6memory12LoadWithCastILi1EEENSG_13StoreWithCastILi1EEEEEviT_T0_T2_T3_T4_T5_ --------------------------
	.section	.text._ZN2at6native27unrolled_elementwise_kernelIZZZNS0_17clamp_kernel_cudaERNS_18TensorIteratorBaseERKN3c106ScalarES7_ENKUlvE_clEvENKUlvE3_clEvEUlsE_St5arrayIPcLm2EELi4E23TrivialOffsetCalculatorILi1EjESF_NS0_6memory12LoadWithCastILi1EEENSG_13StoreWithCastILi1EEEEEviT_T0_T2_T3_T4_T5_,"ax",@progbits
	.align	128
        .global         _ZN2at6native27unrolled_elementwise_kernelIZZZNS0_17clamp_kernel_cudaERNS_18TensorIteratorBaseERKN3c106ScalarES7_ENKUlvE_clEvENKUlvE3_clEvEUlsE_St5arrayIPcLm2EELi4E23TrivialOffsetCalculatorILi1EjESF_NS0_6memory12LoadWithCastILi1EEENSG_13StoreWithCastILi1EEEEEviT_T0_T2_T3_T4_T5_
        .type           _ZN2at6native27unrolled_elementwise_kernelIZZZNS0_17clamp_kernel_cudaERNS_18TensorIteratorBaseERKN3c106ScalarES7_ENKUlvE_clEvENKUlvE3_clEvEUlsE_St5arrayIPcLm2EELi4E23TrivialOffsetCalculatorILi1EjESF_NS0_6memory12LoadWithCastILi1EEENSG_13StoreWithCastILi1EEEEEviT_T0_T2_T3_T4_T5_,@function
        .size           _ZN2at6native27unrolled_elementwise_kernelIZZZNS0_17clamp_kernel_cudaERNS_18TensorIteratorBaseERKN3c106ScalarES7_ENKUlvE_clEvENKUlvE3_clEvEUlsE_St5arrayIPcLm2EELi4E23TrivialOffsetCalculatorILi1EjESF_NS0_6memory12LoadWithCastILi1EEENSG_13StoreWithCastILi1EEEEEviT_T0_T2_T3_T4_T5_,(.L_x_35982 - _ZN2at6native27unrolled_elementwise_kernelIZZZNS0_17clamp_kernel_cudaERNS_18TensorIteratorBaseERKN3c106ScalarES7_ENKUlvE_clEvENKUlvE3_clEvEUlsE_St5arrayIPcLm2EELi4E23TrivialOffsetCalculatorILi1EjESF_NS0_6memory12LoadWithCastILi1EEENSG_13StoreWithCastILi1EEEEEviT_T0_T2_T3_T4_T5_)
        .other          _ZN2at6native27unrolled_elementwise_kernelIZZZNS0_17clamp_kernel_cudaERNS_18TensorIteratorBaseERKN3c106ScalarES7_ENKUlvE_clEvENKUlvE3_clEvEUlsE_St5arrayIPcLm2EELi4E23TrivialOffsetCalculatorILi1EjESF_NS0_6memory12LoadWithCastILi1EEENSG_13StoreWithCastILi1EEEEEviT_T0_T2_T3_T4_T5_,@"STO_CUDA_ENTRY STV_DEFAULT"
_ZN2at6native27unrolled_elementwise_kernelIZZZNS0_17clamp_kernel_cudaERNS_18TensorIteratorBaseERKN3c106ScalarES7_ENKUlvE_clEvENKUlvE3_clEvEUlsE_St5arrayIPcLm2EELi4E23TrivialOffsetCalculatorILi1EjESF_NS0_6memory12LoadWithCastILi1EEENSG_13StoreWithCastILi1EEEEEviT_T0_T2_T3_T4_T5_:
.text._ZN2at6native27unrolled_elementwise_kernelIZZZNS0_17clamp_kernel_cudaERNS_18TensorIteratorBaseERKN3c106ScalarES7_ENKUlvE_clEvENKUlvE3_clEvEUlsE_St5arrayIPcLm2EELi4E23TrivialOffsetCalculatorILi1EjESF_NS0_6memory12LoadWithCastILi1EEENSG_13StoreWithCastILi1EEEEEviT_T0_T2_T3_T4_T5_:
        /* <DEDUP_REMOVED lines=31> */
.L_x_17622:
[----:B------:R3:W5:Y:S01]  /*01f0*/  LDG.E.U8 R22, desc[UR36][R2.64] ;  /* 0x0000002402167981 */ /* 0x000762000c1e1100 */
[----:B------:R-:W-:Y:S05]  /*0200*/  BRA `(.L_x_17624) ;  /* 0x0000000c004c7947 */ /* 0x000fea0003800000 */
.L_x_17621:
        /* <DEDUP_REMOVED lines=8> */
.L_x_17626:
[----:B------:R1:W5:Y:S01]  /*0290*/  LDG.E.U16 R22, desc[UR36][R2.64] ;  /* 0x0000002402167981 */ /* 0x000362000c1e1500 */
[----:B------:R-:W-:Y:S05]  /*02a0*/  BRA `(.L_x_17624) ;  /* 0x0000000c00247947 */ /* 0x000fea0003800000 */
.L_x_17625:
[----:B------:R2:W5:Y:S01]  /*02b0*/  LDG.E.U16 R22, desc[UR36][R2.64] ;  /* 0x0000002402167981 */ /* 0x000562000c1e1500 */
[----:B------:R-:W-:Y:S05]  /*02c0*/  BRA `(.L_x_17624) ;  /* 0x0000000c001c7947 */ /* 0x000fea0003800000 */
.L_x_17620:
        /* <DEDUP_REMOVED lines=9> */
.L_x_17628:
[----:B------:R-:W2:Y:S02]  /*0360*/  LDG.E.U16 R0, desc[UR36][R2.64] ;  /* 0x0000002402007981 */ /* 0x000ea4000c1e1500 */
[----:B--2---:R-:W-:-:S06]  /*0370*/  HADD2.F32 R0, -RZ, R0.H0_H0 ;  /* 0x20000000ff007230 */ /* 0x004fcc0000004100 */
[----:B------:R-:W0:Y:S02]  /*0380*/  F2I.FTZ.TRUNC.NTZ R0, R0 ;  /* 0x0000000000007305 */ /* 0x000e24000021f100 */
[----:B0-----:R-:W-:Y:S01]  /*0390*/  PRMT R22, R0, 0x7610, R22 ;  /* 0x0000761000167816 */ /* 0x001fe20000000016 */
[----:B------:R-:W-:Y:S06]  /*03a0*/  BRA `(.L_x_17624) ;  /* 0x0000000800e47947 */ /* 0x000fec0003800000 */
.L_x_17627:
        /* <DEDUP_REMOVED lines=9> */
.L_x_17630:
[----:B------:R-:W2:Y:S02]  /*0440*/  LDG.E.U16 R2, desc[UR36][R2.64] ;  /* 0x0000002402027981 */ /* 0x000ea4000c1e1500 */
[----:B--2---:R-:W-:-:S06]  /*0450*/  HADD2.F32 R0, -RZ, R2.H0_H0 ;  /* 0x20000002ff007230 */ /* 0x004fcc0000004100 */
[----:B------:R-:W0:Y:S02]  /*0460*/  F2I.FTZ.TRUNC.NTZ R0, R0 ;  /* 0x0000000000007305 */ /* 0x000e24000021f100 */
[----:B0-----:R-:W-:Y:S01]  /*0470*/  PRMT R22, R0, 0x7610, R22 ;  /* 0x0000761000167816 */ /* 0x001fe20000000016 */
[----:B------:R-:W-:Y:S06]  /*0480*/  BRA `(.L_x_17624) ;  /* 0x0000000800ac7947 */ /* 0x000fec0003800000 */
.L_x_17629:
[----:B------:R-:W2:Y:S02]  /*0490*/  LDG.E.64 R2, desc[UR36][R2.64] ;  /* 0x0000002402027981 */ /* 0x000ea4000c1e1b00 */
[----:B--2---:R0:W1:Y:S02]  /*04a0*/  F2I.F64.TRUNC R22, R2 ;  /* 0x0000000200167311 */ /* 0x004064000030d100 */
[----:B01----:R-:W-:Y:S05]  /*04b0*/  BRA `(.L_x_17624) ;  /* 0x0000000800a07947 */ /* 0x003fea0003800000 */
.L_x_17619:
        /* <DEDUP_REMOVED lines=12> */
.L_x_17633:
[----:B------:R-:W2:Y:S02]  /*0580*/  LDG.E.64 R2, desc[UR36][R2.64] ;  /* 0x0000002402027981 */ /* 0x000ea4000c1e1b00 */
[----:B--2---:R0:W1:Y:S02]  /*0590*/  F2I.F64.TRUNC R22, R2 ;  /* 0x0000000200167311 */ /* 0x004064000030d100 */
[----:B01----:R-:W-:Y:S05]  /*05a0*/  BRA `(.L_x_17624) ;  /* 0x0000000800647947 */ /* 0x003fea0003800000 */
.L_x_17632:
        /* <DEDUP_REMOVED lines=27> */
.L_x_17635:
        /* <DEDUP_REMOVED lines=14> */
.L_x_17634:
[----:B------:R-:W2:Y:S02]  /*0840*/  LDG.E.U16 R0, desc[UR36][R2.64] ;  /* 0x0000002402007981 */ /* 0x000ea4000c1e1500 */
[----:B--2---:R-:W-:-:S06]  /*0850*/  IMAD.U32 R0, R0, 0x10000, RZ ;  /* 0x0001000000007824 */ /* 0x004fcc00078e00ff */
[----:B------:R-:W0:Y:S02]  /*0860*/  F2I.FTZ.TRUNC.NTZ R0, R0 ;  /* 0x0000000000007305 */ /* 0x000e24000021f100 */
[----:B0-----:R-:W-:Y:S01]  /*0870*/  PRMT R22, R0, 0x7610, R22 ;  /* 0x0000761000167816 */ /* 0x001fe20000000016 */
[----:B------:R-:W-:Y:S06]  /*0880*/  BRA `(.L_x_17624) ;  /* 0x0000000400ac7947 */ /* 0x000fec0003800000 */
.L_x_17631:
        /* <DEDUP_REMOVED lines=10> */
.L_x_17638:
        /* <DEDUP_REMOVED lines=21> */
.L_x_17642:
[----:B------:R-:W-:Y:S05]  /*0a80*/  BSYNC.RECONVERGENT B1 ;  /* 0x0000000000017941 */ /* 0x000fea0003800200 */
.L_x_17641:
[----:B------:R-:W-:Y:S01]  /*0a90*/  IMAD.SHL.U32 R0, R0, 0x100000, RZ ;  /* 0x0010000000007824 */ /* 0x000fe200078e00ff */
[----:B------:R-:W-:-:S04]  /*0aa0*/  LEA R2, R2, 0x3b800000, 0x17 ;  /* 0x3b80000002027811 */ /* 0x000fc800078eb8ff */
[----:B------:R-:W-:-:S07]  /*0ab0*/  LOP3.LUT R0, R2, R0, R7, 0xfe, !PT ;  /* 0x0000000002007212 */ /* 0x000fce00078efe07 */
.L_x_17640:
[----:B------:R-:W-:Y:S05]  /*0ac0*/  BSYNC.RECONVERGENT B0 ;  /* 0x0000000000007941 */ /* 0x000fea0003800200 */
.L_x_17639:
[----:B------:R-:W0:Y:S02]  /*0ad0*/  F2I.FTZ.TRUNC.NTZ R0, R0 ;  /* 0x0000000000007305 */ /* 0x000e24000021f100 */
[----:B0-----:R-:W-:Y:S01]  /*0ae0*/  PRMT R22, R0, 0x7610, R22 ;  /* 0x0000761000167816 */ /* 0x001fe20000000016 */
[----:B------:R-:W-:Y:S06]  /*0af0*/  BRA `(.L_x_17624) ;  /* 0x0000000400107947 */ /* 0x000fec0003800000 */
.L_x_17637:
        /* <DEDUP_REMOVED lines=21> */
.L_x_17646:
[----:B------:R-:W-:Y:S05]  /*0c50*/  BSYNC.RECONVERGENT B1 ;  /* 0x0000000000017941 */ /* 0x000fea0003800200 */
.L_x_17645:
[----:B------:R-:W-:Y:S01]  /*0c60*/  IMAD.SHL.U32 R0, R0, 0x200000, RZ ;  /* 0x0020000000007824 */ /* 0x000fe200078e00ff */
[----:B------:R-:W-:-:S04]  /*0c70*/  LEA R2, R2, 0x37800000, 0x17 ;  /* 0x3780000002027811 */ /* 0x000fc800078eb8ff */
[----:B------:R-:W-:-:S07]  /*0c80*/  LOP3.LUT R0, R2, R0, R7, 0xfe, !PT ;  /* 0x0000000002007212 */ /* 0x000fce00078efe07 */
.L_x_17644:
[----:B------:R-:W-:Y:S05]  /*0c90*/  BSYNC.RECONVERGENT B0 ;  /* 0x0000000000007941 */ /* 0x000fea0003800200 */
.L_x_17643:
[----:B------:R-:W0:Y:S02]  /*0ca0*/  F2I.FTZ.TRUNC.NTZ R0, R0 ;  /* 0x0000000000007305 */ /* 0x000e24000021f100 */
[----:B0-----:R-:W-:Y:S01]  /*0cb0*/  PRMT R22, R0, 0x7610, R22 ;  /* 0x0000761000167816 */ /* 0x001fe20000000016 */
[----:B------:R-:W-:Y:S06]  /*0cc0*/  BRA `(.L_x_17624) ;  /* 0x00000000009c7947 */ /* 0x000fec0003800000 */
.L_x_17636:
[----:B------:R-:W-:-:S09]  /*0cd0*/  UISETP.NE.AND UP0, UPT, UR4, 0x1c, UPT ;  /* 0x0000001c0400788c */ /* 0x000fd2000bf05270 */
[----:B------:R-:W-:Y:S05]  /*0ce0*/  BRA.U !UP0, `(.L_x_17647) ;  /* 0x0000000108907547 */ /* 0x000fea000b800000 */
[----:B------:R-:W-:-:S09]  /*0cf0*/  UISETP.NE.AND UP0, UPT, UR4, 0x1d, UPT ;  /* 0x0000001d0400788c */ /* 0x000fd2000bf05270 */
[----:B------:R-:W-:Y:S05]  /*0d00*/  BRA.U !UP0, `(.L_x_17648) ;  /* 0x0000000108807547 */ /* 0x000fea000b800000 */
[----:B------:R-:W-:-:S09]  /*0d10*/  UISETP.NE.AND UP0, UPT, UR4, 0x2c, UPT ;  /* 0x0000002c0400788c */ /* 0x000fd2000bf05270 */
[----:B------:R-:W-:Y:S05]  /*0d20*/  BRA.U !UP0, `(.L_x_17649) ;  /* 0x0000000108487547 */ /* 0x000fea000b800000 */
.L_x_17623:
        /* <DEDUP_REMOVED lines=16> */
.L_x_17650:
[----:B------:R-:W-:Y:S01]  /*0e30*/  PRMT R22, RZ, 0x7610, R22 ;  /* 0x00007610ff167816 */ /* 0x000fe20000000016 */
[----:B------:R-:W-:Y:S06]  /*0e40*/  BRA `(.L_x_17624) ;  /* 0x00000000003c7947 */ /* 0x000fec0003800000 */
.L_x_17649:
        /* <DEDUP_REMOVED lines=8> */
.L_x_17652:
[----:B------:R-:W-:Y:S05]  /*0ed0*/  BSYNC.RECONVERGENT B0 ;  /* 0x0000000000007941 */ /* 0x000fea0003800200 */
.L_x_17651:
[----:B------:R-:W0:Y:S02]  /*0ee0*/  F2I.FTZ.TRUNC.NTZ R0, R0 ;  /* 0x0000000000007305 */ /* 0x000e24000021f100 */
[----:B0-----:R-:W-:Y:S01]  /*0ef0*/  PRMT R22, R0, 0x7610, R22 ;  /* 0x0000761000167816 */ /* 0x001fe20000000016 */
[----:B------:R-:W-:Y:S06]  /*0f00*/  BRA `(.L_x_17624) ;  /* 0x00000000000c7947 */ /* 0x000fec0003800000 */
.L_x_17648:
[----:B------:R0:W5:Y:S01]  /*0f10*/  LDG.E.U16 R22, desc[UR36][R2.64] ;  /* 0x0000002402167981 */ /* 0x000162000c1e1500 */
[----:B------:R-:W-:Y:S05]  /*0f20*/  BRA `(.L_x_17624) ;  /* 0x0000000000047947 */ /* 0x000fea0003800000 */
.L_x_17647:
[----:B------:R0:W5:Y:S02]  /*0f30*/  LDG.E.U16 R22, desc[UR36][R2.64] ;  /* 0x0000002402167981 */ /* 0x000164000c1e1500 */
.L_x_17624:
[----:B------:R-:W-:-:S07]  /*0f40*/  VIADD R26, R24, 0x80 ;  /* 0x00000080181a7836 */ /* 0x000fce0000000000 */
.L_x_17618:
[----:B------:R-:W-:Y:S05]  /*0f50*/  BSYNC.RECONVERGENT B6 ;  /* 0x0000000000067941 */ /* 0x000fea0003800200 */
.L_x_17617:
        /* <DEDUP_REMOVED lines=23> */
.L_x_17658:
[----:B------:R0:W5:Y:S01]  /*10d0*/  LDG.E.U8 R18, desc[UR36][R2.64] ;  /* 0x0000002402127981 */ /* 0x000162000c1e1100 */
[----:B------:R-:W-:Y:S05]  /*10e0*/  BRA `(.L_x_17660) ;  /* 0x0000000c004c7947 */ /* 0x000fea0003800000 */
.L_x_17657:
        /* <DEDUP_REMOVED lines=8> */
.L_x_17662:
[----:B------:R0:W5:Y:S01]  /*1170*/  LDG.E.U16 R18, desc[UR36][R2.64] ;  /* 0x0000002402127981 */ /* 0x000162000c1e1500 */
[----:B------:R-:W-:Y:S05]  /*1180*/  BRA `(.L_x_17660) ;  /* 0x0000000c00247947 */ /* 0x000fea0003800000 */
.L_x_17661:
[----:B------:R0:W5:Y:S01]  /*1190*/  LDG.E.U16 R18, desc[UR36][R2.64] ;  /* 0x0000002402127981 */ /* 0x000162000c1e1500 */
[----:B------:R-:W-:Y:S05]  /*11a0*/  BRA `(.L_x_17660) ;  /* 0x0000000c001c7947 */ /* 0x000fea0003800000 */
.L_x_17656:
        /* <DEDUP_REMOVED lines=9> */
.L_x_17664:
[----:B------:R-:W2:Y:S02]  /*1240*/  LDG.E.U16 R0, desc[UR36][R2.64] ;  /* 0x0000002402007981 */ /* 0x000ea4000c1e1500 */
[----:B--2---:R-:W-:-:S06]  /*1250*/  HADD2.F32 R0, -RZ, R0.H0_H0 ;  /* 0x20000000ff007230 */ /* 0x004fcc0000004100 */
[----:B------:R-:W0:Y:S02]  /*1260*/  F2I.FTZ.TRUNC.NTZ R0, R0 ;  /* 0x0000000000007305 */ /* 0x000e24000021f100 */
[----:B0-----:R-:W-:Y:S01]  /*1270*/  PRMT R18, R0, 0x7610, R18 ;  /* 0x0000761000127816 */ /* 0x001fe20000000012 */
[----:B------:R-:W-:Y:S06]  /*1280*/  BRA `(.L_x_17660) ;  /* 0x0000000800e47947 */ /* 0x000fec0003800000 */
.L_x_17663:
        /* <DEDUP_REMOVED lines=9> */
.L_x_17666:
[----:B------:R-:W2:Y:S02]  /*1320*/  LDG.E.U16 R2, desc[UR36][R2.64] ;  /* 0x0000002402027981 */ /* 0x000ea4000c1e1500 */
[----:B--2---:R-:W-:-:S06]  /*1330*/  HADD2.F32 R0, -RZ, R2.H0_H0 ;  /* 0x20000002ff007230 */ /* 0x004fcc0000004100 */
[----:B------:R-:W0:Y:S02]  /*1340*/  F2I.FTZ.TRUNC.NTZ R0, R0 ;  /* 0x0000000000007305 */ /* 0x000e24000021f100 */
[----:B0-----:R-:W-:Y:S01]  /*1350*/  PRMT R18, R0, 0x7610, R18 ;  /* 0x0000761000127816 */ /* 0x001fe20000000012 */
[----:B------:R-:W-:Y:S06]  /*1360*/  BRA `(.L_x_17660) ;  /* 0x0000000800ac7947 */ /* 0x000fec0003800000 */
.L_x_17665:
[----:B------:R-:W2:Y:S02]  /*1370*/  LDG.E.64 R2, desc[UR36][R2.64] ;  /* 0x0000002402027981 */ /* 0x000ea4000c1e1b00 */
[----:B--2---:R0:W1:Y:S02]  /*1380*/  F2I.F64.TRUNC R18, R2 ;  /* 0x0000000200127311 */ /* 0x004064000030d100 */
[----:B01----:R-:W-:Y:S05]  /*1390*/  BRA `(.L_x_17660) ;  /* 0x0000000800a07947 */ /* 0x003fea0003800000 */
.L_x_17655:
        /* <DEDUP_REMOVED lines=12> */
.L_x_17669:
[----:B------:R-:W2:Y:S02]  /*1460*/  LDG.E.64 R2, desc[UR36][R2.64] ;  /* 0x0000002402027981 */ /* 0x000ea4000c1e1b00 */
[----:B--2---:R0:W1:Y:S02]  /*1470*/  F2I.F64.TRUNC R18, R2 ;  /* 0x0000000200127311 */ /* 0x004064000030d100 */
[----:B01----:R-:W-:Y:S05]  /*1480*/  BRA `(.L_x_17660) ;  /* 0x0000000800647947 */ /* 0x003fea0003800000 */
.L_x_17668:
        /* <DEDUP_REMOVED lines=27> */
.L_x_17671:
        /* <DEDUP_REMOVED lines=14> */
.L_x_17670:
[----:B------:R-:W2:Y:S02]  /*1720*/  LDG.E.U16 R0, desc[UR36][R2.64] ;  /* 0x0000002402007981 */ /* 0x000ea4000c1e1500 */
[----:B--2---:R-:W-:-:S06]  /*1730*/  IMAD.U32 R0, R0, 0x10000, RZ ;  /* 0x0001000000007824 */ /* 0x004fcc00078e00ff */
[----:B------:R-:W0:Y:S02]  /*1740*/  F2I.FTZ.TRUNC.NTZ R0, R0 ;  /* 0x0000000000007305 */ /* 0x000e24000021f100 */
[----:B0-----:R-:W-:Y:S01]  /*1750*/  PRMT R18, R0, 0x7610, R18 ;  /* 0x0000761000127816 */ /* 0x001fe20000000012 */
[----:B------:R-:W-:Y:S06]  /*1760*/  BRA `(.L_x_17660) ;  /* 0x0000000400ac7947 */ /* 0x000fec0003800000 */
.L_x_17667:
        /* <DEDUP_REMOVED lines=10> */
.L_x_17674:
        /* <DEDUP_REMOVED lines=21> */
.L_x_17678:
[----:B------:R-:W-:Y:S05]  /*1960*/  BSYNC.RECONVERGENT B1 ;  /* 0x0000000000017941 */ /* 0x000fea0003800200 */
.L_x_17677:
[----:B------:R-:W-:Y:S01]  /*1970*/  IMAD.SHL.U32 R0, R0, 0x100000, RZ ;  /* 0x0010000000007824 */ /* 0x000fe200078e00ff */
[----:B------:R-:W-:-:S04]  /*1980*/  LEA R2, R2, 0x3b800000, 0x17 ;  /* 0x3b80000002027811 */ /* 0x000fc800078eb8ff */
[----:B------:R-:W-:-:S07]  /*1990*/  LOP3.LUT R0, R2, R0, R7, 0xfe, !PT ;  /* 0x0000000002007212 */ /* 0x000fce00078efe07 */
.L_x_17676:
[----:B------:R-:W-:Y:S05]  /*19a0*/  BSYNC.RECONVERGENT B0 ;  /* 0x0000000000007941 */ /* 0x000fea0003800200 */
.L_x_17675:
[----:B------:R-:W0:Y:S02]  /*19b0*/  F2I.FTZ.TRUNC.NTZ R0, R0 ;  /* 0x0000000000007305 */ /* 0x000e24000021f100 */
[----:B0-----:R-:W-:Y:S01]  /*19c0*/  PRMT R18, R0, 0x7610, R18 ;  /* 0x0000761000127816 */ /* 0x001fe20000000012 */
[----:B------:R-:W-:Y:S06]  /*19d0*/  BRA `(.L_x_17660) ;  /* 0x0000000400107947 */ /* 0x000fec0003800000 */
.L_x_17673:
        /* <DEDUP_REMOVED lines=21> */
.L_x_17682:
[----:B------:R-:W-:Y:S05]  /*1b30*/  BSYNC.RECONVERGENT B1 ;  /* 0x0000000000017941 */ /* 0x000fea0003800200 */
.L_x_17681:
[----:B------:R-:W-:Y:S01]  /*1b40*/  IMAD.SHL.U32 R0, R0, 0x200000, RZ ;  /* 0x0020000000007824 */ /* 0x000fe200078e00ff */
[----:B------:R-:W-:-:S04]  /*1b50*/  LEA R2, R2, 0x37800000, 0x17 ;  /* 0x3780000002027811 */ /* 0x000fc800078eb8ff */
[----:B------:R-:W-:-:S07]  /*1b60*/  LOP3.LUT R0, R2, R0, R7, 0xfe, !PT ;  /* 0x0000000002007212 */ /* 0x000fce00078efe07 */
.L_x_17680:
[----:B------:R-:W-:Y:S05]  /*1b70*/  BSYNC.RECONVERGENT B0 ;  /* 0x0000000000007941 */ /* 0x000fea0003800200 */
.L_x_17679:
[----:B------:R-:W0:Y:S02]  /*1b80*/  F2I.FTZ.TRUNC.NTZ R0, R0 ;  /* 0x0000000000007305 */ /* 0x000e24000021f100 */
[----:B0-----:R-:W-:Y:S01]  /*1b90*/  PRMT R18, R0, 0x7610, R18 ;  /* 0x0000761000127816 */ /* 0x001fe20000000012 */
[----:B------:R-:W-:Y:S06]  /*1ba0*/  BRA `(.L_x_17660) ;  /* 0x00000000009c7947 */ /* 0x000fec0003800000 */
.L_x_17672:
        /* <DEDUP_REMOVED lines=14> */
.L_x_17686:
[----:B------:R-:W-:Y:S05]  /*1c90*/  BSYNC.RECONVERGENT B0 ;  /* 0x0000000000007941 */ /* 0x000fea0003800200 */
.L_x_17685:
[----:B------:R-:W0:Y:S02]  /*1ca0*/  F2I.FTZ.TRUNC.NTZ R0, R0 ;  /* 0x0000000000007305 */ /* 0x000e24000021f100 */
[----:B0-----:R-:W-:Y:S01]  /*1cb0*/  PRMT R18, R0, 0x7610, R18 ;  /* 0x0000761000127816 */ /* 0x001fe20000000012 */
[----:B------:R-:W-:Y:S06]  /*1cc0*/  BRA `(.L_x_17660) ;  /* 0x0000000000547947 */ /* 0x000fec0003800000 */
.L_x_17659:
        /* <DEDUP_REMOVED lines=16> */
.L_x_17687:
[----:B------:R-:W-:Y:S01]  /*1dd0*/  PRMT R18, RZ, 0x7610, R18 ;  /* 0x00007610ff127816 */ /* 0x000fe20000000012 */
[----:B------:R-:W-:Y:S06]  /*1de0*/  BRA `(.L_x_17660) ;  /* 0x00000000000c7947 */ /* 0x000fec0003800000 */
.L_x_17684:
[----:B------:R1:W5:Y:S01]  /*1df0*/  LDG.E.U16 R18, desc[UR36][R2.64] ;  /* 0x0000002402127981 */ /* 0x000362000c1e1500 */
[----:B------:R-:W-:Y:S05]  /*1e00*/  BRA `(.L_x_17660) ;  /* 0x0000000000047947 */ /* 0x000fea0003800000 */
.L_x_17683:
[----:B------:R0:W5:Y:S02]  /*1e10*/  LDG.E.U16 R18, desc[UR36][R2.64] ;  /* 0x0000002402127981 */ /* 0x000164000c1e1500 */
.L_x_17660:
[----:B------:R-:W-:-:S07]  /*1e20*/  VIADD R26, R26, 0x80 ;  /* 0x000000801a1a7836 */ /* 0x000fce0000000000 */
.L_x_17654:
[----:B------:R-:W-:Y:S05]  /*1e30*/  BSYNC.RECONVERGENT B6 ;  /* 0x0000000000067941 */ /* 0x000fea0003800200 */
.L_x_17653:
        /* <DEDUP_REMOVED lines=23> */
.L_x_17693:
[----:B------:R0:W5:Y:S01]  /*1fb0*/  LDG.E.U8 R16, desc[UR36][R2.64] ;  /* 0x0000002402107981 */ /* 0x000162000c1e1100 */
[----:B------:R-:W-:Y:S05]  /*1fc0*/  BRA `(.L_x_17695) ;  /* 0x0000000c004c7947 */ /* 0x000fea0003800000 */
.L_x_17692:
        /* <DEDUP_REMOVED lines=8> */
.L_x_17697:
[----:B------:R0:W5:Y:S01]  /*2050*/  LDG.E.U16 R16, desc[UR36][R2.64] ;  /* 0x0000002402107981 */ /* 0x000162000c1e1500 */
[----:B------:R-:W-:Y:S05]  /*2060*/  BRA `(.L_x_17695) ;  /* 0x0000000c00247947 */ /* 0x000fea0003800000 */
.L_x_17696:
[----:B------:R0:W5:Y:S01]  /*2070*/  LDG.E.U16 R16, desc[UR36][R2.64] ;  /* 0x0000002402107981 */ /* 0x000162000c1e1500 */
[----:B------:R-:W-:Y:S05]  /*2080*/  BRA `(.L_x_17695) ;  /* 0x0000000c001c7947 */ /* 0x000fea0003800000 */
.L_x_17691:
        /* <DEDUP_REMOVED lines=9> */
.L_x_17699:
[----:B------:R-:W2:Y:S02]  /*2120*/  LDG.E.U16 R0, desc[UR36][R2.64] ;  /* 0x0000002402007981 */ /* 0x000ea4000c1e1500 */
[----:B--2---:R-:W-:-:S06]  /*2130*/  HADD2.F32 R0, -RZ, R0.H0_H0 ;  /* 0x20000000ff007230 */ /* 0x004fcc0000004100 */
[----:B------:R-:W0:Y:S02]  /*2140*/  F2I.FTZ.TRUNC.NTZ R0, R0 ;  /* 0x0000000000007305 */ /* 0x000e24000021f100 */
[----:B0-----:R-:W-:Y:S01]  /*2150*/  PRMT R16, R0, 0x7610, R16 ;  /* 0x0000761000107816 */ /* 0x001fe20000000010 */
[----:B------:R-:W-:Y:S06]  /*2160*/  BRA `(.L_x_17695) ;  /* 0x0000000800e47947 */ /* 0x000fec0003800000 */
.L_x_17698:
        /* <DEDUP_REMOVED lines=9> */
.L_x_17701:
[----:B------:R-:W2:Y:S02]  /*2200*/  LDG.E.U16 R2, desc[UR36][R2.64] ;  /* 0x0000002402027981 */ /* 0x000ea4000c1e1500 */
[----:B--2---:R-:W-:-:S06]  /*2210*/  HADD2.F32 R0, -RZ, R2.H0_H0 ;  /* 0x20000002ff007230 */ /* 0x004fcc0000004100 */
[----:B------:R-:W0:Y:S02]  /*2220*/  F2I.FTZ.TRUNC.NTZ R0, R0 ;  /* 0x0000000000007305 */ /* 0x000e24000021f100 */
[----:B0-----:R-:W-:Y:S01]  /*2230*/  PRMT R16, R0, 0x7610, R16 ;  /* 0x0000761000107816 */ /* 0x001fe20000000010 */
[----:B------:R-:W-:Y:S06]  /*2240*/  BRA `(.L_x_17695) ;  /* 0x0000000800ac7947 */ /* 0x000fec0003800000 */
.L_x_17700:
[----:B------:R-:W2:Y:S02]  /*2250*/  LDG.E.64 R2, desc[UR36][R2.64] ;  /* 0x0000002402027981 */ /* 0x000ea4000c1e1b00 */
[----:B--2---:R0:W1:Y:S02]  /*2260*/  F2I.F64.TRUNC R16, R2 ;  /* 0x0000000200107311 */ /* 0x004064000030d100 */
[----:B01----:R-:W-:Y:S05]  /*2270*/  BRA `(.L_x_17695) ;  /* 0x0000000800a07947 */ /* 0x003fea0003800000 */
.L_x_17690:
        /* <DEDUP_REMOVED lines=12> */
.L_x_17704:
[----:B------:R-:W2:Y:S02]  /*2340*/  LDG.E.64 R2, desc[UR36][R2.64] ;  /* 0x0000002402027981 */ /* 0x000ea4000c1e1b00 */
[----:B--2---:R3:W4:Y:S02]  /*2350*/  F2I.F64.TRUNC R16, R2 ;  /* 0x0000000200107311 */ /* 0x004724000030d100 */
[----:B---34-:R-:W-:Y:S05]  /*2360*/  BRA `(.L_x_17695) ;  /* 0x0000000800647947 */ /* 0x018fea0003800000 */
.L_x_17703:
        /* <DEDUP_REMOVED lines=27> */
.L_x_17706:
        /* <DEDUP_REMOVED lines=14> */
.L_x_17705:
[----:B------:R-:W2:Y:S02]  /*2600*/  LDG.E.U16 R0, desc[UR36][R2.64] ;  /* 0x0000002402007981 */ /* 0x000ea4000c1e1500 */
[----:B--2---:R-:W-:-:S06]  /*2610*/  IMAD.U32 R0, R0, 0x10000, RZ ;  /* 0x0001000000007824 */ /* 0x004fcc00078e00ff */
[----:B------:R-:W0:Y:S02]  /*2620*/  F2I.FTZ.TRUNC.NTZ R0, R0 ;  /* 0x0000000000007305 */ /* 0x000e24000021f100 */
[----:B0-----:R-:W-:Y:S01]  /*2630*/  PRMT R16, R0, 0x7610, R16 ;  /* 0x0000761000107816 */ /* 0x001fe20000000010 */
[----:B------:R-:W-:Y:S06]  /*2640*/  BRA `(.L_x_17695) ;  /* 0x0000000400ac7947 */ /* 0x000fec0003800000 */
.L_x_17702:
        /* <DEDUP_REMOVED lines=10> */
.L_x_17709:
        /* <DEDUP_REMOVED lines=21> */
.L_x_17713:
[----:B------:R-:W-:Y:S05]  /*2840*/  BSYNC.RECONVERGENT B1 ;  /* 0x0000000000017941 */ /* 0x000fea0003800200 */
.L_x_17712:
[----:B------:R-:W-:Y:S01]  /*2850*/  IMAD.SHL.U32 R0, R0, 0x100000, RZ ;  /* 0x0010000000007824 */ /* 0x000fe200078e00ff */
[----:B------:R-:W-:-:S04]  /*2860*/  LEA R2, R2, 0x3b800000, 0x17 ;  /* 0x3b80000002027811 */ /* 0x000fc800078eb8ff */
[----:B------:R-:W-:-:S07]  /*2870*/  LOP3.LUT R0, R2, R0, R7, 0xfe, !PT ;  /* 0x0000000002007212 */ /* 0x000fce00078efe07 */
.L_x_17711:
[----:B------:R-:W-:Y:S05]  /*2880*/  BSYNC.RECONVERGENT B0 ;  /* 0x0000000000007941 */ /* 0x000fea0003800200 */
.L_x_17710:
[----:B------:R-:W0:Y:S02]  /*2890*/  F2I.FTZ.TRUNC.NTZ R0, R0 ;  /* 0x0000000000007305 */ /* 0x000e24000021f100 */
[----:B0-----:R-:W-:Y:S01]  /*28a0*/  PRMT R16, R0, 0x7610, R16 ;  /* 0x0000761000107816 */ /* 0x001fe20000000010 */
[----:B------:R-:W-:Y:S06]  /*28b0*/  BRA `(.L_x_17695) ;  /* 0x0000000400107947 */ /* 0x000fec0003800000 */
.L_x_17708:
        /* <DEDUP_REMOVED lines=21> */
.L_x_17717:
[----:B------:R-:W-:Y:S05]  /*2a10*/  BSYNC.RECONVERGENT B1 ;  /* 0x0000000000017941 */ /* 0x000fea0003800200 */
.L_x_17716:
[----:B------:R-:W-:Y:S01]  /*2a20*/  IMAD.SHL.U32 R0, R0, 0x200000, RZ ;  /* 0x0020000000007824 */ /* 0x000fe200078e00ff */
[----:B------:R-:W-:-:S04]  /*2a30*/  LEA R2, R2, 0x37800000, 0x17 ;  /* 0x3780000002027811 */ /* 0x000fc800078eb8ff */
[----:B------:R-:W-:-:S07]  /*2a40*/  LOP3.LUT R0, R2, R0, R7, 0xfe, !PT ;  /* 0x0000000002007212 */ /* 0x000fce00078efe07 */
.L_x_17715:
[----:B------:R-:W-:Y:S05]  /*2a50*/  BSYNC.RECONVERGENT B0 ;  /* 0x0000000000007941 */ /* 0x000fea0003800200 */
.L_x_17714:
[----:B------:R-:W0:Y:S02]  /*2a60*/  F2I.FTZ.TRUNC.NTZ R0, R0 ;  /* 0x0000000000007305 */ /* 0x000e24000021f100 */
[----:B0-----:R-:W-:Y:S01]  /*2a70*/  PRMT R16, R0, 0x7610, R16 ;  /* 0x0000761000107816 */ /* 0x001fe20000000010 */
[----:B------:R-:W-:Y:S06]  /*2a80*/  BRA `(.L_x_17695) ;  /* 0x00000000009c7947 */ /* 0x000fec0003800000 */
.L_x_17707:
        /* <DEDUP_REMOVED lines=14> */
.L_x_17721:
[----:B------:R-:W-:Y:S05]  /*2b70*/  BSYNC.RECONVERGENT B0 ;  /* 0x0000000000007941 */ /* 0x000fea0003800200 */
.L_x_17720:
[----:B------:R-:W0:Y:S02]  /*2b80*/  F2I.FTZ.TRUNC.NTZ R0, R0 ;  /* 0x0000000000007305 */ /* 0x000e24000021f100 */
[----:B0-----:R-:W-:Y:S01]  /*2b90*/  PRMT R16, R0, 0x7610, R16 ;  /* 0x0000761000107816 */ /* 0x001fe20000000010 */
[----:B------:R-:W-:Y:S06]  /*2ba0*/  BRA `(.L_x_17695) ;  /* 0x0000000000547947 */ /* 0x000fec0003800000 */
.L_x_17694:
        /* <DEDUP_REMOVED lines=16> */
.L_x_17722:
[----:B------:R-:W-:Y:S01]  /*2cb0*/  PRMT R16, RZ, 0x7610, R16 ;  /* 0x00007610ff107816 */ /* 0x000fe20000000010 */
[----:B------:R-:W-:Y:S06]  /*2cc0*/  BRA `(.L_x_17695) ;  /* 0x00000000000c7947 */ /* 0x000fec0003800000 */
.L_x_17719:
[----:B------:R2:W5:Y:S01]  /*2cd0*/  LDG.E.U16 R16, desc[UR36][R2.64] ;  /* 0x0000002402107981 */ /* 0x000562000c1e1500 */
[----:B------:R-:W-:Y:S05]  /*2ce0*/  BRA `(.L_x_17695) ;  /* 0x0000000000047947 */ /* 0x000fea0003800000 */
.L_x_17718:
[----:B------:R1:W5:Y:S02]  /*2cf0*/  LDG.E.U16 R16, desc[UR36][R2.64] ;  /* 0x0000002402107981 */ /* 0x000364000c1e1500 */
.L_x_17695:
[----:B------:R-:W-:-:S07]  /*2d00*/  VIADD R26, R26, 0x80 ;  /* 0x000000801a1a7836 */ /* 0x000fce0000000000 */
.L_x_17689:
[----:B------:R-:W-:Y:S05]  /*2d10*/  BSYNC.RECONVERGENT B6 ;  /* 0x0000000000067941 */ /* 0x000fea0003800200 */
.L_x_17688:
        /* <DEDUP_REMOVED lines=23> */
.L_x_17728:
[----:B------:R0:W5:Y:S01]  /*2e90*/  LDG.E.U8 R2, desc[UR36][R4.64] ;  /* 0x0000002404027981 */ /* 0x000162000c1e1100 */
[----:B------:R-:W-:Y:S05]  /*2ea0*/  BRA `(.L_x_17724) ;  /* 0x0000000c00487947 */ /* 0x000fea0003800000 */
.L_x_17727:
        /* <DEDUP_REMOVED lines=8> */
.L_x_17731:
[----:B------:R0:W5:Y:S01]  /*2f30*/  LDG.E.U16 R2, desc[UR36][R4.64] ;  /* 0x0000002404027981 */ /* 0x000162000c1e1500 */
[----:B------:R-:W-:Y:S05]  /*2f40*/  BRA `(.L_x_17724) ;  /* 0x0000000c00207947 */ /* 0x000fea0003800000 */
.L_x_17730:
[----:B------:R0:W5:Y:S01]  /*2f50*/  LDG.E.U16 R2, desc[UR36][R4.64] ;  /* 0x0000002404027981 */ /* 0x000162000c1e1500 */
[----:B------:R-:W-:Y:S05]  /*2f60*/  BRA `(.L_x_17724) ;  /* 0x0000000c00187947 */ /* 0x000fea0003800000 */
.L_x_17726:
        /* <DEDUP_REMOVED lines=9> */
.L_x_17733:
[----:B------:R-:W2:Y:S02]  /*3000*/  LDG.E.U16 R0, desc[UR36][R4.64] ;  /* 0x0000002404007981 */ /* 0x000ea4000c1e1500 */
[----:B--2---:R-:W-:-:S06]  /*3010*/  HADD2.F32 R0, -RZ, R0.H0_H0 ;  /* 0x20000000ff007230 */ /* 0x004fcc0000004100 */
[----:B------:R-:W0:Y:S02]  /*3020*/  F2I.FTZ.TRUNC.NTZ R0, R0 ;  /* 0x0000000000007305 */ /* 0x000e24000021f100 */
[----:B0-----:R-:W-:Y:S01]  /*3030*/  PRMT R2, R0, 0x7610, R2 ;  /* 0x0000761000027816 */ /* 0x001fe20000000002 */
[----:B------:R-:W-:Y:S06]  /*3040*/  BRA `(.L_x_17724) ;  /* 0x0000000800e07947 */ /* 0x000fec0003800000 */
.L_x_17732:
        /* <DEDUP_REMOVED lines=9> */
.L_x_17735:
[----:B------:R-:W2:Y:S02]  /*30e0*/  LDG.E.U16 R4, desc[UR36][R4.64] ;  /* 0x0000002404047981 */ /* 0x000ea4000c1e1500 */
[----:B--2---:R-:W-:-:S06]  /*30f0*/  HADD2.F32 R0, -RZ, R4.H0_H0 ;  /* 0x20000004ff007230 */ /* 0x004fcc0000004100 */
[----:B------:R-:W0:Y:S02]  /*3100*/  F2I.FTZ.TRUNC.NTZ R0, R0 ;  /* 0x0000000000007305 */ /* 0x000e24000021f100 */
[----:B0-----:R-:W-:Y:S01]  /*3110*/  PRMT R2, R0, 0x7610, R2 ;  /* 0x0000761000027816 */ /* 0x001fe20000000002 */
[----:B------:R-:W-:Y:S06]  /*3120*/  BRA `(.L_x_17724) ;  /* 0x0000000800a87947 */ /* 0x000fec0003800000 */
.L_x_17734:
[----:B------:R-:W2:Y:S02]  /*3130*/  LDG.E.64 R4, desc[UR36][R4.64] ;  /* 0x0000002404047981 */ /* 0x000ea4000c1e1b00 */
[----:B--2---:R0:W1:Y:S02]  /*3140*/  F2I.F64.TRUNC R2, R4 ;  /* 0x0000000400027311 */ /* 0x004064000030d100 */
[----:B01----:R-:W-:Y:S05]  /*3150*/  BRA `(.L_x_17724) ;  /* 0x00000008009c7947 */ /* 0x003fea0003800000 */
.L_x_17725:
        /* <DEDUP_REMOVED lines=12> */
.L_x_17738:
[----:B------:R-:W2:Y:S02]  /*3220*/  LDG.E.64 R4, desc[UR36][R4.64] ;  /* 0x0000002404047981 */ /* 0x000ea4000c1e1b00 */
[----:B--2---:R3:W4:Y:S02]  /*3230*/  F2I.F64.TRUNC R2, R4 ;  /* 0x0000000400027311 */ /* 0x004724000030d100 */
[----:B---34-:R-:W-:Y:S05]  /*3240*/  BRA `(.L_x_17724) ;  /* 0x0000000800607947 */ /* 0x018fea0003800000 */
.L_x_17737:
        /* <DEDUP_REMOVED lines=27> */
.L_x_17740:
        /* <DEDUP_REMOVED lines=14> */
.L_x_17739:
[----:B------:R-:W2:Y:S02]  /*34e0*/  LDG.E.U16 R0, desc[UR36][R4.64] ;  /* 0x0000002404007981 */ /* 0x000ea4000c1e1500 */
[----:B--2---:R-:W-:-:S06]  /*34f0*/  IMAD.U32 R0, R0, 0x10000, RZ ;  /* 0x0001000000007824 */ /* 0x004fcc00078e00ff */
[----:B------:R-:W0:Y:S02]  /*3500*/  F2I.FTZ.TRUNC.NTZ R0, R0 ;  /* 0x0000000000007305 */ /* 0x000e24000021f100 */
[----:B0-----:R-:W-:Y:S01]  /*3510*/  PRMT R2, R0, 0x7610, R2 ;  /* 0x0000761000027816 */ /* 0x001fe20000000002 */
[----:B------:R-:W-:Y:S06]  /*3520*/  BRA `(.L_x_17724) ;  /* 0x0000000400a87947 */ /* 0x000fec0003800000 */
.L_x_17736:
        /* <DEDUP_REMOVED lines=10> */
.L_x_17743:
        /* <DEDUP_REMOVED lines=21> */
.L_x_17747:
[----:B------:R-:W-:Y:S05]  /*3720*/  BSYNC.RECONVERGENT B1 ;  /* 0x0000000000017941 */ /* 0x000fea0003800200 */
.L_x_17746:
[----:B------:R-:W-:Y:S01]  /*3730*/  IMAD.SHL.U32 R0, R0, 0x100000, RZ ;  /* 0x0010000000007824 */ /* 0x000fe200078e00ff */
[----:B------:R-:W-:-:S04]  /*3740*/  LEA R2, R2, 0x3b800000, 0x17 ;  /* 0x3b80000002027811 */ /* 0x000fc800078eb8ff */
[----:B------:R-:W-:-:S07]  /*3750*/  LOP3.LUT R0, R2, R0, R7, 0xfe, !PT ;  /* 0x0000000002007212 */ /* 0x000fce00078efe07 */
.L_x_17745:
[----:B------:R-:W-:Y:S05]  /*3760*/  BSYNC.RECONVERGENT B0 ;  /* 0x0000000000007941 */ /* 0x000fea0003800200 */
.L_x_17744:
[----:B------:R-:W0:Y:S02]  /*3770*/  F2I.FTZ.TRUNC.NTZ R0, R0 ;  /* 0x0000000000007305 */ /* 0x000e24000021f100 */
[----:B0-----:R-:W-:Y:S01]  /*3780*/  PRMT R2, R0, 0x7610, R2 ;  /* 0x0000761000027816 */ /* 0x001fe20000000002 */
[----:B------:R-:W-:Y:S06]  /*3790*/  BRA `(.L_x_17724) ;  /* 0x00000004000c7947 */ /* 0x000fec0003800000 */
.L_x_17742:
        /* <DEDUP_REMOVED lines=21> */
.L_x_17751:
[----:B------:R-:W-:Y:S05]  /*38f0*/  BSYNC.RECONVERGENT B1 ;  /* 0x0000000000017941 */ /* 0x000fea0003800200 */
.L_x_17750:
[----:B------:R-:W-:Y:S01]  /*3900*/  IMAD.SHL.U32 R0, R0, 0x200000, RZ ;  /* 0x0020000000007824 */ /* 0x000fe200078e00ff */
[----:B------:R-:W-:-:S04]  /*3910*/  LEA R2, R2, 0x37800000, 0x17 ;  /* 0x3780000002027811 */ /* 0x000fc800078eb8ff */
[----:B------:R-:W-:-:S07]  /*3920*/  LOP3.LUT R0, R2, R0, R7, 0xfe, !PT ;  /* 0x0000000002007212 */ /* 0x000fce00078efe07 */
.L_x_17749:
[----:B------:R-:W-:Y:S05]  /*3930*/  BSYNC.RECONVERGENT B0 ;  /* 0x0000000000007941 */ /* 0x000fea0003800200 */
.L_x_17748:
[----:B------:R-:W0:Y:S02]  /*3940*/  F2I.FTZ.TRUNC.NTZ R0, R0 ;  /* 0x0000000000007305 */ /* 0x000e24000021f100 */
[----:B0-----:R-:W-:Y:S01]  /*3950*/  PRMT R2, R0, 0x7610, R2 ;  /* 0x0000761000027816 */ /* 0x001fe20000000002 */
[----:B------:R-:W-:Y:S06]  /*3960*/  BRA `(.L_x_17724) ;  /* 0x0000000000987947 */ /* 0x000fec0003800000 */
.L_x_17741:
        /* <DEDUP_REMOVED lines=14> */
.L_x_17755:
[----:B------:R-:W-:Y:S05]  /*3a50*/  BSYNC.RECONVERGENT B0 ;  /* 0x0000000000007941 */ /* 0x000fea0003800200 */
.L_x_17754:
[----:B------:R-:W0:Y:S02]  /*3a60*/  F2I.FTZ.TRUNC.NTZ R0, R0 ;  /* 0x0000000000007305 */ /* 0x000e24000021f100 */
[----:B0-----:R-:W-:Y:S01]  /*3a70*/  PRMT R2, R0, 0x7610, R2 ;  /* 0x0000761000027816 */ /* 0x001fe20000000002 */
[----:B------:R-:W-:Y:S06]  /*3a80*/  BRA `(.L_x_17724) ;  /* 0x0000000000507947 */ /* 0x000fec0003800000 */
.L_x_17729:
        /* <DEDUP_REMOVED lines=16> */
.L_x_17756:
[----:B------:R-:W-:Y:S05]  /*3b90*/  BRA `(.L_x_17724) ;  /* 0x00000000000c7947 */ /* 0x000fea0003800000 */
.L_x_17753:
[----:B------:R2:W5:Y:S01]  /*3ba0*/  LDG.E.U16 R2, desc[UR36][R4.64] ;  /* 0x0000002404027981 */ /* 0x000562000c1e1500 */
[----:B------:R-:W-:Y:S05]  /*3bb0*/  BRA `(.L_x_17724) ;  /* 0x0000000000047947 */ /* 0x000fea0003800000 */
.L_x_17752:
[----:B------:R1:W5:Y:S02]  /*3bc0*/  LDG.E.U16 R2, desc[UR36][R4.64] ;  /* 0x0000002404027981 */ /* 0x000364000c1e1500 */
.L_x_17724:
[----:B------:R-:W-:Y:S05]  /*3bd0*/  BSYNC.RECONVERGENT B6 ;  /* 0x0000000000067941 */ /* 0x000fea0003800200 */
.L_x_17723:
[----:B------:R-:W0:Y:S01]  /*3be0*/  LDC R8, c[0x0][0x388] ;  /* 0x0000e200ff087b82 */ /* 0x000e220000000800 */
[----:B------:R-:W-:Y:S01]  /*3bf0*/  ISETP.GE.AND P0, PT, R24, R19, PT ;  /* 0x000000131800720c */ /* 0x000fe20003f06270 */
[----:B------:R-:W-:Y:S04]  /*3c00*/  BSSY.RECONVERGENT B7, `(.L_x_17757) ;  /* 0x00002d9000077945 */ /* 0x000fe80003800200 */
[----:B------:R-:W-:Y:S02]  /*3c10*/  BSSY.RELIABLE B6, `(.L_x_17758) ;  /* 0x00001ed000067945 */ /* 0x000fe40003800100 */
[----:B------:R-:W1:Y:S01]  /*3c20*/  LDC.U8 R23, c[0x0][0x3b4] ;  /* 0x0000ed00ff177b82 */ /* 0x000e620000000000 */
[-C--:B0----5:R-:W-:Y:S02]  /*3c30*/  VIMNMX.S16x2 R22, PT, PT, R22, R8.reuse, !PT ;  /* 0x0000000816167248 */ /* 0x0a1fe40007fe0300 */
[----:B------:R-:W-:-:S02]  /*3c40*/  VIMNMX.S16x2 R18, PT, PT, R18, R8, !PT ;  /* 0x0000000812127248 */ /* 0x000fc40007fe0300 */
[----:B------:R-:W-:Y:S02]  /*3c50*/  PRMT R11, R8, 0x7632, R11 ;  /* 0x00007632080b7816 */ /* 0x000fe4000000000b */
[-C--:B------:R-:W-:Y:S02]  /*3c60*/  VIMNMX.S16x2 R16, PT, PT, R16, R8.reuse, !PT ;  /* 0x0000000810107248 */ /* 0x080fe40007fe0300 */
[----:B-1--4-:R-:W-:Y:S02]  /*3c70*/  VIMNMX.S16x2 R2, PT, PT, R2, R8, !PT ;  /* 0x0000000802027248 */ /* 0x012fe40007fe0300 */
[C---:B------:R-:W-:Y:S02]  /*3c80*/  PRMT R9, R8.reuse, 0x7632, R9 ;  /* 0x0000763208097816 */ /* 0x040fe40000000009 */
[----:B------:R-:W-:Y:S02]  /*3c90*/  PRMT R8, R8, 0x7632, R8 ;  /* 0x0000763208087816 */ /* 0x000fe40000000008 */
[----:B------:R-:W-:-:S02]  /*3ca0*/  VIMNMX.S16x2 R3, PT, PT, R22, R11, PT ;  /* 0x0000000b16037248 */ /* 0x000fc40003fe0300 */
[----:B------:R-:W-:Y:S02]  /*3cb0*/  PRMT R0, R8, 0x7632, R0 ;  /* 0x0000763208007816 */ /* 0x000fe40000000000 */
[----:B------:R-:W-:Y:S02]  /*3cc0*/  VIMNMX.S16x2 R18, PT, PT, R18, R9, PT ;  /* 0x0000000912127248 */ /* 0x000fe40003fe0300 */
[----:B------:R-:W-:Y:S02]  /*3cd0*/  VIMNMX.S16x2 R16, PT, PT, R16, R8, PT ;  /* 0x0000000810107248 */ /* 0x000fe40003fe0300 */
[----:B------:R-:W-:Y:S01]  /*3ce0*/  VIMNMX.S16x2 R2, PT, PT, R2, R0, PT ;  /* 0x0000000002027248 */ /* 0x000fe20003fe0300 */
        /* <DEDUP_REMOVED lines=22> */
.L_x_17763:
[----:B------:R0:W-:Y:S01]  /*3e50*/  STG.E.U8 desc[UR36][R8.64], R3 ;  /* 0x0000000308007986 */ /* 0x0001e2000c101124 */
[----:B------:R-:W-:Y:S05]  /*3e60*/  BRA `(.L_x_17765) ;  /* 0x0000000c005c7947 */ /* 0x000fea0003800000 */
.L_x_17762:
        /* <DEDUP_REMOVED lines=11> */
.L_x_17767:
[----:B------:R-:W-:-:S05]  /*3f20*/  PRMT R3, R3, 0x9910, RZ ;  /* 0x0000991003037816 */ /* 0x000fca00000000ff */
[----:B------:R0:W-:Y:S01]  /*3f30*/  STG.E desc[UR36][R8.64], R3 ;  /* 0x0000000308007986 */ /* 0x0001e2000c101924 */
[----:B------:R-:W-:Y:S05]  /*3f40*/  BRA `(.L_x_17765) ;  /* 0x0000000c00247947 */ /* 0x000fea0003800000 */
.L_x_17766:
[----:B------:R0:W-:Y:S01]  /*3f50*/  STG.E.U16 desc[UR36][R8.64], R3 ;  /* 0x0000000308007986 */ /* 0x0001e2000c101524 */
[----:B------:R-:W-:Y:S05]  /*3f60*/  BRA `(.L_x_17765) ;  /* 0x0000000c001c7947 */ /* 0x000fea0003800000 */
.L_x_17761:
        /* <DEDUP_REMOVED lines=9> */
.L_x_17769:
[----:B------:R-:W0:Y:S02]  /*4000*/  I2F.S16 R0, R3 ;  /* 0x0000000300007306 */ /* 0x000e240000101400 */
[----:B0-----:R-:W-:-:S05]  /*4010*/  F2FP.F16.F32.PACK_AB R0, RZ, R0 ;  /* 0x00000000ff00723e */ /* 0x001fca00000000ff */
[----:B------:R0:W-:Y:S01]  /*4020*/  STG.E.U16 desc[UR36][R8.64], R0 ;  /* 0x0000000008007986 */ /* 0x0001e2000c101524 */
[----:B------:R-:W-:Y:S05]  /*4030*/  BRA `(.L_x_17765) ;  /* 0x0000000800e87947 */ /* 0x000fea0003800000 */
.L_x_17768:
        /* <DEDUP_REMOVED lines=10> */
.L_x_17771:
[----:B------:R-:W0:Y:S02]  /*40e0*/  I2F.S16 R3, R3 ;  /* 0x0000000300037306 */ /* 0x000e240000101400 */
[----:B0-----:R-:W-:-:S04]  /*40f0*/  F2FP.F16.F32.PACK_AB R3, RZ, R3 ;  /* 0x00000003ff03723e */ /* 0x001fc800000000ff */
[----:B------:R-:W-:-:S05]  /*4100*/  PRMT R3, R3, 0x5410, RZ ;  /* 0x0000541003037816 */ /* 0x000fca00000000ff */
[----:B------:R0:W-:Y:S01]  /*4110*/  STG.E desc[UR36][R8.64], R3 ;  /* 0x0000000308007986 */ /* 0x0001e2000c101924 */
[----:B------:R-:W-:Y:S05]  /*4120*/  BRA `(.L_x_17765) ;  /* 0x0000000800ac7947 */ /* 0x000fea0003800000 */
.L_x_17770:
[----:B------:R-:W0:Y:S02]  /*4130*/  I2F.F64.S16 R4, R3 ;  /* 0x0000000300047312 */ /* 0x000e240000101c00 */
[----:B0-----:R0:W-:Y:S01]  /*4140*/  STG.E.64 desc[UR36][R8.64], R4 ;  /* 0x0000000408007986 */ /* 0x0011e2000c101b24 */
[----:B------:R-:W-:Y:S05]  /*4150*/  BRA `(.L_x_17765) ;  /* 0x0000000800a07947 */ /* 0x000fea0003800000 */
.L_x_17760:
        /* <DEDUP_REMOVED lines=13> */
.L_x_17774:
[----:B------:R-:W-:Y:S01]  /*4230*/  CS2R R6, SRZ ;  /* 0x0000000000067805 */ /* 0x000fe2000001ff00 */
[----:B------:R-:W0:Y:S04]  /*4240*/  I2F.F64.S16 R4, R3 ;  /* 0x0000000300047312 */ /* 0x000e280000101c00 */
[----:B0-----:R3:W-:Y:S01]  /*4250*/  STG.E.128 desc[UR36][R8.64], R4 ;  /* 0x0000000408007986 */ /* 0x0017e2000c101d24 */
[----:B------:R-:W-:Y:S05]  /*4260*/  BRA `(.L_x_17765) ;  /* 0x00000008005c7947 */ /* 0x000fea0003800000 */
.L_x_17773:
        /* <DEDUP_REMOVED lines=19> */
.L_x_17778:
[----:B------:R-:W-:Y:S05]  /*43a0*/  BSYNC.RECONVERGENT B0 ;  /* 0x0000000000007941 */ /* 0x000fea0003800200 */
.L_x_17777:
[----:B------:R-:W-:-:S05]  /*43b0*/  LOP3.LUT R5, R0, 0x80, R5, 0xf8, !PT ;  /* 0x0000008000057812 */ /* 0x000fca00078ef805 */
[----:B------:R2:W-:Y:S01]  /*43c0*/  STG.E.U8 desc[UR36][R8.64], R5 ;  /* 0x0000000508007986 */ /* 0x0005e2000c101124 */
[----:B------:R-:W-:Y:S05]  /*43d0*/  BRA `(.L_x_17765) ;  /* 0x0000000800007947 */ /* 0x000fea0003800000 */
.L_x_17776:
        /* <DEDUP_REMOVED lines=15> */
.L_x_17780:
[----:B------:R-:W-:Y:S05]  /*44d0*/  BSYNC.RECONVERGENT B0 ;  /* 0x0000000000007941 */ /* 0x000fea0003800200 */
.L_x_17779:
[----:B------:R-:W-:-:S05]  /*44e0*/  LOP3.LUT R5, R0, 0x80, R5, 0xf8, !PT ;  /* 0x0000008000057812 */ /* 0x000fca00078ef805 */
[----:B------:R1:W-:Y:S01]  /*44f0*/  STG.E.U8 desc[UR36][R8.64], R5 ;  /* 0x0000000508007986 */ /* 0x0003e2000c101124 */
[----:B------:R-:W-:Y:S05]  /*4500*/  BRA `(.L_x_17765) ;  /* 0x0000000400b47947 */ /* 0x000fea0003800000 */
.L_x_17775:
[----:B------:R-:W0:Y:S02]  /*4510*/  I2F.S16 R0, R3 ;  /* 0x0000000300007306 */ /* 0x000e240000101400 */
[----:B0-----:R-:W-:-:S05]  /*4520*/  F2FP.BF16.F32.PACK_AB R0, RZ, R0 ;  /* 0x00000000ff00723e */ /* 0x001fca00000010ff */
[----:B------:R0:W-:Y:S01]  /*4530*/  STG.E.U16 desc[UR36][R8.64], R0 ;  /* 0x0000000008007986 */ /* 0x0001e2000c101524 */
[----:B------:R-:W-:Y:S05]  /*4540*/  BRA `(.L_x_17765) ;  /* 0x0000000400a47947 */ /* 0x000fea0003800000 */
.L_x_17772:
        /* <DEDUP_REMOVED lines=10> */
.L_x_17783:
        /* <DEDUP_REMOVED lines=13> */
.L_x_17786:
[----:B------:R-:W-:-:S04]  /*46c0*/  SHF.R.U32.HI R0, RZ, 0x14, R3 ;  /* 0x00000014ff007819 */ /* 0x000fc80000011603 */
[----:B------:R-:W-:-:S04]  /*46d0*/  LOP3.LUT R0, R0, 0x1, RZ, 0xc0, !PT ;  /* 0x0000000100007812 */ /* 0x000fc800078ec0ff */
[----:B------:R-:W-:-:S04]  /*46e0*/  IADD3 R0, PT, PT, R3, 0x487ffff, R0 ;  /* 0x0487ffff03007810 */ /* 0x000fc80007ffe000 */
[----:B------:R-:W-:-:S04]  /*46f0*/  SHF.R.U32.HI R0, RZ, 0x14, R0 ;  /* 0x00000014ff007819 */ /* 0x000fc80000011600 */
[----:B------:R-:W-:-:S07]  /*4700*/  LOP3.LUT R0, R0, 0xff, RZ, 0xc0, !PT ;  /* 0x000000ff00007812 */ /* 0x000fce00078ec0ff */
.L_x_17787:
[----:B------:R-:W-:-:S04]  /*4710*/  SHF.R.U32.HI R3, RZ, 0x18, R3 ;  /* 0x00000018ff037819 */ /* 0x000fc80000011603 */
[----:B------:R-:W-:-:S04]  /*4720*/  LOP3.LUT R0, R0, 0x80, R3, 0xf8, !PT ;  /* 0x0000008000007812 */ /* 0x000fc800078ef803 */
[----:B------:R-:W-:-:S07]  /*4730*/  PRMT R4, R0, 0x7610, R4 ;  /* 0x0000761000047816 */ /* 0x000fce0000000004 */
.L_x_17785:
[----:B------:R-:W-:Y:S05]  /*4740*/  BSYNC.RECONVERGENT B0 ;  /* 0x0000000000007941 */ /* 0x000fea0003800200 */
.L_x_17784:
[----:B------:R0:W-:Y:S01]  /*4750*/  STG.E.U8 desc[UR36][R8.64], R4 ;  /* 0x0000000408007986 */ /* 0x0001e2000c101124 */
[----:B------:R-:W-:Y:S05]  /*4760*/  BRA `(.L_x_17765) ;  /* 0x00000004001c7947 */ /* 0x000fea0003800000 */
.L_x_17782:
        /* <DEDUP_REMOVED lines=13> */
.L_x_17790:
[----:B------:R-:W-:-:S04]  /*4840*/  SHF.R.U32.HI R0, RZ, 0x15, R3 ;  /* 0x00000015ff007819 */ /* 0x000fc80000011603 */
[----:B------:R-:W-:-:S04]  /*4850*/  LOP3.LUT R0, R0, 0x1, RZ, 0xc0, !PT ;  /* 0x0000000100007812 */ /* 0x000fc800078ec0ff */
[----:B------:R-:W-:-:S04]  /*4860*/  IADD3 R0, PT, PT, R3, 0x88fffff, R0 ;  /* 0x088fffff03007810 */ /* 0x000fc80007ffe000 */
[----:B------:R-:W-:-:S04]  /*4870*/  SHF.R.U32.HI R0, RZ, 0x15, R0 ;  /* 0x00000015ff007819 */ /* 0x000fc80000011600 */
[----:B------:R-:W-:-:S07]  /*4880*/  LOP3.LUT R0, R0, 0xff, RZ, 0xc0, !PT ;  /* 0x000000ff00007812 */ /* 0x000fce00078ec0ff */
.L_x_17791:
[----:B------:R-:W-:-:S04]  /*4890*/  SHF.R.U32.HI R3, RZ, 0x18, R3 ;  /* 0x00000018ff037819 */ /* 0x000fc80000011603 */
[----:B------:R-:W-:-:S04]  /*48a0*/  LOP3.LUT R0, R0, 0x80, R3, 0xf8, !PT ;  /* 0x0000008000007812 */ /* 0x000fc800078ef803 */
[----:B------:R-:W-:-:S07]  /*48b0*/  PRMT R4, R0, 0x7610, R4 ;  /* 0x0000761000047816 */ /* 0x000fce0000000004 */
.L_x_17789:
[----:B------:R-:W-:Y:S05]  /*48c0*/  BSYNC.RECONVERGENT B0 ;  /* 0x0000000000007941 */ /* 0x000fea0003800200 */
.L_x_17788:
[----:B------:R0:W-:Y:S01]  /*48d0*/  STG.E.U8 desc[UR36][R8.64], R4 ;  /* 0x0000000408007986 */ /* 0x0001e2000c101124 */
[----:B------:R-:W-:Y:S05]  /*48e0*/  BRA `(.L_x_17765) ;  /* 0x0000000000bc7947 */ /* 0x000fea0003800000 */
.L_x_17781:
[----:B------:R-:W-:-:S13]  /*48f0*/  ISETP.NE.AND P0, PT, R0, 0x1c, PT ;  /* 0x0000001c0000780c */ /* 0x000fda0003f05270 */
[----:B------:R-:W-:Y:S05]  /*4900*/  @!P0 BRA `(.L_x_17792) ;  /* 0x0000000000ac8947 */ /* 0x000fea0003800000 */
[----:B------:R-:W-:-:S13]  /*4910*/  ISETP.NE.AND P0, PT, R0, 0x1d, PT ;  /* 0x0000001d0000780c */ /* 0x000fda0003f05270 */
[----:B------:R-:W-:Y:S05]  /*4920*/  @!P0 BRA `(.L_x_17793) ;  /* 0x0000000000908947 */ /* 0x000fea0003800000 */
[----:B------:R-:W-:-:S13]  /*4930*/  ISETP.NE.AND P0, PT, R0, 0x2c, PT ;  /* 0x0000002c0000780c */ /* 0x000fda0003f05270 */
[----:B------:R-:W-:Y:S05]  /*4940*/  @!P0 BRA `(.L_x_17794) ;  /* 0x0000000000448947 */ /* 0x000fea0003800000 */
.L_x_17764:
        /* <DEDUP_REMOVED lines=16> */
.L_x_17795:
[----:B------:R-:W-:Y:S05]  /*4a50*/  BRA `(.L_x_17765) ;  /* 0x0000000000607947 */ /* 0x000fea0003800000 */
.L_x_17794:
        /* <DEDUP_REMOVED lines=17> */
.L_x_17793:
[----:B------:R-:W-:-:S05]  /*4b70*/  PRMT R3, R3, 0x9910, RZ ;  /* 0x0000991003037816 */ /* 0x000fca00000000ff */
[----:B------:R-:W-:-:S05]  /*4b80*/  IMAD.MOV.U32 R4, RZ, RZ, R3 ;  /* 0x000000ffff047224 */ /* 0x000fca00078e0003 */
[----:B------:R-:W-:-:S05]  /*4b90*/  SHF.R.S32.HI R5, RZ, 0x1f, R4 ;  /* 0x0000001fff057819 */ /* 0x000fca0000011404 */
[----:B------:R0:W-:Y:S01]  /*4ba0*/  STG.E.64 desc[UR36][R8.64], R4 ;  /* 0x0000000408007986 */ /* 0x0001e2000c101b24 */
[----:B------:R-:W-:Y:S05]  /*4bb0*/  BRA `(.L_x_17765) ;  /* 0x0000000000087947 */ /* 0x000fea0003800000 */
.L_x_17792:
[----:B------:R-:W-:-:S05]  /*4bc0*/  PRMT R3, R3, 0x9910, RZ ;  /* 0x0000991003037816 */ /* 0x000fca00000000ff */
[----:B------:R0:W-:Y:S02]  /*4bd0*/  STG.E desc[UR36][R8.64], R3 ;  /* 0x0000000308007986 */ /* 0x0001e4000c101924 */
.L_x_17765:
        /* <DEDUP_REMOVED lines=23> */
.L_x_17800:
[----:B------:R0:W-:Y:S01]  /*4d50*/  STG.E.U8 desc[UR36][R8.64], R18 ;  /* 0x0000001208007986 */ /* 0x0001e2000c101124 */
[----:B------:R-:W-:Y:S05]  /*4d60*/  BRA `(.L_x_17802) ;  /* 0x0000000c004c7947 */ /* 0x000fea0003800000 */
.L_x_17799:
        /* <DEDUP_REMOVED lines=10> */
.L_x_17804:
[----:B------:R-:W-:-:S05]  /*4e10*/  PRMT R3, R18, 0x9910, RZ ;  /* 0x0000991012037816 */ /* 0x000fca00000000ff */
[----:B------:R3:W-:Y:S01]  /*4e20*/  STG.E desc[UR36][R8.64], R3 ;  /* 0x0000000308007986 */ /* 0x0007e2000c101924 */
[----:B------:R-:W-:Y:S05]  /*4e30*/  BRA `(.L_x_17802) ;  /* 0x0000000c00187947 */ /* 0x000fea0003800000 */
.L_x_17803:
[----:B------:R2:W-:Y:S01]  /*4e40*/  STG.E.U16 desc[UR36][R8.64], R18 ;  /* 0x0000001208007986 */ /* 0x0005e2000c101524 */
[----:B------:R-:W-:Y:S05]  /*4e50*/  BRA `(.L_x_17802) ;  /* 0x0000000c00107947 */ /* 0x000fea0003800000 */
.L_x_17798:
        /* <DEDUP_REMOVED lines=9> */
.L_x_17806:
[----:B------:R-:W0:Y:S02]  /*4ef0*/  I2F.S16 R0, R18 ;  /* 0x0000001200007306 */ /* 0x000e240000101400 */
[----:B0-----:R-:W-:-:S05]  /*4f00*/  F2FP.F16.F32.PACK_AB R0, RZ, R0 ;  /* 0x00000000ff00723e */ /* 0x001fca00000000ff */
[----:B------:R0:W-:Y:S01]  /*4f10*/  STG.E.U16 desc[UR36][R8.64], R0 ;  /* 0x0000000008007986 */ /* 0x0001e2000c101524 */
[----:B------:R-:W-:Y:S05]  /*4f20*/  BRA `(.L_x_17802) ;  /* 0x0000000800dc7947 */ /* 0x000fea0003800000 */
.L_x_17805:
        /* <DEDUP_REMOVED lines=10> */
.L_x_17808:
[----:B------:R-:W0:Y:S02]  /*4fd0*/  I2F.S16 R18, R18 ;  /* 0x0000001200127306 */ /* 0x000e240000101400 */
[----:B0-----:R-:W-:-:S04]  /*4fe0*/  F2FP.F16.F32.PACK_AB R3, RZ, R18 ;  /* 0x00000012ff03723e */ /* 0x001fc800000000ff */
[----:B------:R-:W-:-:S05]  /*4ff0*/  PRMT R3, R3, 0x5410, RZ ;  /* 0x0000541003037816 */ /* 0x000fca00000000ff */
[----:B------:R0:W-:Y:S01]  /*5000*/  STG.E desc[UR36][R8.64], R3 ;  /* 0x0000000308007986 */ /* 0x0001e2000c101924 */
[----:B------:R-:W-:Y:S05]  /*5010*/  BRA `(.L_x_17802) ;  /* 0x0000000800a07947 */ /* 0x000fea0003800000 */
.L_x_17807:
[----:B------:R-:W0:Y:S02]  /*5020*/  I2F.F64.S16 R4, R18 ;  /* 0x0000001200047312 */ /* 0x000e240000101c00 */
[----:B0-----:R0:W-:Y:S01]  /*5030*/  STG.E.64 desc[UR36][R8.64], R4 ;  /* 0x0000000408007986 */ /* 0x0011e2000c101b24 */
[----:B------:R-:W-:Y:S05]  /*5040*/  BRA `(.L_x_17802) ;  /* 0x0000000800947947 */ /* 0x000fea0003800000 */
.L_x_17797:
        /* <DEDUP_REMOVED lines=12> */
.L_x_17812:
        /* <DEDUP_REMOVED lines=17> */
.L_x_17815:
[----:B------:R-:W-:-:S04]  /*5220*/  SHF.R.U32.HI R3, RZ, 0x18, R5 ;  /* 0x00000018ff037819 */ /* 0x000fc80000011605 */
[----:B------:R-:W-:-:S04]  /*5230*/  LOP3.LUT R0, R0, 0x80, R3, 0xf8, !PT ;  /* 0x0000008000007812 */ /* 0x000fc800078ef803 */
[----:B------:R-:W-:-:S07]  /*5240*/  PRMT R4, R0, 0x7610, R4 ;  /* 0x0000761000047816 */ /* 0x000fce0000000004 */
.L_x_17814:
[----:B------:R-:W-:Y:S05]  /*5250*/  BSYNC.RECONVERGENT B0 ;  /* 0x0000000000007941 */ /* 0x000fea0003800200 */
.L_x_17813:
[----:B------:R0:W-:Y:S01]  /*5260*/  STG.E.U8 desc[UR36][R8.64], R4 ;  /* 0x0000000408007986 */ /* 0x0001e2000c101124 */
[----:B------:R-:W-:Y:S05]  /*5270*/  BRA `(.L_x_17802) ;  /* 0x0000000800087947 */ /* 0x000fea0003800000 */
.L_x_17811:
        /* <DEDUP_REMOVED lines=17> */
.L_x_17818:
[----:B------:R-:W-:-:S04]  /*5390*/  SHF.R.U32.HI R3, RZ, 0x18, R5 ;  /* 0x00000018ff037819 */ /* 0x000fc80000011605 */
[----:B------:R-:W-:-:S04]  /*53a0*/  LOP3.LUT R0, R0, 0x80, R3, 0xf8, !PT ;  /* 0x0000008000007812 */ /* 0x000fc800078ef803 */
[----:B------:R-:W-:-:S07]  /*53b0*/  PRMT R4, R0, 0x7610, R4 ;  /* 0x0000761000047816 */ /* 0x000fce0000000004 */
.L_x_17817:
[----:B------:R-:W-:Y:S05]  /*53c0*/  BSYNC.RECONVERGENT B0 ;  /* 0x0000000000007941 */ /* 0x000fea0003800200 */
.L_x_17816:
[----:B------:R0:W-:Y:S01]  /*53d0*/  STG.E.U8 desc[UR36][R8.64], R4 ;  /* 0x0000000408007986 */ /* 0x0001e2000c101124 */
[----:B------:R-:W-:Y:S05]  /*53e0*/  BRA `(.L_x_17802) ;  /* 0x0000000400ac7947 */ /* 0x000fea0003800000 */
.L_x_17810:
        /* <DEDUP_REMOVED lines=22> */
.L_x_17820:
[----:B------:R-:W-:-:S04]  /*5550*/  PRMT R4, R18, 0x9910, RZ ;  /* 0x0000991012047816 */ /* 0x000fc800000000ff */
[----:B------:R-:W-:-:S05]  /*5560*/  SHF.R.S32.HI R5, RZ, 0x1f, R4 ;  /* 0x0000001fff057819 */ /* 0x000fca0000011404 */
[----:B------:R0:W-:Y:S01]  /*5570*/  STG.E.64 desc[UR36][R8.64], R4 ;  /* 0x0000000408007986 */ /* 0x0001e2000c101b24 */
[----:B------:R-:W-:Y:S05]  /*5580*/  BRA `(.L_x_17802) ;  /* 0x0000000400447947 */ /* 0x000fea0003800000 */
.L_x_17819:
[----:B------:R-:W-:-:S05]  /*5590*/  PRMT R3, R18, 0x9910, RZ ;  /* 0x0000991012037816 */ /* 0x000fca00000000ff */
[----:B------:R0:W-:Y:S01]  /*55a0*/  STG.E desc[UR36][R8.64], R3 ;  /* 0x0000000308007986 */ /* 0x0001e2000c101924 */
[----:B------:R-:W-:Y:S05]  /*55b0*/  BRA `(.L_x_17802) ;  /* 0x0000000400387947 */ /* 0x000fea0003800000 */
.L_x_17809:
        /* <DEDUP_REMOVED lines=11> */
.L_x_17822:
[----:B------:R-:W-:Y:S01]  /*5670*/  CS2R R6, SRZ ;  /* 0x0000000000067805 */ /* 0x000fe2000001ff00 */
[----:B------:R-:W0:Y:S04]  /*5680*/  I2F.F64.S16 R4, R18 ;  /* 0x0000001200047312 */ /* 0x000e280000101c00 */
[----:B0-----:R0:W-:Y:S01]  /*5690*/  STG.E.128 desc[UR36][R8.64], R4 ;  /* 0x0000000408007986 */ /* 0x0011e2000c101d24 */
[----:B------:R-:W-:Y:S05]  /*56a0*/  BRA `(.L_x_17802) ;  /* 0x0000000000fc7947 */ /* 0x000fea0003800000 */
.L_x_17821:
[----:B------:R-:W-:-:S13]  /*56b0*/  ISETP.NE.AND P0, PT, R0, 0xf, PT ;  /* 0x0000000f0000780c */ /* 0x000fda0003f05270 */
[----:B------:R-:W-:Y:S05]  /*56c0*/  @!P0 BRA `(.L_x_17823) ;  /* 0x0000000000e88947 */ /* 0x000fea0003800000 */
[----:B------:R-:W-:-:S13]  /*56d0*/  ISETP.NE.AND P0, PT, R0, 0x17, PT ;  /* 0x000000170000780c */ /* 0x000fda0003f05270 */
[----:B------:R-:W-:Y:S05]  /*56e0*/  @!P0 BRA `(.L_x_17824) ;  /* 0x0000000000908947 */ /* 0x000fea0003800000 */
[----:B------:R-:W-:-:S13]  /*56f0*/  ISETP.NE.AND P0, PT, R0, 0x18, PT ;  /* 0x000000180000780c */ /* 0x000fda0003f05270 */
[----:B------:R-:W-:Y:S05]  /*5700*/  @!P0 BRA `(.L_x_17825) ;  /* 0x0000000000448947 */ /* 0x000fea0003800000 */
.L_x_17801:
        /* <DEDUP_REMOVED lines=16> */
.L_x_17826:
[----:B------:R-:W-:Y:S05]  /*5810*/  BRA `(.L_x_17802) ;  /* 0x0000000000a07947 */ /* 0x000fea0003800000 */
.L_x_17825:
        /* <DEDUP_REMOVED lines=13> */
.L_x_17828:
[----:B------:R-:W-:Y:S05]  /*58f0*/  BSYNC.RECONVERGENT B0 ;  /* 0x0000000000007941 */ /* 0x000fea0003800200 */
.L_x_17827:
[----:B------:R-:W-:-:S05]  /*5900*/  LOP3.LUT R3, R0, 0x80, R3, 0xf8, !PT ;  /* 0x0000008000037812 */ /* 0x000fca00078ef803 */
[----:B------:R0:W-:Y:S01]  /*5910*/  STG.E.U8 desc[UR36][R8.64], R3 ;  /* 0x0000000308007986 */ /* 0x0001e2000c101124 */
[----:B------:R-:W-:Y:S05]  /*5920*/  BRA `(.L_x_17802) ;  /* 0x00000000005c7947 */ /* 0x000fea0003800000 */
.L_x_17824:
        /* <DEDUP_REMOVED lines=12> */
.L_x_17830:
[----:B------:R-:W-:Y:S01]  /*59f0*/  IMAD.MOV.U32 R0, RZ, RZ, 0x7f ;  /* 0x0000007fff007424 */ /* 0x000fe200078e00ff */
[----:B------:R-:W-:-:S04]  /*5a00*/  ISETP.GT.U32.AND P0, PT, R3, 0x7f800000, PT ;  /* 0x7f8000000300780c */ /* 0x000fc80003f04070 */
[----:B------:R-:W-:-:S09]  /*5a10*/  SEL R0, R0, 0x7c, P0 ;  /* 0x0000007c00007807 */ /* 0x000fd20000000000 */
.L_x_17831:
[----:B------:R-:W-:Y:S05]  /*5a20*/  BSYNC.RECONVERGENT B0 ;  /* 0x0000000000007941 */ /* 0x000fea0003800200 */
.L_x_17829:
[----:B------:R-:W-:-:S04]  /*5a30*/  SHF.R.U32.HI R3, RZ, 0x18, R5 ;  /* 0x00000018ff037819 */ /* 0x000fc80000011605 */
[----:B------:R-:W-:-:S05]  /*5a40*/  LOP3.LUT R3, R0, 0x80, R3, 0xf8, !PT ;  /* 0x0000008000037812 */ /* 0x000fca00078ef803 */
[----:B------:R0:W-:Y:S01]  /*5a50*/  STG.E.U8 desc[UR36][R8.64], R3 ;  /* 0x0000000308007986 */ /* 0x0001e2000c101124 */
[----:B------:R-:W-:Y:S05]  /*5a60*/  BRA `(.L_x_17802) ;  /* 0x00000000000c7947 */ /* 0x000fea0003800000 */
.L_x_17823:
[----:B------:R-:W0:Y:S02]  /*5a70*/  I2F.S16 R0, R18 ;  /* 0x0000001200007306 */ /* 0x000e240000101400 */
[----:B0-----:R-:W-:-:S05]  /*5a80*/  F2FP.BF16.F32.PACK_AB R0, RZ, R0 ;  /* 0x00000000ff00723e */ /* 0x001fca00000010ff */
[----:B------:R0:W-:Y:S02]  /*5a90*/  STG.E.U16 desc[UR36][R8.64], R0 ;  /* 0x0000000008007986 */ /* 0x0001e4000c101524 */
.L_x_17802:
[----:B------:R-:W-:-:S07]  /*5aa0*/  VIADD R24, R24, 0x80 ;  /* 0x0000008018187836 */ /* 0x000fce0000000000 */
.L_x_17759:
[----:B------:R-:W-:-:S13]  /*5ab0*/  ISETP.GE.AND P0, PT, R24, R19, PT ;  /* 0x000000131800720c */ /* 0x000fda0003f06270 */
[----:B------:R-:W-:Y:S05]  /*5ac0*/  @P0 BREAK.RELIABLE B6 ;  /* 0x0000000000060942 */ /* 0x000fea0003800100 */
[----:B------:R-:W-:Y:S05]  /*5ad0*/  @P0 BRA `(.L_x_17796) ;  /* 0x0000000c00ac0947 */ /* 0x000fea0003800000 */
[----:B------:R-:W-:Y:S05]  /*5ae0*/  BSYNC.RELIABLE B6 ;  /* 0x0000000000067941 */ /* 0x000fea0003800100 */
.L_x_17758:
        /* <DEDUP_REMOVED lines=20> */
.L_x_17835:
[----:B------:R0:W-:Y:S01]  /*5c30*/  STG.E.U8 desc[UR36][R8.64], R16 ;  /* 0x0000001008007986 */ /* 0x0001e2000c101124 */
[----:B------:R-:W-:Y:S05]  /*5c40*/  BRA `(.L_x_17837) ;  /* 0x0000000c004c7947 */ /* 0x000fea0003800000 */
.L_x_17834:
        /* <DEDUP_REMOVED lines=10> */
.L_x_17839:
[----:B------:R-:W-:-:S05]  /*5cf0*/  PRMT R3, R16, 0x9910, RZ ;  /* 0x0000991010037816 */ /* 0x000fca00000000ff */
[----:B------:R0:W-:Y:S01]  /*5d00*/  STG.E desc[UR36][R8.64], R3 ;  /* 0x0000000308007986 */ /* 0x0001e2000c101924 */
[----:B------:R-:W-:Y:S05]  /*5d10*/  BRA `(.L_x_17837) ;  /* 0x0000000c00187947 */ /* 0x000fea0003800000 */
.L_x_17838:
[----:B------:R0:W-:Y:S01]  /*5d20*/  STG.E.U16 desc[UR36][R8.64], R16 ;  /* 0x0000001008007986 */ /* 0x0001e2000c101524 */
[----:B------:R-:W-:Y:S05]  /*5d30*/  BRA `(.L_x_17837) ;  /* 0x0000000c00107947 */ /* 0x000fea0003800000 */
.L_x_17833:
        /* <DEDUP_REMOVED lines=9> */
.L_x_17841:
[----:B------:R-:W0:Y:S02]  /*5dd0*/  I2F.S16 R0, R16 ;  /* 0x0000001000007306 */ /* 0x000e240000101400 */
[----:B0-----:R-:W-:-:S05]  /*5de0*/  F2FP.F16.F32.PACK_AB R0, RZ, R0 ;  /* 0x00000000ff00723e */ /* 0x001fca00000000ff */
[----:B------:R0:W-:Y:S01]  /*5df0*/  STG.E.U16 desc[UR36][R8.64], R0 ;  /* 0x0000000008007986 */ /* 0x0001e2000c101524 */
[----:B------:R-:W-:Y:S05]  /*5e00*/  BRA `(.L_x_17837) ;  /* 0x0000000800dc7947 */ /* 0x000fea0003800000 */
.L_x_17840:
        /* <DEDUP_REMOVED lines=10> */
.L_x_17843:
[----:B------:R-:W0:Y:S02]  /*5eb0*/  I2F.S16 R16, R16 ;  /* 0x0000001000107306 */ /* 0x000e240000101400 */
[----:B0-----:R-:W-:-:S04]  /*5ec0*/  F2FP.F16.F32.PACK_AB R3, RZ, R16 ;  /* 0x00000010ff03723e */ /* 0x001fc800000000ff */
[----:B------:R-:W-:-:S05]  /*5ed0*/  PRMT R3, R3, 0x5410, RZ ;  /* 0x0000541003037816 */ /* 0x000fca00000000ff */
[----:B------:R0:W-:Y:S01]  /*5ee0*/  STG.E desc[UR36][R8.64], R3 ;  /* 0x0000000308007986 */ /* 0x0001e2000c101924 */
[----:B------:R-:W-:Y:S05]  /*5ef0*/  BRA `(.L_x_17837) ;  /* 0x0000000800a07947 */ /* 0x000fea0003800000 */
.L_x_17842:
[----:B------:R-:W0:Y:S02]  /*5f00*/  I2F.F64.S16 R4, R16 ;  /* 0x0000001000047312 */ /* 0x000e240000101c00 */
[----:B0-----:R0:W-:Y:S01]  /*5f10*/  STG.E.64 desc[UR36][R8.64], R4 ;  /* 0x0000000408007986 */ /* 0x0011e2000c101b24 */
[----:B------:R-:W-:Y:S05]  /*5f20*/  BRA `(.L_x_17837) ;  /* 0x0000000800947947 */ /* 0x000fea0003800000 */
.L_x_17832:
        /* <DEDUP_REMOVED lines=12> */
.L_x_17847:
        /* <DEDUP_REMOVED lines=17> */
.L_x_17850:
[----:B------:R-:W-:-:S04]  /*6100*/  SHF.R.U32.HI R3, RZ, 0x18, R5 ;  /* 0x00000018ff037819 */ /* 0x000fc80000011605 */
[----:B------:R-:W-:-:S04]  /*6110*/  LOP3.LUT R0, R0, 0x80, R3, 0xf8, !PT ;  /* 0x0000008000007812 */ /* 0x000fc800078ef803 */
[----:B------:R-:W-:-:S07]  /*6120*/  PRMT R4, R0, 0x7610, R4 ;  /* 0x0000761000047816 */ /* 0x000fce0000000004 */
.L_x_17849:
[----:B------:R-:W-:Y:S05]  /*6130*/  BSYNC.RECONVERGENT B0 ;  /* 0x0000000000007941 */ /* 0x000fea0003800200 */
.L_x_17848:
[----:B------:R0:W-:Y:S01]  /*6140*/  STG.E.U8 desc[UR36][R8.64], R4 ;  /* 0x0000000408007986 */ /* 0x0001e2000c101124 */
[----:B------:R-:W-:Y:S05]  /*6150*/  BRA `(.L_x_17837) ;  /* 0x0000000800087947 */ /* 0x000fea0003800000 */
.L_x_17846:
        /* <DEDUP_REMOVED lines=17> */
.L_x_17853:
[----:B------:R-:W-:-:S04]  /*6270*/  SHF.R.U32.HI R3, RZ, 0x18, R5 ;  /* 0x00000018ff037819 */ /* 0x000fc80000011605 */
[----:B------:R-:W-:-:S04]  /*6280*/  LOP3.LUT R0, R0, 0x80, R3, 0xf8, !PT ;  /* 0x0000008000007812 */ /* 0x000fc800078ef803 */
[----:B------:R-:W-:-:S07]  /*6290*/  PRMT R4, R0, 0x7610, R4 ;  /* 0x0000761000047816 */ /* 0x000fce0000000004 */
.L_x_17852:
[----:B------:R-:W-:Y:S05]  /*62a0*/  BSYNC.RECONVERGENT B0 ;  /* 0x0000000000007941 */ /* 0x000fea0003800200 */
.L_x_17851:
[----:B------:R0:W-:Y:S01]  /*62b0*/  STG.E.U8 desc[UR36][R8.64], R4 ;  /* 0x0000000408007986 */ /* 0x0001e2000c101124 */
[----:B------:R-:W-:Y:S05]  /*62c0*/  BRA `(.L_x_17837) ;  /* 0x0000000400ac7947 */ /* 0x000fea0003800000 */
.L_x_17845:
        /* <DEDUP_REMOVED lines=22> */
.L_x_17855:
[----:B------:R-:W-:-:S04]  /*6430*/  PRMT R4, R16, 0x9910, RZ ;  /* 0x0000991010047816 */ /* 0x000fc800000000ff */
[----:B------:R-:W-:-:S05]  /*6440*/  SHF.R.S32.HI R5, RZ, 0x1f, R4 ;  /* 0x0000001fff057819 */ /* 0x000fca0000011404 */
[----:B------:R0:W-:Y:S01]  /*6450*/  STG.E.64 desc[UR36][R8.64], R4 ;  /* 0x0000000408007986 */ /* 0x0001e2000c101b24 */
[----:B------:R-:W-:Y:S05]  /*6460*/  BRA `(.L_x_17837) ;  /* 0x0000000400447947 */ /* 0x000fea0003800000 */
.L_x_17854:
[----:B------:R-:W-:-:S05]  /*6470*/  PRMT R3, R16, 0x9910, RZ ;  /* 0x0000991010037816 */ /* 0x000fca00000000ff */
[----:B------:R0:W-:Y:S01]  /*6480*/  STG.E desc[UR36][R8.64], R3 ;  /* 0x0000000308007986 */ /* 0x0001e2000c101924 */
[----:B------:R-:W-:Y:S05]  /*6490*/  BRA `(.L_x_17837) ;  /* 0x0000000400387947 */ /* 0x000fea0003800000 */
.L_x_17844:
        /* <DEDUP_REMOVED lines=11> */
.L_x_17857:
[----:B------:R-:W-:Y:S01]  /*6550*/  CS2R R6, SRZ ;  /* 0x0000000000067805 */ /* 0x000fe2000001ff00 */
[----:B------:R-:W0:Y:S04]  /*6560*/  I2F.F64.S16 R4, R16 ;  /* 0x0000001000047312 */ /* 0x000e280000101c00 */
[----:B0-----:R4:W-:Y:S01]  /*6570*/  STG.E.128 desc[UR36][R8.64], R4 ;  /* 0x0000000408007986 */ /* 0x0019e2000c101d24 */
[----:B------:R-:W-:Y:S05]  /*6580*/  BRA `(.L_x_17837) ;  /* 0x0000000000fc7947 */ /* 0x000fea0003800000 */
.L_x_17856:
[----:B------:R-:W-:-:S13]  /*6590*/  ISETP.NE.AND P0, PT, R0, 0xf, PT ;  /* 0x0000000f0000780c */ /* 0x000fda0003f05270 */
[----:B------:R-:W-:Y:S05]  /*65a0*/  @!P0 BRA `(.L_x_17858) ;  /* 0x0000000000e88947 */ /* 0x000fea0003800000 */
[----:B------:R-:W-:-:S13]  /*65b0*/  ISETP.NE.AND P0, PT, R0, 0x17, PT ;  /* 0x000000170000780c */ /* 0x000fda0003f05270 */
[----:B------:R-:W-:Y:S05]  /*65c0*/  @!P0 BRA `(.L_x_17859) ;  /* 0x0000000000908947 */ /* 0x000fea0003800000 */
[----:B------:R-:W-:-:S13]  /*65d0*/  ISETP.NE.AND P0, PT, R0, 0x18, PT ;  /* 0x000000180000780c */ /* 0x000fda0003f05270 */
[----:B------:R-:W-:Y:S05]  /*65e0*/  @!P0 BRA `(.L_x_17860) ;  /* 0x0000000000448947 */ /* 0x000fea0003800000 */
.L_x_17836:
        /* <DEDUP_REMOVED lines=16> */
.L_x_17861:
[----:B------:R-:W-:Y:S05]  /*66f0*/  BRA `(.L_x_17837) ;  /* 0x0000000000a07947 */ /* 0x000fea0003800000 */
.L_x_17860:
        /* <DEDUP_REMOVED lines=13> */
.L_x_17863:
[----:B------:R-:W-:Y:S05]  /*67d0*/  BSYNC.RECONVERGENT B0 ;  /* 0x0000000000007941 */ /* 0x000fea0003800200 */
.L_x_17862:
[----:B------:R-:W-:-:S05]  /*67e0*/  LOP3.LUT R3, R0, 0x80, R3, 0xf8, !PT ;  /* 0x0000008000037812 */ /* 0x000fca00078ef803 */
[----:B------:R2:W-:Y:S01]  /*67f0*/  STG.E.U8 desc[UR36][R8.64], R3 ;  /* 0x0000000308007986 */ /* 0x0005e2000c101124 */
[----:B------:R-:W-:Y:S05]  /*6800*/  BRA `(.L_x_17837) ;  /* 0x00000000005c7947 */ /* 0x000fea0003800000 */
.L_x_17859:
        /* <DEDUP_REMOVED lines=12> */
.L_x_17865:
[----:B------:R-:W-:Y:S01]  /*68d0*/  IMAD.MOV.U32 R0, RZ, RZ, 0x7f ;  /* 0x0000007fff007424 */ /* 0x000fe200078e00ff */
[----:B------:R-:W-:-:S04]  /*68e0*/  ISETP.GT.U32.AND P0, PT, R3, 0x7f800000, PT ;  /* 0x7f8000000300780c */ /* 0x000fc80003f04070 */
[----:B------:R-:W-:-:S09]  /*68f0*/  SEL R0, R0, 0x7c, P0 ;  /* 0x0000007c00007807 */ /* 0x000fd20000000000 */
.L_x_17866:
[----:B------:R-:W-:Y:S05]  /*6900*/  BSYNC.RECONVERGENT B0 ;  /* 0x0000000000007941 */ /* 0x000fea0003800200 */
.L_x_17864:
[----:B------:R-:W-:-:S04]  /*6910*/  SHF.R.U32.HI R3, RZ, 0x18, R5 ;  /* 0x00000018ff037819 */ /* 0x000fc80000011605 */
[----:B------:R-:W-:-:S05]  /*6920*/  LOP3.LUT R3, R0, 0x80, R3, 0xf8, !PT ;  /* 0x0000008000037812 */ /* 0x000fca00078ef803 */
[----:B------:R1:W-:Y:S01]  /*6930*/  STG.E.U8 desc[UR36][R8.64], R3 ;  /* 0x0000000308007986 */ /* 0x0003e2000c101124 */
[----:B------:R-:W-:Y:S05]  /*6940*/  BRA `(.L_x_17837) ;  /* 0x00000000000c7947 */ /* 0x000fea0003800000 */
.L_x_17858:
[----:B------:R-:W0:Y:S02]  /*6950*/  I2F.S16 R0, R16 ;  /* 0x0000001000007306 */ /* 0x000e240000101400 */
[----:B0-----:R-:W-:-:S05]  /*6960*/  F2FP.BF16.F32.PACK_AB R0, RZ, R0 ;  /* 0x00000000ff00723e */ /* 0x001fca00000010ff */
[----:B------:R0:W-:Y:S02]  /*6970*/  STG.E.U16 desc[UR36][R8.64], R0 ;  /* 0x0000000008007986 */ /* 0x0001e4000c101524 */
.L_x_17837:
[----:B------:R-:W-:-:S07]  /*6980*/  VIADD R24, R24, 0x80 ;  /* 0x0000008018187836 */ /* 0x000fce0000000000 */
.L_x_17796:
[----:B------:R-:W-:Y:S05]  /*6990*/  BSYNC.RECONVERGENT B7 ;  /* 0x0000000000077941 */ /* 0x000fea0003800200 */
.L_x_17757:
        /* <DEDUP_REMOVED lines=21> */
.L_x_17870:
[----:B------:R-:W-:Y:S01]  /*6af0*/  STG.E.U8 desc[UR36][R4.64], R2 ;  /* 0x0000000204007986 */ /* 0x000fe2000c101124 */
[----:B------:R-:W-:Y:S05]  /*6b00*/  EXIT ;  /* 0x000000000000794d */ /* 0x000fea0003800000 */
.L_x_17869:
        /* <DEDUP_REMOVED lines=10> */
.L_x_17873:
[----:B------:R-:W-:-:S05]  /*6bb0*/  PRMT R3, R2, 0x9910, RZ ;  /* 0x0000991002037816 */ /* 0x000fca00000000ff */
[----:B------:R-:W-:Y:S01]  /*6bc0*/  STG.E desc[UR36][R4.64], R3 ;  /* 0x0000000304007986 */ /* 0x000fe2000c101924 */
[----:B------:R-:W-:Y:S05]  /*6bd0*/  EXIT ;  /* 0x000000000000794d */ /* 0x000fea0003800000 */
.L_x_17872:
[----:B------:R-:W-:Y:S01]  /*6be0*/  STG.E.U16 desc[UR36][R4.64], R2 ;  /* 0x0000000204007986 */ /* 0x000fe2000c101524 */
[----:B------:R-:W-:Y:S05]  /*6bf0*/  EXIT ;  /* 0x000000000000794d */ /* 0x000fea0003800000 */
.L_x_17868:
        /* <DEDUP_REMOVED lines=9> */
.L_x_17875:
[----:B------:R-:W0:Y:S02]  /*6c90*/  I2F.S16 R0, R2 ;  /* 0x0000000200007306 */ /* 0x000e240000101400 */
[----:B0-----:R-:W-:-:S05]  /*6ca0*/  F2FP.F16.F32.PACK_AB R0, RZ, R0 ;  /* 0x00000000ff00723e */ /* 0x001fca00000000ff */
[----:B------:R-:W-:Y:S01]  /*6cb0*/  STG.E.U16 desc[UR36][R4.64], R0 ;  /* 0x0000000004007986 */ /* 0x000fe2000c101524 */
[----:B------:R-:W-:Y:S05]  /*6cc0*/  EXIT ;  /* 0x000000000000794d */ /* 0x000fea0003800000 */
.L_x_17874:
        /* <DEDUP_REMOVED lines=10> */
.L_x_17877:
[----:B------:R-:W0:Y:S02]  /*6d70*/  I2F.S16 R2, R2 ;  /* 0x0000000200027306 */ /* 0x000e240000101400 */
[----:B0-----:R-:W-:-:S04]  /*6d80*/  F2FP.F16.F32.PACK_AB R3, RZ, R2 ;  /* 0x00000002ff03723e */ /* 0x001fc800000000ff */
[----:B------:R-:W-:-:S05]  /*6d90*/  PRMT R3, R3, 0x5410, RZ ;  /* 0x0000541003037816 */ /* 0x000fca00000000ff */
[----:B------:R-:W-:Y:S01]  /*6da0*/  STG.E desc[UR36][R4.64], R3 ;  /* 0x0000000304007986 */ /* 0x000fe2000c101924 */
[----:B------:R-:W-:Y:S05]  /*6db0*/  EXIT ;  /* 0x000000000000794d */ /* 0x000fea0003800000 */
.L_x_17876:
[----:B------:R-:W0:Y:S02]  /*6dc0*/  I2F.F64.S16 R2, R2 ;  /* 0x0000000200027312 */ /* 0x000e240000101c00 */
[----:B0-----:R-:W-:Y:S01]  /*6dd0*/  STG.E.64 desc[UR36][R4.64], R2 ;  /* 0x0000000204007986 */ /* 0x001fe2000c101b24 */
[----:B------:R-:W-:Y:S05]  /*6de0*/  EXIT ;  /* 0x000000000000794d */ /* 0x000fea0003800000 */
.L_x_17867:
        /* <DEDUP_REMOVED lines=12> */
.L_x_17881:
        /* <DEDUP_REMOVED lines=18> */
.L_x_17884:
[----:B------:R-:W-:-:S04]  /*6fd0*/  SHF.R.U32.HI R3, RZ, 0x18, R7 ;  /* 0x00000018ff037819 */ /* 0x000fc80000011607 */
[----:B------:R-:W-:-:S07]  /*6fe0*/  LOP3.LUT R0, R0, 0x80, R3, 0xf8, !PT ;  /* 0x0000008000007812 */ /* 0x000fce00078ef803 */
.L_x_17883:
[----:B------:R-:W-:Y:S05]  /*6ff0*/  BSYNC.RECONVERGENT B0 ;  /* 0x0000000000007941 */ /* 0x000fea0003800200 */
.L_x_17882:
[----:B------:R-:W-:Y:S01]  /*7000*/  STG.E.U8 desc[UR36][R4.64], R0 ;  /* 0x0000000004007986 */ /* 0x000fe2000c101124 */
[----:B------:R-:W-:Y:S05]  /*7010*/  EXIT ;  /* 0x000000000000794d */ /* 0x000fea0003800000 */
.L_x_17880:
        /* <DEDUP_REMOVED lines=18> */
.L_x_17887:
[----:B------:R-:W-:-:S04]  /*7140*/  SHF.R.U32.HI R3, RZ, 0x18, R7 ;  /* 0x00000018ff037819 */ /* 0x000fc80000011607 */
[----:B------:R-:W-:-:S07]  /*7150*/  LOP3.LUT R0, R0, 0x80, R3, 0xf8, !PT ;  /* 0x0000008000007812 */ /* 0x000fce00078ef803 */
.L_x_17886:
[----:B------:R-:W-:Y:S05]  /*7160*/  BSYNC.RECONVERGENT B0 ;  /* 0x0000000000007941 */ /* 0x000fea0003800200 */
.L_x_17885:
[----:B------:R-:W-:Y:S01]  /*7170*/  STG.E.U8 desc[UR36][R4.64], R0 ;  /* 0x0000000004007986 */ /* 0x000fe2000c101124 */
[----:B------:R-:W-:Y:S05]  /*7180*/  EXIT ;  /* 0x000000000000794d */ /* 0x000fea0003800000 */
.L_x_17879:
        /* <DEDUP_REMOVED lines=22> */
.L_x_17889:
[----:B------:R-:W-:-:S04]  /*72f0*/  PRMT R2, R2, 0x9910, RZ ;  /* 0x0000991002027816 */ /* 0x000fc800000000ff */
[----:B------:R-:W-:-:S05]  /*7300*/  SHF.R.S32.HI R3, RZ, 0x1f, R2 ;  /* 0x0000001fff037819 */ /* 0x000fca0000011402 */
[----:B------:R-:W-:Y:S01]  /*7310*/  STG.E.64 desc[UR36][R4.64], R2 ;  /* 0x0000000204007986 */ /* 0x000fe2000c101b24 */
[----:B------:R-:W-:Y:S05]  /*7320*/  EXIT ;  /* 0x000000000000794d */ /* 0x000fea0003800000 */
.L_x_17888:
[----:B------:R-:W-:-:S05]  /*7330*/  PRMT R3, R2, 0x9910, RZ ;  /* 0x0000991002037816 */ /* 0x000fca00000000ff */
[----:B------:R-:W-:Y:S01]  /*7340*/  STG.E desc[UR36][R4.64], R3 ;  /* 0x0000000304007986 */ /* 0x000fe2000c101924 */
[----:B------:R-:W-:Y:S05]  /*7350*/  EXIT ;  /* 0x000000000000794d */ /* 0x000fea0003800000 */
.L_x_17878:
        /* <DEDUP_REMOVED lines=11> */
.L_x_17891:
[----:B------:R-:W-:Y:S01]  /*7410*/  CS2R R10, SRZ ;  /* 0x00000000000a7805 */ /* 0x000fe2000001ff00 */
[----:B------:R-:W0:Y:S04]  /*7420*/  I2F.F64.S16 R8, R2 ;  /* 0x0000000200087312 */ /* 0x000e280000101c00 */
[----:B0-----:R-:W-:Y:S01]  /*7430*/  STG.E.128 desc[UR36][R4.64], R8 ;  /* 0x0000000804007986 */ /* 0x001fe2000c101d24 */
[----:B------:R-:W-:Y:S05]  /*7440*/  EXIT ;  /* 0x000000000000794d */ /* 0x000fea0003800000 */
.L_x_17890:
[----:B------:R-:W-:-:S13]  /*7450*/  ISETP.NE.AND P0, PT, R0, 0xf, PT ;  /* 0x0000000f0000780c */ /* 0x000fda0003f05270 */
[----:B------:R-:W-:Y:S05]  /*7460*/  @!P0 BRA `(.L_x_17892) ;  /* 0x0000000000e88947 */ /* 0x000fea0003800000 */
[----:B------:R-:W-:-:S13]  /*7470*/  ISETP.NE.AND P0, PT, R0, 0x17, PT ;  /* 0x000000170000780c */ /* 0x000fda0003f05270 */
[----:B------:R-:W-:Y:S05]  /*7480*/  @!P0 BRA `(.L_x_17893) ;  /* 0x0000000000908947 */ /* 0x000fea0003800000 */
[----:B------:R-:W-:-:S13]  /*7490*/  ISETP.NE.AND P0, PT, R0, 0x18, PT ;  /* 0x000000180000780c */ /* 0x000fda0003f05270 */
[----:B------:R-:W-:Y:S05]  /*74a0*/  @!P0 BRA `(.L_x_17894) ;  /* 0x0000000000448947 */ /* 0x000fea0003800000 */
.L_x_17871:
        /* <DEDUP_REMOVED lines=16> */
.L_x_17895:
[----:B------:R-:W-:Y:S05]  /*75b0*/  EXIT ;  /* 0x000000000000794d */ /* 0x000fea0003800000 */
.L_x_17894:
        /* <DEDUP_REMOVED lines=13> */
.L_x_17897:
[----:B------:R-:W-:Y:S05]  /*7690*/  BSYNC.RECONVERGENT B0 ;  /* 0x0000000000007941 */ /* 0x000fea0003800200 */
.L_x_17896:
[----:B------:R-:W-:-:S05]  /*76a0*/  LOP3.LUT R3, R0, 0x80, R3, 0xf8, !PT ;  /* 0x0000008000037812 */ /* 0x000fca00078ef803 */
[----:B------:R-:W-:Y:S01]  /*76b0*/  STG.E.U8 desc[UR36][R4.64], R3 ;  /* 0x0000000304007986 */ /* 0x000fe2000c101124 */
[----:B------:R-:W-:Y:S05]  /*76c0*/  EXIT ;  /* 0x000000000000794d */ /* 0x000fea0003800000 */
.L_x_17893:
        /* <DEDUP_REMOVED lines=12> */
.L_x_17899:
[----:B------:R-:W-:Y:S01]  /*7790*/  IMAD.MOV.U32 R0, RZ, RZ, 0x7f ;  /* 0x0000007fff007424 */ /* 0x000fe200078e00ff */
[----:B------:R-:W-:-:S04]  /*77a0*/  ISETP.GT.U32.AND P0, PT, R3, 0x7f800000, PT ;  /* 0x7f8000000300780c */ /* 0x000fc80003f04070 */
[----:B------:R-:W-:-:S09]  /*77b0*/  SEL R0, R0, 0x7c, P0 ;  /* 0x0000007c00007807 */ /* 0x000fd20000000000 */
.L_x_17900:
[----:B------:R-:W-:Y:S05]  /*77c0*/  BSYNC.RECONVERGENT B0 ;  /* 0x0000000000007941 */ /* 0x000fea0003800200 */
.L_x_17898:
[----:B------:R-:W-:-:S04]  /*77d0*/  SHF.R.U32.HI R3, RZ, 0x18, R7 ;  /* 0x00000018ff037819 */ /* 0x000fc80000011607 */
[----:B------:R-:W-:-:S05]  /*77e0*/  LOP3.LUT R3, R0, 0x80, R3, 0xf8, !PT ;  /* 0x0000008000037812 */ /* 0x000fca00078ef803 */
[----:B------:R-:W-:Y:S01]  /*77f0*/  STG.E.U8 desc[UR36][R4.64], R3 ;  /* 0x0000000304007986 */ /* 0x000fe2000c101124 */
[----:B------:R-:W-:Y:S05]  /*7800*/  EXIT ;  /* 0x000000000000794d */ /* 0x000fea0003800000 */
.L_x_17892:
[----:B------:R-:W0:Y:S02]  /*7810*/  I2F.S16 R0, R2 ;  /* 0x0000000200007306 */ /* 0x000e240000101400 */
[----:B0-----:R-:W-:-:S05]  /*7820*/  F2FP.BF16.F32.PACK_AB R0, RZ, R0 ;  /* 0x00000000ff00723e */ /* 0x001fca00000010ff */
[----:B------:R-:W-:Y:S01]  /*7830*/  STG.E.U16 desc[UR36][R4.64], R0 ;  /* 0x0000000004007986 */ /* 0x000fe2000c101524 */
[----:B------:R-:W-:Y:S05]  /*7840*/  EXIT ;  /* 0x000000000000794d */ /* 0x000fea0003800000 */
.L_x_17901:
        /* <DEDUP_REMOVED lines=11> */
.L_x_35982:


//--------------------- .text._ZN2at6native18elementwise_kernelILi128ELi4EZNS0_22gpu_kernel_impl_nocastIZZZNS0_17clamp_kernel_cudaERNS_18TensorIteratorBaseERKN3c106ScalarES8_ENKUlvE_clEvENKUlvE3_clEvEUlsE_EEvS4_RKT_EUliE_EEviT1_ --------------------------
	.section	.text._ZN2at6native18elementwise_kernelILi128ELi4EZNS0_22gpu_kernel_impl_nocastIZZZNS0_17clamp_kernel_cudaERNS_18TensorIteratorBaseERKN3c106ScalarES8_ENKUlvE_clEvENKUlvE3_clEvEUlsE_EEvS4_RKT_EUliE_EEviT1_,"ax",@progbits
	.align	128
        .global         _ZN2at6native18elementwise_kernelILi128ELi4EZNS0_22gpu_kernel_impl_nocastIZZZNS0_17clamp_kernel_cudaERNS_18TensorIteratorBaseERKN3c106ScalarES8_ENKUlvE_clEvENKUlvE3_clEvEUlsE_EEvS4_RKT_EUliE_EEviT1_
        .type           _ZN2at6native18elementwise_kernelILi128ELi4EZNS0_22gpu_kernel_impl_nocastIZZZNS0_17clamp_kernel_cudaERNS_18TensorIteratorBaseERKN3c106ScalarES8_ENKUlvE_clEvENKUlvE3_clEvEUlsE_EEvS4_RKT_EUliE_EEviT1_,@function
        .size           _ZN2at6native18elementwise_kernelILi128ELi4EZNS0_22gpu_kernel_impl_nocastIZZZNS0_17clamp_kernel_cudaERNS_18TensorIteratorBaseERKN3c106ScalarES8_ENKUlvE_clEvENKUlvE3_clEvEUlsE_EEvS4_RKT_EUliE_EEviT1_,(.L_x_35983 - _ZN2at6native18elementwise_kernelILi128ELi4EZNS0_22gpu_kernel_impl_nocastIZZZNS0_17clamp_kernel_cudaERNS_18TensorIteratorBaseERKN3c106ScalarES8_ENKUlvE_clEvENKUlvE3_clEvEUlsE_EEvS4_RKT_EUliE_EEviT1_)
        .other          _ZN2at6native18elementwise_kernelILi128ELi4EZNS0_22gpu_kernel_impl_nocastIZZZNS0_17clamp_kernel_cudaERNS_18TensorIteratorBaseERKN3c106ScalarES8_ENKUlvE_clEvENKUlvE3_clEvEUlsE_EEvS4_RKT_EUliE_EEviT1_,@"STO_CUDA_ENTRY STV_DEFAULT"
_ZN2at6native18elementwise_kernelILi128ELi4EZNS0_22gpu_kernel_impl_nocastIZZZNS0_17clamp_kernel_cudaERNS_18TensorIteratorBaseERKN3c106ScalarES8_ENKUlvE_clEvENKUlvE3_clEvEUlsE_EEvS4_RKT_EUliE_EEviT1_:
.text._ZN2at6native18elementwise_kernelILi128ELi4EZNS0_22gpu_kernel_impl_nocastIZZZNS0_17clamp_kernel_cudaERNS_18TensorIteratorBaseERKN3c106ScalarES8_ENKUlvE_clEvENKUlvE3_clEvEUlsE_EEvS4_RKT_EUliE_EEviT1_:
        /* <DEDUP_REMOVED lines=14> */
[----:B------:R-:W0:Y:S08]  /*00e0*/  LDC.64 R4, c[0x0][0x588] ;  /* 0x00016200ff047b82 */ /* 0x000e300000000a00 */
[----:B------:R-:W1:Y:S01]  /*00f0*/  LDC R2, c[0x0][0x590] ;  /* 0x00016400ff027b82 */ /* 0x000e620000000800 */
[----:B0-----:R1:W2:Y:S07]  /*0100*/  LDG.E.U16 R4, desc[UR6][R4.64] ;  /* 0x0000000604047981 */ /* 0x0012ae000c1e1500 */
[----:B------:R-:W0:Y:S01]  /*0110*/  LDC.64 R6, c[0x0][0x580] ;  /* 0x00016000ff067b82 */ /* 0x000e220000000a00 */
[----:B------:R-:W-:-:S04]  /*0120*/  IADD3 R3, PT, PT, R3, 0x80, RZ ;  /* 0x0000008003037810 */ /* 0x000fc80007ffe0ff */
[----:B------:R-:W-:Y:S02]  /*0130*/  ISETP.GE.AND P0, PT, R3, UR4, PT ;  /* 0x0000000403007c0c */ /* 0x000fe4000bf06270 */
[----:B-1----:R-:W-:-:S11]  /*0140*/  PRMT R5, R2, 0x7632, R5 ;  /* 0x0000763202057816 */ /* 0x002fd60000000005 */
[----:B------:R-:W-:Y:S05]  /*0150*/  @P0 BREAK.RELIABLE B1 ;  /* 0x0000000000010942 */ /* 0x000fea0003800100 */
[----:B--2---:R-:W-:-:S04]  /*0160*/  VIMNMX.S16x2 R0, PT, PT, R4, R2, !PT ;  /* 0x0000000204007248 */ /* 0x004fc80007fe0300 */
[----:B------:R-:W-:-:S05]  /*0170*/  VIMNMX.S16x2 R0, PT, PT, R0, R5, PT ;  /* 0x0000000500007248 */ /* 0x000fca0003fe0300 */
[----:B0-----:R0:W-:Y:S01]  /*0180*/  STG.E.U16 desc[UR6][R6.64], R0 ;  /* 0x0000000006007986 */ /* 0x0011e2000c101506 */
[----:B------:R-:W-:Y:S05]  /*0190*/  @P0 BRA `(.L_x_17906) ;  /* 0x0000000000580947 */ /* 0x000fea0003800000 */
[----:B------:R-:W1:Y:S08]  /*01a0*/  LDC.64 R4, c[0x0][0x588] ;  /* 0x00016200ff047b82 */ /* 0x000e700000000a00 */
[----:B------:R-:W2:Y:S01]  /*01b0*/  LDC R2, c[0x0][0x590] ;  /* 0x00016400ff027b82 */ /* 0x000ea20000000800 */
[----:B-1----:R2:W3:Y:S07]  /*01c0*/  LDG.E.U16 R4, desc[UR6][R4.64] ;  /* 0x0000000604047981 */ /* 0x0024ee000c1e1500 */
[----:B0-----:R-:W0:Y:S01]  /*01d0*/  LDC.64 R6, c[0x0][0x580] ;  /* 0x00016000ff067b82 */ /* 0x001e220000000a00 */
[----:B------:R-:W-:-:S02]  /*01e0*/  IADD3 R3, PT, PT, R3, 0x80, RZ ;  /* 0x0000008003037810 */ /* 0x000fc40007ffe0ff */
[----:B--2---:R-:W-:Y:S02]  /*01f0*/  PRMT R5, R2, 0x7632, R5 ;  /* 0x0000763202057816 */ /* 0x004fe40000000005 */
[----:B---3--:R-:W-:-:S04]  /*0200*/  VIMNMX.S16x2 R0, PT, PT, R4, R2, !PT ;  /* 0x0000000204007248 */ /* 0x008fc80007fe0300 */
[----:B------:R-:W-:-:S05]  /*0210*/  VIMNMX.S16x2 R0, PT, PT, R0, R5, PT ;  /* 0x0000000500007248 */ /* 0x000fca0003fe0300 */
[----:B0-----:R0:W-:Y:S02]  /*0220*/  STG.E.U16 desc[UR6][R6.64], R0 ;  /* 0x0000000006007986 */ /* 0x0011e4000c101506 */
.L_x_17905:
[----:B------:R-:W-:-:S13]  /*0230*/  ISETP.GE.AND P0, PT, R3, UR4, PT ;  /* 0x0000000403007c0c */ /* 0x000fda000bf06270 */
[----:B------:R-:W-:Y:S05]  /*0240*/  @P0 BREAK.RELIABLE B1 ;  /* 0x0000000000010942 */ /* 0x000fea0003800100 */
[----:B------:R-:W-:Y:S05]  /*0250*/  @P0 BRA `(.L_x_17906) ;  /* 0x0000000000280947 */ /* 0x000fea0003800000 */
[----:B------:R-:W-:Y:S05]  /*0260*/  BSYNC.RELIABLE B1 ;  /* 0x0000000000017941 */ /* 0x000fea0003800100 */
.L_x_17904:
        /* <DEDUP_REMOVED lines=9> */
.L_x_17906:
[----:B------:R-:W-:Y:S05]  /*0300*/  BSYNC.RECONVERGENT B0 ;  /* 0x0000000000007941 */ /* 0x000fea0003800200 */
.L_x_17903:
[----:B------:R-:W-:Y:S05]  /*0310*/  WARPSYNC.ALL ;  /* 0x0000000000007948 */ /* 0x000fea0003800000 */
[----:B------:R-:W-:-:S13]  /*0320*/  ISETP.GE.AND P0, PT, R3, UR4, PT ;  /* 0x0000000403007c0c */ /* 0x000fda000bf06270 */
[----:B------:R-:W-:Y:S05]  /*0330*/  @P0 EXIT ;  /* 0x000000000000094d */ /* 0x000fea0003800000 */
[----:B------:R-:W2:Y:S08]  /*0340*/  LDC.64 R2, c[0x0][0x588] ;  /* 0x00016200ff027b82 */ /* 0x000eb00000000a00 */
[----:B01----:R-:W0:Y:S01]  /*0350*/  LDC R0, c[0x0][0x590] ;  /* 0x00016400ff007b82 */ /* 0x003e220000000800 */
[----:B--2---:R0:W2:Y:S07]  /*0360*/  LDG.E.U16 R2, desc[UR6][R2.64] ;  /* 0x0000000602027981 */ /* 0x0040ae000c1e1500 */
[----:B------:R-:W1:Y:S01]  /*0370*/  LDC.64 R4, c[0x0][0x580] ;  /* 0x00016000ff047b82 */ /* 0x000e620000000a00 */
[----:B0-----:R-:W-:-:S02]  /*0380*/  PRMT R3, R0, 0x7632, R3 ;  /* 0x0000763200037816 */ /* 0x001fc40000000003 */
[----:B--2---:R-:W-:-:S04]  /*0390*/  VIMNMX.S16x2 R0, PT, PT, R2, R0, !PT ;  /* 0x0000000002007248 */ /* 0x004fc80007fe0300 */
[----:B------:R-:W-:-:S05]  /*03a0*/  VIMNMX.S16x2 R0, PT, PT, R0, R3, PT ;  /* 0x0000000300007248 */ /* 0x000fca0003fe0300 */
[----:B-1----:R-:W-:Y:S01]  /*03b0*/  STG.E.U16 desc[UR6][R4.64], R0 ;  /* 0x0000000004007986 */ /* 0x002fe2000c101506 */
[----:B------:R-:W-:Y:S05]  /*03c0*/  EXIT ;  /* 0x000000000000794d */ /* 0x000fea0003800000 */
.L_x_17902:
        /* <DEDUP_REMOVED lines=306> */
.L_x_17910:
[----:B------:R-:W0:Y:S02]  /*16f0*/  LDCU.128 UR8, c[0x0][0x580] ;  /* 0x0000b000ff0877ac */ /* 0x000e240008000c00 */
[----:B0-----:R-:W-:-:S04]  /*1700*/  IADD3 R6, P0, PT, R4, UR10, RZ ;  /* 0x0000000a04067c10 */ /* 0x001fc8000ff1e0ff */
[----:B------:R-:W-:-:S05]  /*1710*/  IADD3.X R7, PT, PT, RZ, UR11, RZ, P0, !PT ;  /* 0x0000000bff077c10 */ /* 0x000fca00087fe4ff */
[----:B------:R0:W2:Y:S01]  /*1720*/  LDG.E.U16 R6, desc[UR6][R6.64] ;  /* 0x0000000606067981 */ /* 0x0000a2000c1e1500 */
[----:B------:R-:W-:Y:S02]  /*1730*/  IADD3 R4, P0, PT, R5, UR8, RZ ;  /* 0x0000000805047c10 */ /* 0x000fe4000ff1e0ff */
[----:B------:R-:W-:Y:S02]  /*1740*/  IADD3 R3, PT, PT, R3, 0x80, RZ ;  /* 0x0000008003037810 */ /* 0x000fe40007ffe0ff */
[----:B------:R-:W-:Y:S02]  /*1750*/  IADD3.X R5, PT, PT, RZ, UR9, RZ, P0, !PT ;  /* 0x00000009ff057c10 */ /* 0x000fe400087fe4ff */
[----:B------:R-:W-:Y:S01]  /*1760*/  ISETP.GE.AND P0, PT, R3, UR4, PT ;  /* 0x0000000403007c0c */ /* 0x000fe2000bf06270 */
[----:B0-----:R-:W0:-:S12]  /*1770*/  LDC R7, c[0x0][0x590] ;  /* 0x00016400ff077b82 */ /* 0x001e180000000800 */
[----:B------:R-:W-:Y:S05]  /*1780*/  @P0 BREAK.RELIABLE B1 ;  /* 0x0000000000010942 */ /* 0x000fea0003800100 */
[----:B0-----:R-:W-:Y:S02]  /*1790*/  PRMT R8, R7, 0x7632, R8 ;  /* 0x0000763207087816 */ /* 0x001fe40000000008 */
[----:B--2---:R-:W-:-:S04]  /*17a0*/  VIMNMX.S16x2 R7, PT, PT, R6, R7, !PT ;  /* 0x0000000706077248 */ /* 0x004fc80007fe0300 */
[----:B------:R-:W-:-:S05]  /*17b0*/  VIMNMX.S16x2 R7, PT, PT, R7, R8, PT ;  /* 0x0000000807077248 */ /* 0x000fca0003fe0300 */
[----:B------:R0:W-:Y:S01]  /*17c0*/  STG.E.U16 desc[UR6][R4.64], R7 ;  /* 0x0000000704007986 */ /* 0x0001e2000c101506 */
        /* <DEDUP_REMOVED lines=299> */
.L_x_17912:
[----:B------:R-:W0:Y:S02]  /*2a80*/  LDCU.128 UR8, c[0x0][0x580] ;  /* 0x0000b000ff0877ac */ /* 0x000e240008000c00 */
[----:B0-----:R-:W-:-:S04]  /*2a90*/  IADD3 R6, P0, PT, R4, UR10, RZ ;  /* 0x0000000a04067c10 */ /* 0x001fc8000ff1e0ff */
[----:B------:R-:W-:-:S05]  /*2aa0*/  IADD3.X R7, PT, PT, RZ, UR11, RZ, P0, !PT ;  /* 0x0000000bff077c10 */ /* 0x000fca00087fe4ff */
[----:B------:R0:W2:Y:S01]  /*2ab0*/  LDG.E.U16 R6, desc[UR6][R6.64] ;  /* 0x0000000606067981 */ /* 0x0000a2000c1e1500 */
[----:B------:R-:W-:Y:S02]  /*2ac0*/  IADD3 R4, P0, PT, R5, UR8, RZ ;  /* 0x0000000805047c10 */ /* 0x000fe4000ff1e0ff */
[----:B------:R-:W-:-:S03]  /*2ad0*/  IADD3 R3, PT, PT, R3, 0x80, RZ ;  /* 0x0000008003037810 */ /* 0x000fc60007ffe0ff */
[----:B------:R-:W-:Y:S01]  /*2ae0*/  IMAD.X R5, RZ, RZ, UR9, P0 ;  /* 0x00000009ff057e24 */ /* 0x000fe200080e06ff */
[----:B0-----:R-:W0:Y:S02]  /*2af0*/  LDC R7, c[0x0][0x590] ;  /* 0x00016400ff077b82 */ /* 0x001e240000000800 */
[----:B0-----:R-:W-:Y:S02]  /*2b00*/  PRMT R8, R7, 0x7632, R8 ;  /* 0x0000763207087816 */ /* 0x001fe40000000008 */
[----:B--2---:R-:W-:-:S04]  /*2b10*/  VIMNMX.S16x2 R7, PT, PT, R6, R7, !PT ;  /* 0x0000000706077248 */ /* 0x004fc80007fe0300 */
[----:B------:R-:W-:-:S05]  /*2b20*/  VIMNMX.S16x2 R7, PT, PT, R7, R8, PT ;  /* 0x0000000807077248 */ /* 0x000fca0003fe0300 */
[----:B------:R0:W-:Y:S02]  /*2b30*/  STG.E.U16 desc[UR6][R4.64], R7 ;  /* 0x0000000704007986 */ /* 0x0001e4000c101506 */
.L_x_17909:
[----:B------:R-:W-:-:S13]  /*2b40*/  ISETP.GE.AND P0, PT, R3, UR4, PT ;  /* 0x0000000403007c0c */ /* 0x000fda000bf06270 */
[----:B------:R-:W-:Y:S05]  /*2b50*/  @P0 BREAK.RELIABLE B1 ;  /* 0x0000000000010942 */ /* 0x000fea0003800100 */
[----:B------:R-:W-:Y:S05]  /*2b60*/  @P0 BRA `(.L_x_17911) ;  /* 0x0000001000dc0947 */ /* 0x000fea0003800000 */
[----:B------:R-:W-:Y:S05]  /*2b70*/  BSYNC.RELIABLE B1 ;  /* 0x0000000000017941 */ /* 0x000fea0003800100 */
.L_x_17908:
        /* <DEDUP_REMOVED lines=298> */
.L_x_17913:
[----:B------:R-:W0:Y:S02]  /*3e20*/  LDCU.128 UR8, c[0x0][0x580] ;  /* 0x0000b000ff0877ac */ /* 0x000e240008000c00 */
[----:B0-----:R-:W-:-:S05]  /*3e30*/  IADD3 R6, P0, PT, R4, UR10, RZ ;  /* 0x0000000a04067c10 */ /* 0x001fca000ff1e0ff */
[----:B------:R-:W-:-:S05]  /*3e40*/  IMAD.X R7, RZ, RZ, UR11, P0 ;  /* 0x0000000bff077e24 */ /* 0x000fca00080e06ff */
[----:B------:R0:W2:Y:S01]  /*3e50*/  LDG.E.U16 R6, desc[UR6][R6.64] ;  /* 0x0000000606067981 */ /* 0x0000a2000c1e1500 */
[----:B------:R-:W-:Y:S02]  /*3e60*/  IADD3 R4, P0, PT, R5, UR8, RZ ;  /* 0x0000000805047c10 */ /* 0x000fe4000ff1e0ff */
[----:B------:R-:W-:Y:S02]  /*3e70*/  IADD3 R3, PT, PT, R3, 0x80, RZ ;  /* 0x0000008003037810 */ /* 0x000fe40007ffe0ff */
[----:B------:R-:W-:Y:S01]  /*3e80*/  IADD3.X R5, PT, PT, RZ, UR9, RZ, P0, !PT ;  /* 0x00000009ff057c10 */ /* 0x000fe200087fe4ff */
[----:B0-----:R-:W0:Y:S02]  /*3e90*/  LDC R7, c[0x0][0x590] ;  /* 0x00016400ff077b82 */ /* 0x001e240000000800 */
[----:B0-----:R-:W-:Y:S02]  /*3ea0*/  PRMT R8, R7, 0x7632, R8 ;  /* 0x0000763207087816 */ /* 0x001fe40000000008 */
[----:B--2---:R-:W-:-:S04]  /*3eb0*/  VIMNMX.S16x2 R7, PT, PT, R6, R7, !PT ;  /* 0x0000000706077248 */ /* 0x004fc80007fe0300 */
[----:B------:R-:W-:-:S05]  /*3ec0*/  VIMNMX.S16x2 R7, PT, PT, R7, R8, PT ;  /* 0x0000000807077248 */ /* 0x000fca0003fe0300 */
[----:B------:R1:W-:Y:S02]  /*3ed0*/  STG.E.U16 desc[UR6][R4.64], R7 ;  /* 0x0000000704007986 */ /* 0x0003e4000c101506 */
.L_x_17911:
[----:B------:R-:W-:Y:S05]  /*3ee0*/  BSYNC.RECONVERGENT B0 ;  /* 0x0000000000007941 */ /* 0x000fea0003800200 */
.L_x_17907:
        /* <DEDUP_REMOVED lines=301> */
.L_x_17914:
[----:B------:R-:W0:Y:S02]  /*51c0*/  LDCU.128 UR8, c[0x0][0x580] ;  /* 0x0000b000ff0877ac */ /* 0x000e240008000c00 */
[----:B0-----:R-:W-:Y:S02]  /*51d0*/  IADD3 R4, P0, PT, R2, UR10, RZ ;  /* 0x0000000a02047c10 */ /* 0x001fe4000ff1e0ff */
[----:B------:R-:W0:Y:S02]  /*51e0*/  LDC R2, c[0x0][0x590] ;  /* 0x00016400ff027b82 */ /* 0x000e240000000800 */
[----:B------:R-:W-:-:S05]  /*51f0*/  IADD3.X R5, PT, PT, RZ, UR11, RZ, P0, !PT ;  /* 0x0000000bff057c10 */ /* 0x000fca00087fe4ff */
[----:B------:R0:W2:Y:S02]  /*5200*/  LDG.E.U16 R4, desc[UR6][R4.64] ;  /* 0x0000000604047981 */ /* 0x0000a4000c1e1500 */
[----:B0-----:R-:W-:Y:S02]  /*5210*/  PRMT R5, R2, 0x7632, R5 ;  /* 0x0000763202057816 */ /* 0x001fe40000000005 */
[----:B--2---:R-:W-:Y:S02]  /*5220*/  VIMNMX.S16x2 R0, PT, PT, R4, R2, !PT ;  /* 0x0000000204007248 */ /* 0x004fe40007fe0300 */
[----:B------:R-:W-:Y:S02]  /*5230*/  IADD3 R2, P0, PT, R3, UR8, RZ ;  /* 0x0000000803027c10 */ /* 0x000fe4000ff1e0ff */
[----:B------:R-:W-:Y:S02]  /*5240*/  VIMNMX.S16x2 R0, PT, PT, R0, R5, PT ;  /* 0x0000000500007248 */ /* 0x000fe40003fe0300 */
[----:B------:R-:W-:-:S05]  /*5250*/  IADD3.X R3, PT, PT, RZ, UR9, RZ, P0, !PT ;  /* 0x00000009ff037c10 */ /* 0x000fca00087fe4ff */
[----:B------:R-:W-:Y:S01]  /*5260*/  STG.E.U16 desc[UR6][R2.64], R0 ;  /* 0x0000000002007986 */ /* 0x000fe2000c101506 */
[----:B------:R-:W-:Y:S05]  /*5270*/  EXIT ;  /* 0x000000000000794d */ /* 0x000fea0003800000 */
.L_x_17915:
        /* <DEDUP_REMOVED lines=16> */
.L_x_35983:


//--------------------- .text._ZN2at6native27unrolled_elementwise_kernelIZZZNS0_17clamp_kernel_cudaERNS_18TensorIteratorBaseERKN3c106ScalarES7_ENKUlvE_clEvENKUlvE3_clEvEUlsE_St5arrayIPcLm2EELi4E23TrivialOffsetCalculatorILi1EjESF_NS0_6memory15LoadWithoutCastENSG_16StoreWithoutCastEEEviT_T0_T2_T3_T4_T5_ --------------------------
	.section	.text._ZN2at6native27unrolled_elementwise_kernelIZZZNS0_17clamp_kernel_cudaERNS_18TensorIteratorBaseERKN3c106ScalarES7_ENKUlvE_clEvENKUlvE3_clEvEUlsE_St5arrayIPcLm2EELi4E23TrivialOffsetCalculatorILi1EjESF_NS0_6memory15LoadWithoutCastENSG_16StoreWithoutCastEEEviT_T0_T2_T3_T4_T5_,"ax",@progbits
	.align	128
        .global         _ZN2at6native27unrolled_elementwise_kernelIZZZNS0_17clamp_kernel_cudaERNS_18TensorIteratorBaseERKN3c106ScalarES7_ENKUlvE_clEvENKUlvE3_clEvEUlsE_St5arrayIPcLm2EELi4E23TrivialOffsetCalculatorILi1EjESF_NS0_6memory15LoadWithoutCastENSG_16StoreWithoutCastEEEviT_T0_T2_T3_T4_T5_
        .type           _ZN2at6native27unrolled_elementwise_kernelIZZZNS0_17clamp_kernel_cudaERNS_18TensorIteratorBaseERKN3c106ScalarES7_ENKUlvE_clEvENKUlvE3_clEvEUlsE_St5arrayIPcLm2EELi4E23TrivialOffsetCalculatorILi1EjESF_NS0_6memory15LoadWithoutCastENSG_16StoreWithoutCastEEEviT_T0_T2_T3_T4_T5_,@function
        .size           _ZN2at6native27unrolled_elementwise_kernelIZZZNS0_17clamp_kernel_cudaERNS_18TensorIteratorBaseERKN3c106ScalarES7_ENKUlvE_clEvENKUlvE3_clEvEUlsE_St5arrayIPcLm2EELi4E23TrivialOffsetCalculatorILi1EjESF_NS0_6memory15LoadWithoutCastENSG_16StoreWithoutCastEEEviT_T0_T2_T3_T4_T5_,(.L_x_35984 - _ZN2at6native27unrolled_elementwise_kernelIZZZNS0_17clamp_kernel_cudaERNS_18TensorIteratorBaseERKN3c106ScalarES7_ENKUlvE_clEvENKUlvE3_clEvEUlsE_St5arrayIPcLm2EELi4E23TrivialOffsetCalculatorILi1EjESF_NS0_6memory15LoadWithoutCastENSG_16StoreWithoutCastEEEviT_T0_T2_T3_T4_T5_)
        .other          _ZN2at6native27unrolled_elementwise_kernelIZZZNS0_17clamp_kernel_cudaERNS_18TensorIteratorBaseERKN3c106ScalarES7_ENKUlvE_clEvENKUlvE3_clEvEUlsE_St5arrayIPcLm2EELi4E23TrivialOffsetCalculatorILi1EjESF_NS0_6memory15LoadWithoutCastENSG_16StoreWithoutCastEEEviT_T0_T2_T3_T4_T5_,@"STO_CUDA_ENTRY STV_DEFAULT"
_ZN2at6native27unrolled_elementwise_kernelIZZZNS0_17clamp_kernel_cudaERNS_18TensorIteratorBaseERKN3c106ScalarES7_ENKUlvE_clEvENKUlvE3_clEvEUlsE_St5arrayIPcLm2EELi4E23TrivialOffsetCalculatorILi1EjESF_NS0_6memory15LoadWithoutCastENSG_16StoreWithoutCastEEEviT_T0_T2_T3_T4_T5_:
.text._ZN2at6native27unrolled_elementwise_kernelIZZZNS0_17clamp_kernel_cudaERNS_18TensorIteratorBaseERKN3c106ScalarES7_ENKUlvE_clEvENKUlvE3_clEvEUlsE_St5arrayIPcLm2EELi4E23TrivialOffsetCalculatorILi1EjESF_NS0_6memory15LoadWithoutCastENSG_16StoreWithoutCastEEEviT_T0_T2_T3_T4_T5_:
[----:B------:R-:W-:Y:S01]  /*0000*/  LDC R1, c[0x0][0x37c] ;  /* 0x0000df00ff017b82 */ /* 0x000fe20000000800 */
[----:B------:R-:W0:Y:S07]  /*0010*/  S2R R3, SR_CTAID.X ;  /* 0x0000000000037919 */ /* 0x000e2e0000002500 */
[----:B------:R-:W0:Y:S01]  /*0020*/  LDC R2, c[0x0][0x380] ;  /* 0x0000e000ff027b82 */ /* 0x000e220000000800 */
[----:B------:R-:W1:Y:S01]  /*0030*/  LDCU.64 UR4, c[0x0][0x358] ;  /* 0x00006b00ff0477ac */ /* 0x000e620008000a00 */
[----:B------:R-:W-:Y:S01]  /*0040*/  PRMT R4, RZ, 0x7610, R4 ;  /* 0x00007610ff047816 */ /* 0x000fe20000000004 */
[----:B------:R-:W2:Y:S01]  /*0050*/  S2R R0, SR_TID.X ;  /* 0x0000000000007919 */ /* 0x000ea20000002100 */
[--C-:B0-----:R-:W-:Y:S01]  /*0060*/  IMAD R5, R3, -0x200, R2.reuse ;  /* 0xfffffe0003057824 */ /* 0x101fe200078e0202 */
[----:B------:R-:W-:Y:S01]  /*0070*/  PRMT R2, RZ, 0x7610, R2 ;  /* 0x00007610ff027816 */ /* 0x000fe20000000002 */
        /* <DEDUP_REMOVED lines=16> */
[----:B-1----:R-:W2:Y:S11]  /*0180*/  @!P1 LDG.E.U16 R2, desc[UR4][R12.64] ;  /* 0x000000040c029981 */ /* 0x002eb6000c1e1500 */
[----:B------:R-:W1:Y:S01]  /*0190*/  @!P2 LDC.64 R6, c[0x0][0x3a0] ;  /* 0x0000e800ff06ab82 */ /* 0x000e620000000a00 */
[--C-:B------:R-:W-:Y:S01]  /*01a0*/  @!P2 IMAD R19, R3, 0x200, R0.reuse ;  /* 0x000002000313a824 */ /* 0x100fe200078e0200 */
[----:B------:R-:W-:Y:S01]  /*01b0*/  PRMT R0, RZ, 0x7610, R0 ;  /* 0x00007610ff007816 */ /* 0x000fe20000000000 */
[----:B0-----:R-:W-:-:S05]  /*01c0*/  @!P3 IMAD.WIDE.U32 R16, R21, 0x2, R14 ;  /* 0x000000021510b825 */ /* 0x001fca00078e000e */
[----:B------:R-:W3:Y:S04]  /*01d0*/  @!P0 LDG.E.U16 R0, desc[UR4][R10.64] ;  /* 0x000000040a008981 */ /* 0x000ee8000c1e1500 */
[----:B------:R-:W4:Y:S01]  /*01e0*/  @!P3 LDG.E.U16 R4, desc[UR4][R16.64] ;  /* 0x000000041004b981 */ /* 0x000f22000c1e1500 */
[----:B-1----:R-:W-:Y:S01]  /*01f0*/  @!P2 IMAD.WIDE.U32 R14, R19, 0x2, R6 ;  /* 0x00000002130ea825 */ /* 0x002fe200078e0006 */
[----:B------:R-:W-:Y:S01]  /*0200*/  PRMT R6, RZ, 0x7610, R6 ;  /* 0x00007610ff067816 */ /* 0x000fe20000000006 */
[----:B------:R-:W2:Y:S05]  /*0210*/  LDC R7, c[0x0][0x388] ;  /* 0x0000e200ff077b82 */ /* 0x000eaa0000000800 */
[----:B------:R-:W5:Y:S01]  /*0220*/  @!P2 LDG.E.U16 R6, desc[UR4][R14.64] ;  /* 0x000000040e06a981 */ /* 0x000f62000c1e1500 */
[----:B------:R-:W-:Y:S01]  /*0230*/  ISETP.GE.AND P0, PT, R8, R5, PT ;  /* 0x000000050800720c */ /* 0x000fe20003f06270 */
[----:B------:R-:W-:Y:S04]  /*0240*/  BSSY.RECONVERGENT B0, `(.L_x_17916) ;  /* 0x0000023000007945 */ /* 0x000fe80003800200 */
[----:B------:R-:W-:Y:S01]  /*0250*/  BSSY.RELIABLE B1, `(.L_x_17917) ;  /* 0x000001b000017945 */ /* 0x000fe20003800100 */
[----:B--2---:R-:W-:-:S02]  /*0260*/  VIMNMX.S16x2 R2, PT, PT, R2, R7, !PT ;  /* 0x0000000702027248 */ /* 0x004fc40007fe0300 */
[-C--:B---3--:R-:W-:Y:S02]  /*0270*/  VIMNMX.S16x2 R0, PT, PT, R0, R7.reuse, !PT ;  /* 0x0000000700007248 */ /* 0x088fe40007fe0300 */
[-C--:B----4-:R-:W-:Y:S02]  /*0280*/  VIMNMX.S16x2 R4, PT, PT, R4, R7.reuse, !PT ;  /* 0x0000000704047248 */ /* 0x090fe40007fe0300 */
[----:B-----5:R-:W-:Y:S02]  /*0290*/  VIMNMX.S16x2 R6, PT, PT, R6, R7, !PT ;  /* 0x0000000706067248 */ /* 0x020fe40007fe0300 */
[----:B------:R-:W-:-:S04]  /*02a0*/  PRMT R7, R7, 0x7632, R7 ;  /* 0x0000763207077816 */ /* 0x000fc80000000007 */
[C---:B------:R-:W-:Y:S02]  /*02b0*/  PRMT R9, R7.reuse, 0x7632, R9 ;  /* 0x0000763207097816 */ /* 0x040fe40000000009 */
[C---:B------:R-:W-:Y:S02]  /*02c0*/  PRMT R10, R7.reuse, 0x7632, R10 ;  /* 0x00007632070a7816 */ /* 0x040fe4000000000a */
[----:B------:R-:W-:Y:S02]  /*02d0*/  PRMT R11, R7, 0x7632, R11 ;  /* 0x00007632070b7816 */ /* 0x000fe4000000000b */
[----:B------:R-:W-:Y:S02]  /*02e0*/  VIMNMX.S16x2 R2, PT, PT, R2, R9, PT ;  /* 0x0000000902027248 */ /* 0x000fe40003fe0300 */
[----:B------:R-:W-:Y:S02]  /*02f0*/  VIMNMX.S16x2 R0, PT, PT, R0, R7, PT ;  /* 0x0000000700007248 */ /* 0x000fe40003fe0300 */
[----:B------:R-:W-:-:S02]  /*0300*/  VIMNMX.S16x2 R4, PT, PT, R4, R10, PT ;  /* 0x0000000a04047248 */ /* 0x000fc40003fe0300 */
[----:B------:R-:W-:Y:S01]  /*0310*/  VIMNMX.S16x2 R9, PT, PT, R6, R11, PT ;  /* 0x0000000b06097248 */ /* 0x000fe20003fe0300 */
[----:B------:R-:W-:Y:S06]  /*0320*/  @P0 BRA `(.L_x_17918) ;  /* 0x0000000000340947 */ /* 0x000fec0003800000 */
[----:B------:R-:W0:Y:S01]  /*0330*/  LDC.64 R6, c[0x0][0x398] ;  /* 0x0000e600ff067b82 */ /* 0x000e220000000a00 */
[----:B------:R-:W-:Y:S02]  /*0340*/  IMAD R11, R3, 0x200, R8 ;  /* 0x00000200030b7824 */ /* 0x000fe400078e0208 */
[----:B------:R-:W-:-:S05]  /*0350*/  VIADD R8, R8, 0x80 ;  /* 0x0000008008087836 */ /* 0x000fca0000000000 */
        /* <DEDUP_REMOVED lines=10> */
.L_x_17918:
[----:B------:R-:W-:Y:S05]  /*0400*/  BSYNC.RELIABLE B1 ;  /* 0x0000000000017941 */ /* 0x000fea0003800100 */
.L_x_17917:
[----:B------:R-:W-:-:S13]  /*0410*/  ISETP.GE.AND P0, PT, R8, R5, PT ;  /* 0x000000050800720c */ /* 0x000fda0003f06270 */
[----:B0-----:R-:W0:Y:S01]  /*0420*/  @!P0 LDC.64 R6, c[0x0][0x398] ;  /* 0x0000e600ff068b82 */ /* 0x001e220000000a00 */
[----:B------:R-:W-:Y:S02]  /*0430*/  @!P0 IMAD R11, R3, 0x200, R8 ;  /* 0x00000200030b8824 */ /* 0x000fe400078e0208 */
[----:B------:R-:W-:Y:S02]  /*0440*/  @!P0 VIADD R8, R8, 0x80 ;  /* 0x0000008008088836 */ /* 0x000fe40000000000 */
[----:B0-----:R-:W-:-:S05]  /*0450*/  @!P0 IMAD.WIDE.U32 R6, R11, 0x2, R6 ;  /* 0x000000020b068825 */ /* 0x001fca00078e0006 */
[----:B------:R1:W-:Y:S02]  /*0460*/  @!P0 STG.E.U16 desc[UR4][R6.64], R4 ;  /* 0x0000000406008986 */ /* 0x0003e4000c101504 */
.L_x_17919:
[----:B------:R-:W-:Y:S05]  /*0470*/  BSYNC.RECONVERGENT B0 ;  /* 0x0000000000007941 */ /* 0x000fea0003800200 */
.L_x_17916:
[----:B------:R-:W-:Y:S05]  /*0480*/  WARPSYNC.ALL ;  /* 0x0000000000007948 */ /* 0x000fea0003800000 */
[----:B------:R-:W-:-:S13]  /*0490*/  ISETP.GE.AND P0, PT, R8, R5, PT ;  /* 0x000000050800720c */ /* 0x000fda0003f06270 */
[----:B------:R-:W-:Y:S05]  /*04a0*/  @P0 EXIT ;  /* 0x000000000000094d */ /* 0x000fea0003800000 */
[----:B-1----:R-:W1:Y:S01]  /*04b0*/  LDC.64 R4, c[0x0][0x398] ;  /* 0x0000e600ff047b82 */ /* 0x002e620000000a00 */
[----:B------:R-:W-:-:S04]  /*04c0*/  IMAD R3, R3, 0x200, R8 ;  /* 0x0000020003037824 */ /* 0x000fc800078e0208 */
[----:B-1----:R-:W-:-:S05]  /*04d0*/  IMAD.WIDE.U32 R2, R3, 0x2, R4 ;  /* 0x0000000203027825 */ /* 0x002fca00078e0004 */
[----:B------:R-:W-:Y:S01]  /*04e0*/  STG.E.U16 desc[UR4][R2.64], R9 ;  /* 0x0000000902007986 */ /* 0x000fe2000c101504 */
[----:B------:R-:W-:Y:S05]  /*04f0*/  EXIT ;  /* 0x000000000000794d */ /* 0x000fea0003800000 */
.L_x_17920:
        /* <DEDUP_REMOVED lines=16> */
.L_x_35984:


//--------------------- .text._ZN2at6native29vectorized_elementwise_kernelILi2EZZZNS0_17clamp_kernel_cudaERNS_18TensorIteratorBaseERKN3c106ScalarES7_ENKUlvE_clEvENKUlvE3_clEvEUlsE_St5arrayIPcLm2EEEEviT0_T1_ --------------------------
	.section	.text._ZN2at6native29vectorized_elementwise_kernelILi2EZZZNS0_17clamp_kernel_cudaERNS_18TensorIteratorBaseERKN3c106ScalarES7_ENKUlvE_clEvENKUlvE3_clEvEUlsE_St5arrayIPcLm2EEEEviT0_T1_,"ax",@progbits
	.align	128
        .global         _ZN2at6native29vectorized_elementwise_kernelILi2EZZZNS0_17clamp_kernel_cudaERNS_18TensorIteratorBaseERKN3c106ScalarES7_ENKUlvE_clEvENKUlvE3_clEvEUlsE_St5arrayIPcLm2EEEEviT0_T1_
        .type           _ZN2at6native29vectorized_elementwise_kernelILi2EZZZNS0_17clamp_kernel_cudaERNS_18TensorIteratorBaseERKN3c106ScalarES7_ENKUlvE_clEvENKUlvE3_clEvEUlsE_St5arrayIPcLm2EEEEviT0_T1_,@function
        .size           _ZN2at6native29vectorized_elementwise_kernelILi2EZZZNS0_17clamp_kernel_cudaERNS_18TensorIteratorBaseERKN3c106ScalarES7_ENKUlvE_clEvENKUlvE3_clEvEUlsE_St5arrayIPcLm2EEEEviT0_T1_,(.L_x_35985 - _ZN2at6native29vectorized_elementwise_kernelILi2EZZZNS0_17clamp_kernel_cudaERNS_18TensorIteratorBaseERKN3c106ScalarES7_ENKUlvE_clEvENKUlvE3_clEvEUlsE_St5arrayIPcLm2EEEEviT0_T1_)
        .other          _ZN2at6native29vectorized_elementwise_kernelILi2EZZZNS0_17clamp_kernel_cudaERNS_18TensorIteratorBaseERKN3c106ScalarES7_ENKUlvE_clEvENKUlvE3_clEvEUlsE_St5arrayIPcLm2EEEEviT0_T1_,@"STO_CUDA_ENTRY STV_DEFAULT"
_ZN2at6native29vectorized_elementwise_kernelILi2EZZZNS0_17clamp_kernel_cudaERNS_18TensorIteratorBaseERKN3c106ScalarES7_ENKUlvE_clEvENKUlvE3_clEvEUlsE_St5arrayIPcLm2EEEEviT0_T1_:
.text._ZN2at6native29vectorized_elementwise_kernelILi2EZZZNS0_17clamp_kernel_cudaERNS_18TensorIteratorBaseERKN3c106ScalarES7_ENKUlvE_clEvENKUlvE3_clEvEUlsE_St5arrayIPcLm2EEEEviT0_T1_:
        /* <DEDUP_REMOVED lines=21> */
[----:B------:R0:W2:Y:S07]  /*0150*/  @!P6 LDG.E.U16 R6, desc[UR4][R8.64] ;  /* 0x000000040806e981 */ /* 0x0000ae000c1e1500 */
        /* <DEDUP_REMOVED lines=13> */
[----:B------:R-:W4:Y:S01]  /*0230*/  @!P1 LDC.64 R20, c[0x0][0x3a0] ;  /* 0x0000e800ff149b82 */ /* 0x000f220000000a00 */
[----:B------:R-:W-:-:S05]  /*0240*/  @!P1 VIADD R10, R10, 0x80 ;  /* 0x000000800a0a9836 */ /* 0x000fca0000000000 */
[----:B------:R-:W-:-:S13]  /*0250*/  ISETP.GE.U32.AND P0, PT, R10, R5, PT ;  /* 0x000000050a00720c */ /* 0x000fda0003f06070 */
[----:B------:R-:W-:Y:S01]  /*0260*/  @!P0 IMAD.IADD R7, R3, 0x1, R10 ;  /* 0x0000000103078824 */ /* 0x000fe200078e020a */
[----:B------:R-:W4:Y:S01]  /*0270*/  @!P0 LDC.64 R22, c[0x0][0x3a0] ;  /* 0x0000e800ff168b82 */ /* 0x000f220000000a00 */
[----:B------:R-:W-:-:S05]  /*0280*/  @!P0 VIADD R10, R10, 0x80 ;  /* 0x000000800a0a8836 */ /* 0x000fca0000000000 */
[----:B------:R-:W-:-:S13]  /*0290*/  ISETP.GE.U32.AND P6, PT, R10, R5, PT ;  /* 0x000000050a00720c */ /* 0x000fda0003fc6070 */
[----:B0-----:R-:W0:Y:S01]  /*02a0*/  @!P6 LDC.64 R8, c[0x0][0x3a0] ;  /* 0x0000e800ff08eb82 */ /* 0x001e220000000a00 */
[----:B------:R-:W-:Y:S01]  /*02b0*/  PRMT R2, RZ, 0x7610, R2 ;  /* 0x00007610ff027816 */ /* 0x000fe20000000002 */
[----:B-1----:R-:W-:Y:S01]  /*02c0*/  @!P5 IMAD.WIDE.U32 R24, R0, 0x2, R24 ;  /* 0x000000020018d825 */ /* 0x002fe200078e0018 */
[----:B------:R-:W-:Y:S02]  /*02d0*/  PRMT R0, RZ, 0x7610, R0 ;  /* 0x00007610ff007816 */ /* 0x000fe40000000000 */
[----:B------:R-:W-:Y:S01]  /*02e0*/  PRMT R4, RZ, 0x7610, R4 ;  /* 0x00007610ff047816 */ /* 0x000fe20000000004 */
[----:B-----5:R-:W-:Y:S01]  /*02f0*/  @!P2 IMAD.WIDE.U32 R18, R13, 0x2, R18 ;  /* 0x000000020d12a825 */ /* 0x020fe200078e0012 */
[----:B------:R0:W5:Y:S03]  /*0300*/  @!P5 LDG.E.U16 R2, desc[UR4][R24.64] ;  /* 0x000000041802d981 */ /* 0x000166000c1e1500 */
[----:B---3--:R-:W-:-:S04]  /*0310*/  @!P4 IMAD.WIDE.U32 R26, R17, 0x2, R26 ;  /* 0x00000002111ac825 */ /* 0x008fc800078e001a */
[----:B------:R-:W-:Y:S01]  /*0320*/  @!P6 IMAD.IADD R13, R3, 0x1, R10 ;  /* 0x00000001030de824 */ /* 0x000fe200078e020a */
[----:B------:R-:W3:Y:S01]  /*0330*/  @!P4 LDG.E.U16 R0, desc[UR4][R26.64] ;  /* 0x000000041a00c981 */ /* 0x000ee2000c1e1500 */
[----:B----4-:R-:W-:Y:S01]  /*0340*/  @!P3 IMAD.WIDE.U32 R28, R15, 0x2, R28 ;  /* 0x000000020f1cb825 */ /* 0x010fe200078e001c */
[----:B------:R-:W-:Y:S02]  /*0350*/  PRMT R10, RZ, 0x7610, R10 ;  /* 0x00007610ff0a7816 */ /* 0x000fe4000000000a */
[----:B------:R-:W-:Y:S01]  /*0360*/  PRMT R12, RZ, 0x7610, R12 ;  /* 0x00007610ff0c7816 */ /* 0x000fe2000000000c */
[----:B------:R-:W-:Y:S01]  /*0370*/  @!P1 IMAD.WIDE.U32 R20, R11, 0x2, R20 ;  /* 0x000000020b149825 */ /* 0x000fe200078e0014 */
[----:B------:R-:W-:Y:S01]  /*0380*/  PRMT R14, RZ, 0x7610, R14 ;  /* 0x00007610ff0e7816 */ /* 0x000fe2000000000e */
[----:B------:R-:W4:Y:S02]  /*0390*/  @!P3 LDG.E.U16 R4, desc[UR4][R28.64] ;  /* 0x000000041c04b981 */ /* 0x000f24000c1e1500 */
[----:B0-----:R-:W-:Y:S01]  /*03a0*/  @!P6 IMAD.WIDE.U32 R24, R13, 0x2, R8 ;  /* 0x000000020d18e825 */ /* 0x001fe200078e0008 */
[----:B------:R-:W-:Y:S01]  /*03b0*/  PRMT R8, RZ, 0x7610, R8 ;  /* 0x00007610ff087816 */ /* 0x000fe20000000008 */
[----:B------:R-:W4:Y:S02]  /*03c0*/  @!P1 LDG.E.U16 R10, desc[UR4][R20.64] ;  /* 0x00000004140a9981 */ /* 0x000f24000c1e1500 */
[----:B------:R-:W-:-:S02]  /*03d0*/  @!P0 IMAD.WIDE.U32 R22, R7, 0x2, R22 ;  /* 0x0000000207168825 */ /* 0x000fc400078e0016 */
[----:B------:R-:W4:Y:S01]  /*03e0*/  @!P6 LDG.E.U16 R14, desc[UR4][R24.64] ;  /* 0x00000004180ee981 */ /* 0x000f22000c1e1500 */
[----:B------:R-:W0:Y:S03]  /*03f0*/  LDC R7, c[0x0][0x388] ;  /* 0x0000e200ff077b82 */ /* 0x000e260000000800 */
[----:B------:R-:W4:Y:S04]  /*0400*/  @!P2 LDG.E.U16 R8, desc[UR4][R18.64] ;  /* 0x000000041208a981 */ /* 0x000f28000c1e1500 */
[----:B------:R-:W4:Y:S01]  /*0410*/  @!P0 LDG.E.U16 R12, desc[UR4][R22.64] ;  /* 0x00000004160c8981 */ /* 0x000f22000c1e1500 */
[----:B------:R-:W-:Y:S01]  /*0420*/  ISETP.GE.U32.AND P0, PT, R16, R5, PT ;  /* 0x000000051000720c */ /* 0x000fe20003f06070 */
[----:B------:R-:W-:Y:S04]  /*0430*/  BSSY.RECONVERGENT B0, `(.L_x_17922) ;  /* 0x000004c000007945 */ /* 0x000fe80003800200 */
[----:B------:R-:W-:Y:S01]  /*0440*/  BSSY.RELIABLE B1, `(.L_x_17923) ;  /* 0x0000044000017945 */ /* 0x000fe20003800100 */
[----:B0-----:R-:W-:-:S02]  /*0450*/  PRMT R9, R7, 0x7632, R9 ;  /* 0x0000763207097816 */ /* 0x001fc40000000009 */
[C---:B------:R-:W-:Y:S02]  /*0460*/  PRMT R13, R7.reuse, 0x7632, R13 ;  /* 0x00007632070d7816 */ /* 0x040fe4000000000d */
[C---:B------:R-:W-:Y:S02]  /*0470*/  PRMT R15, R7.reuse, 0x7632, R15 ;  /* 0x00007632070f7816 */ /* 0x040fe4000000000f */
[----:B------:R-:W-:Y:S02]  /*0480*/  PRMT R17, R7, 0x7632, R17 ;  /* 0x0000763207117816 */ /* 0x000fe40000000011 */
[----:B--2---:R-:W-:-:S04]  /*0490*/  VIMNMX.S16x2 R6, PT, PT, R6, R7, !PT ;  /* 0x0000000706067248 */ /* 0x004fc80007fe0300 */
[----:B------:R-:W-:Y:S02]  /*04a0*/  VIMNMX.S16x2 R11, PT, PT, R6, R9, PT ;  /* 0x00000009060b7248 */ /* 0x000fe40003fe0300 */
[----:B-----5:R-:W-:-:S04]  /*04b0*/  VIMNMX.S16x2 R2, PT, PT, R2, R7, !PT ;  /* 0x0000000702027248 */ /* 0x020fc80007fe0300 */
[----:B------:R-:W-:Y:S02]  /*04c0*/  VIMNMX.S16x2 R9, PT, PT, R2, R13, PT ;  /* 0x0000000d02097248 */ /* 0x000fe40003fe0300 */
[----:B---3--:R-:W-:-:S04]  /*04d0*/  VIMNMX.S16x2 R0, PT, PT, R0, R7, !PT ;  /* 0x0000000700007248 */ /* 0x008fc80007fe0300 */
[----:B------:R-:W-:Y:S02]  /*04e0*/  VIMNMX.S16x2 R2, PT, PT, R0, R15, PT ;  /* 0x0000000f00027248 */ /* 0x000fe40003fe0300 */
[----:B----4-:R-:W-:-:S04]  /*04f0*/  VIMNMX.S16x2 R4, PT, PT, R4, R7, !PT ;  /* 0x0000000704047248 */ /* 0x010fc80007fe0300 */
[----:B------:R-:W-:Y:S02]  /*0500*/  VIMNMX.S16x2 R0, PT, PT, R4, R17, PT ;  /* 0x0000001104007248 */ /* 0x000fe40003fe0300 */
[-C--:B------:R-:W-:Y:S02]  /*0510*/  VIMNMX.S16x2 R6, PT, PT, R10, R7.reuse, !PT ;  /* 0x000000070a067248 */ /* 0x080fe40007fe0300 */
[-C--:B------:R-:W-:Y:S02]  /*0520*/  VIMNMX.S16x2 R4, PT, PT, R14, R7.reuse, !PT ;  /* 0x000000070e047248 */ /* 0x080fe40007fe0300 */
[-C--:B------:R-:W-:Y:S02]  /*0530*/  VIMNMX.S16x2 R8, PT, PT, R8, R7.reuse, !PT ;  /* 0x0000000708087248 */ /* 0x080fe40007fe0300 */
[----:B------:R-:W-:Y:S02]  /*0540*/  VIMNMX.S16x2 R12, PT, PT, R12, R7, !PT ;  /* 0x000000070c0c7248 */ /* 0x000fe40007fe0300 */
        /* <DEDUP_REMOVED lines=10> */
[----:B------:R-:W-:Y:S01]  /*05f0*/  IMAD.IADD R15, R3, 0x1, R16 ;  /* 0x00000001030f7824 */ /* 0x000fe200078e0210 */
[----:B------:R-:W-:Y:S01]  /*0600*/  PRMT R14, R11, 0x7610, R14 ;  /* 0x000076100b0e7816 */ /* 0x000fe2000000000e */
        /* <DEDUP_REMOVED lines=10> */
.L_x_17924:
[----:B------:R-:W-:-:S13]  /*06b0*/  ISETP.GE.U32.AND P0, PT, R16, R5, PT ;  /* 0x000000051000720c */ /* 0x000fda0003f06070 */
[----:B------:R-:W-:Y:S05]  /*06c0*/  @P0 BRA `(.L_x_17926) ;  /* 0x0000000000300947 */ /* 0x000fea0003800000 */
[----:B0-----:R-:W0:Y:S01]  /*06d0*/  LDC.64 R10, c[0x0][0x398] ;  /* 0x0000e600ff0a7b82 */ /* 0x001e220000000a00 */
[----:B------:R-:W-:Y:S02]  /*06e0*/  IMAD.IADD R9, R3, 0x1, R16 ;  /* 0x0000000103097824 */ /* 0x000fe400078e0210 */
[----:B------:R-:W-:Y:S02]  /*06f0*/  VIADD R16, R16, 0x80 ;  /* 0x0000008010107836 */ /* 0x000fe40000000000 */
[----:B0-----:R-:W-:-:S05]  /*0700*/  IMAD.WIDE.U32 R10, R9, 0x2, R10 ;  /* 0x00000002090a7825 */ /* 0x001fca00078e000a */
[----:B------:R1:W-:Y:S02]  /*0710*/  STG.E.U16 desc[UR4][R10.64], R2 ;  /* 0x000000020a007986 */ /* 0x0003e4000c101504 */
.L_x_17925:
[----:B------:R-:W-:-:S13]  /*0720*/  ISETP.GE.U32.AND P0, PT, R16, R5, PT ;  /* 0x000000051000720c */ /* 0x000fda0003f06070 */
[----:B------:R-:W-:Y:S05]  /*0730*/  @P0 BRA `(.L_x_17927) ;  /* 0x0000000000300947 */ /* 0x000fea0003800000 */
[----:B01----:R-:W0:Y:S01]  /*0740*/  LDC.64 R10, c[0x0][0x398] ;  /* 0x0000e600ff0a7b82 */ /* 0x003e220000000a00 */
[----:B------:R-:W-:Y:S02]  /*0750*/  IMAD.IADD R9, R3, 0x1, R16 ;  /* 0x0000000103097824 */ /* 0x000fe400078e0210 */
[----:B------:R-:W-:Y:S02]  /*0760*/  VIADD R16, R16, 0x80 ;  /* 0x0000008010107836 */ /* 0x000fe40000000000 */
[----:B0-----:R-:W-:-:S05]  /*0770*/  IMAD.WIDE.U32 R10, R9, 0x2, R10 ;  /* 0x00000002090a7825 */ /* 0x001fca00078e000a */
[----:B------:R1:W-:Y:S02]  /*0780*/  STG.E.U16 desc[UR4][R10.64], R0 ;  /* 0x000000000a007986 */ /* 0x0003e4000c101504 */
.L_x_17926:
[----:B------:R-:W-:-:S13]  /*0790*/  ISETP.GE.U32.AND P0, PT, R16, R5, PT ;  /* 0x000000051000720c */ /* 0x000fda0003f06070 */
[----:B------:R-:W-:Y:S05]  /*07a0*/  @P0 BRA `(.L_x_17928) ;  /* 0x0000000000340947 */ /* 0x000fea0003800000 */
[----:B01----:R-:W0:Y:S01]  /*07b0*/  LDC.64 R10, c[0x0][0x398] ;  /* 0x0000e600ff0a7b82 */ /* 0x003e220000000a00 */
[----:B------:R-:W-:Y:S02]  /*07c0*/  IMAD.IADD R9, R3, 0x1, R16 ;  /* 0x0000000103097824 */ /* 0x000fe400078e0210 */
[----:B------:R-:W-:Y:S02]  /*07d0*/  VIADD R16, R16, 0x80 ;  /* 0x0000008010107836 */ /* 0x000fe40000000000 */
[----:B0-----:R-:W-:-:S05]  /*07e0*/  IMAD.WIDE.U32 R10, R9, 0x2, R10 ;  /* 0x00000002090a7825 */ /* 0x001fca00078e000a */
[----:B------:R2:W-:Y:S02]  /*07f0*/  STG.E.U16 desc[UR4][R10.64], R8 ;  /* 0x000000080a007986 */ /* 0x0005e4000c101504 */
.L_x_17927:
[----:B------:R-:W-:-:S13]  /*0800*/  ISETP.GE.U32.AND P0, PT, R16, R5, PT ;  /* 0x000000051000720c */ /* 0x000fda0003f06070 */
[----:B------:R-:W-:Y:S05]  /*0810*/  @P0 BREAK.RELIABLE B1 ;  /* 0x0000000000010942 */ /* 0x000fea0003800100 */
[----:B------:R-:W-:Y:S05]  /*0820*/  @P0 BRA `(.L_x_17929) ;  /* 0x0000000000300947 */ /* 0x000fea0003800000 */
[----:B--2---:R-:W2:Y:S01]  /*0830*/  LDC.64 R8, c[0x0][0x398] ;  /* 0x0000e600ff087b82 */ /* 0x004ea20000000a00 */
[----:B01----:R-:W-:Y:S02]  /*0840*/  IMAD.IADD R11, R3, 0x1, R16 ;  /* 0x00000001030b7824 */ /* 0x003fe400078e0210 */
[----:B------:R-:W-:Y:S02]  /*0850*/  VIADD R16, R16, 0x80 ;  /* 0x0000008010107836 */ /* 0x000fe40000000000 */
[----:B--2---:R-:W-:-:S05]  /*0860*/  IMAD.WIDE.U32 R8, R11, 0x2, R8 ;  /* 0x000000020b087825 */ /* 0x004fca00078e0008 */
[----:B------:R2:W-:Y:S02]  /*0870*/  STG.E.U16 desc[UR4][R8.64], R6 ;  /* 0x0000000608007986 */ /* 0x0005e4000c101504 */
.L_x_17928:
[----:B------:R-:W-:Y:S05]  /*0880*/  BSYNC.RELIABLE B1 ;  /* 0x0000000000017941 */ /* 0x000fea0003800100 */
.L_x_17923:
[----:B------:R-:W-:-:S13]  /*0890*/  ISETP.GE.U32.AND P0, PT, R16, R5, PT ;  /* 0x000000051000720c */ /* 0x000fda0003f06070 */
[----:B0-2---:R-:W0:Y:S01]  /*08a0*/  @!P0 LDC.64 R8, c[0x0][0x398] ;  /* 0x0000e600ff088b82 */ /* 0x005e220000000a00 */
[----:B-1----:R-:W-:Y:S02]  /*08b0*/  @!P0 IMAD.IADD R11, R3, 0x1, R16 ;  /* 0x00000001030b8824 */ /* 0x002fe400078e0210 */
[----:B------:R-:W-:Y:S02]  /*08c0*/  @!P0 VIADD R16, R16, 0x80 ;  /* 0x0000008010108836 */ /* 0x000fe40000000000 */
[----:B0-----:R-:W-:-:S05]  /*08d0*/  @!P0 IMAD.WIDE.U32 R8, R11, 0x2, R8 ;  /* 0x000000020b088825 */ /* 0x001fca00078e0008 */
[----:B------:R3:W-:Y:S02]  /*08e0*/  @!P0 STG.E.U16 desc[UR4][R8.64], R7 ;  /* 0x0000000708008986 */ /* 0x0007e4000c101504 */
.L_x_17929:
[----:B------:R-:W-:Y:S05]  /*08f0*/  BSYNC.RECONVERGENT B0 ;  /* 0x0000000000007941 */ /* 0x000fea0003800200 */
.L_x_17922:
[----:B------:R-:W-:Y:S05]  /*0900*/  WARPSYNC.ALL ;  /* 0x0000000000007948 */ /* 0x000fea0003800000 */
[----:B------:R-:W-:-:S13]  /*0910*/  ISETP.GE.U32.AND P0, PT, R16, R5, PT ;  /* 0x000000051000720c */ /* 0x000fda0003f06070 */
[----:B------:R-:W-:Y:S05]  /*0920*/  @P0 EXIT ;  /* 0x000000000000094d */ /* 0x000fea0003800000 */
[----:B---3--:R-:W1:Y:S01]  /*0930*/  LDC.64 R6, c[0x0][0x398] ;  /* 0x0000e600ff067b82 */ /* 0x008e620000000a00 */
[----:B------:R-:W-:-:S04]  /*0940*/  IMAD.IADD R3, R3, 0x1, R16 ;  /* 0x0000000103037824 */ /* 0x000fc800078e0210 */
[----:B-1----:R-:W-:-:S05]  /*0950*/  IMAD.WIDE.U32 R2, R3, 0x2, R6 ;  /* 0x0000000203027825 */ /* 0x002fca00078e0006 */
[----:B------:R-:W-:Y:S01]  /*0960*/  STG.E.U16 desc[UR4][R2.64], R4 ;  /* 0x0000000402007986 */ /* 0x000fe2000c101504 */
[----:B------:R-:W-:Y:S05]  /*0970*/  EXIT ;  /* 0x000000000000794d */ /* 0x000fea0003800000 */
.L_x_17921:
[----:B------:R-:W0:Y:S01]  /*0980*/  S2R R9, SR_TID.X ;  /* 0x0000000000097919 */ /* 0x000e220000002100 */
[----:B------:R-:W1:Y:S08]  /*0990*/  LDC.64 R4, c[0x0][0x3a0] ;  /* 0x0000e800ff047b82 */ /* 0x000e700000000a00 */
[----:B------:R-:W2:Y:S01]  /*09a0*/  LDC R7, c[0x0][0x388] ;  /* 0x0000e200ff077b82 */ /* 0x000ea20000000800 */
[----:B-1----:R-:W-:-:S04]  /*09b0*/  IMAD.WIDE.U32 R4, R3, 0x2, R4 ;  /* 0x0000000203047825 */ /* 0x002fc800078e0004 */
[----:B0-----:R-:W-:-:S03]  /*09c0*/  IMAD.WIDE.U32 R10, R9, 0x4, R4 ;  /* 0x00000004090a7825 */ /* 0x001fc600078e0004 */
[----:B------:R-:W0:Y:S02]  /*09d0*/  LDC.64 R4, c[0x0][0x398] ;  /* 0x0000e600ff047b82 */ /* 0x000e240000000a00 */
[----:B------:R-:W3:Y:S04]  /*09e0*/  LDG.E R8, desc[UR4][R10.64] ;  /* 0x000000040a087981 */ /* 0x000ee8000c1e1900 */
[----:B------:R-:W4:Y:S04]  /*09f0*/  LDG.E R0, desc[UR4][R10.64+0x400] ;  /* 0x000400040a007981 */ /* 0x000f28000c1e1900 */
[----:B------:R-:W5:Y:S04]  /*0a00*/  LDG.E R2, desc[UR4][R10.64+0x200] ;  /* 0x000200040a027981 */ /* 0x000f68000c1e1900 */
[----:B------:R5:W5:Y:S01]  /*0a10*/  LDG.E R6, desc[UR4][R10.64+0x600] ;  /* 0x000600040a067981 */ /* 0x000b62000c1e1900 */
[----:B0-----:R-:W-:-:S04]  /*0a20*/  IMAD.WIDE.U32 R4, R3, 0x2, R4 ;  /* 0x0000000203047825 */ /* 0x001fc800078e0004 */
[----:B------:R-:W-:Y:S01]  /*0a30*/  IMAD.WIDE.U32 R4, R9, 0x4, R4 ;  /* 0x0000000409047825 */ /* 0x000fe200078e0004 */
[C---:B--2---:R-:W-:Y:S02]  /*0a40*/  PRMT R15, R7.reuse, 0x7632, R15 ;  /* 0x00007632070f7816 */ /* 0x044fe4000000000f */
[----:B------:R-:W-:Y:S02]  /*0a50*/  PRMT R14, R7, 0x7632, R14 ;  /* 0x00007632070e7816 */ /* 0x000fe4000000000e */
[C---:B---3--:R-:W-:Y:S02]  /*0a60*/  PRMT R3, R8.reuse, 0x7632, R3 ;  /* 0x0000763208037816 */ /* 0x048fe40000000003 */
[-C--:B------:R-:W-:Y:S02]  /*0a70*/  VIMNMX.S16x2 R8, PT, PT, R8, R7.reuse, !PT ;  /* 0x0000000708087248 */ /* 0x080fe40007fe0300 */
[C---:B----4-:R-:W-:Y:S02]  /*0a80*/  PRMT R12, R0.reuse, 0x7632, R12 ;  /* 0x00007632000c7816 */ /* 0x050fe4000000000c */
[----:B------:R-:W-:-:S02]  /*0a90*/  VIMNMX.S16x2 R9, PT, PT, R0, R7, !PT ;  /* 0x0000000700097248 */ /* 0x000fc40007fe0300 */
[C---:B------:R-:W-:Y:S02]  /*0aa0*/  PRMT R0, R7.reuse, 0x7632, R0 ;  /* 0x0000763207007816 */ /* 0x040fe40000000000 */
[----:B-----5:R-:W-:Y:S02]  /*0ab0*/  PRMT R11, R2, 0x7632, R11 ;  /* 0x00007632020b7816 */ /* 0x020fe4000000000b */
[C---:B------:R-:W-:Y:S02]  /*0ac0*/  PRMT R13, R6.reuse, 0x7632, R13 ;  /* 0x00007632060d7816 */ /* 0x040fe4000000000d */
[-C--:B------:R-:W-:Y:S02]  /*0ad0*/  VIMNMX.S16x2 R10, PT, PT, R6, R7.reuse, !PT ;  /* 0x00000007060a7248 */ /* 0x080fe40007fe0300 */
[----:B------:R-:W-:Y:S02]  /*0ae0*/  VIMNMX.S16x2 R2, PT, PT, R2, R7, !PT ;  /* 0x0000000702027248 */ /* 0x000fe40007fe0300 */
[----:B------:R-:W-:-:S02]  /*0af0*/  PRMT R6, R7, 0x7632, R6 ;  /* 0x0000763207067816 */ /* 0x000fc40000000006 */
[----:B------:R-:W-:Y:S02]  /*0b00*/  VIMNMX.S16x2 R8, PT, PT, R8, R0, PT ;  /* 0x0000000008087248 */ /* 0x000fe40003fe0300 */
[-C--:B------:R-:W-:Y:S02]  /*0b10*/  VIMNMX.S16x2 R0, PT, PT, R3, R7.reuse, !PT ;  /* 0x0000000703007248 */ /* 0x080fe40007fe0300 */
[-C--:B------:R-:W-:Y:S02]  /*0b20*/  VIMNMX.S16x2 R3, PT, PT, R11, R7.reuse, !PT ;  /* 0x000000070b037248 */ /* 0x080fe40007fe0300 */
[----:B------:R-:W-:Y:S02]  /*0b30*/  VIMNMX.S16x2 R2, PT, PT, R2, R6, PT ;  /* 0x0000000602027248 */ /* 0x000fe40003fe0300 */
[-C--:B------:R-:W-:Y:S02]  /*0b40*/  VIMNMX.S16x2 R11, PT, PT, R13, R7.reuse, !PT ;  /* 0x000000070d0b7248 */ /* 0x080fe40007fe0300 */
[----:B------:R-:W-:-:S02]  /*0b50*/  VIMNMX.S16x2 R6, PT, PT, R12, R7, !PT ;  /* 0x000000070c067248 */ /* 0x000fc40007fe0300 */
[C---:B------:R-:W-:Y:S02]  /*0b60*/  PRMT R13, R7.reuse, 0x7632, R13 ;  /* 0x00007632070d7816 */ /* 0x040fe4000000000d */
[----:B------:R-:W-:Y:S02]  /*0b70*/  PRMT R7, R7, 0x7632, R7 ;  /* 0x0000763207077816 */ /* 0x000fe40000000007 */
[----:B------:R-:W-:Y:S02]  /*0b80*/  VIMNMX.S16x2 R0, PT, PT, R0, R14, PT ;  /* 0x0000000e00007248 */ /* 0x000fe40003fe0300 */
[C---:B------:R-:W-:Y:S02]  /*0b90*/  PRMT R12, R7.reuse, 0x7632, R12 ;  /* 0x00007632070c7816 */ /* 0x040fe4000000000c */
[----:B------:R-:W-:Y:S02]  /*0ba0*/  PRMT R14, R7, 0x7632, R14 ;  /* 0x00007632070e7816 */ /* 0x000fe4000000000e */
[----:B------:R-:W-:-:S02]  /*0bb0*/  VIMNMX.S16x2 R9, PT, PT, R9, R15, PT ;  /* 0x0000000f09097248 */ /* 0x000fc40003fe0300 */
[----:B------:R-:W-:Y:S02]  /*0bc0*/  VIMNMX.S16x2 R10, PT, PT, R10, R13, PT ;  /* 0x0000000d0a0a7248 */ /* 0x000fe40003fe0300 */
[----:B------:R-:W-:Y:S02]  /*0bd0*/  VIMNMX.S16x2 R3, PT, PT, R3, R7, PT ;  /* 0x0000000703037248 */ /* 0x000fe40003fe0300 */
[----:B------:R-:W-:Y:S02]  /*0be0*/  VIMNMX.S16x2 R6, PT, PT, R6, R12, PT ;  /* 0x0000000c06067248 */ /* 0x000fe40003fe0300 */
[----:B------:R-:W-:Y:S02]  /*0bf0*/  VIMNMX.S16x2 R11, PT, PT, R11, R14, PT ;  /* 0x0000000e0b0b7248 */ /* 0x000fe40003fe0300 */
[----:B------:R-:W-:Y:S02]  /*0c00*/  PRMT R8, R8, 0x5410, R0 ;  /* 0x0000541008087816 */ /* 0x000fe40000000000 */
[----:B------:R-:W-:-:S02]  /*0c10*/  PRMT R2, R2, 0x5410, R3 ;  /* 0x0000541002027816 */ /* 0x000fc40000000003 */
[----:B------:R-:W-:Y:S02]  /*0c20*/  PRMT R9, R9, 0x5410, R6 ;  /* 0x0000541009097816 */ /* 0x000fe40000000006 */
[----:B------:R-:W-:Y:S01]  /*0c30*/  PRMT R10, R10, 0x5410, R11 ;  /* 0x000054100a0a7816 */ /* 0x000fe2000000000b */
[----:B------:R-:W-:Y:S04]  /*0c40*/  STG.E desc[UR4][R4.64], R8 ;  /* 0x0000000804007986 */ /* 0x000fe8000c101904 */
[----:B------:R-:W-:Y:S04]  /*0c50*/  STG.E desc[UR4][R4.64+0x200], R2 ;  /* 0x0002000204007986 */ /* 0x000fe8000c101904 */
[----:B------:R-:W-:Y:S04]  /*0c60*/  STG.E desc[UR4][R4.64+0x400], R9 ;  /* 0x0004000904007986 */ /* 0x000fe8000c101904 */
[----:B------:R-:W-:Y:S01]  /*0c70*/  STG.E desc[UR4][R4.64+0x600], R10 ;  /* 0x0006000a04007986 */ /* 0x000fe2000c101904 */
[----:B------:R-:W-:Y:S05]  /*0c80*/  EXIT ;  /* 0x000000000000794d */ /* 0x000fea0003800000 */
.L_x_17930:
        /* <DEDUP_REMOVED lines=15> */
.L_x_35985:


//--------------------- .text._ZN2at6native29vectorized_elementwise_kernelILi4EZZZNS0_17clamp_kernel_cudaERNS_18TensorIteratorBaseERKN3c106ScalarES7_ENKUlvE_clEvENKUlvE3_clEvEUlsE_St5arrayIPcLm2EEEEviT0_T1_ --------------------------
	.section	.text._ZN2at6native29vectorized_elementwise_kernelILi4EZZZNS0_17clamp_kernel_cudaERNS_18TensorIteratorBaseERKN3c106ScalarES7_ENKUlvE_clEvENKUlvE3_clEvEUlsE_St5arrayIPcLm2EEEEviT0_T1_,"ax",@progbits
	.align	128
        .global         _ZN2at6native29vectorized_elementwise_kernelILi4EZZZNS0_17clamp_kernel_cudaERNS_18TensorIteratorBaseERKN3c106ScalarES7_ENKUlvE_clEvENKUlvE3_clEvEUlsE_St5arrayIPcLm2EEEEviT0_T1_
        .type           _ZN2at6native29vectorized_elementwise_kernelILi4EZZZNS0_17clamp_kernel_cudaERNS_18TensorIteratorBaseERKN3c106ScalarES7_ENKUlvE_clEvENKUlvE3_clEvEUlsE_St5arrayIPcLm2EEEEviT0_T1_,@function
        .size           _ZN2at6native29vectorized_elementwise_kernelILi4EZZZNS0_17clamp_kernel_cudaERNS_18TensorIteratorBaseERKN3c106ScalarES7_ENKUlvE_clEvENKUlvE3_clEvEUlsE_St5arrayIPcLm2EEEEviT0_T1_,(.L_x_35986 - _ZN2at6native29vectorized_elementwise_kernelILi4EZZZNS0_17clamp_kernel_cudaERNS_18TensorIteratorBaseERKN3c106ScalarES7_ENKUlvE_clEvENKUlvE3_clEvEUlsE_St5arrayIPcLm2EEEEviT0_T1_)
        .other          _ZN2at6native29vectorized_elementwise_kernelILi4EZZZNS0_17clamp_kernel_cudaERNS_18TensorIteratorBaseERKN3c106ScalarES7_ENKUlvE_clEvENKUlvE3_clEvEUlsE_St5arrayIPcLm2EEEEviT0_T1_,@"STO_CUDA_ENTRY STV_DEFAULT"
_ZN2at6native29vectorized_elementwise_kernelILi4EZZZNS0_17clamp_kernel_cudaERNS_18TensorIteratorBaseERKN3c106ScalarES7_ENKUlvE_clEvENKUlvE3_clEvEUlsE_St5arrayIPcLm2EEEEviT0_T1_:
.text._ZN2at6native29vectorized_elementwise_kernelILi4EZZZNS0_17clamp_kernel_cudaERNS_18TensorIteratorBaseERKN3c106ScalarES7_ENKUlvE_clEvENKUlvE3_clEvEUlsE_St5arrayIPcLm2EEEEviT0_T1_:
        /* <DEDUP_REMOVED lines=107> */
.L_x_17934:
[----:B------:R-:W-:-:S13]  /*06b0*/  ISETP.GE.U32.AND P0, PT, R16, R5, PT ;  /* 0x000000051000720c */ /* 0x000fda0003f06070 */
[----:B------:R-:W-:Y:S05]  /*06c0*/  @P0 BRA `(.L_x_17936) ;  /* 0x0000000000300947 */ /* 0x000fea0003800000 */
[----:B0-----:R-:W0:Y:S01]  /*06d0*/  LDC.64 R10, c[0x0][0x398] ;  /* 0x0000e600ff0a7b82 */ /* 0x001e220000000a00 */
[----:B------:R-:W-:Y:S02]  /*06e0*/  IMAD.IADD R9, R3, 0x1, R16 ;  /* 0x0000000103097824 */ /* 0x000fe400078e0210 */
[----:B------:R-:W-:Y:S02]  /*06f0*/  VIADD R16, R16, 0x80 ;  /* 0x0000008010107836 */ /* 0x000fe40000000000 */
[----:B0-----:R-:W-:-:S05]  /*0700*/  IMAD.WIDE.U32 R10, R9, 0x2, R10 ;  /* 0x00000002090a7825 */ /* 0x001fca00078e000a */
[----:B------:R1:W-:Y:S02]  /*0710*/  STG.E.U16 desc[UR4][R10.64], R2 ;  /* 0x000000020a007986 */ /* 0x0003e4000c101504 */
.L_x_17935:
[----:B------:R-:W-:-:S13]  /*0720*/  ISETP.GE.U32.AND P0, PT, R16, R5, PT ;  /* 0x000000051000720c */ /* 0x000fda0003f06070 */
[----:B------:R-:W-:Y:S05]  /*0730*/  @P0 BRA `(.L_x_17937) ;  /* 0x0000000000300947 */ /* 0x000fea0003800000 */
[----:B01----:R-:W0:Y:S01]  /*0740*/  LDC.64 R10, c[0x0][0x398] ;  /* 0x0000e600ff0a7b82 */ /* 0x003e220000000a00 */
[----:B------:R-:W-:Y:S02]  /*0750*/  IMAD.IADD R9, R3, 0x1, R16 ;  /* 0x0000000103097824 */ /* 0x000fe400078e0210 */
[----:B------:R-:W-:Y:S02]  /*0760*/  VIADD R16, R16, 0x80 ;  /* 0x0000008010107836 */ /* 0x000fe40000000000 */
[----:B0-----:R-:W-:-:S05]  /*0770*/  IMAD.WIDE.U32 R10, R9, 0x2, R10 ;  /* 0x00000002090a7825 */ /* 0x001fca00078e000a */
[----:B------:R1:W-:Y:S02]  /*0780*/  STG.E.U16 desc[UR4][R10.64], R0 ;  /* 0x000000000a007986 */ /* 0x0003e4000c101504 */
.L_x_17936:
[----:B------:R-:W-:-:S13]  /*0790*/  ISETP.GE.U32.AND P0, PT, R16, R5, PT ;  /* 0x000000051000720c */ /* 0x000fda0003f06070 */
[----:B------:R-:W-:Y:S05]  /*07a0*/  @P0 BRA `(.L_x_17938) ;  /* 0x0000000000340947 */ /* 0x000fea0003800000 */
[----:B01----:R-:W0:Y:S01]  /*07b0*/  LDC.64 R10, c[0x0][0x398] ;  /* 0x0000e600ff0a7b82 */ /* 0x003e220000000a00 */
[----:B------:R-:W-:Y:S02]  /*07c0*/  IMAD.IADD R9, R3, 0x1, R16 ;  /* 0x0000000103097824 */ /* 0x000fe400078e0210 */
[----:B------:R-:W-:Y:S02]  /*07d0*/  VIADD R16, R16, 0x80 ;  /* 0x0000008010107836 */ /* 0x000fe40000000000 */
[----:B0-----:R-:W-:-:S05]  /*07e0*/  IMAD.WIDE.U32 R10, R9, 0x2, R10 ;  /* 0x00000002090a7825 */ /* 0x001fca00078e000a */
[----:B------:R2:W-:Y:S02]  /*07f0*/  STG.E.U16 desc[UR4][R10.64], R8 ;  /* 0x000000080a007986 */ /* 0x0005e4000c101504 */
.L_x_17937:
        /* <DEDUP_REMOVED lines=8> */
.L_x_17938:
[----:B------:R-:W-:Y:S05]  /*0880*/  BSYNC.RELIABLE B1 ;  /* 0x0000000000017941 */ /* 0x000fea0003800100 */
.L_x_17933:
[----:B------:R-:W-:-:S13]  /*0890*/  ISETP.GE.U32.AND P0, PT, R16, R5, PT ;  /* 0x000000051000720c */ /* 0x000fda0003f06070 */
[----:B0-2---:R-:W0:Y:S01]  /*08a0*/  @!P0 LDC.64 R8, c[0x0][0x398] ;  /* 0x0000e600ff088b82 */ /* 0x005e220000000a00 */
[----:B-1----:R-:W-:Y:S02]  /*08b0*/  @!P0 IMAD.IADD R11, R3, 0x1, R16 ;  /* 0x00000001030b8824 */ /* 0x002fe400078e0210 */
[----:B------:R-:W-:Y:S02]  /*08c0*/  @!P0 VIADD R16, R16, 0x80 ;  /* 0x0000008010108836 */ /* 0x000fe40000000000 */
[----:B0-----:R-:W-:-:S05]  /*08d0*/  @!P0 IMAD.WIDE.U32 R8, R11, 0x2, R8 ;  /* 0x000000020b088825 */ /* 0x001fca00078e0008 */
[----:B------:R3:W-:Y:S02]  /*08e0*/  @!P0 STG.E.U16 desc[UR4][R8.64], R7 ;  /* 0x0000000708008986 */ /* 0x0007e4000c101504 */
.L_x_17939:
[----:B------:R-:W-:Y:S05]  /*08f0*/  BSYNC.RECONVERGENT B0 ;  /* 0x0000000000007941 */ /* 0x000fea0003800200 */
.L_x_17932:
        /* <DEDUP_REMOVED lines=8> */
.L_x_17931:
[----:B------:R-:W0:Y:S01]  /*0980*/  S2R R5, SR_TID.X ;  /* 0x0000000000057919 */ /* 0x000e220000002100 */
[----:B------:R-:W1:Y:S08]  /*0990*/  LDC.64 R6, c[0x0][0x3a0] ;  /* 0x0000e800ff067b82 */ /* 0x000e700000000a00 */
[----:B------:R-:W2:Y:S08]  /*09a0*/  LDC.64 R10, c[0x0][0x398] ;  /* 0x0000e600ff0a7b82 */ /* 0x000eb00000000a00 */
[----:B------:R-:W3:Y:S01]  /*09b0*/  LDC R0, c[0x0][0x388] ;  /* 0x0000e200ff007b82 */ /* 0x000ee20000000800 */
[----:B-1----:R-:W-:-:S04]  /*09c0*/  IMAD.WIDE.U32 R6, R3, 0x2, R6 ;  /* 0x0000000203067825 */ /* 0x002fc800078e0006 */
[----:B0-----:R-:W-:-:S05]  /*09d0*/  IMAD.WIDE.U32 R8, R5, 0x8, R6 ;  /* 0x0000000805087825 */ /* 0x001fca00078e0006 */
[----:B------:R-:W4:Y:S04]  /*09e0*/  LDG.E.64 R12, desc[UR4][R8.64] ;  /* 0x00000004080c7981 */ /* 0x000f28000c1e1b00 */
[----:B------:R0:W5:Y:S01]  /*09f0*/  LDG.E.64 R6, desc[UR4][R8.64+0x400] ;  /* 0x0004000408067981 */ /* 0x000162000c1e1b00 */
[----:B--2---:R-:W-:Y:S01]  /*0a00*/  IMAD.WIDE.U32 R2, R3, 0x2, R10 ;  /* 0x0000000203027825 */ /* 0x004fe200078e000a */
[C---:B---3--:R-:W-:Y:S02]  /*0a10*/  PRMT R11, R0.reuse, 0x7632, R11 ;  /* 0x00007632000b7816 */ /* 0x048fe4000000000b */
[----:B------:R-:W-:Y:S01]  /*0a20*/  PRMT R15, R0, 0x7632, R15 ;  /* 0x00007632000f7816 */ /* 0x000fe2000000000f */
[----:B------:R-:W-:Y:S01]  /*0a30*/  IMAD.WIDE.U32 R2, R5, 0x8, R2 ;  /* 0x0000000805027825 */ /* 0x000fe200078e0002 */
[----:B----4-:R-:W-:-:S02]  /*0a40*/  PRMT R10, R12, 0x7632, R10 ;  /* 0x000076320c0a7816 */ /* 0x010fc4000000000a */
[-C--:B0-----:R-:W-:Y:S02]  /*0a50*/  VIMNMX.S16x2 R9, PT, PT, R12, R0.reuse, !PT ;  /* 0x000000000c097248 */ /* 0x081fe40007fe0300 */
[C---:B-----5:R-:W-:Y:S02]  /*0a60*/  PRMT R14, R6.reuse, 0x7632, R14 ;  /* 0x00007632060e7816 */ /* 0x060fe4000000000e */
[----:B------:R-:W-:Y:S02]  /*0a70*/  VIMNMX.S16x2 R4, PT, PT, R6, R0, !PT ;  /* 0x0000000006047248 */ /* 0x000fe40007fe0300 */
[C---:B------:R-:W-:Y:S02]  /*0a80*/  PRMT R12, R13.reuse, 0x7632, R12 ;  /* 0x000076320d0c7816 */ /* 0x040fe4000000000c */
[----:B------:R-:W-:Y:S02]  /*0a90*/  PRMT R16, R13, 0x7610, R16 ;  /* 0x000076100d107816 */ /* 0x000fe40000000010 */
[----:B------:R-:W-:-:S02]  /*0aa0*/  PRMT R13, R7, 0x7632, R13 ;  /* 0x00007632070d7816 */ /* 0x000fc4000000000d */
[----:B------:R-:W-:Y:S02]  /*0ab0*/  PRMT R6, R7, 0x7610, R6 ;  /* 0x0000761007067816 */ /* 0x000fe40000000006 */
[----:B------:R-:W-:Y:S02]  /*0ac0*/  PRMT R7, R0, 0x7632, R7 ;  /* 0x0000763200077816 */ /* 0x000fe40000000007 */
[----:B------:R-:W-:Y:S02]  /*0ad0*/  VIMNMX.S16x2 R4, PT, PT, R4, R11, PT ;  /* 0x0000000b04047248 */ /* 0x000fe40003fe0300 */
[-C--:B------:R-:W-:Y:S02]  /*0ae0*/  VIMNMX.S16x2 R11, PT, PT, R6, R0.reuse, !PT ;  /* 0x00000000060b7248 */ /* 0x080fe40007fe0300 */
[----:B------:R-:W-:Y:S02]  /*0af0*/  VIMNMX.S16x2 R6, PT, PT, R9, R7, PT ;  /* 0x0000000709067248 */ /* 0x000fe40003fe0300 */
[----:B------:R-:W-:-:S02]  /*0b00*/  VIMNMX.S16x2 R7, PT, PT, R10, R0, !PT ;  /* 0x000000000a077248 */ /* 0x000fc40007fe0300 */
[-C--:B------:R-:W-:Y:S02]  /*0b10*/  VIMNMX.S16x2 R9, PT, PT, R12, R0.reuse, !PT ;  /* 0x000000000c097248 */ /* 0x080fe40007fe0300 */
[-C--:B------:R-:W-:Y:S02]  /*0b20*/  VIMNMX.S16x2 R8, PT, PT, R16, R0.reuse, !PT ;  /* 0x0000000010087248 */ /* 0x080fe40007fe0300 */
[-C--:B------:R-:W-:Y:S02]  /*0b30*/  VIMNMX.S16x2 R10, PT, PT, R14, R0.reuse, !PT ;  /* 0x000000000e0a7248 */ /* 0x080fe40007fe0300 */
[----:B------:R-:W-:Y:S02]  /*0b40*/  VIMNMX.S16x2 R12, PT, PT, R13, R0, !PT ;  /* 0x000000000d0c7248 */ /* 0x000fe40007fe0300 */
[C---:B------:R-:W-:Y:S02]  /*0b50*/  PRMT R16, R0.reuse, 0x7632, R16 ;  /* 0x0000763200107816 */ /* 0x040fe40000000010 */
[----:B------:R-:W-:-:S02]  /*0b60*/  PRMT R13, R0, 0x7632, R13 ;  /* 0x00007632000d7816 */ /* 0x000fc4000000000d */
[C---:B------:R-:W-:Y:S02]  /*0b70*/  PRMT R14, R0.reuse, 0x7632, R14 ;  /* 0x00007632000e7816 */ /* 0x040fe4000000000e */
[----:B------:R-:W-:Y:S02]  /*0b80*/  PRMT R0, R0, 0x7632, R0 ;  /* 0x0000763200007816 */ /* 0x000fe40000000000 */
[----:B------:R-:W-:Y:S02]  /*0b90*/  VIMNMX.S16x2 R8, PT, PT, R8, R15, PT ;  /* 0x0000000f08087248 */ /* 0x000fe40003fe0300 */
[----:B------:R-:W-:Y:S02]  /*0ba0*/  PRMT R15, R0, 0x7632, R15 ;  /* 0x00007632000f7816 */ /* 0x000fe4000000000f */
[----:B------:R-:W-:Y:S02]  /*0bb0*/  VIMNMX.S16x2 R9, PT, PT, R9, R13, PT ;  /* 0x0000000d09097248 */ /* 0x000fe40003fe0300 */
[----:B------:R-:W-:-:S02]  /*0bc0*/  VIMNMX.S16x2 R11, PT, PT, R11, R16, PT ;  /* 0x000000100b0b7248 */ /* 0x000fc40003fe0300 */
[----:B------:R-:W-:Y:S02]  /*0bd0*/  VIMNMX.S16x2 R10, PT, PT, R10, R14, PT ;  /* 0x0000000e0a0a7248 */ /* 0x000fe40003fe0300 */
[----:B------:R-:W-:Y:S02]  /*0be0*/  VIMNMX.S16x2 R7, PT, PT, R7, R0, PT ;  /* 0x0000000007077248 */ /* 0x000fe40003fe0300 */
[----:B------:R-:W-:Y:S02]  /*0bf0*/  VIMNMX.S16x2 R12, PT, PT, R12, R15, PT ;  /* 0x0000000f0c0c7248 */ /* 0x000fe40003fe0300 */
[----:B------:R-:W-:Y:S02]  /*0c00*/  PRMT R9, R8, 0x5410, R9 ;  /* 0x0000541008097816 */ /* 0x000fe40000000009 */
[----:B------:R-:W-:Y:S02]  /*0c10*/  PRMT R10, R4, 0x5410, R10 ;  /* 0x00005410040a7816 */ /* 0x000fe4000000000a */
[----:B------:R-:W-:-:S02]  /*0c20*/  PRMT R8, R6, 0x5410, R7 ;  /* 0x0000541006087816 */ /* 0x000fc40000000007 */
[----:B------:R-:W-:-:S03]  /*0c30*/  PRMT R11, R11, 0x5410, R12 ;  /* 0x000054100b0b7816 */ /* 0x000fc6000000000c */
[----:B------:R-:W-:Y:S04]  /*0c40*/  STG.E.64 desc[UR4][R2.64], R8 ;  /* 0x0000000802007986 */ /* 0x000fe8000c101b04 */
[----:B------:R-:W-:Y:S01]  /*0c50*/  STG.E.64 desc[UR4][R2.64+0x400], R10 ;  /* 0x0004000a02007986 */ /* 0x000fe2000c101b04 */
[----:B------:R-:W-:Y:S05]  /*0c60*/  EXIT ;  /* 0x000000000000794d */ /* 0x000fea0003800000 */
.L_x_17940:
        /* <DEDUP_REMOVED lines=9> */
.L_x_35986:


//--------------------- .text._ZN2at6native29vectorized_elementwise_kernelILi8EZZZNS0_17clamp_kernel_cudaERNS_18TensorIteratorBaseERKN3c106ScalarES7_ENKUlvE_clEvENKUlvE3_clEvEUlsE_St5arrayIPcLm2EEEEviT0_T1_ --------------------------
	.section	.text._ZN2at6native29vectorized_elementwise_kernelILi8EZZZNS0_17clamp_kernel_cudaERNS_18TensorIteratorBaseERKN3c106ScalarES7_ENKUlvE_clEvENKUlvE3_clEvEUlsE_St5arrayIPcLm2EEEEviT0_T1_,"ax",@progbits
	.align	128
        .global         _ZN2at6native29vectorized_elementwise_kernelILi8EZZZNS0_17clamp_kernel_cudaERNS_18TensorIteratorBaseERKN3c106ScalarES7_ENKUlvE_clEvENKUlvE3_clEvEUlsE_St5arrayIPcLm2EEEEviT0_T1_
        .type           _ZN2at6native29vectorized_elementwise_kernelILi8EZZZNS0_17clamp_kernel_cudaERNS_18TensorIteratorBaseERKN3c106ScalarES7_ENKUlvE_clEvENKUlvE3_clEvEUlsE_St5arrayIPcLm2EEEEviT0_T1_,@function
        .size           _ZN2at6native29vectorized_elementwise_kernelILi8EZZZNS0_17clamp_kernel_cudaERNS_18TensorIteratorBaseERKN3c106ScalarES7_ENKUlvE_clEvENKUlvE3_clEvEUlsE_St5arrayIPcLm2EEEEviT0_T1_,(.L_x_35987 - _ZN2at6native29vectorized_elementwise_kernelILi8EZZZNS0_17clamp_kernel_cudaERNS_18TensorIteratorBaseERKN3c106ScalarES7_ENKUlvE_clEvENKUlvE3_clEvEUlsE_St5arrayIPcLm2EEEEviT0_T1_)
        .other          _ZN2at6native29vectorized_elementwise_kernelILi8EZZZNS0_17clamp_kernel_cudaERNS_18TensorIteratorBaseERKN3c106ScalarES7_ENKUlvE_clEvENKUlvE3_clEvEUlsE_St5arrayIPcLm2EEEEviT0_T1_,@"STO_CUDA_ENTRY STV_DEFAULT"
_ZN2at6native29vectorized_elementwise_kernelILi8EZZZNS0_17clamp_kernel_cudaERNS_18TensorIteratorBaseERKN3c106ScalarES7_ENKUlvE_clEvENKUlvE3_clEvEUlsE_St5arrayIPcLm2EEEEviT0_T1_:
.text._ZN2at6native29vectorized_elementwise_kernelILi8EZZZNS0_17clamp_kernel_cudaERNS_18TensorIteratorBaseERKN3c106ScalarES7_ENKUlvE_clEvENKUlvE3_clEvEUlsE_St5arrayIPcLm2EEEEviT0_T1_:
[----:B------:R-:W-:Y:S01]  /*0000*/  LDC R1, c[0x0][0x37c] ;  /* 0x0000df00ff017b82 */ /* 0x000fe20000000800 */
[----:B------:R-:W-:Y:S05]  /*0010*/  EXIT ;  /* 0x000000000000794d */ /* 0x000fea0003800000 */
.L_x_17941:
        /* <DEDUP_REMOVED lines=14> */
.L_x_35987:


//--------------------- .text._ZN2at6native18elementwise_kernelILi128ELi4EZNS0_15gpu_kernel_implIZZZNS0_17clamp_kernel_cudaERNS_18TensorIteratorBaseERKN3c106ScalarES8_ENKUlvE_clEvENKUlvE2_clEvEUllE_EEvS4_RKT_EUliE_EEviT1_ --------------------------
	.section	.text._ZN2at6native18elementwise_kernelILi128ELi4EZNS0_15gpu_kernel_implIZZZNS0_17clamp_kernel_cudaERNS_18TensorIteratorBaseERKN3c106ScalarES8_ENKUlvE_clEvENKUlvE2_clEvEUllE_EEvS4_RKT_EUliE_EEviT1_,"ax",@progbits
	.align	128
        .global         _ZN2at6native18elementwise_kernelILi128ELi4EZNS0_15gpu_kernel_implIZZZNS0_17clamp_kernel_cudaERNS_18TensorIteratorBaseERKN3c106ScalarES8_ENKUlvE_clEvENKUlvE2_clEvEUllE_EEvS4_RKT_EUliE_EEviT1_
        .type           _ZN2at6native18elementwise_kernelILi128ELi4EZNS0_15gpu_kernel_implIZZZNS0_17clamp_kernel_cudaERNS_18TensorIteratorBaseERKN3c106ScalarES8_ENKUlvE_clEvENKUlvE2_clEvEUllE_EEvS4_RKT_EUliE_EEviT1_,@function
        .size           _ZN2at6native18elementwise_kernelILi128ELi4EZNS0_15gpu_kernel_implIZZZNS0_17clamp_kernel_cudaERNS_18TensorIteratorBaseERKN3c106ScalarES8_ENKUlvE_clEvENKUlvE2_clEvEUllE_EEvS4_RKT_EUliE_EEviT1_,(.L_x_35988 - _ZN2at6native18elementwise_kernelILi128ELi4EZNS0_15gpu_kernel_implIZZZNS0_17clamp_kernel_cudaERNS_18TensorIteratorBaseERKN3c106ScalarES8_ENKUlvE_clEvENKUlvE2_clEvEUllE_EEvS4_RKT_EUliE_EEviT1_)
        .other          _ZN2at6native18elementwise_kernelILi128ELi4EZNS0_15gpu_kernel_implIZZZNS0_17clamp_kernel_cudaERNS_18TensorIteratorBaseERKN3c106ScalarES8_ENKUlvE_clEvENKUlvE2_clEvEUllE_EEvS4_RKT_EUliE_EEviT1_,@"STO_CUDA_ENTRY STV_DEFAULT"
_ZN2at6native18elementwise_kernelILi128ELi4EZNS0_15gpu_kernel_implIZZZNS0_17clamp_kernel_cudaERNS_18TensorIteratorBaseERKN3c106ScalarES8_ENKUlvE_clEvENKUlvE2_clEvEUllE_EEvS4_RKT_EUliE_EEviT1_:
.text._ZN2at6native18elementwise_kernelILi128ELi4EZNS0_15gpu_kernel_implIZZZNS0_17clamp_kernel_cudaERNS_18TensorIteratorBaseERKN3c106ScalarES8_ENKUlvE_clEvENKUlvE2_clEvEUllE_EEvS4_RKT_EUliE_EEviT1_:
        /* <DEDUP_REMOVED lines=319> */
.L_x_17944:
        /* <DEDUP_REMOVED lines=17> */
.L_x_17948:
[----:B------:R4:W5:Y:S01]  /*1500*/  LDG.E.U8 R2, desc[UR36][R4.64] ;  /* 0x0000002404027981 */ /* 0x000962000c1e1100 */
[----:B------:R-:W-:Y:S01]  /*1510*/  IMAD.MOV.U32 R3, RZ, RZ, RZ ;  /* 0x000000ffff037224 */ /* 0x000fe200078e00ff */
[----:B------:R-:W-:Y:S06]  /*1520*/  BRA `(.L_x_17950) ;  /* 0x0000000c00407947 */ /* 0x000fec0003800000 */
.L_x_17947:
        /* <DEDUP_REMOVED lines=8> */
.L_x_17952:
[----:B------:R-:W2:Y:S02]  /*15b0*/  LDG.E R2, desc[UR36][R4.64] ;  /* 0x0000002404027981 */ /* 0x000ea4000c1e1900 */
[----:B--2---:R-:W-:Y:S01]  /*15c0*/  SHF.R.S32.HI R3, RZ, 0x1f, R2 ;  /* 0x0000001fff037819 */ /* 0x004fe20000011402 */
[----:B------:R-:W-:Y:S06]  /*15d0*/  BRA `(.L_x_17950) ;  /* 0x0000000c00147947 */ /* 0x000fec0003800000 */
.L_x_17951:
[----:B------:R-:W2:Y:S02]  /*15e0*/  LDG.E.S16 R2, desc[UR36][R4.64] ;  /* 0x0000002404027981 */ /* 0x000ea4000c1e1700 */
[----:B--2---:R-:W-:Y:S01]  /*15f0*/  SHF.R.S32.HI R3, RZ, 0x1f, R2 ;  /* 0x0000001fff037819 */ /* 0x004fe20000011402 */
[----:B------:R-:W-:Y:S06]  /*1600*/  BRA `(.L_x_17950) ;  /* 0x0000000c00087947 */ /* 0x000fec0003800000 */
.L_x_17946:
[----:B------:R-:W-:-:S09]  /*1610*/  UISETP.GT.AND UP0, UPT, UR4, 0x6, UPT ;  /* 0x000000060400788c */ /* 0x000fd2000bf04270 */
[----:B------:R-:W-:Y:S05]  /*1620*/  BRA.U UP0, `(.L_x_17953) ;  /* 0x00000001002c7547 */ /* 0x000fea000b800000 */
[----:B------:R-:W-:-:S09]  /*1630*/  UISETP.NE.AND UP0, UPT, UR4, 0x5, UPT ;  /* 0x000000050400788c */ /* 0x000fd2000bf05270 */
[----:B------:R-:W-:Y:S05]  /*1640*/  BRA.U !UP0, `(.L_x_17954) ;  /* 0x0000000108147547 */ /* 0x000fea000b800000 */
[----:B------:R-:W-:-:S09]  /*1650*/  UISETP.NE.AND UP0, UPT, UR4, 0x6, UPT ;  /* 0x000000060400788c */ /* 0x000fd2000bf05270 */
[----:B------:R-:W-:Y:S05]  /*1660*/  BRA.U UP0, `(.L_x_17949) ;  /* 0x00000009006c7547 */ /* 0x000fea000b800000 */
[----:B------:R-:W2:Y:S02]  /*1670*/  LDG.E R2, desc[UR36][R4.64] ;  /* 0x0000002404027981 */ /* 0x000ea4000c1e1900 */
[----:B--2---:R-:W3:Y:S02]  /*1680*/  F2I.S64.TRUNC R2, R2 ;  /* 0x0000000200027311 */ /* 0x004ee4000020d900 */
[----:B---3--:R-:W-:Y:S05]  /*1690*/  BRA `(.L_x_17950) ;  /* 0x0000000800e47947 */ /* 0x008fea0003800000 */
.L_x_17954:
[----:B------:R-:W2:Y:S02]  /*16a0*/  LDG.E.U16 R4, desc[UR36][R4.64] ;  /* 0x0000002404047981 */ /* 0x000ea4000c1e1500 */
[----:B--2---:R-:W-:-:S06]  /*16b0*/  HADD2.F32 R2, -RZ, R4.H0_H0 ;  /* 0x20000004ff027230 */ /* 0x004fcc0000004100 */
[----:B------:R-:W3:Y:S02]  /*16c0*/  F2I.S64.TRUNC R2, R2 ;  /* 0x0000000200027311 */ /* 0x000ee4000020d900 */
[----:B---3--:R-:W-:Y:S05]  /*16d0*/  BRA `(.L_x_17950) ;  /* 0x0000000800d47947 */ /* 0x008fea0003800000 */
.L_x_17953:
[----:B------:R-:W-:-:S09]  /*16e0*/  UISETP.NE.AND UP0, UPT, UR4, 0x7, UPT ;  /* 0x000000070400788c */ /* 0x000fd2000bf05270 */
[----:B------:R-:W-:Y:S05]  /*16f0*/  BRA.U !UP0, `(.L_x_17955) ;  /* 0x00000001082c7547 */ /* 0x000fea000b800000 */
[----:B------:R-:W-:-:S09]  /*1700*/  UISETP.NE.AND UP0, UPT, UR4, 0x8, UPT ;  /* 0x000000080400788c */ /* 0x000fd2000bf05270 */
[----:B------:R-:W-:Y:S05]  /*1710*/  BRA.U !UP0, `(.L_x_17956) ;  /* 0x0000000108147547 */ /* 0x000fea000b800000 */
[----:B------:R-:W-:-:S09]  /*1720*/  UISETP.NE.AND UP0, UPT, UR4, 0x9, UPT ;  /* 0x000000090400788c */ /* 0x000fd2000bf05270 */
[----:B------:R-:W-:Y:S05]  /*1730*/  BRA.U UP0, `(.L_x_17949) ;  /* 0x0000000900387547 */ /* 0x000fea000b800000 */
[----:B------:R-:W2:Y:S02]  /*1740*/  LDG.E R2, desc[UR36][R4.64] ;  /* 0x0000002404027981 */ /* 0x000ea4000c1e1900 */
[----:B--2---:R-:W3:Y:S02]  /*1750*/  F2I.S64.TRUNC R2, R2 ;  /* 0x0000000200027311 */ /* 0x004ee4000020d900 */
[----:B---3--:R-:W-:Y:S05]  /*1760*/  BRA `(.L_x_17950) ;  /* 0x0000000800b07947 */ /* 0x008fea0003800000 */
.L_x_17956:
[----:B------:R-:W2:Y:S02]  /*1770*/  LDG.E.U16 R4, desc[UR36][R4.64] ;  /* 0x0000002404047981 */ /* 0x000ea4000c1e1500 */
[----:B--2---:R-:W-:-:S06]  /*1780*/  HADD2.F32 R2, -RZ, R4.H0_H0 ;  /* 0x20000004ff027230 */ /* 0x004fcc0000004100 */
[----:B------:R-:W3:Y:S02]  /*1790*/  F2I.S64.TRUNC R2, R2 ;  /* 0x0000000200027311 */ /* 0x000ee4000020d900 */
[----:B---3--:R-:W-:Y:S05]  /*17a0*/  BRA `(.L_x_17950) ;  /* 0x0000000800a07947 */ /* 0x008fea0003800000 */
.L_x_17955:
[----:B------:R-:W2:Y:S02]  /*17b0*/  LDG.E.64 R2, desc[UR36][R4.64] ;  /* 0x0000002404027981 */ /* 0x000ea4000c1e1b00 */
[----:B--2---:R-:W3:Y:S02]  /*17c0*/  F2I.S64.F64.TRUNC R2, R2 ;  /* 0x0000000200027311 */ /* 0x004ee4000030d900 */
[----:B---3--:R-:W-:Y:S05]  /*17d0*/  BRA `(.L_x_17950) ;  /* 0x0000000800947947 */ /* 0x008fea0003800000 */
.L_x_17945:
        /* <DEDUP_REMOVED lines=13> */
.L_x_17959:
[----:B------:R-:W2:Y:S02]  /*18b0*/  LDG.E.64 R2, desc[UR36][R4.64] ;  /* 0x0000002404027981 */ /* 0x000ea4000c1e1b00 */
[----:B--2---:R-:W3:Y:S02]  /*18c0*/  F2I.S64.F64.TRUNC R2, R2 ;  /* 0x0000000200027311 */ /* 0x004ee4000030d900 */
[----:B---3--:R-:W-:Y:S05]  /*18d0*/  BRA `(.L_x_17950) ;  /* 0x0000000800547947 */ /* 0x008fea0003800000 */
.L_x_17958:
        /* <DEDUP_REMOVED lines=26> */
.L_x_17961:
        /* <DEDUP_REMOVED lines=13> */
.L_x_17960:
[----:B------:R-:W2:Y:S02]  /*1b50*/  LDG.E.U16 R2, desc[UR36][R4.64] ;  /* 0x0000002404027981 */ /* 0x000ea4000c1e1500 */
[----:B--2---:R-:W-:-:S06]  /*1b60*/  IMAD.U32 R2, R2, 0x10000, RZ ;  /* 0x0001000002027824 */ /* 0x004fcc00078e00ff */
[----:B------:R-:W3:Y:S02]  /*1b70*/  F2I.S64.TRUNC R2, R2 ;  /* 0x0000000200027311 */ /* 0x000ee4000020d900 */
[----:B---3--:R-:W-:Y:S05]  /*1b80*/  BRA `(.L_x_17950) ;  /* 0x0000000400a87947 */ /* 0x008fea0003800000 */
.L_x_17957:
        /* <DEDUP_REMOVED lines=11> */
.L_x_17964:
        /* <DEDUP_REMOVED lines=21> */
.L_x_17968:
[----:B------:R-:W-:Y:S05]  /*1d90*/  BSYNC.RECONVERGENT B1 ;  /* 0x0000000000017941 */ /* 0x000fea0003800200 */
.L_x_17967:
[----:B------:R-:W-:Y:S01]  /*1da0*/  IMAD.SHL.U32 R0, R0, 0x100000, RZ ;  /* 0x0010000000007824 */ /* 0x000fe200078e00ff */
[----:B------:R-:W-:-:S04]  /*1db0*/  LEA R2, R2, 0x3b800000, 0x17 ;  /* 0x3b80000002027811 */ /* 0x000fc800078eb8ff */
[----:B------:R-:W-:-:S07]  /*1dc0*/  LOP3.LUT R2, R2, R0, R7, 0xfe, !PT ;  /* 0x0000000002027212 */ /* 0x000fce00078efe07 */
.L_x_17966:
[----:B------:R-:W-:Y:S05]  /*1dd0*/  BSYNC.RECONVERGENT B0 ;  /* 0x0000000000007941 */ /* 0x000fea0003800200 */
.L_x_17965:
[----:B------:R-:W1:Y:S02]  /*1de0*/  F2I.S64.TRUNC R2, R2 ;  /* 0x0000000200027311 */ /* 0x000e64000020d900 */
[----:B-1----:R-:W-:Y:S05]  /*1df0*/  BRA `(.L_x_17950) ;  /* 0x00000004000c7947 */ /* 0x002fea0003800000 */
.L_x_17963:
        /* <DEDUP_REMOVED lines=21> */
.L_x_17972:
[----:B------:R-:W-:Y:S05]  /*1f50*/  BSYNC.RECONVERGENT B1 ;  /* 0x0000000000017941 */ /* 0x000fea0003800200 */
.L_x_17971:
[----:B------:R-:W-:Y:S02]  /*1f60*/  SHF.L.U32 R0, R0, 0x15, RZ ;  /* 0x0000001500007819 */ /* 0x000fe400000006ff */
[----:B------:R-:W-:-:S04]  /*1f70*/  LEA R2, R2, 0x37800000, 0x17 ;  /* 0x3780000002027811 */ /* 0x000fc800078eb8ff */
[----:B------:R-:W-:-:S07]  /*1f80*/  LOP3.LUT R2, R2, R0, R7, 0xfe, !PT ;  /* 0x0000000002027212 */ /* 0x000fce00078efe07 */
.L_x_17970:
[----:B------:R-:W-:Y:S05]  /*1f90*/  BSYNC.RECONVERGENT B0 ;  /* 0x0000000000007941 */ /* 0x000fea0003800200 */
.L_x_17969:
[----:B------:R-:W1:Y:S02]  /*1fa0*/  F2I.S64.TRUNC R2, R2 ;  /* 0x0000000200027311 */ /* 0x000e64000020d900 */
[----:B-1----:R-:W-:Y:S05]  /*1fb0*/  BRA `(.L_x_17950) ;  /* 0x00000000009c7947 */ /* 0x002fea0003800000 */
.L_x_17962:
[----:B------:R-:W-:-:S09]  /*1fc0*/  UISETP.NE.AND UP0, UPT, UR4, 0x1c, UPT ;  /* 0x0000001c0400788c */ /* 0x000fd2000bf05270 */
[----:B------:R-:W-:Y:S05]  /*1fd0*/  BRA.U !UP0, `(.L_x_17973) ;  /* 0x00000001088c7547 */ /* 0x000fea000b800000 */
[----:B------:R-:W-:-:S09]  /*1fe0*/  UISETP.NE.AND UP0, UPT, UR4, 0x1d, UPT ;  /* 0x0000001d0400788c */ /* 0x000fd2000bf05270 */
[----:B------:R-:W-:Y:S05]  /*1ff0*/  BRA.U !UP0, `(.L_x_17974) ;  /* 0x00000001087c7547 */ /* 0x000fea000b800000 */
[----:B------:R-:W-:-:S09]  /*2000*/  UISETP.NE.AND UP0, UPT, UR4, 0x2c, UPT ;  /* 0x0000002c0400788c */ /* 0x000fd2000bf05270 */
[----:B------:R-:W-:Y:S05]  /*2010*/  BRA.U !UP0, `(.L_x_17975) ;  /* 0x0000000108487547 */ /* 0x000fea000b800000 */
.L_x_17949:
        /* <DEDUP_REMOVED lines=16> */
.L_x_17976:
[----:B------:R-:W-:Y:S01]  /*2120*/  CS2R R2, SRZ ;  /* 0x0000000000027805 */ /* 0x000fe2000001ff00 */
[----:B------:R-:W-:Y:S06]  /*2130*/  BRA `(.L_x_17950) ;  /* 0x00000000003c7947 */ /* 0x000fec0003800000 */
.L_x_17975:
        /* <DEDUP_REMOVED lines=8> */
.L_x_17978:
[----:B------:R-:W-:Y:S05]  /*21c0*/  BSYNC.RECONVERGENT B0 ;  /* 0x0000000000007941 */ /* 0x000fea0003800200 */
.L_x_17977:
[----:B------:R-:W2:Y:S02]  /*21d0*/  F2I.S64.TRUNC R2, R2 ;  /* 0x0000000200027311 */ /* 0x000ea4000020d900 */
[----:B--2---:R-:W-:Y:S05]  /*21e0*/  BRA `(.L_x_17950) ;  /* 0x0000000000107947 */ /* 0x004fea0003800000 */
.L_x_17974:
[----:B------:R2:W5:Y:S01]  /*21f0*/  LDG.E.64 R2, desc[UR36][R4.64] ;  /* 0x0000002404027981 */ /* 0x000562000c1e1b00 */
[----:B------:R-:W-:Y:S05]  /*2200*/  BRA `(.L_x_17950) ;  /* 0x0000000000087947 */ /* 0x000fea0003800000 */
.L_x_17973:
[----:B------:R1:W5:Y:S01]  /*2210*/  LDG.E R2, desc[UR36][R4.64] ;  /* 0x0000002404027981 */ /* 0x000362000c1e1900 */
[----:B------:R-:W-:-:S07]  /*2220*/  IMAD.MOV.U32 R3, RZ, RZ, RZ ;  /* 0x000000ffff037224 */ /* 0x000fce00078e00ff */
.L_x_17950:
[----:B------:R-:W0:Y:S01]  /*2230*/  LDCU.128 UR8, c[0x0][0x590] ;  /* 0x0000b200ff0877ac */ /* 0x000e220008000c00 */
[----:B------:R-:W1:Y:S01]  /*2240*/  LDCU.64 UR6, c[0x0][0x580] ;  /* 0x0000b000ff0677ac */ /* 0x000e620008000a00 */
[----:B------:R-:W-:-:S04]  /*2250*/  UPRMT UR4, UR41, 0x9910, URZ ;  /* 0x0000991029047896 */ /* 0x000fc800080000ff */
[----:B------:R-:W-:Y:S01]  /*2260*/  UISETP.GT.AND UP0, UPT, UR4, 0x9, UPT ;  /* 0x000000090400788c */ /* 0x000fe2000bf04270 */
[----:B0----5:R-:W-:-:S04]  /*2270*/  ISETP.GT.U32.AND P0, PT, R2, UR8, PT ;  /* 0x0000000802007c0c */ /* 0x021fc8000bf04070 */
[----:B------:R-:W-:-:S04]  /*2280*/  ISETP.GT.AND.EX P0, PT, R3, UR9, PT, P0 ;  /* 0x0000000903007c0c */ /* 0x000fc8000bf04300 */
[----:B------:R-:W-:Y:S02]  /*2290*/  SEL R0, R2, UR8, P0 ;  /* 0x0000000802007c07 */ /* 0x000fe40008000000 */
[----:B-1234-:R-:W-:Y:S02]  /*22a0*/  SEL R4, R3, UR9, P0 ;  /* 0x0000000903047c07 */ /* 0x01efe40008000000 */
[----:B------:R-:W-:Y:S02]  /*22b0*/  ISETP.LT.U32.AND P0, PT, R0, UR10, PT ;  /* 0x0000000a00007c0c */ /* 0x000fe4000bf01070 */
[----:B------:R-:W-:Y:S02]  /*22c0*/  IADD3 R2, P1, PT, R16, UR6, RZ ;  /* 0x0000000610027c10 */ /* 0x000fe4000ff3e0ff */
[----:B------:R-:W-:-:S03]  /*22d0*/  ISETP.LT.AND.EX P0, PT, R4, UR11, PT, P0 ;  /* 0x0000000b04007c0c */ /* 0x000fc6000bf01300 */
[----:B------:R-:W-:Y:S01]  /*22e0*/  IMAD.X R3, RZ, RZ, UR7, P1 ;  /* 0x00000007ff037e24 */ /* 0x000fe200088e06ff */
[----:B------:R-:W-:Y:S02]  /*22f0*/  SEL R7, R0, UR10, P0 ;  /* 0x0000000a00077c07 */ /* 0x000fe40008000000 */
        /* <DEDUP_REMOVED lines=13> */
.L_x_17982:
[----:B------:R3:W-:Y:S01]  /*23d0*/  STG.E.U8 desc[UR36][R2.64], R7 ;  /* 0x0000000702007986 */ /* 0x0007e2000c101124 */
[----:B------:R-:W-:Y:S05]  /*23e0*/  BRA `(.L_x_17984) ;  /* 0x0000000c003c7947 */ /* 0x000fea0003800000 */
.L_x_17981:
        /* <DEDUP_REMOVED lines=8> */
.L_x_17986:
[----:B------:R1:W-:Y:S01]  /*2470*/  STG.E desc[UR36][R2.64], R7 ;  /* 0x0000000702007986 */ /* 0x0003e2000c101924 */
[----:B------:R-:W-:Y:S05]  /*2480*/  BRA `(.L_x_17984) ;  /* 0x0000000c00147947 */ /* 0x000fea0003800000 */
.L_x_17985:
[----:B------:R2:W-:Y:S01]  /*2490*/  STG.E.U16 desc[UR36][R2.64], R7 ;  /* 0x0000000702007986 */ /* 0x0005e2000c101524 */
[----:B------:R-:W-:Y:S05]  /*24a0*/  BRA `(.L_x_17984) ;  /* 0x0000000c000c7947 */ /* 0x000fea0003800000 */
.L_x_17980:
        /* <DEDUP_REMOVED lines=9> */
.L_x_17988:
[----:B------:R-:W0:Y:S02]  /*2540*/  I2F.S64 R0, R4 ;  /* 0x0000000400007312 */ /* 0x000e240000301400 */
[----:B0-----:R-:W-:-:S05]  /*2550*/  F2FP.F16.F32.PACK_AB R0, RZ, R0 ;  /* 0x00000000ff00723e */ /* 0x001fca00000000ff */
[----:B------:R0:W-:Y:S01]  /*2560*/  STG.E.U16 desc[UR36][R2.64], R0 ;  /* 0x0000000002007986 */ /* 0x0001e2000c101524 */
[----:B------:R-:W-:Y:S05]  /*2570*/  BRA `(.L_x_17984) ;  /* 0x0000000800d87947 */ /* 0x000fea0003800000 */
.L_x_17987:
[----:B------:R-:W-:-:S09]  /*2580*/  UISETP.NE.AND UP0, UPT, UR4, 0x7, UPT ;  /* 0x000000070400788c */ /* 0x000fd2000bf05270 */
[----:B------:R-:W-:Y:S05]  /*2590*/  BRA.U !UP0, `(.L_x_17989) ;  /* 0x0000000108347547 */ /* 0x000fea000b800000 */
[----:B------:R-:W-:-:S09]  /*25a0*/  UISETP.NE.AND UP0, UPT, UR4, 0x8, UPT ;  /* 0x000000080400788c */ /* 0x000fd2000bf05270 */
[----:B------:R-:W-:Y:S05]  /*25b0*/  BRA.U !UP0, `(.L_x_17990) ;  /* 0x0000000108187547 */ /* 0x000fea000b800000 */
[----:B------:R-:W-:-:S09]  /*25c0*/  UISETP.NE.AND UP0, UPT, UR4, 0x9, UPT ;  /* 0x000000090400788c */ /* 0x000fd2000bf05270 */
[----:B------:R-:W-:Y:S05]  /*25d0*/  BRA.U UP0, `(.L_x_17983) ;  /* 0x00000009002c7547 */ /* 0x000fea000b800000 */
[----:B------:R-:W-:Y:S01]  /*25e0*/  MOV R7, RZ ;  /* 0x000000ff00077202 */ /* 0x000fe20000000f00 */
[----:B------:R-:W0:Y:S04]  /*25f0*/  I2F.S64 R6, R4 ;  /* 0x0000000400067312 */ /* 0x000e280000301400 */
[----:B0-----:R0:W-:Y:S01]  /*2600*/  STG.E.64 desc[UR36][R2.64], R6 ;  /* 0x0000000602007986 */ /* 0x0011e2000c101b24 */
[----:B------:R-:W-:Y:S05]  /*2610*/  BRA `(.L_x_17984) ;  /* 0x0000000800b07947 */ /* 0x000fea0003800000 */
.L_x_17990:
[----:B------:R-:W0:Y:S02]  /*2620*/  I2F.S64 R4, R4 ;  /* 0x0000000400047312 */ /* 0x000e240000301400 */
[----:B0-----:R-:W-:-:S04]  /*2630*/  F2FP.F16.F32.PACK_AB R5, RZ, R4 ;  /* 0x00000004ff05723e */ /* 0x001fc800000000ff */
[----:B------:R-:W-:-:S05]  /*2640*/  PRMT R5, R5, 0x5410, RZ ;  /* 0x0000541005057816 */ /* 0x000fca00000000ff */
[----:B------:R0:W-:Y:S01]  /*2650*/  STG.E desc[UR36][R2.64], R5 ;  /* 0x0000000502007986 */ /* 0x0001e2000c101924 */
[----:B------:R-:W-:Y:S05]  /*2660*/  BRA `(.L_x_17984) ;  /* 0x00000008009c7947 */ /* 0x000fea0003800000 */
.L_x_17989:
[----:B------:R-:W0:Y:S02]  /*2670*/  I2F.F64.S64 R4, R4 ;  /* 0x0000000400047312 */ /* 0x000e240000301c00 */
[----:B0-----:R0:W-:Y:S01]  /*2680*/  STG.E.64 desc[UR36][R2.64], R4 ;  /* 0x0000000402007986 */ /* 0x0011e2000c101b24 */
[----:B------:R-:W-:Y:S05]  /*2690*/  BRA `(.L_x_17984) ;  /* 0x0000000800907947 */ /* 0x000fea0003800000 */
.L_x_17979:
        /* <DEDUP_REMOVED lines=13> */
.L_x_17993:
[----:B------:R-:W-:Y:S01]  /*2770*/  CS2R R6, SRZ ;  /* 0x0000000000067805 */ /* 0x000fe2000001ff00 */
[----:B------:R-:W0:Y:S04]  /*2780*/  I2F.F64.S64 R4, R4 ;  /* 0x0000000400047312 */ /* 0x000e280000301c00 */
[----:B0-----:R0:W-:Y:S01]  /*2790*/  STG.E.128 desc[UR36][R2.64], R4 ;  /* 0x0000000402007986 */ /* 0x0011e2000c101d24 */
[----:B------:R-:W-:Y:S05]  /*27a0*/  BRA `(.L_x_17984) ;  /* 0x00000008004c7947 */ /* 0x000fea0003800000 */
.L_x_17992:
        /* <DEDUP_REMOVED lines=19> */
.L_x_17997:
[----:B------:R-:W-:Y:S05]  /*28e0*/  BSYNC.RECONVERGENT B0 ;  /* 0x0000000000007941 */ /* 0x000fea0003800200 */
.L_x_17996:
[----:B------:R-:W-:-:S05]  /*28f0*/  LOP3.LUT R7, R0, 0x80, R7, 0xf8, !PT ;  /* 0x0000008000077812 */ /* 0x000fca00078ef807 */
[----:B------:R0:W-:Y:S01]  /*2900*/  STG.E.U8 desc[UR36][R2.64], R7 ;  /* 0x0000000702007986 */ /* 0x0001e2000c101124 */
[----:B------:R-:W-:Y:S05]  /*2910*/  BRA `(.L_x_17984) ;  /* 0x0000000400f07947 */ /* 0x000fea0003800000 */
.L_x_17995:
        /* <DEDUP_REMOVED lines=15> */
.L_x_17999:
[----:B------:R-:W-:Y:S05]  /*2a10*/  BSYNC.RECONVERGENT B0 ;  /* 0x0000000000007941 */ /* 0x000fea0003800200 */
.L_x_17998:
[----:B------:R-:W-:-:S05]  /*2a20*/  LOP3.LUT R7, R0, 0x80, R7, 0xf8, !PT ;  /* 0x0000008000077812 */ /* 0x000fca00078ef807 */
[----:B------:R0:W-:Y:S01]  /*2a30*/  STG.E.U8 desc[UR36][R2.64], R7 ;  /* 0x0000000702007986 */ /* 0x0001e2000c101124 */
[----:B------:R-:W-:Y:S05]  /*2a40*/  BRA `(.L_x_17984) ;  /* 0x0000000400a47947 */ /* 0x000fea0003800000 */
.L_x_17994:
[----:B------:R-:W0:Y:S02]  /*2a50*/  I2F.S64 R0, R4 ;  /* 0x0000000400007312 */ /* 0x000e240000301400 */
[----:B0-----:R-:W-:-:S05]  /*2a60*/  F2FP.BF16.F32.PACK_AB R0, RZ, R0 ;  /* 0x00000000ff00723e */ /* 0x001fca00000010ff */
[----:B------:R0:W-:Y:S01]  /*2a70*/  STG.E.U16 desc[UR36][R2.64], R0 ;  /* 0x0000000002007986 */ /* 0x0001e2000c101524 */
[----:B------:R-:W-:Y:S05]  /*2a80*/  BRA `(.L_x_17984) ;  /* 0x0000000400947947 */ /* 0x000fea0003800000 */
.L_x_17991:
        /* <DEDUP_REMOVED lines=10> */
.L_x_18002:
        /* <DEDUP_REMOVED lines=13> */
.L_x_18005:
[----:B------:R-:W-:-:S04]  /*2c00*/  SHF.R.U32.HI R0, RZ, 0x14, R5 ;  /* 0x00000014ff007819 */ /* 0x000fc80000011605 */
[----:B------:R-:W-:-:S04]  /*2c10*/  LOP3.LUT R0, R0, 0x1, RZ, 0xc0, !PT ;  /* 0x0000000100007812 */ /* 0x000fc800078ec0ff */
[----:B------:R-:W-:-:S04]  /*2c20*/  IADD3 R0, PT, PT, R5, 0x487ffff, R0 ;  /* 0x0487ffff05007810 */ /* 0x000fc80007ffe000 */
[----:B------:R-:W-:-:S04]  /*2c30*/  SHF.R.U32.HI R0, RZ, 0x14, R0 ;  /* 0x00000014ff007819 */ /* 0x000fc80000011600 */
[----:B------:R-:W-:-:S07]  /*2c40*/  LOP3.LUT R4, R0, 0xff, RZ, 0xc0, !PT ;  /* 0x000000ff00047812 */ /* 0x000fce00078ec0ff */
.L_x_18006:
[----:B------:R-:W-:-:S04]  /*2c50*/  SHF.R.U32.HI R5, RZ, 0x18, R5 ;  /* 0x00000018ff057819 */ /* 0x000fc80000011605 */
[----:B------:R-:W-:-:S04]  /*2c60*/  LOP3.LUT R4, R4, 0x80, R5, 0xf8, !PT ;  /* 0x0000008004047812 */ /* 0x000fc800078ef805 */
[----:B------:R-:W-:-:S07]  /*2c70*/  PRMT R0, R4, 0x7610, R0 ;  /* 0x0000761004007816 */ /* 0x000fce0000000000 */
.L_x_18004:
[----:B------:R-:W-:Y:S05]  /*2c80*/  BSYNC.RECONVERGENT B0 ;  /* 0x0000000000007941 */ /* 0x000fea0003800200 */
.L_x_18003:
[----:B------:R0:W-:Y:S01]  /*2c90*/  STG.E.U8 desc[UR36][R2.64], R0 ;  /* 0x0000000002007986 */ /* 0x0001e2000c101124 */
[----:B------:R-:W-:Y:S05]  /*2ca0*/  BRA `(.L_x_17984) ;  /* 0x00000004000c7947 */ /* 0x000fea0003800000 */
.L_x_18001:
[----:B------:R-:W0:Y:S01]  /*2cb0*/  I2F.S64 R5, R4 ;  /* 0x0000000400057312 */ /* 0x000e220000301400 */
[----:B------:R-:W-:Y:S01]  /*2cc0*/  BSSY.RECONVERGENT B0, `(.L_x_18007) ;  /* 0x0000014000007945 */ /* 0x000fe20003800200 */
[----:B0-----:R-:W-:Y:S01]  /*2cd0*/  LOP3.LUT R6, R5, 0x7fffffff, RZ, 0xc0, !PT ;  /* 0x7fffffff05067812 */ /* 0x001fe200078ec0ff */
[----:B------:R-:W-:-:S03]  /*2ce0*/  HFMA2 R0, -RZ, RZ, 0, 7.62939453125e-06 ;  /* 0x00000080ff007431 */ /* 0x000fc600000001ff */
        /* <DEDUP_REMOVED lines=9> */
.L_x_18009:
[----:B------:R-:W-:-:S04]  /*2d80*/  SHF.R.U32.HI R0, RZ, 0x15, R5 ;  /* 0x00000015ff007819 */ /* 0x000fc80000011605 */
[----:B------:R-:W-:-:S04]  /*2d90*/  LOP3.LUT R0, R0, 0x1, RZ, 0xc0, !PT ;  /* 0x0000000100007812 */ /* 0x000fc800078ec0ff */
[----:B------:R-:W-:-:S04]  /*2da0*/  IADD3 R0, PT, PT, R5, 0x88fffff, R0 ;  /* 0x088fffff05007810 */ /* 0x000fc80007ffe000 */
[----:B------:R-:W-:-:S04]  /*2db0*/  SHF.R.U32.HI R0, RZ, 0x15, R0 ;  /* 0x00000015ff007819 */ /* 0x000fc80000011600 */
[----:B------:R-:W-:-:S07]  /*2dc0*/  LOP3.LUT R4, R0, 0xff, RZ, 0xc0, !PT ;  /* 0x000000ff00047812 */ /* 0x000fce00078ec0ff */
.L_x_18010:
[----:B------:R-:W-:-:S04]  /*2dd0*/  SHF.R.U32.HI R5, RZ, 0x18, R5 ;  /* 0x00000018ff057819 */ /* 0x000fc80000011605 */
[----:B------:R-:W-:-:S04]  /*2de0*/  LOP3.LUT R4, R4, 0x80, R5, 0xf8, !PT ;  /* 0x0000008004047812 */ /* 0x000fc800078ef805 */
[----:B------:R-:W-:-:S07]  /*2df0*/  PRMT R0, R4, 0x7610, R0 ;  /* 0x0000761004007816 */ /* 0x000fce0000000000 */
.L_x_18008:
[----:B------:R-:W-:Y:S05]  /*2e00*/  BSYNC.RECONVERGENT B0 ;  /* 0x0000000000007941 */ /* 0x000fea0003800200 */
.L_x_18007:
[----:B------:R0:W-:Y:S01]  /*2e10*/  STG.E.U8 desc[UR36][R2.64], R0 ;  /* 0x0000000002007986 */ /* 0x0001e2000c101124 */
[----:B------:R-:W-:Y:S05]  /*2e20*/  BRA `(.L_x_17984) ;  /* 0x0000000000ac7947 */ /* 0x000fea0003800000 */
.L_x_18000:
[----:B------:R-:W-:-:S09]  /*2e30*/  UISETP.NE.AND UP0, UPT, UR4, 0x1c, UPT ;  /* 0x0000001c0400788c */ /* 0x000fd2000bf05270 */
[----:B------:R-:W-:Y:S05]  /*2e40*/  BRA.U !UP0, `(.L_x_18011) ;  /* 0x0000000108a07547 */ /* 0x000fea000b800000 */
[----:B------:R-:W-:-:S09]  /*2e50*/  UISETP.NE.AND UP0, UPT, UR4, 0x1d, UPT ;  /* 0x0000001d0400788c */ /* 0x000fd2000bf05270 */
[----:B------:R-:W-:Y:S05]  /*2e60*/  BRA.U !UP0, `(.L_x_18012) ;  /* 0x0000000108907547 */ /* 0x000fea000b800000 */
[----:B------:R-:W-:-:S09]  /*2e70*/  UISETP.NE.AND UP0, UPT, UR4, 0x2c, UPT ;  /* 0x0000002c0400788c */ /* 0x000fd2000bf05270 */
[----:B------:R-:W-:Y:S05]  /*2e80*/  BRA.U !UP0, `(.L_x_18013) ;  /* 0x0000000108447547 */ /* 0x000fea000b800000 */
.L_x_17983:
        /* <DEDUP_REMOVED lines=16> */
.L_x_18014:
[----:B------:R-:W-:Y:S05]  /*2f90*/  BRA `(.L_x_17984) ;  /* 0x0000000000507947 */ /* 0x000fea0003800000 */
.L_x_18013:
        /* <DEDUP_REMOVED lines=13> */
[----:B------:R-:W-:-:S05]  /*3070*/  @!P0 IADD3 R4, PT, PT, R6, RZ, RZ ;  /* 0x000000ff06048210 */ /* 0x000fca0007ffe0ff */
[----:B------:R-:W-:-:S05]  /*3080*/  @P1 IMAD.MOV.U32 R5, RZ, RZ, R4 ;  /* 0x000000ffff051224 */ /* 0x000fca00078e0004 */
[----:B------:R0:W-:Y:S01]  /*3090*/  STG.E.U8 desc[UR36][R2.64], R5 ;  /* 0x0000000502007986 */ /* 0x0001e2000c101124 */
[----:B------:R-:W-:Y:S05]  /*30a0*/  BRA `(.L_x_17984) ;  /* 0x00000000000c7947 */ /* 0x000fea0003800000 */
.L_x_18012:
[----:B------:R0:W-:Y:S01]  /*30b0*/  STG.E.64 desc[UR36][R2.64], R4 ;  /* 0x0000000402007986 */ /* 0x0001e2000c101b24 */
[----:B------:R-:W-:Y:S05]  /*30c0*/  BRA `(.L_x_17984) ;  /* 0x0000000000047947 */ /* 0x000fea0003800000 */
.L_x_18011:
[----:B------:R0:W-:Y:S02]  /*30d0*/  STG.E desc[UR36][R2.64], R7 ;  /* 0x0000000702007986 */ /* 0x0001e4000c101924 */
.L_x_17984:
[----:B------:R-:W-:-:S07]  /*30e0*/  VIADD R17, R17, 0x80 ;  /* 0x0000008011117836 */ /* 0x000fce0000000000 */
.L_x_17943:
[----:B------:R-:W-:Y:S05]  /*30f0*/  BSYNC.RECONVERGENT B6 ;  /* 0x0000000000067941 */ /* 0x000fea0003800200 */
.L_x_17942:
        /* <DEDUP_REMOVED lines=307> */
.L_x_18017:
        /* <DEDUP_REMOVED lines=14> */
[----:B-1234-:R-:W2:Y:S02]  /*4510*/  LDG.E.S8 R2, desc[UR36][R4.64] ;  /* 0x0000002404027981 */ /* 0x01eea4000c1e1300 */
[----:B--2---:R-:W-:Y:S01]  /*4520*/  SHF.R.S32.HI R3, RZ, 0x1f, R2 ;  /* 0x0000001fff037819 */ /* 0x004fe20000011402 */
[----:B------:R-:W-:Y:S06]  /*4530*/  BRA `(.L_x_18023) ;  /* 0x0000000c004c7947 */ /* 0x000fec0003800000 */
.L_x_18021:
[----:B-1234-:R0:W5:Y:S01]  /*4540*/  LDG.E.U8 R2, desc[UR36][R4.64] ;  /* 0x0000002404027981 */ /* 0x01e162000c1e1100 */
[----:B------:R-:W-:Y:S01]  /*4550*/  IMAD.MOV.U32 R3, RZ, RZ, RZ ;  /* 0x000000ffff037224 */ /* 0x000fe200078e00ff */
[----:B------:R-:W-:Y:S06]  /*4560*/  BRA `(.L_x_18023) ;  /* 0x0000000c00407947 */ /* 0x000fec0003800000 */
.L_x_18020:
[----:B------:R-:W-:-:S09]  /*4570*/  UISETP.NE.AND UP0, UPT, UR4, 0x2, UPT ;  /* 0x000000020400788c */ /* 0x000fd2000bf05270 */
[----:B------:R-:W-:Y:S05]  /*4580*/  BRA.U !UP0, `(.L_x_18024) ;  /* 0x0000000108247547 */ /* 0x000fea000b800000 */
[----:B------:R-:W-:-:S09]  /*4590*/  UISETP.NE.AND UP0, UPT, UR4, 0x3, UPT ;  /* 0x000000030400788c */ /* 0x000fd2000bf05270 */
[----:B------:R-:W-:Y:S05]  /*45a0*/  BRA.U !UP0, `(.L_x_18025) ;  /* 0x0000000108107547 */ /* 0x000fea000b800000 */
[----:B------:R-:W-:-:S09]  /*45b0*/  UISETP.NE.AND UP0, UPT, UR4, 0x4, UPT ;  /* 0x000000040400788c */ /* 0x000fd2000bf05270 */
[----:B------:R-:W-:Y:S05]  /*45c0*/  BRA.U UP0, `(.L_x_18022) ;  /* 0x0000000900d07547 */ /* 0x000fea000b800000 */
[----:B-1234-:R1:W5:Y:S01]  /*45d0*/  LDG.E.64 R2, desc[UR36][R4.64] ;  /* 0x0000002404027981 */ /* 0x01e362000c1e1b00 */
[----:B------:R-:W-:Y:S05]  /*45e0*/  BRA `(.L_x_18023) ;  /* 0x0000000c00207947 */ /* 0x000fea0003800000 */
.L_x_18025:
[----:B-1234-:R-:W2:Y:S02]  /*45f0*/  LDG.E R2, desc[UR36][R4.64] ;  /* 0x0000002404027981 */ /* 0x01eea4000c1e1900 */
[----:B--2---:R-:W-:Y:S01]  /*4600*/  SHF.R.S32.HI R3, RZ, 0x1f, R2 ;  /* 0x0000001fff037819 */ /* 0x004fe20000011402 */
[----:B------:R-:W-:Y:S06]  /*4610*/  BRA `(.L_x_18023) ;  /* 0x0000000c00147947 */ /* 0x000fec0003800000 */
.L_x_18024:
[----:B-1234-:R-:W2:Y:S02]  /*4620*/  LDG.E.S16 R2, desc[UR36][R4.64] ;  /* 0x0000002404027981 */ /* 0x01eea4000c1e1700 */
[----:B--2---:R-:W-:Y:S01]  /*4630*/  SHF.R.S32.HI R3, RZ, 0x1f, R2 ;  /* 0x0000001fff037819 */ /* 0x004fe20000011402 */
[----:B------:R-:W-:Y:S06]  /*4640*/  BRA `(.L_x_18023) ;  /* 0x0000000c00087947 */ /* 0x000fec0003800000 */
.L_x_18019:
[----:B------:R-:W-:-:S09]  /*4650*/  UISETP.GT.AND UP0, UPT, UR4, 0x6, UPT ;  /* 0x000000060400788c */ /* 0x000fd2000bf04270 */
[----:B------:R-:W-:Y:S05]  /*4660*/  BRA.U UP0, `(.L_x_18026) ;  /* 0x00000001002c7547 */ /* 0x000fea000b800000 */
[----:B------:R-:W-:-:S09]  /*4670*/  UISETP.NE.AND UP0, UPT, UR4, 0x5, UPT ;  /* 0x000000050400788c */ /* 0x000fd2000bf05270 */
[----:B------:R-:W-:Y:S05]  /*4680*/  BRA.U !UP0, `(.L_x_18027) ;  /* 0x0000000108147547 */ /* 0x000fea000b800000 */
[----:B------:R-:W-:-:S09]  /*4690*/  UISETP.NE.AND UP0, UPT, UR4, 0x6, UPT ;  /* 0x000000060400788c */ /* 0x000fd2000bf05270 */
[----:B------:R-:W-:Y:S05]  /*46a0*/  BRA.U UP0, `(.L_x_18022) ;  /* 0x0000000900987547 */ /* 0x000fea000b800000 */
[----:B-1234-:R-:W2:Y:S02]  /*46b0*/  LDG.E R2, desc[UR36][R4.64] ;  /* 0x0000002404027981 */ /* 0x01eea4000c1e1900 */
[----:B--2---:R-:W2:Y:S02]  /*46c0*/  F2I.S64.TRUNC R2, R2 ;  /* 0x0000000200027311 */ /* 0x004ea4000020d900 */
[----:B--2---:R-:W-:Y:S05]  /*46d0*/  BRA `(.L_x_18023) ;  /* 0x0000000800e47947 */ /* 0x004fea0003800000 */
.L_x_18027:
[----:B------:R-:W1:Y:S02]  /*46e0*/  LDG.E.U16 R4, desc[UR36][R4.64] ;  /* 0x0000002404047981 */ /* 0x000e64000c1e1500 */
[----:B-1234-:R-:W-:-:S06]  /*46f0*/  HADD2.F32 R2, -RZ, R4.H0_H0 ;  /* 0x20000004ff027230 */ /* 0x01efcc0000004100 */
[----:B------:R-:W2:Y:S02]  /*4700*/  F2I.S64.TRUNC R2, R2 ;  /* 0x0000000200027311 */ /* 0x000ea4000020d900 */
[----:B--2---:R-:W-:Y:S05]  /*4710*/  BRA `(.L_x_18023) ;  /* 0x0000000800d47947 */ /* 0x004fea0003800000 */
.L_x_18026:
[----:B------:R-:W-:-:S09]  /*4720*/  UISETP.NE.AND UP0, UPT, UR4, 0x7, UPT ;  /* 0x000000070400788c */ /* 0x000fd2000bf05270 */
[----:B------:R-:W-:Y:S05]  /*4730*/  BRA.U !UP0, `(.L_x_18028) ;  /* 0x00000001082c7547 */ /* 0x000fea000b800000 */
[----:B------:R-:W-:-:S09]  /*4740*/  UISETP.NE.AND UP0, UPT, UR4, 0x8, UPT ;  /* 0x000000080400788c */ /* 0x000fd2000bf05270 */
[----:B------:R-:W-:Y:S05]  /*4750*/  BRA.U !UP0, `(.L_x_18029) ;  /* 0x0000000108147547 */ /* 0x000fea000b800000 */
[----:B------:R-:W-:-:S09]  /*4760*/  UISETP.NE.AND UP0, UPT, UR4, 0x9, UPT ;  /* 0x000000090400788c */ /* 0x000fd2000bf05270 */
[----:B------:R-:W-:Y:S05]  /*4770*/  BRA.U UP0, `(.L_x_18022) ;  /* 0x0000000900647547 */ /* 0x000fea000b800000 */
[----:B-1234-:R-:W2:Y:S02]  /*4780*/  LDG.E R2, desc[UR36][R4.64] ;  /* 0x0000002404027981 */ /* 0x01eea4000c1e1900 */
[----:B--2---:R-:W2:Y:S02]  /*4790*/  F2I.S64.TRUNC R2, R2 ;  /* 0x0000000200027311 */ /* 0x004ea4000020d900 */
[----:B--2---:R-:W-:Y:S05]  /*47a0*/  BRA `(.L_x_18023) ;  /* 0x0000000800b07947 */ /* 0x004fea0003800000 */
.L_x_18029:
[----:B------:R-:W1:Y:S02]  /*47b0*/  LDG.E.U16 R4, desc[UR36][R4.64] ;  /* 0x0000002404047981 */ /* 0x000e64000c1e1500 */
[----:B-1234-:R-:W-:-:S06]  /*47c0*/  HADD2.F32 R2, -RZ, R4.H0_H0 ;  /* 0x20000004ff027230 */ /* 0x01efcc0000004100 */
[----:B------:R-:W2:Y:S02]  /*47d0*/  F2I.S64.TRUNC R2, R2 ;  /* 0x0000000200027311 */ /* 0x000ea4000020d900 */
[----:B--2---:R-:W-:Y:S05]  /*47e0*/  BRA `(.L_x_18023) ;  /* 0x0000000800a07947 */ /* 0x004fea0003800000 */
.L_x_18028:
[----:B-1234-:R-:W2:Y:S02]  /*47f0*/  LDG.E.64 R2, desc[UR36][R4.64] ;  /* 0x0000002404027981 */ /* 0x01eea4000c1e1b00 */
[----:B--2---:R-:W2:Y:S02]  /*4800*/  F2I.S64.F64.TRUNC R2, R2 ;  /* 0x0000000200027311 */ /* 0x004ea4000030d900 */
[----:B--2---:R-:W-:Y:S05]  /*4810*/  BRA `(.L_x_18023) ;  /* 0x0000000800947947 */ /* 0x004fea0003800000 */
.L_x_18018:
        /* <DEDUP_REMOVED lines=8> */
[----:B------:R-:W5:Y:S01]  /*48a0*/  LDG.E.U8 R4, desc[UR36][R4.64] ;  /* 0x0000002404047981 */ /* 0x000f62000c1e1100 */
[----:B-1234-:R-:W-:Y:S01]  /*48b0*/  IMAD.MOV.U32 R3, RZ, RZ, RZ ;  /* 0x000000ffff037224 */ /* 0x01efe200078e00ff */
[----:B-----5:R-:W-:-:S04]  /*48c0*/  ISETP.NE.AND P0, PT, R4, RZ, PT ;  /* 0x000000ff0400720c */ /* 0x020fc80003f05270 */
[----:B------:R-:W-:Y:S01]  /*48d0*/  SEL R2, RZ, 0x1, !P0 ;  /* 0x00000001ff027807 */ /* 0x000fe20004000000 */
[----:B------:R-:W-:Y:S08]  /*48e0*/  BRA `(.L_x_18023) ;  /* 0x0000000800607947 */ /* 0x000ff00003800000 */
.L_x_18032:
[----:B-1234-:R-:W2:Y:S02]  /*48f0*/  LDG.E.64 R2, desc[UR36][R4.64] ;  /* 0x0000002404027981 */ /* 0x01eea4000c1e1b00 */
[----:B--2---:R-:W0:Y:S02]  /*4900*/  F2I.S64.F64.TRUNC R2, R2 ;  /* 0x0000000200027311 */ /* 0x004e24000030d900 */
[----:B0-----:R-:W-:Y:S05]  /*4910*/  BRA `(.L_x_18023) ;  /* 0x0000000800547947 */ /* 0x001fea0003800000 */
.L_x_18031:
[----:B------:R-:W-:-:S09]  /*4920*/  UISETP.NE.AND UP0, UPT, UR4, 0xf, UPT ;  /* 0x0000000f0400788c */ /* 0x000fd2000bf05270 */
[----:B------:R-:W-:Y:S05]  /*4930*/  BRA.U !UP0, `(.L_x_18033) ;  /* 0x0000000108947547 */ /* 0x000fea000b800000 */
[----:B------:R-:W-:-:S09]  /*4940*/  UISETP.NE.AND UP0, UPT, UR4, 0x17, UPT ;  /* 0x000000170400788c */ /* 0x000fd2000bf05270 */
[----:B------:R-:W-:Y:S05]  /*4950*/  BRA.U !UP0, `(.L_x_18034) ;  /* 0x0000000108587547 */ /* 0x000fea000b800000 */
[----:B------:R-:W-:-:S09]  /*4960*/  UISETP.NE.AND UP0, UPT, UR4, 0x18, UPT ;  /* 0x000000180400788c */ /* 0x000fd2000bf05270 */
[----:B------:R-:W-:Y:S05]  /*4970*/  BRA.U UP0, `(.L_x_18022) ;  /* 0x0000000500e47547 */ /* 0x000fea000b800000 */
[----:B------:R-:W5:Y:S01]  /*4980*/  LDG.E.U8 R0, desc[UR36][R4.64] ;  /* 0x0000002404007981 */ /* 0x000f62000c1e1100 */
[----:B------:R-:W-:Y:S01]  /*4990*/  IMAD.MOV.U32 R6, RZ, RZ, 0x1f ;  /* 0x0000001fff067424 */ /* 0x000fe200078e00ff */
[----:B-----5:R-:W-:-:S04]  /*49a0*/  SHF.L.U32 R0, R0, 0x18, RZ ;  /* 0x0000001800007819 */ /* 0x020fc800000006ff */
[C---:B-1234-:R-:W-:Y:S02]  /*49b0*/  LOP3.LUT R2, R0.reuse, 0x7f000000, RZ, 0xc0, !PT ;  /* 0x7f00000000027812 */ /* 0x05efe400078ec0ff */
        /* <DEDUP_REMOVED lines=16> */
.L_x_18034:
[----:B-1234-:R-:W2:Y:S02]  /*4ac0*/  LDG.E.U8 R3, desc[UR36][R4.64] ;  /* 0x0000002404037981 */ /* 0x01eea4000c1e1100 */
        /* <DEDUP_REMOVED lines=12> */
.L_x_18033:
[----:B-1234-:R-:W2:Y:S02]  /*4b90*/  LDG.E.U16 R2, desc[UR36][R4.64] ;  /* 0x0000002404027981 */ /* 0x01eea4000c1e1500 */
[----:B--2---:R-:W-:-:S06]  /*4ba0*/  SHF.L.U32 R2, R2, 0x10, RZ ;  /* 0x0000001002027819 */ /* 0x004fcc00000006ff */
[----:B------:R-:W0:Y:S02]  /*4bb0*/  F2I.S64.TRUNC R2, R2 ;  /* 0x0000000200027311 */ /* 0x000e24000020d900 */
[----:B0-----:R-:W-:Y:S05]  /*4bc0*/  BRA `(.L_x_18023) ;  /* 0x0000000400a87947 */ /* 0x001fea0003800000 */
.L_x_18030:
        /* <DEDUP_REMOVED lines=8> */
[----:B-1234-:R4:W5:Y:S01]  /*4c50*/  LDG.E.U16 R2, desc[UR36][R4.64] ;  /* 0x0000002404027981 */ /* 0x01e962000c1e1500 */
[----:B------:R-:W-:Y:S01]  /*4c60*/  IMAD.MOV.U32 R3, RZ, RZ, RZ ;  /* 0x000000ffff037224 */ /* 0x000fe200078e00ff */
[----:B------:R-:W-:Y:S06]  /*4c70*/  BRA `(.L_x_18023) ;  /* 0x00000004007c7947 */ /* 0x000fec0003800000 */
.L_x_18037:
[----:B------:R-:W5:Y:S01]  /*4c80*/  LDG.E.U8 R4, desc[UR36][R4.64] ;  /* 0x0000002404047981 */ /* 0x000f62000c1e1100 */
[----:B------:R-:W-:Y:S01]  /*4c90*/  BSSY.RECONVERGENT B0, `(.L_x_18038) ;  /* 0x0000018000007945 */ /* 0x000fe20003800200 */
[----:B-1234-:R-:W-:Y:S01]  /*4ca0*/  IMAD.MOV.U32 R2, RZ, RZ, RZ ;  /* 0x000000ffff027224 */ /* 0x01efe200078e00ff */
[----:B-----5:R-:W-:-:S13]  /*4cb0*/  ISETP.NE.AND P0, PT, R4, RZ, PT ;  /* 0x000000ff0400720c */ /* 0x020fda0003f05270 */
        /* <DEDUP_REMOVED lines=17> */
.L_x_18041:
[----:B------:R-:W-:Y:S05]  /*4dd0*/  BSYNC.RECONVERGENT B1 ;  /* 0x0000000000017941 */ /* 0x000fea0003800200 */
.L_x_18040:
[----:B------:R-:W-:Y:S02]  /*4de0*/  SHF.L.U32 R0, R0, 0x14, RZ ;  /* 0x0000001400007819 */ /* 0x000fe400000006ff */
[----:B------:R-:W-:-:S04]  /*4df0*/  LEA R2, R2, 0x3b800000, 0x17 ;  /* 0x3b80000002027811 */ /* 0x000fc800078eb8ff */
[----:B------:R-:W-:-:S07]  /*4e00*/  LOP3.LUT R2, R2, R0, R7, 0xfe, !PT ;  /* 0x0000000002027212 */ /* 0x000fce00078efe07 */
.L_x_18039:
[----:B------:R-:W-:Y:S05]  /*4e10*/  BSYNC.RECONVERGENT B0 ;  /* 0x0000000000007941 */ /* 0x000fea0003800200 */
.L_x_18038:
[----:B------:R-:W4:Y:S02]  /*4e20*/  F2I.S64.TRUNC R2, R2 ;  /* 0x0000000200027311 */ /* 0x000f24000020d900 */
[----:B----4-:R-:W-:Y:S05]  /*4e30*/  BRA `(.L_x_18023) ;  /* 0x00000004000c7947 */ /* 0x010fea0003800000 */
.L_x_18036:
[----:B------:R-:W5:Y:S01]  /*4e40*/  LDG.E.U8 R4, desc[UR36][R4.64] ;  /* 0x0000002404047981 */ /* 0x000f62000c1e1100 */
[----:B------:R-:W-:Y:S01]  /*4e50*/  BSSY.RECONVERGENT B0, `(.L_x_18042) ;  /* 0x0000018000007945 */ /* 0x000fe20003800200 */
[----:B-1234-:R-:W-:Y:S01]  /*4e60*/  IMAD.MOV.U32 R2, RZ, RZ, RZ ;  /* 0x000000ffff027224 */ /* 0x01efe200078e00ff */
[----:B-----5:R-:W-:-:S13]  /*4e70*/  ISETP.NE.AND P0, PT, R4, RZ, PT ;  /* 0x000000ff0400720c */ /* 0x020fda0003f05270 */
        /* <DEDUP_REMOVED lines=17> */
.L_x_18045:
[----:B------:R-:W-:Y:S05]  /*4f90*/  BSYNC.RECONVERGENT B1 ;  /* 0x0000000000017941 */ /* 0x000fea0003800200 */
.L_x_18044:
[----:B------:R-:W-:Y:S01]  /*4fa0*/  IMAD.SHL.U32 R0, R0, 0x200000, RZ ;  /* 0x0020000000007824 */ /* 0x000fe200078e00ff */
[----:B------:R-:W-:-:S04]  /*4fb0*/  LEA R2, R2, 0x37800000, 0x17 ;  /* 0x3780000002027811 */ /* 0x000fc800078eb8ff */
[----:B------:R-:W-:-:S07]  /*4fc0*/  LOP3.LUT R2, R2, R0, R7, 0xfe, !PT ;  /* 0x0000000002027212 */ /* 0x000fce00078efe07 */
.L_x_18043:
[----:B------:R-:W-:Y:S05]  /*4fd0*/  BSYNC.RECONVERGENT B0 ;  /* 0x0000000000007941 */ /* 0x000fea0003800200 */
.L_x_18042:
[----:B------:R-:W4:Y:S02]  /*4fe0*/  F2I.S64.TRUNC R2, R2 ;  /* 0x0000000200027311 */ /* 0x000f24000020d900 */
[----:B----4-:R-:W-:Y:S05]  /*4ff0*/  BRA `(.L_x_18023) ;  /* 0x00000000009c7947 */ /* 0x010fea0003800000 */
.L_x_18035:
[----:B------:R-:W-:-:S09]  /*5000*/  UISETP.NE.AND UP0, UPT, UR4, 0x1c, UPT ;  /* 0x0000001c0400788c */ /* 0x000fd2000bf05270 */
[----:B------:R-:W-:Y:S05]  /*5010*/  BRA.U !UP0, `(.L_x_18046) ;  /* 0x00000001088c7547 */ /* 0x000fea000b800000 */
[----:B------:R-:W-:-:S09]  /*5020*/  UISETP.NE.AND UP0, UPT, UR4, 0x1d, UPT ;  /* 0x0000001d0400788c */ /* 0x000fd2000bf05270 */
[----:B------:R-:W-:Y:S05]  /*5030*/  BRA.U !UP0, `(.L_x_18047) ;  /* 0x00000001087c7547 */ /* 0x000fea000b800000 */
[----:B------:R-:W-:-:S09]  /*5040*/  UISETP.NE.AND UP0, UPT, UR4, 0x2c, UPT ;  /* 0x0000002c0400788c */ /* 0x000fd2000bf05270 */
[----:B------:R-:W-:Y:S05]  /*5050*/  BRA.U UP0, `(.L_x_18022) ;  /* 0x00000001002c7547 */ /* 0x000fea000b800000 */
[----:B------:R-:W5:Y:S01]  /*5060*/  LDG.E.U8 R4, desc[UR36][R4.64] ;  /* 0x0000002404047981 */ /* 0x000f62000c1e1100 */
[----:B------:R-:W-:Y:S01]  /*5070*/  BSSY.RECONVERGENT B0, `(.L_x_18048) ;  /* 0x0000007000007945 */ /* 0x000fe20003800200 */
[----:B-1234-:R-:W-:Y:S01]  /*5080*/  HFMA2 R2, -RZ, RZ, 3.814697265625e-06, 0 ;  /* 0x00400000ff027431 */ /* 0x01efe200000001ff */
[----:B-----5:R-:W-:-:S13]  /*5090*/  ISETP.NE.AND P0, PT, R4, RZ, PT ;  /* 0x000000ff0400720c */ /* 0x020fda0003f05270 */
[----:B------:R-:W-:Y:S05]  /*50a0*/  @!P0 BRA `(.L_x_18049) ;  /* 0x00000000000c8947 */ /* 0x000fea0003800000 */
[----:B------:R-:W-:-:S13]  /*50b0*/  ISETP.NE.AND P0, PT, R4, 0xff, PT ;  /* 0x000000ff0400780c */ /* 0x000fda0003f05270 */
[----:B------:R-:W-:Y:S02]  /*50c0*/  @!P0 IMAD.MOV.U32 R2, RZ, RZ, 0x7f800001 ;  /* 0x7f800001ff028424 */ /* 0x000fe400078e00ff */
[----:B------:R-:W-:-:S07]  /*50d0*/  @P0 IMAD.SHL.U32 R2, R4, 0x800000, RZ ;  /* 0x0080000004020824 */ /* 0x000fce00078e00ff */
.L_x_18049:
[----:B------:R-:W-:Y:S05]  /*50e0*/  BSYNC.RECONVERGENT B0 ;  /* 0x0000000000007941 */ /* 0x000fea0003800200 */
.L_x_18048:
[----:B------:R-:W2:Y:S02]  /*50f0*/  F2I.S64.TRUNC R2, R2 ;  /* 0x0000000200027311 */ /* 0x000ea4000020d900 */
[----:B--2---:R-:W-:Y:S05]  /*5100*/  BRA `(.L_x_18023) ;  /* 0x0000000000587947 */ /* 0x004fea0003800000 */
.L_x_18022:
[----:B-1234-:R-:W-:Y:S01]  /*5110*/  MOV R2, 0x1c0 ;  /* 0x000001c000027802 */ /* 0x01efe20000000f00 */
        /* <DEDUP_REMOVED lines=15> */
.L_x_18050:
[----:B------:R-:W-:Y:S01]  /*5210*/  CS2R R2, SRZ ;  /* 0x0000000000027805 */ /* 0x000fe2000001ff00 */
[----:B------:R-:W-:Y:S06]  /*5220*/  BRA `(.L_x_18023) ;  /* 0x0000000000107947 */ /* 0x000fec0003800000 */
.L_x_18047:
[----:B-1234-:R2:W5:Y:S01]  /*5230*/  LDG.E.64 R2, desc[UR36][R4.64] ;  /* 0x0000002404027981 */ /* 0x01e562000c1e1b00 */
[----:B------:R-:W-:Y:S05]  /*5240*/  BRA `(.L_x_18023) ;  /* 0x0000000000087947 */ /* 0x000fea0003800000 */
.L_x_18046:
[----:B-1234-:R3:W5:Y:S01]  /*5250*/  LDG.E R2, desc[UR36][R4.64] ;  /* 0x0000002404027981 */ /* 0x01e762000c1e1900 */
[----:B------:R-:W-:-:S07]  /*5260*/  MOV R3, RZ ;  /* 0x000000ff00037202 */ /* 0x000fce0000000f00 */
.L_x_18023:
        /* <DEDUP_REMOVED lines=26> */
.L_x_18054:
[----:B------:R0:W-:Y:S01]  /*5410*/  STG.E.U8 desc[UR36][R2.64], R7 ;  /* 0x0000000702007986 */ /* 0x0001e2000c101124 */
[----:B------:R-:W-:Y:S05]  /*5420*/  BRA `(.L_x_18056) ;  /* 0x0000000c00387947 */ /* 0x000fea0003800000 */
.L_x_18053:
        /* <DEDUP_REMOVED lines=8> */
.L_x_18058:
[----:B------:R0:W-:Y:S01]  /*54b0*/  STG.E desc[UR36][R2.64], R7 ;  /* 0x0000000702007986 */ /* 0x0001e2000c101924 */
[----:B------:R-:W-:Y:S05]  /*54c0*/  BRA `(.L_x_18056) ;  /* 0x0000000c00107947 */ /* 0x000fea0003800000 */
.L_x_18057:
[----:B------:R0:W-:Y:S01]  /*54d0*/  STG.E.U16 desc[UR36][R2.64], R7 ;  /* 0x0000000702007986 */ /* 0x0001e2000c101524 */
[----:B------:R-:W-:Y:S05]  /*54e0*/  BRA `(.L_x_18056) ;  /* 0x0000000c00087947 */ /* 0x000fea0003800000 */
.L_x_18052:
        /* <DEDUP_REMOVED lines=9> */
.L_x_18060:
[----:B------:R-:W0:Y:S02]  /*5580*/  I2F.S64 R0, R4 ;  /* 0x0000000400007312 */ /* 0x000e240000301400 */
[----:B0-----:R-:W-:-:S05]  /*5590*/  F2FP.F16.F32.PACK_AB R0, RZ, R0 ;  /* 0x00000000ff00723e */ /* 0x001fca00000000ff */
[----:B------:R0:W-:Y:S01]  /*55a0*/  STG.E.U16 desc[UR36][R2.64], R0 ;  /* 0x0000000002007986 */ /* 0x0001e2000c101524 */
[----:B------:R-:W-:Y:S05]  /*55b0*/  BRA `(.L_x_18056) ;  /* 0x0000000800d47947 */ /* 0x000fea0003800000 */
.L_x_18059:
        /* <DEDUP_REMOVED lines=10> */
.L_x_18062:
[----:B------:R-:W0:Y:S02]  /*5660*/  I2F.S64 R4, R4 ;  /* 0x0000000400047312 */ /* 0x000e240000301400 */
[----:B0-----:R-:W-:-:S04]  /*5670*/  F2FP.F16.F32.PACK_AB R5, RZ, R4 ;  /* 0x00000004ff05723e */ /* 0x001fc800000000ff */
[----:B------:R-:W-:-:S05]  /*5680*/  PRMT R5, R5, 0x5410, RZ ;  /* 0x0000541005057816 */ /* 0x000fca00000000ff */
[----:B------:R0:W-:Y:S01]  /*5690*/  STG.E desc[UR36][R2.64], R5 ;  /* 0x0000000502007986 */ /* 0x0001e2000c101924 */
[----:B------:R-:W-:Y:S05]  /*56a0*/  BRA `(.L_x_18056) ;  /* 0x0000000800987947 */ /* 0x000fea0003800000 */
.L_x_18061:
[----:B------:R-:W0:Y:S02]  /*56b0*/  I2F.F64.S64 R4, R4 ;  /* 0x0000000400047312 */ /* 0x000e240000301c00 */
[----:B0-----:R0:W-:Y:S01]  /*56c0*/  STG.E.64 desc[UR36][R2.64], R4 ;  /* 0x0000000402007986 */ /* 0x0011e2000c101b24 */
[----:B------:R-:W-:Y:S05]  /*56d0*/  BRA `(.L_x_18056) ;  /* 0x00000008008c7947 */ /* 0x000fea0003800000 */
.L_x_18051:
        /* <DEDUP_REMOVED lines=12> */
.L_x_18066:
        /* <DEDUP_REMOVED lines=18> */
.L_x_18069:
[----:B------:R-:W-:-:S04]  /*58c0*/  SHF.R.U32.HI R5, RZ, 0x18, R5 ;  /* 0x00000018ff057819 */ /* 0x000fc80000011605 */
[----:B------:R-:W-:-:S07]  /*58d0*/  LOP3.LUT R0, R0, 0x80, R5, 0xf8, !PT ;  /* 0x0000008000007812 */ /* 0x000fce00078ef805 */
.L_x_18068:
[----:B------:R-:W-:Y:S05]  /*58e0*/  BSYNC.RECONVERGENT B0 ;  /* 0x0000000000007941 */ /* 0x000fea0003800200 */
.L_x_18067:
[----:B------:R0:W-:Y:S01]  /*58f0*/  STG.E.U8 desc[UR36][R2.64], R0 ;  /* 0x0000000002007986 */ /* 0x0001e2000c101124 */
[----:B------:R-:W-:Y:S05]  /*5900*/  BRA `(.L_x_18056) ;  /* 0x0000000800007947 */ /* 0x000fea0003800000 */
.L_x_18065:
        /* <DEDUP_REMOVED lines=18> */
.L_x_18072:
[----:B------:R-:W-:-:S04]  /*5a30*/  SHF.R.U32.HI R5, RZ, 0x18, R5 ;  /* 0x00000018ff057819 */ /* 0x000fc80000011605 */
[----:B------:R-:W-:-:S07]  /*5a40*/  LOP3.LUT R0, R0, 0x80, R5, 0xf8, !PT ;  /* 0x0000008000007812 */ /* 0x000fce00078ef805 */
.L_x_18071:
[----:B------:R-:W-:Y:S05]  /*5a50*/  BSYNC.RECONVERGENT B0 ;  /* 0x0000000000007941 */ /* 0x000fea0003800200 */
.L_x_18070:
[----:B------:R0:W-:Y:S01]  /*5a60*/  STG.E.U8 desc[UR36][R2.64], R0 ;  /* 0x0000000002007986 */ /* 0x0001e2000c101124 */
[----:B------:R-:W-:Y:S05]  /*5a70*/  BRA `(.L_x_18056) ;  /* 0x0000000400a47947 */ /* 0x000fea0003800000 */
.L_x_18064:
        /* <DEDUP_REMOVED lines=23> */
.L_x_18074:
[----:B------:R0:W-:Y:S01]  /*5bf0*/  STG.E.64 desc[UR36][R2.64], R4 ;  /* 0x0000000402007986 */ /* 0x0001e2000c101b24 */
[----:B------:R-:W-:Y:S05]  /*5c00*/  BRA `(.L_x_18056) ;  /* 0x0000000400407947 */ /* 0x000fea0003800000 */
.L_x_18073:
[----:B------:R0:W-:Y:S01]  /*5c10*/  STG.E desc[UR36][R2.64], R7 ;  /* 0x0000000702007986 */ /* 0x0001e2000c101924 */
[----:B------:R-:W-:Y:S05]  /*5c20*/  BRA `(.L_x_18056) ;  /* 0x0000000400387947 */ /* 0x000fea0003800000 */
.L_x_18063:
        /* <DEDUP_REMOVED lines=11> */
.L_x_18076:
[----:B------:R-:W-:Y:S01]  /*5ce0*/  CS2R R6, SRZ ;  /* 0x0000000000067805 */ /* 0x000fe2000001ff00 */
[----:B------:R-:W0:Y:S04]  /*5cf0*/  I2F.F64.S64 R4, R4 ;  /* 0x0000000400047312 */ /* 0x000e280000301c00 */
[----:B0-----:R4:W-:Y:S01]  /*5d00*/  STG.E.128 desc[UR36][R2.64], R4 ;  /* 0x0000000402007986 */ /* 0x0019e2000c101d24 */
[----:B------:R-:W-:Y:S05]  /*5d10*/  BRA `(.L_x_18056) ;  /* 0x0000000000fc7947 */ /* 0x000fea0003800000 */
.L_x_18075:
[----:B------:R-:W-:-:S09]  /*5d20*/  UISETP.NE.AND UP0, UPT, UR4, 0xf, UPT ;  /* 0x0000000f0400788c */ /* 0x000fd2000bf05270 */
[----:B------:R-:W-:Y:S05]  /*5d30*/  BRA.U !UP0, `(.L_x_18077) ;  /* 0x0000000108e87547 */ /* 0x000fea000b800000 */
[----:B------:R-:W-:-:S09]  /*5d40*/  UISETP.NE.AND UP0, UPT, UR4, 0x17, UPT ;  /* 0x000000170400788c */ /* 0x000fd2000bf05270 */
[----:B------:R-:W-:Y:S05]  /*5d50*/  BRA.U !UP0, `(.L_x_18078) ;  /* 0x0000000108907547 */ /* 0x000fea000b800000 */
[----:B------:R-:W-:-:S09]  /*5d60*/  UISETP.NE.AND UP0, UPT, UR4, 0x18, UPT ;  /* 0x000000180400788c */ /* 0x000fd2000bf05270 */
[----:B------:R-:W-:Y:S05]  /*5d70*/  BRA.U !UP0, `(.L_x_18079) ;  /* 0x0000000108447547 */ /* 0x000fea000b800000 */
.L_x_18055:
        /* <DEDUP_REMOVED lines=16> */
.L_x_18080:
[----:B------:R-:W-:Y:S05]  /*5e80*/  BRA `(.L_x_18056) ;  /* 0x0000000000a07947 */ /* 0x000fea0003800000 */
.L_x_18079:
        /* <DEDUP_REMOVED lines=13> */
.L_x_18082:
[----:B------:R-:W-:Y:S05]  /*5f60*/  BSYNC.RECONVERGENT B0 ;  /* 0x0000000000007941 */ /* 0x000fea0003800200 */
.L_x_18081:
[----:B------:R-:W-:-:S05]  /*5f70*/  LOP3.LUT R7, R0, 0x80, R7, 0xf8, !PT ;  /* 0x0000008000077812 */ /* 0x000fca00078ef807 */
[----:B------:R2:W-:Y:S01]  /*5f80*/  STG.E.U8 desc[UR36][R2.64], R7 ;  /* 0x0000000702007986 */ /* 0x0005e2000c101124 */
[----:B------:R-:W-:Y:S05]  /*5f90*/  BRA `(.L_x_18056) ;  /* 0x00000000005c7947 */ /* 0x000fea0003800000 */
.L_x_18078:
        /* <DEDUP_REMOVED lines=12> */
.L_x_18084:
[----:B------:R-:W-:Y:S01]  /*6060*/  IMAD.MOV.U32 R0, RZ, RZ, 0x7f ;  /* 0x0000007fff007424 */ /* 0x000fe200078e00ff */
[----:B------:R-:W-:-:S04]  /*6070*/  ISETP.GT.U32.AND P0, PT, R6, 0x7f800000, PT ;  /* 0x7f8000000600780c */ /* 0x000fc80003f04070 */
[----:B------:R-:W-:-:S09]  /*6080*/  SEL R0, R0, 0x7c, P0 ;  /* 0x0000007c00007807 */ /* 0x000fd20000000000 */
.L_x_18085:
[----:B------:R-:W-:Y:S05]  /*6090*/  BSYNC.RECONVERGENT B0 ;  /* 0x0000000000007941 */ /* 0x000fea0003800200 */
.L_x_18083:
[----:B------:R-:W-:-:S04]  /*60a0*/  SHF.R.U32.HI R5, RZ, 0x18, R5 ;  /* 0x00000018ff057819 */ /* 0x000fc80000011605 */
[----:B------:R-:W-:-:S05]  /*60b0*/  LOP3.LUT R5, R0, 0x80, R5, 0xf8, !PT ;  /* 0x0000008000057812 */ /* 0x000fca00078ef805 */
[----:B------:R1:W-:Y:S01]  /*60c0*/  STG.E.U8 desc[UR36][R2.64], R5 ;  /* 0x0000000502007986 */ /* 0x0003e2000c101124 */
[----:B------:R-:W-:Y:S05]  /*60d0*/  BRA `(.L_x_18056) ;  /* 0x00000000000c7947 */ /* 0x000fea0003800000 */
.L_x_18077:
[----:B------:R-:W0:Y:S02]  /*60e0*/  I2F.S64 R0, R4 ;  /* 0x0000000400007312 */ /* 0x000e240000301400 */
[----:B0-----:R-:W-:-:S05]  /*60f0*/  F2FP.BF16.F32.PACK_AB R0, RZ, R0 ;  /* 0x00000000ff00723e */ /* 0x001fca00000010ff */
[----:B------:R0:W-:Y:S02]  /*6100*/  STG.E.U16 desc[UR36][R2.64], R0 ;  /* 0x0000000002007986 */ /* 0x0001e4000c101524 */
.L_x_18056:
[----:B------:R-:W-:-:S07]  /*6110*/  VIADD R17, R17, 0x80 ;  /* 0x0000008011117836 */ /* 0x000fce0000000000 */
.L_x_18016:
[----:B------:R-:W-:Y:S05]  /*6120*/  BSYNC.RECONVERGENT B6 ;  /* 0x0000000000067941 */ /* 0x000fea0003800200 */
.L_x_18015:
        /* <DEDUP_REMOVED lines=307> */
.L_x_18088:
[----:B------:R-:W4:Y:S01]  /*7460*/  LDCU.64 UR6, c[0x0][0x588] ;  /* 0x0000b100ff0677ac */ /* 0x000f220008000a00 */
[----:B------:R-:W-:-:S04]  /*7470*/  UPRMT UR4, UR42, 0x9910, URZ ;  /* 0x000099102a047896 */ /* 0x000fc800080000ff */
[----:B------:R-:W-:Y:S01]  /*7480*/  UISETP.GT.AND UP0, UPT, UR4, 0x9, UPT ;  /* 0x000000090400788c */ /* 0x000fe2000bf04270 */
[----:B----4-:R-:W-:-:S05]  /*7490*/  IADD3 R4, P0, PT, R0, UR6, RZ ;  /* 0x0000000600047c10 */ /* 0x010fca000ff1e0ff */
[----:B-1-3--:R-:W-:-:S03]  /*74a0*/  IMAD.X R5, RZ, RZ, UR7, P0 ;  /* 0x00000007ff057e24 */ /* 0x00afc600080e06ff */
        /* <DEDUP_REMOVED lines=12> */
.L_x_18092:
[----:B--2---:R4:W5:Y:S01]  /*7570*/  LDG.E.U8 R2, desc[UR36][R4.64] ;  /* 0x0000002404027981 */ /* 0x004962000c1e1100 */
[----:B------:R-:W-:Y:S01]  /*7580*/  IMAD.MOV.U32 R3, RZ, RZ, RZ ;  /* 0x000000ffff037224 */ /* 0x000fe200078e00ff */
[----:B------:R-:W-:Y:S06]  /*7590*/  BRA `(.L_x_18094) ;  /* 0x0000000c00407947 */ /* 0x000fec0003800000 */
.L_x_18091:
        /* <DEDUP_REMOVED lines=8> */
.L_x_18096:
[----:B--2---:R-:W2:Y:S02]  /*7620*/  LDG.E R2, desc[UR36][R4.64] ;  /* 0x0000002404027981 */ /* 0x004ea4000c1e1900 */
[----:B--2---:R-:W-:Y:S01]  /*7630*/  SHF.R.S32.HI R3, RZ, 0x1f, R2 ;  /* 0x0000001fff037819 */ /* 0x004fe20000011402 */
[----:B------:R-:W-:Y:S06]  /*7640*/  BRA `(.L_x_18094) ;  /* 0x0000000c00147947 */ /* 0x000fec0003800000 */
.L_x_18095:
[----:B--2---:R-:W2:Y:S02]  /*7650*/  LDG.E.S16 R2, desc[UR36][R4.64] ;  /* 0x0000002404027981 */ /* 0x004ea4000c1e1700 */
[----:B--2---:R-:W-:Y:S01]  /*7660*/  SHF.R.S32.HI R3, RZ, 0x1f, R2 ;  /* 0x0000001fff037819 */ /* 0x004fe20000011402 */
[----:B------:R-:W-:Y:S06]  /*7670*/  BRA `(.L_x_18094) ;  /* 0x0000000c00087947 */ /* 0x000fec0003800000 */
.L_x_18090:
[----:B------:R-:W-:-:S09]  /*7680*/  UISETP.GT.AND UP0, UPT, UR4, 0x6, UPT ;  /* 0x000000060400788c */ /* 0x000fd2000bf04270 */
[----:B------:R-:W-:Y:S05]  /*7690*/  BRA.U UP0, `(.L_x_18097) ;  /* 0x00000001002c7547 */ /* 0x000fea000b800000 */
[----:B------:R-:W-:-:S09]  /*76a0*/  UISETP.NE.AND UP0, UPT, UR4, 0x5, UPT ;  /* 0x000000050400788c */ /* 0x000fd2000bf05270 */
[----:B------:R-:W-:Y:S05]  /*76b0*/  BRA.U !UP0, `(.L_x_18098) ;  /* 0x0000000108147547 */ /* 0x000fea000b800000 */
[----:B------:R-:W-:-:S09]  /*76c0*/  UISETP.NE.AND UP0, UPT, UR4, 0x6, UPT ;  /* 0x000000060400788c */ /* 0x000fd2000bf05270 */
[----:B------:R-:W-:Y:S05]  /*76d0*/  BRA.U UP0, `(.L_x_18093) ;  /* 0x0000000900987547 */ /* 0x000fea000b800000 */
[----:B--2---:R-:W2:Y:S02]  /*76e0*/  LDG.E R2, desc[UR36][R4.64] ;  /* 0x0000002404027981 */ /* 0x004ea4000c1e1900 */
[----:B--2---:R-:W0:Y:S02]  /*76f0*/  F2I.S64.TRUNC R2, R2 ;  /* 0x0000000200027311 */ /* 0x004e24000020d900 */
[----:B0-----:R-:W-:Y:S05]  /*7700*/  BRA `(.L_x_18094) ;  /* 0x0000000800e47947 */ /* 0x001fea0003800000 */
.L_x_18098:
[----:B------:R-:W2:Y:S02]  /*7710*/  LDG.E.U16 R4, desc[UR36][R4.64] ;  /* 0x0000002404047981 */ /* 0x000ea4000c1e1500 */
[----:B--2---:R-:W-:-:S06]  /*7720*/  HADD2.F32 R2, -RZ, R4.H0_H0 ;  /* 0x20000004ff027230 */ /* 0x004fcc0000004100 */
[----:B------:R-:W0:Y:S02]  /*7730*/  F2I.S64.TRUNC R2, R2 ;  /* 0x0000000200027311 */ /* 0x000e24000020d900 */
[----:B0-----:R-:W-:Y:S05]  /*7740*/  BRA `(.L_x_18094) ;  /* 0x0000000800d47947 */ /* 0x001fea0003800000 */
.L_x_18097:
[----:B------:R-:W-:-:S09]  /*7750*/  UISETP.NE.AND UP0, UPT, UR4, 0x7, UPT ;  /* 0x000000070400788c */ /* 0x000fd2000bf05270 */
[----:B------:R-:W-:Y:S05]  /*7760*/  BRA.U !UP0, `(.L_x_18099) ;  /* 0x00000001082c7547 */ /* 0x000fea000b800000 */
[----:B------:R-:W-:-:S09]  /*7770*/  UISETP.NE.AND UP0, UPT, UR4, 0x8, UPT ;  /* 0x000000080400788c */ /* 0x000fd2000bf05270 */
[----:B------:R-:W-:Y:S05]  /*7780*/  BRA.U !UP0, `(.L_x_18100) ;  /* 0x0000000108147547 */ /* 0x000fea000b800000 */
[----:B------:R-:W-:-:S09]  /*7790*/  UISETP.NE.AND UP0, UPT, UR4, 0x9, UPT ;  /* 0x000000090400788c */ /* 0x000fd2000bf05270 */
[----:B------:R-:W-:Y:S05]  /*77a0*/  BRA.U UP0, `(.L_x_18093) ;  /* 0x0000000900647547 */ /* 0x000fea000b800000 */
[----:B--2---:R-:W2:Y:S02]  /*77b0*/  LDG.E R2, desc[UR36][R4.64] ;  /* 0x0000002404027981 */ /* 0x004ea4000c1e1900 */
[----:B--2---:R-:W0:Y:S02]  /*77c0*/  F2I.S64.TRUNC R2, R2 ;  /* 0x0000000200027311 */ /* 0x004e24000020d900 */
[----:B0-----:R-:W-:Y:S05]  /*77d0*/  BRA `(.L_x_18094) ;  /* 0x0000000800b07947 */ /* 0x001fea0003800000 */
.L_x_18100:
[----:B------:R-:W2:Y:S02]  /*77e0*/  LDG.E.U16 R4, desc[UR36][R4.64] ;  /* 0x0000002404047981 */ /* 0x000ea4000c1e1500 */
[----:B--2---:R-:W-:-:S06]  /*77f0*/  HADD2.F32 R2, -RZ, R4.H0_H0 ;  /* 0x20000004ff027230 */ /* 0x004fcc0000004100 */
[----:B------:R-:W0:Y:S02]  /*7800*/  F2I.S64.TRUNC R2, R2 ;  /* 0x0000000200027311 */ /* 0x000e24000020d900 */
[----:B0-----:R-:W-:Y:S05]  /*7810*/  BRA `(.L_x_18094) ;  /* 0x0000000800a07947 */ /* 0x001fea0003800000 */
.L_x_18099:
[----:B--2---:R-:W2:Y:S02]  /*7820*/  LDG.E.64 R2, desc[UR36][R4.64] ;  /* 0x0000002404027981 */ /* 0x004ea4000c1e1b00 */
[----:B--2---:R-:W0:Y:S02]  /*7830*/  F2I.S64.F64.TRUNC R2, R2 ;  /* 0x0000000200027311 */ /* 0x004e24000030d900 */
[----:B0-----:R-:W-:Y:S05]  /*7840*/  BRA `(.L_x_18094) ;  /* 0x0000000800947947 */ /* 0x001fea0003800000 */
.L_x_18089:
        /* <DEDUP_REMOVED lines=9> */
[----:B--2---:R-:W-:Y:S02]  /*78e0*/  MOV R3, RZ ;  /* 0x000000ff00037202 */ /* 0x004fe40000000f00 */
[----:B---3--:R-:W-:-:S04]  /*78f0*/  ISETP.NE.AND P0, PT, R4, RZ, PT ;  /* 0x000000ff0400720c */ /* 0x008fc80003f05270 */
[----:B------:R-:W-:Y:S01]  /*7900*/  SEL R2, RZ, 0x1, !P0 ;  /* 0x00000001ff027807 */ /* 0x000fe20004000000 */
[----:B------:R-:W-:Y:S08]  /*7910*/  BRA `(.L_x_18094) ;  /* 0x0000000800607947 */ /* 0x000ff00003800000 */
.L_x_18103:
[----:B--2---:R-:W2:Y:S02]  /*7920*/  LDG.E.64 R2, desc[UR36][R4.64] ;  /* 0x0000002404027981 */ /* 0x004ea4000c1e1b00 */
[----:B--2---:R-:W0:Y:S02]  /*7930*/  F2I.S64.F64.TRUNC R2, R2 ;  /* 0x0000000200027311 */ /* 0x004e24000030d900 */
[----:B0-----:R-:W-:Y:S05]  /*7940*/  BRA `(.L_x_18094) ;  /* 0x0000000800547947 */ /* 0x001fea0003800000 */
.L_x_18102:
[----:B------:R-:W-:-:S09]  /*7950*/  UISETP.NE.AND UP0, UPT, UR4, 0xf, UPT ;  /* 0x0000000f0400788c */ /* 0x000fd2000bf05270 */
[----:B------:R-:W-:Y:S05]  /*7960*/  BRA.U !UP0, `(.L_x_18104) ;  /* 0x0000000108947547 */ /* 0x000fea000b800000 */
[----:B------:R-:W-:-:S09]  /*7970*/  UISETP.NE.AND UP0, UPT, UR4, 0x17, UPT ;  /* 0x000000170400788c */ /* 0x000fd2000bf05270 */
[----:B------:R-:W-:Y:S05]  /*7980*/  BRA.U !UP0, `(.L_x_18105) ;  /* 0x0000000108587547 */ /* 0x000fea000b800000 */
[----:B------:R-:W-:-:S09]  /*7990*/  UISETP.NE.AND UP0, UPT, UR4, 0x18, UPT ;  /* 0x000000180400788c */ /* 0x000fd2000bf05270 */
[----:B------:R-:W-:Y:S05]  /*79a0*/  BRA.U UP0, `(.L_x_18093) ;  /* 0x0000000500e47547 */ /* 0x000fea000b800000 */
[----:B------:R-:W3:Y:S01]  /*79b0*/  LDG.E.U8 R0, desc[UR36][R4.64] ;  /* 0x0000002404007981 */ /* 0x000ee2000c1e1100 */
[----:B------:R-:W-:Y:S02]  /*79c0*/  IMAD.MOV.U32 R6, RZ, RZ, 0x1f ;  /* 0x0000001fff067424 */ /* 0x000fe400078e00ff */
[----:B---3--:R-:W-:-:S05]  /*79d0*/  IMAD.SHL.U32 R0, R0, 0x1000000, RZ ;  /* 0x0100000000007824 */ /* 0x008fca00078e00ff */
[C---:B--2---:R-:W-:Y:S02]  /*79e0*/  LOP3.LUT R2, R0.reuse, 0x7f000000, RZ, 0xc0, !PT ;  /* 0x7f00000000027812 */ /* 0x044fe400078ec0ff */
        /* <DEDUP_REMOVED lines=16> */
.L_x_18105:
[----:B--2---:R-:W2:Y:S02]  /*7af0*/  LDG.E.U8 R3, desc[UR36][R4.64] ;  /* 0x0000002404037981 */ /* 0x004ea4000c1e1100 */
        /* <DEDUP_REMOVED lines=12> */
.L_x_18104:
[----:B--2---:R-:W2:Y:S02]  /*7bc0*/  LDG.E.U16 R2, desc[UR36][R4.64] ;  /* 0x0000002404027981 */ /* 0x004ea4000c1e1500 */
[----:B--2---:R-:W-:-:S06]  /*7bd0*/  IMAD.U32 R2, R2, 0x10000, RZ ;  /* 0x0001000002027824 */ /* 0x004fcc00078e00ff */
[----:B------:R-:W0:Y:S02]  /*7be0*/  F2I.S64.TRUNC R2, R2 ;  /* 0x0000000200027311 */ /* 0x000e24000020d900 */
[----:B0-----:R-:W-:Y:S05]  /*7bf0*/  BRA `(.L_x_18094) ;  /* 0x0000000400a87947 */ /* 0x001fea0003800000 */
.L_x_18101:
        /* <DEDUP_REMOVED lines=11> */
.L_x_18108:
[----:B------:R-:W3:Y:S01]  /*7cb0*/  LDG.E.U8 R4, desc[UR36][R4.64] ;  /* 0x0000002404047981 */ /* 0x000ee2000c1e1100 */
[----:B------:R-:W-:Y:S01]  /*7cc0*/  BSSY.RECONVERGENT B0, `(.L_x_18109) ;  /* 0x0000018000007945 */ /* 0x000fe20003800200 */
[----:B--2---:R-:W-:Y:S01]  /*7cd0*/  HFMA2 R2, -RZ, RZ, 0, 0 ;  /* 0x00000000ff027431 */ /* 0x004fe200000001ff */
        /* <DEDUP_REMOVED lines=18> */
.L_x_18112:
[----:B------:R-:W-:Y:S05]  /*7e00*/  BSYNC.RECONVERGENT B1 ;  /* 0x0000000000017941 */ /* 0x000fea0003800200 */
.L_x_18111:
[----:B------:R-:W-:Y:S01]  /*7e10*/  IMAD.SHL.U32 R0, R0, 0x100000, RZ ;  /* 0x0010000000007824 */ /* 0x000fe200078e00ff */
[----:B------:R-:W-:-:S04]  /*7e20*/  LEA R2, R2, 0x3b800000, 0x17 ;  /* 0x3b80000002027811 */ /* 0x000fc800078eb8ff */
[----:B------:R-:W-:-:S07]  /*7e30*/  LOP3.LUT R2, R2, R0, R7, 0xfe, !PT ;  /* 0x0000000002027212 */ /* 0x000fce00078efe07 */
.L_x_18110:
[----:B------:R-:W-:Y:S05]  /*7e40*/  BSYNC.RECONVERGENT B0 ;  /* 0x0000000000007941 */ /* 0x000fea0003800200 */
.L_x_18109:
[----:B------:R-:W1:Y:S02]  /*7e50*/  F2I.S64.TRUNC R2, R2 ;  /* 0x0000000200027311 */ /* 0x000e64000020d900 */
[----:B-1----:R-:W-:Y:S05]  /*7e60*/  BRA `(.L_x_18094) ;  /* 0x00000004000c7947 */ /* 0x002fea0003800000 */
.L_x_18107:
        /* <DEDUP_REMOVED lines=21> */
.L_x_18116:
[----:B------:R-:W-:Y:S05]  /*7fc0*/  BSYNC.RECONVERGENT B1 ;  /* 0x0000000000017941 */ /* 0x000fea0003800200 */
.L_x_18115:
[----:B------:R-:W-:Y:S02]  /*7fd0*/  SHF.L.U32 R0, R0, 0x15, RZ ;  /* 0x0000001500007819 */ /* 0x000fe400000006ff */
[----:B------:R-:W-:-:S04]  /*7fe0*/  LEA R2, R2, 0x37800000, 0x17 ;  /* 0x3780000002027811 */ /* 0x000fc800078eb8ff */
[----:B------:R-:W-:-:S07]  /*7ff0*/  LOP3.LUT R2, R2, R0, R7, 0xfe, !PT ;  /* 0x0000000002027212 */ /* 0x000fce00078efe07 */
.L_x_18114:
[----:B------:R-:W-:Y:S05]  /*8000*/  BSYNC.RECONVERGENT B0 ;  /* 0x0000000000007941 */ /* 0x000fea0003800200 */
.L_x_18113:
[----:B------:R-:W1:Y:S02]  /*8010*/  F2I.S64.TRUNC R2, R2 ;  /* 0x0000000200027311 */ /* 0x000e64000020d900 */
[----:B-1----:R-:W-:Y:S05]  /*8020*/  BRA `(.L_x_18094) ;  /* 0x00000000009c7947 */ /* 0x002fea0003800000 */
.L_x_18106:
        /* <DEDUP_REMOVED lines=8> */
[----:B--2---:R-:W-:Y:S01]  /*80b0*/  IMAD.MOV.U32 R2, RZ, RZ, 0x400000 ;  /* 0x00400000ff027424 */ /* 0x004fe200078e00ff */
[----:B---3--:R-:W-:-:S13]  /*80c0*/  ISETP.NE.AND P0, PT, R4, RZ, PT ;  /* 0x000000ff0400720c */ /* 0x008fda0003f05270 */
[----:B------:R-:W-:Y:S05]  /*80d0*/  @!P0 BRA `(.L_x_18120) ;  /* 0x00000000000c8947 */ /* 0x000fea0003800000 */
[----:B------:R-:W-:-:S13]  /*80e0*/  ISETP.NE.AND P0, PT, R4, 0xff, PT ;  /* 0x000000ff0400780c */ /* 0x000fda0003f05270 */
[----:B------:R-:W-:Y:S01]  /*80f0*/  @!P0 IMAD.MOV.U32 R2, RZ, RZ, 0x7f800001 ;  /* 0x7f800001ff028424 */ /* 0x000fe200078e00ff */
[----:B------:R-:W-:-:S07]  /*8100*/  @P0 SHF.L.U32 R2, R4, 0x17, RZ ;  /* 0x0000001704020819 */ /* 0x000fce00000006ff */
.L_x_18120:
[----:B------:R-:W-:Y:S05]  /*8110*/  BSYNC.RECONVERGENT B0 ;  /* 0x0000000000007941 */ /* 0x000fea0003800200 */
.L_x_18119:
[----:B------:R-:W1:Y:S02]  /*8120*/  F2I.S64.TRUNC R2, R2 ;  /* 0x0000000200027311 */ /* 0x000e64000020d900 */
[----:B-1----:R-:W-:Y:S05]  /*8130*/  BRA `(.L_x_18094) ;  /* 0x0000000000587947 */ /* 0x002fea0003800000 */
.L_x_18093:
[----:B--2---:R-:W-:Y:S01]  /*8140*/  MOV R2, 0x1c0 ;  /* 0x000001c000027802 */ /* 0x004fe20000000f00 */
        /* <DEDUP_REMOVED lines=15> */
.L_x_18121:
[----:B------:R-:W-:Y:S01]  /*8240*/  CS2R R2, SRZ ;  /* 0x0000000000027805 */ /* 0x000fe2000001ff00 */
[----:B------:R-:W-:Y:S06]  /*8250*/  BRA `(.L_x_18094) ;  /* 0x0000000000107947 */ /* 0x000fec0003800000 */
.L_x_18118:
[----:B--2---:R1:W5:Y:S01]  /*8260*/  LDG.E.64 R2, desc[UR36][R4.64] ;  /* 0x0000002404027981 */ /* 0x004362000c1e1b00 */
[----:B------:R-:W-:Y:S05]  /*8270*/  BRA `(.L_x_18094) ;  /* 0x0000000000087947 */ /* 0x000fea0003800000 */
.L_x_18117:
[----:B--2---:R2:W5:Y:S01]  /*8280*/  LDG.E R2, desc[UR36][R4.64] ;  /* 0x0000002404027981 */ /* 0x004562000c1e1900 */
[----:B------:R-:W-:-:S07]  /*8290*/  IMAD.MOV.U32 R3, RZ, RZ, RZ ;  /* 0x000000ffff037224 */ /* 0x000fce00078e00ff */
.L_x_18094:
        /* <DEDUP_REMOVED lines=13> */
[----:B------:R-:W-:Y:S02]  /*8370*/  SEL R5, R4, UR11, P0 ;  /* 0x0000000b04057c07 */ /* 0x000fe40008000000 */
        /* <DEDUP_REMOVED lines=12> */
.L_x_18125:
[----:B------:R4:W-:Y:S01]  /*8440*/  STG.E.U8 desc[UR36][R2.64], R7 ;  /* 0x0000000702007986 */ /* 0x0009e2000c101124 */
[----:B------:R-:W-:Y:S05]  /*8450*/  BRA `(.L_x_18127) ;  /* 0x0000000c00387947 */ /* 0x000fea0003800000 */
.L_x_18124:
        /* <DEDUP_REMOVED lines=8> */
.L_x_18129:
[----:B------:R2:W-:Y:S01]  /*84e0*/  STG.E desc[UR36][R2.64], R7 ;  /* 0x0000000702007986 */ /* 0x0005e2000c101924 */
[----:B------:R-:W-:Y:S05]  /*84f0*/  BRA `(.L_x_18127) ;  /* 0x0000000c00107947 */ /* 0x000fea0003800000 */
.L_x_18128:
[----:B------:R0:W-:Y:S01]  /*8500*/  STG.E.U16 desc[UR36][R2.64], R7 ;  /* 0x0000000702007986 */ /* 0x0001e2000c101524 */
[----:B------:R-:W-:Y:S05]  /*8510*/  BRA `(.L_x_18127) ;  /* 0x0000000c00087947 */ /* 0x000fea0003800000 */
.L_x_18123:
        /* <DEDUP_REMOVED lines=9> */
.L_x_18131:
[----:B------:R-:W0:Y:S02]  /*85b0*/  I2F.S64 R0, R4 ;  /* 0x0000000400007312 */ /* 0x000e240000301400 */
[----:B0-----:R-:W-:-:S05]  /*85c0*/  F2FP.F16.F32.PACK_AB R0, RZ, R0 ;  /* 0x00000000ff00723e */ /* 0x001fca00000000ff */
[----:B------:R0:W-:Y:S01]  /*85d0*/  STG.E.U16 desc[UR36][R2.64], R0 ;  /* 0x0000000002007986 */ /* 0x0001e2000c101524 */
[----:B------:R-:W-:Y:S05]  /*85e0*/  BRA `(.L_x_18127) ;  /* 0x0000000800d47947 */ /* 0x000fea0003800000 */
.L_x_18130:
        /* <DEDUP_REMOVED lines=10> */
.L_x_18133:
[----:B------:R-:W0:Y:S02]  /*8690*/  I2F.S64 R4, R4 ;  /* 0x0000000400047312 */ /* 0x000e240000301400 */
[----:B0-----:R-:W-:-:S04]  /*86a0*/  F2FP.F16.F32.PACK_AB R5, RZ, R4 ;  /* 0x00000004ff05723e */ /* 0x001fc800000000ff */
[----:B------:R-:W-:-:S05]  /*86b0*/  PRMT R5, R5, 0x5410, RZ ;  /* 0x0000541005057816 */ /* 0x000fca00000000ff */
[----:B------:R0:W-:Y:S01]  /*86c0*/  STG.E desc[UR36][R2.64], R5 ;  /* 0x0000000502007986 */ /* 0x0001e2000c101924 */
[----:B------:R-:W-:Y:S05]  /*86d0*/  BRA `(.L_x_18127) ;  /* 0x0000000800987947 */ /* 0x000fea0003800000 */
.L_x_18132:
[----:B------:R-:W0:Y:S02]  /*86e0*/  I2F.F64.S64 R4, R4 ;  /* 0x0000000400047312 */ /* 0x000e240000301c00 */
[----:B0-----:R0:W-:Y:S01]  /*86f0*/  STG.E.64 desc[UR36][R2.64], R4 ;  /* 0x0000000402007986 */ /* 0x0011e2000c101b24 */
[----:B------:R-:W-:Y:S05]  /*8700*/  BRA `(.L_x_18127) ;  /* 0x00000008008c7947 */ /* 0x000fea0003800000 */
.L_x_18122:
        /* <DEDUP_REMOVED lines=12> */
.L_x_18137:
        /* <DEDUP_REMOVED lines=18> */
.L_x_18140:
[----:B------:R-:W-:-:S04]  /*88f0*/  SHF.R.U32.HI R5, RZ, 0x18, R5 ;  /* 0x00000018ff057819 */ /* 0x000fc80000011605 */
[----:B------:R-:W-:-:S07]  /*8900*/  LOP3.LUT R0, R0, 0x80, R5, 0xf8, !PT ;  /* 0x0000008000007812 */ /* 0x000fce00078ef805 */
.L_x_18139:
[----:B------:R-:W-:Y:S05]  /*8910*/  BSYNC.RECONVERGENT B0 ;  /* 0x0000000000007941 */ /* 0x000fea0003800200 */
.L_x_18138:
[----:B------:R0:W-:Y:S01]  /*8920*/  STG.E.U8 desc[UR36][R2.64], R0 ;  /* 0x0000000002007986 */ /* 0x0001e2000c101124 */
[----:B------:R-:W-:Y:S05]  /*8930*/  BRA `(.L_x_18127) ;  /* 0x0000000800007947 */ /* 0x000fea0003800000 */
.L_x_18136:
        /* <DEDUP_REMOVED lines=18> */
.L_x_18143:
[----:B------:R-:W-:-:S04]  /*8a60*/  SHF.R.U32.HI R5, RZ, 0x18, R5 ;  /* 0x00000018ff057819 */ /* 0x000fc80000011605 */
[----:B------:R-:W-:-:S07]  /*8a70*/  LOP3.LUT R0, R0, 0x80, R5, 0xf8, !PT ;  /* 0x0000008000007812 */ /* 0x000fce00078ef805 */
.L_x_18142:
[----:B------:R-:W-:Y:S05]  /*8a80*/  BSYNC.RECONVERGENT B0 ;  /* 0x0000000000007941 */ /* 0x000fea0003800200 */
.L_x_18141:
[----:B------:R0:W-:Y:S01]  /*8a90*/  STG.E.U8 desc[UR36][R2.64], R0 ;  /* 0x0000000002007986 */ /* 0x0001e2000c101124 */
[----:B------:R-:W-:Y:S05]  /*8aa0*/  BRA `(.L_x_18127) ;  /* 0x0000000400a47947 */ /* 0x000fea0003800000 */
.L_x_18135:
        /* <DEDUP_REMOVED lines=23> */
.L_x_18145:
[----:B------:R0:W-:Y:S01]  /*8c20*/  STG.E.64 desc[UR36][R2.64], R4 ;  /* 0x0000000402007986 */ /* 0x0001e2000c101b24 */
[----:B------:R-:W-:Y:S05]  /*8c30*/  BRA `(.L_x_18127) ;  /* 0x0000000400407947 */ /* 0x000fea0003800000 */
.L_x_18144:
[----:B------:R0:W-:Y:S01]  /*8c40*/  STG.E desc[UR36][R2.64], R7 ;  /* 0x0000000702007986 */ /* 0x0001e2000c101924 */
[----:B------:R-:W-:Y:S05]  /*8c50*/  BRA `(.L_x_18127) ;  /* 0x0000000400387947 */ /* 0x000fea0003800000 */
.L_x_18134:
        /* <DEDUP_REMOVED lines=11> */
.L_x_18147:
[----:B------:R-:W-:Y:S01]  /*8d10*/  CS2R R6, SRZ ;  /* 0x0000000000067805 */ /* 0x000fe2000001ff00 */
[----:B------:R-:W0:Y:S04]  /*8d20*/  I2F.F64.S64 R4, R4 ;  /* 0x0000000400047312 */ /* 0x000e280000301c00 */
[----:B0-----:R0:W-:Y:S01]  /*8d30*/  STG.E.128 desc[UR36][R2.64], R4 ;  /* 0x0000000402007986 */ /* 0x0011e2000c101d24 */
[----:B------:R-:W-:Y:S05]  /*8d40*/  BRA `(.L_x_18127) ;  /* 0x0000000000fc7947 */ /* 0x000fea0003800000 */
.L_x_18146:
[----:B------:R-:W-:-:S09]  /*8d50*/  UISETP.NE.AND UP0, UPT, UR4, 0xf, UPT ;  /* 0x0000000f0400788c */ /* 0x000fd2000bf05270 */
[----:B------:R-:W-:Y:S05]  /*8d60*/  BRA.U !UP0, `(.L_x_18148) ;  /* 0x0000000108e87547 */ /* 0x000fea000b800000 */
[----:B------:R-:W-:-:S09]  /*8d70*/  UISETP.NE.AND UP0, UPT, UR4, 0x17, UPT ;  /* 0x000000170400788c */ /* 0x000fd2000bf05270 */
[----:B------:R-:W-:Y:S05]  /*8d80*/  BRA.U !UP0, `(.L_x_18149) ;  /* 0x0000000108907547 */ /* 0x000fea000b800000 */
[----:B------:R-:W-:-:S09]  /*8d90*/  UISETP.NE.AND UP0, UPT, UR4, 0x18, UPT ;  /* 0x000000180400788c */ /* 0x000fd2000bf05270 */
[----:B------:R-:W-:Y:S05]  /*8da0*/  BRA.U !UP0, `(.L_x_18150) ;  /* 0x0000000108447547 */ /* 0x000fea000b800000 */
.L_x_18126:
        /* <DEDUP_REMOVED lines=16> */
.L_x_18151:
[----:B------:R-:W-:Y:S05]  /*8eb0*/  BRA `(.L_x_18127) ;  /* 0x0000000000a07947 */ /* 0x000fea0003800000 */
.L_x_18150:
        /* <DEDUP_REMOVED lines=13> */
.L_x_18153:
[----:B------:R-:W-:Y:S05]  /*8f90*/  BSYNC.RECONVERGENT B0 ;  /* 0x0000000000007941 */ /* 0x000fea0003800200 */
.L_x_18152:
[----:B------:R-:W-:-:S05]  /*8fa0*/  LOP3.LUT R7, R0, 0x80, R7, 0xf8, !PT ;  /* 0x0000008000077812 */ /* 0x000fca00078ef807 */
[----:B------:R0:W-:Y:S01]  /*8fb0*/  STG.E.U8 desc[UR36][R2.64], R7 ;  /* 0x0000000702007986 */ /* 0x0001e2000c101124 */
[----:B------:R-:W-:Y:S05]  /*8fc0*/  BRA `(.L_x_18127) ;  /* 0x00000000005c7947 */ /* 0x000fea0003800000 */
.L_x_18149:
        /* <DEDUP_REMOVED lines=12> */
.L_x_18155:
[----:B------:R-:W-:Y:S01]  /*9090*/  IMAD.MOV.U32 R0, RZ, RZ, 0x7f ;  /* 0x0000007fff007424 */ /* 0x000fe200078e00ff */
[----:B------:R-:W-:-:S04]  /*90a0*/  ISETP.GT.U32.AND P0, PT, R6, 0x7f800000, PT ;  /* 0x7f8000000600780c */ /* 0x000fc80003f04070 */
[----:B------:R-:W-:-:S09]  /*90b0*/  SEL R0, R0, 0x7c, P0 ;  /* 0x0000007c00007807 */ /* 0x000fd20000000000 */
.L_x_18156:
[----:B------:R-:W-:Y:S05]  /*90c0*/  BSYNC.RECONVERGENT B0 ;  /* 0x0000000000007941 */ /* 0x000fea0003800200 */
.L_x_18154:
[----:B------:R-:W-:-:S04]  /*90d0*/  SHF.R.U32.HI R5, RZ, 0x18, R5 ;  /* 0x00000018ff057819 */ /* 0x000fc80000011605 */
[----:B------:R-:W-:-:S05]  /*90e0*/  LOP3.LUT R5, R0, 0x80, R5, 0xf8, !PT ;  /* 0x0000008000057812 */ /* 0x000fca00078ef805 */
[----:B------:R0:W-:Y:S01]  /*90f0*/  STG.E.U8 desc[UR36][R2.64], R5 ;  /* 0x0000000502007986 */ /* 0x0001e2000c101124 */
[----:B------:R-:W-:Y:S05]  /*9100*/  BRA `(.L_x_18127) ;  /* 0x00000000000c7947 */ /* 0x000fea0003800000 */
.L_x_18148:
[----:B------:R-:W0:Y:S02]  /*9110*/  I2F.S64 R0, R4 ;  /* 0x0000000400007312 */ /* 0x000e240000301400 */
[----:B0-----:R-:W-:-:S05]  /*9120*/  F2FP.BF16.F32.PACK_AB R0, RZ, R0 ;  /* 0x00000000ff00723e */ /* 0x001fca00000010ff */
[----:B------:R0:W-:Y:S02]  /*9130*/  STG.E.U16 desc[UR36][R2.64], R0 ;  /* 0x0000000002007986 */ /* 0x0001e4000c101524 */
.L_x_18127:
[----:B------:R-:W-:-:S07]  /*9140*/  IADD3 R17, PT, PT, R17, 0x80, RZ ;  /* 0x0000008011117810 */ /* 0x000fce0007ffe0ff */
.L_x_18087:
[----:B------:R-:W-:Y:S05]  /*9150*/  BSYNC.RECONVERGENT B6 ;  /* 0x0000000000067941 */ /* 0x000fea0003800200 */
.L_x_18086:
        /* <DEDUP_REMOVED lines=306> */
.L_x_18157:
        /* <DEDUP_REMOVED lines=19> */
.L_x_18161:
[----:B--2---:R3:W5:Y:S01]  /*a5b0*/  LDG.E.U8 R2, desc[UR36][R4.64] ;  /* 0x0000002404027981 */ /* 0x004762000c1e1100 */
[----:B------:R-:W-:Y:S01]  /*a5c0*/  IMAD.MOV.U32 R3, RZ, RZ, RZ ;  /* 0x000000ffff037224 */ /* 0x000fe200078e00ff */
[----:B------:R-:W-:Y:S06]  /*a5d0*/  BRA `(.L_x_18163) ;  /* 0x0000000c00407947 */ /* 0x000fec0003800000 */
.L_x_18160:
        /* <DEDUP_REMOVED lines=8> */
.L_x_18165:
[----:B--2---:R-:W2:Y:S02]  /*a660*/  LDG.E R2, desc[UR36][R4.64] ;  /* 0x0000002404027981 */ /* 0x004ea4000c1e1900 */
[----:B--2---:R-:W-:Y:S01]  /*a670*/  SHF.R.S32.HI R3, RZ, 0x1f, R2 ;  /* 0x0000001fff037819 */ /* 0x004fe20000011402 */
[----:B------:R-:W-:Y:S06]  /*a680*/  BRA `(.L_x_18163) ;  /* 0x0000000c00147947 */ /* 0x000fec0003800000 */
.L_x_18164:
[----:B--2---:R-:W2:Y:S02]  /*a690*/  LDG.E.S16 R2, desc[UR36][R4.64] ;  /* 0x0000002404027981 */ /* 0x004ea4000c1e1700 */
[----:B--2---:R-:W-:Y:S01]  /*a6a0*/  SHF.R.S32.HI R3, RZ, 0x1f, R2 ;  /* 0x0000001fff037819 */ /* 0x004fe20000011402 */
[----:B------:R-:W-:Y:S06]  /*a6b0*/  BRA `(.L_x_18163) ;  /* 0x0000000c00087947 */ /* 0x000fec0003800000 */
.L_x_18159:
        /* <DEDUP_REMOVED lines=9> */
.L_x_18167:
[----:B------:R-:W2:Y:S02]  /*a750*/  LDG.E.U16 R4, desc[UR36][R4.64] ;  /* 0x0000002404047981 */ /* 0x000ea4000c1e1500 */
[----:B--2---:R-:W-:-:S06]  /*a760*/  HADD2.F32 R2, -RZ, R4.H0_H0 ;  /* 0x20000004ff027230 */ /* 0x004fcc0000004100 */
[----:B------:R-:W3:Y:S02]  /*a770*/  F2I.S64.TRUNC R2, R2 ;  /* 0x0000000200027311 */ /* 0x000ee4000020d900 */
[----:B---3--:R-:W-:Y:S05]  /*a780*/  BRA `(.L_x_18163) ;  /* 0x0000000800d47947 */ /* 0x008fea0003800000 */
.L_x_18166:
        /* <DEDUP_REMOVED lines=9> */
.L_x_18169:
[----:B------:R-:W2:Y:S02]  /*a820*/  LDG.E.U16 R4, desc[UR36][R4.64] ;  /* 0x0000002404047981 */ /* 0x000ea4000c1e1500 */
[----:B--2---:R-:W-:-:S06]  /*a830*/  HADD2.F32 R2, -RZ, R4.H0_H0 ;  /* 0x20000004ff027230 */ /* 0x004fcc0000004100 */
[----:B------:R-:W3:Y:S02]  /*a840*/  F2I.S64.TRUNC R2, R2 ;  /* 0x0000000200027311 */ /* 0x000ee4000020d900 */
[----:B---3--:R-:W-:Y:S05]  /*a850*/  BRA `(.L_x_18163) ;  /* 0x0000000800a07947 */ /* 0x008fea0003800000 */
.L_x_18168:
[----:B--2---:R-:W2:Y:S02]  /*a860*/  LDG.E.64 R2, desc[UR36][R4.64] ;  /* 0x0000002404027981 */ /* 0x004ea4000c1e1b00 */
[----:B--2---:R-:W3:Y:S02]  /*a870*/  F2I.S64.F64.TRUNC R2, R2 ;  /* 0x0000000200027311 */ /* 0x004ee4000030d900 */
[----:B---3--:R-:W-:Y:S05]  /*a880*/  BRA `(.L_x_18163) ;  /* 0x0000000800947947 */ /* 0x008fea0003800000 */
.L_x_18158:
        /* <DEDUP_REMOVED lines=13> */
.L_x_18172:
[----:B--2---:R-:W2:Y:S02]  /*a960*/  LDG.E.64 R2, desc[UR36][R4.64] ;  /* 0x0000002404027981 */ /* 0x004ea4000c1e1b00 */
[----:B--2---:R-:W3:Y:S02]  /*a970*/  F2I.S64.F64.TRUNC R2, R2 ;  /* 0x0000000200027311 */ /* 0x004ee4000030d900 */
[----:B---3--:R-:W-:Y:S05]  /*a980*/  BRA `(.L_x_18163) ;  /* 0x0000000800547947 */ /* 0x008fea0003800000 */
.L_x_18171:
        /* <DEDUP_REMOVED lines=26> */
.L_x_18174:
        /* <DEDUP_REMOVED lines=13> */
.L_x_18173:
[----:B--2---:R-:W2:Y:S02]  /*ac00*/  LDG.E.U16 R2, desc[UR36][R4.64] ;  /* 0x0000002404027981 */ /* 0x004ea4000c1e1500 */
[----:B--2---:R-:W-:-:S06]  /*ac10*/  SHF.L.U32 R2, R2, 0x10, RZ ;  /* 0x0000001002027819 */ /* 0x004fcc00000006ff */
[----:B------:R-:W3:Y:S02]  /*ac20*/  F2I.S64.TRUNC R2, R2 ;  /* 0x0000000200027311 */ /* 0x000ee4000020d900 */
[----:B---3--:R-:W-:Y:S05]  /*ac30*/  BRA `(.L_x_18163) ;  /* 0x0000000400a87947 */ /* 0x008fea0003800000 */
.L_x_18170:
        /* <DEDUP_REMOVED lines=11> */
.L_x_18177:
        /* <DEDUP_REMOVED lines=21> */
.L_x_18181:
[----:B------:R-:W-:Y:S05]  /*ae40*/  BSYNC.RECONVERGENT B1 ;  /* 0x0000000000017941 */ /* 0x000fea0003800200 */
.L_x_18180:
[----:B------:R-:W-:Y:S02]  /*ae50*/  SHF.L.U32 R0, R0, 0x14, RZ ;  /* 0x0000001400007819 */ /* 0x000fe400000006ff */
[----:B------:R-:W-:-:S04]  /*ae60*/  LEA R2, R2, 0x3b800000, 0x17 ;  /* 0x3b80000002027811 */ /* 0x000fc800078eb8ff */
[----:B------:R-:W-:-:S07]  /*ae70*/  LOP3.LUT R2, R2, R0, R7, 0xfe, !PT ;  /* 0x0000000002027212 */ /* 0x000fce00078efe07 */
.L_x_18179:
[----:B------:R-:W-:Y:S05]  /*ae80*/  BSYNC.RECONVERGENT B0 ;  /* 0x0000000000007941 */ /* 0x000fea0003800200 */
.L_x_18178:
[----:B------:R-:W1:Y:S02]  /*ae90*/  F2I.S64.TRUNC R2, R2 ;  /* 0x0000000200027311 */ /* 0x000e64000020d900 */
[----:B-1----:R-:W-:Y:S05]  /*aea0*/  BRA `(.L_x_18163) ;  /* 0x00000004000c7947 */ /* 0x002fea0003800000 */
.L_x_18176:
        /* <DEDUP_REMOVED lines=21> */
.L_x_18185:
[----:B------:R-:W-:Y:S05]  /*b000*/  BSYNC.RECONVERGENT B1 ;  /* 0x0000000000017941 */ /* 0x000fea0003800200 */
.L_x_18184:
[----:B------:R-:W-:Y:S01]  /*b010*/  IMAD.SHL.U32 R0, R0, 0x200000, RZ ;  /* 0x0020000000007824 */ /* 0x000fe200078e00ff */
[----:B------:R-:W-:-:S04]  /*b020*/  LEA R2, R2, 0x37800000, 0x17 ;  /* 0x3780000002027811 */ /* 0x000fc800078eb8ff */
[----:B------:R-:W-:-:S07]  /*b030*/  LOP3.LUT R2, R2, R0, R7, 0xfe, !PT ;  /* 0x0000000002027212 */ /* 0x000fce00078efe07 */
.L_x_18183:
[----:B------:R-:W-:Y:S05]  /*b040*/  BSYNC.RECONVERGENT B0 ;  /* 0x0000000000007941 */ /* 0x000fea0003800200 */
.L_x_18182:
[----:B------:R-:W0:Y:S02]  /*b050*/  F2I.S64.TRUNC R2, R2 ;  /* 0x0000000200027311 */ /* 0x000e24000020d900 */
[----:B0-----:R-:W-:Y:S05]  /*b060*/  BRA `(.L_x_18163) ;  /* 0x00000000009c7947 */ /* 0x001fea0003800000 */
.L_x_18175:
        /* <DEDUP_REMOVED lines=14> */
.L_x_18189:
[----:B------:R-:W-:Y:S05]  /*b150*/  BSYNC.RECONVERGENT B0 ;  /* 0x0000000000007941 */ /* 0x000fea0003800200 */
.L_x_18188:
[----:B------:R-:W2:Y:S02]  /*b160*/  F2I.S64.TRUNC R2, R2 ;  /* 0x0000000200027311 */ /* 0x000ea4000020d900 */
[----:B--2---:R-:W-:Y:S05]  /*b170*/  BRA `(.L_x_18163) ;  /* 0x0000000000587947 */ /* 0x004fea0003800000 */
.L_x_18162:
        /* <DEDUP_REMOVED lines=16> */
.L_x_18190:
[----:B------:R-:W-:Y:S01]  /*b280*/  CS2R R2, SRZ ;  /* 0x0000000000027805 */ /* 0x000fe2000001ff00 */
[----:B------:R-:W-:Y:S06]  /*b290*/  BRA `(.L_x_18163) ;  /* 0x0000000000107947 */ /* 0x000fec0003800000 */
.L_x_18187:
[----:B--2---:R2:W5:Y:S01]  /*b2a0*/  LDG.E.64 R2, desc[UR36][R4.64] ;  /* 0x0000002404027981 */ /* 0x004562000c1e1b00 */
[----:B------:R-:W-:Y:S05]  /*b2b0*/  BRA `(.L_x_18163) ;  /* 0x0000000000087947 */ /* 0x000fea0003800000 */
.L_x_18186:
[----:B--2---:R1:W5:Y:S01]  /*b2c0*/  LDG.E R2, desc[UR36][R4.64] ;  /* 0x0000002404027981 */ /* 0x004362000c1e1900 */
[----:B------:R-:W-:-:S07]  /*b2d0*/  MOV R3, RZ ;  /* 0x000000ff00037202 */ /* 0x000fce0000000f00 */
.L_x_18163:
[----:B------:R-:W0:Y:S02]  /*b2e0*/  LDCU.128 UR4, c[0x0][0x590] ;  /* 0x0000b200ff0477ac */ /* 0x000e240008000c00 */
[----:B0----5:R-:W-:-:S04]  /*b2f0*/  ISETP.GT.U32.AND P0, PT, R2, UR4, PT ;  /* 0x0000000402007c0c */ /* 0x021fc8000bf04070 */
[----:B------:R-:W-:-:S04]  /*b300*/  ISETP.GT.AND.EX P0, PT, R3, UR5, PT, P0 ;  /* 0x0000000503007c0c */ /* 0x000fc8000bf04300 */
[----:B------:R-:W-:Y:S01]  /*b310*/  SEL R0, R2, UR4, P0 ;  /* 0x0000000402007c07 */ /* 0x000fe20008000000 */
[----:B------:R-:W-:Y:S01]  /*b320*/  UPRMT UR4, UR41, 0x9910, URZ ;  /* 0x0000991029047896 */ /* 0x000fe200080000ff */
[----:B------:R-:W-:Y:S02]  /*b330*/  SEL R2, R3, UR5, P0 ;  /* 0x0000000503027c07 */ /* 0x000fe40008000000 */
[----:B------:R-:W-:Y:S01]  /*b340*/  ISETP.LT.U32.AND P0, PT, R0, UR6, PT ;  /* 0x0000000600007c0c */ /* 0x000fe2000bf01070 */
[----:B------:R-:W-:-:S03]  /*b350*/  UISETP.GT.AND UP0, UPT, UR4, 0x9, UPT ;  /* 0x000000090400788c */ /* 0x000fc6000bf04270 */
        /* <DEDUP_REMOVED lines=15> */
.L_x_18194:
[----:B------:R-:W-:Y:S01]  /*b450*/  STG.E.U8 desc[UR36][R16.64], R5 ;  /* 0x0000000510007986 */ /* 0x000fe2000c101124 */
[----:B------:R-:W-:Y:S05]  /*b460*/  EXIT ;  /* 0x000000000000794d */ /* 0x000fea0003800000 */
.L_x_18193:
        /* <DEDUP_REMOVED lines=8> */
.L_x_18197:
[----:B------:R-:W-:Y:S01]  /*b4f0*/  STG.E desc[UR36][R16.64], R5 ;  /* 0x0000000510007986 */ /* 0x000fe2000c101924 */
[----:B------:R-:W-:Y:S05]  /*b500*/  EXIT ;  /* 0x000000000000794d */ /* 0x000fea0003800000 */
.L_x_18196:
[----:B------:R-:W-:Y:S01]  /*b510*/  STG.E.U16 desc[UR36][R16.64], R5 ;  /* 0x0000000510007986 */ /* 0x000fe2000c101524 */
[----:B------:R-:W-:Y:S05]  /*b520*/  EXIT ;  /* 0x000000000000794d */ /* 0x000fea0003800000 */
.L_x_18192:
        /* <DEDUP_REMOVED lines=9> */
.L_x_18199:
[----:B------:R-:W0:Y:S02]  /*b5c0*/  I2F.S64 R0, R2 ;  /* 0x0000000200007312 */ /* 0x000e240000301400 */
[----:B0-----:R-:W-:-:S05]  /*b5d0*/  F2FP.F16.F32.PACK_AB R0, RZ, R0 ;  /* 0x00000000ff00723e */ /* 0x001fca00000000ff */
[----:B------:R-:W-:Y:S01]  /*b5e0*/  STG.E.U16 desc[UR36][R16.64], R0 ;  /* 0x0000000010007986 */ /* 0x000fe2000c101524 */
[----:B------:R-:W-:Y:S05]  /*b5f0*/  EXIT ;  /* 0x000000000000794d */ /* 0x000fea0003800000 */
.L_x_18198:
        /* <DEDUP_REMOVED lines=10> */
.L_x_18201:
[----:B------:R-:W0:Y:S02]  /*b6a0*/  I2F.S64 R2, R2 ;  /* 0x0000000200027312 */ /* 0x000e240000301400 */
[----:B0-----:R-:W-:-:S04]  /*b6b0*/  F2FP.F16.F32.PACK_AB R3, RZ, R2 ;  /* 0x00000002ff03723e */ /* 0x001fc800000000ff */
[----:B------:R-:W-:-:S05]  /*b6c0*/  PRMT R3, R3, 0x5410, RZ ;  /* 0x0000541003037816 */ /* 0x000fca00000000ff */
[----:B------:R-:W-:Y:S01]  /*b6d0*/  STG.E desc[UR36][R16.64], R3 ;  /* 0x0000000310007986 */ /* 0x000fe2000c101924 */
[----:B------:R-:W-:Y:S05]  /*b6e0*/  EXIT ;  /* 0x000000000000794d */ /* 0x000fea0003800000 */
.L_x_18200:
[----:B------:R-:W0:Y:S02]  /*b6f0*/  I2F.F64.S64 R2, R2 ;  /* 0x0000000200027312 */ /* 0x000e240000301c00 */
[----:B0-----:R-:W-:Y:S01]  /*b700*/  STG.E.64 desc[UR36][R16.64], R2 ;  /* 0x0000000210007986 */ /* 0x001fe2000c101b24 */
[----:B------:R-:W-:Y:S05]  /*b710*/  EXIT ;  /* 0x000000000000794d */ /* 0x000fea0003800000 */
.L_x_18191:
        /* <DEDUP_REMOVED lines=12> */
.L_x_18205:
        /* <DEDUP_REMOVED lines=17> */
.L_x_18208:
[----:B------:R-:W-:-:S04]  /*b8f0*/  SHF.R.U32.HI R3, RZ, 0x18, R3 ;  /* 0x00000018ff037819 */ /* 0x000fc80000011603 */
[----:B------:R-:W-:-:S04]  /*b900*/  LOP3.LUT R0, R0, 0x80, R3, 0xf8, !PT ;  /* 0x0000008000007812 */ /* 0x000fc800078ef803 */
[----:B------:R-:W-:-:S07]  /*b910*/  PRMT R8, R0, 0x7610, R8 ;  /* 0x0000761000087816 */ /* 0x000fce0000000008 */
.L_x_18207:
[----:B------:R-:W-:Y:S05]  /*b920*/  BSYNC.RECONVERGENT B0 ;  /* 0x0000000000007941 */ /* 0x000fea0003800200 */
.L_x_18206:
[----:B------:R-:W-:Y:S01]  /*b930*/  STG.E.U8 desc[UR36][R16.64], R8 ;  /* 0x0000000810007986 */ /* 0x000fe2000c101124 */
[----:B------:R-:W-:Y:S05]  /*b940*/  EXIT ;  /* 0x000000000000794d */ /* 0x000fea0003800000 */
.L_x_18204:
        /* <DEDUP_REMOVED lines=17> */
.L_x_18211:
[----:B------:R-:W-:-:S04]  /*ba60*/  SHF.R.U32.HI R3, RZ, 0x18, R3 ;  /* 0x00000018ff037819 */ /* 0x000fc80000011603 */
[----:B------:R-:W-:-:S04]  /*ba70*/  LOP3.LUT R0, R0, 0x80, R3, 0xf8, !PT ;  /* 0x0000008000007812 */ /* 0x000fc800078ef803 */
[----:B------:R-:W-:-:S07]  /*ba80*/  PRMT R8, R0, 0x7610, R8 ;  /* 0x0000761000087816 */ /* 0x000fce0000000008 */
.L_x_18210:
[----:B------:R-:W-:Y:S05]  /*ba90*/  BSYNC.RECONVERGENT B0 ;  /* 0x0000000000007941 */ /* 0x000fea0003800200 */
.L_x_18209:
[----:B------:R-:W-:Y:S01]  /*baa0*/  STG.E.U8 desc[UR36][R16.64], R8 ;  /* 0x0000000810007986 */ /* 0x000fe2000c101124 */
[----:B------:R-:W-:Y:S05]  /*bab0*/  EXIT ;  /* 0x000000000000794d */ /* 0x000fea0003800000 */
.L_x_18203:
        /* <DEDUP_REMOVED lines=23> */
.L_x_18213:
[----:B------:R-:W-:Y:S01]  /*bc30*/  STG.E.64 desc[UR36][R16.64], R2 ;  /* 0x0000000210007986 */ /* 0x000fe2000c101b24 */
[----:B------:R-:W-:Y:S05]  /*bc40*/  EXIT ;  /* 0x000000000000794d */ /* 0x000fea0003800000 */
.L_x_18212:
[----:B------:R-:W-:Y:S01]  /*bc50*/  STG.E desc[UR36][R16.64], R5 ;  /* 0x0000000510007986 */ /* 0x000fe2000c101924 */
[----:B------:R-:W-:Y:S05]  /*bc60*/  EXIT ;  /* 0x000000000000794d */ /* 0x000fea0003800000 */
.L_x_18202:
        /* <DEDUP_REMOVED lines=11> */
.L_x_18215:
[----:B------:R-:W-:Y:S01]  /*bd20*/  CS2R R6, SRZ ;  /* 0x0000000000067805 */ /* 0x000fe2000001ff00 */
[----:B------:R-:W0:Y:S04]  /*bd30*/  I2F.F64.S64 R4, R2 ;  /* 0x0000000200047312 */ /* 0x000e280000301c00 */
[----:B0-----:R-:W-:Y:S01]  /*bd40*/  STG.E.128 desc[UR36][R16.64], R4 ;  /* 0x0000000410007986 */ /* 0x001fe2000c101d24 */
[----:B------:R-:W-:Y:S05]  /*bd50*/  EXIT ;  /* 0x000000000000794d */ /* 0x000fea0003800000 */
.L_x_18214:
[----:B------:R-:W-:-:S09]  /*bd60*/  UISETP.NE.AND UP0, UPT, UR4, 0xf, UPT ;  /* 0x0000000f0400788c */ /* 0x000fd2000bf05270 */
[----:B------:R-:W-:Y:S05]  /*bd70*/  BRA.U !UP0, `(.L_x_18216) ;  /* 0x0000000108e87547 */ /* 0x000fea000b800000 */
[----:B------:R-:W-:-:S09]  /*bd80*/  UISETP.NE.AND UP0, UPT, UR4, 0x17, UPT ;  /* 0x000000170400788c */ /* 0x000fd2000bf05270 */
[----:B------:R-:W-:Y:S05]  /*bd90*/  BRA.U !UP0, `(.L_x_18217) ;  /* 0x0000000108907547 */ /* 0x000fea000b800000 */
[----:B------:R-:W-:-:S09]  /*bda0*/  UISETP.NE.AND UP0, UPT, UR4, 0x18, UPT ;  /* 0x000000180400788c */ /* 0x000fd2000bf05270 */
[----:B------:R-:W-:Y:S05]  /*bdb0*/  BRA.U !UP0, `(.L_x_18218) ;  /* 0x0000000108447547 */ /* 0x000fea000b800000 */
.L_x_18195:
        /* <DEDUP_REMOVED lines=16> */
.L_x_18219:
[----:B------:R-:W-:Y:S05]  /*bec0*/  EXIT ;  /* 0x000000000000794d */ /* 0x000fea0003800000 */
.L_x_18218:
        /* <DEDUP_REMOVED lines=13> */
.L_x_18221:
[----:B------:R-:W-:Y:S05]  /*bfa0*/  BSYNC.RECONVERGENT B0 ;  /* 0x0000000000007941 */ /* 0x000fea0003800200 */
.L_x_18220:
[----:B------:R-:W-:-:S05]  /*bfb0*/  LOP3.LUT R5, R0, 0x80, R5, 0xf8, !PT ;  /* 0x0000008000057812 */ /* 0x000fca00078ef805 */
[----:B------:R-:W-:Y:S01]  /*bfc0*/  STG.E.U8 desc[UR36][R16.64], R5 ;  /* 0x0000000510007986 */ /* 0x000fe2000c101124 */
[----:B------:R-:W-:Y:S05]  /*bfd0*/  EXIT ;  /* 0x000000000000794d */ /* 0x000fea0003800000 */
.L_x_18217:
        /* <DEDUP_REMOVED lines=12> */
.L_x_18223:
[----:B------:R-:W-:Y:S01]  /*c0a0*/  IMAD.MOV.U32 R0, RZ, RZ, 0x7f ;  /* 0x0000007fff007424 */ /* 0x000fe200078e00ff */
[----:B------:R-:W-:-:S04]  /*c0b0*/  ISETP.GT.U32.AND P0, PT, R4, 0x7f800000, PT ;  /* 0x7f8000000400780c */ /* 0x000fc80003f04070 */
[----:B------:R-:W-:-:S09]  /*c0c0*/  SEL R0, R0, 0x7c, P0 ;  /* 0x0000007c00007807 */ /* 0x000fd20000000000 */
.L_x_18224:
[----:B------:R-:W-:Y:S05]  /*c0d0*/  BSYNC.RECONVERGENT B0 ;  /* 0x0000000000007941 */ /* 0x000fea0003800200 */
.L_x_18222:
[----:B------:R-:W-:-:S04]  /*c0e0*/  SHF.R.U32.HI R3, RZ, 0x18, R3 ;  /* 0x00000018ff037819 */ /* 0x000fc80000011603 */
[----:B------:R-:W-:-:S05]  /*c0f0*/  LOP3.LUT R3, R0, 0x80, R3, 0xf8, !PT ;  /* 0x0000008000037812 */ /* 0x000fca00078ef803 */
[----:B------:R-:W-:Y:S01]  /*c100*/  STG.E.U8 desc[UR36][R16.64], R3 ;  /* 0x0000000310007986 */ /* 0x000fe2000c101124 */
[----:B------:R-:W-:Y:S05]  /*c110*/  EXIT ;  /* 0x000000000000794d */ /* 0x000fea0003800000 */
.L_x_18216:
[----:B------:R-:W0:Y:S02]  /*c120*/  I2F.S64 R0, R2 ;  /* 0x0000000200007312 */ /* 0x000e240000301400 */
[----:B0-----:R-:W-:-:S05]  /*c130*/  F2FP.BF16.F32.PACK_AB R0, RZ, R0 ;  /* 0x00000000ff00723e */ /* 0x001fca00000010ff */
[----:B------:R-:W-:Y:S01]  /*c140*/  STG.E.U16 desc[UR36][R16.64], R0 ;  /* 0x0000000010007986 */ /* 0x000fe2000c101524 */
[----:B------:R-:W-:Y:S05]  /*c150*/  EXIT ;  /* 0x000000000000794d */ /* 0x000fea0003800000 */
.L_x_18225:
        /* <DEDUP_REMOVED lines=10> */
.L_x_35988:


//--------------------- .text._ZN2at6native27unrolled_elementwise_kernelIZZZNS0_17clamp_kernel_cudaERNS_18TensorIteratorBaseERKN3c106ScalarES7_ENKUlvE_clEvENKUlvE2_clEvEUllE_St5arrayIPcLm2EELi4E23TrivialOffsetCalculatorILi1EjESF_NS0_6memory12LoadWithCastILi1EEENSG_13StoreWithCastILi1EEEEEviT_T0_T2_T3_T4_T5_ --------------------------
	.section	.text._ZN2at6native27unrolled_elementwise_kernelIZZZNS0_17clamp_kernel_cudaERNS_18TensorIteratorBaseERKN3c106ScalarES7_ENKUlvE_clEvENKUlvE2_clEvEUllE_St5arrayIPcLm2EELi4E23TrivialOffsetCalculatorILi1EjESF_NS0_6memory12LoadWithCastILi1EEENSG_13StoreWithCastILi1EEEEEviT_T0_T2_T3_T4_T5_,"ax",@progbits
	.align	128
        .global         _ZN2at6native27unrolled_elementwise_kernelIZZZNS0_17clamp_kernel_cudaERNS_18TensorIteratorBaseERKN3c106ScalarES7_ENKUlvE_clEvENKUlvE2_clEvEUllE_St5arrayIPcLm2EELi4E23TrivialOffsetCalculatorILi1EjESF_NS0_6memory12LoadWithCastILi1EEENSG_13StoreWithCastILi1EEEEEviT_T0_T2_T3_T4_T5_
        .type           _ZN2at6native27unrolled_elementwise_kernelIZZZNS0_17clamp_kernel_cudaERNS_18TensorIteratorBaseERKN3c106ScalarES7_ENKUlvE_clEvENKUlvE2_clEvEUllE_St5arrayIPcLm2EELi4E23TrivialOffsetCalculatorILi1EjESF_NS0_6memory12LoadWithCastILi1EEENSG_13StoreWithCastILi1EEEEEviT_T0_T2_T3_T4_T5_,@function
        .size           _ZN2at6native27unrolled_elementwise_kernelIZZZNS0_17clamp_kernel_cudaERNS_18TensorIteratorBaseERKN3c106ScalarES7_ENKUlvE_clEvENKUlvE2_clEvEUllE_St5arrayIPcLm2EELi4E23TrivialOffsetCalculatorILi1EjESF_NS0_6memory12LoadWithCastILi1EEENSG_13StoreWithCastILi1EEEEEviT_T0_T2_T3_T4_T5_,(.L_x_35989 - _ZN2at6native27unrolled_elementwise_kernelIZZZNS0_17clamp_kernel_cudaERNS_18TensorIteratorBaseERKN3c106ScalarES7_ENKUlvE_clEvENKUlvE2_clEvEUllE_St5arrayIPcLm2EELi4E23TrivialOffsetCalculatorILi1EjESF_NS0_6memory12LoadWithCastILi1EEENSG_13StoreWithCastILi1EEEEEviT_T0_T2_T3_T4_T5_)
        .other          _ZN2at6native27unrolled_elementwise_kernelIZZZNS0_17clamp_kernel_cudaERNS_18TensorIteratorBaseERKN3c106ScalarES7_ENKUlvE_clEvENKUlvE2_clEvEUllE_St5arrayIPcLm2EELi4E23TrivialOffsetCalculatorILi1EjESF_NS0_6memory12LoadWithCastILi1EEENSG_13StoreWithCastILi1EEEEEviT_T0_T2_T3_T4_T5_,@"STO_CUDA_ENTRY STV_DEFAULT"
_ZN2at6native27unrolled_elementwise_kernelIZZZNS0_17clamp_kernel_cudaERNS_18TensorIteratorBaseERKN3c106ScalarES7_ENKUlvE_clEvENKUlvE2_clEvEUllE_St5arrayIPcLm2EELi4E23TrivialOffsetCalculatorILi1EjESF_NS0_6memory12LoadWithCastILi1EEENSG_13StoreWithCastILi1EEEEEviT_T0_T2_T3_T4_T5_:
.text._ZN2at6native27unrolled_elementwise_kernelIZZZNS0_17clamp_kernel_cudaERNS_18TensorIteratorBaseERKN3c106ScalarES7_ENKUlvE_clEvENKUlvE2_clEvEUllE_St5arrayIPcLm2EELi4E23TrivialOffsetCalculatorILi1EjESF_NS0_6memory12LoadWithCastILi1EEENSG_13StoreWithCastILi1EEEEEviT_T0_T2_T3_T4_T5_:
        /* <DEDUP_REMOVED lines=32> */
.L_x_18231:
[----:B------:R1:W5:Y:S01]  /*0200*/  LDG.E.U8 R28, desc[UR36][R4.64] ;  /* 0x00000024041c7981 */ /* 0x000362000c1e1100 */
[----:B------:R-:W-:Y:S01]  /*0210*/  IMAD.MOV.U32 R29, RZ, RZ, RZ ;  /* 0x000000ffff1d7224 */ /* 0x000fe200078e00ff */
[----:B------:R-:W-:Y:S06]  /*0220*/  BRA `(.L_x_18233) ;  /* 0x0000000c00447947 */ /* 0x000fec0003800000 */
.L_x_18230:
        /* <DEDUP_REMOVED lines=8> */
.L_x_18235:
[----:B------:R-:W2:Y:S02]  /*02b0*/  LDG.E R28, desc[UR36][R4.64] ;  /* 0x00000024041c7981 */ /* 0x000ea4000c1e1900 */
[----:B--2---:R-:W-:Y:S01]  /*02c0*/  SHF.R.S32.HI R29, RZ, 0x1f, R28 ;  /* 0x0000001fff1d7819 */ /* 0x004fe2000001141c */
[----:B------:R-:W-:Y:S06]  /*02d0*/  BRA `(.L_x_18233) ;  /* 0x0000000c00187947 */ /* 0x000fec0003800000 */
.L_x_18234:
[----:B------:R-:W2:Y:S02]  /*02e0*/  LDG.E.S16 R28, desc[UR36][R4.64] ;  /* 0x00000024041c7981 */ /* 0x000ea4000c1e1700 */
[----:B--2---:R-:W-:Y:S01]  /*02f0*/  SHF.R.S32.HI R29, RZ, 0x1f, R28 ;  /* 0x0000001fff1d7819 */ /* 0x004fe2000001141c */
[----:B------:R-:W-:Y:S06]  /*0300*/  BRA `(.L_x_18233) ;  /* 0x0000000c000c7947 */ /* 0x000fec0003800000 */
.L_x_18229:
        /* <DEDUP_REMOVED lines=9> */
.L_x_18237:
[----:B------:R-:W2:Y:S02]  /*03a0*/  LDG.E.U16 R4, desc[UR36][R4.64] ;  /* 0x0000002404047981 */ /* 0x000ea4000c1e1500 */
[----:B--2---:R-:W-:-:S06]  /*03b0*/  HADD2.F32 R28, -RZ, R4.H0_H0 ;  /* 0x20000004ff1c7230 */ /* 0x004fcc0000004100 */
[----:B------:R-:W2:Y:S02]  /*03c0*/  F2I.S64.TRUNC R28, R28 ;  /* 0x0000001c001c7311 */ /* 0x000ea4000020d900 */
[----:B--2---:R-:W-:Y:S05]  /*03d0*/  BRA `(.L_x_18233) ;  /* 0x0000000800d87947 */ /* 0x004fea0003800000 */
.L_x_18236:
        /* <DEDUP_REMOVED lines=9> */
.L_x_18239:
[----:B------:R-:W2:Y:S02]  /*0470*/  LDG.E.U16 R4, desc[UR36][R4.64] ;  /* 0x0000002404047981 */ /* 0x000ea4000c1e1500 */
[----:B--2---:R-:W-:-:S06]  /*0480*/  HADD2.F32 R28, -RZ, R4.H0_H0 ;  /* 0x20000004ff1c7230 */ /* 0x004fcc0000004100 */
[----:B------:R-:W2:Y:S02]  /*0490*/  F2I.S64.TRUNC R28, R28 ;  /* 0x0000001c001c7311 */ /* 0x000ea4000020d900 */
[----:B--2---:R-:W-:Y:S05]  /*04a0*/  BRA `(.L_x_18233) ;  /* 0x0000000800a47947 */ /* 0x004fea0003800000 */
.L_x_18238:
[----:B------:R-:W2:Y:S02]  /*04b0*/  LDG.E.64 R4, desc[UR36][R4.64] ;  /* 0x0000002404047981 */ /* 0x000ea4000c1e1b00 */
[----:B--2---:R2:W3:Y:S02]  /*04c0*/  F2I.S64.F64.TRUNC R28, R4 ;  /* 0x00000004001c7311 */ /* 0x0044e4000030d900 */
[----:B--23--:R-:W-:Y:S05]  /*04d0*/  BRA `(.L_x_18233) ;  /* 0x0000000800987947 */ /* 0x00cfea0003800000 */
.L_x_18228:
        /* <DEDUP_REMOVED lines=13> */
.L_x_18242:
[----:B------:R-:W2:Y:S02]  /*05b0*/  LDG.E.64 R4, desc[UR36][R4.64] ;  /* 0x0000002404047981 */ /* 0x000ea4000c1e1b00 */
[----:B--2---:R2:W3:Y:S02]  /*05c0*/  F2I.S64.F64.TRUNC R28, R4 ;  /* 0x00000004001c7311 */ /* 0x0044e4000030d900 */
[----:B--23--:R-:W-:Y:S05]  /*05d0*/  BRA `(.L_x_18233) ;  /* 0x0000000800587947 */ /* 0x00cfea0003800000 */
.L_x_18241:
        /* <DEDUP_REMOVED lines=26> */
.L_x_18244:
        /* <DEDUP_REMOVED lines=14> */
.L_x_18243:
[----:B------:R-:W2:Y:S02]  /*0860*/  LDG.E.U16 R28, desc[UR36][R4.64] ;  /* 0x00000024041c7981 */ /* 0x000ea4000c1e1500 */
[----:B--2---:R-:W-:-:S06]  /*0870*/  IMAD.U32 R28, R28, 0x10000, RZ ;  /* 0x000100001c1c7824 */ /* 0x004fcc00078e00ff */
[----:B------:R-:W2:Y:S02]  /*0880*/  F2I.S64.TRUNC R28, R28 ;  /* 0x0000001c001c7311 */ /* 0x000ea4000020d900 */
[----:B--2---:R-:W-:Y:S05]  /*0890*/  BRA `(.L_x_18233) ;  /* 0x0000000400a87947 */ /* 0x004fea0003800000 */
.L_x_18240:
        /* <DEDUP_REMOVED lines=11> */
.L_x_18247:
        /* <DEDUP_REMOVED lines=21> */
.L_x_18251:
[----:B------:R-:W-:Y:S05]  /*0aa0*/  BSYNC.RECONVERGENT B1 ;  /* 0x0000000000017941 */ /* 0x000fea0003800200 */
.L_x_18250:
[----:B------:R-:W-:Y:S01]  /*0ab0*/  IMAD.SHL.U32 R0, R0, 0x100000, RZ ;  /* 0x0010000000007824 */ /* 0x000fe200078e00ff */
[----:B------:R-:W-:-:S04]  /*0ac0*/  LEA R3, R3, 0x3b800000, 0x17 ;  /* 0x3b80000003037811 */ /* 0x000fc800078eb8ff */
[----:B------:R-:W-:-:S07]  /*0ad0*/  LOP3.LUT R28, R3, R0, R7, 0xfe, !PT ;  /* 0x00000000031c7212 */ /* 0x000fce00078efe07 */
.L_x_18249:
[----:B------:R-:W-:Y:S05]  /*0ae0*/  BSYNC.RECONVERGENT B0 ;  /* 0x0000000000007941 */ /* 0x000fea0003800200 */
.L_x_18248:
[----:B------:R-:W4:Y:S02]  /*0af0*/  F2I.S64.TRUNC R28, R28 ;  /* 0x0000001c001c7311 */ /* 0x000f24000020d900 */
[----:B----4-:R-:W-:Y:S05]  /*0b00*/  BRA `(.L_x_18233) ;  /* 0x00000004000c7947 */ /* 0x010fea0003800000 */
.L_x_18246:
        /* <DEDUP_REMOVED lines=21> */
.L_x_18255:
[----:B------:R-:W-:Y:S05]  /*0c60*/  BSYNC.RECONVERGENT B1 ;  /* 0x0000000000017941 */ /* 0x000fea0003800200 */
.L_x_18254:
[----:B------:R-:W-:Y:S01]  /*0c70*/  IMAD.SHL.U32 R0, R0, 0x200000, RZ ;  /* 0x0020000000007824 */ /* 0x000fe200078e00ff */
[----:B------:R-:W-:-:S04]  /*0c80*/  LEA R3, R3, 0x37800000, 0x17 ;  /* 0x3780000003037811 */ /* 0x000fc800078eb8ff */
[----:B------:R-:W-:-:S07]  /*0c90*/  LOP3.LUT R28, R3, R0, R7, 0xfe, !PT ;  /* 0x00000000031c7212 */ /* 0x000fce00078efe07 */
.L_x_18253:
[----:B------:R-:W-:Y:S05]  /*0ca0*/  BSYNC.RECONVERGENT B0 ;  /* 0x0000000000007941 */ /* 0x000fea0003800200 */
.L_x_18252:
[----:B------:R-:W4:Y:S02]  /*0cb0*/  F2I.S64.TRUNC R28, R28 ;  /* 0x0000001c001c7311 */ /* 0x000f24000020d900 */
[----:B----4-:R-:W-:Y:S05]  /*0cc0*/  BRA `(.L_x_18233) ;  /* 0x00000000009c7947 */ /* 0x010fea0003800000 */
.L_x_18245:
[----:B------:R-:W-:-:S09]  /*0cd0*/  UISETP.NE.AND UP0, UPT, UR4, 0x1c, UPT ;  /* 0x0000001c0400788c */ /* 0x000fd2000bf05270 */
[----:B------:R-:W-:Y:S05]  /*0ce0*/  BRA.U !UP0, `(.L_x_18256) ;  /* 0x00000001088c7547 */ /* 0x000fea000b800000 */
[----:B------:R-:W-:-:S09]  /*0cf0*/  UISETP.NE.AND UP0, UPT, UR4, 0x1d, UPT ;  /* 0x0000001d0400788c */ /* 0x000fd2000bf05270 */
[----:B------:R-:W-:Y:S05]  /*0d00*/  BRA.U !UP0, `(.L_x_18257) ;  /* 0x00000001087c7547 */ /* 0x000fea000b800000 */
[----:B------:R-:W-:-:S09]  /*0d10*/  UISETP.NE.AND UP0, UPT, UR4, 0x2c, UPT ;  /* 0x0000002c0400788c */ /* 0x000fd2000bf05270 */
[----:B------:R-:W-:Y:S05]  /*0d20*/  BRA.U !UP0, `(.L_x_18258) ;  /* 0x0000000108487547 */ /* 0x000fea000b800000 */
.L_x_18232:
        /* <DEDUP_REMOVED lines=16> */
.L_x_18259:
[----:B------:R-:W-:Y:S01]  /*0e30*/  CS2R R28, SRZ ;  /* 0x00000000001c7805 */ /* 0x000fe2000001ff00 */
[----:B------:R-:W-:Y:S06]  /*0e40*/  BRA `(.L_x_18233) ;  /* 0x00000000003c7947 */ /* 0x000fec0003800000 */
.L_x_18258:
        /* <DEDUP_REMOVED lines=8> */
.L_x_18261:
[----:B------:R-:W-:Y:S05]  /*0ed0*/  BSYNC.RECONVERGENT B0 ;  /* 0x0000000000007941 */ /* 0x000fea0003800200 */
.L_x_18260:
[----:B------:R-:W2:Y:S02]  /*0ee0*/  F2I.S64.TRUNC R28, R28 ;  /* 0x0000001c001c7311 */ /* 0x000ea4000020d900 */
[----:B--2---:R-:W-:Y:S05]  /*0ef0*/  BRA `(.L_x_18233) ;  /* 0x0000000000107947 */ /* 0x004fea0003800000 */
.L_x_18257:
[----:B------:R2:W5:Y:S01]  /*0f00*/  LDG.E.64 R28, desc[UR36][R4.64] ;  /* 0x00000024041c7981 */ /* 0x000562000c1e1b00 */
[----:B------:R-:W-:Y:S05]  /*0f10*/  BRA `(.L_x_18233) ;  /* 0x0000000000087947 */ /* 0x000fea0003800000 */
.L_x_18256:
[----:B------:R3:W5:Y:S01]  /*0f20*/  LDG.E R28, desc[UR36][R4.64] ;  /* 0x00000024041c7981 */ /* 0x000762000c1e1900 */
[----:B------:R-:W-:-:S07]  /*0f30*/  IMAD.MOV.U32 R29, RZ, RZ, RZ ;  /* 0x000000ffff1d7224 */ /* 0x000fce00078e00ff */
.L_x_18233:
[----:B------:R-:W-:-:S07]  /*0f40*/  VIADD R17, R19, 0x80 ;  /* 0x0000008013117836 */ /* 0x000fce0000000000 */
.L_x_18227:
[----:B------:R-:W-:Y:S05]  /*0f50*/  BSYNC.RECONVERGENT B6 ;  /* 0x0000000000067941 */ /* 0x000fea0003800200 */
.L_x_18226:
        /* <DEDUP_REMOVED lines=24> */
.L_x_18267:
[----:B------:R4:W5:Y:S01]  /*10e0*/  LDG.E.U8 R26, desc[UR36][R4.64] ;  /* 0x00000024041a7981 */ /* 0x000962000c1e1100 */
[----:B------:R-:W-:Y:S01]  /*10f0*/  IMAD.MOV.U32 R27, RZ, RZ, RZ ;  /* 0x000000ffff1b7224 */ /* 0x000fe200078e00ff */
[----:B------:R-:W-:Y:S06]  /*1100*/  BRA `(.L_x_18269) ;  /* 0x0000000c00447947 */ /* 0x000fec0003800000 */
.L_x_18266:
        /* <DEDUP_REMOVED lines=8> */
.L_x_18271:
[----:B------:R-:W2:Y:S02]  /*1190*/  LDG.E R26, desc[UR36][R4.64] ;  /* 0x00000024041a7981 */ /* 0x000ea4000c1e1900 */
[----:B--2---:R-:W-:Y:S01]  /*11a0*/  SHF.R.S32.HI R27, RZ, 0x1f, R26 ;  /* 0x0000001fff1b7819 */ /* 0x004fe2000001141a */
[----:B------:R-:W-:Y:S06]  /*11b0*/  BRA `(.L_x_18269) ;  /* 0x0000000c00187947 */ /* 0x000fec0003800000 */
.L_x_18270:
[----:B------:R-:W2:Y:S02]  /*11c0*/  LDG.E.S16 R26, desc[UR36][R4.64] ;  /* 0x00000024041a7981 */ /* 0x000ea4000c1e1700 */
[----:B--2---:R-:W-:Y:S01]  /*11d0*/  SHF.R.S32.HI R27, RZ, 0x1f, R26 ;  /* 0x0000001fff1b7819 */ /* 0x004fe2000001141a */
[----:B------:R-:W-:Y:S06]  /*11e0*/  BRA `(.L_x_18269) ;  /* 0x0000000c000c7947 */ /* 0x000fec0003800000 */
.L_x_18265:
        /* <DEDUP_REMOVED lines=9> */
.L_x_18273:
[----:B------:R-:W2:Y:S02]  /*1280*/  LDG.E.U16 R4, desc[UR36][R4.64] ;  /* 0x0000002404047981 */ /* 0x000ea4000c1e1500 */
[----:B--2---:R-:W-:-:S06]  /*1290*/  HADD2.F32 R26, -RZ, R4.H0_H0 ;  /* 0x20000004ff1a7230 */ /* 0x004fcc0000004100 */
[----:B------:R-:W3:Y:S02]  /*12a0*/  F2I.S64.TRUNC R26, R26 ;  /* 0x0000001a001a7311 */ /* 0x000ee4000020d900 */
[----:B---3--:R-:W-:Y:S05]  /*12b0*/  BRA `(.L_x_18269) ;  /* 0x0000000800d87947 */ /* 0x008fea0003800000 */
.L_x_18272:
        /* <DEDUP_REMOVED lines=9> */
.L_x_18275:
[----:B------:R-:W2:Y:S02]  /*1350*/  LDG.E.U16 R4, desc[UR36][R4.64] ;  /* 0x0000002404047981 */ /* 0x000ea4000c1e1500 */
[----:B--2---:R-:W-:-:S06]  /*1360*/  HADD2.F32 R26, -RZ, R4.H0_H0 ;  /* 0x20000004ff1a7230 */ /* 0x004fcc0000004100 */
[----:B------:R-:W3:Y:S02]  /*1370*/  F2I.S64.TRUNC R26, R26 ;  /* 0x0000001a001a7311 */ /* 0x000ee4000020d900 */
[----:B---3--:R-:W-:Y:S05]  /*1380*/  BRA `(.L_x_18269) ;  /* 0x0000000800a47947 */ /* 0x008fea0003800000 */
.L_x_18274:
[----:B------:R-:W2:Y:S02]  /*1390*/  LDG.E.64 R4, desc[UR36][R4.64] ;  /* 0x0000002404047981 */ /* 0x000ea4000c1e1b00 */
[----:B--2---:R3:W4:Y:S02]  /*13a0*/  F2I.S64.F64.TRUNC R26, R4 ;  /* 0x00000004001a7311 */ /* 0x004724000030d900 */
[----:B---34-:R-:W-:Y:S05]  /*13b0*/  BRA `(.L_x_18269) ;  /* 0x0000000800987947 */ /* 0x018fea0003800000 */
.L_x_18264:
        /* <DEDUP_REMOVED lines=13> */
.L_x_18278:
[----:B------:R-:W2:Y:S02]  /*1490*/  LDG.E.64 R4, desc[UR36][R4.64] ;  /* 0x0000002404047981 */ /* 0x000ea4000c1e1b00 */
[----:B--2---:R0:W1:Y:S02]  /*14a0*/  F2I.S64.F64.TRUNC R26, R4 ;  /* 0x00000004001a7311 */ /* 0x004064000030d900 */
[----:B01----:R-:W-:Y:S05]  /*14b0*/  BRA `(.L_x_18269) ;  /* 0x0000000800587947 */ /* 0x003fea0003800000 */
.L_x_18277:
        /* <DEDUP_REMOVED lines=26> */
.L_x_18280:
        /* <DEDUP_REMOVED lines=14> */
.L_x_18279:
[----:B------:R-:W2:Y:S02]  /*1740*/  LDG.E.U16 R26, desc[UR36][R4.64] ;  /* 0x00000024041a7981 */ /* 0x000ea4000c1e1500 */
[----:B--2---:R-:W-:-:S06]  /*1750*/  IMAD.U32 R26, R26, 0x10000, RZ ;  /* 0x000100001a1a7824 */ /* 0x004fcc00078e00ff */
[----:B------:R-:W0:Y:S02]  /*1760*/  F2I.S64.TRUNC R26, R26 ;  /* 0x0000001a001a7311 */ /* 0x000e24000020d900 */
[----:B0-----:R-:W-:Y:S05]  /*1770*/  BRA `(.L_x_18269) ;  /* 0x0000000400a87947 */ /* 0x001fea0003800000 */
.L_x_18276:
        /* <DEDUP_REMOVED lines=11> */
.L_x_18283:
        /* <DEDUP_REMOVED lines=21> */
.L_x_18287:
[----:B------:R-:W-:Y:S05]  /*1980*/  BSYNC.RECONVERGENT B1 ;  /* 0x0000000000017941 */ /* 0x000fea0003800200 */
.L_x_18286:
[----:B------:R-:W-:Y:S01]  /*1990*/  IMAD.SHL.U32 R0, R0, 0x100000, RZ ;  /* 0x0010000000007824 */ /* 0x000fe200078e00ff */
[----:B------:R-:W-:-:S04]  /*19a0*/  LEA R3, R3, 0x3b800000, 0x17 ;  /* 0x3b80000003037811 */ /* 0x000fc800078eb8ff */
[----:B------:R-:W-:-:S07]  /*19b0*/  LOP3.LUT R26, R3, R0, R7, 0xfe, !PT ;  /* 0x00000000031a7212 */ /* 0x000fce00078efe07 */
.L_x_18285:
[----:B------:R-:W-:Y:S05]  /*19c0*/  BSYNC.RECONVERGENT B0 ;  /* 0x0000000000007941 */ /* 0x000fea0003800200 */
.L_x_18284:
[----:B------:R-:W2:Y:S02]  /*19d0*/  F2I.S64.TRUNC R26, R26 ;  /* 0x0000001a001a7311 */ /* 0x000ea4000020d900 */
[----:B--2---:R-:W-:Y:S05]  /*19e0*/  BRA `(.L_x_18269) ;  /* 0x00000004000c7947 */ /* 0x004fea0003800000 */
.L_x_18282:
        /* <DEDUP_REMOVED lines=21> */
.L_x_18291:
[----:B------:R-:W-:Y:S05]  /*1b40*/  BSYNC.RECONVERGENT B1 ;  /* 0x0000000000017941 */ /* 0x000fea0003800200 */
.L_x_18290:
[----:B------:R-:W-:Y:S01]  /*1b50*/  IMAD.SHL.U32 R0, R0, 0x200000, RZ ;  /* 0x0020000000007824 */ /* 0x000fe200078e00ff */
[----:B------:R-:W-:-:S04]  /*1b60*/  LEA R3, R3, 0x37800000, 0x17 ;  /* 0x3780000003037811 */ /* 0x000fc800078eb8ff */
[----:B------:R-:W-:-:S07]  /*1b70*/  LOP3.LUT R26, R3, R0, R7, 0xfe, !PT ;  /* 0x00000000031a7212 */ /* 0x000fce00078efe07 */
.L_x_18289:
[----:B------:R-:W-:Y:S05]  /*1b80*/  BSYNC.RECONVERGENT B0 ;  /* 0x0000000000007941 */ /* 0x000fea0003800200 */
.L_x_18288:
[----:B------:R-:W2:Y:S02]  /*1b90*/  F2I.S64.TRUNC R26, R26 ;  /* 0x0000001a001a7311 */ /* 0x000ea4000020d900 */
[----:B--2---:R-:W-:Y:S05]  /*1ba0*/  BRA `(.L_x_18269) ;  /* 0x00000000009c7947 */ /* 0x004fea0003800000 */
.L_x_18281:
        /* <DEDUP_REMOVED lines=14> */
.L_x_18295:
[----:B------:R-:W-:Y:S05]  /*1c90*/  BSYNC.RECONVERGENT B0 ;  /* 0x0000000000007941 */ /* 0x000fea0003800200 */
.L_x_18294:
[----:B------:R-:W2:Y:S02]  /*1ca0*/  F2I.S64.TRUNC R26, R26 ;  /* 0x0000001a001a7311 */ /* 0x000ea4000020d900 */
[----:B--2---:R-:W-:Y:S05]  /*1cb0*/  BRA `(.L_x_18269) ;  /* 0x0000000000587947 */ /* 0x004fea0003800000 */
.L_x_18268:
        /* <DEDUP_REMOVED lines=16> */
.L_x_18296:
[----:B------:R-:W-:Y:S01]  /*1dc0*/  CS2R R26, SRZ ;  /* 0x00000000001a7805 */ /* 0x000fe2000001ff00 */
[----:B------:R-:W-:Y:S06]  /*1dd0*/  BRA `(.L_x_18269) ;  /* 0x0000000000107947 */ /* 0x000fec0003800000 */
.L_x_18293:
[----:B------:R1:W5:Y:S01]  /*1de0*/  LDG.E.64 R26, desc[UR36][R4.64] ;  /* 0x00000024041a7981 */ /* 0x000362000c1e1b00 */
[----:B------:R-:W-:Y:S05]  /*1df0*/  BRA `(.L_x_18269) ;  /* 0x0000000000087947 */ /* 0x000fea0003800000 */
.L_x_18292:
[----:B------:R0:W5:Y:S01]  /*1e00*/  LDG.E R26, desc[UR36][R4.64] ;  /* 0x00000024041a7981 */ /* 0x000162000c1e1900 */
[----:B------:R-:W-:-:S07]  /*1e10*/  IMAD.MOV.U32 R27, RZ, RZ, RZ ;  /* 0x000000ffff1b7224 */ /* 0x000fce00078e00ff */
.L_x_18269:
[----:B------:R-:W-:-:S07]  /*1e20*/  VIADD R17, R17, 0x80 ;  /* 0x0000008011117836 */ /* 0x000fce0000000000 */
.L_x_18263:
[----:B------:R-:W-:Y:S05]  /*1e30*/  BSYNC.RECONVERGENT B6 ;  /* 0x0000000000067941 */ /* 0x000fea0003800200 */
.L_x_18262:
        /* <DEDUP_REMOVED lines=24> */
.L_x_18302:
[----:B------:R4:W5:Y:S01]  /*1fc0*/  LDG.E.U8 R24, desc[UR36][R4.64] ;  /* 0x0000002404187981 */ /* 0x000962000c1e1100 */
[----:B------:R-:W-:Y:S01]  /*1fd0*/  IMAD.MOV.U32 R25, RZ, RZ, RZ ;  /* 0x000000ffff197224 */ /* 0x000fe200078e00ff */
[----:B------:R-:W-:Y:S06]  /*1fe0*/  BRA `(.L_x_18304) ;  /* 0x0000000c00447947 */ /* 0x000fec0003800000 */
.L_x_18301:
        /* <DEDUP_REMOVED lines=8> */
.L_x_18306:
[----:B------:R-:W2:Y:S02]  /*2070*/  LDG.E R24, desc[UR36][R4.64] ;  /* 0x0000002404187981 */ /* 0x000ea4000c1e1900 */
[----:B--2---:R-:W-:Y:S01]  /*2080*/  SHF.R.S32.HI R25, RZ, 0x1f, R24 ;  /* 0x0000001fff197819 */ /* 0x004fe20000011418 */
[----:B------:R-:W-:Y:S06]  /*2090*/  BRA `(.L_x_18304) ;  /* 0x0000000c00187947 */ /* 0x000fec0003800000 */
.L_x_18305:
[----:B------:R-:W2:Y:S02]  /*20a0*/  LDG.E.S16 R24, desc[UR36][R4.64] ;  /* 0x0000002404187981 */ /* 0x000ea4000c1e1700 */
[----:B--2---:R-:W-:Y:S01]  /*20b0*/  SHF.R.S32.HI R25, RZ, 0x1f, R24 ;  /* 0x0000001fff197819 */ /* 0x004fe20000011418 */
[----:B------:R-:W-:Y:S06]  /*20c0*/  BRA `(.L_x_18304) ;  /* 0x0000000c000c7947 */ /* 0x000fec0003800000 */
.L_x_18300:
        /* <DEDUP_REMOVED lines=9> */
.L_x_18308:
[----:B------:R-:W2:Y:S02]  /*2160*/  LDG.E.U16 R4, desc[UR36][R4.64] ;  /* 0x0000002404047981 */ /* 0x000ea4000c1e1500 */
[----:B--2---:R-:W-:-:S06]  /*2170*/  HADD2.F32 R24, -RZ, R4.H0_H0 ;  /* 0x20000004ff187230 */ /* 0x004fcc0000004100 */
[----:B------:R-:W3:Y:S02]  /*2180*/  F2I.S64.TRUNC R24, R24 ;  /* 0x0000001800187311 */ /* 0x000ee4000020d900 */
[----:B---3--:R-:W-:Y:S05]  /*2190*/  BRA `(.L_x_18304) ;  /* 0x0000000800d87947 */ /* 0x008fea0003800000 */
.L_x_18307:
        /* <DEDUP_REMOVED lines=9> */
.L_x_18310:
[----:B------:R-:W2:Y:S02]  /*2230*/  LDG.E.U16 R4, desc[UR36][R4.64] ;  /* 0x0000002404047981 */ /* 0x000ea4000c1e1500 */
[----:B--2---:R-:W-:-:S06]  /*2240*/  HADD2.F32 R24, -RZ, R4.H0_H0 ;  /* 0x20000004ff187230 */ /* 0x004fcc0000004100 */
[----:B------:R-:W3:Y:S02]  /*2250*/  F2I.S64.TRUNC R24, R24 ;  /* 0x0000001800187311 */ /* 0x000ee4000020d900 */
[----:B---3--:R-:W-:Y:S05]  /*2260*/  BRA `(.L_x_18304) ;  /* 0x0000000800a47947 */ /* 0x008fea0003800000 */
.L_x_18309:
[----:B------:R-:W2:Y:S02]  /*2270*/  LDG.E.64 R4, desc[UR36][R4.64] ;  /* 0x0000002404047981 */ /* 0x000ea4000c1e1b00 */
[----:B--2---:R3:W4:Y:S02]  /*2280*/  F2I.S64.F64.TRUNC R24, R4 ;  /* 0x0000000400187311 */ /* 0x004724000030d900 */
[----:B---34-:R-:W-:Y:S05]  /*2290*/  BRA `(.L_x_18304) ;  /* 0x0000000800987947 */ /* 0x018fea0003800000 */
.L_x_18299:
        /* <DEDUP_REMOVED lines=13> */
.L_x_18313:
[----:B------:R-:W2:Y:S02]  /*2370*/  LDG.E.64 R4, desc[UR36][R4.64] ;  /* 0x0000002404047981 */ /* 0x000ea4000c1e1b00 */
[----:B--2---:R3:W4:Y:S02]  /*2380*/  F2I.S64.F64.TRUNC R24, R4 ;  /* 0x0000000400187311 */ /* 0x004724000030d900 */
[----:B---34-:R-:W-:Y:S05]  /*2390*/  BRA `(.L_x_18304) ;  /* 0x0000000800587947 */ /* 0x018fea0003800000 */
.L_x_18312:
        /* <DEDUP_REMOVED lines=26> */
.L_x_18315:
        /* <DEDUP_REMOVED lines=14> */
.L_x_18314:
[----:B------:R-:W2:Y:S02]  /*2620*/  LDG.E.U16 R24, desc[UR36][R4.64] ;  /* 0x0000002404187981 */ /* 0x000ea4000c1e1500 */
[----:B--2---:R-:W-:-:S06]  /*2630*/  IMAD.U32 R24, R24, 0x10000, RZ ;  /* 0x0001000018187824 */ /* 0x004fcc00078e00ff */
[----:B------:R-:W3:Y:S02]  /*2640*/  F2I.S64.TRUNC R24, R24 ;  /* 0x0000001800187311 */ /* 0x000ee4000020d900 */
[----:B---3--:R-:W-:Y:S05]  /*2650*/  BRA `(.L_x_18304) ;  /* 0x0000000400a87947 */ /* 0x008fea0003800000 */
.L_x_18311:
        /* <DEDUP_REMOVED lines=11> */
.L_x_18318:
        /* <DEDUP_REMOVED lines=21> */
.L_x_18322:
[----:B------:R-:W-:Y:S05]  /*2860*/  BSYNC.RECONVERGENT B1 ;  /* 0x0000000000017941 */ /* 0x000fea0003800200 */
.L_x_18321:
[----:B------:R-:W-:Y:S01]  /*2870*/  IMAD.SHL.U32 R0, R0, 0x100000, RZ ;  /* 0x0010000000007824 */ /* 0x000fe200078e00ff */
[----:B------:R-:W-:-:S04]  /*2880*/  LEA R3, R3, 0x3b800000, 0x17 ;  /* 0x3b80000003037811 */ /* 0x000fc800078eb8ff */
[----:B------:R-:W-:-:S07]  /*2890*/  LOP3.LUT R24, R3, R0, R7, 0xfe, !PT ;  /* 0x0000000003187212 */ /* 0x000fce00078efe07 */
.L_x_18320:
[----:B------:R-:W-:Y:S05]  /*28a0*/  BSYNC.RECONVERGENT B0 ;  /* 0x0000000000007941 */ /* 0x000fea0003800200 */
.L_x_18319:
[----:B------:R-:W1:Y:S02]  /*28b0*/  F2I.S64.TRUNC R24, R24 ;  /* 0x0000001800187311 */ /* 0x000e64000020d900 */
[----:B-1----:R-:W-:Y:S05]  /*28c0*/  BRA `(.L_x_18304) ;  /* 0x00000004000c7947 */ /* 0x002fea0003800000 */
.L_x_18317:
        /* <DEDUP_REMOVED lines=21> */
.L_x_18326:
[----:B------:R-:W-:Y:S05]  /*2a20*/  BSYNC.RECONVERGENT B1 ;  /* 0x0000000000017941 */ /* 0x000fea0003800200 */
.L_x_18325:
[----:B------:R-:W-:Y:S01]  /*2a30*/  IMAD.SHL.U32 R0, R0, 0x200000, RZ ;  /* 0x0020000000007824 */ /* 0x000fe200078e00ff */
[----:B------:R-:W-:-:S04]  /*2a40*/  LEA R3, R3, 0x37800000, 0x17 ;  /* 0x3780000003037811 */ /* 0x000fc800078eb8ff */
[----:B------:R-:W-:-:S07]  /*2a50*/  LOP3.LUT R24, R3, R0, R7, 0xfe, !PT ;  /* 0x0000000003187212 */ /* 0x000fce00078efe07 */
.L_x_18324:
[----:B------:R-:W-:Y:S05]  /*2a60*/  BSYNC.RECONVERGENT B0 ;  /* 0x0000000000007941 */ /* 0x000fea0003800200 */
.L_x_18323:
[----:B------:R-:W1:Y:S02]  /*2a70*/  F2I.S64.TRUNC R24, R24 ;  /* 0x0000001800187311 */ /* 0x000e64000020d900 */
[----:B-1----:R-:W-:Y:S05]  /*2a80*/  BRA `(.L_x_18304) ;  /* 0x00000000009c7947 */ /* 0x002fea0003800000 */
.L_x_18316:
        /* <DEDUP_REMOVED lines=14> */
.L_x_18330:
[----:B------:R-:W-:Y:S05]  /*2b70*/  BSYNC.RECONVERGENT B0 ;  /* 0x0000000000007941 */ /* 0x000fea0003800200 */
.L_x_18329:
[----:B------:R-:W2:Y:S02]  /*2b80*/  F2I.S64.TRUNC R24, R24 ;  /* 0x0000001800187311 */ /* 0x000ea4000020d900 */
[----:B--2---:R-:W-:Y:S05]  /*2b90*/  BRA `(.L_x_18304) ;  /* 0x0000000000587947 */ /* 0x004fea0003800000 */
.L_x_18303:
        /* <DEDUP_REMOVED lines=16> */
.L_x_18331:
[----:B------:R-:W-:Y:S01]  /*2ca0*/  CS2R R24, SRZ ;  /* 0x0000000000187805 */ /* 0x000fe2000001ff00 */
[----:B------:R-:W-:Y:S06]  /*2cb0*/  BRA `(.L_x_18304) ;  /* 0x0000000000107947 */ /* 0x000fec0003800000 */
.L_x_18328:
[----:B------:R2:W5:Y:S01]  /*2cc0*/  LDG.E.64 R24, desc[UR36][R4.64] ;  /* 0x0000002404187981 */ /* 0x000562000c1e1b00 */
[----:B------:R-:W-:Y:S05]  /*2cd0*/  BRA `(.L_x_18304) ;  /* 0x0000000000087947 */ /* 0x000fea0003800000 */
.L_x_18327:
[----:B------:R1:W5:Y:S01]  /*2ce0*/  LDG.E R24, desc[UR36][R4.64] ;  /* 0x0000002404187981 */ /* 0x000362000c1e1900 */
[----:B------:R-:W-:-:S07]  /*2cf0*/  IMAD.MOV.U32 R25, RZ, RZ, RZ ;  /* 0x000000ffff197224 */ /* 0x000fce00078e00ff */
.L_x_18304:
[----:B------:R-:W-:-:S07]  /*2d00*/  VIADD R17, R17, 0x80 ;  /* 0x0000008011117836 */ /* 0x000fce0000000000 */
.L_x_18298:
[----:B------:R-:W-:Y:S05]  /*2d10*/  BSYNC.RECONVERGENT B6 ;  /* 0x0000000000067941 */ /* 0x000fea0003800200 */
.L_x_18297:
        /* <DEDUP_REMOVED lines=24> */
.L_x_18337:
[----:B------:R0:W5:Y:S01]  /*2ea0*/  LDG.E.U8 R22, desc[UR36][R4.64] ;  /* 0x0000002404167981 */ /* 0x000162000c1e1100 */
[----:B------:R-:W-:Y:S01]  /*2eb0*/  IMAD.MOV.U32 R23, RZ, RZ, RZ ;  /* 0x000000ffff177224 */ /* 0x000fe200078e00ff */
[----:B------:R-:W-:Y:S06]  /*2ec0*/  BRA `(.L_x_18333) ;  /* 0x0000000c00407947 */ /* 0x000fec0003800000 */
.L_x_18336:
        /* <DEDUP_REMOVED lines=8> */
.L_x_18340:
[----:B------:R-:W2:Y:S02]  /*2f50*/  LDG.E R22, desc[UR36][R4.64] ;  /* 0x0000002404167981 */ /* 0x000ea4000c1e1900 */
[----:B--2---:R-:W-:Y:S01]  /*2f60*/  SHF.R.S32.HI R23, RZ, 0x1f, R22 ;  /* 0x0000001fff177819 */ /* 0x004fe20000011416 */
[----:B------:R-:W-:Y:S06]  /*2f70*/  BRA `(.L_x_18333) ;  /* 0x0000000c00147947 */ /* 0x000fec0003800000 */
.L_x_18339:
[----:B------:R-:W2:Y:S02]  /*2f80*/  LDG.E.S16 R22, desc[UR36][R4.64] ;  /* 0x0000002404167981 */ /* 0x000ea4000c1e1700 */
[----:B--2---:R-:W-:Y:S01]  /*2f90*/  SHF.R.S32.HI R23, RZ, 0x1f, R22 ;  /* 0x0000001fff177819 */ /* 0x004fe20000011416 */
[----:B------:R-:W-:Y:S06]  /*2fa0*/  BRA `(.L_x_18333) ;  /* 0x0000000c00087947 */ /* 0x000fec0003800000 */
.L_x_18335:
        /* <DEDUP_REMOVED lines=9> */
.L_x_18342:
[----:B------:R-:W2:Y:S02]  /*3040*/  LDG.E.U16 R4, desc[UR36][R4.64] ;  /* 0x0000002404047981 */ /* 0x000ea4000c1e1500 */
[----:B--2---:R-:W-:-:S06]  /*3050*/  HADD2.F32 R22, -RZ, R4.H0_H0 ;  /* 0x20000004ff167230 */ /* 0x004fcc0000004100 */
[----:B------:R-:W0:Y:S02]  /*3060*/  F2I.S64.TRUNC R22, R22 ;  /* 0x0000001600167311 */ /* 0x000e24000020d900 */
[----:B0-----:R-:W-:Y:S05]  /*3070*/  BRA `(.L_x_18333) ;  /* 0x0000000800d47947 */ /* 0x001fea0003800000 */
.L_x_18341:
        /* <DEDUP_REMOVED lines=9> */
.L_x_18344:
[----:B------:R-:W2:Y:S02]  /*3110*/  LDG.E.U16 R4, desc[UR36][R4.64] ;  /* 0x0000002404047981 */ /* 0x000ea4000c1e1500 */
[----:B--2---:R-:W-:-:S06]  /*3120*/  HADD2.F32 R22, -RZ, R4.H0_H0 ;  /* 0x20000004ff167230 */ /* 0x004fcc0000004100 */
[----:B------:R-:W0:Y:S02]  /*3130*/  F2I.S64.TRUNC R22, R22 ;  /* 0x0000001600167311 */ /* 0x000e24000020d900 */
[----:B0-----:R-:W-:Y:S05]  /*3140*/  BRA `(.L_x_18333) ;  /* 0x0000000800a07947 */ /* 0x001fea0003800000 */
.L_x_18343:
[----:B------:R-:W2:Y:S02]  /*3150*/  LDG.E.64 R4, desc[UR36][R4.64] ;  /* 0x0000002404047981 */ /* 0x000ea4000c1e1b00 */
[----:B--2---:R0:W1:Y:S02]  /*3160*/  F2I.S64.F64.TRUNC R22, R4 ;  /* 0x0000000400167311 */ /* 0x004064000030d900 */
[----:B01----:R-:W-:Y:S05]  /*3170*/  BRA `(.L_x_18333) ;  /* 0x0000000800947947 */ /* 0x003fea0003800000 */
.L_x_18334:
        /* <DEDUP_REMOVED lines=13> */
.L_x_18347:
[----:B------:R-:W2:Y:S02]  /*3250*/  LDG.E.64 R4, desc[UR36][R4.64] ;  /* 0x0000002404047981 */ /* 0x000ea4000c1e1b00 */
[----:B--2---:R0:W1:Y:S02]  /*3260*/  F2I.S64.F64.TRUNC R22, R4 ;  /* 0x0000000400167311 */ /* 0x004064000030d900 */
[----:B01----:R-:W-:Y:S05]  /*3270*/  BRA `(.L_x_18333) ;  /* 0x0000000800547947 */ /* 0x003fea0003800000 */
.L_x_18346:
        /* <DEDUP_REMOVED lines=26> */
.L_x_18349:
        /* <DEDUP_REMOVED lines=14> */
.L_x_18348:
[----:B------:R-:W2:Y:S02]  /*3500*/  LDG.E.U16 R22, desc[UR36][R4.64] ;  /* 0x0000002404167981 */ /* 0x000ea4000c1e1500 */
[----:B--2---:R-:W-:-:S06]  /*3510*/  IMAD.U32 R22, R22, 0x10000, RZ ;  /* 0x0001000016167824 */ /* 0x004fcc00078e00ff */
[----:B------:R-:W0:Y:S02]  /*3520*/  F2I.S64.TRUNC R22, R22 ;  /* 0x0000001600167311 */ /* 0x000e24000020d900 */
[----:B0-----:R-:W-:Y:S05]  /*3530*/  BRA `(.L_x_18333) ;  /* 0x0000000400a47947 */ /* 0x001fea0003800000 */
.L_x_18345:
        /* <DEDUP_REMOVED lines=11> */
.L_x_18352:
        /* <DEDUP_REMOVED lines=21> */
.L_x_18356:
[----:B------:R-:W-:Y:S05]  /*3740*/  BSYNC.RECONVERGENT B1 ;  /* 0x0000000000017941 */ /* 0x000fea0003800200 */
.L_x_18355:
[----:B------:R-:W-:Y:S01]  /*3750*/  IMAD.SHL.U32 R0, R0, 0x100000, RZ ;  /* 0x0010000000007824 */ /* 0x000fe200078e00ff */
[----:B------:R-:W-:-:S04]  /*3760*/  LEA R3, R3, 0x3b800000, 0x17 ;  /* 0x3b80000003037811 */ /* 0x000fc800078eb8ff */
[----:B------:R-:W-:-:S07]  /*3770*/  LOP3.LUT R22, R3, R0, R7, 0xfe, !PT ;  /* 0x0000000003167212 */ /* 0x000fce00078efe07 */
.L_x_18354:
[----:B------:R-:W-:Y:S05]  /*3780*/  BSYNC.RECONVERGENT B0 ;  /* 0x0000000000007941 */ /* 0x000fea0003800200 */
.L_x_18353:
[----:B------:R-:W0:Y:S02]  /*3790*/  F2I.S64.TRUNC R22, R22 ;  /* 0x0000001600167311 */ /* 0x000e24000020d900 */
[----:B0-----:R-:W-:Y:S05]  /*37a0*/  BRA `(.L_x_18333) ;  /* 0x0000000400087947 */ /* 0x001fea0003800000 */
.L_x_18351:
        /* <DEDUP_REMOVED lines=21> */
.L_x_18360:
[----:B------:R-:W-:Y:S05]  /*3900*/  BSYNC.RECONVERGENT B1 ;  /* 0x0000000000017941 */ /* 0x000fea0003800200 */
.L_x_18359:
[----:B------:R-:W-:Y:S01]  /*3910*/  IMAD.SHL.U32 R0, R0, 0x200000, RZ ;  /* 0x0020000000007824 */ /* 0x000fe200078e00ff */
[----:B------:R-:W-:-:S04]  /*3920*/  LEA R3, R3, 0x37800000, 0x17 ;  /* 0x3780000003037811 */ /* 0x000fc800078eb8ff */
[----:B------:R-:W-:-:S07]  /*3930*/  LOP3.LUT R22, R3, R0, R7, 0xfe, !PT ;  /* 0x0000000003167212 */ /* 0x000fce00078efe07 */
.L_x_18358:
[----:B------:R-:W-:Y:S05]  /*3940*/  BSYNC.RECONVERGENT B0 ;  /* 0x0000000000007941 */ /* 0x000fea0003800200 */
.L_x_18357:
[----:B------:R-:W0:Y:S02]  /*3950*/  F2I.S64.TRUNC R22, R22 ;  /* 0x0000001600167311 */ /* 0x000e24000020d900 */
[----:B0-----:R-:W-:Y:S05]  /*3960*/  BRA `(.L_x_18333) ;  /* 0x0000000000987947 */ /* 0x001fea0003800000 */
.L_x_18350:
        /* <DEDUP_REMOVED lines=14> */
.L_x_18364:
[----:B------:R-:W-:Y:S05]  /*3a50*/  BSYNC.RECONVERGENT B0 ;  /* 0x0000000000007941 */ /* 0x000fea0003800200 */
.L_x_18363:
[----:B------:R-:W0:Y:S02]  /*3a60*/  F2I.S64.TRUNC R22, R22 ;  /* 0x0000001600167311 */ /* 0x000e24000020d900 */
[----:B0-----:R-:W-:Y:S05]  /*3a70*/  BRA `(.L_x_18333) ;  /* 0x0000000000547947 */ /* 0x001fea0003800000 */
.L_x_18338:
        /* <DEDUP_REMOVED lines=16> */
.L_x_18365:
[----:B------:R-:W-:Y:S05]  /*3b80*/  BRA `(.L_x_18333) ;  /* 0x0000000000107947 */ /* 0x000fea0003800000 */
.L_x_18362:
[----:B------:R0:W5:Y:S01]  /*3b90*/  LDG.E.64 R22, desc[UR36][R4.64] ;  /* 0x0000002404167981 */ /* 0x000162000c1e1b00 */
[----:B------:R-:W-:Y:S05]  /*3ba0*/  BRA `(.L_x_18333) ;  /* 0x0000000000087947 */ /* 0x000fea0003800000 */
.L_x_18361:
[----:B------:R0:W5:Y:S01]  /*3bb0*/  LDG.E R22, desc[UR36][R4.64] ;  /* 0x0000002404167981 */ /* 0x000162000c1e1900 */
[----:B------:R-:W-:-:S07]  /*3bc0*/  IMAD.MOV.U32 R23, RZ, RZ, RZ ;  /* 0x000000ffff177224 */ /* 0x000fce00078e00ff */
.L_x_18333:
[----:B------:R-:W-:Y:S05]  /*3bd0*/  BSYNC.RECONVERGENT B6 ;  /* 0x0000000000067941 */ /* 0x000fea0003800200 */
.L_x_18332:
[----:B------:R-:W0:Y:S01]  /*3be0*/  LDCU.64 UR4, c[0x0][0x388] ;  /* 0x00007100ff0477ac */ /* 0x000e220008000a00 */
[----:B------:R-:W1:Y:S01]  /*3bf0*/  LDC.U8 R17, c[0x0][0x3bc] ;  /* 0x0000ef00ff117b82 */ /* 0x000e620000000000 */
[----:B------:R-:W-:Y:S01]  /*3c00*/  ISETP.GE.AND P4, PT, R19, R16, PT ;  /* 0x000000101300720c */ /* 0x000fe20003f86270 */
[----:B------:R-:W-:Y:S01]  /*3c10*/  BSSY.RECONVERGENT B7, `(.L_x_18366) ;  /* 0x00002d9000077945 */ /* 0x000fe20003800200 */
[----:B------:R-:W2:Y:S03]  /*3c20*/  LDCU.64 UR6, c[0x0][0x390] ;  /* 0x00007200ff0677ac */ /* 0x000ea60008000a00 */
[----:B------:R-:W-:Y:S01]  /*3c30*/  BSSY.RELIABLE B6, `(.L_x_18367) ;  /* 0x00001f2000067945 */ /* 0x000fe20003800100 */
[----:B0----5:R-:W-:Y:S02]  /*3c40*/  ISETP.GT.U32.AND P2, PT, R28, UR4, PT ;  /* 0x000000041c007c0c */ /* 0x021fe4000bf44070 */
[----:B------:R-:W-:-:S02]  /*3c50*/  ISETP.GT.U32.AND P3, PT, R24, UR4, PT ;  /* 0x0000000418007c0c */ /* 0x000fc4000bf64070 */
[C---:B------:R-:W-:Y:S02]  /*3c60*/  ISETP.GT.AND.EX P2, PT, R29.reuse, UR5, PT, P2 ;  /* 0x000000051d007c0c */ /* 0x040fe4000bf44320 */
[----:B------:R-:W-:Y:S02]  /*3c70*/  ISETP.GT.U32.AND P1, PT, R26, UR4, PT ;  /* 0x000000041a007c0c */ /* 0x000fe4000bf24070 */
[----:B------:R-:W-:Y:S02]  /*3c80*/  ISETP.GT.U32.AND P0, PT, R22, UR4, PT ;  /* 0x0000000416007c0c */ /* 0x000fe4000bf04070 */
[----:B------:R-:W-:Y:S02]  /*3c90*/  SEL R3, R28, UR4, P2 ;  /* 0x000000041c037c07 */ /* 0x000fe40009000000 */
[----:B------:R-:W-:Y:S02]  /*3ca0*/  SEL R29, R29, UR5, P2 ;  /* 0x000000051d1d7c07 */ /* 0x000fe40009000000 */
[----:B------:R-:W-:-:S02]  /*3cb0*/  ISETP.GT.AND.EX P2, PT, R25, UR5, PT, P3 ;  /* 0x0000000519007c0c */ /* 0x000fc4000bf44330 */
[----:B------:R-:W-:Y:S02]  /*3cc0*/  ISETP.GT.AND.EX P1, PT, R27, UR5, PT, P1 ;  /* 0x000000051b007c0c */ /* 0x000fe4000bf24310 */
[----:B------:R-:W-:Y:S02]  /*3cd0*/  ISETP.GT.AND.EX P0, PT, R23, UR5, PT, P0 ;  /* 0x0000000517007c0c */ /* 0x000fe4000bf04300 */
[----:B------:R-:W-:Y:S02]  /*3ce0*/  SEL R18, R24, UR4, P2 ;  /* 0x0000000418127c07 */ /* 0x000fe40009000000 */
[----:B------:R-:W-:Y:S02]  /*3cf0*/  SEL R0, R26, UR4, P1 ;  /* 0x000000041a007c07 */ /* 0x000fe40008800000 */
[----:B------:R-:W-:Y:S02]  /*3d00*/  SEL R22, R22, UR4, P0 ;  /* 0x0000000416167c07 */ /* 0x000fe40008000000 */
[----:B------:R-:W-:-:S02]  /*3d10*/  SEL R24, R25, UR5, P2 ;  /* 0x0000000519187c07 */ /* 0x000fc40009000000 */
[----:B--2---:R-:W-:Y:S02]  /*3d20*/  ISETP.LT.U32.AND P3, PT, R18, UR6, PT ;  /* 0x0000000612007c0c */ /* 0x004fe4000bf61070 */
[----:B------:R-:W-:Y:S02]  /*3d30*/  SEL R26, R27, UR5, P1 ;  /* 0x000000051b1a7c07 */ /* 0x000fe40008800000 */
[----:B------:R-:W-:Y:S02]  /*3d40*/  SEL R23, R23, UR5, P0 ;  /* 0x0000000517177c07 */ /* 0x000fe40008000000 */
[----:B------:R-:W-:Y:S02]  /*3d50*/  ISETP.LT.U32.AND P2, PT, R3, UR6, PT ;  /* 0x0000000603007c0c */ /* 0x000fe4000bf41070 */
[----:B------:R-:W-:Y:S02]  /*3d60*/  ISETP.LT.U32.AND P0, PT, R0, UR6, PT ;  /* 0x0000000600007c0c */ /* 0x000fe4000bf01070 */
[----:B------:R-:W-:-:S02]  /*3d70*/  ISETP.LT.U32.AND P1, PT, R22, UR6, PT ;  /* 0x0000000616007c0c */ /* 0x000fc4000bf21070 */
[----:B------:R-:W-:Y:S02]  /*3d80*/  ISETP.LT.AND.EX P3, PT, R24, UR7, PT, P3 ;  /* 0x0000000718007c0c */ /* 0x000fe4000bf61330 */
[----:B------:R-:W-:Y:S02]  /*3d90*/  ISETP.LT.AND.EX P2, PT, R29, UR7, PT, P2 ;  /* 0x000000071d007c0c */ /* 0x000fe4000bf41320 */
[----:B------:R-:W-:Y:S02]  /*3da0*/  ISETP.LT.AND.EX P0, PT, R26, UR7, PT, P0 ;  /* 0x000000071a007c0c */ /* 0x000fe4000bf01300 */
[----:B------:R-:W-:Y:S02]  /*3db0*/  ISETP.LT.AND.EX P1, PT, R23, UR7, PT, P1 ;  /* 0x0000000717007c0c */ /* 0x000fe4000bf21310 */
[----:B------:R-:W-:Y:S02]  /*3dc0*/  SEL R18, R18, UR6, P3 ;  /* 0x0000000612127c07 */ /* 0x000fe40009800000 */
[----:B------:R-:W-:-:S02]  /*3dd0*/  SEL R27, R24, UR7, P3 ;  /* 0x00000007181b7c07 */ /* 0x000fc40009800000 */
[----:B-1-34-:R-:W-:Y:S02]  /*3de0*/  SEL R5, R29, UR7, P2 ;  /* 0x000000071d057c07 */ /* 0x01afe40009000000 */
[----:B------:R-:W-:Y:S02]  /*3df0*/  SEL R3, R3, UR6, P2 ;  /* 0x0000000603037c07 */ /* 0x000fe40009000000 */
[----:B------:R-:W-:Y:S02]  /*3e00*/  SEL R22, R22, UR6, P1 ;  /* 0x0000000616167c07 */ /* 0x000fe40008800000 */
[----:B------:R-:W-:Y:S02]  /*3e10*/  SEL R23, R23, UR7, P1 ;  /* 0x0000000717177c07 */ /* 0x000fe40008800000 */
[----:B------:R-:W-:Y:S02]  /*3e20*/  SEL R24, R0, UR6, P0 ;  /* 0x0000000600187c07 */ /* 0x000fe40008000000 */
[----:B------:R-:W-:Y:S01]  /*3e30*/  SEL R29, R26, UR7, P0 ;  /* 0x000000071a1d7c07 */ /* 0x000fe20008000000 */
[----:B------:R-:W-:Y:S01]  /*3e40*/  IMAD.MOV.U32 R26, RZ, RZ, R18 ;  /* 0x000000ffff1a7224 */ /* 0x000fe200078e0012 */
        /* <DEDUP_REMOVED lines=24> */
.L_x_18372:
[----:B------:R0:W-:Y:S01]  /*3fd0*/  STG.E.U8 desc[UR36][R8.64], R3 ;  /* 0x0000000308007986 */ /* 0x0001e2000c101124 */
[----:B------:R-:W-:Y:S05]  /*3fe0*/  BRA `(.L_x_18374) ;  /* 0x0000000c00307947 */ /* 0x000fea0003800000 */
.L_x_18371:
        /* <DEDUP_REMOVED lines=8> */
.L_x_18376:
[----:B------:R0:W-:Y:S01]  /*4070*/  STG.E desc[UR36][R8.64], R3 ;  /* 0x0000000308007986 */ /* 0x0001e2000c101924 */
[----:B------:R-:W-:Y:S05]  /*4080*/  BRA `(.L_x_18374) ;  /* 0x0000000c00087947 */ /* 0x000fea0003800000 */
.L_x_18375:
[----:B------:R0:W-:Y:S01]  /*4090*/  STG.E.U16 desc[UR36][R8.64], R3 ;  /* 0x0000000308007986 */ /* 0x0001e2000c101524 */
[----:B------:R-:W-:Y:S05]  /*40a0*/  BRA `(.L_x_18374) ;  /* 0x0000000c00007947 */ /* 0x000fea0003800000 */
.L_x_18370:
        /* <DEDUP_REMOVED lines=9> */
.L_x_18378:
[----:B------:R-:W0:Y:S02]  /*4140*/  I2F.S64 R0, R4 ;  /* 0x0000000400007312 */ /* 0x000e240000301400 */
[----:B0-----:R-:W-:-:S05]  /*4150*/  F2FP.F16.F32.PACK_AB R0, RZ, R0 ;  /* 0x00000000ff00723e */ /* 0x001fca00000000ff */
[----:B------:R0:W-:Y:S01]  /*4160*/  STG.E.U16 desc[UR36][R8.64], R0 ;  /* 0x0000000008007986 */ /* 0x0001e2000c101524 */
[----:B------:R-:W-:Y:S05]  /*4170*/  BRA `(.L_x_18374) ;  /* 0x0000000800cc7947 */ /* 0x000fea0003800000 */
.L_x_18377:
        /* <DEDUP_REMOVED lines=10> */
.L_x_18380:
[----:B------:R-:W0:Y:S02]  /*4220*/  I2F.S64 R4, R4 ;  /* 0x0000000400047312 */ /* 0x000e240000301400 */
[----:B0-----:R-:W-:-:S04]  /*4230*/  F2FP.F16.F32.PACK_AB R3, RZ, R4 ;  /* 0x00000004ff03723e */ /* 0x001fc800000000ff */
[----:B------:R-:W-:-:S05]  /*4240*/  PRMT R3, R3, 0x5410, RZ ;  /* 0x0000541003037816 */ /* 0x000fca00000000ff */
[----:B------:R0:W-:Y:S01]  /*4250*/  STG.E desc[UR36][R8.64], R3 ;  /* 0x0000000308007986 */ /* 0x0001e2000c101924 */
[----:B------:R-:W-:Y:S05]  /*4260*/  BRA `(.L_x_18374) ;  /* 0x0000000800907947 */ /* 0x000fea0003800000 */
.L_x_18379:
[----:B------:R-:W0:Y:S02]  /*4270*/  I2F.F64.S64 R4, R4 ;  /* 0x0000000400047312 */ /* 0x000e240000301c00 */
[----:B0-----:R0:W-:Y:S01]  /*4280*/  STG.E.64 desc[UR36][R8.64], R4 ;  /* 0x0000000408007986 */ /* 0x0011e2000c101b24 */
[----:B------:R-:W-:Y:S05]  /*4290*/  BRA `(.L_x_18374) ;  /* 0x0000000800847947 */ /* 0x000fea0003800000 */
.L_x_18369:
        /* <DEDUP_REMOVED lines=13> */
.L_x_18383:
[----:B------:R-:W-:Y:S01]  /*4370*/  CS2R R6, SRZ ;  /* 0x0000000000067805 */ /* 0x000fe2000001ff00 */
[----:B------:R-:W0:Y:S04]  /*4380*/  I2F.F64.S64 R4, R4 ;  /* 0x0000000400047312 */ /* 0x000e280000301c00 */
[----:B0-----:R3:W-:Y:S01]  /*4390*/  STG.E.128 desc[UR36][R8.64], R4 ;  /* 0x0000000408007986 */ /* 0x0017e2000c101d24 */
[----:B------:R-:W-:Y:S05]  /*43a0*/  BRA `(.L_x_18374) ;  /* 0x0000000800407947 */ /* 0x000fea0003800000 */
.L_x_18382:
        /* <DEDUP_REMOVED lines=19> */
.L_x_18387:
[----:B------:R-:W-:Y:S05]  /*44e0*/  BSYNC.RECONVERGENT B0 ;  /* 0x0000000000007941 */ /* 0x000fea0003800200 */
.L_x_18386:
[----:B------:R-:W-:-:S05]  /*44f0*/  LOP3.LUT R7, R0, 0x80, R7, 0xf8, !PT ;  /* 0x0000008000077812 */ /* 0x000fca00078ef807 */
[----:B------:R2:W-:Y:S01]  /*4500*/  STG.E.U8 desc[UR36][R8.64], R7 ;  /* 0x0000000708007986 */ /* 0x0005e2000c101124 */
[----:B------:R-:W-:Y:S05]  /*4510*/  BRA `(.L_x_18374) ;  /* 0x0000000400e47947 */ /* 0x000fea0003800000 */
.L_x_18385:
        /* <DEDUP_REMOVED lines=15> */
.L_x_18389:
[----:B------:R-:W-:Y:S05]  /*4610*/  BSYNC.RECONVERGENT B0 ;  /* 0x0000000000007941 */ /* 0x000fea0003800200 */
.L_x_18388:
[----:B------:R-:W-:-:S05]  /*4620*/  LOP3.LUT R7, R0, 0x80, R7, 0xf8, !PT ;  /* 0x0000008000077812 */ /* 0x000fca00078ef807 */
[----:B------:R1:W-:Y:S01]  /*4630*/  STG.E.U8 desc[UR36][R8.64], R7 ;  /* 0x0000000708007986 */ /* 0x0003e2000c101124 */
[----:B------:R-:W-:Y:S05]  /*4640*/  BRA `(.L_x_18374) ;  /* 0x0000000400987947 */ /* 0x000fea0003800000 */
.L_x_18384:
[----:B------:R-:W0:Y:S02]  /*4650*/  I2F.S64 R0, R4 ;  /* 0x0000000400007312 */ /* 0x000e240000301400 */
[----:B0-----:R-:W-:-:S05]  /*4660*/  F2FP.BF16.F32.PACK_AB R0, RZ, R0 ;  /* 0x00000000ff00723e */ /* 0x001fca00000010ff */
[----:B------:R0:W-:Y:S01]  /*4670*/  STG.E.U16 desc[UR36][R8.64], R0 ;  /* 0x0000000008007986 */ /* 0x0001e2000c101524 */
[----:B------:R-:W-:Y:S05]  /*4680*/  BRA `(.L_x_18374) ;  /* 0x0000000400887947 */ /* 0x000fea0003800000 */
.L_x_18381:
        /* <DEDUP_REMOVED lines=10> */
.L_x_18392:
        /* <DEDUP_REMOVED lines=13> */
.L_x_18395:
[----:B------:R-:W-:-:S04]  /*4800*/  SHF.R.U32.HI R0, RZ, 0x14, R5 ;  /* 0x00000014ff007819 */ /* 0x000fc80000011605 */
[----:B------:R-:W-:-:S04]  /*4810*/  LOP3.LUT R0, R0, 0x1, RZ, 0xc0, !PT ;  /* 0x0000000100007812 */ /* 0x000fc800078ec0ff */
[----:B------:R-:W-:-:S04]  /*4820*/  IADD3 R0, PT, PT, R5, 0x487ffff, R0 ;  /* 0x0487ffff05007810 */ /* 0x000fc80007ffe000 */
[----:B------:R-:W-:-:S04]  /*4830*/  SHF.R.U32.HI R0, RZ, 0x14, R0 ;  /* 0x00000014ff007819 */ /* 0x000fc80000011600 */
[----:B------:R-:W-:-:S07]  /*4840*/  LOP3.LUT R3, R0, 0xff, RZ, 0xc0, !PT ;  /* 0x000000ff00037812 */ /* 0x000fce00078ec0ff */
.L_x_18396:
[----:B------:R-:W-:-:S04]  /*4850*/  SHF.R.U32.HI R0, RZ, 0x18, R5 ;  /* 0x00000018ff007819 */ /* 0x000fc80000011605 */
[----:B------:R-:W-:-:S07]  /*4860*/  LOP3.LUT R0, R3, 0x80, R0, 0xf8, !PT ;  /* 0x0000008003007812 */ /* 0x000fce00078ef800 */
.L_x_18394:
[----:B------:R-:W-:Y:S05]  /*4870*/  BSYNC.RECONVERGENT B0 ;  /* 0x0000000000007941 */ /* 0x000fea0003800200 */
.L_x_18393:
[----:B------:R0:W-:Y:S01]  /*4880*/  STG.E.U8 desc[UR36][R8.64], R0 ;  /* 0x0000000008007986 */ /* 0x0001e2000c101124 */
[----:B------:R-:W-:Y:S05]  /*4890*/  BRA `(.L_x_18374) ;  /* 0x0000000400047947 */ /* 0x000fea0003800000 */
.L_x_18391:
        /* <DEDUP_REMOVED lines=13> */
.L_x_18399:
[----:B------:R-:W-:-:S04]  /*4970*/  SHF.R.U32.HI R0, RZ, 0x15, R5 ;  /* 0x00000015ff007819 */ /* 0x000fc80000011605 */
[----:B------:R-:W-:-:S04]  /*4980*/  LOP3.LUT R0, R0, 0x1, RZ, 0xc0, !PT ;  /* 0x0000000100007812 */ /* 0x000fc800078ec0ff */
[----:B------:R-:W-:-:S04]  /*4990*/  IADD3 R0, PT, PT, R5, 0x88fffff, R0 ;  /* 0x088fffff05007810 */ /* 0x000fc80007ffe000 */
[----:B------:R-:W-:-:S04]  /*49a0*/  SHF.R.U32.HI R0, RZ, 0x15, R0 ;  /* 0x00000015ff007819 */ /* 0x000fc80000011600 */
[----:B------:R-:W-:-:S07]  /*49b0*/  LOP3.LUT R3, R0, 0xff, RZ, 0xc0, !PT ;  /* 0x000000ff00037812 */ /* 0x000fce00078ec0ff */
.L_x_18400:
[----:B------:R-:W-:-:S04]  /*49c0*/  SHF.R.U32.HI R0, RZ, 0x18, R5 ;  /* 0x00000018ff007819 */ /* 0x000fc80000011605 */
[----:B------:R-:W-:-:S07]  /*49d0*/  LOP3.LUT R0, R3, 0x80, R0, 0xf8, !PT ;  /* 0x0000008003007812 */ /* 0x000fce00078ef800 */
.L_x_18398:
[----:B------:R-:W-:Y:S05]  /*49e0*/  BSYNC.RECONVERGENT B0 ;  /* 0x0000000000007941 */ /* 0x000fea0003800200 */
.L_x_18397:
[----:B------:R0:W-:Y:S01]  /*49f0*/  STG.E.U8 desc[UR36][R8.64], R0 ;  /* 0x0000000008007986 */ /* 0x0001e2000c101124 */
[----:B------:R-:W-:Y:S05]  /*4a00*/  BRA `(.L_x_18374) ;  /* 0x0000000000a87947 */ /* 0x000fea0003800000 */
.L_x_18390:
[----:B------:R-:W-:-:S13]  /*4a10*/  ISETP.NE.AND P0, PT, R0, 0x1c, PT ;  /* 0x0000001c0000780c */ /* 0x000fda0003f05270 */
[----:B------:R-:W-:Y:S05]  /*4a20*/  @!P0 BRA `(.L_x_18401) ;  /* 0x00000000009c8947 */ /* 0x000fea0003800000 */
[----:B------:R-:W-:-:S13]  /*4a30*/  ISETP.NE.AND P0, PT, R0, 0x1d, PT ;  /* 0x0000001d0000780c */ /* 0x000fda0003f05270 */
[----:B------:R-:W-:Y:S05]  /*4a40*/  @!P0 BRA `(.L_x_18402) ;  /* 0x00000000008c8947 */ /* 0x000fea0003800000 */
[----:B------:R-:W-:-:S13]  /*4a50*/  ISETP.NE.AND P0, PT, R0, 0x2c, PT ;  /* 0x0000002c0000780c */ /* 0x000fda0003f05270 */
[----:B------:R-:W-:Y:S05]  /*4a60*/  @!P0 BRA `(.L_x_18403) ;  /* 0x0000000000448947 */ /* 0x000fea0003800000 */
.L_x_18373:
        /* <DEDUP_REMOVED lines=16> */
.L_x_18404:
[----:B------:R-:W-:Y:S05]  /*4b70*/  BRA `(.L_x_18374) ;  /* 0x00000000004c7947 */ /* 0x000fea0003800000 */
.L_x_18403:
        /* <DEDUP_REMOVED lines=16> */
.L_x_18402:
[----:B------:R0:W-:Y:S01]  /*4c80*/  STG.E.64 desc[UR36][R8.64], R4 ;  /* 0x0000000408007986 */ /* 0x0001e2000c101b24 */
[----:B------:R-:W-:Y:S05]  /*4c90*/  BRA `(.L_x_18374) ;  /* 0x0000000000047947 */ /* 0x000fea0003800000 */
.L_x_18401:
[----:B------:R0:W-:Y:S02]  /*4ca0*/  STG.E desc[UR36][R8.64], R3 ;  /* 0x0000000308007986 */ /* 0x0001e4000c101924 */
.L_x_18374:
        /* <DEDUP_REMOVED lines=23> */
.L_x_18409:
[----:B------:R0:W-:Y:S01]  /*4e20*/  STG.E.U8 desc[UR36][R8.64], R24 ;  /* 0x0000001808007986 */ /* 0x0001e2000c101124 */
[----:B------:R-:W-:Y:S05]  /*4e30*/  BRA `(.L_x_18411) ;  /* 0x0000000c00347947 */ /* 0x000fea0003800000 */
.L_x_18408:
        /* <DEDUP_REMOVED lines=8> */
.L_x_18413:
[----:B------:R3:W-:Y:S01]  /*4ec0*/  STG.E desc[UR36][R8.64], R24 ;  /* 0x0000001808007986 */ /* 0x0007e2000c101924 */
[----:B------:R-:W-:Y:S05]  /*4ed0*/  BRA `(.L_x_18411) ;  /* 0x0000000c000c7947 */ /* 0x000fea0003800000 */
.L_x_18412:
[----:B------:R2:W-:Y:S01]  /*4ee0*/  STG.E.U16 desc[UR36][R8.64], R24 ;  /* 0x0000001808007986 */ /* 0x0005e2000c101524 */
[----:B------:R-:W-:Y:S05]  /*4ef0*/  BRA `(.L_x_18411) ;  /* 0x0000000c00047947 */ /* 0x000fea0003800000 */
.L_x_18407:
        /* <DEDUP_REMOVED lines=9> */
.L_x_18415:
[----:B------:R-:W0:Y:S02]  /*4f90*/  I2F.S64 R0, R28 ;  /* 0x0000001c00007312 */ /* 0x000e240000301400 */
[----:B0-----:R-:W-:-:S05]  /*4fa0*/  F2FP.F16.F32.PACK_AB R0, RZ, R0 ;  /* 0x00000000ff00723e */ /* 0x001fca00000000ff */
[----:B------:R0:W-:Y:S01]  /*4fb0*/  STG.E.U16 desc[UR36][R8.64], R0 ;  /* 0x0000000008007986 */ /* 0x0001e2000c101524 */
[----:B------:R-:W-:Y:S05]  /*4fc0*/  BRA `(.L_x_18411) ;  /* 0x0000000800d07947 */ /* 0x000fea0003800000 */
.L_x_18414:
        /* <DEDUP_REMOVED lines=10> */
.L_x_18417:
[----:B------:R-:W0:Y:S02]  /*5070*/  I2F.S64 R28, R28 ;  /* 0x0000001c001c7312 */ /* 0x000e240000301400 */
[----:B0-----:R-:W-:-:S04]  /*5080*/  F2FP.F16.F32.PACK_AB R3, RZ, R28 ;  /* 0x0000001cff03723e */ /* 0x001fc800000000ff */
[----:B------:R-:W-:-:S05]  /*5090*/  PRMT R3, R3, 0x5410, RZ ;  /* 0x0000541003037816 */ /* 0x000fca00000000ff */
[----:B------:R0:W-:Y:S01]  /*50a0*/  STG.E desc[UR36][R8.64], R3 ;  /* 0x0000000308007986 */ /* 0x0001e2000c101924 */
[----:B------:R-:W-:Y:S05]  /*50b0*/  BRA `(.L_x_18411) ;  /* 0x0000000800947947 */ /* 0x000fea0003800000 */
.L_x_18416:
[----:B------:R-:W0:Y:S02]  /*50c0*/  I2F.F64.S64 R28, R28 ;  /* 0x0000001c001c7312 */ /* 0x000e240000301c00 */
[----:B0-----:R0:W-:Y:S01]  /*50d0*/  STG.E.64 desc[UR36][R8.64], R28 ;  /* 0x0000001c08007986 */ /* 0x0011e2000c101b24 */
[----:B------:R-:W-:Y:S05]  /*50e0*/  BRA `(.L_x_18411) ;  /* 0x0000000800887947 */ /* 0x000fea0003800000 */
.L_x_18406:
        /* <DEDUP_REMOVED lines=12> */
.L_x_18421:
        /* <DEDUP_REMOVED lines=17> */
.L_x_18424:
[----:B------:R-:W-:-:S04]  /*52c0*/  SHF.R.U32.HI R3, RZ, 0x18, R29 ;  /* 0x00000018ff037819 */ /* 0x000fc8000001161d */
[----:B------:R-:W-:-:S04]  /*52d0*/  LOP3.LUT R0, R0, 0x80, R3, 0xf8, !PT ;  /* 0x0000008000007812 */ /* 0x000fc800078ef803 */
[----:B------:R-:W-:-:S07]  /*52e0*/  PRMT R4, R0, 0x7610, R4 ;  /* 0x0000761000047816 */ /* 0x000fce0000000004 */
.L_x_18423:
[----:B------:R-:W-:Y:S05]  /*52f0*/  BSYNC.RECONVERGENT B0 ;  /* 0x0000000000007941 */ /* 0x000fea0003800200 */
.L_x_18422:
[----:B------:R0:W-:Y:S01]  /*5300*/  STG.E.U8 desc[UR36][R8.64], R4 ;  /* 0x0000000408007986 */ /* 0x0001e2000c101124 */
[----:B------:R-:W-:Y:S05]  /*5310*/  BRA `(.L_x_18411) ;  /* 0x0000000400fc7947 */ /* 0x000fea0003800000 */
.L_x_18420:
        /* <DEDUP_REMOVED lines=17> */
.L_x_18427:
[----:B------:R-:W-:-:S04]  /*5430*/  SHF.R.U32.HI R3, RZ, 0x18, R29 ;  /* 0x00000018ff037819 */ /* 0x000fc8000001161d */
[----:B------:R-:W-:-:S04]  /*5440*/  LOP3.LUT R0, R0, 0x80, R3, 0xf8, !PT ;  /* 0x0000008000007812 */ /* 0x000fc800078ef803 */
[----:B------:R-:W-:-:S07]  /*5450*/  PRMT R4, R0, 0x7610, R4 ;  /* 0x0000761000047816 */ /* 0x000fce0000000004 */
.L_x_18426:
[----:B------:R-:W-:Y:S05]  /*5460*/  BSYNC.RECONVERGENT B0 ;  /* 0x0000000000007941 */ /* 0x000fea0003800200 */
.L_x_18425:
[----:B------:R0:W-:Y:S01]  /*5470*/  STG.E.U8 desc[UR36][R8.64], R4 ;  /* 0x0000000408007986 */ /* 0x0001e2000c101124 */
[----:B------:R-:W-:Y:S05]  /*5480*/  BRA `(.L_x_18411) ;  /* 0x0000000400a07947 */ /* 0x000fea0003800000 */
.L_x_18419:
        /* <DEDUP_REMOVED lines=22> */
.L_x_18429:
[----:B------:R0:W-:Y:S01]  /*55f0*/  STG.E.64 desc[UR36][R8.64], R28 ;  /* 0x0000001c08007986 */ /* 0x0001e2000c101b24 */
[----:B------:R-:W-:Y:S05]  /*5600*/  BRA `(.L_x_18411) ;  /* 0x0000000400407947 */ /* 0x000fea0003800000 */
.L_x_18428:
[----:B------:R0:W-:Y:S01]  /*5610*/  STG.E desc[UR36][R8.64], R24 ;  /* 0x0000001808007986 */ /* 0x0001e2000c101924 */
[----:B------:R-:W-:Y:S05]  /*5620*/  BRA `(.L_x_18411) ;  /* 0x0000000400387947 */ /* 0x000fea0003800000 */
.L_x_18418:
        /* <DEDUP_REMOVED lines=11> */
.L_x_18431:
[----:B------:R-:W-:Y:S01]  /*56e0*/  CS2R R6, SRZ ;  /* 0x0000000000067805 */ /* 0x000fe2000001ff00 */
[----:B------:R-:W0:Y:S04]  /*56f0*/  I2F.F64.S64 R4, R28 ;  /* 0x0000001c00047312 */ /* 0x000e280000301c00 */
[----:B0-----:R0:W-:Y:S01]  /*5700*/  STG.E.128 desc[UR36][R8.64], R4 ;  /* 0x0000000408007986 */ /* 0x0011e2000c101d24 */
[----:B------:R-:W-:Y:S05]  /*5710*/  BRA `(.L_x_18411) ;  /* 0x0000000000fc7947 */ /* 0x000fea0003800000 */
.L_x_18430:
[----:B------:R-:W-:-:S13]  /*5720*/  ISETP.NE.AND P0, PT, R0, 0xf, PT ;  /* 0x0000000f0000780c */ /* 0x000fda0003f05270 */
[----:B------:R-:W-:Y:S05]  /*5730*/  @!P0 BRA `(.L_x_18432) ;  /* 0x0000000000e88947 */ /* 0x000fea0003800000 */
[----:B------:R-:W-:-:S13]  /*5740*/  ISETP.NE.AND P0, PT, R0, 0x17, PT ;  /* 0x000000170000780c */ /* 0x000fda0003f05270 */
[----:B------:R-:W-:Y:S05]  /*5750*/  @!P0 BRA `(.L_x_18433) ;  /* 0x0000000000908947 */ /* 0x000fea0003800000 */
[----:B------:R-:W-:-:S13]  /*5760*/  ISETP.NE.AND P0, PT, R0, 0x18, PT ;  /* 0x000000180000780c */ /* 0x000fda0003f05270 */
[----:B------:R-:W-:Y:S05]  /*5770*/  @!P0 BRA `(.L_x_18434) ;  /* 0x0000000000448947 */ /* 0x000fea0003800000 */
.L_x_18410:
        /* <DEDUP_REMOVED lines=16> */
.L_x_18435:
[----:B------:R-:W-:Y:S05]  /*5880*/  BRA `(.L_x_18411) ;  /* 0x0000000000a07947 */ /* 0x000fea0003800000 */
.L_x_18434:
        /* <DEDUP_REMOVED lines=13> */
.L_x_18437:
[----:B------:R-:W-:Y:S05]  /*5960*/  BSYNC.RECONVERGENT B0 ;  /* 0x0000000000007941 */ /* 0x000fea0003800200 */
.L_x_18436:
[----:B------:R-:W-:-:S05]  /*5970*/  LOP3.LUT R3, R0, 0x80, R3, 0xf8, !PT ;  /* 0x0000008000037812 */ /* 0x000fca00078ef803 */
[----:B------:R0:W-:Y:S01]  /*5980*/  STG.E.U8 desc[UR36][R8.64], R3 ;  /* 0x0000000308007986 */ /* 0x0001e2000c101124 */
[----:B------:R-:W-:Y:S05]  /*5990*/  BRA `(.L_x_18411) ;  /* 0x00000000005c7947 */ /* 0x000fea0003800000 */
.L_x_18433:
        /* <DEDUP_REMOVED lines=12> */
.L_x_18439:
[----:B------:R-:W-:Y:S01]  /*5a60*/  IMAD.MOV.U32 R0, RZ, RZ, 0x7f ;  /* 0x0000007fff007424 */ /* 0x000fe200078e00ff */
[----:B------:R-:W-:-:S04]  /*5a70*/  ISETP.GT.U32.AND P0, PT, R3, 0x7f800000, PT ;  /* 0x7f8000000300780c */ /* 0x000fc80003f04070 */
[----:B------:R-:W-:-:S09]  /*5a80*/  SEL R0, R0, 0x7c, P0 ;  /* 0x0000007c00007807 */ /* 0x000fd20000000000 */
.L_x_18440:
[----:B------:R-:W-:Y:S05]  /*5a90*/  BSYNC.RECONVERGENT B0 ;  /* 0x0000000000007941 */ /* 0x000fea0003800200 */
.L_x_18438:
[----:B------:R-:W-:-:S04]  /*5aa0*/  SHF.R.U32.HI R3, RZ, 0x18, R29 ;  /* 0x00000018ff037819 */ /* 0x000fc8000001161d */
[----:B------:R-:W-:-:S05]  /*5ab0*/  LOP3.LUT R3, R0, 0x80, R3, 0xf8, !PT ;  /* 0x0000008000037812 */ /* 0x000fca00078ef803 */
[----:B------:R0:W-:Y:S01]  /*5ac0*/  STG.E.U8 desc[UR36][R8.64], R3 ;  /* 0x0000000308007986 */ /* 0x0001e2000c101124 */
[----:B------:R-:W-:Y:S05]  /*5ad0*/  BRA `(.L_x_18411) ;  /* 0x00000000000c7947 */ /* 0x000fea0003800000 */
.L_x_18432:
[----:B------:R-:W0:Y:S02]  /*5ae0*/  I2F.S64 R0, R28 ;  /* 0x0000001c00007312 */ /* 0x000e240000301400 */
[----:B0-----:R-:W-:-:S05]  /*5af0*/  F2FP.BF16.F32.PACK_AB R0, RZ, R0 ;  /* 0x00000000ff00723e */ /* 0x001fca00000010ff */
[----:B------:R0:W-:Y:S02]  /*5b00*/  STG.E.U16 desc[UR36][R8.64], R0 ;  /* 0x0000000008007986 */ /* 0x0001e4000c101524 */
.L_x_18411:
[----:B------:R-:W-:-:S07]  /*5b10*/  VIADD R19, R19, 0x80 ;  /* 0x0000008013137836 */ /* 0x000fce0000000000 */
.L_x_18368:
[----:B------:R-:W-:-:S13]  /*5b20*/  ISETP.GE.AND P0, PT, R19, R16, PT ;  /* 0x000000101300720c */ /* 0x000fda0003f06270 */
[----:B------:R-:W-:Y:S05]  /*5b30*/  @P0 BREAK.RELIABLE B6 ;  /* 0x0000000000060942 */ /* 0x000fea0003800100 */
[----:B------:R-:W-:Y:S05]  /*5b40*/  @P0 BRA `(.L_x_18405) ;  /* 0x0000000c00940947 */ /* 0x000fea0003800000 */
[----:B------:R-:W-:Y:S05]  /*5b50*/  BSYNC.RELIABLE B6 ;  /* 0x0000000000067941 */ /* 0x000fea0003800100 */
.L_x_18367:
        /* <DEDUP_REMOVED lines=20> */
.L_x_18444:
[----:B------:R0:W-:Y:S01]  /*5ca0*/  STG.E.U8 desc[UR36][R8.64], R18 ;  /* 0x0000001208007986 */ /* 0x0001e2000c101124 */
[----:B------:R-:W-:Y:S05]  /*5cb0*/  BRA `(.L_x_18446) ;  /* 0x0000000c00347947 */ /* 0x000fea0003800000 */
.L_x_18443:
        /* <DEDUP_REMOVED lines=8> */
.L_x_18448:
[----:B------:R0:W-:Y:S01]  /*5d40*/  STG.E desc[UR36][R8.64], R18 ;  /* 0x0000001208007986 */ /* 0x0001e2000c101924 */
[----:B------:R-:W-:Y:S05]  /*5d50*/  BRA `(.L_x_18446) ;  /* 0x0000000c000c7947 */ /* 0x000fea0003800000 */
.L_x_18447:
[----:B------:R0:W-:Y:S01]  /*5d60*/  STG.E.U16 desc[UR36][R8.64], R18 ;  /* 0x0000001208007986 */ /* 0x0001e2000c101524 */
[----:B------:R-:W-:Y:S05]  /*5d70*/  BRA `(.L_x_18446) ;  /* 0x0000000c00047947 */ /* 0x000fea0003800000 */
.L_x_18442:
        /* <DEDUP_REMOVED lines=9> */
.L_x_18450:
[----:B------:R-:W0:Y:S02]  /*5e10*/  I2F.S64 R0, R26 ;  /* 0x0000001a00007312 */ /* 0x000e240000301400 */
[----:B0-----:R-:W-:-:S05]  /*5e20*/  F2FP.F16.F32.PACK_AB R0, RZ, R0 ;  /* 0x00000000ff00723e */ /* 0x001fca00000000ff */
[----:B------:R0:W-:Y:S01]  /*5e30*/  STG.E.U16 desc[UR36][R8.64], R0 ;  /* 0x0000000008007986 */ /* 0x0001e2000c101524 */
[----:B------:R-:W-:Y:S05]  /*5e40*/  BRA `(.L_x_18446) ;  /* 0x0000000800d07947 */ /* 0x000fea0003800000 */
.L_x_18449:
        /* <DEDUP_REMOVED lines=10> */
.L_x_18452:
[----:B------:R-:W0:Y:S02]  /*5ef0*/  I2F.S64 R26, R26 ;  /* 0x0000001a001a7312 */ /* 0x000e240000301400 */
[----:B0-----:R-:W-:-:S04]  /*5f00*/  F2FP.F16.F32.PACK_AB R3, RZ, R26 ;  /* 0x0000001aff03723e */ /* 0x001fc800000000ff */
[----:B------:R-:W-:-:S05]  /*5f10*/  PRMT R3, R3, 0x5410, RZ ;  /* 0x0000541003037816 */ /* 0x000fca00000000ff */
[----:B------:R0:W-:Y:S01]  /*5f20*/  STG.E desc[UR36][R8.64], R3 ;  /* 0x0000000308007986 */ /* 0x0001e2000c101924 */
[----:B------:R-:W-:Y:S05]  /*5f30*/  BRA `(.L_x_18446) ;  /* 0x0000000800947947 */ /* 0x000fea0003800000 */
.L_x_18451:
[----:B------:R-:W0:Y:S02]  /*5f40*/  I2F.F64.S64 R26, R26 ;  /* 0x0000001a001a7312 */ /* 0x000e240000301c00 */
[----:B0-----:R0:W-:Y:S01]  /*5f50*/  STG.E.64 desc[UR36][R8.64], R26 ;  /* 0x0000001a08007986 */ /* 0x0011e2000c101b24 */
[----:B------:R-:W-:Y:S05]  /*5f60*/  BRA `(.L_x_18446) ;  /* 0x0000000800887947 */ /* 0x000fea0003800000 */
.L_x_18441:
        /* <DEDUP_REMOVED lines=12> */
.L_x_18456:
        /* <DEDUP_REMOVED lines=17> */
.L_x_18459:
[----:B------:R-:W-:-:S04]  /*6140*/  SHF.R.U32.HI R3, RZ, 0x18, R27 ;  /* 0x00000018ff037819 */ /* 0x000fc8000001161b */
[----:B------:R-:W-:-:S04]  /*6150*/  LOP3.LUT R0, R0, 0x80, R3, 0xf8, !PT ;  /* 0x0000008000007812 */ /* 0x000fc800078ef803 */
[----:B------:R-:W-:-:S07]  /*6160*/  PRMT R4, R0, 0x7610, R4 ;  /* 0x0000761000047816 */ /* 0x000fce0000000004 */
.L_x_18458:
[----:B------:R-:W-:Y:S05]  /*6170*/  BSYNC.RECONVERGENT B0 ;  /* 0x0000000000007941 */ /* 0x000fea0003800200 */
.L_x_18457:
[----:B------:R0:W-:Y:S01]  /*6180*/  STG.E.U8 desc[UR36][R8.64], R4 ;  /* 0x0000000408007986 */ /* 0x0001e2000c101124 */
[----:B------:R-:W-:Y:S05]  /*6190*/  BRA `(.L_x_18446) ;  /* 0x0000000400fc7947 */ /* 0x000fea0003800000 */
.L_x_18455:
        /* <DEDUP_REMOVED lines=17> */
.L_x_18462:
[----:B------:R-:W-:-:S04]  /*62b0*/  SHF.R.U32.HI R3, RZ, 0x18, R27 ;  /* 0x00000018ff037819 */ /* 0x000fc8000001161b */
[----:B------:R-:W-:-:S04]  /*62c0*/  LOP3.LUT R0, R0, 0x80, R3, 0xf8, !PT ;  /* 0x0000008000007812 */ /* 0x000fc800078ef803 */
[----:B------:R-:W-:-:S07]  /*62d0*/  PRMT R4, R0, 0x7610, R4 ;  /* 0x0000761000047816 */ /* 0x000fce0000000004 */
.L_x_18461:
[----:B------:R-:W-:Y:S05]  /*62e0*/  BSYNC.RECONVERGENT B0 ;  /* 0x0000000000007941 */ /* 0x000fea0003800200 */
.L_x_18460:
[----:B------:R0:W-:Y:S01]  /*62f0*/  STG.E.U8 desc[UR36][R8.64], R4 ;  /* 0x0000000408007986 */ /* 0x0001e2000c101124 */
[----:B------:R-:W-:Y:S05]  /*6300*/  BRA `(.L_x_18446) ;  /* 0x0000000400a07947 */ /* 0x000fea0003800000 */
.L_x_18454:
        /* <DEDUP_REMOVED lines=22> */
.L_x_18464:
[----:B------:R0:W-:Y:S01]  /*6470*/  STG.E.64 desc[UR36][R8.64], R26 ;  /* 0x0000001a08007986 */ /* 0x0001e2000c101b24 */
[----:B------:R-:W-:Y:S05]  /*6480*/  BRA `(.L_x_18446) ;  /* 0x0000000400407947 */ /* 0x000fea0003800000 */
.L_x_18463:
[----:B------:R0:W-:Y:S01]  /*6490*/  STG.E desc[UR36][R8.64], R18 ;  /* 0x0000001208007986 */ /* 0x0001e2000c101924 */
[----:B------:R-:W-:Y:S05]  /*64a0*/  BRA `(.L_x_18446) ;  /* 0x0000000400387947 */ /* 0x000fea0003800000 */
.L_x_18453:
        /* <DEDUP_REMOVED lines=11> */
.L_x_18466:
[----:B------:R-:W-:Y:S01]  /*6560*/  CS2R R6, SRZ ;  /* 0x0000000000067805 */ /* 0x000fe2000001ff00 */
[----:B------:R-:W0:Y:S04]  /*6570*/  I2F.F64.S64 R4, R26 ;  /* 0x0000001a00047312 */ /* 0x000e280000301c00 */
[----:B0-----:R4:W-:Y:S01]  /*6580*/  STG.E.128 desc[UR36][R8.64], R4 ;  /* 0x0000000408007986 */ /* 0x0019e2000c101d24 */
[----:B------:R-:W-:Y:S05]  /*6590*/  BRA `(.L_x_18446) ;  /* 0x0000000000fc7947 */ /* 0x000fea0003800000 */
.L_x_18465:
[----:B------:R-:W-:-:S13]  /*65a0*/  ISETP.NE.AND P0, PT, R0, 0xf, PT ;  /* 0x0000000f0000780c */ /* 0x000fda0003f05270 */
[----:B------:R-:W-:Y:S05]  /*65b0*/  @!P0 BRA `(.L_x_18467) ;  /* 0x0000000000e88947 */ /* 0x000fea0003800000 */
[----:B------:R-:W-:-:S13]  /*65c0*/  ISETP.NE.AND P0, PT, R0, 0x17, PT ;  /* 0x000000170000780c */ /* 0x000fda0003f05270 */
[----:B------:R-:W-:Y:S05]  /*65d0*/  @!P0 BRA `(.L_x_18468) ;  /* 0x0000000000908947 */ /* 0x000fea0003800000 */
[----:B------:R-:W-:-:S13]  /*65e0*/  ISETP.NE.AND P0, PT, R0, 0x18, PT ;  /* 0x000000180000780c */ /* 0x000fda0003f05270 */
[----:B------:R-:W-:Y:S05]  /*65f0*/  @!P0 BRA `(.L_x_18469) ;  /* 0x0000000000448947 */ /* 0x000fea0003800000 */
.L_x_18445:
        /* <DEDUP_REMOVED lines=16> */
.L_x_18470:
[----:B------:R-:W-:Y:S05]  /*6700*/  BRA `(.L_x_18446) ;  /* 0x0000000000a07947 */ /* 0x000fea0003800000 */
.L_x_18469:
        /* <DEDUP_REMOVED lines=13> */
.L_x_18472:
[----:B------:R-:W-:Y:S05]  /*67e0*/  BSYNC.RECONVERGENT B0 ;  /* 0x0000000000007941 */ /* 0x000fea0003800200 */
.L_x_18471:
[----:B------:R-:W-:-:S05]  /*67f0*/  LOP3.LUT R3, R0, 0x80, R3, 0xf8, !PT ;  /* 0x0000008000037812 */ /* 0x000fca00078ef803 */
[----:B------:R2:W-:Y:S01]  /*6800*/  STG.E.U8 desc[UR36][R8.64], R3 ;  /* 0x0000000308007986 */ /* 0x0005e2000c101124 */
[----:B------:R-:W-:Y:S05]  /*6810*/  BRA `(.L_x_18446) ;  /* 0x00000000005c7947 */ /* 0x000fea0003800000 */
.L_x_18468:
        /* <DEDUP_REMOVED lines=12> */
.L_x_18474:
[----:B------:R-:W-:Y:S01]  /*68e0*/  IMAD.MOV.U32 R0, RZ, RZ, 0x7f ;  /* 0x0000007fff007424 */ /* 0x000fe200078e00ff */
[----:B------:R-:W-:-:S04]  /*68f0*/  ISETP.GT.U32.AND P0, PT, R3, 0x7f800000, PT ;  /* 0x7f8000000300780c */ /* 0x000fc80003f04070 */
[----:B------:R-:W-:-:S09]  /*6900*/  SEL R0, R0, 0x7c, P0 ;  /* 0x0000007c00007807 */ /* 0x000fd20000000000 */
.L_x_18475:
[----:B------:R-:W-:Y:S05]  /*6910*/  BSYNC.RECONVERGENT B0 ;  /* 0x0000000000007941 */ /* 0x000fea0003800200 */
.L_x_18473:
[----:B------:R-:W-:-:S04]  /*6920*/  SHF.R.U32.HI R3, RZ, 0x18, R27 ;  /* 0x00000018ff037819 */ /* 0x000fc8000001161b */
[----:B------:R-:W-:-:S05]  /*6930*/  LOP3.LUT R3, R0, 0x80, R3, 0xf8, !PT ;  /* 0x0000008000037812 */ /* 0x000fca00078ef803 */
[----:B------:R1:W-:Y:S01]  /*6940*/  STG.E.U8 desc[UR36][R8.64], R3 ;  /* 0x0000000308007986 */ /* 0x0003e2000c101124 */
[----:B------:R-:W-:Y:S05]  /*6950*/  BRA `(.L_x_18446) ;  /* 0x00000000000c7947 */ /* 0x000fea0003800000 */
.L_x_18467:
[----:B------:R-:W0:Y:S02]  /*6960*/  I2F.S64 R0, R26 ;  /* 0x0000001a00007312 */ /* 0x000e240000301400 */
[----:B0-----:R-:W-:-:S05]  /*6970*/  F2FP.BF16.F32.PACK_AB R0, RZ, R0 ;  /* 0x00000000ff00723e */ /* 0x001fca00000010ff */
[----:B------:R0:W-:Y:S02]  /*6980*/  STG.E.U16 desc[UR36][R8.64], R0 ;  /* 0x0000000008007986 */ /* 0x0001e4000c101524 */
.L_x_18446:
[----:B------:R-:W-:-:S07]  /*6990*/  VIADD R19, R19, 0x80 ;  /* 0x0000008013137836 */ /* 0x000fce0000000000 */
.L_x_18405:
[----:B------:R-:W-:Y:S05]  /*69a0*/  BSYNC.RECONVERGENT B7 ;  /* 0x0000000000077941 */ /* 0x000fea0003800200 */
.L_x_18366:
        /* <DEDUP_REMOVED lines=21> */
.L_x_18479:
[----:B------:R-:W-:Y:S01]  /*6b00*/  STG.E.U8 desc[UR36][R2.64], R22 ;  /* 0x0000001602007986 */ /* 0x000fe2000c101124 */
[----:B------:R-:W-:Y:S05]  /*6b10*/  EXIT ;  /* 0x000000000000794d */ /* 0x000fea0003800000 */
.L_x_18478:
        /* <DEDUP_REMOVED lines=8> */
.L_x_18482:
[----:B------:R-:W-:Y:S01]  /*6ba0*/  STG.E desc[UR36][R2.64], R22 ;  /* 0x0000001602007986 */ /* 0x000fe2000c101924 */
[----:B------:R-:W-:Y:S05]  /*6bb0*/  EXIT ;  /* 0x000000000000794d */ /* 0x000fea0003800000 */
.L_x_18481:
[----:B------:R-:W-:Y:S01]  /*6bc0*/  STG.E.U16 desc[UR36][R2.64], R22 ;  /* 0x0000001602007986 */ /* 0x000fe2000c101524 */
[----:B------:R-:W-:Y:S05]  /*6bd0*/  EXIT ;  /* 0x000000000000794d */ /* 0x000fea0003800000 */
.L_x_18477:
        /* <DEDUP_REMOVED lines=9> */
.L_x_18484:
[----:B------:R-:W0:Y:S02]  /*6c70*/  I2F.S64 R0, R22 ;  /* 0x0000001600007312 */ /* 0x000e240000301400 */
[----:B0-----:R-:W-:-:S05]  /*6c80*/  F2FP.F16.F32.PACK_AB R0, RZ, R0 ;  /* 0x00000000ff00723e */ /* 0x001fca00000000ff */
[----:B------:R-:W-:Y:S01]  /*6c90*/  STG.E.U16 desc[UR36][R2.64], R0 ;  /* 0x0000000002007986 */ /* 0x000fe2000c101524 */
[----:B------:R-:W-:Y:S05]  /*6ca0*/  EXIT ;  /* 0x000000000000794d */ /* 0x000fea0003800000 */
.L_x_18483:
        /* <DEDUP_REMOVED lines=10> */
.L_x_18486:
[----:B------:R-:W0:Y:S02]  /*6d50*/  I2F.S64 R22, R22 ;  /* 0x0000001600167312 */ /* 0x000e240000301400 */
[----:B0-----:R-:W-:-:S04]  /*6d60*/  F2FP.F16.F32.PACK_AB R5, RZ, R22 ;  /* 0x00000016ff05723e */ /* 0x001fc800000000ff */
[----:B------:R-:W-:-:S05]  /*6d70*/  PRMT R5, R5, 0x5410, RZ ;  /* 0x0000541005057816 */ /* 0x000fca00000000ff */
[----:B------:R-:W-:Y:S01]  /*6d80*/  STG.E desc[UR36][R2.64], R5 ;  /* 0x0000000502007986 */ /* 0x000fe2000c101924 */
[----:B------:R-:W-:Y:S05]  /*6d90*/  EXIT ;  /* 0x000000000000794d */ /* 0x000fea0003800000 */
.L_x_18485:
[----:B------:R-:W0:Y:S02]  /*6da0*/  I2F.F64.S64 R22, R22 ;  /* 0x0000001600167312 */ /* 0x000e240000301c00 */
[----:B0-----:R-:W-:Y:S01]  /*6db0*/  STG.E.64 desc[UR36][R2.64], R22 ;  /* 0x0000001602007986 */ /* 0x001fe2000c101b24 */
[----:B------:R-:W-:Y:S05]  /*6dc0*/  EXIT ;  /* 0x000000000000794d */ /* 0x000fea0003800000 */
.L_x_18476:
        /* <DEDUP_REMOVED lines=12> */
.L_x_18490:
        /* <DEDUP_REMOVED lines=18> */
.L_x_18493:
[----:B------:R-:W-:-:S04]  /*6fb0*/  SHF.R.U32.HI R5, RZ, 0x18, R5 ;  /* 0x00000018ff057819 */ /* 0x000fc80000011605 */
[----:B------:R-:W-:-:S07]  /*6fc0*/  LOP3.LUT R0, R0, 0x80, R5, 0xf8, !PT ;  /* 0x0000008000007812 */ /* 0x000fce00078ef805 */
.L_x_18492:
[----:B------:R-:W-:Y:S05]  /*6fd0*/  BSYNC.RECONVERGENT B0 ;  /* 0x0000000000007941 */ /* 0x000fea0003800200 */
.L_x_18491:
[----:B------:R-:W-:Y:S01]  /*6fe0*/  STG.E.U8 desc[UR36][R2.64], R0 ;  /* 0x0000000002007986 */ /* 0x000fe2000c101124 */
[----:B------:R-:W-:Y:S05]  /*6ff0*/  EXIT ;  /* 0x000000000000794d */ /* 0x000fea0003800000 */
.L_x_18489:
        /* <DEDUP_REMOVED lines=18> */
.L_x_18496:
[----:B------:R-:W-:-:S04]  /*7120*/  SHF.R.U32.HI R5, RZ, 0x18, R5 ;  /* 0x00000018ff057819 */ /* 0x000fc80000011605 */
[----:B------:R-:W-:-:S07]  /*7130*/  LOP3.LUT R0, R0, 0x80, R5, 0xf8, !PT ;  /* 0x0000008000007812 */ /* 0x000fce00078ef805 */
.L_x_18495:
[----:B------:R-:W-:Y:S05]  /*7140*/  BSYNC.RECONVERGENT B0 ;  /* 0x0000000000007941 */ /* 0x000fea0003800200 */
.L_x_18494:
[----:B------:R-:W-:Y:S01]  /*7150*/  STG.E.U8 desc[UR36][R2.64], R0 ;  /* 0x0000000002007986 */ /* 0x000fe2000c101124 */
[----:B------:R-:W-:Y:S05]  /*7160*/  EXIT ;  /* 0x000000000000794d */ /* 0x000fea0003800000 */
.L_x_18488:
        /* <DEDUP_REMOVED lines=22> */
.L_x_18498:
[----:B------:R-:W-:Y:S01]  /*72d0*/  STG.E.64 desc[UR36][R2.64], R22 ;  /* 0x0000001602007986 */ /* 0x000fe2000c101b24 */
[----:B------:R-:W-:Y:S05]  /*72e0*/  EXIT ;  /* 0x000000000000794d */ /* 0x000fea0003800000 */
.L_x_18497:
[----:B------:R-:W-:Y:S01]  /*72f0*/  STG.E desc[UR36][R2.64], R22 ;  /* 0x0000001602007986 */ /* 0x000fe2000c101924 */
[----:B------:R-:W-:Y:S05]  /*7300*/  EXIT ;  /* 0x000000000000794d */ /* 0x000fea0003800000 */
.L_x_18487:
        /* <DEDUP_REMOVED lines=11> */
.L_x_18500:
[----:B------:R-:W-:Y:S01]  /*73c0*/  CS2R R6, SRZ ;  /* 0x0000000000067805 */ /* 0x000fe2000001ff00 */
[----:B------:R-:W0:Y:S04]  /*73d0*/  I2F.F64.S64 R4, R22 ;  /* 0x0000001600047312 */ /* 0x000e280000301c00 */
[----:B0-----:R-:W-:Y:S01]  /*73e0*/  STG.E.128 desc[UR36][R2.64], R4 ;  /* 0x0000000402007986 */ /* 0x001fe2000c101d24 */
[----:B------:R-:W-:Y:S05]  /*73f0*/  EXIT ;  /* 0x000000000000794d */ /* 0x000fea0003800000 */
.L_x_18499:
[----:B------:R-:W-:-:S13]  /*7400*/  ISETP.NE.AND P0, PT, R0, 0xf, PT ;  /* 0x0000000f0000780c */ /* 0x000fda0003f05270 */
[----:B------:R-:W-:Y:S05]  /*7410*/  @!P0 BRA `(.L_x_18501) ;  /* 0x0000000000e88947 */ /* 0x000fea0003800000 */
[----:B------:R-:W-:-:S13]  /*7420*/  ISETP.NE.AND P0, PT, R0, 0x17, PT ;  /* 0x000000170000780c */ /* 0x000fda0003f05270 */
[----:B------:R-:W-:Y:S05]  /*7430*/  @!P0 BRA `(.L_x_18502) ;  /* 0x0000000000908947 */ /* 0x000fea0003800000 */
[----:B------:R-:W-:-:S13]  /*7440*/  ISETP.NE.AND P0, PT, R0, 0x18, PT ;  /* 0x000000180000780c */ /* 0x000fda0003f05270 */
[----:B------:R-:W-:Y:S05]  /*7450*/  @!P0 BRA `(.L_x_18503) ;  /* 0x0000000000448947 */ /* 0x000fea0003800000 */
.L_x_18480:
        /* <DEDUP_REMOVED lines=16> */
.L_x_18504:
[----:B------:R-:W-:Y:S05]  /*7560*/  EXIT ;  /* 0x000000000000794d */ /* 0x000fea0003800000 */
.L_x_18503:
        /* <DEDUP_REMOVED lines=13> */
.L_x_18506:
[----:B------:R-:W-:Y:S05]  /*7640*/  BSYNC.RECONVERGENT B0 ;  /* 0x0000000000007941 */ /* 0x000fea0003800200 */
.L_x_18505:
[----:B------:R-:W-:-:S05]  /*7650*/  LOP3.LUT R5, R0, 0x80, R5, 0xf8, !PT ;  /* 0x0000008000057812 */ /* 0x000fca00078ef805 */
[----:B------:R-:W-:Y:S01]  /*7660*/  STG.E.U8 desc[UR36][R2.64], R5 ;  /* 0x0000000502007986 */ /* 0x000fe2000c101124 */
[----:B------:R-:W-:Y:S05]  /*7670*/  EXIT ;  /* 0x000000000000794d */ /* 0x000fea0003800000 */
.L_x_18502:
        /* <DEDUP_REMOVED lines=12> */
.L_x_18508:
[----:B------:R-:W-:Y:S01]  /*7740*/  IMAD.MOV.U32 R0, RZ, RZ, 0x7f ;  /* 0x0000007fff007424 */ /* 0x000fe200078e00ff */
[----:B------:R-:W-:-:S04]  /*7750*/  ISETP.GT.U32.AND P0, PT, R4, 0x7f800000, PT ;  /* 0x7f8000000400780c */ /* 0x000fc80003f04070 */
[----:B------:R-:W-:-:S09]  /*7760*/  SEL R0, R0, 0x7c, P0 ;  /* 0x0000007c00007807 */ /* 0x000fd20000000000 */
.L_x_18509:
[----:B------:R-:W-:Y:S05]  /*7770*/  BSYNC.RECONVERGENT B0 ;  /* 0x0000000000007941 */ /* 0x000fea0003800200 */
.L_x_18507:
[----:B------:R-:W-:-:S04]  /*7780*/  SHF.R.U32.HI R5, RZ, 0x18, R5 ;  /* 0x00000018ff057819 */ /* 0x000fc80000011605 */
[----:B------:R-:W-:-:S05]  /*7790*/  LOP3.LUT R5, R0, 0x80, R5, 0xf8, !PT ;  /* 0x0000008000057812 */ /* 0x000fca00078ef805 */
[----:B------:R-:W-:Y:S01]  /*77a0*/  STG.E.U8 desc[UR36][R2.64], R5 ;  /* 0x0000000502007986 */ /* 0x000fe2000c101124 */
[----:B------:R-:W-:Y:S05]  /*77b0*/  EXIT ;  /* 0x000000000000794d */ /* 0x000fea0003800000 */
.L_x_18501:
[----:B------:R-:W0:Y:S02]  /*77c0*/  I2F.S64 R0, R22 ;  /* 0x0000001600007312 */ /* 0x000e240000301400 */
[----:B0-----:R-:W-:-:S05]  /*77d0*/  F2FP.BF16.F32.PACK_AB R0, RZ, R0 ;  /* 0x00000000ff00723e */ /* 0x001fca00000010ff */
[----:B------:R-:W-:Y:S01]  /*77e0*/  STG.E.U16 desc[UR36][R2.64], R0 ;  /* 0x0000000002007986 */ /* 0x000fe2000c101524 */
[----:B------:R-:W-:Y:S05]  /*77f0*/  EXIT ;  /* 0x000000000000794d */ /* 0x000fea0003800000 */
.L_x_18510:
        /* <DEDUP_REMOVED lines=16> */
.L_x_35989:


//--------------------- .text._ZN2at6native18elementwise_kernelILi128ELi2EZNS0_22gpu_kernel_impl_nocastIZZZNS0_17clamp_kernel_cudaERNS_18TensorIteratorBaseERKN3c106ScalarES8_ENKUlvE_clEvENKUlvE2_clEvEUllE_EEvS4_RKT_EUliE_EEviT1_ --------------------------
	.section	.text._ZN2at6native18elementwise_kernelILi128ELi2EZNS0_22gpu_kernel_impl_nocastIZZZNS0_17clamp_kernel_cudaERNS_18TensorIteratorBaseERKN3c106ScalarES8_ENKUlvE_clEvENKUlvE2_clEvEUllE_EEvS4_RKT_EUliE_EEviT1_,"ax",@progbits
	.align	128
        .global         _ZN2at6native18elementwise_kernelILi128ELi2EZNS0_22gpu_kernel_impl_nocastIZZZNS0_17clamp_kernel_cudaERNS_18TensorIteratorBaseERKN3c106ScalarES8_ENKUlvE_clEvENKUlvE2_clEvEUllE_EEvS4_RKT_EUliE_EEviT1_
        .type           _ZN2at6native18elementwise_kernelILi128ELi2EZNS0_22gpu_kernel_impl_nocastIZZZNS0_17clamp_kernel_cudaERNS_18TensorIteratorBaseERKN3c106ScalarES8_ENKUlvE_clEvENKUlvE2_clEvEUllE_EEvS4_RKT_EUliE_EEviT1_,@function
        .size           _ZN2at6native18elementwise_kernelILi128ELi2EZNS0_22gpu_kernel_impl_nocastIZZZNS0_17clamp_kernel_cudaERNS_18TensorIteratorBaseERKN3c106ScalarES8_ENKUlvE_clEvENKUlvE2_clEvEUllE_EEvS4_RKT_EUliE_EEviT1_,(.L_x_35990 - _ZN2at6native18elementwise_kernelILi128ELi2EZNS0_22gpu_kernel_impl_nocastIZZZNS0_17clamp_kernel_cudaERNS_18TensorIteratorBaseERKN3c106ScalarES8_ENKUlvE_clEvENKUlvE2_clEvEUllE_EEvS4_RKT_EUliE_EEviT1_)
        .other          _ZN2at6native18elementwise_kernelILi128ELi2EZNS0_22gpu_kernel_impl_nocastIZZZNS0_17clamp_kernel_cudaERNS_18TensorIteratorBaseERKN3c106ScalarES8_ENKUlvE_clEvENKUlvE2_clEvEUllE_EEvS4_RKT_EUliE_EEviT1_,@"STO_CUDA_ENTRY STV_DEFAULT"
_ZN2at6native18elementwise_kernelILi128ELi2EZNS0_22gpu_kernel_impl_nocastIZZZNS0_17clamp_kernel_cudaERNS_18TensorIteratorBaseERKN3c106ScalarES8_ENKUlvE_clEvENKUlvE2_clEvEUllE_EEvS4_RKT_EUliE_EEviT1_:
.text._ZN2at6native18elementwise_kernelILi128ELi2EZNS0_22gpu_kernel_impl_nocastIZZZNS0_17clamp_kernel_cudaERNS_18TensorIteratorBaseERKN3c106ScalarES8_ENKUlvE_clEvENKUlvE2_clEvEUllE_EEvS4_RKT_EUliE_EEviT1_:
        /* <DEDUP_REMOVED lines=14> */
[----:B------:R-:W1:Y:S08]  /*00e0*/  LDC.64 R10, c[0x0][0x590] ;  /* 0x00016400ff0a7b82 */ /* 0x000e700000000a00 */
[----:B------:R-:W2:Y:S01]  /*00f0*/  LDC.64 R12, c[0x0][0x598] ;  /* 0x00016600ff0c7b82 */ /* 0x000ea20000000a00 */
[----:B0-----:R-:W1:Y:S07]  /*0100*/  LDG.E.64 R4, desc[UR6][R4.64] ;  /* 0x0000000604047981 */ /* 0x001e6e000c1e1b00 */
[----:B------:R-:W0:Y:S01]  /*0110*/  LDC.64 R6, c[0x0][0x580] ;  /* 0x00016000ff067b82 */ /* 0x000e220000000a00 */
[----:B------:R-:W-:-:S02]  /*0120*/  IADD3 R3, PT, PT, R3, 0x80, RZ ;  /* 0x0000008003037810 */ /* 0x000fc40007ffe0ff */
[----:B-1----:R-:W-:-:S04]  /*0130*/  ISETP.GT.U32.AND P0, PT, R4, R10, PT ;  /* 0x0000000a0400720c */ /* 0x002fc80003f04070 */
[----:B------:R-:W-:-:S04]  /*0140*/  ISETP.GT.AND.EX P0, PT, R5, R11, PT, P0 ;  /* 0x0000000b0500720c */ /* 0x000fc80003f04300 */
[----:B------:R-:W-:Y:S02]  /*0150*/  SEL R9, R4, R10, P0 ;  /* 0x0000000a04097207 */ /* 0x000fe40000000000 */
[----:B------:R-:W-:Y:S02]  /*0160*/  SEL R0, R5, R11, P0 ;  /* 0x0000000b05007207 */ /* 0x000fe40000000000 */
[----:B--2---:R-:W-:-:S04]  /*0170*/  ISETP.LT.U32.AND P0, PT, R9, R12, PT ;  /* 0x0000000c0900720c */ /* 0x004fc80003f01070 */
[----:B------:R-:W-:-:S04]  /*0180*/  ISETP.LT.AND.EX P0, PT, R0, R13, PT, P0 ;  /* 0x0000000d0000720c */ /* 0x000fc80003f01300 */
[----:B------:R-:W-:Y:S02]  /*0190*/  SEL R8, R9, R12, P0 ;  /* 0x0000000c09087207 */ /* 0x000fe40000000000 */
[----:B------:R-:W-:-:S05]  /*01a0*/  SEL R9, R0, R13, P0 ;  /* 0x0000000d00097207 */ /* 0x000fca0000000000 */
[----:B0-----:R0:W-:Y:S02]  /*01b0*/  STG.E.64 desc[UR6][R6.64], R8 ;  /* 0x0000000806007986 */ /* 0x0011e4000c101b06 */
.L_x_18513:
[----:B------:R-:W-:Y:S05]  /*01c0*/  BSYNC.RECONVERGENT B0 ;  /* 0x0000000000007941 */ /* 0x000fea0003800200 */
.L_x_18512:
[----:B------:R-:W-:-:S13]  /*01d0*/  ISETP.GE.AND P0, PT, R3, UR4, PT ;  /* 0x0000000403007c0c */ /* 0x000fda000bf06270 */
[----:B------:R-:W-:Y:S05]  /*01e0*/  @P0 EXIT ;  /* 0x000000000000094d */ /* 0x000fea0003800000 */
[----:B------:R-:W1:Y:S08]  /*01f0*/  LDC.64 R4, c[0x0][0x588] ;  /* 0x00016200ff047b82 */ /* 0x000e700000000a00 */
[----:B------:R-:W2:Y:S08]  /*0200*/  LDC.64 R10, c[0x0][0x590] ;  /* 0x00016400ff0a7b82 */ /* 0x000eb00000000a00 */
[----:B------:R-:W3:Y:S01]  /*0210*/  LDC.64 R12, c[0x0][0x598] ;  /* 0x00016600ff0c7b82 */ /* 0x000ee20000000a00 */
[----:B-1----:R-:W2:Y:S07]  /*0220*/  LDG.E.64 R2, desc[UR6][R4.64] ;  /* 0x0000000604027981 */ /* 0x002eae000c1e1b00 */
[----:B0-----:R-:W0:Y:S01]  /*0230*/  LDC.64 R6, c[0x0][0x580] ;  /* 0x00016000ff067b82 */ /* 0x001e220000000a00 */
[----:B--2---:R-:W-:-:S04]  /*0240*/  ISETP.GT.U32.AND P0, PT, R2, R10, PT ;  /* 0x0000000a0200720c */ /* 0x004fc80003f04070 */
[----:B------:R-:W-:-:S04]  /*0250*/  ISETP.GT.AND.EX P0, PT, R3, R11, PT, P0 ;  /* 0x0000000b0300720c */ /* 0x000fc80003f04300 */
[----:B------:R-:W-:Y:S02]  /*0260*/  SEL R9, R2, R10, P0 ;  /* 0x0000000a02097207 */ /* 0x000fe40000000000 */
[----:B------:R-:W-:Y:S02]  /*0270*/  SEL R0, R3, R11, P0 ;  /* 0x0000000b03007207 */ /* 0x000fe40000000000 */
[----:B---3--:R-:W-:-:S04]  /*0280*/  ISETP.LT.U32.AND P0, PT, R9, R12, PT ;  /* 0x0000000c0900720c */ /* 0x008fc80003f01070 */
[----:B------:R-:W-:-:S04]  /*0290*/  ISETP.LT.AND.EX P0, PT, R0, R13, PT, P0 ;  /* 0x0000000d0000720c */ /* 0x000fc80003f01300 */
[----:B------:R-:W-:Y:S02]  /*02a0*/  SEL R2, R9, R12, P0 ;  /* 0x0000000c09027207 */ /* 0x000fe40000000000 */
[----:B------:R-:W-:-:S05]  /*02b0*/  SEL R3, R0, R13, P0 ;  /* 0x0000000d00037207 */ /* 0x000fca0000000000 */
[----:B0-----:R-:W-:Y:S01]  /*02c0*/  STG.E.64 desc[UR6][R6.64], R2 ;  /* 0x0000000206007986 */ /* 0x001fe2000c101b06 */
[----:B------:R-:W-:Y:S05]  /*02d0*/  EXIT ;  /* 0x000000000000794d */ /* 0x000fea0003800000 */
.L_x_18511:
        /* <DEDUP_REMOVED lines=305> */
.L_x_18516:
[----:B------:R-:W0:Y:S01]  /*15f0*/  LDCU.128 UR8, c[0x0][0x580] ;  /* 0x0000b000ff0877ac */ /* 0x000e220008000c00 */
[----:B------:R-:W1:Y:S01]  /*1600*/  LDCU.128 UR12, c[0x0][0x590] ;  /* 0x0000b200ff0c77ac */ /* 0x000e620008000c00 */
[----:B0-----:R-:W-:-:S04]  /*1610*/  IADD3 R6, P0, PT, R4, UR10, RZ ;  /* 0x0000000a04067c10 */ /* 0x001fc8000ff1e0ff */
[----:B------:R-:W-:-:S06]  /*1620*/  IADD3.X R7, PT, PT, RZ, UR11, RZ, P0, !PT ;  /* 0x0000000bff077c10 */ /* 0x000fcc00087fe4ff */
[----:B------:R-:W1:Y:S01]  /*1630*/  LDG.E.64 R6, desc[UR6][R6.64] ;  /* 0x0000000606067981 */ /* 0x000e62000c1e1b00 */
[----:B------:R-:W-:Y:S02]  /*1640*/  IADD3 R8, P1, PT, R5, UR8, RZ ;  /* 0x0000000805087c10 */ /* 0x000fe4000ff3e0ff */
[----:B------:R-:W-:-:S03]  /*1650*/  IADD3 R3, PT, PT, R3, 0x80, RZ ;  /* 0x0000008003037810 */ /* 0x000fc60007ffe0ff */
[----:B------:R-:W-:Y:S01]  /*1660*/  IMAD.X R9, RZ, RZ, UR9, P1 ;  /* 0x00000009ff097e24 */ /* 0x000fe200088e06ff */
[----:B-1----:R-:W-:-:S04]  /*1670*/  ISETP.GT.U32.AND P0, PT, R6, UR12, PT ;  /* 0x0000000c06007c0c */ /* 0x002fc8000bf04070 */
[----:B------:R-:W-:-:S04]  /*1680*/  ISETP.GT.AND.EX P0, PT, R7, UR13, PT, P0 ;  /* 0x0000000d07007c0c */ /* 0x000fc8000bf04300 */
[----:B------:R-:W-:Y:S02]  /*1690*/  SEL R4, R6, UR12, P0 ;  /* 0x0000000c06047c07 */ /* 0x000fe40008000000 */
[----:B------:R-:W-:Y:S02]  /*16a0*/  SEL R10, R7, UR13, P0 ;  /* 0x0000000d070a7c07 */ /* 0x000fe40008000000 */
[----:B------:R-:W-:-:S04]  /*16b0*/  ISETP.LT.U32.AND P0, PT, R4, UR14, PT ;  /* 0x0000000e04007c0c */ /* 0x000fc8000bf01070 */
[----:B------:R-:W-:-:S04]  /*16c0*/  ISETP.LT.AND.EX P0, PT, R10, UR15, PT, P0 ;  /* 0x0000000f0a007c0c */ /* 0x000fc8000bf01300 */
[----:B------:R-:W-:Y:S02]  /*16d0*/  SEL R4, R4, UR14, P0 ;  /* 0x0000000e04047c07 */ /* 0x000fe40008000000 */
[----:B------:R-:W-:-:S05]  /*16e0*/  SEL R5, R10, UR15, P0 ;  /* 0x0000000f0a057c07 */ /* 0x000fca0008000000 */
[----:B------:R0:W-:Y:S02]  /*16f0*/  STG.E.64 desc[UR6][R8.64], R4 ;  /* 0x0000000408007986 */ /* 0x0001e4000c101b06 */
.L_x_18515:
[----:B------:R-:W-:Y:S05]  /*1700*/  BSYNC.RECONVERGENT B0 ;  /* 0x0000000000007941 */ /* 0x000fea0003800200 */
.L_x_18514:
        /* <DEDUP_REMOVED lines=300> */
.L_x_18517:
[----:B------:R-:W0:Y:S01]  /*29d0*/  LDCU.128 UR8, c[0x0][0x580] ;  /* 0x0000b000ff0877ac */ /* 0x000e220008000c00 */
[----:B------:R-:W1:Y:S01]  /*29e0*/  LDCU.128 UR12, c[0x0][0x590] ;  /* 0x0000b200ff0c77ac */ /* 0x000e620008000c00 */
        /* <DEDUP_REMOVED lines=13> */
[----:B------:R-:W-:Y:S01]  /*2ac0*/  STG.E.64 desc[UR6][R6.64], R2 ;  /* 0x0000000206007986 */ /* 0x000fe2000c101b06 */
[----:B------:R-:W-:Y:S05]  /*2ad0*/  EXIT ;  /* 0x000000000000794d */ /* 0x000fea0003800000 */
.L_x_18518:
        /* <DEDUP_REMOVED lines=10> */
.L_x_35990:


//--------------------- .text._ZN2at6native27unrolled_elementwise_kernelIZZZNS0_17clamp_kernel_cudaERNS_18TensorIteratorBaseERKN3c106ScalarES7_ENKUlvE_clEvENKUlvE2_clEvEUllE_St5arrayIPcLm2EELi4E23TrivialOffsetCalculatorILi1EjESF_NS0_6memory15LoadWithoutCastENSG_16StoreWithoutCastEEEviT_T0_T2_T3_T4_T5_ --------------------------
	.section	.text._ZN2at6native27unrolled_elementwise_kernelIZZZNS0_17clamp_kernel_cudaERNS_18TensorIteratorBaseERKN3c106ScalarES7_ENKUlvE_clEvENKUlvE2_clEvEUllE_St5arrayIPcLm2EELi4E23TrivialOffsetCalculatorILi1EjESF_NS0_6memory15LoadWithoutCastENSG_16StoreWithoutCastEEEviT_T0_T2_T3_T4_T5_,"ax",@progbits
	.align	128
        .global         _ZN2at6native27unrolled_elementwise_kernelIZZZNS0_17clamp_kernel_cudaERNS_18TensorIteratorBaseERKN3c106ScalarES7_ENKUlvE_clEvENKUlvE2_clEvEUllE_St5arrayIPcLm2EELi4E23TrivialOffsetCalculatorILi1EjESF_NS0_6memory15LoadWithoutCastENSG_16StoreWithoutCastEEEviT_T0_T2_T3_T4_T5_
        .type           _ZN2at6native27unrolled_elementwise_kernelIZZZNS0_17clamp_kernel_cudaERNS_18TensorIteratorBaseERKN3c106ScalarES7_ENKUlvE_clEvENKUlvE2_clEvEUllE_St5arrayIPcLm2EELi4E23TrivialOffsetCalculatorILi1EjESF_NS0_6memory15LoadWithoutCastENSG_16StoreWithoutCastEEEviT_T0_T2_T3_T4_T5_,@function
        .size           _ZN2at6native27unrolled_elementwise_kernelIZZZNS0_17clamp_kernel_cudaERNS_18TensorIteratorBaseERKN3c106ScalarES7_ENKUlvE_clEvENKUlvE2_clEvEUllE_St5arrayIPcLm2EELi4E23TrivialOffsetCalculatorILi1EjESF_NS0_6memory15LoadWithoutCastENSG_16StoreWithoutCastEEEviT_T0_T2_T3_T4_T5_,(.L_x_35991 - _ZN2at6native27unrolled_elementwise_kernelIZZZNS0_17clamp_kernel_cudaERNS_18TensorIteratorBaseERKN3c106ScalarES7_ENKUlvE_clEvENKUlvE2_clEvEUllE_St5arrayIPcLm2EELi4E23TrivialOffsetCalculatorILi1EjESF_NS0_6memory15LoadWithoutCastENSG_16StoreWithoutCastEEEviT_T0_T2_T3_T4_T5_)
        .other          _ZN2at6native27unrolled_elementwise_kernelIZZZNS0_17clamp_kernel_cudaERNS_18TensorIteratorBaseERKN3c106ScalarES7_ENKUlvE_clEvENKUlvE2_clEvEUllE_St5arrayIPcLm2EELi4E23TrivialOffsetCalculatorILi1EjESF_NS0_6memory15LoadWithoutCastENSG_16StoreWithoutCastEEEviT_T0_T2_T3_T4_T5_,@"STO_CUDA_ENTRY STV_DEFAULT"
_ZN2at6native27unrolled_elementwise_kernelIZZZNS0_17clamp_kernel_cudaERNS_18TensorIteratorBaseERKN3c106ScalarES7_ENKUlvE_clEvENKUlvE2_clEvEUllE_St5arrayIPcLm2EELi4E23TrivialOffsetCalculatorILi1EjESF_NS0_6memory15LoadWithoutCastENSG_16StoreWithoutCastEEEviT_T0_T2_T3_T4_T5_:
.text._ZN2at6native27unrolled_elementwise_kernelIZZZNS0_17clamp_kernel_cudaERNS_18TensorIteratorBaseERKN3c106ScalarES7_ENKUlvE_clEvENKUlvE2_clEvEUllE_St5arrayIPcLm2EELi4E23TrivialOffsetCalculatorILi1EjESF_NS0_6memory15LoadWithoutCastENSG_16StoreWithoutCastEEEviT_T0_T2_T3_T4_T5_:
[----:B------:R-:W-:Y:S01]  /*0000*/  LDC R1, c[0x0][0x37c] ;  /* 0x0000df00ff017b82 */ /* 0x000fe20000000800 */
[----:B------:R-:W0:Y:S07]  /*0010*/  S2R R0, SR_CTAID.X ;  /* 0x0000000000007919 */ /* 0x000e2e0000002500 */
[----:B------:R-:W0:Y:S01]  /*0020*/  LDC R3, c[0x0][0x380] ;  /* 0x0000e000ff037b82 */ /* 0x000e220000000800 */
[----:B------:R-:W1:Y:S01]  /*0030*/  LDCU.64 UR4, c[0x0][0x358] ;  /* 0x00006b00ff0477ac */ /* 0x000e620008000a00 */
        /* <DEDUP_REMOVED lines=16> */
[----:B-1----:R-:W3:Y:S05]  /*0140*/  @!P0 LDG.E.64 R4, desc[UR4][R12.64] ;  /* 0x000000040c048981 */ /* 0x002eea000c1e1b00 */
[----:B------:R-:W-:Y:S01]  /*0150*/  @!P3 IMAD R19, R0, 0x200, R17 ;  /* 0x000002000013b824 */ /* 0x000fe200078e0211 */
[----:B------:R-:W0:Y:S01]  /*0160*/  @!P3 LDC.64 R10, c[0x0][0x3a8] ;  /* 0x0000ea00ff0abb82 */ /* 0x000e220000000a00 */
[----:B------:R-:W-:Y:S02]  /*0170*/  @!P3 VIADD R17, R17, 0x80 ;  /* 0x000000801111b836 */ /* 0x000fe40000000000 */
[----:B--2---:R-:W-:Y:S01]  /*0180*/  @!P1 IMAD.WIDE.U32 R14, R9, 0x8, R14 ;  /* 0x00000008090e9825 */ /* 0x004fe200078e000e */
[----:B------:R-:W-:-:S02]  /*0190*/  CS2R R8, SRZ ;  /* 0x0000000000087805 */ /* 0x000fc4000001ff00 */
[----:B------:R-:W-:-:S04]  /*01a0*/  ISETP.GE.AND P2, PT, R17, R2, PT ;  /* 0x000000021100720c */ /* 0x000fc80003f46270 */
[----:B------:R-:W2:Y:S09]  /*01b0*/  @!P1 LDG.E.64 R8, desc[UR4][R14.64] ;  /* 0x000000040e089981 */ /* 0x000eb2000c1e1b00 */
[----:B------:R-:W1:Y:S01]  /*01c0*/  @!P2 LDC.64 R6, c[0x0][0x3a8] ;  /* 0x0000ea00ff06ab82 */ /* 0x000e620000000a00 */
[----:B------:R-:W-:-:S02]  /*01d0*/  @!P2 IMAD R17, R0, 0x200, R17 ;  /* 0x000002000011a824 */ /* 0x000fc400078e0211 */
[----:B0-----:R-:W-:Y:S01]  /*01e0*/  @!P3 IMAD.WIDE.U32 R18, R19, 0x8, R10 ;  /* 0x000000081312b825 */ /* 0x001fe200078e000a */
[----:B------:R-:W-:-:S06]  /*01f0*/  CS2R R10, SRZ ;  /* 0x00000000000a7805 */ /* 0x000fcc000001ff00 */
[----:B------:R-:W5:Y:S01]  /*0200*/  @!P3 LDG.E.64 R10, desc[UR4][R18.64] ;  /* 0x00000004120ab981 */ /* 0x000f62000c1e1b00 */
[----:B-1----:R-:W-:Y:S01]  /*0210*/  @!P2 IMAD.WIDE.U32 R16, R17, 0x8, R6 ;  /* 0x000000081110a825 */ /* 0x002fe200078e0006 */
[----:B------:R-:W-:-:S06]  /*0220*/  CS2R R6, SRZ ;  /* 0x0000000000067805 */ /* 0x000fcc000001ff00 */
[----:B------:R-:W4:Y:S01]  /*0230*/  @!P2 LDG.E.64 R6, desc[UR4][R16.64] ;  /* 0x000000041006a981 */ /* 0x000f22000c1e1b00 */
[----:B------:R-:W-:Y:S01]  /*0240*/  ISETP.GE.AND P4, PT, R3, R2, PT ;  /* 0x000000020300720c */ /* 0x000fe20003f86270 */
[----:B------:R-:W-:Y:S04]  /*0250*/  BSSY.RECONVERGENT B0, `(.L_x_18519) ;  /* 0x0000037000007945 */ /* 0x000fe80003800200 */
[----:B------:R-:W-:Y:S01]  /*0260*/  BSSY.RELIABLE B1, `(.L_x_18520) ;  /* 0x000002f000017945 */ /* 0x000fe20003800100 */
[----:B---3--:R-:W-:-:S04]  /*0270*/  ISETP.GT.U32.AND P0, PT, R4, UR6, PT ;  /* 0x0000000604007c0c */ /* 0x008fc8000bf04070 */
[----:B------:R-:W-:Y:S02]  /*0280*/  ISETP.GT.AND.EX P0, PT, R5, UR7, PT, P0 ;  /* 0x0000000705007c0c */ /* 0x000fe4000bf04300 */
[----:B--2---:R-:W-:-:S04]  /*0290*/  ISETP.GT.U32.AND P1, PT, R8, UR6, PT ;  /* 0x0000000608007c0c */ /* 0x004fc8000bf24070 */
[----:B------:R-:W-:-:S04]  /*02a0*/  ISETP.GT.AND.EX P1, PT, R9, UR7, PT, P1 ;  /* 0x0000000709007c0c */ /* 0x000fc8000bf24310 */
[----:B------:R-:W-:Y:S02]  /*02b0*/  SEL R8, R8, UR6, P1 ;  /* 0x0000000608087c07 */ /* 0x000fe40008800000 */
[----:B------:R-:W-:Y:S02]  /*02c0*/  SEL R9, R9, UR7, P1 ;  /* 0x0000000709097c07 */ /* 0x000fe40008800000 */
[----:B------:R-:W-:Y:S02]  /*02d0*/  SEL R14, R4, UR6, P0 ;  /* 0x00000006040e7c07 */ /* 0x000fe40008000000 */
[----:B-----5:R-:W-:-:S04]  /*02e0*/  ISETP.GT.U32.AND P2, PT, R10, UR6, PT ;  /* 0x000000060a007c0c */ /* 0x020fc8000bf44070 */
[----:B------:R-:W-:Y:S02]  /*02f0*/  ISETP.GT.AND.EX P2, PT, R11, UR7, PT, P2 ;  /* 0x000000070b007c0c */ /* 0x000fe4000bf44320 */
[----:B------:R-:W-:Y:S02]  /*0300*/  SEL R15, R5, UR7, P0 ;  /* 0x00000007050f7c07 */ /* 0x000fe40008000000 */
[----:B------:R-:W-:Y:S02]  /*0310*/  SEL R12, R10, UR6, P2 ;  /* 0x000000060a0c7c07 */ /* 0x000fe40009000000 */
[----:B----4-:R-:W-:-:S04]  /*0320*/  ISETP.GT.U32.AND P3, PT, R6, UR6, PT ;  /* 0x0000000606007c0c */ /* 0x010fc8000bf64070 */
[----:B------:R-:W-:-:S04]  /*0330*/  ISETP.GT.AND.EX P1, PT, R7, UR7, PT, P3 ;  /* 0x0000000707007c0c */ /* 0x000fc8000bf24330 */
[----:B------:R-:W-:Y:S02]  /*0340*/  SEL R4, R6, UR6, P1 ;  /* 0x0000000606047c07 */ /* 0x000fe40008800000 */
[----:B------:R-:W-:Y:S02]  /*0350*/  SEL R13, R11, UR7, P2 ;  /* 0x000000070b0d7c07 */ /* 0x000fe40009000000 */
[----:B------:R-:W-:Y:S02]  /*0360*/  SEL R5, R7, UR7, P1 ;  /* 0x0000000707057c07 */ /* 0x000fe40008800000 */
[----:B------:R-:W-:Y:S02]  /*0370*/  ISETP.LT.U32.AND P0, PT, R14, UR8, PT ;  /* 0x000000080e007c0c */ /* 0x000fe4000bf01070 */
[----:B------:R-:W-:Y:S02]  /*0380*/  ISETP.LT.U32.AND P3, PT, R8, UR8, PT ;  /* 0x0000000808007c0c */ /* 0x000fe4000bf61070 */
[----:B------:R-:W-:-:S02]  /*0390*/  ISETP.LT.U32.AND P1, PT, R12, UR8, PT ;  /* 0x000000080c007c0c */ /* 0x000fc4000bf21070 */
[----:B------:R-:W-:Y:S02]  /*03a0*/  ISETP.LT.U32.AND P2, PT, R4, UR8, PT ;  /* 0x0000000804007c0c */ /* 0x000fe4000bf41070 */
[----:B------:R-:W-:Y:S02]  /*03b0*/  ISETP.LT.AND.EX P0, PT, R15, UR9, PT, P0 ;  /* 0x000000090f007c0c */ /* 0x000fe4000bf01300 */
[----:B------:R-:W-:Y:S02]  /*03c0*/  ISETP.LT.AND.EX P3, PT, R9, UR9, PT, P3 ;  /* 0x0000000909007c0c */ /* 0x000fe4000bf61330 */
[----:B------:R-:W-:Y:S02]  /*03d0*/  ISETP.LT.AND.EX P1, PT, R13, UR9, PT, P1 ;  /* 0x000000090d007c0c */ /* 0x000fe4000bf21310 */
[----:B------:R-:W-:Y:S02]  /*03e0*/  ISETP.LT.AND.EX P2, PT, R5, UR9, PT, P2 ;  /* 0x0000000905007c0c */ /* 0x000fe4000bf41320 */
[----:B------:R-:W-:-:S02]  /*03f0*/  SEL R10, R14, UR8, P0 ;  /* 0x000000080e0a7c07 */ /* 0x000fc40008000000 */
[----:B------:R-:W-:Y:S02]  /*0400*/  SEL R11, R15, UR9, P0 ;  /* 0x000000090f0b7c07 */ /* 0x000fe40008000000 */
[----:B------:R-:W-:Y:S02]  /*0410*/  SEL R8, R8, UR8, P3 ;  /* 0x0000000808087c07 */ /* 0x000fe40009800000 */
[----:B------:R-:W-:Y:S02]  /*0420*/  SEL R9, R9, UR9, P3 ;  /* 0x0000000909097c07 */ /* 0x000fe40009800000 */
[----:B------:R-:W-:Y:S02]  /*0430*/  SEL R6, R12, UR8, P1 ;  /* 0x000000080c067c07 */ /* 0x000fe40008800000 */
[----:B------:R-:W-:Y:S02]  /*0440*/  SEL R7, R13, UR9, P1 ;  /* 0x000000090d077c07 */ /* 0x000fe40008800000 */
[----:B------:R-:W-:-:S02]  /*0450*/  SEL R4, R4, UR8, P2 ;  /* 0x0000000804047c07 */ /* 0x000fc40009000000 */
        /* <DEDUP_REMOVED lines=15> */
.L_x_18521:
[----:B------:R-:W-:Y:S05]  /*0550*/  BSYNC.RELIABLE B1 ;  /* 0x0000000000017941 */ /* 0x000fea0003800100 */
.L_x_18520:
[----:B------:R-:W-:-:S13]  /*0560*/  ISETP.GE.AND P0, PT, R3, R2, PT ;  /* 0x000000020300720c */ /* 0x000fda0003f06270 */
[----:B0-----:R-:W0:Y:S01]  /*0570*/  @!P0 LDC.64 R8, c[0x0][0x3a0] ;  /* 0x0000e800ff088b82 */ /* 0x001e220000000a00 */
[----:B------:R-:W-:Y:S02]  /*0580*/  @!P0 IMAD R11, R0, 0x200, R3 ;  /* 0x00000200000b8824 */ /* 0x000fe400078e0203 */
[----:B------:R-:W-:Y:S02]  /*0590*/  @!P0 VIADD R3, R3, 0x80 ;  /* 0x0000008003038836 */ /* 0x000fe40000000000 */
[----:B0-----:R-:W-:-:S05]  /*05a0*/  @!P0 IMAD.WIDE.U32 R8, R11, 0x8, R8 ;  /* 0x000000080b088825 */ /* 0x001fca00078e0008 */
[----:B------:R1:W-:Y:S02]  /*05b0*/  @!P0 STG.E.64 desc[UR4][R8.64], R6 ;  /* 0x0000000608008986 */ /* 0x0003e4000c101b04 */
.L_x_18522:
[----:B------:R-:W-:Y:S05]  /*05c0*/  BSYNC.RECONVERGENT B0 ;  /* 0x0000000000007941 */ /* 0x000fea0003800200 */
.L_x_18519:
        /* <DEDUP_REMOVED lines=8> */
.L_x_18523:
        /* <DEDUP_REMOVED lines=11> */
.L_x_35991:


//--------------------- .text._ZN2at6native29vectorized_elementwise_kernelILi2EZZZNS0_17clamp_kernel_cudaERNS_18TensorIteratorBaseERKN3c106ScalarES7_ENKUlvE_clEvENKUlvE2_clEvEUllE_St5arrayIPcLm2EEEEviT0_T1_ --------------------------
	.section	.text._ZN2at6native29vectorized_elementwise_kernelILi2EZZZNS0_17clamp_kernel_cudaERNS_18TensorIteratorBaseERKN3c106ScalarES7_ENKUlvE_clEvENKUlvE2_clEvEUllE_St5arrayIPcLm2EEEEviT0_T1_,"ax",@progbits
	.align	128
        .global         _ZN2at6native29vectorized_elementwise_kernelILi2EZZZNS0_17clamp_kernel_cudaERNS_18TensorIteratorBaseERKN3c106ScalarES7_ENKUlvE_clEvENKUlvE2_clEvEUllE_St5arrayIPcLm2EEEEviT0_T1_
        .type           _ZN2at6native29vectorized_elementwise_kernelILi2EZZZNS0_17clamp_kernel_cudaERNS_18TensorIteratorBaseERKN3c106ScalarES7_ENKUlvE_clEvENKUlvE2_clEvEUllE_St5arrayIPcLm2EEEEviT0_T1_,@function
        .size           _ZN2at6native29vectorized_elementwise_kernelILi2EZZZNS0_17clamp_kernel_cudaERNS_18TensorIteratorBaseERKN3c106ScalarES7_ENKUlvE_clEvENKUlvE2_clEvEUllE_St5arrayIPcLm2EEEEviT0_T1_,(.L_x_35992 - _ZN2at6native29vectorized_elementwise_kernelILi2EZZZNS0_17clamp_kernel_cudaERNS_18TensorIteratorBaseERKN3c106ScalarES7_ENKUlvE_clEvENKUlvE2_clEvEUllE_St5arrayIPcLm2EEEEviT0_T1_)
        .other          _ZN2at6native29vectorized_elementwise_kernelILi2EZZZNS0_17clamp_kernel_cudaERNS_18TensorIteratorBaseERKN3c106ScalarES7_ENKUlvE_clEvENKUlvE2_clEvEUllE_St5arrayIPcLm2EEEEviT0_T1_,@"STO_CUDA_ENTRY STV_DEFAULT"
_ZN2at6native29vectorized_elementwise_kernelILi2EZZZNS0_17clamp_kernel_cudaERNS_18TensorIteratorBaseERKN3c106ScalarES7_ENKUlvE_clEvENKUlvE2_clEvEUllE_St5arrayIPcLm2EEEEviT0_T1_:
.text._ZN2at6native29vectorized_elementwise_kernelILi2EZZZNS0_17clamp_kernel_cudaERNS_18TensorIteratorBaseERKN3c106ScalarES7_ENKUlvE_clEvENKUlvE2_clEvEUllE_St5arrayIPcLm2EEEEviT0_T1_:
        /* <DEDUP_REMOVED lines=17> */
[----:B------:R-:W-:Y:S01]  /*0110*/  @!P5 IMAD.IADD R11, R3, 0x1, R0 ;  /* 0x00000001030bd824 */ /* 0x000fe200078e0200 */
[----:B------:R-:W3:Y:S01]  /*0120*/  @!P5 LDC.64 R16, c[0x0][0x3a8] ;  /* 0x0000ea00ff10db82 */ /* 0x000ee20000000a00 */
[----:B------:R-:W-:-:S05]  /*0130*/  @!P5 VIADD R0, R0, 0x80 ;  /* 0x000000800000d836 */ /* 0x000fca0000000000 */
[----:B------:R-:W-:Y:S01]  /*0140*/  ISETP.GE.U32.AND P4, PT, R0, R5, PT ;  /* 0x000000050000720c */ /* 0x000fe20003f86070 */
[----:B0-----:R-:W-:Y:S01]  /*0150*/  @!P6 IMAD.WIDE.U32 R8, R7, 0x8, R8 ;  /* 0x000000080708e825 */ /* 0x001fe200078e0008 */
[----:B------:R-:W-:-:S06]  /*0160*/  CS2R R6, SRZ ;  /* 0x0000000000067805 */ /* 0x000fcc000001ff00 */
[----:B------:R0:W1:Y:S05]  /*0170*/  @!P6 LDG.E.64 R6, desc[UR4][R8.64] ;  /* 0x000000040806e981 */ /* 0x00006a000c1e1b00 */
        /* <DEDUP_REMOVED lines=9> */
[----:B------:R-:W2:Y:S01]  /*0210*/  @!P2 LDC.64 R20, c[0x0][0x3a8] ;  /* 0x0000ea00ff14ab82 */ /* 0x000ea20000000a00 */
[----:B------:R-:W-:-:S05]  /*0220*/  @!P2 VIADD R0, R0, 0x80 ;  /* 0x000000800000a836 */ /* 0x000fca0000000000 */
[----:B------:R-:W-:-:S13]  /*0230*/  ISETP.GE.U32.AND P1, PT, R0, R5, PT ;  /* 0x000000050000720c */ /* 0x000fda0003f26070 */
[----:B------:R-:W-:Y:S01]  /*0240*/  @!P1 IMAD.IADD R27, R3, 0x1, R0 ;  /* 0x00000001031b9824 */ /* 0x000fe200078e0200 */
[----:B0-----:R-:W0:Y:S01]  /*0250*/  @!P1 LDC.64 R8, c[0x0][0x3a8] ;  /* 0x0000ea00ff089b82 */ /* 0x001e220000000a00 */
[----:B------:R-:W-:-:S05]  /*0260*/  @!P1 VIADD R0, R0, 0x80 ;  /* 0x0000008000009836 */ /* 0x000fca0000000000 */
[----:B------:R-:W-:Y:S01]  /*0270*/  ISETP.GE.U32.AND P0, PT, R0, R5, PT ;  /* 0x000000050000720c */ /* 0x000fe20003f06070 */
[----:B---3--:R-:W-:-:S12]  /*0280*/  @!P5 IMAD.WIDE.U32 R16, R11, 0x8, R16 ;  /* 0x000000080b10d825 */ /* 0x008fd800078e0010 */
[----:B------:R-:W-:Y:S01]  /*0290*/  @!P0 IMAD.IADD R29, R3, 0x1, R0 ;  /* 0x00000001031d8824 */ /* 0x000fe200078e0200 */
[----:B------:R-:W3:Y:S01]  /*02a0*/  @!P0 LDC.64 R12, c[0x0][0x3a8] ;  /* 0x0000ea00ff0c8b82 */ /* 0x000ee20000000a00 */
[----:B------:R-:W-:-:S05]  /*02b0*/  @!P0 VIADD R0, R0, 0x80 ;  /* 0x0000008000008836 */ /* 0x000fca0000000000 */
[----:B------:R-:W-:Y:S02]  /*02c0*/  ISETP.GE.U32.AND P6, PT, R0, R5, PT ;  /* 0x000000050000720c */ /* 0x000fe40003fc6070 */
[----:B------:R-:W-:Y:S01]  /*02d0*/  CS2R R10, SRZ ;  /* 0x00000000000a7805 */ /* 0x000fe2000001ff00 */
[----:B----4-:R-:W-:Y:S01]  /*02e0*/  @!P4 IMAD.WIDE.U32 R22, R15, 0x8, R22 ;  /* 0x000000080f16c825 */ /* 0x010fe200078e0016 */
[----:B------:R-:W-:-:S04]  /*02f0*/  CS2R R14, SRZ ;  /* 0x00000000000e7805 */ /* 0x000fc8000001ff00 */
[----:B------:R4:W3:Y:S01]  /*0300*/  @!P5 LDG.E.64 R10, desc[UR4][R16.64] ;  /* 0x00000004100ad981 */ /* 0x0008e2000c1e1b00 */
[----:B-----5:R-:W-:-:S03]  /*0310*/  @!P3 IMAD.WIDE.U32 R18, R4, 0x8, R18 ;  /* 0x000000080412b825 */ /* 0x020fc600078e0012 */
[----:B------:R5:W3:Y:S01]  /*0320*/  @!P4 LDG.E.64 R14, desc[UR4][R22.64] ;  /* 0x00000004160ec981 */ /* 0x000ae2000c1e1b00 */
[----:B----4-:R-:W4:Y:S01]  /*0330*/  @!P6 LDC.64 R16, c[0x0][0x3a8] ;  /* 0x0000ea00ff10eb82 */ /* 0x010f220000000a00 */
[----:B-----5:R-:W-:Y:S01]  /*0340*/  CS2R R22, SRZ ;  /* 0x0000000000167805 */ /* 0x020fe2000001ff00 */
[----:B--2---:R-:W-:Y:S01]  /*0350*/  @!P2 IMAD.WIDE.U32 R20, R25, 0x8, R20 ;  /* 0x000000081914a825 */ /* 0x004fe200078e0014 */
[----:B------:R-:W-:-:S04]  /*0360*/  CS2R R24, SRZ ;  /* 0x0000000000187805 */ /* 0x000fc8000001ff00 */
[----:B------:R4:W2:Y:S01]  /*0370*/  @!P3 LDG.E.64 R22, desc[UR4][R18.64] ;  /* 0x000000041216b981 */ /* 0x0008a2000c1e1b00 */
[----:B0-----:R-:W-:Y:S01]  /*0380*/  @!P1 IMAD.WIDE.U32 R26, R27, 0x8, R8 ;  /* 0x000000081b1a9825 */ /* 0x001fe200078e0008 */
[----:B------:R-:W-:Y:S02]  /*0390*/  CS2R R8, SRZ ;  /* 0x0000000000087805 */ /* 0x000fe4000001ff00 */
[----:B------:R-:W5:Y:S01]  /*03a0*/  @!P2 LDG.E.64 R24, desc[UR4][R20.64] ;  /* 0x000000041418a981 */ /* 0x000f62000c1e1b00 */
[----:B---3--:R-:W-:Y:S01]  /*03b0*/  @!P0 IMAD.WIDE.U32 R28, R29, 0x8, R12 ;  /* 0x000000081d1c8825 */ /* 0x008fe200078e000c */
[----:B------:R-:W-:Y:S02]  /*03c0*/  CS2R R12, SRZ ;  /* 0x00000000000c7805 */ /* 0x000fe4000001ff00 */
[----:B------:R-:W3:Y:S01]  /*03d0*/  @!P1 LDG.E.64 R8, desc[UR4][R26.64] ;  /* 0x000000041a089981 */ /* 0x000ee2000c1e1b00 */
[----:B------:R-:W-:-:S03]  /*03e0*/  @!P6 IMAD.IADD R0, R3, 0x1, R0 ;  /* 0x000000010300e824 */ /* 0x000fc600078e0200 */
[----:B------:R-:W3:Y:S01]  /*03f0*/  @!P0 LDG.E.64 R12, desc[UR4][R28.64] ;  /* 0x000000041c0c8981 */ /* 0x000ee2000c1e1b00 */
[----:B----4-:R-:W-:Y:S01]  /*0400*/  @!P6 IMAD.WIDE.U32 R18, R0, 0x8, R16 ;  /* 0x000000080012e825 */ /* 0x010fe200078e0010 */
[----:B------:R-:W-:-:S06]  /*0410*/  CS2R R16, SRZ ;  /* 0x0000000000107805 */ /* 0x000fcc000001ff00 */
[----:B------:R-:W4:Y:S01]  /*0420*/  @!P6 LDG.E.64 R16, desc[UR4][R18.64] ;  /* 0x000000041210e981 */ /* 0x000f22000c1e1b00 */
[----:B------:R-:W-:Y:S04]  /*0430*/  BSSY.RECONVERGENT B0, `(.L_x_18525) ;  /* 0x0000074000007945 */ /* 0x000fe80003800200 */
[----:B------:R-:W-:Y:S01]  /*0440*/  BSSY.RELIABLE B1, `(.L_x_18526) ;  /* 0x000006c000017945 */ /* 0x000fe20003800100 */
[----:B-1----:R-:W-:-:S04]  /*0450*/  ISETP.GT.U32.AND P0, PT, R6, UR6, PT ;  /* 0x0000000606007c0c */ /* 0x002fc8000bf04070 */
[----:B------:R-:W-:-:S04]  /*0460*/  ISETP.GT.AND.EX P0, PT, R7, UR7, PT, P0 ;  /* 0x0000000707007c0c */ /* 0x000fc8000bf04300 */
[----:B------:R-:W-:Y:S02]  /*0470*/  SEL R6, R6, UR6, P0 ;  /* 0x0000000606067c07 */ /* 0x000fe40008000000 */
[----:B------:R-:W-:Y:S02]  /*0480*/  SEL R7, R7, UR7, P0 ;  /* 0x0000000707077c07 */ /* 0x000fe40008000000 */
[----:B------:R-:W-:Y:S02]  /*0490*/  ISETP.GT.U32.AND P1, PT, R10, UR6, PT ;  /* 0x000000060a007c0c */ /* 0x000fe4000bf24070 */
[----:B------:R-:W-:Y:S02]  /*04a0*/  ISETP.GT.U32.AND P2, PT, R14, UR6, PT ;  /* 0x000000060e007c0c */ /* 0x000fe4000bf44070 */
[----:B------:R-:W-:Y:S02]  /*04b0*/  ISETP.GT.AND.EX P0, PT, R11, UR7, PT, P1 ;  /* 0x000000070b007c0c */ /* 0x000fe4000bf04310 */
[----:B------:R-:W-:-:S02]  /*04c0*/  ISETP.GT.AND.EX P1, PT, R15, UR7, PT, P2 ;  /* 0x000000070f007c0c */ /* 0x000fc4000bf24320 */
[----:B------:R-:W-:Y:S02]  /*04d0*/  SEL R4, R10, UR6, P0 ;  /* 0x000000060a047c07 */ /* 0x000fe40008000000 */
[----:B------:R-:W-:Y:S02]  /*04e0*/  SEL R10, R11, UR7, P0 ;  /* 0x000000070b0a7c07 */ /* 0x000fe40008000000 */
[----:B--2---:R-:W-:-:S04]  /*04f0*/  ISETP.GT.U32.AND P2, PT, R22, UR6, PT ;  /* 0x0000000616007c0c */ /* 0x004fc8000bf44070 */
[----:B------:R-:W-:Y:S02]  /*0500*/  ISETP.GT.AND.EX P0, PT, R23, UR7, PT, P2 ;  /* 0x0000000717007c0c */ /* 0x000fe4000bf04320 */
[----:B-----5:R-:W-:Y:S02]  /*0510*/  ISETP.GT.U32.AND P2, PT, R24, UR6, PT ;  /* 0x0000000618007c0c */ /* 0x020fe4000bf44070 */
[----:B------:R-:W-:Y:S02]  /*0520*/  SEL R0, R14, UR6, P1 ;  /* 0x000000060e007c07 */ /* 0x000fe40008800000 */
[----:B------:R-:W-:Y:S02]  /*0530*/  SEL R14, R15, UR7, P1 ;  /* 0x000000070f0e7c07 */ /* 0x000fe40008800000 */
[----:B------:R-:W-:Y:S02]  /*0540*/  ISETP.GT.AND.EX P1, PT, R25, UR7, PT, P2 ;  /* 0x0000000719007c0c */ /* 0x000fe4000bf24320 */
[----:B---3--:R-:W-:-:S02]  /*0550*/  ISETP.GT.U32.AND P3, PT, R8, UR6, PT ;  /* 0x0000000608007c0c */ /* 0x008fc4000bf64070 */
[----:B------:R-:W-:Y:S02]  /*0560*/  ISETP.GT.U32.AND P2, PT, R12, UR6, PT ;  /* 0x000000060c007c0c */ /* 0x000fe4000bf44070 */
[----:B------:R-:W-:Y:S02]  /*0570*/  SEL R11, R22, UR6, P0 ;  /* 0x00000006160b7c07 */ /* 0x000fe40008000000 */
[----:B------:R-:W-:Y:S02]  /*0580*/  SEL R15, R24, UR6, P1 ;  /* 0x00000006180f7c07 */ /* 0x000fe40008800000 */
[----:B------:R-:W-:Y:S02]  /*0590*/  SEL R22, R23, UR7, P0 ;  /* 0x0000000717167c07 */ /* 0x000fe40008000000 */
[----:B------:R-:W-:Y:S02]  /*05a0*/  SEL R24, R25, UR7, P1 ;  /* 0x0000000719187c07 */ /* 0x000fe40008800000 */
[----:B------:R-:W-:-:S02]  /*05b0*/  ISETP.GT.AND.EX P0, PT, R9, UR7, PT, P3 ;  /* 0x0000000709007c0c */ /* 0x000fc4000bf04330 */
[----:B------:R-:W-:Y:S02]  /*05c0*/  ISETP.GT.AND.EX P1, PT, R13, UR7, PT, P2 ;  /* 0x000000070d007c0c */ /* 0x000fe4000bf24320 */
[----:B----4-:R-:W-:Y:S02]  /*05d0*/  ISETP.GT.U32.AND P2, PT, R16, UR6, PT ;  /* 0x0000000610007c0c */ /* 0x010fe4000bf44070 */
[----:B------:R-:W-:Y:S02]  /*05e0*/  SEL R18, R8, UR6, P0 ;  /* 0x0000000608127c07 */ /* 0x000fe40008000000 */
[----:B------:R-:W-:Y:S02]  /*05f0*/  SEL R19, R9, UR7, P0 ;  /* 0x0000000709137c07 */ /* 0x000fe40008000000 */
[----:B------:R-:W-:Y:S02]  /*0600*/  ISETP.LT.U32.AND P0, PT, R6, UR8, PT ;  /* 0x0000000806007c0c */ /* 0x000fe4000bf01070 */
[----:B------:R-:W-:-:S02]  /*0610*/  ISETP.GT.AND.EX P2, PT, R17, UR7, PT, P2 ;  /* 0x0000000711007c0c */ /* 0x000fc4000bf44320 */
[----:B------:R-:W-:Y:S02]  /*0620*/  SEL R20, R12, UR6, P1 ;  /* 0x000000060c147c07 */ /* 0x000fe40008800000 */
[----:B------:R-:W-:Y:S02]  /*0630*/  SEL R21, R13, UR7, P1 ;  /* 0x000000070d157c07 */ /* 0x000fe40008800000 */
[----:B------:R-:W-:Y:S02]  /*0640*/  ISETP.LT.U32.AND P1, PT, R4, UR8, PT ;  /* 0x0000000804007c0c */ /* 0x000fe4000bf21070 */
[----:B------:R-:W-:Y:S02]  /*0650*/  ISETP.LT.AND.EX P0, PT, R7, UR9, PT, P0 ;  /* 0x0000000907007c0c */ /* 0x000fe4000bf01300 */
[----:B------:R-:W-:Y:S02]  /*0660*/  SEL R16, R16, UR6, P2 ;  /* 0x0000000610107c07 */ /* 0x000fe40009000000 */
[----:B------:R-:W-:-:S02]  /*0670*/  SEL R17, R17, UR7, P2 ;  /* 0x0000000711117c07 */ /* 0x000fc40009000000 */
[----:B------:R-:W-:Y:S02]  /*0680*/  ISETP.LT.U32.AND P2, PT, R0, UR8, PT ;  /* 0x0000000800007c0c */ /* 0x000fe4000bf41070 */
[----:B------:R-:W-:Y:S02]  /*0690*/  ISETP.LT.AND.EX P1, PT, R10, UR9, PT, P1 ;  /* 0x000000090a007c0c */ /* 0x000fe4000bf21310 */
[----:B------:R-:W-:Y:S02]  /*06a0*/  ISETP.LT.U32.AND P4, PT, R11, UR8, PT ;  /* 0x000000080b007c0c */ /* 0x000fe4000bf81070 */
[----:B------:R-:W-:Y:S02]  /*06b0*/  SEL R6, R6, UR8, P0 ;  /* 0x0000000806067c07 */ /* 0x000fe40008000000 */
[----:B------:R-:W-:Y:S02]  /*06c0*/  SEL R7, R7, UR9, P0 ;  /* 0x0000000907077c07 */ /* 0x000fe40008000000 */
[----:B------:R-:W-:-:S02]  /*06d0*/  ISETP.LT.AND.EX P0, PT, R14, UR9, PT, P2 ;  /* 0x000000090e007c0c */ /* 0x000fc4000bf01320 */
[----:B------:R-:W-:Y:S02]  /*06e0*/  SEL R8, R4, UR8, P1 ;  /* 0x0000000804087c07 */ /* 0x000fe40008800000 */
[----:B------:R-:W-:Y:S02]  /*06f0*/  SEL R9, R10, UR9, P1 ;  /* 0x000000090a097c07 */ /* 0x000fe40008800000 */
[----:B------:R-:W-:Y:S02]  /*0700*/  ISETP.LT.U32.AND P2, PT, R15, UR8, PT ;  /* 0x000000080f007c0c */ /* 0x000fe4000bf41070 */
[----:B------:R-:W-:Y:S02]  /*0710*/  ISETP.LT.AND.EX P1, PT, R22, UR9, PT, P4 ;  /* 0x0000000916007c0c */ /* 0x000fe4000bf21340 */
[----:B------:R-:W-:Y:S02]  /*0720*/  ISETP.GE.U32.AND P3, PT, R2, R5, PT ;  /* 0x000000050200720c */ /* 0x000fe40003f66070 */
[----:B------:R-:W-:-:S02]  /*0730*/  SEL R12, R0, UR8, P0 ;  /* 0x00000008000c7c07 */ /* 0x000fc40008000000 */
[----:B------:R-:W-:Y:S02]  /*0740*/  SEL R13, R14, UR9, P0 ;  /* 0x000000090e0d7c07 */ /* 0x000fe40008000000 */
[----:B------:R-:W-:Y:S02]  /*0750*/  ISETP.LT.AND.EX P0, PT, R24, UR9, PT, P2 ;  /* 0x0000000918007c0c */ /* 0x000fe4000bf01320 */
[----:B------:R-:W-:Y:S02]  /*0760*/  SEL R10, R11, UR8, P1 ;  /* 0x000000080b0a7c07 */ /* 0x000fe40008800000 */
[----:B------:R-:W-:Y:S02]  /*0770*/  SEL R11, R22, UR9, P1 ;  /* 0x00000009160b7c07 */ /* 0x000fe40008800000 */
[----:B------:R-:W-:Y:S02]  /*0780*/  ISETP.LT.U32.AND P2, PT, R20, UR8, PT ;  /* 0x0000000814007c0c */ /* 0x000fe4000bf41070 */
[----:B------:R-:W-:-:S02]  /*0790*/  ISETP.LT.U32.AND P1, PT, R18, UR8, PT ;  /* 0x0000000812007c0c */ /* 0x000fc4000bf21070 */
[----:B------:R-:W-:Y:S02]  /*07a0*/  ISETP.LT.U32.AND P4, PT, R16, UR8, PT ;  /* 0x0000000810007c0c */ /* 0x000fe4000bf81070 */
[----:B------:R-:W-:Y:S02]  /*07b0*/  SEL R14, R15, UR8, P0 ;  /* 0x000000080f0e7c07 */ /* 0x000fe40008000000 */
[----:B------:R-:W-:Y:S02]  /*07c0*/  SEL R15, R24, UR9, P0 ;  /* 0x00000009180f7c07 */ /* 0x000fe40008000000 */
        /* <DEDUP_REMOVED lines=22> */
.L_x_18527:
[----:B------:R-:W-:-:S13]  /*0930*/  ISETP.GE.U32.AND P0, PT, R2, R5, PT ;  /* 0x000000050200720c */ /* 0x000fda0003f06070 */
[----:B------:R-:W-:Y:S05]  /*0940*/  @P0 BRA `(.L_x_18529) ;  /* 0x0000000000300947 */ /* 0x000fea0003800000 */
[----:B0-----:R-:W0:Y:S01]  /*0950*/  LDC.64 R6, c[0x0][0x3a0] ;  /* 0x0000e800ff067b82 */ /* 0x001e220000000a00 */
[----:B------:R-:W-:Y:S02]  /*0960*/  IMAD.IADD R9, R3, 0x1, R2 ;  /* 0x0000000103097824 */ /* 0x000fe400078e0202 */
[----:B------:R-:W-:Y:S02]  /*0970*/  VIADD R2, R2, 0x80 ;  /* 0x0000008002027836 */ /* 0x000fe40000000000 */
[----:B0-----:R-:W-:-:S05]  /*0980*/  IMAD.WIDE.U32 R6, R9, 0x8, R6 ;  /* 0x0000000809067825 */ /* 0x001fca00078e0006 */
[----:B------:R1:W-:Y:S02]  /*0990*/  STG.E.64 desc[UR4][R6.64], R12 ;  /* 0x0000000c06007986 */ /* 0x0003e4000c101b04 */
.L_x_18528:
[----:B------:R-:W-:-:S13]  /*09a0*/  ISETP.GE.U32.AND P0, PT, R2, R5, PT ;  /* 0x000000050200720c */ /* 0x000fda0003f06070 */
[----:B------:R-:W-:Y:S05]  /*09b0*/  @P0 BRA `(.L_x_18530) ;  /* 0x0000000000300947 */ /* 0x000fea0003800000 */
[----:B01----:R-:W0:Y:S01]  /*09c0*/  LDC.64 R6, c[0x0][0x3a0] ;  /* 0x0000e800ff067b82 */ /* 0x003e220000000a00 */
[----:B------:R-:W-:Y:S02]  /*09d0*/  IMAD.IADD R9, R3, 0x1, R2 ;  /* 0x0000000103097824 */ /* 0x000fe400078e0202 */
[----:B------:R-:W-:Y:S02]  /*09e0*/  VIADD R2, R2, 0x80 ;  /* 0x0000008002027836 */ /* 0x000fe40000000000 */
[----:B0-----:R-:W-:-:S05]  /*09f0*/  IMAD.WIDE.U32 R6, R9, 0x8, R6 ;  /* 0x0000000809067825 */ /* 0x001fca00078e0006 */
[----:B------:R1:W-:Y:S02]  /*0a00*/  STG.E.64 desc[UR4][R6.64], R10 ;  /* 0x0000000a06007986 */ /* 0x0003e4000c101b04 */
.L_x_18529:
[----:B------:R-:W-:-:S13]  /*0a10*/  ISETP.GE.U32.AND P0, PT, R2, R5, PT ;  /* 0x000000050200720c */ /* 0x000fda0003f06070 */
[----:B------:R-:W-:Y:S05]  /*0a20*/  @P0 BRA `(.L_x_18531) ;  /* 0x0000000000340947 */ /* 0x000fea0003800000 */
[----:B01----:R-:W0:Y:S01]  /*0a30*/  LDC.64 R6, c[0x0][0x3a0] ;  /* 0x0000e800ff067b82 */ /* 0x003e220000000a00 */
[----:B------:R-:W-:Y:S02]  /*0a40*/  IMAD.IADD R9, R3, 0x1, R2 ;  /* 0x0000000103097824 */ /* 0x000fe400078e0202 */
[----:B------:R-:W-:Y:S02]  /*0a50*/  VIADD R2, R2, 0x80 ;  /* 0x0000008002027836 */ /* 0x000fe40000000000 */
[----:B0-----:R-:W-:-:S05]  /*0a60*/  IMAD.WIDE.U32 R6, R9, 0x8, R6 ;  /* 0x0000000809067825 */ /* 0x001fca00078e0006 */
[----:B------:R2:W-:Y:S02]  /*0a70*/  STG.E.64 desc[UR4][R6.64], R14 ;  /* 0x0000000e06007986 */ /* 0x0005e4000c101b04 */
.L_x_18530:
        /* <DEDUP_REMOVED lines=8> */
.L_x_18531:
[----:B------:R-:W-:Y:S05]  /*0b00*/  BSYNC.RELIABLE B1 ;  /* 0x0000000000017941 */ /* 0x000fea0003800100 */
.L_x_18526:
[----:B------:R-:W-:-:S13]  /*0b10*/  ISETP.GE.U32.AND P0, PT, R2, R5, PT ;  /* 0x000000050200720c */ /* 0x000fda0003f06070 */
[----:B012---:R-:W0:Y:S01]  /*0b20*/  @!P0 LDC.64 R6, c[0x0][0x3a0] ;  /* 0x0000e800ff068b82 */ /* 0x007e220000000a00 */
[----:B------:R-:W-:Y:S02]  /*0b30*/  @!P0 IMAD.IADD R9, R3, 0x1, R2 ;  /* 0x0000000103098824 */ /* 0x000fe400078e0202 */
[----:B------:R-:W-:Y:S02]  /*0b40*/  @!P0 VIADD R2, R2, 0x80 ;  /* 0x0000008002028836 */ /* 0x000fe40000000000 */
[----:B0-----:R-:W-:-:S05]  /*0b50*/  @!P0 IMAD.WIDE.U32 R6, R9, 0x8, R6 ;  /* 0x0000000809068825 */ /* 0x001fca00078e0006 */
[----:B------:R3:W-:Y:S02]  /*0b60*/  @!P0 STG.E.64 desc[UR4][R6.64], R20 ;  /* 0x0000001406008986 */ /* 0x0007e4000c101b04 */
.L_x_18532:
[----:B------:R-:W-:Y:S05]  /*0b70*/  BSYNC.RECONVERGENT B0 ;  /* 0x0000000000007941 */ /* 0x000fea0003800200 */
.L_x_18525:
[----:B------:R-:W-:Y:S05]  /*0b80*/  WARPSYNC.ALL ;  /* 0x0000000000007948 */ /* 0x000fea0003800000 */
[----:B------:R-:W-:-:S13]  /*0b90*/  ISETP.GE.U32.AND P0, PT, R2, R5, PT ;  /* 0x000000050200720c */ /* 0x000fda0003f06070 */
[----:B------:R-:W-:Y:S05]  /*0ba0*/  @P0 EXIT ;  /* 0x000000000000094d */ /* 0x000fea0003800000 */
[----:B------:R-:W4:Y:S01]  /*0bb0*/  LDC.64 R4, c[0x0][0x3a0] ;  /* 0x0000e800ff047b82 */ /* 0x000f220000000a00 */
[----:B------:R-:W-:-:S04]  /*0bc0*/  IMAD.IADD R3, R3, 0x1, R2 ;  /* 0x0000000103037824 */ /* 0x000fc800078e0202 */
[----:B----4-:R-:W-:-:S05]  /*0bd0*/  IMAD.WIDE.U32 R2, R3, 0x8, R4 ;  /* 0x0000000803027825 */ /* 0x010fca00078e0004 */
[----:B------:R-:W-:Y:S01]  /*0be0*/  STG.E.64 desc[UR4][R2.64], R16 ;  /* 0x0000001002007986 */ /* 0x000fe2000c101b04 */
[----:B------:R-:W-:Y:S05]  /*0bf0*/  EXIT ;  /* 0x000000000000794d */ /* 0x000fea0003800000 */
.L_x_18524:
[----:B------:R-:W0:Y:S01]  /*0c00*/  S2R R23, SR_TID.X ;  /* 0x0000000000177919 */ /* 0x000e220000002100 */
[----:B------:R-:W1:Y:S01]  /*0c10*/  LDC.64 R4, c[0x0][0x3a8] ;  /* 0x0000ea00ff047b82 */ /* 0x000e620000000a00 */
[----:B------:R-:W2:Y:S01]  /*0c20*/  LDCU.64 UR6, c[0x0][0x388] ;  /* 0x00007100ff0677ac */ /* 0x000ea20008000a00 */
[----:B------:R-:W3:Y:S06]  /*0c30*/  LDCU.64 UR8, c[0x0][0x390] ;  /* 0x00007200ff0877ac */ /* 0x000eec0008000a00 */
[----:B------:R-:W4:Y:S01]  /*0c40*/  LDC.64 R20, c[0x0][0x3a0] ;  /* 0x0000e800ff147b82 */ /* 0x000f220000000a00 */
[----:B-1----:R-:W-:-:S04]  /*0c50*/  IMAD.WIDE.U32 R4, R3, 0x8, R4 ;  /* 0x0000000803047825 */ /* 0x002fc800078e0004 */
[----:B0-----:R-:W-:-:S05]  /*0c60*/  IMAD.WIDE.U32 R24, R23, 0x10, R4 ;  /* 0x0000001017187825 */ /* 0x001fca00078e0004 */
[----:B------:R-:W2:Y:S04]  /*0c70*/  LDG.E.128 R16, desc[UR4][R24.64] ;  /* 0x0000000418107981 */ /* 0x000ea8000c1e1d00 */
[----:B------:R-:W5:Y:S04]  /*0c80*/  LDG.E.128 R12, desc[UR4][R24.64+0x800] ;  /* 0x00080004180c7981 */ /* 0x000f68000c1e1d00 */
[----:B------:R-:W3:Y:S04]  /*0c90*/  LDG.E.128 R8, desc[UR4][R24.64+0x1000] ;  /* 0x0010000418087981 */ /* 0x000ee8000c1e1d00 */
[----:B------:R-:W3:Y:S01]  /*0ca0*/  LDG.E.128 R4, desc[UR4][R24.64+0x1800] ;  /* 0x0018000418047981 */ /* 0x000ee2000c1e1d00 */
[----:B----4-:R-:W-:-:S04]  /*0cb0*/  IMAD.WIDE.U32 R2, R3, 0x8, R20 ;  /* 0x0000000803027825 */ /* 0x010fc800078e0014 */
[----:B------:R-:W-:Y:S01]  /*0cc0*/  IMAD.WIDE.U32 R2, R23, 0x10, R2 ;  /* 0x0000001017027825 */ /* 0x000fe200078e0002 */
[----:B--2---:R-:W-:Y:S02]  /*0cd0*/  ISETP.GT.U32.AND P0, PT, R16, UR6, PT ;  /* 0x0000000610007c0c */ /* 0x004fe4000bf04070 */
[----:B------:R-:W-:Y:S02]  /*0ce0*/  ISETP.GT.U32.AND P1, PT, R18, UR6, PT ;  /* 0x0000000612007c0c */ /* 0x000fe4000bf24070 */
[----:B------:R-:W-:Y:S02]  /*0cf0*/  ISETP.GT.AND.EX P0, PT, R17, UR7, PT, P0 ;  /* 0x0000000711007c0c */ /* 0x000fe4000bf04300 */
[----:B-----5:R-:W-:Y:S02]  /*0d00*/  ISETP.GT.U32.AND P2, PT, R12, UR6, PT ;  /* 0x000000060c007c0c */ /* 0x020fe4000bf44070 */
[----:B------:R-:W-:Y:S02]  /*0d10*/  ISETP.GT.AND.EX P1, PT, R19, UR7, PT, P1 ;  /* 0x0000000713007c0c */ /* 0x000fe4000bf24310 */
[----:B------:R-:W-:-:S02]  /*0d20*/  SEL R0, R16, UR6, P0 ;  /* 0x0000000610007c07 */ /* 0x000fc40008000000 */
[----:B------:R-:W-:Y:S02]  /*0d30*/  SEL R16, R17, UR7, P0 ;  /* 0x0000000711107c07 */ /* 0x000fe40008000000 */
[----:B------:R-:W-:Y:S02]  /*0d40*/  ISETP.GT.U32.AND P3, PT, R14, UR6, PT ;  /* 0x000000060e007c0c */ /* 0x000fe4000bf64070 */
[----:B------:R-:W-:Y:S02]  /*0d50*/  ISETP.GT.AND.EX P0, PT, R13, UR7, PT, P2 ;  /* 0x000000070d007c0c */ /* 0x000fe4000bf04320 */
[----:B------:R-:W-:Y:S02]  /*0d60*/  SEL R17, R18, UR6, P1 ;  /* 0x0000000612117c07 */ /* 0x000fe40008800000 */
[----:B------:R-:W-:Y:S02]  /*0d70*/  SEL R18, R19, UR7, P1 ;  /* 0x0000000713127c07 */ /* 0x000fe40008800000 */
[----:B------:R-:W-:-:S02]  /*0d80*/  ISETP.GT.AND.EX P1, PT, R15, UR7, PT, P3 ;  /* 0x000000070f007c0c */ /* 0x000fc4000bf24330 */
[----:B------:R-:W-:Y:S02]  /*0d90*/  SEL R12, R12, UR6, P0 ;  /* 0x000000060c0c7c07 */ /* 0x000fe40008000000 */
[----:B------:R-:W-:Y:S02]  /*0da0*/  SEL R19, R13, UR7, P0 ;  /* 0x000000070d137c07 */ /* 0x000fe40008000000 */
[----:B---3--:R-:W-:Y:S02]  /*0db0*/  ISETP.GT.U32.AND P0, PT, R8, UR6, PT ;  /* 0x0000000608007c0c */ /* 0x008fe4000bf04070 */
[----:B------:R-:W-:Y:S02]  /*0dc0*/  SEL R14, R14, UR6, P1 ;  /* 0x000000060e0e7c07 */ /* 0x000fe40008800000 */
[----:B------:R-:W-:Y:S02]  /*0dd0*/  SEL R22, R15, UR7, P1 ;  /* 0x000000070f167c07 */ /* 0x000fe40008800000 */
[----:B------:R-:W-:-:S02]  /*0de0*/  ISETP.GT.U32.AND P1, PT, R10, UR6, PT ;  /* 0x000000060a007c0c */ /* 0x000fc4000bf24070 */
[----:B------:R-:W-:Y:S02]  /*0df0*/  ISETP.GT.AND.EX P0, PT, R9, UR7, PT, P0 ;  /* 0x0000000709007c0c */ /* 0x000fe4000bf04300 */
[----:B------:R-:W-:Y:S02]  /*0e00*/  ISETP.GT.U32.AND P2, PT, R4, UR6, PT ;  /* 0x0000000604007c0c */ /* 0x000fe4000bf44070 */
[----:B------:R-:W-:Y:S02]  /*0e10*/  ISETP.GT.AND.EX P1, PT, R11, UR7, PT, P1 ;  /* 0x000000070b007c0c */ /* 0x000fe4000bf24310 */
[----:B------:R-:W-:Y:S02]  /*0e20*/  ISETP.GT.U32.AND P3, PT, R6, UR6, PT ;  /* 0x0000000606007c0c */ /* 0x000fe4000bf64070 */
[----:B------:R-:W-:Y:S02]  /*0e30*/  SEL R8, R8, UR6, P0 ;  /* 0x0000000608087c07 */ /* 0x000fe40008000000 */
[----:B------:R-:W-:-:S02]  /*0e40*/  SEL R13, R9, UR7, P0 ;  /* 0x00000007090d7c07 */ /* 0x000fc40008000000 */
[----:B------:R-:W-:Y:S02]  /*0e50*/  ISETP.GT.AND.EX P0, PT, R5, UR7, PT, P2 ;  /* 0x0000000705007c0c */ /* 0x000fe4000bf04320 */
[----:B------:R-:W-:Y:S02]  /*0e60*/  SEL R9, R10, UR6, P1 ;  /* 0x000000060a097c07 */ /* 0x000fe40008800000 */
[----:B------:R-:W-:Y:S02]  /*0e70*/  ISETP.GT.AND.EX P2, PT, R7, UR7, PT, P3 ;  /* 0x0000000707007c0c */ /* 0x000fe4000bf44330 */
[----:B------:R-:W-:Y:S02]  /*0e80*/  SEL R10, R11, UR7, P1 ;  /* 0x000000070b0a7c07 */ /* 0x000fe40008800000 */
[----:B------:R-:W-:Y:S02]  /*0e90*/  SEL R11, R4, UR6, P0 ;  /* 0x00000006040b7c07 */ /* 0x000fe40008000000 */
[----:B------:R-:W-:-:S02]  /*0ea0*/  SEL R21, R5, UR7, P0 ;  /* 0x0000000705157c07 */ /* 0x000fc40008000000 */
[----:B------:R-:W-:Y:S02]  /*0eb0*/  ISETP.LT.U32.AND P0, PT, R0, UR8, PT ;  /* 0x0000000800007c0c */ /* 0x000fe4000bf01070 */
        /* <DEDUP_REMOVED lines=11> */
[----:B------:R-:W-:Y:S02]  /*0f70*/  ISETP.LT.U32.AND P0, PT, R8, UR8, PT ;  /* 0x0000000808007c0c */ /* 0x000fe4000bf01070 */
[----:B------:R-:W-:Y:S02]  /*0f80*/  SEL R6, R17, UR8, P1 ;  /* 0x0000000811067c07 */ /* 0x000fe40008800000 */
[----:B------:R-:W-:Y:S02]  /*0f90*/  SEL R7, R18, UR9, P1 ;  /* 0x0000000912077c07 */ /* 0x000fe40008800000 */
[----:B------:R-:W-:Y:S02]  /*0fa0*/  SEL R12, R12, UR8, P2 ;  /* 0x000000080c0c7c07 */ /* 0x000fe40009000000 */
[----:B------:R-:W-:Y:S01]  /*0fb0*/  SEL R19, R19, UR9, P2 ;  /* 0x0000000913137c07 */ /* 0x000fe20009000000 */
[----:B------:R0:W-:Y:S01]  /*0fc0*/  STG.E.128 desc[UR4][R2.64], R4 ;  /* 0x0000000402007986 */ /* 0x0001e2000c101d04 */
[----:B------:R-:W-:-:S02]  /*0fd0*/  SEL R14, R14, UR8, P3 ;  /* 0x000000080e0e7c07 */ /* 0x000fc40009800000 */
[----:B------:R-:W-:Y:S02]  /*0fe0*/  SEL R17, R22, UR9, P3 ;  /* 0x0000000916117c07 */ /* 0x000fe40009800000 */
[----:B------:R-:W-:Y:S02]  /*0ff0*/  ISETP.LT.AND.EX P0, PT, R13, UR9, PT, P0 ;  /* 0x000000090d007c0c */ /* 0x000fe4000bf01300 */
[----:B------:R-:W-:Y:S02]  /*1000*/  ISETP.LT.U32.AND P1, PT, R9, UR8, PT ;  /* 0x0000000809007c0c */ /* 0x000fe4000bf21070 */
[----:B------:R-:W-:Y:S02]  /*1010*/  ISETP.LT.U32.AND P2, PT, R11, UR8, PT ;  /* 0x000000080b007c0c */ /* 0x000fe4000bf41070 */
[----:B------:R-:W-:Y:S02]  /*1020*/  ISETP.LT.U32.AND P3, PT, R15, UR8, PT ;  /* 0x000000080f007c0c */ /* 0x000fe4000bf61070 */
[----:B------:R-:W-:-:S02]  /*1030*/  SEL R8, R8, UR8, P0 ;  /* 0x0000000808087c07 */ /* 0x000fc40008000000 */
[----:B------:R-:W-:Y:S02]  /*1040*/  SEL R13, R13, UR9, P0 ;  /* 0x000000090d0d7c07 */ /* 0x000fe40008000000 */
[----:B------:R-:W-:Y:S01]  /*1050*/  ISETP.LT.AND.EX P1, PT, R10, UR9, PT, P1 ;  /* 0x000000090a007c0c */ /* 0x000fe2000bf21310 */
[----:B0-----:R-:W-:Y:S01]  /*1060*/  IMAD.MOV.U32 R4, RZ, RZ, R12 ;  /* 0x000000ffff047224 */ /* 0x001fe200078e000c */
[----:B------:R-:W-:Y:S01]  /*1070*/  ISETP.LT.AND.EX P2, PT, R21, UR9, PT, P2 ;  /* 0x0000000915007c0c */ /* 0x000fe2000bf41320 */
[----:B------:R-:W-:Y:S01]  /*1080*/  IMAD.MOV.U32 R5, RZ, RZ, R19 ;  /* 0x000000ffff057224 */ /* 0x000fe200078e0013 */
[----:B------:R-:W-:Y:S01]  /*1090*/  ISETP.LT.AND.EX P3, PT, R20, UR9, PT, P3 ;  /* 0x0000000914007c0c */ /* 0x000fe2000bf61330 */
[----:B------:R-:W-:Y:S01]  /*10a0*/  IMAD.MOV.U32 R6, RZ, RZ, R14 ;  /* 0x000000ffff067224 */ /* 0x000fe200078e000e */
[----:B------:R-:W-:Y:S01]  /*10b0*/  SEL R11, R11, UR8, P2 ;  /* 0x000000080b0b7c07 */ /* 0x000fe20009000000 */
[----:B------:R-:W-:Y:S01]  /*10c0*/  IMAD.MOV.U32 R7, RZ, RZ, R17 ;  /* 0x000000ffff077224 */ /* 0x000fe200078e0011 */
[----:B------:R-:W-:-:S02]  /*10d0*/  SEL R0, R21, UR9, P2 ;  /* 0x0000000915007c07 */ /* 0x000fc40009000000 */
[----:B------:R-:W-:Y:S02]  /*10e0*/  SEL R15, R15, UR8, P3 ;  /* 0x000000080f0f7c07 */ /* 0x000fe40009800000 */
[----:B------:R0:W-:Y:S01]  /*10f0*/  STG.E.128 desc[UR4][R2.64+0x800], R4 ;  /* 0x0008000402007986 */ /* 0x0001e2000c101d04 */
[----:B------:R-:W-:Y:S02]  /*1100*/  SEL R20, R20, UR9, P3 ;  /* 0x0000000914147c07 */ /* 0x000fe40009800000 */
[----:B0-----:R-:W-:Y:S01]  /*1110*/  SEL R6, R9, UR8, P1 ;  /* 0x0000000809067c07 */ /* 0x001fe20008800000 */
[----:B------:R-:W-:Y:S01]  /*1120*/  IMAD.MOV.U32 R4, RZ, RZ, R8 ;  /* 0x000000ffff047224 */ /* 0x000fe200078e0008 */
[----:B------:R-:W-:Y:S01]  /*1130*/  SEL R7, R10, UR9, P1 ;  /* 0x000000090a077c07 */ /* 0x000fe20008800000 */
        /* <DEDUP_REMOVED lines=8> */
.L_x_18533:
        /* <DEDUP_REMOVED lines=12> */
.L_x_35992:


//--------------------- .text._ZN2at6native29vectorized_elementwise_kernelILi4EZZZNS0_17clamp_kernel_cudaERNS_18TensorIteratorBaseERKN3c106ScalarES7_ENKUlvE_clEvENKUlvE2_clEvEUllE_St5arrayIPcLm2EEEEviT0_T1_ --------------------------
	.section	.text._ZN2at6native29vectorized_elementwise_kernelILi4EZZZNS0_17clamp_kernel_cudaERNS_18TensorIteratorBaseERKN3c106ScalarES7_ENKUlvE_clEvENKUlvE2_clEvEUllE_St5arrayIPcLm2EEEEviT0_T1_,"ax",@progbits
	.align	128
        .global         _ZN2at6native29vectorized_elementwise_kernelILi4EZZZNS0_17clamp_kernel_cudaERNS_18TensorIteratorBaseERKN3c106ScalarES7_ENKUlvE_clEvENKUlvE2_clEvEUllE_St5arrayIPcLm2EEEEviT0_T1_
        .type           _ZN2at6native29vectorized_elementwise_kernelILi4EZZZNS0_17clamp_kernel_cudaERNS_18TensorIteratorBaseERKN3c106ScalarES7_ENKUlvE_clEvENKUlvE2_clEvEUllE_St5arrayIPcLm2EEEEviT0_T1_,@function
        .size           _ZN2at6native29vectorized_elementwise_kernelILi4EZZZNS0_17clamp_kernel_cudaERNS_18TensorIteratorBaseERKN3c106ScalarES7_ENKUlvE_clEvENKUlvE2_clEvEUllE_St5arrayIPcLm2EEEEviT0_T1_,(.L_x_35993 - _ZN2at6native29vectorized_elementwise_kernelILi4EZZZNS0_17clamp_kernel_cudaERNS_18TensorIteratorBaseERKN3c106ScalarES7_ENKUlvE_clEvENKUlvE2_clEvEUllE_St5arrayIPcLm2EEEEviT0_T1_)
        .other          _ZN2at6native29vectorized_elementwise_kernelILi4EZZZNS0_17clamp_kernel_cudaERNS_18TensorIteratorBaseERKN3c106ScalarES7_ENKUlvE_clEvENKUlvE2_clEvEUllE_St5arrayIPcLm2EEEEviT0_T1_,@"STO_CUDA_ENTRY STV_DEFAULT"
_ZN2at6native29vectorized_elementwise_kernelILi4EZZZNS0_17clamp_kernel_cudaERNS_18TensorIteratorBaseERKN3c106ScalarES7_ENKUlvE_clEvENKUlvE2_clEvEUllE_St5arrayIPcLm2EEEEviT0_T1_:
.text._ZN2at6native29vectorized_elementwise_kernelILi4EZZZNS0_17clamp_kernel_cudaERNS_18TensorIteratorBaseERKN3c106ScalarES7_ENKUlvE_clEvENKUlvE2_clEvEUllE_St5arrayIPcLm2EEEEviT0_T1_:
        /* <DEDUP_REMOVED lines=147> */
.L_x_18537:
[----:B------:R-:W-:-:S13]  /*0930*/  ISETP.GE.U32.AND P0, PT, R2, R5, PT ;  /* 0x000000050200720c */ /* 0x000fda0003f06070 */
[----:B------:R-:W-:Y:S05]  /*0940*/  @P0 BRA `(.L_x_18539) ;  /* 0x0000000000300947 */ /* 0x000fea0003800000 */
[----:B0-----:R-:W0:Y:S01]  /*0950*/  LDC.64 R6, c[0x0][0x3a0] ;  /* 0x0000e800ff067b82 */ /* 0x001e220000000a00 */
[----:B------:R-:W-:Y:S02]  /*0960*/  IMAD.IADD R9, R3, 0x1, R2 ;  /* 0x0000000103097824 */ /* 0x000fe400078e0202 */
[----:B------:R-:W-:Y:S02]  /*0970*/  VIADD R2, R2, 0x80 ;  /* 0x0000008002027836 */ /* 0x000fe40000000000 */
[----:B0-----:R-:W-:-:S05]  /*0980*/  IMAD.WIDE.U32 R6, R9, 0x8, R6 ;  /* 0x0000000809067825 */ /* 0x001fca00078e0006 */
[----:B------:R1:W-:Y:S02]  /*0990*/  STG.E.64 desc[UR4][R6.64], R12 ;  /* 0x0000000c06007986 */ /* 0x0003e4000c101b04 */
.L_x_18538:
[----:B------:R-:W-:-:S13]  /*09a0*/  ISETP.GE.U32.AND P0, PT, R2, R5, PT ;  /* 0x000000050200720c */ /* 0x000fda0003f06070 */
[----:B------:R-:W-:Y:S05]  /*09b0*/  @P0 BRA `(.L_x_18540) ;  /* 0x0000000000300947 */ /* 0x000fea0003800000 */
[----:B01----:R-:W0:Y:S01]  /*09c0*/  LDC.64 R6, c[0x0][0x3a0] ;  /* 0x0000e800ff067b82 */ /* 0x003e220000000a00 */
[----:B------:R-:W-:Y:S02]  /*09d0*/  IMAD.IADD R9, R3, 0x1, R2 ;  /* 0x0000000103097824 */ /* 0x000fe400078e0202 */
[----:B------:R-:W-:Y:S02]  /*09e0*/  VIADD R2, R2, 0x80 ;  /* 0x0000008002027836 */ /* 0x000fe40000000000 */
[----:B0-----:R-:W-:-:S05]  /*09f0*/  IMAD.WIDE.U32 R6, R9, 0x8, R6 ;  /* 0x0000000809067825 */ /* 0x001fca00078e0006 */
[----:B------:R1:W-:Y:S02]  /*0a00*/  STG.E.64 desc[UR4][R6.64], R10 ;  /* 0x0000000a06007986 */ /* 0x0003e4000c101b04 */
.L_x_18539:
[----:B------:R-:W-:-:S13]  /*0a10*/  ISETP.GE.U32.AND P0, PT, R2, R5, PT ;  /* 0x000000050200720c */ /* 0x000fda0003f06070 */
[----:B------:R-:W-:Y:S05]  /*0a20*/  @P0 BRA `(.L_x_18541) ;  /* 0x0000000000340947 */ /* 0x000fea0003800000 */
[----:B01----:R-:W0:Y:S01]  /*0a30*/  LDC.64 R6, c[0x0][0x3a0] ;  /* 0x0000e800ff067b82 */ /* 0x003e220000000a00 */
[----:B------:R-:W-:Y:S02]  /*0a40*/  IMAD.IADD R9, R3, 0x1, R2 ;  /* 0x0000000103097824 */ /* 0x000fe400078e0202 */
[----:B------:R-:W-:Y:S02]  /*0a50*/  VIADD R2, R2, 0x80 ;  /* 0x0000008002027836 */ /* 0x000fe40000000000 */
[----:B0-----:R-:W-:-:S05]  /*0a60*/  IMAD.WIDE.U32 R6, R9, 0x8, R6 ;  /* 0x0000000809067825 */ /* 0x001fca00078e0006 */
[----:B------:R2:W-:Y:S02]  /*0a70*/  STG.E.64 desc[UR4][R6.64], R14 ;  /* 0x0000000e06007986 */ /* 0x0005e4000c101b04 */
.L_x_18540:
        /* <DEDUP_REMOVED lines=8> */
.L_x_18541:
[----:B------:R-:W-:Y:S05]  /*0b00*/  BSYNC.RELIABLE B1 ;  /* 0x0000000000017941 */ /* 0x000fea0003800100 */
.L_x_18536:
[----:B------:R-:W-:-:S13]  /*0b10*/  ISETP.GE.U32.AND P0, PT, R2, R5, PT ;  /* 0x000000050200720c */ /* 0x000fda0003f06070 */
[----:B012---:R-:W0:Y:S01]  /*0b20*/  @!P0 LDC.64 R6, c[0x0][0x3a0] ;  /* 0x0000e800ff068b82 */ /* 0x007e220000000a00 */
[----:B------:R-:W-:Y:S02]  /*0b30*/  @!P0 IMAD.IADD R9, R3, 0x1, R2 ;  /* 0x0000000103098824 */ /* 0x000fe400078e0202 */
[----:B------:R-:W-:Y:S02]  /*0b40*/  @!P0 VIADD R2, R2, 0x80 ;  /* 0x0000008002028836 */ /* 0x000fe40000000000 */
[----:B0-----:R-:W-:-:S05]  /*0b50*/  @!P0 IMAD.WIDE.U32 R6, R9, 0x8, R6 ;  /* 0x0000000809068825 */ /* 0x001fca00078e0006 */
[----:B------:R3:W-:Y:S02]  /*0b60*/  @!P0 STG.E.64 desc[UR4][R6.64], R20 ;  /* 0x0000001406008986 */ /* 0x0007e4000c101b04 */
.L_x_18542:
[----:B------:R-:W-:Y:S05]  /*0b70*/  BSYNC.RECONVERGENT B0 ;  /* 0x0000000000007941 */ /* 0x000fea0003800200 */
.L_x_18535:
        /* <DEDUP_REMOVED lines=8> */
.L_x_18534:
[----:B------:R-:W0:Y:S01]  /*0c00*/  S2R R23, SR_TID.X ;  /* 0x0000000000177919 */ /* 0x000e220000002100 */
[----:B------:R-:W1:Y:S01]  /*0c10*/  LDC.64 R4, c[0x0][0x3a8] ;  /* 0x0000ea00ff047b82 */ /* 0x000e620000000a00 */
[----:B------:R-:W2:Y:S01]  /*0c20*/  LDCU.64 UR6, c[0x0][0x388] ;  /* 0x00007100ff0677ac */ /* 0x000ea20008000a00 */
[----:B------:R-:W3:Y:S06]  /*0c30*/  LDCU.64 UR8, c[0x0][0x390] ;  /* 0x00007200ff0877ac */ /* 0x000eec0008000a00 */
[----:B------:R-:W4:Y:S01]  /*0c40*/  LDC.64 R20, c[0x0][0x3a0] ;  /* 0x0000e800ff147b82 */ /* 0x000f220000000a00 */
[----:B-1----:R-:W-:-:S04]  /*0c50*/  IMAD.WIDE.U32 R4, R3, 0x8, R4 ;  /* 0x0000000803047825 */ /* 0x002fc800078e0004 */
[----:B0-----:R-:W-:-:S05]  /*0c60*/  IMAD.WIDE.U32 R24, R23, 0x20, R4 ;  /* 0x0000002017187825 */ /* 0x001fca00078e0004 */
[----:B------:R-:W2:Y:S04]  /*0c70*/  LDG.E.ENL2.256 R16, R8, desc[UR4][R24.64] ;  /* 0xfe0000041808797e */ /* 0x000ea80008121910 */
[----:B------:R-:W5:Y:S01]  /*0c80*/  LDG.E.ENL2.256 R4, R12, desc[UR4][R24.64+0x1000] ;  /* 0xfe008004180c797e */ /* 0x000f620008121904 */
[----:B----4-:R-:W-:-:S04]  /*0c90*/  IMAD.WIDE.U32 R20, R3, 0x8, R20 ;  /* 0x0000000803147825 */ /* 0x010fc800078e0014 */
[----:B------:R-:W-:Y:S01]  /*0ca0*/  IMAD.WIDE.U32 R20, R23, 0x20, R20 ;  /* 0x0000002017147825 */ /* 0x000fe200078e0014 */
[----:B--2---:R-:W-:Y:S02]  /*0cb0*/  ISETP.GT.U32.AND P0, PT, R8, UR6, PT ;  /* 0x0000000608007c0c */ /* 0x004fe4000bf04070 */
[----:B------:R-:W-:Y:S02]  /*0cc0*/  ISETP.GT.U32.AND P1, PT, R10, UR6, PT ;  /* 0x000000060a007c0c */ /* 0x000fe4000bf24070 */
[----:B------:R-:W-:Y:S02]  /*0cd0*/  ISETP.GT.AND.EX P0, PT, R9, UR7, PT, P0 ;  /* 0x0000000709007c0c */ /* 0x000fe4000bf04300 */
[----:B------:R-:W-:Y:S02]  /*0ce0*/  ISETP.GT.U32.AND P2, PT, R16, UR6, PT ;  /* 0x0000000610007c0c */ /* 0x000fe4000bf44070 */
        /* <DEDUP_REMOVED lines=10> */
[----:B-----5:R-:W-:Y:S02]  /*0d90*/  ISETP.GT.U32.AND P0, PT, R12, UR6, PT ;  /* 0x000000060c007c0c */ /* 0x020fe4000bf04070 */
[----:B------:R-:W-:Y:S02]  /*0da0*/  SEL R9, R18, UR6, P1 ;  /* 0x0000000612097c07 */ /* 0x000fe40008800000 */
[----:B------:R-:W-:Y:S02]  /*0db0*/  SEL R18, R19, UR7, P1 ;  /* 0x0000000713127c07 */ /* 0x000fe40008800000 */
[----:B------:R-:W-:-:S02]  /*0dc0*/  ISETP.GT.U32.AND P1, PT, R14, UR6, PT ;  /* 0x000000060e007c0c */ /* 0x000fc4000bf24070 */
[----:B------:R-:W-:Y:S02]  /*0dd0*/  ISETP.GT.AND.EX P0, PT, R13, UR7, PT, P0 ;  /* 0x000000070d007c0c */ /* 0x000fe4000bf04300 */
[----:B------:R-:W-:Y:S02]  /*0de0*/  ISETP.GT.U32.AND P2, PT, R4, UR6, PT ;  /* 0x0000000604007c0c */ /* 0x000fe4000bf44070 */
[----:B------:R-:W-:Y:S02]  /*0df0*/  ISETP.GT.U32.AND P3, PT, R6, UR6, PT ;  /* 0x0000000606007c0c */ /* 0x000fe4000bf64070 */
[----:B------:R-:W-:Y:S02]  /*0e00*/  ISETP.GT.AND.EX P1, PT, R15, UR7, PT, P1 ;  /* 0x000000070f007c0c */ /* 0x000fe4000bf24310 */
[----:B------:R-:W-:Y:S02]  /*0e10*/  SEL R11, R12, UR6, P0 ;  /* 0x000000060c0b7c07 */ /* 0x000fe40008000000 */
[----:B------:R-:W-:-:S02]  /*0e20*/  SEL R12, R13, UR7, P0 ;  /* 0x000000070d0c7c07 */ /* 0x000fc40008000000 */
[----:B------:R-:W-:Y:S02]  /*0e30*/  ISETP.GT.AND.EX P0, PT, R5, UR7, PT, P2 ;  /* 0x0000000705007c0c */ /* 0x000fe4000bf04320 */
[----:B------:R-:W-:Y:S02]  /*0e40*/  ISETP.GT.AND.EX P3, PT, R7, UR7, PT, P3 ;  /* 0x0000000707007c0c */ /* 0x000fe4000bf64330 */
[----:B---3--:R-:W-:Y:S02]  /*0e50*/  ISETP.LT.U32.AND P2, PT, R0, UR8, PT ;  /* 0x0000000800007c0c */ /* 0x008fe4000bf41070 */
[----:B------:R-:W-:Y:S02]  /*0e60*/  SEL R13, R14, UR6, P1 ;  /* 0x000000060e0d7c07 */ /* 0x000fe40008800000 */
[----:B------:R-:W-:Y:S02]  /*0e70*/  SEL R14, R15, UR7, P1 ;  /* 0x000000070f0e7c07 */ /* 0x000fe40008800000 */
[----:B------:R-:W-:-:S02]  /*0e80*/  SEL R15, R5, UR7, P0 ;  /* 0x00000007050f7c07 */ /* 0x000fc40008000000 */
[----:B------:R-:W-:Y:S02]  /*0e90*/  SEL R5, R6, UR6, P3 ;  /* 0x0000000606057c07 */ /* 0x000fe40009800000 */
[----:B------:R-:W-:Y:S02]  /*0ea0*/  ISETP.LT.U32.AND P4, PT, R2, UR8, PT ;  /* 0x0000000802007c0c */ /* 0x000fe4000bf81070 */
[----:B------:R-:W-:Y:S02]  /*0eb0*/  ISETP.LT.U32.AND P5, PT, R3, UR8, PT ;  /* 0x0000000803007c0c */ /* 0x000fe4000bfa1070 */
[----:B------:R-:W-:Y:S02]  /*0ec0*/  ISETP.LT.AND.EX P2, PT, R8, UR9, PT, P2 ;  /* 0x0000000908007c0c */ /* 0x000fe4000bf41320 */
[----:B------:R-:W-:Y:S02]  /*0ed0*/  SEL R4, R4, UR6, P0 ;  /* 0x0000000604047c07 */ /* 0x000fe40008000000 */
[----:B------:R-:W-:-:S02]  /*0ee0*/  ISETP.LT.U32.AND P6, PT, R9, UR8, PT ;  /* 0x0000000809007c0c */ /* 0x000fc4000bfc1070 */
[----:B------:R-:W-:Y:S02]  /*0ef0*/  SEL R6, R7, UR7, P3 ;  /* 0x0000000707067c07 */ /* 0x000fe40009800000 */
[----:B------:R-:W-:Y:S02]  /*0f00*/  ISETP.LT.U32.AND P0, PT, R11, UR8, PT ;  /* 0x000000080b007c0c */ /* 0x000fe4000bf01070 */
[----:B------:R-:W-:Y:S02]  /*0f10*/  SEL R0, R0, UR8, P2 ;  /* 0x0000000800007c07 */ /* 0x000fe40009000000 */
[----:B------:R-:W-:Y:S02]  /*0f20*/  SEL R7, R8, UR9, P2 ;  /* 0x0000000908077c07 */ /* 0x000fe40009000000 */
[----:B------:R-:W-:Y:S02]  /*0f30*/  ISETP.LT.U32.AND P3, PT, R5, UR8, PT ;  /* 0x0000000805007c0c */ /* 0x000fe4000bf61070 */
[----:B------:R-:W-:-:S02]  /*0f40*/  ISETP.LT.AND.EX P4, PT, R10, UR9, PT, P4 ;  /* 0x000000090a007c0c */ /* 0x000fc4000bf81340 */
[----:B------:R-:W-:Y:S02]  /*0f50*/  ISETP.LT.AND.EX P5, PT, R16, UR9, PT, P5 ;  /* 0x0000000910007c0c */ /* 0x000fe4000bfa1350 */
[----:B------:R-:W-:Y:S02]  /*0f60*/  ISETP.LT.U32.AND P1, PT, R13, UR8, PT ;  /* 0x000000080d007c0c */ /* 0x000fe4000bf21070 */
[----:B------:R-:W-:Y:S02]  /*0f70*/  ISETP.LT.U32.AND P2, PT, R4, UR8, PT ;  /* 0x0000000804007c0c */ /* 0x000fe4000bf41070 */
[----:B------:R-:W-:Y:S02]  /*0f80*/  ISETP.LT.AND.EX P6, PT, R18, UR9, PT, P6 ;  /* 0x0000000912007c0c */ /* 0x000fe4000bfc1360 */
[----:B------:R-:W-:Y:S02]  /*0f90*/  ISETP.LT.AND.EX P0, PT, R12, UR9, PT, P0 ;  /* 0x000000090c007c0c */ /* 0x000fe4000bf01300 */
[----:B------:R-:W-:-:S02]  /*0fa0*/  ISETP.LT.AND.EX P3, PT, R6, UR9, PT, P3 ;  /* 0x0000000906007c0c */ /* 0x000fc4000bf61330 */
[----:B------:R-:W-:Y:S02]  /*0fb0*/  SEL R17, R10, UR9, P4 ;  /* 0x000000090a117c07 */ /* 0x000fe4000a000000 */
[----:B------:R-:W-:Y:S02]  /*0fc0*/  SEL R8, R3, UR8, P5 ;  /* 0x0000000803087c07 */ /* 0x000fe4000a800000 */
[----:B------:R-:W-:Y:S02]  /*0fd0*/  ISETP.LT.AND.EX P1, PT, R14, UR9, PT, P1 ;  /* 0x000000090e007c0c */ /* 0x000fe4000bf21310 */
[----:B------:R-:W-:Y:S02]  /*0fe0*/  ISETP.LT.AND.EX P2, PT, R15, UR9, PT, P2 ;  /* 0x000000090f007c0c */ /* 0x000fe4000bf41320 */
[----:B------:R-:W-:Y:S02]  /*0ff0*/  SEL R2, R2, UR8, P4 ;  /* 0x0000000802027c07 */ /* 0x000fe4000a000000 */
[----:B------:R-:W-:-:S02]  /*1000*/  SEL R3, R16, UR9, P5 ;  /* 0x0000000910037c07 */ /* 0x000fc4000a800000 */
[----:B------:R-:W-:Y:S02]  /*1010*/  SEL R10, R9, UR8, P6 ;  /* 0x00000008090a7c07 */ /* 0x000fe4000b000000 */
[----:B------:R-:W-:Y:S02]  /*1020*/  SEL R19, R18, UR9, P6 ;  /* 0x0000000912137c07 */ /* 0x000fe4000b000000 */
[----:B------:R-:W-:Y:S02]  /*1030*/  SEL R16, R11, UR8, P0 ;  /* 0x000000080b107c07 */ /* 0x000fe40008000000 */
        /* <DEDUP_REMOVED lines=13> */
[----:B------:R-:W-:-:S02]  /*1110*/  IMAD.MOV.U32 R6, RZ, RZ, R2 ;  /* 0x000000ffff067224 */ /* 0x000fc400078e0002 */
[----:B------:R-:W-:Y:S02]  /*1120*/  IMAD.MOV.U32 R15, RZ, RZ, R19 ;  /* 0x000000ffff0f7224 */ /* 0x000fe400078e0013 */
[----:B------:R-:W-:Y:S02]  /*1130*/  IMAD.MOV.U32 R17, RZ, RZ, R9 ;  /* 0x000000ffff117224 */ /* 0x000fe400078e0009 */
[----:B------:R-:W-:Y:S01]  /*1140*/  IMAD.MOV.U32 R19, RZ, RZ, R11 ;  /* 0x000000ffff137224 */ /* 0x000fe200078e000b */
[----:B------:R0:W-:Y:S02]  /*1150*/  STG.E.ENL2.256 desc[UR4][R20.64], R4, R12 ;  /* 0xf8000004140c797f */ /* 0x0001e4000f121804 */
[----:B0-----:R-:W-:Y:S02]  /*1160*/  IMAD.MOV.U32 R4, RZ, RZ, R22 ;  /* 0x000000ffff047224 */ /* 0x001fe400078e0016 */
[----:B------:R-:W-:Y:S02]  /*1170*/  IMAD.MOV.U32 R5, RZ, RZ, R23 ;  /* 0x000000ffff057224 */ /* 0x000fe400078e0017 */
[----:B------:R-:W-:-:S02]  /*1180*/  IMAD.MOV.U32 R6, RZ, RZ, R24 ;  /* 0x000000ffff067224 */ /* 0x000fc400078e0018 */
[----:B------:R-:W-:-:S05]  /*1190*/  IMAD.MOV.U32 R7, RZ, RZ, R25 ;  /* 0x000000ffff077224 */ /* 0x000fca00078e0019 */
[----:B------:R-:W-:Y:S01]  /*11a0*/  STG.E.ENL2.256 desc[UR4][R20.64+0x1000], R16, R4 ;  /* 0xf80080101404797f */ /* 0x000fe2000f121804 */
[----:B------:R-:W-:Y:S05]  /*11b0*/  EXIT ;  /* 0x000000000000794d */ /* 0x000fea0003800000 */
.L_x_18543:
        /* <DEDUP_REMOVED lines=12> */
.L_x_35993:


//--------------------- .text._ZN2at6native29vectorized_elementwise_kernelILi8EZZZNS0_17clamp_kernel_cudaERNS_18TensorIteratorBaseERKN3c106ScalarES7_ENKUlvE_clEvENKUlvE2_clEvEUllE_St5arrayIPcLm2EEEEviT0_T1_ --------------------------
	.section	.text._ZN2at6native29vectorized_elementwise_kernelILi8EZZZNS0_17clamp_kernel_cudaERNS_18TensorIteratorBaseERKN3c106ScalarES7_ENKUlvE_clEvENKUlvE2_clEvEUllE_St5arrayIPcLm2EEEEviT0_T1_,"ax",@progbits
	.align	128
        .global         _ZN2at6native29vectorized_elementwise_kernelILi8EZZZNS0_17clamp_kernel_cudaERNS_18TensorIteratorBaseERKN3c106ScalarES7_ENKUlvE_clEvENKUlvE2_clEvEUllE_St5arrayIPcLm2EEEEviT0_T1_
        .type           _ZN2at6native29vectorized_elementwise_kernelILi8EZZZNS0_17clamp_kernel_cudaERNS_18TensorIteratorBaseERKN3c106ScalarES7_ENKUlvE_clEvENKUlvE2_clEvEUllE_St5arrayIPcLm2EEEEviT0_T1_,@function
        .size           _ZN2at6native29vectorized_elementwise_kernelILi8EZZZNS0_17clamp_kernel_cudaERNS_18TensorIteratorBaseERKN3c106ScalarES7_ENKUlvE_clEvENKUlvE2_clEvEUllE_St5arrayIPcLm2EEEEviT0_T1_,(.L_x_35994 - _ZN2at6native29vectorized_elementwise_kernelILi8EZZZNS0_17clamp_kernel_cudaERNS_18TensorIteratorBaseERKN3c106ScalarES7_ENKUlvE_clEvENKUlvE2_clEvEUllE_St5arrayIPcLm2EEEEviT0_T1_)
        .other          _ZN2at6native29vectorized_elementwise_kernelILi8EZZZNS0_17clamp_kernel_cudaERNS_18TensorIteratorBaseERKN3c106ScalarES7_ENKUlvE_clEvENKUlvE2_clEvEUllE_St5arrayIPcLm2EEEEviT0_T1_,@"STO_CUDA_ENTRY STV_DEFAULT"
_ZN2at6native29vectorized_elementwise_kernelILi8EZZZNS0_17clamp_kernel_cudaERNS_18TensorIteratorBaseERKN3c106ScalarES7_ENKUlvE_clEvENKUlvE2_clEvEUllE_St5arrayIPcLm2EEEEviT0_T1_:
.text._ZN2at6native29vectorized_elementwise_kernelILi8EZZZNS0_17clamp_kernel_cudaERNS_18TensorIteratorBaseERKN3c106ScalarES7_ENKUlvE_clEvENKUlvE2_clEvEUllE_St5arrayIPcLm2EEEEviT0_T1_:
[----:B------:R-:W-:Y:S01]  /*0000*/  LDC R1, c[0x0][0x37c] ;  /* 0x0000df00ff017b82 */ /* 0x000fe20000000800 */
[----:B------:R-:W-:Y:S05]  /*0010*/  EXIT ;  /* 0x000000000000794d */ /* 0x000fea0003800000 */
.L_x_18544:
        /* <DEDUP_REMOVED lines=14> */
.L_x_35994:


//--------------------- .text._ZN2at6native18elementwise_kernelILi128ELi4EZNS0_15gpu_kernel_implIZZZNS0_17clamp_kernel_cudaERNS_18TensorIteratorBaseERKN3c106ScalarES8_ENKUlvE_clEvENKUlvE1_clEvEUliE_EEvS4_RKT_EUliE_EEviT1_ --------------------------
	.section	.text._ZN2at6native18elementwise_kernelILi128ELi4EZNS0_15gpu_kernel_implIZZZNS0_17clamp_kernel_cudaERNS_18TensorIteratorBaseERKN3c106ScalarES8_ENKUlvE_clEvENKUlvE1_clEvEUliE_EEvS4_RKT_EUliE_EEviT1_,"ax",@progbits
	.align	128
        .global         _ZN2at6native18elementwise_kernelILi128ELi4EZNS0_15gpu_kernel_implIZZZNS0_17clamp_kernel_cudaERNS_18TensorIteratorBaseERKN3c106ScalarES8_ENKUlvE_clEvENKUlvE1_clEvEUliE_EEvS4_RKT_EUliE_EEviT1_
        .type           _ZN2at6native18elementwise_kernelILi128ELi4EZNS0_15gpu_kernel_implIZZZNS0_17clamp_kernel_cudaERNS_18TensorIteratorBaseERKN3c106ScalarES8_ENKUlvE_clEvENKUlvE1_clEvEUliE_EEvS4_RKT_EUliE_EEviT1_,@function
        .size           _ZN2at6native18elementwise_kernelILi128ELi4EZNS0_15gpu_kernel_implIZZZNS0_17clamp_kernel_cudaERNS_18TensorIteratorBaseERKN3c106ScalarES8_ENKUlvE_clEvENKUlvE1_clEvEUliE_EEvS4_RKT_EUliE_EEviT1_,(.L_x_35995 - _ZN2at6native18elementwise_kernelILi128ELi4EZNS0_15gpu_kernel_implIZZZNS0_17clamp_kernel_cudaERNS_18TensorIteratorBaseERKN3c106ScalarES8_ENKUlvE_clEvENKUlvE1_clEvEUliE_EEvS4_RKT_EUliE_EEviT1_)
        .other          _ZN2at6native18elementwise_kernelILi128ELi4EZNS0_15gpu_kernel_implIZZZNS0_17clamp_kernel_cudaERNS_18TensorIteratorBaseERKN3c106ScalarES8_ENKUlvE_clEvENKUlvE1_clEvEUliE_EEvS4_RKT_EUliE_EEviT1_,@"STO_CUDA_ENTRY STV_DEFAULT"
_ZN2at6native18elementwise_kernelILi128ELi4EZNS0_15gpu_kernel_implIZZZNS0_17clamp_kernel_cudaERNS_18TensorIteratorBaseERKN3c106ScalarES8_ENKUlvE_clEvENKUlvE1_clEvEUliE_EEvS4_RKT_EUliE_EEviT1_:
.text._ZN2at6native18elementwise_kernelILi128ELi4EZNS0_15gpu_kernel_implIZZZNS0_17clamp_kernel_cudaERNS_18TensorIteratorBaseERKN3c106ScalarES8_ENKUlvE_clEvENKUlvE1_clEvEUliE_EEvS4_RKT_EUliE_EEviT1_:
        /* <DEDUP_REMOVED lines=319> */
.L_x_18547:
        /* <DEDUP_REMOVED lines=16> */
.L_x_18551:
[----:B------:R0:W5:Y:S01]  /*14f0*/  LDG.E.U8 R0, desc[UR36][R2.64] ;  /* 0x0000002402007981 */ /* 0x000162000c1e1100 */
[----:B------:R-:W-:Y:S05]  /*1500*/  BRA `(.L_x_18553) ;  /* 0x0000000c002c7947 */ /* 0x000fea0003800000 */
.L_x_18550:
        /* <DEDUP_REMOVED lines=8> */
.L_x_18555:
[----:B------:R0:W5:Y:S01]  /*1590*/  LDG.E R0, desc[UR36][R2.64] ;  /* 0x0000002402007981 */ /* 0x000162000c1e1900 */
[----:B------:R-:W-:Y:S05]  /*15a0*/  BRA `(.L_x_18553) ;  /* 0x0000000c00047947 */ /* 0x000fea0003800000 */
.L_x_18554:
[----:B------:R0:W5:Y:S01]  /*15b0*/  LDG.E.S16 R0, desc[UR36][R2.64] ;  /* 0x0000002402007981 */ /* 0x000162000c1e1700 */
[----:B------:R-:W-:Y:S05]  /*15c0*/  BRA `(.L_x_18553) ;  /* 0x0000000800fc7947 */ /* 0x000fea0003800000 */
.L_x_18549:
        /* <DEDUP_REMOVED lines=9> */
.L_x_18557:
[----:B------:R-:W2:Y:S02]  /*1660*/  LDG.E.U16 R2, desc[UR36][R2.64] ;  /* 0x0000002402027981 */ /* 0x000ea4000c1e1500 */
[----:B--2---:R-:W-:-:S06]  /*1670*/  HADD2.F32 R0, -RZ, R2.H0_H0 ;  /* 0x20000002ff007230 */ /* 0x004fcc0000004100 */
[----:B------:R-:W0:Y:S01]  /*1680*/  F2I.FTZ.TRUNC.NTZ R0, R0 ;  /* 0x0000000000007305 */ /* 0x000e22000021f100 */
[----:B------:R-:W-:Y:S05]  /*1690*/  BRA `(.L_x_18553) ;  /* 0x0000000800c87947 */ /* 0x000fea0003800000 */
.L_x_18556:
        /* <DEDUP_REMOVED lines=9> */
.L_x_18559:
[----:B------:R-:W2:Y:S02]  /*1730*/  LDG.E.U16 R2, desc[UR36][R2.64] ;  /* 0x0000002402027981 */ /* 0x000ea4000c1e1500 */
[----:B--2---:R-:W-:-:S06]  /*1740*/  HADD2.F32 R0, -RZ, R2.H0_H0 ;  /* 0x20000002ff007230 */ /* 0x004fcc0000004100 */
[----:B------:R-:W0:Y:S01]  /*1750*/  F2I.FTZ.TRUNC.NTZ R0, R0 ;  /* 0x0000000000007305 */ /* 0x000e22000021f100 */
[----:B------:R-:W-:Y:S05]  /*1760*/  BRA `(.L_x_18553) ;  /* 0x0000000800947947 */ /* 0x000fea0003800000 */
.L_x_18558:
[----:B------:R-:W2:Y:S02]  /*1770*/  LDG.E.64 R2, desc[UR36][R2.64] ;  /* 0x0000002402027981 */ /* 0x000ea4000c1e1b00 */
[----:B--2---:R0:W1:Y:S02]  /*1780*/  F2I.F64.TRUNC R0, R2 ;  /* 0x0000000200007311 */ /* 0x004064000030d100 */
[----:B01----:R-:W-:Y:S05]  /*1790*/  BRA `(.L_x_18553) ;  /* 0x0000000800887947 */ /* 0x003fea0003800000 */
.L_x_18548:
        /* <DEDUP_REMOVED lines=12> */
.L_x_18562:
[----:B------:R-:W2:Y:S02]  /*1860*/  LDG.E.64 R2, desc[UR36][R2.64] ;  /* 0x0000002402027981 */ /* 0x000ea4000c1e1b00 */
[----:B--2---:R0:W1:Y:S02]  /*1870*/  F2I.F64.TRUNC R0, R2 ;  /* 0x0000000200007311 */ /* 0x004064000030d100 */
[----:B01----:R-:W-:Y:S05]  /*1880*/  BRA `(.L_x_18553) ;  /* 0x00000008004c7947 */ /* 0x003fea0003800000 */
.L_x_18561:
        /* <DEDUP_REMOVED lines=26> */
.L_x_18564:
        /* <DEDUP_REMOVED lines=13> */
.L_x_18563:
[----:B------:R-:W2:Y:S02]  /*1b00*/  LDG.E.U16 R0, desc[UR36][R2.64] ;  /* 0x0000002402007981 */ /* 0x000ea4000c1e1500 */
[----:B--2---:R-:W-:-:S06]  /*1b10*/  IMAD.U32 R0, R0, 0x10000, RZ ;  /* 0x0001000000007824 */ /* 0x004fcc00078e00ff */
[----:B------:R-:W0:Y:S01]  /*1b20*/  F2I.FTZ.TRUNC.NTZ R0, R0 ;  /* 0x0000000000007305 */ /* 0x000e22000021f100 */
[----:B------:R-:W-:Y:S05]  /*1b30*/  BRA `(.L_x_18553) ;  /* 0x0000000400a07947 */ /* 0x000fea0003800000 */
.L_x_18560:
        /* <DEDUP_REMOVED lines=10> */
.L_x_18567:
        /* <DEDUP_REMOVED lines=21> */
.L_x_18571:
[----:B------:R-:W-:Y:S05]  /*1d30*/  BSYNC.RECONVERGENT B1 ;  /* 0x0000000000017941 */ /* 0x000fea0003800200 */
.L_x_18570:
[----:B------:R-:W-:Y:S02]  /*1d40*/  SHF.L.U32 R0, R0, 0x14, RZ ;  /* 0x0000001400007819 */ /* 0x000fe400000006ff */
[----:B------:R-:W-:-:S04]  /*1d50*/  LEA R2, R2, 0x3b800000, 0x17 ;  /* 0x3b80000002027811 */ /* 0x000fc800078eb8ff */
[----:B------:R-:W-:-:S07]  /*1d60*/  LOP3.LUT R0, R2, R0, R7, 0xfe, !PT ;  /* 0x0000000002007212 */ /* 0x000fce00078efe07 */
.L_x_18569:
[----:B------:R-:W-:Y:S05]  /*1d70*/  BSYNC.RECONVERGENT B0 ;  /* 0x0000000000007941 */ /* 0x000fea0003800200 */
.L_x_18568:
[----:B------:R-:W1:Y:S01]  /*1d80*/  F2I.FTZ.TRUNC.NTZ R0, R0 ;  /* 0x0000000000007305 */ /* 0x000e62000021f100 */
[----:B------:R-:W-:Y:S05]  /*1d90*/  BRA `(.L_x_18553) ;  /* 0x0000000400087947 */ /* 0x000fea0003800000 */
.L_x_18566:
        /* <DEDUP_REMOVED lines=21> */
.L_x_18575:
[----:B------:R-:W-:Y:S05]  /*1ef0*/  BSYNC.RECONVERGENT B1 ;  /* 0x0000000000017941 */ /* 0x000fea0003800200 */
.L_x_18574:
[----:B------:R-:W-:Y:S01]  /*1f00*/  IMAD.SHL.U32 R0, R0, 0x200000, RZ ;  /* 0x0020000000007824 */ /* 0x000fe200078e00ff */
[----:B------:R-:W-:-:S04]  /*1f10*/  LEA R2, R2, 0x37800000, 0x17 ;  /* 0x3780000002027811 */ /* 0x000fc800078eb8ff */
[----:B------:R-:W-:-:S07]  /*1f20*/  LOP3.LUT R0, R2, R0, R7, 0xfe, !PT ;  /* 0x0000000002007212 */ /* 0x000fce00078efe07 */
.L_x_18573:
[----:B------:R-:W-:Y:S05]  /*1f30*/  BSYNC.RECONVERGENT B0 ;  /* 0x0000000000007941 */ /* 0x000fea0003800200 */
.L_x_18572:
[----:B------:R-:W2:Y:S01]  /*1f40*/  F2I.FTZ.TRUNC.NTZ R0, R0 ;  /* 0x0000000000007305 */ /* 0x000ea2000021f100 */
[----:B------:R-:W-:Y:S05]  /*1f50*/  BRA `(.L_x_18553) ;  /* 0x0000000000987947 */ /* 0x000fea0003800000 */
.L_x_18565:
[----:B------:R-:W-:-:S09]  /*1f60*/  UISETP.NE.AND UP0, UPT, UR4, 0x1c, UPT ;  /* 0x0000001c0400788c */ /* 0x000fd2000bf05270 */
[----:B------:R-:W-:Y:S05]  /*1f70*/  BRA.U !UP0, `(.L_x_18576) ;  /* 0x00000001088c7547 */ /* 0x000fea000b800000 */
[----:B------:R-:W-:-:S09]  /*1f80*/  UISETP.NE.AND UP0, UPT, UR4, 0x1d, UPT ;  /* 0x0000001d0400788c */ /* 0x000fd2000bf05270 */
[----:B------:R-:W-:Y:S05]  /*1f90*/  BRA.U !UP0, `(.L_x_18577) ;  /* 0x00000001087c7547 */ /* 0x000fea000b800000 */
[----:B------:R-:W-:-:S09]  /*1fa0*/  UISETP.NE.AND UP0, UPT, UR4, 0x2c, UPT ;  /* 0x0000002c0400788c */ /* 0x000fd2000bf05270 */
[----:B------:R-:W-:Y:S05]  /*1fb0*/  BRA.U !UP0, `(.L_x_18578) ;  /* 0x0000000108487547 */ /* 0x000fea000b800000 */
.L_x_18552:
        /* <DEDUP_REMOVED lines=16> */
.L_x_18579:
[----:B------:R-:W-:Y:S01]  /*20c0*/  IMAD.MOV.U32 R0, RZ, RZ, RZ ;  /* 0x000000ffff007224 */ /* 0x000fe200078e00ff */
[----:B------:R-:W-:Y:S06]  /*20d0*/  BRA `(.L_x_18553) ;  /* 0x0000000000387947 */ /* 0x000fec0003800000 */
.L_x_18578:
        /* <DEDUP_REMOVED lines=8> */
.L_x_18581:
[----:B------:R-:W-:Y:S05]  /*2160*/  BSYNC.RECONVERGENT B0 ;  /* 0x0000000000007941 */ /* 0x000fea0003800200 */
.L_x_18580:
[----:B------:R-:W4:Y:S01]  /*2170*/  F2I.FTZ.TRUNC.NTZ R0, R0 ;  /* 0x0000000000007305 */ /* 0x000f22000021f100 */
[----:B------:R-:W-:Y:S05]  /*2180*/  BRA `(.L_x_18553) ;  /* 0x00000000000c7947 */ /* 0x000fea0003800000 */
.L_x_18577:
[----:B------:R0:W5:Y:S01]  /*2190*/  LDG.E R0, desc[UR36][R2.64] ;  /* 0x0000002402007981 */ /* 0x000162000c1e1900 */
[----:B------:R-:W-:Y:S05]  /*21a0*/  BRA `(.L_x_18553) ;  /* 0x0000000000047947 */ /* 0x000fea0003800000 */
.L_x_18576:
[----:B------:R3:W5:Y:S02]  /*21b0*/  LDG.E R0, desc[UR36][R2.64] ;  /* 0x0000002402007981 */ /* 0x000764000c1e1900 */
.L_x_18553:
[----:B------:R-:W0:Y:S01]  /*21c0*/  LDCU.64 UR6, c[0x0][0x580] ;  /* 0x0000b000ff0677ac */ /* 0x000e220008000a00 */
[----:B------:R-:W1:Y:S01]  /*21d0*/  LDCU.64 UR8, c[0x0][0x590] ;  /* 0x0000b200ff0877ac */ /* 0x000e620008000a00 */
[----:B------:R-:W-:-:S04]  /*21e0*/  UPRMT UR4, UR41, 0x9910, URZ ;  /* 0x0000991029047896 */ /* 0x000fc800080000ff */
[----:B------:R-:W-:Y:S01]  /*21f0*/  UISETP.GT.AND UP0, UPT, UR4, 0x9, UPT ;  /* 0x000000090400788c */ /* 0x000fe2000bf04270 */
[----:B0--3--:R-:W-:Y:S02]  /*2200*/  IADD3 R2, P0, PT, R16, UR6, RZ ;  /* 0x0000000610027c10 */ /* 0x009fe4000ff1e0ff */
[----:B-12-45:R-:W-:-:S03]  /*2210*/  VIMNMX R0, PT, PT, R0, UR8, !PT ;  /* 0x0000000800007c48 */ /* 0x036fc6000ffe0100 */
[----:B------:R-:W-:Y:S01]  /*2220*/  IMAD.X R3, RZ, RZ, UR7, P0 ;  /* 0x00000007ff037e24 */ /* 0x000fe200080e06ff */
[----:B------:R-:W-:Y:S02]  /*2230*/  VIMNMX R4, PT, PT, R0, UR9, PT ;  /* 0x0000000900047c48 */ /* 0x000fe4000bfe0100 */
        /* <DEDUP_REMOVED lines=11> */
.L_x_18585:
[----:B------:R3:W-:Y:S01]  /*22f0*/  STG.E.U8 desc[UR36][R2.64], R4 ;  /* 0x0000000402007986 */ /* 0x0007e2000c101124 */
[----:B------:R-:W-:Y:S05]  /*2300*/  BRA `(.L_x_18587) ;  /* 0x0000000c003c7947 */ /* 0x000fea0003800000 */
.L_x_18584:
        /* <DEDUP_REMOVED lines=9> */
.L_x_18589:
[----:B------:R1:W-:Y:S01]  /*23a0*/  STG.E desc[UR36][R2.64], R4 ;  /* 0x0000000402007986 */ /* 0x0003e2000c101924 */
[----:B------:R-:W-:Y:S05]  /*23b0*/  BRA `(.L_x_18587) ;  /* 0x0000000c00107947 */ /* 0x000fea0003800000 */
.L_x_18588:
[----:B------:R2:W-:Y:S01]  /*23c0*/  STG.E.U16 desc[UR36][R2.64], R4 ;  /* 0x0000000402007986 */ /* 0x0005e2000c101524 */
[----:B------:R-:W-:Y:S05]  /*23d0*/  BRA `(.L_x_18587) ;  /* 0x0000000c00087947 */ /* 0x000fea0003800000 */
.L_x_18583:
        /* <DEDUP_REMOVED lines=9> */
.L_x_18591:
[----:B------:R-:W-:-:S04]  /*2470*/  I2FP.F32.S32 R0, R4 ;  /* 0x0000000400007245 */ /* 0x000fc80000201400 */
[----:B------:R-:W-:-:S05]  /*2480*/  F2FP.F16.F32.PACK_AB R0, RZ, R0 ;  /* 0x00000000ff00723e */ /* 0x000fca00000000ff */
[----:B------:R0:W-:Y:S01]  /*2490*/  STG.E.U16 desc[UR36][R2.64], R0 ;  /* 0x0000000002007986 */ /* 0x0001e2000c101524 */
[----:B------:R-:W-:Y:S05]  /*24a0*/  BRA `(.L_x_18587) ;  /* 0x0000000800d47947 */ /* 0x000fea0003800000 */
.L_x_18590:
        /* <DEDUP_REMOVED lines=10> */
.L_x_18593:
[----:B------:R-:W-:-:S04]  /*2550*/  I2FP.F32.S32 R4, R4 ;  /* 0x0000000400047245 */ /* 0x000fc80000201400 */
[----:B------:R-:W-:-:S04]  /*2560*/  F2FP.F16.F32.PACK_AB R5, RZ, R4 ;  /* 0x00000004ff05723e */ /* 0x000fc800000000ff */
[----:B------:R-:W-:-:S05]  /*2570*/  PRMT R5, R5, 0x5410, RZ ;  /* 0x0000541005057816 */ /* 0x000fca00000000ff */
[----:B------:R0:W-:Y:S01]  /*2580*/  STG.E desc[UR36][R2.64], R5 ;  /* 0x0000000502007986 */ /* 0x0001e2000c101924 */
[----:B------:R-:W-:Y:S05]  /*2590*/  BRA `(.L_x_18587) ;  /* 0x0000000800987947 */ /* 0x000fea0003800000 */
.L_x_18592:
[----:B------:R-:W0:Y:S02]  /*25a0*/  I2F.F64 R4, R4 ;  /* 0x0000000400047312 */ /* 0x000e240000201c00 */
[----:B0-----:R0:W-:Y:S01]  /*25b0*/  STG.E.64 desc[UR36][R2.64], R4 ;  /* 0x0000000402007986 */ /* 0x0011e2000c101b24 */
[----:B------:R-:W-:Y:S05]  /*25c0*/  BRA `(.L_x_18587) ;  /* 0x00000008008c7947 */ /* 0x000fea0003800000 */
.L_x_18582:
        /* <DEDUP_REMOVED lines=12> */
.L_x_18596:
[----:B------:R-:W-:Y:S01]  /*2690*/  CS2R R6, SRZ ;  /* 0x0000000000067805 */ /* 0x000fe2000001ff00 */
[----:B------:R-:W0:Y:S04]  /*26a0*/  I2F.F64 R4, R4 ;  /* 0x0000000400047312 */ /* 0x000e280000201c00 */
[----:B0-----:R0:W-:Y:S01]  /*26b0*/  STG.E.128 desc[UR36][R2.64], R4 ;  /* 0x0000000402007986 */ /* 0x0011e2000c101d24 */
[----:B------:R-:W-:Y:S05]  /*26c0*/  BRA `(.L_x_18587) ;  /* 0x00000008004c7947 */ /* 0x000fea0003800000 */
.L_x_18595:
        /* <DEDUP_REMOVED lines=19> */
.L_x_18600:
[----:B------:R-:W-:Y:S05]  /*2800*/  BSYNC.RECONVERGENT B0 ;  /* 0x0000000000007941 */ /* 0x000fea0003800200 */
.L_x_18599:
[----:B------:R-:W-:-:S05]  /*2810*/  LOP3.LUT R5, R0, 0x80, R5, 0xf8, !PT ;  /* 0x0000008000057812 */ /* 0x000fca00078ef805 */
[----:B------:R0:W-:Y:S01]  /*2820*/  STG.E.U8 desc[UR36][R2.64], R5 ;  /* 0x0000000502007986 */ /* 0x0001e2000c101124 */
[----:B------:R-:W-:Y:S05]  /*2830*/  BRA `(.L_x_18587) ;  /* 0x0000000400f07947 */ /* 0x000fea0003800000 */
.L_x_18598:
        /* <DEDUP_REMOVED lines=15> */
.L_x_18602:
[----:B------:R-:W-:Y:S05]  /*2930*/  BSYNC.RECONVERGENT B0 ;  /* 0x0000000000007941 */ /* 0x000fea0003800200 */
.L_x_18601:
[----:B------:R-:W-:-:S05]  /*2940*/  LOP3.LUT R5, R0, 0x80, R5, 0xf8, !PT ;  /* 0x0000008000057812 */ /* 0x000fca00078ef805 */
[----:B------:R0:W-:Y:S01]  /*2950*/  STG.E.U8 desc[UR36][R2.64], R5 ;  /* 0x0000000502007986 */ /* 0x0001e2000c101124 */
[----:B------:R-:W-:Y:S05]  /*2960*/  BRA `(.L_x_18587) ;  /* 0x0000000400a47947 */ /* 0x000fea0003800000 */
.L_x_18597:
[----:B------:R-:W-:-:S04]  /*2970*/  I2FP.F32.S32 R0, R4 ;  /* 0x0000000400007245 */ /* 0x000fc80000201400 */
[----:B------:R-:W-:-:S05]  /*2980*/  F2FP.BF16.F32.PACK_AB R0, RZ, R0 ;  /* 0x00000000ff00723e */ /* 0x000fca00000010ff */
[----:B------:R0:W-:Y:S01]  /*2990*/  STG.E.U16 desc[UR36][R2.64], R0 ;  /* 0x0000000002007986 */ /* 0x0001e2000c101524 */
[----:B------:R-:W-:Y:S05]  /*29a0*/  BRA `(.L_x_18587) ;  /* 0x0000000400947947 */ /* 0x000fea0003800000 */
.L_x_18594:
        /* <DEDUP_REMOVED lines=10> */
.L_x_18605:
        /* <DEDUP_REMOVED lines=13> */
.L_x_18608:
[----:B------:R-:W-:-:S04]  /*2b20*/  SHF.R.U32.HI R0, RZ, 0x14, R5 ;  /* 0x00000014ff007819 */ /* 0x000fc80000011605 */
[----:B------:R-:W-:-:S04]  /*2b30*/  LOP3.LUT R0, R0, 0x1, RZ, 0xc0, !PT ;  /* 0x0000000100007812 */ /* 0x000fc800078ec0ff */
[----:B------:R-:W-:-:S04]  /*2b40*/  IADD3 R0, PT, PT, R5, 0x487ffff, R0 ;  /* 0x0487ffff05007810 */ /* 0x000fc80007ffe000 */
[----:B------:R-:W-:-:S04]  /*2b50*/  SHF.R.U32.HI R0, RZ, 0x14, R0 ;  /* 0x00000014ff007819 */ /* 0x000fc80000011600 */
[----:B------:R-:W-:-:S07]  /*2b60*/  LOP3.LUT R4, R0, 0xff, RZ, 0xc0, !PT ;  /* 0x000000ff00047812 */ /* 0x000fce00078ec0ff */
.L_x_18609:
[----:B------:R-:W-:-:S04]  /*2b70*/  SHF.R.U32.HI R5, RZ, 0x18, R5 ;  /* 0x00000018ff057819 */ /* 0x000fc80000011605 */
[----:B------:R-:W-:-:S04]  /*2b80*/  LOP3.LUT R4, R4, 0x80, R5, 0xf8, !PT ;  /* 0x0000008004047812 */ /* 0x000fc800078ef805 */
[----:B------:R-:W-:-:S07]  /*2b90*/  PRMT R0, R4, 0x7610, R0 ;  /* 0x0000761004007816 */ /* 0x000fce0000000000 */
.L_x_18607:
[----:B------:R-:W-:Y:S05]  /*2ba0*/  BSYNC.RECONVERGENT B0 ;  /* 0x0000000000007941 */ /* 0x000fea0003800200 */
.L_x_18606:
[----:B------:R0:W-:Y:S01]  /*2bb0*/  STG.E.U8 desc[UR36][R2.64], R0 ;  /* 0x0000000002007986 */ /* 0x0001e2000c101124 */
[----:B------:R-:W-:Y:S05]  /*2bc0*/  BRA `(.L_x_18587) ;  /* 0x00000004000c7947 */ /* 0x000fea0003800000 */
.L_x_18604:
        /* <DEDUP_REMOVED lines=13> */
.L_x_18612:
[----:B------:R-:W-:-:S04]  /*2ca0*/  SHF.R.U32.HI R0, RZ, 0x15, R5 ;  /* 0x00000015ff007819 */ /* 0x000fc80000011605 */
[----:B------:R-:W-:-:S04]  /*2cb0*/  LOP3.LUT R0, R0, 0x1, RZ, 0xc0, !PT ;  /* 0x0000000100007812 */ /* 0x000fc800078ec0ff */
[----:B------:R-:W-:-:S04]  /*2cc0*/  IADD3 R0, PT, PT, R5, 0x88fffff, R0 ;  /* 0x088fffff05007810 */ /* 0x000fc80007ffe000 */
[----:B------:R-:W-:-:S04]  /*2cd0*/  SHF.R.U32.HI R0, RZ, 0x15, R0 ;  /* 0x00000015ff007819 */ /* 0x000fc80000011600 */
[----:B------:R-:W-:-:S07]  /*2ce0*/  LOP3.LUT R4, R0, 0xff, RZ, 0xc0, !PT ;  /* 0x000000ff00047812 */ /* 0x000fce00078ec0ff */
.L_x_18613:
[----:B------:R-:W-:-:S04]  /*2cf0*/  SHF.R.U32.HI R5, RZ, 0x18, R5 ;  /* 0x00000018ff057819 */ /* 0x000fc80000011605 */
[----:B------:R-:W-:-:S04]  /*2d00*/  LOP3.LUT R4, R4, 0x80, R5, 0xf8, !PT ;  /* 0x0000008004047812 */ /* 0x000fc800078ef805 */
[----:B------:R-:W-:-:S07]  /*2d10*/  PRMT R0, R4, 0x7610, R0 ;  /* 0x0000761004007816 */ /* 0x000fce0000000000 */
.L_x_18611:
[----:B------:R-:W-:Y:S05]  /*2d20*/  BSYNC.RECONVERGENT B0 ;  /* 0x0000000000007941 */ /* 0x000fea0003800200 */
.L_x_18610:
[----:B------:R0:W-:Y:S01]  /*2d30*/  STG.E.U8 desc[UR36][R2.64], R0 ;  /* 0x0000000002007986 */ /* 0x0001e2000c101124 */
[----:B------:R-:W-:Y:S05]  /*2d40*/  BRA `(.L_x_18587) ;  /* 0x0000000000ac7947 */ /* 0x000fea0003800000 */
.L_x_18603:
[----:B------:R-:W-:-:S09]  /*2d50*/  UISETP.NE.AND UP0, UPT, UR4, 0x1c, UPT ;  /* 0x0000001c0400788c */ /* 0x000fd2000bf05270 */
[----:B------:R-:W-:Y:S05]  /*2d60*/  BRA.U !UP0, `(.L_x_18614) ;  /* 0x0000000108a07547 */ /* 0x000fea000b800000 */
[----:B------:R-:W-:-:S09]  /*2d70*/  UISETP.NE.AND UP0, UPT, UR4, 0x1d, UPT ;  /* 0x0000001d0400788c */ /* 0x000fd2000bf05270 */
[----:B------:R-:W-:Y:S05]  /*2d80*/  BRA.U !UP0, `(.L_x_18615) ;  /* 0x00000001088c7547 */ /* 0x000fea000b800000 */
[----:B------:R-:W-:-:S09]  /*2d90*/  UISETP.NE.AND UP0, UPT, UR4, 0x2c, UPT ;  /* 0x0000002c0400788c */ /* 0x000fd2000bf05270 */
[----:B------:R-:W-:Y:S05]  /*2da0*/  BRA.U !UP0, `(.L_x_18616) ;  /* 0x0000000108447547 */ /* 0x000fea000b800000 */
.L_x_18586:
        /* <DEDUP_REMOVED lines=16> */
.L_x_18617:
[----:B------:R-:W-:Y:S05]  /*2eb0*/  BRA `(.L_x_18587) ;  /* 0x0000000000507947 */ /* 0x000fea0003800000 */
.L_x_18616:
        /* <DEDUP_REMOVED lines=16> */
.L_x_18615:
[----:B------:R-:W-:-:S05]  /*2fc0*/  SHF.R.S32.HI R5, RZ, 0x1f, R4 ;  /* 0x0000001fff057819 */ /* 0x000fca0000011404 */
[----:B------:R0:W-:Y:S01]  /*2fd0*/  STG.E.64 desc[UR36][R2.64], R4 ;  /* 0x0000000402007986 */ /* 0x0001e2000c101b24 */
[----:B------:R-:W-:Y:S05]  /*2fe0*/  BRA `(.L_x_18587) ;  /* 0x0000000000047947 */ /* 0x000fea0003800000 */
.L_x_18614:
[----:B------:R0:W-:Y:S02]  /*2ff0*/  STG.E desc[UR36][R2.64], R4 ;  /* 0x0000000402007986 */ /* 0x0001e4000c101924 */
.L_x_18587:
[----:B------:R-:W-:-:S07]  /*3000*/  VIADD R17, R17, 0x80 ;  /* 0x0000008011117836 */ /* 0x000fce0000000000 */
.L_x_18546:
[----:B------:R-:W-:Y:S05]  /*3010*/  BSYNC.RECONVERGENT B6 ;  /* 0x0000000000067941 */ /* 0x000fea0003800200 */
.L_x_18545:
        /* <DEDUP_REMOVED lines=307> */
.L_x_18620:
        /* <DEDUP_REMOVED lines=16> */
.L_x_18624:
[----:B------:R1:W5:Y:S01]  /*4450*/  LDG.E.U8 R0, desc[UR36][R2.64] ;  /* 0x0000002402007981 */ /* 0x000362000c1e1100 */
[----:B------:R-:W-:Y:S05]  /*4460*/  BRA `(.L_x_18626) ;  /* 0x0000000c002c7947 */ /* 0x000fea0003800000 */
.L_x_18623:
        /* <DEDUP_REMOVED lines=8> */
.L_x_18628:
[----:B------:R3:W5:Y:S01]  /*44f0*/  LDG.E R0, desc[UR36][R2.64] ;  /* 0x0000002402007981 */ /* 0x000762000c1e1900 */
[----:B------:R-:W-:Y:S05]  /*4500*/  BRA `(.L_x_18626) ;  /* 0x0000000c00047947 */ /* 0x000fea0003800000 */
.L_x_18627:
[----:B------:R2:W5:Y:S01]  /*4510*/  LDG.E.S16 R0, desc[UR36][R2.64] ;  /* 0x0000002402007981 */ /* 0x000562000c1e1700 */
[----:B------:R-:W-:Y:S05]  /*4520*/  BRA `(.L_x_18626) ;  /* 0x0000000800fc7947 */ /* 0x000fea0003800000 */
.L_x_18622:
        /* <DEDUP_REMOVED lines=9> */
.L_x_18630:
[----:B------:R-:W2:Y:S02]  /*45c0*/  LDG.E.U16 R2, desc[UR36][R2.64] ;  /* 0x0000002402027981 */ /* 0x000ea4000c1e1500 */
[----:B--2---:R-:W-:-:S06]  /*45d0*/  HADD2.F32 R0, -RZ, R2.H0_H0 ;  /* 0x20000002ff007230 */ /* 0x004fcc0000004100 */
[----:B------:R-:W0:Y:S01]  /*45e0*/  F2I.FTZ.TRUNC.NTZ R0, R0 ;  /* 0x0000000000007305 */ /* 0x000e22000021f100 */
[----:B------:R-:W-:Y:S05]  /*45f0*/  BRA `(.L_x_18626) ;  /* 0x0000000800c87947 */ /* 0x000fea0003800000 */
.L_x_18629:
        /* <DEDUP_REMOVED lines=9> */
.L_x_18632:
[----:B------:R-:W2:Y:S02]  /*4690*/  LDG.E.U16 R2, desc[UR36][R2.64] ;  /* 0x0000002402027981 */ /* 0x000ea4000c1e1500 */
[----:B--2---:R-:W-:-:S06]  /*46a0*/  HADD2.F32 R0, -RZ, R2.H0_H0 ;  /* 0x20000002ff007230 */ /* 0x004fcc0000004100 */
[----:B------:R-:W0:Y:S01]  /*46b0*/  F2I.FTZ.TRUNC.NTZ R0, R0 ;  /* 0x0000000000007305 */ /* 0x000e22000021f100 */
[----:B------:R-:W-:Y:S05]  /*46c0*/  BRA `(.L_x_18626) ;  /* 0x0000000800947947 */ /* 0x000fea0003800000 */
.L_x_18631:
[----:B------:R-:W2:Y:S02]  /*46d0*/  LDG.E.64 R2, desc[UR36][R2.64] ;  /* 0x0000002402027981 */ /* 0x000ea4000c1e1b00 */
[----:B--2---:R0:W1:Y:S02]  /*46e0*/  F2I.F64.TRUNC R0, R2 ;  /* 0x0000000200007311 */ /* 0x004064000030d100 */
[----:B01----:R-:W-:Y:S05]  /*46f0*/  BRA `(.L_x_18626) ;  /* 0x0000000800887947 */ /* 0x003fea0003800000 */
.L_x_18621:
        /* <DEDUP_REMOVED lines=12> */
.L_x_18635:
[----:B------:R-:W2:Y:S02]  /*47c0*/  LDG.E.64 R2, desc[UR36][R2.64] ;  /* 0x0000002402027981 */ /* 0x000ea4000c1e1b00 */
[----:B--2---:R0:W1:Y:S02]  /*47d0*/  F2I.F64.TRUNC R0, R2 ;  /* 0x0000000200007311 */ /* 0x004064000030d100 */
[----:B01----:R-:W-:Y:S05]  /*47e0*/  BRA `(.L_x_18626) ;  /* 0x00000008004c7947 */ /* 0x003fea0003800000 */
.L_x_18634:
        /* <DEDUP_REMOVED lines=26> */
.L_x_18637:
        /* <DEDUP_REMOVED lines=13> */
.L_x_18636:
[----:B------:R-:W2:Y:S02]  /*4a60*/  LDG.E.U16 R0, desc[UR36][R2.64] ;  /* 0x0000002402007981 */ /* 0x000ea4000c1e1500 */
[----:B--2---:R-:W-:-:S06]  /*4a70*/  IMAD.U32 R0, R0, 0x10000, RZ ;  /* 0x0001000000007824 */ /* 0x004fcc00078e00ff */
[----:B------:R-:W0:Y:S01]  /*4a80*/  F2I.FTZ.TRUNC.NTZ R0, R0 ;  /* 0x0000000000007305 */ /* 0x000e22000021f100 */
[----:B------:R-:W-:Y:S05]  /*4a90*/  BRA `(.L_x_18626) ;  /* 0x0000000400a07947 */ /* 0x000fea0003800000 */
.L_x_18633:
        /* <DEDUP_REMOVED lines=10> */
.L_x_18640:
        /* <DEDUP_REMOVED lines=21> */
.L_x_18644:
[----:B------:R-:W-:Y:S05]  /*4c90*/  BSYNC.RECONVERGENT B1 ;  /* 0x0000000000017941 */ /* 0x000fea0003800200 */
.L_x_18643:
[----:B------:R-:W-:Y:S02]  /*4ca0*/  SHF.L.U32 R0, R0, 0x14, RZ ;  /* 0x0000001400007819 */ /* 0x000fe400000006ff */
[----:B------:R-:W-:-:S04]  /*4cb0*/  LEA R2, R2, 0x3b800000, 0x17 ;  /* 0x3b80000002027811 */ /* 0x000fc800078eb8ff */
[----:B------:R-:W-:-:S07]  /*4cc0*/  LOP3.LUT R0, R2, R0, R7, 0xfe, !PT ;  /* 0x0000000002007212 */ /* 0x000fce00078efe07 */
.L_x_18642:
[----:B------:R-:W-:Y:S05]  /*4cd0*/  BSYNC.RECONVERGENT B0 ;  /* 0x0000000000007941 */ /* 0x000fea0003800200 */
.L_x_18641:
[----:B------:R-:W0:Y:S01]  /*4ce0*/  F2I.FTZ.TRUNC.NTZ R0, R0 ;  /* 0x0000000000007305 */ /* 0x000e22000021f100 */
[----:B------:R-:W-:Y:S05]  /*4cf0*/  BRA `(.L_x_18626) ;  /* 0x0000000400087947 */ /* 0x000fea0003800000 */
.L_x_18639:
        /* <DEDUP_REMOVED lines=21> */
.L_x_18648:
[----:B------:R-:W-:Y:S05]  /*4e50*/  BSYNC.RECONVERGENT B1 ;  /* 0x0000000000017941 */ /* 0x000fea0003800200 */
.L_x_18647:
[----:B------:R-:W-:Y:S01]  /*4e60*/  IMAD.SHL.U32 R0, R0, 0x200000, RZ ;  /* 0x0020000000007824 */ /* 0x000fe200078e00ff */
[----:B------:R-:W-:-:S04]  /*4e70*/  LEA R2, R2, 0x37800000, 0x17 ;  /* 0x3780000002027811 */ /* 0x000fc800078eb8ff */
[----:B------:R-:W-:-:S07]  /*4e80*/  LOP3.LUT R0, R2, R0, R7, 0xfe, !PT ;  /* 0x0000000002007212 */ /* 0x000fce00078efe07 */
.L_x_18646:
[----:B------:R-:W-:Y:S05]  /*4e90*/  BSYNC.RECONVERGENT B0 ;  /* 0x0000000000007941 */ /* 0x000fea0003800200 */
.L_x_18645:
[----:B------:R-:W0:Y:S01]  /*4ea0*/  F2I.FTZ.TRUNC.NTZ R0, R0 ;  /* 0x0000000000007305 */ /* 0x000e22000021f100 */
[----:B------:R-:W-:Y:S05]  /*4eb0*/  BRA `(.L_x_18626) ;  /* 0x0000000000987947 */ /* 0x000fea0003800000 */
.L_x_18638:
        /* <DEDUP_REMOVED lines=14> */
.L_x_18652:
[----:B------:R-:W-:Y:S05]  /*4fa0*/  BSYNC.RECONVERGENT B0 ;  /* 0x0000000000007941 */ /* 0x000fea0003800200 */
.L_x_18651:
[----:B------:R-:W0:Y:S01]  /*4fb0*/  F2I.FTZ.TRUNC.NTZ R0, R0 ;  /* 0x0000000000007305 */ /* 0x000e22000021f100 */
[----:B------:R-:W-:Y:S05]  /*4fc0*/  BRA `(.L_x_18626) ;  /* 0x0000000000547947 */ /* 0x000fea0003800000 */
.L_x_18625:
        /* <DEDUP_REMOVED lines=16> */
.L_x_18653:
[----:B------:R-:W-:Y:S01]  /*50d0*/  MOV R0, RZ ;  /* 0x000000ff00007202 */ /* 0x000fe20000000f00 */
[----:B------:R-:W-:Y:S06]  /*50e0*/  BRA `(.L_x_18626) ;  /* 0x00000000000c7947 */ /* 0x000fec0003800000 */
.L_x_18650:
[----:B------:R0:W5:Y:S01]  /*50f0*/  LDG.E R0, desc[UR36][R2.64] ;  /* 0x0000002402007981 */ /* 0x000162000c1e1900 */
[----:B------:R-:W-:Y:S05]  /*5100*/  BRA `(.L_x_18626) ;  /* 0x0000000000047947 */ /* 0x000fea0003800000 */
.L_x_18649:
[----:B------:R0:W5:Y:S02]  /*5110*/  LDG.E R0, desc[UR36][R2.64] ;  /* 0x0000002402007981 */ /* 0x000164000c1e1900 */
.L_x_18626:
[----:B------:R-:W0:Y:S01]  /*5120*/  LDCU.64 UR6, c[0x0][0x580] ;  /* 0x0000b000ff0677ac */ /* 0x000e220008000a00 */
[----:B------:R-:W0:Y:S01]  /*5130*/  LDCU.64 UR8, c[0x0][0x590] ;  /* 0x0000b200ff0877ac */ /* 0x000e220008000a00 */
[----:B------:R-:W-:-:S04]  /*5140*/  UPRMT UR4, UR41, 0x9910, URZ ;  /* 0x0000991029047896 */ /* 0x000fc800080000ff */
[----:B------:R-:W-:Y:S01]  /*5150*/  UISETP.GT.AND UP0, UPT, UR4, 0x9, UPT ;  /* 0x000000090400788c */ /* 0x000fe2000bf04270 */
[----:B01234-:R-:W-:Y:S02]  /*5160*/  IADD3 R2, P0, PT, R16, UR6, RZ ;  /* 0x0000000610027c10 */ /* 0x01ffe4000ff1e0ff */
[----:B-----5:R-:W-:-:S03]  /*5170*/  VIMNMX R0, PT, PT, R0, UR8, !PT ;  /* 0x0000000800007c48 */ /* 0x020fc6000ffe0100 */
        /* <DEDUP_REMOVED lines=13> */
.L_x_18657:
[----:B------:R0:W-:Y:S01]  /*5250*/  STG.E.U8 desc[UR36][R2.64], R4 ;  /* 0x0000000402007986 */ /* 0x0001e2000c101124 */
[----:B------:R-:W-:Y:S05]  /*5260*/  BRA `(.L_x_18659) ;  /* 0x0000000c00387947 */ /* 0x000fea0003800000 */
.L_x_18656:
        /* <DEDUP_REMOVED lines=9> */
.L_x_18661:
[----:B------:R0:W-:Y:S01]  /*5300*/  STG.E desc[UR36][R2.64], R4 ;  /* 0x0000000402007986 */ /* 0x0001e2000c101924 */
[----:B------:R-:W-:Y:S05]  /*5310*/  BRA `(.L_x_18659) ;  /* 0x0000000c000c7947 */ /* 0x000fea0003800000 */
.L_x_18660:
[----:B------:R0:W-:Y:S01]  /*5320*/  STG.E.U16 desc[UR36][R2.64], R4 ;  /* 0x0000000402007986 */ /* 0x0001e2000c101524 */
[----:B------:R-:W-:Y:S05]  /*5330*/  BRA `(.L_x_18659) ;  /* 0x0000000c00047947 */ /* 0x000fea0003800000 */
.L_x_18655:
        /* <DEDUP_REMOVED lines=9> */
.L_x_18663:
[----:B------:R-:W-:-:S04]  /*53d0*/  I2FP.F32.S32 R0, R4 ;  /* 0x0000000400007245 */ /* 0x000fc80000201400 */
[----:B------:R-:W-:-:S05]  /*53e0*/  F2FP.F16.F32.PACK_AB R0, RZ, R0 ;  /* 0x00000000ff00723e */ /* 0x000fca00000000ff */
[----:B------:R0:W-:Y:S01]  /*53f0*/  STG.E.U16 desc[UR36][R2.64], R0 ;  /* 0x0000000002007986 */ /* 0x0001e2000c101524 */
[----:B------:R-:W-:Y:S05]  /*5400*/  BRA `(.L_x_18659) ;  /* 0x0000000800d07947 */ /* 0x000fea0003800000 */
.L_x_18662:
        /* <DEDUP_REMOVED lines=10> */
.L_x_18665:
[----:B------:R-:W-:-:S04]  /*54b0*/  I2FP.F32.S32 R4, R4 ;  /* 0x0000000400047245 */ /* 0x000fc80000201400 */
[----:B------:R-:W-:-:S04]  /*54c0*/  F2FP.F16.F32.PACK_AB R5, RZ, R4 ;  /* 0x00000004ff05723e */ /* 0x000fc800000000ff */
[----:B------:R-:W-:-:S05]  /*54d0*/  PRMT R5, R5, 0x5410, RZ ;  /* 0x0000541005057816 */ /* 0x000fca00000000ff */
[----:B------:R0:W-:Y:S01]  /*54e0*/  STG.E desc[UR36][R2.64], R5 ;  /* 0x0000000502007986 */ /* 0x0001e2000c101924 */
[----:B------:R-:W-:Y:S05]  /*54f0*/  BRA `(.L_x_18659) ;  /* 0x0000000800947947 */ /* 0x000fea0003800000 */
.L_x_18664:
[----:B------:R-:W0:Y:S02]  /*5500*/  I2F.F64 R4, R4 ;  /* 0x0000000400047312 */ /* 0x000e240000201c00 */
[----:B0-----:R0:W-:Y:S01]  /*5510*/  STG.E.64 desc[UR36][R2.64], R4 ;  /* 0x0000000402007986 */ /* 0x0011e2000c101b24 */
[----:B------:R-:W-:Y:S05]  /*5520*/  BRA `(.L_x_18659) ;  /* 0x0000000800887947 */ /* 0x000fea0003800000 */
.L_x_18654:
        /* <DEDUP_REMOVED lines=12> */
.L_x_18669:
        /* <DEDUP_REMOVED lines=18> */
.L_x_18672:
[----:B------:R-:W-:-:S04]  /*5710*/  SHF.R.U32.HI R5, RZ, 0x18, R5 ;  /* 0x00000018ff057819 */ /* 0x000fc80000011605 */
[----:B------:R-:W-:-:S07]  /*5720*/  LOP3.LUT R0, R0, 0x80, R5, 0xf8, !PT ;  /* 0x0000008000007812 */ /* 0x000fce00078ef805 */
.L_x_18671:
[----:B------:R-:W-:Y:S05]  /*5730*/  BSYNC.RECONVERGENT B0 ;  /* 0x0000000000007941 */ /* 0x000fea0003800200 */
.L_x_18670:
[----:B------:R0:W-:Y:S01]  /*5740*/  STG.E.U8 desc[UR36][R2.64], R0 ;  /* 0x0000000002007986 */ /* 0x0001e2000c101124 */
[----:B------:R-:W-:Y:S05]  /*5750*/  BRA `(.L_x_18659) ;  /* 0x0000000400fc7947 */ /* 0x000fea0003800000 */
.L_x_18668:
        /* <DEDUP_REMOVED lines=18> */
.L_x_18675:
[----:B------:R-:W-:-:S04]  /*5880*/  SHF.R.U32.HI R5, RZ, 0x18, R5 ;  /* 0x00000018ff057819 */ /* 0x000fc80000011605 */
[----:B------:R-:W-:-:S07]  /*5890*/  LOP3.LUT R0, R0, 0x80, R5, 0xf8, !PT ;  /* 0x0000008000007812 */ /* 0x000fce00078ef805 */
.L_x_18674:
[----:B------:R-:W-:Y:S05]  /*58a0*/  BSYNC.RECONVERGENT B0 ;  /* 0x0000000000007941 */ /* 0x000fea0003800200 */
.L_x_18673:
[----:B------:R0:W-:Y:S01]  /*58b0*/  STG.E.U8 desc[UR36][R2.64], R0 ;  /* 0x0000000002007986 */ /* 0x0001e2000c101124 */
[----:B------:R-:W-:Y:S05]  /*58c0*/  BRA `(.L_x_18659) ;  /* 0x0000000400a07947 */ /* 0x000fea0003800000 */
.L_x_18667:
        /* <DEDUP_REMOVED lines=22> */
.L_x_18677:
[----:B------:R-:W-:-:S05]  /*5a30*/  SHF.R.S32.HI R5, RZ, 0x1f, R4 ;  /* 0x0000001fff057819 */ /* 0x000fca0000011404 */
[----:B------:R0:W-:Y:S01]  /*5a40*/  STG.E.64 desc[UR36][R2.64], R4 ;  /* 0x0000000402007986 */ /* 0x0001e2000c101b24 */
[----:B------:R-:W-:Y:S05]  /*5a50*/  BRA `(.L_x_18659) ;  /* 0x00000004003c7947 */ /* 0x000fea0003800000 */
.L_x_18676:
[----:B------:R0:W-:Y:S01]  /*5a60*/  STG.E desc[UR36][R2.64], R4 ;  /* 0x0000000402007986 */ /* 0x0001e2000c101924 */
[----:B------:R-:W-:Y:S05]  /*5a70*/  BRA `(.L_x_18659) ;  /* 0x0000000400347947 */ /* 0x000fea0003800000 */
.L_x_18666:
        /* <DEDUP_REMOVED lines=10> */
.L_x_18679:
[----:B------:R-:W-:Y:S01]  /*5b20*/  CS2R R6, SRZ ;  /* 0x0000000000067805 */ /* 0x000fe2000001ff00 */
[----:B------:R-:W0:Y:S04]  /*5b30*/  I2F.F64 R4, R4 ;  /* 0x0000000400047312 */ /* 0x000e280000201c00 */
[----:B0-----:R4:W-:Y:S01]  /*5b40*/  STG.E.128 desc[UR36][R2.64], R4 ;  /* 0x0000000402007986 */ /* 0x0019e2000c101d24 */
[----:B------:R-:W-:Y:S05]  /*5b50*/  BRA `(.L_x_18659) ;  /* 0x0000000000fc7947 */ /* 0x000fea0003800000 */
.L_x_18678:
[----:B------:R-:W-:-:S09]  /*5b60*/  UISETP.NE.AND UP0, UPT, UR4, 0xf, UPT ;  /* 0x0000000f0400788c */ /* 0x000fd2000bf05270 */
[----:B------:R-:W-:Y:S05]  /*5b70*/  BRA.U !UP0, `(.L_x_18680) ;  /* 0x0000000108e87547 */ /* 0x000fea000b800000 */
[----:B------:R-:W-:-:S09]  /*5b80*/  UISETP.NE.AND UP0, UPT, UR4, 0x17, UPT ;  /* 0x000000170400788c */ /* 0x000fd2000bf05270 */
[----:B------:R-:W-:Y:S05]  /*5b90*/  BRA.U !UP0, `(.L_x_18681) ;  /* 0x0000000108907547 */ /* 0x000fea000b800000 */
[----:B------:R-:W-:-:S09]  /*5ba0*/  UISETP.NE.AND UP0, UPT, UR4, 0x18, UPT ;  /* 0x000000180400788c */ /* 0x000fd2000bf05270 */
[----:B------:R-:W-:Y:S05]  /*5bb0*/  BRA.U !UP0, `(.L_x_18682) ;  /* 0x0000000108447547 */ /* 0x000fea000b800000 */
.L_x_18658:
        /* <DEDUP_REMOVED lines=16> */
.L_x_18683:
[----:B------:R-:W-:Y:S05]  /*5cc0*/  BRA `(.L_x_18659) ;  /* 0x0000000000a07947 */ /* 0x000fea0003800000 */
.L_x_18682:
        /* <DEDUP_REMOVED lines=13> */
.L_x_18685:
[----:B------:R-:W-:Y:S05]  /*5da0*/  BSYNC.RECONVERGENT B0 ;  /* 0x0000000000007941 */ /* 0x000fea0003800200 */
.L_x_18684:
[----:B------:R-:W-:-:S05]  /*5db0*/  LOP3.LUT R5, R0, 0x80, R5, 0xf8, !PT ;  /* 0x0000008000057812 */ /* 0x000fca00078ef805 */
[----:B------:R2:W-:Y:S01]  /*5dc0*/  STG.E.U8 desc[UR36][R2.64], R5 ;  /* 0x0000000502007986 */ /* 0x0005e2000c101124 */
[----:B------:R-:W-:Y:S05]  /*5dd0*/  BRA `(.L_x_18659) ;  /* 0x00000000005c7947 */ /* 0x000fea0003800000 */
.L_x_18681:
        /* <DEDUP_REMOVED lines=12> */
.L_x_18687:
[----:B------:R-:W-:Y:S02]  /*5ea0*/  ISETP.GT.U32.AND P0, PT, R4, 0x7f800000, PT ;  /* 0x7f8000000400780c */ /* 0x000fe40003f04070 */
[----:B------:R-:W-:-:S04]  /*5eb0*/  MOV R0, 0x7f ;  /* 0x0000007f00007802 */ /* 0x000fc80000000f00 */
[----:B------:R-:W-:-:S07]  /*5ec0*/  SEL R0, R0, 0x7c, P0 ;  /* 0x0000007c00007807 */ /* 0x000fce0000000000 */
.L_x_18688:
[----:B------:R-:W-:Y:S05]  /*5ed0*/  BSYNC.RECONVERGENT B0 ;  /* 0x0000000000007941 */ /* 0x000fea0003800200 */
.L_x_18686:
[----:B------:R-:W-:-:S04]  /*5ee0*/  SHF.R.U32.HI R5, RZ, 0x18, R5 ;  /* 0x00000018ff057819 */ /* 0x000fc80000011605 */
[----:B------:R-:W-:-:S05]  /*5ef0*/  LOP3.LUT R5, R0, 0x80, R5, 0xf8, !PT ;  /* 0x0000008000057812 */ /* 0x000fca00078ef805 */
[----:B------:R1:W-:Y:S01]  /*5f00*/  STG.E.U8 desc[UR36][R2.64], R5 ;  /* 0x0000000502007986 */ /* 0x0003e2000c101124 */
[----:B------:R-:W-:Y:S05]  /*5f10*/  BRA `(.L_x_18659) ;  /* 0x00000000000c7947 */ /* 0x000fea0003800000 */
.L_x_18680:
[----:B------:R-:W-:-:S04]  /*5f20*/  I2FP.F32.S32 R0, R4 ;  /* 0x0000000400007245 */ /* 0x000fc80000201400 */
[----:B------:R-:W-:-:S05]  /*5f30*/  F2FP.BF16.F32.PACK_AB R0, RZ, R0 ;  /* 0x00000000ff00723e */ /* 0x000fca00000010ff */
[----:B------:R0:W-:Y:S02]  /*5f40*/  STG.E.U16 desc[UR36][R2.64], R0 ;  /* 0x0000000002007986 */ /* 0x0001e4000c101524 */
.L_x_18659:
[----:B------:R-:W-:-:S07]  /*5f50*/  VIADD R17, R17, 0x80 ;  /* 0x0000008011117836 */ /* 0x000fce0000000000 */
.L_x_18619:
[----:B------:R-:W-:Y:S05]  /*5f60*/  BSYNC.RECONVERGENT B6 ;  /* 0x0000000000067941 */ /* 0x000fea0003800200 */
.L_x_18618:
        /* <DEDUP_REMOVED lines=307> */
.L_x_18691:
        /* <DEDUP_REMOVED lines=16> */
.L_x_18695:
[----:B------:R0:W5:Y:S01]  /*73a0*/  LDG.E.U8 R0, desc[UR36][R2.64] ;  /* 0x0000002402007981 */ /* 0x000162000c1e1100 */
[----:B------:R-:W-:Y:S05]  /*73b0*/  BRA `(.L_x_18697) ;  /* 0x0000000c002c7947 */ /* 0x000fea0003800000 */
.L_x_18694:
        /* <DEDUP_REMOVED lines=8> */
.L_x_18699:
[----:B------:R0:W5:Y:S01]  /*7440*/  LDG.E R0, desc[UR36][R2.64] ;  /* 0x0000002402007981 */ /* 0x000162000c1e1900 */
[----:B------:R-:W-:Y:S05]  /*7450*/  BRA `(.L_x_18697) ;  /* 0x0000000c00047947 */ /* 0x000fea0003800000 */
.L_x_18698:
[----:B------:R0:W5:Y:S01]  /*7460*/  LDG.E.S16 R0, desc[UR36][R2.64] ;  /* 0x0000002402007981 */ /* 0x000162000c1e1700 */
[----:B------:R-:W-:Y:S05]  /*7470*/  BRA `(.L_x_18697) ;  /* 0x0000000800fc7947 */ /* 0x000fea0003800000 */
.L_x_18693:
        /* <DEDUP_REMOVED lines=9> */
.L_x_18701:
[----:B------:R-:W2:Y:S02]  /*7510*/  LDG.E.U16 R2, desc[UR36][R2.64] ;  /* 0x0000002402027981 */ /* 0x000ea4000c1e1500 */
[----:B--2---:R-:W-:-:S06]  /*7520*/  HADD2.F32 R0, -RZ, R2.H0_H0 ;  /* 0x20000002ff007230 */ /* 0x004fcc0000004100 */
[----:B------:R-:W0:Y:S01]  /*7530*/  F2I.FTZ.TRUNC.NTZ R0, R0 ;  /* 0x0000000000007305 */ /* 0x000e22000021f100 */
[----:B------:R-:W-:Y:S05]  /*7540*/  BRA `(.L_x_18697) ;  /* 0x0000000800c87947 */ /* 0x000fea0003800000 */
.L_x_18700:
        /* <DEDUP_REMOVED lines=9> */
.L_x_18703:
[----:B------:R-:W2:Y:S02]  /*75e0*/  LDG.E.U16 R2, desc[UR36][R2.64] ;  /* 0x0000002402027981 */ /* 0x000ea4000c1e1500 */
[----:B--2---:R-:W-:-:S06]  /*75f0*/  HADD2.F32 R0, -RZ, R2.H0_H0 ;  /* 0x20000002ff007230 */ /* 0x004fcc0000004100 */
[----:B------:R-:W0:Y:S01]  /*7600*/  F2I.FTZ.TRUNC.NTZ R0, R0 ;  /* 0x0000000000007305 */ /* 0x000e22000021f100 */
[----:B------:R-:W-:Y:S05]  /*7610*/  BRA `(.L_x_18697) ;  /* 0x0000000800947947 */ /* 0x000fea0003800000 */
.L_x_18702:
[----:B------:R-:W2:Y:S02]  /*7620*/  LDG.E.64 R2, desc[UR36][R2.64] ;  /* 0x0000002402027981 */ /* 0x000ea4000c1e1b00 */
[----:B--2---:R0:W1:Y:S02]  /*7630*/  F2I.F64.TRUNC R0, R2 ;  /* 0x0000000200007311 */ /* 0x004064000030d100 */
[----:B01----:R-:W-:Y:S05]  /*7640*/  BRA `(.L_x_18697) ;  /* 0x0000000800887947 */ /* 0x003fea0003800000 */
.L_x_18692:
        /* <DEDUP_REMOVED lines=12> */
.L_x_18706:
[----:B------:R-:W2:Y:S02]  /*7710*/  LDG.E.64 R2, desc[UR36][R2.64] ;  /* 0x0000002402027981 */ /* 0x000ea4000c1e1b00 */
[----:B--2---:R0:W1:Y:S02]  /*7720*/  F2I.F64.TRUNC R0, R2 ;  /* 0x0000000200007311 */ /* 0x004064000030d100 */
[----:B01----:R-:W-:Y:S05]  /*7730*/  BRA `(.L_x_18697) ;  /* 0x00000008004c7947 */ /* 0x003fea0003800000 */
.L_x_18705:
        /* <DEDUP_REMOVED lines=26> */
.L_x_18708:
        /* <DEDUP_REMOVED lines=13> */
.L_x_18707:
[----:B------:R-:W2:Y:S02]  /*79b0*/  LDG.E.U16 R0, desc[UR36][R2.64] ;  /* 0x0000002402007981 */ /* 0x000ea4000c1e1500 */
[----:B--2---:R-:W-:-:S06]  /*79c0*/  IMAD.U32 R0, R0, 0x10000, RZ ;  /* 0x0001000000007824 */ /* 0x004fcc00078e00ff */
[----:B------:R-:W2:Y:S01]  /*79d0*/  F2I.FTZ.TRUNC.NTZ R0, R0 ;  /* 0x0000000000007305 */ /* 0x000ea2000021f100 */
[----:B------:R-:W-:Y:S05]  /*79e0*/  BRA `(.L_x_18697) ;  /* 0x0000000400a07947 */ /* 0x000fea0003800000 */
.L_x_18704:
        /* <DEDUP_REMOVED lines=10> */
.L_x_18711:
        /* <DEDUP_REMOVED lines=21> */
.L_x_18715:
[----:B------:R-:W-:Y:S05]  /*7be0*/  BSYNC.RECONVERGENT B1 ;  /* 0x0000000000017941 */ /* 0x000fea0003800200 */
.L_x_18714:
[----:B------:R-:W-:Y:S02]  /*7bf0*/  SHF.L.U32 R0, R0, 0x14, RZ ;  /* 0x0000001400007819 */ /* 0x000fe400000006ff */
[----:B------:R-:W-:-:S04]  /*7c00*/  LEA R2, R2, 0x3b800000, 0x17 ;  /* 0x3b80000002027811 */ /* 0x000fc800078eb8ff */
[----:B------:R-:W-:-:S07]  /*7c10*/  LOP3.LUT R0, R2, R0, R7, 0xfe, !PT ;  /* 0x0000000002007212 */ /* 0x000fce00078efe07 */
.L_x_18713:
[----:B------:R-:W-:Y:S05]  /*7c20*/  BSYNC.RECONVERGENT B0 ;  /* 0x0000000000007941 */ /* 0x000fea0003800200 */
.L_x_18712:
[----:B------:R-:W4:Y:S01]  /*7c30*/  F2I.FTZ.TRUNC.NTZ R0, R0 ;  /* 0x0000000000007305 */ /* 0x000f22000021f100 */
[----:B------:R-:W-:Y:S05]  /*7c40*/  BRA `(.L_x_18697) ;  /* 0x0000000400087947 */ /* 0x000fea0003800000 */
.L_x_18710:
        /* <DEDUP_REMOVED lines=21> */
.L_x_18719:
[----:B------:R-:W-:Y:S05]  /*7da0*/  BSYNC.RECONVERGENT B1 ;  /* 0x0000000000017941 */ /* 0x000fea0003800200 */
.L_x_18718:
[----:B------:R-:W-:Y:S01]  /*7db0*/  IMAD.SHL.U32 R0, R0, 0x200000, RZ ;  /* 0x0020000000007824 */ /* 0x000fe200078e00ff */
[----:B------:R-:W-:-:S04]  /*7dc0*/  LEA R2, R2, 0x37800000, 0x17 ;  /* 0x3780000002027811 */ /* 0x000fc800078eb8ff */
[----:B------:R-:W-:-:S07]  /*7dd0*/  LOP3.LUT R0, R2, R0, R7, 0xfe, !PT ;  /* 0x0000000002007212 */ /* 0x000fce00078efe07 */
.L_x_18717:
[----:B------:R-:W-:Y:S05]  /*7de0*/  BSYNC.RECONVERGENT B0 ;  /* 0x0000000000007941 */ /* 0x000fea0003800200 */
.L_x_18716:
[----:B------:R-:W0:Y:S01]  /*7df0*/  F2I.FTZ.TRUNC.NTZ R0, R0 ;  /* 0x0000000000007305 */ /* 0x000e22000021f100 */
[----:B------:R-:W-:Y:S05]  /*7e00*/  BRA `(.L_x_18697) ;  /* 0x0000000000987947 */ /* 0x000fea0003800000 */
.L_x_18709:
        /* <DEDUP_REMOVED lines=14> */
.L_x_18723:
[----:B------:R-:W-:Y:S05]  /*7ef0*/  BSYNC.RECONVERGENT B0 ;  /* 0x0000000000007941 */ /* 0x000fea0003800200 */
.L_x_18722:
[----:B------:R-:W0:Y:S01]  /*7f00*/  F2I.FTZ.TRUNC.NTZ R0, R0 ;  /* 0x0000000000007305 */ /* 0x000e22000021f100 */
[----:B------:R-:W-:Y:S05]  /*7f10*/  BRA `(.L_x_18697) ;  /* 0x0000000000547947 */ /* 0x000fea0003800000 */
.L_x_18696:
        /* <DEDUP_REMOVED lines=16> */
.L_x_18724:
[----:B------:R-:W-:Y:S01]  /*8020*/  MOV R0, RZ ;  /* 0x000000ff00007202 */ /* 0x000fe20000000f00 */
[----:B------:R-:W-:Y:S06]  /*8030*/  BRA `(.L_x_18697) ;  /* 0x00000000000c7947 */ /* 0x000fec0003800000 */
.L_x_18721:
[----:B------:R0:W5:Y:S01]  /*8040*/  LDG.E R0, desc[UR36][R2.64] ;  /* 0x0000002402007981 */ /* 0x000162000c1e1900 */
[----:B------:R-:W-:Y:S05]  /*8050*/  BRA `(.L_x_18697) ;  /* 0x0000000000047947 */ /* 0x000fea0003800000 */
.L_x_18720:
[----:B------:R0:W5:Y:S02]  /*8060*/  LDG.E R0, desc[UR36][R2.64] ;  /* 0x0000002402007981 */ /* 0x000164000c1e1900 */
.L_x_18697:
        /* <DEDUP_REMOVED lines=19> */
.L_x_18728:
[----:B------:R4:W-:Y:S01]  /*81a0*/  STG.E.U8 desc[UR36][R2.64], R4 ;  /* 0x0000000402007986 */ /* 0x0009e2000c101124 */
[----:B------:R-:W-:Y:S05]  /*81b0*/  BRA `(.L_x_18730) ;  /* 0x0000000c00387947 */ /* 0x000fea0003800000 */
.L_x_18727:
        /* <DEDUP_REMOVED lines=9> */
.L_x_18732:
[----:B------:R2:W-:Y:S01]  /*8250*/  STG.E desc[UR36][R2.64], R4 ;  /* 0x0000000402007986 */ /* 0x0005e2000c101924 */
[----:B------:R-:W-:Y:S05]  /*8260*/  BRA `(.L_x_18730) ;  /* 0x0000000c000c7947 */ /* 0x000fea0003800000 */
.L_x_18731:
[----:B------:R0:W-:Y:S01]  /*8270*/  STG.E.U16 desc[UR36][R2.64], R4 ;  /* 0x0000000402007986 */ /* 0x0001e2000c101524 */
[----:B------:R-:W-:Y:S05]  /*8280*/  BRA `(.L_x_18730) ;  /* 0x0000000c00047947 */ /* 0x000fea0003800000 */
.L_x_18726:
        /* <DEDUP_REMOVED lines=9> */
.L_x_18734:
[----:B------:R-:W-:-:S04]  /*8320*/  I2FP.F32.S32 R0, R4 ;  /* 0x0000000400007245 */ /* 0x000fc80000201400 */
[----:B------:R-:W-:-:S05]  /*8330*/  F2FP.F16.F32.PACK_AB R0, RZ, R0 ;  /* 0x00000000ff00723e */ /* 0x000fca00000000ff */
[----:B------:R0:W-:Y:S01]  /*8340*/  STG.E.U16 desc[UR36][R2.64], R0 ;  /* 0x0000000002007986 */ /* 0x0001e2000c101524 */
[----:B------:R-:W-:Y:S05]  /*8350*/  BRA `(.L_x_18730) ;  /* 0x0000000800d07947 */ /* 0x000fea0003800000 */
.L_x_18733:
        /* <DEDUP_REMOVED lines=10> */
.L_x_18736:
[----:B------:R-:W-:-:S04]  /*8400*/  I2FP.F32.S32 R4, R4 ;  /* 0x0000000400047245 */ /* 0x000fc80000201400 */
[----:B------:R-:W-:-:S04]  /*8410*/  F2FP.F16.F32.PACK_AB R5, RZ, R4 ;  /* 0x00000004ff05723e */ /* 0x000fc800000000ff */
[----:B------:R-:W-:-:S05]  /*8420*/  PRMT R5, R5, 0x5410, RZ ;  /* 0x0000541005057816 */ /* 0x000fca00000000ff */
[----:B------:R0:W-:Y:S01]  /*8430*/  STG.E desc[UR36][R2.64], R5 ;  /* 0x0000000502007986 */ /* 0x0001e2000c101924 */
[----:B------:R-:W-:Y:S05]  /*8440*/  BRA `(.L_x_18730) ;  /* 0x0000000800947947 */ /* 0x000fea0003800000 */
.L_x_18735:
[----:B------:R-:W0:Y:S02]  /*8450*/  I2F.F64 R4, R4 ;  /* 0x0000000400047312 */ /* 0x000e240000201c00 */
[----:B0-----:R0:W-:Y:S01]  /*8460*/  STG.E.64 desc[UR36][R2.64], R4 ;  /* 0x0000000402007986 */ /* 0x0011e2000c101b24 */
[----:B------:R-:W-:Y:S05]  /*8470*/  BRA `(.L_x_18730) ;  /* 0x0000000800887947 */ /* 0x000fea0003800000 */
.L_x_18725:
        /* <DEDUP_REMOVED lines=12> */
.L_x_18740:
        /* <DEDUP_REMOVED lines=18> */
.L_x_18743:
[----:B------:R-:W-:-:S04]  /*8660*/  SHF.R.U32.HI R5, RZ, 0x18, R5 ;  /* 0x00000018ff057819 */ /* 0x000fc80000011605 */
[----:B------:R-:W-:-:S07]  /*8670*/  LOP3.LUT R0, R0, 0x80, R5, 0xf8, !PT ;  /* 0x0000008000007812 */ /* 0x000fce00078ef805 */
.L_x_18742:
[----:B------:R-:W-:Y:S05]  /*8680*/  BSYNC.RECONVERGENT B0 ;  /* 0x0000000000007941 */ /* 0x000fea0003800200 */
.L_x_18741:
[----:B------:R0:W-:Y:S01]  /*8690*/  STG.E.U8 desc[UR36][R2.64], R0 ;  /* 0x0000000002007986 */ /* 0x0001e2000c101124 */
[----:B------:R-:W-:Y:S05]  /*86a0*/  BRA `(.L_x_18730) ;  /* 0x0000000400fc7947 */ /* 0x000fea0003800000 */
.L_x_18739:
        /* <DEDUP_REMOVED lines=18> */
.L_x_18746:
[----:B------:R-:W-:-:S04]  /*87d0*/  SHF.R.U32.HI R5, RZ, 0x18, R5 ;  /* 0x00000018ff057819 */ /* 0x000fc80000011605 */
[----:B------:R-:W-:-:S07]  /*87e0*/  LOP3.LUT R0, R0, 0x80, R5, 0xf8, !PT ;  /* 0x0000008000007812 */ /* 0x000fce00078ef805 */
.L_x_18745:
[----:B------:R-:W-:Y:S05]  /*87f0*/  BSYNC.RECONVERGENT B0 ;  /* 0x0000000000007941 */ /* 0x000fea0003800200 */
.L_x_18744:
[----:B------:R0:W-:Y:S01]  /*8800*/  STG.E.U8 desc[UR36][R2.64], R0 ;  /* 0x0000000002007986 */ /* 0x0001e2000c101124 */
[----:B------:R-:W-:Y:S05]  /*8810*/  BRA `(.L_x_18730) ;  /* 0x0000000400a07947 */ /* 0x000fea0003800000 */
.L_x_18738:
        /* <DEDUP_REMOVED lines=22> */
.L_x_18748:
[----:B------:R-:W-:-:S05]  /*8980*/  SHF.R.S32.HI R5, RZ, 0x1f, R4 ;  /* 0x0000001fff057819 */ /* 0x000fca0000011404 */
[----:B------:R0:W-:Y:S01]  /*8990*/  STG.E.64 desc[UR36][R2.64], R4 ;  /* 0x0000000402007986 */ /* 0x0001e2000c101b24 */
[----:B------:R-:W-:Y:S05]  /*89a0*/  BRA `(.L_x_18730) ;  /* 0x00000004003c7947 */ /* 0x000fea0003800000 */
.L_x_18747:
[----:B------:R0:W-:Y:S01]  /*89b0*/  STG.E desc[UR36][R2.64], R4 ;  /* 0x0000000402007986 */ /* 0x0001e2000c101924 */
[----:B------:R-:W-:Y:S05]  /*89c0*/  BRA `(.L_x_18730) ;  /* 0x0000000400347947 */ /* 0x000fea0003800000 */
.L_x_18737:
        /* <DEDUP_REMOVED lines=10> */
.L_x_18750:
[----:B------:R-:W-:Y:S01]  /*8a70*/  CS2R R6, SRZ ;  /* 0x0000000000067805 */ /* 0x000fe2000001ff00 */
[----:B------:R-:W0:Y:S04]  /*8a80*/  I2F.F64 R4, R4 ;  /* 0x0000000400047312 */ /* 0x000e280000201c00 */
[----:B0-----:R0:W-:Y:S01]  /*8a90*/  STG.E.128 desc[UR36][R2.64], R4 ;  /* 0x0000000402007986 */ /* 0x0011e2000c101d24 */
[----:B------:R-:W-:Y:S05]  /*8aa0*/  BRA `(.L_x_18730) ;  /* 0x0000000000fc7947 */ /* 0x000fea0003800000 */
.L_x_18749:
[----:B------:R-:W-:-:S09]  /*8ab0*/  UISETP.NE.AND UP0, UPT, UR4, 0xf, UPT ;  /* 0x0000000f0400788c */ /* 0x000fd2000bf05270 */
[----:B------:R-:W-:Y:S05]  /*8ac0*/  BRA.U !UP0, `(.L_x_18751) ;  /* 0x0000000108e87547 */ /* 0x000fea000b800000 */
[----:B------:R-:W-:-:S09]  /*8ad0*/  UISETP.NE.AND UP0, UPT, UR4, 0x17, UPT ;  /* 0x000000170400788c */ /* 0x000fd2000bf05270 */
[----:B------:R-:W-:Y:S05]  /*8ae0*/  BRA.U !UP0, `(.L_x_18752) ;  /* 0x0000000108907547 */ /* 0x000fea000b800000 */
[----:B------:R-:W-:-:S09]  /*8af0*/  UISETP.NE.AND UP0, UPT, UR4, 0x18, UPT ;  /* 0x000000180400788c */ /* 0x000fd2000bf05270 */
[----:B------:R-:W-:Y:S05]  /*8b00*/  BRA.U !UP0, `(.L_x_18753) ;  /* 0x0000000108447547 */ /* 0x000fea000b800000 */
.L_x_18729:
        /* <DEDUP_REMOVED lines=16> */
.L_x_18754:
[----:B------:R-:W-:Y:S05]  /*8c10*/  BRA `(.L_x_18730) ;  /* 0x0000000000a07947 */ /* 0x000fea0003800000 */
.L_x_18753:
        /* <DEDUP_REMOVED lines=13> */
.L_x_18756:
[----:B------:R-:W-:Y:S05]  /*8cf0*/  BSYNC.RECONVERGENT B0 ;  /* 0x0000000000007941 */ /* 0x000fea0003800200 */
.L_x_18755:
[----:B------:R-:W-:-:S05]  /*8d00*/  LOP3.LUT R5, R0, 0x80, R5, 0xf8, !PT ;  /* 0x0000008000057812 */ /* 0x000fca00078ef805 */
[----:B------:R0:W-:Y:S01]  /*8d10*/  STG.E.U8 desc[UR36][R2.64], R5 ;  /* 0x0000000502007986 */ /* 0x0001e2000c101124 */
[----:B------:R-:W-:Y:S05]  /*8d20*/  BRA `(.L_x_18730) ;  /* 0x00000000005c7947 */ /* 0x000fea0003800000 */
.L_x_18752:
        /* <DEDUP_REMOVED lines=12> */
.L_x_18758:
[----:B------:R-:W-:Y:S02]  /*8df0*/  ISETP.GT.U32.AND P0, PT, R4, 0x7f800000, PT ;  /* 0x7f8000000400780c */ /* 0x000fe40003f04070 */
[----:B------:R-:W-:-:S04]  /*8e00*/  MOV R0, 0x7f ;  /* 0x0000007f00007802 */ /* 0x000fc80000000f00 */
[----:B------:R-:W-:-:S07]  /*8e10*/  SEL R0, R0, 0x7c, P0 ;  /* 0x0000007c00007807 */ /* 0x000fce0000000000 */
.L_x_18759:
[----:B------:R-:W-:Y:S05]  /*8e20*/  BSYNC.RECONVERGENT B0 ;  /* 0x0000000000007941 */ /* 0x000fea0003800200 */
.L_x_18757:
[----:B------:R-:W-:-:S04]  /*8e30*/  SHF.R.U32.HI R5, RZ, 0x18, R5 ;  /* 0x00000018ff057819 */ /* 0x000fc80000011605 */
[----:B------:R-:W-:-:S05]  /*8e40*/  LOP3.LUT R5, R0, 0x80, R5, 0xf8, !PT ;  /* 0x0000008000057812 */ /* 0x000fca00078ef805 */
[----:B------:R0:W-:Y:S01]  /*8e50*/  STG.E.U8 desc[UR36][R2.64], R5 ;  /* 0x0000000502007986 */ /* 0x0001e2000c101124 */
[----:B------:R-:W-:Y:S05]  /*8e60*/  BRA `(.L_x_18730) ;  /* 0x00000000000c7947 */ /* 0x000fea0003800000 */
.L_x_18751:
[----:B------:R-:W-:-:S04]  /*8e70*/  I2FP.F32.S32 R0, R4 ;  /* 0x0000000400007245 */ /* 0x000fc80000201400 */
[----:B------:R-:W-:-:S05]  /*8e80*/  F2FP.BF16.F32.PACK_AB R0, RZ, R0 ;  /* 0x00000000ff00723e */ /* 0x000fca00000010ff */
[----:B------:R0:W-:Y:S02]  /*8e90*/  STG.E.U16 desc[UR36][R2.64], R0 ;  /* 0x0000000002007986 */ /* 0x0001e4000c101524 */
.L_x_18730:
[----:B------:R-:W-:-:S07]  /*8ea0*/  VIADD R17, R17, 0x80 ;  /* 0x0000008011117836 */ /* 0x000fce0000000000 */
.L_x_18690:
[----:B------:R-:W-:Y:S05]  /*8eb0*/  BSYNC.RECONVERGENT B6 ;  /* 0x0000000000067941 */ /* 0x000fea0003800200 */
.L_x_18689:
        /* <DEDUP_REMOVED lines=306> */
.L_x_18760:
        /* <DEDUP_REMOVED lines=18> */
.L_x_18764:
[----:B------:R0:W5:Y:S01]  /*a300*/  LDG.E.U8 R0, desc[UR36][R2.64] ;  /* 0x0000002402007981 */ /* 0x000162000c1e1100 */
[----:B------:R-:W-:Y:S05]  /*a310*/  BRA `(.L_x_18766) ;  /* 0x0000000c002c7947 */ /* 0x000fea0003800000 */
.L_x_18763:
        /* <DEDUP_REMOVED lines=8> */
.L_x_18768:
[----:B------:R0:W5:Y:S01]  /*a3a0*/  LDG.E R0, desc[UR36][R2.64] ;  /* 0x0000002402007981 */ /* 0x000162000c1e1900 */
[----:B------:R-:W-:Y:S05]  /*a3b0*/  BRA `(.L_x_18766) ;  /* 0x0000000c00047947 */ /* 0x000fea0003800000 */
.L_x_18767:
[----:B------:R0:W5:Y:S01]  /*a3c0*/  LDG.E.S16 R0, desc[UR36][R2.64] ;  /* 0x0000002402007981 */ /* 0x000162000c1e1700 */
[----:B------:R-:W-:Y:S05]  /*a3d0*/  BRA `(.L_x_18766) ;  /* 0x0000000800fc7947 */ /* 0x000fea0003800000 */
.L_x_18762:
        /* <DEDUP_REMOVED lines=9> */
.L_x_18770:
[----:B------:R-:W2:Y:S02]  /*a470*/  LDG.E.U16 R2, desc[UR36][R2.64] ;  /* 0x0000002402027981 */ /* 0x000ea4000c1e1500 */
[----:B--2---:R-:W-:-:S06]  /*a480*/  HADD2.F32 R0, -RZ, R2.H0_H0 ;  /* 0x20000002ff007230 */ /* 0x004fcc0000004100 */
[----:B------:R-:W0:Y:S01]  /*a490*/  F2I.FTZ.TRUNC.NTZ R0, R0 ;  /* 0x0000000000007305 */ /* 0x000e22000021f100 */
[----:B------:R-:W-:Y:S05]  /*a4a0*/  BRA `(.L_x_18766) ;  /* 0x0000000800c87947 */ /* 0x000fea0003800000 */
.L_x_18769:
        /* <DEDUP_REMOVED lines=9> */
.L_x_18772:
[----:B------:R-:W2:Y:S02]  /*a540*/  LDG.E.U16 R2, desc[UR36][R2.64] ;  /* 0x0000002402027981 */ /* 0x000ea4000c1e1500 */
[----:B--2---:R-:W-:-:S06]  /*a550*/  HADD2.F32 R0, -RZ, R2.H0_H0 ;  /* 0x20000002ff007230 */ /* 0x004fcc0000004100 */
[----:B------:R-:W0:Y:S01]  /*a560*/  F2I.FTZ.TRUNC.NTZ R0, R0 ;  /* 0x0000000000007305 */ /* 0x000e22000021f100 */
[----:B------:R-:W-:Y:S05]  /*a570*/  BRA `(.L_x_18766) ;  /* 0x0000000800947947 */ /* 0x000fea0003800000 */
.L_x_18771:
[----:B------:R-:W2:Y:S02]  /*a580*/  LDG.E.64 R2, desc[UR36][R2.64] ;  /* 0x0000002402027981 */ /* 0x000ea4000c1e1b00 */
[----:B--2---:R0:W1:Y:S02]  /*a590*/  F2I.F64.TRUNC R0, R2 ;  /* 0x0000000200007311 */ /* 0x004064000030d100 */
[----:B01----:R-:W-:Y:S05]  /*a5a0*/  BRA `(.L_x_18766) ;  /* 0x0000000800887947 */ /* 0x003fea0003800000 */
.L_x_18761:
        /* <DEDUP_REMOVED lines=12> */
.L_x_18775:
[----:B------:R-:W2:Y:S02]  /*a670*/  LDG.E.64 R2, desc[UR36][R2.64] ;  /* 0x0000002402027981 */ /* 0x000ea4000c1e1b00 */
[----:B--2---:R0:W1:Y:S02]  /*a680*/  F2I.F64.TRUNC R0, R2 ;  /* 0x0000000200007311 */ /* 0x004064000030d100 */
[----:B01----:R-:W-:Y:S05]  /*a690*/  BRA `(.L_x_18766) ;  /* 0x00000008004c7947 */ /* 0x003fea0003800000 */
.L_x_18774:
        /* <DEDUP_REMOVED lines=26> */
.L_x_18777:
        /* <DEDUP_REMOVED lines=13> */
.L_x_18776:
[----:B------:R-:W2:Y:S02]  /*a910*/  LDG.E.U16 R0, desc[UR36][R2.64] ;  /* 0x0000002402007981 */ /* 0x000ea4000c1e1500 */
[----:B--2---:R-:W-:-:S06]  /*a920*/  IMAD.U32 R0, R0, 0x10000, RZ ;  /* 0x0001000000007824 */ /* 0x004fcc00078e00ff */
[----:B------:R-:W0:Y:S01]  /*a930*/  F2I.FTZ.TRUNC.NTZ R0, R0 ;  /* 0x0000000000007305 */ /* 0x000e22000021f100 */
[----:B------:R-:W-:Y:S05]  /*a940*/  BRA `(.L_x_18766) ;  /* 0x0000000400a07947 */ /* 0x000fea0003800000 */
.L_x_18773:
        /* <DEDUP_REMOVED lines=10> */
.L_x_18780:
        /* <DEDUP_REMOVED lines=21> */
.L_x_18784:
[----:B------:R-:W-:Y:S05]  /*ab40*/  BSYNC.RECONVERGENT B1 ;  /* 0x0000000000017941 */ /* 0x000fea0003800200 */
.L_x_18783:
[----:B------:R-:W-:Y:S01]  /*ab50*/  IMAD.SHL.U32 R0, R0, 0x100000, RZ ;  /* 0x0010000000007824 */ /* 0x000fe200078e00ff */
[----:B------:R-:W-:-:S04]  /*ab60*/  LEA R2, R2, 0x3b800000, 0x17 ;  /* 0x3b80000002027811 */ /* 0x000fc800078eb8ff */
[----:B------:R-:W-:-:S07]  /*ab70*/  LOP3.LUT R0, R2, R0, R7, 0xfe, !PT ;  /* 0x0000000002007212 */ /* 0x000fce00078efe07 */
.L_x_18782:
[----:B------:R-:W-:Y:S05]  /*ab80*/  BSYNC.RECONVERGENT B0 ;  /* 0x0000000000007941 */ /* 0x000fea0003800200 */
.L_x_18781:
[----:B------:R-:W2:Y:S01]  /*ab90*/  F2I.FTZ.TRUNC.NTZ R0, R0 ;  /* 0x0000000000007305 */ /* 0x000ea2000021f100 */
[----:B------:R-:W-:Y:S05]  /*aba0*/  BRA `(.L_x_18766) ;  /* 0x0000000400087947 */ /* 0x000fea0003800000 */
.L_x_18779:
        /* <DEDUP_REMOVED lines=21> */
.L_x_18788:
[----:B------:R-:W-:Y:S05]  /*ad00*/  BSYNC.RECONVERGENT B1 ;  /* 0x0000000000017941 */ /* 0x000fea0003800200 */
.L_x_18787:
[----:B------:R-:W-:Y:S02]  /*ad10*/  SHF.L.U32 R0, R0, 0x15, RZ ;  /* 0x0000001500007819 */ /* 0x000fe400000006ff */
[----:B------:R-:W-:-:S04]  /*ad20*/  LEA R2, R2, 0x37800000, 0x17 ;  /* 0x3780000002027811 */ /* 0x000fc800078eb8ff */
[----:B------:R-:W-:-:S07]  /*ad30*/  LOP3.LUT R0, R2, R0, R7, 0xfe, !PT ;  /* 0x0000000002007212 */ /* 0x000fce00078efe07 */
.L_x_18786:
[----:B------:R-:W-:Y:S05]  /*ad40*/  BSYNC.RECONVERGENT B0 ;  /* 0x0000000000007941 */ /* 0x000fea0003800200 */
.L_x_18785:
[----:B------:R-:W0:Y:S01]  /*ad50*/  F2I.FTZ.TRUNC.NTZ R0, R0 ;  /* 0x0000000000007305 */ /* 0x000e22000021f100 */
[----:B------:R-:W-:Y:S05]  /*ad60*/  BRA `(.L_x_18766) ;  /* 0x0000000000987947 */ /* 0x000fea0003800000 */
.L_x_18778:
        /* <DEDUP_REMOVED lines=14> */
.L_x_18792:
[----:B------:R-:W-:Y:S05]  /*ae50*/  BSYNC.RECONVERGENT B0 ;  /* 0x0000000000007941 */ /* 0x000fea0003800200 */
.L_x_18791:
[----:B------:R-:W4:Y:S01]  /*ae60*/  F2I.FTZ.TRUNC.NTZ R0, R0 ;  /* 0x0000000000007305 */ /* 0x000f22000021f100 */
[----:B------:R-:W-:Y:S05]  /*ae70*/  BRA `(.L_x_18766) ;  /* 0x0000000000547947 */ /* 0x000fea0003800000 */
.L_x_18765:
        /* <DEDUP_REMOVED lines=16> */
.L_x_18793:
[----:B------:R-:W-:Y:S01]  /*af80*/  IMAD.MOV.U32 R0, RZ, RZ, RZ ;  /* 0x000000ffff007224 */ /* 0x000fe200078e00ff */
[----:B------:R-:W-:Y:S06]  /*af90*/  BRA `(.L_x_18766) ;  /* 0x00000000000c7947 */ /* 0x000fec0003800000 */
.L_x_18790:
[----:B------:R0:W5:Y:S01]  /*afa0*/  LDG.E R0, desc[UR36][R2.64] ;  /* 0x0000002402007981 */ /* 0x000162000c1e1900 */
[----:B------:R-:W-:Y:S05]  /*afb0*/  BRA `(.L_x_18766) ;  /* 0x0000000000047947 */ /* 0x000fea0003800000 */
.L_x_18789:
[----:B------:R3:W5:Y:S02]  /*afc0*/  LDG.E R0, desc[UR36][R2.64] ;  /* 0x0000002402007981 */ /* 0x000764000c1e1900 */
.L_x_18766:
[----:B------:R-:W0:Y:S01]  /*afd0*/  LDCU.64 UR6, c[0x0][0x590] ;  /* 0x0000b200ff0677ac */ /* 0x000e220008000a00 */
[----:B------:R-:W-:-:S04]  /*afe0*/  UPRMT UR4, UR41, 0x9910, URZ ;  /* 0x0000991029047896 */ /* 0x000fc800080000ff */
[----:B------:R-:W-:Y:S01]  /*aff0*/  UISETP.GT.AND UP0, UPT, UR4, 0x9, UPT ;  /* 0x000000090400788c */ /* 0x000fe2000bf04270 */
[----:B0-2-45:R-:W-:-:S04]  /*b000*/  VIMNMX R0, PT, PT, R0, UR6, !PT ;  /* 0x0000000600007c48 */ /* 0x035fc8000ffe0100 */
[----:B-1-3--:R-:W-:-:S04]  /*b010*/  VIMNMX R2, PT, PT, R0, UR7, PT ;  /* 0x0000000700027c48 */ /* 0x00afc8000bfe0100 */
        /* <DEDUP_REMOVED lines=11> */
.L_x_18797:
[----:B------:R-:W-:Y:S01]  /*b0d0*/  STG.E.U8 desc[UR36][R16.64], R2 ;  /* 0x0000000210007986 */ /* 0x000fe2000c101124 */
[----:B------:R-:W-:Y:S05]  /*b0e0*/  EXIT ;  /* 0x000000000000794d */ /* 0x000fea0003800000 */
.L_x_18796:
        /* <DEDUP_REMOVED lines=9> */
.L_x_18800:
[----:B------:R-:W-:Y:S01]  /*b180*/  STG.E desc[UR36][R16.64], R2 ;  /* 0x0000000210007986 */ /* 0x000fe2000c101924 */
[----:B------:R-:W-:Y:S05]  /*b190*/  EXIT ;  /* 0x000000000000794d */ /* 0x000fea0003800000 */
.L_x_18799:
[----:B------:R-:W-:Y:S01]  /*b1a0*/  STG.E.U16 desc[UR36][R16.64], R2 ;  /* 0x0000000210007986 */ /* 0x000fe2000c101524 */
[----:B------:R-:W-:Y:S05]  /*b1b0*/  EXIT ;  /* 0x000000000000794d */ /* 0x000fea0003800000 */
.L_x_18795:
        /* <DEDUP_REMOVED lines=9> */
.L_x_18802:
[----:B------:R-:W-:-:S04]  /*b250*/  I2FP.F32.S32 R0, R2 ;  /* 0x0000000200007245 */ /* 0x000fc80000201400 */
[----:B------:R-:W-:-:S05]  /*b260*/  F2FP.F16.F32.PACK_AB R0, RZ, R0 ;  /* 0x00000000ff00723e */ /* 0x000fca00000000ff */
[----:B------:R-:W-:Y:S01]  /*b270*/  STG.E.U16 desc[UR36][R16.64], R0 ;  /* 0x0000000010007986 */ /* 0x000fe2000c101524 */
[----:B------:R-:W-:Y:S05]  /*b280*/  EXIT ;  /* 0x000000000000794d */ /* 0x000fea0003800000 */
.L_x_18801:
        /* <DEDUP_REMOVED lines=10> */
.L_x_18804:
[----:B------:R-:W-:-:S04]  /*b330*/  I2FP.F32.S32 R2, R2 ;  /* 0x0000000200027245 */ /* 0x000fc80000201400 */
[----:B------:R-:W-:-:S04]  /*b340*/  F2FP.F16.F32.PACK_AB R3, RZ, R2 ;  /* 0x00000002ff03723e */ /* 0x000fc800000000ff */
[----:B------:R-:W-:-:S05]  /*b350*/  PRMT R3, R3, 0x5410, RZ ;  /* 0x0000541003037816 */ /* 0x000fca00000000ff */
[----:B------:R-:W-:Y:S01]  /*b360*/  STG.E desc[UR36][R16.64], R3 ;  /* 0x0000000310007986 */ /* 0x000fe2000c101924 */
[----:B------:R-:W-:Y:S05]  /*b370*/  EXIT ;  /* 0x000000000000794d */ /* 0x000fea0003800000 */
.L_x_18803:
[----:B------:R-:W0:Y:S02]  /*b380*/  I2F.F64 R2, R2 ;  /* 0x0000000200027312 */ /* 0x000e240000201c00 */
[----:B0-----:R-:W-:Y:S01]  /*b390*/  STG.E.64 desc[UR36][R16.64], R2 ;  /* 0x0000000210007986 */ /* 0x001fe2000c101b24 */
[----:B------:R-:W-:Y:S05]  /*b3a0*/  EXIT ;  /* 0x000000000000794d */ /* 0x000fea0003800000 */
.L_x_18794:
        /* <DEDUP_REMOVED lines=12> */
.L_x_18808:
        /* <DEDUP_REMOVED lines=17> */
.L_x_18811:
[----:B------:R-:W-:-:S04]  /*b580*/  SHF.R.U32.HI R3, RZ, 0x18, R3 ;  /* 0x00000018ff037819 */ /* 0x000fc80000011603 */
[----:B------:R-:W-:-:S04]  /*b590*/  LOP3.LUT R0, R0, 0x80, R3, 0xf8, !PT ;  /* 0x0000008000007812 */ /* 0x000fc800078ef803 */
[----:B------:R-:W-:-:S07]  /*b5a0*/  PRMT R8, R0, 0x7610, R8 ;  /* 0x0000761000087816 */ /* 0x000fce0000000008 */
.L_x_18810:
[----:B------:R-:W-:Y:S05]  /*b5b0*/  BSYNC.RECONVERGENT B0 ;  /* 0x0000000000007941 */ /* 0x000fea0003800200 */
.L_x_18809:
[----:B------:R-:W-:Y:S01]  /*b5c0*/  STG.E.U8 desc[UR36][R16.64], R8 ;  /* 0x0000000810007986 */ /* 0x000fe2000c101124 */
[----:B------:R-:W-:Y:S05]  /*b5d0*/  EXIT ;  /* 0x000000000000794d */ /* 0x000fea0003800000 */
.L_x_18807:
        /* <DEDUP_REMOVED lines=17> */
.L_x_18814:
[----:B------:R-:W-:-:S04]  /*b6f0*/  SHF.R.U32.HI R3, RZ, 0x18, R3 ;  /* 0x00000018ff037819 */ /* 0x000fc80000011603 */
[----:B------:R-:W-:-:S04]  /*b700*/  LOP3.LUT R0, R0, 0x80, R3, 0xf8, !PT ;  /* 0x0000008000007812 */ /* 0x000fc800078ef803 */
[----:B------:R-:W-:-:S07]  /*b710*/  PRMT R8, R0, 0x7610, R8 ;  /* 0x0000761000087816 */ /* 0x000fce0000000008 */
.L_x_18813:
[----:B------:R-:W-:Y:S05]  /*b720*/  BSYNC.RECONVERGENT B0 ;  /* 0x0000000000007941 */ /* 0x000fea0003800200 */
.L_x_18812:
[----:B------:R-:W-:Y:S01]  /*b730*/  STG.E.U8 desc[UR36][R16.64], R8 ;  /* 0x0000000810007986 */ /* 0x000fe2000c101124 */
[----:B------:R-:W-:Y:S05]  /*b740*/  EXIT ;  /* 0x000000000000794d */ /* 0x000fea0003800000 */
.L_x_18806:
        /* <DEDUP_REMOVED lines=22> */
.L_x_18816:
[----:B------:R-:W-:-:S05]  /*b8b0*/  SHF.R.S32.HI R3, RZ, 0x1f, R2 ;  /* 0x0000001fff037819 */ /* 0x000fca0000011402 */
[----:B------:R-:W-:Y:S01]  /*b8c0*/  STG.E.64 desc[UR36][R16.64], R2 ;  /* 0x0000000210007986 */ /* 0x000fe2000c101b24 */
[----:B------:R-:W-:Y:S05]  /*b8d0*/  EXIT ;  /* 0x000000000000794d */ /* 0x000fea0003800000 */
.L_x_18815:
[----:B------:R-:W-:Y:S01]  /*b8e0*/  STG.E desc[UR36][R16.64], R2 ;  /* 0x0000000210007986 */ /* 0x000fe2000c101924 */
[----:B------:R-:W-:Y:S05]  /*b8f0*/  EXIT ;  /* 0x000000000000794d */ /* 0x000fea0003800000 */
.L_x_18805:
        /* <DEDUP_REMOVED lines=10> */
.L_x_18818:
[----:B------:R-:W-:Y:S01]  /*b9a0*/  CS2R R6, SRZ ;  /* 0x0000000000067805 */ /* 0x000fe2000001ff00 */
[----:B------:R-:W0:Y:S04]  /*b9b0*/  I2F.F64 R4, R2 ;  /* 0x0000000200047312 */ /* 0x000e280000201c00 */
[----:B0-----:R-:W-:Y:S01]  /*b9c0*/  STG.E.128 desc[UR36][R16.64], R4 ;  /* 0x0000000410007986 */ /* 0x001fe2000c101d24 */
[----:B------:R-:W-:Y:S05]  /*b9d0*/  EXIT ;  /* 0x000000000000794d */ /* 0x000fea0003800000 */
.L_x_18817:
[----:B------:R-:W-:-:S09]  /*b9e0*/  UISETP.NE.AND UP0, UPT, UR4, 0xf, UPT ;  /* 0x0000000f0400788c */ /* 0x000fd2000bf05270 */
[----:B------:R-:W-:Y:S05]  /*b9f0*/  BRA.U !UP0, `(.L_x_18819) ;  /* 0x0000000108e87547 */ /* 0x000fea000b800000 */
[----:B------:R-:W-:-:S09]  /*ba00*/  UISETP.NE.AND UP0, UPT, UR4, 0x17, UPT ;  /* 0x000000170400788c */ /* 0x000fd2000bf05270 */
[----:B------:R-:W-:Y:S05]  /*ba10*/  BRA.U !UP0, `(.L_x_18820) ;  /* 0x0000000108907547 */ /* 0x000fea000b800000 */
[----:B------:R-:W-:-:S09]  /*ba20*/  UISETP.NE.AND UP0, UPT, UR4, 0x18, UPT ;  /* 0x000000180400788c */ /* 0x000fd2000bf05270 */
[----:B------:R-:W-:Y:S05]  /*ba30*/  BRA.U !UP0, `(.L_x_18821) ;  /* 0x0000000108447547 */ /* 0x000fea000b800000 */
.L_x_18798:
        /* <DEDUP_REMOVED lines=16> */
.L_x_18822:
[----:B------:R-:W-:Y:S05]  /*bb40*/  EXIT ;  /* 0x000000000000794d */ /* 0x000fea0003800000 */
.L_x_18821:
        /* <DEDUP_REMOVED lines=13> */
.L_x_18824:
[----:B------:R-:W-:Y:S05]  /*bc20*/  BSYNC.RECONVERGENT B0 ;  /* 0x0000000000007941 */ /* 0x000fea0003800200 */
.L_x_18823:
[----:B------:R-:W-:-:S05]  /*bc30*/  LOP3.LUT R3, R0, 0x80, R3, 0xf8, !PT ;  /* 0x0000008000037812 */ /* 0x000fca00078ef803 */
[----:B------:R-:W-:Y:S01]  /*bc40*/  STG.E.U8 desc[UR36][R16.64], R3 ;  /* 0x0000000310007986 */ /* 0x000fe2000c101124 */
[----:B------:R-:W-:Y:S05]  /*bc50*/  EXIT ;  /* 0x000000000000794d */ /* 0x000fea0003800000 */
.L_x_18820:
        /* <DEDUP_REMOVED lines=12> */
.L_x_18826:
[----:B------:R-:W-:Y:S01]  /*bd20*/  IMAD.MOV.U32 R0, RZ, RZ, 0x7f ;  /* 0x0000007fff007424 */ /* 0x000fe200078e00ff */
[----:B------:R-:W-:-:S04]  /*bd30*/  ISETP.GT.U32.AND P0, PT, R2, 0x7f800000, PT ;  /* 0x7f8000000200780c */ /* 0x000fc80003f04070 */
[----:B------:R-:W-:-:S09]  /*bd40*/  SEL R0, R0, 0x7c, P0 ;  /* 0x0000007c00007807 */ /* 0x000fd20000000000 */
.L_x_18827:
[----:B------:R-:W-:Y:S05]  /*bd50*/  BSYNC.RECONVERGENT B0 ;  /* 0x0000000000007941 */ /* 0x000fea0003800200 */
.L_x_18825:
[----:B------:R-:W-:-:S04]  /*bd60*/  SHF.R.U32.HI R3, RZ, 0x18, R3 ;  /* 0x00000018ff037819 */ /* 0x000fc80000011603 */
[----:B------:R-:W-:-:S05]  /*bd70*/  LOP3.LUT R3, R0, 0x80, R3, 0xf8, !PT ;  /* 0x0000008000037812 */ /* 0x000fca00078ef803 */
[----:B------:R-:W-:Y:S01]  /*bd80*/  STG.E.U8 desc[UR36][R16.64], R3 ;  /* 0x0000000310007986 */ /* 0x000fe2000c101124 */
[----:B------:R-:W-:Y:S05]  /*bd90*/  EXIT ;  /* 0x000000000000794d */ /* 0x000fea0003800000 */
.L_x_18819:
[----:B------:R-:W-:-:S04]  /*bda0*/  I2FP.F32.S32 R0, R2 ;  /* 0x0000000200007245 */ /* 0x000fc80000201400 */
[----:B------:R-:W-:-:S05]  /*bdb0*/  F2FP.BF16.F32.PACK_AB R0, RZ, R0 ;  /* 0x00000000ff00723e */ /* 0x000fca00000010ff */
[----:B------:R-:W-:Y:S01]  /*bdc0*/  STG.E.U16 desc[UR36][R16.64], R0 ;  /* 0x0000000010007986 */ /* 0x000fe2000c101524 */
[----:B------:R-:W-:Y:S05]  /*bdd0*/  EXIT ;  /* 0x000000000000794d */ /* 0x000fea0003800000 */
.L_x_18828:
        /* <DEDUP_REMOVED lines=10> */
.L_x_35995:


//--------------------- .text._ZN2at6native27unrolled_elementwise_kernelIZZZNS0_17clamp_kernel_cudaERNS_18TensorIteratorBaseERKN3c106ScalarES7_ENKUlvE_clEvENKUlvE1_clEvEUliE_St5arrayIPcLm2EELi4E23TrivialOffsetCalculatorILi1EjESF_NS0_6memory12LoadWithCastILi1EEENSG_13StoreWithCastILi1EEEEEviT_T0_T2_T3_T4_T5_ --------------------------
	.section	.text._ZN2at6native27unrolled_elementwise_kernelIZZZNS0_17clamp_kernel_cudaERNS_18TensorIteratorBaseERKN3c106ScalarES7_ENKUlvE_clEvENKUlvE1_clEvEUliE_St5arrayIPcLm2EELi4E23TrivialOffsetCalculatorILi1EjESF_NS0_6memory12LoadWithCastILi1EEENSG_13StoreWithCastILi1EEEEEviT_T0_T2_T3_T4_T5_,"ax",@progbits
	.align	128
        .global         _ZN2at6native27unrolled_elementwise_kernelIZZZNS0_17clamp_kernel_cudaERNS_18TensorIteratorBaseERKN3c106ScalarES7_ENKUlvE_clEvENKUlvE1_clEvEUliE_St5arrayIPcLm2EELi4E23TrivialOffsetCalculatorILi1EjESF_NS0_6memory12LoadWithCastILi1EEENSG_13StoreWithCastILi1EEEEEviT_T0_T2_T3_T4_T5_
        .type           _ZN2at6native27unrolled_elementwise_kernelIZZZNS0_17clamp_kernel_cudaERNS_18TensorIteratorBaseERKN3c106ScalarES7_ENKUlvE_clEvENKUlvE1_clEvEUliE_St5arrayIPcLm2EELi4E23TrivialOffsetCalculatorILi1EjESF_NS0_6memory12LoadWithCastILi1EEENSG_13StoreWithCastILi1EEEEEviT_T0_T2_T3_T4_T5_,@function
        .size           _ZN2at6native27unrolled_elementwise_kernelIZZZNS0_17clamp_kernel_cudaERNS_18TensorIteratorBaseERKN3c106ScalarES7_ENKUlvE_clEvENKUlvE1_clEvEUliE_St5arrayIPcLm2EELi4E23TrivialOffsetCalculatorILi1EjESF_NS0_6memory12LoadWithCastILi1EEENSG_13StoreWithCastILi1EEEEEviT_T0_T2_T3_T4_T5_,(.L_x_35996 - _ZN2at6native27unrolled_elementwise_kernelIZZZNS0_17clamp_kernel_cudaERNS_18TensorIteratorBaseERKN3c106ScalarES7_ENKUlvE_clEvENKUlvE1_clEvEUliE_St5arrayIPcLm2EELi4E23TrivialOffsetCalculatorILi1EjESF_NS0_6memory12LoadWithCastILi1EEENSG_13StoreWithCastILi1EEEEEviT_T0_T2_T3_T4_T5_)
        .other          _ZN2at6native27unrolled_elementwise_kernelIZZZNS0_17clamp_kernel_cudaERNS_18TensorIteratorBaseERKN3c106ScalarES7_ENKUlvE_clEvENKUlvE1_clEvEUliE_St5arrayIPcLm2EELi4E23TrivialOffsetCalculatorILi1EjESF_NS0_6memory12LoadWithCastILi1EEENSG_13StoreWithCastILi1EEEEEviT_T0_T2_T3_T4_T5_,@"STO_CUDA_ENTRY STV_DEFAULT"
_ZN2at6native27unrolled_elementwise_kernelIZZZNS0_17clamp_kernel_cudaERNS_18TensorIteratorBaseERKN3c106ScalarES7_ENKUlvE_clEvENKUlvE1_clEvEUliE_St5arrayIPcLm2EELi4E23TrivialOffsetCalculatorILi1EjESF_NS0_6memory12LoadWithCastILi1EEENSG_13StoreWithCastILi1EEEEEviT_T0_T2_T3_T4_T5_:
.text._ZN2at6native27unrolled_elementwise_kernelIZZZNS0_17clamp_kernel_cudaERNS_18TensorIteratorBaseERKN3c106ScalarES7_ENKUlvE_clEvENKUlvE1_clEvEUliE_St5arrayIPcLm2EELi4E23TrivialOffsetCalculatorILi1EjESF_NS0_6memory12LoadWithCastILi1EEENSG_13StoreWithCastILi1EEEEEviT_T0_T2_T3_T4_T5_:
        /* <DEDUP_REMOVED lines=31> */
.L_x_18834:
[----:B------:R3:W5:Y:S01]  /*01f0*/  LDG.E.U8 R19, desc[UR36][R4.64] ;  /* 0x0000002404137981 */ /* 0x000762000c1e1100 */
[----:B------:R-:W-:Y:S05]  /*0200*/  BRA `(.L_x_18836) ;  /* 0x0000000c00307947 */ /* 0x000fea0003800000 */
.L_x_18833:
        /* <DEDUP_REMOVED lines=8> */
.L_x_18838:
[----:B------:R1:W5:Y:S01]  /*0290*/  LDG.E R19, desc[UR36][R4.64] ;  /* 0x0000002404137981 */ /* 0x000362000c1e1900 */
[----:B------:R-:W-:Y:S05]  /*02a0*/  BRA `(.L_x_18836) ;  /* 0x0000000c00087947 */ /* 0x000fea0003800000 */
.L_x_18837:
[----:B------:R2:W5:Y:S01]  /*02b0*/  LDG.E.S16 R19, desc[UR36][R4.64] ;  /* 0x0000002404137981 */ /* 0x000562000c1e1700 */
[----:B------:R-:W-:Y:S05]  /*02c0*/  BRA `(.L_x_18836) ;  /* 0x0000000c00007947 */ /* 0x000fea0003800000 */
.L_x_18832:
        /* <DEDUP_REMOVED lines=9> */
.L_x_18840:
[----:B------:R-:W2:Y:S02]  /*0360*/  LDG.E.U16 R4, desc[UR36][R4.64] ;  /* 0x0000002404047981 */ /* 0x000ea4000c1e1500 */
[----:B--2---:R-:W-:-:S06]  /*0370*/  HADD2.F32 R19, -RZ, R4.H0_H0 ;  /* 0x20000004ff137230 */ /* 0x004fcc0000004100 */
[----:B------:R-:W0:Y:S01]  /*0380*/  F2I.FTZ.TRUNC.NTZ R19, R19 ;  /* 0x0000001300137305 */ /* 0x000e22000021f100 */
[----:B------:R-:W-:Y:S05]  /*0390*/  BRA `(.L_x_18836) ;  /* 0x0000000800cc7947 */ /* 0x000fea0003800000 */
.L_x_18839:
        /* <DEDUP_REMOVED lines=9> */
.L_x_18842:
[----:B------:R-:W2:Y:S02]  /*0430*/  LDG.E.U16 R4, desc[UR36][R4.64] ;  /* 0x0000002404047981 */ /* 0x000ea4000c1e1500 */
[----:B--2---:R-:W-:-:S06]  /*0440*/  HADD2.F32 R19, -RZ, R4.H0_H0 ;  /* 0x20000004ff137230 */ /* 0x004fcc0000004100 */
[----:B------:R-:W0:Y:S01]  /*0450*/  F2I.FTZ.TRUNC.NTZ R19, R19 ;  /* 0x0000001300137305 */ /* 0x000e22000021f100 */
[----:B------:R-:W-:Y:S05]  /*0460*/  BRA `(.L_x_18836) ;  /* 0x0000000800987947 */ /* 0x000fea0003800000 */
.L_x_18841:
[----:B------:R-:W2:Y:S02]  /*0470*/  LDG.E.64 R4, desc[UR36][R4.64] ;  /* 0x0000002404047981 */ /* 0x000ea4000c1e1b00 */
[----:B--2---:R0:W1:Y:S02]  /*0480*/  F2I.F64.TRUNC R19, R4 ;  /* 0x0000000400137311 */ /* 0x004064000030d100 */
[----:B01----:R-:W-:Y:S05]  /*0490*/  BRA `(.L_x_18836) ;  /* 0x00000008008c7947 */ /* 0x003fea0003800000 */
.L_x_18831:
        /* <DEDUP_REMOVED lines=12> */
.L_x_18845:
[----:B------:R-:W2:Y:S02]  /*0560*/  LDG.E.64 R4, desc[UR36][R4.64] ;  /* 0x0000002404047981 */ /* 0x000ea4000c1e1b00 */
[----:B--2---:R0:W1:Y:S02]  /*0570*/  F2I.F64.TRUNC R19, R4 ;  /* 0x0000000400137311 */ /* 0x004064000030d100 */
[----:B01----:R-:W-:Y:S05]  /*0580*/  BRA `(.L_x_18836) ;  /* 0x0000000800507947 */ /* 0x003fea0003800000 */
.L_x_18844:
        /* <DEDUP_REMOVED lines=26> */
.L_x_18847:
        /* <DEDUP_REMOVED lines=14> */
.L_x_18846:
[----:B------:R-:W2:Y:S02]  /*0810*/  LDG.E.U16 R19, desc[UR36][R4.64] ;  /* 0x0000002404137981 */ /* 0x000ea4000c1e1500 */
[----:B--2---:R-:W-:-:S06]  /*0820*/  IMAD.U32 R19, R19, 0x10000, RZ ;  /* 0x0001000013137824 */ /* 0x004fcc00078e00ff */
[----:B------:R-:W0:Y:S01]  /*0830*/  F2I.FTZ.TRUNC.NTZ R19, R19 ;  /* 0x0000001300137305 */ /* 0x000e22000021f100 */
[----:B------:R-:W-:Y:S05]  /*0840*/  BRA `(.L_x_18836) ;  /* 0x0000000400a07947 */ /* 0x000fea0003800000 */
.L_x_18843:
        /* <DEDUP_REMOVED lines=10> */
.L_x_18850:
        /* <DEDUP_REMOVED lines=21> */
.L_x_18854:
[----:B------:R-:W-:Y:S05]  /*0a40*/  BSYNC.RECONVERGENT B1 ;  /* 0x0000000000017941 */ /* 0x000fea0003800200 */
.L_x_18853:
[----:B------:R-:W-:Y:S01]  /*0a50*/  IMAD.SHL.U32 R0, R0, 0x100000, RZ ;  /* 0x0010000000007824 */ /* 0x000fe200078e00ff */
[----:B------:R-:W-:-:S04]  /*0a60*/  LEA R3, R3, 0x3b800000, 0x17 ;  /* 0x3b80000003037811 */ /* 0x000fc800078eb8ff */
[----:B------:R-:W-:-:S07]  /*0a70*/  LOP3.LUT R19, R3, R0, R19, 0xfe, !PT ;  /* 0x0000000003137212 */ /* 0x000fce00078efe13 */
.L_x_18852:
[----:B------:R-:W-:Y:S05]  /*0a80*/  BSYNC.RECONVERGENT B0 ;  /* 0x0000000000007941 */ /* 0x000fea0003800200 */
.L_x_18851:
[----:B------:R-:W0:Y:S01]  /*0a90*/  F2I.FTZ.TRUNC.NTZ R19, R19 ;  /* 0x0000001300137305 */ /* 0x000e22000021f100 */
[----:B------:R-:W-:Y:S05]  /*0aa0*/  BRA `(.L_x_18836) ;  /* 0x0000000400087947 */ /* 0x000fea0003800000 */
.L_x_18849:
        /* <DEDUP_REMOVED lines=21> */
.L_x_18858:
[----:B------:R-:W-:Y:S05]  /*0c00*/  BSYNC.RECONVERGENT B1 ;  /* 0x0000000000017941 */ /* 0x000fea0003800200 */
.L_x_18857:
[----:B------:R-:W-:Y:S01]  /*0c10*/  IMAD.SHL.U32 R0, R0, 0x200000, RZ ;  /* 0x0020000000007824 */ /* 0x000fe200078e00ff */
[----:B------:R-:W-:-:S04]  /*0c20*/  LEA R3, R3, 0x37800000, 0x17 ;  /* 0x3780000003037811 */ /* 0x000fc800078eb8ff */
[----:B------:R-:W-:-:S07]  /*0c30*/  LOP3.LUT R19, R3, R0, R19, 0xfe, !PT ;  /* 0x0000000003137212 */ /* 0x000fce00078efe13 */
.L_x_18856:
[----:B------:R-:W-:Y:S05]  /*0c40*/  BSYNC.RECONVERGENT B0 ;  /* 0x0000000000007941 */ /* 0x000fea0003800200 */
.L_x_18855:
[----:B------:R-:W0:Y:S01]  /*0c50*/  F2I.FTZ.TRUNC.NTZ R19, R19 ;  /* 0x0000001300137305 */ /* 0x000e22000021f100 */
[----:B------:R-:W-:Y:S05]  /*0c60*/  BRA `(.L_x_18836) ;  /* 0x0000000000987947 */ /* 0x000fea0003800000 */
.L_x_18848:
[----:B------:R-:W-:-:S09]  /*0c70*/  UISETP.NE.AND UP0, UPT, UR4, 0x1c, UPT ;  /* 0x0000001c0400788c */ /* 0x000fd2000bf05270 */
[----:B------:R-:W-:Y:S05]  /*0c80*/  BRA.U !UP0, `(.L_x_18859) ;  /* 0x00000001088c7547 */ /* 0x000fea000b800000 */
[----:B------:R-:W-:-:S09]  /*0c90*/  UISETP.NE.AND UP0, UPT, UR4, 0x1d, UPT ;  /* 0x0000001d0400788c */ /* 0x000fd2000bf05270 */
[----:B------:R-:W-:Y:S05]  /*0ca0*/  BRA.U !UP0, `(.L_x_18860) ;  /* 0x00000001087c7547 */ /* 0x000fea000b800000 */
[----:B------:R-:W-:-:S09]  /*0cb0*/  UISETP.NE.AND UP0, UPT, UR4, 0x2c, UPT ;  /* 0x0000002c0400788c */ /* 0x000fd2000bf05270 */
[----:B------:R-:W-:Y:S05]  /*0cc0*/  BRA.U !UP0, `(.L_x_18861) ;  /* 0x0000000108487547 */ /* 0x000fea000b800000 */
.L_x_18835:
        /* <DEDUP_REMOVED lines=16> */
.L_x_18862:
[----:B------:R-:W-:Y:S01]  /*0dd0*/  IMAD.MOV.U32 R19, RZ, RZ, RZ ;  /* 0x000000ffff137224 */ /* 0x000fe200078e00ff */
[----:B------:R-:W-:Y:S06]  /*0de0*/  BRA `(.L_x_18836) ;  /* 0x0000000000387947 */ /* 0x000fec0003800000 */
.L_x_18861:
        /* <DEDUP_REMOVED lines=8> */
.L_x_18864:
[----:B------:R-:W-:Y:S05]  /*0e70*/  BSYNC.RECONVERGENT B0 ;  /* 0x0000000000007941 */ /* 0x000fea0003800200 */
.L_x_18863:
[----:B------:R-:W0:Y:S01]  /*0e80*/  F2I.FTZ.TRUNC.NTZ R19, R19 ;  /* 0x0000001300137305 */ /* 0x000e22000021f100 */
[----:B------:R-:W-:Y:S05]  /*0e90*/  BRA `(.L_x_18836) ;  /* 0x00000000000c7947 */ /* 0x000fea0003800000 */
.L_x_18860:
[----:B------:R0:W5:Y:S01]  /*0ea0*/  LDG.E R19, desc[UR36][R4.64] ;  /* 0x0000002404137981 */ /* 0x000162000c1e1900 */
[----:B------:R-:W-:Y:S05]  /*0eb0*/  BRA `(.L_x_18836) ;  /* 0x0000000000047947 */ /* 0x000fea0003800000 */
.L_x_18859:
[----:B------:R0:W5:Y:S02]  /*0ec0*/  LDG.E R19, desc[UR36][R4.64] ;  /* 0x0000002404137981 */ /* 0x000164000c1e1900 */
.L_x_18836:
[----:B------:R-:W-:-:S07]  /*0ed0*/  VIADD R25, R17, 0x80 ;  /* 0x0000008011197836 */ /* 0x000fce0000000000 */
.L_x_18830:
[----:B------:R-:W-:Y:S05]  /*0ee0*/  BSYNC.RECONVERGENT B6 ;  /* 0x0000000000067941 */ /* 0x000fea0003800200 */
.L_x_18829:
        /* <DEDUP_REMOVED lines=23> */
.L_x_18870:
[----:B------:R0:W5:Y:S01]  /*1060*/  LDG.E.U8 R22, desc[UR36][R4.64] ;  /* 0x0000002404167981 */ /* 0x000162000c1e1100 */
[----:B------:R-:W-:Y:S05]  /*1070*/  BRA `(.L_x_18872) ;  /* 0x0000000c00307947 */ /* 0x000fea0003800000 */
.L_x_18869:
        /* <DEDUP_REMOVED lines=8> */
.L_x_18874:
[----:B------:R0:W5:Y:S01]  /*1100*/  LDG.E R22, desc[UR36][R4.64] ;  /* 0x0000002404167981 */ /* 0x000162000c1e1900 */
[----:B------:R-:W-:Y:S05]  /*1110*/  BRA `(.L_x_18872) ;  /* 0x0000000c00087947 */ /* 0x000fea0003800000 */
.L_x_18873:
[----:B------:R0:W5:Y:S01]  /*1120*/  LDG.E.S16 R22, desc[UR36][R4.64] ;  /* 0x0000002404167981 */ /* 0x000162000c1e1700 */
[----:B------:R-:W-:Y:S05]  /*1130*/  BRA `(.L_x_18872) ;  /* 0x0000000c00007947 */ /* 0x000fea0003800000 */
.L_x_18868:
        /* <DEDUP_REMOVED lines=9> */
.L_x_18876:
[----:B------:R-:W2:Y:S02]  /*11d0*/  LDG.E.U16 R4, desc[UR36][R4.64] ;  /* 0x0000002404047981 */ /* 0x000ea4000c1e1500 */
[----:B--2---:R-:W-:-:S06]  /*11e0*/  HADD2.F32 R22, -RZ, R4.H0_H0 ;  /* 0x20000004ff167230 */ /* 0x004fcc0000004100 */
[----:B------:R-:W0:Y:S01]  /*11f0*/  F2I.FTZ.TRUNC.NTZ R22, R22 ;  /* 0x0000001600167305 */ /* 0x000e22000021f100 */
[----:B------:R-:W-:Y:S05]  /*1200*/  BRA `(.L_x_18872) ;  /* 0x0000000800cc7947 */ /* 0x000fea0003800000 */
.L_x_18875:
        /* <DEDUP_REMOVED lines=9> */
.L_x_18878:
[----:B------:R-:W2:Y:S02]  /*12a0*/  LDG.E.U16 R4, desc[UR36][R4.64] ;  /* 0x0000002404047981 */ /* 0x000ea4000c1e1500 */
[----:B--2---:R-:W-:-:S06]  /*12b0*/  HADD2.F32 R22, -RZ, R4.H0_H0 ;  /* 0x20000004ff167230 */ /* 0x004fcc0000004100 */
[----:B------:R-:W0:Y:S01]  /*12c0*/  F2I.FTZ.TRUNC.NTZ R22, R22 ;  /* 0x0000001600167305 */ /* 0x000e22000021f100 */
[----:B------:R-:W-:Y:S05]  /*12d0*/  BRA `(.L_x_18872) ;  /* 0x0000000800987947 */ /* 0x000fea0003800000 */
.L_x_18877:
[----:B------:R-:W2:Y:S02]  /*12e0*/  LDG.E.64 R22, desc[UR36][R4.64] ;  /* 0x0000002404167981 */ /* 0x000ea4000c1e1b00 */
[----:B--2---:R0:W1:Y:S02]  /*12f0*/  F2I.F64.TRUNC R22, R22 ;  /* 0x0000001600167311 */ /* 0x004064000030d100 */
[----:B01----:R-:W-:Y:S05]  /*1300*/  BRA `(.L_x_18872) ;  /* 0x00000008008c7947 */ /* 0x003fea0003800000 */
.L_x_18867:
        /* <DEDUP_REMOVED lines=12> */
.L_x_18881:
[----:B------:R-:W2:Y:S02]  /*13d0*/  LDG.E.64 R4, desc[UR36][R4.64] ;  /* 0x0000002404047981 */ /* 0x000ea4000c1e1b00 */
[----:B--2---:R0:W1:Y:S02]  /*13e0*/  F2I.F64.TRUNC R22, R4 ;  /* 0x0000000400167311 */ /* 0x004064000030d100 */
[----:B01----:R-:W-:Y:S05]  /*13f0*/  BRA `(.L_x_18872) ;  /* 0x0000000800507947 */ /* 0x003fea0003800000 */
.L_x_18880:
        /* <DEDUP_REMOVED lines=26> */
.L_x_18883:
        /* <DEDUP_REMOVED lines=14> */
.L_x_18882:
[----:B------:R-:W2:Y:S02]  /*1680*/  LDG.E.U16 R22, desc[UR36][R4.64] ;  /* 0x0000002404167981 */ /* 0x000ea4000c1e1500 */
[----:B--2---:R-:W-:-:S06]  /*1690*/  IMAD.U32 R22, R22, 0x10000, RZ ;  /* 0x0001000016167824 */ /* 0x004fcc00078e00ff */
[----:B------:R-:W4:Y:S01]  /*16a0*/  F2I.FTZ.TRUNC.NTZ R22, R22 ;  /* 0x0000001600167305 */ /* 0x000f22000021f100 */
[----:B------:R-:W-:Y:S05]  /*16b0*/  BRA `(.L_x_18872) ;  /* 0x0000000400a07947 */ /* 0x000fea0003800000 */
.L_x_18879:
        /* <DEDUP_REMOVED lines=10> */
.L_x_18886:
        /* <DEDUP_REMOVED lines=21> */
.L_x_18890:
[----:B------:R-:W-:Y:S05]  /*18b0*/  BSYNC.RECONVERGENT B1 ;  /* 0x0000000000017941 */ /* 0x000fea0003800200 */
.L_x_18889:
[----:B------:R-:W-:Y:S01]  /*18c0*/  IMAD.SHL.U32 R0, R0, 0x100000, RZ ;  /* 0x0010000000007824 */ /* 0x000fe200078e00ff */
[----:B------:R-:W-:-:S04]  /*18d0*/  LEA R3, R3, 0x3b800000, 0x17 ;  /* 0x3b80000003037811 */ /* 0x000fc800078eb8ff */
[----:B------:R-:W-:-:S07]  /*18e0*/  LOP3.LUT R22, R3, R0, R7, 0xfe, !PT ;  /* 0x0000000003167212 */ /* 0x000fce00078efe07 */
.L_x_18888:
[----:B------:R-:W-:Y:S05]  /*18f0*/  BSYNC.RECONVERGENT B0 ;  /* 0x0000000000007941 */ /* 0x000fea0003800200 */
.L_x_18887:
[----:B------:R-:W0:Y:S01]  /*1900*/  F2I.FTZ.TRUNC.NTZ R22, R22 ;  /* 0x0000001600167305 */ /* 0x000e22000021f100 */
[----:B------:R-:W-:Y:S05]  /*1910*/  BRA `(.L_x_18872) ;  /* 0x0000000400087947 */ /* 0x000fea0003800000 */
.L_x_18885:
        /* <DEDUP_REMOVED lines=21> */
.L_x_18894:
[----:B------:R-:W-:Y:S05]  /*1a70*/  BSYNC.RECONVERGENT B1 ;  /* 0x0000000000017941 */ /* 0x000fea0003800200 */
.L_x_18893:
[----:B------:R-:W-:Y:S01]  /*1a80*/  IMAD.SHL.U32 R0, R0, 0x200000, RZ ;  /* 0x0020000000007824 */ /* 0x000fe200078e00ff */
[----:B------:R-:W-:-:S04]  /*1a90*/  LEA R3, R3, 0x37800000, 0x17 ;  /* 0x3780000003037811 */ /* 0x000fc800078eb8ff */
[----:B------:R-:W-:-:S07]  /*1aa0*/  LOP3.LUT R22, R3, R0, R7, 0xfe, !PT ;  /* 0x0000000003167212 */ /* 0x000fce00078efe07 */
.L_x_18892:
[----:B------:R-:W-:Y:S05]  /*1ab0*/  BSYNC.RECONVERGENT B0 ;  /* 0x0000000000007941 */ /* 0x000fea0003800200 */
.L_x_18891:
[----:B------:R-:W0:Y:S01]  /*1ac0*/  F2I.FTZ.TRUNC.NTZ R22, R22 ;  /* 0x0000001600167305 */ /* 0x000e22000021f100 */
[----:B------:R-:W-:Y:S05]  /*1ad0*/  BRA `(.L_x_18872) ;  /* 0x0000000000987947 */ /* 0x000fea0003800000 */
.L_x_18884:
        /* <DEDUP_REMOVED lines=14> */
.L_x_18898:
[----:B------:R-:W-:Y:S05]  /*1bc0*/  BSYNC.RECONVERGENT B0 ;  /* 0x0000000000007941 */ /* 0x000fea0003800200 */
.L_x_18897:
[----:B------:R-:W0:Y:S01]  /*1bd0*/  F2I.FTZ.TRUNC.NTZ R22, R22 ;  /* 0x0000001600167305 */ /* 0x000e22000021f100 */
[----:B------:R-:W-:Y:S05]  /*1be0*/  BRA `(.L_x_18872) ;  /* 0x0000000000547947 */ /* 0x000fea0003800000 */
.L_x_18871:
        /* <DEDUP_REMOVED lines=16> */
.L_x_18899:
[----:B------:R-:W-:Y:S01]  /*1cf0*/  IMAD.MOV.U32 R22, RZ, RZ, RZ ;  /* 0x000000ffff167224 */ /* 0x000fe200078e00ff */
[----:B------:R-:W-:Y:S06]  /*1d00*/  BRA `(.L_x_18872) ;  /* 0x00000000000c7947 */ /* 0x000fec0003800000 */
.L_x_18896:
[----:B------:R0:W5:Y:S01]  /*1d10*/  LDG.E R22, desc[UR36][R4.64] ;  /* 0x0000002404167981 */ /* 0x000162000c1e1900 */
[----:B------:R-:W-:Y:S05]  /*1d20*/  BRA `(.L_x_18872) ;  /* 0x0000000000047947 */ /* 0x000fea0003800000 */
.L_x_18895:
[----:B------:R0:W5:Y:S02]  /*1d30*/  LDG.E R22, desc[UR36][R4.64] ;  /* 0x0000002404167981 */ /* 0x000164000c1e1900 */
.L_x_18872:
[----:B------:R-:W-:-:S07]  /*1d40*/  VIADD R25, R25, 0x80 ;  /* 0x0000008019197836 */ /* 0x000fce0000000000 */
.L_x_18866:
[----:B------:R-:W-:Y:S05]  /*1d50*/  BSYNC.RECONVERGENT B6 ;  /* 0x0000000000067941 */ /* 0x000fea0003800200 */
.L_x_18865:
        /* <DEDUP_REMOVED lines=23> */
.L_x_18905:
[----:B------:R0:W5:Y:S01]  /*1ed0*/  LDG.E.U8 R23, desc[UR36][R4.64] ;  /* 0x0000002404177981 */ /* 0x000162000c1e1100 */
[----:B------:R-:W-:Y:S05]  /*1ee0*/  BRA `(.L_x_18907) ;  /* 0x0000000c00307947 */ /* 0x000fea0003800000 */
.L_x_18904:
        /* <DEDUP_REMOVED lines=8> */
.L_x_18909:
[----:B------:R0:W5:Y:S01]  /*1f70*/  LDG.E R23, desc[UR36][R4.64] ;  /* 0x0000002404177981 */ /* 0x000162000c1e1900 */
[----:B------:R-:W-:Y:S05]  /*1f80*/  BRA `(.L_x_18907) ;  /* 0x0000000c00087947 */ /* 0x000fea0003800000 */
.L_x_18908:
[----:B------:R0:W5:Y:S01]  /*1f90*/  LDG.E.S16 R23, desc[UR36][R4.64] ;  /* 0x0000002404177981 */ /* 0x000162000c1e1700 */
[----:B------:R-:W-:Y:S05]  /*1fa0*/  BRA `(.L_x_18907) ;  /* 0x0000000c00007947 */ /* 0x000fea0003800000 */
.L_x_18903:
        /* <DEDUP_REMOVED lines=9> */
.L_x_18911:
[----:B------:R-:W2:Y:S02]  /*2040*/  LDG.E.U16 R4, desc[UR36][R4.64] ;  /* 0x0000002404047981 */ /* 0x000ea4000c1e1500 */
[----:B--2---:R-:W-:-:S06]  /*2050*/  HADD2.F32 R23, -RZ, R4.H0_H0 ;  /* 0x20000004ff177230 */ /* 0x004fcc0000004100 */
[----:B------:R-:W0:Y:S01]  /*2060*/  F2I.FTZ.TRUNC.NTZ R23, R23 ;  /* 0x0000001700177305 */ /* 0x000e22000021f100 */
[----:B------:R-:W-:Y:S05]  /*2070*/  BRA `(.L_x_18907) ;  /* 0x0000000800cc7947 */ /* 0x000fea0003800000 */
.L_x_18910:
        /* <DEDUP_REMOVED lines=9> */
.L_x_18913:
[----:B------:R-:W2:Y:S02]  /*2110*/  LDG.E.U16 R4, desc[UR36][R4.64] ;  /* 0x0000002404047981 */ /* 0x000ea4000c1e1500 */
[----:B--2---:R-:W-:-:S06]  /*2120*/  HADD2.F32 R23, -RZ, R4.H0_H0 ;  /* 0x20000004ff177230 */ /* 0x004fcc0000004100 */
[----:B------:R-:W0:Y:S01]  /*2130*/  F2I.FTZ.TRUNC.NTZ R23, R23 ;  /* 0x0000001700177305 */ /* 0x000e22000021f100 */
[----:B------:R-:W-:Y:S05]  /*2140*/  BRA `(.L_x_18907) ;  /* 0x0000000800987947 */ /* 0x000fea0003800000 */
.L_x_18912:
[----:B------:R-:W2:Y:S02]  /*2150*/  LDG.E.64 R4, desc[UR36][R4.64] ;  /* 0x0000002404047981 */ /* 0x000ea4000c1e1b00 */
[----:B--2---:R0:W1:Y:S02]  /*2160*/  F2I.F64.TRUNC R23, R4 ;  /* 0x0000000400177311 */ /* 0x004064000030d100 */
[----:B01----:R-:W-:Y:S05]  /*2170*/  BRA `(.L_x_18907) ;  /* 0x00000008008c7947 */ /* 0x003fea0003800000 */
.L_x_18902:
        /* <DEDUP_REMOVED lines=12> */
.L_x_18916:
[----:B------:R-:W2:Y:S02]  /*2240*/  LDG.E.64 R4, desc[UR36][R4.64] ;  /* 0x0000002404047981 */ /* 0x000ea4000c1e1b00 */
[----:B--2---:R0:W1:Y:S02]  /*2250*/  F2I.F64.TRUNC R23, R4 ;  /* 0x0000000400177311 */ /* 0x004064000030d100 */
[----:B01----:R-:W-:Y:S05]  /*2260*/  BRA `(.L_x_18907) ;  /* 0x0000000800507947 */ /* 0x003fea0003800000 */
.L_x_18915:
        /* <DEDUP_REMOVED lines=26> */
.L_x_18918:
        /* <DEDUP_REMOVED lines=14> */
.L_x_18917:
[----:B------:R-:W2:Y:S02]  /*24f0*/  LDG.E.U16 R23, desc[UR36][R4.64] ;  /* 0x0000002404177981 */ /* 0x000ea4000c1e1500 */
[----:B--2---:R-:W-:-:S06]  /*2500*/  IMAD.U32 R23, R23, 0x10000, RZ ;  /* 0x0001000017177824 */ /* 0x004fcc00078e00ff */
[----:B------:R-:W0:Y:S01]  /*2510*/  F2I.FTZ.TRUNC.NTZ R23, R23 ;  /* 0x0000001700177305 */ /* 0x000e22000021f100 */
[----:B------:R-:W-:Y:S05]  /*2520*/  BRA `(.L_x_18907) ;  /* 0x0000000400a07947 */ /* 0x000fea0003800000 */
.L_x_18914:
        /* <DEDUP_REMOVED lines=10> */
.L_x_18921:
        /* <DEDUP_REMOVED lines=21> */
.L_x_18925:
[----:B------:R-:W-:Y:S05]  /*2720*/  BSYNC.RECONVERGENT B1 ;  /* 0x0000000000017941 */ /* 0x000fea0003800200 */
.L_x_18924:
[----:B------:R-:W-:Y:S01]  /*2730*/  IMAD.SHL.U32 R0, R0, 0x100000, RZ ;  /* 0x0010000000007824 */ /* 0x000fe200078e00ff */
[----:B------:R-:W-:-:S04]  /*2740*/  LEA R3, R3, 0x3b800000, 0x17 ;  /* 0x3b80000003037811 */ /* 0x000fc800078eb8ff */
[----:B------:R-:W-:-:S07]  /*2750*/  LOP3.LUT R23, R3, R0, R23, 0xfe, !PT ;  /* 0x0000000003177212 */ /* 0x000fce00078efe17 */
.L_x_18923:
[----:B------:R-:W-:Y:S05]  /*2760*/  BSYNC.RECONVERGENT B0 ;  /* 0x0000000000007941 */ /* 0x000fea0003800200 */
.L_x_18922:
[----:B------:R-:W1:Y:S01]  /*2770*/  F2I.FTZ.TRUNC.NTZ R23, R23 ;  /* 0x0000001700177305 */ /* 0x000e62000021f100 */
[----:B------:R-:W-:Y:S05]  /*2780*/  BRA `(.L_x_18907) ;  /* 0x0000000400087947 */ /* 0x000fea0003800000 */
.L_x_18920:
        /* <DEDUP_REMOVED lines=21> */
.L_x_18929:
[----:B------:R-:W-:Y:S05]  /*28e0*/  BSYNC.RECONVERGENT B1 ;  /* 0x0000000000017941 */ /* 0x000fea0003800200 */
.L_x_18928:
[----:B------:R-:W-:Y:S01]  /*28f0*/  IMAD.SHL.U32 R0, R0, 0x200000, RZ ;  /* 0x0020000000007824 */ /* 0x000fe200078e00ff */
[----:B------:R-:W-:-:S04]  /*2900*/  LEA R3, R3, 0x37800000, 0x17 ;  /* 0x3780000003037811 */ /* 0x000fc800078eb8ff */
[----:B------:R-:W-:-:S07]  /*2910*/  LOP3.LUT R23, R3, R0, R23, 0xfe, !PT ;  /* 0x0000000003177212 */ /* 0x000fce00078efe17 */
.L_x_18927:
[----:B------:R-:W-:Y:S05]  /*2920*/  BSYNC.RECONVERGENT B0 ;  /* 0x0000000000007941 */ /* 0x000fea0003800200 */
.L_x_18926:
[----:B------:R-:W2:Y:S01]  /*2930*/  F2I.FTZ.TRUNC.NTZ R23, R23 ;  /* 0x0000001700177305 */ /* 0x000ea2000021f100 */
[----:B------:R-:W-:Y:S05]  /*2940*/  BRA `(.L_x_18907) ;  /* 0x0000000000987947 */ /* 0x000fea0003800000 */
.L_x_18919:
        /* <DEDUP_REMOVED lines=14> */
.L_x_18933:
[----:B------:R-:W-:Y:S05]  /*2a30*/  BSYNC.RECONVERGENT B0 ;  /* 0x0000000000007941 */ /* 0x000fea0003800200 */
.L_x_18932:
[----:B------:R-:W4:Y:S01]  /*2a40*/  F2I.FTZ.TRUNC.NTZ R23, R23 ;  /* 0x0000001700177305 */ /* 0x000f22000021f100 */
[----:B------:R-:W-:Y:S05]  /*2a50*/  BRA `(.L_x_18907) ;  /* 0x0000000000547947 */ /* 0x000fea0003800000 */
.L_x_18906:
        /* <DEDUP_REMOVED lines=16> */
.L_x_18934:
[----:B------:R-:W-:Y:S01]  /*2b60*/  IMAD.MOV.U32 R23, RZ, RZ, RZ ;  /* 0x000000ffff177224 */ /* 0x000fe200078e00ff */
[----:B------:R-:W-:Y:S06]  /*2b70*/  BRA `(.L_x_18907) ;  /* 0x00000000000c7947 */ /* 0x000fec0003800000 */
.L_x_18931:
[----:B------:R0:W5:Y:S01]  /*2b80*/  LDG.E R23, desc[UR36][R4.64] ;  /* 0x0000002404177981 */ /* 0x000162000c1e1900 */
[----:B------:R-:W-:Y:S05]  /*2b90*/  BRA `(.L_x_18907) ;  /* 0x0000000000047947 */ /* 0x000fea0003800000 */
.L_x_18930:
[----:B------:R3:W5:Y:S02]  /*2ba0*/  LDG.E R23, desc[UR36][R4.64] ;  /* 0x0000002404177981 */ /* 0x000764000c1e1900 */
.L_x_18907:
[----:B------:R-:W-:-:S07]  /*2bb0*/  VIADD R25, R25, 0x80 ;  /* 0x0000008019197836 */ /* 0x000fce0000000000 */
.L_x_18901:
[----:B------:R-:W-:Y:S05]  /*2bc0*/  BSYNC.RECONVERGENT B6 ;  /* 0x0000000000067941 */ /* 0x000fea0003800200 */
.L_x_18900:
        /* <DEDUP_REMOVED lines=23> */
.L_x_18940:
[----:B------:R0:W5:Y:S01]  /*2d40*/  LDG.E.U8 R24, desc[UR36][R4.64] ;  /* 0x0000002404187981 */ /* 0x000162000c1e1100 */
[----:B------:R-:W-:Y:S05]  /*2d50*/  BRA `(.L_x_18936) ;  /* 0x0000000c002c7947 */ /* 0x000fea0003800000 */
.L_x_18939:
        /* <DEDUP_REMOVED lines=8> */
.L_x_18943:
[----:B------:R0:W5:Y:S01]  /*2de0*/  LDG.E R24, desc[UR36][R4.64] ;  /* 0x0000002404187981 */ /* 0x000162000c1e1900 */
[----:B------:R-:W-:Y:S05]  /*2df0*/  BRA `(.L_x_18936) ;  /* 0x0000000c00047947 */ /* 0x000fea0003800000 */
.L_x_18942:
[----:B------:R0:W5:Y:S01]  /*2e00*/  LDG.E.S16 R24, desc[UR36][R4.64] ;  /* 0x0000002404187981 */ /* 0x000162000c1e1700 */
[----:B------:R-:W-:Y:S05]  /*2e10*/  BRA `(.L_x_18936) ;  /* 0x0000000800fc7947 */ /* 0x000fea0003800000 */
.L_x_18938:
        /* <DEDUP_REMOVED lines=9> */
.L_x_18945:
[----:B------:R-:W2:Y:S02]  /*2eb0*/  LDG.E.U16 R4, desc[UR36][R4.64] ;  /* 0x0000002404047981 */ /* 0x000ea4000c1e1500 */
[----:B--2---:R-:W-:-:S06]  /*2ec0*/  HADD2.F32 R24, -RZ, R4.H0_H0 ;  /* 0x20000004ff187230 */ /* 0x004fcc0000004100 */
[----:B------:R-:W0:Y:S01]  /*2ed0*/  F2I.FTZ.TRUNC.NTZ R24, R24 ;  /* 0x0000001800187305 */ /* 0x000e22000021f100 */
[----:B------:R-:W-:Y:S05]  /*2ee0*/  BRA `(.L_x_18936) ;  /* 0x0000000800c87947 */ /* 0x000fea0003800000 */
.L_x_18944:
        /* <DEDUP_REMOVED lines=9> */
.L_x_18947:
[----:B------:R-:W2:Y:S02]  /*2f80*/  LDG.E.U16 R4, desc[UR36][R4.64] ;  /* 0x0000002404047981 */ /* 0x000ea4000c1e1500 */
[----:B--2---:R-:W-:-:S06]  /*2f90*/  HADD2.F32 R24, -RZ, R4.H0_H0 ;  /* 0x20000004ff187230 */ /* 0x004fcc0000004100 */
[----:B------:R-:W0:Y:S01]  /*2fa0*/  F2I.FTZ.TRUNC.NTZ R24, R24 ;  /* 0x0000001800187305 */ /* 0x000e22000021f100 */
[----:B------:R-:W-:Y:S05]  /*2fb0*/  BRA `(.L_x_18936) ;  /* 0x0000000800947947 */ /* 0x000fea0003800000 */
.L_x_18946:
[----:B------:R-:W2:Y:S02]  /*2fc0*/  LDG.E.64 R24, desc[UR36][R4.64] ;  /* 0x0000002404187981 */ /* 0x000ea4000c1e1b00 */
[----:B--2---:R0:W1:Y:S02]  /*2fd0*/  F2I.F64.TRUNC R24, R24 ;  /* 0x0000001800187311 */ /* 0x004064000030d100 */
[----:B01----:R-:W-:Y:S05]  /*2fe0*/  BRA `(.L_x_18936) ;  /* 0x0000000800887947 */ /* 0x003fea0003800000 */
.L_x_18937:
        /* <DEDUP_REMOVED lines=12> */
.L_x_18950:
[----:B------:R-:W2:Y:S02]  /*30b0*/  LDG.E.64 R4, desc[UR36][R4.64] ;  /* 0x0000002404047981 */ /* 0x000ea4000c1e1b00 */
[----:B--2---:R0:W1:Y:S02]  /*30c0*/  F2I.F64.TRUNC R24, R4 ;  /* 0x0000000400187311 */ /* 0x004064000030d100 */
[----:B01----:R-:W-:Y:S05]  /*30d0*/  BRA `(.L_x_18936) ;  /* 0x00000008004c7947 */ /* 0x003fea0003800000 */
.L_x_18949:
        /* <DEDUP_REMOVED lines=26> */
.L_x_18952:
        /* <DEDUP_REMOVED lines=14> */
.L_x_18951:
[----:B------:R-:W2:Y:S02]  /*3360*/  LDG.E.U16 R24, desc[UR36][R4.64] ;  /* 0x0000002404187981 */ /* 0x000ea4000c1e1500 */
[----:B--2---:R-:W-:-:S06]  /*3370*/  IMAD.U32 R24, R24, 0x10000, RZ ;  /* 0x0001000018187824 */ /* 0x004fcc00078e00ff */
[----:B------:R-:W0:Y:S01]  /*3380*/  F2I.FTZ.TRUNC.NTZ R24, R24 ;  /* 0x0000001800187305 */ /* 0x000e22000021f100 */
[----:B------:R-:W-:Y:S05]  /*3390*/  BRA `(.L_x_18936) ;  /* 0x00000004009c7947 */ /* 0x000fea0003800000 */
.L_x_18948:
        /* <DEDUP_REMOVED lines=10> */
.L_x_18955:
        /* <DEDUP_REMOVED lines=21> */
.L_x_18959:
[----:B------:R-:W-:Y:S05]  /*3590*/  BSYNC.RECONVERGENT B1 ;  /* 0x0000000000017941 */ /* 0x000fea0003800200 */
.L_x_18958:
[----:B------:R-:W-:Y:S01]  /*35a0*/  IMAD.SHL.U32 R0, R0, 0x100000, RZ ;  /* 0x0010000000007824 */ /* 0x000fe200078e00ff */
[----:B------:R-:W-:-:S04]  /*35b0*/  LEA R3, R3, 0x3b800000, 0x17 ;  /* 0x3b80000003037811 */ /* 0x000fc800078eb8ff */
[----:B------:R-:W-:-:S07]  /*35c0*/  LOP3.LUT R24, R3, R0, R7, 0xfe, !PT ;  /* 0x0000000003187212 */ /* 0x000fce00078efe07 */
.L_x_18957:
[----:B------:R-:W-:Y:S05]  /*35d0*/  BSYNC.RECONVERGENT B0 ;  /* 0x0000000000007941 */ /* 0x000fea0003800200 */
.L_x_18956:
[----:B------:R-:W0:Y:S01]  /*35e0*/  F2I.FTZ.TRUNC.NTZ R24, R24 ;  /* 0x0000001800187305 */ /* 0x000e22000021f100 */
[----:B------:R-:W-:Y:S05]  /*35f0*/  BRA `(.L_x_18936) ;  /* 0x0000000400047947 */ /* 0x000fea0003800000 */
.L_x_18954:
        /* <DEDUP_REMOVED lines=21> */
.L_x_18963:
[----:B------:R-:W-:Y:S05]  /*3750*/  BSYNC.RECONVERGENT B1 ;  /* 0x0000000000017941 */ /* 0x000fea0003800200 */
.L_x_18962:
[----:B------:R-:W-:Y:S01]  /*3760*/  IMAD.SHL.U32 R0, R0, 0x200000, RZ ;  /* 0x0020000000007824 */ /* 0x000fe200078e00ff */
[----:B------:R-:W-:-:S04]  /*3770*/  LEA R3, R3, 0x37800000, 0x17 ;  /* 0x3780000003037811 */ /* 0x000fc800078eb8ff */
[----:B------:R-:W-:-:S07]  /*3780*/  LOP3.LUT R24, R3, R0, R7, 0xfe, !PT ;  /* 0x0000000003187212 */ /* 0x000fce00078efe07 */
.L_x_18961:
[----:B------:R-:W-:Y:S05]  /*3790*/  BSYNC.RECONVERGENT B0 ;  /* 0x0000000000007941 */ /* 0x000fea0003800200 */
.L_x_18960:
[----:B------:R-:W0:Y:S01]  /*37a0*/  F2I.FTZ.TRUNC.NTZ R24, R24 ;  /* 0x0000001800187305 */ /* 0x000e22000021f100 */
[----:B------:R-:W-:Y:S05]  /*37b0*/  BRA `(.L_x_18936) ;  /* 0x0000000000947947 */ /* 0x000fea0003800000 */
.L_x_18953:
        /* <DEDUP_REMOVED lines=14> */
.L_x_18967:
[----:B------:R-:W-:Y:S05]  /*38a0*/  BSYNC.RECONVERGENT B0 ;  /* 0x0000000000007941 */ /* 0x000fea0003800200 */
.L_x_18966:
[----:B------:R-:W0:Y:S01]  /*38b0*/  F2I.FTZ.TRUNC.NTZ R24, R24 ;  /* 0x0000001800187305 */ /* 0x000e22000021f100 */
[----:B------:R-:W-:Y:S05]  /*38c0*/  BRA `(.L_x_18936) ;  /* 0x0000000000507947 */ /* 0x000fea0003800000 */
.L_x_18941:
        /* <DEDUP_REMOVED lines=16> */
.L_x_18968:
[----:B------:R-:W-:Y:S05]  /*39d0*/  BRA `(.L_x_18936) ;  /* 0x00000000000c7947 */ /* 0x000fea0003800000 */
.L_x_18965:
[----:B------:R0:W5:Y:S01]  /*39e0*/  LDG.E R24, desc[UR36][R4.64] ;  /* 0x0000002404187981 */ /* 0x000162000c1e1900 */
[----:B------:R-:W-:Y:S05]  /*39f0*/  BRA `(.L_x_18936) ;  /* 0x0000000000047947 */ /* 0x000fea0003800000 */
.L_x_18964:
[----:B------:R0:W5:Y:S02]  /*3a00*/  LDG.E R24, desc[UR36][R4.64] ;  /* 0x0000002404187981 */ /* 0x000164000c1e1900 */
.L_x_18936:
[----:B------:R-:W-:Y:S05]  /*3a10*/  BSYNC.RECONVERGENT B6 ;  /* 0x0000000000067941 */ /* 0x000fea0003800200 */
.L_x_18935:
[----:B------:R-:W0:Y:S01]  /*3a20*/  LDCU.64 UR4, c[0x0][0x388] ;  /* 0x00007100ff0477ac */ /* 0x000e220008000a00 */
[----:B------:R-:W2:Y:S01]  /*3a30*/  LDC.U8 R18, c[0x0][0x3b4] ;  /* 0x0000ed00ff127b82 */ /* 0x000ea20000000000 */
[----:B------:R-:W-:Y:S01]  /*3a40*/  ISETP.GE.AND P0, PT, R17, R16, PT ;  /* 0x000000101100720c */ /* 0x000fe20003f06270 */
[----:B------:R-:W-:Y:S04]  /*3a50*/  BSSY.RECONVERGENT B7, `(.L_x_18969) ;  /* 0x00002c2000077945 */ /* 0x000fe80003800200 */
[----:B------:R-:W-:Y:S01]  /*3a60*/  BSSY.RELIABLE B6, `(.L_x_18970) ;  /* 0x00001db000067945 */ /* 0x000fe20003800100 */
[----:B01-345:R-:W-:Y:S02]  /*3a70*/  VIMNMX R22, PT, PT, R22, UR4, !PT ;  /* 0x0000000416167c48 */ /* 0x03bfe4000ffe0100 */
[----:B------:R-:W-:-:S02]  /*3a80*/  VIMNMX R19, PT, PT, R19, UR4, !PT ;  /* 0x0000000413137c48 */ /* 0x000fc4000ffe0100 */
[----:B--2---:R-:W-:Y:S02]  /*3a90*/  VIMNMX R23, PT, PT, R23, UR4, !PT ;  /* 0x0000000417177c48 */ /* 0x004fe4000ffe0100 */
[----:B------:R-:W-:Y:S02]  /*3aa0*/  VIMNMX R0, PT, PT, R24, UR4, !PT ;  /* 0x0000000418007c48 */ /* 0x000fe4000ffe0100 */
[----:B------:R-:W-:Y:S02]  /*3ab0*/  VIMNMX R26, PT, PT, R22, UR5, PT ;  /* 0x00000005161a7c48 */ /* 0x000fe4000bfe0100 */
[----:B------:R-:W-:Y:S02]  /*3ac0*/  VIMNMX R4, PT, PT, R19, UR5, PT ;  /* 0x0000000513047c48 */ /* 0x000fe4000bfe0100 */
        /* <DEDUP_REMOVED lines=24> */
.L_x_18975:
[----:B------:R0:W-:Y:S01]  /*3c50*/  STG.E.U8 desc[UR36][R8.64], R4 ;  /* 0x0000000408007986 */ /* 0x0001e2000c101124 */
[----:B------:R-:W-:Y:S05]  /*3c60*/  BRA `(.L_x_18977) ;  /* 0x0000000c003c7947 */ /* 0x000fea0003800000 */
.L_x_18974:
        /* <DEDUP_REMOVED lines=9> */
.L_x_18979:
[----:B------:R0:W-:Y:S01]  /*3d00*/  STG.E desc[UR36][R8.64], R4 ;  /* 0x0000000408007986 */ /* 0x0001e2000c101924 */
[----:B------:R-:W-:Y:S05]  /*3d10*/  BRA `(.L_x_18977) ;  /* 0x0000000c00107947 */ /* 0x000fea0003800000 */
.L_x_18978:
[----:B------:R0:W-:Y:S01]  /*3d20*/  STG.E.U16 desc[UR36][R8.64], R4 ;  /* 0x0000000408007986 */ /* 0x0001e2000c101524 */
[----:B------:R-:W-:Y:S05]  /*3d30*/  BRA `(.L_x_18977) ;  /* 0x0000000c00087947 */ /* 0x000fea0003800000 */
.L_x_18973:
        /* <DEDUP_REMOVED lines=9> */
.L_x_18981:
[----:B------:R-:W-:-:S04]  /*3dd0*/  I2FP.F32.S32 R0, R4 ;  /* 0x0000000400007245 */ /* 0x000fc80000201400 */
[----:B------:R-:W-:-:S05]  /*3de0*/  F2FP.F16.F32.PACK_AB R0, RZ, R0 ;  /* 0x00000000ff00723e */ /* 0x000fca00000000ff */
[----:B------:R0:W-:Y:S01]  /*3df0*/  STG.E.U16 desc[UR36][R8.64], R0 ;  /* 0x0000000008007986 */ /* 0x0001e2000c101524 */
[----:B------:R-:W-:Y:S05]  /*3e00*/  BRA `(.L_x_18977) ;  /* 0x0000000800d47947 */ /* 0x000fea0003800000 */
.L_x_18980:
        /* <DEDUP_REMOVED lines=10> */
.L_x_18983:
[----:B------:R-:W-:-:S04]  /*3eb0*/  I2FP.F32.S32 R4, R4 ;  /* 0x0000000400047245 */ /* 0x000fc80000201400 */
[----:B------:R-:W-:-:S04]  /*3ec0*/  F2FP.F16.F32.PACK_AB R3, RZ, R4 ;  /* 0x00000004ff03723e */ /* 0x000fc800000000ff */
[----:B------:R-:W-:-:S05]  /*3ed0*/  PRMT R3, R3, 0x5410, RZ ;  /* 0x0000541003037816 */ /* 0x000fca00000000ff */
[----:B------:R0:W-:Y:S01]  /*3ee0*/  STG.E desc[UR36][R8.64], R3 ;  /* 0x0000000308007986 */ /* 0x0001e2000c101924 */
[----:B------:R-:W-:Y:S05]  /*3ef0*/  BRA `(.L_x_18977) ;  /* 0x0000000800987947 */ /* 0x000fea0003800000 */
.L_x_18982:
[----:B------:R-:W0:Y:S02]  /*3f00*/  I2F.F64 R4, R4 ;  /* 0x0000000400047312 */ /* 0x000e240000201c00 */
[----:B0-----:R0:W-:Y:S01]  /*3f10*/  STG.E.64 desc[UR36][R8.64], R4 ;  /* 0x0000000408007986 */ /* 0x0011e2000c101b24 */
[----:B------:R-:W-:Y:S05]  /*3f20*/  BRA `(.L_x_18977) ;  /* 0x00000008008c7947 */ /* 0x000fea0003800000 */
.L_x_18972:
        /* <DEDUP_REMOVED lines=12> */
.L_x_18986:
[----:B------:R-:W-:Y:S01]  /*3ff0*/  CS2R R6, SRZ ;  /* 0x0000000000067805 */ /* 0x000fe2000001ff00 */
[----:B------:R-:W0:Y:S04]  /*4000*/  I2F.F64 R4, R4 ;  /* 0x0000000400047312 */ /* 0x000e280000201c00 */
[----:B0-----:R3:W-:Y:S01]  /*4010*/  STG.E.128 desc[UR36][R8.64], R4 ;  /* 0x0000000408007986 */ /* 0x0017e2000c101d24 */
[----:B------:R-:W-:Y:S05]  /*4020*/  BRA `(.L_x_18977) ;  /* 0x00000008004c7947 */ /* 0x000fea0003800000 */
.L_x_18985:
        /* <DEDUP_REMOVED lines=19> */
.L_x_18990:
[----:B------:R-:W-:Y:S05]  /*4160*/  BSYNC.RECONVERGENT B0 ;  /* 0x0000000000007941 */ /* 0x000fea0003800200 */
.L_x_18989:
[----:B------:R-:W-:-:S05]  /*4170*/  LOP3.LUT R5, R0, 0x80, R5, 0xf8, !PT ;  /* 0x0000008000057812 */ /* 0x000fca00078ef805 */
[----:B------:R2:W-:Y:S01]  /*4180*/  STG.E.U8 desc[UR36][R8.64], R5 ;  /* 0x0000000508007986 */ /* 0x0005e2000c101124 */
[----:B------:R-:W-:Y:S05]  /*4190*/  BRA `(.L_x_18977) ;  /* 0x0000000400f07947 */ /* 0x000fea0003800000 */
.L_x_18988:
        /* <DEDUP_REMOVED lines=15> */
.L_x_18992:
[----:B------:R-:W-:Y:S05]  /*4290*/  BSYNC.RECONVERGENT B0 ;  /* 0x0000000000007941 */ /* 0x000fea0003800200 */
.L_x_18991:
[----:B------:R-:W-:-:S05]  /*42a0*/  LOP3.LUT R5, R0, 0x80, R5, 0xf8, !PT ;  /* 0x0000008000057812 */ /* 0x000fca00078ef805 */
[----:B------:R1:W-:Y:S01]  /*42b0*/  STG.E.U8 desc[UR36][R8.64], R5 ;  /* 0x0000000508007986 */ /* 0x0003e2000c101124 */
[----:B------:R-:W-:Y:S05]  /*42c0*/  BRA `(.L_x_18977) ;  /* 0x0000000400a47947 */ /* 0x000fea0003800000 */
.L_x_18987:
[----:B------:R-:W-:-:S04]  /*42d0*/  I2FP.F32.S32 R0, R4 ;  /* 0x0000000400007245 */ /* 0x000fc80000201400 */
[----:B------:R-:W-:-:S05]  /*42e0*/  F2FP.BF16.F32.PACK_AB R0, RZ, R0 ;  /* 0x00000000ff00723e */ /* 0x000fca00000010ff */
[----:B------:R0:W-:Y:S01]  /*42f0*/  STG.E.U16 desc[UR36][R8.64], R0 ;  /* 0x0000000008007986 */ /* 0x0001e2000c101524 */
[----:B------:R-:W-:Y:S05]  /*4300*/  BRA `(.L_x_18977) ;  /* 0x0000000400947947 */ /* 0x000fea0003800000 */
.L_x_18984:
        /* <DEDUP_REMOVED lines=10> */
.L_x_18995:
        /* <DEDUP_REMOVED lines=13> */
.L_x_18998:
[----:B------:R-:W-:-:S04]  /*4480*/  SHF.R.U32.HI R0, RZ, 0x14, R3 ;  /* 0x00000014ff007819 */ /* 0x000fc80000011603 */
[----:B------:R-:W-:-:S04]  /*4490*/  LOP3.LUT R0, R0, 0x1, RZ, 0xc0, !PT ;  /* 0x0000000100007812 */ /* 0x000fc800078ec0ff */
[----:B------:R-:W-:-:S04]  /*44a0*/  IADD3 R0, PT, PT, R3, 0x487ffff, R0 ;  /* 0x0487ffff03007810 */ /* 0x000fc80007ffe000 */
[----:B------:R-:W-:-:S04]  /*44b0*/  SHF.R.U32.HI R0, RZ, 0x14, R0 ;  /* 0x00000014ff007819 */ /* 0x000fc80000011600 */
[----:B------:R-:W-:-:S07]  /*44c0*/  LOP3.LUT R0, R0, 0xff, RZ, 0xc0, !PT ;  /* 0x000000ff00007812 */ /* 0x000fce00078ec0ff */
.L_x_18999:
[----:B------:R-:W-:-:S04]  /*44d0*/  SHF.R.U32.HI R3, RZ, 0x18, R3 ;  /* 0x00000018ff037819 */ /* 0x000fc80000011603 */
[----:B------:R-:W-:-:S04]  /*44e0*/  LOP3.LUT R0, R0, 0x80, R3, 0xf8, !PT ;  /* 0x0000008000007812 */ /* 0x000fc800078ef803 */
[----:B------:R-:W-:-:S07]  /*44f0*/  PRMT R4, R0, 0x7610, R4 ;  /* 0x0000761000047816 */ /* 0x000fce0000000004 */
.L_x_18997:
[----:B------:R-:W-:Y:S05]  /*4500*/  BSYNC.RECONVERGENT B0 ;  /* 0x0000000000007941 */ /* 0x000fea0003800200 */
.L_x_18996:
[----:B------:R0:W-:Y:S01]  /*4510*/  STG.E.U8 desc[UR36][R8.64], R4 ;  /* 0x0000000408007986 */ /* 0x0001e2000c101124 */
[----:B------:R-:W-:Y:S05]  /*4520*/  BRA `(.L_x_18977) ;  /* 0x00000004000c7947 */ /* 0x000fea0003800000 */
.L_x_18994:
        /* <DEDUP_REMOVED lines=13> */
.L_x_19002:
[----:B------:R-:W-:-:S04]  /*4600*/  SHF.R.U32.HI R0, RZ, 0x15, R3 ;  /* 0x00000015ff007819 */ /* 0x000fc80000011603 */
[----:B------:R-:W-:-:S04]  /*4610*/  LOP3.LUT R0, R0, 0x1, RZ, 0xc0, !PT ;  /* 0x0000000100007812 */ /* 0x000fc800078ec0ff */
[----:B------:R-:W-:-:S04]  /*4620*/  IADD3 R0, PT, PT, R3, 0x88fffff, R0 ;  /* 0x088fffff03007810 */ /* 0x000fc80007ffe000 */
[----:B------:R-:W-:-:S04]  /*4630*/  SHF.R.U32.HI R0, RZ, 0x15, R0 ;  /* 0x00000015ff007819 */ /* 0x000fc80000011600 */
[----:B------:R-:W-:-:S07]  /*4640*/  LOP3.LUT R0, R0, 0xff, RZ, 0xc0, !PT ;  /* 0x000000ff00007812 */ /* 0x000fce00078ec0ff */
.L_x_19003:
[----:B------:R-:W-:-:S04]  /*4650*/  SHF.R.U32.HI R3, RZ, 0x18, R3 ;  /* 0x00000018ff037819 */ /* 0x000fc80000011603 */
[----:B------:R-:W-:-:S04]  /*4660*/  LOP3.LUT R0, R0, 0x80, R3, 0xf8, !PT ;  /* 0x0000008000007812 */ /* 0x000fc800078ef803 */
[----:B------:R-:W-:-:S07]  /*4670*/  PRMT R4, R0, 0x7610, R4 ;  /* 0x0000761000047816 */ /* 0x000fce0000000004 */
.L_x_19001:
[----:B------:R-:W-:Y:S05]  /*4680*/  BSYNC.RECONVERGENT B0 ;  /* 0x0000000000007941 */ /* 0x000fea0003800200 */
.L_x_19000:
[----:B------:R0:W-:Y:S01]  /*4690*/  STG.E.U8 desc[UR36][R8.64], R4 ;  /* 0x0000000408007986 */ /* 0x0001e2000c101124 */
[----:B------:R-:W-:Y:S05]  /*46a0*/  BRA `(.L_x_18977) ;  /* 0x0000000000ac7947 */ /* 0x000fea0003800000 */
.L_x_18993:
[----:B------:R-:W-:-:S13]  /*46b0*/  ISETP.NE.AND P0, PT, R0, 0x1c, PT ;  /* 0x0000001c0000780c */ /* 0x000fda0003f05270 */
[----:B------:R-:W-:Y:S05]  /*46c0*/  @!P0 BRA `(.L_x_19004) ;  /* 0x0000000000a08947 */ /* 0x000fea0003800000 */
[----:B------:R-:W-:-:S13]  /*46d0*/  ISETP.NE.AND P0, PT, R0, 0x1d, PT ;  /* 0x0000001d0000780c */ /* 0x000fda0003f05270 */
[----:B------:R-:W-:Y:S05]  /*46e0*/  @!P0 BRA `(.L_x_19005) ;  /* 0x00000000008c8947 */ /* 0x000fea0003800000 */
[----:B------:R-:W-:-:S13]  /*46f0*/  ISETP.NE.AND P0, PT, R0, 0x2c, PT ;  /* 0x0000002c0000780c */ /* 0x000fda0003f05270 */
[----:B------:R-:W-:Y:S05]  /*4700*/  @!P0 BRA `(.L_x_19006) ;  /* 0x0000000000448947 */ /* 0x000fea0003800000 */
.L_x_18976:
        /* <DEDUP_REMOVED lines=16> */
.L_x_19007:
[----:B------:R-:W-:Y:S05]  /*4810*/  BRA `(.L_x_18977) ;  /* 0x0000000000507947 */ /* 0x000fea0003800000 */
.L_x_19006:
        /* <DEDUP_REMOVED lines=16> */
.L_x_19005:
[----:B------:R-:W-:-:S05]  /*4920*/  SHF.R.S32.HI R5, RZ, 0x1f, R4 ;  /* 0x0000001fff057819 */ /* 0x000fca0000011404 */
[----:B------:R0:W-:Y:S01]  /*4930*/  STG.E.64 desc[UR36][R8.64], R4 ;  /* 0x0000000408007986 */ /* 0x0001e2000c101b24 */
[----:B------:R-:W-:Y:S05]  /*4940*/  BRA `(.L_x_18977) ;  /* 0x0000000000047947 */ /* 0x000fea0003800000 */
.L_x_19004:
[----:B------:R0:W-:Y:S02]  /*4950*/  STG.E desc[UR36][R8.64], R4 ;  /* 0x0000000408007986 */ /* 0x0001e4000c101924 */
.L_x_18977:
        /* <DEDUP_REMOVED lines=23> */
.L_x_19012:
[----:B------:R0:W-:Y:S01]  /*4ad0*/  STG.E.U8 desc[UR36][R8.64], R26 ;  /* 0x0000001a08007986 */ /* 0x0001e2000c101124 */
[----:B------:R-:W-:Y:S05]  /*4ae0*/  BRA `(.L_x_19014) ;  /* 0x0000000c00387947 */ /* 0x000fea0003800000 */
.L_x_19011:
        /* <DEDUP_REMOVED lines=9> */
.L_x_19016:
[----:B------:R3:W-:Y:S01]  /*4b80*/  STG.E desc[UR36][R8.64], R26 ;  /* 0x0000001a08007986 */ /* 0x0007e2000c101924 */
[----:B------:R-:W-:Y:S05]  /*4b90*/  BRA `(.L_x_19014) ;  /* 0x0000000c000c7947 */ /* 0x000fea0003800000 */
.L_x_19015:
[----:B------:R2:W-:Y:S01]  /*4ba0*/  STG.E.U16 desc[UR36][R8.64], R26 ;  /* 0x0000001a08007986 */ /* 0x0005e2000c101524 */
[----:B------:R-:W-:Y:S05]  /*4bb0*/  BRA `(.L_x_19014) ;  /* 0x0000000c00047947 */ /* 0x000fea0003800000 */
.L_x_19010:
        /* <DEDUP_REMOVED lines=9> */
.L_x_19018:
[----:B------:R-:W-:-:S04]  /*4c50*/  I2FP.F32.S32 R0, R26 ;  /* 0x0000001a00007245 */ /* 0x000fc80000201400 */
[----:B------:R-:W-:-:S05]  /*4c60*/  F2FP.F16.F32.PACK_AB R0, RZ, R0 ;  /* 0x00000000ff00723e */ /* 0x000fca00000000ff */
[----:B------:R0:W-:Y:S01]  /*4c70*/  STG.E.U16 desc[UR36][R8.64], R0 ;  /* 0x0000000008007986 */ /* 0x0001e2000c101524 */
[----:B------:R-:W-:Y:S05]  /*4c80*/  BRA `(.L_x_19014) ;  /* 0x0000000800d07947 */ /* 0x000fea0003800000 */
.L_x_19017:
        /* <DEDUP_REMOVED lines=10> */
.L_x_19020:
[----:B------:R-:W-:-:S04]  /*4d30*/  I2FP.F32.S32 R26, R26 ;  /* 0x0000001a001a7245 */ /* 0x000fc80000201400 */
[----:B------:R-:W-:-:S04]  /*4d40*/  F2FP.F16.F32.PACK_AB R3, RZ, R26 ;  /* 0x0000001aff03723e */ /* 0x000fc800000000ff */
[----:B------:R-:W-:-:S05]  /*4d50*/  PRMT R3, R3, 0x5410, RZ ;  /* 0x0000541003037816 */ /* 0x000fca00000000ff */
[----:B------:R0:W-:Y:S01]  /*4d60*/  STG.E desc[UR36][R8.64], R3 ;  /* 0x0000000308007986 */ /* 0x0001e2000c101924 */
[----:B------:R-:W-:Y:S05]  /*4d70*/  BRA `(.L_x_19014) ;  /* 0x0000000800947947 */ /* 0x000fea0003800000 */
.L_x_19019:
[----:B------:R-:W0:Y:S02]  /*4d80*/  I2F.F64 R26, R26 ;  /* 0x0000001a001a7312 */ /* 0x000e240000201c00 */
[----:B0-----:R0:W-:Y:S01]  /*4d90*/  STG.E.64 desc[UR36][R8.64], R26 ;  /* 0x0000001a08007986 */ /* 0x0011e2000c101b24 */
[----:B------:R-:W-:Y:S05]  /*4da0*/  BRA `(.L_x_19014) ;  /* 0x0000000800887947 */ /* 0x000fea0003800000 */
.L_x_19009:
        /* <DEDUP_REMOVED lines=12> */
.L_x_19024:
        /* <DEDUP_REMOVED lines=17> */
.L_x_19027:
[----:B------:R-:W-:-:S04]  /*4f80*/  SHF.R.U32.HI R3, RZ, 0x18, R5 ;  /* 0x00000018ff037819 */ /* 0x000fc80000011605 */
[----:B------:R-:W-:-:S04]  /*4f90*/  LOP3.LUT R0, R0, 0x80, R3, 0xf8, !PT ;  /* 0x0000008000007812 */ /* 0x000fc800078ef803 */
[----:B------:R-:W-:-:S07]  /*4fa0*/  PRMT R4, R0, 0x7610, R4 ;  /* 0x0000761000047816 */ /* 0x000fce0000000004 */
.L_x_19026:
[----:B------:R-:W-:Y:S05]  /*4fb0*/  BSYNC.RECONVERGENT B0 ;  /* 0x0000000000007941 */ /* 0x000fea0003800200 */
.L_x_19025:
[----:B------:R0:W-:Y:S01]  /*4fc0*/  STG.E.U8 desc[UR36][R8.64], R4 ;  /* 0x0000000408007986 */ /* 0x0001e2000c101124 */
[----:B------:R-:W-:Y:S05]  /*4fd0*/  BRA `(.L_x_19014) ;  /* 0x0000000400fc7947 */ /* 0x000fea0003800000 */
.L_x_19023:
        /* <DEDUP_REMOVED lines=17> */
.L_x_19030:
[----:B------:R-:W-:-:S04]  /*50f0*/  SHF.R.U32.HI R3, RZ, 0x18, R5 ;  /* 0x00000018ff037819 */ /* 0x000fc80000011605 */
[----:B------:R-:W-:-:S04]  /*5100*/  LOP3.LUT R0, R0, 0x80, R3, 0xf8, !PT ;  /* 0x0000008000007812 */ /* 0x000fc800078ef803 */
[----:B------:R-:W-:-:S07]  /*5110*/  PRMT R4, R0, 0x7610, R4 ;  /* 0x0000761000047816 */ /* 0x000fce0000000004 */
.L_x_19029:
[----:B------:R-:W-:Y:S05]  /*5120*/  BSYNC.RECONVERGENT B0 ;  /* 0x0000000000007941 */ /* 0x000fea0003800200 */
.L_x_19028:
[----:B------:R0:W-:Y:S01]  /*5130*/  STG.E.U8 desc[UR36][R8.64], R4 ;  /* 0x0000000408007986 */ /* 0x0001e2000c101124 */
[----:B------:R-:W-:Y:S05]  /*5140*/  BRA `(.L_x_19014) ;  /* 0x0000000400a07947 */ /* 0x000fea0003800000 */
.L_x_19022:
        /* <DEDUP_REMOVED lines=22> */
.L_x_19032:
[----:B------:R-:W-:-:S05]  /*52b0*/  SHF.R.S32.HI R27, RZ, 0x1f, R26 ;  /* 0x0000001fff1b7819 */ /* 0x000fca000001141a */
[----:B------:R0:W-:Y:S01]  /*52c0*/  STG.E.64 desc[UR36][R8.64], R26 ;  /* 0x0000001a08007986 */ /* 0x0001e2000c101b24 */
[----:B------:R-:W-:Y:S05]  /*52d0*/  BRA `(.L_x_19014) ;  /* 0x00000004003c7947 */ /* 0x000fea0003800000 */
.L_x_19031:
[----:B------:R0:W-:Y:S01]  /*52e0*/  STG.E desc[UR36][R8.64], R26 ;  /* 0x0000001a08007986 */ /* 0x0001e2000c101924 */
[----:B------:R-:W-:Y:S05]  /*52f0*/  BRA `(.L_x_19014) ;  /* 0x0000000400347947 */ /* 0x000fea0003800000 */
.L_x_19021:
        /* <DEDUP_REMOVED lines=10> */
.L_x_19034:
[----:B------:R-:W-:Y:S01]  /*53a0*/  CS2R R6, SRZ ;  /* 0x0000000000067805 */ /* 0x000fe2000001ff00 */
[----:B------:R-:W0:Y:S04]  /*53b0*/  I2F.F64 R4, R26 ;  /* 0x0000001a00047312 */ /* 0x000e280000201c00 */
[----:B0-----:R0:W-:Y:S01]  /*53c0*/  STG.E.128 desc[UR36][R8.64], R4 ;  /* 0x0000000408007986 */ /* 0x0011e2000c101d24 */
[----:B------:R-:W-:Y:S05]  /*53d0*/  BRA `(.L_x_19014) ;  /* 0x0000000000fc7947 */ /* 0x000fea0003800000 */
.L_x_19033:
[----:B------:R-:W-:-:S13]  /*53e0*/  ISETP.NE.AND P0, PT, R0, 0xf, PT ;  /* 0x0000000f0000780c */ /* 0x000fda0003f05270 */
[----:B------:R-:W-:Y:S05]  /*53f0*/  @!P0 BRA `(.L_x_19035) ;  /* 0x0000000000e88947 */ /* 0x000fea0003800000 */
[----:B------:R-:W-:-:S13]  /*5400*/  ISETP.NE.AND P0, PT, R0, 0x17, PT ;  /* 0x000000170000780c */ /* 0x000fda0003f05270 */
[----:B------:R-:W-:Y:S05]  /*5410*/  @!P0 BRA `(.L_x_19036) ;  /* 0x0000000000908947 */ /* 0x000fea0003800000 */
[----:B------:R-:W-:-:S13]  /*5420*/  ISETP.NE.AND P0, PT, R0, 0x18, PT ;  /* 0x000000180000780c */ /* 0x000fda0003f05270 */
[----:B------:R-:W-:Y:S05]  /*5430*/  @!P0 BRA `(.L_x_19037) ;  /* 0x0000000000448947 */ /* 0x000fea0003800000 */
.L_x_19013:
        /* <DEDUP_REMOVED lines=16> */
.L_x_19038:
[----:B------:R-:W-:Y:S05]  /*5540*/  BRA `(.L_x_19014) ;  /* 0x0000000000a07947 */ /* 0x000fea0003800000 */
.L_x_19037:
        /* <DEDUP_REMOVED lines=13> */
.L_x_19040:
[----:B------:R-:W-:Y:S05]  /*5620*/  BSYNC.RECONVERGENT B0 ;  /* 0x0000000000007941 */ /* 0x000fea0003800200 */
.L_x_19039:
[----:B------:R-:W-:-:S05]  /*5630*/  LOP3.LUT R3, R0, 0x80, R3, 0xf8, !PT ;  /* 0x0000008000037812 */ /* 0x000fca00078ef803 */
[----:B------:R0:W-:Y:S01]  /*5640*/  STG.E.U8 desc[UR36][R8.64], R3 ;  /* 0x0000000308007986 */ /* 0x0001e2000c101124 */
[----:B------:R-:W-:Y:S05]  /*5650*/  BRA `(.L_x_19014) ;  /* 0x00000000005c7947 */ /* 0x000fea0003800000 */
.L_x_19036:
        /* <DEDUP_REMOVED lines=12> */
.L_x_19042:
[----:B------:R-:W-:Y:S01]  /*5720*/  IMAD.MOV.U32 R0, RZ, RZ, 0x7f ;  /* 0x0000007fff007424 */ /* 0x000fe200078e00ff */
[----:B------:R-:W-:-:S04]  /*5730*/  ISETP.GT.U32.AND P0, PT, R4, 0x7f800000, PT ;  /* 0x7f8000000400780c */ /* 0x000fc80003f04070 */
[----:B------:R-:W-:-:S09]  /*5740*/  SEL R0, R0, 0x7c, P0 ;  /* 0x0000007c00007807 */ /* 0x000fd20000000000 */
.L_x_19043:
[----:B------:R-:W-:Y:S05]  /*5750*/  BSYNC.RECONVERGENT B0 ;  /* 0x0000000000007941 */ /* 0x000fea0003800200 */
.L_x_19041:
[----:B------:R-:W-:-:S04]  /*5760*/  SHF.R.U32.HI R3, RZ, 0x18, R3 ;  /* 0x00000018ff037819 */ /* 0x000fc80000011603 */
[----:B------:R-:W-:-:S05]  /*5770*/  LOP3.LUT R3, R0, 0x80, R3, 0xf8, !PT ;  /* 0x0000008000037812 */ /* 0x000fca00078ef803 */
[----:B------:R0:W-:Y:S01]  /*5780*/  STG.E.U8 desc[UR36][R8.64], R3 ;  /* 0x0000000308007986 */ /* 0x0001e2000c101124 */
[----:B------:R-:W-:Y:S05]  /*5790*/  BRA `(.L_x_19014) ;  /* 0x00000000000c7947 */ /* 0x000fea0003800000 */
.L_x_19035:
[----:B------:R-:W-:-:S04]  /*57a0*/  I2FP.F32.S32 R0, R26 ;  /* 0x0000001a00007245 */ /* 0x000fc80000201400 */
[----:B------:R-:W-:-:S05]  /*57b0*/  F2FP.BF16.F32.PACK_AB R0, RZ, R0 ;  /* 0x00000000ff00723e */ /* 0x000fca00000010ff */
[----:B------:R0:W-:Y:S02]  /*57c0*/  STG.E.U16 desc[UR36][R8.64], R0 ;  /* 0x0000000008007986 */ /* 0x0001e4000c101524 */
.L_x_19014:
[----:B------:R-:W-:-:S07]  /*57d0*/  VIADD R17, R17, 0x80 ;  /* 0x0000008011117836 */ /* 0x000fce0000000000 */
.L_x_18971:
[----:B------:R-:W-:-:S13]  /*57e0*/  ISETP.GE.AND P0, PT, R17, R16, PT ;  /* 0x000000101100720c */ /* 0x000fda0003f06270 */
[----:B------:R-:W-:Y:S05]  /*57f0*/  @P0 BREAK.RELIABLE B6 ;  /* 0x0000000000060942 */ /* 0x000fea0003800100 */
[----:B------:R-:W-:Y:S05]  /*5800*/  @P0 BRA `(.L_x_19008) ;  /* 0x0000000c00980947 */ /* 0x000fea0003800000 */
[----:B------:R-:W-:Y:S05]  /*5810*/  BSYNC.RELIABLE B6 ;  /* 0x0000000000067941 */ /* 0x000fea0003800100 */
.L_x_18970:
        /* <DEDUP_REMOVED lines=20> */
.L_x_19047:
[----:B------:R0:W-:Y:S01]  /*5960*/  STG.E.U8 desc[UR36][R8.64], R24 ;  /* 0x0000001808007986 */ /* 0x0001e2000c101124 */
[----:B------:R-:W-:Y:S05]  /*5970*/  BRA `(.L_x_19049) ;  /* 0x0000000c00387947 */ /* 0x000fea0003800000 */
.L_x_19046:
        /* <DEDUP_REMOVED lines=9> */
.L_x_19051:
[----:B------:R0:W-:Y:S01]  /*5a10*/  STG.E desc[UR36][R8.64], R24 ;  /* 0x0000001808007986 */ /* 0x0001e2000c101924 */
[----:B------:R-:W-:Y:S05]  /*5a20*/  BRA `(.L_x_19049) ;  /* 0x0000000c000c7947 */ /* 0x000fea0003800000 */
.L_x_19050:
[----:B------:R0:W-:Y:S01]  /*5a30*/  STG.E.U16 desc[UR36][R8.64], R24 ;  /* 0x0000001808007986 */ /* 0x0001e2000c101524 */
[----:B------:R-:W-:Y:S05]  /*5a40*/  BRA `(.L_x_19049) ;  /* 0x0000000c00047947 */ /* 0x000fea0003800000 */
.L_x_19045:
        /* <DEDUP_REMOVED lines=9> */
.L_x_19053:
[----:B------:R-:W-:-:S04]  /*5ae0*/  I2FP.F32.S32 R0, R24 ;  /* 0x0000001800007245 */ /* 0x000fc80000201400 */
[----:B------:R-:W-:-:S05]  /*5af0*/  F2FP.F16.F32.PACK_AB R0, RZ, R0 ;  /* 0x00000000ff00723e */ /* 0x000fca00000000ff */
[----:B------:R0:W-:Y:S01]  /*5b00*/  STG.E.U16 desc[UR36][R8.64], R0 ;  /* 0x0000000008007986 */ /* 0x0001e2000c101524 */
[----:B------:R-:W-:Y:S05]  /*5b10*/  BRA `(.L_x_19049) ;  /* 0x0000000800d07947 */ /* 0x000fea0003800000 */
.L_x_19052:
        /* <DEDUP_REMOVED lines=10> */
.L_x_19055:
[----:B------:R-:W-:-:S04]  /*5bc0*/  I2FP.F32.S32 R24, R24 ;  /* 0x0000001800187245 */ /* 0x000fc80000201400 */
[----:B------:R-:W-:-:S04]  /*5bd0*/  F2FP.F16.F32.PACK_AB R3, RZ, R24 ;  /* 0x00000018ff03723e */ /* 0x000fc800000000ff */
[----:B------:R-:W-:-:S05]  /*5be0*/  PRMT R3, R3, 0x5410, RZ ;  /* 0x0000541003037816 */ /* 0x000fca00000000ff */
[----:B------:R0:W-:Y:S01]  /*5bf0*/  STG.E desc[UR36][R8.64], R3 ;  /* 0x0000000308007986 */ /* 0x0001e2000c101924 */
[----:B------:R-:W-:Y:S05]  /*5c00*/  BRA `(.L_x_19049) ;  /* 0x0000000800947947 */ /* 0x000fea0003800000 */
.L_x_19054:
[----:B------:R-:W0:Y:S02]  /*5c10*/  I2F.F64 R24, R24 ;  /* 0x0000001800187312 */ /* 0x000e240000201c00 */
[----:B0-----:R0:W-:Y:S01]  /*5c20*/  STG.E.64 desc[UR36][R8.64], R24 ;  /* 0x0000001808007986 */ /* 0x0011e2000c101b24 */
[----:B------:R-:W-:Y:S05]  /*5c30*/  BRA `(.L_x_19049) ;  /* 0x0000000800887947 */ /* 0x000fea0003800000 */
.L_x_19044:
        /* <DEDUP_REMOVED lines=12> */
.L_x_19059:
        /* <DEDUP_REMOVED lines=17> */
.L_x_19062:
[----:B------:R-:W-:-:S04]  /*5e10*/  SHF.R.U32.HI R3, RZ, 0x18, R5 ;  /* 0x00000018ff037819 */ /* 0x000fc80000011605 */
[----:B------:R-:W-:-:S04]  /*5e20*/  LOP3.LUT R0, R0, 0x80, R3, 0xf8, !PT ;  /* 0x0000008000007812 */ /* 0x000fc800078ef803 */
[----:B------:R-:W-:-:S07]  /*5e30*/  PRMT R4, R0, 0x7610, R4 ;  /* 0x0000761000047816 */ /* 0x000fce0000000004 */
.L_x_19061:
[----:B------:R-:W-:Y:S05]  /*5e40*/  BSYNC.RECONVERGENT B0 ;  /* 0x0000000000007941 */ /* 0x000fea0003800200 */
.L_x_19060:
[----:B------:R0:W-:Y:S01]  /*5e50*/  STG.E.U8 desc[UR36][R8.64], R4 ;  /* 0x0000000408007986 */ /* 0x0001e2000c101124 */
[----:B------:R-:W-:Y:S05]  /*5e60*/  BRA `(.L_x_19049) ;  /* 0x0000000400fc7947 */ /* 0x000fea0003800000 */
.L_x_19058:
        /* <DEDUP_REMOVED lines=17> */
.L_x_19065:
[----:B------:R-:W-:-:S04]  /*5f80*/  SHF.R.U32.HI R3, RZ, 0x18, R5 ;  /* 0x00000018ff037819 */ /* 0x000fc80000011605 */
[----:B------:R-:W-:-:S04]  /*5f90*/  LOP3.LUT R0, R0, 0x80, R3, 0xf8, !PT ;  /* 0x0000008000007812 */ /* 0x000fc800078ef803 */
[----:B------:R-:W-:-:S07]  /*5fa0*/  PRMT R4, R0, 0x7610, R4 ;  /* 0x0000761000047816 */ /* 0x000fce0000000004 */
.L_x_19064:
[----:B------:R-:W-:Y:S05]  /*5fb0*/  BSYNC.RECONVERGENT B0 ;  /* 0x0000000000007941 */ /* 0x000fea0003800200 */
.L_x_19063:
[----:B------:R0:W-:Y:S01]  /*5fc0*/  STG.E.U8 desc[UR36][R8.64], R4 ;  /* 0x0000000408007986 */ /* 0x0001e2000c101124 */
[----:B------:R-:W-:Y:S05]  /*5fd0*/  BRA `(.L_x_19049) ;  /* 0x0000000400a07947 */ /* 0x000fea0003800000 */
.L_x_19057:
        /* <DEDUP_REMOVED lines=22> */
.L_x_19067:
[----:B------:R-:W-:-:S05]  /*6140*/  SHF.R.S32.HI R25, RZ, 0x1f, R24 ;  /* 0x0000001fff197819 */ /* 0x000fca0000011418 */
[----:B------:R0:W-:Y:S01]  /*6150*/  STG.E.64 desc[UR36][R8.64], R24 ;  /* 0x0000001808007986 */ /* 0x0001e2000c101b24 */
[----:B------:R-:W-:Y:S05]  /*6160*/  BRA `(.L_x_19049) ;  /* 0x00000004003c7947 */ /* 0x000fea0003800000 */
.L_x_19066:
[----:B------:R0:W-:Y:S01]  /*6170*/  STG.E desc[UR36][R8.64], R24 ;  /* 0x0000001808007986 */ /* 0x0001e2000c101924 */
[----:B------:R-:W-:Y:S05]  /*6180*/  BRA `(.L_x_19049) ;  /* 0x0000000400347947 */ /* 0x000fea0003800000 */
.L_x_19056:
        /* <DEDUP_REMOVED lines=10> */
.L_x_19069:
[----:B------:R-:W-:Y:S01]  /*6230*/  CS2R R6, SRZ ;  /* 0x0000000000067805 */ /* 0x000fe2000001ff00 */
[----:B------:R-:W0:Y:S04]  /*6240*/  I2F.F64 R4, R24 ;  /* 0x0000001800047312 */ /* 0x000e280000201c00 */
[----:B0-----:R4:W-:Y:S01]  /*6250*/  STG.E.128 desc[UR36][R8.64], R4 ;  /* 0x0000000408007986 */ /* 0x0019e2000c101d24 */
[----:B------:R-:W-:Y:S05]  /*6260*/  BRA `(.L_x_19049) ;  /* 0x0000000000fc7947 */ /* 0x000fea0003800000 */
.L_x_19068:
[----:B------:R-:W-:-:S13]  /*6270*/  ISETP.NE.AND P0, PT, R0, 0xf, PT ;  /* 0x0000000f0000780c */ /* 0x000fda0003f05270 */
[----:B------:R-:W-:Y:S05]  /*6280*/  @!P0 BRA `(.L_x_19070) ;  /* 0x0000000000e88947 */ /* 0x000fea0003800000 */
[----:B------:R-:W-:-:S13]  /*6290*/  ISETP.NE.AND P0, PT, R0, 0x17, PT ;  /* 0x000000170000780c */ /* 0x000fda0003f05270 */
[----:B------:R-:W-:Y:S05]  /*62a0*/  @!P0 BRA `(.L_x_19071) ;  /* 0x0000000000908947 */ /* 0x000fea0003800000 */
[----:B------:R-:W-:-:S13]  /*62b0*/  ISETP.NE.AND P0, PT, R0, 0x18, PT ;  /* 0x000000180000780c */ /* 0x000fda0003f05270 */
[----:B------:R-:W-:Y:S05]  /*62c0*/  @!P0 BRA `(.L_x_19072) ;  /* 0x0000000000448947 */ /* 0x000fea0003800000 */
.L_x_19048:
        /* <DEDUP_REMOVED lines=16> */
.L_x_19073:
[----:B------:R-:W-:Y:S05]  /*63d0*/  BRA `(.L_x_19049) ;  /* 0x0000000000a07947 */ /* 0x000fea0003800000 */
.L_x_19072:
        /* <DEDUP_REMOVED lines=13> */
.L_x_19075:
[----:B------:R-:W-:Y:S05]  /*64b0*/  BSYNC.RECONVERGENT B0 ;  /* 0x0000000000007941 */ /* 0x000fea0003800200 */
.L_x_19074:
[----:B------:R-:W-:-:S05]  /*64c0*/  LOP3.LUT R3, R0, 0x80, R3, 0xf8, !PT ;  /* 0x0000008000037812 */ /* 0x000fca00078ef803 */
[----:B------:R2:W-:Y:S01]  /*64d0*/  STG.E.U8 desc[UR36][R8.64], R3 ;  /* 0x0000000308007986 */ /* 0x0005e2000c101124 */
[----:B------:R-:W-:Y:S05]  /*64e0*/  BRA `(.L_x_19049) ;  /* 0x00000000005c7947 */ /* 0x000fea0003800000 */
.L_x_19071:
        /* <DEDUP_REMOVED lines=12> */
.L_x_19077:
[----:B------:R-:W-:Y:S01]  /*65b0*/  IMAD.MOV.U32 R0, RZ, RZ, 0x7f ;  /* 0x0000007fff007424 */ /* 0x000fe200078e00ff */
[----:B------:R-:W-:-:S04]  /*65c0*/  ISETP.GT.U32.AND P0, PT, R4, 0x7f800000, PT ;  /* 0x7f8000000400780c */ /* 0x000fc80003f04070 */
[----:B------:R-:W-:-:S09]  /*65d0*/  SEL R0, R0, 0x7c, P0 ;  /* 0x0000007c00007807 */ /* 0x000fd20000000000 */
.L_x_19078:
[----:B------:R-:W-:Y:S05]  /*65e0*/  BSYNC.RECONVERGENT B0 ;  /* 0x0000000000007941 */ /* 0x000fea0003800200 */
.L_x_19076:
[----:B------:R-:W-:-:S04]  /*65f0*/  SHF.R.U32.HI R3, RZ, 0x18, R3 ;  /* 0x00000018ff037819 */ /* 0x000fc80000011603 */
[----:B------:R-:W-:-:S05]  /*6600*/  LOP3.LUT R3, R0, 0x80, R3, 0xf8, !PT ;  /* 0x0000008000037812 */ /* 0x000fca00078ef803 */
[----:B------:R1:W-:Y:S01]  /*6610*/  STG.E.U8 desc[UR36][R8.64], R3 ;  /* 0x0000000308007986 */ /* 0x0003e2000c101124 */
[----:B------:R-:W-:Y:S05]  /*6620*/  BRA `(.L_x_19049) ;  /* 0x00000000000c7947 */ /* 0x000fea0003800000 */
.L_x_19070:
[----:B------:R-:W-:-:S04]  /*6630*/  I2FP.F32.S32 R0, R24 ;  /* 0x0000001800007245 */ /* 0x000fc80000201400 */
[----:B------:R-:W-:-:S05]  /*6640*/  F2FP.BF16.F32.PACK_AB R0, RZ, R0 ;  /* 0x00000000ff00723e */ /* 0x000fca00000010ff */
[----:B------:R0:W-:Y:S02]  /*6650*/  STG.E.U16 desc[UR36][R8.64], R0 ;  /* 0x0000000008007986 */ /* 0x0001e4000c101524 */
.L_x_19049:
[----:B------:R-:W-:-:S07]  /*6660*/  VIADD R17, R17, 0x80 ;  /* 0x0000008011117836 */ /* 0x000fce0000000000 */
.L_x_19008:
[----:B------:R-:W-:Y:S05]  /*6670*/  BSYNC.RECONVERGENT B7 ;  /* 0x0000000000077941 */ /* 0x000fea0003800200 */
.L_x_18969:
        /* <DEDUP_REMOVED lines=21> */
.L_x_19082:
[----:B------:R-:W-:Y:S01]  /*67d0*/  STG.E.U8 desc[UR36][R2.64], R22 ;  /* 0x0000001602007986 */ /* 0x000fe2000c101124 */
[----:B------:R-:W-:Y:S05]  /*67e0*/  EXIT ;  /* 0x000000000000794d */ /* 0x000fea0003800000 */
.L_x_19081:
        /* <DEDUP_REMOVED lines=9> */
.L_x_19085:
[----:B------:R-:W-:Y:S01]  /*6880*/  STG.E desc[UR36][R2.64], R22 ;  /* 0x0000001602007986 */ /* 0x000fe2000c101924 */
[----:B------:R-:W-:Y:S05]  /*6890*/  EXIT ;  /* 0x000000000000794d */ /* 0x000fea0003800000 */
.L_x_19084:
[----:B------:R-:W-:Y:S01]  /*68a0*/  STG.E.U16 desc[UR36][R2.64], R22 ;  /* 0x0000001602007986 */ /* 0x000fe2000c101524 */
[----:B------:R-:W-:Y:S05]  /*68b0*/  EXIT ;  /* 0x000000000000794d */ /* 0x000fea0003800000 */
.L_x_19080:
        /* <DEDUP_REMOVED lines=9> */
.L_x_19087:
[----:B------:R-:W-:-:S04]  /*6950*/  I2FP.F32.S32 R0, R22 ;  /* 0x0000001600007245 */ /* 0x000fc80000201400 */
[----:B------:R-:W-:-:S05]  /*6960*/  F2FP.F16.F32.PACK_AB R0, RZ, R0 ;  /* 0x00000000ff00723e */ /* 0x000fca00000000ff */
[----:B------:R-:W-:Y:S01]  /*6970*/  STG.E.U16 desc[UR36][R2.64], R0 ;  /* 0x0000000002007986 */ /* 0x000fe2000c101524 */
[----:B------:R-:W-:Y:S05]  /*6980*/  EXIT ;  /* 0x000000000000794d */ /* 0x000fea0003800000 */
.L_x_19086:
        /* <DEDUP_REMOVED lines=10> */
.L_x_19089:
[----:B------:R-:W-:-:S04]  /*6a30*/  I2FP.F32.S32 R22, R22 ;  /* 0x0000001600167245 */ /* 0x000fc80000201400 */
[----:B------:R-:W-:-:S04]  /*6a40*/  F2FP.F16.F32.PACK_AB R5, RZ, R22 ;  /* 0x00000016ff05723e */ /* 0x000fc800000000ff */
[----:B------:R-:W-:-:S05]  /*6a50*/  PRMT R5, R5, 0x5410, RZ ;  /* 0x0000541005057816 */ /* 0x000fca00000000ff */
[----:B------:R-:W-:Y:S01]  /*6a60*/  STG.E desc[UR36][R2.64], R5 ;  /* 0x0000000502007986 */ /* 0x000fe2000c101924 */
[----:B------:R-:W-:Y:S05]  /*6a70*/  EXIT ;  /* 0x000000000000794d */ /* 0x000fea0003800000 */
.L_x_19088:
[----:B------:R-:W0:Y:S02]  /*6a80*/  I2F.F64 R22, R22 ;  /* 0x0000001600167312 */ /* 0x000e240000201c00 */
[----:B0-----:R-:W-:Y:S01]  /*6a90*/  STG.E.64 desc[UR36][R2.64], R22 ;  /* 0x0000001602007986 */ /* 0x001fe2000c101b24 */
[----:B------:R-:W-:Y:S05]  /*6aa0*/  EXIT ;  /* 0x000000000000794d */ /* 0x000fea0003800000 */
.L_x_19079:
        /* <DEDUP_REMOVED lines=12> */
.L_x_19093:
        /* <DEDUP_REMOVED lines=18> */
.L_x_19096:
[----:B------:R-:W-:-:S04]  /*6c90*/  SHF.R.U32.HI R5, RZ, 0x18, R5 ;  /* 0x00000018ff057819 */ /* 0x000fc80000011605 */
[----:B------:R-:W-:-:S07]  /*6ca0*/  LOP3.LUT R0, R0, 0x80, R5, 0xf8, !PT ;  /* 0x0000008000007812 */ /* 0x000fce00078ef805 */
.L_x_19095:
[----:B------:R-:W-:Y:S05]  /*6cb0*/  BSYNC.RECONVERGENT B0 ;  /* 0x0000000000007941 */ /* 0x000fea0003800200 */
.L_x_19094:
[----:B------:R-:W-:Y:S01]  /*6cc0*/  STG.E.U8 desc[UR36][R2.64], R0 ;  /* 0x0000000002007986 */ /* 0x000fe2000c101124 */
[----:B------:R-:W-:Y:S05]  /*6cd0*/  EXIT ;  /* 0x000000000000794d */ /* 0x000fea0003800000 */
.L_x_19092:
        /* <DEDUP_REMOVED lines=18> */
.L_x_19099:
[----:B------:R-:W-:-:S04]  /*6e00*/  SHF.R.U32.HI R5, RZ, 0x18, R5 ;  /* 0x00000018ff057819 */ /* 0x000fc80000011605 */
[----:B------:R-:W-:-:S07]  /*6e10*/  LOP3.LUT R0, R0, 0x80, R5, 0xf8, !PT ;  /* 0x0000008000007812 */ /* 0x000fce00078ef805 */
.L_x_19098:
[----:B------:R-:W-:Y:S05]  /*6e20*/  BSYNC.RECONVERGENT B0 ;  /* 0x0000000000007941 */ /* 0x000fea0003800200 */
.L_x_19097:
[----:B------:R-:W-:Y:S01]  /*6e30*/  STG.E.U8 desc[UR36][R2.64], R0 ;  /* 0x0000000002007986 */ /* 0x000fe2000c101124 */
[----:B------:R-:W-:Y:S05]  /*6e40*/  EXIT ;  /* 0x000000000000794d */ /* 0x000fea0003800000 */
.L_x_19091:
        /* <DEDUP_REMOVED lines=22> */
.L_x_19101:
[----:B------:R-:W-:-:S05]  /*6fb0*/  SHF.R.S32.HI R23, RZ, 0x1f, R22 ;  /* 0x0000001fff177819 */ /* 0x000fca0000011416 */
[----:B------:R-:W-:Y:S01]  /*6fc0*/  STG.E.64 desc[UR36][R2.64], R22 ;  /* 0x0000001602007986 */ /* 0x000fe2000c101b24 */
[----:B------:R-:W-:Y:S05]  /*6fd0*/  EXIT ;  /* 0x000000000000794d */ /* 0x000fea0003800000 */
.L_x_19100:
[----:B------:R-:W-:Y:S01]  /*6fe0*/  STG.E desc[UR36][R2.64], R22 ;  /* 0x0000001602007986 */ /* 0x000fe2000c101924 */
[----:B------:R-:W-:Y:S05]  /*6ff0*/  EXIT ;  /* 0x000000000000794d */ /* 0x000fea0003800000 */
.L_x_19090:
        /* <DEDUP_REMOVED lines=10> */
.L_x_19103:
[----:B------:R-:W-:Y:S01]  /*70a0*/  CS2R R6, SRZ ;  /* 0x0000000000067805 */ /* 0x000fe2000001ff00 */
[----:B------:R-:W0:Y:S04]  /*70b0*/  I2F.F64 R4, R22 ;  /* 0x0000001600047312 */ /* 0x000e280000201c00 */
[----:B0-----:R-:W-:Y:S01]  /*70c0*/  STG.E.128 desc[UR36][R2.64], R4 ;  /* 0x0000000402007986 */ /* 0x001fe2000c101d24 */
[----:B------:R-:W-:Y:S05]  /*70d0*/  EXIT ;  /* 0x000000000000794d */ /* 0x000fea0003800000 */
.L_x_19102:
[----:B------:R-:W-:-:S13]  /*70e0*/  ISETP.NE.AND P0, PT, R0, 0xf, PT ;  /* 0x0000000f0000780c */ /* 0x000fda0003f05270 */
[----:B------:R-:W-:Y:S05]  /*70f0*/  @!P0 BRA `(.L_x_19104) ;  /* 0x0000000000e88947 */ /* 0x000fea0003800000 */
[----:B------:R-:W-:-:S13]  /*7100*/  ISETP.NE.AND P0, PT, R0, 0x17, PT ;  /* 0x000000170000780c */ /* 0x000fda0003f05270 */
[----:B------:R-:W-:Y:S05]  /*7110*/  @!P0 BRA `(.L_x_19105) ;  /* 0x0000000000908947 */ /* 0x000fea0003800000 */
[----:B------:R-:W-:-:S13]  /*7120*/  ISETP.NE.AND P0, PT, R0, 0x18, PT ;  /* 0x000000180000780c */ /* 0x000fda0003f05270 */
[----:B------:R-:W-:Y:S05]  /*7130*/  @!P0 BRA `(.L_x_19106) ;  /* 0x0000000000448947 */ /* 0x000fea0003800000 */
.L_x_19083:
        /* <DEDUP_REMOVED lines=16> */
.L_x_19107:
[----:B------:R-:W-:Y:S05]  /*7240*/  EXIT ;  /* 0x000000000000794d */ /* 0x000fea0003800000 */
.L_x_19106:
        /* <DEDUP_REMOVED lines=13> */
.L_x_19109:
[----:B------:R-:W-:Y:S05]  /*7320*/  BSYNC.RECONVERGENT B0 ;  /* 0x0000000000007941 */ /* 0x000fea0003800200 */
.L_x_19108:
[----:B------:R-:W-:-:S05]  /*7330*/  LOP3.LUT R5, R0, 0x80, R5, 0xf8, !PT ;  /* 0x0000008000057812 */ /* 0x000fca00078ef805 */
[----:B------:R-:W-:Y:S01]  /*7340*/  STG.E.U8 desc[UR36][R2.64], R5 ;  /* 0x0000000502007986 */ /* 0x000fe2000c101124 */
[----:B------:R-:W-:Y:S05]  /*7350*/  EXIT ;  /* 0x000000000000794d */ /* 0x000fea0003800000 */
.L_x_19105:
        /* <DEDUP_REMOVED lines=12> */
.L_x_19111:
[----:B------:R-:W-:Y:S01]  /*7420*/  IMAD.MOV.U32 R0, RZ, RZ, 0x7f ;  /* 0x0000007fff007424 */ /* 0x000fe200078e00ff */
[----:B------:R-:W-:-:S04]  /*7430*/  ISETP.GT.U32.AND P0, PT, R4, 0x7f800000, PT ;  /* 0x7f8000000400780c */ /* 0x000fc80003f04070 */
[----:B------:R-:W-:-:S09]  /*7440*/  SEL R0, R0, 0x7c, P0 ;  /* 0x0000007c00007807 */ /* 0x000fd20000000000 */
.L_x_19112:
[----:B------:R-:W-:Y:S05]  /*7450*/  BSYNC.RECONVERGENT B0 ;  /* 0x0000000000007941 */ /* 0x000fea0003800200 */
.L_x_19110:
[----:B------:R-:W-:-:S04]  /*7460*/  SHF.R.U32.HI R5, RZ, 0x18, R5 ;  /* 0x00000018ff057819 */ /* 0x000fc80000011605 */
[----:B------:R-:W-:-:S05]  /*7470*/  LOP3.LUT R5, R0, 0x80, R5, 0xf8, !PT ;  /* 0x0000008000057812 */ /* 0x000fca00078ef805 */
[----:B------:R-:W-:Y:S01]  /*7480*/  STG.E.U8 desc[UR36][R2.64], R5 ;  /* 0x0000000502007986 */ /* 0x000fe2000c101124 */
[----:B------:R-:W-:Y:S05]  /*7490*/  EXIT ;  /* 0x000000000000794d */ /* 0x000fea0003800000 */
.L_x_19104:
[----:B------:R-:W-:-:S04]  /*74a0*/  I2FP.F32.S32 R0, R22 ;  /* 0x0000001600007245 */ /* 0x000fc80000201400 */
[----:B------:R-:W-:-:S05]  /*74b0*/  F2FP.BF16.F32.PACK_AB R0, RZ, R0 ;  /* 0x00000000ff00723e */ /* 0x000fca00000010ff */
[----:B------:R-:W-:Y:S01]  /*74c0*/  STG.E.U16 desc[UR36][R2.64], R0 ;  /* 0x0000000002007986 */ /* 0x000fe2000c101524 */
[----:B------:R-:W-:Y:S05]  /*74d0*/  EXIT ;  /* 0x000000000000794d */ /* 0x000fea0003800000 */
.L_x_19113:
        /* <DEDUP_REMOVED lines=10> */
.L_x_35996:


//--------------------- .text._ZN2at6native18elementwise_kernelILi128ELi2EZNS0_22gpu_kernel_impl_nocastIZZZNS0_17clamp_kernel_cudaERNS_18TensorIteratorBaseERKN3c106ScalarES8_ENKUlvE_clEvENKUlvE1_clEvEUliE_EEvS4_RKT_EUliE_EEviT1_ --------------------------
	.section	.text._ZN2at6native18elementwise_kernelILi128ELi2EZNS0_22gpu_kernel_impl_nocastIZZZNS0_17clamp_kernel_cudaERNS_18TensorIteratorBaseERKN3c106ScalarES8_ENKUlvE_clEvENKUlvE1_clEvEUliE_EEvS4_RKT_EUliE_EEviT1_,"ax",@progbits
	.align	128
        .global         _ZN2at6native18elementwise_kernelILi128ELi2EZNS0_22gpu_kernel_impl_nocastIZZZNS0_17clamp_kernel_cudaERNS_18TensorIteratorBaseERKN3c106ScalarES8_ENKUlvE_clEvENKUlvE1_clEvEUliE_EEvS4_RKT_EUliE_EEviT1_
        .type           _ZN2at6native18elementwise_kernelILi128ELi2EZNS0_22gpu_kernel_impl_nocastIZZZNS0_17clamp_kernel_cudaERNS_18TensorIteratorBaseERKN3c106ScalarES8_ENKUlvE_clEvENKUlvE1_clEvEUliE_EEvS4_RKT_EUliE_EEviT1_,@function
        .size           _ZN2at6native18elementwise_kernelILi128ELi2EZNS0_22gpu_kernel_impl_nocastIZZZNS0_17clamp_kernel_cudaERNS_18TensorIteratorBaseERKN3c106ScalarES8_ENKUlvE_clEvENKUlvE1_clEvEUliE_EEvS4_RKT_EUliE_EEviT1_,(.L_x_35997 - _ZN2at6native18elementwise_kernelILi128ELi2EZNS0_22gpu_kernel_impl_nocastIZZZNS0_17clamp_kernel_cudaERNS_18TensorIteratorBaseERKN3c106ScalarES8_ENKUlvE_clEvENKUlvE1_clEvEUliE_EEvS4_RKT_EUliE_EEviT1_)
        .other          _ZN2at6native18elementwise_kernelILi128ELi2EZNS0_22gpu_kernel_impl_nocastIZZZNS0_17clamp_kernel_cudaERNS_18TensorIteratorBaseERKN3c106ScalarES8_ENKUlvE_clEvENKUlvE1_clEvEUliE_EEvS4_RKT_EUliE_EEviT1_,@"STO_CUDA_ENTRY STV_DEFAULT"
_ZN2at6native18elementwise_kernelILi128ELi2EZNS0_22gpu_kernel_impl_nocastIZZZNS0_17clamp_kernel_cudaERNS_18TensorIteratorBaseERKN3c106ScalarES8_ENKUlvE_clEvENKUlvE1_clEvEUliE_EEvS4_RKT_EUliE_EEviT1_:
.text._ZN2at6native18elementwise_kernelILi128ELi2EZNS0_22gpu_kernel_impl_nocastIZZZNS0_17clamp_kernel_cudaERNS_18TensorIteratorBaseERKN3c106ScalarES8_ENKUlvE_clEvENKUlvE1_clEvEUliE_EEvS4_RKT_EUliE_EEviT1_:
        /* <DEDUP_REMOVED lines=15> */
[----:B0-----:R-:W1:Y:S06]  /*00f0*/  LDG.E R4, desc[UR6][R4.64] ;  /* 0x0000000604047981 */ /* 0x001e6c000c1e1900 */
[----:B------:R-:W0:Y:S01]  /*0100*/  LDC.64 R6, c[0x0][0x580] ;  /* 0x00016000ff067b82 */ /* 0x000e220000000a00 */
[----:B------:R-:W-:Y:S02]  /*0110*/  IADD3 R3, PT, PT, R3, 0x80, RZ ;  /* 0x0000008003037810 */ /* 0x000fe40007ffe0ff */
[----:B-1----:R-:W-:-:S04]  /*0120*/  VIMNMX R0, PT, PT, R4, UR8, !PT ;  /* 0x0000000804007c48 */ /* 0x002fc8000ffe0100 */
[----:B------:R-:W-:-:S05]  /*0130*/  VIMNMX R9, PT, PT, R0, UR9, PT ;  /* 0x0000000900097c48 */ /* 0x000fca000bfe0100 */
[----:B0-----:R0:W-:Y:S02]  /*0140*/  STG.E desc[UR6][R6.64], R9 ;  /* 0x0000000906007986 */ /* 0x0011e4000c101906 */
.L_x_19116:
[----:B------:R-:W-:Y:S05]  /*0150*/  BSYNC.RECONVERGENT B0 ;  /* 0x0000000000007941 */ /* 0x000fea0003800200 */
.L_x_19115:
[----:B------:R-:W-:-:S13]  /*0160*/  ISETP.GE.AND P0, PT, R3, UR4, PT ;  /* 0x0000000403007c0c */ /* 0x000fda000bf06270 */
[----:B------:R-:W-:Y:S05]  /*0170*/  @P0 EXIT ;  /* 0x000000000000094d */ /* 0x000fea0003800000 */
[----:B------:R-:W1:Y:S01]  /*0180*/  LDC.64 R2, c[0x0][0x588] ;  /* 0x00016200ff027b82 */ /* 0x000e620000000a00 */
[----:B------:R-:W2:Y:S01]  /*0190*/  LDCU.64 UR4, c[0x0][0x590] ;  /* 0x0000b200ff0477ac */ /* 0x000ea20008000a00 */
[----:B-1----:R-:W2:Y:S06]  /*01a0*/  LDG.E R2, desc[UR6][R2.64] ;  /* 0x0000000602027981 */ /* 0x002eac000c1e1900 */
[----:B------:R-:W1:Y:S01]  /*01b0*/  LDC.64 R4, c[0x0][0x580] ;  /* 0x00016000ff047b82 */ /* 0x000e620000000a00 */
[----:B--2---:R-:W-:-:S04]  /*01c0*/  VIMNMX R0, PT, PT, R2, UR4, !PT ;  /* 0x0000000402007c48 */ /* 0x004fc8000ffe0100 */
[----:B0-----:R-:W-:-:S05]  /*01d0*/  VIMNMX R7, PT, PT, R0, UR5, PT ;  /* 0x0000000500077c48 */ /* 0x001fca000bfe0100 */
[----:B-1----:R-:W-:Y:S01]  /*01e0*/  STG.E desc[UR6][R4.64], R7 ;  /* 0x0000000704007986 */ /* 0x002fe2000c101906 */
[----:B------:R-:W-:Y:S05]  /*01f0*/  EXIT ;  /* 0x000000000000794d */ /* 0x000fea0003800000 */
.L_x_19114:
        /* <DEDUP_REMOVED lines=305> */
.L_x_19119:
[----:B------:R-:W0:Y:S02]  /*1510*/  LDCU.128 UR8, c[0x0][0x580] ;  /* 0x0000b000ff0877ac */ /* 0x000e240008000c00 */
[----:B0-----:R-:W-:-:S05]  /*1520*/  IADD3 R6, P0, PT, R4, UR10, RZ ;  /* 0x0000000a04067c10 */ /* 0x001fca000ff1e0ff */
[----:B------:R-:W-:Y:S01]  /*1530*/  IMAD.X R7, RZ, RZ, UR11, P0 ;  /* 0x0000000bff077e24 */ /* 0x000fe200080e06ff */
[----:B------:R-:W0:Y:S04]  /*1540*/  LDCU.64 UR10, c[0x0][0x590] ;  /* 0x0000b200ff0a77ac */ /* 0x000e280008000a00 */
[----:B------:R-:W0:Y:S01]  /*1550*/  LDG.E R6, desc[UR6][R6.64] ;  /* 0x0000000606067981 */ /* 0x000e22000c1e1900 */
[----:B------:R-:W-:Y:S02]  /*1560*/  IADD3 R4, P0, PT, R5, UR8, RZ ;  /* 0x0000000805047c10 */ /* 0x000fe4000ff1e0ff */
[----:B------:R-:W-:Y:S02]  /*1570*/  IADD3 R3, PT, PT, R3, 0x80, RZ ;  /* 0x0000008003037810 */ /* 0x000fe40007ffe0ff */
[----:B------:R-:W-:-:S02]  /*1580*/  IADD3.X R5, PT, PT, RZ, UR9, RZ, P0, !PT ;  /* 0x00000009ff057c10 */ /* 0x000fc400087fe4ff */
[----:B0-----:R-:W-:-:S04]  /*1590*/  VIMNMX R8, PT, PT, R6, UR10, !PT ;  /* 0x0000000a06087c48 */ /* 0x001fc8000ffe0100 */
[----:B------:R-:W-:-:S05]  /*15a0*/  VIMNMX R9, PT, PT, R8, UR11, PT ;  /* 0x0000000b08097c48 */ /* 0x000fca000bfe0100 */
[----:B------:R0:W-:Y:S02]  /*15b0*/  STG.E desc[UR6][R4.64], R9 ;  /* 0x0000000904007986 */ /* 0x0001e4000c101906 */
.L_x_19118:
[----:B------:R-:W-:Y:S05]  /*15c0*/  BSYNC.RECONVERGENT B0 ;  /* 0x0000000000007941 */ /* 0x000fea0003800200 */
.L_x_19117:
        /* <DEDUP_REMOVED lines=300> */
.L_x_19120:
[----:B------:R-:W0:Y:S01]  /*2890*/  LDCU.128 UR8, c[0x0][0x580] ;  /* 0x0000b000ff0877ac */ /* 0x000e220008000c00 */
[----:B------:R-:W1:Y:S01]  /*28a0*/  LDCU.64 UR4, c[0x0][0x590] ;  /* 0x0000b200ff0477ac */ /* 0x000e620008000a00 */
[----:B0-----:R-:W-:-:S04]  /*28b0*/  IADD3 R4, P0, PT, R2, UR10, RZ ;  /* 0x0000000a02047c10 */ /* 0x001fc8000ff1e0ff */
[----:B------:R-:W-:-:S05]  /*28c0*/  IADD3.X R5, PT, PT, RZ, UR11, RZ, P0, !PT ;  /* 0x0000000bff057c10 */ /* 0x000fca00087fe4ff */
[----:B------:R-:W1:Y:S01]  /*28d0*/  LDG.E R4, desc[UR6][R4.64] ;  /* 0x0000000604047981 */ /* 0x000e62000c1e1900 */
[----:B------:R-:W-:-:S04]  /*28e0*/  IADD3 R2, P0, PT, R3, UR8, RZ ;  /* 0x0000000803027c10 */ /* 0x000fc8000ff1e0ff */
[----:B------:R-:W-:Y:S02]  /*28f0*/  IADD3.X R3, PT, PT, RZ, UR9, RZ, P0, !PT ;  /* 0x00000009ff037c10 */ /* 0x000fe400087fe4ff */
[----:B-1----:R-:W-:-:S04]  /*2900*/  VIMNMX R0, PT, PT, R4, UR4, !PT ;  /* 0x0000000404007c48 */ /* 0x002fc8000ffe0100 */
[----:B------:R-:W-:-:S05]  /*2910*/  VIMNMX R7, PT, PT, R0, UR5, PT ;  /* 0x0000000500077c48 */ /* 0x000fca000bfe0100 */
[----:B------:R-:W-:Y:S01]  /*2920*/  STG.E desc[UR6][R2.64], R7 ;  /* 0x0000000702007986 */ /* 0x000fe2000c101906 */
[----:B------:R-:W-:Y:S05]  /*2930*/  EXIT ;  /* 0x000000000000794d */ /* 0x000fea0003800000 */
.L_x_19121:
        /* <DEDUP_REMOVED lines=12> */
.L_x_35997:


//--------------------- .text._ZN2at6native27unrolled_elementwise_kernelIZZZNS0_17clamp_kernel_cudaERNS_18TensorIteratorBaseERKN3c106ScalarES7_ENKUlvE_clEvENKUlvE1_clEvEUliE_St5arrayIPcLm2EELi4E23TrivialOffsetCalculatorILi1EjESF_NS0_6memory15LoadWithoutCastENSG_16StoreWithoutCastEEEviT_T0_T2_T3_T4_T5_ --------------------------
	.section	.text._ZN2at6native27unrolled_elementwise_kernelIZZZNS0_17clamp_kernel_cudaERNS_18TensorIteratorBaseERKN3c106ScalarES7_ENKUlvE_clEvENKUlvE1_clEvEUliE_St5arrayIPcLm2EELi4E23TrivialOffsetCalculatorILi1EjESF_NS0_6memory15LoadWithoutCastENSG_16StoreWithoutCastEEEviT_T0_T2_T3_T4_T5_,"ax",@progbits
	.align	128
        .global         _ZN2at6native27unrolled_elementwise_kernelIZZZNS0_17clamp_kernel_cudaERNS_18TensorIteratorBaseERKN3c106ScalarES7_ENKUlvE_clEvENKUlvE1_clEvEUliE_St5arrayIPcLm2EELi4E23TrivialOffsetCalculatorILi1EjESF_NS0_6memory15LoadWithoutCastENSG_16StoreWithoutCastEEEviT_T0_T2_T3_T4_T5_
        .type           _ZN2at6native27unrolled_elementwise_kernelIZZZNS0_17clamp_kernel_cudaERNS_18TensorIteratorBaseERKN3c106ScalarES7_ENKUlvE_clEvENKUlvE1_clEvEUliE_St5arrayIPcLm2EELi4E23TrivialOffsetCalculatorILi1EjESF_NS0_6memory15LoadWithoutCastENSG_16StoreWithoutCastEEEviT_T0_T2_T3_T4_T5_,@function
        .size           _ZN2at6native27unrolled_elementwise_kernelIZZZNS0_17clamp_kernel_cudaERNS_18TensorIteratorBaseERKN3c106ScalarES7_ENKUlvE_clEvENKUlvE1_clEvEUliE_St5arrayIPcLm2EELi4E23TrivialOffsetCalculatorILi1EjESF_NS0_6memory15LoadWithoutCastENSG_16StoreWithoutCastEEEviT_T0_T2_T3_T4_T5_,(.L_x_35998 - _ZN2at6native27unrolled_elementwise_kernelIZZZNS0_17clamp_kernel_cudaERNS_18TensorIteratorBaseERKN3c106ScalarES7_ENKUlvE_clEvENKUlvE1_clEvEUliE_St5arrayIPcLm2EELi4E23TrivialOffsetCalculatorILi1EjESF_NS0_6memory15LoadWithoutCastENSG_16StoreWithoutCastEEEviT_T0_T2_T3_T4_T5_)
        .other          _ZN2at6native27unrolled_elementwise_kernelIZZZNS0_17clamp_kernel_cudaERNS_18TensorIteratorBaseERKN3c106ScalarES7_ENKUlvE_clEvENKUlvE1_clEvEUliE_St5arrayIPcLm2EELi4E23TrivialOffsetCalculatorILi1EjESF_NS0_6memory15LoadWithoutCastENSG_16StoreWithoutCastEEEviT_T0_T2_T3_T4_T5_,@"STO_CUDA_ENTRY STV_DEFAULT"
_ZN2at6native27unrolled_elementwise_kernelIZZZNS0_17clamp_kernel_cudaERNS_18TensorIteratorBaseERKN3c106ScalarES7_ENKUlvE_clEvENKUlvE1_clEvEUliE_St5arrayIPcLm2EELi4E23TrivialOffsetCalculatorILi1EjESF_NS0_6memory15LoadWithoutCastENSG_16StoreWithoutCastEEEviT_T0_T2_T3_T4_T5_:
.text._ZN2at6native27unrolled_elementwise_kernelIZZZNS0_17clamp_kernel_cudaERNS_18TensorIteratorBaseERKN3c106ScalarES7_ENKUlvE_clEvENKUlvE1_clEvEUliE_St5arrayIPcLm2EELi4E23TrivialOffsetCalculatorILi1EjESF_NS0_6memory15LoadWithoutCastENSG_16StoreWithoutCastEEEviT_T0_T2_T3_T4_T5_:
[----:B------:R-:W-:Y:S01]  /*0000*/  LDC R1, c[0x0][0x37c] ;  /* 0x0000df00ff017b82 */ /* 0x000fe20000000800 */
[----:B------:R-:W0:Y:S07]  /*0010*/  S2R R0, SR_CTAID.X ;  /* 0x0000000000007919 */ /* 0x000e2e0000002500 */
[----:B------:R-:W0:Y:S01]  /*0020*/  LDC R3, c[0x0][0x380] ;  /* 0x0000e000ff037b82 */ /* 0x000e220000000800 */
[----:B------:R-:W1:Y:S01]  /*0030*/  LDCU.64 UR4, c[0x0][0x358] ;  /* 0x00006b00ff0477ac */ /* 0x000e620008000a00 */
        /* <DEDUP_REMOVED lines=10> */
[----:B------:R-:W-:Y:S01]  /*00e0*/  @!P1 IADD3 R13, PT, PT, R13, 0x80, RZ ;  /* 0x000000800d0d9810 */ /* 0x000fe20007ffe0ff */
[----:B------:R-:W2:Y:S03]  /*00f0*/  @!P1 LDC.64 R8, c[0x0][0x3a0] ;  /* 0x0000e800ff089b82 */ /* 0x000ea60000000a00 */
[----:B------:R-:W-:Y:S01]  /*0100*/  ISETP.GE.AND P3, PT, R13, R2, PT ;  /* 0x000000020d00720c */ /* 0x000fe20003f66270 */
[----:B0-----:R-:W-:Y:S01]  /*0110*/  @!P0 IMAD.WIDE.U32 R4, R15, 0x4, R4 ;  /* 0x000000040f048825 */ /* 0x001fe200078e0004 */
[----:B------:R-:W-:-:S11]  /*0120*/  CS2R R14, SRZ ;  /* 0x00000000000e7805 */ /* 0x000fd6000001ff00 */
[----:B------:R-:W-:Y:S01]  /*0130*/  @!P3 IMAD R19, R0, 0x200, R13 ;  /* 0x000002000013b824 */ /* 0x000fe200078e020d */
[----:B------:R-:W0:Y:S01]  /*0140*/  @!P3 LDC.64 R10, c[0x0][0x3a0] ;  /* 0x0000e800ff0abb82 */ /* 0x000e220000000a00 */
[----:B------:R-:W-:-:S05]  /*0150*/  @!P3 VIADD R13, R13, 0x80 ;  /* 0x000000800d0db836 */ /* 0x000fca0000000000 */
[----:B------:R-:W-:Y:S01]  /*0160*/  ISETP.GE.AND P2, PT, R13, R2, PT ;  /* 0x000000020d00720c */ /* 0x000fe20003f46270 */
[----:B--2---:R-:W-:-:S12]  /*0170*/  @!P1 IMAD.WIDE.U32 R8, R17, 0x4, R8 ;  /* 0x0000000411089825 */ /* 0x004fd800078e0008 */
[----:B------:R-:W2:Y:S01]  /*0180*/  @!P2 LDC.64 R6, c[0x0][0x3a0] ;  /* 0x0000e800ff06ab82 */ /* 0x000ea20000000a00 */
[----:B------:R-:W-:Y:S01]  /*0190*/  @!P2 LEA R13, R0, R13, 0x9 ;  /* 0x0000000d000da211 */ /* 0x000fe200078e48ff */
[----:B0-----:R-:W-:-:S05]  /*01a0*/  @!P3 IMAD.WIDE.U32 R10, R19, 0x4, R10 ;  /* 0x00000004130ab825 */ /* 0x001fca00078e000a */
[----:B-1----:R-:W3:Y:S01]  /*01b0*/  @!P3 LDG.E R14, desc[UR4][R10.64] ;  /* 0x000000040a0eb981 */ /* 0x002ee2000c1e1900 */
[----:B--2---:R-:W-:Y:S01]  /*01c0*/  @!P2 IMAD.WIDE.U32 R6, R13, 0x4, R6 ;  /* 0x000000040d06a825 */ /* 0x004fe200078e0006 */
[----:B------:R-:W-:-:S04]  /*01d0*/  CS2R R12, SRZ ;  /* 0x00000000000c7805 */ /* 0x000fc8000001ff00 */
[----:B------:R-:W2:Y:S04]  /*01e0*/  @!P2 LDG.E R15, desc[UR4][R6.64] ;  /* 0x00000004060fa981 */ /* 0x000ea8000c1e1900 */
[----:B------:R-:W4:Y:S04]  /*01f0*/  @!P0 LDG.E R12, desc[UR4][R4.64] ;  /* 0x00000004040c8981 */ /* 0x000f28000c1e1900 */
[----:B------:R0:W5:Y:S01]  /*0200*/  @!P1 LDG.E R13, desc[UR4][R8.64] ;  /* 0x00000004080d9981 */ /* 0x000162000c1e1900 */
[----:B------:R-:W-:Y:S01]  /*0210*/  ISETP.GE.AND P0, PT, R3, R2, PT ;  /* 0x000000020300720c */ /* 0x000fe20003f06270 */
[----:B------:R-:W-:Y:S04]  /*0220*/  BSSY.RECONVERGENT B0, `(.L_x_19122) ;  /* 0x000001f000007945 */ /* 0x000fe80003800200 */
[----:B------:R-:W-:Y:S01]  /*0230*/  BSSY.RELIABLE B1, `(.L_x_19123) ;  /* 0x0000017000017945 */ /* 0x000fe20003800100 */
[----:B---3--:R-:W-:-:S04]  /*0240*/  VIMNMX R14, PT, PT, R14, UR6, !PT ;  /* 0x000000060e0e7c48 */ /* 0x008fc8000ffe0100 */
[----:B0-----:R-:W-:Y:S02]  /*0250*/  VIMNMX R9, PT, PT, R14, UR7, PT ;  /* 0x000000070e097c48 */ /* 0x001fe4000bfe0100 */
[----:B--2---:R-:W-:Y:S02]  /*0260*/  VIMNMX R15, PT, PT, R15, UR6, !PT ;  /* 0x000000060f0f7c48 */ /* 0x004fe4000ffe0100 */
[----:B----4-:R-:W-:Y:S02]  /*0270*/  VIMNMX R12, PT, PT, R12, UR6, !PT ;  /* 0x000000060c0c7c48 */ /* 0x010fe4000ffe0100 */
[----:B-----5:R-:W-:Y:S02]  /*0280*/  VIMNMX R13, PT, PT, R13, UR6, !PT ;  /* 0x000000060d0d7c48 */ /* 0x020fe4000ffe0100 */
[----:B------:R-:W-:Y:S02]  /*0290*/  VIMNMX R17, PT, PT, R12, UR7, PT ;  /* 0x000000070c117c48 */ /* 0x000fe4000bfe0100 */
[----:B------:R-:W-:-:S02]  /*02a0*/  VIMNMX R13, PT, PT, R13, UR7, PT ;  /* 0x000000070d0d7c48 */ /* 0x000fc4000bfe0100 */
[----:B------:R-:W-:Y:S01]  /*02b0*/  VIMNMX R15, PT, PT, R15, UR7, PT ;  /* 0x000000070f0f7c48 */ /* 0x000fe2000bfe0100 */
[----:B------:R-:W-:Y:S06]  /*02c0*/  @P0 BRA `(.L_x_19124) ;  /* 0x0000000000340947 */ /* 0x000fec0003800000 */
[----:B------:R-:W0:Y:S01]  /*02d0*/  LDC.64 R4, c[0x0][0x398] ;  /* 0x0000e600ff047b82 */ /* 0x000e220000000a00 */
[----:B------:R-:W-:Y:S02]  /*02e0*/  IMAD R7, R0, 0x200, R3 ;  /* 0x0000020000077824 */ /* 0x000fe400078e0203 */
        /* <DEDUP_REMOVED lines=11> */
.L_x_19124:
[----:B------:R-:W-:Y:S05]  /*03a0*/  BSYNC.RELIABLE B1 ;  /* 0x0000000000017941 */ /* 0x000fea0003800100 */
.L_x_19123:
[----:B------:R-:W-:-:S13]  /*03b0*/  ISETP.GE.AND P0, PT, R3, R2, PT ;  /* 0x000000020300720c */ /* 0x000fda0003f06270 */
[----:B0-----:R-:W0:Y:S01]  /*03c0*/  @!P0 LDC.64 R4, c[0x0][0x398] ;  /* 0x0000e600ff048b82 */ /* 0x001e220000000a00 */
[----:B------:R-:W-:Y:S01]  /*03d0*/  @!P0 IMAD R7, R0, 0x200, R3 ;  /* 0x0000020000078824 */ /* 0x000fe200078e0203 */
[----:B------:R-:W-:-:S03]  /*03e0*/  @!P0 IADD3 R3, PT, PT, R3, 0x80, RZ ;  /* 0x0000008003038810 */ /* 0x000fc60007ffe0ff */
[----:B0-----:R-:W-:-:S05]  /*03f0*/  @!P0 IMAD.WIDE.U32 R4, R7, 0x4, R4 ;  /* 0x0000000407048825 */ /* 0x001fca00078e0004 */
[----:B------:R1:W-:Y:S02]  /*0400*/  @!P0 STG.E desc[UR4][R4.64], R9 ;  /* 0x0000000904008986 */ /* 0x0003e4000c101904 */
.L_x_19125:
[----:B------:R-:W-:Y:S05]  /*0410*/  BSYNC.RECONVERGENT B0 ;  /* 0x0000000000007941 */ /* 0x000fea0003800200 */
.L_x_19122:
[----:B------:R-:W-:Y:S05]  /*0420*/  WARPSYNC.ALL ;  /* 0x0000000000007948 */ /* 0x000fea0003800000 */
[----:B------:R-:W-:-:S13]  /*0430*/  ISETP.GE.AND P0, PT, R3, R2, PT ;  /* 0x000000020300720c */ /* 0x000fda0003f06270 */
[----:B------:R-:W-:Y:S05]  /*0440*/  @P0 EXIT ;  /* 0x000000000000094d */ /* 0x000fea0003800000 */
[----:B01----:R-:W0:Y:S01]  /*0450*/  LDC.64 R4, c[0x0][0x398] ;  /* 0x0000e600ff047b82 */ /* 0x003e220000000a00 */
[----:B------:R-:W-:-:S04]  /*0460*/  IMAD R3, R0, 0x200, R3 ;  /* 0x0000020000037824 */ /* 0x000fc800078e0203 */
[----:B0-----:R-:W-:-:S05]  /*0470*/  IMAD.WIDE.U32 R2, R3, 0x4, R4 ;  /* 0x0000000403027825 */ /* 0x001fca00078e0004 */
[----:B------:R-:W-:Y:S01]  /*0480*/  STG.E desc[UR4][R2.64], R15 ;  /* 0x0000000f02007986 */ /* 0x000fe2000c101904 */
[----:B------:R-:W-:Y:S05]  /*0490*/  EXIT ;  /* 0x000000000000794d */ /* 0x000fea0003800000 */
.L_x_19126:
        /* <DEDUP_REMOVED lines=14> */
.L_x_35998:


//--------------------- .text._ZN2at6native29vectorized_elementwise_kernelILi2EZZZNS0_17clamp_kernel_cudaERNS_18TensorIteratorBaseERKN3c106ScalarES7_ENKUlvE_clEvENKUlvE1_clEvEUliE_St5arrayIPcLm2EEEEviT0_T1_ --------------------------
	.section	.text._ZN2at6native29vectorized_elementwise_kernelILi2EZZZNS0_17clamp_kernel_cudaERNS_18TensorIteratorBaseERKN3c106ScalarES7_ENKUlvE_clEvENKUlvE1_clEvEUliE_St5arrayIPcLm2EEEEviT0_T1_,"ax",@progbits
	.align	128
        .global         _ZN2at6native29vectorized_elementwise_kernelILi2EZZZNS0_17clamp_kernel_cudaERNS_18TensorIteratorBaseERKN3c106ScalarES7_ENKUlvE_clEvENKUlvE1_clEvEUliE_St5arrayIPcLm2EEEEviT0_T1_
        .type           _ZN2at6native29vectorized_elementwise_kernelILi2EZZZNS0_17clamp_kernel_cudaERNS_18TensorIteratorBaseERKN3c106ScalarES7_ENKUlvE_clEvENKUlvE1_clEvEUliE_St5arrayIPcLm2EEEEviT0_T1_,@function
        .size           _ZN2at6native29vectorized_elementwise_kernelILi2EZZZNS0_17clamp_kernel_cudaERNS_18TensorIteratorBaseERKN3c106ScalarES7_ENKUlvE_clEvENKUlvE1_clEvEUliE_St5arrayIPcLm2EEEEviT0_T1_,(.L_x_35999 - _ZN2at6native29vectorized_elementwise_kernelILi2EZZZNS0_17clamp_kernel_cudaERNS_18TensorIteratorBaseERKN3c106ScalarES7_ENKUlvE_clEvENKUlvE1_clEvEUliE_St5arrayIPcLm2EEEEviT0_T1_)
        .other          _ZN2at6native29vectorized_elementwise_kernelILi2EZZZNS0_17clamp_kernel_cudaERNS_18TensorIteratorBaseERKN3c106ScalarES7_ENKUlvE_clEvENKUlvE1_clEvEUliE_St5arrayIPcLm2EEEEviT0_T1_,@"STO_CUDA_ENTRY STV_DEFAULT"
_ZN2at6native29vectorized_elementwise_kernelILi2EZZZNS0_17clamp_kernel_cudaERNS_18TensorIteratorBaseERKN3c106ScalarES7_ENKUlvE_clEvENKUlvE1_clEvEUliE_St5arrayIPcLm2EEEEviT0_T1_:
.text._ZN2at6native29vectorized_elementwise_kernelILi2EZZZNS0_17clamp_kernel_cudaERNS_18TensorIteratorBaseERKN3c106ScalarES7_ENKUlvE_clEvENKUlvE1_clEvEUliE_St5arrayIPcLm2EEEEviT0_T1_:
        /* <DEDUP_REMOVED lines=22> */
[----:B------:R0:W1:Y:S07]  /*0160*/  @!P6 LDG.E R18, desc[UR4][R2.64] ;  /* 0x000000040212e981 */ /* 0x00006e000c1e1900 */
[----:B------:R-:W-:Y:S01]  /*0170*/  @!P4 IMAD.IADD R29, R0, 0x1, R25 ;  /* 0x00000001001dc824 */ /* 0x000fe200078e0219 */
[----:B------:R-:W-:Y:S01]  /*0180*/  @!P4 IADD3 R25, PT, PT, R25, 0x80, RZ ;  /* 0x000000801919c810 */ /* 0x000fe20007ffe0ff */
[----:B------:R-:W3:Y:S03]  /*0190*/  @!P4 LDC.64 R14, c[0x0][0x3a0] ;  /* 0x0000e800ff0ecb82 */ /* 0x000ee60000000a00 */
[----:B------:R-:W-:-:S13]  /*01a0*/  ISETP.GE.U32.AND P3, PT, R25, R16, PT ;  /* 0x000000101900720c */ /* 0x000fda0003f66070 */
[----:B------:R-:W-:Y:S01]  /*01b0*/  @!P3 IMAD.IADD R27, R0, 0x1, R25 ;  /* 0x00000001001bb824 */ /* 0x000fe200078e0219 */
[----:B------:R-:W4:Y:S01]  /*01c0*/  @!P3 LDC.64 R10, c[0x0][0x3a0] ;  /* 0x0000e800ff0abb82 */ /* 0x000f220000000a00 */
[----:B------:R-:W-:-:S05]  /*01d0*/  @!P3 VIADD R25, R25, 0x80 ;  /* 0x000000801919b836 */ /* 0x000fca0000000000 */
[----:B------:R-:W-:-:S13]  /*01e0*/  ISETP.GE.U32.AND P2, PT, R25, R16, PT ;  /* 0x000000101900720c */ /* 0x000fda0003f46070 */
[----:B------:R-:W-:Y:S01]  /*01f0*/  @!P2 IMAD.IADD R23, R0, 0x1, R25 ;  /* 0x000000010017a824 */ /* 0x000fe200078e0219 */
[----:B0-----:R-:W0:Y:S01]  /*0200*/  @!P2 LDC.64 R2, c[0x0][0x3a0] ;  /* 0x0000e800ff02ab82 */ /* 0x001e220000000a00 */
[----:B------:R-:W-:-:S05]  /*0210*/  @!P2 VIADD R25, R25, 0x80 ;  /* 0x000000801919a836 */ /* 0x000fca0000000000 */
[----:B------:R-:W-:-:S13]  /*0220*/  ISETP.GE.U32.AND P1, PT, R25, R16, PT ;  /* 0x000000101900720c */ /* 0x000fda0003f26070 */
[----:B------:R-:W-:Y:S01]  /*0230*/  @!P1 IMAD.IADD R21, R0, 0x1, R25 ;  /* 0x0000000100159824 */ /* 0x000fe200078e0219 */
[----:B------:R-:W-:Y:S01]  /*0240*/  @!P1 IADD3 R25, PT, PT, R25, 0x80, RZ ;  /* 0x0000008019199810 */ /* 0x000fe20007ffe0ff */
[----:B------:R-:W5:Y:S03]  /*0250*/  @!P1 LDC.64 R4, c[0x0][0x3a0] ;  /* 0x0000e800ff049b82 */ /* 0x000f660000000a00 */
[----:B------:R-:W-:-:S13]  /*0260*/  ISETP.GE.U32.AND P0, PT, R25, R16, PT ;  /* 0x000000101900720c */ /* 0x000fda0003f06070 */
[----:B------:R-:W-:Y:S01]  /*0270*/  @!P0 IMAD.IADD R19, R0, 0x1, R25 ;  /* 0x0000000100138824 */ /* 0x000fe200078e0219 */
[----:B------:R-:W3:Y:S01]  /*0280*/  @!P0 LDC.64 R6, c[0x0][0x3a0] ;  /* 0x0000e800ff068b82 */ /* 0x000ee20000000a00 */
[----:B------:R-:W-:-:S05]  /*0290*/  @!P0 VIADD R25, R25, 0x80 ;  /* 0x0000008019198836 */ /* 0x000fca0000000000 */
[----:B------:R-:W-:-:S13]  /*02a0*/  ISETP.GE.U32.AND P6, PT, R25, R16, PT ;  /* 0x000000101900720c */ /* 0x000fda0003fc6070 */
[----:B------:R-:W4:Y:S01]  /*02b0*/  @!P6 LDC.64 R8, c[0x0][0x3a0] ;  /* 0x0000e800ff08eb82 */ /* 0x000f220000000a00 */
[----:B------:R-:W-:Y:S02]  /*02c0*/  IMAD.MOV.U32 R22, RZ, RZ, RZ ;  /* 0x000000ffff167224 */ /* 0x000fe400078e00ff */
[----:B--2---:R-:W-:-:S04]  /*02d0*/  @!P5 IMAD.WIDE.U32 R12, R20, 0x4, R12 ;  /* 0x00000004140cd825 */ /* 0x004fc800078e000c */
[----:B------:R-:W-:Y:S02]  /*02e0*/  HFMA2 R20, -RZ, RZ, 0, 0 ;  /* 0x00000000ff147431 */ /* 0x000fe400000001ff */
[----:B------:R-:W-:Y:S01]  /*02f0*/  @!P6 IMAD.IADD R25, R0, 0x1, R25 ;  /* 0x000000010019e824 */ /* 0x000fe200078e0219 */
[----:B------:R2:W4:Y:S01]  /*0300*/  @!P5 LDG.E R22, desc[UR4][R12.64] ;  /* 0x000000040c16d981 */ /* 0x000522000c1e1900 */
[----:B0-----:R-:W-:-:S04]  /*0310*/  @!P2 IMAD.WIDE.U32 R2, R23, 0x4, R2 ;  /* 0x000000041702a825 */ /* 0x001fc800078e0002 */
[----:B-----5:R-:W-:-:S04]  /*0320*/  @!P1 IMAD.WIDE.U32 R4, R21, 0x4, R4 ;  /* 0x0000000415049825 */ /* 0x020fc800078e0004 */
[----:B---3--:R-:W-:Y:S01]  /*0330*/  @!P0 IMAD.WIDE.U32 R6, R19, 0x4, R6 ;  /* 0x0000000413068825 */ /* 0x008fe200078e0006 */
[----:B--2---:R-:W-:-:S03]  /*0340*/  MOV R12, RZ ;  /* 0x000000ff000c7202 */ /* 0x004fc60000000f00 */
[----:B------:R-:W-:Y:S02]  /*0350*/  IMAD.MOV.U32 R24, RZ, RZ, RZ ;  /* 0x000000ffff187224 */ /* 0x000fe400078e00ff */
[----:B------:R-:W-:Y:S02]  /*0360*/  IMAD.MOV.U32 R19, RZ, RZ, RZ ;  /* 0x000000ffff137224 */ /* 0x000fe400078e00ff */
[----:B------:R-:W-:Y:S02]  /*0370*/  IMAD.MOV.U32 R21, RZ, RZ, RZ ;  /* 0x000000ffff157224 */ /* 0x000fe400078e00ff */
[----:B------:R-:W-:Y:S02]  /*0380*/  IMAD.MOV.U32 R23, RZ, RZ, RZ ;  /* 0x000000ffff177224 */ /* 0x000fe400078e00ff */
[----:B------:R-:W-:Y:S01]  /*0390*/  @!P4 IMAD.WIDE.U32 R14, R29, 0x4, R14 ;  /* 0x000000041d0ec825 */ /* 0x000fe200078e000e */
[----:B------:R-:W2:Y:S03]  /*03a0*/  @!P2 LDG.E R19, desc[UR4][R2.64] ;  /* 0x000000040213a981 */ /* 0x000ea6000c1e1900 */
[----:B----4-:R-:W-:Y:S01]  /*03b0*/  @!P3 IMAD.WIDE.U32 R10, R27, 0x4, R10 ;  /* 0x000000041b0ab825 */ /* 0x010fe200078e000a */
[----:B------:R-:W3:Y:S03]  /*03c0*/  @!P4 LDG.E R20, desc[UR4][R14.64] ;  /* 0x000000040e14c981 */ /* 0x000ee6000c1e1900 */
[----:B------:R-:W-:Y:S01]  /*03d0*/  @!P6 IMAD.WIDE.U32 R8, R25, 0x4, R8 ;  /* 0x000000041908e825 */ /* 0x000fe200078e0008 */
[----:B------:R0:W4:Y:S04]  /*03e0*/  @!P3 LDG.E R24, desc[UR4][R10.64] ;  /* 0x000000040a18b981 */ /* 0x000128000c1e1900 */
[----:B------:R2:W5:Y:S04]  /*03f0*/  @!P1 LDG.E R21, desc[UR4][R4.64] ;  /* 0x0000000404159981 */ /* 0x000568000c1e1900 */
[----:B------:R-:W5:Y:S04]  /*0400*/  @!P0 LDG.E R23, desc[UR4][R6.64] ;  /* 0x0000000406178981 */ /* 0x000f68000c1e1900 */
[----:B------:R-:W5:Y:S01]  /*0410*/  @!P6 LDG.E R12, desc[UR4][R8.64] ;  /* 0x00000004080ce981 */ /* 0x000f62000c1e1900 */
[----:B------:R-:W-:Y:S01]  /*0420*/  ISETP.GE.U32.AND P0, PT, R17, R16, PT ;  /* 0x000000101100720c */ /* 0x000fe20003f06070 */
[----:B------:R-:W-:Y:S04]  /*0430*/  BSSY.RECONVERGENT B0, `(.L_x_19128) ;  /* 0x0000043000007945 */ /* 0x000fe80003800200 */
[----:B------:R-:W-:Y:S01]  /*0440*/  BSSY.RELIABLE B1, `(.L_x_19129) ;  /* 0x000003b000017945 */ /* 0x000fe20003800100 */
[----:B-1----:R-:W-:-:S04]  /*0450*/  VIMNMX R18, PT, PT, R18, UR6, !PT ;  /* 0x0000000612127c48 */ /* 0x002fc8000ffe0100 */
[----:B------:R-:W-:Y:S02]  /*0460*/  VIMNMX R13, PT, PT, R18, UR7, PT ;  /* 0x00000007120d7c48 */ /* 0x000fe4000bfe0100 */
[----:B0-----:R-:W-:-:S04]  /*0470*/  VIMNMX R11, PT, PT, R22, UR6, !PT ;  /* 0x00000006160b7c48 */ /* 0x001fc8000ffe0100 */
[----:B------:R-:W-:Y:S02]  /*0480*/  VIMNMX R11, PT, PT, R11, UR7, PT ;  /* 0x000000070b0b7c48 */ /* 0x000fe4000bfe0100 */
[----:B--2---:R-:W-:Y:S02]  /*0490*/  VIMNMX R5, PT, PT, R19, UR6, !PT ;  /* 0x0000000613057c48 */ /* 0x004fe4000ffe0100 */
[----:B---3--:R-:W-:Y:S02]  /*04a0*/  VIMNMX R10, PT, PT, R20, UR6, !PT ;  /* 0x00000006140a7c48 */ /* 0x008fe4000ffe0100 */
[----:B----4-:R-:W-:Y:S02]  /*04b0*/  VIMNMX R24, PT, PT, R24, UR6, !PT ;  /* 0x0000000618187c48 */ /* 0x010fe4000ffe0100 */
[----:B-----5:R-:W-:Y:S02]  /*04c0*/  VIMNMX R3, PT, PT, R21, UR6, !PT ;  /* 0x0000000615037c48 */ /* 0x020fe4000ffe0100 */
[----:B------:R-:W-:-:S02]  /*04d0*/  VIMNMX R4, PT, PT, R23, UR6, !PT ;  /* 0x0000000617047c48 */ /* 0x000fc4000ffe0100 */
[----:B------:R-:W-:Y:S02]  /*04e0*/  VIMNMX R2, PT, PT, R12, UR6, !PT ;  /* 0x000000060c027c48 */ /* 0x000fe4000ffe0100 */
[----:B------:R-:W-:Y:S02]  /*04f0*/  VIMNMX R10, PT, PT, R10, UR7, PT ;  /* 0x000000070a0a7c48 */ /* 0x000fe4000bfe0100 */
[----:B------:R-:W-:Y:S02]  /*0500*/  VIMNMX R6, PT, PT, R24, UR7, PT ;  /* 0x0000000718067c48 */ /* 0x000fe4000bfe0100 */
[----:B------:R-:W-:Y:S02]  /*0510*/  VIMNMX R5, PT, PT, R5, UR7, PT ;  /* 0x0000000705057c48 */ /* 0x000fe4000bfe0100 */
[----:B------:R-:W-:Y:S02]  /*0520*/  VIMNMX R3, PT, PT, R3, UR7, PT ;  /* 0x0000000703037c48 */ /* 0x000fe4000bfe0100 */
[----:B------:R-:W-:-:S02]  /*0530*/  VIMNMX R4, PT, PT, R4, UR7, PT ;  /* 0x0000000704047c48 */ /* 0x000fc4000bfe0100 */
[----:B------:R-:W-:Y:S01]  /*0540*/  VIMNMX R2, PT, PT, R2, UR7, PT ;  /* 0x0000000702027c48 */ /* 0x000fe2000bfe0100 */
        /* <DEDUP_REMOVED lines=13> */
.L_x_19130:
[----:B------:R-:W-:-:S13]  /*0620*/  ISETP.GE.U32.AND P0, PT, R17, R16, PT ;  /* 0x000000101100720c */ /* 0x000fda0003f06070 */
[----:B------:R-:W-:Y:S05]  /*0630*/  @P0 BRA `(.L_x_19132) ;  /* 0x0000000000300947 */ /* 0x000fea0003800000 */
[----:B0-----:R-:W0:Y:S01]  /*0640*/  LDC.64 R8, c[0x0][0x398] ;  /* 0x0000e600ff087b82 */ /* 0x001e220000000a00 */
[----:B------:R-:W-:Y:S01]  /*0650*/  IMAD.IADD R7, R0, 0x1, R17 ;  /* 0x0000000100077824 */ /* 0x000fe200078e0211 */
[----:B------:R-:W-:-:S03]  /*0660*/  IADD3 R17, PT, PT, R17, 0x80, RZ ;  /* 0x0000008011117810 */ /* 0x000fc60007ffe0ff */
[----:B0-----:R-:W-:-:S05]  /*0670*/  IMAD.WIDE.U32 R8, R7, 0x4, R8 ;  /* 0x0000000407087825 */ /* 0x001fca00078e0008 */
[----:B------:R1:W-:Y:S02]  /*0680*/  STG.E desc[UR4][R8.64], R10 ;  /* 0x0000000a08007986 */ /* 0x0003e4000c101904 */
.L_x_19131:
[----:B------:R-:W-:-:S13]  /*0690*/  ISETP.GE.U32.AND P0, PT, R17, R16, PT ;  /* 0x000000101100720c */ /* 0x000fda0003f06070 */
[----:B------:R-:W-:Y:S05]  /*06a0*/  @P0 BRA `(.L_x_19133) ;  /* 0x0000000000300947 */ /* 0x000fea0003800000 */
[----:B01----:R-:W0:Y:S01]  /*06b0*/  LDC.64 R8, c[0x0][0x398] ;  /* 0x0000e600ff087b82 */ /* 0x003e220000000a00 */
[----:B------:R-:W-:Y:S02]  /*06c0*/  IMAD.IADD R7, R0, 0x1, R17 ;  /* 0x0000000100077824 */ /* 0x000fe400078e0211 */
[----:B------:R-:W-:Y:S02]  /*06d0*/  VIADD R17, R17, 0x80 ;  /* 0x0000008011117836 */ /* 0x000fe40000000000 */
[----:B0-----:R-:W-:-:S05]  /*06e0*/  IMAD.WIDE.U32 R8, R7, 0x4, R8 ;  /* 0x0000000407087825 */ /* 0x001fca00078e0008 */
[----:B------:R1:W-:Y:S02]  /*06f0*/  STG.E desc[UR4][R8.64], R6 ;  /* 0x0000000608007986 */ /* 0x0003e4000c101904 */
.L_x_19132:
[----:B------:R-:W-:-:S13]  /*0700*/  ISETP.GE.U32.AND P0, PT, R17, R16, PT ;  /* 0x000000101100720c */ /* 0x000fda0003f06070 */
[----:B------:R-:W-:Y:S05]  /*0710*/  @P0 BRA `(.L_x_19134) ;  /* 0x0000000000340947 */ /* 0x000fea0003800000 */
[----:B-1----:R-:W1:Y:S01]  /*0720*/  LDC.64 R6, c[0x0][0x398] ;  /* 0x0000e600ff067b82 */ /* 0x002e620000000a00 */
[----:B0-----:R-:W-:Y:S02]  /*0730*/  IMAD.IADD R9, R0, 0x1, R17 ;  /* 0x0000000100097824 */ /* 0x001fe400078e0211 */
[----:B------:R-:W-:Y:S02]  /*0740*/  VIADD R17, R17, 0x80 ;  /* 0x0000008011117836 */ /* 0x000fe40000000000 */
[----:B-1----:R-:W-:-:S05]  /*0750*/  IMAD.WIDE.U32 R6, R9, 0x4, R6 ;  /* 0x0000000409067825 */ /* 0x002fca00078e0006 */
[----:B------:R2:W-:Y:S02]  /*0760*/  STG.E desc[UR4][R6.64], R5 ;  /* 0x0000000506007986 */ /* 0x0005e4000c101904 */
.L_x_19133:
[----:B------:R-:W-:-:S13]  /*0770*/  ISETP.GE.U32.AND P0, PT, R17, R16, PT ;  /* 0x000000101100720c */ /* 0x000fda0003f06070 */
[----:B------:R-:W-:Y:S05]  /*0780*/  @P0 BREAK.RELIABLE B1 ;  /* 0x0000000000010942 */ /* 0x000fea0003800100 */
[----:B------:R-:W-:Y:S05]  /*0790*/  @P0 BRA `(.L_x_19135) ;  /* 0x0000000000300947 */ /* 0x000fea0003800000 */
[----:B--2---:R-:W2:Y:S01]  /*07a0*/  LDC.64 R6, c[0x0][0x398] ;  /* 0x0000e600ff067b82 */ /* 0x004ea20000000a00 */
[----:B------:R-:W-:Y:S01]  /*07b0*/  IMAD.IADD R5, R0, 0x1, R17 ;  /* 0x0000000100057824 */ /* 0x000fe200078e0211 */
[----:B------:R-:W-:-:S03]  /*07c0*/  IADD3 R17, PT, PT, R17, 0x80, RZ ;  /* 0x0000008011117810 */ /* 0x000fc60007ffe0ff */
[----:B--2---:R-:W-:-:S05]  /*07d0*/  IMAD.WIDE.U32 R6, R5, 0x4, R6 ;  /* 0x0000000405067825 */ /* 0x004fca00078e0006 */
[----:B------:R2:W-:Y:S02]  /*07e0*/  STG.E desc[UR4][R6.64], R3 ;  /* 0x0000000306007986 */ /* 0x0005e4000c101904 */
.L_x_19134:
[----:B------:R-:W-:Y:S05]  /*07f0*/  BSYNC.RELIABLE B1 ;  /* 0x0000000000017941 */ /* 0x000fea0003800100 */
.L_x_19129:
[----:B------:R-:W-:-:S13]  /*0800*/  ISETP.GE.U32.AND P0, PT, R17, R16, PT ;  /* 0x000000101100720c */ /* 0x000fda0003f06070 */
[----:B-12---:R-:W1:Y:S01]  /*0810*/  @!P0 LDC.64 R6, c[0x0][0x398] ;  /* 0x0000e600ff068b82 */ /* 0x006e620000000a00 */
[----:B------:R-:W-:Y:S02]  /*0820*/  @!P0 IMAD.IADD R3, R0, 0x1, R17 ;  /* 0x0000000100038824 */ /* 0x000fe400078e0211 */
[----:B------:R-:W-:Y:S02]  /*0830*/  @!P0 VIADD R17, R17, 0x80 ;  /* 0x0000008011118836 */ /* 0x000fe40000000000 */
[----:B-1----:R-:W-:-:S05]  /*0840*/  @!P0 IMAD.WIDE.U32 R6, R3, 0x4, R6 ;  /* 0x0000000403068825 */ /* 0x002fca00078e0006 */
[----:B------:R3:W-:Y:S02]  /*0850*/  @!P0 STG.E desc[UR4][R6.64], R4 ;  /* 0x0000000406008986 */ /* 0x0007e4000c101904 */
.L_x_19135:
[----:B------:R-:W-:Y:S05]  /*0860*/  BSYNC.RECONVERGENT B0 ;  /* 0x0000000000007941 */ /* 0x000fea0003800200 */
.L_x_19128:
[----:B------:R-:W-:Y:S05]  /*0870*/  WARPSYNC.ALL ;  /* 0x0000000000007948 */ /* 0x000fea0003800000 */
[----:B------:R-:W-:-:S13]  /*0880*/  ISETP.GE.U32.AND P0, PT, R17, R16, PT ;  /* 0x000000101100720c */ /* 0x000fda0003f06070 */
[----:B------:R-:W-:Y:S05]  /*0890*/  @P0 EXIT ;  /* 0x000000000000094d */ /* 0x000fea0003800000 */
[----:B--23--:R-:W2:Y:S01]  /*08a0*/  LDC.64 R4, c[0x0][0x398] ;  /* 0x0000e600ff047b82 */ /* 0x00cea20000000a00 */
[----:B------:R-:W-:-:S04]  /*08b0*/  IMAD.IADD R17, R0, 0x1, R17 ;  /* 0x0000000100117824 */ /* 0x000fc800078e0211 */
[----:B--2---:R-:W-:-:S05]  /*08c0*/  IMAD.WIDE.U32 R4, R17, 0x4, R4 ;  /* 0x0000000411047825 */ /* 0x004fca00078e0004 */
[----:B------:R-:W-:Y:S01]  /*08d0*/  STG.E desc[UR4][R4.64], R2 ;  /* 0x0000000204007986 */ /* 0x000fe2000c101904 */
[----:B------:R-:W-:Y:S05]  /*08e0*/  EXIT ;  /* 0x000000000000794d */ /* 0x000fea0003800000 */
.L_x_19127:
[----:B------:R-:W0:Y:S01]  /*08f0*/  S2R R15, SR_TID.X ;  /* 0x00000000000f7919 */ /* 0x000e220000002100 */
[----:B------:R-:W1:Y:S01]  /*0900*/  LDC.64 R2, c[0x0][0x3a0] ;  /* 0x0000e800ff027b82 */ /* 0x000e620000000a00 */
[----:B------:R-:W2:Y:S01]  /*0910*/  LDCU.64 UR6, c[0x0][0x388] ;  /* 0x00007100ff0677ac */ /* 0x000ea20008000a00 */
[----:B-1----:R-:W-:-:S04]  /*0920*/  IMAD.WIDE.U32 R2, R0, 0x4, R2 ;  /* 0x0000000400027825 */ /* 0x002fc800078e0002 */
[----:B0-----:R-:W-:Y:S02]  /*0930*/  IMAD.WIDE.U32 R8, R15, 0x8, R2 ;  /* 0x000000080f087825 */ /* 0x001fe400078e0002 */
[----:B------:R-:W0:Y:S03]  /*0940*/  LDC.64 R2, c[0x0][0x398] ;  /* 0x0000e600ff027b82 */ /* 0x000e260000000a00 */
[----:B------:R-:W2:Y:S04]  /*0950*/  LDG.E.64 R10, desc[UR4][R8.64] ;  /* 0x00000004080a7981 */ /* 0x000ea8000c1e1b00 */
[----:B------:R-:W3:Y:S04]  /*0960*/  LDG.E.64 R12, desc[UR4][R8.64+0x400] ;  /* 0x00040004080c7981 */ /* 0x000ee8000c1e1b00 */
[----:B------:R-:W4:Y:S04]  /*0970*/  LDG.E.64 R6, desc[UR4][R8.64+0x800] ;  /* 0x0008000408067981 */ /* 0x000f28000c1e1b00 */
[----:B------:R-:W5:Y:S01]  /*0980*/  LDG.E.64 R4, desc[UR4][R8.64+0xc00] ;  /* 0x000c000408047981 */ /* 0x000f62000c1e1b00 */
[----:B0-----:R-:W-:-:S04]  /*0990*/  IMAD.WIDE.U32 R2, R0, 0x4, R2 ;  /* 0x0000000400027825 */ /* 0x001fc800078e0002 */
[----:B------:R-:W-:Y:S01]  /*09a0*/  IMAD.WIDE.U32 R2, R15, 0x8, R2 ;  /* 0x000000080f027825 */ /* 0x000fe200078e0002 */
[----:B--2---:R-:W-:Y:S02]  /*09b0*/  VIMNMX R10, PT, PT, R10, UR6, !PT ;  /* 0x000000060a0a7c48 */ /* 0x004fe4000ffe0100 */
[----:B------:R-:W-:Y:S02]  /*09c0*/  VIMNMX R11, PT, PT, R11, UR6, !PT ;  /* 0x000000060b0b7c48 */ /* 0x000fe4000ffe0100 */
[----:B---3--:R-:W-:Y:S02]  /*09d0*/  VIMNMX R12, PT, PT, R12, UR6, !PT ;  /* 0x000000060c0c7c48 */ /* 0x008fe4000ffe0100 */
[----:B------:R-:W-:Y:S02]  /*09e0*/  VIMNMX R13, PT, PT, R13, UR6, !PT ;  /* 0x000000060d0d7c48 */ /* 0x000fe4000ffe0100 */
[----:B----4-:R-:W-:Y:S02]  /*09f0*/  VIMNMX R6, PT, PT, R6, UR6, !PT ;  /* 0x0000000606067c48 */ /* 0x010fe4000ffe0100 */
[----:B------:R-:W-:-:S02]  /*0a00*/  VIMNMX R7, PT, PT, R7, UR6, !PT ;  /* 0x0000000607077c48 */ /* 0x000fc4000ffe0100 */
[----:B-----5:R-:W-:Y:S02]  /*0a10*/  VIMNMX R4, PT, PT, R4, UR6, !PT ;  /* 0x0000000604047c48 */ /* 0x020fe4000ffe0100 */
[----:B------:R-:W-:Y:S02]  /*0a20*/  VIMNMX R5, PT, PT, R5, UR6, !PT ;  /* 0x0000000605057c48 */ /* 0x000fe4000ffe0100 */
[----:B------:R-:W-:Y:S02]  /*0a30*/  VIMNMX R10, PT, PT, R10, UR7, PT ;  /* 0x000000070a0a7c48 */ /* 0x000fe4000bfe0100 */
[----:B------:R-:W-:Y:S02]  /*0a40*/  VIMNMX R11, PT, PT, R11, UR7, PT ;  /* 0x000000070b0b7c48 */ /* 0x000fe4000bfe0100 */
[----:B------:R-:W-:Y:S02]  /*0a50*/  VIMNMX R12, PT, PT, R12, UR7, PT ;  /* 0x000000070c0c7c48 */ /* 0x000fe4000bfe0100 */
[----:B------:R-:W-:Y:S01]  /*0a60*/  VIMNMX R13, PT, PT, R13, UR7, PT ;  /* 0x000000070d0d7c48 */ /* 0x000fe2000bfe0100 */
[----:B------:R-:W-:Y:S01]  /*0a70*/  STG.E.64 desc[UR4][R2.64], R10 ;  /* 0x0000000a02007986 */ /* 0x000fe2000c101b04 */
[----:B------:R-:W-:-:S02]  /*0a80*/  VIMNMX R6, PT, PT, R6, UR7, PT ;  /* 0x0000000706067c48 */ /* 0x000fc4000bfe0100 */
[----:B------:R-:W-:Y:S01]  /*0a90*/  VIMNMX R7, PT, PT, R7, UR7, PT ;  /* 0x0000000707077c48 */ /* 0x000fe2000bfe0100 */
[----:B------:R-:W-:Y:S01]  /*0aa0*/  STG.E.64 desc[UR4][R2.64+0x400], R12 ;  /* 0x0004000c02007986 */ /* 0x000fe2000c101b04 */
[----:B------:R-:W-:Y:S02]  /*0ab0*/  VIMNMX R4, PT, PT, R4, UR7, PT ;  /* 0x0000000704047c48 */ /* 0x000fe4000bfe0100 */
[----:B------:R-:W-:Y:S01]  /*0ac0*/  VIMNMX R5, PT, PT, R5, UR7, PT ;  /* 0x0000000705057c48 */ /* 0x000fe2000bfe0100 */
[----:B------:R-:W-:Y:S04]  /*0ad0*/  STG.E.64 desc[UR4][R2.64+0x800], R6 ;  /* 0x0008000602007986 */ /* 0x000fe8000c101b04 */
[----:B------:R-:W-:Y:S01]  /*0ae0*/  STG.E.64 desc[UR4][R2.64+0xc00], R4 ;  /* 0x000c000402007986 */ /* 0x000fe2000c101b04 */
[----:B------:R-:W-:Y:S05]  /*0af0*/  EXIT ;  /* 0x000000000000794d */ /* 0x000fea0003800000 */
.L_x_19136:
        /* <DEDUP_REMOVED lines=16> */
.L_x_35999:


//--------------------- .text._ZN2at6native29vectorized_elementwise_kernelILi4EZZZNS0_17clamp_kernel_cudaERNS_18TensorIteratorBaseERKN3c106ScalarES7_ENKUlvE_clEvENKUlvE1_clEvEUliE_St5arrayIPcLm2EEEEviT0_T1_ --------------------------
	.section	.text._ZN2at6native29vectorized_elementwise_kernelILi4EZZZNS0_17clamp_kernel_cudaERNS_18TensorIteratorBaseERKN3c106ScalarES7_ENKUlvE_clEvENKUlvE1_clEvEUliE_St5arrayIPcLm2EEEEviT0_T1_,"ax",@progbits
	.align	128
        .global         _ZN2at6native29vectorized_elementwise_kernelILi4EZZZNS0_17clamp_kernel_cudaERNS_18TensorIteratorBaseERKN3c106ScalarES7_ENKUlvE_clEvENKUlvE1_clEvEUliE_St5arrayIPcLm2EEEEviT0_T1_
        .type           _ZN2at6native29vectorized_elementwise_kernelILi4EZZZNS0_17clamp_kernel_cudaERNS_18TensorIteratorBaseERKN3c106ScalarES7_ENKUlvE_clEvENKUlvE1_clEvEUliE_St5arrayIPcLm2EEEEviT0_T1_,@function
        .size           _ZN2at6native29vectorized_elementwise_kernelILi4EZZZNS0_17clamp_kernel_cudaERNS_18TensorIteratorBaseERKN3c106ScalarES7_ENKUlvE_clEvENKUlvE1_clEvEUliE_St5arrayIPcLm2EEEEviT0_T1_,(.L_x_36000 - _ZN2at6native29vectorized_elementwise_kernelILi4EZZZNS0_17clamp_kernel_cudaERNS_18TensorIteratorBaseERKN3c106ScalarES7_ENKUlvE_clEvENKUlvE1_clEvEUliE_St5arrayIPcLm2EEEEviT0_T1_)
        .other          _ZN2at6native29vectorized_elementwise_kernelILi4EZZZNS0_17clamp_kernel_cudaERNS_18TensorIteratorBaseERKN3c106ScalarES7_ENKUlvE_clEvENKUlvE1_clEvEUliE_St5arrayIPcLm2EEEEviT0_T1_,@"STO_CUDA_ENTRY STV_DEFAULT"
_ZN2at6native29vectorized_elementwise_kernelILi4EZZZNS0_17clamp_kernel_cudaERNS_18TensorIteratorBaseERKN3c106ScalarES7_ENKUlvE_clEvENKUlvE1_clEvEUliE_St5arrayIPcLm2EEEEviT0_T1_:
.text._ZN2at6native29vectorized_elementwise_kernelILi4EZZZNS0_17clamp_kernel_cudaERNS_18TensorIteratorBaseERKN3c106ScalarES7_ENKUlvE_clEvENKUlvE1_clEvEUliE_St5arrayIPcLm2EEEEviT0_T1_:
        /* <DEDUP_REMOVED lines=98> */
.L_x_19140:
[----:B------:R-:W-:-:S13]  /*0620*/  ISETP.GE.U32.AND P0, PT, R17, R16, PT ;  /* 0x000000101100720c */ /* 0x000fda0003f06070 */
[----:B------:R-:W-:Y:S05]  /*0630*/  @P0 BRA `(.L_x_19142) ;  /* 0x0000000000300947 */ /* 0x000fea0003800000 */
[----:B0-----:R-:W0:Y:S01]  /*0640*/  LDC.64 R8, c[0x0][0x398] ;  /* 0x0000e600ff087b82 */ /* 0x001e220000000a00 */
[----:B------:R-:W-:Y:S01]  /*0650*/  IMAD.IADD R7, R0, 0x1, R17 ;  /* 0x0000000100077824 */ /* 0x000fe200078e0211 */
[----:B------:R-:W-:-:S03]  /*0660*/  IADD3 R17, PT, PT, R17, 0x80, RZ ;  /* 0x0000008011117810 */ /* 0x000fc60007ffe0ff */
[----:B0-----:R-:W-:-:S05]  /*0670*/  IMAD.WIDE.U32 R8, R7, 0x4, R8 ;  /* 0x0000000407087825 */ /* 0x001fca00078e0008 */
[----:B------:R1:W-:Y:S02]  /*0680*/  STG.E desc[UR4][R8.64], R10 ;  /* 0x0000000a08007986 */ /* 0x0003e4000c101904 */
.L_x_19141:
[----:B------:R-:W-:-:S13]  /*0690*/  ISETP.GE.U32.AND P0, PT, R17, R16, PT ;  /* 0x000000101100720c */ /* 0x000fda0003f06070 */
[----:B------:R-:W-:Y:S05]  /*06a0*/  @P0 BRA `(.L_x_19143) ;  /* 0x0000000000300947 */ /* 0x000fea0003800000 */
[----:B01----:R-:W0:Y:S01]  /*06b0*/  LDC.64 R8, c[0x0][0x398] ;  /* 0x0000e600ff087b82 */ /* 0x003e220000000a00 */
[----:B------:R-:W-:Y:S02]  /*06c0*/  IMAD.IADD R7, R0, 0x1, R17 ;  /* 0x0000000100077824 */ /* 0x000fe400078e0211 */
[----:B------:R-:W-:Y:S02]  /*06d0*/  VIADD R17, R17, 0x80 ;  /* 0x0000008011117836 */ /* 0x000fe40000000000 */
[----:B0-----:R-:W-:-:S05]  /*06e0*/  IMAD.WIDE.U32 R8, R7, 0x4, R8 ;  /* 0x0000000407087825 */ /* 0x001fca00078e0008 */
[----:B------:R1:W-:Y:S02]  /*06f0*/  STG.E desc[UR4][R8.64], R6 ;  /* 0x0000000608007986 */ /* 0x0003e4000c101904 */
.L_x_19142:
[----:B------:R-:W-:-:S13]  /*0700*/  ISETP.GE.U32.AND P0, PT, R17, R16, PT ;  /* 0x000000101100720c */ /* 0x000fda0003f06070 */
[----:B------:R-:W-:Y:S05]  /*0710*/  @P0 BRA `(.L_x_19144) ;  /* 0x0000000000340947 */ /* 0x000fea0003800000 */
[----:B-1----:R-:W1:Y:S01]  /*0720*/  LDC.64 R6, c[0x0][0x398] ;  /* 0x0000e600ff067b82 */ /* 0x002e620000000a00 */
[----:B0-----:R-:W-:Y:S02]  /*0730*/  IMAD.IADD R9, R0, 0x1, R17 ;  /* 0x0000000100097824 */ /* 0x001fe400078e0211 */
[----:B------:R-:W-:Y:S02]  /*0740*/  VIADD R17, R17, 0x80 ;  /* 0x0000008011117836 */ /* 0x000fe40000000000 */
[----:B-1----:R-:W-:-:S05]  /*0750*/  IMAD.WIDE.U32 R6, R9, 0x4, R6 ;  /* 0x0000000409067825 */ /* 0x002fca00078e0006 */
[----:B------:R2:W-:Y:S02]  /*0760*/  STG.E desc[UR4][R6.64], R5 ;  /* 0x0000000506007986 */ /* 0x0005e4000c101904 */
.L_x_19143:
        /* <DEDUP_REMOVED lines=8> */
.L_x_19144:
[----:B------:R-:W-:Y:S05]  /*07f0*/  BSYNC.RELIABLE B1 ;  /* 0x0000000000017941 */ /* 0x000fea0003800100 */
.L_x_19139:
[----:B------:R-:W-:-:S13]  /*0800*/  ISETP.GE.U32.AND P0, PT, R17, R16, PT ;  /* 0x000000101100720c */ /* 0x000fda0003f06070 */
[----:B-12---:R-:W1:Y:S01]  /*0810*/  @!P0 LDC.64 R6, c[0x0][0x398] ;  /* 0x0000e600ff068b82 */ /* 0x006e620000000a00 */
[----:B------:R-:W-:Y:S02]  /*0820*/  @!P0 IMAD.IADD R3, R0, 0x1, R17 ;  /* 0x0000000100038824 */ /* 0x000fe400078e0211 */
[----:B------:R-:W-:Y:S02]  /*0830*/  @!P0 VIADD R17, R17, 0x80 ;  /* 0x0000008011118836 */ /* 0x000fe40000000000 */
[----:B-1----:R-:W-:-:S05]  /*0840*/  @!P0 IMAD.WIDE.U32 R6, R3, 0x4, R6 ;  /* 0x0000000403068825 */ /* 0x002fca00078e0006 */
[----:B------:R3:W-:Y:S02]  /*0850*/  @!P0 STG.E desc[UR4][R6.64], R4 ;  /* 0x0000000406008986 */ /* 0x0007e4000c101904 */
.L_x_19145:
[----:B------:R-:W-:Y:S05]  /*0860*/  BSYNC.RECONVERGENT B0 ;  /* 0x0000000000007941 */ /* 0x000fea0003800200 */
.L_x_19138:
        /* <DEDUP_REMOVED lines=8> */
.L_x_19137:
[----:B------:R-:W0:Y:S01]  /*08f0*/  S2R R15, SR_TID.X ;  /* 0x00000000000f7919 */ /* 0x000e220000002100 */
[----:B------:R-:W1:Y:S01]  /*0900*/  LDC.64 R2, c[0x0][0x3a0] ;  /* 0x0000e800ff027b82 */ /* 0x000e620000000a00 */
[----:B------:R-:W2:Y:S01]  /*0910*/  LDCU.64 UR6, c[0x0][0x388] ;  /* 0x00007100ff0677ac */ /* 0x000ea20008000a00 */
[----:B-1----:R-:W-:-:S04]  /*0920*/  IMAD.WIDE.U32 R2, R0, 0x4, R2 ;  /* 0x0000000400027825 */ /* 0x002fc800078e0002 */
[----:B0-----:R-:W-:Y:S02]  /*0930*/  IMAD.WIDE.U32 R12, R15, 0x10, R2 ;  /* 0x000000100f0c7825 */ /* 0x001fe400078e0002 */
[----:B------:R-:W0:Y:S03]  /*0940*/  LDC.64 R2, c[0x0][0x398] ;  /* 0x0000e600ff027b82 */ /* 0x000e260000000a00 */
[----:B------:R-:W2:Y:S04]  /*0950*/  LDG.E.128 R4, desc[UR4][R12.64] ;  /* 0x000000040c047981 */ /* 0x000ea8000c1e1d00 */
[----:B------:R-:W3:Y:S01]  /*0960*/  LDG.E.128 R8, desc[UR4][R12.64+0x800] ;  /* 0x000800040c087981 */ /* 0x000ee2000c1e1d00 */
[----:B0-----:R-:W-:-:S04]  /*0970*/  IMAD.WIDE.U32 R2, R0, 0x4, R2 ;  /* 0x0000000400027825 */ /* 0x001fc800078e0002 */
[----:B------:R-:W-:Y:S01]  /*0980*/  IMAD.WIDE.U32 R2, R15, 0x10, R2 ;  /* 0x000000100f027825 */ /* 0x000fe200078e0002 */
[----:B--2---:R-:W-:Y:S02]  /*0990*/  VIMNMX R4, PT, PT, R4, UR6, !PT ;  /* 0x0000000604047c48 */ /* 0x004fe4000ffe0100 */
[----:B------:R-:W-:Y:S02]  /*09a0*/  VIMNMX R5, PT, PT, R5, UR6, !PT ;  /* 0x0000000605057c48 */ /* 0x000fe4000ffe0100 */
[----:B------:R-:W-:Y:S02]  /*09b0*/  VIMNMX R6, PT, PT, R6, UR6, !PT ;  /* 0x0000000606067c48 */ /* 0x000fe4000ffe0100 */
[----:B------:R-:W-:Y:S02]  /*09c0*/  VIMNMX R7, PT, PT, R7, UR6, !PT ;  /* 0x0000000607077c48 */ /* 0x000fe4000ffe0100 */
[----:B---3--:R-:W-:Y:S02]  /*09d0*/  VIMNMX R8, PT, PT, R8, UR6, !PT ;  /* 0x0000000608087c48 */ /* 0x008fe4000ffe0100 */
[----:B------:R-:W-:-:S02]  /*09e0*/  VIMNMX R9, PT, PT, R9, UR6, !PT ;  /* 0x0000000609097c48 */ /* 0x000fc4000ffe0100 */
[----:B------:R-:W-:Y:S02]  /*09f0*/  VIMNMX R10, PT, PT, R10, UR6, !PT ;  /* 0x000000060a0a7c48 */ /* 0x000fe4000ffe0100 */
[----:B------:R-:W-:Y:S02]  /*0a00*/  VIMNMX R11, PT, PT, R11, UR6, !PT ;  /* 0x000000060b0b7c48 */ /* 0x000fe4000ffe0100 */
[----:B------:R-:W-:Y:S02]  /*0a10*/  VIMNMX R4, PT, PT, R4, UR7, PT ;  /* 0x0000000704047c48 */ /* 0x000fe4000bfe0100 */
[----:B------:R-:W-:Y:S02]  /*0a20*/  VIMNMX R5, PT, PT, R5, UR7, PT ;  /* 0x0000000705057c48 */ /* 0x000fe4000bfe0100 */
[----:B------:R-:W-:Y:S02]  /*0a30*/  VIMNMX R6, PT, PT, R6, UR7, PT ;  /* 0x0000000706067c48 */ /* 0x000fe4000bfe0100 */
[----:B------:R-:W-:-:S02]  /*0a40*/  VIMNMX R7, PT, PT, R7, UR7, PT ;  /* 0x0000000707077c48 */ /* 0x000fc4000bfe0100 */
[----:B------:R-:W-:Y:S02]  /*0a50*/  VIMNMX R8, PT, PT, R8, UR7, PT ;  /* 0x0000000708087c48 */ /* 0x000fe4000bfe0100 */
[----:B------:R-:W-:Y:S01]  /*0a60*/  VIMNMX R9, PT, PT, R9, UR7, PT ;  /* 0x0000000709097c48 */ /* 0x000fe2000bfe0100 */
[----:B------:R-:W-:Y:S01]  /*0a70*/  STG.E.128 desc[UR4][R2.64], R4 ;  /* 0x0000000402007986 */ /* 0x000fe2000c101d04 */
[----:B------:R-:W-:Y:S02]  /*0a80*/  VIMNMX R10, PT, PT, R10, UR7, PT ;  /* 0x000000070a0a7c48 */ /* 0x000fe4000bfe0100 */
[----:B------:R-:W-:-:S05]  /*0a90*/  VIMNMX R11, PT, PT, R11, UR7, PT ;  /* 0x000000070b0b7c48 */ /* 0x000fca000bfe0100 */
[----:B------:R-:W-:Y:S01]  /*0aa0*/  STG.E.128 desc[UR4][R2.64+0x800], R8 ;  /* 0x0008000802007986 */ /* 0x000fe2000c101d04 */
[----:B------:R-:W-:Y:S05]  /*0ab0*/  EXIT ;  /* 0x000000000000794d */ /* 0x000fea0003800000 */
.L_x_19146:
        /* <DEDUP_REMOVED lines=12> */
.L_x_36000:


//--------------------- .text._ZN2at6native29vectorized_elementwise_kernelILi8EZZZNS0_17clamp_kernel_cudaERNS_18TensorIteratorBaseERKN3c106ScalarES7_ENKUlvE_clEvENKUlvE1_clEvEUliE_St5arrayIPcLm2EEEEviT0_T1_ --------------------------
	.section	.text._ZN2at6native29vectorized_elementwise_kernelILi8EZZZNS0_17clamp_kernel_cudaERNS_18TensorIteratorBaseERKN3c106ScalarES7_ENKUlvE_clEvENKUlvE1_clEvEUliE_St5arrayIPcLm2EEEEviT0_T1_,"ax",@progbits
	.align	128
        .global         _ZN2at6native29vectorized_elementwise_kernelILi8EZZZNS0_17clamp_kernel_cudaERNS_18TensorIteratorBaseERKN3c106ScalarES7_ENKUlvE_clEvENKUlvE1_clEvEUliE_St5arrayIPcLm2EEEEviT0_T1_
        .type           _ZN2at6native29vectorized_elementwise_kernelILi8EZZZNS0_17clamp_kernel_cudaERNS_18TensorIteratorBaseERKN3c106ScalarES7_ENKUlvE_clEvENKUlvE1_clEvEUliE_St5arrayIPcLm2EEEEviT0_T1_,@function
        .size           _ZN2at6native29vectorized_elementwise_kernelILi8EZZZNS0_17clamp_kernel_cudaERNS_18TensorIteratorBaseERKN3c106ScalarES7_ENKUlvE_clEvENKUlvE1_clEvEUliE_St5arrayIPcLm2EEEEviT0_T1_,(.L_x_36001 - _ZN2at6native29vectorized_elementwise_kernelILi8EZZZNS0_17clamp_kernel_cudaERNS_18TensorIteratorBaseERKN3c106ScalarES7_ENKUlvE_clEvENKUlvE1_clEvEUliE_St5arrayIPcLm2EEEEviT0_T1_)
        .other          _ZN2at6native29vectorized_elementwise_kernelILi8EZZZNS0_17clamp_kernel_cudaERNS_18TensorIteratorBaseERKN3c106ScalarES7_ENKUlvE_clEvENKUlvE1_clEvEUliE_St5arrayIPcLm2EEEEviT0_T1_,@"STO_CUDA_ENTRY STV_DEFAULT"
_ZN2at6native29vectorized_elementwise_kernelILi8EZZZNS0_17clamp_kernel_cudaERNS_18TensorIteratorBaseERKN3c106ScalarES7_ENKUlvE_clEvENKUlvE1_clEvEUliE_St5arrayIPcLm2EEEEviT0_T1_:
.text._ZN2at6native29vectorized_elementwise_kernelILi8EZZZNS0_17clamp_kernel_cudaERNS_18TensorIteratorBaseERKN3c106ScalarES7_ENKUlvE_clEvENKUlvE1_clEvEUliE_St5arrayIPcLm2EEEEviT0_T1_:
[----:B------:R-:W-:Y:S01]  /*0000*/  LDC R1, c[0x0][0x37c] ;  /* 0x0000df00ff017b82 */ /* 0x000fe20000000800 */
[----:B------:R-:W-:Y:S05]  /*0010*/  EXIT ;  /* 0x000000000000794d */ /* 0x000fea0003800000 */
.L_x_19147:
        /* <DEDUP_REMOVED lines=14> */
.L_x_36001:


//--------------------- .text._ZN2at6native18elementwise_kernelILi128ELi4EZNS0_15gpu_kernel_implIZZZNS0_17clamp_kernel_cudaERNS_18TensorIteratorBaseERKN3c106ScalarES8_ENKUlvE_clEvENKUlvE0_clEvEUlaE_EEvS4_RKT_EUliE_EEviT1_ --------------------------
	.section	.text._ZN2at6native18elementwise_kernelILi128ELi4EZNS0_15gpu_kernel_implIZZZNS0_17clamp_kernel_cudaERNS_18TensorIteratorBaseERKN3c106ScalarES8_ENKUlvE_clEvENKUlvE0_clEvEUlaE_EEvS4_RKT_EUliE_EEviT1_,"ax",@progbits
	.align	128
        .global         _ZN2at6native18elementwise_kernelILi128ELi4EZNS0_15gpu_kernel_implIZZZNS0_17clamp_kernel_cudaERNS_18TensorIteratorBaseERKN3c106ScalarES8_ENKUlvE_clEvENKUlvE0_clEvEUlaE_EEvS4_RKT_EUliE_EEviT1_
        .type           _ZN2at6native18elementwise_kernelILi128ELi4EZNS0_15gpu_kernel_implIZZZNS0_17clamp_kernel_cudaERNS_18TensorIteratorBaseERKN3c106ScalarES8_ENKUlvE_clEvENKUlvE0_clEvEUlaE_EEvS4_RKT_EUliE_EEviT1_,@function
        .size           _ZN2at6native18elementwise_kernelILi128ELi4EZNS0_15gpu_kernel_implIZZZNS0_17clamp_kernel_cudaERNS_18TensorIteratorBaseERKN3c106ScalarES8_ENKUlvE_clEvENKUlvE0_clEvEUlaE_EEvS4_RKT_EUliE_EEviT1_,(.L_x_36002 - _ZN2at6native18elementwise_kernelILi128ELi4EZNS0_15gpu_kernel_implIZZZNS0_17clamp_kernel_cudaERNS_18TensorIteratorBaseERKN3c106ScalarES8_ENKUlvE_clEvENKUlvE0_clEvEUlaE_EEvS4_RKT_EUliE_EEviT1_)
        .other          _ZN2at6native18elementwise_kernelILi128ELi4EZNS0_15gpu_kernel_implIZZZNS0_17clamp_kernel_cudaERNS_18TensorIteratorBaseERKN3c106ScalarES8_ENKUlvE_clEvENKUlvE0_clEvEUlaE_EEvS4_RKT_EUliE_EEviT1_,@"STO_CUDA_ENTRY STV_DEFAULT"
_ZN2at6native18elementwise_kernelILi128ELi4EZNS0_15gpu_kernel_implIZZZNS0_17clamp_kernel_cudaERNS_18TensorIteratorBaseERKN3c106ScalarES8_ENKUlvE_clEvENKUlvE0_clEvEUlaE_EEvS4_RKT_EUliE_EEviT1_:
.text._ZN2at6native18elementwise_kernelILi128ELi4EZNS0_15gpu_kernel_implIZZZNS0_17clamp_kernel_cudaERNS_18TensorIteratorBaseERKN3c106ScalarES8_ENKUlvE_clEvENKUlvE0_clEvEUlaE_EEvS4_RKT_EUliE_EEviT1_:
        /* <DEDUP_REMOVED lines=12> */
[----:B------:R-:W-:Y:S01]  /*00c0*/  UISETP.LT.U32.AND UP0, UPT, UR42, 0x18, UPT ;  /* 0x000000182a00788c */ /* 0x000fe2000bf01070 */
[----:B------:R-:W2:Y:S03]  /*00d0*/  LDCU.U8 UR44, c[0x0][0x591] ;  /* 0x0000b220ff2c77ac */ /* 0x000ea60008000000 */
[----:B-1----:R-:W-:Y:S01]  /*00e0*/  LOP3.LUT R17, R17, UR4, RZ, 0xfc, !PT ;  /* 0x0000000411117c12 */ /* 0x002fe2000f8efcff */
[----:B------:R-:W-:-:S03]  /*00f0*/  USEL UR38, UR42, 0x18, UP0 ;  /* 0x000000182a267887 */ /* 0x000fc60008000000 */
[----:B----4-:R-:W-:Y:S01]  /*0100*/  ISETP.GE.AND P0, PT, R17, UR5, PT ;  /* 0x0000000511007c0c */ /* 0x010fe2000bf06270 */
[----:B------:R-:W-:-:S12]  /*0110*/  UIADD3 UR38, UPT, UPT, UR38, 0x1, URZ ;  /* 0x0000000126267890 */ /* 0x000fd8000fffe0ff */
[----:B0-23--:R-:W-:Y:S05]  /*0120*/  @P0 BRA `(.L_x_19149) ;  /* 0x0000003000100947 */ /* 0x00dfea0003800000 */
        /* <DEDUP_REMOVED lines=302> */
.L_x_19150:
        /* <DEDUP_REMOVED lines=16> */
.L_x_19154:
[----:B------:R0:W5:Y:S01]  /*1510*/  LDG.E.U8 R0, desc[UR36][R2.64] ;  /* 0x0000002402007981 */ /* 0x000162000c1e1100 */
[----:B------:R-:W-:Y:S05]  /*1520*/  BRA `(.L_x_19156) ;  /* 0x0000000c004c7947 */ /* 0x000fea0003800000 */
.L_x_19153:
        /* <DEDUP_REMOVED lines=8> */
.L_x_19158:
[----:B------:R0:W5:Y:S01]  /*15b0*/  LDG.E.U8 R0, desc[UR36][R2.64] ;  /* 0x0000002402007981 */ /* 0x000162000c1e1100 */
[----:B------:R-:W-:Y:S05]  /*15c0*/  BRA `(.L_x_19156) ;  /* 0x0000000c00247947 */ /* 0x000fea0003800000 */
.L_x_19157:
[----:B------:R0:W5:Y:S01]  /*15d0*/  LDG.E.U16 R0, desc[UR36][R2.64] ;  /* 0x0000002402007981 */ /* 0x000162000c1e1500 */
[----:B------:R-:W-:Y:S05]  /*15e0*/  BRA `(.L_x_19156) ;  /* 0x0000000c001c7947 */ /* 0x000fea0003800000 */
.L_x_19152:
        /* <DEDUP_REMOVED lines=9> */
.L_x_19160:
[----:B------:R-:W2:Y:S02]  /*1680*/  LDG.E.U16 R4, desc[UR36][R2.64] ;  /* 0x0000002402047981 */ /* 0x000ea4000c1e1500 */
[----:B--2---:R-:W-:-:S06]  /*1690*/  HADD2.F32 R4, -RZ, R4.H0_H0 ;  /* 0x20000004ff047230 */ /* 0x004fcc0000004100 */
[----:B------:R-:W0:Y:S02]  /*16a0*/  F2I.FTZ.TRUNC.NTZ R4, R4 ;  /* 0x0000000400047305 */ /* 0x000e24000021f100 */
[----:B0-----:R-:W-:Y:S01]  /*16b0*/  PRMT R0, R4, 0x7610, R0 ;  /* 0x0000761004007816 */ /* 0x001fe20000000000 */
[----:B------:R-:W-:Y:S06]  /*16c0*/  BRA `(.L_x_19156) ;  /* 0x0000000800e47947 */ /* 0x000fec0003800000 */
.L_x_19159:
        /* <DEDUP_REMOVED lines=9> */
.L_x_19162:
[----:B------:R-:W2:Y:S02]  /*1760*/  LDG.E.U16 R2, desc[UR36][R2.64] ;  /* 0x0000002402027981 */ /* 0x000ea4000c1e1500 */
[----:B--2---:R-:W-:-:S06]  /*1770*/  HADD2.F32 R4, -RZ, R2.H0_H0 ;  /* 0x20000002ff047230 */ /* 0x004fcc0000004100 */
[----:B------:R-:W0:Y:S02]  /*1780*/  F2I.FTZ.TRUNC.NTZ R4, R4 ;  /* 0x0000000400047305 */ /* 0x000e24000021f100 */
[----:B0-----:R-:W-:Y:S01]  /*1790*/  PRMT R0, R4, 0x7610, R0 ;  /* 0x0000761004007816 */ /* 0x001fe20000000000 */
[----:B------:R-:W-:Y:S06]  /*17a0*/  BRA `(.L_x_19156) ;  /* 0x0000000800ac7947 */ /* 0x000fec0003800000 */
.L_x_19161:
[----:B------:R-:W2:Y:S02]  /*17b0*/  LDG.E.64 R2, desc[UR36][R2.64] ;  /* 0x0000002402027981 */ /* 0x000ea4000c1e1b00 */
[----:B--2---:R0:W1:Y:S02]  /*17c0*/  F2I.F64.TRUNC R0, R2 ;  /* 0x0000000200007311 */ /* 0x004064000030d100 */
[----:B01----:R-:W-:Y:S05]  /*17d0*/  BRA `(.L_x_19156) ;  /* 0x0000000800a07947 */ /* 0x003fea0003800000 */
.L_x_19151:
        /* <DEDUP_REMOVED lines=12> */
.L_x_19165:
[----:B------:R-:W2:Y:S02]  /*18a0*/  LDG.E.64 R2, desc[UR36][R2.64] ;  /* 0x0000002402027981 */ /* 0x000ea4000c1e1b00 */
[----:B--2---:R3:W4:Y:S02]  /*18b0*/  F2I.F64.TRUNC R0, R2 ;  /* 0x0000000200007311 */ /* 0x004724000030d100 */
[----:B---34-:R-:W-:Y:S05]  /*18c0*/  BRA `(.L_x_19156) ;  /* 0x0000000800647947 */ /* 0x018fea0003800000 */
.L_x_19164:
        /* <DEDUP_REMOVED lines=27> */
.L_x_19167:
        /* <DEDUP_REMOVED lines=14> */
.L_x_19166:
[----:B------:R-:W2:Y:S02]  /*1b60*/  LDG.E.U16 R4, desc[UR36][R2.64] ;  /* 0x0000002402047981 */ /* 0x000ea4000c1e1500 */
[----:B--2---:R-:W-:-:S06]  /*1b70*/  IMAD.U32 R4, R4, 0x10000, RZ ;  /* 0x0001000004047824 */ /* 0x004fcc00078e00ff */
[----:B------:R-:W0:Y:S02]  /*1b80*/  F2I.FTZ.TRUNC.NTZ R4, R4 ;  /* 0x0000000400047305 */ /* 0x000e24000021f100 */
[----:B0-----:R-:W-:Y:S01]  /*1b90*/  PRMT R0, R4, 0x7610, R0 ;  /* 0x0000761004007816 */ /* 0x001fe20000000000 */
[----:B------:R-:W-:Y:S06]  /*1ba0*/  BRA `(.L_x_19156) ;  /* 0x0000000400ac7947 */ /* 0x000fec0003800000 */
.L_x_19163:
        /* <DEDUP_REMOVED lines=10> */
.L_x_19170:
        /* <DEDUP_REMOVED lines=21> */
.L_x_19174:
[----:B------:R-:W-:Y:S05]  /*1da0*/  BSYNC.RECONVERGENT B1 ;  /* 0x0000000000017941 */ /* 0x000fea0003800200 */
.L_x_19173:
[----:B------:R-:W-:Y:S02]  /*1db0*/  SHF.L.U32 R0, R0, 0x14, RZ ;  /* 0x0000001400007819 */ /* 0x000fe400000006ff */
[----:B------:R-:W-:-:S04]  /*1dc0*/  LEA R2, R2, 0x3b800000, 0x17 ;  /* 0x3b80000002027811 */ /* 0x000fc800078eb8ff */
[----:B------:R-:W-:-:S07]  /*1dd0*/  LOP3.LUT R4, R2, R0, R7, 0xfe, !PT ;  /* 0x0000000002047212 */ /* 0x000fce00078efe07 */
.L_x_19172:
[----:B------:R-:W-:Y:S05]  /*1de0*/  BSYNC.RECONVERGENT B0 ;  /* 0x0000000000007941 */ /* 0x000fea0003800200 */
.L_x_19171:
[----:B------:R-:W0:Y:S02]  /*1df0*/  F2I.FTZ.TRUNC.NTZ R4, R4 ;  /* 0x0000000400047305 */ /* 0x000e24000021f100 */
[----:B0-----:R-:W-:Y:S01]  /*1e00*/  PRMT R0, R4, 0x7610, R0 ;  /* 0x0000761004007816 */ /* 0x001fe20000000000 */
[----:B------:R-:W-:Y:S06]  /*1e10*/  BRA `(.L_x_19156) ;  /* 0x0000000400107947 */ /* 0x000fec0003800000 */
.L_x_19169:
        /* <DEDUP_REMOVED lines=21> */
.L_x_19178:
[----:B------:R-:W-:Y:S05]  /*1f70*/  BSYNC.RECONVERGENT B1 ;  /* 0x0000000000017941 */ /* 0x000fea0003800200 */
.L_x_19177:
[----:B------:R-:W-:Y:S01]  /*1f80*/  IMAD.SHL.U32 R0, R0, 0x200000, RZ ;  /* 0x0020000000007824 */ /* 0x000fe200078e00ff */
[----:B------:R-:W-:-:S04]  /*1f90*/  LEA R2, R2, 0x37800000, 0x17 ;  /* 0x3780000002027811 */ /* 0x000fc800078eb8ff */
[----:B------:R-:W-:-:S07]  /*1fa0*/  LOP3.LUT R4, R2, R0, R7, 0xfe, !PT ;  /* 0x0000000002047212 */ /* 0x000fce00078efe07 */
.L_x_19176:
[----:B------:R-:W-:Y:S05]  /*1fb0*/  BSYNC.RECONVERGENT B0 ;  /* 0x0000000000007941 */ /* 0x000fea0003800200 */
.L_x_19175:
[----:B------:R-:W0:Y:S02]  /*1fc0*/  F2I.FTZ.TRUNC.NTZ R4, R4 ;  /* 0x0000000400047305 */ /* 0x000e24000021f100 */
[----:B0-----:R-:W-:Y:S01]  /*1fd0*/  PRMT R0, R4, 0x7610, R0 ;  /* 0x0000761004007816 */ /* 0x001fe20000000000 */
[----:B------:R-:W-:Y:S06]  /*1fe0*/  BRA `(.L_x_19156) ;  /* 0x00000000009c7947 */ /* 0x000fec0003800000 */
.L_x_19168:
[----:B------:R-:W-:-:S09]  /*1ff0*/  UISETP.NE.AND UP0, UPT, UR4, 0x1c, UPT ;  /* 0x0000001c0400788c */ /* 0x000fd2000bf05270 */
[----:B------:R-:W-:Y:S05]  /*2000*/  BRA.U !UP0, `(.L_x_19179) ;  /* 0x0000000108907547 */ /* 0x000fea000b800000 */
[----:B------:R-:W-:-:S09]  /*2010*/  UISETP.NE.AND UP0, UPT, UR4, 0x1d, UPT ;  /* 0x0000001d0400788c */ /* 0x000fd2000bf05270 */
[----:B------:R-:W-:Y:S05]  /*2020*/  BRA.U !UP0, `(.L_x_19180) ;  /* 0x0000000108807547 */ /* 0x000fea000b800000 */
[----:B------:R-:W-:-:S09]  /*2030*/  UISETP.NE.AND UP0, UPT, UR4, 0x2c, UPT ;  /* 0x0000002c0400788c */ /* 0x000fd2000bf05270 */
[----:B------:R-:W-:Y:S05]  /*2040*/  BRA.U !UP0, `(.L_x_19181) ;  /* 0x0000000108487547 */ /* 0x000fea000b800000 */
.L_x_19155:
        /* <DEDUP_REMOVED lines=16> */
.L_x_19182:
[----:B------:R-:W-:Y:S01]  /*2150*/  PRMT R0, RZ, 0x7610, R0 ;  /* 0x00007610ff007816 */ /* 0x000fe20000000000 */
[----:B------:R-:W-:Y:S06]  /*2160*/  BRA `(.L_x_19156) ;  /* 0x00000000003c7947 */ /* 0x000fec0003800000 */
.L_x_19181:
        /* <DEDUP_REMOVED lines=8> */
.L_x_19184:
[----:B------:R-:W-:Y:S05]  /*21f0*/  BSYNC.RECONVERGENT B0 ;  /* 0x0000000000007941 */ /* 0x000fea0003800200 */
.L_x_19183:
[----:B------:R-:W0:Y:S02]  /*2200*/  F2I.FTZ.TRUNC.NTZ R4, R4 ;  /* 0x0000000400047305 */ /* 0x000e24000021f100 */
[----:B0-----:R-:W-:Y:S01]  /*2210*/  PRMT R0, R4, 0x7610, R0 ;  /* 0x0000761004007816 */ /* 0x001fe20000000000 */
[----:B------:R-:W-:Y:S06]  /*2220*/  BRA `(.L_x_19156) ;  /* 0x00000000000c7947 */ /* 0x000fec0003800000 */
.L_x_19180:
[----:B------:R2:W5:Y:S01]  /*2230*/  LDG.E.U8 R0, desc[UR36][R2.64] ;  /* 0x0000002402007981 */ /* 0x000562000c1e1100 */
[----:B------:R-:W-:Y:S05]  /*2240*/  BRA `(.L_x_19156) ;  /* 0x0000000000047947 */ /* 0x000fea0003800000 */
.L_x_19179:
[----:B------:R1:W5:Y:S02]  /*2250*/  LDG.E.U8 R0, desc[UR36][R2.64] ;  /* 0x0000002402007981 */ /* 0x000364000c1e1100 */
.L_x_19156:
[----:B------:R-:W-:Y:S01]  /*2260*/  UPRMT UR4, UR43, 0x8880, URZ ;  /* 0x000088802b047896 */ /* 0x000fe200080000ff */
[----:B-1--45:R-:W-:Y:S01]  /*2270*/  PRMT R0, R0, 0x8880, RZ ;  /* 0x0000888000007816 */ /* 0x032fe200000000ff */
[----:B------:R-:W0:Y:S03]  /*2280*/  LDCU.64 UR8, c[0x0][0x580] ;  /* 0x0000b000ff0877ac */ /* 0x000e260008000a00 */
[----:B------:R-:W-:Y:S01]  /*2290*/  PRMT R0, R0, 0x7710, RZ ;  /* 0x0000771000007816 */ /* 0x000fe200000000ff */
[----:B------:R-:W-:Y:S02]  /*22a0*/  UPRMT UR4, UR4, 0x7710, URZ ;  /* 0x0000771004047896 */ /* 0x000fe400080000ff */
[----:B------:R-:W-:Y:S02]  /*22b0*/  UPRMT UR5, UR40, 0x9910, URZ ;  /* 0x0000991028057896 */ /* 0x000fe400080000ff */
[----:B------:R-:W-:-:S02]  /*22c0*/  UPRMT UR6, UR44, 0x8880, URZ ;  /* 0x000088802c067896 */ /* 0x000fc400080000ff */
[----:B------:R-:W-:Y:S02]  /*22d0*/  VIMNMX.S16x2 R0, PT, PT, R0, UR4, !PT ;  /* 0x0000000400007c48 */ /* 0x000fe4000ffe0300 */
[----:B------:R-:W-:Y:S01]  /*22e0*/  UPRMT UR6, UR6, 0x7710, URZ ;  /* 0x0000771006067896 */ /* 0x000fe200080000ff */
[----:B------:R-:W-:Y:S02]  /*22f0*/  UMOV UR4, UR5 ;  /* 0x0000000500047c82 */ /* 0x000fe40008000000 */
[----:B------:R-:W-:Y:S01]  /*2300*/  UISETP.GT.AND UP0, UPT, UR4, 0x9, UPT ;  /* 0x000000090400788c */ /* 0x000fe2000bf04270 */
[----:B0-23--:R-:W-:Y:S02]  /*2310*/  IADD3 R2, P0, PT, R16, UR8, RZ ;  /* 0x0000000810027c10 */ /* 0x00dfe4000ff1e0ff */
[----:B------:R-:W-:-:S03]  /*2320*/  VIMNMX.S16x2 R0, PT, PT, R0, UR6, PT ;  /* 0x0000000600007c48 */ /* 0x000fc6000bfe0300 */
        /* <DEDUP_REMOVED lines=13> */
.L_x_19188:
[----:B------:R3:W-:Y:S01]  /*2400*/  STG.E.U8 desc[UR36][R2.64], R9 ;  /* 0x0000000902007986 */ /* 0x0007e2000c101124 */
[----:B------:R-:W-:Y:S05]  /*2410*/  BRA `(.L_x_19190) ;  /* 0x0000000c00507947 */ /* 0x000fea0003800000 */
.L_x_19187:
        /* <DEDUP_REMOVED lines=10> */
.L_x_19192:
[----:B------:R-:W-:-:S05]  /*24c0*/  PRMT R5, R9, 0x9910, RZ ;  /* 0x0000991009057816 */ /* 0x000fca00000000ff */
[----:B------:R1:W-:Y:S01]  /*24d0*/  STG.E desc[UR36][R2.64], R5 ;  /* 0x0000000502007986 */ /* 0x0003e2000c101924 */
[----:B------:R-:W-:Y:S05]  /*24e0*/  BRA `(.L_x_19190) ;  /* 0x0000000c001c7947 */ /* 0x000fea0003800000 */
.L_x_19191:
[----:B------:R2:W-:Y:S01]  /*24f0*/  STG.E.U16 desc[UR36][R2.64], R9 ;  /* 0x0000000902007986 */ /* 0x0005e2000c101524 */
[----:B------:R-:W-:Y:S05]  /*2500*/  BRA `(.L_x_19190) ;  /* 0x0000000c00147947 */ /* 0x000fea0003800000 */
.L_x_19186:
        /* <DEDUP_REMOVED lines=9> */
.L_x_19194:
[----:B------:R-:W0:Y:S02]  /*25a0*/  I2F.S16 R0, R9 ;  /* 0x0000000900007306 */ /* 0x000e240000101400 */
[----:B0-----:R-:W-:-:S05]  /*25b0*/  F2FP.F16.F32.PACK_AB R0, RZ, R0 ;  /* 0x00000000ff00723e */ /* 0x001fca00000000ff */
[----:B------:R0:W-:Y:S01]  /*25c0*/  STG.E.U16 desc[UR36][R2.64], R0 ;  /* 0x0000000002007986 */ /* 0x0001e2000c101524 */
[----:B------:R-:W-:Y:S05]  /*25d0*/  BRA `(.L_x_19190) ;  /* 0x0000000800e07947 */ /* 0x000fea0003800000 */
.L_x_19193:
        /* <DEDUP_REMOVED lines=10> */
.L_x_19196:
[----:B------:R-:W0:Y:S02]  /*2680*/  I2F.S16 R9, R9 ;  /* 0x0000000900097306 */ /* 0x000e240000101400 */
[----:B0-----:R-:W-:-:S04]  /*2690*/  F2FP.F16.F32.PACK_AB R5, RZ, R9 ;  /* 0x00000009ff05723e */ /* 0x001fc800000000ff */
[----:B------:R-:W-:-:S05]  /*26a0*/  PRMT R5, R5, 0x5410, RZ ;  /* 0x0000541005057816 */ /* 0x000fca00000000ff */
[----:B------:R0:W-:Y:S01]  /*26b0*/  STG.E desc[UR36][R2.64], R5 ;  /* 0x0000000502007986 */ /* 0x0001e2000c101924 */
[----:B------:R-:W-:Y:S05]  /*26c0*/  BRA `(.L_x_19190) ;  /* 0x0000000800a47947 */ /* 0x000fea0003800000 */
.L_x_19195:
[----:B------:R-:W0:Y:S02]  /*26d0*/  I2F.F64.S16 R4, R9 ;  /* 0x0000000900047312 */ /* 0x000e240000101c00 */
[----:B0-----:R0:W-:Y:S01]  /*26e0*/  STG.E.64 desc[UR36][R2.64], R4 ;  /* 0x0000000402007986 */ /* 0x0011e2000c101b24 */
[----:B------:R-:W-:Y:S05]  /*26f0*/  BRA `(.L_x_19190) ;  /* 0x0000000800987947 */ /* 0x000fea0003800000 */
.L_x_19185:
        /* <DEDUP_REMOVED lines=13> */
.L_x_19199:
[----:B------:R-:W-:Y:S01]  /*27d0*/  CS2R R6, SRZ ;  /* 0x0000000000067805 */ /* 0x000fe2000001ff00 */
[----:B------:R-:W0:Y:S04]  /*27e0*/  I2F.F64.S16 R4, R9 ;  /* 0x0000000900047312 */ /* 0x000e280000101c00 */
[----:B0-----:R0:W-:Y:S01]  /*27f0*/  STG.E.128 desc[UR36][R2.64], R4 ;  /* 0x0000000402007986 */ /* 0x0011e2000c101d24 */
[----:B------:R-:W-:Y:S05]  /*2800*/  BRA `(.L_x_19190) ;  /* 0x0000000800547947 */ /* 0x000fea0003800000 */
.L_x_19198:
        /* <DEDUP_REMOVED lines=19> */
.L_x_19203:
[----:B------:R-:W-:Y:S05]  /*2940*/  BSYNC.RECONVERGENT B0 ;  /* 0x0000000000007941 */ /* 0x000fea0003800200 */
.L_x_19202:
[----:B------:R-:W-:-:S05]  /*2950*/  LOP3.LUT R5, R0, 0x80, R5, 0xf8, !PT ;  /* 0x0000008000057812 */ /* 0x000fca00078ef805 */
[----:B------:R0:W-:Y:S01]  /*2960*/  STG.E.U8 desc[UR36][R2.64], R5 ;  /* 0x0000000502007986 */ /* 0x0001e2000c101124 */
[----:B------:R-:W-:Y:S05]  /*2970*/  BRA `(.L_x_19190) ;  /* 0x0000000400f87947 */ /* 0x000fea0003800000 */
.L_x_19201:
        /* <DEDUP_REMOVED lines=15> */
.L_x_19205:
[----:B------:R-:W-:Y:S05]  /*2a70*/  BSYNC.RECONVERGENT B0 ;  /* 0x0000000000007941 */ /* 0x000fea0003800200 */
.L_x_19204:
[----:B------:R-:W-:-:S05]  /*2a80*/  LOP3.LUT R5, R0, 0x80, R5, 0xf8, !PT ;  /* 0x0000008000057812 */ /* 0x000fca00078ef805 */
[----:B------:R0:W-:Y:S01]  /*2a90*/  STG.E.U8 desc[UR36][R2.64], R5 ;  /* 0x0000000502007986 */ /* 0x0001e2000c101124 */
[----:B------:R-:W-:Y:S05]  /*2aa0*/  BRA `(.L_x_19190) ;  /* 0x0000000400ac7947 */ /* 0x000fea0003800000 */
.L_x_19200:
[----:B------:R-:W0:Y:S02]  /*2ab0*/  I2F.S16 R0, R9 ;  /* 0x0000000900007306 */ /* 0x000e240000101400 */
[----:B0-----:R-:W-:-:S05]  /*2ac0*/  F2FP.BF16.F32.PACK_AB R0, RZ, R0 ;  /* 0x00000000ff00723e */ /* 0x001fca00000010ff */
[----:B------:R0:W-:Y:S01]  /*2ad0*/  STG.E.U16 desc[UR36][R2.64], R0 ;  /* 0x0000000002007986 */ /* 0x0001e2000c101524 */
[----:B------:R-:W-:Y:S05]  /*2ae0*/  BRA `(.L_x_19190) ;  /* 0x00000004009c7947 */ /* 0x000fea0003800000 */
.L_x_19197:
        /* <DEDUP_REMOVED lines=10> */
.L_x_19208:
        /* <DEDUP_REMOVED lines=13> */
.L_x_19211:
[----:B------:R-:W-:-:S04]  /*2c60*/  SHF.R.U32.HI R0, RZ, 0x14, R5 ;  /* 0x00000014ff007819 */ /* 0x000fc80000011605 */
[----:B------:R-:W-:-:S04]  /*2c70*/  LOP3.LUT R0, R0, 0x1, RZ, 0xc0, !PT ;  /* 0x0000000100007812 */ /* 0x000fc800078ec0ff */
[----:B------:R-:W-:-:S04]  /*2c80*/  IADD3 R0, PT, PT, R5, 0x487ffff, R0 ;  /* 0x0487ffff05007810 */ /* 0x000fc80007ffe000 */
[----:B------:R-:W-:-:S04]  /*2c90*/  SHF.R.U32.HI R0, RZ, 0x14, R0 ;  /* 0x00000014ff007819 */ /* 0x000fc80000011600 */
[----:B------:R-:W-:-:S07]  /*2ca0*/  LOP3.LUT R4, R0, 0xff, RZ, 0xc0, !PT ;  /* 0x000000ff00047812 */ /* 0x000fce00078ec0ff */
.L_x_19212:
[----:B------:R-:W-:-:S04]  /*2cb0*/  SHF.R.U32.HI R5, RZ, 0x18, R5 ;  /* 0x00000018ff057819 */ /* 0x000fc80000011605 */
[----:B------:R-:W-:-:S04]  /*2cc0*/  LOP3.LUT R4, R4, 0x80, R5, 0xf8, !PT ;  /* 0x0000008004047812 */ /* 0x000fc800078ef805 */
[----:B------:R-:W-:-:S07]  /*2cd0*/  PRMT R0, R4, 0x7610, R0 ;  /* 0x0000761004007816 */ /* 0x000fce0000000000 */
.L_x_19210:
[----:B------:R-:W-:Y:S05]  /*2ce0*/  BSYNC.RECONVERGENT B0 ;  /* 0x0000000000007941 */ /* 0x000fea0003800200 */
.L_x_19209:
[----:B------:R0:W-:Y:S01]  /*2cf0*/  STG.E.U8 desc[UR36][R2.64], R0 ;  /* 0x0000000002007986 */ /* 0x0001e2000c101124 */
[----:B------:R-:W-:Y:S05]  /*2d00*/  BRA `(.L_x_19190) ;  /* 0x0000000400147947 */ /* 0x000fea0003800000 */
.L_x_19207:
        /* <DEDUP_REMOVED lines=13> */
.L_x_19215:
[----:B------:R-:W-:-:S04]  /*2de0*/  SHF.R.U32.HI R0, RZ, 0x15, R5 ;  /* 0x00000015ff007819 */ /* 0x000fc80000011605 */
[----:B------:R-:W-:-:S04]  /*2df0*/  LOP3.LUT R0, R0, 0x1, RZ, 0xc0, !PT ;  /* 0x0000000100007812 */ /* 0x000fc800078ec0ff */
[----:B------:R-:W-:-:S04]  /*2e00*/  IADD3 R0, PT, PT, R5, 0x88fffff, R0 ;  /* 0x088fffff05007810 */ /* 0x000fc80007ffe000 */
[----:B------:R-:W-:-:S04]  /*2e10*/  SHF.R.U32.HI R0, RZ, 0x15, R0 ;  /* 0x00000015ff007819 */ /* 0x000fc80000011600 */
[----:B------:R-:W-:-:S07]  /*2e20*/  LOP3.LUT R4, R0, 0xff, RZ, 0xc0, !PT ;  /* 0x000000ff00047812 */ /* 0x000fce00078ec0ff */
.L_x_19216:
[----:B------:R-:W-:-:S04]  /*2e30*/  SHF.R.U32.HI R5, RZ, 0x18, R5 ;  /* 0x00000018ff057819 */ /* 0x000fc80000011605 */
[----:B------:R-:W-:-:S04]  /*2e40*/  LOP3.LUT R4, R4, 0x80, R5, 0xf8, !PT ;  /* 0x0000008004047812 */ /* 0x000fc800078ef805 */
[----:B------:R-:W-:-:S07]  /*2e50*/  PRMT R0, R4, 0x7610, R0 ;  /* 0x0000761004007816 */ /* 0x000fce0000000000 */
.L_x_19214:
[----:B------:R-:W-:Y:S05]  /*2e60*/  BSYNC.RECONVERGENT B0 ;  /* 0x0000000000007941 */ /* 0x000fea0003800200 */
.L_x_19213:
[----:B------:R0:W-:Y:S01]  /*2e70*/  STG.E.U8 desc[UR36][R2.64], R0 ;  /* 0x0000000002007986 */ /* 0x0001e2000c101124 */
[----:B------:R-:W-:Y:S05]  /*2e80*/  BRA `(.L_x_19190) ;  /* 0x0000000000b47947 */ /* 0x000fea0003800000 */
.L_x_19206:
[----:B------:R-:W-:-:S09]  /*2e90*/  UISETP.NE.AND UP0, UPT, UR4, 0x1c, UPT ;  /* 0x0000001c0400788c */ /* 0x000fd2000bf05270 */
[----:B------:R-:W-:Y:S05]  /*2ea0*/  BRA.U !UP0, `(.L_x_19217) ;  /* 0x0000000108a47547 */ /* 0x000fea000b800000 */
[----:B------:R-:W-:-:S09]  /*2eb0*/  UISETP.NE.AND UP0, UPT, UR4, 0x1d, UPT ;  /* 0x0000001d0400788c */ /* 0x000fd2000bf05270 */
[----:B------:R-:W-:Y:S05]  /*2ec0*/  BRA.U !UP0, `(.L_x_19218) ;  /* 0x00000001088c7547 */ /* 0x000fea000b800000 */
[----:B------:R-:W-:-:S09]  /*2ed0*/  UISETP.NE.AND UP0, UPT, UR4, 0x2c, UPT ;  /* 0x0000002c0400788c */ /* 0x000fd2000bf05270 */
[----:B------:R-:W-:Y:S05]  /*2ee0*/  BRA.U !UP0, `(.L_x_19219) ;  /* 0x0000000108447547 */ /* 0x000fea000b800000 */
.L_x_19189:
        /* <DEDUP_REMOVED lines=16> */
.L_x_19220:
[----:B------:R-:W-:Y:S05]  /*2ff0*/  BRA `(.L_x_19190) ;  /* 0x0000000000587947 */ /* 0x000fea0003800000 */
.L_x_19219:
        /* <DEDUP_REMOVED lines=16> */
.L_x_19218:
[----:B------:R-:W-:-:S04]  /*3100*/  PRMT R4, R9, 0x9910, RZ ;  /* 0x0000991009047816 */ /* 0x000fc800000000ff */
[----:B------:R-:W-:-:S05]  /*3110*/  SHF.R.S32.HI R5, RZ, 0x1f, R4 ;  /* 0x0000001fff057819 */ /* 0x000fca0000011404 */
[----:B------:R0:W-:Y:S01]  /*3120*/  STG.E.64 desc[UR36][R2.64], R4 ;  /* 0x0000000402007986 */ /* 0x0001e2000c101b24 */
[----:B------:R-:W-:Y:S05]  /*3130*/  BRA `(.L_x_19190) ;  /* 0x0000000000087947 */ /* 0x000fea0003800000 */
.L_x_19217:
[----:B------:R-:W-:-:S05]  /*3140*/  PRMT R5, R9, 0x9910, RZ ;  /* 0x0000991009057816 */ /* 0x000fca00000000ff */
[----:B------:R0:W-:Y:S02]  /*3150*/  STG.E desc[UR36][R2.64], R5 ;  /* 0x0000000502007986 */ /* 0x0001e4000c101924 */
.L_x_19190:
[----:B------:R-:W-:-:S07]  /*3160*/  VIADD R17, R17, 0x80 ;  /* 0x0000008011117836 */ /* 0x000fce0000000000 */
.L_x_19149:
[----:B------:R-:W-:Y:S05]  /*3170*/  BSYNC.RECONVERGENT B6 ;  /* 0x0000000000067941 */ /* 0x000fea0003800200 */
.L_x_19148:
        /* <DEDUP_REMOVED lines=307> */
.L_x_19223:
        /* <DEDUP_REMOVED lines=16> */
.L_x_19227:
[----:B------:R1:W5:Y:S01]  /*45b0*/  LDG.E.U8 R0, desc[UR36][R2.64] ;  /* 0x0000002402007981 */ /* 0x000362000c1e1100 */
[----:B------:R-:W-:Y:S05]  /*45c0*/  BRA `(.L_x_19229) ;  /* 0x0000000c004c7947 */ /* 0x000fea0003800000 */
.L_x_19226:
        /* <DEDUP_REMOVED lines=8> */
.L_x_19231:
[----:B------:R3:W5:Y:S01]  /*4650*/  LDG.E.U8 R0, desc[UR36][R2.64] ;  /* 0x0000002402007981 */ /* 0x000762000c1e1100 */
[----:B------:R-:W-:Y:S05]  /*4660*/  BRA `(.L_x_19229) ;  /* 0x0000000c00247947 */ /* 0x000fea0003800000 */
.L_x_19230:
[----:B------:R2:W5:Y:S01]  /*4670*/  LDG.E.U16 R0, desc[UR36][R2.64] ;  /* 0x0000002402007981 */ /* 0x000562000c1e1500 */
[----:B------:R-:W-:Y:S05]  /*4680*/  BRA `(.L_x_19229) ;  /* 0x0000000c001c7947 */ /* 0x000fea0003800000 */
.L_x_19225:
        /* <DEDUP_REMOVED lines=9> */
.L_x_19233:
[----:B------:R-:W2:Y:S02]  /*4720*/  LDG.E.U16 R4, desc[UR36][R2.64] ;  /* 0x0000002402047981 */ /* 0x000ea4000c1e1500 */
[----:B--2---:R-:W-:-:S06]  /*4730*/  HADD2.F32 R4, -RZ, R4.H0_H0 ;  /* 0x20000004ff047230 */ /* 0x004fcc0000004100 */
[----:B------:R-:W0:Y:S02]  /*4740*/  F2I.FTZ.TRUNC.NTZ R4, R4 ;  /* 0x0000000400047305 */ /* 0x000e24000021f100 */
[----:B0-----:R-:W-:Y:S01]  /*4750*/  PRMT R0, R4, 0x7610, R0 ;  /* 0x0000761004007816 */ /* 0x001fe20000000000 */
[----:B------:R-:W-:Y:S06]  /*4760*/  BRA `(.L_x_19229) ;  /* 0x0000000800e47947 */ /* 0x000fec0003800000 */
.L_x_19232:
        /* <DEDUP_REMOVED lines=9> */
.L_x_19235:
[----:B------:R-:W2:Y:S02]  /*4800*/  LDG.E.U16 R2, desc[UR36][R2.64] ;  /* 0x0000002402027981 */ /* 0x000ea4000c1e1500 */
[----:B--2---:R-:W-:-:S06]  /*4810*/  HADD2.F32 R4, -RZ, R2.H0_H0 ;  /* 0x20000002ff047230 */ /* 0x004fcc0000004100 */
[----:B------:R-:W0:Y:S02]  /*4820*/  F2I.FTZ.TRUNC.NTZ R4, R4 ;  /* 0x0000000400047305 */ /* 0x000e24000021f100 */
[----:B0-----:R-:W-:Y:S01]  /*4830*/  PRMT R0, R4, 0x7610, R0 ;  /* 0x0000761004007816 */ /* 0x001fe20000000000 */
[----:B------:R-:W-:Y:S06]  /*4840*/  BRA `(.L_x_19229) ;  /* 0x0000000800ac7947 */ /* 0x000fec0003800000 */
.L_x_19234:
[----:B------:R-:W2:Y:S02]  /*4850*/  LDG.E.64 R2, desc[UR36][R2.64] ;  /* 0x0000002402027981 */ /* 0x000ea4000c1e1b00 */
[----:B--2---:R0:W1:Y:S02]  /*4860*/  F2I.F64.TRUNC R0, R2 ;  /* 0x0000000200007311 */ /* 0x004064000030d100 */
[----:B01----:R-:W-:Y:S05]  /*4870*/  BRA `(.L_x_19229) ;  /* 0x0000000800a07947 */ /* 0x003fea0003800000 */
.L_x_19224:
        /* <DEDUP_REMOVED lines=12> */
.L_x_19238:
[----:B------:R-:W2:Y:S02]  /*4940*/  LDG.E.64 R2, desc[UR36][R2.64] ;  /* 0x0000002402027981 */ /* 0x000ea4000c1e1b00 */
[----:B--2---:R0:W1:Y:S02]  /*4950*/  F2I.F64.TRUNC R0, R2 ;  /* 0x0000000200007311 */ /* 0x004064000030d100 */
[----:B01----:R-:W-:Y:S05]  /*4960*/  BRA `(.L_x_19229) ;  /* 0x0000000800647947 */ /* 0x003fea0003800000 */
.L_x_19237:
        /* <DEDUP_REMOVED lines=27> */
.L_x_19240:
        /* <DEDUP_REMOVED lines=14> */
.L_x_19239:
[----:B------:R-:W2:Y:S02]  /*4c00*/  LDG.E.U16 R4, desc[UR36][R2.64] ;  /* 0x0000002402047981 */ /* 0x000ea4000c1e1500 */
[----:B--2---:R-:W-:-:S06]  /*4c10*/  SHF.L.U32 R4, R4, 0x10, RZ ;  /* 0x0000001004047819 */ /* 0x004fcc00000006ff */
[----:B------:R-:W0:Y:S02]  /*4c20*/  F2I.FTZ.TRUNC.NTZ R4, R4 ;  /* 0x0000000400047305 */ /* 0x000e24000021f100 */
[----:B0-----:R-:W-:Y:S01]  /*4c30*/  PRMT R0, R4, 0x7610, R0 ;  /* 0x0000761004007816 */ /* 0x001fe20000000000 */
[----:B------:R-:W-:Y:S06]  /*4c40*/  BRA `(.L_x_19229) ;  /* 0x0000000400ac7947 */ /* 0x000fec0003800000 */
.L_x_19236:
        /* <DEDUP_REMOVED lines=10> */
.L_x_19243:
        /* <DEDUP_REMOVED lines=21> */
.L_x_19247:
[----:B------:R-:W-:Y:S05]  /*4e40*/  BSYNC.RECONVERGENT B1 ;  /* 0x0000000000017941 */ /* 0x000fea0003800200 */
.L_x_19246:
[----:B------:R-:W-:Y:S01]  /*4e50*/  IMAD.SHL.U32 R0, R0, 0x100000, RZ ;  /* 0x0010000000007824 */ /* 0x000fe200078e00ff */
[----:B------:R-:W-:-:S04]  /*4e60*/  LEA R2, R2, 0x3b800000, 0x17 ;  /* 0x3b80000002027811 */ /* 0x000fc800078eb8ff */
[----:B------:R-:W-:-:S07]  /*4e70*/  LOP3.LUT R4, R2, R0, R7, 0xfe, !PT ;  /* 0x0000000002047212 */ /* 0x000fce00078efe07 */
.L_x_19245:
[----:B------:R-:W-:Y:S05]  /*4e80*/  BSYNC.RECONVERGENT B0 ;  /* 0x0000000000007941 */ /* 0x000fea0003800200 */
.L_x_19244:
[----:B------:R-:W0:Y:S02]  /*4e90*/  F2I.FTZ.TRUNC.NTZ R4, R4 ;  /* 0x0000000400047305 */ /* 0x000e24000021f100 */
[----:B0-----:R-:W-:Y:S01]  /*4ea0*/  PRMT R0, R4, 0x7610, R0 ;  /* 0x0000761004007816 */ /* 0x001fe20000000000 */
[----:B------:R-:W-:Y:S06]  /*4eb0*/  BRA `(.L_x_19229) ;  /* 0x0000000400107947 */ /* 0x000fec0003800000 */
.L_x_19242:
        /* <DEDUP_REMOVED lines=21> */
.L_x_19251:
[----:B------:R-:W-:Y:S05]  /*5010*/  BSYNC.RECONVERGENT B1 ;  /* 0x0000000000017941 */ /* 0x000fea0003800200 */
.L_x_19250:
[----:B------:R-:W-:Y:S01]  /*5020*/  IMAD.SHL.U32 R0, R0, 0x200000, RZ ;  /* 0x0020000000007824 */ /* 0x000fe200078e00ff */
[----:B------:R-:W-:-:S04]  /*5030*/  LEA R2, R2, 0x37800000, 0x17 ;  /* 0x3780000002027811 */ /* 0x000fc800078eb8ff */
[----:B------:R-:W-:-:S07]  /*5040*/  LOP3.LUT R4, R2, R0, R7, 0xfe, !PT ;  /* 0x0000000002047212 */ /* 0x000fce00078efe07 */
.L_x_19249:
[----:B------:R-:W-:Y:S05]  /*5050*/  BSYNC.RECONVERGENT B0 ;  /* 0x0000000000007941 */ /* 0x000fea0003800200 */
.L_x_19248:
[----:B------:R-:W0:Y:S02]  /*5060*/  F2I.FTZ.TRUNC.NTZ R4, R4 ;  /* 0x0000000400047305 */ /* 0x000e24000021f100 */
[----:B0-----:R-:W-:Y:S01]  /*5070*/  PRMT R0, R4, 0x7610, R0 ;  /* 0x0000761004007816 */ /* 0x001fe20000000000 */
[----:B------:R-:W-:Y:S06]  /*5080*/  BRA `(.L_x_19229) ;  /* 0x00000000009c7947 */ /* 0x000fec0003800000 */
.L_x_19241:
        /* <DEDUP_REMOVED lines=14> */
.L_x_19255:
[----:B------:R-:W-:Y:S05]  /*5170*/  BSYNC.RECONVERGENT B0 ;  /* 0x0000000000007941 */ /* 0x000fea0003800200 */
.L_x_19254:
[----:B------:R-:W0:Y:S02]  /*5180*/  F2I.FTZ.TRUNC.NTZ R4, R4 ;  /* 0x0000000400047305 */ /* 0x000e24000021f100 */
[----:B0-----:R-:W-:Y:S01]  /*5190*/  PRMT R0, R4, 0x7610, R0 ;  /* 0x0000761004007816 */ /* 0x001fe20000000000 */
[----:B------:R-:W-:Y:S06]  /*51a0*/  BRA `(.L_x_19229) ;  /* 0x0000000000547947 */ /* 0x000fec0003800000 */
.L_x_19228:
        /* <DEDUP_REMOVED lines=16> */
.L_x_19256:
[----:B------:R-:W-:Y:S01]  /*52b0*/  PRMT R0, RZ, 0x7610, R0 ;  /* 0x00007610ff007816 */ /* 0x000fe20000000000 */
[----:B------:R-:W-:Y:S06]  /*52c0*/  BRA `(.L_x_19229) ;  /* 0x00000000000c7947 */ /* 0x000fec0003800000 */
.L_x_19253:
[----:B------:R0:W5:Y:S01]  /*52d0*/  LDG.E.U8 R0, desc[UR36][R2.64] ;  /* 0x0000002402007981 */ /* 0x000162000c1e1100 */
[----:B------:R-:W-:Y:S05]  /*52e0*/  BRA `(.L_x_19229) ;  /* 0x0000000000047947 */ /* 0x000fea0003800000 */
.L_x_19252:
[----:B------:R0:W5:Y:S02]  /*52f0*/  LDG.E.U8 R0, desc[UR36][R2.64] ;  /* 0x0000002402007981 */ /* 0x000164000c1e1100 */
.L_x_19229:
[----:B------:R-:W-:Y:S01]  /*5300*/  UPRMT UR4, UR43, 0x8880, URZ ;  /* 0x000088802b047896 */ /* 0x000fe200080000ff */
[----:B-1---5:R-:W-:Y:S01]  /*5310*/  PRMT R0, R0, 0x8880, RZ ;  /* 0x0000888000007816 */ /* 0x022fe200000000ff */
        /* <DEDUP_REMOVED lines=9> */
[----:B0-234-:R-:W-:Y:S02]  /*53b0*/  IADD3 R2, P0, PT, R16, UR8, RZ ;  /* 0x0000000810027c10 */ /* 0x01dfe4000ff1e0ff */
        /* <DEDUP_REMOVED lines=14> */
.L_x_19260:
[----:B------:R0:W-:Y:S01]  /*54a0*/  STG.E.U8 desc[UR36][R2.64], R9 ;  /* 0x0000000902007986 */ /* 0x0001e2000c101124 */
[----:B------:R-:W-:Y:S05]  /*54b0*/  BRA `(.L_x_19262) ;  /* 0x0000000c004c7947 */ /* 0x000fea0003800000 */
.L_x_19259:
        /* <DEDUP_REMOVED lines=10> */
.L_x_19264:
[----:B------:R-:W-:-:S05]  /*5560*/  PRMT R5, R9, 0x9910, RZ ;  /* 0x0000991009057816 */ /* 0x000fca00000000ff */
[----:B------:R0:W-:Y:S01]  /*5570*/  STG.E desc[UR36][R2.64], R5 ;  /* 0x0000000502007986 */ /* 0x0001e2000c101924 */
[----:B------:R-:W-:Y:S05]  /*5580*/  BRA `(.L_x_19262) ;  /* 0x0000000c00187947 */ /* 0x000fea0003800000 */
.L_x_19263:
[----:B------:R0:W-:Y:S01]  /*5590*/  STG.E.U16 desc[UR36][R2.64], R9 ;  /* 0x0000000902007986 */ /* 0x0001e2000c101524 */
[----:B------:R-:W-:Y:S05]  /*55a0*/  BRA `(.L_x_19262) ;  /* 0x0000000c00107947 */ /* 0x000fea0003800000 */
.L_x_19258:
        /* <DEDUP_REMOVED lines=9> */
.L_x_19266:
[----:B------:R-:W0:Y:S02]  /*5640*/  I2F.S16 R0, R9 ;  /* 0x0000000900007306 */ /* 0x000e240000101400 */
[----:B0-----:R-:W-:-:S05]  /*5650*/  F2FP.F16.F32.PACK_AB R0, RZ, R0 ;  /* 0x00000000ff00723e */ /* 0x001fca00000000ff */
[----:B------:R0:W-:Y:S01]  /*5660*/  STG.E.U16 desc[UR36][R2.64], R0 ;  /* 0x0000000002007986 */ /* 0x0001e2000c101524 */
[----:B------:R-:W-:Y:S05]  /*5670*/  BRA `(.L_x_19262) ;  /* 0x0000000800dc7947 */ /* 0x000fea0003800000 */
.L_x_19265:
[----:B------:R-:W-:-:S09]  /*5680*/  UISETP.NE.AND UP0, UPT, UR4, 0x7, UPT ;  /* 0x000000070400788c */ /* 0x000fd2000bf05270 */
[----:B------:R-:W-:Y:S05]  /*5690*/  BRA.U !UP0, `(.L_x_19267) ;  /* 0x0000000108347547 */ /* 0x000fea000b800000 */
[----:B------:R-:W-:-:S09]  /*56a0*/  UISETP.NE.AND UP0, UPT, UR4, 0x8, UPT ;  /* 0x000000080400788c */ /* 0x000fd2000bf05270 */
[----:B------:R-:W-:Y:S05]  /*56b0*/  BRA.U !UP0, `(.L_x_19268) ;  /* 0x0000000108187547 */ /* 0x000fea000b800000 */
[----:B------:R-:W-:-:S09]  /*56c0*/  UISETP.NE.AND UP0, UPT, UR4, 0x9, UPT ;  /* 0x000000090400788c */ /* 0x000fd2000bf05270 */
[----:B------:R-:W-:Y:S05]  /*56d0*/  BRA.U UP0, `(.L_x_19261) ;  /* 0x0000000500e07547 */ /* 0x000fea000b800000 */
[----:B------:R-:W0:Y:S01]  /*56e0*/  I2F.S16 R4, R9 ;  /* 0x0000000900047306 */ /* 0x000e220000101400 */
[----:B------:R-:W-:-:S05]  /*56f0*/  HFMA2 R5, -RZ, RZ, 0, 0 ;  /* 0x00000000ff057431 */ /* 0x000fca00000001ff */
[----:B0-----:R0:W-:Y:S01]  /*5700*/  STG.E.64 desc[UR36][R2.64], R4 ;  /* 0x0000000402007986 */ /* 0x0011e2000c101b24 */
[----:B------:R-:W-:Y:S05]  /*5710*/  BRA `(.L_x_19262) ;  /* 0x0000000800b47947 */ /* 0x000fea0003800000 */
.L_x_19268:
[----:B------:R-:W0:Y:S02]  /*5720*/  I2F.S16 R9, R9 ;  /* 0x0000000900097306 */ /* 0x000e240000101400 */
[----:B0-----:R-:W-:-:S04]  /*5730*/  F2FP.F16.F32.PACK_AB R5, RZ, R9 ;  /* 0x00000009ff05723e */ /* 0x001fc800000000ff */
[----:B------:R-:W-:-:S05]  /*5740*/  PRMT R5, R5, 0x5410, RZ ;  /* 0x0000541005057816 */ /* 0x000fca00000000ff */
[----:B------:R0:W-:Y:S01]  /*5750*/  STG.E desc[UR36][R2.64], R5 ;  /* 0x0000000502007986 */ /* 0x0001e2000c101924 */
[----:B------:R-:W-:Y:S05]  /*5760*/  BRA `(.L_x_19262) ;  /* 0x0000000800a07947 */ /* 0x000fea0003800000 */
.L_x_19267:
[----:B------:R-:W0:Y:S02]  /*5770*/  I2F.F64.S16 R4, R9 ;  /* 0x0000000900047312 */ /* 0x000e240000101c00 */
[----:B0-----:R0:W-:Y:S01]  /*5780*/  STG.E.64 desc[UR36][R2.64], R4 ;  /* 0x0000000402007986 */ /* 0x0011e2000c101b24 */
[----:B------:R-:W-:Y:S05]  /*5790*/  BRA `(.L_x_19262) ;  /* 0x0000000800947947 */ /* 0x000fea0003800000 */
.L_x_19257:
        /* <DEDUP_REMOVED lines=12> */
.L_x_19272:
        /* <DEDUP_REMOVED lines=18> */
.L_x_19275:
[----:B------:R-:W-:-:S04]  /*5980*/  SHF.R.U32.HI R5, RZ, 0x18, R5 ;  /* 0x00000018ff057819 */ /* 0x000fc80000011605 */
[----:B------:R-:W-:-:S07]  /*5990*/  LOP3.LUT R0, R0, 0x80, R5, 0xf8, !PT ;  /* 0x0000008000007812 */ /* 0x000fce00078ef805 */
.L_x_19274:
[----:B------:R-:W-:Y:S05]  /*59a0*/  BSYNC.RECONVERGENT B0 ;  /* 0x0000000000007941 */ /* 0x000fea0003800200 */
.L_x_19273:
[----:B------:R0:W-:Y:S01]  /*59b0*/  STG.E.U8 desc[UR36][R2.64], R0 ;  /* 0x0000000002007986 */ /* 0x0001e2000c101124 */
[----:B------:R-:W-:Y:S05]  /*59c0*/  BRA `(.L_x_19262) ;  /* 0x0000000800087947 */ /* 0x000fea0003800000 */
.L_x_19271:
        /* <DEDUP_REMOVED lines=18> */
.L_x_19278:
[----:B------:R-:W-:-:S04]  /*5af0*/  SHF.R.U32.HI R5, RZ, 0x18, R5 ;  /* 0x00000018ff057819 */ /* 0x000fc80000011605 */
[----:B------:R-:W-:-:S07]  /*5b00*/  LOP3.LUT R0, R0, 0x80, R5, 0xf8, !PT ;  /* 0x0000008000007812 */ /* 0x000fce00078ef805 */
.L_x_19277:
[----:B------:R-:W-:Y:S05]  /*5b10*/  BSYNC.RECONVERGENT B0 ;  /* 0x0000000000007941 */ /* 0x000fea0003800200 */
.L_x_19276:
[----:B------:R0:W-:Y:S01]  /*5b20*/  STG.E.U8 desc[UR36][R2.64], R0 ;  /* 0x0000000002007986 */ /* 0x0001e2000c101124 */
[----:B------:R-:W-:Y:S05]  /*5b30*/  BRA `(.L_x_19262) ;  /* 0x0000000400ac7947 */ /* 0x000fea0003800000 */
.L_x_19270:
        /* <DEDUP_REMOVED lines=22> */
.L_x_19280:
[----:B------:R-:W-:-:S04]  /*5ca0*/  PRMT R4, R9, 0x9910, RZ ;  /* 0x0000991009047816 */ /* 0x000fc800000000ff */
[----:B------:R-:W-:-:S05]  /*5cb0*/  SHF.R.S32.HI R5, RZ, 0x1f, R4 ;  /* 0x0000001fff057819 */ /* 0x000fca0000011404 */
[----:B------:R0:W-:Y:S01]  /*5cc0*/  STG.E.64 desc[UR36][R2.64], R4 ;  /* 0x0000000402007986 */ /* 0x0001e2000c101b24 */
[----:B------:R-:W-:Y:S05]  /*5cd0*/  BRA `(.L_x_19262) ;  /* 0x0000000400447947 */ /* 0x000fea0003800000 */
.L_x_19279:
[----:B------:R-:W-:-:S05]  /*5ce0*/  PRMT R5, R9, 0x9910, RZ ;  /* 0x0000991009057816 */ /* 0x000fca00000000ff */
[----:B------:R0:W-:Y:S01]  /*5cf0*/  STG.E desc[UR36][R2.64], R5 ;  /* 0x0000000502007986 */ /* 0x0001e2000c101924 */
[----:B------:R-:W-:Y:S05]  /*5d00*/  BRA `(.L_x_19262) ;  /* 0x0000000400387947 */ /* 0x000fea0003800000 */
.L_x_19269:
        /* <DEDUP_REMOVED lines=11> */
.L_x_19282:
[----:B------:R-:W-:Y:S01]  /*5dc0*/  CS2R R6, SRZ ;  /* 0x0000000000067805 */ /* 0x000fe2000001ff00 */
[----:B------:R-:W0:Y:S04]  /*5dd0*/  I2F.F64.S16 R4, R9 ;  /* 0x0000000900047312 */ /* 0x000e280000101c00 */
[----:B0-----:R4:W-:Y:S01]  /*5de0*/  STG.E.128 desc[UR36][R2.64], R4 ;  /* 0x0000000402007986 */ /* 0x0019e2000c101d24 */
[----:B------:R-:W-:Y:S05]  /*5df0*/  BRA `(.L_x_19262) ;  /* 0x0000000000fc7947 */ /* 0x000fea0003800000 */
.L_x_19281:
[----:B------:R-:W-:-:S09]  /*5e00*/  UISETP.NE.AND UP0, UPT, UR4, 0xf, UPT ;  /* 0x0000000f0400788c */ /* 0x000fd2000bf05270 */
[----:B------:R-:W-:Y:S05]  /*5e10*/  BRA.U !UP0, `(.L_x_19283) ;  /* 0x0000000108e87547 */ /* 0x000fea000b800000 */
[----:B------:R-:W-:-:S09]  /*5e20*/  UISETP.NE.AND UP0, UPT, UR4, 0x17, UPT ;  /* 0x000000170400788c */ /* 0x000fd2000bf05270 */
[----:B------:R-:W-:Y:S05]  /*5e30*/  BRA.U !UP0, `(.L_x_19284) ;  /* 0x0000000108907547 */ /* 0x000fea000b800000 */
[----:B------:R-:W-:-:S09]  /*5e40*/  UISETP.NE.AND UP0, UPT, UR4, 0x18, UPT ;  /* 0x000000180400788c */ /* 0x000fd2000bf05270 */
[----:B------:R-:W-:Y:S05]  /*5e50*/  BRA.U !UP0, `(.L_x_19285) ;  /* 0x0000000108447547 */ /* 0x000fea000b800000 */
.L_x_19261:
        /* <DEDUP_REMOVED lines=16> */
.L_x_19286:
[----:B------:R-:W-:Y:S05]  /*5f60*/  BRA `(.L_x_19262) ;  /* 0x0000000000a07947 */ /* 0x000fea0003800000 */
.L_x_19285:
        /* <DEDUP_REMOVED lines=13> */
.L_x_19288:
[----:B------:R-:W-:Y:S05]  /*6040*/  BSYNC.RECONVERGENT B0 ;  /* 0x0000000000007941 */ /* 0x000fea0003800200 */
.L_x_19287:
[----:B------:R-:W-:-:S05]  /*6050*/  LOP3.LUT R5, R0, 0x80, R5, 0xf8, !PT ;  /* 0x0000008000057812 */ /* 0x000fca00078ef805 */
[----:B------:R2:W-:Y:S01]  /*6060*/  STG.E.U8 desc[UR36][R2.64], R5 ;  /* 0x0000000502007986 */ /* 0x0005e2000c101124 */
[----:B------:R-:W-:Y:S05]  /*6070*/  BRA `(.L_x_19262) ;  /* 0x00000000005c7947 */ /* 0x000fea0003800000 */
.L_x_19284:
        /* <DEDUP_REMOVED lines=12> */
.L_x_19290:
[----:B------:R-:W-:Y:S01]  /*6140*/  IMAD.MOV.U32 R0, RZ, RZ, 0x7f ;  /* 0x0000007fff007424 */ /* 0x000fe200078e00ff */
[----:B------:R-:W-:-:S04]  /*6150*/  ISETP.GT.U32.AND P0, PT, R4, 0x7f800000, PT ;  /* 0x7f8000000400780c */ /* 0x000fc80003f04070 */
[----:B------:R-:W-:-:S09]  /*6160*/  SEL R0, R0, 0x7c, P0 ;  /* 0x0000007c00007807 */ /* 0x000fd20000000000 */
.L_x_19291:
[----:B------:R-:W-:Y:S05]  /*6170*/  BSYNC.RECONVERGENT B0 ;  /* 0x0000000000007941 */ /* 0x000fea0003800200 */
.L_x_19289:
[----:B------:R-:W-:-:S04]  /*6180*/  SHF.R.U32.HI R5, RZ, 0x18, R5 ;  /* 0x00000018ff057819 */ /* 0x000fc80000011605 */
[----:B------:R-:W-:-:S05]  /*6190*/  LOP3.LUT R5, R0, 0x80, R5, 0xf8, !PT ;  /* 0x0000008000057812 */ /* 0x000fca00078ef805 */
[----:B------:R1:W-:Y:S01]  /*61a0*/  STG.E.U8 desc[UR36][R2.64], R5 ;  /* 0x0000000502007986 */ /* 0x0003e2000c101124 */
[----:B------:R-:W-:Y:S05]  /*61b0*/  BRA `(.L_x_19262) ;  /* 0x00000000000c7947 */ /* 0x000fea0003800000 */
.L_x_19283:
[----:B------:R-:W0:Y:S02]  /*61c0*/  I2F.S16 R0, R9 ;  /* 0x0000000900007306 */ /* 0x000e240000101400 */
[----:B0-----:R-:W-:-:S05]  /*61d0*/  F2FP.BF16.F32.PACK_AB R0, RZ, R0 ;  /* 0x00000000ff00723e */ /* 0x001fca00000010ff */
[----:B------:R0:W-:Y:S02]  /*61e0*/  STG.E.U16 desc[UR36][R2.64], R0 ;  /* 0x0000000002007986 */ /* 0x0001e4000c101524 */
.L_x_19262:
[----:B------:R-:W-:-:S07]  /*61f0*/  IADD3 R17, PT, PT, R17, 0x80, RZ ;  /* 0x0000008011117810 */ /* 0x000fce0007ffe0ff */
.L_x_19222:
[----:B------:R-:W-:Y:S05]  /*6200*/  BSYNC.RECONVERGENT B6 ;  /* 0x0000000000067941 */ /* 0x000fea0003800200 */
.L_x_19221:
        /* <DEDUP_REMOVED lines=307> */
.L_x_19294:
        /* <DEDUP_REMOVED lines=16> */
.L_x_19298:
[----:B------:R0:W5:Y:S01]  /*7640*/  LDG.E.U8 R0, desc[UR36][R2.64] ;  /* 0x0000002402007981 */ /* 0x000162000c1e1100 */
[----:B------:R-:W-:Y:S05]  /*7650*/  BRA `(.L_x_19300) ;  /* 0x0000000c004c7947 */ /* 0x000fea0003800000 */
.L_x_19297:
        /* <DEDUP_REMOVED lines=8> */
.L_x_19302:
[----:B------:R3:W5:Y:S01]  /*76e0*/  LDG.E.U8 R0, desc[UR36][R2.64] ;  /* 0x0000002402007981 */ /* 0x000762000c1e1100 */
[----:B------:R-:W-:Y:S05]  /*76f0*/  BRA `(.L_x_19300) ;  /* 0x0000000c00247947 */ /* 0x000fea0003800000 */
.L_x_19301:
[----:B------:R0:W5:Y:S01]  /*7700*/  LDG.E.U16 R0, desc[UR36][R2.64] ;  /* 0x0000002402007981 */ /* 0x000162000c1e1500 */
[----:B------:R-:W-:Y:S05]  /*7710*/  BRA `(.L_x_19300) ;  /* 0x0000000c001c7947 */ /* 0x000fea0003800000 */
.L_x_19296:
        /* <DEDUP_REMOVED lines=9> */
.L_x_19304:
[----:B------:R-:W2:Y:S02]  /*77b0*/  LDG.E.U16 R4, desc[UR36][R2.64] ;  /* 0x0000002402047981 */ /* 0x000ea4000c1e1500 */
[----:B--2---:R-:W-:-:S06]  /*77c0*/  HADD2.F32 R4, -RZ, R4.H0_H0 ;  /* 0x20000004ff047230 */ /* 0x004fcc0000004100 */
[----:B------:R-:W0:Y:S02]  /*77d0*/  F2I.FTZ.TRUNC.NTZ R4, R4 ;  /* 0x0000000400047305 */ /* 0x000e24000021f100 */
[----:B0-----:R-:W-:Y:S01]  /*77e0*/  PRMT R0, R4, 0x7610, R0 ;  /* 0x0000761004007816 */ /* 0x001fe20000000000 */
[----:B------:R-:W-:Y:S06]  /*77f0*/  BRA `(.L_x_19300) ;  /* 0x0000000800e47947 */ /* 0x000fec0003800000 */
.L_x_19303:
        /* <DEDUP_REMOVED lines=9> */
.L_x_19306:
[----:B------:R-:W2:Y:S02]  /*7890*/  LDG.E.U16 R2, desc[UR36][R2.64] ;  /* 0x0000002402027981 */ /* 0x000ea4000c1e1500 */
[----:B--2---:R-:W-:-:S06]  /*78a0*/  HADD2.F32 R4, -RZ, R2.H0_H0 ;  /* 0x20000002ff047230 */ /* 0x004fcc0000004100 */
[----:B------:R-:W0:Y:S02]  /*78b0*/  F2I.FTZ.TRUNC.NTZ R4, R4 ;  /* 0x0000000400047305 */ /* 0x000e24000021f100 */
[----:B0-----:R-:W-:Y:S01]  /*78c0*/  PRMT R0, R4, 0x7610, R0 ;  /* 0x0000761004007816 */ /* 0x001fe20000000000 */
[----:B------:R-:W-:Y:S06]  /*78d0*/  BRA `(.L_x_19300) ;  /* 0x0000000800ac7947 */ /* 0x000fec0003800000 */
.L_x_19305:
[----:B------:R-:W2:Y:S02]  /*78e0*/  LDG.E.64 R2, desc[UR36][R2.64] ;  /* 0x0000002402027981 */ /* 0x000ea4000c1e1b00 */
[----:B--2---:R0:W1:Y:S02]  /*78f0*/  F2I.F64.TRUNC R0, R2 ;  /* 0x0000000200007311 */ /* 0x004064000030d100 */
[----:B01----:R-:W-:Y:S05]  /*7900*/  BRA `(.L_x_19300) ;  /* 0x0000000800a07947 */ /* 0x003fea0003800000 */
.L_x_19295:
        /* <DEDUP_REMOVED lines=12> */
.L_x_19309:
[----:B------:R-:W2:Y:S02]  /*79d0*/  LDG.E.64 R2, desc[UR36][R2.64] ;  /* 0x0000002402027981 */ /* 0x000ea4000c1e1b00 */
[----:B--2---:R0:W1:Y:S02]  /*79e0*/  F2I.F64.TRUNC R0, R2 ;  /* 0x0000000200007311 */ /* 0x004064000030d100 */
[----:B01----:R-:W-:Y:S05]  /*79f0*/  BRA `(.L_x_19300) ;  /* 0x0000000800647947 */ /* 0x003fea0003800000 */
.L_x_19308:
        /* <DEDUP_REMOVED lines=27> */
.L_x_19311:
        /* <DEDUP_REMOVED lines=14> */
.L_x_19310:
[----:B------:R-:W2:Y:S02]  /*7c90*/  LDG.E.U16 R4, desc[UR36][R2.64] ;  /* 0x0000002402047981 */ /* 0x000ea4000c1e1500 */
[----:B--2---:R-:W-:-:S06]  /*7ca0*/  IMAD.U32 R4, R4, 0x10000, RZ ;  /* 0x0001000004047824 */ /* 0x004fcc00078e00ff */
[----:B------:R-:W0:Y:S02]  /*7cb0*/  F2I.FTZ.TRUNC.NTZ R4, R4 ;  /* 0x0000000400047305 */ /* 0x000e24000021f100 */
[----:B0-----:R-:W-:Y:S01]  /*7cc0*/  PRMT R0, R4, 0x7610, R0 ;  /* 0x0000761004007816 */ /* 0x001fe20000000000 */
[----:B------:R-:W-:Y:S06]  /*7cd0*/  BRA `(.L_x_19300) ;  /* 0x0000000400ac7947 */ /* 0x000fec0003800000 */
.L_x_19307:
        /* <DEDUP_REMOVED lines=10> */
.L_x_19314:
        /* <DEDUP_REMOVED lines=21> */
.L_x_19318:
[----:B------:R-:W-:Y:S05]  /*7ed0*/  BSYNC.RECONVERGENT B1 ;  /* 0x0000000000017941 */ /* 0x000fea0003800200 */
.L_x_19317:
[----:B------:R-:W-:Y:S02]  /*7ee0*/  SHF.L.U32 R0, R0, 0x14, RZ ;  /* 0x0000001400007819 */ /* 0x000fe400000006ff */
[----:B------:R-:W-:-:S04]  /*7ef0*/  LEA R2, R2, 0x3b800000, 0x17 ;  /* 0x3b80000002027811 */ /* 0x000fc800078eb8ff */
[----:B------:R-:W-:-:S07]  /*7f00*/  LOP3.LUT R4, R2, R0, R7, 0xfe, !PT ;  /* 0x0000000002047212 */ /* 0x000fce00078efe07 */
.L_x_19316:
[----:B------:R-:W-:Y:S05]  /*7f10*/  BSYNC.RECONVERGENT B0 ;  /* 0x0000000000007941 */ /* 0x000fea0003800200 */
.L_x_19315:
[----:B------:R-:W0:Y:S02]  /*7f20*/  F2I.FTZ.TRUNC.NTZ R4, R4 ;  /* 0x0000000400047305 */ /* 0x000e24000021f100 */
[----:B0-----:R-:W-:Y:S01]  /*7f30*/  PRMT R0, R4, 0x7610, R0 ;  /* 0x0000761004007816 */ /* 0x001fe20000000000 */
[----:B------:R-:W-:Y:S06]  /*7f40*/  BRA `(.L_x_19300) ;  /* 0x0000000400107947 */ /* 0x000fec0003800000 */
.L_x_19313:
        /* <DEDUP_REMOVED lines=21> */
.L_x_19322:
[----:B------:R-:W-:Y:S05]  /*80a0*/  BSYNC.RECONVERGENT B1 ;  /* 0x0000000000017941 */ /* 0x000fea0003800200 */
.L_x_19321:
[----:B------:R-:W-:Y:S01]  /*80b0*/  IMAD.SHL.U32 R0, R0, 0x200000, RZ ;  /* 0x0020000000007824 */ /* 0x000fe200078e00ff */
[----:B------:R-:W-:-:S04]  /*80c0*/  LEA R2, R2, 0x37800000, 0x17 ;  /* 0x3780000002027811 */ /* 0x000fc800078eb8ff */
[----:B------:R-:W-:-:S07]  /*80d0*/  LOP3.LUT R4, R2, R0, R7, 0xfe, !PT ;  /* 0x0000000002047212 */ /* 0x000fce00078efe07 */
.L_x_19320:
[----:B------:R-:W-:Y:S05]  /*80e0*/  BSYNC.RECONVERGENT B0 ;  /* 0x0000000000007941 */ /* 0x000fea0003800200 */
.L_x_19319:
[----:B------:R-:W0:Y:S02]  /*80f0*/  F2I.FTZ.TRUNC.NTZ R4, R4 ;  /* 0x0000000400047305 */ /* 0x000e24000021f100 */
[----:B0-----:R-:W-:Y:S01]  /*8100*/  PRMT R0, R4, 0x7610, R0 ;  /* 0x0000761004007816 */ /* 0x001fe20000000000 */
[----:B------:R-:W-:Y:S06]  /*8110*/  BRA `(.L_x_19300) ;  /* 0x00000000009c7947 */ /* 0x000fec0003800000 */
.L_x_19312:
        /* <DEDUP_REMOVED lines=14> */
.L_x_19326:
[----:B------:R-:W-:Y:S05]  /*8200*/  BSYNC.RECONVERGENT B0 ;  /* 0x0000000000007941 */ /* 0x000fea0003800200 */
.L_x_19325:
[----:B------:R-:W0:Y:S02]  /*8210*/  F2I.FTZ.TRUNC.NTZ R4, R4 ;  /* 0x0000000400047305 */ /* 0x000e24000021f100 */
[----:B0-----:R-:W-:Y:S01]  /*8220*/  PRMT R0, R4, 0x7610, R0 ;  /* 0x0000761004007816 */ /* 0x001fe20000000000 */
[----:B------:R-:W-:Y:S06]  /*8230*/  BRA `(.L_x_19300) ;  /* 0x0000000000547947 */ /* 0x000fec0003800000 */
.L_x_19299:
        /* <DEDUP_REMOVED lines=16> */
.L_x_19327:
[----:B------:R-:W-:Y:S01]  /*8340*/  PRMT R0, RZ, 0x7610, R0 ;  /* 0x00007610ff007816 */ /* 0x000fe20000000000 */
[----:B------:R-:W-:Y:S06]  /*8350*/  BRA `(.L_x_19300) ;  /* 0x00000000000c7947 */ /* 0x000fec0003800000 */
.L_x_19324:
[----:B------:R1:W5:Y:S01]  /*8360*/  LDG.E.U8 R0, desc[UR36][R2.64] ;  /* 0x0000002402007981 */ /* 0x000362000c1e1100 */
[----:B------:R-:W-:Y:S05]  /*8370*/  BRA `(.L_x_19300) ;  /* 0x0000000000047947 */ /* 0x000fea0003800000 */
.L_x_19323:
[----:B------:R2:W5:Y:S02]  /*8380*/  LDG.E.U8 R0, desc[UR36][R2.64] ;  /* 0x0000002402007981 */ /* 0x000564000c1e1100 */
.L_x_19300:
        /* <DEDUP_REMOVED lines=26> */
.L_x_19331:
[----:B------:R4:W-:Y:S01]  /*8530*/  STG.E.U8 desc[UR36][R2.64], R9 ;  /* 0x0000000902007986 */ /* 0x0009e2000c101124 */
[----:B------:R-:W-:Y:S05]  /*8540*/  BRA `(.L_x_19333) ;  /* 0x0000000c004c7947 */ /* 0x000fea0003800000 */
.L_x_19330:
        /* <DEDUP_REMOVED lines=10> */
.L_x_19335:
[----:B------:R-:W-:-:S05]  /*85f0*/  PRMT R5, R9, 0x9910, RZ ;  /* 0x0000991009057816 */ /* 0x000fca00000000ff */
[----:B------:R2:W-:Y:S01]  /*8600*/  STG.E desc[UR36][R2.64], R5 ;  /* 0x0000000502007986 */ /* 0x0005e2000c101924 */
[----:B------:R-:W-:Y:S05]  /*8610*/  BRA `(.L_x_19333) ;  /* 0x0000000c00187947 */ /* 0x000fea0003800000 */
.L_x_19334:
[----:B------:R0:W-:Y:S01]  /*8620*/  STG.E.U16 desc[UR36][R2.64], R9 ;  /* 0x0000000902007986 */ /* 0x0001e2000c101524 */
[----:B------:R-:W-:Y:S05]  /*8630*/  BRA `(.L_x_19333) ;  /* 0x0000000c00107947 */ /* 0x000fea0003800000 */
.L_x_19329:
        /* <DEDUP_REMOVED lines=9> */
.L_x_19337:
[----:B------:R-:W0:Y:S02]  /*86d0*/  I2F.S16 R0, R9 ;  /* 0x0000000900007306 */ /* 0x000e240000101400 */
[----:B0-----:R-:W-:-:S05]  /*86e0*/  F2FP.F16.F32.PACK_AB R0, RZ, R0 ;  /* 0x00000000ff00723e */ /* 0x001fca00000000ff */
[----:B------:R0:W-:Y:S01]  /*86f0*/  STG.E.U16 desc[UR36][R2.64], R0 ;  /* 0x0000000002007986 */ /* 0x0001e2000c101524 */
[----:B------:R-:W-:Y:S05]  /*8700*/  BRA `(.L_x_19333) ;  /* 0x0000000800dc7947 */ /* 0x000fea0003800000 */
.L_x_19336:
        /* <DEDUP_REMOVED lines=10> */
.L_x_19339:
[----:B------:R-:W0:Y:S02]  /*87b0*/  I2F.S16 R9, R9 ;  /* 0x0000000900097306 */ /* 0x000e240000101400 */
[----:B0-----:R-:W-:-:S04]  /*87c0*/  F2FP.F16.F32.PACK_AB R5, RZ, R9 ;  /* 0x00000009ff05723e */ /* 0x001fc800000000ff */
[----:B------:R-:W-:-:S05]  /*87d0*/  PRMT R5, R5, 0x5410, RZ ;  /* 0x0000541005057816 */ /* 0x000fca00000000ff */
[----:B------:R0:W-:Y:S01]  /*87e0*/  STG.E desc[UR36][R2.64], R5 ;  /* 0x0000000502007986 */ /* 0x0001e2000c101924 */
[----:B------:R-:W-:Y:S05]  /*87f0*/  BRA `(.L_x_19333) ;  /* 0x0000000800a07947 */ /* 0x000fea0003800000 */
.L_x_19338:
[----:B------:R-:W0:Y:S02]  /*8800*/  I2F.F64.S16 R4, R9 ;  /* 0x0000000900047312 */ /* 0x000e240000101c00 */
[----:B0-----:R0:W-:Y:S01]  /*8810*/  STG.E.64 desc[UR36][R2.64], R4 ;  /* 0x0000000402007986 */ /* 0x0011e2000c101b24 */
[----:B------:R-:W-:Y:S05]  /*8820*/  BRA `(.L_x_19333) ;  /* 0x0000000800947947 */ /* 0x000fea0003800000 */
.L_x_19328:
        /* <DEDUP_REMOVED lines=12> */
.L_x_19343:
        /* <DEDUP_REMOVED lines=18> */
.L_x_19346:
[----:B------:R-:W-:-:S04]  /*8a10*/  SHF.R.U32.HI R5, RZ, 0x18, R5 ;  /* 0x00000018ff057819 */ /* 0x000fc80000011605 */
[----:B------:R-:W-:-:S07]  /*8a20*/  LOP3.LUT R0, R0, 0x80, R5, 0xf8, !PT ;  /* 0x0000008000007812 */ /* 0x000fce00078ef805 */
.L_x_19345:
[----:B------:R-:W-:Y:S05]  /*8a30*/  BSYNC.RECONVERGENT B0 ;  /* 0x0000000000007941 */ /* 0x000fea0003800200 */
.L_x_19344:
[----:B------:R0:W-:Y:S01]  /*8a40*/  STG.E.U8 desc[UR36][R2.64], R0 ;  /* 0x0000000002007986 */ /* 0x0001e2000c101124 */
[----:B------:R-:W-:Y:S05]  /*8a50*/  BRA `(.L_x_19333) ;  /* 0x0000000800087947 */ /* 0x000fea0003800000 */
.L_x_19342:
        /* <DEDUP_REMOVED lines=18> */
.L_x_19349:
[----:B------:R-:W-:-:S04]  /*8b80*/  SHF.R.U32.HI R5, RZ, 0x18, R5 ;  /* 0x00000018ff057819 */ /* 0x000fc80000011605 */
[----:B------:R-:W-:-:S07]  /*8b90*/  LOP3.LUT R0, R0, 0x80, R5, 0xf8, !PT ;  /* 0x0000008000007812 */ /* 0x000fce00078ef805 */
.L_x_19348:
[----:B------:R-:W-:Y:S05]  /*8ba0*/  BSYNC.RECONVERGENT B0 ;  /* 0x0000000000007941 */ /* 0x000fea0003800200 */
.L_x_19347:
[----:B------:R0:W-:Y:S01]  /*8bb0*/  STG.E.U8 desc[UR36][R2.64], R0 ;  /* 0x0000000002007986 */ /* 0x0001e2000c101124 */
[----:B------:R-:W-:Y:S05]  /*8bc0*/  BRA `(.L_x_19333) ;  /* 0x0000000400ac7947 */ /* 0x000fea0003800000 */
.L_x_19341:
        /* <DEDUP_REMOVED lines=22> */
.L_x_19351:
[----:B------:R-:W-:-:S04]  /*8d30*/  PRMT R4, R9, 0x9910, RZ ;  /* 0x0000991009047816 */ /* 0x000fc800000000ff */
[----:B------:R-:W-:-:S05]  /*8d40*/  SHF.R.S32.HI R5, RZ, 0x1f, R4 ;  /* 0x0000001fff057819 */ /* 0x000fca0000011404 */
[----:B------:R0:W-:Y:S01]  /*8d50*/  STG.E.64 desc[UR36][R2.64], R4 ;  /* 0x0000000402007986 */ /* 0x0001e2000c101b24 */
[----:B------:R-:W-:Y:S05]  /*8d60*/  BRA `(.L_x_19333) ;  /* 0x0000000400447947 */ /* 0x000fea0003800000 */
.L_x_19350:
[----:B------:R-:W-:-:S05]  /*8d70*/  PRMT R5, R9, 0x9910, RZ ;  /* 0x0000991009057816 */ /* 0x000fca00000000ff */
[----:B------:R0:W-:Y:S01]  /*8d80*/  STG.E desc[UR36][R2.64], R5 ;  /* 0x0000000502007986 */ /* 0x0001e2000c101924 */
[----:B------:R-:W-:Y:S05]  /*8d90*/  BRA `(.L_x_19333) ;  /* 0x0000000400387947 */ /* 0x000fea0003800000 */
.L_x_19340:
        /* <DEDUP_REMOVED lines=11> */
.L_x_19353:
[----:B------:R-:W-:Y:S01]  /*8e50*/  CS2R R6, SRZ ;  /* 0x0000000000067805 */ /* 0x000fe2000001ff00 */
[----:B------:R-:W0:Y:S04]  /*8e60*/  I2F.F64.S16 R4, R9 ;  /* 0x0000000900047312 */ /* 0x000e280000101c00 */
[----:B0-----:R0:W-:Y:S01]  /*8e70*/  STG.E.128 desc[UR36][R2.64], R4 ;  /* 0x0000000402007986 */ /* 0x0011e2000c101d24 */
[----:B------:R-:W-:Y:S05]  /*8e80*/  BRA `(.L_x_19333) ;  /* 0x0000000000fc7947 */ /* 0x000fea0003800000 */
.L_x_19352:
[----:B------:R-:W-:-:S09]  /*8e90*/  UISETP.NE.AND UP0, UPT, UR4, 0xf, UPT ;  /* 0x0000000f0400788c */ /* 0x000fd2000bf05270 */
[----:B------:R-:W-:Y:S05]  /*8ea0*/  BRA.U !UP0, `(.L_x_19354) ;  /* 0x0000000108e87547 */ /* 0x000fea000b800000 */
[----:B------:R-:W-:-:S09]  /*8eb0*/  UISETP.NE.AND UP0, UPT, UR4, 0x17, UPT ;  /* 0x000000170400788c */ /* 0x000fd2000bf05270 */
[----:B------:R-:W-:Y:S05]  /*8ec0*/  BRA.U !UP0, `(.L_x_19355) ;  /* 0x0000000108907547 */ /* 0x000fea000b800000 */
[----:B------:R-:W-:-:S09]  /*8ed0*/  UISETP.NE.AND UP0, UPT, UR4, 0x18, UPT ;  /* 0x000000180400788c */ /* 0x000fd2000bf05270 */
[----:B------:R-:W-:Y:S05]  /*8ee0*/  BRA.U !UP0, `(.L_x_19356) ;  /* 0x0000000108447547 */ /* 0x000fea000b800000 */
.L_x_19332:
        /* <DEDUP_REMOVED lines=16> */
.L_x_19357:
[----:B------:R-:W-:Y:S05]  /*8ff0*/  BRA `(.L_x_19333) ;  /* 0x0000000000a07947 */ /* 0x000fea0003800000 */
.L_x_19356:
        /* <DEDUP_REMOVED lines=13> */
.L_x_19359:
[----:B------:R-:W-:Y:S05]  /*90d0*/  BSYNC.RECONVERGENT B0 ;  /* 0x0000000000007941 */ /* 0x000fea0003800200 */
.L_x_19358:
[----:B------:R-:W-:-:S05]  /*90e0*/  LOP3.LUT R5, R0, 0x80, R5, 0xf8, !PT ;  /* 0x0000008000057812 */ /* 0x000fca00078ef805 */
[----:B------:R0:W-:Y:S01]  /*90f0*/  STG.E.U8 desc[UR36][R2.64], R5 ;  /* 0x0000000502007986 */ /* 0x0001e2000c101124 */
[----:B------:R-:W-:Y:S05]  /*9100*/  BRA `(.L_x_19333) ;  /* 0x00000000005c7947 */ /* 0x000fea0003800000 */
.L_x_19355:
        /* <DEDUP_REMOVED lines=12> */
.L_x_19361:
[----:B------:R-:W-:Y:S01]  /*91d0*/  IMAD.MOV.U32 R0, RZ, RZ, 0x7f ;  /* 0x0000007fff007424 */ /* 0x000fe200078e00ff */
[----:B------:R-:W-:-:S04]  /*91e0*/  ISETP.GT.U32.AND P0, PT, R4, 0x7f800000, PT ;  /* 0x7f8000000400780c */ /* 0x000fc80003f04070 */
[----:B------:R-:W-:-:S09]  /*91f0*/  SEL R0, R0, 0x7c, P0 ;  /* 0x0000007c00007807 */ /* 0x000fd20000000000 */
.L_x_19362:
[----:B------:R-:W-:Y:S05]  /*9200*/  BSYNC.RECONVERGENT B0 ;  /* 0x0000000000007941 */ /* 0x000fea0003800200 */
.L_x_19360:
[----:B------:R-:W-:-:S04]  /*9210*/  SHF.R.U32.HI R5, RZ, 0x18, R5 ;  /* 0x00000018ff057819 */ /* 0x000fc80000011605 */
[----:B------:R-:W-:-:S05]  /*9220*/  LOP3.LUT R5, R0, 0x80, R5, 0xf8, !PT ;  /* 0x0000008000057812 */ /* 0x000fca00078ef805 */
[----:B------:R0:W-:Y:S01]  /*9230*/  STG.E.U8 desc[UR36][R2.64], R5 ;  /* 0x0000000502007986 */ /* 0x0001e2000c101124 */
[----:B------:R-:W-:Y:S05]  /*9240*/  BRA `(.L_x_19333) ;  /* 0x00000000000c7947 */ /* 0x000fea0003800000 */
.L_x_19354:
[----:B------:R-:W0:Y:S02]  /*9250*/  I2F.S16 R0, R9 ;  /* 0x0000000900007306 */ /* 0x000e240000101400 */
[----:B0-----:R-:W-:-:S05]  /*9260*/  F2FP.BF16.F32.PACK_AB R0, RZ, R0 ;  /* 0x00000000ff00723e */ /* 0x001fca00000010ff */
[----:B------:R0:W-:Y:S02]  /*9270*/  STG.E.U16 desc[UR36][R2.64], R0 ;  /* 0x0000000002007986 */ /* 0x0001e4000c101524 */
.L_x_19333:
[----:B------:R-:W-:-:S07]  /*9280*/  VIADD R17, R17, 0x80 ;  /* 0x0000008011117836 */ /* 0x000fce0000000000 */
.L_x_19293:
[----:B------:R-:W-:Y:S05]  /*9290*/  BSYNC.RECONVERGENT B6 ;  /* 0x0000000000067941 */ /* 0x000fea0003800200 */
.L_x_19292:
[----:B------:R-:W5:Y:S02]  /*92a0*/  LDCU UR4, c[0x0][0x380] ;  /* 0x00007000ff0477ac */ /* 0x000f640008000800 */
[----:B-----5:R-:W-:-:S13]  /*92b0*/  ISETP.GE.AND P0, PT, R17, UR4, PT ;  /* 0x0000000411007c0c */ /* 0x020fda000bf06270 */
[----:B------:R-:W-:Y:S05]  /*92c0*/  @P0 EXIT ;  /* 0x000000000000094d */ /* 0x000fea0003800000 */
[----:B------:R-:W5:Y:S01]  /*92d0*/  LDCU UR4, c[0x0][0x388] ;  /* 0x00007100ff0477ac */ /* 0x000f620008000800 */
[----:B0-----:R-:W-:Y:S01]  /*92e0*/  MOV R0, RZ ;  /* 0x000000ff00007202 */ /* 0x001fe20000000f00 */
        /* <DEDUP_REMOVED lines=301> */
.L_x_19363:
        /* <DEDUP_REMOVED lines=18> */
.L_x_19367:
[----:B------:R0:W5:Y:S01]  /*a6e0*/  LDG.E.U8 R0, desc[UR36][R2.64] ;  /* 0x0000002402007981 */ /* 0x000162000c1e1100 */
[----:B------:R-:W-:Y:S05]  /*a6f0*/  BRA `(.L_x_19369) ;  /* 0x0000000c004c7947 */ /* 0x000fea0003800000 */
.L_x_19366:
        /* <DEDUP_REMOVED lines=8> */
.L_x_19371:
[----:B------:R0:W5:Y:S01]  /*a780*/  LDG.E.U8 R0, desc[UR36][R2.64] ;  /* 0x0000002402007981 */ /* 0x000162000c1e1100 */
[----:B------:R-:W-:Y:S05]  /*a790*/  BRA `(.L_x_19369) ;  /* 0x0000000c00247947 */ /* 0x000fea0003800000 */
.L_x_19370:
[----:B------:R0:W5:Y:S01]  /*a7a0*/  LDG.E.U16 R0, desc[UR36][R2.64] ;  /* 0x0000002402007981 */ /* 0x000162000c1e1500 */
[----:B------:R-:W-:Y:S05]  /*a7b0*/  BRA `(.L_x_19369) ;  /* 0x0000000c001c7947 */ /* 0x000fea0003800000 */
.L_x_19365:
        /* <DEDUP_REMOVED lines=9> */
.L_x_19373:
[----:B------:R-:W2:Y:S02]  /*a850*/  LDG.E.U16 R4, desc[UR36][R2.64] ;  /* 0x0000002402047981 */ /* 0x000ea4000c1e1500 */
[----:B--2---:R-:W-:-:S06]  /*a860*/  HADD2.F32 R4, -RZ, R4.H0_H0 ;  /* 0x20000004ff047230 */ /* 0x004fcc0000004100 */
[----:B------:R-:W0:Y:S02]  /*a870*/  F2I.FTZ.TRUNC.NTZ R4, R4 ;  /* 0x0000000400047305 */ /* 0x000e24000021f100 */
[----:B0-----:R-:W-:Y:S01]  /*a880*/  PRMT R0, R4, 0x7610, R0 ;  /* 0x0000761004007816 */ /* 0x001fe20000000000 */
[----:B------:R-:W-:Y:S06]  /*a890*/  BRA `(.L_x_19369) ;  /* 0x0000000800e47947 */ /* 0x000fec0003800000 */
.L_x_19372:
        /* <DEDUP_REMOVED lines=9> */
.L_x_19375:
[----:B------:R-:W2:Y:S02]  /*a930*/  LDG.E.U16 R2, desc[UR36][R2.64] ;  /* 0x0000002402027981 */ /* 0x000ea4000c1e1500 */
[----:B--2---:R-:W-:-:S06]  /*a940*/  HADD2.F32 R4, -RZ, R2.H0_H0 ;  /* 0x20000002ff047230 */ /* 0x004fcc0000004100 */
[----:B------:R-:W0:Y:S02]  /*a950*/  F2I.FTZ.TRUNC.NTZ R4, R4 ;  /* 0x0000000400047305 */ /* 0x000e24000021f100 */
[----:B0-----:R-:W-:Y:S01]  /*a960*/  PRMT R0, R4, 0x7610, R0 ;  /* 0x0000761004007816 */ /* 0x001fe20000000000 */
[----:B------:R-:W-:Y:S06]  /*a970*/  BRA `(.L_x_19369) ;  /* 0x0000000800ac7947 */ /* 0x000fec0003800000 */
.L_x_19374:
[----:B------:R-:W2:Y:S02]  /*a980*/  LDG.E.64 R2, desc[UR36][R2.64] ;  /* 0x0000002402027981 */ /* 0x000ea4000c1e1b00 */
[----:B--2---:R0:W1:Y:S02]  /*a990*/  F2I.F64.TRUNC R0, R2 ;  /* 0x0000000200007311 */ /* 0x004064000030d100 */
[----:B01----:R-:W-:Y:S05]  /*a9a0*/  BRA `(.L_x_19369) ;  /* 0x0000000800a07947 */ /* 0x003fea0003800000 */
.L_x_19364:
        /* <DEDUP_REMOVED lines=12> */
.L_x_19378:
[----:B------:R-:W2:Y:S02]  /*aa70*/  LDG.E.64 R2, desc[UR36][R2.64] ;  /* 0x0000002402027981 */ /* 0x000ea4000c1e1b00 */
[----:B--2---:R3:W4:Y:S02]  /*aa80*/  F2I.F64.TRUNC R0, R2 ;  /* 0x0000000200007311 */ /* 0x004724000030d100 */
[----:B---34-:R-:W-:Y:S05]  /*aa90*/  BRA `(.L_x_19369) ;  /* 0x0000000800647947 */ /* 0x018fea0003800000 */
.L_x_19377:
        /* <DEDUP_REMOVED lines=27> */
.L_x_19380:
        /* <DEDUP_REMOVED lines=14> */
.L_x_19379:
[----:B------:R-:W2:Y:S02]  /*ad30*/  LDG.E.U16 R4, desc[UR36][R2.64] ;  /* 0x0000002402047981 */ /* 0x000ea4000c1e1500 */
[----:B--2---:R-:W-:-:S06]  /*ad40*/  SHF.L.U32 R4, R4, 0x10, RZ ;  /* 0x0000001004047819 */ /* 0x004fcc00000006ff */
[----:B------:R-:W0:Y:S02]  /*ad50*/  F2I.FTZ.TRUNC.NTZ R4, R4 ;  /* 0x0000000400047305 */ /* 0x000e24000021f100 */
[----:B0-----:R-:W-:Y:S01]  /*ad60*/  PRMT R0, R4, 0x7610, R0 ;  /* 0x0000761004007816 */ /* 0x001fe20000000000 */
[----:B------:R-:W-:Y:S06]  /*ad70*/  BRA `(.L_x_19369) ;  /* 0x0000000400ac7947 */ /* 0x000fec0003800000 */
.L_x_19376:
        /* <DEDUP_REMOVED lines=10> */
.L_x_19383:
        /* <DEDUP_REMOVED lines=21> */
.L_x_19387:
[----:B------:R-:W-:Y:S05]  /*af70*/  BSYNC.RECONVERGENT B1 ;  /* 0x0000000000017941 */ /* 0x000fea0003800200 */
.L_x_19386:
[----:B------:R-:W-:Y:S01]  /*af80*/  IMAD.SHL.U32 R0, R0, 0x100000, RZ ;  /* 0x0010000000007824 */ /* 0x000fe200078e00ff */
[----:B------:R-:W-:-:S04]  /*af90*/  LEA R2, R2, 0x3b800000, 0x17 ;  /* 0x3b80000002027811 */ /* 0x000fc800078eb8ff */
[----:B------:R-:W-:-:S07]  /*afa0*/  LOP3.LUT R4, R2, R0, R7, 0xfe, !PT ;  /* 0x0000000002047212 */ /* 0x000fce00078efe07 */
.L_x_19385:
[----:B------:R-:W-:Y:S05]  /*afb0*/  BSYNC.RECONVERGENT B0 ;  /* 0x0000000000007941 */ /* 0x000fea0003800200 */
.L_x_19384:
[----:B------:R-:W0:Y:S02]  /*afc0*/  F2I.FTZ.TRUNC.NTZ R4, R4 ;  /* 0x0000000400047305 */ /* 0x000e24000021f100 */
[----:B0-----:R-:W-:Y:S01]  /*afd0*/  PRMT R0, R4, 0x7610, R0 ;  /* 0x0000761004007816 */ /* 0x001fe20000000000 */
[----:B------:R-:W-:Y:S06]  /*afe0*/  BRA `(.L_x_19369) ;  /* 0x0000000400107947 */ /* 0x000fec0003800000 */
.L_x_19382:
        /* <DEDUP_REMOVED lines=21> */
.L_x_19391:
[----:B------:R-:W-:Y:S05]  /*b140*/  BSYNC.RECONVERGENT B1 ;  /* 0x0000000000017941 */ /* 0x000fea0003800200 */
.L_x_19390:
[----:B------:R-:W-:Y:S01]  /*b150*/  IMAD.SHL.U32 R0, R0, 0x200000, RZ ;  /* 0x0020000000007824 */ /* 0x000fe200078e00ff */
[----:B------:R-:W-:-:S04]  /*b160*/  LEA R2, R2, 0x37800000, 0x17 ;  /* 0x3780000002027811 */ /* 0x000fc800078eb8ff */
[----:B------:R-:W-:-:S07]  /*b170*/  LOP3.LUT R4, R2, R0, R7, 0xfe, !PT ;  /* 0x0000000002047212 */ /* 0x000fce00078efe07 */
.L_x_19389:
[----:B------:R-:W-:Y:S05]  /*b180*/  BSYNC.RECONVERGENT B0 ;  /* 0x0000000000007941 */ /* 0x000fea0003800200 */
.L_x_19388:
[----:B------:R-:W0:Y:S02]  /*b190*/  F2I.FTZ.TRUNC.NTZ R4, R4 ;  /* 0x0000000400047305 */ /* 0x000e24000021f100 */
[----:B0-----:R-:W-:Y:S01]  /*b1a0*/  PRMT R0, R4, 0x7610, R0 ;  /* 0x0000761004007816 */ /* 0x001fe20000000000 */
[----:B------:R-:W-:Y:S06]  /*b1b0*/  BRA `(.L_x_19369) ;  /* 0x00000000009c7947 */ /* 0x000fec0003800000 */
.L_x_19381:
        /* <DEDUP_REMOVED lines=14> */
.L_x_19395:
[----:B------:R-:W-:Y:S05]  /*b2a0*/  BSYNC.RECONVERGENT B0 ;  /* 0x0000000000007941 */ /* 0x000fea0003800200 */
.L_x_19394:
[----:B------:R-:W0:Y:S02]  /*b2b0*/  F2I.FTZ.TRUNC.NTZ R4, R4 ;  /* 0x0000000400047305 */ /* 0x000e24000021f100 */
[----:B0-----:R-:W-:Y:S01]  /*b2c0*/  PRMT R0, R4, 0x7610, R0 ;  /* 0x0000761004007816 */ /* 0x001fe20000000000 */
[----:B------:R-:W-:Y:S06]  /*b2d0*/  BRA `(.L_x_19369) ;  /* 0x0000000000547947 */ /* 0x000fec0003800000 */
.L_x_19368:
        /* <DEDUP_REMOVED lines=16> */
.L_x_19396:
[----:B------:R-:W-:Y:S01]  /*b3e0*/  PRMT R0, RZ, 0x7610, R0 ;  /* 0x00007610ff007816 */ /* 0x000fe20000000000 */
[----:B------:R-:W-:Y:S06]  /*b3f0*/  BRA `(.L_x_19369) ;  /* 0x00000000000c7947 */ /* 0x000fec0003800000 */
.L_x_19393:
[----:B------:R2:W5:Y:S01]  /*b400*/  LDG.E.U8 R0, desc[UR36][R2.64] ;  /* 0x0000002402007981 */ /* 0x000562000c1e1100 */
[----:B------:R-:W-:Y:S05]  /*b410*/  BRA `(.L_x_19369) ;  /* 0x0000000000047947 */ /* 0x000fea0003800000 */
.L_x_19392:
[----:B------:R1:W5:Y:S02]  /*b420*/  LDG.E.U8 R0, desc[UR36][R2.64] ;  /* 0x0000002402007981 */ /* 0x000364000c1e1100 */
.L_x_19369:
[----:B------:R-:W-:Y:S01]  /*b430*/  UPRMT UR4, UR43, 0x8880, URZ ;  /* 0x000088802b047896 */ /* 0x000fe200080000ff */
[----:B-1--45:R-:W-:Y:S01]  /*b440*/  PRMT R0, R0, 0x8880, RZ ;  /* 0x0000888000007816 */ /* 0x032fe200000000ff */
[----:B------:R-:W-:Y:S02]  /*b450*/  UPRMT UR5, UR40, 0x9910, URZ ;  /* 0x0000991028057896 */ /* 0x000fe400080000ff */
[----:B------:R-:W-:Y:S01]  /*b460*/  UPRMT UR4, UR4, 0x7710, URZ ;  /* 0x0000771004047896 */ /* 0x000fe200080000ff */
[----:B------:R-:W-:Y:S01]  /*b470*/  PRMT R0, R0, 0x7710, RZ ;  /* 0x0000771000007816 */ /* 0x000fe200000000ff */
[----:B------:R-:W-:-:S04]  /*b480*/  UPRMT UR6, UR44, 0x8880, URZ ;  /* 0x000088802c067896 */ /* 0x000fc800080000ff */
[----:B------:R-:W-:Y:S01]  /*b490*/  VIMNMX.S16x2 R0, PT, PT, R0, UR4, !PT ;  /* 0x0000000400007c48 */ /* 0x000fe2000ffe0300 */
[----:B------:R-:W-:Y:S01]  /*b4a0*/  UMOV UR4, UR5 ;  /* 0x0000000500047c82 */ /* 0x000fe20008000000 */
[----:B------:R-:W-:Y:S02]  /*b4b0*/  UPRMT UR6, UR6, 0x7710, URZ ;  /* 0x0000771006067896 */ /* 0x000fe400080000ff */
[----:B------:R-:W-:-:S04]  /*b4c0*/  UISETP.GT.AND UP0, UPT, UR4, 0x9, UPT ;  /* 0x000000090400788c */ /* 0x000fc8000bf04270 */
        /* <DEDUP_REMOVED lines=13> */
.L_x_19400:
[----:B------:R-:W-:Y:S01]  /*b5a0*/  STG.E.U8 desc[UR36][R16.64], R5 ;  /* 0x0000000510007986 */ /* 0x000fe2000c101124 */
[----:B------:R-:W-:Y:S05]  /*b5b0*/  EXIT ;  /* 0x000000000000794d */ /* 0x000fea0003800000 */
.L_x_19399:
        /* <DEDUP_REMOVED lines=10> */
.L_x_19403:
[----:B0-2---:R-:W-:-:S05]  /*b660*/  PRMT R3, R5, 0x9910, RZ ;  /* 0x0000991005037816 */ /* 0x005fca00000000ff */
[----:B------:R-:W-:Y:S01]  /*b670*/  STG.E desc[UR36][R16.64], R3 ;  /* 0x0000000310007986 */ /* 0x000fe2000c101924 */
[----:B------:R-:W-:Y:S05]  /*b680*/  EXIT ;  /* 0x000000000000794d */ /* 0x000fea0003800000 */
.L_x_19402:
[----:B------:R-:W-:Y:S01]  /*b690*/  STG.E.U16 desc[UR36][R16.64], R5 ;  /* 0x0000000510007986 */ /* 0x000fe2000c101524 */
[----:B------:R-:W-:Y:S05]  /*b6a0*/  EXIT ;  /* 0x000000000000794d */ /* 0x000fea0003800000 */
.L_x_19398:
        /* <DEDUP_REMOVED lines=9> */
.L_x_19405:
[----:B------:R-:W1:Y:S02]  /*b740*/  I2F.S16 R0, R5 ;  /* 0x0000000500007306 */ /* 0x000e640000101400 */
[----:B-1----:R-:W-:-:S05]  /*b750*/  F2FP.F16.F32.PACK_AB R0, RZ, R0 ;  /* 0x00000000ff00723e */ /* 0x002fca00000000ff */
[----:B------:R-:W-:Y:S01]  /*b760*/  STG.E.U16 desc[UR36][R16.64], R0 ;  /* 0x0000000010007986 */ /* 0x000fe2000c101524 */
[----:B------:R-:W-:Y:S05]  /*b770*/  EXIT ;  /* 0x000000000000794d */ /* 0x000fea0003800000 */
.L_x_19404:
        /* <DEDUP_REMOVED lines=10> */
.L_x_19407:
[----:B------:R-:W0:Y:S02]  /*b820*/  I2F.S16 R5, R5 ;  /* 0x0000000500057306 */ /* 0x000e240000101400 */
[----:B0-2---:R-:W-:-:S04]  /*b830*/  F2FP.F16.F32.PACK_AB R3, RZ, R5 ;  /* 0x00000005ff03723e */ /* 0x005fc800000000ff */
[----:B------:R-:W-:-:S05]  /*b840*/  PRMT R3, R3, 0x5410, RZ ;  /* 0x0000541003037816 */ /* 0x000fca00000000ff */
[----:B------:R-:W-:Y:S01]  /*b850*/  STG.E desc[UR36][R16.64], R3 ;  /* 0x0000000310007986 */ /* 0x000fe2000c101924 */
[----:B------:R-:W-:Y:S05]  /*b860*/  EXIT ;  /* 0x000000000000794d */ /* 0x000fea0003800000 */
.L_x_19406:
[----:B0-23--:R-:W0:Y:S02]  /*b870*/  I2F.F64.S16 R2, R5 ;  /* 0x0000000500027312 */ /* 0x00de240000101c00 */
[----:B0-----:R-:W-:Y:S01]  /*b880*/  STG.E.64 desc[UR36][R16.64], R2 ;  /* 0x0000000210007986 */ /* 0x001fe2000c101b24 */
[----:B------:R-:W-:Y:S05]  /*b890*/  EXIT ;  /* 0x000000000000794d */ /* 0x000fea0003800000 */
.L_x_19397:
        /* <DEDUP_REMOVED lines=12> */
.L_x_19411:
[----:B0-2---:R-:W3:Y:S01]  /*b960*/  I2F.S16 R3, R5 ;  /* 0x0000000500037306 */ /* 0x005ee20000101400 */
[----:B------:R-:W-:Y:S01]  /*b970*/  BSSY.RECONVERGENT B0, `(.L_x_19412) ;  /* 0x0000013000007945 */ /* 0x000fe20003800200 */
[----:B------:R-:W-:Y:S01]  /*b980*/  HFMA2 R8, -RZ, RZ, 0, 7.62939453125e-06 ;  /* 0x00000080ff087431 */ /* 0x000fe200000001ff */
        /* <DEDUP_REMOVED lines=14> */
.L_x_19414:
[----:B------:R-:W-:-:S04]  /*ba70*/  SHF.R.U32.HI R3, RZ, 0x18, R3 ;  /* 0x00000018ff037819 */ /* 0x000fc80000011603 */
[----:B------:R-:W-:-:S04]  /*ba80*/  LOP3.LUT R0, R0, 0x80, R3, 0xf8, !PT ;  /* 0x0000008000007812 */ /* 0x000fc800078ef803 */
[----:B------:R-:W-:-:S07]  /*ba90*/  PRMT R8, R0, 0x7610, R8 ;  /* 0x0000761000087816 */ /* 0x000fce0000000008 */
.L_x_19413:
[----:B------:R-:W-:Y:S05]  /*baa0*/  BSYNC.RECONVERGENT B0 ;  /* 0x0000000000007941 */ /* 0x000fea0003800200 */
.L_x_19412:
[----:B------:R-:W-:Y:S01]  /*bab0*/  STG.E.U8 desc[UR36][R16.64], R8 ;  /* 0x0000000810007986 */ /* 0x000fe2000c101124 */
[----:B------:R-:W-:Y:S05]  /*bac0*/  EXIT ;  /* 0x000000000000794d */ /* 0x000fea0003800000 */
.L_x_19410:
        /* <DEDUP_REMOVED lines=17> */
.L_x_19417:
[----:B------:R-:W-:-:S04]  /*bbe0*/  SHF.R.U32.HI R3, RZ, 0x18, R3 ;  /* 0x00000018ff037819 */ /* 0x000fc80000011603 */
[----:B------:R-:W-:-:S04]  /*bbf0*/  LOP3.LUT R0, R0, 0x80, R3, 0xf8, !PT ;  /* 0x0000008000007812 */ /* 0x000fc800078ef803 */
[----:B------:R-:W-:-:S07]  /*bc00*/  PRMT R8, R0, 0x7610, R8 ;  /* 0x0000761000087816 */ /* 0x000fce0000000008 */
.L_x_19416:
[----:B------:R-:W-:Y:S05]  /*bc10*/  BSYNC.RECONVERGENT B0 ;  /* 0x0000000000007941 */ /* 0x000fea0003800200 */
.L_x_19415:
[----:B------:R-:W-:Y:S01]  /*bc20*/  STG.E.U8 desc[UR36][R16.64], R8 ;  /* 0x0000000810007986 */ /* 0x000fe2000c101124 */
[----:B------:R-:W-:Y:S05]  /*bc30*/  EXIT ;  /* 0x000000000000794d */ /* 0x000fea0003800000 */
.L_x_19409:
        /* <DEDUP_REMOVED lines=22> */
.L_x_19419:
[----:B0-23--:R-:W-:-:S04]  /*bda0*/  PRMT R2, R5, 0x9910, RZ ;  /* 0x0000991005027816 */ /* 0x00dfc800000000ff */
[----:B------:R-:W-:-:S05]  /*bdb0*/  SHF.R.S32.HI R3, RZ, 0x1f, R2 ;  /* 0x0000001fff037819 */ /* 0x000fca0000011402 */
[----:B------:R-:W-:Y:S01]  /*bdc0*/  STG.E.64 desc[UR36][R16.64], R2 ;  /* 0x0000000210007986 */ /* 0x000fe2000c101b24 */
[----:B------:R-:W-:Y:S05]  /*bdd0*/  EXIT ;  /* 0x000000000000794d */ /* 0x000fea0003800000 */
.L_x_19418:
[----:B0-2---:R-:W-:-:S05]  /*bde0*/  PRMT R3, R5, 0x9910, RZ ;  /* 0x0000991005037816 */ /* 0x005fca00000000ff */
[----:B------:R-:W-:Y:S01]  /*bdf0*/  STG.E desc[UR36][R16.64], R3 ;  /* 0x0000000310007986 */ /* 0x000fe2000c101924 */
[----:B------:R-:W-:Y:S05]  /*be00*/  EXIT ;  /* 0x000000000000794d */ /* 0x000fea0003800000 */
.L_x_19408:
        /* <DEDUP_REMOVED lines=11> */
.L_x_19421:
[----:B------:R-:W-:Y:S01]  /*bec0*/  CS2R R6, SRZ ;  /* 0x0000000000067805 */ /* 0x000fe2000001ff00 */
[----:B------:R-:W1:Y:S04]  /*bed0*/  I2F.F64.S16 R4, R5 ;  /* 0x0000000500047312 */ /* 0x000e680000101c00 */
[----:B-1----:R-:W-:Y:S01]  /*bee0*/  STG.E.128 desc[UR36][R16.64], R4 ;  /* 0x0000000410007986 */ /* 0x002fe2000c101d24 */
[----:B------:R-:W-:Y:S05]  /*bef0*/  EXIT ;  /* 0x000000000000794d */ /* 0x000fea0003800000 */
.L_x_19420:
[----:B------:R-:W-:-:S09]  /*bf00*/  UISETP.NE.AND UP0, UPT, UR4, 0xf, UPT ;  /* 0x0000000f0400788c */ /* 0x000fd2000bf05270 */
[----:B------:R-:W-:Y:S05]  /*bf10*/  BRA.U !UP0, `(.L_x_19422) ;  /* 0x0000000108e87547 */ /* 0x000fea000b800000 */
[----:B------:R-:W-:-:S09]  /*bf20*/  UISETP.NE.AND UP0, UPT, UR4, 0x17, UPT ;  /* 0x000000170400788c */ /* 0x000fd2000bf05270 */
[----:B------:R-:W-:Y:S05]  /*bf30*/  BRA.U !UP0, `(.L_x_19423) ;  /* 0x0000000108907547 */ /* 0x000fea000b800000 */
[----:B------:R-:W-:-:S09]  /*bf40*/  UISETP.NE.AND UP0, UPT, UR4, 0x18, UPT ;  /* 0x000000180400788c */ /* 0x000fd2000bf05270 */
[----:B------:R-:W-:Y:S05]  /*bf50*/  BRA.U !UP0, `(.L_x_19424) ;  /* 0x0000000108447547 */ /* 0x000fea000b800000 */
.L_x_19401:
        /* <DEDUP_REMOVED lines=16> */
.L_x_19425:
[----:B------:R-:W-:Y:S05]  /*c060*/  EXIT ;  /* 0x000000000000794d */ /* 0x000fea0003800000 */
.L_x_19424:
        /* <DEDUP_REMOVED lines=13> */
.L_x_19427:
[----:B------:R-:W-:Y:S05]  /*c140*/  BSYNC.RECONVERGENT B0 ;  /* 0x0000000000007941 */ /* 0x000fea0003800200 */
.L_x_19426:
[----:B------:R-:W-:-:S05]  /*c150*/  LOP3.LUT R3, R0, 0x80, R3, 0xf8, !PT ;  /* 0x0000008000037812 */ /* 0x000fca00078ef803 */
[----:B------:R-:W-:Y:S01]  /*c160*/  STG.E.U8 desc[UR36][R16.64], R3 ;  /* 0x0000000310007986 */ /* 0x000fe2000c101124 */
[----:B------:R-:W-:Y:S05]  /*c170*/  EXIT ;  /* 0x000000000000794d */ /* 0x000fea0003800000 */
.L_x_19423:
        /* <DEDUP_REMOVED lines=12> */
.L_x_19429:
[----:B------:R-:W-:Y:S01]  /*c240*/  IMAD.MOV.U32 R0, RZ, RZ, 0x7f ;  /* 0x0000007fff007424 */ /* 0x000fe200078e00ff */
[----:B------:R-:W-:-:S04]  /*c250*/  ISETP.GT.U32.AND P0, PT, R2, 0x7f800000, PT ;  /* 0x7f8000000200780c */ /* 0x000fc80003f04070 */
[----:B------:R-:W-:-:S09]  /*c260*/  SEL R0, R0, 0x7c, P0 ;  /* 0x0000007c00007807 */ /* 0x000fd20000000000 */
.L_x_19430:
[----:B------:R-:W-:Y:S05]  /*c270*/  BSYNC.RECONVERGENT B0 ;  /* 0x0000000000007941 */ /* 0x000fea0003800200 */
.L_x_19428:
[----:B------:R-:W-:-:S04]  /*c280*/  SHF.R.U32.HI R3, RZ, 0x18, R3 ;  /* 0x00000018ff037819 */ /* 0x000fc80000011603 */
[----:B------:R-:W-:-:S05]  /*c290*/  LOP3.LUT R3, R0, 0x80, R3, 0xf8, !PT ;  /* 0x0000008000037812 */ /* 0x000fca00078ef803 */
[----:B------:R-:W-:Y:S01]  /*c2a0*/  STG.E.U8 desc[UR36][R16.64], R3 ;  /* 0x0000000310007986 */ /* 0x000fe2000c101124 */
[----:B------:R-:W-:Y:S05]  /*c2b0*/  EXIT ;  /* 0x000000000000794d */ /* 0x000fea0003800000 */
.L_x_19422:
[----:B------:R-:W1:Y:S02]  /*c2c0*/  I2F.S16 R0, R5 ;  /* 0x0000000500007306 */ /* 0x000e640000101400 */
[----:B-1----:R-:W-:-:S05]  /*c2d0*/  F2FP.BF16.F32.PACK_AB R0, RZ, R0 ;  /* 0x00000000ff00723e */ /* 0x002fca00000010ff */
[----:B------:R-:W-:Y:S01]  /*c2e0*/  STG.E.U16 desc[UR36][R16.64], R0 ;  /* 0x0000000010007986 */ /* 0x000fe2000c101524 */
[----:B------:R-:W-:Y:S05]  /*c2f0*/  EXIT ;  /* 0x000000000000794d */ /* 0x000fea0003800000 */
.L_x_19431:
        /* <DEDUP_REMOVED lines=16> */
.L_x_36002:


//--------------------- .text._ZN2at6native27unrolled_elementwise_kernelIZZZNS0_17clamp_kernel_cudaERNS_18TensorIteratorBaseERKN3c106ScalarES7_ENKUlvE_clEvENKUlvE0_clEvEUlaE_St5arrayIPcLm2EELi4E23TrivialOffsetCalculatorILi1EjESF_NS0_6memory12LoadWithCastILi1EEENSG_13StoreWithCastILi1EEEEEviT_T0_T2_T3_T4_T5_ --------------------------
	.section	.text._ZN2at6native27unrolled_elementwise_kernelIZZZNS0_17clamp_kernel_cudaERNS_18TensorIteratorBaseERKN3c106ScalarES7_ENKUlvE_clEvENKUlvE0_clEvEUlaE_St5arrayIPcLm2EELi4E23TrivialOffsetCalculatorILi1EjESF_NS0_6memory12LoadWithCastILi1EEENSG_13StoreWithCastILi1EEEEEviT_T0_T2_T3_T4_T5_,"ax",@progbits
	.align	128
        .global         _ZN2at6native27unrolled_elementwise_kernelIZZZNS0_17clamp_kernel_cudaERNS_18TensorIteratorBaseERKN3c106ScalarES7_ENKUlvE_clEvENKUlvE0_clEvEUlaE_St5arrayIPcLm2EELi4E23TrivialOffsetCalculatorILi1EjESF_NS0_6memory12LoadWithCastILi1EEENSG_13StoreWithCastILi1EEEEEviT_T0_T2_T3_T4_T5_
        .type           _ZN2at6native27unrolled_elementwise_kernelIZZZNS0_17clamp_kernel_cudaERNS_18TensorIteratorBaseERKN3c106ScalarES7_ENKUlvE_clEvENKUlvE0_clEvEUlaE_St5arrayIPcLm2EELi4E23TrivialOffsetCalculatorILi1EjESF_NS0_6memory12LoadWithCastILi1EEENSG_13StoreWithCastILi1EEEEEviT_T0_T2_T3_T4_T5_,@function
        .size           _ZN2at6native27unrolled_elementwise_kernelIZZZNS0_17clamp_kernel_cudaERNS_18TensorIteratorBaseERKN3c106ScalarES7_ENKUlvE_clEvENKUlvE0_clEvEUlaE_St5arrayIPcLm2EELi4E23TrivialOffsetCalculatorILi1EjESF_NS0_6memory12LoadWithCastILi1EEENSG_13StoreWithCastILi1EEEEEviT_T0_T2_T3_T4_T5_,(.L_x_36003 - _ZN2at6native27unrolled_elementwise_kernelIZZZNS0_17clamp_kernel_cudaERNS_18TensorIteratorBaseERKN3c106ScalarES7_ENKUlvE_clEvENKUlvE0_clEvEUlaE_St5arrayIPcLm2EELi4E23TrivialOffsetCalculatorILi1EjESF_NS0_6memory12LoadWithCastILi1EEENSG_13StoreWithCastILi1EEEEEviT_T0_T2_T3_T4_T5_)
        .other          _ZN2at6native27unrolled_elementwise_kernelIZZZNS0_17clamp_kernel_cudaERNS_18TensorIteratorBaseERKN3c106ScalarES7_ENKUlvE_clEvENKUlvE0_clEvEUlaE_St5arrayIPcLm2EELi4E23TrivialOffsetCalculatorILi1EjESF_NS0_6memory12LoadWithCastILi1EEENSG_13StoreWithCastILi1EEEEEviT_T0_T2_T3_T4_T5_,@"STO_CUDA_ENTRY STV_DEFAULT"
_ZN2at6native27unrolled_elementwise_kernelIZZZNS0_17clamp_kernel_cudaERNS_18TensorIteratorBaseERKN3c106ScalarES7_ENKUlvE_clEvENKUlvE0_clEvEUlaE_St5arrayIPcLm2EELi4E23TrivialOffsetCalculatorILi1EjESF_NS0_6memory12LoadWithCastILi1EEENSG_13StoreWithCastILi1EEEEEviT_T0_T2_T3_T4_T5_:
.text._ZN2at6native27unrolled_elementwise_kernelIZZZNS0_17clamp_kernel_cudaERNS_18TensorIteratorBaseERKN3c106ScalarES7_ENKUlvE_clEvENKUlvE0_clEvEUlaE_St5arrayIPcLm2EELi4E23TrivialOffsetCalculatorILi1EjESF_NS0_6memory12LoadWithCastILi1EEENSG_13StoreWithCastILi1EEEEEviT_T0_T2_T3_T4_T5_:
        /* <DEDUP_REMOVED lines=31> */
.L_x_19437:
[----:B------:R3:W5:Y:S01]  /*01f0*/  LDG.E.U8 R18, desc[UR36][R4.64] ;  /* 0x0000002404127981 */ /* 0x000762000c1e1100 */
[----:B------:R-:W-:Y:S05]  /*0200*/  BRA `(.L_x_19439) ;  /* 0x0000000c00507947 */ /* 0x000fea0003800000 */
.L_x_19436:
        /* <DEDUP_REMOVED lines=8> */
.L_x_19441:
[----:B------:R1:W5:Y:S01]  /*0290*/  LDG.E.U8 R18, desc[UR36][R4.64] ;  /* 0x0000002404127981 */ /* 0x000362000c1e1100 */
[----:B------:R-:W-:Y:S05]  /*02a0*/  BRA `(.L_x_19439) ;  /* 0x0000000c00287947 */ /* 0x000fea0003800000 */
.L_x_19440:
[----:B------:R2:W5:Y:S01]  /*02b0*/  LDG.E.U16 R18, desc[UR36][R4.64] ;  /* 0x0000002404127981 */ /* 0x000562000c1e1500 */
[----:B------:R-:W-:Y:S05]  /*02c0*/  BRA `(.L_x_19439) ;  /* 0x0000000c00207947 */ /* 0x000fea0003800000 */
.L_x_19435:
        /* <DEDUP_REMOVED lines=9> */
.L_x_19443:
[----:B------:R-:W2:Y:S02]  /*0360*/  LDG.E.U16 R0, desc[UR36][R4.64] ;  /* 0x0000002404007981 */ /* 0x000ea4000c1e1500 */
[----:B--2---:R-:W-:-:S06]  /*0370*/  HADD2.F32 R0, -RZ, R0.H0_H0 ;  /* 0x20000000ff007230 */ /* 0x004fcc0000004100 */
[----:B------:R-:W0:Y:S02]  /*0380*/  F2I.FTZ.TRUNC.NTZ R0, R0 ;  /* 0x0000000000007305 */ /* 0x000e24000021f100 */
[----:B0-----:R-:W-:Y:S01]  /*0390*/  PRMT R18, R0, 0x7610, R18 ;  /* 0x0000761000127816 */ /* 0x001fe20000000012 */
[----:B------:R-:W-:Y:S06]  /*03a0*/  BRA `(.L_x_19439) ;  /* 0x0000000800e87947 */ /* 0x000fec0003800000 */
.L_x_19442:
        /* <DEDUP_REMOVED lines=9> */
.L_x_19445:
[----:B------:R-:W2:Y:S02]  /*0440*/  LDG.E.U16 R4, desc[UR36][R4.64] ;  /* 0x0000002404047981 */ /* 0x000ea4000c1e1500 */
[----:B--2---:R-:W-:-:S06]  /*0450*/  HADD2.F32 R0, -RZ, R4.H0_H0 ;  /* 0x20000004ff007230 */ /* 0x004fcc0000004100 */
[----:B------:R-:W0:Y:S02]  /*0460*/  F2I.FTZ.TRUNC.NTZ R0, R0 ;  /* 0x0000000000007305 */ /* 0x000e24000021f100 */
[----:B0-----:R-:W-:Y:S01]  /*0470*/  PRMT R18, R0, 0x7610, R18 ;  /* 0x0000761000127816 */ /* 0x001fe20000000012 */
[----:B------:R-:W-:Y:S06]  /*0480*/  BRA `(.L_x_19439) ;  /* 0x0000000800b07947 */ /* 0x000fec0003800000 */
.L_x_19444:
[----:B------:R-:W2:Y:S02]  /*0490*/  LDG.E.64 R4, desc[UR36][R4.64] ;  /* 0x0000002404047981 */ /* 0x000ea4000c1e1b00 */
[----:B--2---:R0:W1:Y:S02]  /*04a0*/  F2I.F64.TRUNC R18, R4 ;  /* 0x0000000400127311 */ /* 0x004064000030d100 */
[----:B01----:R-:W-:Y:S05]  /*04b0*/  BRA `(.L_x_19439) ;  /* 0x0000000800a47947 */ /* 0x003fea0003800000 */
.L_x_19434:
        /* <DEDUP_REMOVED lines=12> */
.L_x_19448:
[----:B------:R-:W2:Y:S02]  /*0580*/  LDG.E.64 R4, desc[UR36][R4.64] ;  /* 0x0000002404047981 */ /* 0x000ea4000c1e1b00 */
[----:B--2---:R0:W1:Y:S02]  /*0590*/  F2I.F64.TRUNC R18, R4 ;  /* 0x0000000400127311 */ /* 0x004064000030d100 */
[----:B01----:R-:W-:Y:S05]  /*05a0*/  BRA `(.L_x_19439) ;  /* 0x0000000800687947 */ /* 0x003fea0003800000 */
.L_x_19447:
        /* <DEDUP_REMOVED lines=27> */
.L_x_19450:
        /* <DEDUP_REMOVED lines=15> */
.L_x_19449:
[----:B------:R-:W2:Y:S02]  /*0850*/  LDG.E.U16 R0, desc[UR36][R4.64] ;  /* 0x0000002404007981 */ /* 0x000ea4000c1e1500 */
[----:B--2---:R-:W-:-:S06]  /*0860*/  IMAD.U32 R0, R0, 0x10000, RZ ;  /* 0x0001000000007824 */ /* 0x004fcc00078e00ff */
[----:B------:R-:W0:Y:S02]  /*0870*/  F2I.FTZ.TRUNC.NTZ R0, R0 ;  /* 0x0000000000007305 */ /* 0x000e24000021f100 */
[----:B0-----:R-:W-:Y:S01]  /*0880*/  PRMT R18, R0, 0x7610, R18 ;  /* 0x0000761000127816 */ /* 0x001fe20000000012 */
[----:B------:R-:W-:Y:S06]  /*0890*/  BRA `(.L_x_19439) ;  /* 0x0000000400ac7947 */ /* 0x000fec0003800000 */
.L_x_19446:
        /* <DEDUP_REMOVED lines=10> */
.L_x_19453:
        /* <DEDUP_REMOVED lines=21> */
.L_x_19457:
[----:B------:R-:W-:Y:S05]  /*0a90*/  BSYNC.RECONVERGENT B1 ;  /* 0x0000000000017941 */ /* 0x000fea0003800200 */
.L_x_19456:
[----:B------:R-:W-:Y:S01]  /*0aa0*/  IMAD.SHL.U32 R0, R0, 0x100000, RZ ;  /* 0x0010000000007824 */ /* 0x000fe200078e00ff */
[----:B------:R-:W-:-:S04]  /*0ab0*/  LEA R3, R3, 0x3b800000, 0x17 ;  /* 0x3b80000003037811 */ /* 0x000fc800078eb8ff */
[----:B------:R-:W-:-:S07]  /*0ac0*/  LOP3.LUT R0, R3, R0, R7, 0xfe, !PT ;  /* 0x0000000003007212 */ /* 0x000fce00078efe07 */
.L_x_19455:
[----:B------:R-:W-:Y:S05]  /*0ad0*/  BSYNC.RECONVERGENT B0 ;  /* 0x0000000000007941 */ /* 0x000fea0003800200 */
.L_x_19454:
[----:B------:R-:W0:Y:S02]  /*0ae0*/  F2I.FTZ.TRUNC.NTZ R0, R0 ;  /* 0x0000000000007305 */ /* 0x000e24000021f100 */
[----:B0-----:R-:W-:Y:S01]  /*0af0*/  PRMT R18, R0, 0x7610, R18 ;  /* 0x0000761000127816 */ /* 0x001fe20000000012 */
[----:B------:R-:W-:Y:S06]  /*0b00*/  BRA `(.L_x_19439) ;  /* 0x0000000400107947 */ /* 0x000fec0003800000 */
.L_x_19452:
        /* <DEDUP_REMOVED lines=21> */
.L_x_19461:
[----:B------:R-:W-:Y:S05]  /*0c60*/  BSYNC.RECONVERGENT B1 ;  /* 0x0000000000017941 */ /* 0x000fea0003800200 */
.L_x_19460:
[----:B------:R-:W-:Y:S01]  /*0c70*/  IMAD.SHL.U32 R0, R0, 0x200000, RZ ;  /* 0x0020000000007824 */ /* 0x000fe200078e00ff */
[----:B------:R-:W-:-:S04]  /*0c80*/  LEA R3, R3, 0x37800000, 0x17 ;  /* 0x3780000003037811 */ /* 0x000fc800078eb8ff */
[----:B------:R-:W-:-:S07]  /*0c90*/  LOP3.LUT R0, R3, R0, R7, 0xfe, !PT ;  /* 0x0000000003007212 */ /* 0x000fce00078efe07 */
.L_x_19459:
[----:B------:R-:W-:Y:S05]  /*0ca0*/  BSYNC.RECONVERGENT B0 ;  /* 0x0000000000007941 */ /* 0x000fea0003800200 */
.L_x_19458:
[----:B------:R-:W0:Y:S02]  /*0cb0*/  F2I.FTZ.TRUNC.NTZ R0, R0 ;  /* 0x0000000000007305 */ /* 0x000e24000021f100 */
[----:B0-----:R-:W-:Y:S01]  /*0cc0*/  PRMT R18, R0, 0x7610, R18 ;  /* 0x0000761000127816 */ /* 0x001fe20000000012 */
[----:B------:R-:W-:Y:S06]  /*0cd0*/  BRA `(.L_x_19439) ;  /* 0x00000000009c7947 */ /* 0x000fec0003800000 */
.L_x_19451:
[----:B------:R-:W-:-:S09]  /*0ce0*/  UISETP.NE.AND UP0, UPT, UR4, 0x1c, UPT ;  /* 0x0000001c0400788c */ /* 0x000fd2000bf05270 */
[----:B------:R-:W-:Y:S05]  /*0cf0*/  BRA.U !UP0, `(.L_x_19462) ;  /* 0x0000000108907547 */ /* 0x000fea000b800000 */
[----:B------:R-:W-:-:S09]  /*0d00*/  UISETP.NE.AND UP0, UPT, UR4, 0x1d, UPT ;  /* 0x0000001d0400788c */ /* 0x000fd2000bf05270 */
[----:B------:R-:W-:Y:S05]  /*0d10*/  BRA.U !UP0, `(.L_x_19463) ;  /* 0x0000000108807547 */ /* 0x000fea000b800000 */
[----:B------:R-:W-:-:S09]  /*0d20*/  UISETP.NE.AND UP0, UPT, UR4, 0x2c, UPT ;  /* 0x0000002c0400788c */ /* 0x000fd2000bf05270 */
[----:B------:R-:W-:Y:S05]  /*0d30*/  BRA.U !UP0, `(.L_x_19464) ;  /* 0x0000000108487547 */ /* 0x000fea000b800000 */
.L_x_19438:
        /* <DEDUP_REMOVED lines=16> */
.L_x_19465:
[----:B------:R-:W-:Y:S01]  /*0e40*/  PRMT R18, RZ, 0x7610, R18 ;  /* 0x00007610ff127816 */ /* 0x000fe20000000012 */
[----:B------:R-:W-:Y:S06]  /*0e50*/  BRA `(.L_x_19439) ;  /* 0x00000000003c7947 */ /* 0x000fec0003800000 */
.L_x_19464:
        /* <DEDUP_REMOVED lines=8> */
.L_x_19467:
[----:B------:R-:W-:Y:S05]  /*0ee0*/  BSYNC.RECONVERGENT B0 ;  /* 0x0000000000007941 */ /* 0x000fea0003800200 */
.L_x_19466:
[----:B------:R-:W0:Y:S02]  /*0ef0*/  F2I.FTZ.TRUNC.NTZ R0, R0 ;  /* 0x0000000000007305 */ /* 0x000e24000021f100 */
[----:B0-----:R-:W-:Y:S01]  /*0f00*/  PRMT R18, R0, 0x7610, R18 ;  /* 0x0000761000127816 */ /* 0x001fe20000000012 */
[----:B------:R-:W-:Y:S06]  /*0f10*/  BRA `(.L_x_19439) ;  /* 0x00000000000c7947 */ /* 0x000fec0003800000 */
.L_x_19463:
[----:B------:R0:W5:Y:S01]  /*0f20*/  LDG.E.U8 R18, desc[UR36][R4.64] ;  /* 0x0000002404127981 */ /* 0x000162000c1e1100 */
[----:B------:R-:W-:Y:S05]  /*0f30*/  BRA `(.L_x_19439) ;  /* 0x0000000000047947 */ /* 0x000fea0003800000 */
.L_x_19462:
[----:B------:R0:W5:Y:S02]  /*0f40*/  LDG.E.U8 R18, desc[UR36][R4.64] ;  /* 0x0000002404127981 */ /* 0x000164000c1e1100 */
.L_x_19439:
[----:B------:R-:W-:-:S07]  /*0f50*/  VIADD R25, R17, 0x80 ;  /* 0x0000008011197836 */ /* 0x000fce0000000000 */
.L_x_19433:
[----:B------:R-:W-:Y:S05]  /*0f60*/  BSYNC.RECONVERGENT B6 ;  /* 0x0000000000067941 */ /* 0x000fea0003800200 */
.L_x_19432:
        /* <DEDUP_REMOVED lines=23> */
.L_x_19473:
[----:B------:R0:W5:Y:S01]  /*10e0*/  LDG.E.U8 R19, desc[UR36][R4.64] ;  /* 0x0000002404137981 */ /* 0x000162000c1e1100 */
[----:B------:R-:W-:Y:S05]  /*10f0*/  BRA `(.L_x_19475) ;  /* 0x0000000c00507947 */ /* 0x000fea0003800000 */
.L_x_19472:
        /* <DEDUP_REMOVED lines=8> */
.L_x_19477:
[----:B------:R0:W5:Y:S01]  /*1180*/  LDG.E.U8 R19, desc[UR36][R4.64] ;  /* 0x0000002404137981 */ /* 0x000162000c1e1100 */
[----:B------:R-:W-:Y:S05]  /*1190*/  BRA `(.L_x_19475) ;  /* 0x0000000c00287947 */ /* 0x000fea0003800000 */
.L_x_19476:
[----:B------:R0:W5:Y:S01]  /*11a0*/  LDG.E.U16 R19, desc[UR36][R4.64] ;  /* 0x0000002404137981 */ /* 0x000162000c1e1500 */
[----:B------:R-:W-:Y:S05]  /*11b0*/  BRA `(.L_x_19475) ;  /* 0x0000000c00207947 */ /* 0x000fea0003800000 */
.L_x_19471:
        /* <DEDUP_REMOVED lines=9> */
.L_x_19479:
[----:B------:R-:W2:Y:S02]  /*1250*/  LDG.E.U16 R0, desc[UR36][R4.64] ;  /* 0x0000002404007981 */ /* 0x000ea4000c1e1500 */
[----:B--2---:R-:W-:-:S06]  /*1260*/  HADD2.F32 R0, -RZ, R0.H0_H0 ;  /* 0x20000000ff007230 */ /* 0x004fcc0000004100 */
[----:B------:R-:W0:Y:S02]  /*1270*/  F2I.FTZ.TRUNC.NTZ R0, R0 ;  /* 0x0000000000007305 */ /* 0x000e24000021f100 */
[----:B0-----:R-:W-:Y:S01]  /*1280*/  PRMT R19, R0, 0x7610, R19 ;  /* 0x0000761000137816 */ /* 0x001fe20000000013 */
[----:B------:R-:W-:Y:S06]  /*1290*/  BRA `(.L_x_19475) ;  /* 0x0000000800e87947 */ /* 0x000fec0003800000 */
.L_x_19478:
        /* <DEDUP_REMOVED lines=9> */
.L_x_19481:
[----:B------:R-:W2:Y:S02]  /*1330*/  LDG.E.U16 R4, desc[UR36][R4.64] ;  /* 0x0000002404047981 */ /* 0x000ea4000c1e1500 */
[----:B--2---:R-:W-:-:S06]  /*1340*/  HADD2.F32 R0, -RZ, R4.H0_H0 ;  /* 0x20000004ff007230 */ /* 0x004fcc0000004100 */
[----:B------:R-:W0:Y:S02]  /*1350*/  F2I.FTZ.TRUNC.NTZ R0, R0 ;  /* 0x0000000000007305 */ /* 0x000e24000021f100 */
[----:B0-----:R-:W-:Y:S01]  /*1360*/  PRMT R19, R0, 0x7610, R19 ;  /* 0x0000761000137816 */ /* 0x001fe20000000013 */
[----:B------:R-:W-:Y:S06]  /*1370*/  BRA `(.L_x_19475) ;  /* 0x0000000800b07947 */ /* 0x000fec0003800000 */
.L_x_19480:
[----:B------:R-:W2:Y:S02]  /*1380*/  LDG.E.64 R4, desc[UR36][R4.64] ;  /* 0x0000002404047981 */ /* 0x000ea4000c1e1b00 */
[----:B--2---:R0:W1:Y:S02]  /*1390*/  F2I.F64.TRUNC R19, R4 ;  /* 0x0000000400137311 */ /* 0x004064000030d100 */
[----:B01----:R-:W-:Y:S05]  /*13a0*/  BRA `(.L_x_19475) ;  /* 0x0000000800a47947 */ /* 0x003fea0003800000 */
.L_x_19470:
        /* <DEDUP_REMOVED lines=12> */
.L_x_19484:
[----:B------:R-:W2:Y:S02]  /*1470*/  LDG.E.64 R4, desc[UR36][R4.64] ;  /* 0x0000002404047981 */ /* 0x000ea4000c1e1b00 */
[----:B--2---:R0:W1:Y:S02]  /*1480*/  F2I.F64.TRUNC R19, R4 ;  /* 0x0000000400137311 */ /* 0x004064000030d100 */
[----:B01----:R-:W-:Y:S05]  /*1490*/  BRA `(.L_x_19475) ;  /* 0x0000000800687947 */ /* 0x003fea0003800000 */
.L_x_19483:
        /* <DEDUP_REMOVED lines=27> */
.L_x_19486:
        /* <DEDUP_REMOVED lines=15> */
.L_x_19485:
[----:B------:R-:W2:Y:S02]  /*1740*/  LDG.E.U16 R0, desc[UR36][R4.64] ;  /* 0x0000002404007981 */ /* 0x000ea4000c1e1500 */
[----:B--2---:R-:W-:-:S06]  /*1750*/  IMAD.U32 R0, R0, 0x10000, RZ ;  /* 0x0001000000007824 */ /* 0x004fcc00078e00ff */
[----:B------:R-:W0:Y:S02]  /*1760*/  F2I.FTZ.TRUNC.NTZ R0, R0 ;  /* 0x0000000000007305 */ /* 0x000e24000021f100 */
[----:B0-----:R-:W-:Y:S01]  /*1770*/  PRMT R19, R0, 0x7610, R19 ;  /* 0x0000761000137816 */ /* 0x001fe20000000013 */
[----:B------:R-:W-:Y:S06]  /*1780*/  BRA `(.L_x_19475) ;  /* 0x0000000400ac7947 */ /* 0x000fec0003800000 */
.L_x_19482:
        /* <DEDUP_REMOVED lines=10> */
.L_x_19489:
        /* <DEDUP_REMOVED lines=21> */
.L_x_19493:
[----:B------:R-:W-:Y:S05]  /*1980*/  BSYNC.RECONVERGENT B1 ;  /* 0x0000000000017941 */ /* 0x000fea0003800200 */
.L_x_19492:
[----:B------:R-:W-:Y:S01]  /*1990*/  IMAD.SHL.U32 R0, R0, 0x100000, RZ ;  /* 0x0010000000007824 */ /* 0x000fe200078e00ff */
[----:B------:R-:W-:-:S04]  /*19a0*/  LEA R3, R3, 0x3b800000, 0x17 ;  /* 0x3b80000003037811 */ /* 0x000fc800078eb8ff */
[----:B------:R-:W-:-:S07]  /*19b0*/  LOP3.LUT R0, R3, R0, R7, 0xfe, !PT ;  /* 0x0000000003007212 */ /* 0x000fce00078efe07 */
.L_x_19491:
[----:B------:R-:W-:Y:S05]  /*19c0*/  BSYNC.RECONVERGENT B0 ;  /* 0x0000000000007941 */ /* 0x000fea0003800200 */
.L_x_19490:
[----:B------:R-:W0:Y:S02]  /*19d0*/  F2I.FTZ.TRUNC.NTZ R0, R0 ;  /* 0x0000000000007305 */ /* 0x000e24000021f100 */
[----:B0-----:R-:W-:Y:S01]  /*19e0*/  PRMT R19, R0, 0x7610, R19 ;  /* 0x0000761000137816 */ /* 0x001fe20000000013 */
[----:B------:R-:W-:Y:S06]  /*19f0*/  BRA `(.L_x_19475) ;  /* 0x0000000400107947 */ /* 0x000fec0003800000 */
.L_x_19488:
        /* <DEDUP_REMOVED lines=21> */
.L_x_19497:
[----:B------:R-:W-:Y:S05]  /*1b50*/  BSYNC.RECONVERGENT B1 ;  /* 0x0000000000017941 */ /* 0x000fea0003800200 */
.L_x_19496:
[----:B------:R-:W-:Y:S01]  /*1b60*/  IMAD.SHL.U32 R0, R0, 0x200000, RZ ;  /* 0x0020000000007824 */ /* 0x000fe200078e00ff */
[----:B------:R-:W-:-:S04]  /*1b70*/  LEA R3, R3, 0x37800000, 0x17 ;  /* 0x3780000003037811 */ /* 0x000fc800078eb8ff */
[----:B------:R-:W-:-:S07]  /*1b80*/  LOP3.LUT R0, R3, R0, R7, 0xfe, !PT ;  /* 0x0000000003007212 */ /* 0x000fce00078efe07 */
.L_x_19495:
[----:B------:R-:W-:Y:S05]  /*1b90*/  BSYNC.RECONVERGENT B0 ;  /* 0x0000000000007941 */ /* 0x000fea0003800200 */
.L_x_19494:
[----:B------:R-:W0:Y:S02]  /*1ba0*/  F2I.FTZ.TRUNC.NTZ R0, R0 ;  /* 0x0000000000007305 */ /* 0x000e24000021f100 */
[----:B0-----:R-:W-:Y:S01]  /*1bb0*/  PRMT R19, R0, 0x7610, R19 ;  /* 0x0000761000137816 */ /* 0x001fe20000000013 */
[----:B------:R-:W-:Y:S06]  /*1bc0*/  BRA `(.L_x_19475) ;  /* 0x00000000009c7947 */ /* 0x000fec0003800000 */
.L_x_19487:
        /* <DEDUP_REMOVED lines=14> */
.L_x_19501:
[----:B------:R-:W-:Y:S05]  /*1cb0*/  BSYNC.RECONVERGENT B0 ;  /* 0x0000000000007941 */ /* 0x000fea0003800200 */
.L_x_19500:
[----:B------:R-:W0:Y:S02]  /*1cc0*/  F2I.FTZ.TRUNC.NTZ R0, R0 ;  /* 0x0000000000007305 */ /* 0x000e24000021f100 */
[----:B0-----:R-:W-:Y:S01]  /*1cd0*/  PRMT R19, R0, 0x7610, R19 ;  /* 0x0000761000137816 */ /* 0x001fe20000000013 */
[----:B------:R-:W-:Y:S06]  /*1ce0*/  BRA `(.L_x_19475) ;  /* 0x0000000000547947 */ /* 0x000fec0003800000 */
.L_x_19474:
        /* <DEDUP_REMOVED lines=16> */
.L_x_19502:
[----:B------:R-:W-:Y:S01]  /*1df0*/  PRMT R19, RZ, 0x7610, R19 ;  /* 0x00007610ff137816 */ /* 0x000fe20000000013 */
[----:B------:R-:W-:Y:S06]  /*1e00*/  BRA `(.L_x_19475) ;  /* 0x00000000000c7947 */ /* 0x000fec0003800000 */
.L_x_19499:
[----:B------:R1:W5:Y:S01]  /*1e10*/  LDG.E.U8 R19, desc[UR36][R4.64] ;  /* 0x0000002404137981 */ /* 0x000362000c1e1100 */
[----:B------:R-:W-:Y:S05]  /*1e20*/  BRA `(.L_x_19475) ;  /* 0x0000000000047947 */ /* 0x000fea0003800000 */
.L_x_19498:
[----:B------:R0:W5:Y:S02]  /*1e30*/  LDG.E.U8 R19, desc[UR36][R4.64] ;  /* 0x0000002404137981 */ /* 0x000164000c1e1100 */
.L_x_19475:
[----:B------:R-:W-:-:S07]  /*1e40*/  VIADD R25, R25, 0x80 ;  /* 0x0000008019197836 */ /* 0x000fce0000000000 */
.L_x_19469:
[----:B------:R-:W-:Y:S05]  /*1e50*/  BSYNC.RECONVERGENT B6 ;  /* 0x0000000000067941 */ /* 0x000fea0003800200 */
.L_x_19468:
        /* <DEDUP_REMOVED lines=23> */
.L_x_19508:
[----:B------:R0:W5:Y:S01]  /*1fd0*/  LDG.E.U8 R22, desc[UR36][R4.64] ;  /* 0x0000002404167981 */ /* 0x000162000c1e1100 */
[----:B------:R-:W-:Y:S05]  /*1fe0*/  BRA `(.L_x_19510) ;  /* 0x0000000c00507947 */ /* 0x000fea0003800000 */
.L_x_19507:
        /* <DEDUP_REMOVED lines=8> */
.L_x_19512:
[----:B------:R0:W5:Y:S01]  /*2070*/  LDG.E.U8 R22, desc[UR36][R4.64] ;  /* 0x0000002404167981 */ /* 0x000162000c1e1100 */
[----:B------:R-:W-:Y:S05]  /*2080*/  BRA `(.L_x_19510) ;  /* 0x0000000c00287947 */ /* 0x000fea0003800000 */
.L_x_19511:
[----:B------:R0:W5:Y:S01]  /*2090*/  LDG.E.U16 R22, desc[UR36][R4.64] ;  /* 0x0000002404167981 */ /* 0x000162000c1e1500 */
[----:B------:R-:W-:Y:S05]  /*20a0*/  BRA `(.L_x_19510) ;  /* 0x0000000c00207947 */ /* 0x000fea0003800000 */
.L_x_19506:
        /* <DEDUP_REMOVED lines=9> */
.L_x_19514:
[----:B------:R-:W2:Y:S02]  /*2140*/  LDG.E.U16 R0, desc[UR36][R4.64] ;  /* 0x0000002404007981 */ /* 0x000ea4000c1e1500 */
[----:B--2---:R-:W-:-:S06]  /*2150*/  HADD2.F32 R0, -RZ, R0.H0_H0 ;  /* 0x20000000ff007230 */ /* 0x004fcc0000004100 */
[----:B------:R-:W0:Y:S02]  /*2160*/  F2I.FTZ.TRUNC.NTZ R0, R0 ;  /* 0x0000000000007305 */ /* 0x000e24000021f100 */
[----:B0-----:R-:W-:Y:S01]  /*2170*/  PRMT R22, R0, 0x7610, R22 ;  /* 0x0000761000167816 */ /* 0x001fe20000000016 */
[----:B------:R-:W-:Y:S06]  /*2180*/  BRA `(.L_x_19510) ;  /* 0x0000000800e87947 */ /* 0x000fec0003800000 */
.L_x_19513:
        /* <DEDUP_REMOVED lines=9> */
.L_x_19516:
[----:B------:R-:W2:Y:S02]  /*2220*/  LDG.E.U16 R4, desc[UR36][R4.64] ;  /* 0x0000002404047981 */ /* 0x000ea4000c1e1500 */
[----:B--2---:R-:W-:-:S06]  /*2230*/  HADD2.F32 R0, -RZ, R4.H0_H0 ;  /* 0x20000004ff007230 */ /* 0x004fcc0000004100 */
[----:B------:R-:W0:Y:S02]  /*2240*/  F2I.FTZ.TRUNC.NTZ R0, R0 ;  /* 0x0000000000007305 */ /* 0x000e24000021f100 */
[----:B0-----:R-:W-:Y:S01]  /*2250*/  PRMT R22, R0, 0x7610, R22 ;  /* 0x0000761000167816 */ /* 0x001fe20000000016 */
[----:B------:R-:W-:Y:S06]  /*2260*/  BRA `(.L_x_19510) ;  /* 0x0000000800b07947 */ /* 0x000fec0003800000 */
.L_x_19515:
[----:B------:R-:W2:Y:S02]  /*2270*/  LDG.E.64 R4, desc[UR36][R4.64] ;  /* 0x0000002404047981 */ /* 0x000ea4000c1e1b00 */
[----:B--2---:R0:W1:Y:S02]  /*2280*/  F2I.F64.TRUNC R22, R4 ;  /* 0x0000000400167311 */ /* 0x004064000030d100 */
[----:B01----:R-:W-:Y:S05]  /*2290*/  BRA `(.L_x_19510) ;  /* 0x0000000800a47947 */ /* 0x003fea0003800000 */
.L_x_19505:
        /* <DEDUP_REMOVED lines=12> */
.L_x_19519:
[----:B------:R-:W2:Y:S02]  /*2360*/  LDG.E.64 R4, desc[UR36][R4.64] ;  /* 0x0000002404047981 */ /* 0x000ea4000c1e1b00 */
[----:B--2---:R3:W4:Y:S02]  /*2370*/  F2I.F64.TRUNC R22, R4 ;  /* 0x0000000400167311 */ /* 0x004724000030d100 */
[----:B---34-:R-:W-:Y:S05]  /*2380*/  BRA `(.L_x_19510) ;  /* 0x0000000800687947 */ /* 0x018fea0003800000 */
.L_x_19518:
        /* <DEDUP_REMOVED lines=27> */
.L_x_19521:
        /* <DEDUP_REMOVED lines=15> */
.L_x_19520:
[----:B------:R-:W2:Y:S02]  /*2630*/  LDG.E.U16 R0, desc[UR36][R4.64] ;  /* 0x0000002404007981 */ /* 0x000ea4000c1e1500 */
[----:B--2---:R-:W-:-:S06]  /*2640*/  IMAD.U32 R0, R0, 0x10000, RZ ;  /* 0x0001000000007824 */ /* 0x004fcc00078e00ff */
[----:B------:R-:W0:Y:S02]  /*2650*/  F2I.FTZ.TRUNC.NTZ R0, R0 ;  /* 0x0000000000007305 */ /* 0x000e24000021f100 */
[----:B0-----:R-:W-:Y:S01]  /*2660*/  PRMT R22, R0, 0x7610, R22 ;  /* 0x0000761000167816 */ /* 0x001fe20000000016 */
[----:B------:R-:W-:Y:S06]  /*2670*/  BRA `(.L_x_19510) ;  /* 0x0000000400ac7947 */ /* 0x000fec0003800000 */
.L_x_19517:
        /* <DEDUP_REMOVED lines=10> */
.L_x_19524:
        /* <DEDUP_REMOVED lines=21> */
.L_x_19528:
[----:B------:R-:W-:Y:S05]  /*2870*/  BSYNC.RECONVERGENT B1 ;  /* 0x0000000000017941 */ /* 0x000fea0003800200 */
.L_x_19527:
[----:B------:R-:W-:Y:S01]  /*2880*/  IMAD.SHL.U32 R0, R0, 0x100000, RZ ;  /* 0x0010000000007824 */ /* 0x000fe200078e00ff */
[----:B------:R-:W-:-:S04]  /*2890*/  LEA R3, R3, 0x3b800000, 0x17 ;  /* 0x3b80000003037811 */ /* 0x000fc800078eb8ff */
[----:B------:R-:W-:-:S07]  /*28a0*/  LOP3.LUT R0, R3, R0, R7, 0xfe, !PT ;  /* 0x0000000003007212 */ /* 0x000fce00078efe07 */
.L_x_19526:
[----:B------:R-:W-:Y:S05]  /*28b0*/  BSYNC.RECONVERGENT B0 ;  /* 0x0000000000007941 */ /* 0x000fea0003800200 */
.L_x_19525:
[----:B------:R-:W0:Y:S02]  /*28c0*/  F2I.FTZ.TRUNC.NTZ R0, R0 ;  /* 0x0000000000007305 */ /* 0x000e24000021f100 */
[----:B0-----:R-:W-:Y:S01]  /*28d0*/  PRMT R22, R0, 0x7610, R22 ;  /* 0x0000761000167816 */ /* 0x001fe20000000016 */
[----:B------:R-:W-:Y:S06]  /*28e0*/  BRA `(.L_x_19510) ;  /* 0x0000000400107947 */ /* 0x000fec0003800000 */
.L_x_19523:
        /* <DEDUP_REMOVED lines=21> */
.L_x_19532:
[----:B------:R-:W-:Y:S05]  /*2a40*/  BSYNC.RECONVERGENT B1 ;  /* 0x0000000000017941 */ /* 0x000fea0003800200 */
.L_x_19531:
[----:B------:R-:W-:Y:S01]  /*2a50*/  IMAD.SHL.U32 R0, R0, 0x200000, RZ ;  /* 0x0020000000007824 */ /* 0x000fe200078e00ff */
[----:B------:R-:W-:-:S04]  /*2a60*/  LEA R3, R3, 0x37800000, 0x17 ;  /* 0x3780000003037811 */ /* 0x000fc800078eb8ff */
[----:B------:R-:W-:-:S07]  /*2a70*/  LOP3.LUT R0, R3, R0, R7, 0xfe, !PT ;  /* 0x0000000003007212 */ /* 0x000fce00078efe07 */
.L_x_19530:
[----:B------:R-:W-:Y:S05]  /*2a80*/  BSYNC.RECONVERGENT B0 ;  /* 0x0000000000007941 */ /* 0x000fea0003800200 */
.L_x_19529:
[----:B------:R-:W0:Y:S02]  /*2a90*/  F2I.FTZ.TRUNC.NTZ R0, R0 ;  /* 0x0000000000007305 */ /* 0x000e24000021f100 */
[----:B0-----:R-:W-:Y:S01]  /*2aa0*/  PRMT R22, R0, 0x7610, R22 ;  /* 0x0000761000167816 */ /* 0x001fe20000000016 */
[----:B------:R-:W-:Y:S06]  /*2ab0*/  BRA `(.L_x_19510) ;  /* 0x00000000009c7947 */ /* 0x000fec0003800000 */
.L_x_19522:
        /* <DEDUP_REMOVED lines=14> */
.L_x_19536:
[----:B------:R-:W-:Y:S05]  /*2ba0*/  BSYNC.RECONVERGENT B0 ;  /* 0x0000000000007941 */ /* 0x000fea0003800200 */
.L_x_19535:
[----:B------:R-:W0:Y:S02]  /*2bb0*/  F2I.FTZ.TRUNC.NTZ R0, R0 ;  /* 0x0000000000007305 */ /* 0x000e24000021f100 */
[----:B0-----:R-:W-:Y:S01]  /*2bc0*/  PRMT R22, R0, 0x7610, R22 ;  /* 0x0000761000167816 */ /* 0x001fe20000000016 */
[----:B------:R-:W-:Y:S06]  /*2bd0*/  BRA `(.L_x_19510) ;  /* 0x0000000000547947 */ /* 0x000fec0003800000 */
.L_x_19509:
        /* <DEDUP_REMOVED lines=16> */
.L_x_19537:
[----:B------:R-:W-:Y:S01]  /*2ce0*/  PRMT R22, RZ, 0x7610, R22 ;  /* 0x00007610ff167816 */ /* 0x000fe20000000016 */
[----:B------:R-:W-:Y:S06]  /*2cf0*/  BRA `(.L_x_19510) ;  /* 0x00000000000c7947 */ /* 0x000fec0003800000 */
.L_x_19534:
[----:B------:R2:W5:Y:S01]  /*2d00*/  LDG.E.U8 R22, desc[UR36][R4.64] ;  /* 0x0000002404167981 */ /* 0x000562000c1e1100 */
[----:B------:R-:W-:Y:S05]  /*2d10*/  BRA `(.L_x_19510) ;  /* 0x0000000000047947 */ /* 0x000fea0003800000 */
.L_x_19533:
[----:B------:R1:W5:Y:S02]  /*2d20*/  LDG.E.U8 R22, desc[UR36][R4.64] ;  /* 0x0000002404167981 */ /* 0x000364000c1e1100 */
.L_x_19510:
[----:B------:R-:W-:-:S07]  /*2d30*/  VIADD R25, R25, 0x80 ;  /* 0x0000008019197836 */ /* 0x000fce0000000000 */
.L_x_19504:
[----:B------:R-:W-:Y:S05]  /*2d40*/  BSYNC.RECONVERGENT B6 ;  /* 0x0000000000067941 */ /* 0x000fea0003800200 */
.L_x_19503:
        /* <DEDUP_REMOVED lines=24> */
.L_x_19543:
[----:B------:R0:W5:Y:S01]  /*2ed0*/  LDG.E.U8 R24, desc[UR36][R4.64] ;  /* 0x0000002404187981 */ /* 0x000162000c1e1100 */
[----:B------:R-:W-:Y:S05]  /*2ee0*/  BRA `(.L_x_19539) ;  /* 0x0000000c004c7947 */ /* 0x000fea0003800000 */
.L_x_19542:
        /* <DEDUP_REMOVED lines=8> */
.L_x_19546:
[----:B------:R0:W5:Y:S01]  /*2f70*/  LDG.E.U8 R24, desc[UR36][R4.64] ;  /* 0x0000002404187981 */ /* 0x000162000c1e1100 */
[----:B------:R-:W-:Y:S05]  /*2f80*/  BRA `(.L_x_19539) ;  /* 0x0000000c00247947 */ /* 0x000fea0003800000 */
.L_x_19545:
[----:B------:R0:W5:Y:S01]  /*2f90*/  LDG.E.U16 R24, desc[UR36][R4.64] ;  /* 0x0000002404187981 */ /* 0x000162000c1e1500 */
[----:B------:R-:W-:Y:S05]  /*2fa0*/  BRA `(.L_x_19539) ;  /* 0x0000000c001c7947 */ /* 0x000fea0003800000 */
.L_x_19541:
        /* <DEDUP_REMOVED lines=9> */
.L_x_19548:
[----:B------:R-:W2:Y:S02]  /*3040*/  LDG.E.U16 R0, desc[UR36][R4.64] ;  /* 0x0000002404007981 */ /* 0x000ea4000c1e1500 */
[----:B--2---:R-:W-:-:S06]  /*3050*/  HADD2.F32 R0, -RZ, R0.H0_H0 ;  /* 0x20000000ff007230 */ /* 0x004fcc0000004100 */
[----:B------:R-:W0:Y:S02]  /*3060*/  F2I.FTZ.TRUNC.NTZ R0, R0 ;  /* 0x0000000000007305 */ /* 0x000e24000021f100 */
[----:B0-----:R-:W-:Y:S01]  /*3070*/  PRMT R24, R0, 0x7610, R24 ;  /* 0x0000761000187816 */ /* 0x001fe20000000018 */
[----:B------:R-:W-:Y:S06]  /*3080*/  BRA `(.L_x_19539) ;  /* 0x0000000800e47947 */ /* 0x000fec0003800000 */
.L_x_19547:
        /* <DEDUP_REMOVED lines=9> */
.L_x_19550:
[----:B------:R-:W2:Y:S02]  /*3120*/  LDG.E.U16 R4, desc[UR36][R4.64] ;  /* 0x0000002404047981 */ /* 0x000ea4000c1e1500 */
[----:B--2---:R-:W-:-:S06]  /*3130*/  HADD2.F32 R0, -RZ, R4.H0_H0 ;  /* 0x20000004ff007230 */ /* 0x004fcc0000004100 */
[----:B------:R-:W0:Y:S02]  /*3140*/  F2I.FTZ.TRUNC.NTZ R0, R0 ;  /* 0x0000000000007305 */ /* 0x000e24000021f100 */
[----:B0-----:R-:W-:Y:S01]  /*3150*/  PRMT R24, R0, 0x7610, R24 ;  /* 0x0000761000187816 */ /* 0x001fe20000000018 */
[----:B------:R-:W-:Y:S06]  /*3160*/  BRA `(.L_x_19539) ;  /* 0x0000000800ac7947 */ /* 0x000fec0003800000 */
.L_x_19549:
[----:B------:R-:W2:Y:S02]  /*3170*/  LDG.E.64 R4, desc[UR36][R4.64] ;  /* 0x0000002404047981 */ /* 0x000ea4000c1e1b00 */
[----:B--2---:R0:W1:Y:S02]  /*3180*/  F2I.F64.TRUNC R24, R4 ;  /* 0x0000000400187311 */ /* 0x004064000030d100 */
[----:B01----:R-:W-:Y:S05]  /*3190*/  BRA `(.L_x_19539) ;  /* 0x0000000800a07947 */ /* 0x003fea0003800000 */
.L_x_19540:
        /* <DEDUP_REMOVED lines=12> */
.L_x_19553:
[----:B------:R-:W2:Y:S02]  /*3260*/  LDG.E.64 R4, desc[UR36][R4.64] ;  /* 0x0000002404047981 */ /* 0x000ea4000c1e1b00 */
[----:B--2---:R0:W1:Y:S02]  /*3270*/  F2I.F64.TRUNC R24, R4 ;  /* 0x0000000400187311 */ /* 0x004064000030d100 */
[----:B01----:R-:W-:Y:S05]  /*3280*/  BRA `(.L_x_19539) ;  /* 0x0000000800647947 */ /* 0x003fea0003800000 */
.L_x_19552:
        /* <DEDUP_REMOVED lines=27> */
.L_x_19555:
        /* <DEDUP_REMOVED lines=15> */
.L_x_19554:
[----:B------:R-:W2:Y:S02]  /*3530*/  LDG.E.U16 R0, desc[UR36][R4.64] ;  /* 0x0000002404007981 */ /* 0x000ea4000c1e1500 */
[----:B--2---:R-:W-:-:S06]  /*3540*/  IMAD.U32 R0, R0, 0x10000, RZ ;  /* 0x0001000000007824 */ /* 0x004fcc00078e00ff */
[----:B------:R-:W0:Y:S02]  /*3550*/  F2I.FTZ.TRUNC.NTZ R0, R0 ;  /* 0x0000000000007305 */ /* 0x000e24000021f100 */
[----:B0-----:R-:W-:Y:S01]  /*3560*/  PRMT R24, R0, 0x7610, R24 ;  /* 0x0000761000187816 */ /* 0x001fe20000000018 */
[----:B------:R-:W-:Y:S06]  /*3570*/  BRA `(.L_x_19539) ;  /* 0x0000000400a87947 */ /* 0x000fec0003800000 */
.L_x_19551:
        /* <DEDUP_REMOVED lines=10> */
.L_x_19558:
        /* <DEDUP_REMOVED lines=21> */
.L_x_19562:
[----:B------:R-:W-:Y:S05]  /*3770*/  BSYNC.RECONVERGENT B1 ;  /* 0x0000000000017941 */ /* 0x000fea0003800200 */
.L_x_19561:
[----:B------:R-:W-:Y:S01]  /*3780*/  IMAD.SHL.U32 R0, R0, 0x100000, RZ ;  /* 0x0010000000007824 */ /* 0x000fe200078e00ff */
[----:B------:R-:W-:-:S04]  /*3790*/  LEA R3, R3, 0x3b800000, 0x17 ;  /* 0x3b80000003037811 */ /* 0x000fc800078eb8ff */
[----:B------:R-:W-:-:S07]  /*37a0*/  LOP3.LUT R0, R3, R0, R7, 0xfe, !PT ;  /* 0x0000000003007212 */ /* 0x000fce00078efe07 */
.L_x_19560:
[----:B------:R-:W-:Y:S05]  /*37b0*/  BSYNC.RECONVERGENT B0 ;  /* 0x0000000000007941 */ /* 0x000fea0003800200 */
.L_x_19559:
[----:B------:R-:W0:Y:S02]  /*37c0*/  F2I.FTZ.TRUNC.NTZ R0, R0 ;  /* 0x0000000000007305 */ /* 0x000e24000021f100 */
[----:B0-----:R-:W-:Y:S01]  /*37d0*/  PRMT R24, R0, 0x7610, R24 ;  /* 0x0000761000187816 */ /* 0x001fe20000000018 */
[----:B------:R-:W-:Y:S06]  /*37e0*/  BRA `(.L_x_19539) ;  /* 0x00000004000c7947 */ /* 0x000fec0003800000 */
.L_x_19557:
        /* <DEDUP_REMOVED lines=21> */
.L_x_19566:
[----:B------:R-:W-:Y:S05]  /*3940*/  BSYNC.RECONVERGENT B1 ;  /* 0x0000000000017941 */ /* 0x000fea0003800200 */
.L_x_19565:
[----:B------:R-:W-:Y:S01]  /*3950*/  IMAD.SHL.U32 R0, R0, 0x200000, RZ ;  /* 0x0020000000007824 */ /* 0x000fe200078e00ff */
[----:B------:R-:W-:-:S04]  /*3960*/  LEA R3, R3, 0x37800000, 0x17 ;  /* 0x3780000003037811 */ /* 0x000fc800078eb8ff */
[----:B------:R-:W-:-:S07]  /*3970*/  LOP3.LUT R0, R3, R0, R7, 0xfe, !PT ;  /* 0x0000000003007212 */ /* 0x000fce00078efe07 */
.L_x_19564:
[----:B------:R-:W-:Y:S05]  /*3980*/  BSYNC.RECONVERGENT B0 ;  /* 0x0000000000007941 */ /* 0x000fea0003800200 */
.L_x_19563:
[----:B------:R-:W0:Y:S02]  /*3990*/  F2I.FTZ.TRUNC.NTZ R0, R0 ;  /* 0x0000000000007305 */ /* 0x000e24000021f100 */
[----:B0-----:R-:W-:Y:S01]  /*39a0*/  PRMT R24, R0, 0x7610, R24 ;  /* 0x0000761000187816 */ /* 0x001fe20000000018 */
[----:B------:R-:W-:Y:S06]  /*39b0*/  BRA `(.L_x_19539) ;  /* 0x0000000000987947 */ /* 0x000fec0003800000 */
.L_x_19556:
        /* <DEDUP_REMOVED lines=14> */
.L_x_19570:
[----:B------:R-:W-:Y:S05]  /*3aa0*/  BSYNC.RECONVERGENT B0 ;  /* 0x0000000000007941 */ /* 0x000fea0003800200 */
.L_x_19569:
[----:B------:R-:W0:Y:S02]  /*3ab0*/  F2I.FTZ.TRUNC.NTZ R0, R0 ;  /* 0x0000000000007305 */ /* 0x000e24000021f100 */
[----:B0-----:R-:W-:Y:S01]  /*3ac0*/  PRMT R24, R0, 0x7610, R24 ;  /* 0x0000761000187816 */ /* 0x001fe20000000018 */
[----:B------:R-:W-:Y:S06]  /*3ad0*/  BRA `(.L_x_19539) ;  /* 0x0000000000507947 */ /* 0x000fec0003800000 */
.L_x_19544:
        /* <DEDUP_REMOVED lines=16> */
.L_x_19571:
[----:B------:R-:W-:Y:S05]  /*3be0*/  BRA `(.L_x_19539) ;  /* 0x00000000000c7947 */ /* 0x000fea0003800000 */
.L_x_19568:
[----:B------:R0:W5:Y:S01]  /*3bf0*/  LDG.E.U8 R24, desc[UR36][R4.64] ;  /* 0x0000002404187981 */ /* 0x000162000c1e1100 */
[----:B------:R-:W-:Y:S05]  /*3c00*/  BRA `(.L_x_19539) ;  /* 0x0000000000047947 */ /* 0x000fea0003800000 */
.L_x_19567:
[----:B------:R0:W5:Y:S02]  /*3c10*/  LDG.E.U8 R24, desc[UR36][R4.64] ;  /* 0x0000002404187981 */ /* 0x000164000c1e1100 */
.L_x_19539:
[----:B------:R-:W-:Y:S05]  /*3c20*/  BSYNC.RECONVERGENT B6 ;  /* 0x0000000000067941 */ /* 0x000fea0003800200 */
.L_x_19538:
[----:B------:R-:W0:Y:S02]  /*3c30*/  LDCU.S8 UR4, c[0x0][0x389] ;  /* 0x00007120ff0477ac */ /* 0x000e240008000200 */
[----:B012345:R-:W-:Y:S01]  /*3c40*/  PRMT R4, R18, 0x8880, RZ ;  /* 0x0000888012047816 */ /* 0x03ffe200000000ff */
[----:B------:R-:W-:Y:S01]  /*3c50*/  BSSY.RECONVERGENT B7, `(.L_x_19572) ;  /* 0x00002e3000077945 */ /* 0x000fe20003800200 */
[----:B------:R-:W0:Y:S01]  /*3c60*/  LDC.U8 R18, c[0x0][0x3b4] ;  /* 0x0000ed00ff127b82 */ /* 0x000e220000000000 */
[----:B------:R-:W-:Y:S02]  /*3c70*/  PRMT R0, R23, 0x8880, RZ ;  /* 0x0000888017007816 */ /* 0x000fe400000000ff */
[----:B------:R-:W-:Y:S01]  /*3c80*/  BSSY.RELIABLE B6, `(.L_x_19573) ;  /* 0x00001f5000067945 */ /* 0x000fe20003800100 */
[----:B------:R-:W-:Y:S02]  /*3c90*/  PRMT R6, R19, 0x8880, RZ ;  /* 0x0000888013067816 */ /* 0x000fe400000000ff */
[----:B------:R-:W-:-:S02]  /*3ca0*/  PRMT R8, R22, 0x8880, RZ ;  /* 0x0000888016087816 */ /* 0x000fc400000000ff */
[----:B------:R-:W-:Y:S02]  /*3cb0*/  PRMT R10, R24, 0x8880, RZ ;  /* 0x00008880180a7816 */ /* 0x000fe400000000ff */
[----:B------:R-:W-:Y:S02]  /*3cc0*/  ISETP.GE.AND P0, PT, R17, R16, PT ;  /* 0x000000101100720c */ /* 0x000fe40003f06270 */
[----:B------:R-:W-:Y:S02]  /*3cd0*/  PRMT R0, R0, 0x7710, RZ ;  /* 0x0000771000007816 */ /* 0x000fe400000000ff */
[----:B------:R-:W-:Y:S02]  /*3ce0*/  PRMT R6, R6, 0x7710, RZ ;  /* 0x0000771006067816 */ /* 0x000fe400000000ff */
[----:B------:R-:W-:Y:S01]  /*3cf0*/  PRMT R8, R8, 0x7710, RZ ;  /* 0x0000771008087816 */ /* 0x000fe200000000ff */
[----:B------:R-:W-:Y:S01]  /*3d00*/  UPRMT UR4, UR4, 0x7710, URZ ;  /* 0x0000771004047896 */ /* 0x000fe200080000ff */
[----:B------:R-:W-:-:S02]  /*3d10*/  PRMT R10, R10, 0x7710, RZ ;  /* 0x000077100a0a7816 */ /* 0x000fc400000000ff */
[----:B------:R-:W-:Y:S02]  /*3d20*/  PRMT R4, R4, 0x7710, RZ ;  /* 0x0000771004047816 */ /* 0x000fe400000000ff */
[-C--:B------:R-:W-:Y:S02]  /*3d30*/  VIMNMX.S16x2 R6, PT, PT, R6, R0.reuse, !PT ;  /* 0x0000000006067248 */ /* 0x080fe40007fe0300 */
[-C--:B------:R-:W-:Y:S02]  /*3d40*/  VIMNMX.S16x2 R8, PT, PT, R8, R0.reuse, !PT ;  /* 0x0000000008087248 */ /* 0x080fe40007fe0300 */
[-C--:B------:R-:W-:Y:S02]  /*3d50*/  VIMNMX.S16x2 R10, PT, PT, R10, R0.reuse, !PT ;  /* 0x000000000a0a7248 */ /* 0x080fe40007fe0300 */
[----:B------:R-:W-:Y:S02]  /*3d60*/  VIMNMX.S16x2 R4, PT, PT, R4, R0, !PT ;  /* 0x0000000004047248 */ /* 0x000fe40007fe0300 */
[----:B------:R-:W-:-:S02]  /*3d70*/  VIMNMX.S16x2 R6, PT, PT, R6, UR4, PT ;  /* 0x0000000406067c48 */ /* 0x000fc4000bfe0300 */
[----:B------:R-:W-:Y:S02]  /*3d80*/  VIMNMX.S16x2 R8, PT, PT, R8, UR4, PT ;  /* 0x0000000408087c48 */ /* 0x000fe4000bfe0300 */
[----:B------:R-:W-:Y:S02]  /*3d90*/  VIMNMX.S16x2 R10, PT, PT, R10, UR4, PT ;  /* 0x000000040a0a7c48 */ /* 0x000fe4000bfe0300 */
[----:B------:R-:W-:Y:S02]  /*3da0*/  VIMNMX.S16x2 R3, PT, PT, R4, UR4, PT ;  /* 0x0000000404037c48 */ /* 0x000fe4000bfe0300 */
[----:B------:R-:W-:Y:S02]  /*3db0*/  PRMT R23, R6, 0x7610, R23 ;  /* 0x0000761006177816 */ /* 0x000fe40000000017 */
[----:B------:R-:W-:Y:S02]  /*3dc0*/  PRMT R22, R8, 0x7610, R22 ;  /* 0x0000761008167816 */ /* 0x000fe40000000016 */
        /* <DEDUP_REMOVED lines=23> */
.L_x_19578:
[----:B------:R0:W-:Y:S01]  /*3f40*/  STG.E.U8 desc[UR36][R8.64], R3 ;  /* 0x0000000308007986 */ /* 0x0001e2000c101124 */
[----:B------:R-:W-:Y:S05]  /*3f50*/  BRA `(.L_x_19580) ;  /* 0x0000000c005c7947 */ /* 0x000fea0003800000 */
.L_x_19577:
        /* <DEDUP_REMOVED lines=11> */
.L_x_19582:
[----:B------:R-:W-:-:S05]  /*4010*/  PRMT R3, R3, 0x9910, RZ ;  /* 0x0000991003037816 */ /* 0x000fca00000000ff */
[----:B------:R0:W-:Y:S01]  /*4020*/  STG.E desc[UR36][R8.64], R3 ;  /* 0x0000000308007986 */ /* 0x0001e2000c101924 */
[----:B------:R-:W-:Y:S05]  /*4030*/  BRA `(.L_x_19580) ;  /* 0x0000000c00247947 */ /* 0x000fea0003800000 */
.L_x_19581:
[----:B------:R0:W-:Y:S01]  /*4040*/  STG.E.U16 desc[UR36][R8.64], R3 ;  /* 0x0000000308007986 */ /* 0x0001e2000c101524 */
[----:B------:R-:W-:Y:S05]  /*4050*/  BRA `(.L_x_19580) ;  /* 0x0000000c001c7947 */ /* 0x000fea0003800000 */
.L_x_19576:
        /* <DEDUP_REMOVED lines=9> */
.L_x_19584:
[----:B------:R-:W0:Y:S02]  /*40f0*/  I2F.S16 R0, R3 ;  /* 0x0000000300007306 */ /* 0x000e240000101400 */
[----:B0-----:R-:W-:-:S05]  /*4100*/  F2FP.F16.F32.PACK_AB R0, RZ, R0 ;  /* 0x00000000ff00723e */ /* 0x001fca00000000ff */
[----:B------:R0:W-:Y:S01]  /*4110*/  STG.E.U16 desc[UR36][R8.64], R0 ;  /* 0x0000000008007986 */ /* 0x0001e2000c101524 */
[----:B------:R-:W-:Y:S05]  /*4120*/  BRA `(.L_x_19580) ;  /* 0x0000000800e87947 */ /* 0x000fea0003800000 */
.L_x_19583:
        /* <DEDUP_REMOVED lines=10> */
.L_x_19586:
[----:B------:R-:W0:Y:S02]  /*41d0*/  I2F.S16 R3, R3 ;  /* 0x0000000300037306 */ /* 0x000e240000101400 */
[----:B0-----:R-:W-:-:S04]  /*41e0*/  F2FP.F16.F32.PACK_AB R3, RZ, R3 ;  /* 0x00000003ff03723e */ /* 0x001fc800000000ff */
[----:B------:R-:W-:-:S05]  /*41f0*/  PRMT R3, R3, 0x5410, RZ ;  /* 0x0000541003037816 */ /* 0x000fca00000000ff */
[----:B------:R0:W-:Y:S01]  /*4200*/  STG.E desc[UR36][R8.64], R3 ;  /* 0x0000000308007986 */ /* 0x0001e2000c101924 */
[----:B------:R-:W-:Y:S05]  /*4210*/  BRA `(.L_x_19580) ;  /* 0x0000000800ac7947 */ /* 0x000fea0003800000 */
.L_x_19585:
[----:B------:R-:W0:Y:S02]  /*4220*/  I2F.F64.S16 R4, R3 ;  /* 0x0000000300047312 */ /* 0x000e240000101c00 */
[----:B0-----:R0:W-:Y:S01]  /*4230*/  STG.E.64 desc[UR36][R8.64], R4 ;  /* 0x0000000408007986 */ /* 0x0011e2000c101b24 */
[----:B------:R-:W-:Y:S05]  /*4240*/  BRA `(.L_x_19580) ;  /* 0x0000000800a07947 */ /* 0x000fea0003800000 */
.L_x_19575:
        /* <DEDUP_REMOVED lines=13> */
.L_x_19589:
[----:B------:R-:W-:Y:S01]  /*4320*/  CS2R R6, SRZ ;  /* 0x0000000000067805 */ /* 0x000fe2000001ff00 */
[----:B------:R-:W0:Y:S04]  /*4330*/  I2F.F64.S16 R4, R3 ;  /* 0x0000000300047312 */ /* 0x000e280000101c00 */
[----:B0-----:R3:W-:Y:S01]  /*4340*/  STG.E.128 desc[UR36][R8.64], R4 ;  /* 0x0000000408007986 */ /* 0x0017e2000c101d24 */
[----:B------:R-:W-:Y:S05]  /*4350*/  BRA `(.L_x_19580) ;  /* 0x00000008005c7947 */ /* 0x000fea0003800000 */
.L_x_19588:
        /* <DEDUP_REMOVED lines=19> */
.L_x_19593:
[----:B------:R-:W-:Y:S05]  /*4490*/  BSYNC.RECONVERGENT B0 ;  /* 0x0000000000007941 */ /* 0x000fea0003800200 */
.L_x_19592:
[----:B------:R-:W-:-:S05]  /*44a0*/  LOP3.LUT R5, R0, 0x80, R5, 0xf8, !PT ;  /* 0x0000008000057812 */ /* 0x000fca00078ef805 */
[----:B------:R2:W-:Y:S01]  /*44b0*/  STG.E.U8 desc[UR36][R8.64], R5 ;  /* 0x0000000508007986 */ /* 0x0005e2000c101124 */
[----:B------:R-:W-:Y:S05]  /*44c0*/  BRA `(.L_x_19580) ;  /* 0x0000000800007947 */ /* 0x000fea0003800000 */
.L_x_19591:
        /* <DEDUP_REMOVED lines=15> */
.L_x_19595:
[----:B------:R-:W-:Y:S05]  /*45c0*/  BSYNC.RECONVERGENT B0 ;  /* 0x0000000000007941 */ /* 0x000fea0003800200 */
.L_x_19594:
[----:B------:R-:W-:-:S05]  /*45d0*/  LOP3.LUT R5, R0, 0x80, R5, 0xf8, !PT ;  /* 0x0000008000057812 */ /* 0x000fca00078ef805 */
[----:B------:R1:W-:Y:S01]  /*45e0*/  STG.E.U8 desc[UR36][R8.64], R5 ;  /* 0x0000000508007986 */ /* 0x0003e2000c101124 */
[----:B------:R-:W-:Y:S05]  /*45f0*/  BRA `(.L_x_19580) ;  /* 0x0000000400b47947 */ /* 0x000fea0003800000 */
.L_x_19590:
[----:B------:R-:W0:Y:S02]  /*4600*/  I2F.S16 R0, R3 ;  /* 0x0000000300007306 */ /* 0x000e240000101400 */
[----:B0-----:R-:W-:-:S05]  /*4610*/  F2FP.BF16.F32.PACK_AB R0, RZ, R0 ;  /* 0x00000000ff00723e */ /* 0x001fca00000010ff */
[----:B------:R0:W-:Y:S01]  /*4620*/  STG.E.U16 desc[UR36][R8.64], R0 ;  /* 0x0000000008007986 */ /* 0x0001e2000c101524 */
[----:B------:R-:W-:Y:S05]  /*4630*/  BRA `(.L_x_19580) ;  /* 0x0000000400a47947 */ /* 0x000fea0003800000 */
.L_x_19587:
        /* <DEDUP_REMOVED lines=10> */
.L_x_19598:
        /* <DEDUP_REMOVED lines=13> */
.L_x_19601:
[----:B------:R-:W-:-:S04]  /*47b0*/  SHF.R.U32.HI R0, RZ, 0x14, R3 ;  /* 0x00000014ff007819 */ /* 0x000fc80000011603 */
[----:B------:R-:W-:-:S04]  /*47c0*/  LOP3.LUT R0, R0, 0x1, RZ, 0xc0, !PT ;  /* 0x0000000100007812 */ /* 0x000fc800078ec0ff */
[----:B------:R-:W-:-:S04]  /*47d0*/  IADD3 R0, PT, PT, R3, 0x487ffff, R0 ;  /* 0x0487ffff03007810 */ /* 0x000fc80007ffe000 */
[----:B------:R-:W-:-:S04]  /*47e0*/  SHF.R.U32.HI R0, RZ, 0x14, R0 ;  /* 0x00000014ff007819 */ /* 0x000fc80000011600 */
[----:B------:R-:W-:-:S07]  /*47f0*/  LOP3.LUT R0, R0, 0xff, RZ, 0xc0, !PT ;  /* 0x000000ff00007812 */ /* 0x000fce00078ec0ff */
.L_x_19602:
[----:B------:R-:W-:-:S04]  /*4800*/  SHF.R.U32.HI R3, RZ, 0x18, R3 ;  /* 0x00000018ff037819 */ /* 0x000fc80000011603 */
[----:B------:R-:W-:-:S04]  /*4810*/  LOP3.LUT R0, R0, 0x80, R3, 0xf8, !PT ;  /* 0x0000008000007812 */ /* 0x000fc800078ef803 */
[----:B------:R-:W-:-:S07]  /*4820*/  PRMT R4, R0, 0x7610, R4 ;  /* 0x0000761000047816 */ /* 0x000fce0000000004 */
.L_x_19600:
[----:B------:R-:W-:Y:S05]  /*4830*/  BSYNC.RECONVERGENT B0 ;  /* 0x0000000000007941 */ /* 0x000fea0003800200 */
.L_x_19599:
[----:B------:R0:W-:Y:S01]  /*4840*/  STG.E.U8 desc[UR36][R8.64], R4 ;  /* 0x0000000408007986 */ /* 0x0001e2000c101124 */
[----:B------:R-:W-:Y:S05]  /*4850*/  BRA `(.L_x_19580) ;  /* 0x00000004001c7947 */ /* 0x000fea0003800000 */
.L_x_19597:
        /* <DEDUP_REMOVED lines=13> */
.L_x_19605:
[----:B------:R-:W-:-:S04]  /*4930*/  SHF.R.U32.HI R0, RZ, 0x15, R3 ;  /* 0x00000015ff007819 */ /* 0x000fc80000011603 */
[----:B------:R-:W-:-:S04]  /*4940*/  LOP3.LUT R0, R0, 0x1, RZ, 0xc0, !PT ;  /* 0x0000000100007812 */ /* 0x000fc800078ec0ff */
[----:B------:R-:W-:-:S04]  /*4950*/  IADD3 R0, PT, PT, R3, 0x88fffff, R0 ;  /* 0x088fffff03007810 */ /* 0x000fc80007ffe000 */
[----:B------:R-:W-:-:S04]  /*4960*/  SHF.R.U32.HI R0, RZ, 0x15, R0 ;  /* 0x00000015ff007819 */ /* 0x000fc80000011600 */
[----:B------:R-:W-:-:S07]  /*4970*/  LOP3.LUT R0, R0, 0xff, RZ, 0xc0, !PT ;  /* 0x000000ff00007812 */ /* 0x000fce00078ec0ff */
.L_x_19606:
[----:B------:R-:W-:-:S04]  /*4980*/  SHF.R.U32.HI R3, RZ, 0x18, R3 ;  /* 0x00000018ff037819 */ /* 0x000fc80000011603 */
[----:B------:R-:W-:-:S04]  /*4990*/  LOP3.LUT R0, R0, 0x80, R3, 0xf8, !PT ;  /* 0x0000008000007812 */ /* 0x000fc800078ef803 */
[----:B------:R-:W-:-:S07]  /*49a0*/  PRMT R4, R0, 0x7610, R4 ;  /* 0x0000761000047816 */ /* 0x000fce0000000004 */
.L_x_19604:
[----:B------:R-:W-:Y:S05]  /*49b0*/  BSYNC.RECONVERGENT B0 ;  /* 0x0000000000007941 */ /* 0x000fea0003800200 */
.L_x_19603:
[----:B------:R0:W-:Y:S01]  /*49c0*/  STG.E.U8 desc[UR36][R8.64], R4 ;  /* 0x0000000408007986 */ /* 0x0001e2000c101124 */
[----:B------:R-:W-:Y:S05]  /*49d0*/  BRA `(.L_x_19580) ;  /* 0x0000000000bc7947 */ /* 0x000fea0003800000 */
.L_x_19596:
[----:B------:R-:W-:-:S13]  /*49e0*/  ISETP.NE.AND P0, PT, R0, 0x1c, PT ;  /* 0x0000001c0000780c */ /* 0x000fda0003f05270 */
[----:B------:R-:W-:Y:S05]  /*49f0*/  @!P0 BRA `(.L_x_19607) ;  /* 0x0000000000ac8947 */ /* 0x000fea0003800000 */
[----:B------:R-:W-:-:S13]  /*4a00*/  ISETP.NE.AND P0, PT, R0, 0x1d, PT ;  /* 0x0000001d0000780c */ /* 0x000fda0003f05270 */
[----:B------:R-:W-:Y:S05]  /*4a10*/  @!P0 BRA `(.L_x_19608) ;  /* 0x0000000000908947 */ /* 0x000fea0003800000 */
[----:B------:R-:W-:-:S13]  /*4a20*/  ISETP.NE.AND P0, PT, R0, 0x2c, PT ;  /* 0x0000002c0000780c */ /* 0x000fda0003f05270 */
[----:B------:R-:W-:Y:S05]  /*4a30*/  @!P0 BRA `(.L_x_19609) ;  /* 0x0000000000448947 */ /* 0x000fea0003800000 */
.L_x_19579:
        /* <DEDUP_REMOVED lines=16> */
.L_x_19610:
[----:B------:R-:W-:Y:S05]  /*4b40*/  BRA `(.L_x_19580) ;  /* 0x0000000000607947 */ /* 0x000fea0003800000 */
.L_x_19609:
        /* <DEDUP_REMOVED lines=17> */
.L_x_19608:
[----:B------:R-:W-:-:S05]  /*4c60*/  PRMT R3, R3, 0x9910, RZ ;  /* 0x0000991003037816 */ /* 0x000fca00000000ff */
[----:B------:R-:W-:-:S05]  /*4c70*/  IMAD.MOV.U32 R4, RZ, RZ, R3 ;  /* 0x000000ffff047224 */ /* 0x000fca00078e0003 */
[----:B------:R-:W-:-:S05]  /*4c80*/  SHF.R.S32.HI R5, RZ, 0x1f, R4 ;  /* 0x0000001fff057819 */ /* 0x000fca0000011404 */
[----:B------:R0:W-:Y:S01]  /*4c90*/  STG.E.64 desc[UR36][R8.64], R4 ;  /* 0x0000000408007986 */ /* 0x0001e2000c101b24 */
[----:B------:R-:W-:Y:S05]  /*4ca0*/  BRA `(.L_x_19580) ;  /* 0x0000000000087947 */ /* 0x000fea0003800000 */
.L_x_19607:
[----:B------:R-:W-:-:S05]  /*4cb0*/  PRMT R3, R3, 0x9910, RZ ;  /* 0x0000991003037816 */ /* 0x000fca00000000ff */
[----:B------:R0:W-:Y:S02]  /*4cc0*/  STG.E desc[UR36][R8.64], R3 ;  /* 0x0000000308007986 */ /* 0x0001e4000c101924 */
.L_x_19580:
        /* <DEDUP_REMOVED lines=23> */
.L_x_19615:
[----:B------:R0:W-:Y:S01]  /*4e40*/  STG.E.U8 desc[UR36][R8.64], R23 ;  /* 0x0000001708007986 */ /* 0x0001e2000c101124 */
[----:B------:R-:W-:Y:S05]  /*4e50*/  BRA `(.L_x_19617) ;  /* 0x0000000c004c7947 */ /* 0x000fea0003800000 */
.L_x_19614:
        /* <DEDUP_REMOVED lines=10> */
.L_x_19619:
[----:B------:R-:W-:-:S05]  /*4f00*/  PRMT R3, R23, 0x9910, RZ ;  /* 0x0000991017037816 */ /* 0x000fca00000000ff */
[----:B------:R3:W-:Y:S01]  /*4f10*/  STG.E desc[UR36][R8.64], R3 ;  /* 0x0000000308007986 */ /* 0x0007e2000c101924 */
[----:B------:R-:W-:Y:S05]  /*4f20*/  BRA `(.L_x_19617) ;  /* 0x0000000c00187947 */ /* 0x000fea0003800000 */
.L_x_19618:
[----:B------:R2:W-:Y:S01]  /*4f30*/  STG.E.U16 desc[UR36][R8.64], R23 ;  /* 0x0000001708007986 */ /* 0x0005e2000c101524 */
[----:B------:R-:W-:Y:S05]  /*4f40*/  BRA `(.L_x_19617) ;  /* 0x0000000c00107947 */ /* 0x000fea0003800000 */
.L_x_19613:
        /* <DEDUP_REMOVED lines=9> */
.L_x_19621:
[----:B------:R-:W0:Y:S02]  /*4fe0*/  I2F.S16 R0, R23 ;  /* 0x0000001700007306 */ /* 0x000e240000101400 */
[----:B0-----:R-:W-:-:S05]  /*4ff0*/  F2FP.F16.F32.PACK_AB R0, RZ, R0 ;  /* 0x00000000ff00723e */ /* 0x001fca00000000ff */
[----:B------:R0:W-:Y:S01]  /*5000*/  STG.E.U16 desc[UR36][R8.64], R0 ;  /* 0x0000000008007986 */ /* 0x0001e2000c101524 */
[----:B------:R-:W-:Y:S05]  /*5010*/  BRA `(.L_x_19617) ;  /* 0x0000000800dc7947 */ /* 0x000fea0003800000 */
.L_x_19620:
        /* <DEDUP_REMOVED lines=10> */
.L_x_19623:
[----:B------:R-:W0:Y:S02]  /*50c0*/  I2F.S16 R23, R23 ;  /* 0x0000001700177306 */ /* 0x000e240000101400 */
[----:B0-----:R-:W-:-:S04]  /*50d0*/  F2FP.F16.F32.PACK_AB R3, RZ, R23 ;  /* 0x00000017ff03723e */ /* 0x001fc800000000ff */
[----:B------:R-:W-:-:S05]  /*50e0*/  PRMT R3, R3, 0x5410, RZ ;  /* 0x0000541003037816 */ /* 0x000fca00000000ff */
[----:B------:R0:W-:Y:S01]  /*50f0*/  STG.E desc[UR36][R8.64], R3 ;  /* 0x0000000308007986 */ /* 0x0001e2000c101924 */
[----:B------:R-:W-:Y:S05]  /*5100*/  BRA `(.L_x_19617) ;  /* 0x0000000800a07947 */ /* 0x000fea0003800000 */
.L_x_19622:
[----:B------:R-:W0:Y:S02]  /*5110*/  I2F.F64.S16 R4, R23 ;  /* 0x0000001700047312 */ /* 0x000e240000101c00 */
[----:B0-----:R0:W-:Y:S01]  /*5120*/  STG.E.64 desc[UR36][R8.64], R4 ;  /* 0x0000000408007986 */ /* 0x0011e2000c101b24 */
[----:B------:R-:W-:Y:S05]  /*5130*/  BRA `(.L_x_19617) ;  /* 0x0000000800947947 */ /* 0x000fea0003800000 */
.L_x_19612:
        /* <DEDUP_REMOVED lines=12> */
.L_x_19627:
        /* <DEDUP_REMOVED lines=17> */
.L_x_19630:
[----:B------:R-:W-:-:S04]  /*5310*/  SHF.R.U32.HI R3, RZ, 0x18, R23 ;  /* 0x00000018ff037819 */ /* 0x000fc80000011617 */
[----:B------:R-:W-:-:S04]  /*5320*/  LOP3.LUT R0, R0, 0x80, R3, 0xf8, !PT ;  /* 0x0000008000007812 */ /* 0x000fc800078ef803 */
[----:B------:R-:W-:-:S07]  /*5330*/  PRMT R4, R0, 0x7610, R4 ;  /* 0x0000761000047816 */ /* 0x000fce0000000004 */
.L_x_19629:
[----:B------:R-:W-:Y:S05]  /*5340*/  BSYNC.RECONVERGENT B0 ;  /* 0x0000000000007941 */ /* 0x000fea0003800200 */
.L_x_19628:
[----:B------:R0:W-:Y:S01]  /*5350*/  STG.E.U8 desc[UR36][R8.64], R4 ;  /* 0x0000000408007986 */ /* 0x0001e2000c101124 */
[----:B------:R-:W-:Y:S05]  /*5360*/  BRA `(.L_x_19617) ;  /* 0x0000000800087947 */ /* 0x000fea0003800000 */
.L_x_19626:
        /* <DEDUP_REMOVED lines=17> */
.L_x_19633:
[----:B------:R-:W-:-:S04]  /*5480*/  SHF.R.U32.HI R3, RZ, 0x18, R23 ;  /* 0x00000018ff037819 */ /* 0x000fc80000011617 */
[----:B------:R-:W-:-:S04]  /*5490*/  LOP3.LUT R0, R0, 0x80, R3, 0xf8, !PT ;  /* 0x0000008000007812 */ /* 0x000fc800078ef803 */
[----:B------:R-:W-:-:S07]  /*54a0*/  PRMT R4, R0, 0x7610, R4 ;  /* 0x0000761000047816 */ /* 0x000fce0000000004 */
.L_x_19632:
[----:B------:R-:W-:Y:S05]  /*54b0*/  BSYNC.RECONVERGENT B0 ;  /* 0x0000000000007941 */ /* 0x000fea0003800200 */
.L_x_19631:
[----:B------:R0:W-:Y:S01]  /*54c0*/  STG.E.U8 desc[UR36][R8.64], R4 ;  /* 0x0000000408007986 */ /* 0x0001e2000c101124 */
[----:B------:R-:W-:Y:S05]  /*54d0*/  BRA `(.L_x_19617) ;  /* 0x0000000400ac7947 */ /* 0x000fea0003800000 */
.L_x_19625:
        /* <DEDUP_REMOVED lines=22> */
.L_x_19635:
[----:B------:R-:W-:-:S04]  /*5640*/  PRMT R4, R23, 0x9910, RZ ;  /* 0x0000991017047816 */ /* 0x000fc800000000ff */
[----:B------:R-:W-:-:S05]  /*5650*/  SHF.R.S32.HI R5, RZ, 0x1f, R4 ;  /* 0x0000001fff057819 */ /* 0x000fca0000011404 */
[----:B------:R0:W-:Y:S01]  /*5660*/  STG.E.64 desc[UR36][R8.64], R4 ;  /* 0x0000000408007986 */ /* 0x0001e2000c101b24 */
[----:B------:R-:W-:Y:S05]  /*5670*/  BRA `(.L_x_19617) ;  /* 0x0000000400447947 */ /* 0x000fea0003800000 */
.L_x_19634:
[----:B------:R-:W-:-:S05]  /*5680*/  PRMT R3, R23, 0x9910, RZ ;  /* 0x0000991017037816 */ /* 0x000fca00000000ff */
[----:B------:R0:W-:Y:S01]  /*5690*/  STG.E desc[UR36][R8.64], R3 ;  /* 0x0000000308007986 */ /* 0x0001e2000c101924 */
[----:B------:R-:W-:Y:S05]  /*56a0*/  BRA `(.L_x_19617) ;  /* 0x0000000400387947 */ /* 0x000fea0003800000 */
.L_x_19624:
        /* <DEDUP_REMOVED lines=11> */
.L_x_19637:
[----:B------:R-:W-:Y:S01]  /*5760*/  CS2R R6, SRZ ;  /* 0x0000000000067805 */ /* 0x000fe2000001ff00 */
[----:B------:R-:W0:Y:S04]  /*5770*/  I2F.F64.S16 R4, R23 ;  /* 0x0000001700047312 */ /* 0x000e280000101c00 */
[----:B0-----:R0:W-:Y:S01]  /*5780*/  STG.E.128 desc[UR36][R8.64], R4 ;  /* 0x0000000408007986 */ /* 0x0011e2000c101d24 */
[----:B------:R-:W-:Y:S05]  /*5790*/  BRA `(.L_x_19617) ;  /* 0x0000000000fc7947 */ /* 0x000fea0003800000 */
.L_x_19636:
[----:B------:R-:W-:-:S13]  /*57a0*/  ISETP.NE.AND P0, PT, R0, 0xf, PT ;  /* 0x0000000f0000780c */ /* 0x000fda0003f05270 */
[----:B------:R-:W-:Y:S05]  /*57b0*/  @!P0 BRA `(.L_x_19638) ;  /* 0x0000000000e88947 */ /* 0x000fea0003800000 */
[----:B------:R-:W-:-:S13]  /*57c0*/  ISETP.NE.AND P0, PT, R0, 0x17, PT ;  /* 0x000000170000780c */ /* 0x000fda0003f05270 */
[----:B------:R-:W-:Y:S05]  /*57d0*/  @!P0 BRA `(.L_x_19639) ;  /* 0x0000000000908947 */ /* 0x000fea0003800000 */
[----:B------:R-:W-:-:S13]  /*57e0*/  ISETP.NE.AND P0, PT, R0, 0x18, PT ;  /* 0x000000180000780c */ /* 0x000fda0003f05270 */
[----:B------:R-:W-:Y:S05]  /*57f0*/  @!P0 BRA `(.L_x_19640) ;  /* 0x0000000000448947 */ /* 0x000fea0003800000 */
.L_x_19616:
        /* <DEDUP_REMOVED lines=16> */
.L_x_19641:
[----:B------:R-:W-:Y:S05]  /*5900*/  BRA `(.L_x_19617) ;  /* 0x0000000000a07947 */ /* 0x000fea0003800000 */
.L_x_19640:
        /* <DEDUP_REMOVED lines=13> */
.L_x_19643:
[----:B------:R-:W-:Y:S05]  /*59e0*/  BSYNC.RECONVERGENT B0 ;  /* 0x0000000000007941 */ /* 0x000fea0003800200 */
.L_x_19642:
[----:B------:R-:W-:-:S05]  /*59f0*/  LOP3.LUT R3, R0, 0x80, R3, 0xf8, !PT ;  /* 0x0000008000037812 */ /* 0x000fca00078ef803 */
[----:B------:R0:W-:Y:S01]  /*5a00*/  STG.E.U8 desc[UR36][R8.64], R3 ;  /* 0x0000000308007986 */ /* 0x0001e2000c101124 */
[----:B------:R-:W-:Y:S05]  /*5a10*/  BRA `(.L_x_19617) ;  /* 0x00000000005c7947 */ /* 0x000fea0003800000 */
.L_x_19639:
        /* <DEDUP_REMOVED lines=12> */
.L_x_19645:
[----:B------:R-:W-:Y:S01]  /*5ae0*/  IMAD.MOV.U32 R0, RZ, RZ, 0x7f ;  /* 0x0000007fff007424 */ /* 0x000fe200078e00ff */
[----:B------:R-:W-:-:S04]  /*5af0*/  ISETP.GT.U32.AND P0, PT, R3, 0x7f800000, PT ;  /* 0x7f8000000300780c */ /* 0x000fc80003f04070 */
[----:B------:R-:W-:-:S09]  /*5b00*/  SEL R0, R0, 0x7c, P0 ;  /* 0x0000007c00007807 */ /* 0x000fd20000000000 */
.L_x_19646:
[----:B------:R-:W-:Y:S05]  /*5b10*/  BSYNC.RECONVERGENT B0 ;  /* 0x0000000000007941 */ /* 0x000fea0003800200 */
.L_x_19644:
[----:B------:R-:W-:-:S04]  /*5b20*/  SHF.R.U32.HI R3, RZ, 0x18, R23 ;  /* 0x00000018ff037819 */ /* 0x000fc80000011617 */
[----:B------:R-:W-:-:S05]  /*5b30*/  LOP3.LUT R3, R0, 0x80, R3, 0xf8, !PT ;  /* 0x0000008000037812 */ /* 0x000fca00078ef803 */
[----:B------:R0:W-:Y:S01]  /*5b40*/  STG.E.U8 desc[UR36][R8.64], R3 ;  /* 0x0000000308007986 */ /* 0x0001e2000c101124 */
[----:B------:R-:W-:Y:S05]  /*5b50*/  BRA `(.L_x_19617) ;  /* 0x00000000000c7947 */ /* 0x000fea0003800000 */
.L_x_19638:
[----:B------:R-:W0:Y:S02]  /*5b60*/  I2F.S16 R0, R23 ;  /* 0x0000001700007306 */ /* 0x000e240000101400 */
[----:B0-----:R-:W-:-:S05]  /*5b70*/  F2FP.BF16.F32.PACK_AB R0, RZ, R0 ;  /* 0x00000000ff00723e */ /* 0x001fca00000010ff */
[----:B------:R0:W-:Y:S02]  /*5b80*/  STG.E.U16 desc[UR36][R8.64], R0 ;  /* 0x0000000008007986 */ /* 0x0001e4000c101524 */
.L_x_19617:
[----:B------:R-:W-:-:S07]  /*5b90*/  VIADD R17, R17, 0x80 ;  /* 0x0000008011117836 */ /* 0x000fce0000000000 */
.L_x_19574:
[----:B------:R-:W-:-:S13]  /*5ba0*/  ISETP.GE.AND P0, PT, R17, R16, PT ;  /* 0x000000101100720c */ /* 0x000fda0003f06270 */
[----:B------:R-:W-:Y:S05]  /*5bb0*/  @P0 BREAK.RELIABLE B6 ;  /* 0x0000000000060942 */ /* 0x000fea0003800100 */
[----:B------:R-:W-:Y:S05]  /*5bc0*/  @P0 BRA `(.L_x_19611) ;  /* 0x0000000c00ac0947 */ /* 0x000fea0003800000 */
[----:B------:R-:W-:Y:S05]  /*5bd0*/  BSYNC.RELIABLE B6 ;  /* 0x0000000000067941 */ /* 0x000fea0003800100 */
.L_x_19573:
        /* <DEDUP_REMOVED lines=20> */
.L_x_19650:
[----:B------:R0:W-:Y:S01]  /*5d20*/  STG.E.U8 desc[UR36][R8.64], R22 ;  /* 0x0000001608007986 */ /* 0x0001e2000c101124 */
[----:B------:R-:W-:Y:S05]  /*5d30*/  BRA `(.L_x_19652) ;  /* 0x0000000c004c7947 */ /* 0x000fea0003800000 */
.L_x_19649:
        /* <DEDUP_REMOVED lines=10> */
.L_x_19654:
[----:B------:R-:W-:-:S05]  /*5de0*/  PRMT R3, R22, 0x9910, RZ ;  /* 0x0000991016037816 */ /* 0x000fca00000000ff */
[----:B------:R0:W-:Y:S01]  /*5df0*/  STG.E desc[UR36][R8.64], R3 ;  /* 0x0000000308007986 */ /* 0x0001e2000c101924 */
[----:B------:R-:W-:Y:S05]  /*5e00*/  BRA `(.L_x_19652) ;  /* 0x0000000c00187947 */ /* 0x000fea0003800000 */
.L_x_19653:
[----:B------:R0:W-:Y:S01]  /*5e10*/  STG.E.U16 desc[UR36][R8.64], R22 ;  /* 0x0000001608007986 */ /* 0x0001e2000c101524 */
[----:B------:R-:W-:Y:S05]  /*5e20*/  BRA `(.L_x_19652) ;  /* 0x0000000c00107947 */ /* 0x000fea0003800000 */
.L_x_19648:
        /* <DEDUP_REMOVED lines=9> */
.L_x_19656:
[----:B------:R-:W0:Y:S02]  /*5ec0*/  I2F.S16 R0, R22 ;  /* 0x0000001600007306 */ /* 0x000e240000101400 */
[----:B0-----:R-:W-:-:S05]  /*5ed0*/  F2FP.F16.F32.PACK_AB R0, RZ, R0 ;  /* 0x00000000ff00723e */ /* 0x001fca00000000ff */
[----:B------:R0:W-:Y:S01]  /*5ee0*/  STG.E.U16 desc[UR36][R8.64], R0 ;  /* 0x0000000008007986 */ /* 0x0001e2000c101524 */
[----:B------:R-:W-:Y:S05]  /*5ef0*/  BRA `(.L_x_19652) ;  /* 0x0000000800dc7947 */ /* 0x000fea0003800000 */
.L_x_19655:
        /* <DEDUP_REMOVED lines=10> */
.L_x_19658:
[----:B------:R-:W0:Y:S02]  /*5fa0*/  I2F.S16 R22, R22 ;  /* 0x0000001600167306 */ /* 0x000e240000101400 */
[----:B0-----:R-:W-:-:S04]  /*5fb0*/  F2FP.F16.F32.PACK_AB R3, RZ, R22 ;  /* 0x00000016ff03723e */ /* 0x001fc800000000ff */
[----:B------:R-:W-:-:S05]  /*5fc0*/  PRMT R3, R3, 0x5410, RZ ;  /* 0x0000541003037816 */ /* 0x000fca00000000ff */
[----:B------:R0:W-:Y:S01]  /*5fd0*/  STG.E desc[UR36][R8.64], R3 ;  /* 0x0000000308007986 */ /* 0x0001e2000c101924 */
[----:B------:R-:W-:Y:S05]  /*5fe0*/  BRA `(.L_x_19652) ;  /* 0x0000000800a07947 */ /* 0x000fea0003800000 */
.L_x_19657:
[----:B------:R-:W0:Y:S02]  /*5ff0*/  I2F.F64.S16 R22, R22 ;  /* 0x0000001600167312 */ /* 0x000e240000101c00 */
[----:B0-----:R0:W-:Y:S01]  /*6000*/  STG.E.64 desc[UR36][R8.64], R22 ;  /* 0x0000001608007986 */ /* 0x0011e2000c101b24 */
[----:B------:R-:W-:Y:S05]  /*6010*/  BRA `(.L_x_19652) ;  /* 0x0000000800947947 */ /* 0x000fea0003800000 */
.L_x_19647:
        /* <DEDUP_REMOVED lines=12> */
.L_x_19662:
        /* <DEDUP_REMOVED lines=17> */
.L_x_19665:
[----:B------:R-:W-:-:S04]  /*61f0*/  SHF.R.U32.HI R3, RZ, 0x18, R5 ;  /* 0x00000018ff037819 */ /* 0x000fc80000011605 */
[----:B------:R-:W-:-:S04]  /*6200*/  LOP3.LUT R0, R0, 0x80, R3, 0xf8, !PT ;  /* 0x0000008000007812 */ /* 0x000fc800078ef803 */
[----:B------:R-:W-:-:S07]  /*6210*/  PRMT R4, R0, 0x7610, R4 ;  /* 0x0000761000047816 */ /* 0x000fce0000000004 */
.L_x_19664:
[----:B------:R-:W-:Y:S05]  /*6220*/  BSYNC.RECONVERGENT B0 ;  /* 0x0000000000007941 */ /* 0x000fea0003800200 */
.L_x_19663:
[----:B------:R0:W-:Y:S01]  /*6230*/  STG.E.U8 desc[UR36][R8.64], R4 ;  /* 0x0000000408007986 */ /* 0x0001e2000c101124 */
[----:B------:R-:W-:Y:S05]  /*6240*/  BRA `(.L_x_19652) ;  /* 0x0000000800087947 */ /* 0x000fea0003800000 */
.L_x_19661:
        /* <DEDUP_REMOVED lines=17> */
.L_x_19668:
[----:B------:R-:W-:-:S04]  /*6360*/  SHF.R.U32.HI R3, RZ, 0x18, R5 ;  /* 0x00000018ff037819 */ /* 0x000fc80000011605 */
[----:B------:R-:W-:-:S04]  /*6370*/  LOP3.LUT R0, R0, 0x80, R3, 0xf8, !PT ;  /* 0x0000008000007812 */ /* 0x000fc800078ef803 */
[----:B------:R-:W-:-:S07]  /*6380*/  PRMT R4, R0, 0x7610, R4 ;  /* 0x0000761000047816 */ /* 0x000fce0000000004 */
.L_x_19667:
[----:B------:R-:W-:Y:S05]  /*6390*/  BSYNC.RECONVERGENT B0 ;  /* 0x0000000000007941 */ /* 0x000fea0003800200 */
.L_x_19666:
[----:B------:R0:W-:Y:S01]  /*63a0*/  STG.E.U8 desc[UR36][R8.64], R4 ;  /* 0x0000000408007986 */ /* 0x0001e2000c101124 */
[----:B------:R-:W-:Y:S05]  /*63b0*/  BRA `(.L_x_19652) ;  /* 0x0000000400ac7947 */ /* 0x000fea0003800000 */
.L_x_19660:
        /* <DEDUP_REMOVED lines=22> */
.L_x_19670:
[----:B------:R-:W-:-:S04]  /*6520*/  PRMT R4, R22, 0x9910, RZ ;  /* 0x0000991016047816 */ /* 0x000fc800000000ff */
[----:B------:R-:W-:-:S05]  /*6530*/  SHF.R.S32.HI R5, RZ, 0x1f, R4 ;  /* 0x0000001fff057819 */ /* 0x000fca0000011404 */
[----:B------:R0:W-:Y:S01]  /*6540*/  STG.E.64 desc[UR36][R8.64], R4 ;  /* 0x0000000408007986 */ /* 0x0001e2000c101b24 */
[----:B------:R-:W-:Y:S05]  /*6550*/  BRA `(.L_x_19652) ;  /* 0x0000000400447947 */ /* 0x000fea0003800000 */
.L_x_19669:
[----:B------:R-:W-:-:S05]  /*6560*/  PRMT R3, R22, 0x9910, RZ ;  /* 0x0000991016037816 */ /* 0x000fca00000000ff */
[----:B------:R0:W-:Y:S01]  /*6570*/  STG.E desc[UR36][R8.64], R3 ;  /* 0x0000000308007986 */ /* 0x0001e2000c101924 */
[----:B------:R-:W-:Y:S05]  /*6580*/  BRA `(.L_x_19652) ;  /* 0x0000000400387947 */ /* 0x000fea0003800000 */
.L_x_19659:
        /* <DEDUP_REMOVED lines=11> */
.L_x_19672:
[----:B------:R-:W-:Y:S01]  /*6640*/  CS2R R6, SRZ ;  /* 0x0000000000067805 */ /* 0x000fe2000001ff00 */
[----:B------:R-:W0:Y:S04]  /*6650*/  I2F.F64.S16 R4, R22 ;  /* 0x0000001600047312 */ /* 0x000e280000101c00 */
[----:B0-----:R4:W-:Y:S01]  /*6660*/  STG.E.128 desc[UR36][R8.64], R4 ;  /* 0x0000000408007986 */ /* 0x0019e2000c101d24 */
[----:B------:R-:W-:Y:S05]  /*6670*/  BRA `(.L_x_19652) ;  /* 0x0000000000fc7947 */ /* 0x000fea0003800000 */
.L_x_19671:
[----:B------:R-:W-:-:S13]  /*6680*/  ISETP.NE.AND P0, PT, R0, 0xf, PT ;  /* 0x0000000f0000780c */ /* 0x000fda0003f05270 */
[----:B------:R-:W-:Y:S05]  /*6690*/  @!P0 BRA `(.L_x_19673) ;  /* 0x0000000000e88947 */ /* 0x000fea0003800000 */
[----:B------:R-:W-:-:S13]  /*66a0*/  ISETP.NE.AND P0, PT, R0, 0x17, PT ;  /* 0x000000170000780c */ /* 0x000fda0003f05270 */
[----:B------:R-:W-:Y:S05]  /*66b0*/  @!P0 BRA `(.L_x_19674) ;  /* 0x0000000000908947 */ /* 0x000fea0003800000 */
[----:B------:R-:W-:-:S13]  /*66c0*/  ISETP.NE.AND P0, PT, R0, 0x18, PT ;  /* 0x000000180000780c */ /* 0x000fda0003f05270 */
[----:B------:R-:W-:Y:S05]  /*66d0*/  @!P0 BRA `(.L_x_19675) ;  /* 0x0000000000448947 */ /* 0x000fea0003800000 */
.L_x_19651:
        /* <DEDUP_REMOVED lines=16> */
.L_x_19676:
[----:B------:R-:W-:Y:S05]  /*67e0*/  BRA `(.L_x_19652) ;  /* 0x0000000000a07947 */ /* 0x000fea0003800000 */
.L_x_19675:
        /* <DEDUP_REMOVED lines=13> */
.L_x_19678:
[----:B------:R-:W-:Y:S05]  /*68c0*/  BSYNC.RECONVERGENT B0 ;  /* 0x0000000000007941 */ /* 0x000fea0003800200 */
.L_x_19677:
[----:B------:R-:W-:-:S05]  /*68d0*/  LOP3.LUT R3, R0, 0x80, R3, 0xf8, !PT ;  /* 0x0000008000037812 */ /* 0x000fca00078ef803 */
[----:B------:R2:W-:Y:S01]  /*68e0*/  STG.E.U8 desc[UR36][R8.64], R3 ;  /* 0x0000000308007986 */ /* 0x0005e2000c101124 */
[----:B------:R-:W-:Y:S05]  /*68f0*/  BRA `(.L_x_19652) ;  /* 0x00000000005c7947 */ /* 0x000fea0003800000 */
.L_x_19674:
        /* <DEDUP_REMOVED lines=12> */
.L_x_19680:
[----:B------:R-:W-:Y:S01]  /*69c0*/  IMAD.MOV.U32 R0, RZ, RZ, 0x7f ;  /* 0x0000007fff007424 */ /* 0x000fe200078e00ff */
[----:B------:R-:W-:-:S04]  /*69d0*/  ISETP.GT.U32.AND P0, PT, R3, 0x7f800000, PT ;  /* 0x7f8000000300780c */ /* 0x000fc80003f04070 */
[----:B------:R-:W-:-:S09]  /*69e0*/  SEL R0, R0, 0x7c, P0 ;  /* 0x0000007c00007807 */ /* 0x000fd20000000000 */
.L_x_19681:
[----:B------:R-:W-:Y:S05]  /*69f0*/  BSYNC.RECONVERGENT B0 ;  /* 0x0000000000007941 */ /* 0x000fea0003800200 */
.L_x_19679:
[----:B------:R-:W-:-:S04]  /*6a00*/  SHF.R.U32.HI R3, RZ, 0x18, R5 ;  /* 0x00000018ff037819 */ /* 0x000fc80000011605 */
[----:B------:R-:W-:-:S05]  /*6a10*/  LOP3.LUT R3, R0, 0x80, R3, 0xf8, !PT ;  /* 0x0000008000037812 */ /* 0x000fca00078ef803 */
[----:B------:R1:W-:Y:S01]  /*6a20*/  STG.E.U8 desc[UR36][R8.64], R3 ;  /* 0x0000000308007986 */ /* 0x0003e2000c101124 */
[----:B------:R-:W-:Y:S05]  /*6a30*/  BRA `(.L_x_19652) ;  /* 0x00000000000c7947 */ /* 0x000fea0003800000 */
.L_x_19673:
[----:B------:R-:W0:Y:S02]  /*6a40*/  I2F.S16 R0, R22 ;  /* 0x0000001600007306 */ /* 0x000e240000101400 */
[----:B0-----:R-:W-:-:S05]  /*6a50*/  F2FP.BF16.F32.PACK_AB R0, RZ, R0 ;  /* 0x00000000ff00723e */ /* 0x001fca00000010ff */
[----:B------:R0:W-:Y:S02]  /*6a60*/  STG.E.U16 desc[UR36][R8.64], R0 ;  /* 0x0000000008007986 */ /* 0x0001e4000c101524 */
.L_x_19652:
[----:B------:R-:W-:-:S07]  /*6a70*/  VIADD R17, R17, 0x80 ;  /* 0x0000008011117836 */ /* 0x000fce0000000000 */
.L_x_19611:
[----:B------:R-:W-:Y:S05]  /*6a80*/  BSYNC.RECONVERGENT B7 ;  /* 0x0000000000077941 */ /* 0x000fea0003800200 */
.L_x_19572:
        /* <DEDUP_REMOVED lines=21> */
.L_x_19685:
[----:B------:R-:W-:Y:S01]  /*6be0*/  STG.E.U8 desc[UR36][R2.64], R19 ;  /* 0x0000001302007986 */ /* 0x000fe2000c101124 */
[----:B------:R-:W-:Y:S05]  /*6bf0*/  EXIT ;  /* 0x000000000000794d */ /* 0x000fea0003800000 */
.L_x_19684:
        /* <DEDUP_REMOVED lines=10> */
.L_x_19688:
[----:B------:R-:W-:-:S05]  /*6ca0*/  PRMT R5, R19, 0x9910, RZ ;  /* 0x0000991013057816 */ /* 0x000fca00000000ff */
[----:B------:R-:W-:Y:S01]  /*6cb0*/  STG.E desc[UR36][R2.64], R5 ;  /* 0x0000000502007986 */ /* 0x000fe2000c101924 */
[----:B------:R-:W-:Y:S05]  /*6cc0*/  EXIT ;  /* 0x000000000000794d */ /* 0x000fea0003800000 */
.L_x_19687:
[----:B------:R-:W-:Y:S01]  /*6cd0*/  STG.E.U16 desc[UR36][R2.64], R19 ;  /* 0x0000001302007986 */ /* 0x000fe2000c101524 */
[----:B------:R-:W-:Y:S05]  /*6ce0*/  EXIT ;  /* 0x000000000000794d */ /* 0x000fea0003800000 */
.L_x_19683:
        /* <DEDUP_REMOVED lines=9> */
.L_x_19690:
[----:B------:R-:W0:Y:S02]  /*6d80*/  I2F.S16 R0, R19 ;  /* 0x0000001300007306 */ /* 0x000e240000101400 */
[----:B0-----:R-:W-:-:S05]  /*6d90*/  F2FP.F16.F32.PACK_AB R0, RZ, R0 ;  /* 0x00000000ff00723e */ /* 0x001fca00000000ff */
[----:B------:R-:W-:Y:S01]  /*6da0*/  STG.E.U16 desc[UR36][R2.64], R0 ;  /* 0x0000000002007986 */ /* 0x000fe2000c101524 */
[----:B------:R-:W-:Y:S05]  /*6db0*/  EXIT ;  /* 0x000000000000794d */ /* 0x000fea0003800000 */
.L_x_19689:
        /* <DEDUP_REMOVED lines=10> */
.L_x_19692:
[----:B------:R-:W0:Y:S02]  /*6e60*/  I2F.S16 R19, R19 ;  /* 0x0000001300137306 */ /* 0x000e240000101400 */
[----:B0-----:R-:W-:-:S04]  /*6e70*/  F2FP.F16.F32.PACK_AB R5, RZ, R19 ;  /* 0x00000013ff05723e */ /* 0x001fc800000000ff */
[----:B------:R-:W-:-:S05]  /*6e80*/  PRMT R5, R5, 0x5410, RZ ;  /* 0x0000541005057816 */ /* 0x000fca00000000ff */
[----:B------:R-:W-:Y:S01]  /*6e90*/  STG.E desc[UR36][R2.64], R5 ;  /* 0x0000000502007986 */ /* 0x000fe2000c101924 */
[----:B------:R-:W-:Y:S05]  /*6ea0*/  EXIT ;  /* 0x000000000000794d */ /* 0x000fea0003800000 */
.L_x_19691:
[----:B------:R-:W0:Y:S02]  /*6eb0*/  I2F.F64.S16 R4, R19 ;  /* 0x0000001300047312 */ /* 0x000e240000101c00 */
[----:B0-----:R-:W-:Y:S01]  /*6ec0*/  STG.E.64 desc[UR36][R2.64], R4 ;  /* 0x0000000402007986 */ /* 0x001fe2000c101b24 */
[----:B------:R-:W-:Y:S05]  /*6ed0*/  EXIT ;  /* 0x000000000000794d */ /* 0x000fea0003800000 */
.L_x_19682:
        /* <DEDUP_REMOVED lines=12> */
.L_x_19696:
        /* <DEDUP_REMOVED lines=18> */
.L_x_19699:
[----:B------:R-:W-:-:S04]  /*70c0*/  SHF.R.U32.HI R5, RZ, 0x18, R5 ;  /* 0x00000018ff057819 */ /* 0x000fc80000011605 */
[----:B------:R-:W-:-:S07]  /*70d0*/  LOP3.LUT R0, R0, 0x80, R5, 0xf8, !PT ;  /* 0x0000008000007812 */ /* 0x000fce00078ef805 */
.L_x_19698:
[----:B------:R-:W-:Y:S05]  /*70e0*/  BSYNC.RECONVERGENT B0 ;  /* 0x0000000000007941 */ /* 0x000fea0003800200 */
.L_x_19697:
[----:B------:R-:W-:Y:S01]  /*70f0*/  STG.E.U8 desc[UR36][R2.64], R0 ;  /* 0x0000000002007986 */ /* 0x000fe2000c101124 */
[----:B------:R-:W-:Y:S05]  /*7100*/  EXIT ;  /* 0x000000000000794d */ /* 0x000fea0003800000 */
.L_x_19695:
        /* <DEDUP_REMOVED lines=18> */
.L_x_19702:
[----:B------:R-:W-:-:S04]  /*7230*/  SHF.R.U32.HI R5, RZ, 0x18, R5 ;  /* 0x00000018ff057819 */ /* 0x000fc80000011605 */
[----:B------:R-:W-:-:S07]  /*7240*/  LOP3.LUT R0, R0, 0x80, R5, 0xf8, !PT ;  /* 0x0000008000007812 */ /* 0x000fce00078ef805 */
.L_x_19701:
[----:B------:R-:W-:Y:S05]  /*7250*/  BSYNC.RECONVERGENT B0 ;  /* 0x0000000000007941 */ /* 0x000fea0003800200 */
.L_x_19700:
[----:B------:R-:W-:Y:S01]  /*7260*/  STG.E.U8 desc[UR36][R2.64], R0 ;  /* 0x0000000002007986 */ /* 0x000fe2000c101124 */
[----:B------:R-:W-:Y:S05]  /*7270*/  EXIT ;  /* 0x000000000000794d */ /* 0x000fea0003800000 */
.L_x_19694:
        /* <DEDUP_REMOVED lines=22> */
.L_x_19704:
[----:B------:R-:W-:-:S04]  /*73e0*/  PRMT R4, R19, 0x9910, RZ ;  /* 0x0000991013047816 */ /* 0x000fc800000000ff */
[----:B------:R-:W-:-:S05]  /*73f0*/  SHF.R.S32.HI R5, RZ, 0x1f, R4 ;  /* 0x0000001fff057819 */ /* 0x000fca0000011404 */
[----:B------:R-:W-:Y:S01]  /*7400*/  STG.E.64 desc[UR36][R2.64], R4 ;  /* 0x0000000402007986 */ /* 0x000fe2000c101b24 */
[----:B------:R-:W-:Y:S05]  /*7410*/  EXIT ;  /* 0x000000000000794d */ /* 0x000fea0003800000 */
.L_x_19703:
[----:B------:R-:W-:-:S05]  /*7420*/  PRMT R5, R19, 0x9910, RZ ;  /* 0x0000991013057816 */ /* 0x000fca00000000ff */
[----:B------:R-:W-:Y:S01]  /*7430*/  STG.E desc[UR36][R2.64], R5 ;  /* 0x0000000502007986 */ /* 0x000fe2000c101924 */
[----:B------:R-:W-:Y:S05]  /*7440*/  EXIT ;  /* 0x000000000000794d */ /* 0x000fea0003800000 */
.L_x_19693:
        /* <DEDUP_REMOVED lines=11> */
.L_x_19706:
[----:B------:R-:W-:Y:S01]  /*7500*/  CS2R R6, SRZ ;  /* 0x0000000000067805 */ /* 0x000fe2000001ff00 */
[----:B------:R-:W0:Y:S04]  /*7510*/  I2F.F64.S16 R4, R19 ;  /* 0x0000001300047312 */ /* 0x000e280000101c00 */
[----:B0-----:R-:W-:Y:S01]  /*7520*/  STG.E.128 desc[UR36][R2.64], R4 ;  /* 0x0000000402007986 */ /* 0x001fe2000c101d24 */
[----:B------:R-:W-:Y:S05]  /*7530*/  EXIT ;  /* 0x000000000000794d */ /* 0x000fea0003800000 */
.L_x_19705:
[----:B------:R-:W-:-:S13]  /*7540*/  ISETP.NE.AND P0, PT, R0, 0xf, PT ;  /* 0x0000000f0000780c */ /* 0x000fda0003f05270 */
[----:B------:R-:W-:Y:S05]  /*7550*/  @!P0 BRA `(.L_x_19707) ;  /* 0x0000000000e88947 */ /* 0x000fea0003800000 */
[----:B------:R-:W-:-:S13]  /*7560*/  ISETP.NE.AND P0, PT, R0, 0x17, PT ;  /* 0x000000170000780c */ /* 0x000fda0003f05270 */
[----:B------:R-:W-:Y:S05]  /*7570*/  @!P0 BRA `(.L_x_19708) ;  /* 0x0000000000908947 */ /* 0x000fea0003800000 */
[----:B------:R-:W-:-:S13]  /*7580*/  ISETP.NE.AND P0, PT, R0, 0x18, PT ;  /* 0x000000180000780c */ /* 0x000fda0003f05270 */
[----:B------:R-:W-:Y:S05]  /*7590*/  @!P0 BRA `(.L_x_19709) ;  /* 0x0000000000448947 */ /* 0x000fea0003800000 */
.L_x_19686:
        /* <DEDUP_REMOVED lines=16> */
.L_x_19710:
[----:B------:R-:W-:Y:S05]  /*76a0*/  EXIT ;  /* 0x000000000000794d */ /* 0x000fea0003800000 */
.L_x_19709:
        /* <DEDUP_REMOVED lines=13> */
.L_x_19712:
[----:B------:R-:W-:Y:S05]  /*7780*/  BSYNC.RECONVERGENT B0 ;  /* 0x0000000000007941 */ /* 0x000fea0003800200 */
.L_x_19711:
[----:B------:R-:W-:-:S05]  /*7790*/  LOP3.LUT R5, R0, 0x80, R5, 0xf8, !PT ;  /* 0x0000008000057812 */ /* 0x000fca00078ef805 */
[----:B------:R-:W-:Y:S01]  /*77a0*/  STG.E.U8 desc[UR36][R2.64], R5 ;  /* 0x0000000502007986 */ /* 0x000fe2000c101124 */
[----:B------:R-:W-:Y:S05]  /*77b0*/  EXIT ;  /* 0x000000000000794d */ /* 0x000fea0003800000 */
.L_x_19708:
        /* <DEDUP_REMOVED lines=12> */
.L_x_19714:
[----:B------:R-:W-:Y:S01]  /*7880*/  IMAD.MOV.U32 R0, RZ, RZ, 0x7f ;  /* 0x0000007fff007424 */ /* 0x000fe200078e00ff */
[----:B------:R-:W-:-:S04]  /*7890*/  ISETP.GT.U32.AND P0, PT, R4, 0x7f800000, PT ;  /* 0x7f8000000400780c */ /* 0x000fc80003f04070 */
[----:B------:R-:W-:-:S09]  /*78a0*/  SEL R0, R0, 0x7c, P0 ;  /* 0x0000007c00007807 */ /* 0x000fd20000000000 */
.L_x_19715:
[----:B------:R-:W-:Y:S05]  /*78b0*/  BSYNC.RECONVERGENT B0 ;  /* 0x0000000000007941 */ /* 0x000fea0003800200 */
.L_x_19713:
[----:B------:R-:W-:-:S04]  /*78c0*/  SHF.R.U32.HI R5, RZ, 0x18, R5 ;  /* 0x00000018ff057819 */ /* 0x000fc80000011605 */
[----:B------:R-:W-:-:S05]  /*78d0*/  LOP3.LUT R5, R0, 0x80, R5, 0xf8, !PT ;  /* 0x0000008000057812 */ /* 0x000fca00078ef805 */
[----:B------:R-:W-:Y:S01]  /*78e0*/  STG.E.U8 desc[UR36][R2.64], R5 ;  /* 0x0000000502007986 */ /* 0x000fe2000c101124 */
[----:B------:R-:W-:Y:S05]  /*78f0*/  EXIT ;  /* 0x000000000000794d */ /* 0x000fea0003800000 */
.L_x_19707:
[----:B------:R-:W0:Y:S02]  /*7900*/  I2F.S16 R0, R19 ;  /* 0x0000001300007306 */ /* 0x000e240000101400 */
[----:B0-----:R-:W-:-:S05]  /*7910*/  F2FP.BF16.F32.PACK_AB R0, RZ, R0 ;  /* 0x00000000ff00723e */ /* 0x001fca00000010ff */
[----:B------:R-:W-:Y:S01]  /*7920*/  STG.E.U16 desc[UR36][R2.64], R0 ;  /* 0x0000000002007986 */ /* 0x000fe2000c101524 */
[----:B------:R-:W-:Y:S05]  /*7930*/  EXIT ;  /* 0x000000000000794d */ /* 0x000fea0003800000 */
.L_x_19716:
        /* <DEDUP_REMOVED lines=12> */
.L_x_36003:


//--------------------- .text._ZN2at6native18elementwise_kernelILi128ELi4EZNS0_22gpu_kernel_impl_nocastIZZZNS0_17clamp_kernel_cudaERNS_18TensorIteratorBaseERKN3c106ScalarES8_ENKUlvE_clEvENKUlvE0_clEvEUlaE_EEvS4_RKT_EUliE_EEviT1_ --------------------------
	.section	.text._ZN2at6native18elementwise_kernelILi128ELi4EZNS0_22gpu_kernel_impl_nocastIZZZNS0_17clamp_kernel_cudaERNS_18TensorIteratorBaseERKN3c106ScalarES8_ENKUlvE_clEvENKUlvE0_clEvEUlaE_EEvS4_RKT_EUliE_EEviT1_,"ax",@progbits
	.align	128
        .global         _ZN2at6native18elementwise_kernelILi128ELi4EZNS0_22gpu_kernel_impl_nocastIZZZNS0_17clamp_kernel_cudaERNS_18TensorIteratorBaseERKN3c106ScalarES8_ENKUlvE_clEvENKUlvE0_clEvEUlaE_EEvS4_RKT_EUliE_EEviT1_
        .type           _ZN2at6native18elementwise_kernelILi128ELi4EZNS0_22gpu_kernel_impl_nocastIZZZNS0_17clamp_kernel_cudaERNS_18TensorIteratorBaseERKN3c106ScalarES8_ENKUlvE_clEvENKUlvE0_clEvEUlaE_EEvS4_RKT_EUliE_EEviT1_,@function
        .size           _ZN2at6native18elementwise_kernelILi128ELi4EZNS0_22gpu_kernel_impl_nocastIZZZNS0_17clamp_kernel_cudaERNS_18TensorIteratorBaseERKN3c106ScalarES8_ENKUlvE_clEvENKUlvE0_clEvEUlaE_EEvS4_RKT_EUliE_EEviT1_,(.L_x_36004 - _ZN2at6native18elementwise_kernelILi128ELi4EZNS0_22gpu_kernel_impl_nocastIZZZNS0_17clamp_kernel_cudaERNS_18TensorIteratorBaseERKN3c106ScalarES8_ENKUlvE_clEvENKUlvE0_clEvEUlaE_EEvS4_RKT_EUliE_EEviT1_)
        .other          _ZN2at6native18elementwise_kernelILi128ELi4EZNS0_22gpu_kernel_impl_nocastIZZZNS0_17clamp_kernel_cudaERNS_18TensorIteratorBaseERKN3c106ScalarES8_ENKUlvE_clEvENKUlvE0_clEvEUlaE_EEvS4_RKT_EUliE_EEviT1_,@"STO_CUDA_ENTRY STV_DEFAULT"
_ZN2at6native18elementwise_kernelILi128ELi4EZNS0_22gpu_kernel_impl_nocastIZZZNS0_17clamp_kernel_cudaERNS_18TensorIteratorBaseERKN3c106ScalarES8_ENKUlvE_clEvENKUlvE0_clEvEUlaE_EEvS4_RKT_EUliE_EEviT1_:
.text._ZN2at6native18elementwise_kernelILi128ELi4EZNS0_22gpu_kernel_impl_nocastIZZZNS0_17clamp_kernel_cudaERNS_18TensorIteratorBaseERKN3c106ScalarES8_ENKUlvE_clEvENKUlvE0_clEvEUlaE_EEvS4_RKT_EUliE_EEviT1_:
[----:B------:R-:W-:Y:S08]  /*0000*/  LDC R1, c[0x0][0x37c] ;  /* 0x0000df00ff017b82 */ /* 0x000ff00000000800 */
[----:B------:R-:W0:Y:S01]  /*0010*/  LDC R2, c[0x0][0x388] ;  /* 0x0000e200ff027b82 */ /* 0x000e220000000800 */
[----:B------:R-:W1:Y:S01]  /*0020*/  S2R R3, SR_TID.X ;  /* 0x0000000000037919 */ /* 0x000e620000002100 */
[----:B------:R-:W2:Y:S01]  /*0030*/  LDCU.64 UR8, c[0x0][0x358] ;  /* 0x00006b00ff0877ac */ /* 0x000ea20008000a00 */
[----:B------:R-:W3:Y:S05]  /*0040*/  LDCU.U8 UR5, c[0x0][0x590] ;  /* 0x0000b200ff0577ac */ /* 0x000eea0008000000 */
[----:B------:R-:W4:Y:S01]  /*0050*/  S2UR UR4, SR_CTAID.X ;  /* 0x00000000000479c3 */ /* 0x000f220000002500 */
[----:B------:R-:W0:Y:S02]  /*0060*/  LDCU.U8 UR7, c[0x0][0x591] ;  /* 0x0000b220ff0777ac */ /* 0x000e240008000000 */
        /* <DEDUP_REMOVED lines=13> */
[----:B------:R-:W-:Y:S01]  /*0140*/  IADD3 R3, PT, PT, R3, 0x80, RZ ;  /* 0x0000008003037810 */ /* 0x000fe20007ffe0ff */
[----:B------:R-:W-:-:S02]  /*0150*/  UPRMT UR6, UR7, 0x8880, URZ ;  /* 0x0000888007067896 */ /* 0x000fc400080000ff */
[----:B------:R-:W-:Y:S01]  /*0160*/  UPRMT UR4, UR4, 0x7710, URZ ;  /* 0x0000771004047896 */ /* 0x000fe200080000ff */
[----:B------:R-:W-:Y:S01]  /*0170*/  ISETP.GE.AND P0, PT, R3, UR10, PT ;  /* 0x0000000a03007c0c */ /* 0x000fe2000bf06270 */
[----:B------:R-:W-:-:S04]  /*0180*/  UPRMT UR6, UR6, 0x7710, URZ ;  /* 0x0000771006067896 */ /* 0x000fc800080000ff */
[----:B--2---:R-:W-:-:S04]  /*0190*/  VIMNMX.S16x2 R0, PT, PT, R4, UR4, !PT ;  /* 0x0000000404007c48 */ /* 0x004fc8000ffe0300 */
[----:B------:R-:W-:-:S04]  /*01a0*/  VIMNMX.S16x2 R0, PT, PT, R0, UR6, PT ;  /* 0x0000000600007c48 */ /* 0x000fc8000bfe0300 */
[----:B------:R-:W-:Y:S05]  /*01b0*/  @P0 BREAK.RELIABLE B1 ;  /* 0x0000000000010942 */ /* 0x000fea0003800100 */
[----:B0-----:R0:W-:Y:S01]  /*01c0*/  STG.E.U8 desc[UR8][R6.64], R0 ;  /* 0x0000000006007986 */ /* 0x0011e2000c101108 */
[----:B------:R-:W-:Y:S05]  /*01d0*/  @P0 BRA `(.L_x_19721) ;  /* 0x0000000000680947 */ /* 0x000fea0003800000 */
[----:B------:R-:W1:Y:S02]  /*01e0*/  LDC.64 R4, c[0x0][0x588] ;  /* 0x00016200ff047b82 */ /* 0x000e640000000a00 */
[----:B-1----:R-:W2:Y:S06]  /*01f0*/  LDG.E.S8 R4, desc[UR8][R4.64] ;  /* 0x0000000804047981 */ /* 0x002eac000c1e1300 */
[----:B0-----:R-:W0:Y:S01]  /*0200*/  LDC.64 R6, c[0x0][0x580] ;  /* 0x00016000ff067b82 */ /* 0x001e220000000a00 */
[----:B------:R-:W-:Y:S01]  /*0210*/  UPRMT UR4, UR5, 0x8880, URZ ;  /* 0x0000888005047896 */ /* 0x000fe200080000ff */
[----:B------:R-:W-:Y:S01]  /*0220*/  IADD3 R3, PT, PT, R3, 0x80, RZ ;  /* 0x0000008003037810 */ /* 0x000fe20007ffe0ff */
[----:B------:R-:W-:-:S02]  /*0230*/  UPRMT UR6, UR7, 0x8880, URZ ;  /* 0x0000888007067896 */ /* 0x000fc400080000ff */
[----:B------:R-:W-:Y:S02]  /*0240*/  UPRMT UR4, UR4, 0x7710, URZ ;  /* 0x0000771004047896 */ /* 0x000fe400080000ff */
[----:B------:R-:W-:-:S04]  /*0250*/  UPRMT UR6, UR6, 0x7710, URZ ;  /* 0x0000771006067896 */ /* 0x000fc800080000ff */
[----:B--2---:R-:W-:-:S04]  /*0260*/  VIMNMX.S16x2 R0, PT, PT, R4, UR4, !PT ;  /* 0x0000000404007c48 */ /* 0x004fc8000ffe0300 */
[----:B------:R-:W-:-:S05]  /*0270*/  VIMNMX.S16x2 R0, PT, PT, R0, UR6, PT ;  /* 0x0000000600007c48 */ /* 0x000fca000bfe0300 */
[----:B0-----:R0:W-:Y:S02]  /*0280*/  STG.E.U8 desc[UR8][R6.64], R0 ;  /* 0x0000000006007986 */ /* 0x0011e4000c101108 */
.L_x_19720:
[----:B------:R-:W-:-:S13]  /*0290*/  ISETP.GE.AND P0, PT, R3, UR10, PT ;  /* 0x0000000a03007c0c */ /* 0x000fda000bf06270 */
[----:B------:R-:W-:Y:S05]  /*02a0*/  @P0 BREAK.RELIABLE B1 ;  /* 0x0000000000010942 */ /* 0x000fea0003800100 */
[----:B------:R-:W-:Y:S05]  /*02b0*/  @P0 BRA `(.L_x_19721) ;  /* 0x0000000000300947 */ /* 0x000fea0003800000 */
[----:B------:R-:W-:Y:S05]  /*02c0*/  BSYNC.RELIABLE B1 ;  /* 0x0000000000017941 */ /* 0x000fea0003800100 */
.L_x_19719:
        /* <DEDUP_REMOVED lines=11> */
.L_x_19721:
[----:B------:R-:W-:Y:S05]  /*0380*/  BSYNC.RECONVERGENT B0 ;  /* 0x0000000000007941 */ /* 0x000fea0003800200 */
.L_x_19718:
[----:B------:R-:W-:Y:S05]  /*0390*/  WARPSYNC.ALL ;  /* 0x0000000000007948 */ /* 0x000fea0003800000 */
[----:B------:R-:W-:-:S13]  /*03a0*/  ISETP.GE.AND P0, PT, R3, UR10, PT ;  /* 0x0000000a03007c0c */ /* 0x000fda000bf06270 */
[----:B------:R-:W-:Y:S05]  /*03b0*/  @P0 EXIT ;  /* 0x000000000000094d */ /* 0x000fea0003800000 */
[----:B------:R-:W2:Y:S02]  /*03c0*/  LDC.64 R2, c[0x0][0x588] ;  /* 0x00016200ff027b82 */ /* 0x000ea40000000a00 */
[----:B--2---:R-:W0:Y:S06]  /*03d0*/  LDG.E.S8 R2, desc[UR8][R2.64] ;  /* 0x0000000802027981 */ /* 0x004e2c000c1e1300 */
[----:B------:R-:W2:Y:S01]  /*03e0*/  LDC.64 R4, c[0x0][0x580] ;  /* 0x00016000ff047b82 */ /* 0x000ea20000000a00 */
[----:B------:R-:W-:Y:S02]  /*03f0*/  UPRMT UR4, UR5, 0x8880, URZ ;  /* 0x0000888005047896 */ /* 0x000fe400080000ff */
[----:B------:R-:W-:-:S02]  /*0400*/  UPRMT UR6, UR7, 0x8880, URZ ;  /* 0x0000888007067896 */ /* 0x000fc400080000ff */
[----:B------:R-:W-:Y:S02]  /*0410*/  UPRMT UR4, UR4, 0x7710, URZ ;  /* 0x0000771004047896 */ /* 0x000fe400080000ff */
[----:B------:R-:W-:-:S04]  /*0420*/  UPRMT UR6, UR6, 0x7710, URZ ;  /* 0x0000771006067896 */ /* 0x000fc800080000ff */
[----:B01----:R-:W-:-:S04]  /*0430*/  VIMNMX.S16x2 R0, PT, PT, R2, UR4, !PT ;  /* 0x0000000402007c48 */ /* 0x003fc8000ffe0300 */
[----:B------:R-:W-:-:S05]  /*0440*/  VIMNMX.S16x2 R0, PT, PT, R0, UR6, PT ;  /* 0x0000000600007c48 */ /* 0x000fca000bfe0300 */
[----:B--2---:R-:W-:Y:S01]  /*0450*/  STG.E.U8 desc[UR8][R4.64], R0 ;  /* 0x0000000004007986 */ /* 0x004fe2000c101108 */
[----:B------:R-:W-:Y:S05]  /*0460*/  EXIT ;  /* 0x000000000000794d */ /* 0x000fea0003800000 */
.L_x_19717:
        /* <DEDUP_REMOVED lines=306> */
.L_x_19725:
[----:B------:R-:W0:Y:S02]  /*1790*/  LDCU.128 UR12, c[0x0][0x580] ;  /* 0x0000b000ff0c77ac */ /* 0x000e240008000c00 */
[----:B0-----:R-:W-:-:S04]  /*17a0*/  IADD3 R6, P0, PT, R4, UR14, RZ ;  /* 0x0000000e04067c10 */ /* 0x001fc8000ff1e0ff */
[----:B------:R-:W-:-:S05]  /*17b0*/  IADD3.X R7, PT, PT, RZ, UR15, RZ, P0, !PT ;  /* 0x0000000fff077c10 */ /* 0x000fca00087fe4ff */
[----:B------:R-:W2:Y:S01]  /*17c0*/  LDG.E.S8 R6, desc[UR8][R6.64] ;  /* 0x0000000806067981 */ /* 0x000ea2000c1e1300 */
[----:B------:R-:W-:Y:S01]  /*17d0*/  UPRMT UR4, UR5, 0x8880, URZ ;  /* 0x0000888005047896 */ /* 0x000fe200080000ff */
[----:B------:R-:W-:Y:S01]  /*17e0*/  IADD3 R4, P0, PT, R5, UR12, RZ ;  /* 0x0000000c05047c10 */ /* 0x000fe2000ff1e0ff */
[----:B------:R-:W-:Y:S01]  /*17f0*/  UPRMT UR6, UR7, 0x8880, URZ ;  /* 0x0000888007067896 */ /* 0x000fe200080000ff */
[----:B------:R-:W-:Y:S01]  /*1800*/  IADD3 R3, PT, PT, R3, 0x80, RZ ;  /* 0x0000008003037810 */ /* 0x000fe20007ffe0ff */
[----:B------:R-:W-:Y:S01]  /*1810*/  UPRMT UR4, UR4, 0x7710, URZ ;  /* 0x0000771004047896 */ /* 0x000fe200080000ff */
[----:B------:R-:W-:Y:S01]  /*1820*/  IADD3.X R5, PT, PT, RZ, UR13, RZ, P0, !PT ;  /* 0x0000000dff057c10 */ /* 0x000fe200087fe4ff */
[----:B------:R-:W-:Y:S01]  /*1830*/  UPRMT UR6, UR6, 0x7710, URZ ;  /* 0x0000771006067896 */ /* 0x000fe200080000ff */
[----:B------:R-:W-:-:S03]  /*1840*/  ISETP.GE.AND P0, PT, R3, UR10, PT ;  /* 0x0000000a03007c0c */ /* 0x000fc6000bf06270 */
[----:B--2---:R-:W-:-:S04]  /*1850*/  VIMNMX.S16x2 R7, PT, PT, R6, UR4, !PT ;  /* 0x0000000406077c48 */ /* 0x004fc8000ffe0300 */
[----:B------:R-:W-:-:S06]  /*1860*/  VIMNMX.S16x2 R7, PT, PT, R7, UR6, PT ;  /* 0x0000000607077c48 */ /* 0x000fcc000bfe0300 */
[----:B------:R-:W-:Y:S05]  /*1870*/  @P0 BREAK.RELIABLE B1 ;  /* 0x0000000000010942 */ /* 0x000fea0003800100 */
[----:B------:R0:W-:Y:S01]  /*1880*/  STG.E.U8 desc[UR8][R4.64], R7 ;  /* 0x0000000704007986 */ /* 0x0001e2000c101108 */
        /* <DEDUP_REMOVED lines=299> */
.L_x_19727:
[----:B------:R-:W0:Y:S02]  /*2b40*/  LDCU.128 UR12, c[0x0][0x580] ;  /* 0x0000b000ff0c77ac */ /* 0x000e240008000c00 */
[----:B0-----:R-:W-:-:S04]  /*2b50*/  IADD3 R6, P0, PT, R4, UR14, RZ ;  /* 0x0000000e04067c10 */ /* 0x001fc8000ff1e0ff */
[----:B------:R-:W-:-:S05]  /*2b60*/  IADD3.X R7, PT, PT, RZ, UR15, RZ, P0, !PT ;  /* 0x0000000fff077c10 */ /* 0x000fca00087fe4ff */
[----:B------:R-:W2:Y:S01]  /*2b70*/  LDG.E.S8 R6, desc[UR8][R6.64] ;  /* 0x0000000806067981 */ /* 0x000ea2000c1e1300 */
[----:B------:R-:W-:Y:S01]  /*2b80*/  UPRMT UR4, UR5, 0x8880, URZ ;  /* 0x0000888005047896 */ /* 0x000fe200080000ff */
[----:B------:R-:W-:Y:S01]  /*2b90*/  IADD3 R4, P0, PT, R5, UR12, RZ ;  /* 0x0000000c05047c10 */ /* 0x000fe2000ff1e0ff */
[----:B------:R-:W-:Y:S01]  /*2ba0*/  UPRMT UR6, UR7, 0x8880, URZ ;  /* 0x0000888007067896 */ /* 0x000fe200080000ff */
[----:B------:R-:W-:Y:S01]  /*2bb0*/  VIADD R3, R3, 0x80 ;  /* 0x0000008003037836 */ /* 0x000fe20000000000 */
[----:B------:R-:W-:Y:S01]  /*2bc0*/  UPRMT UR4, UR4, 0x7710, URZ ;  /* 0x0000771004047896 */ /* 0x000fe200080000ff */
[----:B------:R-:W-:Y:S01]  /*2bd0*/  IADD3.X R5, PT, PT, RZ, UR13, RZ, P0, !PT ;  /* 0x0000000dff057c10 */ /* 0x000fe200087fe4ff */
[----:B------:R-:W-:-:S04]  /*2be0*/  UPRMT UR6, UR6, 0x7710, URZ ;  /* 0x0000771006067896 */ /* 0x000fc800080000ff */
[----:B--2---:R-:W-:-:S04]  /*2bf0*/  VIMNMX.S16x2 R7, PT, PT, R6, UR4, !PT ;  /* 0x0000000406077c48 */ /* 0x004fc8000ffe0300 */
[----:B------:R-:W-:-:S05]  /*2c00*/  VIMNMX.S16x2 R7, PT, PT, R7, UR6, PT ;  /* 0x0000000607077c48 */ /* 0x000fca000bfe0300 */
[----:B------:R0:W-:Y:S02]  /*2c10*/  STG.E.U8 desc[UR8][R4.64], R7 ;  /* 0x0000000704007986 */ /* 0x0001e4000c101108 */
.L_x_19724:
[----:B------:R-:W-:-:S13]  /*2c20*/  ISETP.GE.AND P0, PT, R3, UR10, PT ;  /* 0x0000000a03007c0c */ /* 0x000fda000bf06270 */
[----:B------:R-:W-:Y:S05]  /*2c30*/  @P0 BREAK.RELIABLE B1 ;  /* 0x0000000000010942 */ /* 0x000fea0003800100 */
[----:B------:R-:W-:Y:S05]  /*2c40*/  @P0 BRA `(.L_x_19726) ;  /* 0x0000001000e40947 */ /* 0x000fea0003800000 */
[----:B------:R-:W-:Y:S05]  /*2c50*/  BSYNC.RELIABLE B1 ;  /* 0x0000000000017941 */ /* 0x000fea0003800100 */
.L_x_19723:
        /* <DEDUP_REMOVED lines=298> */
.L_x_19728:
        /* <DEDUP_REMOVED lines=14> */
.L_x_19726:
[----:B------:R-:W-:Y:S05]  /*3fe0*/  BSYNC.RECONVERGENT B0 ;  /* 0x0000000000007941 */ /* 0x000fea0003800200 */
.L_x_19722:
        /* <DEDUP_REMOVED lines=301> */
.L_x_19729:
[----:B------:R-:W0:Y:S02]  /*52c0*/  LDCU.128 UR12, c[0x0][0x580] ;  /* 0x0000b000ff0c77ac */ /* 0x000e240008000c00 */
[----:B0-----:R-:W-:-:S04]  /*52d0*/  IADD3 R4, P0, PT, R2, UR14, RZ ;  /* 0x0000000e02047c10 */ /* 0x001fc8000ff1e0ff */
[----:B------:R-:W-:-:S05]  /*52e0*/  IADD3.X R5, PT, PT, RZ, UR15, RZ, P0, !PT ;  /* 0x0000000fff057c10 */ /* 0x000fca00087fe4ff */
[----:B------:R-:W2:Y:S01]  /*52f0*/  LDG.E.S8 R4, desc[UR8][R4.64] ;  /* 0x0000000804047981 */ /* 0x000ea2000c1e1300 */
[----:B------:R-:W-:Y:S01]  /*5300*/  UPRMT UR4, UR5, 0x8880, URZ ;  /* 0x0000888005047896 */ /* 0x000fe200080000ff */
[----:B------:R-:W-:Y:S01]  /*5310*/  IADD3 R2, P0, PT, R3, UR12, RZ ;  /* 0x0000000c03027c10 */ /* 0x000fe2000ff1e0ff */
[----:B------:R-:W-:Y:S02]  /*5320*/  UPRMT UR6, UR7, 0x8880, URZ ;  /* 0x0000888007067896 */ /* 0x000fe400080000ff */
[----:B------:R-:W-:Y:S01]  /*5330*/  UPRMT UR4, UR4, 0x7710, URZ ;  /* 0x0000771004047896 */ /* 0x000fe200080000ff */
[----:B------:R-:W-:Y:S01]  /*5340*/  IADD3.X R3, PT, PT, RZ, UR13, RZ, P0, !PT ;  /* 0x0000000dff037c10 */ /* 0x000fe200087fe4ff */
[----:B------:R-:W-:-:S04]  /*5350*/  UPRMT UR6, UR6, 0x7710, URZ ;  /* 0x0000771006067896 */ /* 0x000fc800080000ff */
[----:B--2---:R-:W-:-:S04]  /*5360*/  VIMNMX.S16x2 R0, PT, PT, R4, UR4, !PT ;  /* 0x0000000404007c48 */ /* 0x004fc8000ffe0300 */
[----:B------:R-:W-:-:S05]  /*5370*/  VIMNMX.S16x2 R0, PT, PT, R0, UR6, PT ;  /* 0x0000000600007c48 */ /* 0x000fca000bfe0300 */
[----:B------:R-:W-:Y:S01]  /*5380*/  STG.E.U8 desc[UR8][R2.64], R0 ;  /* 0x0000000002007986 */ /* 0x000fe2000c101108 */
[----:B------:R-:W-:Y:S05]  /*5390*/  EXIT ;  /* 0x000000000000794d */ /* 0x000fea0003800000 */
.L_x_19730:
        /* <DEDUP_REMOVED lines=14> */
.L_x_36004:


//--------------------- .text._ZN2at6native27unrolled_elementwise_kernelIZZZNS0_17clamp_kernel_cudaERNS_18TensorIteratorBaseERKN3c106ScalarES7_ENKUlvE_clEvENKUlvE0_clEvEUlaE_St5arrayIPcLm2EELi4E23TrivialOffsetCalculatorILi1EjESF_NS0_6memory15LoadWithoutCastENSG_16StoreWithoutCastEEEviT_T0_T2_T3_T4_T5_ --------------------------
	.section	.text._ZN2at6native27unrolled_elementwise_kernelIZZZNS0_17clamp_kernel_cudaERNS_18TensorIteratorBaseERKN3c106ScalarES7_ENKUlvE_clEvENKUlvE0_clEvEUlaE_St5arrayIPcLm2EELi4E23TrivialOffsetCalculatorILi1EjESF_NS0_6memory15LoadWithoutCastENSG_16StoreWithoutCastEEEviT_T0_T2_T3_T4_T5_,"ax",@progbits
	.align	128
        .global         _ZN2at6native27unrolled_elementwise_kernelIZZZNS0_17clamp_kernel_cudaERNS_18TensorIteratorBaseERKN3c106ScalarES7_ENKUlvE_clEvENKUlvE0_clEvEUlaE_St5arrayIPcLm2EELi4E23TrivialOffsetCalculatorILi1EjESF_NS0_6memory15LoadWithoutCastENSG_16StoreWithoutCastEEEviT_T0_T2_T3_T4_T5_
        .type           _ZN2at6native27unrolled_elementwise_kernelIZZZNS0_17clamp_kernel_cudaERNS_18TensorIteratorBaseERKN3c106ScalarES7_ENKUlvE_clEvENKUlvE0_clEvEUlaE_St5arrayIPcLm2EELi4E23TrivialOffsetCalculatorILi1EjESF_NS0_6memory15LoadWithoutCastENSG_16StoreWithoutCastEEEviT_T0_T2_T3_T4_T5_,@function
        .size           _ZN2at6native27unrolled_elementwise_kernelIZZZNS0_17clamp_kernel_cudaERNS_18TensorIteratorBaseERKN3c106ScalarES7_ENKUlvE_clEvENKUlvE0_clEvEUlaE_St5arrayIPcLm2EELi4E23TrivialOffsetCalculatorILi1EjESF_NS0_6memory15LoadWithoutCastENSG_16StoreWithoutCastEEEviT_T0_T2_T3_T4_T5_,(.L_x_36005 - _ZN2at6native27unrolled_elementwise_kernelIZZZNS0_17clamp_kernel_cudaERNS_18TensorIteratorBaseERKN3c106ScalarES7_ENKUlvE_clEvENKUlvE0_clEvEUlaE_St5arrayIPcLm2EELi4E23TrivialOffsetCalculatorILi1EjESF_NS0_6memory15LoadWithoutCastENSG_16StoreWithoutCastEEEviT_T0_T2_T3_T4_T5_)
        .other          _ZN2at6native27unrolled_elementwise_kernelIZZZNS0_17clamp_kernel_cudaERNS_18TensorIteratorBaseERKN3c106ScalarES7_ENKUlvE_clEvENKUlvE0_clEvEUlaE_St5arrayIPcLm2EELi4E23TrivialOffsetCalculatorILi1EjESF_NS0_6memory15LoadWithoutCastENSG_16StoreWithoutCastEEEviT_T0_T2_T3_T4_T5_,@"STO_CUDA_ENTRY STV_DEFAULT"
_ZN2at6native27unrolled_elementwise_kernelIZZZNS0_17clamp_kernel_cudaERNS_18TensorIteratorBaseERKN3c106ScalarES7_ENKUlvE_clEvENKUlvE0_clEvEUlaE_St5arrayIPcLm2EELi4E23TrivialOffsetCalculatorILi1EjESF_NS0_6memory15LoadWithoutCastENSG_16StoreWithoutCastEEEviT_T0_T2_T3_T4_T5_:
.text._ZN2at6native27unrolled_elementwise_kernelIZZZNS0_17clamp_kernel_cudaERNS_18TensorIteratorBaseERKN3c106ScalarES7_ENKUlvE_clEvENKUlvE0_clEvEUlaE_St5arrayIPcLm2EELi4E23TrivialOffsetCalculatorILi1EjESF_NS0_6memory15LoadWithoutCastENSG_16StoreWithoutCastEEEviT_T0_T2_T3_T4_T5_:
        /* <DEDUP_REMOVED lines=38> */
[----:B------:R-:W5:Y:S01]  /*0260*/  @!P0 LDG.E.U8 R15, desc[UR8][R2.64] ;  /* 0x00000008020f8981 */ /* 0x000f62000c1e1100 */
[----:B------:R-:W0:Y:S01]  /*0270*/  LDCU.S8 UR6, c[0x0][0x389] ;  /* 0x00007120ff0677ac */ /* 0x000e220008000200 */
[----:B------:R-:W-:Y:S01]  /*0280*/  ISETP.GE.AND P0, PT, R5, R4, PT ;  /* 0x000000040500720c */ /* 0x000fe20003f06270 */
[----:B---3--:R-:W-:-:S04]  /*0290*/  UPRMT UR4, UR4, 0x8880, URZ ;  /* 0x0000888004047896 */ /* 0x008fc800080000ff */
[----:B------:R-:W-:Y:S01]  /*02a0*/  UPRMT UR4, UR4, 0x7710, URZ ;  /* 0x0000771004047896 */ /* 0x000fe200080000ff */
[----:B------:R-:W-:Y:S04]  /*02b0*/  BSSY.RECONVERGENT B0, `(.L_x_19731) ;  /* 0x000002b000007945 */ /* 0x000fe80003800200 */
[----:B------:R-:W-:Y:S01]  /*02c0*/  BSSY.RELIABLE B1, `(.L_x_19732) ;  /* 0x0000022000017945 */ /* 0x000fe20003800100 */
[----:B0-----:R-:W-:Y:S01]  /*02d0*/  UPRMT UR6, UR6, 0x7710, URZ ;  /* 0x0000771006067896 */ /* 0x001fe200080000ff */
[----:B----4-:R-:W-:-:S04]  /*02e0*/  PRMT R10, R12, 0x8880, RZ ;  /* 0x000088800c0a7816 */ /* 0x010fc800000000ff */
[----:B------:R-:W-:-:S04]  /*02f0*/  PRMT R10, R10, 0x7710, RZ ;  /* 0x000077100a0a7816 */ /* 0x000fc800000000ff */
[----:B------:R-:W-:-:S04]  /*0300*/  VIMNMX.S16x2 R10, PT, PT, R10, UR4, !PT ;  /* 0x000000040a0a7c48 */ /* 0x000fc8000ffe0300 */
[----:B------:R-:W-:Y:S02]  /*0310*/  VIMNMX.S16x2 R10, PT, PT, R10, UR6, PT ;  /* 0x000000060a0a7c48 */ /* 0x000fe4000bfe0300 */
[----:B--2---:R-:W-:-:S04]  /*0320*/  PRMT R6, R14, 0x8880, RZ ;  /* 0x000088800e067816 */ /* 0x004fc800000000ff */
[----:B------:R-:W-:-:S04]  /*0330*/  PRMT R6, R6, 0x7710, RZ ;  /* 0x0000771006067816 */ /* 0x000fc800000000ff */
[----:B------:R-:W-:Y:S02]  /*0340*/  VIMNMX.S16x2 R6, PT, PT, R6, UR4, !PT ;  /* 0x0000000406067c48 */ /* 0x000fe4000ffe0300 */
[----:B-----5:R-:W-:Y:S02]  /*0350*/  PRMT R13, R13, 0x8880, RZ ;  /* 0x000088800d0d7816 */ /* 0x020fe400000000ff */
[----:B------:R-:W-:Y:S02]  /*0360*/  PRMT R8, R15, 0x8880, RZ ;  /* 0x000088800f087816 */ /* 0x000fe400000000ff */
[----:B------:R-:W-:Y:S02]  /*0370*/  PRMT R2, R13, 0x7710, RZ ;  /* 0x000077100d027816 */ /* 0x000fe400000000ff */
[----:B------:R-:W-:Y:S02]  /*0380*/  PRMT R8, R8, 0x7710, RZ ;  /* 0x0000771008087816 */ /* 0x000fe400000000ff */
[----:B------:R-:W-:-:S02]  /*0390*/  VIMNMX.S16x2 R2, PT, PT, R2, UR4, !PT ;  /* 0x0000000402027c48 */ /* 0x000fc4000ffe0300 */
[----:B------:R-:W-:Y:S02]  /*03a0*/  VIMNMX.S16x2 R8, PT, PT, R8, UR4, !PT ;  /* 0x0000000408087c48 */ /* 0x000fe4000ffe0300 */
[----:B------:R-:W-:Y:S02]  /*03b0*/  VIMNMX.S16x2 R7, PT, PT, R2, UR6, PT ;  /* 0x0000000602077c48 */ /* 0x000fe4000bfe0300 */
[----:B------:R-:W-:Y:S02]  /*03c0*/  VIMNMX.S16x2 R6, PT, PT, R6, UR6, PT ;  /* 0x0000000606067c48 */ /* 0x000fe4000bfe0300 */
        /* <DEDUP_REMOVED lines=17> */
.L_x_19733:
[----:B------:R-:W-:Y:S05]  /*04e0*/  BSYNC.RELIABLE B1 ;  /* 0x0000000000017941 */ /* 0x000fea0003800100 */
.L_x_19732:
[----:B------:R-:W-:-:S13]  /*04f0*/  ISETP.GE.AND P0, PT, R5, R4, PT ;  /* 0x000000040500720c */ /* 0x000fda0003f06270 */
[----:B------:R-:W1:Y:S01]  /*0500*/  @!P0 LDC.64 R10, c[0x0][0x398] ;  /* 0x0000e600ff0a8b82 */ /* 0x000e620000000a00 */
[----:B0-----:R-:W-:Y:S02]  /*0510*/  @!P0 IMAD R3, R0, 0x200, R5 ;  /* 0x0000020000038824 */ /* 0x001fe400078e0205 */
[----:B------:R-:W-:-:S03]  /*0520*/  @!P0 VIADD R5, R5, 0x80 ;  /* 0x0000008005058836 */ /* 0x000fc60000000000 */
[----:B-1----:R-:W-:-:S05]  /*0530*/  @!P0 IADD3 R2, P1, PT, R3, R10, RZ ;  /* 0x0000000a03028210 */ /* 0x002fca0007f3e0ff */
[----:B------:R-:W-:-:S05]  /*0540*/  @!P0 IMAD.X R3, RZ, RZ, R11, P1 ;  /* 0x000000ffff038224 */ /* 0x000fca00008e060b */
[----:B------:R1:W-:Y:S03]  /*0550*/  @!P0 STG.E.U8 desc[UR8][R2.64], R6 ;  /* 0x0000000602008986 */ /* 0x0003e6000c101108 */
.L_x_19734:
[----:B------:R-:W-:Y:S05]  /*0560*/  BSYNC.RECONVERGENT B0 ;  /* 0x0000000000007941 */ /* 0x000fea0003800200 */
.L_x_19731:
        /* <DEDUP_REMOVED lines=9> */
.L_x_19735:
        /* <DEDUP_REMOVED lines=16> */
.L_x_36005:


//--------------------- .text._ZN2at6native29vectorized_elementwise_kernelILi2EZZZNS0_17clamp_kernel_cudaERNS_18TensorIteratorBaseERKN3c106ScalarES7_ENKUlvE_clEvENKUlvE0_clEvEUlaE_St5arrayIPcLm2EEEEviT0_T1_ --------------------------
	.section	.text._ZN2at6native29vectorized_elementwise_kernelILi2EZZZNS0_17clamp_kernel_cudaERNS_18TensorIteratorBaseERKN3c106ScalarES7_ENKUlvE_clEvENKUlvE0_clEvEUlaE_St5arrayIPcLm2EEEEviT0_T1_,"ax",@progbits
	.align	128
        .global         _ZN2at6native29vectorized_elementwise_kernelILi2EZZZNS0_17clamp_kernel_cudaERNS_18TensorIteratorBaseERKN3c106ScalarES7_ENKUlvE_clEvENKUlvE0_clEvEUlaE_St5arrayIPcLm2EEEEviT0_T1_
        .type           _ZN2at6native29vectorized_elementwise_kernelILi2EZZZNS0_17clamp_kernel_cudaERNS_18TensorIteratorBaseERKN3c106ScalarES7_ENKUlvE_clEvENKUlvE0_clEvEUlaE_St5arrayIPcLm2EEEEviT0_T1_,@function
        .size           _ZN2at6native29vectorized_elementwise_kernelILi2EZZZNS0_17clamp_kernel_cudaERNS_18TensorIteratorBaseERKN3c106ScalarES7_ENKUlvE_clEvENKUlvE0_clEvEUlaE_St5arrayIPcLm2EEEEviT0_T1_,(.L_x_36006 - _ZN2at6native29vectorized_elementwise_kernelILi2EZZZNS0_17clamp_kernel_cudaERNS_18TensorIteratorBaseERKN3c106ScalarES7_ENKUlvE_clEvENKUlvE0_clEvEUlaE_St5arrayIPcLm2EEEEviT0_T1_)
        .other          _ZN2at6native29vectorized_elementwise_kernelILi2EZZZNS0_17clamp_kernel_cudaERNS_18TensorIteratorBaseERKN3c106ScalarES7_ENKUlvE_clEvENKUlvE0_clEvEUlaE_St5arrayIPcLm2EEEEviT0_T1_,@"STO_CUDA_ENTRY STV_DEFAULT"
_ZN2at6native29vectorized_elementwise_kernelILi2EZZZNS0_17clamp_kernel_cudaERNS_18TensorIteratorBaseERKN3c106ScalarES7_ENKUlvE_clEvENKUlvE0_clEvEUlaE_St5arrayIPcLm2EEEEviT0_T1_:
.text._ZN2at6native29vectorized_elementwise_kernelILi2EZZZNS0_17clamp_kernel_cudaERNS_18TensorIteratorBaseERKN3c106ScalarES7_ENKUlvE_clEvENKUlvE0_clEvEUlaE_St5arrayIPcLm2EEEEviT0_T1_:
[----:B------:R-:W-:Y:S08]  /*0000*/  LDC R1, c[0x0][0x37c] ;  /* 0x0000df00ff017b82 */ /* 0x000ff00000000800 */
[----:B------:R-:W0:Y:S01]  /*0010*/  S2UR UR4, SR_CTAID.X ;  /* 0x00000000000479c3 */ /* 0x000e220000002500 */
[----:B------:R-:W1:Y:S01]  /*0020*/  LDCU UR5, c[0x0][0x380] ;  /* 0x00007000ff0577ac */ /* 0x000e620008000800 */
[----:B------:R-:W2:Y:S01]  /*0030*/  LDCU.64 UR10, c[0x0][0x358] ;  /* 0x00006b00ff0a77ac */ /* 0x000ea20008000a00 */
[----:B------:R-:W3:Y:S01]  /*0040*/  LDCU.U8 UR8, c[0x0][0x388] ;  /* 0x00007100ff0877ac */ /* 0x000ee20008000000 */
[----:B------:R-:W4:Y:S01]  /*0050*/  LDCU.U8 UR9, c[0x0][0x389] ;  /* 0x00007120ff0977ac */ /* 0x000f220008000000 */
[----:B0-----:R-:W-:-:S04]  /*0060*/  USHF.L.U32 UR4, UR4, 0xa, URZ ;  /* 0x0000000a04047899 */ /* 0x001fc800080006ff */
[----:B-1----:R-:W-:-:S04]  /*0070*/  UIADD3 UR5, UPT, UPT, -UR4, UR5, URZ ;  /* 0x0000000504057290 */ /* 0x002fc8000fffe1ff */
[----:B------:R-:W-:-:S09]  /*0080*/  UISETP.GT.U32.AND UP0, UPT, UR5, 0x3ff, UPT ;  /* 0x000003ff0500788c */ /* 0x000fd2000bf04070 */
[----:B--234-:R-:W-:Y:S05]  /*0090*/  BRA.U UP0, `(.L_x_19736) ;  /* 0x0000000900a87547 */ /* 0x01cfea000b800000 */
        /* <DEDUP_REMOVED lines=68> */
[----:B------:R-:W-:-:S04]  /*04e0*/  UPRMT UR8, UR9, 0x8880, URZ ;  /* 0x0000888009087896 */ /* 0x000fc800080000ff */
[----:B------:R-:W-:Y:S01]  /*04f0*/  UPRMT UR8, UR8, 0x7710, URZ ;  /* 0x0000771008087896 */ /* 0x000fe200080000ff */
[----:B------:R-:W-:Y:S04]  /*0500*/  BSSY.RECONVERGENT B0, `(.L_x_19737) ;  /* 0x000005a000007945 */ /* 0x000fe80003800200 */
[----:B------:R-:W-:Y:S01]  /*0510*/  BSSY.RELIABLE B1, `(.L_x_19738) ;  /* 0x0000051000017945 */ /* 0x000fe20003800100 */
[----:B--2---:R-:W-:-:S04]  /*0520*/  PRMT R8, R15, 0x8880, RZ ;  /* 0x000088800f087816 */ /* 0x004fc800000000ff */
[----:B------:R-:W-:-:S04]  /*0530*/  PRMT R8, R8, 0x7710, RZ ;  /* 0x0000771008087816 */ /* 0x000fc800000000ff */
[----:B-1----:R-:W-:-:S04]  /*0540*/  VIMNMX.S16x2 R2, PT, PT, R8, UR6, !PT ;  /* 0x0000000608027c48 */ /* 0x002fc8000ffe0300 */
[----:B------:R-:W-:Y:S02]  /*0550*/  VIMNMX.S16x2 R2, PT, PT, R2, UR8, PT ;  /* 0x0000000802027c48 */ /* 0x000fe4000bfe0300 */
[----:B------:R-:W-:-:S04]  /*0560*/  PRMT R16, R16, 0x8880, RZ ;  /* 0x0000888010107816 */ /* 0x000fc800000000ff */
[----:B0-----:R-:W-:-:S04]  /*0570*/  PRMT R4, R16, 0x7710, RZ ;  /* 0x0000771010047816 */ /* 0x001fc800000000ff */
[----:B------:R-:W-:Y:S02]  /*0580*/  VIMNMX.S16x2 R3, PT, PT, R4, UR6, !PT ;  /* 0x0000000604037c48 */ /* 0x000fe4000ffe0300 */
[----:B---3--:R-:W-:-:S04]  /*0590*/  PRMT R18, R18, 0x8880, RZ ;  /* 0x0000888012127816 */ /* 0x008fc800000000ff */
[----:B------:R-:W-:Y:S02]  /*05a0*/  PRMT R6, R18, 0x7710, RZ ;  /* 0x0000771012067816 */ /* 0x000fe400000000ff */
[----:B------:R-:W-:-:S04]  /*05b0*/  PRMT R20, R20, 0x8880, RZ ;  /* 0x0000888014147816 */ /* 0x000fc800000000ff */
[----:B------:R-:W-:Y:S02]  /*05c0*/  PRMT R8, R20, 0x7710, RZ ;  /* 0x0000771014087816 */ /* 0x000fe400000000ff */
        /* <DEDUP_REMOVED lines=13> */
[----:B------:R-:W-:Y:S02]  /*06a0*/  VIMNMX.S16x2 R12, PT, PT, R12, UR6, !PT ;  /* 0x000000060c0c7c48 */ /* 0x000fe4000ffe0300 */
[----:B------:R-:W-:Y:S02]  /*06b0*/  VIMNMX.S16x2 R9, PT, PT, R6, UR8, PT ;  /* 0x0000000806097c48 */ /* 0x000fe4000bfe0300 */
[----:B------:R-:W-:Y:S02]  /*06c0*/  VIMNMX.S16x2 R3, PT, PT, R3, UR8, PT ;  /* 0x0000000803037c48 */ /* 0x000fe4000bfe0300 */
[----:B------:R-:W-:-:S02]  /*06d0*/  VIMNMX.S16x2 R4, PT, PT, R4, UR8, PT ;  /* 0x0000000804047c48 */ /* 0x000fc4000bfe0300 */
[----:B------:R-:W-:Y:S02]  /*06e0*/  VIMNMX.S16x2 R5, PT, PT, R5, UR8, PT ;  /* 0x0000000805057c48 */ /* 0x000fe4000bfe0300 */
        /* <DEDUP_REMOVED lines=18> */
.L_x_19739:
[----:B------:R-:W-:-:S13]  /*0810*/  ISETP.GE.U32.AND P0, PT, R0, UR5, PT ;  /* 0x0000000500007c0c */ /* 0x000fda000bf06070 */
[----:B------:R-:W-:Y:S05]  /*0820*/  @P0 BRA `(.L_x_19741) ;  /* 0x0000000000380947 */ /* 0x000fea0003800000 */
[----:B------:R-:W1:Y:S01]  /*0830*/  LDCU.64 UR6, c[0x0][0x398] ;  /* 0x00007300ff0677ac */ /* 0x000e620008000a00 */
[C---:B------:R-:W-:Y:S02]  /*0840*/  VIADD R2, R0.reuse, UR4 ;  /* 0x0000000400027c36 */ /* 0x040fe40008000000 */
[----:B------:R-:W-:-:S03]  /*0850*/  VIADD R0, R0, 0x80 ;  /* 0x0000008000007836 */ /* 0x000fc60000000000 */
[----:B-1----:R-:W-:-:S05]  /*0860*/  IADD3 R2, P0, PT, R2, UR6, RZ ;  /* 0x0000000602027c10 */ /* 0x002fca000ff1e0ff */
[----:B0-----:R-:W-:-:S05]  /*0870*/  IMAD.X R3, RZ, RZ, UR7, P0 ;  /* 0x00000007ff037e24 */ /* 0x001fca00080e06ff */
[----:B------:R1:W-:Y:S03]  /*0880*/  STG.E.U8 desc[UR10][R2.64], R4 ;  /* 0x0000000402007986 */ /* 0x0003e6000c10110a */
.L_x_19740:
        /* <DEDUP_REMOVED lines=8> */
.L_x_19741:
[----:B------:R-:W-:-:S13]  /*0910*/  ISETP.GE.U32.AND P0, PT, R0, UR5, PT ;  /* 0x0000000500007c0c */ /* 0x000fda000bf06070 */
[----:B------:R-:W-:Y:S05]  /*0920*/  @P0 BRA `(.L_x_19743) ;  /* 0x00000000003c0947 */ /* 0x000fea0003800000 */
[----:B------:R-:W2:Y:S01]  /*0930*/  LDCU.64 UR6, c[0x0][0x398] ;  /* 0x00007300ff0677ac */ /* 0x000ea20008000a00 */
[C---:B-1----:R-:W-:Y:S02]  /*0940*/  VIADD R2, R0.reuse, UR4 ;  /* 0x0000000400027c36 */ /* 0x042fe40008000000 */
[----:B------:R-:W-:-:S03]  /*0950*/  VIADD R0, R0, 0x80 ;  /* 0x0000008000007836 */ /* 0x000fc60000000000 */
[----:B--2---:R-:W-:-:S05]  /*0960*/  IADD3 R2, P0, PT, R2, UR6, RZ ;  /* 0x0000000602027c10 */ /* 0x004fca000ff1e0ff */
[----:B0-----:R-:W-:-:S05]  /*0970*/  IMAD.X R3, RZ, RZ, UR7, P0 ;  /* 0x00000007ff037e24 */ /* 0x001fca00080e06ff */
[----:B------:R2:W-:Y:S03]  /*0980*/  STG.E.U8 desc[UR10][R2.64], R9 ;  /* 0x0000000902007986 */ /* 0x0005e6000c10110a */
.L_x_19742:
[----:B------:R-:W-:-:S13]  /*0990*/  ISETP.GE.U32.AND P0, PT, R0, UR5, PT ;  /* 0x0000000500007c0c */ /* 0x000fda000bf06070 */
[----:B------:R-:W-:Y:S05]  /*09a0*/  @P0 BREAK.RELIABLE B1 ;  /* 0x0000000000010942 */ /* 0x000fea0003800100 */
[----:B------:R-:W-:Y:S05]  /*09b0*/  @P0 BRA `(.L_x_19744) ;  /* 0x0000000000380947 */ /* 0x000fea0003800000 */
[----:B------:R-:W3:Y:S01]  /*09c0*/  LDCU.64 UR6, c[0x0][0x398] ;  /* 0x00007300ff0677ac */ /* 0x000ee20008000a00 */
[C---:B012---:R-:W-:Y:S02]  /*09d0*/  VIADD R2, R0.reuse, UR4 ;  /* 0x0000000400027c36 */ /* 0x047fe40008000000 */
[----:B------:R-:W-:-:S03]  /*09e0*/  VIADD R0, R0, 0x80 ;  /* 0x0000008000007836 */ /* 0x000fc60000000000 */
[----:B---3--:R-:W-:-:S05]  /*09f0*/  IADD3 R2, P0, PT, R2, UR6, RZ ;  /* 0x0000000602027c10 */ /* 0x008fca000ff1e0ff */
[----:B------:R-:W-:-:S05]  /*0a00*/  IMAD.X R3, RZ, RZ, UR7, P0 ;  /* 0x00000007ff037e24 */ /* 0x000fca00080e06ff */
[----:B------:R2:W-:Y:S03]  /*0a10*/  STG.E.U8 desc[UR10][R2.64], R8 ;  /* 0x0000000802007986 */ /* 0x0005e6000c10110a */
.L_x_19743:
[----:B------:R-:W-:Y:S05]  /*0a20*/  BSYNC.RELIABLE B1 ;  /* 0x0000000000017941 */ /* 0x000fea0003800100 */
.L_x_19738:
[----:B------:R-:W-:-:S13]  /*0a30*/  ISETP.GE.U32.AND P0, PT, R0, UR5, PT ;  /* 0x0000000500007c0c */ /* 0x000fda000bf06070 */
[----:B-1----:R-:W1:Y:S01]  /*0a40*/  @!P0 LDC.64 R4, c[0x0][0x398] ;  /* 0x0000e600ff048b82 */ /* 0x002e620000000a00 */
[C---:B0-2---:R-:W-:Y:S02]  /*0a50*/  @!P0 VIADD R3, R0.reuse, UR4 ;  /* 0x0000000400038c36 */ /* 0x045fe40008000000 */
[----:B------:R-:W-:-:S03]  /*0a60*/  @!P0 VIADD R0, R0, 0x80 ;  /* 0x0000008000008836 */ /* 0x000fc60000000000 */
[----:B-1----:R-:W-:-:S05]  /*0a70*/  @!P0 IADD3 R2, P1, PT, R3, R4, RZ ;  /* 0x0000000403028210 */ /* 0x002fca0007f3e0ff */
[----:B------:R-:W-:-:S05]  /*0a80*/  @!P0 IMAD.X R3, RZ, RZ, R5, P1 ;  /* 0x000000ffff038224 */ /* 0x000fca00008e0605 */
[----:B------:R3:W-:Y:S03]  /*0a90*/  @!P0 STG.E.U8 desc[UR10][R2.64], R7 ;  /* 0x0000000702008986 */ /* 0x0007e6000c10110a */
.L_x_19744:
[----:B------:R-:W-:Y:S05]  /*0aa0*/  BSYNC.RECONVERGENT B0 ;  /* 0x0000000000007941 */ /* 0x000fea0003800200 */
.L_x_19737:
[----:B------:R-:W-:Y:S05]  /*0ab0*/  WARPSYNC.ALL ;  /* 0x0000000000007948 */ /* 0x000fea0003800000 */
[----:B------:R-:W-:-:S13]  /*0ac0*/  ISETP.GE.U32.AND P0, PT, R0, UR5, PT ;  /* 0x0000000500007c0c */ /* 0x000fda000bf06070 */
[----:B------:R-:W-:Y:S05]  /*0ad0*/  @P0 EXIT ;  /* 0x000000000000094d */ /* 0x000fea0003800000 */
[----:B------:R-:W0:Y:S01]  /*0ae0*/  LDCU.64 UR6, c[0x0][0x398] ;  /* 0x00007300ff0677ac */ /* 0x000e220008000a00 */
[----:B------:R-:W-:-:S05]  /*0af0*/  VIADD R0, R0, UR4 ;  /* 0x0000000400007c36 */ /* 0x000fca0008000000 */
[----:B0123--:R-:W-:-:S05]  /*0b00*/  IADD3 R2, P0, PT, R0, UR6, RZ ;  /* 0x0000000600027c10 */ /* 0x00ffca000ff1e0ff */
[----:B------:R-:W-:-:S05]  /*0b10*/  IMAD.X R3, RZ, RZ, UR7, P0 ;  /* 0x00000007ff037e24 */ /* 0x000fca00080e06ff */
[----:B------:R-:W-:Y:S01]  /*0b20*/  STG.E.U8 desc[UR10][R2.64], R6 ;  /* 0x0000000602007986 */ /* 0x000fe2000c10110a */
[----:B------:R-:W-:Y:S05]  /*0b30*/  EXIT ;  /* 0x000000000000794d */ /* 0x000fea0003800000 */
.L_x_19736:
        /* <DEDUP_REMOVED lines=12> */
[----:B------:R-:W-:-:S02]  /*0c00*/  UPRMT UR8, UR8, 0x8880, URZ ;  /* 0x0000888008087896 */ /* 0x000fc400080000ff */
[----:B0-----:R-:W-:Y:S02]  /*0c10*/  UIADD3 UR6, UP0, UPT, UR4, UR6, URZ ;  /* 0x0000000604067290 */ /* 0x001fe4000ff1e0ff */
[----:B------:R-:W-:Y:S02]  /*0c20*/  UPRMT UR8, UR8, 0x7710, URZ ;  /* 0x0000771008087896 */ /* 0x000fe400080000ff */
[----:B------:R-:W-:Y:S02]  /*0c30*/  UIADD3.X UR7, UPT, UPT, URZ, UR7, URZ, UP0, !UPT ;  /* 0x00000007ff077290 */ /* 0x000fe400087fe4ff */
[----:B------:R-:W-:Y:S01]  /*0c40*/  UPRMT UR9, UR9, 0x8880, URZ ;  /* 0x0000888009097896 */ /* 0x000fe200080000ff */
[----:B------:R-:W-:-:S03]  /*0c50*/  IMAD.U32 R2, RZ, RZ, UR6 ;  /* 0x00000006ff027e24 */ /* 0x000fc6000f8e00ff */
[----:B------:R-:W-:Y:S01]  /*0c60*/  IMAD.U32 R3, RZ, RZ, UR7 ;  /* 0x00000007ff037e24 */ /* 0x000fe2000f8e00ff */
[----:B------:R-:W-:Y:S01]  /*0c70*/  UPRMT UR6, UR9, 0x7710, URZ ;  /* 0x0000771009067896 */ /* 0x000fe200080000ff */
[----:B------:R-:W-:Y:S01]  /*0c80*/  IMAD.WIDE.U32 R2, R7, 0x2, R2 ;  /* 0x0000000207027825 */ /* 0x000fe200078e0002 */
[C---:B--2---:R-:W-:Y:S02]  /*0c90*/  PRMT R4, R0.reuse, 0x9991, RZ ;  /* 0x0000999100047816 */ /* 0x044fe400000000ff */
[----:B------:R-:W-:Y:S02]  /*0ca0*/  PRMT R0, R0, 0x8880, RZ ;  /* 0x0000888000007816 */ /* 0x000fe400000000ff */
[C---:B---3--:R-:W-:Y:S02]  /*0cb0*/  PRMT R8, R6.reuse, 0x9991, RZ ;  /* 0x0000999106087816 */ /* 0x048fe400000000ff */
[----:B------:R-:W-:Y:S02]  /*0cc0*/  PRMT R6, R6, 0x8880, RZ ;  /* 0x0000888006067816 */ /* 0x000fe400000000ff */
[----:B------:R-:W-:-:S02]  /*0cd0*/  PRMT R4, R4, 0x7710, RZ ;  /* 0x0000771004047816 */ /* 0x000fc400000000ff */
[----:B------:R-:W-:Y:S02]  /*0ce0*/  PRMT R0, R0, 0x7710, RZ ;  /* 0x0000771000007816 */ /* 0x000fe400000000ff */
[----:B------:R-:W-:Y:S02]  /*0cf0*/  PRMT R8, R8, 0x7710, RZ ;  /* 0x0000771008087816 */ /* 0x000fe400000000ff */
[----:B------:R-:W-:Y:S02]  /*0d00*/  PRMT R6, R6, 0x7710, RZ ;  /* 0x0000771006067816 */ /* 0x000fe400000000ff */
[----:B------:R-:W-:Y:S02]  /*0d10*/  VIMNMX.S16x2 R5, PT, PT, R4, UR8, !PT ;  /* 0x0000000804057c48 */ /* 0x000fe4000ffe0300 */
[----:B------:R-:W-:Y:S02]  /*0d20*/  VIMNMX.S16x2 R4, PT, PT, R0, UR8, !PT ;  /* 0x0000000800047c48 */ /* 0x000fe4000ffe0300 */
[----:B------:R-:W-:-:S02]  /*0d30*/  VIMNMX.S16x2 R8, PT, PT, R8, UR8, !PT ;  /* 0x0000000808087c48 */ /* 0x000fc4000ffe0300 */
[----:B------:R-:W-:Y:S02]  /*0d40*/  VIMNMX.S16x2 R7, PT, PT, R6, UR8, !PT ;  /* 0x0000000806077c48 */ /* 0x000fe4000ffe0300 */
[----:B------:R-:W-:Y:S02]  /*0d50*/  VIMNMX.S16x2 R6, PT, PT, R4, UR6, PT ;  /* 0x0000000604067c48 */ /* 0x000fe4000bfe0300 */
[----:B------:R-:W-:Y:S02]  /*0d60*/  VIMNMX.S16x2 R4, PT, PT, R8, UR6, PT ;  /* 0x0000000608047c48 */ /* 0x000fe4000bfe0300 */
[----:B----4-:R-:W-:Y:S02]  /*0d70*/  PRMT R8, R9, 0x8880, RZ ;  /* 0x0000888009087816 */ /* 0x010fe400000000ff */
[----:B-----5:R-:W-:Y:S02]  /*0d80*/  PRMT R12, R10, 0x8880, RZ ;  /* 0x000088800a0c7816 */ /* 0x020fe400000000ff */
[----:B------:R-:W-:-:S02]  /*0d90*/  VIMNMX.S16x2 R0, PT, PT, R5, UR6, PT ;  /* 0x0000000605007c48 */ /* 0x000fc4000bfe0300 */
[----:B------:R-:W-:Y:S02]  /*0da0*/  VIMNMX.S16x2 R5, PT, PT, R7, UR6, PT ;  /* 0x0000000607057c48 */ /* 0x000fe4000bfe0300 */
[----:B------:R-:W-:Y:S02]  /*0db0*/  PRMT R8, R8, 0x7710, RZ ;  /* 0x0000771008087816 */ /* 0x000fe400000000ff */
[----:B------:R-:W-:Y:S02]  /*0dc0*/  PRMT R7, R9, 0x9991, RZ ;  /* 0x0000999109077816 */ /* 0x000fe400000000ff */
[----:B------:R-:W-:Y:S02]  /*0dd0*/  PRMT R14, R10, 0x9991, RZ ;  /* 0x000099910a0e7816 */ /* 0x000fe400000000ff */
[----:B------:R-:W-:Y:S02]  /*0de0*/  PRMT R12, R12, 0x7710, RZ ;  /* 0x000077100c0c7816 */ /* 0x000fe400000000ff */
[----:B------:R-:W-:-:S02]  /*0df0*/  VIMNMX.S16x2 R8, PT, PT, R8, UR8, !PT ;  /* 0x0000000808087c48 */ /* 0x000fc4000ffe0300 */
[----:B------:R-:W-:Y:S02]  /*0e00*/  PRMT R10, R7, 0x7710, RZ ;  /* 0x00007710070a7816 */ /* 0x000fe400000000ff */
[----:B------:R-:W-:Y:S02]  /*0e10*/  PRMT R14, R14, 0x7710, RZ ;  /* 0x000077100e0e7816 */ /* 0x000fe400000000ff */
[----:B------:R-:W-:Y:S02]  /*0e20*/  VIMNMX.S16x2 R12, PT, PT, R12, UR8, !PT ;  /* 0x000000080c0c7c48 */ /* 0x000fe4000ffe0300 */
[----:B------:R-:W-:Y:S02]  /*0e30*/  VIMNMX.S16x2 R8, PT, PT, R8, UR6, PT ;  /* 0x0000000608087c48 */ /* 0x000fe4000bfe0300 */
[----:B------:R-:W-:Y:S02]  /*0e40*/  VIMNMX.S16x2 R10, PT, PT, R10, UR8, !PT ;  /* 0x000000080a0a7c48 */ /* 0x000fe4000ffe0300 */
[----:B------:R-:W-:-:S02]  /*0e50*/  VIMNMX.S16x2 R14, PT, PT, R14, UR8, !PT ;  /* 0x000000080e0e7c48 */ /* 0x000fc4000ffe0300 */
[----:B------:R-:W-:Y:S02]  /*0e60*/  VIMNMX.S16x2 R12, PT, PT, R12, UR6, PT ;  /* 0x000000060c0c7c48 */ /* 0x000fe4000bfe0300 */
[----:B------:R-:W-:Y:S02]  /*0e70*/  PRMT R7, R0, 0x7610, R7 ;  /* 0x0000761000077816 */ /* 0x000fe40000000007 */
[----:B------:R-:W-:Y:S02]  /*0e80*/  PRMT R0, R8, 0x7610, R0 ;  /* 0x0000761008007816 */ /* 0x000fe40000000000 */
[----:B------:R-:W-:Y:S02]  /*0e90*/  VIMNMX.S16x2 R9, PT, PT, R10, UR6, PT ;  /* 0x000000060a097c48 */ /* 0x000fe4000bfe0300 */
[----:B------:R-:W-:Y:S02]  /*0ea0*/  VIMNMX.S16x2 R11, PT, PT, R14, UR6, PT ;  /* 0x000000060e0b7c48 */ /* 0x000fe4000bfe0300 */
[----:B------:R-:W-:-:S02]  /*0eb0*/  PRMT R8, R12, 0x7610, R8 ;  /* 0x000076100c087816 */ /* 0x000fc40000000008 */
        /* <DEDUP_REMOVED lines=9> */
.L_x_19745:
        /* <DEDUP_REMOVED lines=11> */
.L_x_36006:


//--------------------- .text._ZN2at6native29vectorized_elementwise_kernelILi4EZZZNS0_17clamp_kernel_cudaERNS_18TensorIteratorBaseERKN3c106ScalarES7_ENKUlvE_clEvENKUlvE0_clEvEUlaE_St5arrayIPcLm2EEEEviT0_T1_ --------------------------
	.section	.text._ZN2at6native29vectorized_elementwise_kernelILi4EZZZNS0_17clamp_kernel_cudaERNS_18TensorIteratorBaseERKN3c106ScalarES7_ENKUlvE_clEvENKUlvE0_clEvEUlaE_St5arrayIPcLm2EEEEviT0_T1_,"ax",@progbits
	.align	128
        .global         _ZN2at6native29vectorized_elementwise_kernelILi4EZZZNS0_17clamp_kernel_cudaERNS_18TensorIteratorBaseERKN3c106ScalarES7_ENKUlvE_clEvENKUlvE0_clEvEUlaE_St5arrayIPcLm2EEEEviT0_T1_
        .type           _ZN2at6native29vectorized_elementwise_kernelILi4EZZZNS0_17clamp_kernel_cudaERNS_18TensorIteratorBaseERKN3c106ScalarES7_ENKUlvE_clEvENKUlvE0_clEvEUlaE_St5arrayIPcLm2EEEEviT0_T1_,@function
        .size           _ZN2at6native29vectorized_elementwise_kernelILi4EZZZNS0_17clamp_kernel_cudaERNS_18TensorIteratorBaseERKN3c106ScalarES7_ENKUlvE_clEvENKUlvE0_clEvEUlaE_St5arrayIPcLm2EEEEviT0_T1_,(.L_x_36007 - _ZN2at6native29vectorized_elementwise_kernelILi4EZZZNS0_17clamp_kernel_cudaERNS_18TensorIteratorBaseERKN3c106ScalarES7_ENKUlvE_clEvENKUlvE0_clEvEUlaE_St5arrayIPcLm2EEEEviT0_T1_)
        .other          _ZN2at6native29vectorized_elementwise_kernelILi4EZZZNS0_17clamp_kernel_cudaERNS_18TensorIteratorBaseERKN3c106ScalarES7_ENKUlvE_clEvENKUlvE0_clEvEUlaE_St5arrayIPcLm2EEEEviT0_T1_,@"STO_CUDA_ENTRY STV_DEFAULT"
_ZN2at6native29vectorized_elementwise_kernelILi4EZZZNS0_17clamp_kernel_cudaERNS_18TensorIteratorBaseERKN3c106ScalarES7_ENKUlvE_clEvENKUlvE0_clEvEUlaE_St5arrayIPcLm2EEEEviT0_T1_:
.text._ZN2at6native29vectorized_elementwise_kernelILi4EZZZNS0_17clamp_kernel_cudaERNS_18TensorIteratorBaseERKN3c106ScalarES7_ENKUlvE_clEvENKUlvE0_clEvEUlaE_St5arrayIPcLm2EEEEviT0_T1_:
        /* <DEDUP_REMOVED lines=129> */
.L_x_19749:
        /* <DEDUP_REMOVED lines=8> */
.L_x_19750:
        /* <DEDUP_REMOVED lines=8> */
.L_x_19751:
        /* <DEDUP_REMOVED lines=8> */
.L_x_19752:
        /* <DEDUP_REMOVED lines=9> */
.L_x_19753:
[----:B------:R-:W-:Y:S05]  /*0a20*/  BSYNC.RELIABLE B1 ;  /* 0x0000000000017941 */ /* 0x000fea0003800100 */
.L_x_19748:
[----:B------:R-:W-:-:S13]  /*0a30*/  ISETP.GE.U32.AND P0, PT, R0, UR5, PT ;  /* 0x0000000500007c0c */ /* 0x000fda000bf06070 */
[----:B-1----:R-:W1:Y:S01]  /*0a40*/  @!P0 LDC.64 R4, c[0x0][0x398] ;  /* 0x0000e600ff048b82 */ /* 0x002e620000000a00 */
[C---:B0-2---:R-:W-:Y:S02]  /*0a50*/  @!P0 VIADD R3, R0.reuse, UR4 ;  /* 0x0000000400038c36 */ /* 0x045fe40008000000 */
[----:B------:R-:W-:-:S03]  /*0a60*/  @!P0 VIADD R0, R0, 0x80 ;  /* 0x0000008000008836 */ /* 0x000fc60000000000 */
[----:B-1----:R-:W-:-:S05]  /*0a70*/  @!P0 IADD3 R2, P1, PT, R3, R4, RZ ;  /* 0x0000000403028210 */ /* 0x002fca0007f3e0ff */
[----:B------:R-:W-:-:S05]  /*0a80*/  @!P0 IMAD.X R3, RZ, RZ, R5, P1 ;  /* 0x000000ffff038224 */ /* 0x000fca00008e0605 */
[----:B------:R3:W-:Y:S03]  /*0a90*/  @!P0 STG.E.U8 desc[UR12][R2.64], R7 ;  /* 0x0000000702008986 */ /* 0x0007e6000c10110c */
.L_x_19754:
[----:B------:R-:W-:Y:S05]  /*0aa0*/  BSYNC.RECONVERGENT B0 ;  /* 0x0000000000007941 */ /* 0x000fea0003800200 */
.L_x_19747:
        /* <DEDUP_REMOVED lines=9> */
.L_x_19746:
[----:B------:R-:W0:Y:S01]  /*0b40*/  LDCU.64 UR6, c[0x0][0x3a0] ;  /* 0x00007400ff0677ac */ /* 0x000e220008000a00 */
[----:B------:R-:W1:Y:S01]  /*0b50*/  S2R R0, SR_TID.X ;  /* 0x0000000000007919 */ /* 0x000e620000002100 */
[----:B------:R-:W2:Y:S01]  /*0b60*/  LDCU.64 UR10, c[0x0][0x398] ;  /* 0x00007300ff0a77ac */ /* 0x000ea20008000a00 */
[----:B0-----:R-:W-:-:S04]  /*0b70*/  UIADD3 UR6, UP0, UPT, UR4, UR6, URZ ;  /* 0x0000000604067290 */ /* 0x001fc8000ff1e0ff */
[----:B------:R-:W-:Y:S02]  /*0b80*/  UIADD3.X UR7, UPT, UPT, URZ, UR7, URZ, UP0, !UPT ;  /* 0x00000007ff077290 */ /* 0x000fe400087fe4ff */
[----:B------:R-:W-:-:S04]  /*0b90*/  IMAD.U32 R2, RZ, RZ, UR6 ;  /* 0x00000006ff027e24 */ /* 0x000fc8000f8e00ff */
[----:B------:R-:W-:Y:S02]  /*0ba0*/  IMAD.U32 R3, RZ, RZ, UR7 ;  /* 0x00000007ff037e24 */ /* 0x000fe4000f8e00ff */
[----:B-1----:R-:W-:-:S05]  /*0bb0*/  IMAD.WIDE.U32 R2, R0, 0x4, R2 ;  /* 0x0000000400027825 */ /* 0x002fca00078e0002 */
[----:B------:R-:W3:Y:S04]  /*0bc0*/  LDG.E R4, desc[UR12][R2.64] ;  /* 0x0000000c02047981 */ /* 0x000ee8000c1e1900 */
[----:B------:R0:W4:Y:S01]  /*0bd0*/  LDG.E R5, desc[UR12][R2.64+0x200] ;  /* 0x0002000c02057981 */ /* 0x000122000c1e1900 */
[----:B------:R-:W-:Y:S02]  /*0be0*/  UPRMT UR6, UR8, 0x8880, URZ ;  /* 0x0000888008067896 */ /* 0x000fe400080000ff */
[----:B------:R-:W-:Y:S02]  /*0bf0*/  UPRMT UR8, UR9, 0x8880, URZ ;  /* 0x0000888009087896 */ /* 0x000fe400080000ff */
[----:B------:R-:W-:Y:S02]  /*0c00*/  UPRMT UR6, UR6, 0x7710, URZ ;  /* 0x0000771006067896 */ /* 0x000fe400080000ff */
[----:B------:R-:W-:Y:S01]  /*0c10*/  UPRMT UR8, UR8, 0x7710, URZ ;  /* 0x0000771008087896 */ /* 0x000fe200080000ff */
[----:B---3--:R-:W-:-:S02]  /*0c20*/  SGXT R6, R4, 0x8 ;  /* 0x000000080406781a */ /* 0x008fc40000000200 */
[--C-:B------:R-:W-:Y:S02]  /*0c30*/  SHF.R.S32.HI R8, RZ, 0x10, R4.reuse ;  /* 0x00000010ff087819 */ /* 0x100fe40000011404 */
[--C-:B------:R-:W-:Y:S02]  /*0c40*/  SHF.R.S32.HI R7, RZ, 0x8, R4.reuse ;  /* 0x00000008ff077819 */ /* 0x100fe40000011404 */
[----:B0-----:R-:W-:Y:S02]  /*0c50*/  VIMNMX.S16x2 R3, PT, PT, R6, UR6, !PT ;  /* 0x0000000606037c48 */ /* 0x001fe4000ffe0300 */
[----:B------:R-:W-:Y:S02]  /*0c60*/  SHF.R.S32.HI R6, RZ, 0x18, R4 ;  /* 0x00000018ff067819 */ /* 0x000fe40000011404 */
[----:B------:R-:W-:Y:S02]  /*0c70*/  SGXT R2, R8, 0x8 ;  /* 0x000000080802781a */ /* 0x000fe40000000200 */
[----:B------:R-:W-:-:S02]  /*0c80*/  SGXT R4, R7, 0x8 ;  /* 0x000000080704781a */ /* 0x000fc40000000200 */
[----:B------:R-:W-:Y:S02]  /*0c90*/  SGXT R6, R6, 0x8 ;  /* 0x000000080606781a */ /* 0x000fe40000000200 */
[----:B------:R-:W-:Y:S02]  /*0ca0*/  VIMNMX.S16x2 R2, PT, PT, R2, UR6, !PT ;  /* 0x0000000602027c48 */ /* 0x000fe4000ffe0300 */
[----:B------:R-:W-:Y:S02]  /*0cb0*/  VIMNMX.S16x2 R4, PT, PT, R4, UR6, !PT ;  /* 0x0000000604047c48 */ /* 0x000fe4000ffe0300 */
[----:B------:R-:W-:Y:S02]  /*0cc0*/  VIMNMX.S16x2 R6, PT, PT, R6, UR6, !PT ;  /* 0x0000000606067c48 */ /* 0x000fe4000ffe0300 */
[----:B------:R-:W-:Y:S02]  /*0cd0*/  VIMNMX.S16x2 R9, PT, PT, R2, UR8, PT ;  /* 0x0000000802097c48 */ /* 0x000fe4000bfe0300 */
[----:B------:R-:W-:-:S02]  /*0ce0*/  VIMNMX.S16x2 R8, PT, PT, R4, UR8, PT ;  /* 0x0000000804087c48 */ /* 0x000fc4000bfe0300 */
[----:B----4-:R-:W-:Y:S02]  /*0cf0*/  SGXT R2, R5, 0x8 ;  /* 0x000000080502781a */ /* 0x010fe40000000200 */
[----:B------:R-:W-:Y:S02]  /*0d00*/  VIMNMX.S16x2 R10, PT, PT, R6, UR8, PT ;  /* 0x00000008060a7c48 */ /* 0x000fe4000bfe0300 */
[--C-:B------:R-:W-:Y:S02]  /*0d10*/  SHF.R.S32.HI R4, RZ, 0x8, R5.reuse ;  /* 0x00000008ff047819 */ /* 0x100fe40000011405 */
[--C-:B------:R-:W-:Y:S02]  /*0d20*/  SHF.R.S32.HI R6, RZ, 0x10, R5.reuse ;  /* 0x00000010ff067819 */ /* 0x100fe40000011405 */
[----:B------:R-:W-:Y:S02]  /*0d30*/  VIMNMX.S16x2 R7, PT, PT, R3, UR8, PT ;  /* 0x0000000803077c48 */ /* 0x000fe4000bfe0300 */
[----:B------:R-:W-:-:S02]  /*0d40*/  SHF.R.S32.HI R5, RZ, 0x18, R5 ;  /* 0x00000018ff057819 */ /* 0x000fc40000011405 */
[----:B------:R-:W-:Y:S02]  /*0d50*/  VIMNMX.S16x2 R3, PT, PT, R2, UR6, !PT ;  /* 0x0000000602037c48 */ /* 0x000fe4000ffe0300 */
[----:B------:R-:W-:Y:S02]  /*0d60*/  SGXT R2, R4, 0x8 ;  /* 0x000000080402781a */ /* 0x000fe40000000200 */
[----:B------:R-:W-:Y:S02]  /*0d70*/  SGXT R4, R6, 0x8 ;  /* 0x000000080604781a */ /* 0x000fe40000000200 */
[----:B------:R-:W-:Y:S02]  /*0d80*/  SGXT R6, R5, 0x8 ;  /* 0x000000080506781a */ /* 0x000fe40000000200 */
[----:B------:R-:W-:Y:S02]  /*0d90*/  VIMNMX.S16x2 R4, PT, PT, R4, UR6, !PT ;  /* 0x0000000604047c48 */ /* 0x000fe4000ffe0300 */
[----:B------:R-:W-:-:S02]  /*0da0*/  VIMNMX.S16x2 R2, PT, PT, R2, UR6, !PT ;  /* 0x0000000602027c48 */ /* 0x000fc4000ffe0300 */
[----:B------:R-:W-:Y:S01]  /*0db0*/  VIMNMX.S16x2 R6, PT, PT, R6, UR6, !PT ;  /* 0x0000000606067c48 */ /* 0x000fe2000ffe0300 */
[----:B--2---:R-:W-:Y:S01]  /*0dc0*/  UIADD3 UR6, UP0, UPT, UR4, UR10, URZ ;  /* 0x0000000a04067290 */ /* 0x004fe2000ff1e0ff */
[----:B------:R-:W-:Y:S02]  /*0dd0*/  VIMNMX.S16x2 R11, PT, PT, R4, UR8, PT ;  /* 0x00000008040b7c48 */ /* 0x000fe4000bfe0300 */
[----:B------:R-:W-:Y:S01]  /*0de0*/  VIMNMX.S16x2 R3, PT, PT, R3, UR8, PT ;  /* 0x0000000803037c48 */ /* 0x000fe2000bfe0300 */
[----:B------:R-:W-:Y:S01]  /*0df0*/  UIADD3.X UR7, UPT, UPT, URZ, UR11, URZ, UP0, !UPT ;  /* 0x0000000bff077290 */ /* 0x000fe200087fe4ff */
[----:B------:R-:W-:Y:S02]  /*0e00*/  VIMNMX.S16x2 R2, PT, PT, R2, UR8, PT ;  /* 0x0000000802027c48 */ /* 0x000fe4000bfe0300 */
[----:B------:R-:W-:Y:S02]  /*0e10*/  VIMNMX.S16x2 R12, PT, PT, R6, UR8, PT ;  /* 0x00000008060c7c48 */ /* 0x000fe4000bfe0300 */
[----:B------:R-:W-:-:S02]  /*0e20*/  PRMT R4, R7, 0x7610, R4 ;  /* 0x0000761007047816 */ /* 0x000fc40000000004 */
[----:B------:R-:W-:Y:S02]  /*0e30*/  PRMT R7, R10, 0x7610, R7 ;  /* 0x000076100a077816 */ /* 0x000fe40000000007 */
[----:B------:R-:W-:Y:S02]  /*0e40*/  PRMT R5, R8, 0x7610, R5 ;  /* 0x0000761008057816 */ /* 0x000fe40000000005 */
[----:B------:R-:W-:Y:S02]  /*0e50*/  PRMT R6, R9, 0x7610, R6 ;  /* 0x0000761009067816 */ /* 0x000fe40000000006 */
[----:B------:R-:W-:Y:S02]  /*0e60*/  PRMT R10, R11, 0x7610, R10 ;  /* 0x000076100b0a7816 */ /* 0x000fe4000000000a */
[----:B------:R-:W-:Y:S01]  /*0e70*/  PRMT R8, R3, 0x7610, R8 ;  /* 0x0000761003087816 */ /* 0x000fe20000000008 */
[----:B------:R-:W-:Y:S01]  /*0e80*/  IMAD.U32 R3, RZ, RZ, UR7 ;  /* 0x00000007ff037e24 */ /* 0x000fe2000f8e00ff */
[----:B------:R-:W-:Y:S01]  /*0e90*/  PRMT R9, R2, 0x7610, R9 ;  /* 0x0000761002097816 */ /* 0x000fe20000000009 */
[----:B------:R-:W-:Y:S01]  /*0ea0*/  IMAD.U32 R2, RZ, RZ, UR6 ;  /* 0x00000006ff027e24 */ /* 0x000fe2000f8e00ff */
[----:B------:R-:W-:-:S02]  /*0eb0*/  PRMT R11, R12, 0x7610, R11 ;  /* 0x000076100c0b7816 */ /* 0x000fc4000000000b */
[----:B------:R-:W-:Y:S01]  /*0ec0*/  LOP3.LUT R4, R4, 0xffff, RZ, 0xc0, !PT ;  /* 0x0000ffff04047812 */ /* 0x000fe200078ec0ff */
[----:B------:R-:W-:Y:S01]  /*0ed0*/  IMAD.WIDE.U32 R2, R0, 0x4, R2 ;  /* 0x0000000400027825 */ /* 0x000fe200078e0002 */
[----:B------:R-:W-:Y:S02]  /*0ee0*/  LOP3.LUT R8, R8, 0xffff, RZ, 0xc0, !PT ;  /* 0x0000ffff08087812 */ /* 0x000fe400078ec0ff */
[----:B------:R-:W-:Y:S02]  /*0ef0*/  LOP3.LUT R5, R5, 0xffff, RZ, 0xc0, !PT ;  /* 0x0000ffff05057812 */ /* 0x000fe400078ec0ff */
[----:B------:R-:W-:Y:S02]  /*0f00*/  LOP3.LUT R7, R7, 0xffff, RZ, 0xc0, !PT ;  /* 0x0000ffff07077812 */ /* 0x000fe400078ec0ff */
[----:B------:R-:W-:Y:S02]  /*0f10*/  LOP3.LUT R6, R6, 0xffff, RZ, 0xc0, !PT ;  /* 0x0000ffff06067812 */ /* 0x000fe400078ec0ff */
[----:B------:R-:W-:-:S02]  /*0f20*/  LOP3.LUT R9, R9, 0xffff, RZ, 0xc0, !PT ;  /* 0x0000ffff09097812 */ /* 0x000fc400078ec0ff */
[----:B------:R-:W-:Y:S02]  /*0f30*/  LOP3.LUT R10, R10, 0xffff, RZ, 0xc0, !PT ;  /* 0x0000ffff0a0a7812 */ /* 0x000fe400078ec0ff */
[----:B------:R-:W-:Y:S02]  /*0f40*/  LOP3.LUT R11, R11, 0xffff, RZ, 0xc0, !PT ;  /* 0x0000ffff0b0b7812 */ /* 0x000fe400078ec0ff */
[----:B------:R-:W-:Y:S02]  /*0f50*/  PRMT R5, R4, 0x3340, R5 ;  /* 0x0000334004057816 */ /* 0x000fe40000000005 */
[----:B------:R-:W-:Y:S02]  /*0f60*/  PRMT R6, R6, 0x3340, R7 ;  /* 0x0000334006067816 */ /* 0x000fe40000000007 */
[----:B------:R-:W-:Y:S02]  /*0f70*/  PRMT R9, R8, 0x3340, R9 ;  /* 0x0000334008097816 */ /* 0x000fe40000000009 */
[----:B------:R-:W-:-:S02]  /*0f80*/  PRMT R10, R10, 0x3340, R11 ;  /* 0x000033400a0a7816 */ /* 0x000fc4000000000b */
[----:B------:R-:W-:Y:S02]  /*0f90*/  PRMT R5, R5, 0x5410, R6 ;  /* 0x0000541005057816 */ /* 0x000fe40000000006 */
[----:B------:R-:W-:-:S03]  /*0fa0*/  PRMT R9, R9, 0x5410, R10 ;  /* 0x0000541009097816 */ /* 0x000fc6000000000a */
[----:B------:R-:W-:Y:S04]  /*0fb0*/  STG.E desc[UR12][R2.64], R5 ;  /* 0x0000000502007986 */ /* 0x000fe8000c10190c */
[----:B------:R-:W-:Y:S01]  /*0fc0*/  STG.E desc[UR12][R2.64+0x200], R9 ;  /* 0x0002000902007986 */ /* 0x000fe2000c10190c */
[----:B------:R-:W-:Y:S05]  /*0fd0*/  EXIT ;  /* 0x000000000000794d */ /* 0x000fea0003800000 */
.L_x_19755:
        /* <DEDUP_REMOVED lines=10> */
.L_x_36007:


//--------------------- .text._ZN2at6native29vectorized_elementwise_kernelILi8EZZZNS0_17clamp_kernel_cudaERNS_18TensorIteratorBaseERKN3c106ScalarES7_ENKUlvE_clEvENKUlvE0_clEvEUlaE_St5arrayIPcLm2EEEEviT0_T1_ --------------------------
	.section	.text._ZN2at6native29vectorized_elementwise_kernelILi8EZZZNS0_17clamp_kernel_cudaERNS_18TensorIteratorBaseERKN3c106ScalarES7_ENKUlvE_clEvENKUlvE0_clEvEUlaE_St5arrayIPcLm2EEEEviT0_T1_,"ax",@progbits
	.align	128
        .global         _ZN2at6native29vectorized_elementwise_kernelILi8EZZZNS0_17clamp_kernel_cudaERNS_18TensorIteratorBaseERKN3c106ScalarES7_ENKUlvE_clEvENKUlvE0_clEvEUlaE_St5arrayIPcLm2EEEEviT0_T1_
        .type           _ZN2at6native29vectorized_elementwise_kernelILi8EZZZNS0_17clamp_kernel_cudaERNS_18TensorIteratorBaseERKN3c106ScalarES7_ENKUlvE_clEvENKUlvE0_clEvEUlaE_St5arrayIPcLm2EEEEviT0_T1_,@function
        .size           _ZN2at6native29vectorized_elementwise_kernelILi8EZZZNS0_17clamp_kernel_cudaERNS_18TensorIteratorBaseERKN3c106ScalarES7_ENKUlvE_clEvENKUlvE0_clEvEUlaE_St5arrayIPcLm2EEEEviT0_T1_,(.L_x_36008 - _ZN2at6native29vectorized_elementwise_kernelILi8EZZZNS0_17clamp_kernel_cudaERNS_18TensorIteratorBaseERKN3c106ScalarES7_ENKUlvE_clEvENKUlvE0_clEvEUlaE_St5arrayIPcLm2EEEEviT0_T1_)
        .other          _ZN2at6native29vectorized_elementwise_kernelILi8EZZZNS0_17clamp_kernel_cudaERNS_18TensorIteratorBaseERKN3c106ScalarES7_ENKUlvE_clEvENKUlvE0_clEvEUlaE_St5arrayIPcLm2EEEEviT0_T1_,@"STO_CUDA_ENTRY STV_DEFAULT"
_ZN2at6native29vectorized_elementwise_kernelILi8EZZZNS0_17clamp_kernel_cudaERNS_18TensorIteratorBaseERKN3c106ScalarES7_ENKUlvE_clEvENKUlvE0_clEvEUlaE_St5arrayIPcLm2EEEEviT0_T1_:
.text._ZN2at6native29vectorized_elementwise_kernelILi8EZZZNS0_17clamp_kernel_cudaERNS_18TensorIteratorBaseERKN3c106ScalarES7_ENKUlvE_clEvENKUlvE0_clEvEUlaE_St5arrayIPcLm2EEEEviT0_T1_:
[----:B------:R-:W-:Y:S01]  /*0000*/  LDC R1, c[0x0][0x37c] ;  /* 0x0000df00ff017b82 */ /* 0x000fe20000000800 */
[----:B------:R-:W-:Y:S05]  /*0010*/  EXIT ;  /* 0x000000000000794d */ /* 0x000fea0003800000 */
.L_x_19756:
        /* <DEDUP_REMOVED lines=14> */
.L_x_36008:


//--------------------- .text._ZN2at6native18elementwise_kernelILi128ELi4EZNS0_15gpu_kernel_implIZZZNS0_17clamp_kernel_cudaERNS_18TensorIteratorBaseERKN3c106ScalarES8_ENKUlvE_clEvENKUlvE_clEvEUlhE_EEvS4_RKT_EUliE_EEviT1_ --------------------------
	.section	.text._ZN2at6native18elementwise_kernelILi128ELi4EZNS0_15gpu_kernel_implIZZZNS0_17clamp_kernel_cudaERNS_18TensorIteratorBaseERKN3c106ScalarES8_ENKUlvE_clEvENKUlvE_clEvEUlhE_EEvS4_RKT_EUliE_EEviT1_,"ax",@progbits
	.align	128
        .global         _ZN2at6native18elementwise_kernelILi128ELi4EZNS0_15gpu_kernel_implIZZZNS0_17clamp_kernel_cudaERNS_18TensorIteratorBaseERKN3c106ScalarES8_ENKUlvE_clEvENKUlvE_clEvEUlhE_EEvS4_RKT_EUliE_EEviT1_
        .type           _ZN2at6native18elementwise_kernelILi128ELi4EZNS0_15gpu_kernel_implIZZZNS0_17clamp_kernel_cudaERNS_18TensorIteratorBaseERKN3c106ScalarES8_ENKUlvE_clEvENKUlvE_clEvEUlhE_EEvS4_RKT_EUliE_EEviT1_,@function
        .size           _ZN2at6native18elementwise_kernelILi128ELi4EZNS0_15gpu_kernel_implIZZZNS0_17clamp_kernel_cudaERNS_18TensorIteratorBaseERKN3c106ScalarES8_ENKUlvE_clEvENKUlvE_clEvEUlhE_EEvS4_RKT_EUliE_EEviT1_,(.L_x_36009 - _ZN2at6native18elementwise_kernelILi128ELi4EZNS0_15gpu_kernel_implIZZZNS0_17clamp_kernel_cudaERNS_18TensorIteratorBaseERKN3c106ScalarES8_ENKUlvE_clEvENKUlvE_clEvEUlhE_EEvS4_RKT_EUliE_EEviT1_)
        .other          _ZN2at6native18elementwise_kernelILi128ELi4EZNS0_15gpu_kernel_implIZZZNS0_17clamp_kernel_cudaERNS_18TensorIteratorBaseERKN3c106ScalarES8_ENKUlvE_clEvENKUlvE_clEvEUlhE_EEvS4_RKT_EUliE_EEviT1_,@"STO_CUDA_ENTRY STV_DEFAULT"
_ZN2at6native18elementwise_kernelILi128ELi4EZNS0_15gpu_kernel_implIZZZNS0_17clamp_kernel_cudaERNS_18TensorIteratorBaseERKN3c106ScalarES8_ENKUlvE_clEvENKUlvE_clEvEUlhE_EEvS4_RKT_EUliE_EEviT1_:
.text._ZN2at6native18elementwise_kernelILi128ELi4EZNS0_15gpu_kernel_implIZZZNS0_17clamp_kernel_cudaERNS_18TensorIteratorBaseERKN3c106ScalarES8_ENKUlvE_clEvENKUlvE_clEvEUlhE_EEvS4_RKT_EUliE_EEviT1_:
        /* <DEDUP_REMOVED lines=321> */
.L_x_19759:
        /* <DEDUP_REMOVED lines=16> */
.L_x_19763:
[----:B------:R0:W5:Y:S01]  /*1510*/  LDG.E.U8 R0, desc[UR40][R4.64] ;  /* 0x0000002804007981 */ /* 0x000162000c1e1100 */
[----:B------:R-:W-:Y:S05]  /*1520*/  BRA `(.L_x_19765) ;  /* 0x0000000c005c7947 */ /* 0x000fea0003800000 */
.L_x_19762:
        /* <DEDUP_REMOVED lines=8> */
.L_x_19767:
[----:B------:R3:W5:Y:S01]  /*15b0*/  LDG.E.U8 R0, desc[UR40][R4.64] ;  /* 0x0000002804007981 */ /* 0x000762000c1e1100 */
[----:B------:R-:W-:Y:S05]  /*15c0*/  BRA `(.L_x_19765) ;  /* 0x0000000c00347947 */ /* 0x000fea0003800000 */
.L_x_19766:
[----:B------:R0:W5:Y:S01]  /*15d0*/  LDG.E.U16 R0, desc[UR40][R4.64] ;  /* 0x0000002804007981 */ /* 0x000162000c1e1500 */
[----:B------:R-:W-:Y:S05]  /*15e0*/  BRA `(.L_x_19765) ;  /* 0x0000000c002c7947 */ /* 0x000fea0003800000 */
.L_x_19761:
        /* <DEDUP_REMOVED lines=10> */
.L_x_19769:
[----:B------:R-:W2:Y:S02]  /*1690*/  LDG.E.U16 R2, desc[UR40][R4.64] ;  /* 0x0000002804027981 */ /* 0x000ea4000c1e1500 */
[----:B--2---:R-:W-:-:S06]  /*16a0*/  HADD2.F32 R2, -RZ, R2.H0_H0 ;  /* 0x20000002ff027230 */ /* 0x004fcc0000004100 */
[----:B------:R-:W0:Y:S02]  /*16b0*/  F2I.S64.TRUNC R2, R2 ;  /* 0x0000000200027311 */ /* 0x000e24000020d900 */
[----:B0-----:R-:W-:Y:S01]  /*16c0*/  PRMT R0, R2, 0x7610, R0 ;  /* 0x0000761002007816 */ /* 0x001fe20000000000 */
[----:B------:R-:W-:Y:S06]  /*16d0*/  BRA `(.L_x_19765) ;  /* 0x0000000800f07947 */ /* 0x000fec0003800000 */
.L_x_19768:
        /* <DEDUP_REMOVED lines=10> */
.L_x_19771:
[----:B------:R-:W2:Y:S02]  /*1780*/  LDG.E.U16 R4, desc[UR40][R4.64] ;  /* 0x0000002804047981 */ /* 0x000ea4000c1e1500 */
[----:B--2---:R-:W-:-:S06]  /*1790*/  HADD2.F32 R2, -RZ, R4.H0_H0 ;  /* 0x20000004ff027230 */ /* 0x004fcc0000004100 */
[----:B------:R-:W0:Y:S02]  /*17a0*/  F2I.S64.TRUNC R2, R2 ;  /* 0x0000000200027311 */ /* 0x000e24000020d900 */
[----:B0-----:R-:W-:Y:S01]  /*17b0*/  PRMT R0, R2, 0x7610, R0 ;  /* 0x0000761002007816 */ /* 0x001fe20000000000 */
[----:B------:R-:W-:Y:S06]  /*17c0*/  BRA `(.L_x_19765) ;  /* 0x0000000800b47947 */ /* 0x000fec0003800000 */
.L_x_19770:
[----:B------:R-:W2:Y:S02]  /*17d0*/  LDG.E.64 R2, desc[UR40][R4.64] ;  /* 0x0000002804027981 */ /* 0x000ea4000c1e1b00 */
[----:B--2---:R-:W0:Y:S02]  /*17e0*/  F2I.S64.F64.TRUNC R2, R2 ;  /* 0x0000000200027311 */ /* 0x004e24000030d900 */
[----:B0-----:R-:W-:Y:S01]  /*17f0*/  PRMT R0, R2, 0x7610, R0 ;  /* 0x0000761002007816 */ /* 0x001fe20000000000 */
[----:B------:R-:W-:Y:S06]  /*1800*/  BRA `(.L_x_19765) ;  /* 0x0000000800a47947 */ /* 0x000fec0003800000 */
.L_x_19760:
        /* <DEDUP_REMOVED lines=12> */
.L_x_19774:
[----:B------:R-:W2:Y:S02]  /*18d0*/  LDG.E.64 R4, desc[UR40][R4.64] ;  /* 0x0000002804047981 */ /* 0x000ea4000c1e1b00 */
[----:B--2---:R-:W0:Y:S02]  /*18e0*/  F2I.S64.F64.TRUNC R2, R4 ;  /* 0x0000000400027311 */ /* 0x004e24000030d900 */
[----:B0-----:R-:W-:Y:S01]  /*18f0*/  PRMT R0, R2, 0x7610, R0 ;  /* 0x0000761002007816 */ /* 0x001fe20000000000 */
[----:B------:R-:W-:Y:S06]  /*1900*/  BRA `(.L_x_19765) ;  /* 0x0000000800647947 */ /* 0x000fec0003800000 */
.L_x_19773:
        /* <DEDUP_REMOVED lines=27> */
.L_x_19776:
[----:B------:R-:W2:Y:S02]  /*1ac0*/  LDG.E.U8 R3, desc[UR40][R4.64] ;  /* 0x0000002804037981 */ /* 0x000ea4000c1e1100 */
[C---:B--2---:R-:W-:Y:S01]  /*1ad0*/  SHF.L.U32 R2, R3.reuse, 0x19, RZ ;  /* 0x0000001903027819 */ /* 0x044fe200000006ff */
        /* <DEDUP_REMOVED lines=12> */
.L_x_19775:
[----:B------:R-:W2:Y:S02]  /*1ba0*/  LDG.E.U16 R2, desc[UR40][R4.64] ;  /* 0x0000002804027981 */ /* 0x000ea4000c1e1500 */
[----:B--2---:R-:W-:-:S06]  /*1bb0*/  IMAD.U32 R2, R2, 0x10000, RZ ;  /* 0x0001000002027824 */ /* 0x004fcc00078e00ff */
[----:B------:R-:W0:Y:S02]  /*1bc0*/  F2I.S64.TRUNC R2, R2 ;  /* 0x0000000200027311 */ /* 0x000e24000020d900 */
[----:B0-----:R-:W-:Y:S01]  /*1bd0*/  PRMT R0, R2, 0x7610, R0 ;  /* 0x0000761002007816 */ /* 0x001fe20000000000 */
[----:B------:R-:W-:Y:S06]  /*1be0*/  BRA `(.L_x_19765) ;  /* 0x0000000400ac7947 */ /* 0x000fec0003800000 */
.L_x_19772:
        /* <DEDUP_REMOVED lines=10> */
.L_x_19779:
        /* <DEDUP_REMOVED lines=21> */
.L_x_19783:
[----:B------:R-:W-:Y:S05]  /*1de0*/  BSYNC.RECONVERGENT B1 ;  /* 0x0000000000017941 */ /* 0x000fea0003800200 */
.L_x_19782:
[----:B------:R-:W-:Y:S01]  /*1df0*/  IMAD.SHL.U32 R0, R0, 0x100000, RZ ;  /* 0x0010000000007824 */ /* 0x000fe200078e00ff */
[----:B------:R-:W-:-:S04]  /*1e00*/  LEA R2, R2, 0x3b800000, 0x17 ;  /* 0x3b80000002027811 */ /* 0x000fc800078eb8ff */
[----:B------:R-:W-:-:S07]  /*1e10*/  LOP3.LUT R2, R2, R0, R7, 0xfe, !PT ;  /* 0x0000000002027212 */ /* 0x000fce00078efe07 */
.L_x_19781:
[----:B------:R-:W-:Y:S05]  /*1e20*/  BSYNC.RECONVERGENT B0 ;  /* 0x0000000000007941 */ /* 0x000fea0003800200 */
.L_x_19780:
[----:B------:R-:W0:Y:S02]  /*1e30*/  F2I.S64.TRUNC R2, R2 ;  /* 0x0000000200027311 */ /* 0x000e24000020d900 */
[----:B0-----:R-:W-:Y:S01]  /*1e40*/  PRMT R0, R2, 0x7610, R0 ;  /* 0x0000761002007816 */ /* 0x001fe20000000000 */
[----:B------:R-:W-:Y:S06]  /*1e50*/  BRA `(.L_x_19765) ;  /* 0x0000000400107947 */ /* 0x000fec0003800000 */
.L_x_19778:
        /* <DEDUP_REMOVED lines=21> */
.L_x_19787:
[----:B------:R-:W-:Y:S05]  /*1fb0*/  BSYNC.RECONVERGENT B1 ;  /* 0x0000000000017941 */ /* 0x000fea0003800200 */
.L_x_19786:
[----:B------:R-:W-:Y:S02]  /*1fc0*/  SHF.L.U32 R0, R0, 0x15, RZ ;  /* 0x0000001500007819 */ /* 0x000fe400000006ff */
[----:B------:R-:W-:-:S04]  /*1fd0*/  LEA R2, R2, 0x37800000, 0x17 ;  /* 0x3780000002027811 */ /* 0x000fc800078eb8ff */
[----:B------:R-:W-:-:S07]  /*1fe0*/  LOP3.LUT R2, R2, R0, R7, 0xfe, !PT ;  /* 0x0000000002027212 */ /* 0x000fce00078efe07 */
.L_x_19785:
[----:B------:R-:W-:Y:S05]  /*1ff0*/  BSYNC.RECONVERGENT B0 ;  /* 0x0000000000007941 */ /* 0x000fea0003800200 */
.L_x_19784:
[----:B------:R-:W0:Y:S02]  /*2000*/  F2I.S64.TRUNC R2, R2 ;  /* 0x0000000200027311 */ /* 0x000e24000020d900 */
[----:B0-----:R-:W-:Y:S01]  /*2010*/  PRMT R0, R2, 0x7610, R0 ;  /* 0x0000761002007816 */ /* 0x001fe20000000000 */
[----:B------:R-:W-:Y:S06]  /*2020*/  BRA `(.L_x_19765) ;  /* 0x00000000009c7947 */ /* 0x000fec0003800000 */
.L_x_19777:
[----:B------:R-:W-:-:S09]  /*2030*/  UISETP.NE.AND UP0, UPT, UR4, 0x1c, UPT ;  /* 0x0000001c0400788c */ /* 0x000fd2000bf05270 */
[----:B------:R-:W-:Y:S05]  /*2040*/  BRA.U !UP0, `(.L_x_19788) ;  /* 0x0000000108907547 */ /* 0x000fea000b800000 */
[----:B------:R-:W-:-:S09]  /*2050*/  UISETP.NE.AND UP0, UPT, UR4, 0x1d, UPT ;  /* 0x0000001d0400788c */ /* 0x000fd2000bf05270 */
[----:B------:R-:W-:Y:S05]  /*2060*/  BRA.U !UP0, `(.L_x_19789) ;  /* 0x0000000108807547 */ /* 0x000fea000b800000 */
[----:B------:R-:W-:-:S09]  /*2070*/  UISETP.NE.AND UP0, UPT, UR4, 0x2c, UPT ;  /* 0x0000002c0400788c */ /* 0x000fd2000bf05270 */
[----:B------:R-:W-:Y:S05]  /*2080*/  BRA.U !UP0, `(.L_x_19790) ;  /* 0x0000000108487547 */ /* 0x000fea000b800000 */
.L_x_19764:
        /* <DEDUP_REMOVED lines=16> */
.L_x_19791:
[----:B------:R-:W-:Y:S01]  /*2190*/  PRMT R0, RZ, 0x7610, R0 ;  /* 0x00007610ff007816 */ /* 0x000fe20000000000 */
[----:B------:R-:W-:Y:S06]  /*21a0*/  BRA `(.L_x_19765) ;  /* 0x00000000003c7947 */ /* 0x000fec0003800000 */
.L_x_19790:
        /* <DEDUP_REMOVED lines=8> */
.L_x_19793:
[----:B------:R-:W-:Y:S05]  /*2230*/  BSYNC.RECONVERGENT B0 ;  /* 0x0000000000007941 */ /* 0x000fea0003800200 */
.L_x_19792:
[----:B------:R-:W0:Y:S02]  /*2240*/  F2I.S64.TRUNC R2, R2 ;  /* 0x0000000200027311 */ /* 0x000e24000020d900 */
[----:B0-----:R-:W-:Y:S01]  /*2250*/  PRMT R0, R2, 0x7610, R0 ;  /* 0x0000761002007816 */ /* 0x001fe20000000000 */
[----:B------:R-:W-:Y:S06]  /*2260*/  BRA `(.L_x_19765) ;  /* 0x00000000000c7947 */ /* 0x000fec0003800000 */
.L_x_19789:
[----:B------:R2:W5:Y:S01]  /*2270*/  LDG.E.U8 R0, desc[UR40][R4.64] ;  /* 0x0000002804007981 */ /* 0x000562000c1e1100 */
[----:B------:R-:W-:Y:S05]  /*2280*/  BRA `(.L_x_19765) ;  /* 0x0000000000047947 */ /* 0x000fea0003800000 */
.L_x_19788:
[----:B------:R1:W5:Y:S02]  /*2290*/  LDG.E.U8 R0, desc[UR40][R4.64] ;  /* 0x0000002804007981 */ /* 0x000364000c1e1100 */
.L_x_19765:
[----:B------:R-:W0:Y:S01]  /*22a0*/  LDCU.64 UR6, c[0x0][0x580] ;  /* 0x0000b000ff0677ac */ /* 0x000e220008000a00 */
[----:B-----5:R-:W-:Y:S01]  /*22b0*/  LOP3.LUT R0, R0, 0xff, RZ, 0xc0, !PT ;  /* 0x000000ff00007812 */ /* 0x020fe200078ec0ff */
[----:B------:R-:W-:Y:S01]  /*22c0*/  BSSY.RECONVERGENT B6, `(.L_x_19794) ;  /* 0x00000dc000067945 */ /* 0x000fe20003800200 */
[----:B------:R-:W-:Y:S02]  /*22d0*/  UPRMT UR4, UR42, 0x9910, URZ ;  /* 0x000099102a047896 */ /* 0x000fe400080000ff */
[----:B------:R-:W-:Y:S02]  /*22e0*/  VIMNMX.U16x2 R0, PT, PT, R0, UR38, !PT ;  /* 0x0000002600007c48 */ /* 0x000fe4000ffe0200 */
[----:B------:R-:W-:Y:S02]  /*22f0*/  UISETP.GT.AND UP0, UPT, UR4, 0x9, UPT ;  /* 0x000000090400788c */ /* 0x000fe4000bf04270 */
[----:B------:R-:W-:-:S04]  /*2300*/  VIMNMX.U16x2 R0, PT, PT, R0, UR36, PT ;  /* 0x0000002400007c48 */ /* 0x000fc8000bfe0200 */
        /* <DEDUP_REMOVED lines=14> */
.L_x_19798:
[----:B------:R0:W-:Y:S01]  /*23f0*/  STG.E.U8 desc[UR40][R2.64], R9 ;  /* 0x0000000902007986 */ /* 0x0001e2000c101128 */
[----:B------:R-:W-:Y:S05]  /*2400*/  BRA `(.L_x_19800) ;  /* 0x0000000c001c7947 */ /* 0x000fea0003800000 */
.L_x_19797:
        /* <DEDUP_REMOVED lines=10> */
.L_x_19802:
[----:B------:R-:W-:-:S05]  /*24b0*/  LOP3.LUT R9, R9, 0xffff, RZ, 0xc0, !PT ;  /* 0x0000ffff09097812 */ /* 0x000fca00078ec0ff */
[----:B------:R0:W-:Y:S01]  /*24c0*/  STG.E desc[UR40][R2.64], R9 ;  /* 0x0000000902007986 */ /* 0x0001e2000c101928 */
[----:B------:R-:W-:Y:S05]  /*24d0*/  BRA `(.L_x_19800) ;  /* 0x0000000800e87947 */ /* 0x000fea0003800000 */
.L_x_19801:
[----:B------:R0:W-:Y:S01]  /*24e0*/  STG.E.U16 desc[UR40][R2.64], R9 ;  /* 0x0000000902007986 */ /* 0x0001e2000c101528 */
[----:B------:R-:W-:Y:S05]  /*24f0*/  BRA `(.L_x_19800) ;  /* 0x0000000800e07947 */ /* 0x000fea0003800000 */
.L_x_19796:
        /* <DEDUP_REMOVED lines=9> */
.L_x_19804:
[----:B------:R-:W0:Y:S02]  /*2590*/  I2F.U16 R0, R9 ;  /* 0x0000000900007306 */ /* 0x000e240000101000 */
[----:B0-----:R-:W-:-:S05]  /*25a0*/  F2FP.F16.F32.PACK_AB R0, RZ, R0 ;  /* 0x00000000ff00723e */ /* 0x001fca00000000ff */
[----:B------:R0:W-:Y:S01]  /*25b0*/  STG.E.U16 desc[UR40][R2.64], R0 ;  /* 0x0000000002007986 */ /* 0x0001e2000c101528 */
[----:B------:R-:W-:Y:S05]  /*25c0*/  BRA `(.L_x_19800) ;  /* 0x0000000800ac7947 */ /* 0x000fea0003800000 */
.L_x_19803:
        /* <DEDUP_REMOVED lines=10> */
.L_x_19806:
[----:B------:R-:W1:Y:S02]  /*2670*/  I2F.U16 R9, R9 ;  /* 0x0000000900097306 */ /* 0x000e640000101000 */
[----:B-1234-:R-:W-:-:S04]  /*2680*/  F2FP.F16.F32.PACK_AB R5, RZ, R9 ;  /* 0x00000009ff05723e */ /* 0x01efc800000000ff */
[----:B------:R-:W-:-:S05]  /*2690*/  PRMT R5, R5, 0x5410, RZ ;  /* 0x0000541005057816 */ /* 0x000fca00000000ff */
[----:B------:R0:W-:Y:S01]  /*26a0*/  STG.E desc[UR40][R2.64], R5 ;  /* 0x0000000502007986 */ /* 0x0001e2000c101928 */
[----:B------:R-:W-:Y:S05]  /*26b0*/  BRA `(.L_x_19800) ;  /* 0x0000000800707947 */ /* 0x000fea0003800000 */
.L_x_19805:
[----:B-1234-:R-:W0:Y:S02]  /*26c0*/  I2F.F64.U16 R4, R9 ;  /* 0x0000000900047312 */ /* 0x01ee240000101800 */
[----:B0-----:R0:W-:Y:S01]  /*26d0*/  STG.E.64 desc[UR40][R2.64], R4 ;  /* 0x0000000402007986 */ /* 0x0011e2000c101b28 */
[----:B------:R-:W-:Y:S05]  /*26e0*/  BRA `(.L_x_19800) ;  /* 0x0000000800647947 */ /* 0x000fea0003800000 */
.L_x_19795:
        /* <DEDUP_REMOVED lines=13> */
.L_x_19809:
[----:B------:R-:W-:Y:S01]  /*27c0*/  CS2R R6, SRZ ;  /* 0x0000000000067805 */ /* 0x000fe2000001ff00 */
[----:B-1234-:R-:W0:Y:S04]  /*27d0*/  I2F.F64.U16 R4, R9 ;  /* 0x0000000900047312 */ /* 0x01ee280000101800 */
[----:B0-----:R0:W-:Y:S01]  /*27e0*/  STG.E.128 desc[UR40][R2.64], R4 ;  /* 0x0000000402007986 */ /* 0x0011e2000c101d28 */
[----:B------:R-:W-:Y:S05]  /*27f0*/  BRA `(.L_x_19800) ;  /* 0x0000000800207947 */ /* 0x000fea0003800000 */
.L_x_19808:
        /* <DEDUP_REMOVED lines=17> */
.L_x_19813:
[----:B------:R-:W-:Y:S05]  /*2910*/  BSYNC.RECONVERGENT B0 ;  /* 0x0000000000007941 */ /* 0x000fea0003800200 */
.L_x_19812:
[----:B------:R0:W-:Y:S01]  /*2920*/  STG.E.U8 desc[UR40][R2.64], R5 ;  /* 0x0000000502007986 */ /* 0x0001e2000c101128 */
[----:B------:R-:W-:Y:S05]  /*2930*/  BRA `(.L_x_19800) ;  /* 0x0000000400d07947 */ /* 0x000fea0003800000 */
.L_x_19811:
[----:B------:R-:W0:Y:S02]  /*2940*/  I2F.U16 R9, R9 ;  /* 0x0000000900097306 */ /* 0x000e240000101000 */
[----:B0-----:R-:W-:-:S13]  /*2950*/  ISETP.GE.U32.AND P1, PT, R9, 0x47800000, PT ;  /* 0x478000000900780c */ /* 0x001fda0003f26070 */
[----:B-1234-:R-:W-:Y:S01]  /*2960*/  @P1 IMAD.MOV.U32 R5, RZ, RZ, 0x7f ;  /* 0x0000007fff051424 */ /* 0x01efe200078e00ff */
        /* <DEDUP_REMOVED lines=13> */
.L_x_19810:
[----:B------:R-:W0:Y:S02]  /*2a40*/  I2F.U16 R0, R9 ;  /* 0x0000000900007306 */ /* 0x000e240000101000 */
[----:B0-----:R-:W-:-:S05]  /*2a50*/  F2FP.BF16.F32.PACK_AB R0, RZ, R0 ;  /* 0x00000000ff00723e */ /* 0x001fca00000010ff */
[----:B------:R0:W-:Y:S01]  /*2a60*/  STG.E.U16 desc[UR40][R2.64], R0 ;  /* 0x0000000002007986 */ /* 0x0001e2000c101528 */
[----:B------:R-:W-:Y:S05]  /*2a70*/  BRA `(.L_x_19800) ;  /* 0x0000000400807947 */ /* 0x000fea0003800000 */
.L_x_19807:
        /* <DEDUP_REMOVED lines=10> */
.L_x_19816:
[----:B------:R-:W0:Y:S01]  /*2b20*/  I2F.U16 R9, R9 ;  /* 0x0000000900097306 */ /* 0x000e220000101000 */
[----:B------:R-:W-:Y:S01]  /*2b30*/  BSSY.RECONVERGENT B0, `(.L_x_19817) ;  /* 0x0000011000007945 */ /* 0x000fe20003800200 */
[----:B------:R-:W-:Y:S01]  /*2b40*/  HFMA2 R0, -RZ, RZ, 0, 7.62939453125e-06 ;  /* 0x00000080ff007431 */ /* 0x000fe200000001ff */
        /* <DEDUP_REMOVED lines=9> */
.L_x_19819:
[----:B------:R-:W-:-:S04]  /*2be0*/  SHF.R.U32.HI R0, RZ, 0x14, R9 ;  /* 0x00000014ff007819 */ /* 0x000fc80000011609 */
[----:B------:R-:W-:-:S04]  /*2bf0*/  LOP3.LUT R0, R0, 0x1, RZ, 0xc0, !PT ;  /* 0x0000000100007812 */ /* 0x000fc800078ec0ff */
[----:B------:R-:W-:-:S04]  /*2c00*/  IADD3 R0, PT, PT, R9, 0x487ffff, R0 ;  /* 0x0487ffff09007810 */ /* 0x000fc80007ffe000 */
[----:B------:R-:W-:-:S04]  /*2c10*/  SHF.R.U32.HI R0, RZ, 0x14, R0 ;  /* 0x00000014ff007819 */ /* 0x000fc80000011600 */
[----:B-1234-:R-:W-:-:S07]  /*2c20*/  LOP3.LUT R4, R0, 0xff, RZ, 0xc0, !PT ;  /* 0x000000ff00047812 */ /* 0x01efce00078ec0ff */
.L_x_19820:
[----:B------:R-:W-:-:S07]  /*2c30*/  PRMT R0, R4, 0x7610, R0 ;  /* 0x0000761004007816 */ /* 0x000fce0000000000 */
.L_x_19818:
[----:B------:R-:W-:Y:S05]  /*2c40*/  BSYNC.RECONVERGENT B0 ;  /* 0x0000000000007941 */ /* 0x000fea0003800200 */
.L_x_19817:
[----:B------:R0:W-:Y:S01]  /*2c50*/  STG.E.U8 desc[UR40][R2.64], R0 ;  /* 0x0000000002007986 */ /* 0x0001e2000c101128 */
[----:B------:R-:W-:Y:S05]  /*2c60*/  BRA `(.L_x_19800) ;  /* 0x0000000400047947 */ /* 0x000fea0003800000 */
.L_x_19815:
        /* <DEDUP_REMOVED lines=12> */
.L_x_19823:
[----:B------:R-:W-:-:S04]  /*2d30*/  SHF.R.U32.HI R0, RZ, 0x15, R9 ;  /* 0x00000015ff007819 */ /* 0x000fc80000011609 */
[----:B------:R-:W-:-:S04]  /*2d40*/  LOP3.LUT R0, R0, 0x1, RZ, 0xc0, !PT ;  /* 0x0000000100007812 */ /* 0x000fc800078ec0ff */
[----:B------:R-:W-:-:S04]  /*2d50*/  IADD3 R0, PT, PT, R9, 0x88fffff, R0 ;  /* 0x088fffff09007810 */ /* 0x000fc80007ffe000 */
[----:B------:R-:W-:-:S04]  /*2d60*/  SHF.R.U32.HI R0, RZ, 0x15, R0 ;  /* 0x00000015ff007819 */ /* 0x000fc80000011600 */
[----:B-1234-:R-:W-:-:S07]  /*2d70*/  LOP3.LUT R4, R0, 0xff, RZ, 0xc0, !PT ;  /* 0x000000ff00047812 */ /* 0x01efce00078ec0ff */
.L_x_19824:
[----:B------:R-:W-:-:S07]  /*2d80*/  PRMT R0, R4, 0x7610, R0 ;  /* 0x0000761004007816 */ /* 0x000fce0000000000 */
.L_x_19822:
[----:B------:R-:W-:Y:S05]  /*2d90*/  BSYNC.RECONVERGENT B0 ;  /* 0x0000000000007941 */ /* 0x000fea0003800200 */
.L_x_19821:
[----:B------:R0:W-:Y:S01]  /*2da0*/  STG.E.U8 desc[UR40][R2.64], R0 ;  /* 0x0000000002007986 */ /* 0x0001e2000c101128 */
[----:B------:R-:W-:Y:S05]  /*2db0*/  BRA `(.L_x_19800) ;  /* 0x0000000000b07947 */ /* 0x000fea0003800000 */
.L_x_19814:
[----:B------:R-:W-:-:S09]  /*2dc0*/  UISETP.NE.AND UP0, UPT, UR4, 0x1c, UPT ;  /* 0x0000001c0400788c */ /* 0x000fd2000bf05270 */
[----:B------:R-:W-:Y:S05]  /*2dd0*/  BRA.U !UP0, `(.L_x_19825) ;  /* 0x0000000108a07547 */ /* 0x000fea000b800000 */
[----:B------:R-:W-:-:S09]  /*2de0*/  UISETP.NE.AND UP0, UPT, UR4, 0x1d, UPT ;  /* 0x0000001d0400788c */ /* 0x000fd2000bf05270 */
[----:B------:R-:W-:Y:S05]  /*2df0*/  BRA.U !UP0, `(.L_x_19826) ;  /* 0x0000000108887547 */ /* 0x000fea000b800000 */
[----:B------:R-:W-:-:S09]  /*2e00*/  UISETP.NE.AND UP0, UPT, UR4, 0x2c, UPT ;  /* 0x0000002c0400788c */ /* 0x000fd2000bf05270 */
[----:B------:R-:W-:Y:S05]  /*2e10*/  BRA.U !UP0, `(.L_x_19827) ;  /* 0x0000000108447547 */ /* 0x000fea000b800000 */
.L_x_19799:
[----:B------:R-:W-:Y:S01]  /*2e20*/  MOV R0, 0x1c0 ;  /* 0x000001c000007802 */ /* 0x000fe20000000f00 */
[----:B------:R-:W1:Y:S01]  /*2e30*/  LDCU.64 UR6, c[0x4][0x1a0] ;  /* 0x01003400ff0677ac */ /* 0x000e620008000a00 */
[----:B------:R-:W-:Y:S02]  /*2e40*/  HFMA2 R12, -RZ, RZ, 0, 5.9604644775390625e-08 ;  /* 0x00000001ff0c7431 */ /* 0x000fe400000001ff */
[----:B------:R-:W-:Y:S01]  /*2e50*/  IMAD.MOV.U32 R8, RZ, RZ, 0x65 ;  /* 0x00000065ff087424 */ /* 0x000fe200078e00ff */
[----:B------:R0:W0:Y:S01]  /*2e60*/  LDC.64 R2, c[0x4][R0] ;  /* 0x0100000000027b82 */ /* 0x0000220000000a00 */
[----:B------:R-:W5:Y:S01]  /*2e70*/  LDCU.64 UR8, c[0x4][0x1a8] ;  /* 0x01003500ff0877ac */ /* 0x000f620008000a00 */
[----:B------:R-:W-:Y:S01]  /*2e80*/  IMAD.MOV.U32 R13, RZ, RZ, RZ ;  /* 0x000000ffff0d7224 */ /* 0x000fe200078e00ff */
[----:B------:R-:W5:Y:S01]  /*2e90*/  LDCU.64 UR4, c[0x4][0x18] ;  /* 0x01000300ff0477ac */ /* 0x000f620008000a00 */
[----:B-1234-:R-:W-:Y:S01]  /*2ea0*/  IMAD.U32 R4, RZ, RZ, UR6 ;  /* 0x00000006ff047e24 */ /* 0x01efe2000f8e00ff */
[----:B------:R-:W-:Y:S01]  /*2eb0*/  MOV R5, UR7 ;  /* 0x0000000700057c02 */ /* 0x000fe20008000f00 */
[----:B-----5:R-:W-:-:S02]  /*2ec0*/  IMAD.U32 R6, RZ, RZ, UR8 ;  /* 0x00000008ff067e24 */ /* 0x020fc4000f8e00ff */
[----:B------:R-:W-:Y:S01]  /*2ed0*/  IMAD.U32 R7, RZ, RZ, UR9 ;  /* 0x00000009ff077e24 */ /* 0x000fe2000f8e00ff */
[----:B------:R-:W-:Y:S01]  /*2ee0*/  MOV R10, UR4 ;  /* 0x00000004000a7c02 */ /* 0x000fe20008000f00 */
[----:B------:R-:W-:-:S07]  /*2ef0*/  IMAD.U32 R11, RZ, RZ, UR5 ;  /* 0x00000005ff0b7e24 */ /* 0x000fce000f8e00ff */
[----:B------:R-:W-:-:S07]  /*2f00*/  LEPC R20, `(.L_x_19828) ;  /* 0x000000001014794e */ /* 0x000fce0000000000 */
[----:B0-----:R-:W-:Y:S05]  /*2f10*/  CALL.ABS.NOINC R2 ;  /* 0x0000000002007343 */ /* 0x001fea0003c00000 */
.L_x_19828:
[----:B------:R-:W-:Y:S05]  /*2f20*/  BRA `(.L_x_19800) ;  /* 0x0000000000547947 */ /* 0x000fea0003800000 */
.L_x_19827:
        /* <DEDUP_REMOVED lines=15> */
.L_x_19826:
[----:B-1234-:R-:W-:Y:S01]  /*3020*/  LOP3.LUT R4, R9, 0xffff, RZ, 0xc0, !PT ;  /* 0x0000ffff09047812 */ /* 0x01efe200078ec0ff */
[----:B------:R-:W-:-:S05]  /*3030*/  HFMA2 R5, -RZ, RZ, 0, 0 ;  /* 0x00000000ff057431 */ /* 0x000fca00000001ff */
[----:B------:R0:W-:Y:S01]  /*3040*/  STG.E.64 desc[UR40][R2.64], R4 ;  /* 0x0000000402007986 */ /* 0x0001e2000c101b28 */
[----:B------:R-:W-:Y:S05]  /*3050*/  BRA `(.L_x_19800) ;  /* 0x0000000000087947 */ /* 0x000fea0003800000 */
.L_x_19825:
[----:B------:R-:W-:-:S05]  /*3060*/  LOP3.LUT R9, R9, 0xffff, RZ, 0xc0, !PT ;  /* 0x0000ffff09097812 */ /* 0x000fca00078ec0ff */
[----:B------:R0:W-:Y:S02]  /*3070*/  STG.E desc[UR40][R2.64], R9 ;  /* 0x0000000902007986 */ /* 0x0001e4000c101928 */
.L_x_19800:
[----:B------:R-:W-:Y:S05]  /*3080*/  BSYNC.RECONVERGENT B6 ;  /* 0x0000000000067941 */ /* 0x000fea0003800200 */
.L_x_19794:
[----:B------:R-:W-:-:S07]  /*3090*/  VIADD R17, R17, 0x80 ;  /* 0x0000008011117836 */ /* 0x000fce0000000000 */
.L_x_19758:
[----:B------:R-:W-:Y:S05]  /*30a0*/  BSYNC.RECONVERGENT B7 ;  /* 0x0000000000077941 */ /* 0x000fea0003800200 */
.L_x_19757:
[----:B------:R-:W5:Y:S01]  /*30b0*/  LDCU UR4, c[0x0][0x380] ;  /* 0x00007000ff0477ac */ /* 0x000f620008000800 */
[----:B------:R-:W-:Y:S01]  /*30c0*/  BSSY.RECONVERGENT B7, `(.L_x_19829) ;  /* 0x00002fa000077945 */ /* 0x000fe20003800200 */
[----:B-----5:R-:W-:-:S13]  /*30d0*/  ISETP.GE.AND P0, PT, R17, UR4, PT ;  /* 0x0000000411007c0c */ /* 0x020fda000bf06270 */
[----:B------:R-:W-:Y:S05]  /*30e0*/  @P0 BRA `(.L_x_19830) ;  /* 0x0000002c00dc0947 */ /* 0x000fea0003800000 */
[----:B------:R-:W5:Y:S01]  /*30f0*/  LDCU UR4, c[0x0][0x388] ;  /* 0x00007100ff0477ac */ /* 0x000f620008000800 */
[----:B0-----:R-:W-:Y:S01]  /*3100*/  IMAD.MOV.U32 R0, RZ, RZ, RZ ;  /* 0x000000ffff007224 */ /* 0x001fe200078e00ff */
[----:B------:R-:W-:Y:S01]  /*3110*/  MOV R16, RZ ;  /* 0x000000ff00107202 */ /* 0x000fe20000000f00 */
        /* <DEDUP_REMOVED lines=15> */
[----:B------:R-:W-:Y:S01]  /*3210*/  HFMA2 R2, -RZ, RZ, 0, 0 ;  /* 0x00000000ff027431 */ /* 0x000fe200000001ff */
        /* <DEDUP_REMOVED lines=284> */
.L_x_19831:
        /* <DEDUP_REMOVED lines=16> */
.L_x_19835:
[----:B------:R4:W5:Y:S01]  /*44e0*/  LDG.E.U8 R0, desc[UR40][R4.64] ;  /* 0x0000002804007981 */ /* 0x000962000c1e1100 */
[----:B------:R-:W-:Y:S05]  /*44f0*/  BRA `(.L_x_19837) ;  /* 0x0000000c005c7947 */ /* 0x000fea0003800000 */
.L_x_19834:
        /* <DEDUP_REMOVED lines=8> */
.L_x_19839:
[----:B------:R0:W5:Y:S01]  /*4580*/  LDG.E.U8 R0, desc[UR40][R4.64] ;  /* 0x0000002804007981 */ /* 0x000162000c1e1100 */
[----:B------:R-:W-:Y:S05]  /*4590*/  BRA `(.L_x_19837) ;  /* 0x0000000c00347947 */ /* 0x000fea0003800000 */
.L_x_19838:
[----:B------:R0:W5:Y:S01]  /*45a0*/  LDG.E.U16 R0, desc[UR40][R4.64] ;  /* 0x0000002804007981 */ /* 0x000162000c1e1500 */
[----:B------:R-:W-:Y:S05]  /*45b0*/  BRA `(.L_x_19837) ;  /* 0x0000000c002c7947 */ /* 0x000fea0003800000 */
.L_x_19833:
        /* <DEDUP_REMOVED lines=10> */
.L_x_19841:
[----:B------:R-:W2:Y:S02]  /*4660*/  LDG.E.U16 R2, desc[UR40][R4.64] ;  /* 0x0000002804027981 */ /* 0x000ea4000c1e1500 */
[----:B--2---:R-:W-:-:S06]  /*4670*/  HADD2.F32 R2, -RZ, R2.H0_H0 ;  /* 0x20000002ff027230 */ /* 0x004fcc0000004100 */
[----:B------:R-:W0:Y:S02]  /*4680*/  F2I.S64.TRUNC R2, R2 ;  /* 0x0000000200027311 */ /* 0x000e24000020d900 */
[----:B0-----:R-:W-:Y:S01]  /*4690*/  PRMT R0, R2, 0x7610, R0 ;  /* 0x0000761002007816 */ /* 0x001fe20000000000 */
[----:B------:R-:W-:Y:S06]  /*46a0*/  BRA `(.L_x_19837) ;  /* 0x0000000800f07947 */ /* 0x000fec0003800000 */
.L_x_19840:
        /* <DEDUP_REMOVED lines=10> */
.L_x_19843:
[----:B------:R-:W2:Y:S02]  /*4750*/  LDG.E.U16 R4, desc[UR40][R4.64] ;  /* 0x0000002804047981 */ /* 0x000ea4000c1e1500 */
[----:B--2---:R-:W-:-:S06]  /*4760*/  HADD2.F32 R2, -RZ, R4.H0_H0 ;  /* 0x20000004ff027230 */ /* 0x004fcc0000004100 */
[----:B------:R-:W0:Y:S02]  /*4770*/  F2I.S64.TRUNC R2, R2 ;  /* 0x0000000200027311 */ /* 0x000e24000020d900 */
[----:B0-----:R-:W-:Y:S01]  /*4780*/  PRMT R0, R2, 0x7610, R0 ;  /* 0x0000761002007816 */ /* 0x001fe20000000000 */
[----:B------:R-:W-:Y:S06]  /*4790*/  BRA `(.L_x_19837) ;  /* 0x0000000800b47947 */ /* 0x000fec0003800000 */
.L_x_19842:
[----:B------:R-:W2:Y:S02]  /*47a0*/  LDG.E.64 R2, desc[UR40][R4.64] ;  /* 0x0000002804027981 */ /* 0x000ea4000c1e1b00 */
[----:B--2---:R-:W0:Y:S02]  /*47b0*/  F2I.S64.F64.TRUNC R2, R2 ;  /* 0x0000000200027311 */ /* 0x004e24000030d900 */
[----:B0-----:R-:W-:Y:S01]  /*47c0*/  PRMT R0, R2, 0x7610, R0 ;  /* 0x0000761002007816 */ /* 0x001fe20000000000 */
[----:B------:R-:W-:Y:S06]  /*47d0*/  BRA `(.L_x_19837) ;  /* 0x0000000800a47947 */ /* 0x000fec0003800000 */
.L_x_19832:
        /* <DEDUP_REMOVED lines=12> */
.L_x_19846:
[----:B------:R-:W2:Y:S02]  /*48a0*/  LDG.E.64 R4, desc[UR40][R4.64] ;  /* 0x0000002804047981 */ /* 0x000ea4000c1e1b00 */
[----:B--2---:R-:W0:Y:S02]  /*48b0*/  F2I.S64.F64.TRUNC R2, R4 ;  /* 0x0000000400027311 */ /* 0x004e24000030d900 */
[----:B0-----:R-:W-:Y:S01]  /*48c0*/  PRMT R0, R2, 0x7610, R0 ;  /* 0x0000761002007816 */ /* 0x001fe20000000000 */
[----:B------:R-:W-:Y:S06]  /*48d0*/  BRA `(.L_x_19837) ;  /* 0x0000000800647947 */ /* 0x000fec0003800000 */
.L_x_19845:
        /* <DEDUP_REMOVED lines=27> */
.L_x_19848:
        /* <DEDUP_REMOVED lines=14> */
.L_x_19847:
[----:B------:R-:W2:Y:S02]  /*4b70*/  LDG.E.U16 R2, desc[UR40][R4.64] ;  /* 0x0000002804027981 */ /* 0x000ea4000c1e1500 */
[----:B--2---:R-:W-:-:S06]  /*4b80*/  IMAD.U32 R2, R2, 0x10000, RZ ;  /* 0x0001000002027824 */ /* 0x004fcc00078e00ff */
[----:B------:R-:W0:Y:S02]  /*4b90*/  F2I.S64.TRUNC R2, R2 ;  /* 0x0000000200027311 */ /* 0x000e24000020d900 */
[----:B0-----:R-:W-:Y:S01]  /*4ba0*/  PRMT R0, R2, 0x7610, R0 ;  /* 0x0000761002007816 */ /* 0x001fe20000000000 */
[----:B------:R-:W-:Y:S06]  /*4bb0*/  BRA `(.L_x_19837) ;  /* 0x0000000400ac7947 */ /* 0x000fec0003800000 */
.L_x_19844:
        /* <DEDUP_REMOVED lines=10> */
.L_x_19851:
        /* <DEDUP_REMOVED lines=21> */
.L_x_19855:
[----:B------:R-:W-:Y:S05]  /*4db0*/  BSYNC.RECONVERGENT B1 ;  /* 0x0000000000017941 */ /* 0x000fea0003800200 */
.L_x_19854:
[----:B------:R-:W-:Y:S02]  /*4dc0*/  SHF.L.U32 R0, R0, 0x14, RZ ;  /* 0x0000001400007819 */ /* 0x000fe400000006ff */
[----:B------:R-:W-:-:S04]  /*4dd0*/  LEA R2, R2, 0x3b800000, 0x17 ;  /* 0x3b80000002027811 */ /* 0x000fc800078eb8ff */
[----:B------:R-:W-:-:S07]  /*4de0*/  LOP3.LUT R2, R2, R0, R7, 0xfe, !PT ;  /* 0x0000000002027212 */ /* 0x000fce00078efe07 */
.L_x_19853:
[----:B------:R-:W-:Y:S05]  /*4df0*/  BSYNC.RECONVERGENT B0 ;  /* 0x0000000000007941 */ /* 0x000fea0003800200 */
.L_x_19852:
[----:B------:R-:W0:Y:S02]  /*4e00*/  F2I.S64.TRUNC R2, R2 ;  /* 0x0000000200027311 */ /* 0x000e24000020d900 */
[----:B0-----:R-:W-:Y:S01]  /*4e10*/  PRMT R0, R2, 0x7610, R0 ;  /* 0x0000761002007816 */ /* 0x001fe20000000000 */
[----:B------:R-:W-:Y:S06]  /*4e20*/  BRA `(.L_x_19837) ;  /* 0x0000000400107947 */ /* 0x000fec0003800000 */
.L_x_19850:
        /* <DEDUP_REMOVED lines=21> */
.L_x_19859:
[----:B------:R-:W-:Y:S05]  /*4f80*/  BSYNC.RECONVERGENT B1 ;  /* 0x0000000000017941 */ /* 0x000fea0003800200 */
.L_x_19858:
[----:B------:R-:W-:Y:S01]  /*4f90*/  IMAD.SHL.U32 R0, R0, 0x200000, RZ ;  /* 0x0020000000007824 */ /* 0x000fe200078e00ff */
[----:B------:R-:W-:-:S04]  /*4fa0*/  LEA R2, R2, 0x37800000, 0x17 ;  /* 0x3780000002027811 */ /* 0x000fc800078eb8ff */
[----:B------:R-:W-:-:S07]  /*4fb0*/  LOP3.LUT R2, R2, R0, R7, 0xfe, !PT ;  /* 0x0000000002027212 */ /* 0x000fce00078efe07 */
.L_x_19857:
[----:B------:R-:W-:Y:S05]  /*4fc0*/  BSYNC.RECONVERGENT B0 ;  /* 0x0000000000007941 */ /* 0x000fea0003800200 */
.L_x_19856:
[----:B------:R-:W0:Y:S02]  /*4fd0*/  F2I.S64.TRUNC R2, R2 ;  /* 0x0000000200027311 */ /* 0x000e24000020d900 */
[----:B0-----:R-:W-:Y:S01]  /*4fe0*/  PRMT R0, R2, 0x7610, R0 ;  /* 0x0000761002007816 */ /* 0x001fe20000000000 */
[----:B------:R-:W-:Y:S06]  /*4ff0*/  BRA `(.L_x_19837) ;  /* 0x00000000009c7947 */ /* 0x000fec0003800000 */
.L_x_19849:
        /* <DEDUP_REMOVED lines=14> */
.L_x_19863:
[----:B------:R-:W-:Y:S05]  /*50e0*/  BSYNC.RECONVERGENT B0 ;  /* 0x0000000000007941 */ /* 0x000fea0003800200 */
.L_x_19862:
[----:B------:R-:W0:Y:S02]  /*50f0*/  F2I.S64.TRUNC R2, R2 ;  /* 0x0000000200027311 */ /* 0x000e24000020d900 */
[----:B0-----:R-:W-:Y:S01]  /*5100*/  PRMT R0, R2, 0x7610, R0 ;  /* 0x0000761002007816 */ /* 0x001fe20000000000 */
[----:B------:R-:W-:Y:S06]  /*5110*/  BRA `(.L_x_19837) ;  /* 0x0000000000547947 */ /* 0x000fec0003800000 */
.L_x_19836:
        /* <DEDUP_REMOVED lines=16> */
.L_x_19864:
[----:B------:R-:W-:Y:S01]  /*5220*/  PRMT R0, RZ, 0x7610, R0 ;  /* 0x00007610ff007816 */ /* 0x000fe20000000000 */
[----:B------:R-:W-:Y:S06]  /*5230*/  BRA `(.L_x_19837) ;  /* 0x00000000000c7947 */ /* 0x000fec0003800000 */
.L_x_19861:
[----:B------:R1:W5:Y:S01]  /*5240*/  LDG.E.U8 R0, desc[UR40][R4.64] ;  /* 0x0000002804007981 */ /* 0x000362000c1e1100 */
[----:B------:R-:W-:Y:S05]  /*5250*/  BRA `(.L_x_19837) ;  /* 0x0000000000047947 */ /* 0x000fea0003800000 */
.L_x_19860:
[----:B------:R2:W5:Y:S02]  /*5260*/  LDG.E.U8 R0, desc[UR40][R4.64] ;  /* 0x0000002804007981 */ /* 0x000564000c1e1100 */
.L_x_19837:
        /* <DEDUP_REMOVED lines=8> */
[----:B0-----:R-:W-:-:S04]  /*52f0*/  IADD3 R2, P0, PT, R16, UR6, RZ ;  /* 0x0000000610027c10 */ /* 0x001fc8000ff1e0ff */
        /* <DEDUP_REMOVED lines=12> */
.L_x_19869:
[----:B------:R0:W-:Y:S01]  /*53c0*/  STG.E.U8 desc[UR40][R2.64], R9 ;  /* 0x0000000902007986 */ /* 0x0001e2000c101128 */
[----:B------:R-:W-:Y:S05]  /*53d0*/  BRA `(.L_x_19871) ;  /* 0x0000000c00187947 */ /* 0x000fea0003800000 */
.L_x_19868:
        /* <DEDUP_REMOVED lines=10> */
.L_x_19873:
[----:B------:R-:W-:-:S05]  /*5480*/  LOP3.LUT R9, R9, 0xffff, RZ, 0xc0, !PT ;  /* 0x0000ffff09097812 */ /* 0x000fca00078ec0ff */
[----:B------:R0:W-:Y:S01]  /*5490*/  STG.E desc[UR40][R2.64], R9 ;  /* 0x0000000902007986 */ /* 0x0001e2000c101928 */
[----:B------:R-:W-:Y:S05]  /*54a0*/  BRA `(.L_x_19871) ;  /* 0x0000000800e47947 */ /* 0x000fea0003800000 */
.L_x_19872:
[----:B------:R0:W-:Y:S01]  /*54b0*/  STG.E.U16 desc[UR40][R2.64], R9 ;  /* 0x0000000902007986 */ /* 0x0001e2000c101528 */
[----:B------:R-:W-:Y:S05]  /*54c0*/  BRA `(.L_x_19871) ;  /* 0x0000000800dc7947 */ /* 0x000fea0003800000 */
.L_x_19867:
        /* <DEDUP_REMOVED lines=9> */
.L_x_19875:
[----:B------:R-:W0:Y:S02]  /*5560*/  I2F.U16 R0, R9 ;  /* 0x0000000900007306 */ /* 0x000e240000101000 */
[----:B0-----:R-:W-:-:S05]  /*5570*/  F2FP.F16.F32.PACK_AB R0, RZ, R0 ;  /* 0x00000000ff00723e */ /* 0x001fca00000000ff */
[----:B------:R0:W-:Y:S01]  /*5580*/  STG.E.U16 desc[UR40][R2.64], R0 ;  /* 0x0000000002007986 */ /* 0x0001e2000c101528 */
[----:B------:R-:W-:Y:S05]  /*5590*/  BRA `(.L_x_19871) ;  /* 0x0000000800a87947 */ /* 0x000fea0003800000 */
.L_x_19874:
        /* <DEDUP_REMOVED lines=10> */
.L_x_19877:
[----:B------:R-:W1:Y:S02]  /*5640*/  I2F.U16 R9, R9 ;  /* 0x0000000900097306 */ /* 0x000e640000101000 */
[----:B-1234-:R-:W-:-:S04]  /*5650*/  F2FP.F16.F32.PACK_AB R5, RZ, R9 ;  /* 0x00000009ff05723e */ /* 0x01efc800000000ff */
[----:B------:R-:W-:-:S05]  /*5660*/  PRMT R5, R5, 0x5410, RZ ;  /* 0x0000541005057816 */ /* 0x000fca00000000ff */
[----:B------:R0:W-:Y:S01]  /*5670*/  STG.E desc[UR40][R2.64], R5 ;  /* 0x0000000502007986 */ /* 0x0001e2000c101928 */
[----:B------:R-:W-:Y:S05]  /*5680*/  BRA `(.L_x_19871) ;  /* 0x00000008006c7947 */ /* 0x000fea0003800000 */
.L_x_19876:
[----:B-1234-:R-:W0:Y:S02]  /*5690*/  I2F.F64.U16 R4, R9 ;  /* 0x0000000900047312 */ /* 0x01ee240000101800 */
[----:B0-----:R0:W-:Y:S01]  /*56a0*/  STG.E.64 desc[UR40][R2.64], R4 ;  /* 0x0000000402007986 */ /* 0x0011e2000c101b28 */
[----:B------:R-:W-:Y:S05]  /*56b0*/  BRA `(.L_x_19871) ;  /* 0x0000000800607947 */ /* 0x000fea0003800000 */
.L_x_19866:
        /* <DEDUP_REMOVED lines=12> */
.L_x_19881:
        /* <DEDUP_REMOVED lines=17> */
.L_x_19883:
[----:B------:R-:W-:Y:S05]  /*5890*/  BSYNC.RECONVERGENT B0 ;  /* 0x0000000000007941 */ /* 0x000fea0003800200 */
.L_x_19882:
[----:B------:R0:W-:Y:S01]  /*58a0*/  STG.E.U8 desc[UR40][R2.64], R0 ;  /* 0x0000000002007986 */ /* 0x0001e2000c101128 */
[----:B------:R-:W-:Y:S05]  /*58b0*/  BRA `(.L_x_19871) ;  /* 0x0000000400e07947 */ /* 0x000fea0003800000 */
.L_x_19880:
        /* <DEDUP_REMOVED lines=16> */
[----:B------:R-:W-:-:S07]  /*59c0*/  MOV R0, R4 ;  /* 0x0000000400007202 */ /* 0x000fce0000000f00 */
.L_x_19885:
[----:B------:R-:W-:Y:S05]  /*59d0*/  BSYNC.RECONVERGENT B0 ;  /* 0x0000000000007941 */ /* 0x000fea0003800200 */
.L_x_19884:
[----:B------:R0:W-:Y:S01]  /*59e0*/  STG.E.U8 desc[UR40][R2.64], R0 ;  /* 0x0000000002007986 */ /* 0x0001e2000c101128 */
[----:B------:R-:W-:Y:S05]  /*59f0*/  BRA `(.L_x_19871) ;  /* 0x0000000400907947 */ /* 0x000fea0003800000 */
.L_x_19879:
        /* <DEDUP_REMOVED lines=21> */
.L_x_19887:
[----:B-1234-:R-:W-:Y:S01]  /*5b50*/  LOP3.LUT R4, R9, 0xffff, RZ, 0xc0, !PT ;  /* 0x0000ffff09047812 */ /* 0x01efe200078ec0ff */
[----:B------:R-:W-:-:S05]  /*5b60*/  IMAD.MOV.U32 R5, RZ, RZ, RZ ;  /* 0x000000ffff057224 */ /* 0x000fca00078e00ff */
[----:B------:R0:W-:Y:S01]  /*5b70*/  STG.E.64 desc[UR40][R2.64], R4 ;  /* 0x0000000402007986 */ /* 0x0001e2000c101b28 */
[----:B------:R-:W-:Y:S05]  /*5b80*/  BRA `(.L_x_19871) ;  /* 0x00000004002c7947 */ /* 0x000fea0003800000 */
.L_x_19886:
[----:B------:R-:W-:-:S05]  /*5b90*/  LOP3.LUT R9, R9, 0xffff, RZ, 0xc0, !PT ;  /* 0x0000ffff09097812 */ /* 0x000fca00078ec0ff */
[----:B------:R0:W-:Y:S01]  /*5ba0*/  STG.E desc[UR40][R2.64], R9 ;  /* 0x0000000902007986 */ /* 0x0001e2000c101928 */
[----:B------:R-:W-:Y:S05]  /*5bb0*/  BRA `(.L_x_19871) ;  /* 0x0000000400207947 */ /* 0x000fea0003800000 */
.L_x_19878:
        /* <DEDUP_REMOVED lines=11> */
.L_x_19889:
[----:B------:R-:W-:Y:S01]  /*5c70*/  CS2R R6, SRZ ;  /* 0x0000000000067805 */ /* 0x000fe2000001ff00 */
[----:B-1234-:R-:W0:Y:S04]  /*5c80*/  I2F.F64.U16 R4, R9 ;  /* 0x0000000900047312 */ /* 0x01ee280000101800 */
[----:B0-----:R0:W-:Y:S01]  /*5c90*/  STG.E.128 desc[UR40][R2.64], R4 ;  /* 0x0000000402007986 */ /* 0x0011e2000c101d28 */
[----:B------:R-:W-:Y:S05]  /*5ca0*/  BRA `(.L_x_19871) ;  /* 0x0000000000e47947 */ /* 0x000fea0003800000 */
.L_x_19888:
[----:B------:R-:W-:-:S09]  /*5cb0*/  UISETP.NE.AND UP0, UPT, UR4, 0xf, UPT ;  /* 0x0000000f0400788c */ /* 0x000fd2000bf05270 */
[----:B------:R-:W-:Y:S05]  /*5cc0*/  BRA.U !UP0, `(.L_x_19890) ;  /* 0x0000000108d07547 */ /* 0x000fea000b800000 */
[----:B------:R-:W-:-:S09]  /*5cd0*/  UISETP.NE.AND UP0, UPT, UR4, 0x17, UPT ;  /* 0x000000170400788c */ /* 0x000fd2000bf05270 */
[----:B------:R-:W-:Y:S05]  /*5ce0*/  BRA.U !UP0, `(.L_x_19891) ;  /* 0x0000000108847547 */ /* 0x000fea000b800000 */
[----:B------:R-:W-:-:S09]  /*5cf0*/  UISETP.NE.AND UP0, UPT, UR4, 0x18, UPT ;  /* 0x000000180400788c */ /* 0x000fd2000bf05270 */
[----:B------:R-:W-:Y:S05]  /*5d00*/  BRA.U !UP0, `(.L_x_19892) ;  /* 0x0000000108447547 */ /* 0x000fea000b800000 */
.L_x_19870:
        /* <DEDUP_REMOVED lines=16> */
.L_x_19893:
[----:B------:R-:W-:Y:S05]  /*5e10*/  BRA `(.L_x_19871) ;  /* 0x0000000000887947 */ /* 0x000fea0003800000 */
.L_x_19892:
[----:B------:R-:W0:Y:S01]  /*5e20*/  I2F.U16 R9, R9 ;  /* 0x0000000900097306 */ /* 0x000e220000101000 */
[----:B------:R-:W-:Y:S01]  /*5e30*/  BSSY.RECONVERGENT B0, `(.L_x_19894) ;  /* 0x000000a000007945 */ /* 0x000fe20003800200 */
[----:B-1234-:R-:W-:Y:S02]  /*5e40*/  MOV R5, 0x7f ;  /* 0x0000007f00057802 */ /* 0x01efe40000000f00 */
        /* <DEDUP_REMOVED lines=8> */
.L_x_19895:
[----:B------:R-:W-:Y:S05]  /*5ed0*/  BSYNC.RECONVERGENT B0 ;  /* 0x0000000000007941 */ /* 0x000fea0003800200 */
.L_x_19894:
[----:B------:R0:W-:Y:S01]  /*5ee0*/  STG.E.U8 desc[UR40][R2.64], R5 ;  /* 0x0000000502007986 */ /* 0x0001e2000c101128 */
[----:B------:R-:W-:Y:S05]  /*5ef0*/  BRA `(.L_x_19871) ;  /* 0x0000000000507947 */ /* 0x000fea0003800000 */
.L_x_19891:
        /* <DEDUP_REMOVED lines=12> */
.L_x_19896:
[----:B-1234-:R-:W-:Y:S01]  /*5fc0*/  IMAD.MOV.U32 R5, RZ, RZ, 0x7f ;  /* 0x0000007fff057424 */ /* 0x01efe200078e00ff */
[----:B------:R-:W-:-:S04]  /*5fd0*/  ISETP.GT.U32.AND P0, PT, R7, 0x7f800000, PT ;  /* 0x7f8000000700780c */ /* 0x000fc80003f04070 */
[----:B------:R-:W-:-:S05]  /*5fe0*/  SEL R5, R5, 0x7c, P0 ;  /* 0x0000007c05057807 */ /* 0x000fca0000000000 */
[----:B------:R0:W-:Y:S01]  /*5ff0*/  STG.E.U8 desc[UR40][R2.64], R5 ;  /* 0x0000000502007986 */ /* 0x0001e2000c101128 */
[----:B------:R-:W-:Y:S05]  /*6000*/  BRA `(.L_x_19871) ;  /* 0x00000000000c7947 */ /* 0x000fea0003800000 */
.L_x_19890:
[----:B------:R-:W0:Y:S02]  /*6010*/  I2F.U16 R0, R9 ;  /* 0x0000000900007306 */ /* 0x000e240000101000 */
[----:B0-----:R-:W-:-:S05]  /*6020*/  F2FP.BF16.F32.PACK_AB R0, RZ, R0 ;  /* 0x00000000ff00723e */ /* 0x001fca00000010ff */
[----:B------:R0:W-:Y:S02]  /*6030*/  STG.E.U16 desc[UR40][R2.64], R0 ;  /* 0x0000000002007986 */ /* 0x0001e4000c101528 */
.L_x_19871:
[----:B------:R-:W-:Y:S05]  /*6040*/  BSYNC.RECONVERGENT B6 ;  /* 0x0000000000067941 */ /* 0x000fea0003800200 */
.L_x_19865:
[----:B------:R-:W-:-:S07]  /*6050*/  VIADD R17, R17, 0x80 ;  /* 0x0000008011117836 */ /* 0x000fce0000000000 */
.L_x_19830:
[----:B------:R-:W-:Y:S05]  /*6060*/  BSYNC.RECONVERGENT B7 ;  /* 0x0000000000077941 */ /* 0x000fea0003800200 */
.L_x_19829:
        /* <DEDUP_REMOVED lines=307> */
.L_x_19899:
        /* <DEDUP_REMOVED lines=16> */
.L_x_19903:
[----:B------:R0:W5:Y:S01]  /*74a0*/  LDG.E.U8 R0, desc[UR40][R4.64] ;  /* 0x0000002804007981 */ /* 0x000162000c1e1100 */
[----:B------:R-:W-:Y:S05]  /*74b0*/  BRA `(.L_x_19905) ;  /* 0x0000000c005c7947 */ /* 0x000fea0003800000 */
.L_x_19902:
        /* <DEDUP_REMOVED lines=8> */
.L_x_19907:
[----:B------:R3:W5:Y:S01]  /*7540*/  LDG.E.U8 R0, desc[UR40][R4.64] ;  /* 0x0000002804007981 */ /* 0x000762000c1e1100 */
[----:B------:R-:W-:Y:S05]  /*7550*/  BRA `(.L_x_19905) ;  /* 0x0000000c00347947 */ /* 0x000fea0003800000 */
.L_x_19906:
[----:B------:R2:W5:Y:S01]  /*7560*/  LDG.E.U16 R0, desc[UR40][R4.64] ;  /* 0x0000002804007981 */ /* 0x000562000c1e1500 */
[----:B------:R-:W-:Y:S05]  /*7570*/  BRA `(.L_x_19905) ;  /* 0x0000000c002c7947 */ /* 0x000fea0003800000 */
.L_x_19901:
        /* <DEDUP_REMOVED lines=10> */
.L_x_19909:
[----:B------:R-:W2:Y:S02]  /*7620*/  LDG.E.U16 R2, desc[UR40][R4.64] ;  /* 0x0000002804027981 */ /* 0x000ea4000c1e1500 */
[----:B--2---:R-:W-:-:S06]  /*7630*/  HADD2.F32 R2, -RZ, R2.H0_H0 ;  /* 0x20000002ff027230 */ /* 0x004fcc0000004100 */
[----:B------:R-:W0:Y:S02]  /*7640*/  F2I.S64.TRUNC R2, R2 ;  /* 0x0000000200027311 */ /* 0x000e24000020d900 */
[----:B0-----:R-:W-:Y:S01]  /*7650*/  PRMT R0, R2, 0x7610, R0 ;  /* 0x0000761002007816 */ /* 0x001fe20000000000 */
[----:B------:R-:W-:Y:S06]  /*7660*/  BRA `(.L_x_19905) ;  /* 0x0000000800f07947 */ /* 0x000fec0003800000 */
.L_x_19908:
        /* <DEDUP_REMOVED lines=10> */
.L_x_19911:
[----:B------:R-:W2:Y:S02]  /*7710*/  LDG.E.U16 R4, desc[UR40][R4.64] ;  /* 0x0000002804047981 */ /* 0x000ea4000c1e1500 */
[----:B--2---:R-:W-:-:S06]  /*7720*/  HADD2.F32 R2, -RZ, R4.H0_H0 ;  /* 0x20000004ff027230 */ /* 0x004fcc0000004100 */
[----:B------:R-:W0:Y:S02]  /*7730*/  F2I.S64.TRUNC R2, R2 ;  /* 0x0000000200027311 */ /* 0x000e24000020d900 */
[----:B0-----:R-:W-:Y:S01]  /*7740*/  PRMT R0, R2, 0x7610, R0 ;  /* 0x0000761002007816 */ /* 0x001fe20000000000 */
[----:B------:R-:W-:Y:S06]  /*7750*/  BRA `(.L_x_19905) ;  /* 0x0000000800b47947 */ /* 0x000fec0003800000 */
.L_x_19910:
[----:B------:R-:W2:Y:S02]  /*7760*/  LDG.E.64 R2, desc[UR40][R4.64] ;  /* 0x0000002804027981 */ /* 0x000ea4000c1e1b00 */
[----:B--2---:R-:W0:Y:S02]  /*7770*/  F2I.S64.F64.TRUNC R2, R2 ;  /* 0x0000000200027311 */ /* 0x004e24000030d900 */
[----:B0-----:R-:W-:Y:S01]  /*7780*/  PRMT R0, R2, 0x7610, R0 ;  /* 0x0000761002007816 */ /* 0x001fe20000000000 */
[----:B------:R-:W-:Y:S06]  /*7790*/  BRA `(.L_x_19905) ;  /* 0x0000000800a47947 */ /* 0x000fec0003800000 */
.L_x_19900:
        /* <DEDUP_REMOVED lines=12> */
.L_x_19914:
[----:B------:R-:W2:Y:S02]  /*7860*/  LDG.E.64 R4, desc[UR40][R4.64] ;  /* 0x0000002804047981 */ /* 0x000ea4000c1e1b00 */
[----:B--2---:R-:W0:Y:S02]  /*7870*/  F2I.S64.F64.TRUNC R2, R4 ;  /* 0x0000000400027311 */ /* 0x004e24000030d900 */
[----:B0-----:R-:W-:Y:S01]  /*7880*/  PRMT R0, R2, 0x7610, R0 ;  /* 0x0000761002007816 */ /* 0x001fe20000000000 */
[----:B------:R-:W-:Y:S06]  /*7890*/  BRA `(.L_x_19905) ;  /* 0x0000000800647947 */ /* 0x000fec0003800000 */
.L_x_19913:
        /* <DEDUP_REMOVED lines=27> */
.L_x_19916:
        /* <DEDUP_REMOVED lines=14> */
.L_x_19915:
[----:B------:R-:W2:Y:S02]  /*7b30*/  LDG.E.U16 R2, desc[UR40][R4.64] ;  /* 0x0000002804027981 */ /* 0x000ea4000c1e1500 */
[----:B--2---:R-:W-:-:S06]  /*7b40*/  IMAD.U32 R2, R2, 0x10000, RZ ;  /* 0x0001000002027824 */ /* 0x004fcc00078e00ff */
[----:B------:R-:W0:Y:S02]  /*7b50*/  F2I.S64.TRUNC R2, R2 ;  /* 0x0000000200027311 */ /* 0x000e24000020d900 */
[----:B0-----:R-:W-:Y:S01]  /*7b60*/  PRMT R0, R2, 0x7610, R0 ;  /* 0x0000761002007816 */ /* 0x001fe20000000000 */
[----:B------:R-:W-:Y:S06]  /*7b70*/  BRA `(.L_x_19905) ;  /* 0x0000000400ac7947 */ /* 0x000fec0003800000 */
.L_x_19912:
        /* <DEDUP_REMOVED lines=10> */
.L_x_19919:
        /* <DEDUP_REMOVED lines=21> */
.L_x_19923:
[----:B------:R-:W-:Y:S05]  /*7d70*/  BSYNC.RECONVERGENT B1 ;  /* 0x0000000000017941 */ /* 0x000fea0003800200 */
.L_x_19922:
[----:B------:R-:W-:Y:S01]  /*7d80*/  IMAD.SHL.U32 R0, R0, 0x100000, RZ ;  /* 0x0010000000007824 */ /* 0x000fe200078e00ff */
[----:B------:R-:W-:-:S04]  /*7d90*/  LEA R2, R2, 0x3b800000, 0x17 ;  /* 0x3b80000002027811 */ /* 0x000fc800078eb8ff */
[----:B------:R-:W-:-:S07]  /*7da0*/  LOP3.LUT R2, R2, R0, R7, 0xfe, !PT ;  /* 0x0000000002027212 */ /* 0x000fce00078efe07 */
.L_x_19921:
[----:B------:R-:W-:Y:S05]  /*7db0*/  BSYNC.RECONVERGENT B0 ;  /* 0x0000000000007941 */ /* 0x000fea0003800200 */
.L_x_19920:
[----:B------:R-:W0:Y:S02]  /*7dc0*/  F2I.S64.TRUNC R2, R2 ;  /* 0x0000000200027311 */ /* 0x000e24000020d900 */
[----:B0-----:R-:W-:Y:S01]  /*7dd0*/  PRMT R0, R2, 0x7610, R0 ;  /* 0x0000761002007816 */ /* 0x001fe20000000000 */
[----:B------:R-:W-:Y:S06]  /*7de0*/  BRA `(.L_x_19905) ;  /* 0x0000000400107947 */ /* 0x000fec0003800000 */
.L_x_19918:
        /* <DEDUP_REMOVED lines=21> */
.L_x_19927:
[----:B------:R-:W-:Y:S05]  /*7f40*/  BSYNC.RECONVERGENT B1 ;  /* 0x0000000000017941 */ /* 0x000fea0003800200 */
.L_x_19926:
[----:B------:R-:W-:Y:S02]  /*7f50*/  SHF.L.U32 R0, R0, 0x15, RZ ;  /* 0x0000001500007819 */ /* 0x000fe400000006ff */
[----:B------:R-:W-:-:S04]  /*7f60*/  LEA R2, R2, 0x37800000, 0x17 ;  /* 0x3780000002027811 */ /* 0x000fc800078eb8ff */
[----:B------:R-:W-:-:S07]  /*7f70*/  LOP3.LUT R2, R2, R0, R7, 0xfe, !PT ;  /* 0x0000000002027212 */ /* 0x000fce00078efe07 */
.L_x_19925:
[----:B------:R-:W-:Y:S05]  /*7f80*/  BSYNC.RECONVERGENT B0 ;  /* 0x0000000000007941 */ /* 0x000fea0003800200 */
.L_x_19924:
[----:B------:R-:W0:Y:S02]  /*7f90*/  F2I.S64.TRUNC R2, R2 ;  /* 0x0000000200027311 */ /* 0x000e24000020d900 */
[----:B0-----:R-:W-:Y:S01]  /*7fa0*/  PRMT R0, R2, 0x7610, R0 ;  /* 0x0000761002007816 */ /* 0x001fe20000000000 */
[----:B------:R-:W-:Y:S06]  /*7fb0*/  BRA `(.L_x_19905) ;  /* 0x00000000009c7947 */ /* 0x000fec0003800000 */
.L_x_19917:
        /* <DEDUP_REMOVED lines=14> */
.L_x_19931:
[----:B------:R-:W-:Y:S05]  /*80a0*/  BSYNC.RECONVERGENT B0 ;  /* 0x0000000000007941 */ /* 0x000fea0003800200 */
.L_x_19930:
[----:B------:R-:W0:Y:S02]  /*80b0*/  F2I.S64.TRUNC R2, R2 ;  /* 0x0000000200027311 */ /* 0x000e24000020d900 */
[----:B0-----:R-:W-:Y:S01]  /*80c0*/  PRMT R0, R2, 0x7610, R0 ;  /* 0x0000761002007816 */ /* 0x001fe20000000000 */
[----:B------:R-:W-:Y:S06]  /*80d0*/  BRA `(.L_x_19905) ;  /* 0x0000000000547947 */ /* 0x000fec0003800000 */
.L_x_19904:
        /* <DEDUP_REMOVED lines=16> */
.L_x_19932:
[----:B------:R-:W-:Y:S01]  /*81e0*/  PRMT R0, RZ, 0x7610, R0 ;  /* 0x00007610ff007816 */ /* 0x000fe20000000000 */
[----:B------:R-:W-:Y:S06]  /*81f0*/  BRA `(.L_x_19905) ;  /* 0x00000000000c7947 */ /* 0x000fec0003800000 */
.L_x_19929:
[----:B------:R0:W5:Y:S01]  /*8200*/  LDG.E.U8 R0, desc[UR40][R4.64] ;  /* 0x0000002804007981 */ /* 0x000162000c1e1100 */
[----:B------:R-:W-:Y:S05]  /*8210*/  BRA `(.L_x_19905) ;  /* 0x0000000000047947 */ /* 0x000fea0003800000 */
.L_x_19928:
[----:B------:R0:W5:Y:S02]  /*8220*/  LDG.E.U8 R0, desc[UR40][R4.64] ;  /* 0x0000002804007981 */ /* 0x000164000c1e1100 */
.L_x_19905:
[----:B------:R-:W1:Y:S01]  /*8230*/  LDCU.64 UR6, c[0x0][0x580] ;  /* 0x0000b000ff0677ac */ /* 0x000e620008000a00 */
[----:B-----5:R-:W-:Y:S01]  /*8240*/  LOP3.LUT R0, R0, 0xff, RZ, 0xc0, !PT ;  /* 0x000000ff00007812 */ /* 0x020fe200078ec0ff */
[----:B------:R-:W-:Y:S01]  /*8250*/  BSSY.RECONVERGENT B6, `(.L_x_19933) ;  /* 0x00000db000067945 */ /* 0x000fe20003800200 */
[----:B------:R-:W-:Y:S02]  /*8260*/  UPRMT UR4, UR42, 0x9910, URZ ;  /* 0x000099102a047896 */ /* 0x000fe400080000ff */
[----:B------:R-:W-:Y:S02]  /*8270*/  VIMNMX.U16x2 R0, PT, PT, R0, UR38, !PT ;  /* 0x0000002600007c48 */ /* 0x000fe4000ffe0200 */
[----:B------:R-:W-:Y:S02]  /*8280*/  UISETP.GT.AND UP0, UPT, UR4, 0x9, UPT ;  /* 0x000000090400788c */ /* 0x000fe4000bf04270 */
[----:B------:R-:W-:-:S04]  /*8290*/  VIMNMX.U16x2 R0, PT, PT, R0, UR36, PT ;  /* 0x0000002400007c48 */ /* 0x000fc8000bfe0200 */
        /* <DEDUP_REMOVED lines=14> */
.L_x_19937:
[----:B------:R1:W-:Y:S01]  /*8380*/  STG.E.U8 desc[UR40][R2.64], R9 ;  /* 0x0000000902007986 */ /* 0x0003e2000c101128 */
[----:B------:R-:W-:Y:S05]  /*8390*/  BRA `(.L_x_19939) ;  /* 0x0000000c00187947 */ /* 0x000fea0003800000 */
.L_x_19936:
[----:B------:R-:W-:-:S09]  /*83a0*/  UISETP.NE.AND UP0, UPT, UR4, 0x2, UPT ;  /* 0x000000020400788c */ /* 0x000fd2000bf05270 */
[----:B------:R-:W-:Y:S05]  /*83b0*/  BRA.U !UP0, `(.L_x_19940) ;  /* 0x00000001082c7547 */ /* 0x000fea000b800000 */
[----:B------:R-:W-:-:S09]  /*83c0*/  UISETP.NE.AND UP0, UPT, UR4, 0x3, UPT ;  /* 0x000000030400788c */ /* 0x000fd2000bf05270 */
[----:B------:R-:W-:Y:S05]  /*83d0*/  BRA.U !UP0, `(.L_x_19941) ;  /* 0x0000000108187547 */ /* 0x000fea000b800000 */
[----:B------:R-:W-:-:S09]  /*83e0*/  UISETP.NE.AND UP0, UPT, UR4, 0x4, UPT ;  /* 0x000000040400788c */ /* 0x000fd2000bf05270 */
[----:B------:R-:W-:Y:S05]  /*83f0*/  BRA.U UP0, `(.L_x_19938) ;  /* 0x0000000900347547 */ /* 0x000fea000b800000 */
[----:B0-234-:R-:W-:Y:S01]  /*8400*/  LOP3.LUT R4, R9, 0xffff, RZ, 0xc0, !PT ;  /* 0x0000ffff09047812 */ /* 0x01dfe200078ec0ff */
[----:B------:R-:W-:-:S05]  /*8410*/  IMAD.MOV.U32 R5, RZ, RZ, RZ ;  /* 0x000000ffff057224 */ /* 0x000fca00078e00ff */
[----:B------:R0:W-:Y:S01]  /*8420*/  STG.E.64 desc[UR40][R2.64], R4 ;  /* 0x0000000402007986 */ /* 0x0001e2000c101b28 */
[----:B------:R-:W-:Y:S05]  /*8430*/  BRA `(.L_x_19939) ;  /* 0x0000000800f07947 */ /* 0x000fea0003800000 */
.L_x_19941:
[----:B------:R-:W-:-:S05]  /*8440*/  LOP3.LUT R9, R9, 0xffff, RZ, 0xc0, !PT ;  /* 0x0000ffff09097812 */ /* 0x000fca00078ec0ff */
[----:B------:R1:W-:Y:S01]  /*8450*/  STG.E desc[UR40][R2.64], R9 ;  /* 0x0000000902007986 */ /* 0x0003e2000c101928 */
[----:B------:R-:W-:Y:S05]  /*8460*/  BRA `(.L_x_19939) ;  /* 0x0000000800e47947 */ /* 0x000fea0003800000 */
.L_x_19940:
[----:B------:R1:W-:Y:S01]  /*8470*/  STG.E.U16 desc[UR40][R2.64], R9 ;  /* 0x0000000902007986 */ /* 0x0003e2000c101528 */
[----:B------:R-:W-:Y:S05]  /*8480*/  BRA `(.L_x_19939) ;  /* 0x0000000800dc7947 */ /* 0x000fea0003800000 */
.L_x_19935:
        /* <DEDUP_REMOVED lines=9> */
.L_x_19943:
[----:B------:R-:W1:Y:S02]  /*8520*/  I2F.U16 R0, R9 ;  /* 0x0000000900007306 */ /* 0x000e640000101000 */
[----:B-1----:R-:W-:-:S05]  /*8530*/  F2FP.F16.F32.PACK_AB R0, RZ, R0 ;  /* 0x00000000ff00723e */ /* 0x002fca00000000ff */
[----:B------:R1:W-:Y:S01]  /*8540*/  STG.E.U16 desc[UR40][R2.64], R0 ;  /* 0x0000000002007986 */ /* 0x0003e2000c101528 */
[----:B------:R-:W-:Y:S05]  /*8550*/  BRA `(.L_x_19939) ;  /* 0x0000000800a87947 */ /* 0x000fea0003800000 */
.L_x_19942:
[----:B------:R-:W-:-:S09]  /*8560*/  UISETP.NE.AND UP0, UPT, UR4, 0x7, UPT ;  /* 0x000000070400788c */ /* 0x000fd2000bf05270 */
[----:B------:R-:W-:Y:S05]  /*8570*/  BRA.U !UP0, `(.L_x_19944) ;  /* 0x0000000108347547 */ /* 0x000fea000b800000 */
[----:B------:R-:W-:-:S09]  /*8580*/  UISETP.NE.AND UP0, UPT, UR4, 0x8, UPT ;  /* 0x000000080400788c */ /* 0x000fd2000bf05270 */
[----:B------:R-:W-:Y:S05]  /*8590*/  BRA.U !UP0, `(.L_x_19945) ;  /* 0x0000000108187547 */ /* 0x000fea000b800000 */
[----:B------:R-:W-:-:S09]  /*85a0*/  UISETP.NE.AND UP0, UPT, UR4, 0x9, UPT ;  /* 0x000000090400788c */ /* 0x000fd2000bf05270 */
[----:B------:R-:W-:Y:S05]  /*85b0*/  BRA.U UP0, `(.L_x_19938) ;  /* 0x0000000500c47547 */ /* 0x000fea000b800000 */
[----:B0-234-:R-:W0:Y:S01]  /*85c0*/  I2F.U16 R4, R9 ;  /* 0x0000000900047306 */ /* 0x01de220000101000 */
[----:B------:R-:W-:-:S05]  /*85d0*/  MOV R5, RZ ;  /* 0x000000ff00057202 */ /* 0x000fca0000000f00 */
[----:B0-----:R0:W-:Y:S01]  /*85e0*/  STG.E.64 desc[UR40][R2.64], R4 ;  /* 0x0000000402007986 */ /* 0x0011e2000c101b28 */
[----:B------:R-:W-:Y:S05]  /*85f0*/  BRA `(.L_x_19939) ;  /* 0x0000000800807947 */ /* 0x000fea0003800000 */
.L_x_19945:
[----:B------:R-:W0:Y:S02]  /*8600*/  I2F.U16 R9, R9 ;  /* 0x0000000900097306 */ /* 0x000e240000101000 */
[----:B0-234-:R-:W-:-:S04]  /*8610*/  F2FP.F16.F32.PACK_AB R5, RZ, R9 ;  /* 0x00000009ff05723e */ /* 0x01dfc800000000ff */
[----:B------:R-:W-:-:S05]  /*8620*/  PRMT R5, R5, 0x5410, RZ ;  /* 0x0000541005057816 */ /* 0x000fca00000000ff */
[----:B------:R0:W-:Y:S01]  /*8630*/  STG.E desc[UR40][R2.64], R5 ;  /* 0x0000000502007986 */ /* 0x0001e2000c101928 */
[----:B------:R-:W-:Y:S05]  /*8640*/  BRA `(.L_x_19939) ;  /* 0x00000008006c7947 */ /* 0x000fea0003800000 */
.L_x_19944:
[----:B0-234-:R-:W0:Y:S02]  /*8650*/  I2F.F64.U16 R4, R9 ;  /* 0x0000000900047312 */ /* 0x01de240000101800 */
[----:B0-----:R0:W-:Y:S01]  /*8660*/  STG.E.64 desc[UR40][R2.64], R4 ;  /* 0x0000000402007986 */ /* 0x0011e2000c101b28 */
[----:B------:R-:W-:Y:S05]  /*8670*/  BRA `(.L_x_19939) ;  /* 0x0000000800607947 */ /* 0x000fea0003800000 */
.L_x_19934:
        /* <DEDUP_REMOVED lines=12> */
.L_x_19949:
        /* <DEDUP_REMOVED lines=17> */
.L_x_19951:
[----:B------:R-:W-:Y:S05]  /*8850*/  BSYNC.RECONVERGENT B0 ;  /* 0x0000000000007941 */ /* 0x000fea0003800200 */
.L_x_19950:
[----:B------:R1:W-:Y:S01]  /*8860*/  STG.E.U8 desc[UR40][R2.64], R0 ;  /* 0x0000000002007986 */ /* 0x0003e2000c101128 */
[----:B------:R-:W-:Y:S05]  /*8870*/  BRA `(.L_x_19939) ;  /* 0x0000000400e07947 */ /* 0x000fea0003800000 */
.L_x_19948:
[----:B------:R-:W1:Y:S01]  /*8880*/  I2F.U16 R9, R9 ;  /* 0x0000000900097306 */ /* 0x000e620000101000 */
[----:B------:R-:W-:Y:S01]  /*8890*/  BSSY.RECONVERGENT B0, `(.L_x_19952) ;  /* 0x0000010000007945 */ /* 0x000fe20003800200 */
[----:B------:R-:W-:Y:S01]  /*88a0*/  HFMA2 R0, -RZ, RZ, 0, 7.62939453125e-06 ;  /* 0x00000080ff007431 */ /* 0x000fe200000001ff */
        /* <DEDUP_REMOVED lines=14> */
.L_x_19953:
[----:B------:R-:W-:Y:S05]  /*8990*/  BSYNC.RECONVERGENT B0 ;  /* 0x0000000000007941 */ /* 0x000fea0003800200 */
.L_x_19952:
[----:B------:R1:W-:Y:S01]  /*89a0*/  STG.E.U8 desc[UR40][R2.64], R0 ;  /* 0x0000000002007986 */ /* 0x0003e2000c101128 */
[----:B------:R-:W-:Y:S05]  /*89b0*/  BRA `(.L_x_19939) ;  /* 0x0000000400907947 */ /* 0x000fea0003800000 */
.L_x_19947:
[----:B------:R-:W-:-:S09]  /*89c0*/  UISETP.NE.AND UP0, UPT, UR4, 0x1c, UPT ;  /* 0x0000001c0400788c */ /* 0x000fd2000bf05270 */
[----:B------:R-:W-:Y:S05]  /*89d0*/  BRA.U !UP0, `(.L_x_19954) ;  /* 0x00000001085c7547 */ /* 0x000fea000b800000 */
[----:B------:R-:W-:-:S09]  /*89e0*/  UISETP.NE.AND UP0, UPT, UR4, 0x1d, UPT ;  /* 0x0000001d0400788c */ /* 0x000fd2000bf05270 */
[----:B------:R-:W-:Y:S05]  /*89f0*/  BRA.U !UP0, `(.L_x_19955) ;  /* 0x0000000108447547 */ /* 0x000fea000b800000 */
[----:B------:R-:W-:-:S09]  /*8a00*/  UISETP.NE.AND UP0, UPT, UR4, 0x2c, UPT ;  /* 0x0000002c0400788c */ /* 0x000fd2000bf05270 */
[----:B------:R-:W-:Y:S05]  /*8a10*/  BRA.U UP0, `(.L_x_19938) ;  /* 0x0000000100ac7547 */ /* 0x000fea000b800000 */
[----:B------:R-:W1:Y:S01]  /*8a20*/  I2F.U16 R9, R9 ;  /* 0x0000000900097306 */ /* 0x000e620000101000 */
[----:B0-234-:R-:W-:Y:S01]  /*8a30*/  IMAD.MOV.U32 R5, RZ, RZ, 0xff ;  /* 0x000000ffff057424 */ /* 0x01dfe200078e00ff */
[----:B-1----:R-:W-:-:S04]  /*8a40*/  SHF.R.U32.HI R4, RZ, 0x17, R9 ;  /* 0x00000017ff047819 */ /* 0x002fc80000011609 */
        /* <DEDUP_REMOVED lines=12> */
.L_x_19955:
[----:B0-234-:R-:W-:Y:S01]  /*8b10*/  LOP3.LUT R4, R9, 0xffff, RZ, 0xc0, !PT ;  /* 0x0000ffff09047812 */ /* 0x01dfe200078ec0ff */
[----:B------:R-:W-:-:S05]  /*8b20*/  HFMA2 R5, -RZ, RZ, 0, 0 ;  /* 0x00000000ff057431 */ /* 0x000fca00000001ff */
[----:B------:R0:W-:Y:S01]  /*8b30*/  STG.E.64 desc[UR40][R2.64], R4 ;  /* 0x0000000402007986 */ /* 0x0001e2000c101b28 */
[----:B------:R-:W-:Y:S05]  /*8b40*/  BRA `(.L_x_19939) ;  /* 0x00000004002c7947 */ /* 0x000fea0003800000 */
.L_x_19954:
[----:B------:R-:W-:-:S05]  /*8b50*/  LOP3.LUT R9, R9, 0xffff, RZ, 0xc0, !PT ;  /* 0x0000ffff09097812 */ /* 0x000fca00078ec0ff */
[----:B------:R1:W-:Y:S01]  /*8b60*/  STG.E desc[UR40][R2.64], R9 ;  /* 0x0000000902007986 */ /* 0x0003e2000c101928 */
[----:B------:R-:W-:Y:S05]  /*8b70*/  BRA `(.L_x_19939) ;  /* 0x0000000400207947 */ /* 0x000fea0003800000 */
.L_x_19946:
        /* <DEDUP_REMOVED lines=11> */
.L_x_19957:
[----:B------:R-:W-:Y:S01]  /*8c30*/  CS2R R6, SRZ ;  /* 0x0000000000067805 */ /* 0x000fe2000001ff00 */
[----:B0-234-:R-:W0:Y:S04]  /*8c40*/  I2F.F64.U16 R4, R9 ;  /* 0x0000000900047312 */ /* 0x01de280000101800 */
[----:B0-----:R0:W-:Y:S01]  /*8c50*/  STG.E.128 desc[UR40][R2.64], R4 ;  /* 0x0000000402007986 */ /* 0x0011e2000c101d28 */
[----:B------:R-:W-:Y:S05]  /*8c60*/  BRA `(.L_x_19939) ;  /* 0x0000000000e47947 */ /* 0x000fea0003800000 */
.L_x_19956:
[----:B------:R-:W-:-:S09]  /*8c70*/  UISETP.NE.AND UP0, UPT, UR4, 0xf, UPT ;  /* 0x0000000f0400788c */ /* 0x000fd2000bf05270 */
[----:B------:R-:W-:Y:S05]  /*8c80*/  BRA.U !UP0, `(.L_x_19958) ;  /* 0x0000000108d07547 */ /* 0x000fea000b800000 */
[----:B------:R-:W-:-:S09]  /*8c90*/  UISETP.NE.AND UP0, UPT, UR4, 0x17, UPT ;  /* 0x000000170400788c */ /* 0x000fd2000bf05270 */
[----:B------:R-:W-:Y:S05]  /*8ca0*/  BRA.U !UP0, `(.L_x_19959) ;  /* 0x0000000108847547 */ /* 0x000fea000b800000 */
[----:B------:R-:W-:-:S09]  /*8cb0*/  UISETP.NE.AND UP0, UPT, UR4, 0x18, UPT ;  /* 0x000000180400788c */ /* 0x000fd2000bf05270 */
[----:B------:R-:W-:Y:S05]  /*8cc0*/  BRA.U !UP0, `(.L_x_19960) ;  /* 0x0000000108447547 */ /* 0x000fea000b800000 */
.L_x_19938:
[----:B------:R-:W-:Y:S01]  /*8cd0*/  MOV R0, 0x1c0 ;  /* 0x000001c000007802 */ /* 0x000fe20000000f00 */
[----:B------:R-:W0:Y:S01]  /*8ce0*/  LDCU.64 UR4, c[0x4][0x1a0] ;  /* 0x01003400ff0477ac */ /* 0x000e220008000a00 */
[----:B------:R-:W-:Y:S02]  /*8cf0*/  HFMA2 R13, -RZ, RZ, 0, 0 ;  /* 0x00000000ff0d7431 */ /* 0x000fe400000001ff */
[----:B------:R-:W-:Y:S01]  /*8d00*/  IMAD.MOV.U32 R8, RZ, RZ, 0x65 ;  /* 0x00000065ff087424 */ /* 0x000fe200078e00ff */
[----:B------:R1:W1:Y:S01]  /*8d10*/  LDC.64 R2, c[0x4][R0] ;  /* 0x0100000000027b82 */ /* 0x0002620000000a00 */
[----:B------:R-:W5:Y:S01]  /*8d20*/  LDCU.64 UR6, c[0x4][0x1a8] ;  /* 0x01003500ff0677ac */ /* 0x000f620008000a00 */
[----:B------:R-:W-:Y:S01]  /*8d30*/  IMAD.MOV.U32 R12, RZ, RZ, 0x1 ;  /* 0x00000001ff0c7424 */ /* 0x000fe200078e00ff */
[----:B------:R-:W5:Y:S01]  /*8d40*/  LDCU.64 UR8, c[0x4][0x18] ;  /* 0x01000300ff0877ac */ /* 0x000f620008000a00 */
[----:B0-234-:R-:W-:Y:S02]  /*8d50*/  IMAD.U32 R4, RZ, RZ, UR4 ;  /* 0x00000004ff047e24 */ /* 0x01dfe4000f8e00ff */
[----:B------:R-:W-:Y:S01]  /*8d60*/  IMAD.U32 R5, RZ, RZ, UR5 ;  /* 0x00000005ff057e24 */ /* 0x000fe2000f8e00ff */
[----:B-----5:R-:W-:Y:S01]  /*8d70*/  MOV R6, UR6 ;  /* 0x0000000600067c02 */ /* 0x020fe20008000f00 */
[----:B------:R-:W-:-:S02]  /*8d80*/  IMAD.U32 R7, RZ, RZ, UR7 ;  /* 0x00000007ff077e24 */ /* 0x000fc4000f8e00ff */
[----:B------:R-:W-:Y:S01]  /*8d90*/  IMAD.U32 R10, RZ, RZ, UR8 ;  /* 0x00000008ff0a7e24 */ /* 0x000fe2000f8e00ff */
[----:B------:R-:W-:-:S07]  /*8da0*/  MOV R11, UR9 ;  /* 0x00000009000b7c02 */ /* 0x000fce0008000f00 */
[----:B------:R-:W-:-:S07]  /*8db0*/  LEPC R20, `(.L_x_19961) ;  /* 0x000000001014794e */ /* 0x000fce0000000000 */
[----:B-1----:R-:W-:Y:S05]  /*8dc0*/  CALL.ABS.NOINC R2 ;  /* 0x0000000002007343 */ /* 0x002fea0003c00000 */
.L_x_19961:
[----:B------:R-:W-:Y:S05]  /*8dd0*/  BRA `(.L_x_19939) ;  /* 0x0000000000887947 */ /* 0x000fea0003800000 */
.L_x_19960:
        /* <DEDUP_REMOVED lines=11> */
.L_x_19963:
[----:B------:R-:W-:Y:S05]  /*8e90*/  BSYNC.RECONVERGENT B0 ;  /* 0x0000000000007941 */ /* 0x000fea0003800200 */
.L_x_19962:
[----:B------:R0:W-:Y:S01]  /*8ea0*/  STG.E.U8 desc[UR40][R2.64], R5 ;  /* 0x0000000502007986 */ /* 0x0001e2000c101128 */
[----:B------:R-:W-:Y:S05]  /*8eb0*/  BRA `(.L_x_19939) ;  /* 0x0000000000507947 */ /* 0x000fea0003800000 */
.L_x_19959:
        /* <DEDUP_REMOVED lines=12> */
.L_x_19964:
[----:B0-234-:R-:W-:Y:S01]  /*8f80*/  IMAD.MOV.U32 R5, RZ, RZ, 0x7f ;  /* 0x0000007fff057424 */ /* 0x01dfe200078e00ff */
[----:B------:R-:W-:-:S04]  /*8f90*/  ISETP.GT.U32.AND P0, PT, R7, 0x7f800000, PT ;  /* 0x7f8000000700780c */ /* 0x000fc80003f04070 */
[----:B------:R-:W-:-:S05]  /*8fa0*/  SEL R5, R5, 0x7c, P0 ;  /* 0x0000007c05057807 */ /* 0x000fca0000000000 */
[----:B------:R0:W-:Y:S01]  /*8fb0*/  STG.E.U8 desc[UR40][R2.64], R5 ;  /* 0x0000000502007986 */ /* 0x0001e2000c101128 */
[----:B------:R-:W-:Y:S05]  /*8fc0*/  BRA `(.L_x_19939) ;  /* 0x00000000000c7947 */ /* 0x000fea0003800000 */
.L_x_19958:
[----:B------:R-:W1:Y:S02]  /*8fd0*/  I2F.U16 R0, R9 ;  /* 0x0000000900007306 */ /* 0x000e640000101000 */
[----:B-1----:R-:W-:-:S05]  /*8fe0*/  F2FP.BF16.F32.PACK_AB R0, RZ, R0 ;  /* 0x00000000ff00723e */ /* 0x002fca00000010ff */
[----:B------:R1:W-:Y:S02]  /*8ff0*/  STG.E.U16 desc[UR40][R2.64], R0 ;  /* 0x0000000002007986 */ /* 0x0003e4000c101528 */
.L_x_19939:
[----:B------:R-:W-:Y:S05]  /*9000*/  BSYNC.RECONVERGENT B6 ;  /* 0x0000000000067941 */ /* 0x000fea0003800200 */
.L_x_19933:
[----:B------:R-:W-:-:S07]  /*9010*/  IADD3 R17, PT, PT, R17, 0x80, RZ ;  /* 0x0000008011117810 */ /* 0x000fce0007ffe0ff */
.L_x_19898:
[----:B------:R-:W-:Y:S05]  /*9020*/  BSYNC.RECONVERGENT B7 ;  /* 0x0000000000077941 */ /* 0x000fea0003800200 */
.L_x_19897:
[----:B------:R-:W5:Y:S02]  /*9030*/  LDCU UR4, c[0x0][0x380] ;  /* 0x00007000ff0477ac */ /* 0x000f640008000800 */
[----:B-----5:R-:W-:-:S13]  /*9040*/  ISETP.GE.AND P0, PT, R17, UR4, PT ;  /* 0x0000000411007c0c */ /* 0x020fda000bf06270 */
[----:B------:R-:W-:Y:S05]  /*9050*/  @P0 EXIT ;  /* 0x000000000000094d */ /* 0x000fea0003800000 */
[----:B------:R-:W5:Y:S01]  /*9060*/  LDCU UR4, c[0x0][0x388] ;  /* 0x00007100ff0477ac */ /* 0x000f620008000800 */
[----:B01----:R-:W-:Y:S02]  /*9070*/  IMAD.MOV.U32 R0, RZ, RZ, RZ ;  /* 0x000000ffff007224 */ /* 0x003fe400078e00ff */
[----:B------:R-:W-:Y:S01]  /*9080*/  IMAD.MOV.U32 R16, RZ, RZ, RZ ;  /* 0x000000ffff107224 */ /* 0x000fe200078e00ff */
[----:B-----5:R-:W-:-:S09]  /*9090*/  UISETP.NE.AND UP0, UPT, UR4, URZ, UPT ;  /* 0x000000ff0400728c */ /* 0x020fd2000bf05270 */
[----:B------:R-:W-:Y:S05]  /*90a0*/  BRA.U !UP0, `(.L_x_19965) ;  /* 0x0000001108a87547 */ /* 0x000fea000b800000 */
[----:B------:R-:W0:Y:S01]  /*90b0*/  LDCU.64 UR4, c[0x0][0x390] ;  /* 0x00007200ff0477ac */ /* 0x000e220008000a00 */
[----:B------:R-:W-:Y:S01]  /*90c0*/  MOV R16, RZ ;  /* 0x000000ff00107202 */ /* 0x000fe20000000f00 */
[----:B------:R-:W1:Y:S01]  /*90d0*/  LDCU UR6, c[0x0][0x38c] ;  /* 0x00007180ff0677ac */ /* 0x000e620008000800 */
[----:B------:R-:W5:Y:S01]  /*90e0*/  LDCU.64 UR8, c[0x0][0x4b8] ;  /* 0x00009700ff0877ac */ /* 0x000f620008000a00 */
[----:B------:R-:W-:Y:S02]  /*90f0*/  UISETP.NE.AND UP0, UPT, UR44, URZ, UPT ;  /* 0x000000ff2c00728c */ /* 0x000fe4000bf05270 */
        /* <DEDUP_REMOVED lines=293> */
.L_x_19965:
[----:B------:R-:W0:Y:S01]  /*a350*/  LDCU.128 UR8, c[0x0][0x580] ;  /* 0x0000b000ff0877ac */ /* 0x000e220008000c00 */
[----:B------:R-:W-:-:S04]  /*a360*/  UPRMT UR4, UR39, 0x9910, URZ ;  /* 0x0000991027047896 */ /* 0x000fc800080000ff */
[----:B------:R-:W-:Y:S01]  /*a370*/  UISETP.GT.AND UP0, UPT, UR4, 0x9, UPT ;  /* 0x000000090400788c */ /* 0x000fe2000bf04270 */
[----:B0-----:R-:W-:Y:S02]  /*a380*/  IADD3 R16, P0, PT, R16, UR8, RZ ;  /* 0x0000000810107c10 */ /* 0x001fe4000ff1e0ff */
[----:B--234-:R-:W-:-:S03]  /*a390*/  IADD3 R4, P1, PT, R0, UR10, RZ ;  /* 0x0000000a00047c10 */ /* 0x01cfc6000ff3e0ff */
        /* <DEDUP_REMOVED lines=13> */
.L_x_19969:
[----:B------:R4:W5:Y:S01]  /*a470*/  LDG.E.U8 R0, desc[UR40][R4.64] ;  /* 0x0000002804007981 */ /* 0x000962000c1e1100 */
[----:B------:R-:W-:Y:S05]  /*a480*/  BRA `(.L_x_19971) ;  /* 0x0000000c005c7947 */ /* 0x000fea0003800000 */
.L_x_19968:
        /* <DEDUP_REMOVED lines=8> */
.L_x_19973:
[----:B------:R2:W5:Y:S01]  /*a510*/  LDG.E.U8 R0, desc[UR40][R4.64] ;  /* 0x0000002804007981 */ /* 0x000562000c1e1100 */
[----:B------:R-:W-:Y:S05]  /*a520*/  BRA `(.L_x_19971) ;  /* 0x0000000c00347947 */ /* 0x000fea0003800000 */
.L_x_19972:
[----:B------:R0:W5:Y:S01]  /*a530*/  LDG.E.U16 R0, desc[UR40][R4.64] ;  /* 0x0000002804007981 */ /* 0x000162000c1e1500 */
[----:B------:R-:W-:Y:S05]  /*a540*/  BRA `(.L_x_19971) ;  /* 0x0000000c002c7947 */ /* 0x000fea0003800000 */
.L_x_19967:
        /* <DEDUP_REMOVED lines=10> */
.L_x_19975:
[----:B------:R-:W2:Y:S02]  /*a5f0*/  LDG.E.U16 R2, desc[UR40][R4.64] ;  /* 0x0000002804027981 */ /* 0x000ea4000c1e1500 */
[----:B--2---:R-:W-:-:S06]  /*a600*/  HADD2.F32 R2, -RZ, R2.H0_H0 ;  /* 0x20000002ff027230 */ /* 0x004fcc0000004100 */
[----:B------:R-:W0:Y:S02]  /*a610*/  F2I.S64.TRUNC R2, R2 ;  /* 0x0000000200027311 */ /* 0x000e24000020d900 */
[----:B0-----:R-:W-:Y:S01]  /*a620*/  PRMT R0, R2, 0x7610, R0 ;  /* 0x0000761002007816 */ /* 0x001fe20000000000 */
[----:B------:R-:W-:Y:S06]  /*a630*/  BRA `(.L_x_19971) ;  /* 0x0000000800f07947 */ /* 0x000fec0003800000 */
.L_x_19974:
        /* <DEDUP_REMOVED lines=10> */
.L_x_19977:
[----:B------:R-:W2:Y:S02]  /*a6e0*/  LDG.E.U16 R4, desc[UR40][R4.64] ;  /* 0x0000002804047981 */ /* 0x000ea4000c1e1500 */
[----:B--2---:R-:W-:-:S06]  /*a6f0*/  HADD2.F32 R2, -RZ, R4.H0_H0 ;  /* 0x20000004ff027230 */ /* 0x004fcc0000004100 */
[----:B------:R-:W0:Y:S02]  /*a700*/  F2I.S64.TRUNC R2, R2 ;  /* 0x0000000200027311 */ /* 0x000e24000020d900 */
[----:B0-----:R-:W-:Y:S01]  /*a710*/  PRMT R0, R2, 0x7610, R0 ;  /* 0x0000761002007816 */ /* 0x001fe20000000000 */
[----:B------:R-:W-:Y:S06]  /*a720*/  BRA `(.L_x_19971) ;  /* 0x0000000800b47947 */ /* 0x000fec0003800000 */
.L_x_19976:
[----:B------:R-:W2:Y:S02]  /*a730*/  LDG.E.64 R2, desc[UR40][R4.64] ;  /* 0x0000002804027981 */ /* 0x000ea4000c1e1b00 */
[----:B--2---:R-:W0:Y:S02]  /*a740*/  F2I.S64.F64.TRUNC R2, R2 ;  /* 0x0000000200027311 */ /* 0x004e24000030d900 */
[----:B0-----:R-:W-:Y:S01]  /*a750*/  PRMT R0, R2, 0x7610, R0 ;  /* 0x0000761002007816 */ /* 0x001fe20000000000 */
[----:B------:R-:W-:Y:S06]  /*a760*/  BRA `(.L_x_19971) ;  /* 0x0000000800a47947 */ /* 0x000fec0003800000 */
.L_x_19966:
        /* <DEDUP_REMOVED lines=12> */
.L_x_19980:
[----:B------:R-:W2:Y:S02]  /*a830*/  LDG.E.64 R4, desc[UR40][R4.64] ;  /* 0x0000002804047981 */ /* 0x000ea4000c1e1b00 */
[----:B--2---:R-:W0:Y:S02]  /*a840*/  F2I.S64.F64.TRUNC R2, R4 ;  /* 0x0000000400027311 */ /* 0x004e24000030d900 */
[----:B0-----:R-:W-:Y:S01]  /*a850*/  PRMT R0, R2, 0x7610, R0 ;  /* 0x0000761002007816 */ /* 0x001fe20000000000 */
[----:B------:R-:W-:Y:S06]  /*a860*/  BRA `(.L_x_19971) ;  /* 0x0000000800647947 */ /* 0x000fec0003800000 */
.L_x_19979:
        /* <DEDUP_REMOVED lines=27> */
.L_x_19982:
        /* <DEDUP_REMOVED lines=14> */
.L_x_19981:
[----:B------:R-:W2:Y:S02]  /*ab00*/  LDG.E.U16 R2, desc[UR40][R4.64] ;  /* 0x0000002804027981 */ /* 0x000ea4000c1e1500 */
[----:B--2---:R-:W-:-:S06]  /*ab10*/  IMAD.U32 R2, R2, 0x10000, RZ ;  /* 0x0001000002027824 */ /* 0x004fcc00078e00ff */
[----:B------:R-:W0:Y:S02]  /*ab20*/  F2I.S64.TRUNC R2, R2 ;  /* 0x0000000200027311 */ /* 0x000e24000020d900 */
[----:B0-----:R-:W-:Y:S01]  /*ab30*/  PRMT R0, R2, 0x7610, R0 ;  /* 0x0000761002007816 */ /* 0x001fe20000000000 */
[----:B------:R-:W-:Y:S06]  /*ab40*/  BRA `(.L_x_19971) ;  /* 0x0000000400ac7947 */ /* 0x000fec0003800000 */
.L_x_19978:
        /* <DEDUP_REMOVED lines=10> */
.L_x_19985:
        /* <DEDUP_REMOVED lines=21> */
.L_x_19989:
[----:B------:R-:W-:Y:S05]  /*ad40*/  BSYNC.RECONVERGENT B1 ;  /* 0x0000000000017941 */ /* 0x000fea0003800200 */
.L_x_19988:
[----:B------:R-:W-:Y:S02]  /*ad50*/  SHF.L.U32 R0, R0, 0x14, RZ ;  /* 0x0000001400007819 */ /* 0x000fe400000006ff */
[----:B------:R-:W-:-:S04]  /*ad60*/  LEA R2, R2, 0x3b800000, 0x17 ;  /* 0x3b80000002027811 */ /* 0x000fc800078eb8ff */
[----:B------:R-:W-:-:S07]  /*ad70*/  LOP3.LUT R2, R2, R0, R7, 0xfe, !PT ;  /* 0x0000000002027212 */ /* 0x000fce00078efe07 */
.L_x_19987:
[----:B------:R-:W-:Y:S05]  /*ad80*/  BSYNC.RECONVERGENT B0 ;  /* 0x0000000000007941 */ /* 0x000fea0003800200 */
.L_x_19986:
[----:B------:R-:W0:Y:S02]  /*ad90*/  F2I.S64.TRUNC R2, R2 ;  /* 0x0000000200027311 */ /* 0x000e24000020d900 */
[----:B0-----:R-:W-:Y:S01]  /*ada0*/  PRMT R0, R2, 0x7610, R0 ;  /* 0x0000761002007816 */ /* 0x001fe20000000000 */
[----:B------:R-:W-:Y:S06]  /*adb0*/  BRA `(.L_x_19971) ;  /* 0x0000000400107947 */ /* 0x000fec0003800000 */
.L_x_19984:
        /* <DEDUP_REMOVED lines=21> */
.L_x_19993:
[----:B------:R-:W-:Y:S05]  /*af10*/  BSYNC.RECONVERGENT B1 ;  /* 0x0000000000017941 */ /* 0x000fea0003800200 */
.L_x_19992:
[----:B------:R-:W-:Y:S01]  /*af20*/  IMAD.SHL.U32 R0, R0, 0x200000, RZ ;  /* 0x0020000000007824 */ /* 0x000fe200078e00ff */
[----:B------:R-:W-:-:S04]  /*af30*/  LEA R2, R2, 0x37800000, 0x17 ;  /* 0x3780000002027811 */ /* 0x000fc800078eb8ff */
[----:B------:R-:W-:-:S07]  /*af40*/  LOP3.LUT R2, R2, R0, R7, 0xfe, !PT ;  /* 0x0000000002027212 */ /* 0x000fce00078efe07 */
.L_x_19991:
[----:B------:R-:W-:Y:S05]  /*af50*/  BSYNC.RECONVERGENT B0 ;  /* 0x0000000000007941 */ /* 0x000fea0003800200 */
.L_x_19990:
[----:B------:R-:W0:Y:S02]  /*af60*/  F2I.S64.TRUNC R2, R2 ;  /* 0x0000000200027311 */ /* 0x000e24000020d900 */
[----:B0-----:R-:W-:Y:S01]  /*af70*/  PRMT R0, R2, 0x7610, R0 ;  /* 0x0000761002007816 */ /* 0x001fe20000000000 */
[----:B------:R-:W-:Y:S06]  /*af80*/  BRA `(.L_x_19971) ;  /* 0x00000000009c7947 */ /* 0x000fec0003800000 */
.L_x_19983:
        /* <DEDUP_REMOVED lines=14> */
.L_x_19997:
[----:B------:R-:W-:Y:S05]  /*b070*/  BSYNC.RECONVERGENT B0 ;  /* 0x0000000000007941 */ /* 0x000fea0003800200 */
.L_x_19996:
[----:B------:R-:W0:Y:S02]  /*b080*/  F2I.S64.TRUNC R2, R2 ;  /* 0x0000000200027311 */ /* 0x000e24000020d900 */
[----:B0-----:R-:W-:Y:S01]  /*b090*/  PRMT R0, R2, 0x7610, R0 ;  /* 0x0000761002007816 */ /* 0x001fe20000000000 */
[----:B------:R-:W-:Y:S06]  /*b0a0*/  BRA `(.L_x_19971) ;  /* 0x0000000000547947 */ /* 0x000fec0003800000 */
.L_x_19970:
[----:B------:R-:W-:Y:S01]  /*b0b0*/  MOV R0, 0x1c0 ;  /* 0x000001c000007802 */ /* 0x000fe20000000f00 */
[----:B------:R-:W0:Y:S01]  /*b0c0*/  LDCU.64 UR4, c[0x4][0x1a0] ;  /* 0x01003400ff0477ac */ /* 0x000e220008000a00 */
[----:B------:R-:W-:Y:S02]  /*b0d0*/  HFMA2 R8, -RZ, RZ, 0, 4.64916229248046875e-06 ;  /* 0x0000004eff087431 */ /* 0x000fe400000001ff */
        /* <DEDUP_REMOVED lines=13> */
.L_x_19998:
[----:B------:R-:W-:Y:S01]  /*b1b0*/  PRMT R0, RZ, 0x7610, R0 ;  /* 0x00007610ff007816 */ /* 0x000fe20000000000 */
[----:B------:R-:W-:Y:S06]  /*b1c0*/  BRA `(.L_x_19971) ;  /* 0x00000000000c7947 */ /* 0x000fec0003800000 */
.L_x_19995:
[----:B------:R0:W5:Y:S01]  /*b1d0*/  LDG.E.U8 R0, desc[UR40][R4.64] ;  /* 0x0000002804007981 */ /* 0x000162000c1e1100 */
[----:B------:R-:W-:Y:S05]  /*b1e0*/  BRA `(.L_x_19971) ;  /* 0x0000000000047947 */ /* 0x000fea0003800000 */
.L_x_19994:
[----:B------:R0:W5:Y:S02]  /*b1f0*/  LDG.E.U8 R0, desc[UR40][R4.64] ;  /* 0x0000002804007981 */ /* 0x000164000c1e1100 */
.L_x_19971:
[----:B------:R-:W-:Y:S01]  /*b200*/  UPRMT UR4, UR42, 0x9910, URZ ;  /* 0x000099102a047896 */ /* 0x000fe200080000ff */
[----:B-----5:R-:W-:-:S03]  /*b210*/  LOP3.LUT R0, R0, 0xff, RZ, 0xc0, !PT ;  /* 0x000000ff00007812 */ /* 0x020fc600078ec0ff */
[----:B------:R-:W-:Y:S01]  /*b220*/  UISETP.GT.AND UP0, UPT, UR4, 0x9, UPT ;  /* 0x000000090400788c */ /* 0x000fe2000bf04270 */
[----:B------:R-:W-:-:S04]  /*b230*/  VIMNMX.U16x2 R0, PT, PT, R0, UR38, !PT ;  /* 0x0000002600007c48 */ /* 0x000fc8000ffe0200 */
[----:B------:R-:W-:-:S04]  /*b240*/  VIMNMX.U16x2 R0, PT, PT, R0, UR36, PT ;  /* 0x0000002400007c48 */ /* 0x000fc8000bfe0200 */
[----:B01234-:R-:W-:Y:S01]  /*b250*/  PRMT R5, R0, 0x7610, R5 ;  /* 0x0000761000057816 */ /* 0x01ffe20000000005 */
        /* <DEDUP_REMOVED lines=11> */
.L_x_20002:
[----:B------:R-:W-:Y:S01]  /*b310*/  STG.E.U8 desc[UR40][R16.64], R5 ;  /* 0x0000000510007986 */ /* 0x000fe2000c101128 */
[----:B------:R-:W-:Y:S05]  /*b320*/  EXIT ;  /* 0x000000000000794d */ /* 0x000fea0003800000 */
.L_x_20001:
[----:B------:R-:W-:-:S09]  /*b330*/  UISETP.NE.AND UP0, UPT, UR4, 0x2, UPT ;  /* 0x000000020400788c */ /* 0x000fd2000bf05270 */
[----:B------:R-:W-:Y:S05]  /*b340*/  BRA.U !UP0, `(.L_x_20004) ;  /* 0x00000001082c7547 */ /* 0x000fea000b800000 */
[----:B------:R-:W-:-:S09]  /*b350*/  UISETP.NE.AND UP0, UPT, UR4, 0x3, UPT ;  /* 0x000000030400788c */ /* 0x000fd2000bf05270 */
[----:B------:R-:W-:Y:S05]  /*b360*/  BRA.U !UP0, `(.L_x_20005) ;  /* 0x0000000108187547 */ /* 0x000fea000b800000 */
[----:B------:R-:W-:-:S09]  /*b370*/  UISETP.NE.AND UP0, UPT, UR4, 0x4, UPT ;  /* 0x000000040400788c */ /* 0x000fd2000bf05270 */
[----:B------:R-:W-:Y:S05]  /*b380*/  BRA.U UP0, `(.L_x_20003) ;  /* 0x0000000900347547 */ /* 0x000fea000b800000 */
[----:B------:R-:W-:Y:S02]  /*b390*/  LOP3.LUT R2, R5, 0xffff, RZ, 0xc0, !PT ;  /* 0x0000ffff05027812 */ /* 0x000fe400078ec0ff */
[----:B------:R-:W-:-:S05]  /*b3a0*/  MOV R3, RZ ;  /* 0x000000ff00037202 */ /* 0x000fca0000000f00 */
[----:B------:R-:W-:Y:S01]  /*b3b0*/  STG.E.64 desc[UR40][R16.64], R2 ;  /* 0x0000000210007986 */ /* 0x000fe2000c101b28 */
[----:B------:R-:W-:Y:S05]  /*b3c0*/  EXIT ;  /* 0x000000000000794d */ /* 0x000fea0003800000 */
.L_x_20005:
[----:B------:R-:W-:-:S05]  /*b3d0*/  LOP3.LUT R5, R5, 0xffff, RZ, 0xc0, !PT ;  /* 0x0000ffff05057812 */ /* 0x000fca00078ec0ff */
[----:B------:R-:W-:Y:S01]  /*b3e0*/  STG.E desc[UR40][R16.64], R5 ;  /* 0x0000000510007986 */ /* 0x000fe2000c101928 */
[----:B------:R-:W-:Y:S05]  /*b3f0*/  EXIT ;  /* 0x000000000000794d */ /* 0x000fea0003800000 */
.L_x_20004:
[----:B------:R-:W-:Y:S01]  /*b400*/  STG.E.U16 desc[UR40][R16.64], R5 ;  /* 0x0000000510007986 */ /* 0x000fe2000c101528 */
[----:B------:R-:W-:Y:S05]  /*b410*/  EXIT ;  /* 0x000000000000794d */ /* 0x000fea0003800000 */
.L_x_20000:
        /* <DEDUP_REMOVED lines=9> */
.L_x_20007:
[----:B------:R-:W0:Y:S02]  /*b4b0*/  I2F.U16 R0, R5 ;  /* 0x0000000500007306 */ /* 0x000e240000101000 */
[----:B0-----:R-:W-:-:S05]  /*b4c0*/  F2FP.F16.F32.PACK_AB R0, RZ, R0 ;  /* 0x00000000ff00723e */ /* 0x001fca00000000ff */
[----:B------:R-:W-:Y:S01]  /*b4d0*/  STG.E.U16 desc[UR40][R16.64], R0 ;  /* 0x0000000010007986 */ /* 0x000fe2000c101528 */
[----:B------:R-:W-:Y:S05]  /*b4e0*/  EXIT ;  /* 0x000000000000794d */ /* 0x000fea0003800000 */
.L_x_20006:
        /* <DEDUP_REMOVED lines=10> */
.L_x_20009:
[----:B------:R-:W0:Y:S02]  /*b590*/  I2F.U16 R5, R5 ;  /* 0x0000000500057306 */ /* 0x000e240000101000 */
[----:B0-----:R-:W-:-:S04]  /*b5a0*/  F2FP.F16.F32.PACK_AB R3, RZ, R5 ;  /* 0x00000005ff03723e */ /* 0x001fc800000000ff */
[----:B------:R-:W-:-:S05]  /*b5b0*/  PRMT R3, R3, 0x5410, RZ ;  /* 0x0000541003037816 */ /* 0x000fca00000000ff */
[----:B------:R-:W-:Y:S01]  /*b5c0*/  STG.E desc[UR40][R16.64], R3 ;  /* 0x0000000310007986 */ /* 0x000fe2000c101928 */
[----:B------:R-:W-:Y:S05]  /*b5d0*/  EXIT ;  /* 0x000000000000794d */ /* 0x000fea0003800000 */
.L_x_20008:
[----:B------:R-:W0:Y:S02]  /*b5e0*/  I2F.F64.U16 R2, R5 ;  /* 0x0000000500027312 */ /* 0x000e240000101800 */
[----:B0-----:R-:W-:Y:S01]  /*b5f0*/  STG.E.64 desc[UR40][R16.64], R2 ;  /* 0x0000000210007986 */ /* 0x001fe2000c101b28 */
[----:B------:R-:W-:Y:S05]  /*b600*/  EXIT ;  /* 0x000000000000794d */ /* 0x000fea0003800000 */
.L_x_19999:
        /* <DEDUP_REMOVED lines=12> */
.L_x_20013:
        /* <DEDUP_REMOVED lines=16> */
.L_x_20016:
[----:B------:R-:W-:-:S07]  /*b7d0*/  PRMT R8, R0, 0x7610, R8 ;  /* 0x0000761000087816 */ /* 0x000fce0000000008 */
.L_x_20015:
[----:B------:R-:W-:Y:S05]  /*b7e0*/  BSYNC.RECONVERGENT B0 ;  /* 0x0000000000007941 */ /* 0x000fea0003800200 */
.L_x_20014:
[----:B------:R-:W-:Y:S01]  /*b7f0*/  STG.E.U8 desc[UR40][R16.64], R8 ;  /* 0x0000000810007986 */ /* 0x000fe2000c101128 */
[----:B------:R-:W-:Y:S05]  /*b800*/  EXIT ;  /* 0x000000000000794d */ /* 0x000fea0003800000 */
.L_x_20012:
        /* <DEDUP_REMOVED lines=16> */
.L_x_20019:
[----:B------:R-:W-:-:S07]  /*b910*/  PRMT R8, R0, 0x7610, R8 ;  /* 0x0000761000087816 */ /* 0x000fce0000000008 */
.L_x_20018:
[----:B------:R-:W-:Y:S05]  /*b920*/  BSYNC.RECONVERGENT B0 ;  /* 0x0000000000007941 */ /* 0x000fea0003800200 */
.L_x_20017:
[----:B------:R-:W-:Y:S01]  /*b930*/  STG.E.U8 desc[UR40][R16.64], R8 ;  /* 0x0000000810007986 */ /* 0x000fe2000c101128 */
[----:B------:R-:W-:Y:S05]  /*b940*/  EXIT ;  /* 0x000000000000794d */ /* 0x000fea0003800000 */
.L_x_20011:
        /* <DEDUP_REMOVED lines=21> */
.L_x_20021:
[----:B------:R-:W-:Y:S01]  /*baa0*/  LOP3.LUT R2, R5, 0xffff, RZ, 0xc0, !PT ;  /* 0x0000ffff05027812 */ /* 0x000fe200078ec0ff */
[----:B------:R-:W-:-:S05]  /*bab0*/  IMAD.MOV.U32 R3, RZ, RZ, RZ ;  /* 0x000000ffff037224 */ /* 0x000fca00078e00ff */
[----:B------:R-:W-:Y:S01]  /*bac0*/  STG.E.64 desc[UR40][R16.64], R2 ;  /* 0x0000000210007986 */ /* 0x000fe2000c101b28 */
[----:B------:R-:W-:Y:S05]  /*bad0*/  EXIT ;  /* 0x000000000000794d */ /* 0x000fea0003800000 */
.L_x_20020:
[----:B------:R-:W-:-:S05]  /*bae0*/  LOP3.LUT R5, R5, 0xffff, RZ, 0xc0, !PT ;  /* 0x0000ffff05057812 */ /* 0x000fca00078ec0ff */
[----:B------:R-:W-:Y:S01]  /*baf0*/  STG.E desc[UR40][R16.64], R5 ;  /* 0x0000000510007986 */ /* 0x000fe2000c101928 */
[----:B------:R-:W-:Y:S05]  /*bb00*/  EXIT ;  /* 0x000000000000794d */ /* 0x000fea0003800000 */
.L_x_20010:
        /* <DEDUP_REMOVED lines=11> */
.L_x_20023:
[----:B------:R-:W-:Y:S01]  /*bbc0*/  CS2R R6, SRZ ;  /* 0x0000000000067805 */ /* 0x000fe2000001ff00 */
[----:B------:R-:W0:Y:S04]  /*bbd0*/  I2F.F64.U16 R4, R5 ;  /* 0x0000000500047312 */ /* 0x000e280000101800 */
[----:B0-----:R-:W-:Y:S01]  /*bbe0*/  STG.E.128 desc[UR40][R16.64], R4 ;  /* 0x0000000410007986 */ /* 0x001fe2000c101d28 */
[----:B------:R-:W-:Y:S05]  /*bbf0*/  EXIT ;  /* 0x000000000000794d */ /* 0x000fea0003800000 */
.L_x_20022:
[----:B------:R-:W-:-:S09]  /*bc00*/  UISETP.NE.AND UP0, UPT, UR4, 0xf, UPT ;  /* 0x0000000f0400788c */ /* 0x000fd2000bf05270 */
[----:B------:R-:W-:Y:S05]  /*bc10*/  BRA.U !UP0, `(.L_x_20024) ;  /* 0x0000000108d47547 */ /* 0x000fea000b800000 */
[----:B------:R-:W-:-:S09]  /*bc20*/  UISETP.NE.AND UP0, UPT, UR4, 0x17, UPT ;  /* 0x000000170400788c */ /* 0x000fd2000bf05270 */
[----:B------:R-:W-:Y:S05]  /*bc30*/  BRA.U !UP0, `(.L_x_20025) ;  /* 0x0000000108847547 */ /* 0x000fea000b800000 */
[----:B------:R-:W-:-:S09]  /*bc40*/  UISETP.NE.AND UP0, UPT, UR4, 0x18, UPT ;  /* 0x000000180400788c */ /* 0x000fd2000bf05270 */
[----:B------:R-:W-:Y:S05]  /*bc50*/  BRA.U !UP0, `(.L_x_20026) ;  /* 0x0000000108447547 */ /* 0x000fea000b800000 */
.L_x_20003:
        /* <DEDUP_REMOVED lines=16> */
.L_x_20027:
[----:B------:R-:W-:Y:S05]  /*bd60*/  EXIT ;  /* 0x000000000000794d */ /* 0x000fea0003800000 */
.L_x_20026:
        /* <DEDUP_REMOVED lines=11> */
.L_x_20029:
[----:B------:R-:W-:Y:S05]  /*be20*/  BSYNC.RECONVERGENT B0 ;  /* 0x0000000000007941 */ /* 0x000fea0003800200 */
.L_x_20028:
[----:B------:R-:W-:Y:S01]  /*be30*/  STG.E.U8 desc[UR40][R16.64], R3 ;  /* 0x0000000310007986 */ /* 0x000fe2000c101128 */
[----:B------:R-:W-:Y:S05]  /*be40*/  EXIT ;  /* 0x000000000000794d */ /* 0x000fea0003800000 */
.L_x_20025:
        /* <DEDUP_REMOVED lines=13> */
.L_x_20030:
[----:B------:R-:W-:Y:S01]  /*bf20*/  IMAD.MOV.U32 R3, RZ, RZ, 0x7f ;  /* 0x0000007fff037424 */ /* 0x000fe200078e00ff */
[----:B------:R-:W-:-:S04]  /*bf30*/  ISETP.GT.U32.AND P0, PT, R5, 0x7f800000, PT ;  /* 0x7f8000000500780c */ /* 0x000fc80003f04070 */
[----:B------:R-:W-:-:S05]  /*bf40*/  SEL R3, R3, 0x7c, P0 ;  /* 0x0000007c03037807 */ /* 0x000fca0000000000 */
[----:B------:R-:W-:Y:S01]  /*bf50*/  STG.E.U8 desc[UR40][R16.64], R3 ;  /* 0x0000000310007986 */ /* 0x000fe2000c101128 */
[----:B------:R-:W-:Y:S05]  /*bf60*/  EXIT ;  /* 0x000000000000794d */ /* 0x000fea0003800000 */
.L_x_20024:
[----:B------:R-:W0:Y:S02]  /*bf70*/  I2F.U16 R0, R5 ;  /* 0x0000000500007306 */ /* 0x000e240000101000 */
[----:B0-----:R-:W-:-:S05]  /*bf80*/  F2FP.BF16.F32.PACK_AB R0, RZ, R0 ;  /* 0x00000000ff00723e */ /* 0x001fca00000010ff */
[----:B------:R-:W-:Y:S01]  /*bf90*/  STG.E.U16 desc[UR40][R16.64], R0 ;  /* 0x0000000010007986 */ /* 0x000fe2000c101528 */
[----:B------:R-:W-:Y:S05]  /*bfa0*/  EXIT ;  /* 0x000000000000794d */ /* 0x000fea0003800000 */
.L_x_20031:
        /* <DEDUP_REMOVED lines=13> */
.L_x_36009:


//--------------------- .text._ZN2at6native27unrolled_elementwise_kernelIZZZNS0_17clamp_kernel_cudaERNS_18TensorIteratorBaseERKN3c106ScalarES7_ENKUlvE_clEvENKUlvE_clEvEUlhE_St5arrayIPcLm2EELi4E23TrivialOffsetCalculatorILi1EjESF_NS0_6memory12LoadWithCastILi1EEENSG_13StoreWithCastILi1EEEEEviT_T0_T2_T3_T4_T5_ --------------------------
	.section	.text._ZN2at6native27unrolled_elementwise_kernelIZZZNS0_17clamp_kernel_cudaERNS_18TensorIteratorBaseERKN3c106ScalarES7_ENKUlvE_clEvENKUlvE_clEvEUlhE_St5arrayIPcLm2EELi4E23TrivialOffsetCalculatorILi1EjESF_NS0_6memory12LoadWithCastILi1EEENSG_13StoreWithCastILi1EEEEEviT_T0_T2_T3_T4_T5_,"ax",@progbits
	.align	128
        .global         _ZN2at6native27unrolled_elementwise_kernelIZZZNS0_17clamp_kernel_cudaERNS_18TensorIteratorBaseERKN3c106ScalarES7_ENKUlvE_clEvENKUlvE_clEvEUlhE_St5arrayIPcLm2EELi4E23TrivialOffsetCalculatorILi1EjESF_NS0_6memory12LoadWithCastILi1EEENSG_13StoreWithCastILi1EEEEEviT_T0_T2_T3_T4_T5_
        .type           _ZN2at6native27unrolled_elementwise_kernelIZZZNS0_17clamp_kernel_cudaERNS_18TensorIteratorBaseERKN3c106ScalarES7_ENKUlvE_clEvENKUlvE_clEvEUlhE_St5arrayIPcLm2EELi4E23TrivialOffsetCalculatorILi1EjESF_NS0_6memory12LoadWithCastILi1EEENSG_13StoreWithCastILi1EEEEEviT_T0_T2_T3_T4_T5_,@function
        .size           _ZN2at6native27unrolled_elementwise_kernelIZZZNS0_17clamp_kernel_cudaERNS_18TensorIteratorBaseERKN3c106ScalarES7_ENKUlvE_clEvENKUlvE_clEvEUlhE_St5arrayIPcLm2EELi4E23TrivialOffsetCalculatorILi1EjESF_NS0_6memory12LoadWithCastILi1EEENSG_13StoreWithCastILi1EEEEEviT_T0_T2_T3_T4_T5_,(.L_x_36010 - _ZN2at6native27unrolled_elementwise_kernelIZZZNS0_17clamp_kernel_cudaERNS_18TensorIteratorBaseERKN3c106ScalarES7_ENKUlvE_clEvENKUlvE_clEvEUlhE_St5arrayIPcLm2EELi4E23TrivialOffsetCalculatorILi1EjESF_NS0_6memory12LoadWithCastILi1EEENSG_13StoreWithCastILi1EEEEEviT_T0_T2_T3_T4_T5_)
        .other          _ZN2at6native27unrolled_elementwise_kernelIZZZNS0_17clamp_kernel_cudaERNS_18TensorIteratorBaseERKN3c106ScalarES7_ENKUlvE_clEvENKUlvE_clEvEUlhE_St5arrayIPcLm2EELi4E23TrivialOffsetCalculatorILi1EjESF_NS0_6memory12LoadWithCastILi1EEENSG_13StoreWithCastILi1EEEEEviT_T0_T2_T3_T4_T5_,@"STO_CUDA_ENTRY STV_DEFAULT"
_ZN2at6native27unrolled_elementwise_kernelIZZZNS0_17clamp_kernel_cudaERNS_18TensorIteratorBaseERKN3c106ScalarES7_ENKUlvE_clEvENKUlvE_clEvEUlhE_St5arrayIPcLm2EELi4E23TrivialOffsetCalculatorILi1EjESF_NS0_6memory12LoadWithCastILi1EEENSG_13StoreWithCastILi1EEEEEviT_T0_T2_T3_T4_T5_:
.text._ZN2at6native27unrolled_elementwise_kernelIZZZNS0_17clamp_kernel_cudaERNS_18TensorIteratorBaseERKN3c106ScalarES7_ENKUlvE_clEvENKUlvE_clEvEUlhE_St5arrayIPcLm2EELi4E23TrivialOffsetCalculatorILi1EjESF_NS0_6memory12LoadWithCastILi1EEENSG_13StoreWithCastILi1EEEEEviT_T0_T2_T3_T4_T5_:
        /* <DEDUP_REMOVED lines=31> */
.L_x_20037:
[----:B------:R3:W5:Y:S01]  /*01f0*/  LDG.E.U8 R22, desc[UR36][R4.64] ;  /* 0x0000002404167981 */ /* 0x000762000c1e1100 */
[----:B------:R-:W-:Y:S05]  /*0200*/  BRA `(.L_x_20039) ;  /* 0x0000000c005c7947 */ /* 0x000fea0003800000 */
.L_x_20036:
        /* <DEDUP_REMOVED lines=8> */
.L_x_20041:
[----:B------:R1:W5:Y:S01]  /*0290*/  LDG.E.U8 R22, desc[UR36][R4.64] ;  /* 0x0000002404167981 */ /* 0x000362000c1e1100 */
[----:B------:R-:W-:Y:S05]  /*02a0*/  BRA `(.L_x_20039) ;  /* 0x0000000c00347947 */ /* 0x000fea0003800000 */
.L_x_20040:
[----:B------:R2:W5:Y:S01]  /*02b0*/  LDG.E.U16 R22, desc[UR36][R4.64] ;  /* 0x0000002404167981 */ /* 0x000562000c1e1500 */
[----:B------:R-:W-:Y:S05]  /*02c0*/  BRA `(.L_x_20039) ;  /* 0x0000000c002c7947 */ /* 0x000fea0003800000 */
.L_x_20035:
        /* <DEDUP_REMOVED lines=10> */
.L_x_20043:
[----:B------:R-:W2:Y:S02]  /*0370*/  LDG.E.U16 R2, desc[UR36][R4.64] ;  /* 0x0000002404027981 */ /* 0x000ea4000c1e1500 */
[----:B--2---:R-:W-:-:S06]  /*0380*/  HADD2.F32 R2, -RZ, R2.H0_H0 ;  /* 0x20000002ff027230 */ /* 0x004fcc0000004100 */
[----:B------:R-:W0:Y:S02]  /*0390*/  F2I.S64.TRUNC R2, R2 ;  /* 0x0000000200027311 */ /* 0x000e24000020d900 */
[----:B0-----:R-:W-:Y:S01]  /*03a0*/  PRMT R22, R2, 0x7610, R22 ;  /* 0x0000761002167816 */ /* 0x001fe20000000016 */
[----:B------:R-:W-:Y:S06]  /*03b0*/  BRA `(.L_x_20039) ;  /* 0x0000000800f07947 */ /* 0x000fec0003800000 */
.L_x_20042:
        /* <DEDUP_REMOVED lines=10> */
.L_x_20045:
[----:B------:R-:W2:Y:S02]  /*0460*/  LDG.E.U16 R4, desc[UR36][R4.64] ;  /* 0x0000002404047981 */ /* 0x000ea4000c1e1500 */
[----:B--2---:R-:W-:-:S06]  /*0470*/  HADD2.F32 R2, -RZ, R4.H0_H0 ;  /* 0x20000004ff027230 */ /* 0x004fcc0000004100 */
[----:B------:R-:W0:Y:S02]  /*0480*/  F2I.S64.TRUNC R2, R2 ;  /* 0x0000000200027311 */ /* 0x000e24000020d900 */
[----:B0-----:R-:W-:Y:S01]  /*0490*/  PRMT R22, R2, 0x7610, R22 ;  /* 0x0000761002167816 */ /* 0x001fe20000000016 */
[----:B------:R-:W-:Y:S06]  /*04a0*/  BRA `(.L_x_20039) ;  /* 0x0000000800b47947 */ /* 0x000fec0003800000 */
.L_x_20044:
[----:B------:R-:W2:Y:S02]  /*04b0*/  LDG.E.64 R2, desc[UR36][R4.64] ;  /* 0x0000002404027981 */ /* 0x000ea4000c1e1b00 */
[----:B--2---:R-:W0:Y:S02]  /*04c0*/  F2I.S64.F64.TRUNC R2, R2 ;  /* 0x0000000200027311 */ /* 0x004e24000030d900 */
[----:B0-----:R-:W-:Y:S01]  /*04d0*/  PRMT R22, R2, 0x7610, R22 ;  /* 0x0000761002167816 */ /* 0x001fe20000000016 */
[----:B------:R-:W-:Y:S06]  /*04e0*/  BRA `(.L_x_20039) ;  /* 0x0000000800a47947 */ /* 0x000fec0003800000 */
.L_x_20034:
        /* <DEDUP_REMOVED lines=12> */
.L_x_20048:
[----:B------:R-:W2:Y:S02]  /*05b0*/  LDG.E.64 R4, desc[UR36][R4.64] ;  /* 0x0000002404047981 */ /* 0x000ea4000c1e1b00 */
[----:B--2---:R-:W0:Y:S02]  /*05c0*/  F2I.S64.F64.TRUNC R2, R4 ;  /* 0x0000000400027311 */ /* 0x004e24000030d900 */
[----:B0-----:R-:W-:Y:S01]  /*05d0*/  PRMT R22, R2, 0x7610, R22 ;  /* 0x0000761002167816 */ /* 0x001fe20000000016 */
[----:B------:R-:W-:Y:S06]  /*05e0*/  BRA `(.L_x_20039) ;  /* 0x0000000800647947 */ /* 0x000fec0003800000 */
.L_x_20047:
        /* <DEDUP_REMOVED lines=27> */
.L_x_20050:
        /* <DEDUP_REMOVED lines=14> */
.L_x_20049:
[----:B------:R-:W2:Y:S02]  /*0880*/  LDG.E.U16 R2, desc[UR36][R4.64] ;  /* 0x0000002404027981 */ /* 0x000ea4000c1e1500 */
[----:B--2---:R-:W-:-:S06]  /*0890*/  IMAD.U32 R2, R2, 0x10000, RZ ;  /* 0x0001000002027824 */ /* 0x004fcc00078e00ff */
[----:B------:R-:W0:Y:S02]  /*08a0*/  F2I.S64.TRUNC R2, R2 ;  /* 0x0000000200027311 */ /* 0x000e24000020d900 */
[----:B0-----:R-:W-:Y:S01]  /*08b0*/  PRMT R22, R2, 0x7610, R22 ;  /* 0x0000761002167816 */ /* 0x001fe20000000016 */
[----:B------:R-:W-:Y:S06]  /*08c0*/  BRA `(.L_x_20039) ;  /* 0x0000000400ac7947 */ /* 0x000fec0003800000 */
.L_x_20046:
        /* <DEDUP_REMOVED lines=10> */
.L_x_20053:
        /* <DEDUP_REMOVED lines=21> */
.L_x_20057:
[----:B------:R-:W-:Y:S05]  /*0ac0*/  BSYNC.RECONVERGENT B1 ;  /* 0x0000000000017941 */ /* 0x000fea0003800200 */
.L_x_20056:
[----:B------:R-:W-:Y:S01]  /*0ad0*/  IMAD.SHL.U32 R0, R0, 0x100000, RZ ;  /* 0x0010000000007824 */ /* 0x000fe200078e00ff */
[----:B------:R-:W-:-:S04]  /*0ae0*/  LEA R2, R2, 0x3b800000, 0x17 ;  /* 0x3b80000002027811 */ /* 0x000fc800078eb8ff */
[----:B------:R-:W-:-:S07]  /*0af0*/  LOP3.LUT R2, R2, R0, R7, 0xfe, !PT ;  /* 0x0000000002027212 */ /* 0x000fce00078efe07 */
.L_x_20055:
[----:B------:R-:W-:Y:S05]  /*0b00*/  BSYNC.RECONVERGENT B0 ;  /* 0x0000000000007941 */ /* 0x000fea0003800200 */
.L_x_20054:
[----:B------:R-:W0:Y:S02]  /*0b10*/  F2I.S64.TRUNC R2, R2 ;  /* 0x0000000200027311 */ /* 0x000e24000020d900 */
[----:B0-----:R-:W-:Y:S01]  /*0b20*/  PRMT R22, R2, 0x7610, R22 ;  /* 0x0000761002167816 */ /* 0x001fe20000000016 */
[----:B------:R-:W-:Y:S06]  /*0b30*/  BRA `(.L_x_20039) ;  /* 0x0000000400107947 */ /* 0x000fec0003800000 */
.L_x_20052:
        /* <DEDUP_REMOVED lines=21> */
.L_x_20061:
[----:B------:R-:W-:Y:S05]  /*0c90*/  BSYNC.RECONVERGENT B1 ;  /* 0x0000000000017941 */ /* 0x000fea0003800200 */
.L_x_20060:
[----:B------:R-:W-:Y:S01]  /*0ca0*/  IMAD.SHL.U32 R0, R0, 0x200000, RZ ;  /* 0x0020000000007824 */ /* 0x000fe200078e00ff */
[----:B------:R-:W-:-:S04]  /*0cb0*/  LEA R2, R2, 0x37800000, 0x17 ;  /* 0x3780000002027811 */ /* 0x000fc800078eb8ff */
[----:B------:R-:W-:-:S07]  /*0cc0*/  LOP3.LUT R2, R2, R0, R7, 0xfe, !PT ;  /* 0x0000000002027212 */ /* 0x000fce00078efe07 */
.L_x_20059:
[----:B------:R-:W-:Y:S05]  /*0cd0*/  BSYNC.RECONVERGENT B0 ;  /* 0x0000000000007941 */ /* 0x000fea0003800200 */
.L_x_20058:
[----:B------:R-:W0:Y:S02]  /*0ce0*/  F2I.S64.TRUNC R2, R2 ;  /* 0x0000000200027311 */ /* 0x000e24000020d900 */
[----:B0-----:R-:W-:Y:S01]  /*0cf0*/  PRMT R22, R2, 0x7610, R22 ;  /* 0x0000761002167816 */ /* 0x001fe20000000016 */
[----:B------:R-:W-:Y:S06]  /*0d00*/  BRA `(.L_x_20039) ;  /* 0x00000000009c7947 */ /* 0x000fec0003800000 */
.L_x_20051:
[----:B------:R-:W-:-:S09]  /*0d10*/  UISETP.NE.AND UP0, UPT, UR4, 0x1c, UPT ;  /* 0x0000001c0400788c */ /* 0x000fd2000bf05270 */
[----:B------:R-:W-:Y:S05]  /*0d20*/  BRA.U !UP0, `(.L_x_20062) ;  /* 0x0000000108907547 */ /* 0x000fea000b800000 */
[----:B------:R-:W-:-:S09]  /*0d30*/  UISETP.NE.AND UP0, UPT, UR4, 0x1d, UPT ;  /* 0x0000001d0400788c */ /* 0x000fd2000bf05270 */
[----:B------:R-:W-:Y:S05]  /*0d40*/  BRA.U !UP0, `(.L_x_20063) ;  /* 0x0000000108807547 */ /* 0x000fea000b800000 */
[----:B------:R-:W-:-:S09]  /*0d50*/  UISETP.NE.AND UP0, UPT, UR4, 0x2c, UPT ;  /* 0x0000002c0400788c */ /* 0x000fd2000bf05270 */
[----:B------:R-:W-:Y:S05]  /*0d60*/  BRA.U !UP0, `(.L_x_20064) ;  /* 0x0000000108487547 */ /* 0x000fea000b800000 */
.L_x_20038:
        /* <DEDUP_REMOVED lines=16> */
.L_x_20065:
[----:B------:R-:W-:Y:S01]  /*0e70*/  PRMT R22, RZ, 0x7610, R22 ;  /* 0x00007610ff167816 */ /* 0x000fe20000000016 */
[----:B------:R-:W-:Y:S06]  /*0e80*/  BRA `(.L_x_20039) ;  /* 0x00000000003c7947 */ /* 0x000fec0003800000 */
.L_x_20064:
        /* <DEDUP_REMOVED lines=8> */
.L_x_20067:
[----:B------:R-:W-:Y:S05]  /*0f10*/  BSYNC.RECONVERGENT B0 ;  /* 0x0000000000007941 */ /* 0x000fea0003800200 */
.L_x_20066:
[----:B------:R-:W0:Y:S02]  /*0f20*/  F2I.S64.TRUNC R2, R2 ;  /* 0x0000000200027311 */ /* 0x000e24000020d900 */
[----:B0-----:R-:W-:Y:S01]  /*0f30*/  PRMT R22, R2, 0x7610, R22 ;  /* 0x0000761002167816 */ /* 0x001fe20000000016 */
[----:B------:R-:W-:Y:S06]  /*0f40*/  BRA `(.L_x_20039) ;  /* 0x00000000000c7947 */ /* 0x000fec0003800000 */
.L_x_20063:
[----:B------:R0:W5:Y:S01]  /*0f50*/  LDG.E.U8 R22, desc[UR36][R4.64] ;  /* 0x0000002404167981 */ /* 0x000162000c1e1100 */
[----:B------:R-:W-:Y:S05]  /*0f60*/  BRA `(.L_x_20039) ;  /* 0x0000000000047947 */ /* 0x000fea0003800000 */
.L_x_20062:
[----:B------:R0:W5:Y:S02]  /*0f70*/  LDG.E.U8 R22, desc[UR36][R4.64] ;  /* 0x0000002404167981 */ /* 0x000164000c1e1100 */
.L_x_20039:
[----:B------:R-:W-:-:S07]  /*0f80*/  VIADD R18, R19, 0x80 ;  /* 0x0000008013127836 */ /* 0x000fce0000000000 */
.L_x_20033:
[----:B------:R-:W-:Y:S05]  /*0f90*/  BSYNC.RECONVERGENT B6 ;  /* 0x0000000000067941 */ /* 0x000fea0003800200 */
.L_x_20032:
        /* <DEDUP_REMOVED lines=23> */
.L_x_20073:
[----:B------:R0:W5:Y:S01]  /*1110*/  LDG.E.U8 R23, desc[UR36][R4.64] ;  /* 0x0000002404177981 */ /* 0x000162000c1e1100 */
[----:B------:R-:W-:Y:S05]  /*1120*/  BRA `(.L_x_20075) ;  /* 0x0000000c005c7947 */ /* 0x000fea0003800000 */
.L_x_20072:
        /* <DEDUP_REMOVED lines=8> */
.L_x_20077:
[----:B------:R4:W5:Y:S01]  /*11b0*/  LDG.E.U8 R23, desc[UR36][R4.64] ;  /* 0x0000002404177981 */ /* 0x000962000c1e1100 */
[----:B------:R-:W-:Y:S05]  /*11c0*/  BRA `(.L_x_20075) ;  /* 0x0000000c00347947 */ /* 0x000fea0003800000 */
.L_x_20076:
[----:B------:R0:W5:Y:S01]  /*11d0*/  LDG.E.U16 R23, desc[UR36][R4.64] ;  /* 0x0000002404177981 */ /* 0x000162000c1e1500 */
[----:B------:R-:W-:Y:S05]  /*11e0*/  BRA `(.L_x_20075) ;  /* 0x0000000c002c7947 */ /* 0x000fea0003800000 */
.L_x_20071:
        /* <DEDUP_REMOVED lines=10> */
.L_x_20079:
[----:B------:R-:W2:Y:S02]  /*1290*/  LDG.E.U16 R2, desc[UR36][R4.64] ;  /* 0x0000002404027981 */ /* 0x000ea4000c1e1500 */
[----:B--2---:R-:W-:-:S06]  /*12a0*/  HADD2.F32 R2, -RZ, R2.H0_H0 ;  /* 0x20000002ff027230 */ /* 0x004fcc0000004100 */
[----:B------:R-:W0:Y:S02]  /*12b0*/  F2I.S64.TRUNC R2, R2 ;  /* 0x0000000200027311 */ /* 0x000e24000020d900 */
[----:B0-----:R-:W-:Y:S01]  /*12c0*/  PRMT R23, R2, 0x7610, R23 ;  /* 0x0000761002177816 */ /* 0x001fe20000000017 */
[----:B------:R-:W-:Y:S06]  /*12d0*/  BRA `(.L_x_20075) ;  /* 0x0000000800f07947 */ /* 0x000fec0003800000 */
.L_x_20078:
        /* <DEDUP_REMOVED lines=10> */
.L_x_20081:
[----:B------:R-:W2:Y:S02]  /*1380*/  LDG.E.U16 R4, desc[UR36][R4.64] ;  /* 0x0000002404047981 */ /* 0x000ea4000c1e1500 */
[----:B--2---:R-:W-:-:S06]  /*1390*/  HADD2.F32 R2, -RZ, R4.H0_H0 ;  /* 0x20000004ff027230 */ /* 0x004fcc0000004100 */
[----:B------:R-:W0:Y:S02]  /*13a0*/  F2I.S64.TRUNC R2, R2 ;  /* 0x0000000200027311 */ /* 0x000e24000020d900 */
[----:B0-----:R-:W-:Y:S01]  /*13b0*/  PRMT R23, R2, 0x7610, R23 ;  /* 0x0000761002177816 */ /* 0x001fe20000000017 */
[----:B------:R-:W-:Y:S06]  /*13c0*/  BRA `(.L_x_20075) ;  /* 0x0000000800b47947 */ /* 0x000fec0003800000 */
.L_x_20080:
[----:B------:R-:W2:Y:S02]  /*13d0*/  LDG.E.64 R2, desc[UR36][R4.64] ;  /* 0x0000002404027981 */ /* 0x000ea4000c1e1b00 */
[----:B--2---:R-:W0:Y:S02]  /*13e0*/  F2I.S64.F64.TRUNC R2, R2 ;  /* 0x0000000200027311 */ /* 0x004e24000030d900 */
[----:B0-----:R-:W-:Y:S01]  /*13f0*/  PRMT R23, R2, 0x7610, R23 ;  /* 0x0000761002177816 */ /* 0x001fe20000000017 */
[----:B------:R-:W-:Y:S06]  /*1400*/  BRA `(.L_x_20075) ;  /* 0x0000000800a47947 */ /* 0x000fec0003800000 */
.L_x_20070:
        /* <DEDUP_REMOVED lines=12> */
.L_x_20084:
[----:B------:R-:W2:Y:S02]  /*14d0*/  LDG.E.64 R4, desc[UR36][R4.64] ;  /* 0x0000002404047981 */ /* 0x000ea4000c1e1b00 */
[----:B--2---:R-:W0:Y:S02]  /*14e0*/  F2I.S64.F64.TRUNC R2, R4 ;  /* 0x0000000400027311 */ /* 0x004e24000030d900 */
[----:B0-----:R-:W-:Y:S01]  /*14f0*/  PRMT R23, R2, 0x7610, R23 ;  /* 0x0000761002177816 */ /* 0x001fe20000000017 */
[----:B------:R-:W-:Y:S06]  /*1500*/  BRA `(.L_x_20075) ;  /* 0x0000000800647947 */ /* 0x000fec0003800000 */
.L_x_20083:
        /* <DEDUP_REMOVED lines=27> */
.L_x_20086:
        /* <DEDUP_REMOVED lines=14> */
.L_x_20085:
[----:B------:R-:W2:Y:S02]  /*17a0*/  LDG.E.U16 R2, desc[UR36][R4.64] ;  /* 0x0000002404027981 */ /* 0x000ea4000c1e1500 */
[----:B--2---:R-:W-:-:S06]  /*17b0*/  IMAD.U32 R2, R2, 0x10000, RZ ;  /* 0x0001000002027824 */ /* 0x004fcc00078e00ff */
[----:B------:R-:W0:Y:S02]  /*17c0*/  F2I.S64.TRUNC R2, R2 ;  /* 0x0000000200027311 */ /* 0x000e24000020d900 */
[----:B0-----:R-:W-:Y:S01]  /*17d0*/  PRMT R23, R2, 0x7610, R23 ;  /* 0x0000761002177816 */ /* 0x001fe20000000017 */
[----:B------:R-:W-:Y:S06]  /*17e0*/  BRA `(.L_x_20075) ;  /* 0x0000000400ac7947 */ /* 0x000fec0003800000 */
.L_x_20082:
        /* <DEDUP_REMOVED lines=10> */
.L_x_20089:
        /* <DEDUP_REMOVED lines=21> */
.L_x_20093:
[----:B------:R-:W-:Y:S05]  /*19e0*/  BSYNC.RECONVERGENT B1 ;  /* 0x0000000000017941 */ /* 0x000fea0003800200 */
.L_x_20092:
[----:B------:R-:W-:Y:S01]  /*19f0*/  IMAD.SHL.U32 R0, R0, 0x100000, RZ ;  /* 0x0010000000007824 */ /* 0x000fe200078e00ff */
[----:B------:R-:W-:-:S04]  /*1a00*/  LEA R2, R2, 0x3b800000, 0x17 ;  /* 0x3b80000002027811 */ /* 0x000fc800078eb8ff */
[----:B------:R-:W-:-:S07]  /*1a10*/  LOP3.LUT R2, R2, R0, R7, 0xfe, !PT ;  /* 0x0000000002027212 */ /* 0x000fce00078efe07 */
.L_x_20091:
[----:B------:R-:W-:Y:S05]  /*1a20*/  BSYNC.RECONVERGENT B0 ;  /* 0x0000000000007941 */ /* 0x000fea0003800200 */
.L_x_20090:
[----:B------:R-:W0:Y:S02]  /*1a30*/  F2I.S64.TRUNC R2, R2 ;  /* 0x0000000200027311 */ /* 0x000e24000020d900 */
[----:B0-----:R-:W-:Y:S01]  /*1a40*/  PRMT R23, R2, 0x7610, R23 ;  /* 0x0000761002177816 */ /* 0x001fe20000000017 */
[----:B------:R-:W-:Y:S06]  /*1a50*/  BRA `(.L_x_20075) ;  /* 0x0000000400107947 */ /* 0x000fec0003800000 */
.L_x_20088:
        /* <DEDUP_REMOVED lines=21> */
.L_x_20097:
[----:B------:R-:W-:Y:S05]  /*1bb0*/  BSYNC.RECONVERGENT B1 ;  /* 0x0000000000017941 */ /* 0x000fea0003800200 */
.L_x_20096:
[----:B------:R-:W-:Y:S01]  /*1bc0*/  IMAD.SHL.U32 R0, R0, 0x200000, RZ ;  /* 0x0020000000007824 */ /* 0x000fe200078e00ff */
[----:B------:R-:W-:-:S04]  /*1bd0*/  LEA R2, R2, 0x37800000, 0x17 ;  /* 0x3780000002027811 */ /* 0x000fc800078eb8ff */
[----:B------:R-:W-:-:S07]  /*1be0*/  LOP3.LUT R2, R2, R0, R7, 0xfe, !PT ;  /* 0x0000000002027212 */ /* 0x000fce00078efe07 */
.L_x_20095:
[----:B------:R-:W-:Y:S05]  /*1bf0*/  BSYNC.RECONVERGENT B0 ;  /* 0x0000000000007941 */ /* 0x000fea0003800200 */
.L_x_20094:
[----:B------:R-:W0:Y:S02]  /*1c00*/  F2I.S64.TRUNC R2, R2 ;  /* 0x0000000200027311 */ /* 0x000e24000020d900 */
[----:B0-----:R-:W-:Y:S01]  /*1c10*/  PRMT R23, R2, 0x7610, R23 ;  /* 0x0000761002177816 */ /* 0x001fe20000000017 */
[----:B------:R-:W-:Y:S06]  /*1c20*/  BRA `(.L_x_20075) ;  /* 0x00000000009c7947 */ /* 0x000fec0003800000 */
.L_x_20087:
        /* <DEDUP_REMOVED lines=14> */
.L_x_20101:
[----:B------:R-:W-:Y:S05]  /*1d10*/  BSYNC.RECONVERGENT B0 ;  /* 0x0000000000007941 */ /* 0x000fea0003800200 */
.L_x_20100:
[----:B------:R-:W0:Y:S02]  /*1d20*/  F2I.S64.TRUNC R2, R2 ;  /* 0x0000000200027311 */ /* 0x000e24000020d900 */
[----:B0-----:R-:W-:Y:S01]  /*1d30*/  PRMT R23, R2, 0x7610, R23 ;  /* 0x0000761002177816 */ /* 0x001fe20000000017 */
[----:B------:R-:W-:Y:S06]  /*1d40*/  BRA `(.L_x_20075) ;  /* 0x0000000000547947 */ /* 0x000fec0003800000 */
.L_x_20074:
        /* <DEDUP_REMOVED lines=16> */
.L_x_20102:
[----:B------:R-:W-:Y:S01]  /*1e50*/  PRMT R23, RZ, 0x7610, R23 ;  /* 0x00007610ff177816 */ /* 0x000fe20000000017 */
[----:B------:R-:W-:Y:S06]  /*1e60*/  BRA `(.L_x_20075) ;  /* 0x00000000000c7947 */ /* 0x000fec0003800000 */
.L_x_20099:
[----:B------:R1:W5:Y:S01]  /*1e70*/  LDG.E.U8 R23, desc[UR36][R4.64] ;  /* 0x0000002404177981 */ /* 0x000362000c1e1100 */
[----:B------:R-:W-:Y:S05]  /*1e80*/  BRA `(.L_x_20075) ;  /* 0x0000000000047947 */ /* 0x000fea0003800000 */
.L_x_20098:
[----:B------:R0:W5:Y:S02]  /*1e90*/  LDG.E.U8 R23, desc[UR36][R4.64] ;  /* 0x0000002404177981 */ /* 0x000164000c1e1100 */
.L_x_20075:
[----:B------:R-:W-:-:S07]  /*1ea0*/  VIADD R18, R18, 0x80 ;  /* 0x0000008012127836 */ /* 0x000fce0000000000 */
.L_x_20069:
[----:B------:R-:W-:Y:S05]  /*1eb0*/  BSYNC.RECONVERGENT B6 ;  /* 0x0000000000067941 */ /* 0x000fea0003800200 */
.L_x_20068:
        /* <DEDUP_REMOVED lines=23> */
.L_x_20108:
[----:B------:R0:W5:Y:S01]  /*2030*/  LDG.E.U8 R24, desc[UR36][R4.64] ;  /* 0x0000002404187981 */ /* 0x000162000c1e1100 */
[----:B------:R-:W-:Y:S05]  /*2040*/  BRA `(.L_x_20110) ;  /* 0x0000000c005c7947 */ /* 0x000fea0003800000 */
.L_x_20107:
        /* <DEDUP_REMOVED lines=8> */
.L_x_20112:
[----:B------:R3:W5:Y:S01]  /*20d0*/  LDG.E.U8 R24, desc[UR36][R4.64] ;  /* 0x0000002404187981 */ /* 0x000762000c1e1100 */
[----:B------:R-:W-:Y:S05]  /*20e0*/  BRA `(.L_x_20110) ;  /* 0x0000000c00347947 */ /* 0x000fea0003800000 */
.L_x_20111:
[----:B------:R0:W5:Y:S01]  /*20f0*/  LDG.E.U16 R24, desc[UR36][R4.64] ;  /* 0x0000002404187981 */ /* 0x000162000c1e1500 */
[----:B------:R-:W-:Y:S05]  /*2100*/  BRA `(.L_x_20110) ;  /* 0x0000000c002c7947 */ /* 0x000fea0003800000 */
.L_x_20106:
        /* <DEDUP_REMOVED lines=10> */
.L_x_20114:
[----:B------:R-:W2:Y:S02]  /*21b0*/  LDG.E.U16 R2, desc[UR36][R4.64] ;  /* 0x0000002404027981 */ /* 0x000ea4000c1e1500 */
[----:B--2---:R-:W-:-:S06]  /*21c0*/  HADD2.F32 R2, -RZ, R2.H0_H0 ;  /* 0x20000002ff027230 */ /* 0x004fcc0000004100 */
[----:B------:R-:W0:Y:S02]  /*21d0*/  F2I.S64.TRUNC R2, R2 ;  /* 0x0000000200027311 */ /* 0x000e24000020d900 */
[----:B0-----:R-:W-:Y:S01]  /*21e0*/  PRMT R24, R2, 0x7610, R24 ;  /* 0x0000761002187816 */ /* 0x001fe20000000018 */
[----:B------:R-:W-:Y:S06]  /*21f0*/  BRA `(.L_x_20110) ;  /* 0x0000000800f07947 */ /* 0x000fec0003800000 */
.L_x_20113:
        /* <DEDUP_REMOVED lines=10> */
.L_x_20116:
[----:B------:R-:W2:Y:S02]  /*22a0*/  LDG.E.U16 R4, desc[UR36][R4.64] ;  /* 0x0000002404047981 */ /* 0x000ea4000c1e1500 */
[----:B--2---:R-:W-:-:S06]  /*22b0*/  HADD2.F32 R2, -RZ, R4.H0_H0 ;  /* 0x20000004ff027230 */ /* 0x004fcc0000004100 */
[----:B------:R-:W0:Y:S02]  /*22c0*/  F2I.S64.TRUNC R2, R2 ;  /* 0x0000000200027311 */ /* 0x000e24000020d900 */
[----:B0-----:R-:W-:Y:S01]  /*22d0*/  PRMT R24, R2, 0x7610, R24 ;  /* 0x0000761002187816 */ /* 0x001fe20000000018 */
[----:B------:R-:W-:Y:S06]  /*22e0*/  BRA `(.L_x_20110) ;  /* 0x0000000800b47947 */ /* 0x000fec0003800000 */
.L_x_20115:
[----:B------:R-:W2:Y:S02]  /*22f0*/  LDG.E.64 R2, desc[UR36][R4.64] ;  /* 0x0000002404027981 */ /* 0x000ea4000c1e1b00 */
[----:B--2---:R-:W0:Y:S02]  /*2300*/  F2I.S64.F64.TRUNC R2, R2 ;  /* 0x0000000200027311 */ /* 0x004e24000030d900 */
[----:B0-----:R-:W-:Y:S01]  /*2310*/  PRMT R24, R2, 0x7610, R24 ;  /* 0x0000761002187816 */ /* 0x001fe20000000018 */
[----:B------:R-:W-:Y:S06]  /*2320*/  BRA `(.L_x_20110) ;  /* 0x0000000800a47947 */ /* 0x000fec0003800000 */
.L_x_20105:
        /* <DEDUP_REMOVED lines=12> */
.L_x_20119:
[----:B------:R-:W2:Y:S02]  /*23f0*/  LDG.E.64 R4, desc[UR36][R4.64] ;  /* 0x0000002404047981 */ /* 0x000ea4000c1e1b00 */
[----:B--2---:R-:W0:Y:S02]  /*2400*/  F2I.S64.F64.TRUNC R2, R4 ;  /* 0x0000000400027311 */ /* 0x004e24000030d900 */
[----:B0-----:R-:W-:Y:S01]  /*2410*/  PRMT R24, R2, 0x7610, R24 ;  /* 0x0000761002187816 */ /* 0x001fe20000000018 */
[----:B------:R-:W-:Y:S06]  /*2420*/  BRA `(.L_x_20110) ;  /* 0x0000000800647947 */ /* 0x000fec0003800000 */
.L_x_20118:
        /* <DEDUP_REMOVED lines=27> */
.L_x_20121:
        /* <DEDUP_REMOVED lines=14> */
.L_x_20120:
[----:B------:R-:W2:Y:S02]  /*26c0*/  LDG.E.U16 R2, desc[UR36][R4.64] ;  /* 0x0000002404027981 */ /* 0x000ea4000c1e1500 */
[----:B--2---:R-:W-:-:S06]  /*26d0*/  IMAD.U32 R2, R2, 0x10000, RZ ;  /* 0x0001000002027824 */ /* 0x004fcc00078e00ff */
[----:B------:R-:W0:Y:S02]  /*26e0*/  F2I.S64.TRUNC R2, R2 ;  /* 0x0000000200027311 */ /* 0x000e24000020d900 */
[----:B0-----:R-:W-:Y:S01]  /*26f0*/  PRMT R24, R2, 0x7610, R24 ;  /* 0x0000761002187816 */ /* 0x001fe20000000018 */
[----:B------:R-:W-:Y:S06]  /*2700*/  BRA `(.L_x_20110) ;  /* 0x0000000400ac7947 */ /* 0x000fec0003800000 */
.L_x_20117:
        /* <DEDUP_REMOVED lines=10> */
.L_x_20124:
        /* <DEDUP_REMOVED lines=21> */
.L_x_20128:
[----:B------:R-:W-:Y:S05]  /*2900*/  BSYNC.RECONVERGENT B1 ;  /* 0x0000000000017941 */ /* 0x000fea0003800200 */
.L_x_20127:
[----:B------:R-:W-:Y:S01]  /*2910*/  IMAD.SHL.U32 R0, R0, 0x100000, RZ ;  /* 0x0010000000007824 */ /* 0x000fe200078e00ff */
[----:B------:R-:W-:-:S04]  /*2920*/  LEA R2, R2, 0x3b800000, 0x17 ;  /* 0x3b80000002027811 */ /* 0x000fc800078eb8ff */
[----:B------:R-:W-:-:S07]  /*2930*/  LOP3.LUT R2, R2, R0, R7, 0xfe, !PT ;  /* 0x0000000002027212 */ /* 0x000fce00078efe07 */
.L_x_20126:
[----:B------:R-:W-:Y:S05]  /*2940*/  BSYNC.RECONVERGENT B0 ;  /* 0x0000000000007941 */ /* 0x000fea0003800200 */
.L_x_20125:
[----:B------:R-:W0:Y:S02]  /*2950*/  F2I.S64.TRUNC R2, R2 ;  /* 0x0000000200027311 */ /* 0x000e24000020d900 */
[----:B0-----:R-:W-:Y:S01]  /*2960*/  PRMT R24, R2, 0x7610, R24 ;  /* 0x0000761002187816 */ /* 0x001fe20000000018 */
[----:B------:R-:W-:Y:S06]  /*2970*/  BRA `(.L_x_20110) ;  /* 0x0000000400107947 */ /* 0x000fec0003800000 */
.L_x_20123:
        /* <DEDUP_REMOVED lines=21> */
.L_x_20132:
[----:B------:R-:W-:Y:S05]  /*2ad0*/  BSYNC.RECONVERGENT B1 ;  /* 0x0000000000017941 */ /* 0x000fea0003800200 */
.L_x_20131:
[----:B------:R-:W-:Y:S01]  /*2ae0*/  IMAD.SHL.U32 R0, R0, 0x200000, RZ ;  /* 0x0020000000007824 */ /* 0x000fe200078e00ff */
[----:B------:R-:W-:-:S04]  /*2af0*/  LEA R2, R2, 0x37800000, 0x17 ;  /* 0x3780000002027811 */ /* 0x000fc800078eb8ff */
[----:B------:R-:W-:-:S07]  /*2b00*/  LOP3.LUT R2, R2, R0, R7, 0xfe, !PT ;  /* 0x0000000002027212 */ /* 0x000fce00078efe07 */
.L_x_20130:
[----:B------:R-:W-:Y:S05]  /*2b10*/  BSYNC.RECONVERGENT B0 ;  /* 0x0000000000007941 */ /* 0x000fea0003800200 */
.L_x_20129:
[----:B------:R-:W0:Y:S02]  /*2b20*/  F2I.S64.TRUNC R2, R2 ;  /* 0x0000000200027311 */ /* 0x000e24000020d900 */
[----:B0-----:R-:W-:Y:S01]  /*2b30*/  PRMT R24, R2, 0x7610, R24 ;  /* 0x0000761002187816 */ /* 0x001fe20000000018 */
[----:B------:R-:W-:Y:S06]  /*2b40*/  BRA `(.L_x_20110) ;  /* 0x00000000009c7947 */ /* 0x000fec0003800000 */
.L_x_20122:
        /* <DEDUP_REMOVED lines=14> */
.L_x_20136:
[----:B------:R-:W-:Y:S05]  /*2c30*/  BSYNC.RECONVERGENT B0 ;  /* 0x0000000000007941 */ /* 0x000fea0003800200 */
.L_x_20135:
[----:B------:R-:W0:Y:S02]  /*2c40*/  F2I.S64.TRUNC R2, R2 ;  /* 0x0000000200027311 */ /* 0x000e24000020d900 */
[----:B0-----:R-:W-:Y:S01]  /*2c50*/  PRMT R24, R2, 0x7610, R24 ;  /* 0x0000761002187816 */ /* 0x001fe20000000018 */
[----:B------:R-:W-:Y:S06]  /*2c60*/  BRA `(.L_x_20110) ;  /* 0x0000000000547947 */ /* 0x000fec0003800000 */
.L_x_20109:
        /* <DEDUP_REMOVED lines=16> */
.L_x_20137:
[----:B------:R-:W-:Y:S01]  /*2d70*/  PRMT R24, RZ, 0x7610, R24 ;  /* 0x00007610ff187816 */ /* 0x000fe20000000018 */
[----:B------:R-:W-:Y:S06]  /*2d80*/  BRA `(.L_x_20110) ;  /* 0x00000000000c7947 */ /* 0x000fec0003800000 */
.L_x_20134:
[----:B------:R2:W5:Y:S01]  /*2d90*/  LDG.E.U8 R24, desc[UR36][R4.64] ;  /* 0x0000002404187981 */ /* 0x000562000c1e1100 */
[----:B------:R-:W-:Y:S05]  /*2da0*/  BRA `(.L_x_20110) ;  /* 0x0000000000047947 */ /* 0x000fea0003800000 */
.L_x_20133:
[----:B------:R1:W5:Y:S02]  /*2db0*/  LDG.E.U8 R24, desc[UR36][R4.64] ;  /* 0x0000002404187981 */ /* 0x000364000c1e1100 */
.L_x_20110:
[----:B------:R-:W-:-:S07]  /*2dc0*/  VIADD R18, R18, 0x80 ;  /* 0x0000008012127836 */ /* 0x000fce0000000000 */
.L_x_20104:
[----:B------:R-:W-:Y:S05]  /*2dd0*/  BSYNC.RECONVERGENT B6 ;  /* 0x0000000000067941 */ /* 0x000fea0003800200 */
.L_x_20103:
        /* <DEDUP_REMOVED lines=24> */
.L_x_20143:
[----:B------:R1:W5:Y:S01]  /*2f60*/  LDG.E.U8 R25, desc[UR36][R6.64] ;  /* 0x0000002406197981 */ /* 0x000362000c1e1100 */
[----:B------:R-:W-:Y:S05]  /*2f70*/  BRA `(.L_x_20139) ;  /* 0x0000000c005c7947 */ /* 0x000fea0003800000 */
.L_x_20142:
        /* <DEDUP_REMOVED lines=8> */
.L_x_20146:
[----:B------:R1:W5:Y:S01]  /*3000*/  LDG.E.U8 R25, desc[UR36][R6.64] ;  /* 0x0000002406197981 */ /* 0x000362000c1e1100 */
[----:B------:R-:W-:Y:S05]  /*3010*/  BRA `(.L_x_20139) ;  /* 0x0000000c00347947 */ /* 0x000fea0003800000 */
.L_x_20145:
[----:B------:R1:W5:Y:S01]  /*3020*/  LDG.E.U16 R25, desc[UR36][R6.64] ;  /* 0x0000002406197981 */ /* 0x000362000c1e1500 */
[----:B------:R-:W-:Y:S05]  /*3030*/  BRA `(.L_x_20139) ;  /* 0x0000000c002c7947 */ /* 0x000fea0003800000 */
.L_x_20141:
        /* <DEDUP_REMOVED lines=10> */
.L_x_20148:
[----:B0--34-:R-:W2:Y:S02]  /*30e0*/  LDG.E.U16 R4, desc[UR36][R6.64] ;  /* 0x0000002406047981 */ /* 0x019ea4000c1e1500 */
[----:B--2---:R-:W-:-:S06]  /*30f0*/  HADD2.F32 R4, -RZ, R4.H0_H0 ;  /* 0x20000004ff047230 */ /* 0x004fcc0000004100 */
[----:B------:R-:W0:Y:S02]  /*3100*/  F2I.S64.TRUNC R4, R4 ;  /* 0x0000000400047311 */ /* 0x000e24000020d900 */
[----:B0-----:R-:W-:Y:S01]  /*3110*/  PRMT R25, R4, 0x7610, R25 ;  /* 0x0000761004197816 */ /* 0x001fe20000000019 */
[----:B------:R-:W-:Y:S06]  /*3120*/  BRA `(.L_x_20139) ;  /* 0x0000000800f07947 */ /* 0x000fec0003800000 */
.L_x_20147:
        /* <DEDUP_REMOVED lines=10> */
.L_x_20150:
[----:B------:R-:W0:Y:S02]  /*31d0*/  LDG.E.U16 R6, desc[UR36][R6.64] ;  /* 0x0000002406067981 */ /* 0x000e24000c1e1500 */
[----:B0--34-:R-:W-:-:S06]  /*31e0*/  HADD2.F32 R4, -RZ, R6.H0_H0 ;  /* 0x20000006ff047230 */ /* 0x019fcc0000004100 */
[----:B------:R-:W0:Y:S02]  /*31f0*/  F2I.S64.TRUNC R4, R4 ;  /* 0x0000000400047311 */ /* 0x000e24000020d900 */
[----:B0-----:R-:W-:Y:S01]  /*3200*/  PRMT R25, R4, 0x7610, R25 ;  /* 0x0000761004197816 */ /* 0x001fe20000000019 */
[----:B------:R-:W-:Y:S06]  /*3210*/  BRA `(.L_x_20139) ;  /* 0x0000000800b47947 */ /* 0x000fec0003800000 */
.L_x_20149:
[----:B0--34-:R-:W2:Y:S02]  /*3220*/  LDG.E.64 R4, desc[UR36][R6.64] ;  /* 0x0000002406047981 */ /* 0x019ea4000c1e1b00 */
[----:B--2---:R-:W0:Y:S02]  /*3230*/  F2I.S64.F64.TRUNC R4, R4 ;  /* 0x0000000400047311 */ /* 0x004e24000030d900 */
[----:B0-----:R-:W-:Y:S01]  /*3240*/  PRMT R25, R4, 0x7610, R25 ;  /* 0x0000761004197816 */ /* 0x001fe20000000019 */
[----:B------:R-:W-:Y:S06]  /*3250*/  BRA `(.L_x_20139) ;  /* 0x0000000800a47947 */ /* 0x000fec0003800000 */
.L_x_20140:
        /* <DEDUP_REMOVED lines=12> */
.L_x_20153:
[----:B------:R-:W0:Y:S02]  /*3320*/  LDG.E.64 R6, desc[UR36][R6.64] ;  /* 0x0000002406067981 */ /* 0x000e24000c1e1b00 */
[----:B0--34-:R-:W0:Y:S02]  /*3330*/  F2I.S64.F64.TRUNC R4, R6 ;  /* 0x0000000600047311 */ /* 0x019e24000030d900 */
[----:B0-----:R-:W-:Y:S01]  /*3340*/  PRMT R25, R4, 0x7610, R25 ;  /* 0x0000761004197816 */ /* 0x001fe20000000019 */
[----:B------:R-:W-:Y:S06]  /*3350*/  BRA `(.L_x_20139) ;  /* 0x0000000800647947 */ /* 0x000fec0003800000 */
.L_x_20152:
        /* <DEDUP_REMOVED lines=27> */
.L_x_20155:
        /* <DEDUP_REMOVED lines=15> */
.L_x_20154:
[----:B0--34-:R-:W2:Y:S02]  /*3600*/  LDG.E.U16 R4, desc[UR36][R6.64] ;  /* 0x0000002406047981 */ /* 0x019ea4000c1e1500 */
[----:B--2---:R-:W-:-:S06]  /*3610*/  IMAD.U32 R4, R4, 0x10000, RZ ;  /* 0x0001000004047824 */ /* 0x004fcc00078e00ff */
[----:B------:R-:W0:Y:S02]  /*3620*/  F2I.S64.TRUNC R4, R4 ;  /* 0x0000000400047311 */ /* 0x000e24000020d900 */
[----:B0-----:R-:W-:Y:S01]  /*3630*/  PRMT R25, R4, 0x7610, R25 ;  /* 0x0000761004197816 */ /* 0x001fe20000000019 */
[----:B------:R-:W-:Y:S06]  /*3640*/  BRA `(.L_x_20139) ;  /* 0x0000000400a87947 */ /* 0x000fec0003800000 */
.L_x_20151:
        /* <DEDUP_REMOVED lines=10> */
.L_x_20158:
        /* <DEDUP_REMOVED lines=21> */
.L_x_20162:
[----:B------:R-:W-:Y:S05]  /*3840*/  BSYNC.RECONVERGENT B1 ;  /* 0x0000000000017941 */ /* 0x000fea0003800200 */
.L_x_20161:
[----:B------:R-:W-:Y:S01]  /*3850*/  IMAD.SHL.U32 R0, R0, 0x100000, RZ ;  /* 0x0010000000007824 */ /* 0x000fe200078e00ff */
[----:B------:R-:W-:-:S04]  /*3860*/  LEA R3, R3, 0x3b800000, 0x17 ;  /* 0x3b80000003037811 */ /* 0x000fc800078eb8ff */
[----:B------:R-:W-:-:S07]  /*3870*/  LOP3.LUT R4, R3, R0, R7, 0xfe, !PT ;  /* 0x0000000003047212 */ /* 0x000fce00078efe07 */
.L_x_20160:
[----:B------:R-:W-:Y:S05]  /*3880*/  BSYNC.RECONVERGENT B0 ;  /* 0x0000000000007941 */ /* 0x000fea0003800200 */
.L_x_20159:
[----:B------:R-:W0:Y:S02]  /*3890*/  F2I.S64.TRUNC R4, R4 ;  /* 0x0000000400047311 */ /* 0x000e24000020d900 */
[----:B0-----:R-:W-:Y:S01]  /*38a0*/  PRMT R25, R4, 0x7610, R25 ;  /* 0x0000761004197816 */ /* 0x001fe20000000019 */
[----:B------:R-:W-:Y:S06]  /*38b0*/  BRA `(.L_x_20139) ;  /* 0x00000004000c7947 */ /* 0x000fec0003800000 */
.L_x_20157:
        /* <DEDUP_REMOVED lines=21> */
.L_x_20166:
[----:B------:R-:W-:Y:S05]  /*3a10*/  BSYNC.RECONVERGENT B1 ;  /* 0x0000000000017941 */ /* 0x000fea0003800200 */
.L_x_20165:
[----:B------:R-:W-:Y:S01]  /*3a20*/  IMAD.SHL.U32 R0, R0, 0x200000, RZ ;  /* 0x0020000000007824 */ /* 0x000fe200078e00ff */
[----:B------:R-:W-:-:S04]  /*3a30*/  LEA R3, R3, 0x37800000, 0x17 ;  /* 0x3780000003037811 */ /* 0x000fc800078eb8ff */
[----:B------:R-:W-:-:S07]  /*3a40*/  LOP3.LUT R4, R3, R0, R7, 0xfe, !PT ;  /* 0x0000000003047212 */ /* 0x000fce00078efe07 */
.L_x_20164:
[----:B------:R-:W-:Y:S05]  /*3a50*/  BSYNC.RECONVERGENT B0 ;  /* 0x0000000000007941 */ /* 0x000fea0003800200 */
.L_x_20163:
[----:B------:R-:W0:Y:S02]  /*3a60*/  F2I.S64.TRUNC R4, R4 ;  /* 0x0000000400047311 */ /* 0x000e24000020d900 */
[----:B0-----:R-:W-:Y:S01]  /*3a70*/  PRMT R25, R4, 0x7610, R25 ;  /* 0x0000761004197816 */ /* 0x001fe20000000019 */
[----:B------:R-:W-:Y:S06]  /*3a80*/  BRA `(.L_x_20139) ;  /* 0x0000000000987947 */ /* 0x000fec0003800000 */
.L_x_20156:
        /* <DEDUP_REMOVED lines=14> */
.L_x_20170:
[----:B------:R-:W-:Y:S05]  /*3b70*/  BSYNC.RECONVERGENT B0 ;  /* 0x0000000000007941 */ /* 0x000fea0003800200 */
.L_x_20169:
[----:B------:R-:W0:Y:S02]  /*3b80*/  F2I.S64.TRUNC R4, R4 ;  /* 0x0000000400047311 */ /* 0x000e24000020d900 */
[----:B0-----:R-:W-:Y:S01]  /*3b90*/  PRMT R25, R4, 0x7610, R25 ;  /* 0x0000761004197816 */ /* 0x001fe20000000019 */
[----:B------:R-:W-:Y:S06]  /*3ba0*/  BRA `(.L_x_20139) ;  /* 0x0000000000507947 */ /* 0x000fec0003800000 */
.L_x_20144:
        /* <DEDUP_REMOVED lines=16> */
.L_x_20171:
[----:B------:R-:W-:Y:S05]  /*3cb0*/  BRA `(.L_x_20139) ;  /* 0x00000000000c7947 */ /* 0x000fea0003800000 */
.L_x_20168:
[----:B------:R1:W5:Y:S01]  /*3cc0*/  LDG.E.U8 R25, desc[UR36][R6.64] ;  /* 0x0000002406197981 */ /* 0x000362000c1e1100 */
[----:B------:R-:W-:Y:S05]  /*3cd0*/  BRA `(.L_x_20139) ;  /* 0x0000000000047947 */ /* 0x000fea0003800000 */
.L_x_20167:
[----:B------:R1:W5:Y:S02]  /*3ce0*/  LDG.E.U8 R25, desc[UR36][R6.64] ;  /* 0x0000002406197981 */ /* 0x000364000c1e1100 */
.L_x_20139:
[----:B------:R-:W-:Y:S05]  /*3cf0*/  BSYNC.RECONVERGENT B6 ;  /* 0x0000000000067941 */ /* 0x000fea0003800200 */
.L_x_20138:
[----:B------:R-:W0:Y:S01]  /*3d00*/  LDCU.U8 UR4, c[0x0][0x389] ;  /* 0x00007120ff0477ac */ /* 0x000e220008000000 */
        /* <DEDUP_REMOVED lines=12> */
[----:B------:R-:W-:Y:S02]  /*3dd0*/  VIMNMX.U16x2 R5, PT, PT, R22, UR4, PT ;  /* 0x0000000416057c48 */ /* 0x000fe4000bfe0200 */
[----:B------:R-:W-:Y:S02]  /*3de0*/  VIMNMX.U16x2 R0, PT, PT, R0, UR4, PT ;  /* 0x0000000400007c48 */ /* 0x000fe4000bfe0200 */
[----:B------:R-:W-:Y:S02]  /*3df0*/  VIMNMX.U16x2 R22, PT, PT, R24, UR4, PT ;  /* 0x0000000418167c48 */ /* 0x000fe4000bfe0200 */
[----:B------:R-:W-:Y:S02]  /*3e00*/  VIMNMX.U16x2 R2, PT, PT, R4, UR4, PT ;  /* 0x0000000404027c48 */ /* 0x000fe4000bfe0200 */
        /* <DEDUP_REMOVED lines=24> */
.L_x_20179:
[----:B------:R0:W-:Y:S01]  /*3f90*/  STG.E.U8 desc[UR36][R8.64], R5 ;  /* 0x0000000508007986 */ /* 0x0001e2000c101124 */
[----:B------:R-:W-:Y:S05]  /*3fa0*/  BRA `(.L_x_20181) ;  /* 0x0000000c001c7947 */ /* 0x000fea0003800000 */
.L_x_20178:
        /* <DEDUP_REMOVED lines=10> */
.L_x_20183:
[----:B------:R-:W-:-:S05]  /*4050*/  LOP3.LUT R5, R5, 0xffff, RZ, 0xc0, !PT ;  /* 0x0000ffff05057812 */ /* 0x000fca00078ec0ff */
[----:B------:R0:W-:Y:S01]  /*4060*/  STG.E desc[UR36][R8.64], R5 ;  /* 0x0000000508007986 */ /* 0x0001e2000c101924 */
[----:B------:R-:W-:Y:S05]  /*4070*/  BRA `(.L_x_20181) ;  /* 0x0000000800e87947 */ /* 0x000fea0003800000 */
.L_x_20182:
[----:B------:R0:W-:Y:S01]  /*4080*/  STG.E.U16 desc[UR36][R8.64], R5 ;  /* 0x0000000508007986 */ /* 0x0001e2000c101524 */
[----:B------:R-:W-:Y:S05]  /*4090*/  BRA `(.L_x_20181) ;  /* 0x0000000800e07947 */ /* 0x000fea0003800000 */
.L_x_20177:
        /* <DEDUP_REMOVED lines=9> */
.L_x_20185:
[----:B------:R-:W0:Y:S02]  /*4130*/  I2F.U16 R0, R5 ;  /* 0x0000000500007306 */ /* 0x000e240000101000 */
[----:B0-----:R-:W-:-:S05]  /*4140*/  F2FP.F16.F32.PACK_AB R0, RZ, R0 ;  /* 0x00000000ff00723e */ /* 0x001fca00000000ff */
[----:B------:R0:W-:Y:S01]  /*4150*/  STG.E.U16 desc[UR36][R8.64], R0 ;  /* 0x0000000008007986 */ /* 0x0001e2000c101524 */
[----:B------:R-:W-:Y:S05]  /*4160*/  BRA `(.L_x_20181) ;  /* 0x0000000800ac7947 */ /* 0x000fea0003800000 */
.L_x_20184:
        /* <DEDUP_REMOVED lines=10> */
.L_x_20187:
[----:B------:R-:W0:Y:S02]  /*4210*/  I2F.U16 R5, R5 ;  /* 0x0000000500057306 */ /* 0x000e240000101000 */
[----:B0-----:R-:W-:-:S04]  /*4220*/  F2FP.F16.F32.PACK_AB R3, RZ, R5 ;  /* 0x00000005ff03723e */ /* 0x001fc800000000ff */
[----:B------:R-:W-:-:S05]  /*4230*/  PRMT R3, R3, 0x5410, RZ ;  /* 0x0000541003037816 */ /* 0x000fca00000000ff */
[----:B------:R0:W-:Y:S01]  /*4240*/  STG.E desc[UR36][R8.64], R3 ;  /* 0x0000000308007986 */ /* 0x0001e2000c101924 */
[----:B------:R-:W-:Y:S05]  /*4250*/  BRA `(.L_x_20181) ;  /* 0x0000000800707947 */ /* 0x000fea0003800000 */
.L_x_20186:
[----:B------:R-:W0:Y:S02]  /*4260*/  I2F.F64.U16 R4, R5 ;  /* 0x0000000500047312 */ /* 0x000e240000101800 */
[----:B0-----:R0:W-:Y:S01]  /*4270*/  STG.E.64 desc[UR36][R8.64], R4 ;  /* 0x0000000408007986 */ /* 0x0011e2000c101b24 */
[----:B------:R-:W-:Y:S05]  /*4280*/  BRA `(.L_x_20181) ;  /* 0x0000000800647947 */ /* 0x000fea0003800000 */
.L_x_20176:
        /* <DEDUP_REMOVED lines=13> */
.L_x_20190:
[----:B------:R-:W-:Y:S01]  /*4360*/  CS2R R6, SRZ ;  /* 0x0000000000067805 */ /* 0x000fe2000001ff00 */
[----:B------:R-:W0:Y:S04]  /*4370*/  I2F.F64.U16 R4, R5 ;  /* 0x0000000500047312 */ /* 0x000e280000101800 */
[----:B0-----:R0:W-:Y:S01]  /*4380*/  STG.E.128 desc[UR36][R8.64], R4 ;  /* 0x0000000408007986 */ /* 0x0011e2000c101d24 */
[----:B------:R-:W-:Y:S05]  /*4390*/  BRA `(.L_x_20181) ;  /* 0x0000000800207947 */ /* 0x000fea0003800000 */
.L_x_20189:
        /* <DEDUP_REMOVED lines=17> */
.L_x_20194:
[----:B------:R-:W-:Y:S05]  /*44b0*/  BSYNC.RECONVERGENT B0 ;  /* 0x0000000000007941 */ /* 0x000fea0003800200 */
.L_x_20193:
[----:B------:R0:W-:Y:S01]  /*44c0*/  STG.E.U8 desc[UR36][R8.64], R3 ;  /* 0x0000000308007986 */ /* 0x0001e2000c101124 */
[----:B------:R-:W-:Y:S05]  /*44d0*/  BRA `(.L_x_20181) ;  /* 0x0000000400d07947 */ /* 0x000fea0003800000 */
.L_x_20192:
        /* <DEDUP_REMOVED lines=16> */
.L_x_20191:
[----:B------:R-:W0:Y:S02]  /*45e0*/  I2F.U16 R0, R5 ;  /* 0x0000000500007306 */ /* 0x000e240000101000 */
[----:B0-----:R-:W-:-:S05]  /*45f0*/  F2FP.BF16.F32.PACK_AB R0, RZ, R0 ;  /* 0x00000000ff00723e */ /* 0x001fca00000010ff */
[----:B------:R0:W-:Y:S01]  /*4600*/  STG.E.U16 desc[UR36][R8.64], R0 ;  /* 0x0000000008007986 */ /* 0x0001e2000c101524 */
[----:B------:R-:W-:Y:S05]  /*4610*/  BRA `(.L_x_20181) ;  /* 0x0000000400807947 */ /* 0x000fea0003800000 */
.L_x_20188:
        /* <DEDUP_REMOVED lines=10> */
.L_x_20197:
        /* <DEDUP_REMOVED lines=12> */
.L_x_20200:
[----:B------:R-:W-:-:S04]  /*4780*/  SHF.R.U32.HI R0, RZ, 0x14, R5 ;  /* 0x00000014ff007819 */ /* 0x000fc80000011605 */
[----:B------:R-:W-:-:S04]  /*4790*/  LOP3.LUT R0, R0, 0x1, RZ, 0xc0, !PT ;  /* 0x0000000100007812 */ /* 0x000fc800078ec0ff */
[----:B------:R-:W-:-:S04]  /*47a0*/  IADD3 R0, PT, PT, R5, 0x487ffff, R0 ;  /* 0x0487ffff05007810 */ /* 0x000fc80007ffe000 */
[----:B------:R-:W-:-:S04]  /*47b0*/  SHF.R.U32.HI R0, RZ, 0x14, R0 ;  /* 0x00000014ff007819 */ /* 0x000fc80000011600 */
[----:B------:R-:W-:-:S07]  /*47c0*/  LOP3.LUT R0, R0, 0xff, RZ, 0xc0, !PT ;  /* 0x000000ff00007812 */ /* 0x000fce00078ec0ff */
.L_x_20201:
[----:B------:R-:W-:-:S07]  /*47d0*/  PRMT R4, R0, 0x7610, R4 ;  /* 0x0000761000047816 */ /* 0x000fce0000000004 */
.L_x_20199:
[----:B------:R-:W-:Y:S05]  /*47e0*/  BSYNC.RECONVERGENT B0 ;  /* 0x0000000000007941 */ /* 0x000fea0003800200 */
.L_x_20198:
[----:B------:R4:W-:Y:S01]  /*47f0*/  STG.E.U8 desc[UR36][R8.64], R4 ;  /* 0x0000000408007986 */ /* 0x0009e2000c101124 */
[----:B------:R-:W-:Y:S05]  /*4800*/  BRA `(.L_x_20181) ;  /* 0x0000000400047947 */ /* 0x000fea0003800000 */
.L_x_20196:
        /* <DEDUP_REMOVED lines=12> */
.L_x_20204:
[----:B------:R-:W-:-:S04]  /*48d0*/  SHF.R.U32.HI R0, RZ, 0x15, R5 ;  /* 0x00000015ff007819 */ /* 0x000fc80000011605 */
[----:B------:R-:W-:-:S04]  /*48e0*/  LOP3.LUT R0, R0, 0x1, RZ, 0xc0, !PT ;  /* 0x0000000100007812 */ /* 0x000fc800078ec0ff */
[----:B------:R-:W-:-:S04]  /*48f0*/  IADD3 R0, PT, PT, R5, 0x88fffff, R0 ;  /* 0x088fffff05007810 */ /* 0x000fc80007ffe000 */
[----:B------:R-:W-:-:S04]  /*4900*/  SHF.R.U32.HI R0, RZ, 0x15, R0 ;  /* 0x00000015ff007819 */ /* 0x000fc80000011600 */
[----:B------:R-:W-:-:S07]  /*4910*/  LOP3.LUT R0, R0, 0xff, RZ, 0xc0, !PT ;  /* 0x000000ff00007812 */ /* 0x000fce00078ec0ff */
.L_x_20205:
[----:B------:R-:W-:-:S07]  /*4920*/  PRMT R4, R0, 0x7610, R4 ;  /* 0x0000761000047816 */ /* 0x000fce0000000004 */
.L_x_20203:
[----:B------:R-:W-:Y:S05]  /*4930*/  BSYNC.RECONVERGENT B0 ;  /* 0x0000000000007941 */ /* 0x000fea0003800200 */
.L_x_20202:
[----:B------:R3:W-:Y:S01]  /*4940*/  STG.E.U8 desc[UR36][R8.64], R4 ;  /* 0x0000000408007986 */ /* 0x0007e2000c101124 */
[----:B------:R-:W-:Y:S05]  /*4950*/  BRA `(.L_x_20181) ;  /* 0x0000000000b07947 */ /* 0x000fea0003800000 */
.L_x_20195:
[----:B------:R-:W-:-:S13]  /*4960*/  ISETP.NE.AND P0, PT, R0, 0x1c, PT ;  /* 0x0000001c0000780c */ /* 0x000fda0003f05270 */
[----:B------:R-:W-:Y:S05]  /*4970*/  @!P0 BRA `(.L_x_20206) ;  /* 0x0000000000a08947 */ /* 0x000fea0003800000 */
[----:B------:R-:W-:-:S13]  /*4980*/  ISETP.NE.AND P0, PT, R0, 0x1d, PT ;  /* 0x0000001d0000780c */ /* 0x000fda0003f05270 */
[----:B------:R-:W-:Y:S05]  /*4990*/  @!P0 BRA `(.L_x_20207) ;  /* 0x0000000000888947 */ /* 0x000fea0003800000 */
[----:B------:R-:W-:-:S13]  /*49a0*/  ISETP.NE.AND P0, PT, R0, 0x2c, PT ;  /* 0x0000002c0000780c */ /* 0x000fda0003f05270 */
[----:B------:R-:W-:Y:S05]  /*49b0*/  @!P0 BRA `(.L_x_20208) ;  /* 0x0000000000448947 */ /* 0x000fea0003800000 */
.L_x_20180:
        /* <DEDUP_REMOVED lines=16> */
.L_x_20209:
[----:B------:R-:W-:Y:S05]  /*4ac0*/  BRA `(.L_x_20181) ;  /* 0x0000000000547947 */ /* 0x000fea0003800000 */
.L_x_20208:
        /* <DEDUP_REMOVED lines=15> */
.L_x_20207:
[----:B------:R-:W-:Y:S01]  /*4bc0*/  LOP3.LUT R4, R5, 0xffff, RZ, 0xc0, !PT ;  /* 0x0000ffff05047812 */ /* 0x000fe200078ec0ff */
[----:B------:R-:W-:-:S05]  /*4bd0*/  IMAD.MOV.U32 R5, RZ, RZ, RZ ;  /* 0x000000ffff057224 */ /* 0x000fca00078e00ff */
[----:B------:R1:W-:Y:S01]  /*4be0*/  STG.E.64 desc[UR36][R8.64], R4 ;  /* 0x0000000408007986 */ /* 0x0003e2000c101b24 */
[----:B------:R-:W-:Y:S05]  /*4bf0*/  BRA `(.L_x_20181) ;  /* 0x0000000000087947 */ /* 0x000fea0003800000 */
.L_x_20206:
[----:B------:R-:W-:-:S05]  /*4c00*/  LOP3.LUT R5, R5, 0xffff, RZ, 0xc0, !PT ;  /* 0x0000ffff05057812 */ /* 0x000fca00078ec0ff */
[----:B------:R0:W-:Y:S02]  /*4c10*/  STG.E desc[UR36][R8.64], R5 ;  /* 0x0000000508007986 */ /* 0x0001e4000c101924 */
.L_x_20181:
[----:B------:R-:W-:Y:S05]  /*4c20*/  BSYNC.RECONVERGENT B6 ;  /* 0x0000000000067941 */ /* 0x000fea0003800200 */
.L_x_20175:
        /* <DEDUP_REMOVED lines=24> */
.L_x_20215:
[----:B------:R0:W-:Y:S01]  /*4db0*/  STG.E.U8 desc[UR36][R8.64], R23 ;  /* 0x0000001708007986 */ /* 0x0001e2000c101124 */
[----:B------:R-:W-:Y:S05]  /*4dc0*/  BRA `(.L_x_20217) ;  /* 0x0000000c00187947 */ /* 0x000fea0003800000 */
.L_x_20214:
        /* <DEDUP_REMOVED lines=10> */
.L_x_20219:
[----:B------:R-:W-:-:S05]  /*4e70*/  LOP3.LUT R23, R23, 0xffff, RZ, 0xc0, !PT ;  /* 0x0000ffff17177812 */ /* 0x000fca00078ec0ff */
[----:B------:R0:W-:Y:S01]  /*4e80*/  STG.E desc[UR36][R8.64], R23 ;  /* 0x0000001708007986 */ /* 0x0001e2000c101924 */
[----:B------:R-:W-:Y:S05]  /*4e90*/  BRA `(.L_x_20217) ;  /* 0x0000000800e47947 */ /* 0x000fea0003800000 */
.L_x_20218:
[----:B------:R0:W-:Y:S01]  /*4ea0*/  STG.E.U16 desc[UR36][R8.64], R23 ;  /* 0x0000001708007986 */ /* 0x0001e2000c101524 */
[----:B------:R-:W-:Y:S05]  /*4eb0*/  BRA `(.L_x_20217) ;  /* 0x0000000800dc7947 */ /* 0x000fea0003800000 */
.L_x_20213:
        /* <DEDUP_REMOVED lines=9> */
.L_x_20221:
[----:B------:R-:W0:Y:S02]  /*4f50*/  I2F.U16 R0, R23 ;  /* 0x0000001700007306 */ /* 0x000e240000101000 */
[----:B0-----:R-:W-:-:S05]  /*4f60*/  F2FP.F16.F32.PACK_AB R0, RZ, R0 ;  /* 0x00000000ff00723e */ /* 0x001fca00000000ff */
[----:B------:R0:W-:Y:S01]  /*4f70*/  STG.E.U16 desc[UR36][R8.64], R0 ;  /* 0x0000000008007986 */ /* 0x0001e2000c101524 */
[----:B------:R-:W-:Y:S05]  /*4f80*/  BRA `(.L_x_20217) ;  /* 0x0000000800a87947 */ /* 0x000fea0003800000 */
.L_x_20220:
        /* <DEDUP_REMOVED lines=10> */
.L_x_20223:
[----:B------:R-:W0:Y:S02]  /*5030*/  I2F.U16 R23, R23 ;  /* 0x0000001700177306 */ /* 0x000e240000101000 */
[----:B0-----:R-:W-:-:S04]  /*5040*/  F2FP.F16.F32.PACK_AB R3, RZ, R23 ;  /* 0x00000017ff03723e */ /* 0x001fc800000000ff */
[----:B------:R-:W-:-:S05]  /*5050*/  PRMT R3, R3, 0x5410, RZ ;  /* 0x0000541003037816 */ /* 0x000fca00000000ff */
[----:B------:R0:W-:Y:S01]  /*5060*/  STG.E desc[UR36][R8.64], R3 ;  /* 0x0000000308007986 */ /* 0x0001e2000c101924 */
[----:B------:R-:W-:Y:S05]  /*5070*/  BRA `(.L_x_20217) ;  /* 0x00000008006c7947 */ /* 0x000fea0003800000 */
.L_x_20222:
[----:B------:R-:W0:Y:S02]  /*5080*/  I2F.F64.U16 R4, R23 ;  /* 0x0000001700047312 */ /* 0x000e240000101800 */
[----:B0-----:R0:W-:Y:S01]  /*5090*/  STG.E.64 desc[UR36][R8.64], R4 ;  /* 0x0000000408007986 */ /* 0x0011e2000c101b24 */
[----:B------:R-:W-:Y:S05]  /*50a0*/  BRA `(.L_x_20217) ;  /* 0x0000000800607947 */ /* 0x000fea0003800000 */
.L_x_20212:
        /* <DEDUP_REMOVED lines=12> */
.L_x_20227:
        /* <DEDUP_REMOVED lines=16> */
.L_x_20230:
[----:B------:R-:W-:-:S07]  /*5270*/  PRMT R4, R0, 0x7610, R4 ;  /* 0x0000761000047816 */ /* 0x000fce0000000004 */
.L_x_20229:
[----:B------:R-:W-:Y:S05]  /*5280*/  BSYNC.RECONVERGENT B0 ;  /* 0x0000000000007941 */ /* 0x000fea0003800200 */
.L_x_20228:
[----:B------:R0:W-:Y:S01]  /*5290*/  STG.E.U8 desc[UR36][R8.64], R4 ;  /* 0x0000000408007986 */ /* 0x0001e2000c101124 */
[----:B------:R-:W-:Y:S05]  /*52a0*/  BRA `(.L_x_20217) ;  /* 0x0000000400e07947 */ /* 0x000fea0003800000 */
.L_x_20226:
        /* <DEDUP_REMOVED lines=16> */
.L_x_20233:
[----:B------:R-:W-:-:S07]  /*53b0*/  PRMT R4, R0, 0x7610, R4 ;  /* 0x0000761000047816 */ /* 0x000fce0000000004 */
.L_x_20232:
[----:B------:R-:W-:Y:S05]  /*53c0*/  BSYNC.RECONVERGENT B0 ;  /* 0x0000000000007941 */ /* 0x000fea0003800200 */
.L_x_20231:
[----:B------:R0:W-:Y:S01]  /*53d0*/  STG.E.U8 desc[UR36][R8.64], R4 ;  /* 0x0000000408007986 */ /* 0x0001e2000c101124 */
[----:B------:R-:W-:Y:S05]  /*53e0*/  BRA `(.L_x_20217) ;  /* 0x0000000400907947 */ /* 0x000fea0003800000 */
.L_x_20225:
        /* <DEDUP_REMOVED lines=21> */
.L_x_20235:
[----:B------:R-:W-:Y:S01]  /*5540*/  LOP3.LUT R4, R23, 0xffff, RZ, 0xc0, !PT ;  /* 0x0000ffff17047812 */ /* 0x000fe200078ec0ff */
[----:B------:R-:W-:-:S05]  /*5550*/  IMAD.MOV.U32 R5, RZ, RZ, RZ ;  /* 0x000000ffff057224 */ /* 0x000fca00078e00ff */
[----:B------:R0:W-:Y:S01]  /*5560*/  STG.E.64 desc[UR36][R8.64], R4 ;  /* 0x0000000408007986 */ /* 0x0001e2000c101b24 */
[----:B------:R-:W-:Y:S05]  /*5570*/  BRA `(.L_x_20217) ;  /* 0x00000004002c7947 */ /* 0x000fea0003800000 */
.L_x_20234:
[----:B------:R-:W-:-:S05]  /*5580*/  LOP3.LUT R23, R23, 0xffff, RZ, 0xc0, !PT ;  /* 0x0000ffff17177812 */ /* 0x000fca00078ec0ff */
[----:B------:R0:W-:Y:S01]  /*5590*/  STG.E desc[UR36][R8.64], R23 ;  /* 0x0000001708007986 */ /* 0x0001e2000c101924 */
[----:B------:R-:W-:Y:S05]  /*55a0*/  BRA `(.L_x_20217) ;  /* 0x0000000400207947 */ /* 0x000fea0003800000 */
.L_x_20224:
        /* <DEDUP_REMOVED lines=11> */
.L_x_20237:
[----:B------:R-:W-:Y:S01]  /*5660*/  CS2R R6, SRZ ;  /* 0x0000000000067805 */ /* 0x000fe2000001ff00 */
[----:B------:R-:W0:Y:S04]  /*5670*/  I2F.F64.U16 R4, R23 ;  /* 0x0000001700047312 */ /* 0x000e280000101800 */
[----:B0-----:R4:W-:Y:S01]  /*5680*/  STG.E.128 desc[UR36][R8.64], R4 ;  /* 0x0000000408007986 */ /* 0x0019e2000c101d24 */
[----:B------:R-:W-:Y:S05]  /*5690*/  BRA `(.L_x_20217) ;  /* 0x0000000000e47947 */ /* 0x000fea0003800000 */
.L_x_20236:
[----:B------:R-:W-:-:S13]  /*56a0*/  ISETP.NE.AND P0, PT, R0, 0xf, PT ;  /* 0x0000000f0000780c */ /* 0x000fda0003f05270 */
[----:B------:R-:W-:Y:S05]  /*56b0*/  @!P0 BRA `(.L_x_20238) ;  /* 0x0000000000d08947 */ /* 0x000fea0003800000 */
[----:B------:R-:W-:-:S13]  /*56c0*/  ISETP.NE.AND P0, PT, R0, 0x17, PT ;  /* 0x000000170000780c */ /* 0x000fda0003f05270 */
[----:B------:R-:W-:Y:S05]  /*56d0*/  @!P0 BRA `(.L_x_20239) ;  /* 0x0000000000848947 */ /* 0x000fea0003800000 */
[----:B------:R-:W-:-:S13]  /*56e0*/  ISETP.NE.AND P0, PT, R0, 0x18, PT ;  /* 0x000000180000780c */ /* 0x000fda0003f05270 */
[----:B------:R-:W-:Y:S05]  /*56f0*/  @!P0 BRA `(.L_x_20240) ;  /* 0x0000000000448947 */ /* 0x000fea0003800000 */
.L_x_20216:
        /* <DEDUP_REMOVED lines=16> */
.L_x_20241:
[----:B------:R-:W-:Y:S05]  /*5800*/  BRA `(.L_x_20217) ;  /* 0x0000000000887947 */ /* 0x000fea0003800000 */
.L_x_20240:
        /* <DEDUP_REMOVED lines=11> */
.L_x_20243:
[----:B------:R-:W-:Y:S05]  /*58c0*/  BSYNC.RECONVERGENT B0 ;  /* 0x0000000000007941 */ /* 0x000fea0003800200 */
.L_x_20242:
[----:B------:R1:W-:Y:S01]  /*58d0*/  STG.E.U8 desc[UR36][R8.64], R3 ;  /* 0x0000000308007986 */ /* 0x0003e2000c101124 */
[----:B------:R-:W-:Y:S05]  /*58e0*/  BRA `(.L_x_20217) ;  /* 0x0000000000507947 */ /* 0x000fea0003800000 */
.L_x_20239:
        /* <DEDUP_REMOVED lines=12> */
.L_x_20244:
[----:B------:R-:W-:Y:S01]  /*59b0*/  IMAD.MOV.U32 R3, RZ, RZ, 0x7f ;  /* 0x0000007fff037424 */ /* 0x000fe200078e00ff */
[----:B------:R-:W-:-:S04]  /*59c0*/  ISETP.GT.U32.AND P0, PT, R5, 0x7f800000, PT ;  /* 0x7f8000000500780c */ /* 0x000fc80003f04070 */
[----:B------:R-:W-:-:S05]  /*59d0*/  SEL R3, R3, 0x7c, P0 ;  /* 0x0000007c03037807 */ /* 0x000fca0000000000 */
[----:B------:R2:W-:Y:S01]  /*59e0*/  STG.E.U8 desc[UR36][R8.64], R3 ;  /* 0x0000000308007986 */ /* 0x0005e2000c101124 */
[----:B------:R-:W-:Y:S05]  /*59f0*/  BRA `(.L_x_20217) ;  /* 0x00000000000c7947 */ /* 0x000fea0003800000 */
.L_x_20238:
[----:B------:R-:W0:Y:S02]  /*5a00*/  I2F.U16 R0, R23 ;  /* 0x0000001700007306 */ /* 0x000e240000101000 */
[----:B0-----:R-:W-:-:S05]  /*5a10*/  F2FP.BF16.F32.PACK_AB R0, RZ, R0 ;  /* 0x00000000ff00723e */ /* 0x001fca00000010ff */
[----:B------:R0:W-:Y:S02]  /*5a20*/  STG.E.U16 desc[UR36][R8.64], R0 ;  /* 0x0000000008007986 */ /* 0x0001e4000c101524 */
.L_x_20217:
[----:B------:R-:W-:Y:S05]  /*5a30*/  BSYNC.RECONVERGENT B6 ;  /* 0x0000000000067941 */ /* 0x000fea0003800200 */
.L_x_20211:
[----:B------:R-:W-:-:S07]  /*5a40*/  VIADD R19, R19, 0x80 ;  /* 0x0000008013137836 */ /* 0x000fce0000000000 */
.L_x_20174:
[----:B------:R-:W-:-:S13]  /*5a50*/  ISETP.GE.AND P0, PT, R19, R17, PT ;  /* 0x000000111300720c */ /* 0x000fda0003f06270 */
[----:B------:R-:W-:Y:S05]  /*5a60*/  @P0 BREAK.RELIABLE B7 ;  /* 0x0000000000070942 */ /* 0x000fea0003800100 */
[----:B------:R-:W-:Y:S05]  /*5a70*/  @P0 BRA `(.L_x_20210) ;  /* 0x0000000c00800947 */ /* 0x000fea0003800000 */
[----:B------:R-:W-:Y:S05]  /*5a80*/  BSYNC.RELIABLE B7 ;  /* 0x0000000000077941 */ /* 0x000fea0003800100 */
.L_x_20173:
        /* <DEDUP_REMOVED lines=21> */
.L_x_20249:
[----:B------:R0:W-:Y:S01]  /*5be0*/  STG.E.U8 desc[UR36][R8.64], R22 ;  /* 0x0000001608007986 */ /* 0x0001e2000c101124 */
[----:B------:R-:W-:Y:S05]  /*5bf0*/  BRA `(.L_x_20251) ;  /* 0x0000000c00187947 */ /* 0x000fea0003800000 */
.L_x_20248:
        /* <DEDUP_REMOVED lines=10> */
.L_x_20253:
[----:B------:R-:W-:-:S05]  /*5ca0*/  LOP3.LUT R3, R22, 0xffff, RZ, 0xc0, !PT ;  /* 0x0000ffff16037812 */ /* 0x000fca00078ec0ff */
[----:B------:R0:W-:Y:S01]  /*5cb0*/  STG.E desc[UR36][R8.64], R3 ;  /* 0x0000000308007986 */ /* 0x0001e2000c101924 */
[----:B------:R-:W-:Y:S05]  /*5cc0*/  BRA `(.L_x_20251) ;  /* 0x0000000800e47947 */ /* 0x000fea0003800000 */
.L_x_20252:
[----:B------:R0:W-:Y:S01]  /*5cd0*/  STG.E.U16 desc[UR36][R8.64], R22 ;  /* 0x0000001608007986 */ /* 0x0001e2000c101524 */
[----:B------:R-:W-:Y:S05]  /*5ce0*/  BRA `(.L_x_20251) ;  /* 0x0000000800dc7947 */ /* 0x000fea0003800000 */
.L_x_20247:
        /* <DEDUP_REMOVED lines=9> */
.L_x_20255:
[----:B------:R-:W0:Y:S02]  /*5d80*/  I2F.U16 R0, R22 ;  /* 0x0000001600007306 */ /* 0x000e240000101000 */
[----:B0-----:R-:W-:-:S05]  /*5d90*/  F2FP.F16.F32.PACK_AB R0, RZ, R0 ;  /* 0x00000000ff00723e */ /* 0x001fca00000000ff */
[----:B------:R0:W-:Y:S01]  /*5da0*/  STG.E.U16 desc[UR36][R8.64], R0 ;  /* 0x0000000008007986 */ /* 0x0001e2000c101524 */
[----:B------:R-:W-:Y:S05]  /*5db0*/  BRA `(.L_x_20251) ;  /* 0x0000000800a87947 */ /* 0x000fea0003800000 */
.L_x_20254:
        /* <DEDUP_REMOVED lines=10> */
.L_x_20257:
[----:B------:R-:W0:Y:S02]  /*5e60*/  I2F.U16 R22, R22 ;  /* 0x0000001600167306 */ /* 0x000e240000101000 */
[----:B0-----:R-:W-:-:S04]  /*5e70*/  F2FP.F16.F32.PACK_AB R3, RZ, R22 ;  /* 0x00000016ff03723e */ /* 0x001fc800000000ff */
[----:B------:R-:W-:-:S05]  /*5e80*/  PRMT R3, R3, 0x5410, RZ ;  /* 0x0000541003037816 */ /* 0x000fca00000000ff */
[----:B------:R0:W-:Y:S01]  /*5e90*/  STG.E desc[UR36][R8.64], R3 ;  /* 0x0000000308007986 */ /* 0x0001e2000c101924 */
[----:B------:R-:W-:Y:S05]  /*5ea0*/  BRA `(.L_x_20251) ;  /* 0x00000008006c7947 */ /* 0x000fea0003800000 */
.L_x_20256:
[----:B------:R-:W0:Y:S02]  /*5eb0*/  I2F.F64.U16 R22, R22 ;  /* 0x0000001600167312 */ /* 0x000e240000101800 */
[----:B0-----:R0:W-:Y:S01]  /*5ec0*/  STG.E.64 desc[UR36][R8.64], R22 ;  /* 0x0000001608007986 */ /* 0x0011e2000c101b24 */
[----:B------:R-:W-:Y:S05]  /*5ed0*/  BRA `(.L_x_20251) ;  /* 0x0000000800607947 */ /* 0x000fea0003800000 */
.L_x_20246:
        /* <DEDUP_REMOVED lines=12> */
.L_x_20261:
        /* <DEDUP_REMOVED lines=16> */
.L_x_20264:
[----:B------:R-:W-:-:S07]  /*60a0*/  PRMT R4, R0, 0x7610, R4 ;  /* 0x0000761000047816 */ /* 0x000fce0000000004 */
.L_x_20263:
[----:B------:R-:W-:Y:S05]  /*60b0*/  BSYNC.RECONVERGENT B0 ;  /* 0x0000000000007941 */ /* 0x000fea0003800200 */
.L_x_20262:
[----:B------:R0:W-:Y:S01]  /*60c0*/  STG.E.U8 desc[UR36][R8.64], R4 ;  /* 0x0000000408007986 */ /* 0x0001e2000c101124 */
[----:B------:R-:W-:Y:S05]  /*60d0*/  BRA `(.L_x_20251) ;  /* 0x0000000400e07947 */ /* 0x000fea0003800000 */
.L_x_20260:
        /* <DEDUP_REMOVED lines=16> */
.L_x_20267:
[----:B------:R-:W-:-:S07]  /*61e0*/  PRMT R4, R0, 0x7610, R4 ;  /* 0x0000761000047816 */ /* 0x000fce0000000004 */
.L_x_20266:
[----:B------:R-:W-:Y:S05]  /*61f0*/  BSYNC.RECONVERGENT B0 ;  /* 0x0000000000007941 */ /* 0x000fea0003800200 */
.L_x_20265:
[----:B------:R0:W-:Y:S01]  /*6200*/  STG.E.U8 desc[UR36][R8.64], R4 ;  /* 0x0000000408007986 */ /* 0x0001e2000c101124 */
[----:B------:R-:W-:Y:S05]  /*6210*/  BRA `(.L_x_20251) ;  /* 0x0000000400907947 */ /* 0x000fea0003800000 */
.L_x_20259:
        /* <DEDUP_REMOVED lines=21> */
.L_x_20269:
[----:B------:R-:W-:Y:S01]  /*6370*/  LOP3.LUT R22, R22, 0xffff, RZ, 0xc0, !PT ;  /* 0x0000ffff16167812 */ /* 0x000fe200078ec0ff */
[----:B------:R-:W-:-:S05]  /*6380*/  IMAD.MOV.U32 R23, RZ, RZ, RZ ;  /* 0x000000ffff177224 */ /* 0x000fca00078e00ff */
[----:B------:R0:W-:Y:S01]  /*6390*/  STG.E.64 desc[UR36][R8.64], R22 ;  /* 0x0000001608007986 */ /* 0x0001e2000c101b24 */
[----:B------:R-:W-:Y:S05]  /*63a0*/  BRA `(.L_x_20251) ;  /* 0x00000004002c7947 */ /* 0x000fea0003800000 */
.L_x_20268:
[----:B------:R-:W-:-:S05]  /*63b0*/  LOP3.LUT R3, R22, 0xffff, RZ, 0xc0, !PT ;  /* 0x0000ffff16037812 */ /* 0x000fca00078ec0ff */
[----:B------:R0:W-:Y:S01]  /*63c0*/  STG.E desc[UR36][R8.64], R3 ;  /* 0x0000000308007986 */ /* 0x0001e2000c101924 */
[----:B------:R-:W-:Y:S05]  /*63d0*/  BRA `(.L_x_20251) ;  /* 0x0000000400207947 */ /* 0x000fea0003800000 */
.L_x_20258:
        /* <DEDUP_REMOVED lines=11> */
.L_x_20271:
[----:B------:R-:W-:Y:S01]  /*6490*/  CS2R R6, SRZ ;  /* 0x0000000000067805 */ /* 0x000fe2000001ff00 */
[----:B------:R-:W0:Y:S04]  /*64a0*/  I2F.F64.U16 R4, R22 ;  /* 0x0000001600047312 */ /* 0x000e280000101800 */
[----:B0-----:R4:W-:Y:S01]  /*64b0*/  STG.E.128 desc[UR36][R8.64], R4 ;  /* 0x0000000408007986 */ /* 0x0019e2000c101d24 */
[----:B------:R-:W-:Y:S05]  /*64c0*/  BRA `(.L_x_20251) ;  /* 0x0000000000e47947 */ /* 0x000fea0003800000 */
.L_x_20270:
[----:B------:R-:W-:-:S13]  /*64d0*/  ISETP.NE.AND P0, PT, R0, 0xf, PT ;  /* 0x0000000f0000780c */ /* 0x000fda0003f05270 */
[----:B------:R-:W-:Y:S05]  /*64e0*/  @!P0 BRA `(.L_x_20272) ;  /* 0x0000000000d08947 */ /* 0x000fea0003800000 */
[----:B------:R-:W-:-:S13]  /*64f0*/  ISETP.NE.AND P0, PT, R0, 0x17, PT ;  /* 0x000000170000780c */ /* 0x000fda0003f05270 */
[----:B------:R-:W-:Y:S05]  /*6500*/  @!P0 BRA `(.L_x_20273) ;  /* 0x0000000000848947 */ /* 0x000fea0003800000 */
[----:B------:R-:W-:-:S13]  /*6510*/  ISETP.NE.AND P0, PT, R0, 0x18, PT ;  /* 0x000000180000780c */ /* 0x000fda0003f05270 */
[----:B------:R-:W-:Y:S05]  /*6520*/  @!P0 BRA `(.L_x_20274) ;  /* 0x0000000000448947 */ /* 0x000fea0003800000 */
.L_x_20250:
        /* <DEDUP_REMOVED lines=16> */
.L_x_20275:
[----:B------:R-:W-:Y:S05]  /*6630*/  BRA `(.L_x_20251) ;  /* 0x0000000000887947 */ /* 0x000fea0003800000 */
.L_x_20274:
        /* <DEDUP_REMOVED lines=11> */
.L_x_20277:
[----:B------:R-:W-:Y:S05]  /*66f0*/  BSYNC.RECONVERGENT B0 ;  /* 0x0000000000007941 */ /* 0x000fea0003800200 */
.L_x_20276:
[----:B------:R1:W-:Y:S01]  /*6700*/  STG.E.U8 desc[UR36][R8.64], R3 ;  /* 0x0000000308007986 */ /* 0x0003e2000c101124 */
[----:B------:R-:W-:Y:S05]  /*6710*/  BRA `(.L_x_20251) ;  /* 0x0000000000507947 */ /* 0x000fea0003800000 */
.L_x_20273:
        /* <DEDUP_REMOVED lines=12> */
.L_x_20278:
[----:B------:R-:W-:Y:S01]  /*67e0*/  IMAD.MOV.U32 R3, RZ, RZ, 0x7f ;  /* 0x0000007fff037424 */ /* 0x000fe200078e00ff */
[----:B------:R-:W-:-:S04]  /*67f0*/  ISETP.GT.U32.AND P0, PT, R5, 0x7f800000, PT ;  /* 0x7f8000000500780c */ /* 0x000fc80003f04070 */
[----:B------:R-:W-:-:S05]  /*6800*/  SEL R3, R3, 0x7c, P0 ;  /* 0x0000007c03037807 */ /* 0x000fca0000000000 */
[----:B------:R2:W-:Y:S01]  /*6810*/  STG.E.U8 desc[UR36][R8.64], R3 ;  /* 0x0000000308007986 */ /* 0x0005e2000c101124 */
[----:B------:R-:W-:Y:S05]  /*6820*/  BRA `(.L_x_20251) ;  /* 0x00000000000c7947 */ /* 0x000fea0003800000 */
.L_x_20272:
[----:B------:R-:W0:Y:S02]  /*6830*/  I2F.U16 R0, R22 ;  /* 0x0000001600007306 */ /* 0x000e240000101000 */
[----:B0-----:R-:W-:-:S05]  /*6840*/  F2FP.BF16.F32.PACK_AB R0, RZ, R0 ;  /* 0x00000000ff00723e */ /* 0x001fca00000010ff */
[----:B------:R0:W-:Y:S02]  /*6850*/  STG.E.U16 desc[UR36][R8.64], R0 ;  /* 0x0000000008007986 */ /* 0x0001e4000c101524 */
.L_x_20251:
[----:B------:R-:W-:Y:S05]  /*6860*/  BSYNC.RECONVERGENT B6 ;  /* 0x0000000000067941 */ /* 0x000fea0003800200 */
.L_x_20245:
[----:B------:R-:W-:-:S07]  /*6870*/  VIADD R19, R19, 0x80 ;  /* 0x0000008013137836 */ /* 0x000fce0000000000 */
.L_x_20210:
[----:B------:R-:W-:Y:S05]  /*6880*/  BSYNC.RECONVERGENT B8 ;  /* 0x0000000000087941 */ /* 0x000fea0003800200 */
.L_x_20172:
        /* <DEDUP_REMOVED lines=21> */
.L_x_20282:
[----:B------:R-:W-:Y:S01]  /*69e0*/  STG.E.U8 desc[UR36][R4.64], R2 ;  /* 0x0000000204007986 */ /* 0x000fe2000c101124 */
[----:B------:R-:W-:Y:S05]  /*69f0*/  EXIT ;  /* 0x000000000000794d */ /* 0x000fea0003800000 */
.L_x_20281:
        /* <DEDUP_REMOVED lines=10> */
.L_x_20285:
[----:B------:R-:W-:-:S05]  /*6aa0*/  LOP3.LUT R3, R2, 0xffff, RZ, 0xc0, !PT ;  /* 0x0000ffff02037812 */ /* 0x000fca00078ec0ff */
[----:B------:R-:W-:Y:S01]  /*6ab0*/  STG.E desc[UR36][R4.64], R3 ;  /* 0x0000000304007986 */ /* 0x000fe2000c101924 */
[----:B------:R-:W-:Y:S05]  /*6ac0*/  EXIT ;  /* 0x000000000000794d */ /* 0x000fea0003800000 */
.L_x_20284:
[----:B------:R-:W-:Y:S01]  /*6ad0*/  STG.E.U16 desc[UR36][R4.64], R2 ;  /* 0x0000000204007986 */ /* 0x000fe2000c101524 */
[----:B------:R-:W-:Y:S05]  /*6ae0*/  EXIT ;  /* 0x000000000000794d */ /* 0x000fea0003800000 */
.L_x_20280:
        /* <DEDUP_REMOVED lines=9> */
.L_x_20287:
[----:B------:R-:W0:Y:S02]  /*6b80*/  I2F.U16 R0, R2 ;  /* 0x0000000200007306 */ /* 0x000e240000101000 */
[----:B0-----:R-:W-:-:S05]  /*6b90*/  F2FP.F16.F32.PACK_AB R0, RZ, R0 ;  /* 0x00000000ff00723e */ /* 0x001fca00000000ff */
[----:B------:R-:W-:Y:S01]  /*6ba0*/  STG.E.U16 desc[UR36][R4.64], R0 ;  /* 0x0000000004007986 */ /* 0x000fe2000c101524 */
[----:B------:R-:W-:Y:S05]  /*6bb0*/  EXIT ;  /* 0x000000000000794d */ /* 0x000fea0003800000 */
.L_x_20286:
        /* <DEDUP_REMOVED lines=10> */
.L_x_20289:
[----:B------:R-:W0:Y:S02]  /*6c60*/  I2F.U16 R2, R2 ;  /* 0x0000000200027306 */ /* 0x000e240000101000 */
[----:B0-----:R-:W-:-:S04]  /*6c70*/  F2FP.F16.F32.PACK_AB R3, RZ, R2 ;  /* 0x00000002ff03723e */ /* 0x001fc800000000ff */
[----:B------:R-:W-:-:S05]  /*6c80*/  PRMT R3, R3, 0x5410, RZ ;  /* 0x0000541003037816 */ /* 0x000fca00000000ff */
[----:B------:R-:W-:Y:S01]  /*6c90*/  STG.E desc[UR36][R4.64], R3 ;  /* 0x0000000304007986 */ /* 0x000fe2000c101924 */
[----:B------:R-:W-:Y:S05]  /*6ca0*/  EXIT ;  /* 0x000000000000794d */ /* 0x000fea0003800000 */
.L_x_20288:
[----:B------:R-:W0:Y:S02]  /*6cb0*/  I2F.F64.U16 R2, R2 ;  /* 0x0000000200027312 */ /* 0x000e240000101800 */
[----:B0-----:R-:W-:Y:S01]  /*6cc0*/  STG.E.64 desc[UR36][R4.64], R2 ;  /* 0x0000000204007986 */ /* 0x001fe2000c101b24 */
[----:B------:R-:W-:Y:S05]  /*6cd0*/  EXIT ;  /* 0x000000000000794d */ /* 0x000fea0003800000 */
.L_x_20279:
        /* <DEDUP_REMOVED lines=12> */
.L_x_20293:
        /* <DEDUP_REMOVED lines=17> */
.L_x_20295:
[----:B------:R-:W-:Y:S05]  /*6eb0*/  BSYNC.RECONVERGENT B0 ;  /* 0x0000000000007941 */ /* 0x000fea0003800200 */
.L_x_20294:
[----:B------:R-:W-:Y:S01]  /*6ec0*/  STG.E.U8 desc[UR36][R4.64], R0 ;  /* 0x0000000004007986 */ /* 0x000fe2000c101124 */
[----:B------:R-:W-:Y:S05]  /*6ed0*/  EXIT ;  /* 0x000000000000794d */ /* 0x000fea0003800000 */
.L_x_20292:
        /* <DEDUP_REMOVED lines=17> */
.L_x_20297:
[----:B------:R-:W-:Y:S05]  /*6ff0*/  BSYNC.RECONVERGENT B0 ;  /* 0x0000000000007941 */ /* 0x000fea0003800200 */
.L_x_20296:
[----:B------:R-:W-:Y:S01]  /*7000*/  STG.E.U8 desc[UR36][R4.64], R0 ;  /* 0x0000000004007986 */ /* 0x000fe2000c101124 */
[----:B------:R-:W-:Y:S05]  /*7010*/  EXIT ;  /* 0x000000000000794d */ /* 0x000fea0003800000 */
.L_x_20291:
        /* <DEDUP_REMOVED lines=21> */
.L_x_20299:
[----:B------:R-:W-:Y:S01]  /*7170*/  LOP3.LUT R2, R2, 0xffff, RZ, 0xc0, !PT ;  /* 0x0000ffff02027812 */ /* 0x000fe200078ec0ff */
[----:B------:R-:W-:-:S05]  /*7180*/  IMAD.MOV.U32 R3, RZ, RZ, RZ ;  /* 0x000000ffff037224 */ /* 0x000fca00078e00ff */
[----:B------:R-:W-:Y:S01]  /*7190*/  STG.E.64 desc[UR36][R4.64], R2 ;  /* 0x0000000204007986 */ /* 0x000fe2000c101b24 */
[----:B------:R-:W-:Y:S05]  /*71a0*/  EXIT ;  /* 0x000000000000794d */ /* 0x000fea0003800000 */
.L_x_20298:
[----:B------:R-:W-:-:S05]  /*71b0*/  LOP3.LUT R3, R2, 0xffff, RZ, 0xc0, !PT ;  /* 0x0000ffff02037812 */ /* 0x000fca00078ec0ff */
[----:B------:R-:W-:Y:S01]  /*71c0*/  STG.E desc[UR36][R4.64], R3 ;  /* 0x0000000304007986 */ /* 0x000fe2000c101924 */
[----:B------:R-:W-:Y:S05]  /*71d0*/  EXIT ;  /* 0x000000000000794d */ /* 0x000fea0003800000 */
.L_x_20290:
        /* <DEDUP_REMOVED lines=11> */
.L_x_20301:
[----:B------:R-:W-:Y:S01]  /*7290*/  CS2R R10, SRZ ;  /* 0x00000000000a7805 */ /* 0x000fe2000001ff00 */
[----:B------:R-:W0:Y:S04]  /*72a0*/  I2F.F64.U16 R8, R2 ;  /* 0x0000000200087312 */ /* 0x000e280000101800 */
[----:B0-----:R-:W-:Y:S01]  /*72b0*/  STG.E.128 desc[UR36][R4.64], R8 ;  /* 0x0000000804007986 */ /* 0x001fe2000c101d24 */
[----:B------:R-:W-:Y:S05]  /*72c0*/  EXIT ;  /* 0x000000000000794d */ /* 0x000fea0003800000 */
.L_x_20300:
[----:B------:R-:W-:-:S13]  /*72d0*/  ISETP.NE.AND P0, PT, R0, 0xf, PT ;  /* 0x0000000f0000780c */ /* 0x000fda0003f05270 */
[----:B------:R-:W-:Y:S05]  /*72e0*/  @!P0 BRA `(.L_x_20302) ;  /* 0x0000000000d48947 */ /* 0x000fea0003800000 */
[----:B------:R-:W-:-:S13]  /*72f0*/  ISETP.NE.AND P0, PT, R0, 0x17, PT ;  /* 0x000000170000780c */ /* 0x000fda0003f05270 */
[----:B------:R-:W-:Y:S05]  /*7300*/  @!P0 BRA `(.L_x_20303) ;  /* 0x0000000000848947 */ /* 0x000fea0003800000 */
[----:B------:R-:W-:-:S13]  /*7310*/  ISETP.NE.AND P0, PT, R0, 0x18, PT ;  /* 0x000000180000780c */ /* 0x000fda0003f05270 */
[----:B------:R-:W-:Y:S05]  /*7320*/  @!P0 BRA `(.L_x_20304) ;  /* 0x0000000000448947 */ /* 0x000fea0003800000 */
.L_x_20283:
        /* <DEDUP_REMOVED lines=16> */
.L_x_20305:
[----:B------:R-:W-:Y:S05]  /*7430*/  EXIT ;  /* 0x000000000000794d */ /* 0x000fea0003800000 */
.L_x_20304:
        /* <DEDUP_REMOVED lines=11> */
.L_x_20307:
[----:B------:R-:W-:Y:S05]  /*74f0*/  BSYNC.RECONVERGENT B0 ;  /* 0x0000000000007941 */ /* 0x000fea0003800200 */
.L_x_20306:
[----:B------:R-:W-:Y:S01]  /*7500*/  STG.E.U8 desc[UR36][R4.64], R3 ;  /* 0x0000000304007986 */ /* 0x000fe2000c101124 */
[----:B------:R-:W-:Y:S05]  /*7510*/  EXIT ;  /* 0x000000000000794d */ /* 0x000fea0003800000 */
.L_x_20303:
        /* <DEDUP_REMOVED lines=13> */
.L_x_20308:
[----:B------:R-:W-:Y:S01]  /*75f0*/  IMAD.MOV.U32 R3, RZ, RZ, 0x7f ;  /* 0x0000007fff037424 */ /* 0x000fe200078e00ff */
[----:B------:R-:W-:-:S04]  /*7600*/  ISETP.GT.U32.AND P0, PT, R7, 0x7f800000, PT ;  /* 0x7f8000000700780c */ /* 0x000fc80003f04070 */
[----:B------:R-:W-:-:S05]  /*7610*/  SEL R3, R3, 0x7c, P0 ;  /* 0x0000007c03037807 */ /* 0x000fca0000000000 */
[----:B------:R-:W-:Y:S01]  /*7620*/  STG.E.U8 desc[UR36][R4.64], R3 ;  /* 0x0000000304007986 */ /* 0x000fe2000c101124 */
[----:B------:R-:W-:Y:S05]  /*7630*/  EXIT ;  /* 0x000000000000794d */ /* 0x000fea0003800000 */
.L_x_20302:
[----:B------:R-:W0:Y:S02]  /*7640*/  I2F.U16 R0, R2 ;  /* 0x0000000200007306 */ /* 0x000e240000101000 */
[----:B0-----:R-:W-:-:S05]  /*7650*/  F2FP.BF16.F32.PACK_AB R0, RZ, R0 ;  /* 0x00000000ff00723e */ /* 0x001fca00000010ff */
[----:B------:R-:W-:Y:S01]  /*7660*/  STG.E.U16 desc[UR36][R4.64], R0 ;  /* 0x0000000004007986 */ /* 0x000fe2000c101524 */
[----:B------:R-:W-:Y:S05]  /*7670*/  EXIT ;  /* 0x000000000000794d */ /* 0x000fea0003800000 */
.L_x_20309:
        /* <DEDUP_REMOVED lines=16> */
.L_x_36010:


//--------------------- .text._ZN2at6native18elementwise_kernelILi128ELi4EZNS0_22gpu_kernel_impl_nocastIZZZNS0_17clamp_kernel_cudaERNS_18TensorIteratorBaseERKN3c106ScalarES8_ENKUlvE_clEvENKUlvE_clEvEUlhE_EEvS4_RKT_EUliE_EEviT1_ --------------------------
	.section	.text._ZN2at6native18elementwise_kernelILi128ELi4EZNS0_22gpu_kernel_impl_nocastIZZZNS0_17clamp_kernel_cudaERNS_18TensorIteratorBaseERKN3c106ScalarES8_ENKUlvE_clEvENKUlvE_clEvEUlhE_EEvS4_RKT_EUliE_EEviT1_,"ax",@progbits
	.align	128
        .global         _ZN2at6native18elementwise_kernelILi128ELi4EZNS0_22gpu_kernel_impl_nocastIZZZNS0_17clamp_kernel_cudaERNS_18TensorIteratorBaseERKN3c106ScalarES8_ENKUlvE_clEvENKUlvE_clEvEUlhE_EEvS4_RKT_EUliE_EEviT1_
        .type           _ZN2at6native18elementwise_kernelILi128ELi4EZNS0_22gpu_kernel_impl_nocastIZZZNS0_17clamp_kernel_cudaERNS_18TensorIteratorBaseERKN3c106ScalarES8_ENKUlvE_clEvENKUlvE_clEvEUlhE_EEvS4_RKT_EUliE_EEviT1_,@function
        .size           _ZN2at6native18elementwise_kernelILi128ELi4EZNS0_22gpu_kernel_impl_nocastIZZZNS0_17clamp_kernel_cudaERNS_18TensorIteratorBaseERKN3c106ScalarES8_ENKUlvE_clEvENKUlvE_clEvEUlhE_EEvS4_RKT_EUliE_EEviT1_,(.L_x_36011 - _ZN2at6native18elementwise_kernelILi128ELi4EZNS0_22gpu_kernel_impl_nocastIZZZNS0_17clamp_kernel_cudaERNS_18TensorIteratorBaseERKN3c106ScalarES8_ENKUlvE_clEvENKUlvE_clEvEUlhE_EEvS4_RKT_EUliE_EEviT1_)
        .other          _ZN2at6native18elementwise_kernelILi128ELi4EZNS0_22gpu_kernel_impl_nocastIZZZNS0_17clamp_kernel_cudaERNS_18TensorIteratorBaseERKN3c106ScalarES8_ENKUlvE_clEvENKUlvE_clEvEUlhE_EEvS4_RKT_EUliE_EEviT1_,@"STO_CUDA_ENTRY STV_DEFAULT"
_ZN2at6native18elementwise_kernelILi128ELi4EZNS0_22gpu_kernel_impl_nocastIZZZNS0_17clamp_kernel_cudaERNS_18TensorIteratorBaseERKN3c106ScalarES8_ENKUlvE_clEvENKUlvE_clEvEUlhE_EEvS4_RKT_EUliE_EEviT1_:
.text._ZN2at6native18elementwise_kernelILi128ELi4EZNS0_22gpu_kernel_impl_nocastIZZZNS0_17clamp_kernel_cudaERNS_18TensorIteratorBaseERKN3c106ScalarES8_ENKUlvE_clEvENKUlvE_clEvEUlhE_EEvS4_RKT_EUliE_EEviT1_:
        /* <DEDUP_REMOVED lines=22> */
[----:B--2---:R-:W-:-:S04]  /*0160*/  VIMNMX.U16x2 R0, PT, PT, R4, UR6, !PT ;  /* 0x0000000604007c48 */ /* 0x004fc8000ffe0200 */
[----:B------:R-:W-:-:S05]  /*0170*/  VIMNMX.U16x2 R0, PT, PT, R0, UR8, PT ;  /* 0x0000000800007c48 */ /* 0x000fca000bfe0200 */
[----:B0-----:R0:W-:Y:S01]  /*0180*/  STG.E.U8 desc[UR10][R6.64], R0 ;  /* 0x0000000006007986 */ /* 0x0011e2000c10110a */
[----:B------:R-:W-:Y:S05]  /*0190*/  @P0 BRA `(.L_x_20314) ;  /* 0x0000000000480947 */ /* 0x000fea0003800000 */
[----:B------:R-:W1:Y:S02]  /*01a0*/  LDC.64 R4, c[0x0][0x588] ;  /* 0x00016200ff047b82 */ /* 0x000e640000000a00 */
[----:B-1----:R-:W2:Y:S06]  /*01b0*/  LDG.E.U8 R4, desc[UR10][R4.64] ;  /* 0x0000000a04047981 */ /* 0x002eac000c1e1100 */
[----:B0-----:R-:W0:Y:S01]  /*01c0*/  LDC.64 R6, c[0x0][0x580] ;  /* 0x00016000ff067b82 */ /* 0x001e220000000a00 */
[----:B------:R-:W-:Y:S02]  /*01d0*/  IADD3 R3, PT, PT, R3, 0x80, RZ ;  /* 0x0000008003037810 */ /* 0x000fe40007ffe0ff */
[----:B--2---:R-:W-:-:S04]  /*01e0*/  VIMNMX.U16x2 R0, PT, PT, R4, UR6, !PT ;  /* 0x0000000604007c48 */ /* 0x004fc8000ffe0200 */
[----:B------:R-:W-:-:S05]  /*01f0*/  VIMNMX.U16x2 R0, PT, PT, R0, UR8, PT ;  /* 0x0000000800007c48 */ /* 0x000fca000bfe0200 */
[----:B0-----:R0:W-:Y:S02]  /*0200*/  STG.E.U8 desc[UR10][R6.64], R0 ;  /* 0x0000000006007986 */ /* 0x0011e4000c10110a */
.L_x_20313:
[----:B------:R-:W-:-:S13]  /*0210*/  ISETP.GE.AND P0, PT, R3, UR4, PT ;  /* 0x0000000403007c0c */ /* 0x000fda000bf06270 */
[----:B------:R-:W-:Y:S05]  /*0220*/  @P0 BREAK.RELIABLE B1 ;  /* 0x0000000000010942 */ /* 0x000fea0003800100 */
[----:B------:R-:W-:Y:S05]  /*0230*/  @P0 BRA `(.L_x_20314) ;  /* 0x0000000000200947 */ /* 0x000fea0003800000 */
[----:B------:R-:W-:Y:S05]  /*0240*/  BSYNC.RELIABLE B1 ;  /* 0x0000000000017941 */ /* 0x000fea0003800100 */
.L_x_20312:
[----:B------:R-:W1:Y:S02]  /*0250*/  LDC.64 R4, c[0x0][0x588] ;  /* 0x00016200ff047b82 */ /* 0x000e640000000a00 */
[----:B-1----:R-:W2:Y:S06]  /*0260*/  LDG.E.U8 R4, desc[UR10][R4.64] ;  /* 0x0000000a04047981 */ /* 0x002eac000c1e1100 */
[----:B0-----:R-:W0:Y:S01]  /*0270*/  LDC.64 R6, c[0x0][0x580] ;  /* 0x00016000ff067b82 */ /* 0x001e220000000a00 */
[----:B------:R-:W-:Y:S02]  /*0280*/  IADD3 R3, PT, PT, R3, 0x80, RZ ;  /* 0x0000008003037810 */ /* 0x000fe40007ffe0ff */
[----:B--2---:R-:W-:-:S04]  /*0290*/  VIMNMX.U16x2 R0, PT, PT, R4, UR6, !PT ;  /* 0x0000000604007c48 */ /* 0x004fc8000ffe0200 */
[----:B------:R-:W-:-:S05]  /*02a0*/  VIMNMX.U16x2 R0, PT, PT, R0, UR8, PT ;  /* 0x0000000800007c48 */ /* 0x000fca000bfe0200 */
[----:B0-----:R1:W-:Y:S02]  /*02b0*/  STG.E.U8 desc[UR10][R6.64], R0 ;  /* 0x0000000006007986 */ /* 0x0013e4000c10110a */
.L_x_20314:
[----:B------:R-:W-:Y:S05]  /*02c0*/  BSYNC.RECONVERGENT B0 ;  /* 0x0000000000007941 */ /* 0x000fea0003800200 */
.L_x_20311:
[----:B------:R-:W-:Y:S05]  /*02d0*/  WARPSYNC.ALL ;  /* 0x0000000000007948 */ /* 0x000fea0003800000 */
[----:B------:R-:W-:-:S13]  /*02e0*/  ISETP.GE.AND P0, PT, R3, UR4, PT ;  /* 0x0000000403007c0c */ /* 0x000fda000bf06270 */
[----:B------:R-:W-:Y:S05]  /*02f0*/  @P0 EXIT ;  /* 0x000000000000094d */ /* 0x000fea0003800000 */
[----:B------:R-:W2:Y:S02]  /*0300*/  LDC.64 R2, c[0x0][0x588] ;  /* 0x00016200ff027b82 */ /* 0x000ea40000000a00 */
[----:B--2---:R-:W0:Y:S06]  /*0310*/  LDG.E.U8 R2, desc[UR10][R2.64] ;  /* 0x0000000a02027981 */ /* 0x004e2c000c1e1100 */
[----:B------:R-:W2:Y:S01]  /*0320*/  LDC.64 R4, c[0x0][0x580] ;  /* 0x00016000ff047b82 */ /* 0x000ea20000000a00 */
[----:B01----:R-:W-:-:S04]  /*0330*/  VIMNMX.U16x2 R0, PT, PT, R2, UR6, !PT ;  /* 0x0000000602007c48 */ /* 0x003fc8000ffe0200 */
[----:B------:R-:W-:-:S05]  /*0340*/  VIMNMX.U16x2 R0, PT, PT, R0, UR8, PT ;  /* 0x0000000800007c48 */ /* 0x000fca000bfe0200 */
[----:B--2---:R-:W-:Y:S01]  /*0350*/  STG.E.U8 desc[UR10][R4.64], R0 ;  /* 0x0000000004007986 */ /* 0x004fe2000c10110a */
[----:B------:R-:W-:Y:S05]  /*0360*/  EXIT ;  /* 0x000000000000794d */ /* 0x000fea0003800000 */
.L_x_20310:
        /* <DEDUP_REMOVED lines=306> */
.L_x_20318:
        /* <DEDUP_REMOVED lines=9> */
[----:B--2---:R-:W-:-:S04]  /*1720*/  VIMNMX.U16x2 R7, PT, PT, R6, UR6, !PT ;  /* 0x0000000606077c48 */ /* 0x004fc8000ffe0200 */
[----:B------:R-:W-:-:S05]  /*1730*/  VIMNMX.U16x2 R7, PT, PT, R7, UR8, PT ;  /* 0x0000000807077c48 */ /* 0x000fca000bfe0200 */
        /* <DEDUP_REMOVED lines=300> */
.L_x_20320:
[----:B------:R-:W0:Y:S02]  /*2a00*/  LDCU.128 UR12, c[0x0][0x580] ;  /* 0x0000b000ff0c77ac */ /* 0x000e240008000c00 */
[----:B0-----:R-:W-:-:S04]  /*2a10*/  IADD3 R6, P0, PT, R4, UR14, RZ ;  /* 0x0000000e04067c10 */ /* 0x001fc8000ff1e0ff */
[----:B------:R-:W-:-:S05]  /*2a20*/  IADD3.X R7, PT, PT, RZ, UR15, RZ, P0, !PT ;  /* 0x0000000fff077c10 */ /* 0x000fca00087fe4ff */
[----:B------:R-:W2:Y:S01]  /*2a30*/  LDG.E.U8 R6, desc[UR10][R6.64] ;  /* 0x0000000a06067981 */ /* 0x000ea2000c1e1100 */
[----:B------:R-:W-:Y:S01]  /*2a40*/  IADD3 R4, P0, PT, R5, UR12, RZ ;  /* 0x0000000c05047c10 */ /* 0x000fe2000ff1e0ff */
[----:B------:R-:W-:-:S03]  /*2a50*/  VIADD R3, R3, 0x80 ;  /* 0x0000008003037836 */ /* 0x000fc60000000000 */
[----:B------:R-:W-:Y:S02]  /*2a60*/  IADD3.X R5, PT, PT, RZ, UR13, RZ, P0, !PT ;  /* 0x0000000dff057c10 */ /* 0x000fe400087fe4ff */
[----:B--2---:R-:W-:-:S04]  /*2a70*/  VIMNMX.U16x2 R7, PT, PT, R6, UR6, !PT ;  /* 0x0000000606077c48 */ /* 0x004fc8000ffe0200 */
[----:B------:R-:W-:-:S05]  /*2a80*/  VIMNMX.U16x2 R7, PT, PT, R7, UR8, PT ;  /* 0x0000000807077c48 */ /* 0x000fca000bfe0200 */
[----:B------:R0:W-:Y:S02]  /*2a90*/  STG.E.U8 desc[UR10][R4.64], R7 ;  /* 0x0000000704007986 */ /* 0x0001e4000c10110a */
.L_x_20317:
[----:B------:R-:W-:-:S13]  /*2aa0*/  ISETP.GE.AND P0, PT, R3, UR4, PT ;  /* 0x0000000403007c0c */ /* 0x000fda000bf06270 */
[----:B------:R-:W-:Y:S05]  /*2ab0*/  @P0 BREAK.RELIABLE B1 ;  /* 0x0000000000010942 */ /* 0x000fea0003800100 */
[----:B------:R-:W-:Y:S05]  /*2ac0*/  @P0 BRA `(.L_x_20319) ;  /* 0x0000001000d40947 */ /* 0x000fea0003800000 */
[----:B------:R-:W-:Y:S05]  /*2ad0*/  BSYNC.RELIABLE B1 ;  /* 0x0000000000017941 */ /* 0x000fea0003800100 */
.L_x_20316:
        /* <DEDUP_REMOVED lines=298> */
.L_x_20321:
        /* <DEDUP_REMOVED lines=10> */
.L_x_20319:
[----:B------:R-:W-:Y:S05]  /*3e20*/  BSYNC.RECONVERGENT B0 ;  /* 0x0000000000007941 */ /* 0x000fea0003800200 */
.L_x_20315:
        /* <DEDUP_REMOVED lines=301> */
.L_x_20322:
[----:B------:R-:W0:Y:S02]  /*5100*/  LDCU.128 UR12, c[0x0][0x580] ;  /* 0x0000b000ff0c77ac */ /* 0x000e240008000c00 */
[----:B0-----:R-:W-:-:S04]  /*5110*/  IADD3 R4, P0, PT, R2, UR14, RZ ;  /* 0x0000000e02047c10 */ /* 0x001fc8000ff1e0ff */
[----:B------:R-:W-:-:S05]  /*5120*/  IADD3.X R5, PT, PT, RZ, UR15, RZ, P0, !PT ;  /* 0x0000000fff057c10 */ /* 0x000fca00087fe4ff */
[----:B------:R-:W2:Y:S01]  /*5130*/  LDG.E.U8 R4, desc[UR10][R4.64] ;  /* 0x0000000a04047981 */ /* 0x000ea2000c1e1100 */
[----:B------:R-:W-:-:S04]  /*5140*/  IADD3 R2, P0, PT, R3, UR12, RZ ;  /* 0x0000000c03027c10 */ /* 0x000fc8000ff1e0ff */
[----:B------:R-:W-:Y:S02]  /*5150*/  IADD3.X R3, PT, PT, RZ, UR13, RZ, P0, !PT ;  /* 0x0000000dff037c10 */ /* 0x000fe400087fe4ff */
[----:B--2---:R-:W-:-:S04]  /*5160*/  VIMNMX.U16x2 R0, PT, PT, R4, UR6, !PT ;  /* 0x0000000604007c48 */ /* 0x004fc8000ffe0200 */
[----:B------:R-:W-:-:S05]  /*5170*/  VIMNMX.U16x2 R0, PT, PT, R0, UR8, PT ;  /* 0x0000000800007c48 */ /* 0x000fca000bfe0200 */
[----:B------:R-:W-:Y:S01]  /*5180*/  STG.E.U8 desc[UR10][R2.64], R0 ;  /* 0x0000000002007986 */ /* 0x000fe2000c10110a */
[----:B------:R-:W-:Y:S05]  /*5190*/  EXIT ;  /* 0x000000000000794d */ /* 0x000fea0003800000 */
.L_x_20323:
        /* <DEDUP_REMOVED lines=14> */
.L_x_36011:


//--------------------- .text._ZN2at6native27unrolled_elementwise_kernelIZZZNS0_17clamp_kernel_cudaERNS_18TensorIteratorBaseERKN3c106ScalarES7_ENKUlvE_clEvENKUlvE_clEvEUlhE_St5arrayIPcLm2EELi4E23TrivialOffsetCalculatorILi1EjESF_NS0_6memory15LoadWithoutCastENSG_16StoreWithoutCastEEEviT_T0_T2_T3_T4_T5_ --------------------------
	.section	.text._ZN2at6native27unrolled_elementwise_kernelIZZZNS0_17clamp_kernel_cudaERNS_18TensorIteratorBaseERKN3c106ScalarES7_ENKUlvE_clEvENKUlvE_clEvEUlhE_St5arrayIPcLm2EELi4E23TrivialOffsetCalculatorILi1EjESF_NS0_6memory15LoadWithoutCastENSG_16StoreWithoutCastEEEviT_T0_T2_T3_T4_T5_,"ax",@progbits
	.align	128
        .global         _ZN2at6native27unrolled_elementwise_kernelIZZZNS0_17clamp_kernel_cudaERNS_18TensorIteratorBaseERKN3c106ScalarES7_ENKUlvE_clEvENKUlvE_clEvEUlhE_St5arrayIPcLm2EELi4E23TrivialOffsetCalculatorILi1EjESF_NS0_6memory15LoadWithoutCastENSG_16StoreWithoutCastEEEviT_T0_T2_T3_T4_T5_
        .type           _ZN2at6native27unrolled_elementwise_kernelIZZZNS0_17clamp_kernel_cudaERNS_18TensorIteratorBaseERKN3c106ScalarES7_ENKUlvE_clEvENKUlvE_clEvEUlhE_St5arrayIPcLm2EELi4E23TrivialOffsetCalculatorILi1EjESF_NS0_6memory15LoadWithoutCastENSG_16StoreWithoutCastEEEviT_T0_T2_T3_T4_T5_,@function
        .size           _ZN2at6native27unrolled_elementwise_kernelIZZZNS0_17clamp_kernel_cudaERNS_18TensorIteratorBaseERKN3c106ScalarES7_ENKUlvE_clEvENKUlvE_clEvEUlhE_St5arrayIPcLm2EELi4E23TrivialOffsetCalculatorILi1EjESF_NS0_6memory15LoadWithoutCastENSG_16StoreWithoutCastEEEviT_T0_T2_T3_T4_T5_,(.L_x_36012 - _ZN2at6native27unrolled_elementwise_kernelIZZZNS0_17clamp_kernel_cudaERNS_18TensorIteratorBaseERKN3c106ScalarES7_ENKUlvE_clEvENKUlvE_clEvEUlhE_St5arrayIPcLm2EELi4E23TrivialOffsetCalculatorILi1EjESF_NS0_6memory15LoadWithoutCastENSG_16StoreWithoutCastEEEviT_T0_T2_T3_T4_T5_)
        .other          _ZN2at6native27unrolled_elementwise_kernelIZZZNS0_17clamp_kernel_cudaERNS_18TensorIteratorBaseERKN3c106ScalarES7_ENKUlvE_clEvENKUlvE_clEvEUlhE_St5arrayIPcLm2EELi4E23TrivialOffsetCalculatorILi1EjESF_NS0_6memory15LoadWithoutCastENSG_16StoreWithoutCastEEEviT_T0_T2_T3_T4_T5_,@"STO_CUDA_ENTRY STV_DEFAULT"
_ZN2at6native27unrolled_elementwise_kernelIZZZNS0_17clamp_kernel_cudaERNS_18TensorIteratorBaseERKN3c106ScalarES7_ENKUlvE_clEvENKUlvE_clEvEUlhE_St5arrayIPcLm2EELi4E23TrivialOffsetCalculatorILi1EjESF_NS0_6memory15LoadWithoutCastENSG_16StoreWithoutCastEEEviT_T0_T2_T3_T4_T5_:
.text._ZN2at6native27unrolled_elementwise_kernelIZZZNS0_17clamp_kernel_cudaERNS_18TensorIteratorBaseERKN3c106ScalarES7_ENKUlvE_clEvENKUlvE_clEvEUlhE_St5arrayIPcLm2EELi4E23TrivialOffsetCalculatorILi1EjESF_NS0_6memory15LoadWithoutCastENSG_16StoreWithoutCastEEEviT_T0_T2_T3_T4_T5_:
        /* <DEDUP_REMOVED lines=39> */
[----:B------:R-:W0:Y:S01]  /*0270*/  LDCU.U8 UR8, c[0x0][0x389] ;  /* 0x00007120ff0877ac */ /* 0x000e220008000000 */
[----:B------:R-:W-:Y:S01]  /*0280*/  ISETP.GE.AND P0, PT, R5, R4, PT ;  /* 0x000000040500720c */ /* 0x000fe20003f06270 */
[----:B------:R-:W-:Y:S04]  /*0290*/  BSSY.RECONVERGENT B0, `(.L_x_20324) ;  /* 0x0000026000007945 */ /* 0x000fe80003800200 */
[----:B------:R-:W-:Y:S01]  /*02a0*/  BSSY.RELIABLE B1, `(.L_x_20325) ;  /* 0x000001d000017945 */ /* 0x000fe20003800100 */
[----:B----4-:R-:W-:-:S04]  /*02b0*/  LOP3.LUT R12, R12, 0xff, RZ, 0xc0, !PT ;  /* 0x000000ff0c0c7812 */ /* 0x010fc800078ec0ff */
[----:B---3--:R-:W-:-:S04]  /*02c0*/  VIMNMX.U16x2 R12, PT, PT, R12, UR6, !PT ;  /* 0x000000060c0c7c48 */ /* 0x008fc8000ffe0200 */
[----:B0-----:R-:W-:Y:S02]  /*02d0*/  VIMNMX.U16x2 R12, PT, PT, R12, UR8, PT ;  /* 0x000000080c0c7c48 */ /* 0x001fe4000bfe0200 */
[----:B--2---:R-:W-:-:S04]  /*02e0*/  LOP3.LUT R14, R14, 0xff, RZ, 0xc0, !PT ;  /* 0x000000ff0e0e7812 */ /* 0x004fc800078ec0ff */
[----:B------:R-:W-:-:S04]  /*02f0*/  VIMNMX.U16x2 R14, PT, PT, R14, UR6, !PT ;  /* 0x000000060e0e7c48 */ /* 0x000fc8000ffe0200 */
[----:B------:R-:W-:Y:S02]  /*0300*/  VIMNMX.U16x2 R14, PT, PT, R14, UR8, PT ;  /* 0x000000080e0e7c48 */ /* 0x000fe4000bfe0200 */
[----:B-----5:R-:W-:Y:S02]  /*0310*/  LOP3.LUT R10, R13, 0xff, RZ, 0xc0, !PT ;  /* 0x000000ff0d0a7812 */ /* 0x020fe400078ec0ff */
[----:B------:R-:W-:Y:S02]  /*0320*/  LOP3.LUT R16, R15, 0xff, RZ, 0xc0, !PT ;  /* 0x000000ff0f107812 */ /* 0x000fe400078ec0ff */
[----:B------:R-:W-:Y:S02]  /*0330*/  VIMNMX.U16x2 R10, PT, PT, R10, UR6, !PT ;  /* 0x000000060a0a7c48 */ /* 0x000fe4000ffe0200 */
[----:B------:R-:W-:Y:S02]  /*0340*/  VIMNMX.U16x2 R16, PT, PT, R16, UR6, !PT ;  /* 0x0000000610107c48 */ /* 0x000fe4000ffe0200 */
[----:B------:R-:W-:-:S02]  /*0350*/  VIMNMX.U16x2 R10, PT, PT, R10, UR8, PT ;  /* 0x000000080a0a7c48 */ /* 0x000fc4000bfe0200 */
        /* <DEDUP_REMOVED lines=17> */
.L_x_20326:
[----:B------:R-:W-:Y:S05]  /*0470*/  BSYNC.RELIABLE B1 ;  /* 0x0000000000017941 */ /* 0x000fea0003800100 */
.L_x_20325:
[----:B------:R-:W-:-:S13]  /*0480*/  ISETP.GE.AND P0, PT, R5, R4, PT ;  /* 0x000000040500720c */ /* 0x000fda0003f06270 */
[----:B------:R-:W1:Y:S01]  /*0490*/  @!P0 LDC.64 R6, c[0x0][0x398] ;  /* 0x0000e600ff068b82 */ /* 0x000e620000000a00 */
[----:B0-----:R-:W-:Y:S02]  /*04a0*/  @!P0 IMAD R3, R0, 0x200, R5 ;  /* 0x0000020000038824 */ /* 0x001fe400078e0205 */
[----:B------:R-:W-:-:S03]  /*04b0*/  @!P0 VIADD R5, R5, 0x80 ;  /* 0x0000008005058836 */ /* 0x000fc60000000000 */
[----:B-1----:R-:W-:-:S05]  /*04c0*/  @!P0 IADD3 R2, P1, PT, R3, R6, RZ ;  /* 0x0000000603028210 */ /* 0x002fca0007f3e0ff */
[----:B------:R-:W-:-:S05]  /*04d0*/  @!P0 IMAD.X R3, RZ, RZ, R7, P1 ;  /* 0x000000ffff038224 */ /* 0x000fca00008e0607 */
[----:B------:R1:W-:Y:S03]  /*04e0*/  @!P0 STG.E.U8 desc[UR4][R2.64], R14 ;  /* 0x0000000e02008986 */ /* 0x0003e6000c101104 */
.L_x_20327:
[----:B------:R-:W-:Y:S05]  /*04f0*/  BSYNC.RECONVERGENT B0 ;  /* 0x0000000000007941 */ /* 0x000fea0003800200 */
.L_x_20324:
        /* <DEDUP_REMOVED lines=9> */
.L_x_20328:
        /* <DEDUP_REMOVED lines=15> */
.L_x_36012:


//--------------------- .text._ZN2at6native29vectorized_elementwise_kernelILi2EZZZNS0_17clamp_kernel_cudaERNS_18TensorIteratorBaseERKN3c106ScalarES7_ENKUlvE_clEvENKUlvE_clEvEUlhE_St5arrayIPcLm2EEEEviT0_T1_ --------------------------
	.section	.text._ZN2at6native29vectorized_elementwise_kernelILi2EZZZNS0_17clamp_kernel_cudaERNS_18TensorIteratorBaseERKN3c106ScalarES7_ENKUlvE_clEvENKUlvE_clEvEUlhE_St5arrayIPcLm2EEEEviT0_T1_,"ax",@progbits
	.align	128
        .global         _ZN2at6native29vectorized_elementwise_kernelILi2EZZZNS0_17clamp_kernel_cudaERNS_18TensorIteratorBaseERKN3c106ScalarES7_ENKUlvE_clEvENKUlvE_clEvEUlhE_St5arrayIPcLm2EEEEviT0_T1_
        .type           _ZN2at6native29vectorized_elementwise_kernelILi2EZZZNS0_17clamp_kernel_cudaERNS_18TensorIteratorBaseERKN3c106ScalarES7_ENKUlvE_clEvENKUlvE_clEvEUlhE_St5arrayIPcLm2EEEEviT0_T1_,@function
        .size           _ZN2at6native29vectorized_elementwise_kernelILi2EZZZNS0_17clamp_kernel_cudaERNS_18TensorIteratorBaseERKN3c106ScalarES7_ENKUlvE_clEvENKUlvE_clEvEUlhE_St5arrayIPcLm2EEEEviT0_T1_,(.L_x_36013 - _ZN2at6native29vectorized_elementwise_kernelILi2EZZZNS0_17clamp_kernel_cudaERNS_18TensorIteratorBaseERKN3c106ScalarES7_ENKUlvE_clEvENKUlvE_clEvEUlhE_St5arrayIPcLm2EEEEviT0_T1_)
        .other          _ZN2at6native29vectorized_elementwise_kernelILi2EZZZNS0_17clamp_kernel_cudaERNS_18TensorIteratorBaseERKN3c106ScalarES7_ENKUlvE_clEvENKUlvE_clEvEUlhE_St5arrayIPcLm2EEEEviT0_T1_,@"STO_CUDA_ENTRY STV_DEFAULT"
_ZN2at6native29vectorized_elementwise_kernelILi2EZZZNS0_17clamp_kernel_cudaERNS_18TensorIteratorBaseERKN3c106ScalarES7_ENKUlvE_clEvENKUlvE_clEvEUlhE_St5arrayIPcLm2EEEEviT0_T1_:
.text._ZN2at6native29vectorized_elementwise_kernelILi2EZZZNS0_17clamp_kernel_cudaERNS_18TensorIteratorBaseERKN3c106ScalarES7_ENKUlvE_clEvENKUlvE_clEvEUlhE_St5arrayIPcLm2EEEEviT0_T1_:
        /* <DEDUP_REMOVED lines=79> */
[----:B------:R-:W-:-:S04]  /*04f0*/  VIMNMX.U16x2 R2, PT, PT, R2, UR10, !PT ;  /* 0x0000000a02027c48 */ /* 0x000fc8000ffe0200 */
[----:B------:R-:W-:Y:S02]  /*0500*/  VIMNMX.U16x2 R2, PT, PT, R2, UR12, PT ;  /* 0x0000000c02027c48 */ /* 0x000fe4000bfe0200 */
[----:B------:R-:W-:-:S04]  /*0510*/  LOP3.LUT R14, R14, 0xff, RZ, 0xc0, !PT ;  /* 0x000000ff0e0e7812 */ /* 0x000fc800078ec0ff */
[----:B------:R-:W-:-:S04]  /*0520*/  VIMNMX.U16x2 R3, PT, PT, R14, UR10, !PT ;  /* 0x0000000a0e037c48 */ /* 0x000fc8000ffe0200 */
[----:B------:R-:W-:Y:S02]  /*0530*/  VIMNMX.U16x2 R3, PT, PT, R3, UR12, PT ;  /* 0x0000000c03037c48 */ /* 0x000fe4000bfe0200 */
[----:B---3--:R-:W-:-:S04]  /*0540*/  LOP3.LUT R18, R18, 0xff, RZ, 0xc0, !PT ;  /* 0x000000ff12127812 */ /* 0x008fc800078ec0ff */
[----:B------:R-:W-:Y:S02]  /*0550*/  VIMNMX.U16x2 R18, PT, PT, R18, UR10, !PT ;  /* 0x0000000a12127c48 */ /* 0x000fe4000ffe0200 */
[----:B------:R-:W-:Y:S02]  /*0560*/  LOP3.LUT R20, R20, 0xff, RZ, 0xc0, !PT ;  /* 0x000000ff14147812 */ /* 0x000fe400078ec0ff */
[----:B-----5:R-:W-:Y:S02]  /*0570*/  LOP3.LUT R6, R21, 0xff, RZ, 0xc0, !PT ;  /* 0x000000ff15067812 */ /* 0x020fe400078ec0ff */
[----:B------:R-:W-:Y:S02]  /*0580*/  VIMNMX.U16x2 R5, PT, PT, R20, UR10, !PT ;  /* 0x0000000a14057c48 */ /* 0x000fe4000ffe0200 */
[----:B------:R-:W-:Y:S02]  /*0590*/  VIMNMX.U16x2 R6, PT, PT, R6, UR10, !PT ;  /* 0x0000000a06067c48 */ /* 0x000fe4000ffe0200 */
[----:B----4-:R-:W-:-:S02]  /*05a0*/  LOP3.LUT R12, R12, 0xff, RZ, 0xc0, !PT ;  /* 0x000000ff0c0c7812 */ /* 0x010fc400078ec0ff */
[----:B------:R-:W-:Y:S02]  /*05b0*/  LOP3.LUT R14, R11, 0xff, RZ, 0xc0, !PT ;  /* 0x000000ff0b0e7812 */ /* 0x000fe400078ec0ff */
[----:B0-----:R-:W-:Y:S02]  /*05c0*/  VIMNMX.U16x2 R8, PT, PT, R12, UR10, !PT ;  /* 0x0000000a0c087c48 */ /* 0x001fe4000ffe0200 */
[----:B------:R-:W-:Y:S02]  /*05d0*/  LOP3.LUT R10, R10, 0xff, RZ, 0xc0, !PT ;  /* 0x000000ff0a0a7812 */ /* 0x000fe400078ec0ff */
[----:B------:R-:W-:Y:S02]  /*05e0*/  VIMNMX.U16x2 R7, PT, PT, R14, UR10, !PT ;  /* 0x0000000a0e077c48 */ /* 0x000fe4000ffe0200 */
[----:B------:R-:W-:Y:S02]  /*05f0*/  VIMNMX.U16x2 R10, PT, PT, R10, UR10, !PT ;  /* 0x0000000a0a0a7c48 */ /* 0x000fe4000ffe0200 */
[----:B------:R-:W-:-:S02]  /*0600*/  VIMNMX.U16x2 R9, PT, PT, R6, UR12, PT ;  /* 0x0000000c06097c48 */ /* 0x000fc4000bfe0200 */
[----:B------:R-:W-:Y:S02]  /*0610*/  VIMNMX.U16x2 R4, PT, PT, R18, UR12, PT ;  /* 0x0000000c12047c48 */ /* 0x000fe4000bfe0200 */
[----:B------:R-:W-:Y:S02]  /*0620*/  VIMNMX.U16x2 R5, PT, PT, R5, UR12, PT ;  /* 0x0000000c05057c48 */ /* 0x000fe4000bfe0200 */
        /* <DEDUP_REMOVED lines=18> */
.L_x_20332:
        /* <DEDUP_REMOVED lines=8> */
.L_x_20333:
        /* <DEDUP_REMOVED lines=8> */
.L_x_20334:
        /* <DEDUP_REMOVED lines=8> */
.L_x_20335:
        /* <DEDUP_REMOVED lines=9> */
.L_x_20336:
[----:B------:R-:W-:Y:S05]  /*0960*/  BSYNC.RELIABLE B1 ;  /* 0x0000000000017941 */ /* 0x000fea0003800100 */
.L_x_20331:
[----:B------:R-:W-:-:S13]  /*0970*/  ISETP.GE.U32.AND P0, PT, R0, UR5, PT ;  /* 0x0000000500007c0c */ /* 0x000fda000bf06070 */
[----:B-1----:R-:W1:Y:S01]  /*0980*/  @!P0 LDC.64 R4, c[0x0][0x398] ;  /* 0x0000e600ff048b82 */ /* 0x002e620000000a00 */
[C---:B0-2---:R-:W-:Y:S02]  /*0990*/  @!P0 VIADD R3, R0.reuse, UR4 ;  /* 0x0000000400038c36 */ /* 0x045fe40008000000 */
[----:B------:R-:W-:-:S03]  /*09a0*/  @!P0 VIADD R0, R0, 0x80 ;  /* 0x0000008000008836 */ /* 0x000fc60000000000 */
[----:B-1----:R-:W-:-:S05]  /*09b0*/  @!P0 IADD3 R2, P1, PT, R3, R4, RZ ;  /* 0x0000000403028210 */ /* 0x002fca0007f3e0ff */
[----:B------:R-:W-:-:S05]  /*09c0*/  @!P0 IMAD.X R3, RZ, RZ, R5, P1 ;  /* 0x000000ffff038224 */ /* 0x000fca00008e0605 */
[----:B------:R3:W-:Y:S03]  /*09d0*/  @!P0 STG.E.U8 desc[UR8][R2.64], R7 ;  /* 0x0000000702008986 */ /* 0x0007e6000c101108 */
.L_x_20337:
[----:B------:R-:W-:Y:S05]  /*09e0*/  BSYNC.RECONVERGENT B0 ;  /* 0x0000000000007941 */ /* 0x000fea0003800200 */
.L_x_20330:
        /* <DEDUP_REMOVED lines=9> */
.L_x_20329:
        /* <DEDUP_REMOVED lines=20> */
[----:B------:R-:W-:Y:S02]  /*0bc0*/  VIMNMX.U16x2 R0, PT, PT, R0, UR10, !PT ;  /* 0x0000000a00007c48 */ /* 0x000fe4000ffe0200 */
[----:B------:R-:W-:-:S02]  /*0bd0*/  VIMNMX.U16x2 R6, PT, PT, R6, UR10, !PT ;  /* 0x0000000a06067c48 */ /* 0x000fc4000ffe0200 */
[----:B------:R-:W-:Y:S02]  /*0be0*/  VIMNMX.U16x2 R8, PT, PT, R8, UR10, !PT ;  /* 0x0000000a08087c48 */ /* 0x000fe4000ffe0200 */
[----:B-1----:R-:W-:Y:S02]  /*0bf0*/  VIMNMX.U16x2 R5, PT, PT, R0, UR12, PT ;  /* 0x0000000c00057c48 */ /* 0x002fe4000bfe0200 */
[----:B------:R-:W-:Y:S02]  /*0c00*/  VIMNMX.U16x2 R11, PT, PT, R6, UR12, PT ;  /* 0x0000000c060b7c48 */ /* 0x000fe4000bfe0200 */
[----:B------:R-:W-:Y:S02]  /*0c10*/  VIMNMX.U16x2 R12, PT, PT, R8, UR12, PT ;  /* 0x0000000c080c7c48 */ /* 0x000fe4000bfe0200 */
[----:B----4-:R-:W-:Y:S02]  /*0c20*/  PRMT R0, R7, 0x7770, RZ ;  /* 0x0000777007007816 */ /* 0x010fe400000000ff */
[----:B------:R-:W-:-:S02]  /*0c30*/  PRMT R10, R10, 0x7771, RZ ;  /* 0x000077710a0a7816 */ /* 0x000fc400000000ff */
[----:B------:R-:W-:Y:S02]  /*0c40*/  PRMT R4, R7, 0x7771, RZ ;  /* 0x0000777107047816 */ /* 0x000fe400000000ff */
[C---:B-----5:R-:W-:Y:S02]  /*0c50*/  PRMT R6, R9.reuse, 0x7770, RZ ;  /* 0x0000777009067816 */ /* 0x060fe400000000ff */
[----:B------:R-:W-:Y:S02]  /*0c60*/  PRMT R8, R9, 0x7771, RZ ;  /* 0x0000777109087816 */ /* 0x000fe400000000ff */
[----:B------:R-:W-:Y:S02]  /*0c70*/  VIMNMX.U16x2 R0, PT, PT, R0, UR10, !PT ;  /* 0x0000000a00007c48 */ /* 0x000fe4000ffe0200 */
[----:B------:R-:W-:Y:S02]  /*0c80*/  VIMNMX.U16x2 R10, PT, PT, R10, UR10, !PT ;  /* 0x0000000a0a0a7c48 */ /* 0x000fe4000ffe0200 */
[----:B------:R-:W-:-:S02]  /*0c90*/  VIMNMX.U16x2 R4, PT, PT, R4, UR10, !PT ;  /* 0x0000000a04047c48 */ /* 0x000fc4000ffe0200 */
[----:B------:R-:W-:Y:S02]  /*0ca0*/  VIMNMX.U16x2 R6, PT, PT, R6, UR10, !PT ;  /* 0x0000000a06067c48 */ /* 0x000fe4000ffe0200 */
[----:B------:R-:W-:Y:S02]  /*0cb0*/  VIMNMX.U16x2 R8, PT, PT, R8, UR10, !PT ;  /* 0x0000000a08087c48 */ /* 0x000fe4000ffe0200 */
[----:B------:R-:W-:Y:S02]  /*0cc0*/  VIMNMX.U16x2 R9, PT, PT, R0, UR12, PT ;  /* 0x0000000c00097c48 */ /* 0x000fe4000bfe0200 */
[----:B------:R-:W-:Y:S02]  /*0cd0*/  VIMNMX.U16x2 R10, PT, PT, R10, UR12, PT ;  /* 0x0000000c0a0a7c48 */ /* 0x000fe4000bfe0200 */
[----:B------:R-:W-:Y:S02]  /*0ce0*/  VIMNMX.U16x2 R13, PT, PT, R4, UR12, PT ;  /* 0x0000000c040d7c48 */ /* 0x000fe4000bfe0200 */
[----:B------:R-:W-:-:S02]  /*0cf0*/  VIMNMX.U16x2 R14, PT, PT, R6, UR12, PT ;  /* 0x0000000c060e7c48 */ /* 0x000fc4000bfe0200 */
[----:B------:R-:W-:Y:S02]  /*0d00*/  VIMNMX.U16x2 R15, PT, PT, R8, UR12, PT ;  /* 0x0000000c080f7c48 */ /* 0x000fe4000bfe0200 */
        /* <DEDUP_REMOVED lines=17> */
.L_x_20338:
        /* <DEDUP_REMOVED lines=14> */
.L_x_36013:


//--------------------- .text._ZN2at6native29vectorized_elementwise_kernelILi4EZZZNS0_17clamp_kernel_cudaERNS_18TensorIteratorBaseERKN3c106ScalarES7_ENKUlvE_clEvENKUlvE_clEvEUlhE_St5arrayIPcLm2EEEEviT0_T1_ --------------------------
	.section	.text._ZN2at6native29vectorized_elementwise_kernelILi4EZZZNS0_17clamp_kernel_cudaERNS_18TensorIteratorBaseERKN3c106ScalarES7_ENKUlvE_clEvENKUlvE_clEvEUlhE_St5arrayIPcLm2EEEEviT0_T1_,"ax",@progbits
	.align	128
        .global         _ZN2at6native29vectorized_elementwise_kernelILi4EZZZNS0_17clamp_kernel_cudaERNS_18TensorIteratorBaseERKN3c106ScalarES7_ENKUlvE_clEvENKUlvE_clEvEUlhE_St5arrayIPcLm2EEEEviT0_T1_
        .type           _ZN2at6native29vectorized_elementwise_kernelILi4EZZZNS0_17clamp_kernel_cudaERNS_18TensorIteratorBaseERKN3c106ScalarES7_ENKUlvE_clEvENKUlvE_clEvEUlhE_St5arrayIPcLm2EEEEviT0_T1_,@function
        .size           _ZN2at6native29vectorized_elementwise_kernelILi4EZZZNS0_17clamp_kernel_cudaERNS_18TensorIteratorBaseERKN3c106ScalarES7_ENKUlvE_clEvENKUlvE_clEvEUlhE_St5arrayIPcLm2EEEEviT0_T1_,(.L_x_36014 - _ZN2at6native29vectorized_elementwise_kernelILi4EZZZNS0_17clamp_kernel_cudaERNS_18TensorIteratorBaseERKN3c106ScalarES7_ENKUlvE_clEvENKUlvE_clEvEUlhE_St5arrayIPcLm2EEEEviT0_T1_)
        .other          _ZN2at6native29vectorized_elementwise_kernelILi4EZZZNS0_17clamp_kernel_cudaERNS_18TensorIteratorBaseERKN3c106ScalarES7_ENKUlvE_clEvENKUlvE_clEvEUlhE_St5arrayIPcLm2EEEEviT0_T1_,@"STO_CUDA_ENTRY STV_DEFAULT"
_ZN2at6native29vectorized_elementwise_kernelILi4EZZZNS0_17clamp_kernel_cudaERNS_18TensorIteratorBaseERKN3c106ScalarES7_ENKUlvE_clEvENKUlvE_clEvEUlhE_St5arrayIPcLm2EEEEviT0_T1_:
.text._ZN2at6native29vectorized_elementwise_kernelILi4EZZZNS0_17clamp_kernel_cudaERNS_18TensorIteratorBaseERKN3c106ScalarES7_ENKUlvE_clEvENKUlvE_clEvEUlhE_St5arrayIPcLm2EEEEviT0_T1_:
        /* <DEDUP_REMOVED lines=117> */
.L_x_20342:
        /* <DEDUP_REMOVED lines=8> */
.L_x_20343:
        /* <DEDUP_REMOVED lines=8> */
.L_x_20344:
        /* <DEDUP_REMOVED lines=8> */
.L_x_20345:
        /* <DEDUP_REMOVED lines=9> */
.L_x_20346:
[----:B------:R-:W-:Y:S05]  /*0960*/  BSYNC.RELIABLE B1 ;  /* 0x0000000000017941 */ /* 0x000fea0003800100 */
.L_x_20341:
[----:B------:R-:W-:-:S13]  /*0970*/  ISETP.GE.U32.AND P0, PT, R0, UR5, PT ;  /* 0x0000000500007c0c */ /* 0x000fda000bf06070 */
[----:B-1----:R-:W1:Y:S01]  /*0980*/  @!P0 LDC.64 R4, c[0x0][0x398] ;  /* 0x0000e600ff048b82 */ /* 0x002e620000000a00 */
[C---:B0-2---:R-:W-:Y:S02]  /*0990*/  @!P0 VIADD R3, R0.reuse, UR4 ;  /* 0x0000000400038c36 */ /* 0x045fe40008000000 */
[----:B------:R-:W-:-:S03]  /*09a0*/  @!P0 VIADD R0, R0, 0x80 ;  /* 0x0000008000008836 */ /* 0x000fc60000000000 */
[----:B-1----:R-:W-:-:S05]  /*09b0*/  @!P0 IADD3 R2, P1, PT, R3, R4, RZ ;  /* 0x0000000403028210 */ /* 0x002fca0007f3e0ff */
[----:B------:R-:W-:-:S05]  /*09c0*/  @!P0 IMAD.X R3, RZ, RZ, R5, P1 ;  /* 0x000000ffff038224 */ /* 0x000fca00008e0605 */
[----:B------:R3:W-:Y:S03]  /*09d0*/  @!P0 STG.E.U8 desc[UR8][R2.64], R7 ;  /* 0x0000000702008986 */ /* 0x0007e6000c101108 */
.L_x_20347:
[----:B------:R-:W-:Y:S05]  /*09e0*/  BSYNC.RECONVERGENT B0 ;  /* 0x0000000000007941 */ /* 0x000fea0003800200 */
.L_x_20340:
        /* <DEDUP_REMOVED lines=9> */
.L_x_20339:
        /* <DEDUP_REMOVED lines=13> */
[C---:B------:R-:W-:Y:S02]  /*0b50*/  PRMT R8, R4.reuse, 0x7771, RZ ;  /* 0x0000777104087816 */ /* 0x040fe400000000ff */
[C---:B------:R-:W-:Y:S02]  /*0b60*/  PRMT R10, R4.reuse, 0x7772, RZ ;  /* 0x00007772040a7816 */ /* 0x040fe400000000ff */
[----:B------:R-:W-:Y:S02]  /*0b70*/  PRMT R4, R4, 0x7773, RZ ;  /* 0x0000777304047816 */ /* 0x000fe400000000ff */
[----:B------:R-:W-:Y:S02]  /*0b80*/  VIMNMX.U16x2 R6, PT, PT, R6, UR10, !PT ;  /* 0x0000000a06067c48 */ /* 0x000fe4000ffe0200 */
[----:B------:R-:W-:-:S02]  /*0b90*/  VIMNMX.U16x2 R4, PT, PT, R4, UR10, !PT ;  /* 0x0000000a04047c48 */ /* 0x000fc4000ffe0200 */
[----:B------:R-:W-:Y:S02]  /*0ba0*/  VIMNMX.U16x2 R8, PT, PT, R8, UR10, !PT ;  /* 0x0000000a08087c48 */ /* 0x000fe4000ffe0200 */
[----:B------:R-:W-:Y:S02]  /*0bb0*/  VIMNMX.U16x2 R9, PT, PT, R4, UR12, PT ;  /* 0x0000000c04097c48 */ /* 0x000fe4000bfe0200 */
[----:B-1----:R-:W-:Y:S02]  /*0bc0*/  VIMNMX.U16x2 R3, PT, PT, R6, UR12, PT ;  /* 0x0000000c06037c48 */ /* 0x002fe4000bfe0200 */
[----:B------:R-:W-:Y:S02]  /*0bd0*/  VIMNMX.U16x2 R7, PT, PT, R8, UR12, PT ;  /* 0x0000000c08077c48 */ /* 0x000fe4000bfe0200 */
[C---:B---3--:R-:W-:Y:S02]  /*0be0*/  PRMT R4, R5.reuse, 0x7771, RZ ;  /* 0x0000777105047816 */ /* 0x048fe400000000ff */
[----:B------:R-:W-:-:S02]  /*0bf0*/  PRMT R2, R5, 0x7770, RZ ;  /* 0x0000777005027816 */ /* 0x000fc400000000ff */
[C---:B------:R-:W-:Y:S02]  /*0c00*/  PRMT R6, R5.reuse, 0x7772, RZ ;  /* 0x0000777205067816 */ /* 0x040fe400000000ff */
[----:B------:R-:W-:Y:S02]  /*0c10*/  PRMT R8, R5, 0x7773, RZ ;  /* 0x0000777305087816 */ /* 0x000fe400000000ff */
[----:B------:R-:W-:Y:S02]  /*0c20*/  VIMNMX.U16x2 R10, PT, PT, R10, UR10, !PT ;  /* 0x0000000a0a0a7c48 */ /* 0x000fe4000ffe0200 */
[----:B------:R-:W-:Y:S02]  /*0c30*/  VIMNMX.U16x2 R4, PT, PT, R4, UR10, !PT ;  /* 0x0000000a04047c48 */ /* 0x000fe4000ffe0200 */
[----:B------:R-:W-:Y:S02]  /*0c40*/  VIMNMX.U16x2 R2, PT, PT, R2, UR10, !PT ;  /* 0x0000000a02027c48 */ /* 0x000fe4000ffe0200 */
[----:B------:R-:W-:-:S02]  /*0c50*/  VIMNMX.U16x2 R6, PT, PT, R6, UR10, !PT ;  /* 0x0000000a06067c48 */ /* 0x000fc4000ffe0200 */
[----:B------:R-:W-:Y:S02]  /*0c60*/  VIMNMX.U16x2 R8, PT, PT, R8, UR10, !PT ;  /* 0x0000000a08087c48 */ /* 0x000fe4000ffe0200 */
[----:B------:R-:W-:Y:S02]  /*0c70*/  VIMNMX.U16x2 R10, PT, PT, R10, UR12, PT ;  /* 0x0000000c0a0a7c48 */ /* 0x000fe4000bfe0200 */
[----:B------:R-:W-:Y:S02]  /*0c80*/  VIMNMX.U16x2 R11, PT, PT, R4, UR12, PT ;  /* 0x0000000c040b7c48 */ /* 0x000fe4000bfe0200 */
[----:B------:R-:W-:Y:S02]  /*0c90*/  VIMNMX.U16x2 R2, PT, PT, R2, UR12, PT ;  /* 0x0000000c02027c48 */ /* 0x000fe4000bfe0200 */
[----:B------:R-:W-:Y:S02]  /*0ca0*/  VIMNMX.U16x2 R12, PT, PT, R6, UR12, PT ;  /* 0x0000000c060c7c48 */ /* 0x000fe4000bfe0200 */
[----:B------:R-:W-:-:S02]  /*0cb0*/  VIMNMX.U16x2 R13, PT, PT, R8, UR12, PT ;  /* 0x0000000c080d7c48 */ /* 0x000fc4000bfe0200 */
        /* <DEDUP_REMOVED lines=9> */
[----:B------:R-:W-:Y:S01]  /*0d50*/  PRMT R11, R13, 0x7610, R11 ;  /* 0x000076100d0b7816 */ /* 0x000fe2000000000b */
        /* <DEDUP_REMOVED lines=8> */
[----:B------:R-:W-:Y:S02]  /*0de0*/  LOP3.LUT R11, R11, 0xffff, RZ, 0xc0, !PT ;  /* 0x0000ffff0b0b7812 */ /* 0x000fe400078ec0ff */
[----:B------:R-:W-:Y:S02]  /*0df0*/  PRMT R5, R4, 0x3340, R5 ;  /* 0x0000334004057816 */ /* 0x000fe40000000005 */
[----:B------:R-:W-:Y:S02]  /*0e00*/  PRMT R6, R6, 0x3340, R7 ;  /* 0x0000334006067816 */ /* 0x000fe40000000007 */
[----:B------:R-:W-:-:S02]  /*0e10*/  PRMT R9, R8, 0x3340, R9 ;  /* 0x0000334008097816 */ /* 0x000fc40000000009 */
[----:B------:R-:W-:Y:S02]  /*0e20*/  PRMT R10, R10, 0x3340, R11 ;  /* 0x000033400a0a7816 */ /* 0x000fe4000000000b */
[----:B------:R-:W-:Y:S02]  /*0e30*/  PRMT R5, R5, 0x5410, R6 ;  /* 0x0000541005057816 */ /* 0x000fe40000000006 */
[----:B------:R-:W-:-:S03]  /*0e40*/  PRMT R9, R9, 0x5410, R10 ;  /* 0x0000541009097816 */ /* 0x000fc6000000000a */
[----:B------:R-:W-:Y:S04]  /*0e50*/  STG.E desc[UR8][R2.64], R5 ;  /* 0x0000000502007986 */ /* 0x000fe8000c101908 */
[----:B------:R-:W-:Y:S01]  /*0e60*/  STG.E desc[UR8][R2.64+0x200], R9 ;  /* 0x0002000902007986 */ /* 0x000fe2000c101908 */
[----:B------:R-:W-:Y:S05]  /*0e70*/  EXIT ;  /* 0x000000000000794d */ /* 0x000fea0003800000 */
.L_x_20348:
        /* <DEDUP_REMOVED lines=16> */
.L_x_36014:


//--------------------- .text._ZN2at6native29vectorized_elementwise_kernelILi8EZZZNS0_17clamp_kernel_cudaERNS_18TensorIteratorBaseERKN3c106ScalarES7_ENKUlvE_clEvENKUlvE_clEvEUlhE_St5arrayIPcLm2EEEEviT0_T1_ --------------------------
	.section	.text._ZN2at6native29vectorized_elementwise_kernelILi8EZZZNS0_17clamp_kernel_cudaERNS_18TensorIteratorBaseERKN3c106ScalarES7_ENKUlvE_clEvENKUlvE_clEvEUlhE_St5arrayIPcLm2EEEEviT0_T1_,"ax",@progbits
	.align	128
        .global         _ZN2at6native29vectorized_elementwise_kernelILi8EZZZNS0_17clamp_kernel_cudaERNS_18TensorIteratorBaseERKN3c106ScalarES7_ENKUlvE_clEvENKUlvE_clEvEUlhE_St5arrayIPcLm2EEEEviT0_T1_
        .type           _ZN2at6native29vectorized_elementwise_kernelILi8EZZZNS0_17clamp_kernel_cudaERNS_18TensorIteratorBaseERKN3c106ScalarES7_ENKUlvE_clEvENKUlvE_clEvEUlhE_St5arrayIPcLm2EEEEviT0_T1_,@function
        .size           _ZN2at6native29vectorized_elementwise_kernelILi8EZZZNS0_17clamp_kernel_cudaERNS_18TensorIteratorBaseERKN3c106ScalarES7_ENKUlvE_clEvENKUlvE_clEvEUlhE_St5arrayIPcLm2EEEEviT0_T1_,(.L_x_36015 - _ZN2at6native29vectorized_elementwise_kernelILi8EZZZNS0_17clamp_kernel_cudaERNS_18TensorIteratorBaseERKN3c106ScalarES7_ENKUlvE_clEvENKUlvE_clEvEUlhE_St5arrayIPcLm2EEEEviT0_T1_)
        .other          _ZN2at6native29vectorized_elementwise_kernelILi8EZZZNS0_17clamp_kernel_cudaERNS_18TensorIteratorBaseERKN3c106ScalarES7_ENKUlvE_clEvENKUlvE_clEvEUlhE_St5arrayIPcLm2EEEEviT0_T1_,@"STO_CUDA_ENTRY STV_DEFAULT"
_ZN2at6native29vectorized_elementwise_kernelILi8EZZZNS0_17clamp_kernel_cudaERNS_18TensorIteratorBaseERKN3c106ScalarES7_ENKUlvE_clEvENKUlvE_clEvEUlhE_St5arrayIPcLm2EEEEviT0_T1_:
.text._ZN2at6native29vectorized_elementwise_kernelILi8EZZZNS0_17clamp_kernel_cudaERNS_18TensorIteratorBaseERKN3c106ScalarES7_ENKUlvE_clEvENKUlvE_clEvEUlhE_St5arrayIPcLm2EEEEviT0_T1_:
[----:B------:R-:W-:Y:S01]  /*0000*/  LDC R1, c[0x0][0x37c] ;  /* 0x0000df00ff017b82 */ /* 0x000fe20000000800 */
[----:B------:R-:W-:Y:S05]  /*0010*/  EXIT ;  /* 0x000000000000794d */ /* 0x000fea0003800000 */
.L_x_20349:
        /* <DEDUP_REMOVED lines=14> */
.L_x_36015:


//--------------------- .text._ZN2at6native18elementwise_kernelILi128ELi4EZNS0_15gpu_kernel_implIZZZNS0_16sqrt_kernel_cudaERNS_18TensorIteratorBaseEENKUlvE0_clEvENKUlvE2_clEvEUlN3c108BFloat16EE_EEvS4_RKT_EUliE_EEviT1_ --------------------------
	.section	.text._ZN2at6native18elementwise_kernelILi128ELi4EZNS0_15gpu_kernel_implIZZZNS0_16sqrt_kernel_cudaERNS_18TensorIteratorBaseEENKUlvE0_clEvENKUlvE2_clEvEUlN3c108BFloat16EE_EEvS4_RKT_EUliE_EEviT1_,"ax",@progbits
	.align	128
        .global         _ZN2at6native18elementwise_kernelILi128ELi4EZNS0_15gpu_kernel_implIZZZNS0_16sqrt_kernel_cudaERNS_18TensorIteratorBaseEENKUlvE0_clEvENKUlvE2_clEvEUlN3c108BFloat16EE_EEvS4_RKT_EUliE_EEviT1_
        .type           _ZN2at6native18elementwise_kernelILi128ELi4EZNS0_15gpu_kernel_implIZZZNS0_16sqrt_kernel_cudaERNS_18TensorIteratorBaseEENKUlvE0_clEvENKUlvE2_clEvEUlN3c108BFloat16EE_EEvS4_RKT_EUliE_EEviT1_,@function
        .size           _ZN2at6native18elementwise_kernelILi128ELi4EZNS0_15gpu_kernel_implIZZZNS0_16sqrt_kernel_cudaERNS_18TensorIteratorBaseEENKUlvE0_clEvENKUlvE2_clEvEUlN3c108BFloat16EE_EEvS4_RKT_EUliE_EEviT1_,(.L_x_36016 - _ZN2at6native18elementwise_kernelILi128ELi4EZNS0_15gpu_kernel_implIZZZNS0_16sqrt_kernel_cudaERNS_18TensorIteratorBaseEENKUlvE0_clEvENKUlvE2_clEvEUlN3c108BFloat16EE_EEvS4_RKT_EUliE_EEviT1_)
        .other          _ZN2at6native18elementwise_kernelILi128ELi4EZNS0_15gpu_kernel_implIZZZNS0_16sqrt_kernel_cudaERNS_18TensorIteratorBaseEENKUlvE0_clEvENKUlvE2_clEvEUlN3c108BFloat16EE_EEvS4_RKT_EUliE_EEviT1_,@"STO_CUDA_ENTRY STV_DEFAULT"
_ZN2at6native18elementwise_kernelILi128ELi4EZNS0_15gpu_kernel_implIZZZNS0_16sqrt_kernel_cudaERNS_18TensorIteratorBaseEENKUlvE0_clEvENKUlvE2_clEvEUlN3c108BFloat16EE_EEvS4_RKT_EUliE_EEviT1_:
.text._ZN2at6native18elementwise_kernelILi128ELi4EZNS0_15gpu_kernel_implIZZZNS0_16sqrt_kernel_cudaERNS_18TensorIteratorBaseEENKUlvE0_clEvENKUlvE2_clEvEUlN3c108BFloat16EE_EEvS4_RKT_EUliE_EEviT1_:
        /* <DEDUP_REMOVED lines=319> */
.L_x_20352:
        /* <DEDUP_REMOVED lines=18> */
.L_x_20356:
[----:B------:R-:W2:Y:S02]  /*1510*/  LDG.E.U8 R2, desc[UR36][R2.64] ;  /* 0x0000002402027981 */ /* 0x000ea4000c1e1100 */
[----:B--2---:R-:W-:-:S04]  /*1520*/  I2FP.F32.U32 R0, R2 ;  /* 0x0000000200007245 */ /* 0x004fc80000201000 */
[----:B------:R-:W-:Y:S01]  /*1530*/  F2FP.BF16.F32.PACK_AB R0, RZ, R0 ;  /* 0x00000000ff00723e */ /* 0x000fe200000010ff */
[----:B------:R-:W-:Y:S06]  /*1540*/  BRA `(.L_x_20358) ;  /* 0x0000000c00a47947 */ /* 0x000fec0003800000 */
.L_x_20355:
        /* <DEDUP_REMOVED lines=10> */
.L_x_20360:
[----:B------:R-:W2:Y:S02]  /*15f0*/  LDG.E R2, desc[UR36][R2.64] ;  /* 0x0000002402027981 */ /* 0x000ea4000c1e1900 */
[----:B--2---:R-:W-:-:S04]  /*1600*/  I2FP.F32.S32 R0, R2 ;  /* 0x0000000200007245 */ /* 0x004fc80000201400 */
[----:B------:R-:W-:Y:S01]  /*1610*/  F2FP.BF16.F32.PACK_AB R0, RZ, R0 ;  /* 0x00000000ff00723e */ /* 0x000fe200000010ff */
[----:B------:R-:W-:Y:S06]  /*1620*/  BRA `(.L_x_20358) ;  /* 0x0000000c006c7947 */ /* 0x000fec0003800000 */
.L_x_20359:
[----:B------:R-:W2:Y:S02]  /*1630*/  LDG.E.U16 R2, desc[UR36][R2.64] ;  /* 0x0000002402027981 */ /* 0x000ea4000c1e1500 */
[----:B--2---:R-:W0:Y:S02]  /*1640*/  I2F.S16 R0, R2 ;  /* 0x0000000200007306 */ /* 0x004e240000101400 */
[----:B0-----:R-:W-:Y:S01]  /*1650*/  F2FP.BF16.F32.PACK_AB R0, RZ, R0 ;  /* 0x00000000ff00723e */ /* 0x001fe200000010ff */
[----:B------:R-:W-:Y:S06]  /*1660*/  BRA `(.L_x_20358) ;  /* 0x0000000c005c7947 */ /* 0x000fec0003800000 */
.L_x_20354:
        /* <DEDUP_REMOVED lines=9> */
.L_x_20362:
[----:B------:R-:W2:Y:S02]  /*1700*/  LDG.E.U16 R0, desc[UR36][R2.64] ;  /* 0x0000002402007981 */ /* 0x000ea4000c1e1500 */
[----:B--2---:R-:W-:-:S05]  /*1710*/  HADD2.F32 R0, -RZ, R0.H0_H0 ;  /* 0x20000000ff007230 */ /* 0x004fca0000004100 */
[----:B------:R-:W-:Y:S01]  /*1720*/  F2FP.BF16.F32.PACK_AB R0, RZ, R0 ;  /* 0x00000000ff00723e */ /* 0x000fe200000010ff */
[----:B------:R-:W-:Y:S06]  /*1730*/  BRA `(.L_x_20358) ;  /* 0x0000000c00287947 */ /* 0x000fec0003800000 */
.L_x_20361:
        /* <DEDUP_REMOVED lines=9> */
.L_x_20364:
[----:B------:R-:W2:Y:S02]  /*17d0*/  LDG.E.U16 R2, desc[UR36][R2.64] ;  /* 0x0000002402027981 */ /* 0x000ea4000c1e1500 */
[----:B--2---:R-:W-:-:S05]  /*17e0*/  HADD2.F32 R0, -RZ, R2.H0_H0 ;  /* 0x20000002ff007230 */ /* 0x004fca0000004100 */
[----:B------:R-:W-:Y:S01]  /*17f0*/  F2FP.BF16.F32.PACK_AB R0, RZ, R0 ;  /* 0x00000000ff00723e */ /* 0x000fe200000010ff */
[----:B------:R-:W-:Y:S06]  /*1800*/  BRA `(.L_x_20358) ;  /* 0x0000000800f47947 */ /* 0x000fec0003800000 */
.L_x_20363:
        /* <DEDUP_REMOVED lines=12> */
.L_x_20353:
        /* <DEDUP_REMOVED lines=13> */
.L_x_20367:
        /* <DEDUP_REMOVED lines=12> */
.L_x_20366:
        /* <DEDUP_REMOVED lines=24> */
[----:B------:R-:W-:-:S04]  /*1be0*/  F2FP.BF16.F32.PACK_AB R5, RZ, R5 ;  /* 0x00000005ff05723e */ /* 0x000fc800000010ff */
[----:B------:R-:W-:Y:S01]  /*1bf0*/  PRMT R0, R5, 0x7610, R0 ;  /* 0x0000761005007816 */ /* 0x000fe20000000000 */
[----:B------:R-:W-:Y:S06]  /*1c00*/  BRA `(.L_x_20358) ;  /* 0x0000000400f47947 */ /* 0x000fec0003800000 */
.L_x_20369:
        /* <DEDUP_REMOVED lines=11> */
[----:B------:R-:W-:Y:S01]  /*1cc0*/  F2FP.BF16.F32.PACK_AB R0, RZ, R0 ;  /* 0x00000000ff00723e */ /* 0x000fe200000010ff */
[----:B------:R-:W-:Y:S06]  /*1cd0*/  BRA `(.L_x_20358) ;  /* 0x0000000400c07947 */ /* 0x000fec0003800000 */
.L_x_20368:
[----:B------:R0:W5:Y:S01]  /*1ce0*/  LDG.E.U16 R0, desc[UR36][R2.64] ;  /* 0x0000002402007981 */ /* 0x000162000c1e1500 */
[----:B------:R-:W-:Y:S05]  /*1cf0*/  BRA `(.L_x_20358) ;  /* 0x0000000400b87947 */ /* 0x000fea0003800000 */
.L_x_20365:
        /* <DEDUP_REMOVED lines=12> */
.L_x_20372:
        /* <DEDUP_REMOVED lines=21> */
.L_x_20376:
[----:B------:R-:W-:Y:S05]  /*1f10*/  BSYNC.RECONVERGENT B1 ;  /* 0x0000000000017941 */ /* 0x000fea0003800200 */
.L_x_20375:
[----:B------:R-:W-:Y:S01]  /*1f20*/  IMAD.SHL.U32 R0, R0, 0x100000, RZ ;  /* 0x0010000000007824 */ /* 0x000fe200078e00ff */
[----:B------:R-:W-:-:S04]  /*1f30*/  LEA R2, R2, 0x3b800000, 0x17 ;  /* 0x3b80000002027811 */ /* 0x000fc800078eb8ff */
[----:B------:R-:W-:-:S07]  /*1f40*/  LOP3.LUT R0, R2, R0, R7, 0xfe, !PT ;  /* 0x0000000002007212 */ /* 0x000fce00078efe07 */
.L_x_20374:
[----:B------:R-:W-:Y:S05]  /*1f50*/  BSYNC.RECONVERGENT B0 ;  /* 0x0000000000007941 */ /* 0x000fea0003800200 */
.L_x_20373:
[----:B------:R-:W-:Y:S01]  /*1f60*/  F2FP.BF16.F32.PACK_AB R0, RZ, R0 ;  /* 0x00000000ff00723e */ /* 0x000fe200000010ff */
[----:B------:R-:W-:Y:S06]  /*1f70*/  BRA `(.L_x_20358) ;  /* 0x0000000400187947 */ /* 0x000fec0003800000 */
.L_x_20371:
        /* <DEDUP_REMOVED lines=21> */
.L_x_20380:
[----:B------:R-:W-:Y:S05]  /*20d0*/  BSYNC.RECONVERGENT B1 ;  /* 0x0000000000017941 */ /* 0x000fea0003800200 */
.L_x_20379:
[----:B------:R-:W-:Y:S02]  /*20e0*/  SHF.L.U32 R0, R0, 0x15, RZ ;  /* 0x0000001500007819 */ /* 0x000fe400000006ff */
[----:B------:R-:W-:-:S04]  /*20f0*/  LEA R2, R2, 0x37800000, 0x17 ;  /* 0x3780000002027811 */ /* 0x000fc800078eb8ff */
[----:B------:R-:W-:-:S07]  /*2100*/  LOP3.LUT R0, R2, R0, R7, 0xfe, !PT ;  /* 0x0000000002007212 */ /* 0x000fce00078efe07 */
.L_x_20378:
[----:B------:R-:W-:Y:S05]  /*2110*/  BSYNC.RECONVERGENT B0 ;  /* 0x0000000000007941 */ /* 0x000fea0003800200 */
.L_x_20377:
[----:B------:R-:W-:Y:S01]  /*2120*/  F2FP.BF16.F32.PACK_AB R0, RZ, R0 ;  /* 0x00000000ff00723e */ /* 0x000fe200000010ff */
[----:B------:R-:W-:Y:S06]  /*2130*/  BRA `(.L_x_20358) ;  /* 0x0000000000a87947 */ /* 0x000fec0003800000 */
.L_x_20370:
[----:B------:R-:W-:-:S09]  /*2140*/  UISETP.NE.AND UP0, UPT, UR4, 0x1c, UPT ;  /* 0x0000001c0400788c */ /* 0x000fd2000bf05270 */
[----:B------:R-:W-:Y:S05]  /*2150*/  BRA.U !UP0, `(.L_x_20381) ;  /* 0x0000000108947547 */ /* 0x000fea000b800000 */
[----:B------:R-:W-:-:S09]  /*2160*/  UISETP.NE.AND UP0, UPT, UR4, 0x1d, UPT ;  /* 0x0000001d0400788c */ /* 0x000fd2000bf05270 */
[----:B------:R-:W-:Y:S05]  /*2170*/  BRA.U !UP0, `(.L_x_20382) ;  /* 0x00000001087c7547 */ /* 0x000fea000b800000 */
[----:B------:R-:W-:-:S09]  /*2180*/  UISETP.NE.AND UP0, UPT, UR4, 0x2c, UPT ;  /* 0x0000002c0400788c */ /* 0x000fd2000bf05270 */
[----:B------:R-:W-:Y:S05]  /*2190*/  BRA.U !UP0, `(.L_x_20383) ;  /* 0x0000000108487547 */ /* 0x000fea000b800000 */
.L_x_20357:
        /* <DEDUP_REMOVED lines=16> */
.L_x_20384:
[----:B------:R-:W-:Y:S01]  /*22a0*/  PRMT R0, RZ, 0x7610, R0 ;  /* 0x00007610ff007816 */ /* 0x000fe20000000000 */
[----:B------:R-:W-:Y:S06]  /*22b0*/  BRA `(.L_x_20358) ;  /* 0x0000000000487947 */ /* 0x000fec0003800000 */
.L_x_20383:
        /* <DEDUP_REMOVED lines=8> */
.L_x_20386:
[----:B------:R-:W-:Y:S05]  /*2340*/  BSYNC.RECONVERGENT B0 ;  /* 0x0000000000007941 */ /* 0x000fea0003800200 */
.L_x_20385:
[----:B------:R-:W-:Y:S01]  /*2350*/  F2FP.BF16.F32.PACK_AB R0, RZ, R0 ;  /* 0x00000000ff00723e */ /* 0x000fe200000010ff */
[----:B------:R-:W-:Y:S06]  /*2360*/  BRA `(.L_x_20358) ;  /* 0x00000000001c7947 */ /* 0x000fec0003800000 */
.L_x_20382:
[----:B------:R-:W2:Y:S02]  /*2370*/  LDG.E.64 R2, desc[UR36][R2.64] ;  /* 0x0000002402027981 */ /* 0x000ea4000c1e1b00 */
[----:B--2---:R-:W0:Y:S02]  /*2380*/  I2F.U64 R0, R2 ;  /* 0x0000000200007312 */ /* 0x004e240000301000 */
[----:B0-----:R-:W-:Y:S01]  /*2390*/  F2FP.BF16.F32.PACK_AB R0, RZ, R0 ;  /* 0x00000000ff00723e */ /* 0x001fe200000010ff */
[----:B------:R-:W-:Y:S06]  /*23a0*/  BRA `(.L_x_20358) ;  /* 0x00000000000c7947 */ /* 0x000fec0003800000 */
.L_x_20381:
[----:B------:R-:W2:Y:S02]  /*23b0*/  LDG.E R2, desc[UR36][R2.64] ;  /* 0x0000002402027981 */ /* 0x000ea4000c1e1900 */
[----:B--2---:R-:W-:-:S04]  /*23c0*/  I2FP.F32.U32 R0, R2 ;  /* 0x0000000200007245 */ /* 0x004fc80000201000 */
[----:B------:R-:W-:-:S07]  /*23d0*/  F2FP.BF16.F32.PACK_AB R0, RZ, R0 ;  /* 0x00000000ff00723e */ /* 0x000fce00000010ff */
.L_x_20358:
[----:B-----5:R-:W-:Y:S01]  /*23e0*/  IMAD.U32 R0, R0, 0x10000, RZ ;  /* 0x0001000000007824 */ /* 0x020fe200078e00ff */
[----:B------:R-:W0:Y:S01]  /*23f0*/  LDCU.64 UR6, c[0x0][0x580] ;  /* 0x0000b000ff0677ac */ /* 0x000e220008000a00 */
[----:B------:R-:W-:-:S04]  /*2400*/  UPRMT UR4, UR42, 0x9910, URZ ;  /* 0x000099102a047896 */ /* 0x000fc800080000ff */
[----:B------:R-:W1:Y:S01]  /*2410*/  MUFU.SQRT R0, R0 ;  /* 0x0000000000007308 */ /* 0x000e620000002000 */
[----:B------:R-:W-:Y:S01]  /*2420*/  UISETP.GT.AND UP0, UPT, UR4, 0x9, UPT ;  /* 0x000000090400788c */ /* 0x000fe2000bf04270 */
[----:B0-----:R-:W-:-:S06]  /*2430*/  IADD3 R2, P0, PT, R16, UR6, RZ ;  /* 0x0000000610027c10 */ /* 0x001fcc000ff1e0ff */
[----:B-1----:R0:W1:Y:S01]  /*2440*/  F2F.BF16.F32 R5, R0 ;  /* 0x0000000000057304 */ /* 0x0020620000202000 */
        /* <DEDUP_REMOVED lines=10> */
[----:B01----:R-:W-:-:S04]  /*24f0*/  IMAD.U32 R0, R5, 0x10000, RZ ;  /* 0x0001000005007824 */ /* 0x003fc800078e00ff */
[----:B------:R-:W0:Y:S02]  /*2500*/  F2I.FTZ.TRUNC.NTZ R5, R0 ;  /* 0x0000000000057305 */ /* 0x000e24000021f100 */
[----:B0-----:R0:W-:Y:S01]  /*2510*/  STG.E.U8 desc[UR36][R2.64], R5 ;  /* 0x0000000502007986 */ /* 0x0011e2000c101124 */
[----:B------:R-:W-:Y:S05]  /*2520*/  BRA `(.L_x_20392) ;  /* 0x0000000c00807947 */ /* 0x000fea0003800000 */
.L_x_20390:
[----:B-1----:R-:W-:-:S06]  /*2530*/  SHF.L.U32 R5, R5, 0x10, RZ ;  /* 0x0000001005057819 */ /* 0x002fcc00000006ff */
[----:B------:R-:W1:Y:S02]  /*2540*/  F2I.S64.TRUNC R4, R5 ;  /* 0x0000000500047311 */ /* 0x000e64000020d900 */
[----:B-1----:R4:W-:Y:S01]  /*2550*/  STG.E.U8 desc[UR36][R2.64], R4 ;  /* 0x0000000402007986 */ /* 0x0029e2000c101124 */
[----:B------:R-:W-:Y:S05]  /*2560*/  BRA `(.L_x_20392) ;  /* 0x0000000c00707947 */ /* 0x000fea0003800000 */
.L_x_20389:
[----:B------:R-:W-:-:S09]  /*2570*/  UISETP.NE.AND UP0, UPT, UR4, 0x2, UPT ;  /* 0x000000020400788c */ /* 0x000fd2000bf05270 */
[----:B------:R-:W-:Y:S05]  /*2580*/  BRA.U !UP0, `(.L_x_20393) ;  /* 0x0000000108307547 */ /* 0x000fea000b800000 */
[----:B------:R-:W-:-:S09]  /*2590*/  UISETP.NE.AND UP0, UPT, UR4, 0x3, UPT ;  /* 0x000000030400788c */ /* 0x000fd2000bf05270 */
[----:B------:R-:W-:Y:S05]  /*25a0*/  BRA.U !UP0, `(.L_x_20394) ;  /* 0x0000000108187547 */ /* 0x000fea000b800000 */
[----:B------:R-:W-:-:S09]  /*25b0*/  UISETP.NE.AND UP0, UPT, UR4, 0x4, UPT ;  /* 0x000000040400788c */ /* 0x000fd2000bf05270 */
[----:B------:R-:W-:Y:S05]  /*25c0*/  BRA.U UP0, `(.L_x_20391) ;  /* 0x0000000900b87547 */ /* 0x000fea000b800000 */
[----:B-1----:R-:W-:-:S06]  /*25d0*/  IMAD.U32 R5, R5, 0x10000, RZ ;  /* 0x0001000005057824 */ /* 0x002fcc00078e00ff */
[----:B------:R-:W1:Y:S02]  /*25e0*/  F2I.S64.TRUNC R4, R5 ;  /* 0x0000000500047311 */ /* 0x000e64000020d900 */
[----:B-1----:R1:W-:Y:S01]  /*25f0*/  STG.E.64 desc[UR36][R2.64], R4 ;  /* 0x0000000402007986 */ /* 0x0023e2000c101b24 */
[----:B------:R-:W-:Y:S05]  /*2600*/  BRA `(.L_x_20392) ;  /* 0x0000000c00487947 */ /* 0x000fea0003800000 */
.L_x_20394:
[----:B-1----:R-:W-:-:S06]  /*2610*/  IMAD.U32 R5, R5, 0x10000, RZ ;  /* 0x0001000005057824 */ /* 0x002fcc00078e00ff */
[----:B------:R-:W1:Y:S02]  /*2620*/  F2I.FTZ.TRUNC.NTZ R5, R5 ;  /* 0x0000000500057305 */ /* 0x000e64000021f100 */
[----:B-1----:R2:W-:Y:S01]  /*2630*/  STG.E desc[UR36][R2.64], R5 ;  /* 0x0000000502007986 */ /* 0x0025e2000c101924 */
[----:B------:R-:W-:Y:S05]  /*2640*/  BRA `(.L_x_20392) ;  /* 0x0000000c00387947 */ /* 0x000fea0003800000 */
.L_x_20393:
[----:B-1----:R-:W-:-:S06]  /*2650*/  IMAD.U32 R5, R5, 0x10000, RZ ;  /* 0x0001000005057824 */ /* 0x002fcc00078e00ff */
[----:B------:R-:W1:Y:S02]  /*2660*/  F2I.FTZ.TRUNC.NTZ R5, R5 ;  /* 0x0000000500057305 */ /* 0x000e64000021f100 */
[----:B-1----:R3:W-:Y:S01]  /*2670*/  STG.E.U16 desc[UR36][R2.64], R5 ;  /* 0x0000000502007986 */ /* 0x0027e2000c101524 */
[----:B------:R-:W-:Y:S05]  /*2680*/  BRA `(.L_x_20392) ;  /* 0x0000000c00287947 */ /* 0x000fea0003800000 */
.L_x_20388:
[----:B------:R-:W-:-:S09]  /*2690*/  UISETP.GT.AND UP0, UPT, UR4, 0x6, UPT ;  /* 0x000000060400788c */ /* 0x000fd2000bf04270 */
[----:B------:R-:W-:Y:S05]  /*26a0*/  BRA.U UP0, `(.L_x_20395) ;  /* 0x00000001002c7547 */ /* 0x000fea000b800000 */
[----:B------:R-:W-:-:S09]  /*26b0*/  UISETP.NE.AND UP0, UPT, UR4, 0x5, UPT ;  /* 0x000000050400788c */ /* 0x000fd2000bf05270 */
[----:B------:R-:W-:Y:S05]  /*26c0*/  BRA.U !UP0, `(.L_x_20396) ;  /* 0x0000000108147547 */ /* 0x000fea000b800000 */
[----:B------:R-:W-:-:S09]  /*26d0*/  UISETP.NE.AND UP0, UPT, UR4, 0x6, UPT ;  /* 0x000000060400788c */ /* 0x000fd2000bf05270 */
[----:B------:R-:W-:Y:S05]  /*26e0*/  BRA.U UP0, `(.L_x_20391) ;  /* 0x0000000900707547 */ /* 0x000fea000b800000 */
[----:B-1----:R-:W-:-:S05]  /*26f0*/  SHF.L.U32 R5, R5, 0x10, RZ ;  /* 0x0000001005057819 */ /* 0x002fca00000006ff */
[----:B------:R1:W-:Y:S01]  /*2700*/  STG.E desc[UR36][R2.64], R5 ;  /* 0x0000000502007986 */ /* 0x0003e2000c101924 */
[----:B------:R-:W-:Y:S05]  /*2710*/  BRA `(.L_x_20392) ;  /* 0x0000000c00047947 */ /* 0x000fea0003800000 */
.L_x_20396:
[----:B01----:R-:W-:-:S05]  /*2720*/  IMAD.U32 R0, R5, 0x10000, RZ ;  /* 0x0001000005007824 */ /* 0x003fca00078e00ff */
[----:B------:R-:W-:-:S05]  /*2730*/  F2FP.F16.F32.PACK_AB R0, RZ, R0 ;  /* 0x00000000ff00723e */ /* 0x000fca00000000ff */
[----:B------:R0:W-:Y:S01]  /*2740*/  STG.E.U16 desc[UR36][R2.64], R0 ;  /* 0x0000000002007986 */ /* 0x0001e2000c101524 */
[----:B------:R-:W-:Y:S05]  /*2750*/  BRA `(.L_x_20392) ;  /* 0x0000000800f47947 */ /* 0x000fea0003800000 */
.L_x_20395:
[----:B------:R-:W-:-:S09]  /*2760*/  UISETP.NE.AND UP0, UPT, UR4, 0x7, UPT ;  /* 0x000000070400788c */ /* 0x000fd2000bf05270 */
[----:B------:R-:W-:Y:S05]  /*2770*/  BRA.U !UP0, `(.L_x_20397) ;  /* 0x0000000108347547 */ /* 0x000fea000b800000 */
[----:B------:R-:W-:-:S09]  /*2780*/  UISETP.NE.AND UP0, UPT, UR4, 0x8, UPT ;  /* 0x000000080400788c */ /* 0x000fd2000bf05270 */
[----:B------:R-:W-:Y:S05]  /*2790*/  BRA.U !UP0, `(.L_x_20398) ;  /* 0x0000000108187547 */ /* 0x000fea000b800000 */
[----:B------:R-:W-:-:S09]  /*27a0*/  UISETP.NE.AND UP0, UPT, UR4, 0x9, UPT ;  /* 0x000000090400788c */ /* 0x000fd2000bf05270 */
[----:B------:R-:W-:Y:S05]  /*27b0*/  BRA.U UP0, `(.L_x_20391) ;  /* 0x00000009003c7547 */ /* 0x000fea000b800000 */
[----:B-1----:R-:W-:Y:S02]  /*27c0*/  IMAD.U32 R4, R5, 0x10000, RZ ;  /* 0x0001000005047824 */ /* 0x002fe400078e00ff */
[----:B------:R-:W-:-:S05]  /*27d0*/  IMAD.MOV.U32 R5, RZ, RZ, RZ ;  /* 0x000000ffff057224 */ /* 0x000fca00078e00ff */
[----:B------:R1:W-:Y:S01]  /*27e0*/  STG.E.64 desc[UR36][R2.64], R4 ;  /* 0x0000000402007986 */ /* 0x0003e2000c101b24 */
[----:B------:R-:W-:Y:S05]  /*27f0*/  BRA `(.L_x_20392) ;  /* 0x0000000800cc7947 */ /* 0x000fea0003800000 */
.L_x_20398:
[----:B-1----:R-:W-:-:S04]  /*2800*/  SHF.L.U32 R5, R5, 0x10, RZ ;  /* 0x0000001005057819 */ /* 0x002fc800000006ff */
[----:B------:R-:W-:-:S04]  /*2810*/  F2FP.F16.F32.PACK_AB R5, RZ, R5 ;  /* 0x00000005ff05723e */ /* 0x000fc800000000ff */
[----:B------:R-:W-:-:S05]  /*2820*/  PRMT R5, R5, 0x5410, RZ ;  /* 0x0000541005057816 */ /* 0x000fca00000000ff */
[----:B------:R1:W-:Y:S01]  /*2830*/  STG.E desc[UR36][R2.64], R5 ;  /* 0x0000000502007986 */ /* 0x0003e2000c101924 */
[----:B------:R-:W-:Y:S05]  /*2840*/  BRA `(.L_x_20392) ;  /* 0x0000000800b87947 */ /* 0x000fea0003800000 */
.L_x_20397:
[----:B-1----:R-:W-:-:S04]  /*2850*/  IMAD.U32 R4, R5, 0x10000, RZ ;  /* 0x0001000005047824 */ /* 0x002fc800078e00ff */
[----:B------:R-:W-:-:S06]  /*2860*/  FMUL.FTZ R4, R4, 1 ;  /* 0x3f80000004047820 */ /* 0x000fcc0000410000 */
[----:B------:R-:W1:Y:S02]  /*2870*/  F2F.F64.F32 R4, R4 ;  /* 0x0000000400047310 */ /* 0x000e640000201800 */
[----:B-1----:R1:W-:Y:S01]  /*2880*/  STG.E.64 desc[UR36][R2.64], R4 ;  /* 0x0000000402007986 */ /* 0x0023e2000c101b24 */
[----:B------:R-:W-:Y:S05]  /*2890*/  BRA `(.L_x_20392) ;  /* 0x0000000800a47947 */ /* 0x000fea0003800000 */
.L_x_20387:
        /* <DEDUP_REMOVED lines=8> */
[----:B-1----:R-:W-:-:S05]  /*2920*/  IMAD.U32 R5, R5, 0x10000, RZ ;  /* 0x0001000005057824 */ /* 0x002fca00078e00ff */
[----:B------:R-:W-:-:S04]  /*2930*/  FSETP.NEU.FTZ.AND P0, PT, R5, RZ, PT ;  /* 0x000000ff0500720b */ /* 0x000fc80003f1d000 */
[----:B------:R-:W-:-:S05]  /*2940*/  SEL R5, RZ, 0x1, !P0 ;  /* 0x00000001ff057807 */ /* 0x000fca0004000000 */
[----:B------:R1:W-:Y:S01]  /*2950*/  STG.E.U8 desc[UR36][R2.64], R5 ;  /* 0x0000000502007986 */ /* 0x0003e2000c101124 */
[----:B------:R-:W-:Y:S05]  /*2960*/  BRA `(.L_x_20392) ;  /* 0x0000000800707947 */ /* 0x000fea0003800000 */
.L_x_20401:
[----:B-1----:R-:W-:Y:S01]  /*2970*/  IMAD.U32 R5, R5, 0x10000, RZ ;  /* 0x0001000005057824 */ /* 0x002fe200078e00ff */
[----:B------:R-:W-:-:S03]  /*2980*/  CS2R R6, SRZ ;  /* 0x0000000000067805 */ /* 0x000fc6000001ff00 */
[----:B------:R-:W-:-:S06]  /*2990*/  FMUL.FTZ R5, R5, 1 ;  /* 0x3f80000005057820 */ /* 0x000fcc0000410000 */
[----:B------:R-:W1:Y:S02]  /*29a0*/  F2F.F64.F32 R4, R5 ;  /* 0x0000000500047310 */ /* 0x000e640000201800 */
[----:B-1----:R1:W-:Y:S01]  /*29b0*/  STG.E.128 desc[UR36][R2.64], R4 ;  /* 0x0000000402007986 */ /* 0x0023e2000c101d24 */
[----:B------:R-:W-:Y:S05]  /*29c0*/  BRA `(.L_x_20392) ;  /* 0x0000000800587947 */ /* 0x000fea0003800000 */
.L_x_20400:
[----:B------:R-:W-:-:S09]  /*29d0*/  UISETP.NE.AND UP0, UPT, UR4, 0xf, UPT ;  /* 0x0000000f0400788c */ /* 0x000fd2000bf05270 */
[----:B------:R-:W-:Y:S05]  /*29e0*/  BRA.U !UP0, `(.L_x_20402) ;  /* 0x0000000108a07547 */ /* 0x000fea000b800000 */
[----:B------:R-:W-:-:S09]  /*29f0*/  UISETP.NE.AND UP0, UPT, UR4, 0x17, UPT ;  /* 0x000000170400788c */ /* 0x000fd2000bf05270 */
[----:B------:R-:W-:Y:S05]  /*2a00*/  BRA.U !UP0, `(.L_x_20403) ;  /* 0x00000001084c7547 */ /* 0x000fea000b800000 */
[----:B------:R-:W-:-:S09]  /*2a10*/  UISETP.NE.AND UP0, UPT, UR4, 0x18, UPT ;  /* 0x000000180400788c */ /* 0x000fd2000bf05270 */
[----:B------:R-:W-:Y:S05]  /*2a20*/  BRA.U UP0, `(.L_x_20391) ;  /* 0x0000000500a07547 */ /* 0x000fea000b800000 */
[----:B-1----:R-:W-:Y:S01]  /*2a30*/  SHF.L.U32 R7, R5, 0x10, RZ ;  /* 0x0000001005077819 */ /* 0x002fe200000006ff */
[----:B------:R-:W-:Y:S01]  /*2a40*/  BSSY.RECONVERGENT B0, `(.L_x_20404) ;  /* 0x000000c000007945 */ /* 0x000fe20003800200 */
[----:B0-----:R-:W-:Y:S02]  /*2a50*/  IMAD.MOV.U32 R0, RZ, RZ, 0x7f ;  /* 0x0000007fff007424 */ /* 0x001fe400078e00ff */
        /* <DEDUP_REMOVED lines=10> */
.L_x_20405:
[----:B------:R-:W-:Y:S05]  /*2b00*/  BSYNC.RECONVERGENT B0 ;  /* 0x0000000000007941 */ /* 0x000fea0003800200 */
.L_x_20404:
[----:B------:R-:W-:-:S05]  /*2b10*/  LOP3.LUT R5, R0, 0x80, R5, 0xf8, !PT ;  /* 0x0000008000057812 */ /* 0x000fca00078ef805 */
[----:B------:R0:W-:Y:S01]  /*2b20*/  STG.E.U8 desc[UR36][R2.64], R5 ;  /* 0x0000000502007986 */ /* 0x0001e2000c101124 */
[----:B------:R-:W-:Y:S05]  /*2b30*/  BRA `(.L_x_20392) ;  /* 0x0000000400fc7947 */ /* 0x000fea0003800000 */
.L_x_20403:
[----:B-1----:R-:W-:Y:S01]  /*2b40*/  IMAD.U32 R7, R5, 0x10000, RZ ;  /* 0x0001000005077824 */ /* 0x002fe200078e00ff */
[----:B------:R-:W-:Y:S04]  /*2b50*/  BSSY.RECONVERGENT B0, `(.L_x_20406) ;  /* 0x000000e000007945 */ /* 0x000fe80003800200 */
[----:B------:R-:W-:Y:S02]  /*2b60*/  LOP3.LUT R6, R7, 0x7fffffff, RZ, 0xc0, !PT ;  /* 0x7fffffff07067812 */ /* 0x000fe400078ec0ff */
[----:B------:R-:W-:Y:S02]  /*2b70*/  SHF.R.U32.HI R5, RZ, 0x18, R7 ;  /* 0x00000018ff057819 */ /* 0x000fe40000011607 */
[----:B------:R-:W-:-:S13]  /*2b80*/  ISETP.GE.U32.AND P1, PT, R6, 0x47800000, PT ;  /* 0x478000000600780c */ /* 0x000fda0003f26070 */
[----:B0-----:R-:W-:Y:S01]  /*2b90*/  @P1 IMAD.MOV.U32 R0, RZ, RZ, 0x7f ;  /* 0x0000007fff001424 */ /* 0x001fe200078e00ff */
        /* <DEDUP_REMOVED lines=9> */
.L_x_20407:
[----:B------:R-:W-:Y:S05]  /*2c30*/  BSYNC.RECONVERGENT B0 ;  /* 0x0000000000007941 */ /* 0x000fea0003800200 */
.L_x_20406:
[----:B------:R-:W-:-:S05]  /*2c40*/  LOP3.LUT R5, R0, 0x80, R5, 0xf8, !PT ;  /* 0x0000008000057812 */ /* 0x000fca00078ef805 */
[----:B------:R0:W-:Y:S01]  /*2c50*/  STG.E.U8 desc[UR36][R2.64], R5 ;  /* 0x0000000502007986 */ /* 0x0001e2000c101124 */
[----:B------:R-:W-:Y:S05]  /*2c60*/  BRA `(.L_x_20392) ;  /* 0x0000000400b07947 */ /* 0x000fea0003800000 */
.L_x_20402:
[----:B-1----:R1:W-:Y:S01]  /*2c70*/  STG.E.U16 desc[UR36][R2.64], R5 ;  /* 0x0000000502007986 */ /* 0x0023e2000c101524 */
[----:B------:R-:W-:Y:S05]  /*2c80*/  BRA `(.L_x_20392) ;  /* 0x0000000400a87947 */ /* 0x000fea0003800000 */
.L_x_20399:
        /* <DEDUP_REMOVED lines=8> */
[----:B-1----:R-:W-:-:S06]  /*2d10*/  SHF.L.U32 R5, R5, 0x10, RZ ;  /* 0x0000001005057819 */ /* 0x002fcc00000006ff */
[----:B------:R-:W1:Y:S02]  /*2d20*/  F2I.FTZ.U32.TRUNC.NTZ R5, R5 ;  /* 0x0000000500057305 */ /* 0x000e64000021f000 */
[----:B-1----:R1:W-:Y:S01]  /*2d30*/  STG.E.U16 desc[UR36][R2.64], R5 ;  /* 0x0000000502007986 */ /* 0x0023e2000c101524 */
[----:B------:R-:W-:Y:S05]  /*2d40*/  BRA `(.L_x_20392) ;  /* 0x0000000400787947 */ /* 0x000fea0003800000 */
.L_x_20410:
[----:B-1----:R-:W-:Y:S01]  /*2d50*/  IMAD.U32 R5, R5, 0x10000, RZ ;  /* 0x0001000005057824 */ /* 0x002fe200078e00ff */
[----:B------:R-:W-:Y:S01]  /*2d60*/  BSSY.RECONVERGENT B0, `(.L_x_20411) ;  /* 0x0000014000007945 */ /* 0x000fe20003800200 */
[----:B0-----:R-:W-:-:S03]  /*2d70*/  IMAD.MOV.U32 R0, RZ, RZ, 0x80 ;  /* 0x00000080ff007424 */ /* 0x001fc600078e00ff */
        /* <DEDUP_REMOVED lines=10> */
.L_x_20413:
[----:B------:R-:W-:-:S04]  /*2e20*/  SHF.R.U32.HI R0, RZ, 0x14, R5 ;  /* 0x00000014ff007819 */ /* 0x000fc80000011605 */
[----:B------:R-:W-:-:S04]  /*2e30*/  LOP3.LUT R0, R0, 0x1, RZ, 0xc0, !PT ;  /* 0x0000000100007812 */ /* 0x000fc800078ec0ff */
[----:B------:R-:W-:-:S04]  /*2e40*/  IADD3 R0, PT, PT, R5, 0x487ffff, R0 ;  /* 0x0487ffff05007810 */ /* 0x000fc80007ffe000 */
[----:B------:R-:W-:-:S04]  /*2e50*/  SHF.R.U32.HI R0, RZ, 0x14, R0 ;  /* 0x00000014ff007819 */ /* 0x000fc80000011600 */
[----:B------:R-:W-:-:S07]  /*2e60*/  LOP3.LUT R4, R0, 0xff, RZ, 0xc0, !PT ;  /* 0x000000ff00047812 */ /* 0x000fce00078ec0ff */
.L_x_20414:
[----:B------:R-:W-:-:S04]  /*2e70*/  SHF.R.U32.HI R5, RZ, 0x18, R5 ;  /* 0x00000018ff057819 */ /* 0x000fc80000011605 */
[----:B------:R-:W-:-:S04]  /*2e80*/  LOP3.LUT R4, R4, 0x80, R5, 0xf8, !PT ;  /* 0x0000008004047812 */ /* 0x000fc800078ef805 */
[----:B------:R-:W-:-:S07]  /*2e90*/  PRMT R0, R4, 0x7610, R0 ;  /* 0x0000761004007816 */ /* 0x000fce0000000000 */
.L_x_20412:
[----:B------:R-:W-:Y:S05]  /*2ea0*/  BSYNC.RECONVERGENT B0 ;  /* 0x0000000000007941 */ /* 0x000fea0003800200 */
.L_x_20411:
[----:B------:R0:W-:Y:S01]  /*2eb0*/  STG.E.U8 desc[UR36][R2.64], R0 ;  /* 0x0000000002007986 */ /* 0x0001e2000c101124 */
[----:B------:R-:W-:Y:S05]  /*2ec0*/  BRA `(.L_x_20392) ;  /* 0x0000000400187947 */ /* 0x000fea0003800000 */
.L_x_20409:
[----:B-1----:R-:W-:Y:S01]  /*2ed0*/  IMAD.U32 R5, R5, 0x10000, RZ ;  /* 0x0001000005057824 */ /* 0x002fe200078e00ff */
[----:B------:R-:W-:Y:S01]  /*2ee0*/  BSSY.RECONVERGENT B0, `(.L_x_20415) ;  /* 0x0000014000007945 */ /* 0x000fe20003800200 */
[----:B0-----:R-:W-:-:S03]  /*2ef0*/  MOV R0, 0x80 ;  /* 0x0000008000007802 */ /* 0x001fc60000000f00 */
        /* <DEDUP_REMOVED lines=10> */
.L_x_20417:
[----:B------:R-:W-:-:S04]  /*2fa0*/  SHF.R.U32.HI R0, RZ, 0x15, R5 ;  /* 0x00000015ff007819 */ /* 0x000fc80000011605 */
[----:B------:R-:W-:-:S04]  /*2fb0*/  LOP3.LUT R0, R0, 0x1, RZ, 0xc0, !PT ;  /* 0x0000000100007812 */ /* 0x000fc800078ec0ff */
[----:B------:R-:W-:-:S04]  /*2fc0*/  IADD3 R0, PT, PT, R5, 0x88fffff, R0 ;  /* 0x088fffff05007810 */ /* 0x000fc80007ffe000 */
[----:B------:R-:W-:-:S04]  /*2fd0*/  SHF.R.U32.HI R0, RZ, 0x15, R0 ;  /* 0x00000015ff007819 */ /* 0x000fc80000011600 */
[----:B------:R-:W-:-:S07]  /*2fe0*/  LOP3.LUT R4, R0, 0xff, RZ, 0xc0, !PT ;  /* 0x000000ff00047812 */ /* 0x000fce00078ec0ff */
.L_x_20418:
[----:B------:R-:W-:-:S04]  /*2ff0*/  SHF.R.U32.HI R5, RZ, 0x18, R5 ;  /* 0x00000018ff057819 */ /* 0x000fc80000011605 */
[----:B------:R-:W-:-:S04]  /*3000*/  LOP3.LUT R4, R4, 0x80, R5, 0xf8, !PT ;  /* 0x0000008004047812 */ /* 0x000fc800078ef805 */
[----:B------:R-:W-:-:S07]  /*3010*/  PRMT R0, R4, 0x7610, R0 ;  /* 0x0000761004007816 */ /* 0x000fce0000000000 */
.L_x_20416:
[----:B------:R-:W-:Y:S05]  /*3020*/  BSYNC.RECONVERGENT B0 ;  /* 0x0000000000007941 */ /* 0x000fea0003800200 */
.L_x_20415:
[----:B------:R0:W-:Y:S01]  /*3030*/  STG.E.U8 desc[UR36][R2.64], R0 ;  /* 0x0000000002007986 */ /* 0x0001e2000c101124 */
[----:B------:R-:W-:Y:S05]  /*3040*/  BRA `(.L_x_20392) ;  /* 0x0000000000b87947 */ /* 0x000fea0003800000 */
.L_x_20408:
[----:B------:R-:W-:-:S09]  /*3050*/  UISETP.NE.AND UP0, UPT, UR4, 0x1c, UPT ;  /* 0x0000001c0400788c */ /* 0x000fd2000bf05270 */
[----:B------:R-:W-:Y:S05]  /*3060*/  BRA.U !UP0, `(.L_x_20419) ;  /* 0x0000000108a47547 */ /* 0x000fea000b800000 */
[----:B------:R-:W-:-:S09]  /*3070*/  UISETP.NE.AND UP0, UPT, UR4, 0x1d, UPT ;  /* 0x0000001d0400788c */ /* 0x000fd2000bf05270 */
[----:B------:R-:W-:Y:S05]  /*3080*/  BRA.U !UP0, `(.L_x_20420) ;  /* 0x00000001088c7547 */ /* 0x000fea000b800000 */
[----:B------:R-:W-:-:S09]  /*3090*/  UISETP.NE.AND UP0, UPT, UR4, 0x2c, UPT ;  /* 0x0000002c0400788c */ /* 0x000fd2000bf05270 */
[----:B------:R-:W-:Y:S05]  /*30a0*/  BRA.U !UP0, `(.L_x_20421) ;  /* 0x0000000108447547 */ /* 0x000fea000b800000 */
.L_x_20391:
[----:B0-----:R-:W-:Y:S01]  /*30b0*/  MOV R0, 0x1c0 ;  /* 0x000001c000007802 */ /* 0x001fe20000000f00 */
[----:B------:R-:W0:Y:S01]  /*30c0*/  LDCU.64 UR6, c[0x4][0x1a0] ;  /* 0x01003400ff0677ac */ /* 0x000e220008000a00 */
[----:B------:R-:W-:Y:S02]  /*30d0*/  HFMA2 R12, -RZ, RZ, 0, 5.9604644775390625e-08 ;  /* 0x00000001ff0c7431 */ /* 0x000fe400000001ff */
[----:B------:R-:W-:Y:S01]  /*30e0*/  IMAD.MOV.U32 R8, RZ, RZ, 0x65 ;  /* 0x00000065ff087424 */ /* 0x000fe200078e00ff */
[----:B------:R2:W3:Y:S01]  /*30f0*/  LDC.64 R2, c[0x4][R0] ;  /* 0x0100000000027b82 */ /* 0x0004e20000000a00 */
[----:B------:R-:W4:Y:S01]  /*3100*/  LDCU.64 UR8, c[0x4][0x1a8] ;  /* 0x01003500ff0877ac */ /* 0x000f220008000a00 */
[----:B------:R-:W-:Y:S01]  /*3110*/  IMAD.MOV.U32 R13, RZ, RZ, RZ ;  /* 0x000000ffff0d7224 */ /* 0x000fe200078e00ff */
[----:B------:R-:W5:Y:S01]  /*3120*/  LDCU.64 UR4, c[0x4][0x98] ;  /* 0x01001300ff0477ac */ /* 0x000f620008000a00 */
[----:B0-----:R-:W-:Y:S02]  /*3130*/  IMAD.U32 R4, RZ, RZ, UR6 ;  /* 0x00000006ff047e24 */ /* 0x001fe4000f8e00ff */
[----:B-1----:R-:W-:-:S02]  /*3140*/  IMAD.U32 R5, RZ, RZ, UR7 ;  /* 0x00000007ff057e24 */ /* 0x002fc4000f8e00ff */
[----:B----4-:R-:W-:Y:S01]  /*3150*/  IMAD.U32 R6, RZ, RZ, UR8 ;  /* 0x00000008ff067e24 */ /* 0x010fe2000f8e00ff */
[----:B------:R-:W-:Y:S01]  /*3160*/  MOV R7, UR9 ;  /* 0x0000000900077c02 */ /* 0x000fe20008000f00 */
[----:B-----5:R-:W-:Y:S02]  /*3170*/  IMAD.U32 R10, RZ, RZ, UR4 ;  /* 0x00000004ff0a7e24 */ /* 0x020fe4000f8e00ff */
[----:B--2---:R-:W-:-:S07]  /*3180*/  IMAD.U32 R11, RZ, RZ, UR5 ;  /* 0x00000005ff0b7e24 */ /* 0x004fce000f8e00ff */
[----:B------:R-:W-:-:S07]  /*3190*/  LEPC R20, `(.L_x_20422) ;  /* 0x000000001014794e */ /* 0x000fce0000000000 */
[----:B---3--:R-:W-:Y:S05]  /*31a0*/  CALL.ABS.NOINC R2 ;  /* 0x0000000002007343 */ /* 0x008fea0003c00000 */
.L_x_20422:
[----:B------:R-:W-:Y:S05]  /*31b0*/  BRA `(.L_x_20392) ;  /* 0x00000000005c7947 */ /* 0x000fea0003800000 */
.L_x_20421:
[----:B-1----:R-:W-:-:S05]  /*31c0*/  IMAD.U32 R5, R5, 0x10000, RZ ;  /* 0x0001000005057824 */ /* 0x002fca00078e00ff */
[----:B------:R-:W-:-:S04]  /*31d0*/  SHF.R.U32.HI R6, RZ, 0x17, R5 ;  /* 0x00000017ff067819 */ /* 0x000fc80000011605 */
[----:B------:R-:W-:-:S04]  /*31e0*/  LOP3.LUT R4, R6, 0xff, RZ, 0xc0, !PT ;  /* 0x000000ff06047812 */ /* 0x000fc800078ec0ff */
[----:B------:R-:W-:-:S13]  /*31f0*/  ISETP.NE.AND P1, PT, R4, 0xff, PT ;  /* 0x000000ff0400780c */ /* 0x000fda0003f25270 */
[--C-:B0-----:R-:W-:Y:S02]  /*3200*/  @P1 SHF.R.U32.HI R0, RZ, 0x16, R5.reuse ;  /* 0x00000016ff001819 */ /* 0x101fe40000011605 */
        /* <DEDUP_REMOVED lines=11> */
.L_x_20420:
[----:B-1----:R-:W-:-:S06]  /*32c0*/  IMAD.U32 R5, R5, 0x10000, RZ ;  /* 0x0001000005057824 */ /* 0x002fcc00078e00ff */
[----:B------:R-:W1:Y:S02]  /*32d0*/  F2I.U64.TRUNC R4, R5 ;  /* 0x0000000500047311 */ /* 0x000e64000020d800 */
[----:B-1----:R1:W-:Y:S01]  /*32e0*/  STG.E.64 desc[UR36][R2.64], R4 ;  /* 0x0000000402007986 */ /* 0x0023e2000c101b24 */
[----:B------:R-:W-:Y:S05]  /*32f0*/  BRA `(.L_x_20392) ;  /* 0x00000000000c7947 */ /* 0x000fea0003800000 */
.L_x_20419:
[----:B-1----:R-:W-:-:S06]  /*3300*/  SHF.L.U32 R5, R5, 0x10, RZ ;  /* 0x0000001005057819 */ /* 0x002fcc00000006ff */
[----:B------:R-:W1:Y:S02]  /*3310*/  F2I.FTZ.U32.TRUNC.NTZ R5, R5 ;  /* 0x0000000500057305 */ /* 0x000e64000021f000 */
[----:B-1----:R1:W-:Y:S02]  /*3320*/  STG.E desc[UR36][R2.64], R5 ;  /* 0x0000000502007986 */ /* 0x0023e4000c101924 */
.L_x_20392:
[----:B------:R-:W-:-:S07]  /*3330*/  VIADD R17, R17, 0x80 ;  /* 0x0000008011117836 */ /* 0x000fce0000000000 */
.L_x_20351:
[----:B------:R-:W-:Y:S05]  /*3340*/  BSYNC.RECONVERGENT B6 ;  /* 0x0000000000067941 */ /* 0x000fea0003800200 */
.L_x_20350:
        /* <DEDUP_REMOVED lines=307> */
.L_x_20425:
        /* <DEDUP_REMOVED lines=18> */
.L_x_20429:
[----:B------:R-:W2:Y:S02]  /*47a0*/  LDG.E.U8 R2, desc[UR36][R2.64] ;  /* 0x0000002402027981 */ /* 0x000ea4000c1e1100 */
[----:B--2---:R-:W-:-:S04]  /*47b0*/  I2FP.F32.U32 R0, R2 ;  /* 0x0000000200007245 */ /* 0x004fc80000201000 */
[----:B------:R-:W-:Y:S01]  /*47c0*/  F2FP.BF16.F32.PACK_AB R0, RZ, R0 ;  /* 0x00000000ff00723e */ /* 0x000fe200000010ff */
[----:B------:R-:W-:Y:S06]  /*47d0*/  BRA `(.L_x_20431) ;  /* 0x0000000c00a47947 */ /* 0x000fec0003800000 */
.L_x_20428:
        /* <DEDUP_REMOVED lines=10> */
.L_x_20433:
[----:B------:R-:W2:Y:S02]  /*4880*/  LDG.E R2, desc[UR36][R2.64] ;  /* 0x0000002402027981 */ /* 0x000ea4000c1e1900 */
[----:B--2---:R-:W-:-:S04]  /*4890*/  I2FP.F32.S32 R0, R2 ;  /* 0x0000000200007245 */ /* 0x004fc80000201400 */
[----:B------:R-:W-:Y:S01]  /*48a0*/  F2FP.BF16.F32.PACK_AB R0, RZ, R0 ;  /* 0x00000000ff00723e */ /* 0x000fe200000010ff */
[----:B------:R-:W-:Y:S06]  /*48b0*/  BRA `(.L_x_20431) ;  /* 0x0000000c006c7947 */ /* 0x000fec0003800000 */
.L_x_20432:
[----:B------:R-:W2:Y:S02]  /*48c0*/  LDG.E.U16 R2, desc[UR36][R2.64] ;  /* 0x0000002402027981 */ /* 0x000ea4000c1e1500 */
[----:B--2---:R-:W0:Y:S02]  /*48d0*/  I2F.S16 R0, R2 ;  /* 0x0000000200007306 */ /* 0x004e240000101400 */
[----:B0-----:R-:W-:Y:S01]  /*48e0*/  F2FP.BF16.F32.PACK_AB R0, RZ, R0 ;  /* 0x00000000ff00723e */ /* 0x001fe200000010ff */
[----:B------:R-:W-:Y:S06]  /*48f0*/  BRA `(.L_x_20431) ;  /* 0x0000000c005c7947 */ /* 0x000fec0003800000 */
.L_x_20427:
        /* <DEDUP_REMOVED lines=9> */
.L_x_20435:
[----:B------:R-:W2:Y:S02]  /*4990*/  LDG.E.U16 R0, desc[UR36][R2.64] ;  /* 0x0000002402007981 */ /* 0x000ea4000c1e1500 */
[----:B--2---:R-:W-:-:S05]  /*49a0*/  HADD2.F32 R0, -RZ, R0.H0_H0 ;  /* 0x20000000ff007230 */ /* 0x004fca0000004100 */
[----:B------:R-:W-:Y:S01]  /*49b0*/  F2FP.BF16.F32.PACK_AB R0, RZ, R0 ;  /* 0x00000000ff00723e */ /* 0x000fe200000010ff */
[----:B------:R-:W-:Y:S06]  /*49c0*/  BRA `(.L_x_20431) ;  /* 0x0000000c00287947 */ /* 0x000fec0003800000 */
.L_x_20434:
        /* <DEDUP_REMOVED lines=9> */
.L_x_20437:
[----:B------:R-:W2:Y:S02]  /*4a60*/  LDG.E.U16 R2, desc[UR36][R2.64] ;  /* 0x0000002402027981 */ /* 0x000ea4000c1e1500 */
[----:B--2---:R-:W-:-:S05]  /*4a70*/  HADD2.F32 R0, -RZ, R2.H0_H0 ;  /* 0x20000002ff007230 */ /* 0x004fca0000004100 */
[----:B------:R-:W-:Y:S01]  /*4a80*/  F2FP.BF16.F32.PACK_AB R0, RZ, R0 ;  /* 0x00000000ff00723e */ /* 0x000fe200000010ff */
[----:B------:R-:W-:Y:S06]  /*4a90*/  BRA `(.L_x_20431) ;  /* 0x0000000800f47947 */ /* 0x000fec0003800000 */
.L_x_20436:
        /* <DEDUP_REMOVED lines=12> */
.L_x_20426:
        /* <DEDUP_REMOVED lines=13> */
.L_x_20440:
        /* <DEDUP_REMOVED lines=12> */
.L_x_20439:
        /* <DEDUP_REMOVED lines=27> */
.L_x_20442:
        /* <DEDUP_REMOVED lines=11> */
[----:B------:R-:W-:Y:S01]  /*4f50*/  F2FP.BF16.F32.PACK_AB R0, RZ, R0 ;  /* 0x00000000ff00723e */ /* 0x000fe200000010ff */
[----:B------:R-:W-:Y:S06]  /*4f60*/  BRA `(.L_x_20431) ;  /* 0x0000000400c07947 */ /* 0x000fec0003800000 */
.L_x_20441:
[----:B------:R0:W5:Y:S01]  /*4f70*/  LDG.E.U16 R0, desc[UR36][R2.64] ;  /* 0x0000002402007981 */ /* 0x000162000c1e1500 */
[----:B------:R-:W-:Y:S05]  /*4f80*/  BRA `(.L_x_20431) ;  /* 0x0000000400b87947 */ /* 0x000fea0003800000 */
.L_x_20438:
        /* <DEDUP_REMOVED lines=12> */
.L_x_20445:
        /* <DEDUP_REMOVED lines=21> */
.L_x_20449:
[----:B------:R-:W-:Y:S05]  /*51a0*/  BSYNC.RECONVERGENT B1 ;  /* 0x0000000000017941 */ /* 0x000fea0003800200 */
.L_x_20448:
[----:B------:R-:W-:Y:S01]  /*51b0*/  IMAD.SHL.U32 R0, R0, 0x100000, RZ ;  /* 0x0010000000007824 */ /* 0x000fe200078e00ff */
[----:B------:R-:W-:-:S04]  /*51c0*/  LEA R2, R2, 0x3b800000, 0x17 ;  /* 0x3b80000002027811 */ /* 0x000fc800078eb8ff */
[----:B------:R-:W-:-:S07]  /*51d0*/  LOP3.LUT R0, R2, R0, R7, 0xfe, !PT ;  /* 0x0000000002007212 */ /* 0x000fce00078efe07 */
.L_x_20447:
[----:B------:R-:W-:Y:S05]  /*51e0*/  BSYNC.RECONVERGENT B0 ;  /* 0x0000000000007941 */ /* 0x000fea0003800200 */
.L_x_20446:
[----:B------:R-:W-:Y:S01]  /*51f0*/  F2FP.BF16.F32.PACK_AB R0, RZ, R0 ;  /* 0x00000000ff00723e */ /* 0x000fe200000010ff */
[----:B------:R-:W-:Y:S06]  /*5200*/  BRA `(.L_x_20431) ;  /* 0x0000000400187947 */ /* 0x000fec0003800000 */
.L_x_20444:
        /* <DEDUP_REMOVED lines=21> */
.L_x_20453:
[----:B------:R-:W-:Y:S05]  /*5360*/  BSYNC.RECONVERGENT B1 ;  /* 0x0000000000017941 */ /* 0x000fea0003800200 */
.L_x_20452:
[----:B------:R-:W-:Y:S01]  /*5370*/  IMAD.SHL.U32 R0, R0, 0x200000, RZ ;  /* 0x0020000000007824 */ /* 0x000fe200078e00ff */
[----:B------:R-:W-:-:S04]  /*5380*/  LEA R2, R2, 0x37800000, 0x17 ;  /* 0x3780000002027811 */ /* 0x000fc800078eb8ff */
[----:B------:R-:W-:-:S07]  /*5390*/  LOP3.LUT R0, R2, R0, R7, 0xfe, !PT ;  /* 0x0000000002007212 */ /* 0x000fce00078efe07 */
.L_x_20451:
[----:B------:R-:W-:Y:S05]  /*53a0*/  BSYNC.RECONVERGENT B0 ;  /* 0x0000000000007941 */ /* 0x000fea0003800200 */
.L_x_20450:
[----:B------:R-:W-:Y:S01]  /*53b0*/  F2FP.BF16.F32.PACK_AB R0, RZ, R0 ;  /* 0x00000000ff00723e */ /* 0x000fe200000010ff */
[----:B------:R-:W-:Y:S06]  /*53c0*/  BRA `(.L_x_20431) ;  /* 0x0000000000a87947 */ /* 0x000fec0003800000 */
.L_x_20443:
        /* <DEDUP_REMOVED lines=14> */
.L_x_20457:
[----:B------:R-:W-:Y:S05]  /*54b0*/  BSYNC.RECONVERGENT B0 ;  /* 0x0000000000007941 */ /* 0x000fea0003800200 */
.L_x_20456:
[----:B------:R-:W-:Y:S01]  /*54c0*/  F2FP.BF16.F32.PACK_AB R0, RZ, R0 ;  /* 0x00000000ff00723e */ /* 0x000fe200000010ff */
[----:B------:R-:W-:Y:S06]  /*54d0*/  BRA `(.L_x_20431) ;  /* 0x0000000000647947 */ /* 0x000fec0003800000 */
.L_x_20430:
        /* <DEDUP_REMOVED lines=16> */
.L_x_20458:
[----:B------:R-:W-:Y:S01]  /*55e0*/  PRMT R0, RZ, 0x7610, R0 ;  /* 0x00007610ff007816 */ /* 0x000fe20000000000 */
[----:B------:R-:W-:Y:S06]  /*55f0*/  BRA `(.L_x_20431) ;  /* 0x00000000001c7947 */ /* 0x000fec0003800000 */
.L_x_20455:
[----:B------:R-:W2:Y:S02]  /*5600*/  LDG.E.64 R2, desc[UR36][R2.64] ;  /* 0x0000002402027981 */ /* 0x000ea4000c1e1b00 */
[----:B--2---:R-:W0:Y:S02]  /*5610*/  I2F.U64 R0, R2 ;  /* 0x0000000200007312 */ /* 0x004e240000301000 */
[----:B0-----:R-:W-:Y:S01]  /*5620*/  F2FP.BF16.F32.PACK_AB R0, RZ, R0 ;  /* 0x00000000ff00723e */ /* 0x001fe200000010ff */
[----:B------:R-:W-:Y:S06]  /*5630*/  BRA `(.L_x_20431) ;  /* 0x00000000000c7947 */ /* 0x000fec0003800000 */
.L_x_20454:
[----:B------:R-:W2:Y:S02]  /*5640*/  LDG.E R2, desc[UR36][R2.64] ;  /* 0x0000002402027981 */ /* 0x000ea4000c1e1900 */
[----:B--2---:R-:W-:-:S04]  /*5650*/  I2FP.F32.U32 R0, R2 ;  /* 0x0000000200007245 */ /* 0x004fc80000201000 */
[----:B------:R-:W-:-:S07]  /*5660*/  F2FP.BF16.F32.PACK_AB R0, RZ, R0 ;  /* 0x00000000ff00723e */ /* 0x000fce00000010ff */
.L_x_20431:
[----:B-----5:R-:W-:Y:S01]  /*5670*/  IMAD.U32 R0, R0, 0x10000, RZ ;  /* 0x0001000000007824 */ /* 0x020fe200078e00ff */
[----:B------:R-:W0:Y:S01]  /*5680*/  LDCU.64 UR6, c[0x0][0x580] ;  /* 0x0000b000ff0677ac */ /* 0x000e220008000a00 */
[----:B------:R-:W-:-:S04]  /*5690*/  UPRMT UR4, UR42, 0x9910, URZ ;  /* 0x000099102a047896 */ /* 0x000fc800080000ff */
[----:B------:R-:W1:Y:S01]  /*56a0*/  MUFU.SQRT R0, R0 ;  /* 0x0000000000007308 */ /* 0x000e620000002000 */
[----:B------:R-:W-:Y:S01]  /*56b0*/  UISETP.GT.AND UP0, UPT, UR4, 0x9, UPT ;  /* 0x000000090400788c */ /* 0x000fe2000bf04270 */
[----:B0-----:R-:W-:-:S04]  /*56c0*/  IADD3 R2, P0, PT, R16, UR6, RZ ;  /* 0x0000000610027c10 */ /* 0x001fc8000ff1e0ff */
[----:B------:R-:W-:Y:S02]  /*56d0*/  IADD3.X R3, PT, PT, RZ, UR7, RZ, P0, !PT ;  /* 0x00000007ff037c10 */ /* 0x000fe400087fe4ff */
[----:B-1----:R0:W1:Y:S02]  /*56e0*/  F2F.BF16.F32 R5, R0 ;  /* 0x0000000000057304 */ /* 0x0020640000202000 */
        /* <DEDUP_REMOVED lines=13> */
.L_x_20462:
[----:B-1----:R-:W-:-:S06]  /*57c0*/  IMAD.U32 R5, R5, 0x10000, RZ ;  /* 0x0001000005057824 */ /* 0x002fcc00078e00ff */
[----:B------:R-:W1:Y:S02]  /*57d0*/  F2I.S64.TRUNC R4, R5 ;  /* 0x0000000500047311 */ /* 0x000e64000020d900 */
[----:B-1----:R1:W-:Y:S01]  /*57e0*/  STG.E.U8 desc[UR36][R2.64], R4 ;  /* 0x0000000402007986 */ /* 0x0023e2000c101124 */
[----:B------:R-:W-:Y:S05]  /*57f0*/  BRA `(.L_x_20464) ;  /* 0x0000000c006c7947 */ /* 0x000fea0003800000 */
.L_x_20461:
[----:B------:R-:W-:-:S09]  /*5800*/  UISETP.NE.AND UP0, UPT, UR4, 0x2, UPT ;  /* 0x000000020400788c */ /* 0x000fd2000bf05270 */
[----:B------:R-:W-:Y:S05]  /*5810*/  BRA.U !UP0, `(.L_x_20465) ;  /* 0x0000000108307547 */ /* 0x000fea000b800000 */
[----:B------:R-:W-:-:S09]  /*5820*/  UISETP.NE.AND UP0, UPT, UR4, 0x3, UPT ;  /* 0x000000030400788c */ /* 0x000fd2000bf05270 */
[----:B------:R-:W-:Y:S05]  /*5830*/  BRA.U !UP0, `(.L_x_20466) ;  /* 0x0000000108187547 */ /* 0x000fea000b800000 */
[----:B------:R-:W-:-:S09]  /*5840*/  UISETP.NE.AND UP0, UPT, UR4, 0x4, UPT ;  /* 0x000000040400788c */ /* 0x000fd2000bf05270 */
[----:B------:R-:W-:Y:S05]  /*5850*/  BRA.U UP0, `(.L_x_20463) ;  /* 0x0000000900787547 */ /* 0x000fea000b800000 */
[----:B-1----:R-:W-:-:S06]  /*5860*/  SHF.L.U32 R5, R5, 0x10, RZ ;  /* 0x0000001005057819 */ /* 0x002fcc00000006ff */
[----:B------:R-:W1:Y:S02]  /*5870*/  F2I.S64.TRUNC R4, R5 ;  /* 0x0000000500047311 */ /* 0x000e64000020d900 */
[----:B-1----:R1:W-:Y:S01]  /*5880*/  STG.E.64 desc[UR36][R2.64], R4 ;  /* 0x0000000402007986 */ /* 0x0023e2000c101b24 */
[----:B------:R-:W-:Y:S05]  /*5890*/  BRA `(.L_x_20464) ;  /* 0x0000000c00447947 */ /* 0x000fea0003800000 */
.L_x_20466:
[----:B-1----:R-:W-:-:S06]  /*58a0*/  IMAD.U32 R5, R5, 0x10000, RZ ;  /* 0x0001000005057824 */ /* 0x002fcc00078e00ff */
[----:B------:R-:W1:Y:S02]  /*58b0*/  F2I.FTZ.TRUNC.NTZ R5, R5 ;  /* 0x0000000500057305 */ /* 0x000e64000021f100 */
[----:B-1----:R1:W-:Y:S01]  /*58c0*/  STG.E desc[UR36][R2.64], R5 ;  /* 0x0000000502007986 */ /* 0x0023e2000c101924 */
[----:B------:R-:W-:Y:S05]  /*58d0*/  BRA `(.L_x_20464) ;  /* 0x0000000c00347947 */ /* 0x000fea0003800000 */
.L_x_20465:
[----:B-1----:R-:W-:-:S06]  /*58e0*/  IMAD.U32 R5, R5, 0x10000, RZ ;  /* 0x0001000005057824 */ /* 0x002fcc00078e00ff */
[----:B------:R-:W1:Y:S02]  /*58f0*/  F2I.FTZ.TRUNC.NTZ R5, R5 ;  /* 0x0000000500057305 */ /* 0x000e64000021f100 */
[----:B-1----:R1:W-:Y:S01]  /*5900*/  STG.E.U16 desc[UR36][R2.64], R5 ;  /* 0x0000000502007986 */ /* 0x0023e2000c101524 */
[----:B------:R-:W-:Y:S05]  /*5910*/  BRA `(.L_x_20464) ;  /* 0x0000000c00247947 */ /* 0x000fea0003800000 */
.L_x_20460:
        /* <DEDUP_REMOVED lines=9> */
.L_x_20468:
[----:B01----:R-:W-:-:S05]  /*59b0*/  IMAD.U32 R0, R5, 0x10000, RZ ;  /* 0x0001000005007824 */ /* 0x003fca00078e00ff */
[----:B------:R-:W-:-:S05]  /*59c0*/  F2FP.F16.F32.PACK_AB R0, RZ, R0 ;  /* 0x00000000ff00723e */ /* 0x000fca00000000ff */
[----:B------:R0:W-:Y:S01]  /*59d0*/  STG.E.U16 desc[UR36][R2.64], R0 ;  /* 0x0000000002007986 */ /* 0x0001e2000c101524 */
[----:B------:R-:W-:Y:S05]  /*59e0*/  BRA `(.L_x_20464) ;  /* 0x0000000800f07947 */ /* 0x000fea0003800000 */
.L_x_20467:
[----:B------:R-:W-:-:S09]  /*59f0*/  UISETP.NE.AND UP0, UPT, UR4, 0x7, UPT ;  /* 0x000000070400788c */ /* 0x000fd2000bf05270 */
[----:B------:R-:W-:Y:S05]  /*5a00*/  BRA.U !UP0, `(.L_x_20469) ;  /* 0x0000000108347547 */ /* 0x000fea000b800000 */
[----:B------:R-:W-:-:S09]  /*5a10*/  UISETP.NE.AND UP0, UPT, UR4, 0x8, UPT ;  /* 0x000000080400788c */ /* 0x000fd2000bf05270 */
[----:B------:R-:W-:Y:S05]  /*5a20*/  BRA.U !UP0, `(.L_x_20470) ;  /* 0x0000000108187547 */ /* 0x000fea000b800000 */
[----:B------:R-:W-:-:S09]  /*5a30*/  UISETP.NE.AND UP0, UPT, UR4, 0x9, UPT ;  /* 0x000000090400788c */ /* 0x000fd2000bf05270 */
[----:B------:R-:W-:Y:S05]  /*5a40*/  BRA.U UP0, `(.L_x_20463) ;  /* 0x0000000500fc7547 */ /* 0x000fea000b800000 */
[----:B-1----:R-:W-:Y:S01]  /*5a50*/  IMAD.U32 R4, R5, 0x10000, RZ ;  /* 0x0001000005047824 */ /* 0x002fe200078e00ff */
[----:B------:R-:W-:-:S05]  /*5a60*/  MOV R5, RZ ;  /* 0x000000ff00057202 */ /* 0x000fca0000000f00 */
[----:B------:R1:W-:Y:S01]  /*5a70*/  STG.E.64 desc[UR36][R2.64], R4 ;  /* 0x0000000402007986 */ /* 0x0003e2000c101b24 */
[----:B------:R-:W-:Y:S05]  /*5a80*/  BRA `(.L_x_20464) ;  /* 0x0000000800c87947 */ /* 0x000fea0003800000 */
.L_x_20470:
[----:B-1----:R-:W-:-:S05]  /*5a90*/  IMAD.U32 R5, R5, 0x10000, RZ ;  /* 0x0001000005057824 */ /* 0x002fca00078e00ff */
[----:B------:R-:W-:-:S04]  /*5aa0*/  F2FP.F16.F32.PACK_AB R5, RZ, R5 ;  /* 0x00000005ff05723e */ /* 0x000fc800000000ff */
[----:B------:R-:W-:-:S05]  /*5ab0*/  PRMT R5, R5, 0x5410, RZ ;  /* 0x0000541005057816 */ /* 0x000fca00000000ff */
[----:B------:R1:W-:Y:S01]  /*5ac0*/  STG.E desc[UR36][R2.64], R5 ;  /* 0x0000000502007986 */ /* 0x0003e2000c101924 */
[----:B------:R-:W-:Y:S05]  /*5ad0*/  BRA `(.L_x_20464) ;  /* 0x0000000800b47947 */ /* 0x000fea0003800000 */
.L_x_20469:
[----:B-1----:R-:W-:-:S04]  /*5ae0*/  IMAD.U32 R4, R5, 0x10000, RZ ;  /* 0x0001000005047824 */ /* 0x002fc800078e00ff */
[----:B------:R-:W-:-:S06]  /*5af0*/  FMUL.FTZ R4, R4, 1 ;  /* 0x3f80000004047820 */ /* 0x000fcc0000410000 */
[----:B------:R-:W1:Y:S02]  /*5b00*/  F2F.F64.F32 R4, R4 ;  /* 0x0000000400047310 */ /* 0x000e640000201800 */
[----:B-1----:R1:W-:Y:S01]  /*5b10*/  STG.E.64 desc[UR36][R2.64], R4 ;  /* 0x0000000402007986 */ /* 0x0023e2000c101b24 */
[----:B------:R-:W-:Y:S05]  /*5b20*/  BRA `(.L_x_20464) ;  /* 0x0000000800a07947 */ /* 0x000fea0003800000 */
.L_x_20459:
        /* <DEDUP_REMOVED lines=14> */
.L_x_20474:
[----:B-1----:R-:W-:Y:S01]  /*5c10*/  IMAD.U32 R5, R5, 0x10000, RZ ;  /* 0x0001000005057824 */ /* 0x002fe200078e00ff */
[----:B------:R-:W-:Y:S01]  /*5c20*/  BSSY.RECONVERGENT B0, `(.L_x_20475) ;  /* 0x0000013000007945 */ /* 0x000fe20003800200 */
[----:B0-----:R-:W-:-:S03]  /*5c30*/  IMAD.MOV.U32 R0, RZ, RZ, 0x80 ;  /* 0x00000080ff007424 */ /* 0x001fc600078e00ff */
        /* <DEDUP_REMOVED lines=15> */
.L_x_20477:
[----:B------:R-:W-:-:S04]  /*5d30*/  SHF.R.U32.HI R5, RZ, 0x18, R5 ;  /* 0x00000018ff057819 */ /* 0x000fc80000011605 */
[----:B------:R-:W-:-:S07]  /*5d40*/  LOP3.LUT R0, R0, 0x80, R5, 0xf8, !PT ;  /* 0x0000008000007812 */ /* 0x000fce00078ef805 */
.L_x_20476:
[----:B------:R-:W-:Y:S05]  /*5d50*/  BSYNC.RECONVERGENT B0 ;  /* 0x0000000000007941 */ /* 0x000fea0003800200 */
.L_x_20475:
[----:B------:R0:W-:Y:S01]  /*5d60*/  STG.E.U8 desc[UR36][R2.64], R0 ;  /* 0x0000000002007986 */ /* 0x0001e2000c101124 */
[----:B------:R-:W-:Y:S05]  /*5d70*/  BRA `(.L_x_20464) ;  /* 0x00000008000c7947 */ /* 0x000fea0003800000 */
.L_x_20473:
        /* <DEDUP_REMOVED lines=18> */
.L_x_20480:
[----:B------:R-:W-:-:S04]  /*5ea0*/  SHF.R.U32.HI R5, RZ, 0x18, R5 ;  /* 0x00000018ff057819 */ /* 0x000fc80000011605 */
[----:B------:R-:W-:-:S07]  /*5eb0*/  LOP3.LUT R0, R0, 0x80, R5, 0xf8, !PT ;  /* 0x0000008000007812 */ /* 0x000fce00078ef805 */
.L_x_20479:
[----:B------:R-:W-:Y:S05]  /*5ec0*/  BSYNC.RECONVERGENT B0 ;  /* 0x0000000000007941 */ /* 0x000fea0003800200 */
.L_x_20478:
[----:B------:R0:W-:Y:S01]  /*5ed0*/  STG.E.U8 desc[UR36][R2.64], R0 ;  /* 0x0000000002007986 */ /* 0x0001e2000c101124 */
[----:B------:R-:W-:Y:S05]  /*5ee0*/  BRA `(.L_x_20464) ;  /* 0x0000000400b07947 */ /* 0x000fea0003800000 */
.L_x_20472:
[----:B------:R-:W-:-:S09]  /*5ef0*/  UISETP.NE.AND UP0, UPT, UR4, 0x1c, UPT ;  /* 0x0000001c0400788c */ /* 0x000fd2000bf05270 */
[----:B------:R-:W-:Y:S05]  /*5f00*/  BRA.U !UP0, `(.L_x_20481) ;  /* 0x0000000108607547 */ /* 0x000fea000b800000 */
[----:B------:R-:W-:-:S09]  /*5f10*/  UISETP.NE.AND UP0, UPT, UR4, 0x1d, UPT ;  /* 0x0000001d0400788c */ /* 0x000fd2000bf05270 */
[----:B------:R-:W-:Y:S05]  /*5f20*/  BRA.U !UP0, `(.L_x_20482) ;  /* 0x0000000108487547 */ /* 0x000fea000b800000 */
[----:B------:R-:W-:-:S09]  /*5f30*/  UISETP.NE.AND UP0, UPT, UR4, 0x2c, UPT ;  /* 0x0000002c0400788c */ /* 0x000fd2000bf05270 */
[----:B------:R-:W-:Y:S05]  /*5f40*/  BRA.U UP0, `(.L_x_20463) ;  /* 0x0000000100bc7547 */ /* 0x000fea000b800000 */
        /* <DEDUP_REMOVED lines=16> */
.L_x_20482:
[----:B-1----:R-:W-:-:S06]  /*6050*/  SHF.L.U32 R5, R5, 0x10, RZ ;  /* 0x0000001005057819 */ /* 0x002fcc00000006ff */
[----:B------:R-:W1:Y:S02]  /*6060*/  F2I.U64.TRUNC R4, R5 ;  /* 0x0000000500047311 */ /* 0x000e64000020d800 */
[----:B-1----:R1:W-:Y:S01]  /*6070*/  STG.E.64 desc[UR36][R2.64], R4 ;  /* 0x0000000402007986 */ /* 0x0023e2000c101b24 */
[----:B------:R-:W-:Y:S05]  /*6080*/  BRA `(.L_x_20464) ;  /* 0x0000000400487947 */ /* 0x000fea0003800000 */
.L_x_20481:
[----:B-1----:R-:W-:-:S06]  /*6090*/  IMAD.U32 R5, R5, 0x10000, RZ ;  /* 0x0001000005057824 */ /* 0x002fcc00078e00ff */
[----:B------:R-:W1:Y:S02]  /*60a0*/  F2I.FTZ.U32.TRUNC.NTZ R5, R5 ;  /* 0x0000000500057305 */ /* 0x000e64000021f000 */
[----:B-1----:R1:W-:Y:S01]  /*60b0*/  STG.E desc[UR36][R2.64], R5 ;  /* 0x0000000502007986 */ /* 0x0023e2000c101924 */
[----:B------:R-:W-:Y:S05]  /*60c0*/  BRA `(.L_x_20464) ;  /* 0x0000000400387947 */ /* 0x000fea0003800000 */
.L_x_20471:
        /* <DEDUP_REMOVED lines=11> */
.L_x_20484:
[----:B-1----:R-:W-:Y:S02]  /*6180*/  SHF.L.U32 R5, R5, 0x10, RZ ;  /* 0x0000001005057819 */ /* 0x002fe400000006ff */
[----:B------:R-:W-:-:S03]  /*6190*/  CS2R R6, SRZ ;  /* 0x0000000000067805 */ /* 0x000fc6000001ff00 */
[----:B------:R-:W-:-:S06]  /*61a0*/  FMUL.FTZ R5, R5, 1 ;  /* 0x3f80000005057820 */ /* 0x000fcc0000410000 */
[----:B------:R-:W1:Y:S02]  /*61b0*/  F2F.F64.F32 R4, R5 ;  /* 0x0000000500047310 */ /* 0x000e640000201800 */
[----:B-1----:R1:W-:Y:S01]  /*61c0*/  STG.E.128 desc[UR36][R2.64], R4 ;  /* 0x0000000402007986 */ /* 0x0023e2000c101d24 */
[----:B------:R-:W-:Y:S05]  /*61d0*/  BRA `(.L_x_20464) ;  /* 0x0000000000f47947 */ /* 0x000fea0003800000 */
.L_x_20483:
[----:B------:R-:W-:-:S09]  /*61e0*/  UISETP.NE.AND UP0, UPT, UR4, 0xf, UPT ;  /* 0x0000000f0400788c */ /* 0x000fd2000bf05270 */
[----:B------:R-:W-:Y:S05]  /*61f0*/  BRA.U !UP0, `(.L_x_20485) ;  /* 0x0000000108e87547 */ /* 0x000fea000b800000 */
[----:B------:R-:W-:-:S09]  /*6200*/  UISETP.NE.AND UP0, UPT, UR4, 0x17, UPT ;  /* 0x000000170400788c */ /* 0x000fd2000bf05270 */
[----:B------:R-:W-:Y:S05]  /*6210*/  BRA.U !UP0, `(.L_x_20486) ;  /* 0x0000000108907547 */ /* 0x000fea000b800000 */
[----:B------:R-:W-:-:S09]  /*6220*/  UISETP.NE.AND UP0, UPT, UR4, 0x18, UPT ;  /* 0x000000180400788c */ /* 0x000fd2000bf05270 */
[----:B------:R-:W-:Y:S05]  /*6230*/  BRA.U !UP0, `(.L_x_20487) ;  /* 0x0000000108447547 */ /* 0x000fea000b800000 */
.L_x_20463:
[----:B0-----:R-:W-:Y:S01]  /*6240*/  MOV R0, 0x1c0 ;  /* 0x000001c000007802 */ /* 0x001fe20000000f00 */
[----:B------:R-:W0:Y:S01]  /*6250*/  LDCU.64 UR4, c[0x4][0x1a0] ;  /* 0x01003400ff0477ac */ /* 0x000e220008000a00 */
[----:B------:R-:W-:Y:S02]  /*6260*/  HFMA2 R13, -RZ, RZ, 0, 0 ;  /* 0x00000000ff0d7431 */ /* 0x000fe400000001ff */
[----:B------:R-:W-:Y:S01]  /*6270*/  IMAD.MOV.U32 R8, RZ, RZ, 0x65 ;  /* 0x00000065ff087424 */ /* 0x000fe200078e00ff */
[----:B------:R2:W3:Y:S01]  /*6280*/  LDC.64 R2, c[0x4][R0] ;  /* 0x0100000000027b82 */ /* 0x0004e20000000a00 */
[----:B------:R-:W4:Y:S01]  /*6290*/  LDCU.64 UR6, c[0x4][0x1a8] ;  /* 0x01003500ff0677ac */ /* 0x000f220008000a00 */
[----:B------:R-:W-:Y:S01]  /*62a0*/  IMAD.MOV.U32 R12, RZ, RZ, 0x1 ;  /* 0x00000001ff0c7424 */ /* 0x000fe200078e00ff */
[----:B------:R-:W5:Y:S01]  /*62b0*/  LDCU.64 UR8, c[0x4][0x98] ;  /* 0x01001300ff0877ac */ /* 0x000f620008000a00 */
[----:B0-----:R-:W-:Y:S02]  /*62c0*/  IMAD.U32 R4, RZ, RZ, UR4 ;  /* 0x00000004ff047e24 */ /* 0x001fe4000f8e00ff */
[----:B-1----:R-:W-:Y:S01]  /*62d0*/  IMAD.U32 R5, RZ, RZ, UR5 ;  /* 0x00000005ff057e24 */ /* 0x002fe2000f8e00ff */
[----:B----4-:R-:W-:Y:S01]  /*62e0*/  MOV R6, UR6 ;  /* 0x0000000600067c02 */ /* 0x010fe20008000f00 */
[----:B------:R-:W-:-:S02]  /*62f0*/  IMAD.U32 R7, RZ, RZ, UR7 ;  /* 0x00000007ff077e24 */ /* 0x000fc4000f8e00ff */
[----:B-----5:R-:W-:Y:S01]  /*6300*/  IMAD.U32 R10, RZ, RZ, UR8 ;  /* 0x00000008ff0a7e24 */ /* 0x020fe2000f8e00ff */
[----:B--2---:R-:W-:-:S07]  /*6310*/  MOV R11, UR9 ;  /* 0x00000009000b7c02 */ /* 0x004fce0008000f00 */
[----:B------:R-:W-:-:S07]  /*6320*/  LEPC R20, `(.L_x_20488) ;  /* 0x000000001014794e */ /* 0x000fce0000000000 */
[----:B---3--:R-:W-:Y:S05]  /*6330*/  CALL.ABS.NOINC R2 ;  /* 0x0000000002007343 */ /* 0x008fea0003c00000 */
.L_x_20488:
[----:B------:R-:W-:Y:S05]  /*6340*/  BRA `(.L_x_20464) ;  /* 0x0000000000987947 */ /* 0x000fea0003800000 */
.L_x_20487:
[----:B-1----:R-:W-:Y:S01]  /*6350*/  IMAD.U32 R7, R5, 0x10000, RZ ;  /* 0x0001000005077824 */ /* 0x002fe200078e00ff */
[----:B------:R-:W-:Y:S01]  /*6360*/  BSSY.RECONVERGENT B0, `(.L_x_20489) ;  /* 0x000000c000007945 */ /* 0x000fe20003800200 */
[----:B0-----:R-:W-:-:S03]  /*6370*/  IMAD.MOV.U32 R0, RZ, RZ, 0x7f ;  /* 0x0000007fff007424 */ /* 0x001fc600078e00ff */
        /* <DEDUP_REMOVED lines=10> */
.L_x_20490:
[----:B------:R-:W-:Y:S05]  /*6420*/  BSYNC.RECONVERGENT B0 ;  /* 0x0000000000007941 */ /* 0x000fea0003800200 */
.L_x_20489:
[----:B------:R-:W-:-:S05]  /*6430*/  LOP3.LUT R5, R0, 0x80, R5, 0xf8, !PT ;  /* 0x0000008000057812 */ /* 0x000fca00078ef805 */
[----:B------:R3:W-:Y:S01]  /*6440*/  STG.E.U8 desc[UR36][R2.64], R5 ;  /* 0x0000000502007986 */ /* 0x0007e2000c101124 */
[----:B------:R-:W-:Y:S05]  /*6450*/  BRA `(.L_x_20464) ;  /* 0x0000000000547947 */ /* 0x000fea0003800000 */
.L_x_20486:
[----:B-1----:R-:W-:Y:S01]  /*6460*/  SHF.L.U32 R5, R5, 0x10, RZ ;  /* 0x0000001005057819 */ /* 0x002fe200000006ff */
[----:B------:R-:W-:Y:S03]  /*6470*/  BSSY.RECONVERGENT B0, `(.L_x_20491) ;  /* 0x000000e000007945 */ /* 0x000fe60003800200 */
[----:B------:R-:W-:-:S04]  /*6480*/  LOP3.LUT R4, R5, 0x7fffffff, RZ, 0xc0, !PT ;  /* 0x7fffffff05047812 */ /* 0x000fc800078ec0ff */
[----:B------:R-:W-:-:S13]  /*6490*/  ISETP.GT.U32.AND P0, PT, R4, 0x477fffff, PT ;  /* 0x477fffff0400780c */ /* 0x000fda0003f04070 */
[----:B------:R-:W-:Y:S05]  /*64a0*/  @P0 BRA `(.L_x_20492) ;  /* 0x00000000001c0947 */ /* 0x000fea0003800000 */
[----:B------:R-:W-:-:S13]  /*64b0*/  ISETP.GE.U32.AND P0, PT, R4, 0x38800000, PT ;  /* 0x388000000400780c */ /* 0x000fda0003f06070 */
[----:B0-----:R-:W-:-:S04]  /*64c0*/  @P0 SHF.R.U32.HI R0, RZ, 0x15, R5 ;  /* 0x00000015ff000819 */ /* 0x001fc80000011605 */
[----:B------:R-:W-:-:S04]  /*64d0*/  @P0 LOP3.LUT R0, R0, 0x1, RZ, 0xc0, !PT ;  /* 0x0000000100000812 */ /* 0x000fc800078ec0ff */
[----:B------:R-:W-:-:S04]  /*64e0*/  @P0 IADD3 R0, PT, PT, R5, 0x80fffff, R0 ;  /* 0x080fffff05000810 */ /* 0x000fc80007ffe000 */
[----:B------:R-:W-:Y:S01]  /*64f0*/  @P0 SHF.R.U32.HI R0, RZ, 0x15, R0 ;  /* 0x00000015ff000819 */ /* 0x000fe20000011600 */
[----:B------:R-:W-:Y:S01]  /*6500*/  @!P0 FADD.FTZ R0, R4, 128 ;  /* 0x4300000004008421 */ /* 0x000fe20000010000 */
[----:B------:R-:W-:Y:S06]  /*6510*/  BRA `(.L_x_20493) ;  /* 0x00000000000c7947 */ /* 0x000fec0003800000 */
.L_x_20492:
[----:B0-----:R-:W-:Y:S01]  /*6520*/  IMAD.MOV.U32 R0, RZ, RZ, 0x7f ;  /* 0x0000007fff007424 */ /* 0x001fe200078e00ff */
[----:B------:R-:W-:-:S04]  /*6530*/  ISETP.GT.U32.AND P0, PT, R4, 0x7f800000, PT ;  /* 0x7f8000000400780c */ /* 0x000fc80003f04070 */
[----:B------:R-:W-:-:S09]  /*6540*/  SEL R0, R0, 0x7c, P0 ;  /* 0x0000007c00007807 */ /* 0x000fd20000000000 */
.L_x_20493:
[----:B------:R-:W-:Y:S05]  /*6550*/  BSYNC.RECONVERGENT B0 ;  /* 0x0000000000007941 */ /* 0x000fea0003800200 */
.L_x_20491:
[----:B------:R-:W-:-:S04]  /*6560*/  SHF.R.U32.HI R5, RZ, 0x18, R5 ;  /* 0x00000018ff057819 */ /* 0x000fc80000011605 */
[----:B------:R-:W-:-:S05]  /*6570*/  LOP3.LUT R5, R0, 0x80, R5, 0xf8, !PT ;  /* 0x0000008000057812 */ /* 0x000fca00078ef805 */
[----:B------:R2:W-:Y:S01]  /*6580*/  STG.E.U8 desc[UR36][R2.64], R5 ;  /* 0x0000000502007986 */ /* 0x0005e2000c101124 */
[----:B------:R-:W-:Y:S05]  /*6590*/  BRA `(.L_x_20464) ;  /* 0x0000000000047947 */ /* 0x000fea0003800000 */
.L_x_20485:
[----:B-1----:R1:W-:Y:S02]  /*65a0*/  STG.E.U16 desc[UR36][R2.64], R5 ;  /* 0x0000000502007986 */ /* 0x0023e4000c101524 */
.L_x_20464:
[----:B------:R-:W-:-:S07]  /*65b0*/  VIADD R17, R17, 0x80 ;  /* 0x0000008011117836 */ /* 0x000fce0000000000 */
.L_x_20424:
[----:B------:R-:W-:Y:S05]  /*65c0*/  BSYNC.RECONVERGENT B6 ;  /* 0x0000000000067941 */ /* 0x000fea0003800200 */
.L_x_20423:
[----:B------:R-:W5:Y:S01]  /*65d0*/  LDCU UR4, c[0x0][0x380] ;  /* 0x00007000ff0477ac */ /* 0x000f620008000800 */
[----:B------:R-:W-:Y:S01]  /*65e0*/  BSSY.RECONVERGENT B6, `(.L_x_20494) ;  /* 0x0000326000067945 */ /* 0x000fe20003800200 */
[----:B-----5:R-:W-:-:S13]  /*65f0*/  ISETP.GE.AND P0, PT, R17, UR4, PT ;  /* 0x0000000411007c0c */ /* 0x020fda000bf06270 */
[----:B------:R-:W-:Y:S05]  /*6600*/  @P0 BRA `(.L_x_20495) ;  /* 0x00000030008c0947 */ /* 0x000fea0003800000 */
        /* <DEDUP_REMOVED lines=303> */
.L_x_20496:
        /* <DEDUP_REMOVED lines=18> */
.L_x_20500:
[----:B------:R-:W2:Y:S02]  /*7a20*/  LDG.E.U8 R2, desc[UR36][R2.64] ;  /* 0x0000002402027981 */ /* 0x000ea4000c1e1100 */
[----:B--2---:R-:W-:-:S04]  /*7a30*/  I2FP.F32.U32 R0, R2 ;  /* 0x0000000200007245 */ /* 0x004fc80000201000 */
[----:B------:R-:W-:Y:S01]  /*7a40*/  F2FP.BF16.F32.PACK_AB R0, RZ, R0 ;  /* 0x00000000ff00723e */ /* 0x000fe200000010ff */
[----:B------:R-:W-:Y:S06]  /*7a50*/  BRA `(.L_x_20502) ;  /* 0x0000000c00a47947 */ /* 0x000fec0003800000 */
.L_x_20499:
        /* <DEDUP_REMOVED lines=10> */
.L_x_20504:
[----:B------:R-:W2:Y:S02]  /*7b00*/  LDG.E R2, desc[UR36][R2.64] ;  /* 0x0000002402027981 */ /* 0x000ea4000c1e1900 */
[----:B--2---:R-:W-:-:S04]  /*7b10*/  I2FP.F32.S32 R0, R2 ;  /* 0x0000000200007245 */ /* 0x004fc80000201400 */
[----:B------:R-:W-:Y:S01]  /*7b20*/  F2FP.BF16.F32.PACK_AB R0, RZ, R0 ;  /* 0x00000000ff00723e */ /* 0x000fe200000010ff */
[----:B------:R-:W-:Y:S06]  /*7b30*/  BRA `(.L_x_20502) ;  /* 0x0000000c006c7947 */ /* 0x000fec0003800000 */
.L_x_20503:
[----:B------:R-:W2:Y:S02]  /*7b40*/  LDG.E.U16 R2, desc[UR36][R2.64] ;  /* 0x0000002402027981 */ /* 0x000ea4000c1e1500 */
[----:B--2---:R-:W0:Y:S02]  /*7b50*/  I2F.S16 R0, R2 ;  /* 0x0000000200007306 */ /* 0x004e240000101400 */
[----:B0-----:R-:W-:Y:S01]  /*7b60*/  F2FP.BF16.F32.PACK_AB R0, RZ, R0 ;  /* 0x00000000ff00723e */ /* 0x001fe200000010ff */
[----:B------:R-:W-:Y:S06]  /*7b70*/  BRA `(.L_x_20502) ;  /* 0x0000000c005c7947 */ /* 0x000fec0003800000 */
.L_x_20498:
        /* <DEDUP_REMOVED lines=9> */
.L_x_20506:
[----:B------:R-:W2:Y:S02]  /*7c10*/  LDG.E.U16 R0, desc[UR36][R2.64] ;  /* 0x0000002402007981 */ /* 0x000ea4000c1e1500 */
[----:B--2---:R-:W-:-:S05]  /*7c20*/  HADD2.F32 R0, -RZ, R0.H0_H0 ;  /* 0x20000000ff007230 */ /* 0x004fca0000004100 */
[----:B------:R-:W-:Y:S01]  /*7c30*/  F2FP.BF16.F32.PACK_AB R0, RZ, R0 ;  /* 0x00000000ff00723e */ /* 0x000fe200000010ff */
[----:B------:R-:W-:Y:S06]  /*7c40*/  BRA `(.L_x_20502) ;  /* 0x0000000c00287947 */ /* 0x000fec0003800000 */
.L_x_20505:
        /* <DEDUP_REMOVED lines=9> */
.L_x_20508:
[----:B------:R-:W2:Y:S02]  /*7ce0*/  LDG.E.U16 R2, desc[UR36][R2.64] ;  /* 0x0000002402027981 */ /* 0x000ea4000c1e1500 */
[----:B--2---:R-:W-:-:S05]  /*7cf0*/  HADD2.F32 R0, -RZ, R2.H0_H0 ;  /* 0x20000002ff007230 */ /* 0x004fca0000004100 */
[----:B------:R-:W-:Y:S01]  /*7d00*/  F2FP.BF16.F32.PACK_AB R0, RZ, R0 ;  /* 0x00000000ff00723e */ /* 0x000fe200000010ff */
[----:B------:R-:W-:Y:S06]  /*7d10*/  BRA `(.L_x_20502) ;  /* 0x0000000800f47947 */ /* 0x000fec0003800000 */
.L_x_20507:
        /* <DEDUP_REMOVED lines=12> */
.L_x_20497:
        /* <DEDUP_REMOVED lines=13> */
.L_x_20511:
        /* <DEDUP_REMOVED lines=12> */
.L_x_20510:
        /* <DEDUP_REMOVED lines=27> */
.L_x_20513:
        /* <DEDUP_REMOVED lines=13> */
.L_x_20512:
[----:B------:R0:W5:Y:S01]  /*81f0*/  LDG.E.U16 R0, desc[UR36][R2.64] ;  /* 0x0000002402007981 */ /* 0x000162000c1e1500 */
[----:B------:R-:W-:Y:S05]  /*8200*/  BRA `(.L_x_20502) ;  /* 0x0000000400b87947 */ /* 0x000fea0003800000 */
.L_x_20509:
        /* <DEDUP_REMOVED lines=12> */
.L_x_20516:
        /* <DEDUP_REMOVED lines=21> */
.L_x_20520:
[----:B------:R-:W-:Y:S05]  /*8420*/  BSYNC.RECONVERGENT B1 ;  /* 0x0000000000017941 */ /* 0x000fea0003800200 */
.L_x_20519:
[----:B------:R-:W-:Y:S02]  /*8430*/  SHF.L.U32 R0, R0, 0x14, RZ ;  /* 0x0000001400007819 */ /* 0x000fe400000006ff */
[----:B------:R-:W-:-:S04]  /*8440*/  LEA R2, R2, 0x3b800000, 0x17 ;  /* 0x3b80000002027811 */ /* 0x000fc800078eb8ff */
[----:B------:R-:W-:-:S07]  /*8450*/  LOP3.LUT R0, R2, R0, R7, 0xfe, !PT ;  /* 0x0000000002007212 */ /* 0x000fce00078efe07 */
.L_x_20518:
[----:B------:R-:W-:Y:S05]  /*8460*/  BSYNC.RECONVERGENT B0 ;  /* 0x0000000000007941 */ /* 0x000fea0003800200 */
.L_x_20517:
[----:B------:R-:W-:Y:S01]  /*8470*/  F2FP.BF16.F32.PACK_AB R0, RZ, R0 ;  /* 0x00000000ff00723e */ /* 0x000fe200000010ff */
[----:B------:R-:W-:Y:S06]  /*8480*/  BRA `(.L_x_20502) ;  /* 0x0000000400187947 */ /* 0x000fec0003800000 */
.L_x_20515:
        /* <DEDUP_REMOVED lines=21> */
.L_x_20524:
[----:B------:R-:W-:Y:S05]  /*85e0*/  BSYNC.RECONVERGENT B1 ;  /* 0x0000000000017941 */ /* 0x000fea0003800200 */
.L_x_20523:
[----:B------:R-:W-:Y:S01]  /*85f0*/  IMAD.SHL.U32 R0, R0, 0x200000, RZ ;  /* 0x0020000000007824 */ /* 0x000fe200078e00ff */
[----:B------:R-:W-:-:S04]  /*8600*/  LEA R2, R2, 0x37800000, 0x17 ;  /* 0x3780000002027811 */ /* 0x000fc800078eb8ff */
[----:B------:R-:W-:-:S07]  /*8610*/  LOP3.LUT R0, R2, R0, R7, 0xfe, !PT ;  /* 0x0000000002007212 */ /* 0x000fce00078efe07 */
.L_x_20522:
[----:B------:R-:W-:Y:S05]  /*8620*/  BSYNC.RECONVERGENT B0 ;  /* 0x0000000000007941 */ /* 0x000fea0003800200 */
.L_x_20521:
[----:B------:R-:W-:Y:S01]  /*8630*/  F2FP.BF16.F32.PACK_AB R0, RZ, R0 ;  /* 0x00000000ff00723e */ /* 0x000fe200000010ff */
[----:B------:R-:W-:Y:S06]  /*8640*/  BRA `(.L_x_20502) ;  /* 0x0000000000a87947 */ /* 0x000fec0003800000 */
.L_x_20514:
        /* <DEDUP_REMOVED lines=14> */
.L_x_20528:
[----:B------:R-:W-:Y:S05]  /*8730*/  BSYNC.RECONVERGENT B0 ;  /* 0x0000000000007941 */ /* 0x000fea0003800200 */
.L_x_20527:
[----:B------:R-:W-:Y:S01]  /*8740*/  F2FP.BF16.F32.PACK_AB R0, RZ, R0 ;  /* 0x00000000ff00723e */ /* 0x000fe200000010ff */
[----:B------:R-:W-:Y:S06]  /*8750*/  BRA `(.L_x_20502) ;  /* 0x0000000000647947 */ /* 0x000fec0003800000 */
.L_x_20501:
        /* <DEDUP_REMOVED lines=16> */
.L_x_20529:
[----:B------:R-:W-:Y:S01]  /*8860*/  PRMT R0, RZ, 0x7610, R0 ;  /* 0x00007610ff007816 */ /* 0x000fe20000000000 */
[----:B------:R-:W-:Y:S06]  /*8870*/  BRA `(.L_x_20502) ;  /* 0x00000000001c7947 */ /* 0x000fec0003800000 */
.L_x_20526:
[----:B------:R-:W2:Y:S02]  /*8880*/  LDG.E.64 R2, desc[UR36][R2.64] ;  /* 0x0000002402027981 */ /* 0x000ea4000c1e1b00 */
[----:B--2---:R-:W0:Y:S02]  /*8890*/  I2F.U64 R0, R2 ;  /* 0x0000000200007312 */ /* 0x004e240000301000 */
[----:B0-----:R-:W-:Y:S01]  /*88a0*/  F2FP.BF16.F32.PACK_AB R0, RZ, R0 ;  /* 0x00000000ff00723e */ /* 0x001fe200000010ff */
[----:B------:R-:W-:Y:S06]  /*88b0*/  BRA `(.L_x_20502) ;  /* 0x00000000000c7947 */ /* 0x000fec0003800000 */
.L_x_20525:
[----:B------:R-:W2:Y:S02]  /*88c0*/  LDG.E R2, desc[UR36][R2.64] ;  /* 0x0000002402027981 */ /* 0x000ea4000c1e1900 */
[----:B--2---:R-:W-:-:S04]  /*88d0*/  I2FP.F32.U32 R0, R2 ;  /* 0x0000000200007245 */ /* 0x004fc80000201000 */
[----:B------:R-:W-:-:S07]  /*88e0*/  F2FP.BF16.F32.PACK_AB R0, RZ, R0 ;  /* 0x00000000ff00723e */ /* 0x000fce00000010ff */
.L_x_20502:
[----:B-----5:R-:W-:Y:S01]  /*88f0*/  SHF.L.U32 R0, R0, 0x10, RZ ;  /* 0x0000001000007819 */ /* 0x020fe200000006ff */
        /* <DEDUP_REMOVED lines=20> */
.L_x_20533:
[----:B-1----:R-:W-:-:S06]  /*8a40*/  SHF.L.U32 R5, R5, 0x10, RZ ;  /* 0x0000001005057819 */ /* 0x002fcc00000006ff */
[----:B------:R-:W1:Y:S02]  /*8a50*/  F2I.S64.TRUNC R4, R5 ;  /* 0x0000000500047311 */ /* 0x000e64000020d900 */
[----:B-1----:R1:W-:Y:S01]  /*8a60*/  STG.E.U8 desc[UR36][R2.64], R4 ;  /* 0x0000000402007986 */ /* 0x0023e2000c101124 */
[----:B------:R-:W-:Y:S05]  /*8a70*/  BRA `(.L_x_20535) ;  /* 0x0000000c006c7947 */ /* 0x000fea0003800000 */
.L_x_20532:
        /* <DEDUP_REMOVED lines=10> */
.L_x_20537:
[----:B-1----:R-:W-:-:S06]  /*8b20*/  IMAD.U32 R5, R5, 0x10000, RZ ;  /* 0x0001000005057824 */ /* 0x002fcc00078e00ff */
[----:B------:R-:W1:Y:S02]  /*8b30*/  F2I.FTZ.TRUNC.NTZ R5, R5 ;  /* 0x0000000500057305 */ /* 0x000e64000021f100 */
[----:B-1----:R3:W-:Y:S01]  /*8b40*/  STG.E desc[UR36][R2.64], R5 ;  /* 0x0000000502007986 */ /* 0x0027e2000c101924 */
[----:B------:R-:W-:Y:S05]  /*8b50*/  BRA `(.L_x_20535) ;  /* 0x0000000c00347947 */ /* 0x000fea0003800000 */
.L_x_20536:
[----:B-1----:R-:W-:-:S06]  /*8b60*/  SHF.L.U32 R5, R5, 0x10, RZ ;  /* 0x0000001005057819 */ /* 0x002fcc00000006ff */
[----:B------:R-:W1:Y:S02]  /*8b70*/  F2I.FTZ.TRUNC.NTZ R5, R5 ;  /* 0x0000000500057305 */ /* 0x000e64000021f100 */
[----:B-1----:R1:W-:Y:S01]  /*8b80*/  STG.E.U16 desc[UR36][R2.64], R5 ;  /* 0x0000000502007986 */ /* 0x0023e2000c101524 */
[----:B------:R-:W-:Y:S05]  /*8b90*/  BRA `(.L_x_20535) ;  /* 0x0000000c00247947 */ /* 0x000fea0003800000 */
.L_x_20531:
[----:B------:R-:W-:-:S09]  /*8ba0*/  UISETP.GT.AND UP0, UPT, UR4, 0x6, UPT ;  /* 0x000000060400788c */ /* 0x000fd2000bf04270 */
[----:B------:R-:W-:Y:S05]  /*8bb0*/  BRA.U UP0, `(.L_x_20538) ;  /* 0x00000001002c7547 */ /* 0x000fea000b800000 */
[----:B------:R-:W-:-:S09]  /*8bc0*/  UISETP.NE.AND UP0, UPT, UR4, 0x5, UPT ;  /* 0x000000050400788c */ /* 0x000fd2000bf05270 */
[----:B------:R-:W-:Y:S05]  /*8bd0*/  BRA.U !UP0, `(.L_x_20539) ;  /* 0x0000000108147547 */ /* 0x000fea000b800000 */
[----:B------:R-:W-:-:S09]  /*8be0*/  UISETP.NE.AND UP0, UPT, UR4, 0x6, UPT ;  /* 0x000000060400788c */ /* 0x000fd2000bf05270 */
[----:B------:R-:W-:Y:S05]  /*8bf0*/  BRA.U UP0, `(.L_x_20534) ;  /* 0x0000000900307547 */ /* 0x000fea000b800000 */
[----:B-1----:R-:W-:-:S05]  /*8c00*/  IMAD.U32 R5, R5, 0x10000, RZ ;  /* 0x0001000005057824 */ /* 0x002fca00078e00ff */
[----:B------:R1:W-:Y:S01]  /*8c10*/  STG.E desc[UR36][R2.64], R5 ;  /* 0x0000000502007986 */ /* 0x0003e2000c101924 */
[----:B------:R-:W-:Y:S05]  /*8c20*/  BRA `(.L_x_20535) ;  /* 0x0000000c00007947 */ /* 0x000fea0003800000 */
.L_x_20539:
[----:B01----:R-:W-:-:S05]  /*8c30*/  IMAD.U32 R0, R5, 0x10000, RZ ;  /* 0x0001000005007824 */ /* 0x003fca00078e00ff */
[----:B------:R-:W-:-:S05]  /*8c40*/  F2FP.F16.F32.PACK_AB R0, RZ, R0 ;  /* 0x00000000ff00723e */ /* 0x000fca00000000ff */
[----:B------:R0:W-:Y:S01]  /*8c50*/  STG.E.U16 desc[UR36][R2.64], R0 ;  /* 0x0000000002007986 */ /* 0x0001e2000c101524 */
[----:B------:R-:W-:Y:S05]  /*8c60*/  BRA `(.L_x_20535) ;  /* 0x0000000800f07947 */ /* 0x000fea0003800000 */
.L_x_20538:
[----:B------:R-:W-:-:S09]  /*8c70*/  UISETP.NE.AND UP0, UPT, UR4, 0x7, UPT ;  /* 0x000000070400788c */ /* 0x000fd2000bf05270 */
[----:B------:R-:W-:Y:S05]  /*8c80*/  BRA.U !UP0, `(.L_x_20540) ;  /* 0x0000000108347547 */ /* 0x000fea000b800000 */
[----:B------:R-:W-:-:S09]  /*8c90*/  UISETP.NE.AND UP0, UPT, UR4, 0x8, UPT ;  /* 0x000000080400788c */ /* 0x000fd2000bf05270 */
[----:B------:R-:W-:Y:S05]  /*8ca0*/  BRA.U !UP0, `(.L_x_20541) ;  /* 0x0000000108187547 */ /* 0x000fea000b800000 */
[----:B------:R-:W-:-:S09]  /*8cb0*/  UISETP.NE.AND UP0, UPT, UR4, 0x9, UPT ;  /* 0x000000090400788c */ /* 0x000fd2000bf05270 */
[----:B------:R-:W-:Y:S05]  /*8cc0*/  BRA.U UP0, `(.L_x_20534) ;  /* 0x0000000500fc7547 */ /* 0x000fea000b800000 */
[----:B-1----:R-:W-:Y:S01]  /*8cd0*/  SHF.L.U32 R4, R5, 0x10, RZ ;  /* 0x0000001005047819 */ /* 0x002fe200000006ff */
[----:B------:R-:W-:-:S05]  /*8ce0*/  IMAD.MOV.U32 R5, RZ, RZ, RZ ;  /* 0x000000ffff057224 */ /* 0x000fca00078e00ff */
[----:B------:R1:W-:Y:S01]  /*8cf0*/  STG.E.64 desc[UR36][R2.64], R4 ;  /* 0x0000000402007986 */ /* 0x0003e2000c101b24 */
[----:B------:R-:W-:Y:S05]  /*8d00*/  BRA `(.L_x_20535) ;  /* 0x0000000800c87947 */ /* 0x000fea0003800000 */
.L_x_20541:
[----:B-1----:R-:W-:-:S05]  /*8d10*/  IMAD.U32 R5, R5, 0x10000, RZ ;  /* 0x0001000005057824 */ /* 0x002fca00078e00ff */
[----:B------:R-:W-:-:S04]  /*8d20*/  F2FP.F16.F32.PACK_AB R5, RZ, R5 ;  /* 0x00000005ff05723e */ /* 0x000fc800000000ff */
[----:B------:R-:W-:-:S05]  /*8d30*/  PRMT R5, R5, 0x5410, RZ ;  /* 0x0000541005057816 */ /* 0x000fca00000000ff */
[----:B------:R1:W-:Y:S01]  /*8d40*/  STG.E desc[UR36][R2.64], R5 ;  /* 0x0000000502007986 */ /* 0x0003e2000c101924 */
[----:B------:R-:W-:Y:S05]  /*8d50*/  BRA `(.L_x_20535) ;  /* 0x0000000800b47947 */ /* 0x000fea0003800000 */
.L_x_20540:
[----:B-1----:R-:W-:-:S05]  /*8d60*/  SHF.L.U32 R4, R5, 0x10, RZ ;  /* 0x0000001005047819 */ /* 0x002fca00000006ff */
[----:B------:R-:W-:-:S06]  /*8d70*/  FMUL.FTZ R4, R4, 1 ;  /* 0x3f80000004047820 */ /* 0x000fcc0000410000 */
[----:B------:R-:W1:Y:S02]  /*8d80*/  F2F.F64.F32 R4, R4 ;  /* 0x0000000400047310 */ /* 0x000e640000201800 */
[----:B-1----:R1:W-:Y:S01]  /*8d90*/  STG.E.64 desc[UR36][R2.64], R4 ;  /* 0x0000000402007986 */ /* 0x0023e2000c101b24 */
[----:B------:R-:W-:Y:S05]  /*8da0*/  BRA `(.L_x_20535) ;  /* 0x0000000800a07947 */ /* 0x000fea0003800000 */
.L_x_20530:
        /* <DEDUP_REMOVED lines=10> */
[----:B-1----:R-:W-:-:S06]  /*8e50*/  IMAD.U32 R5, R5, 0x10000, RZ ;  /* 0x0001000005057824 */ /* 0x002fcc00078e00ff */
[----:B------:R-:W1:Y:S02]  /*8e60*/  F2I.FTZ.U32.TRUNC.NTZ R5, R5 ;  /* 0x0000000500057305 */ /* 0x000e64000021f000 */
[----:B-1----:R1:W-:Y:S01]  /*8e70*/  STG.E.U16 desc[UR36][R2.64], R5 ;  /* 0x0000000502007986 */ /* 0x0023e2000c101524 */
[----:B------:R-:W-:Y:S05]  /*8e80*/  BRA `(.L_x_20535) ;  /* 0x0000000800687947 */ /* 0x000fea0003800000 */
.L_x_20545:
[----:B-1----:R-:W-:Y:S01]  /*8e90*/  IMAD.U32 R5, R5, 0x10000, RZ ;  /* 0x0001000005057824 */ /* 0x002fe200078e00ff */
[----:B------:R-:W-:Y:S01]  /*8ea0*/  BSSY.RECONVERGENT B0, `(.L_x_20546) ;  /* 0x0000013000007945 */ /* 0x000fe20003800200 */
[----:B0-----:R-:W-:-:S03]  /*8eb0*/  MOV R0, 0x80 ;  /* 0x0000008000007802 */ /* 0x001fc60000000f00 */
        /* <DEDUP_REMOVED lines=15> */
.L_x_20548:
[----:B------:R-:W-:-:S04]  /*8fb0*/  SHF.R.U32.HI R5, RZ, 0x18, R5 ;  /* 0x00000018ff057819 */ /* 0x000fc80000011605 */
[----:B------:R-:W-:-:S07]  /*8fc0*/  LOP3.LUT R0, R0, 0x80, R5, 0xf8, !PT ;  /* 0x0000008000007812 */ /* 0x000fce00078ef805 */
.L_x_20547:
[----:B------:R-:W-:Y:S05]  /*8fd0*/  BSYNC.RECONVERGENT B0 ;  /* 0x0000000000007941 */ /* 0x000fea0003800200 */
.L_x_20546:
[----:B------:R0:W-:Y:S01]  /*8fe0*/  STG.E.U8 desc[UR36][R2.64], R0 ;  /* 0x0000000002007986 */ /* 0x0001e2000c101124 */
[----:B------:R-:W-:Y:S05]  /*8ff0*/  BRA `(.L_x_20535) ;  /* 0x00000008000c7947 */ /* 0x000fea0003800000 */
.L_x_20544:
[----:B-1----:R-:W-:Y:S01]  /*9000*/  IMAD.U32 R5, R5, 0x10000, RZ ;  /* 0x0001000005057824 */ /* 0x002fe200078e00ff */
[----:B------:R-:W-:Y:S01]  /*9010*/  BSSY.RECONVERGENT B0, `(.L_x_20549) ;  /* 0x0000013000007945 */ /* 0x000fe20003800200 */
[----:B0-----:R-:W-:-:S03]  /*9020*/  HFMA2 R0, -RZ, RZ, 0, 7.62939453125e-06 ;  /* 0x00000080ff007431 */ /* 0x001fc600000001ff */
        /* <DEDUP_REMOVED lines=15> */
.L_x_20551:
[----:B------:R-:W-:-:S04]  /*9120*/  SHF.R.U32.HI R5, RZ, 0x18, R5 ;  /* 0x00000018ff057819 */ /* 0x000fc80000011605 */
[----:B------:R-:W-:-:S07]  /*9130*/  LOP3.LUT R0, R0, 0x80, R5, 0xf8, !PT ;  /* 0x0000008000007812 */ /* 0x000fce00078ef805 */
.L_x_20550:
[----:B------:R-:W-:Y:S05]  /*9140*/  BSYNC.RECONVERGENT B0 ;  /* 0x0000000000007941 */ /* 0x000fea0003800200 */
.L_x_20549:
[----:B------:R0:W-:Y:S01]  /*9150*/  STG.E.U8 desc[UR36][R2.64], R0 ;  /* 0x0000000002007986 */ /* 0x0001e2000c101124 */
[----:B------:R-:W-:Y:S05]  /*9160*/  BRA `(.L_x_20535) ;  /* 0x0000000400b07947 */ /* 0x000fea0003800000 */
.L_x_20543:
        /* <DEDUP_REMOVED lines=22> */
.L_x_20553:
[----:B-1----:R-:W-:-:S06]  /*92d0*/  IMAD.U32 R5, R5, 0x10000, RZ ;  /* 0x0001000005057824 */ /* 0x002fcc00078e00ff */
[----:B------:R-:W1:Y:S02]  /*92e0*/  F2I.U64.TRUNC R4, R5 ;  /* 0x0000000500047311 */ /* 0x000e64000020d800 */
[----:B-1----:R1:W-:Y:S01]  /*92f0*/  STG.E.64 desc[UR36][R2.64], R4 ;  /* 0x0000000402007986 */ /* 0x0023e2000c101b24 */
[----:B------:R-:W-:Y:S05]  /*9300*/  BRA `(.L_x_20535) ;  /* 0x0000000400487947 */ /* 0x000fea0003800000 */
.L_x_20552:
[----:B-1----:R-:W-:-:S06]  /*9310*/  IMAD.U32 R5, R5, 0x10000, RZ ;  /* 0x0001000005057824 */ /* 0x002fcc00078e00ff */
[----:B------:R-:W1:Y:S02]  /*9320*/  F2I.FTZ.U32.TRUNC.NTZ R5, R5 ;  /* 0x0000000500057305 */ /* 0x000e64000021f000 */
[----:B-1----:R1:W-:Y:S01]  /*9330*/  STG.E desc[UR36][R2.64], R5 ;  /* 0x0000000502007986 */ /* 0x0023e2000c101924 */
[----:B------:R-:W-:Y:S05]  /*9340*/  BRA `(.L_x_20535) ;  /* 0x0000000400387947 */ /* 0x000fea0003800000 */
.L_x_20542:
[----:B------:R-:W-:-:S09]  /*9350*/  UISETP.GT.AND UP0, UPT, UR4, 0xe, UPT ;  /* 0x0000000e0400788c */ /* 0x000fd2000bf04270 */
[----:B------:R-:W-:Y:S05]  /*9360*/  BRA.U UP0, `(.L_x_20554) ;  /* 0x00000001003c7547 */ /* 0x000fea000b800000 */
[----:B------:R-:W-:-:S09]  /*9370*/  UISETP.NE.AND UP0, UPT, UR4, 0xa, UPT ;  /* 0x0000000a0400788c */ /* 0x000fd2000bf05270 */
[----:B------:R-:W-:Y:S05]  /*9380*/  BRA.U !UP0, `(.L_x_20555) ;  /* 0x00000001081c7547 */ /* 0x000fea000b800000 */
[----:B------:R-:W-:-:S09]  /*9390*/  UISETP.NE.AND UP0, UPT, UR4, 0xb, UPT ;  /* 0x0000000b0400788c */ /* 0x000fd2000bf05270 */
[----:B------:R-:W-:Y:S05]  /*93a0*/  BRA.U UP0, `(.L_x_20534) ;  /* 0x0000000100447547 */ /* 0x000fea000b800000 */
[----:B-1----:R-:W-:-:S04]  /*93b0*/  SHF.L.U32 R5, R5, 0x10, RZ ;  /* 0x0000001005057819 */ /* 0x002fc800000006ff */
[----:B------:R-:W-:-:S04]  /*93c0*/  FSETP.NEU.FTZ.AND P0, PT, R5, RZ, PT ;  /* 0x000000ff0500720b */ /* 0x000fc80003f1d000 */
[----:B------:R-:W-:-:S05]  /*93d0*/  SEL R5, RZ, 0x1, !P0 ;  /* 0x00000001ff057807 */ /* 0x000fca0004000000 */
[----:B------:R1:W-:Y:S01]  /*93e0*/  STG.E.U8 desc[UR36][R2.64], R5 ;  /* 0x0000000502007986 */ /* 0x0003e2000c101124 */
[----:B------:R-:W-:Y:S05]  /*93f0*/  BRA `(.L_x_20535) ;  /* 0x00000004000c7947 */ /* 0x000fea0003800000 */
.L_x_20555:
[----:B-1----:R-:W-:Y:S01]  /*9400*/  IMAD.U32 R5, R5, 0x10000, RZ ;  /* 0x0001000005057824 */ /* 0x002fe200078e00ff */
[----:B------:R-:W-:-:S03]  /*9410*/  CS2R R6, SRZ ;  /* 0x0000000000067805 */ /* 0x000fc6000001ff00 */
[----:B------:R-:W-:-:S06]  /*9420*/  FMUL.FTZ R5, R5, 1 ;  /* 0x3f80000005057820 */ /* 0x000fcc0000410000 */
[----:B------:R-:W1:Y:S02]  /*9430*/  F2F.F64.F32 R4, R5 ;  /* 0x0000000500047310 */ /* 0x000e640000201800 */
[----:B-1----:R1:W-:Y:S01]  /*9440*/  STG.E.128 desc[UR36][R2.64], R4 ;  /* 0x0000000402007986 */ /* 0x0023e2000c101d24 */
[----:B------:R-:W-:Y:S05]  /*9450*/  BRA `(.L_x_20535) ;  /* 0x0000000000f47947 */ /* 0x000fea0003800000 */
.L_x_20554:
[----:B------:R-:W-:-:S09]  /*9460*/  UISETP.NE.AND UP0, UPT, UR4, 0xf, UPT ;  /* 0x0000000f0400788c */ /* 0x000fd2000bf05270 */
[----:B------:R-:W-:Y:S05]  /*9470*/  BRA.U !UP0, `(.L_x_20556) ;  /* 0x0000000108e87547 */ /* 0x000fea000b800000 */
[----:B------:R-:W-:-:S09]  /*9480*/  UISETP.NE.AND UP0, UPT, UR4, 0x17, UPT ;  /* 0x000000170400788c */ /* 0x000fd2000bf05270 */
[----:B------:R-:W-:Y:S05]  /*9490*/  BRA.U !UP0, `(.L_x_20557) ;  /* 0x0000000108907547 */ /* 0x000fea000b800000 */
[----:B------:R-:W-:-:S09]  /*94a0*/  UISETP.NE.AND UP0, UPT, UR4, 0x18, UPT ;  /* 0x000000180400788c */ /* 0x000fd2000bf05270 */
[----:B------:R-:W-:Y:S05]  /*94b0*/  BRA.U !UP0, `(.L_x_20558) ;  /* 0x0000000108447547 */ /* 0x000fea000b800000 */
.L_x_20534:
        /* <DEDUP_REMOVED lines=10> */
[----:B----4-:R-:W-:-:S02]  /*9560*/  IMAD.U32 R6, RZ, RZ, UR6 ;  /* 0x00000006ff067e24 */ /* 0x010fc4000f8e00ff */
[----:B------:R-:W-:Y:S01]  /*9570*/  IMAD.U32 R7, RZ, RZ, UR7 ;  /* 0x00000007ff077e24 */ /* 0x000fe2000f8e00ff */
[----:B-----5:R-:W-:Y:S01]  /*9580*/  MOV R10, UR8 ;  /* 0x00000008000a7c02 */ /* 0x020fe20008000f00 */
[----:B--2---:R-:W-:-:S07]  /*9590*/  IMAD.U32 R11, RZ, RZ, UR9 ;  /* 0x00000009ff0b7e24 */ /* 0x004fce000f8e00ff */
[----:B------:R-:W-:-:S07]  /*95a0*/  LEPC R20, `(.L_x_20559) ;  /* 0x000000001014794e */ /* 0x000fce0000000000 */
[----:B---3--:R-:W-:Y:S05]  /*95b0*/  CALL.ABS.NOINC R2 ;  /* 0x0000000002007343 */ /* 0x008fea0003c00000 */
.L_x_20559:
[----:B------:R-:W-:Y:S05]  /*95c0*/  BRA `(.L_x_20535) ;  /* 0x0000000000987947 */ /* 0x000fea0003800000 */
.L_x_20558:
[----:B-1----:R-:W-:Y:S01]  /*95d0*/  IMAD.U32 R7, R5, 0x10000, RZ ;  /* 0x0001000005077824 */ /* 0x002fe200078e00ff */
[----:B------:R-:W-:Y:S01]  /*95e0*/  BSSY.RECONVERGENT B0, `(.L_x_20560) ;  /* 0x000000c000007945 */ /* 0x000fe20003800200 */
[----:B0-----:R-:W-:-:S03]  /*95f0*/  MOV R0, 0x7f ;  /* 0x0000007f00007802 */ /* 0x001fc60000000f00 */
        /* <DEDUP_REMOVED lines=10> */
.L_x_20561:
[----:B------:R-:W-:Y:S05]  /*96a0*/  BSYNC.RECONVERGENT B0 ;  /* 0x0000000000007941 */ /* 0x000fea0003800200 */
.L_x_20560:
[----:B------:R-:W-:-:S05]  /*96b0*/  LOP3.LUT R5, R0, 0x80, R5, 0xf8, !PT ;  /* 0x0000008000057812 */ /* 0x000fca00078ef805 */
[----:B------:R0:W-:Y:S01]  /*96c0*/  STG.E.U8 desc[UR36][R2.64], R5 ;  /* 0x0000000502007986 */ /* 0x0001e2000c101124 */
[----:B------:R-:W-:Y:S05]  /*96d0*/  BRA `(.L_x_20535) ;  /* 0x0000000000547947 */ /* 0x000fea0003800000 */
.L_x_20557:
[----:B-1----:R-:W-:Y:S01]  /*96e0*/  IMAD.U32 R5, R5, 0x10000, RZ ;  /* 0x0001000005057824 */ /* 0x002fe200078e00ff */
[----:B------:R-:W-:Y:S04]  /*96f0*/  BSSY.RECONVERGENT B0, `(.L_x_20562) ;  /* 0x000000e000007945 */ /* 0x000fe80003800200 */
        /* <DEDUP_REMOVED lines=10> */
.L_x_20563:
[----:B0-----:R-:W-:Y:S01]  /*97a0*/  IMAD.MOV.U32 R0, RZ, RZ, 0x7f ;  /* 0x0000007fff007424 */ /* 0x001fe200078e00ff */
[----:B------:R-:W-:-:S04]  /*97b0*/  ISETP.GT.U32.AND P0, PT, R4, 0x7f800000, PT ;  /* 0x7f8000000400780c */ /* 0x000fc80003f04070 */
[----:B------:R-:W-:-:S09]  /*97c0*/  SEL R0, R0, 0x7c, P0 ;  /* 0x0000007c00007807 */ /* 0x000fd20000000000 */
.L_x_20564:
[----:B------:R-:W-:Y:S05]  /*97d0*/  BSYNC.RECONVERGENT B0 ;  /* 0x0000000000007941 */ /* 0x000fea0003800200 */
.L_x_20562:
[----:B------:R-:W-:-:S04]  /*97e0*/  SHF.R.U32.HI R5, RZ, 0x18, R5 ;  /* 0x00000018ff057819 */ /* 0x000fc80000011605 */
[----:B------:R-:W-:-:S05]  /*97f0*/  LOP3.LUT R5, R0, 0x80, R5, 0xf8, !PT ;  /* 0x0000008000057812 */ /* 0x000fca00078ef805 */
[----:B------:R0:W-:Y:S01]  /*9800*/  STG.E.U8 desc[UR36][R2.64], R5 ;  /* 0x0000000502007986 */ /* 0x0001e2000c101124 */
[----:B------:R-:W-:Y:S05]  /*9810*/  BRA `(.L_x_20535) ;  /* 0x0000000000047947 */ /* 0x000fea0003800000 */
.L_x_20556:
[----:B-1----:R1:W-:Y:S02]  /*9820*/  STG.E.U16 desc[UR36][R2.64], R5 ;  /* 0x0000000502007986 */ /* 0x0023e4000c101524 */
.L_x_20535:
[----:B------:R-:W-:-:S07]  /*9830*/  IADD3 R17, PT, PT, R17, 0x80, RZ ;  /* 0x0000008011117810 */ /* 0x000fce0007ffe0ff */
.L_x_20495:
[----:B------:R-:W-:Y:S05]  /*9840*/  BSYNC.RECONVERGENT B6 ;  /* 0x0000000000067941 */ /* 0x000fea0003800200 */
.L_x_20494:
        /* <DEDUP_REMOVED lines=306> */
.L_x_20565:
[----:B------:R-:W0:Y:S01]  /*ab70*/  LDCU.128 UR8, c[0x0][0x580] ;  /* 0x0000b000ff0877ac */ /* 0x000e220008000c00 */
[----:B------:R-:W-:-:S04]  /*ab80*/  UPRMT UR4, UR41, 0x9910, URZ ;  /* 0x0000991029047896 */ /* 0x000fc800080000ff */
[----:B------:R-:W-:Y:S01]  /*ab90*/  UISETP.GT.AND UP0, UPT, UR4, 0x9, UPT ;  /* 0x000000090400788c */ /* 0x000fe2000bf04270 */
[----:B0-----:R-:W-:Y:S02]  /*aba0*/  IADD3 R16, P0, PT, R16, UR8, RZ ;  /* 0x0000000810107c10 */ /* 0x001fe4000ff1e0ff */
[----:B-1234-:R-:W-:-:S03]  /*abb0*/  IADD3 R2, P1, PT, R0, UR10, RZ ;  /* 0x0000000a00027c10 */ /* 0x01efc6000ff3e0ff */
        /* <DEDUP_REMOVED lines=15> */
.L_x_20569:
[----:B------:R-:W2:Y:S02]  /*acb0*/  LDG.E.U8 R2, desc[UR36][R2.64] ;  /* 0x0000002402027981 */ /* 0x000ea4000c1e1100 */
[----:B--2---:R-:W-:-:S04]  /*acc0*/  I2FP.F32.U32 R0, R2 ;  /* 0x0000000200007245 */ /* 0x004fc80000201000 */
[----:B------:R-:W-:Y:S01]  /*acd0*/  F2FP.BF16.F32.PACK_AB R0, RZ, R0 ;  /* 0x00000000ff00723e */ /* 0x000fe200000010ff */
[----:B------:R-:W-:Y:S06]  /*ace0*/  BRA `(.L_x_20571) ;  /* 0x0000000c00a47947 */ /* 0x000fec0003800000 */
.L_x_20568:
        /* <DEDUP_REMOVED lines=10> */
.L_x_20573:
[----:B------:R-:W2:Y:S02]  /*ad90*/  LDG.E R2, desc[UR36][R2.64] ;  /* 0x0000002402027981 */ /* 0x000ea4000c1e1900 */
[----:B--2---:R-:W-:-:S04]  /*ada0*/  I2FP.F32.S32 R0, R2 ;  /* 0x0000000200007245 */ /* 0x004fc80000201400 */
[----:B------:R-:W-:Y:S01]  /*adb0*/  F2FP.BF16.F32.PACK_AB R0, RZ, R0 ;  /* 0x00000000ff00723e */ /* 0x000fe200000010ff */
[----:B------:R-:W-:Y:S06]  /*adc0*/  BRA `(.L_x_20571) ;  /* 0x0000000c006c7947 */ /* 0x000fec0003800000 */
.L_x_20572:
[----:B------:R-:W2:Y:S02]  /*add0*/  LDG.E.U16 R2, desc[UR36][R2.64] ;  /* 0x0000002402027981 */ /* 0x000ea4000c1e1500 */
[----:B--2---:R-:W0:Y:S02]  /*ade0*/  I2F.S16 R0, R2 ;  /* 0x0000000200007306 */ /* 0x004e240000101400 */
[----:B0-----:R-:W-:Y:S01]  /*adf0*/  F2FP.BF16.F32.PACK_AB R0, RZ, R0 ;  /* 0x00000000ff00723e */ /* 0x001fe200000010ff */
[----:B------:R-:W-:Y:S06]  /*ae00*/  BRA `(.L_x_20571) ;  /* 0x0000000c005c7947 */ /* 0x000fec0003800000 */
.L_x_20567:
        /* <DEDUP_REMOVED lines=9> */
.L_x_20575:
[----:B------:R-:W2:Y:S02]  /*aea0*/  LDG.E.U16 R0, desc[UR36][R2.64] ;  /* 0x0000002402007981 */ /* 0x000ea4000c1e1500 */
[----:B--2---:R-:W-:-:S05]  /*aeb0*/  HADD2.F32 R0, -RZ, R0.H0_H0 ;  /* 0x20000000ff007230 */ /* 0x004fca0000004100 */
[----:B------:R-:W-:Y:S01]  /*aec0*/  F2FP.BF16.F32.PACK_AB R0, RZ, R0 ;  /* 0x00000000ff00723e */ /* 0x000fe200000010ff */
[----:B------:R-:W-:Y:S06]  /*aed0*/  BRA `(.L_x_20571) ;  /* 0x0000000c00287947 */ /* 0x000fec0003800000 */
.L_x_20574:
        /* <DEDUP_REMOVED lines=9> */
.L_x_20577:
[----:B------:R-:W2:Y:S02]  /*af70*/  LDG.E.U16 R2, desc[UR36][R2.64] ;  /* 0x0000002402027981 */ /* 0x000ea4000c1e1500 */
[----:B--2---:R-:W-:-:S05]  /*af80*/  HADD2.F32 R0, -RZ, R2.H0_H0 ;  /* 0x20000002ff007230 */ /* 0x004fca0000004100 */
[----:B------:R-:W-:Y:S01]  /*af90*/  F2FP.BF16.F32.PACK_AB R0, RZ, R0 ;  /* 0x00000000ff00723e */ /* 0x000fe200000010ff */
[----:B------:R-:W-:Y:S06]  /*afa0*/  BRA `(.L_x_20571) ;  /* 0x0000000800f47947 */ /* 0x000fec0003800000 */
.L_x_20576:
        /* <DEDUP_REMOVED lines=12> */
.L_x_20566:
        /* <DEDUP_REMOVED lines=13> */
.L_x_20580:
        /* <DEDUP_REMOVED lines=12> */
.L_x_20579:
        /* <DEDUP_REMOVED lines=27> */
.L_x_20582:
        /* <DEDUP_REMOVED lines=13> */
.L_x_20581:
[----:B------:R0:W5:Y:S01]  /*b480*/  LDG.E.U16 R0, desc[UR36][R2.64] ;  /* 0x0000002402007981 */ /* 0x000162000c1e1500 */
[----:B------:R-:W-:Y:S05]  /*b490*/  BRA `(.L_x_20571) ;  /* 0x0000000400b87947 */ /* 0x000fea0003800000 */
.L_x_20578:
        /* <DEDUP_REMOVED lines=12> */
.L_x_20585:
        /* <DEDUP_REMOVED lines=21> */
.L_x_20589:
[----:B------:R-:W-:Y:S05]  /*b6b0*/  BSYNC.RECONVERGENT B1 ;  /* 0x0000000000017941 */ /* 0x000fea0003800200 */
.L_x_20588:
[----:B------:R-:W-:Y:S01]  /*b6c0*/  IMAD.SHL.U32 R0, R0, 0x100000, RZ ;  /* 0x0010000000007824 */ /* 0x000fe200078e00ff */
[----:B------:R-:W-:-:S04]  /*b6d0*/  LEA R2, R2, 0x3b800000, 0x17 ;  /* 0x3b80000002027811 */ /* 0x000fc800078eb8ff */
[----:B------:R-:W-:-:S07]  /*b6e0*/  LOP3.LUT R0, R2, R0, R7, 0xfe, !PT ;  /* 0x0000000002007212 */ /* 0x000fce00078efe07 */
.L_x_20587:
[----:B------:R-:W-:Y:S05]  /*b6f0*/  BSYNC.RECONVERGENT B0 ;  /* 0x0000000000007941 */ /* 0x000fea0003800200 */
.L_x_20586:
[----:B------:R-:W-:Y:S01]  /*b700*/  F2FP.BF16.F32.PACK_AB R0, RZ, R0 ;  /* 0x00000000ff00723e */ /* 0x000fe200000010ff */
[----:B------:R-:W-:Y:S06]  /*b710*/  BRA `(.L_x_20571) ;  /* 0x0000000400187947 */ /* 0x000fec0003800000 */
.L_x_20584:
        /* <DEDUP_REMOVED lines=21> */
.L_x_20593:
[----:B------:R-:W-:Y:S05]  /*b870*/  BSYNC.RECONVERGENT B1 ;  /* 0x0000000000017941 */ /* 0x000fea0003800200 */
.L_x_20592:
[----:B------:R-:W-:Y:S01]  /*b880*/  IMAD.SHL.U32 R0, R0, 0x200000, RZ ;  /* 0x0020000000007824 */ /* 0x000fe200078e00ff */
[----:B------:R-:W-:-:S04]  /*b890*/  LEA R2, R2, 0x37800000, 0x17 ;  /* 0x3780000002027811 */ /* 0x000fc800078eb8ff */
[----:B------:R-:W-:-:S07]  /*b8a0*/  LOP3.LUT R0, R2, R0, R7, 0xfe, !PT ;  /* 0x0000000002007212 */ /* 0x000fce00078efe07 */
.L_x_20591:
[----:B------:R-:W-:Y:S05]  /*b8b0*/  BSYNC.RECONVERGENT B0 ;  /* 0x0000000000007941 */ /* 0x000fea0003800200 */
.L_x_20590:
[----:B------:R-:W-:Y:S01]  /*b8c0*/  F2FP.BF16.F32.PACK_AB R0, RZ, R0 ;  /* 0x00000000ff00723e */ /* 0x000fe200000010ff */
[----:B------:R-:W-:Y:S06]  /*b8d0*/  BRA `(.L_x_20571) ;  /* 0x0000000000a87947 */ /* 0x000fec0003800000 */
.L_x_20583:
        /* <DEDUP_REMOVED lines=14> */
.L_x_20597:
[----:B------:R-:W-:Y:S05]  /*b9c0*/  BSYNC.RECONVERGENT B0 ;  /* 0x0000000000007941 */ /* 0x000fea0003800200 */
.L_x_20596:
[----:B------:R-:W-:Y:S01]  /*b9d0*/  F2FP.BF16.F32.PACK_AB R0, RZ, R0 ;  /* 0x00000000ff00723e */ /* 0x000fe200000010ff */
[----:B------:R-:W-:Y:S06]  /*b9e0*/  BRA `(.L_x_20571) ;  /* 0x0000000000647947 */ /* 0x000fec0003800000 */
.L_x_20570:
        /* <DEDUP_REMOVED lines=16> */
.L_x_20598:
[----:B------:R-:W-:Y:S01]  /*baf0*/  PRMT R0, RZ, 0x7610, R0 ;  /* 0x00007610ff007816 */ /* 0x000fe20000000000 */
[----:B------:R-:W-:Y:S06]  /*bb00*/  BRA `(.L_x_20571) ;  /* 0x00000000001c7947 */ /* 0x000fec0003800000 */
.L_x_20595:
[----:B------:R-:W2:Y:S02]  /*bb10*/  LDG.E.64 R2, desc[UR36][R2.64] ;  /* 0x0000002402027981 */ /* 0x000ea4000c1e1b00 */
[----:B--2---:R-:W0:Y:S02]  /*bb20*/  I2F.U64 R0, R2 ;  /* 0x0000000200007312 */ /* 0x004e240000301000 */
[----:B0-----:R-:W-:Y:S01]  /*bb30*/  F2FP.BF16.F32.PACK_AB R0, RZ, R0 ;  /* 0x00000000ff00723e */ /* 0x001fe200000010ff */
[----:B------:R-:W-:Y:S06]  /*bb40*/  BRA `(.L_x_20571) ;  /* 0x00000000000c7947 */ /* 0x000fec0003800000 */
.L_x_20594:
[----:B------:R-:W2:Y:S02]  /*bb50*/  LDG.E R2, desc[UR36][R2.64] ;  /* 0x0000002402027981 */ /* 0x000ea4000c1e1900 */
[----:B--2---:R-:W-:-:S04]  /*bb60*/  I2FP.F32.U32 R0, R2 ;  /* 0x0000000200007245 */ /* 0x004fc80000201000 */
[----:B------:R-:W-:-:S07]  /*bb70*/  F2FP.BF16.F32.PACK_AB R0, RZ, R0 ;  /* 0x00000000ff00723e */ /* 0x000fce00000010ff */
.L_x_20571:
[----:B-----5:R-:W-:Y:S01]  /*bb80*/  IMAD.U32 R0, R0, 0x10000, RZ ;  /* 0x0001000000007824 */ /* 0x020fe200078e00ff */
[----:B------:R-:W-:-:S04]  /*bb90*/  UPRMT UR4, UR42, 0x9910, URZ ;  /* 0x000099102a047896 */ /* 0x000fc800080000ff */
[----:B------:R-:W-:Y:S01]  /*bba0*/  UISETP.GT.AND UP0, UPT, UR4, 0x9, UPT ;  /* 0x000000090400788c */ /* 0x000fe2000bf04270 */
[----:B------:R-:W0:Y:S08]  /*bbb0*/  MUFU.SQRT R0, R0 ;  /* 0x0000000000007308 */ /* 0x000e300000002000 */
[----:B0-----:R0:W1:Y:S01]  /*bbc0*/  F2F.BF16.F32 R3, R0 ;  /* 0x0000000000037304 */ /* 0x0010620000202000 */
        /* <DEDUP_REMOVED lines=9> */
[----:B01----:R-:W-:-:S04]  /*bc60*/  SHF.L.U32 R0, R3, 0x10, RZ ;  /* 0x0000001003007819 */ /* 0x003fc800000006ff */
[----:B------:R-:W0:Y:S02]  /*bc70*/  F2I.FTZ.TRUNC.NTZ R3, R0 ;  /* 0x0000000000037305 */ /* 0x000e24000021f100 */
[----:B0-----:R-:W-:Y:S01]  /*bc80*/  STG.E.U8 desc[UR36][R16.64], R3 ;  /* 0x0000000310007986 */ /* 0x001fe2000c101124 */
[----:B------:R-:W-:Y:S05]  /*bc90*/  EXIT ;  /* 0x000000000000794d */ /* 0x000fea0003800000 */
.L_x_20602:
[----:B-1----:R-:W-:-:S06]  /*bca0*/  IMAD.U32 R3, R3, 0x10000, RZ ;  /* 0x0001000003037824 */ /* 0x002fcc00078e00ff */
[----:B------:R-:W1:Y:S02]  /*bcb0*/  F2I.S64.TRUNC R2, R3 ;  /* 0x0000000300027311 */ /* 0x000e64000020d900 */
[----:B-1----:R-:W-:Y:S01]  /*bcc0*/  STG.E.U8 desc[UR36][R16.64], R2 ;  /* 0x0000000210007986 */ /* 0x002fe2000c101124 */
[----:B------:R-:W-:Y:S05]  /*bcd0*/  EXIT ;  /* 0x000000000000794d */ /* 0x000fea0003800000 */
.L_x_20601:
        /* <DEDUP_REMOVED lines=8> */
[----:B-1----:R-:W-:Y:S01]  /*bd60*/  STG.E.64 desc[UR36][R16.64], R2 ;  /* 0x0000000210007986 */ /* 0x002fe2000c101b24 */
[----:B------:R-:W-:Y:S05]  /*bd70*/  EXIT ;  /* 0x000000000000794d */ /* 0x000fea0003800000 */
.L_x_20605:
[----:B-1----:R-:W-:-:S06]  /*bd80*/  SHF.L.U32 R3, R3, 0x10, RZ ;  /* 0x0000001003037819 */ /* 0x002fcc00000006ff */
[----:B------:R-:W1:Y:S02]  /*bd90*/  F2I.FTZ.TRUNC.NTZ R3, R3 ;  /* 0x0000000300037305 */ /* 0x000e64000021f100 */
[----:B-1----:R-:W-:Y:S01]  /*bda0*/  STG.E desc[UR36][R16.64], R3 ;  /* 0x0000000310007986 */ /* 0x002fe2000c101924 */
[----:B------:R-:W-:Y:S05]  /*bdb0*/  EXIT ;  /* 0x000000000000794d */ /* 0x000fea0003800000 */
.L_x_20604:
[----:B-1----:R-:W-:-:S06]  /*bdc0*/  IMAD.U32 R3, R3, 0x10000, RZ ;  /* 0x0001000003037824 */ /* 0x002fcc00078e00ff */
[----:B------:R-:W1:Y:S02]  /*bdd0*/  F2I.FTZ.TRUNC.NTZ R3, R3 ;  /* 0x0000000300037305 */ /* 0x000e64000021f100 */
[----:B-1----:R-:W-:Y:S01]  /*bde0*/  STG.E.U16 desc[UR36][R16.64], R3 ;  /* 0x0000000310007986 */ /* 0x002fe2000c101524 */
[----:B------:R-:W-:Y:S05]  /*bdf0*/  EXIT ;  /* 0x000000000000794d */ /* 0x000fea0003800000 */
.L_x_20600:
[----:B------:R-:W-:-:S09]  /*be00*/  UISETP.GT.AND UP0, UPT, UR4, 0x6, UPT ;  /* 0x000000060400788c */ /* 0x000fd2000bf04270 */
[----:B------:R-:W-:Y:S05]  /*be10*/  BRA.U UP0, `(.L_x_20606) ;  /* 0x00000001002c7547 */ /* 0x000fea000b800000 */
[----:B------:R-:W-:-:S09]  /*be20*/  UISETP.NE.AND UP0, UPT, UR4, 0x5, UPT ;  /* 0x000000050400788c */ /* 0x000fd2000bf05270 */
[----:B------:R-:W-:Y:S05]  /*be30*/  BRA.U !UP0, `(.L_x_20607) ;  /* 0x0000000108147547 */ /* 0x000fea000b800000 */
[----:B------:R-:W-:-:S09]  /*be40*/  UISETP.NE.AND UP0, UPT, UR4, 0x6, UPT ;  /* 0x000000060400788c */ /* 0x000fd2000bf05270 */
[----:B------:R-:W-:Y:S05]  /*be50*/  BRA.U UP0, `(.L_x_20603) ;  /* 0x0000000900307547 */ /* 0x000fea000b800000 */
[----:B-1----:R-:W-:-:S05]  /*be60*/  IMAD.U32 R3, R3, 0x10000, RZ ;  /* 0x0001000003037824 */ /* 0x002fca00078e00ff */
[----:B------:R-:W-:Y:S01]  /*be70*/  STG.E desc[UR36][R16.64], R3 ;  /* 0x0000000310007986 */ /* 0x000fe2000c101924 */
[----:B------:R-:W-:Y:S05]  /*be80*/  EXIT ;  /* 0x000000000000794d */ /* 0x000fea0003800000 */
.L_x_20607:
[----:B01----:R-:W-:-:S04]  /*be90*/  SHF.L.U32 R0, R3, 0x10, RZ ;  /* 0x0000001003007819 */ /* 0x003fc800000006ff */
[----:B------:R-:W-:-:S05]  /*bea0*/  F2FP.F16.F32.PACK_AB R0, RZ, R0 ;  /* 0x00000000ff00723e */ /* 0x000fca00000000ff */
[----:B------:R-:W-:Y:S01]  /*beb0*/  STG.E.U16 desc[UR36][R16.64], R0 ;  /* 0x0000000010007986 */ /* 0x000fe2000c101524 */
[----:B------:R-:W-:Y:S05]  /*bec0*/  EXIT ;  /* 0x000000000000794d */ /* 0x000fea0003800000 */
.L_x_20606:
        /* <DEDUP_REMOVED lines=8> */
[----:B------:R-:W-:Y:S01]  /*bf50*/  STG.E.64 desc[UR36][R16.64], R2 ;  /* 0x0000000210007986 */ /* 0x000fe2000c101b24 */
[----:B------:R-:W-:Y:S05]  /*bf60*/  EXIT ;  /* 0x000000000000794d */ /* 0x000fea0003800000 */
.L_x_20609:
[----:B-1----:R-:W-:-:S04]  /*bf70*/  SHF.L.U32 R3, R3, 0x10, RZ ;  /* 0x0000001003037819 */ /* 0x002fc800000006ff */
[----:B------:R-:W-:-:S04]  /*bf80*/  F2FP.F16.F32.PACK_AB R3, RZ, R3 ;  /* 0x00000003ff03723e */ /* 0x000fc800000000ff */
[----:B------:R-:W-:-:S05]  /*bf90*/  PRMT R3, R3, 0x5410, RZ ;  /* 0x0000541003037816 */ /* 0x000fca00000000ff */
[----:B------:R-:W-:Y:S01]  /*bfa0*/  STG.E desc[UR36][R16.64], R3 ;  /* 0x0000000310007986 */ /* 0x000fe2000c101924 */
[----:B------:R-:W-:Y:S05]  /*bfb0*/  EXIT ;  /* 0x000000000000794d */ /* 0x000fea0003800000 */
.L_x_20608:
[----:B-1----:R-:W-:-:S04]  /*bfc0*/  IMAD.U32 R2, R3, 0x10000, RZ ;  /* 0x0001000003027824 */ /* 0x002fc800078e00ff */
[----:B------:R-:W-:-:S06]  /*bfd0*/  FMUL.FTZ R2, R2, 1 ;  /* 0x3f80000002027820 */ /* 0x000fcc0000410000 */
[----:B------:R-:W1:Y:S02]  /*bfe0*/  F2F.F64.F32 R2, R2 ;  /* 0x0000000200027310 */ /* 0x000e640000201800 */
[----:B-1----:R-:W-:Y:S01]  /*bff0*/  STG.E.64 desc[UR36][R16.64], R2 ;  /* 0x0000000210007986 */ /* 0x002fe2000c101b24 */
[----:B------:R-:W-:Y:S05]  /*c000*/  EXIT ;  /* 0x000000000000794d */ /* 0x000fea0003800000 */
.L_x_20599:
        /* <DEDUP_REMOVED lines=12> */
[----:B-1----:R-:W-:Y:S01]  /*c0d0*/  STG.E.U16 desc[UR36][R16.64], R3 ;  /* 0x0000000310007986 */ /* 0x002fe2000c101524 */
[----:B------:R-:W-:Y:S05]  /*c0e0*/  EXIT ;  /* 0x000000000000794d */ /* 0x000fea0003800000 */
.L_x_20613:
[----:B-1----:R-:W-:Y:S01]  /*c0f0*/  SHF.L.U32 R3, R3, 0x10, RZ ;  /* 0x0000001003037819 */ /* 0x002fe200000006ff */
[----:B------:R-:W-:Y:S01]  /*c100*/  BSSY.RECONVERGENT B0, `(.L_x_20614) ;  /* 0x0000013000007945 */ /* 0x000fe20003800200 */
[----:B------:R-:W-:Y:S02]  /*c110*/  IMAD.MOV.U32 R8, RZ, RZ, 0x80 ;  /* 0x00000080ff087424 */ /* 0x000fe400078e00ff */
[----:B------:R-:W-:-:S04]  /*c120*/  LOP3.LUT R2, R3, 0x7fffffff, RZ, 0xc0, !PT ;  /* 0x7fffffff03027812 */ /* 0x000fc800078ec0ff */
[----:B------:R-:W-:-:S13]  /*c130*/  ISETP.GT.U32.AND P0, PT, R2, 0x437fffff, PT ;  /* 0x437fffff0200780c */ /* 0x000fda0003f04070 */
[----:B------:R-:W-:Y:S05]  /*c140*/  @P0 BRA `(.L_x_20615) ;  /* 0x0000000000380947 */ /* 0x000fea0003800000 */
[----:B------:R-:W-:-:S13]  /*c150*/  ISETP.GE.U32.AND P0, PT, R2, 0x3c000000, PT ;  /* 0x3c0000000200780c */ /* 0x000fda0003f06070 */
[----:B0-----:R-:W-:-:S04]  /*c160*/  @P0 SHF.R.U32.HI R0, RZ, 0x14, R3 ;  /* 0x00000014ff000819 */ /* 0x001fc80000011603 */
        /* <DEDUP_REMOVED lines=9> */
.L_x_20616:
[----:B------:R-:W-:-:S04]  /*c200*/  SHF.R.U32.HI R3, RZ, 0x18, R3 ;  /* 0x00000018ff037819 */ /* 0x000fc80000011603 */
[----:B------:R-:W-:-:S04]  /*c210*/  LOP3.LUT R0, R0, 0x80, R3, 0xf8, !PT ;  /* 0x0000008000007812 */ /* 0x000fc800078ef803 */
[----:B------:R-:W-:-:S07]  /*c220*/  PRMT R8, R0, 0x7610, R8 ;  /* 0x0000761000087816 */ /* 0x000fce0000000008 */
.L_x_20615:
[----:B------:R-:W-:Y:S05]  /*c230*/  BSYNC.RECONVERGENT B0 ;  /* 0x0000000000007941 */ /* 0x000fea0003800200 */
.L_x_20614:
[----:B------:R-:W-:Y:S01]  /*c240*/  STG.E.U8 desc[UR36][R16.64], R8 ;  /* 0x0000000810007986 */ /* 0x000fe2000c101124 */
[----:B------:R-:W-:Y:S05]  /*c250*/  EXIT ;  /* 0x000000000000794d */ /* 0x000fea0003800000 */
.L_x_20612:
[----:B-1----:R-:W-:Y:S01]  /*c260*/  IMAD.U32 R3, R3, 0x10000, RZ ;  /* 0x0001000003037824 */ /* 0x002fe200078e00ff */
[----:B------:R-:W-:Y:S01]  /*c270*/  BSSY.RECONVERGENT B0, `(.L_x_20617) ;  /* 0x0000013000007945 */ /* 0x000fe20003800200 */
[----:B------:R-:W-:-:S03]  /*c280*/  MOV R8, 0x80 ;  /* 0x0000008000087802 */ /* 0x000fc60000000f00 */
        /* <DEDUP_REMOVED lines=14> */
.L_x_20619:
[----:B------:R-:W-:-:S04]  /*c370*/  SHF.R.U32.HI R3, RZ, 0x18, R3 ;  /* 0x00000018ff037819 */ /* 0x000fc80000011603 */
[----:B------:R-:W-:-:S04]  /*c380*/  LOP3.LUT R0, R0, 0x80, R3, 0xf8, !PT ;  /* 0x0000008000007812 */ /* 0x000fc800078ef803 */
[----:B------:R-:W-:-:S07]  /*c390*/  PRMT R8, R0, 0x7610, R8 ;  /* 0x0000761000087816 */ /* 0x000fce0000000008 */
.L_x_20618:
[----:B------:R-:W-:Y:S05]  /*c3a0*/  BSYNC.RECONVERGENT B0 ;  /* 0x0000000000007941 */ /* 0x000fea0003800200 */
.L_x_20617:
[----:B------:R-:W-:Y:S01]  /*c3b0*/  STG.E.U8 desc[UR36][R16.64], R8 ;  /* 0x0000000810007986 */ /* 0x000fe2000c101124 */
[----:B------:R-:W-:Y:S05]  /*c3c0*/  EXIT ;  /* 0x000000000000794d */ /* 0x000fea0003800000 */
.L_x_20611:
        /* <DEDUP_REMOVED lines=22> */
.L_x_20621:
[----:B-1----:R-:W-:-:S06]  /*c530*/  SHF.L.U32 R3, R3, 0x10, RZ ;  /* 0x0000001003037819 */ /* 0x002fcc00000006ff */
[----:B------:R-:W1:Y:S02]  /*c540*/  F2I.U64.TRUNC R2, R3 ;  /* 0x0000000300027311 */ /* 0x000e64000020d800 */
[----:B-1----:R-:W-:Y:S01]  /*c550*/  STG.E.64 desc[UR36][R16.64], R2 ;  /* 0x0000000210007986 */ /* 0x002fe2000c101b24 */
[----:B------:R-:W-:Y:S05]  /*c560*/  EXIT ;  /* 0x000000000000794d */ /* 0x000fea0003800000 */
.L_x_20620:
[----:B-1----:R-:W-:-:S06]  /*c570*/  IMAD.U32 R3, R3, 0x10000, RZ ;  /* 0x0001000003037824 */ /* 0x002fcc00078e00ff */
[----:B------:R-:W1:Y:S02]  /*c580*/  F2I.FTZ.U32.TRUNC.NTZ R3, R3 ;  /* 0x0000000300037305 */ /* 0x000e64000021f000 */
[----:B-1----:R-:W-:Y:S01]  /*c590*/  STG.E desc[UR36][R16.64], R3 ;  /* 0x0000000310007986 */ /* 0x002fe2000c101924 */
[----:B------:R-:W-:Y:S05]  /*c5a0*/  EXIT ;  /* 0x000000000000794d */ /* 0x000fea0003800000 */
.L_x_20610:
        /* <DEDUP_REMOVED lines=9> */
[----:B------:R-:W-:Y:S01]  /*c640*/  STG.E.U8 desc[UR36][R16.64], R3 ;  /* 0x0000000310007986 */ /* 0x000fe2000c101124 */
[----:B------:R-:W-:Y:S05]  /*c650*/  EXIT ;  /* 0x000000000000794d */ /* 0x000fea0003800000 */
.L_x_20623:
[----:B-1----:R-:W-:Y:S02]  /*c660*/  SHF.L.U32 R3, R3, 0x10, RZ ;  /* 0x0000001003037819 */ /* 0x002fe400000006ff */
[----:B------:R-:W-:-:S03]  /*c670*/  CS2R R6, SRZ ;  /* 0x0000000000067805 */ /* 0x000fc6000001ff00 */
[----:B------:R-:W-:-:S04]  /*c680*/  FMUL.FTZ R3, R3, 1 ;  /* 0x3f80000003037820 */ /* 0x000fc80000410000 */
[----:B------:R-:W1:Y:S02]  /*c690*/  F2F.F64.F32 R4, R3 ;  /* 0x0000000300047310 */ /* 0x000e640000201800 */
[----:B-1----:R-:W-:Y:S01]  /*c6a0*/  STG.E.128 desc[UR36][R16.64], R4 ;  /* 0x0000000410007986 */ /* 0x002fe2000c101d24 */
[----:B------:R-:W-:Y:S05]  /*c6b0*/  EXIT ;  /* 0x000000000000794d */ /* 0x000fea0003800000 */
.L_x_20622:
[----:B------:R-:W-:-:S09]  /*c6c0*/  UISETP.NE.AND UP0, UPT, UR4, 0xf, UPT ;  /* 0x0000000f0400788c */ /* 0x000fd2000bf05270 */
[----:B------:R-:W-:Y:S05]  /*c6d0*/  BRA.U !UP0, `(.L_x_20624) ;  /* 0x0000000108e87547 */ /* 0x000fea000b800000 */
[----:B------:R-:W-:-:S09]  /*c6e0*/  UISETP.NE.AND UP0, UPT, UR4, 0x17, UPT ;  /* 0x000000170400788c */ /* 0x000fd2000bf05270 */
[----:B------:R-:W-:Y:S05]  /*c6f0*/  BRA.U !UP0, `(.L_x_20625) ;  /* 0x0000000108907547 */ /* 0x000fea000b800000 */
[----:B------:R-:W-:-:S09]  /*c700*/  UISETP.NE.AND UP0, UPT, UR4, 0x18, UPT ;  /* 0x000000180400788c */ /* 0x000fd2000bf05270 */
[----:B------:R-:W-:Y:S05]  /*c710*/  BRA.U !UP0, `(.L_x_20626) ;  /* 0x0000000108447547 */ /* 0x000fea000b800000 */
.L_x_20603:
[----:B0-----:R-:W-:Y:S01]  /*c720*/  MOV R0, 0x1c0 ;  /* 0x000001c000007802 */ /* 0x001fe20000000f00 */
[----:B------:R-:W0:Y:S01]  /*c730*/  LDCU.64 UR4, c[0x4][0x1a0] ;  /* 0x01003400ff0477ac */ /* 0x000e220008000a00 */
[----:B------:R-:W-:Y:S02]  /*c740*/  HFMA2 R13, -RZ, RZ, 0, 0 ;  /* 0x00000000ff0d7431 */ /* 0x000fe400000001ff */
[----:B------:R-:W-:Y:S01]  /*c750*/  IMAD.MOV.U32 R8, RZ, RZ, 0x65 ;  /* 0x00000065ff087424 */ /* 0x000fe200078e00ff */
[----:B-1----:R1:W2:Y:S01]  /*c760*/  LDC.64 R2, c[0x4][R0] ;  /* 0x0100000000027b82 */ /* 0x0022a20000000a00 */
        /* <DEDUP_REMOVED lines=11> */
.L_x_20627:
[----:B------:R-:W-:Y:S05]  /*c820*/  EXIT ;  /* 0x000000000000794d */ /* 0x000fea0003800000 */
.L_x_20626:
        /* <DEDUP_REMOVED lines=13> */
.L_x_20629:
[----:B------:R-:W-:Y:S05]  /*c900*/  BSYNC.RECONVERGENT B0 ;  /* 0x0000000000007941 */ /* 0x000fea0003800200 */
.L_x_20628:
[----:B------:R-:W-:-:S05]  /*c910*/  LOP3.LUT R3, R0, 0x80, R3, 0xf8, !PT ;  /* 0x0000008000037812 */ /* 0x000fca00078ef803 */
[----:B------:R-:W-:Y:S01]  /*c920*/  STG.E.U8 desc[UR36][R16.64], R3 ;  /* 0x0000000310007986 */ /* 0x000fe2000c101124 */
[----:B------:R-:W-:Y:S05]  /*c930*/  EXIT ;  /* 0x000000000000794d */ /* 0x000fea0003800000 */
.L_x_20625:
        /* <DEDUP_REMOVED lines=12> */
.L_x_20631:
[----:B0-----:R-:W-:Y:S01]  /*ca00*/  IMAD.MOV.U32 R0, RZ, RZ, 0x7f ;  /* 0x0000007fff007424 */ /* 0x001fe200078e00ff */
[----:B------:R-:W-:-:S04]  /*ca10*/  ISETP.GT.U32.AND P0, PT, R2, 0x7f800000, PT ;  /* 0x7f8000000200780c */ /* 0x000fc80003f04070 */
[----:B------:R-:W-:-:S09]  /*ca20*/  SEL R0, R0, 0x7c, P0 ;  /* 0x0000007c00007807 */ /* 0x000fd20000000000 */
.L_x_20632:
[----:B------:R-:W-:Y:S05]  /*ca30*/  BSYNC.RECONVERGENT B0 ;  /* 0x0000000000007941 */ /* 0x000fea0003800200 */
.L_x_20630:
[----:B------:R-:W-:-:S04]  /*ca40*/  SHF.R.U32.HI R3, RZ, 0x18, R3 ;  /* 0x00000018ff037819 */ /* 0x000fc80000011603 */
[----:B------:R-:W-:-:S05]  /*ca50*/  LOP3.LUT R3, R0, 0x80, R3, 0xf8, !PT ;  /* 0x0000008000037812 */ /* 0x000fca00078ef803 */
[----:B------:R-:W-:Y:S01]  /*ca60*/  STG.E.U8 desc[UR36][R16.64], R3 ;  /* 0x0000000310007986 */ /* 0x000fe2000c101124 */
[----:B------:R-:W-:Y:S05]  /*ca70*/  EXIT ;  /* 0x000000000000794d */ /* 0x000fea0003800000 */
.L_x_20624:
[----:B-1----:R-:W-:Y:S01]  /*ca80*/  STG.E.U16 desc[UR36][R16.64], R3 ;  /* 0x0000000310007986 */ /* 0x002fe2000c101524 */
[----:B------:R-:W-:Y:S05]  /*ca90*/  EXIT ;  /* 0x000000000000794d */ /* 0x000fea0003800000 */
.L_x_20633:
        /* <DEDUP_REMOVED lines=14> */
.L_x_36016:


//--------------------- .text._ZN2at6native27unrolled_elementwise_kernelIZZZNS0_16sqrt_kernel_cudaERNS_18TensorIteratorBaseEENKUlvE0_clEvENKUlvE2_clEvEUlN3c108BFloat16EE_St5arrayIPcLm2EELi4E23TrivialOffsetCalculatorILi1EjESD_NS0_6memory12LoadWithCastILi1EEENSE_13StoreWithCastILi1EEEEEviT_T0_T2_T3_T4_T5_ --------------------------
	.section	.text._ZN2at6native27unrolled_elementwise_kernelIZZZNS0_16sqrt_kernel_cudaERNS_18TensorIteratorBaseEENKUlvE0_clEvENKUlvE2_clEvEUlN3c108BFloat16EE_St5arrayIPcLm2EELi4E23TrivialOffsetCalculatorILi1EjESD_NS0_6memory12LoadWithCastILi1EEENSE_13StoreWithCastILi1EEEEEviT_T0_T2_T3_T4_T5_,"ax",@progbits
	.align	128
        .global         _ZN2at6native27unrolled_elementwise_kernelIZZZNS0_16sqrt_kernel_cudaERNS_18TensorIteratorBaseEENKUlvE0_clEvENKUlvE2_clEvEUlN3c108BFloat16EE_St5arrayIPcLm2EELi4E23TrivialOffsetCalculatorILi1EjESD_NS0_6memory12LoadWithCastILi1EEENSE_13StoreWithCastILi1EEEEEviT_T0_T2_T3_T4_T5_
        .type           _ZN2at6native27unrolled_elementwise_kernelIZZZNS0_16sqrt_kernel_cudaERNS_18TensorIteratorBaseEENKUlvE0_clEvENKUlvE2_clEvEUlN3c108BFloat16EE_St5arrayIPcLm2EELi4E23TrivialOffsetCalculatorILi1EjESD_NS0_6memory12LoadWithCastILi1EEENSE_13StoreWithCastILi1EEEEEviT_T0_T2_T3_T4_T5_,@function
        .size           _ZN2at6native27unrolled_elementwise_kernelIZZZNS0_16sqrt_kernel_cudaERNS_18TensorIteratorBaseEENKUlvE0_clEvENKUlvE2_clEvEUlN3c108BFloat16EE_St5arrayIPcLm2EELi4E23TrivialOffsetCalculatorILi1EjESD_NS0_6memory12LoadWithCastILi1EEENSE_13StoreWithCastILi1EEEEEviT_T0_T2_T3_T4_T5_,(.L_x_36017 - _ZN2at6native27unrolled_elementwise_kernelIZZZNS0_16sqrt_kernel_cudaERNS_18TensorIteratorBaseEENKUlvE0_clEvENKUlvE2_clEvEUlN3c108BFloat16EE_St5arrayIPcLm2EELi4E23TrivialOffsetCalculatorILi1EjESD_NS0_6memory12LoadWithCastILi1EEENSE_13StoreWithCastILi1EEEEEviT_T0_T2_T3_T4_T5_)
        .other          _ZN2at6native27unrolled_elementwise_kernelIZZZNS0_16sqrt_kernel_cudaERNS_18TensorIteratorBaseEENKUlvE0_clEvENKUlvE2_clEvEUlN3c108BFloat16EE_St5arrayIPcLm2EELi4E23TrivialOffsetCalculatorILi1EjESD_NS0_6memory12LoadWithCastILi1EEENSE_13StoreWithCastILi1EEEEEviT_T0_T2_T3_T4_T5_,@"STO_CUDA_ENTRY STV_DEFAULT"
_ZN2at6native27unrolled_elementwise_kernelIZZZNS0_16sqrt_kernel_cudaERNS_18TensorIteratorBaseEENKUlvE0_clEvENKUlvE2_clEvEUlN3c108BFloat16EE_St5arrayIPcLm2EELi4E23TrivialOffsetCalculatorILi1EjESD_NS0_6memory12LoadWithCastILi1EEENSE_13StoreWithCastILi1EEEEEviT_T0_T2_T3_T4_T5_:
.text._ZN2at6native27unrolled_elementwise_kernelIZZZNS0_16sqrt_kernel_cudaERNS_18TensorIteratorBaseEENKUlvE0_clEvENKUlvE2_clEvEUlN3c108BFloat16EE_St5arrayIPcLm2EELi4E23TrivialOffsetCalculatorILi1EjESD_NS0_6memory12LoadWithCastILi1EEENSE_13StoreWithCastILi1EEEEEviT_T0_T2_T3_T4_T5_:
        /* <DEDUP_REMOVED lines=34> */
.L_x_20639:
[----:B------:R-:W2:Y:S02]  /*0220*/  LDG.E.U8 R4, desc[UR36][R4.64] ;  /* 0x0000002404047981 */ /* 0x000ea4000c1e1100 */
[----:B--2---:R-:W-:-:S04]  /*0230*/  I2FP.F32.U32 R0, R4 ;  /* 0x0000000400007245 */ /* 0x004fc80000201000 */
[----:B------:R-:W-:-:S04]  /*0240*/  F2FP.BF16.F32.PACK_AB R0, RZ, R0 ;  /* 0x00000000ff00723e */ /* 0x000fc800000010ff */
[----:B------:R-:W-:Y:S01]  /*0250*/  PRMT R17, R0, 0x7610, R17 ;  /* 0x0000761000117816 */ /* 0x000fe20000000011 */
[----:B------:R-:W-:Y:S06]  /*0260*/  BRA `(.L_x_20641) ;  /* 0x0000000c00e47947 */ /* 0x000fec0003800000 */
.L_x_20638:
        /* <DEDUP_REMOVED lines=11> */
.L_x_20643:
[----:B------:R-:W2:Y:S02]  /*0320*/  LDG.E R4, desc[UR36][R4.64] ;  /* 0x0000002404047981 */ /* 0x000ea4000c1e1900 */
[----:B--2---:R-:W-:-:S04]  /*0330*/  I2FP.F32.S32 R0, R4 ;  /* 0x0000000400007245 */ /* 0x004fc80000201400 */
[----:B------:R-:W-:-:S04]  /*0340*/  F2FP.BF16.F32.PACK_AB R0, RZ, R0 ;  /* 0x00000000ff00723e */ /* 0x000fc800000010ff */
[----:B------:R-:W-:Y:S01]  /*0350*/  PRMT R17, R0, 0x7610, R17 ;  /* 0x0000761000117816 */ /* 0x000fe20000000011 */
[----:B------:R-:W-:Y:S06]  /*0360*/  BRA `(.L_x_20641) ;  /* 0x0000000c00a47947 */ /* 0x000fec0003800000 */
.L_x_20642:
[----:B------:R-:W2:Y:S02]  /*0370*/  LDG.E.U16 R4, desc[UR36][R4.64] ;  /* 0x0000002404047981 */ /* 0x000ea4000c1e1500 */
[----:B--2---:R-:W0:Y:S02]  /*0380*/  I2F.S16 R0, R4 ;  /* 0x0000000400007306 */ /* 0x004e240000101400 */
[----:B0-----:R-:W-:-:S04]  /*0390*/  F2FP.BF16.F32.PACK_AB R0, RZ, R0 ;  /* 0x00000000ff00723e */ /* 0x001fc800000010ff */
[----:B------:R-:W-:Y:S01]  /*03a0*/  PRMT R17, R0, 0x7610, R17 ;  /* 0x0000761000117816 */ /* 0x000fe20000000011 */
[----:B------:R-:W-:Y:S06]  /*03b0*/  BRA `(.L_x_20641) ;  /* 0x0000000c00907947 */ /* 0x000fec0003800000 */
.L_x_20637:
        /* <DEDUP_REMOVED lines=9> */
.L_x_20645:
[----:B------:R-:W2:Y:S02]  /*0450*/  LDG.E.U16 R0, desc[UR36][R4.64] ;  /* 0x0000002404007981 */ /* 0x000ea4000c1e1500 */
[----:B--2---:R-:W-:-:S05]  /*0460*/  HADD2.F32 R0, -RZ, R0.H0_H0 ;  /* 0x20000000ff007230 */ /* 0x004fca0000004100 */
[----:B------:R-:W-:-:S04]  /*0470*/  F2FP.BF16.F32.PACK_AB R0, RZ, R0 ;  /* 0x00000000ff00723e */ /* 0x000fc800000010ff */
[----:B------:R-:W-:Y:S01]  /*0480*/  PRMT R17, R0, 0x7610, R17 ;  /* 0x0000761000117816 */ /* 0x000fe20000000011 */
[----:B------:R-:W-:Y:S06]  /*0490*/  BRA `(.L_x_20641) ;  /* 0x0000000c00587947 */ /* 0x000fec0003800000 */
.L_x_20644:
        /* <DEDUP_REMOVED lines=9> */
.L_x_20647:
[----:B------:R-:W2:Y:S02]  /*0530*/  LDG.E.U16 R4, desc[UR36][R4.64] ;  /* 0x0000002404047981 */ /* 0x000ea4000c1e1500 */
[----:B--2---:R-:W-:-:S05]  /*0540*/  HADD2.F32 R0, -RZ, R4.H0_H0 ;  /* 0x20000004ff007230 */ /* 0x004fca0000004100 */
[----:B------:R-:W-:-:S04]  /*0550*/  F2FP.BF16.F32.PACK_AB R0, RZ, R0 ;  /* 0x00000000ff00723e */ /* 0x000fc800000010ff */
[----:B------:R-:W-:Y:S01]  /*0560*/  PRMT R17, R0, 0x7610, R17 ;  /* 0x0000761000117816 */ /* 0x000fe20000000011 */
[----:B------:R-:W-:Y:S06]  /*0570*/  BRA `(.L_x_20641) ;  /* 0x0000000c00207947 */ /* 0x000fec0003800000 */
.L_x_20646:
        /* <DEDUP_REMOVED lines=13> */
.L_x_20636:
        /* <DEDUP_REMOVED lines=14> */
.L_x_20650:
        /* <DEDUP_REMOVED lines=13> */
.L_x_20649:
        /* <DEDUP_REMOVED lines=27> */
.L_x_20652:
        /* <DEDUP_REMOVED lines=15> */
.L_x_20651:
[----:B------:R0:W5:Y:S01]  /*0aa0*/  LDG.E.U16 R17, desc[UR36][R4.64] ;  /* 0x0000002404117981 */ /* 0x000162000c1e1500 */
[----:B------:R-:W-:Y:S05]  /*0ab0*/  BRA `(.L_x_20641) ;  /* 0x0000000400d07947 */ /* 0x000fea0003800000 */
.L_x_20648:
        /* <DEDUP_REMOVED lines=13> */
.L_x_20655:
        /* <DEDUP_REMOVED lines=21> */
.L_x_20659:
[----:B------:R-:W-:Y:S05]  /*0ce0*/  BSYNC.RECONVERGENT B1 ;  /* 0x0000000000017941 */ /* 0x000fea0003800200 */
.L_x_20658:
[----:B------:R-:W-:Y:S01]  /*0cf0*/  IMAD.SHL.U32 R0, R0, 0x100000, RZ ;  /* 0x0010000000007824 */ /* 0x000fe200078e00ff */
[----:B------:R-:W-:-:S04]  /*0d00*/  LEA R3, R3, 0x3b800000, 0x17 ;  /* 0x3b80000003037811 */ /* 0x000fc800078eb8ff */
[----:B------:R-:W-:-:S07]  /*0d10*/  LOP3.LUT R0, R3, R0, R7, 0xfe, !PT ;  /* 0x0000000003007212 */ /* 0x000fce00078efe07 */
.L_x_20657:
[----:B------:R-:W-:Y:S05]  /*0d20*/  BSYNC.RECONVERGENT B0 ;  /* 0x0000000000007941 */ /* 0x000fea0003800200 */
.L_x_20656:
[----:B------:R-:W-:-:S04]  /*0d30*/  F2FP.BF16.F32.PACK_AB R0, RZ, R0 ;  /* 0x00000000ff00723e */ /* 0x000fc800000010ff */
[----:B------:R-:W-:Y:S01]  /*0d40*/  PRMT R17, R0, 0x7610, R17 ;  /* 0x0000761000117816 */ /* 0x000fe20000000011 */
[----:B------:R-:W-:Y:S06]  /*0d50*/  BRA `(.L_x_20641) ;  /* 0x0000000400287947 */ /* 0x000fec0003800000 */
.L_x_20654:
        /* <DEDUP_REMOVED lines=21> */
.L_x_20663:
[----:B------:R-:W-:Y:S05]  /*0eb0*/  BSYNC.RECONVERGENT B1 ;  /* 0x0000000000017941 */ /* 0x000fea0003800200 */
.L_x_20662:
[----:B------:R-:W-:Y:S01]  /*0ec0*/  IMAD.SHL.U32 R0, R0, 0x200000, RZ ;  /* 0x0020000000007824 */ /* 0x000fe200078e00ff */
[----:B------:R-:W-:-:S04]  /*0ed0*/  LEA R3, R3, 0x37800000, 0x17 ;  /* 0x3780000003037811 */ /* 0x000fc800078eb8ff */
[----:B------:R-:W-:-:S07]  /*0ee0*/  LOP3.LUT R0, R3, R0, R7, 0xfe, !PT ;  /* 0x0000000003007212 */ /* 0x000fce00078efe07 */
.L_x_20661:
[----:B------:R-:W-:Y:S05]  /*0ef0*/  BSYNC.RECONVERGENT B0 ;  /* 0x0000000000007941 */ /* 0x000fea0003800200 */
.L_x_20660:
[----:B------:R-:W-:-:S04]  /*0f00*/  F2FP.BF16.F32.PACK_AB R0, RZ, R0 ;  /* 0x00000000ff00723e */ /* 0x000fc800000010ff */
[----:B------:R-:W-:Y:S01]  /*0f10*/  PRMT R17, R0, 0x7610, R17 ;  /* 0x0000761000117816 */ /* 0x000fe20000000011 */
[----:B------:R-:W-:Y:S06]  /*0f20*/  BRA `(.L_x_20641) ;  /* 0x0000000000b47947 */ /* 0x000fec0003800000 */
.L_x_20653:
[----:B------:R-:W-:-:S09]  /*0f30*/  UISETP.NE.AND UP0, UPT, UR4, 0x1c, UPT ;  /* 0x0000001c0400788c */ /* 0x000fd2000bf05270 */
[----:B------:R-:W-:Y:S05]  /*0f40*/  BRA.U !UP0, `(.L_x_20664) ;  /* 0x00000001089c7547 */ /* 0x000fea000b800000 */
[----:B------:R-:W-:-:S09]  /*0f50*/  UISETP.NE.AND UP0, UPT, UR4, 0x1d, UPT ;  /* 0x0000001d0400788c */ /* 0x000fd2000bf05270 */
[----:B------:R-:W-:Y:S05]  /*0f60*/  BRA.U !UP0, `(.L_x_20665) ;  /* 0x0000000108807547 */ /* 0x000fea000b800000 */
[----:B------:R-:W-:-:S09]  /*0f70*/  UISETP.NE.AND UP0, UPT, UR4, 0x2c, UPT ;  /* 0x0000002c0400788c */ /* 0x000fd2000bf05270 */
[----:B------:R-:W-:Y:S05]  /*0f80*/  BRA.U !UP0, `(.L_x_20666) ;  /* 0x0000000108487547 */ /* 0x000fea000b800000 */
.L_x_20640:
        /* <DEDUP_REMOVED lines=16> */
.L_x_20667:
[----:B------:R-:W-:Y:S01]  /*1090*/  PRMT R17, RZ, 0x7610, R17 ;  /* 0x00007610ff117816 */ /* 0x000fe20000000011 */
[----:B------:R-:W-:Y:S06]  /*10a0*/  BRA `(.L_x_20641) ;  /* 0x0000000000547947 */ /* 0x000fec0003800000 */
.L_x_20666:
        /* <DEDUP_REMOVED lines=8> */
.L_x_20669:
[----:B------:R-:W-:Y:S05]  /*1130*/  BSYNC.RECONVERGENT B0 ;  /* 0x0000000000007941 */ /* 0x000fea0003800200 */
.L_x_20668:
[----:B------:R-:W-:-:S04]  /*1140*/  F2FP.BF16.F32.PACK_AB R0, RZ, R0 ;  /* 0x00000000ff00723e */ /* 0x000fc800000010ff */
[----:B------:R-:W-:Y:S01]  /*1150*/  PRMT R17, R0, 0x7610, R17 ;  /* 0x0000761000117816 */ /* 0x000fe20000000011 */
[----:B------:R-:W-:Y:S06]  /*1160*/  BRA `(.L_x_20641) ;  /* 0x0000000000247947 */ /* 0x000fec0003800000 */
.L_x_20665:
[----:B------:R-:W2:Y:S02]  /*1170*/  LDG.E.64 R4, desc[UR36][R4.64] ;  /* 0x0000002404047981 */ /* 0x000ea4000c1e1b00 */
[----:B--2---:R-:W0:Y:S02]  /*1180*/  I2F.U64 R0, R4 ;  /* 0x0000000400007312 */ /* 0x004e240000301000 */
[----:B0-----:R-:W-:-:S04]  /*1190*/  F2FP.BF16.F32.PACK_AB R0, RZ, R0 ;  /* 0x00000000ff00723e */ /* 0x001fc800000010ff */
[----:B------:R-:W-:Y:S01]  /*11a0*/  PRMT R17, R0, 0x7610, R17 ;  /* 0x0000761000117816 */ /* 0x000fe20000000011 */
[----:B------:R-:W-:Y:S06]  /*11b0*/  BRA `(.L_x_20641) ;  /* 0x0000000000107947 */ /* 0x000fec0003800000 */
.L_x_20664:
[----:B------:R-:W2:Y:S02]  /*11c0*/  LDG.E R4, desc[UR36][R4.64] ;  /* 0x0000002404047981 */ /* 0x000ea4000c1e1900 */
[----:B--2---:R-:W-:-:S04]  /*11d0*/  I2FP.F32.U32 R0, R4 ;  /* 0x0000000400007245 */ /* 0x004fc80000201000 */
[----:B------:R-:W-:-:S04]  /*11e0*/  F2FP.BF16.F32.PACK_AB R0, RZ, R0 ;  /* 0x00000000ff00723e */ /* 0x000fc800000010ff */
[----:B------:R-:W-:-:S07]  /*11f0*/  PRMT R17, R0, 0x7610, R17 ;  /* 0x0000761000117816 */ /* 0x000fce0000000011 */
.L_x_20641:
[----:B------:R-:W-:-:S07]  /*1200*/  VIADD R23, R25, 0x80 ;  /* 0x0000008019177836 */ /* 0x000fce0000000000 */
.L_x_20635:
[----:B------:R-:W-:Y:S05]  /*1210*/  BSYNC.RECONVERGENT B6 ;  /* 0x0000000000067941 */ /* 0x000fea0003800200 */
.L_x_20634:
        /* <DEDUP_REMOVED lines=26> */
.L_x_20675:
[----:B------:R-:W2:Y:S02]  /*13c0*/  LDG.E.U8 R4, desc[UR36][R4.64] ;  /* 0x0000002404047981 */ /* 0x000ea4000c1e1100 */
[----:B--2---:R-:W-:-:S04]  /*13d0*/  I2FP.F32.U32 R0, R4 ;  /* 0x0000000400007245 */ /* 0x004fc80000201000 */
[----:B------:R-:W-:-:S04]  /*13e0*/  F2FP.BF16.F32.PACK_AB R0, RZ, R0 ;  /* 0x00000000ff00723e */ /* 0x000fc800000010ff */
[----:B------:R-:W-:Y:S01]  /*13f0*/  PRMT R18, R0, 0x7610, R18 ;  /* 0x0000761000127816 */ /* 0x000fe20000000012 */
[----:B------:R-:W-:Y:S06]  /*1400*/  BRA `(.L_x_20677) ;  /* 0x0000000c00e47947 */ /* 0x000fec0003800000 */
.L_x_20674:
        /* <DEDUP_REMOVED lines=11> */
.L_x_20679:
[----:B------:R-:W2:Y:S02]  /*14c0*/  LDG.E R4, desc[UR36][R4.64] ;  /* 0x0000002404047981 */ /* 0x000ea4000c1e1900 */
[----:B--2---:R-:W-:-:S04]  /*14d0*/  I2FP.F32.S32 R0, R4 ;  /* 0x0000000400007245 */ /* 0x004fc80000201400 */
[----:B------:R-:W-:-:S04]  /*14e0*/  F2FP.BF16.F32.PACK_AB R0, RZ, R0 ;  /* 0x00000000ff00723e */ /* 0x000fc800000010ff */
[----:B------:R-:W-:Y:S01]  /*14f0*/  PRMT R18, R0, 0x7610, R18 ;  /* 0x0000761000127816 */ /* 0x000fe20000000012 */
[----:B------:R-:W-:Y:S06]  /*1500*/  BRA `(.L_x_20677) ;  /* 0x0000000c00a47947 */ /* 0x000fec0003800000 */
.L_x_20678:
[----:B------:R-:W2:Y:S02]  /*1510*/  LDG.E.U16 R4, desc[UR36][R4.64] ;  /* 0x0000002404047981 */ /* 0x000ea4000c1e1500 */
[----:B--2---:R-:W0:Y:S02]  /*1520*/  I2F.S16 R0, R4 ;  /* 0x0000000400007306 */ /* 0x004e240000101400 */
[----:B0-----:R-:W-:-:S04]  /*1530*/  F2FP.BF16.F32.PACK_AB R0, RZ, R0 ;  /* 0x00000000ff00723e */ /* 0x001fc800000010ff */
[----:B------:R-:W-:Y:S01]  /*1540*/  PRMT R18, R0, 0x7610, R18 ;  /* 0x0000761000127816 */ /* 0x000fe20000000012 */
[----:B------:R-:W-:Y:S06]  /*1550*/  BRA `(.L_x_20677) ;  /* 0x0000000c00907947 */ /* 0x000fec0003800000 */
.L_x_20673:
        /* <DEDUP_REMOVED lines=9> */
.L_x_20681:
[----:B------:R-:W2:Y:S02]  /*15f0*/  LDG.E.U16 R0, desc[UR36][R4.64] ;  /* 0x0000002404007981 */ /* 0x000ea4000c1e1500 */
[----:B--2---:R-:W-:-:S05]  /*1600*/  HADD2.F32 R0, -RZ, R0.H0_H0 ;  /* 0x20000000ff007230 */ /* 0x004fca0000004100 */
[----:B------:R-:W-:-:S04]  /*1610*/  F2FP.BF16.F32.PACK_AB R0, RZ, R0 ;  /* 0x00000000ff00723e */ /* 0x000fc800000010ff */
[----:B------:R-:W-:Y:S01]  /*1620*/  PRMT R18, R0, 0x7610, R18 ;  /* 0x0000761000127816 */ /* 0x000fe20000000012 */
[----:B------:R-:W-:Y:S06]  /*1630*/  BRA `(.L_x_20677) ;  /* 0x0000000c00587947 */ /* 0x000fec0003800000 */
.L_x_20680:
        /* <DEDUP_REMOVED lines=9> */
.L_x_20683:
[----:B------:R-:W2:Y:S02]  /*16d0*/  LDG.E.U16 R4, desc[UR36][R4.64] ;  /* 0x0000002404047981 */ /* 0x000ea4000c1e1500 */
[----:B--2---:R-:W-:-:S05]  /*16e0*/  HADD2.F32 R0, -RZ, R4.H0_H0 ;  /* 0x20000004ff007230 */ /* 0x004fca0000004100 */
[----:B------:R-:W-:-:S04]  /*16f0*/  F2FP.BF16.F32.PACK_AB R0, RZ, R0 ;  /* 0x00000000ff00723e */ /* 0x000fc800000010ff */
[----:B------:R-:W-:Y:S01]  /*1700*/  PRMT R18, R0, 0x7610, R18 ;  /* 0x0000761000127816 */ /* 0x000fe20000000012 */
[----:B------:R-:W-:Y:S06]  /*1710*/  BRA `(.L_x_20677) ;  /* 0x0000000c00207947 */ /* 0x000fec0003800000 */
.L_x_20682:
        /* <DEDUP_REMOVED lines=13> */
.L_x_20672:
        /* <DEDUP_REMOVED lines=14> */
.L_x_20686:
        /* <DEDUP_REMOVED lines=13> */
.L_x_20685:
        /* <DEDUP_REMOVED lines=27> */
.L_x_20688:
        /* <DEDUP_REMOVED lines=15> */
.L_x_20687:
[----:B------:R0:W5:Y:S01]  /*1c40*/  LDG.E.U16 R18, desc[UR36][R4.64] ;  /* 0x0000002404127981 */ /* 0x000162000c1e1500 */
[----:B------:R-:W-:Y:S05]  /*1c50*/  BRA `(.L_x_20677) ;  /* 0x0000000400d07947 */ /* 0x000fea0003800000 */
.L_x_20684:
        /* <DEDUP_REMOVED lines=13> */
.L_x_20691:
        /* <DEDUP_REMOVED lines=21> */
.L_x_20695:
[----:B------:R-:W-:Y:S05]  /*1e80*/  BSYNC.RECONVERGENT B1 ;  /* 0x0000000000017941 */ /* 0x000fea0003800200 */
.L_x_20694:
[----:B------:R-:W-:Y:S01]  /*1e90*/  IMAD.SHL.U32 R0, R0, 0x100000, RZ ;  /* 0x0010000000007824 */ /* 0x000fe200078e00ff */
[----:B------:R-:W-:-:S04]  /*1ea0*/  LEA R3, R3, 0x3b800000, 0x17 ;  /* 0x3b80000003037811 */ /* 0x000fc800078eb8ff */
[----:B------:R-:W-:-:S07]  /*1eb0*/  LOP3.LUT R0, R3, R0, R7, 0xfe, !PT ;  /* 0x0000000003007212 */ /* 0x000fce00078efe07 */
.L_x_20693:
[----:B------:R-:W-:Y:S05]  /*1ec0*/  BSYNC.RECONVERGENT B0 ;  /* 0x0000000000007941 */ /* 0x000fea0003800200 */
.L_x_20692:
[----:B------:R-:W-:-:S04]  /*1ed0*/  F2FP.BF16.F32.PACK_AB R0, RZ, R0 ;  /* 0x00000000ff00723e */ /* 0x000fc800000010ff */
[----:B------:R-:W-:Y:S01]  /*1ee0*/  PRMT R18, R0, 0x7610, R18 ;  /* 0x0000761000127816 */ /* 0x000fe20000000012 */
[----:B------:R-:W-:Y:S06]  /*1ef0*/  BRA `(.L_x_20677) ;  /* 0x0000000400287947 */ /* 0x000fec0003800000 */
.L_x_20690:
        /* <DEDUP_REMOVED lines=21> */
.L_x_20699:
[----:B------:R-:W-:Y:S05]  /*2050*/  BSYNC.RECONVERGENT B1 ;  /* 0x0000000000017941 */ /* 0x000fea0003800200 */
.L_x_20698:
[----:B------:R-:W-:Y:S01]  /*2060*/  IMAD.SHL.U32 R0, R0, 0x200000, RZ ;  /* 0x0020000000007824 */ /* 0x000fe200078e00ff */
[----:B------:R-:W-:-:S04]  /*2070*/  LEA R3, R3, 0x37800000, 0x17 ;  /* 0x3780000003037811 */ /* 0x000fc800078eb8ff */
[----:B------:R-:W-:-:S07]  /*2080*/  LOP3.LUT R0, R3, R0, R7, 0xfe, !PT ;  /* 0x0000000003007212 */ /* 0x000fce00078efe07 */
.L_x_20697:
[----:B------:R-:W-:Y:S05]  /*2090*/  BSYNC.RECONVERGENT B0 ;  /* 0x0000000000007941 */ /* 0x000fea0003800200 */
.L_x_20696:
[----:B------:R-:W-:-:S04]  /*20a0*/  F2FP.BF16.F32.PACK_AB R0, RZ, R0 ;  /* 0x00000000ff00723e */ /* 0x000fc800000010ff */
[----:B------:R-:W-:Y:S01]  /*20b0*/  PRMT R18, R0, 0x7610, R18 ;  /* 0x0000761000127816 */ /* 0x000fe20000000012 */
[----:B------:R-:W-:Y:S06]  /*20c0*/  BRA `(.L_x_20677) ;  /* 0x0000000000b47947 */ /* 0x000fec0003800000 */
.L_x_20689:
        /* <DEDUP_REMOVED lines=14> */
.L_x_20703:
[----:B------:R-:W-:Y:S05]  /*21b0*/  BSYNC.RECONVERGENT B0 ;  /* 0x0000000000007941 */ /* 0x000fea0003800200 */
.L_x_20702:
[----:B------:R-:W-:-:S04]  /*21c0*/  F2FP.BF16.F32.PACK_AB R0, RZ, R0 ;  /* 0x00000000ff00723e */ /* 0x000fc800000010ff */
[----:B------:R-:W-:Y:S01]  /*21d0*/  PRMT R18, R0, 0x7610, R18 ;  /* 0x0000761000127816 */ /* 0x000fe20000000012 */
[----:B------:R-:W-:Y:S06]  /*21e0*/  BRA `(.L_x_20677) ;  /* 0x00000000006c7947 */ /* 0x000fec0003800000 */
.L_x_20676:
        /* <DEDUP_REMOVED lines=16> */
.L_x_20704:
[----:B------:R-:W-:Y:S01]  /*22f0*/  PRMT R18, RZ, 0x7610, R18 ;  /* 0x00007610ff127816 */ /* 0x000fe20000000012 */
[----:B------:R-:W-:Y:S06]  /*2300*/  BRA `(.L_x_20677) ;  /* 0x0000000000247947 */ /* 0x000fec0003800000 */
.L_x_20701:
[----:B------:R-:W2:Y:S02]  /*2310*/  LDG.E.64 R4, desc[UR36][R4.64] ;  /* 0x0000002404047981 */ /* 0x000ea4000c1e1b00 */
[----:B--2---:R-:W0:Y:S02]  /*2320*/  I2F.U64 R0, R4 ;  /* 0x0000000400007312 */ /* 0x004e240000301000 */
[----:B0-----:R-:W-:-:S04]  /*2330*/  F2FP.BF16.F32.PACK_AB R0, RZ, R0 ;  /* 0x00000000ff00723e */ /* 0x001fc800000010ff */
[----:B------:R-:W-:Y:S01]  /*2340*/  PRMT R18, R0, 0x7610, R18 ;  /* 0x0000761000127816 */ /* 0x000fe20000000012 */
[----:B------:R-:W-:Y:S06]  /*2350*/  BRA `(.L_x_20677) ;  /* 0x0000000000107947 */ /* 0x000fec0003800000 */
.L_x_20700:
[----:B------:R-:W2:Y:S02]  /*2360*/  LDG.E R4, desc[UR36][R4.64] ;  /* 0x0000002404047981 */ /* 0x000ea4000c1e1900 */
[----:B--2---:R-:W-:-:S04]  /*2370*/  I2FP.F32.U32 R0, R4 ;  /* 0x0000000400007245 */ /* 0x004fc80000201000 */
[----:B------:R-:W-:-:S04]  /*2380*/  F2FP.BF16.F32.PACK_AB R0, RZ, R0 ;  /* 0x00000000ff00723e */ /* 0x000fc800000010ff */
[----:B------:R-:W-:-:S07]  /*2390*/  PRMT R18, R0, 0x7610, R18 ;  /* 0x0000761000127816 */ /* 0x000fce0000000012 */
.L_x_20677:
[----:B------:R-:W-:-:S07]  /*23a0*/  VIADD R23, R23, 0x80 ;  /* 0x0000008017177836 */ /* 0x000fce0000000000 */
.L_x_20671:
[----:B------:R-:W-:Y:S05]  /*23b0*/  BSYNC.RECONVERGENT B6 ;  /* 0x0000000000067941 */ /* 0x000fea0003800200 */
.L_x_20670:
        /* <DEDUP_REMOVED lines=26> */
.L_x_20710:
[----:B------:R-:W2:Y:S02]  /*2560*/  LDG.E.U8 R4, desc[UR36][R4.64] ;  /* 0x0000002404047981 */ /* 0x000ea4000c1e1100 */
[----:B--2---:R-:W-:-:S04]  /*2570*/  I2FP.F32.U32 R0, R4 ;  /* 0x0000000400007245 */ /* 0x004fc80000201000 */
[----:B------:R-:W-:-:S04]  /*2580*/  F2FP.BF16.F32.PACK_AB R0, RZ, R0 ;  /* 0x00000000ff00723e */ /* 0x000fc800000010ff */
[----:B------:R-:W-:Y:S01]  /*2590*/  PRMT R19, R0, 0x7610, R19 ;  /* 0x0000761000137816 */ /* 0x000fe20000000013 */
[----:B------:R-:W-:Y:S06]  /*25a0*/  BRA `(.L_x_20712) ;  /* 0x0000000c00e47947 */ /* 0x000fec0003800000 */
.L_x_20709:
        /* <DEDUP_REMOVED lines=11> */
.L_x_20714:
[----:B------:R-:W2:Y:S02]  /*2660*/  LDG.E R4, desc[UR36][R4.64] ;  /* 0x0000002404047981 */ /* 0x000ea4000c1e1900 */
[----:B--2---:R-:W-:-:S04]  /*2670*/  I2FP.F32.S32 R0, R4 ;  /* 0x0000000400007245 */ /* 0x004fc80000201400 */
[----:B------:R-:W-:-:S04]  /*2680*/  F2FP.BF16.F32.PACK_AB R0, RZ, R0 ;  /* 0x00000000ff00723e */ /* 0x000fc800000010ff */
[----:B------:R-:W-:Y:S01]  /*2690*/  PRMT R19, R0, 0x7610, R19 ;  /* 0x0000761000137816 */ /* 0x000fe20000000013 */
[----:B------:R-:W-:Y:S06]  /*26a0*/  BRA `(.L_x_20712) ;  /* 0x0000000c00a47947 */ /* 0x000fec0003800000 */
.L_x_20713:
[----:B------:R-:W2:Y:S02]  /*26b0*/  LDG.E.U16 R4, desc[UR36][R4.64] ;  /* 0x0000002404047981 */ /* 0x000ea4000c1e1500 */
[----:B--2---:R-:W0:Y:S02]  /*26c0*/  I2F.S16 R0, R4 ;  /* 0x0000000400007306 */ /* 0x004e240000101400 */
[----:B0-----:R-:W-:-:S04]  /*26d0*/  F2FP.BF16.F32.PACK_AB R0, RZ, R0 ;  /* 0x00000000ff00723e */ /* 0x001fc800000010ff */
[----:B------:R-:W-:Y:S01]  /*26e0*/  PRMT R19, R0, 0x7610, R19 ;  /* 0x0000761000137816 */ /* 0x000fe20000000013 */
[----:B------:R-:W-:Y:S06]  /*26f0*/  BRA `(.L_x_20712) ;  /* 0x0000000c00907947 */ /* 0x000fec0003800000 */
.L_x_20708:
        /* <DEDUP_REMOVED lines=9> */
.L_x_20716:
[----:B------:R-:W2:Y:S02]  /*2790*/  LDG.E.U16 R0, desc[UR36][R4.64] ;  /* 0x0000002404007981 */ /* 0x000ea4000c1e1500 */
[----:B--2---:R-:W-:-:S05]  /*27a0*/  HADD2.F32 R0, -RZ, R0.H0_H0 ;  /* 0x20000000ff007230 */ /* 0x004fca0000004100 */
[----:B------:R-:W-:-:S04]  /*27b0*/  F2FP.BF16.F32.PACK_AB R0, RZ, R0 ;  /* 0x00000000ff00723e */ /* 0x000fc800000010ff */
[----:B------:R-:W-:Y:S01]  /*27c0*/  PRMT R19, R0, 0x7610, R19 ;  /* 0x0000761000137816 */ /* 0x000fe20000000013 */
[----:B------:R-:W-:Y:S06]  /*27d0*/  BRA `(.L_x_20712) ;  /* 0x0000000c00587947 */ /* 0x000fec0003800000 */
.L_x_20715:
        /* <DEDUP_REMOVED lines=9> */
.L_x_20718:
[----:B------:R-:W2:Y:S02]  /*2870*/  LDG.E.U16 R4, desc[UR36][R4.64] ;  /* 0x0000002404047981 */ /* 0x000ea4000c1e1500 */
[----:B--2---:R-:W-:-:S05]  /*2880*/  HADD2.F32 R0, -RZ, R4.H0_H0 ;  /* 0x20000004ff007230 */ /* 0x004fca0000004100 */
[----:B------:R-:W-:-:S04]  /*2890*/  F2FP.BF16.F32.PACK_AB R0, RZ, R0 ;  /* 0x00000000ff00723e */ /* 0x000fc800000010ff */
[----:B------:R-:W-:Y:S01]  /*28a0*/  PRMT R19, R0, 0x7610, R19 ;  /* 0x0000761000137816 */ /* 0x000fe20000000013 */
[----:B------:R-:W-:Y:S06]  /*28b0*/  BRA `(.L_x_20712) ;  /* 0x0000000c00207947 */ /* 0x000fec0003800000 */
.L_x_20717:
        /* <DEDUP_REMOVED lines=13> */
.L_x_20707:
        /* <DEDUP_REMOVED lines=14> */
.L_x_20721:
        /* <DEDUP_REMOVED lines=13> */
.L_x_20720:
        /* <DEDUP_REMOVED lines=27> */
.L_x_20723:
        /* <DEDUP_REMOVED lines=15> */
.L_x_20722:
[----:B------:R0:W5:Y:S01]  /*2de0*/  LDG.E.U16 R19, desc[UR36][R4.64] ;  /* 0x0000002404137981 */ /* 0x000162000c1e1500 */
[----:B------:R-:W-:Y:S05]  /*2df0*/  BRA `(.L_x_20712) ;  /* 0x0000000400d07947 */ /* 0x000fea0003800000 */
.L_x_20719:
        /* <DEDUP_REMOVED lines=13> */
.L_x_20726:
        /* <DEDUP_REMOVED lines=21> */
.L_x_20730:
[----:B------:R-:W-:Y:S05]  /*3020*/  BSYNC.RECONVERGENT B1 ;  /* 0x0000000000017941 */ /* 0x000fea0003800200 */
.L_x_20729:
[----:B------:R-:W-:Y:S01]  /*3030*/  IMAD.SHL.U32 R0, R0, 0x100000, RZ ;  /* 0x0010000000007824 */ /* 0x000fe200078e00ff */
[----:B------:R-:W-:-:S04]  /*3040*/  LEA R3, R3, 0x3b800000, 0x17 ;  /* 0x3b80000003037811 */ /* 0x000fc800078eb8ff */
[----:B------:R-:W-:-:S07]  /*3050*/  LOP3.LUT R0, R3, R0, R7, 0xfe, !PT ;  /* 0x0000000003007212 */ /* 0x000fce00078efe07 */
.L_x_20728:
[----:B------:R-:W-:Y:S05]  /*3060*/  BSYNC.RECONVERGENT B0 ;  /* 0x0000000000007941 */ /* 0x000fea0003800200 */
.L_x_20727:
[----:B------:R-:W-:-:S04]  /*3070*/  F2FP.BF16.F32.PACK_AB R0, RZ, R0 ;  /* 0x00000000ff00723e */ /* 0x000fc800000010ff */
[----:B------:R-:W-:Y:S01]  /*3080*/  PRMT R19, R0, 0x7610, R19 ;  /* 0x0000761000137816 */ /* 0x000fe20000000013 */
[----:B------:R-:W-:Y:S06]  /*3090*/  BRA `(.L_x_20712) ;  /* 0x0000000400287947 */ /* 0x000fec0003800000 */
.L_x_20725:
        /* <DEDUP_REMOVED lines=21> */
.L_x_20734:
[----:B------:R-:W-:Y:S05]  /*31f0*/  BSYNC.RECONVERGENT B1 ;  /* 0x0000000000017941 */ /* 0x000fea0003800200 */
.L_x_20733:
[----:B------:R-:W-:Y:S01]  /*3200*/  IMAD.SHL.U32 R0, R0, 0x200000, RZ ;  /* 0x0020000000007824 */ /* 0x000fe200078e00ff */
[----:B------:R-:W-:-:S04]  /*3210*/  LEA R3, R3, 0x37800000, 0x17 ;  /* 0x3780000003037811 */ /* 0x000fc800078eb8ff */
[----:B------:R-:W-:-:S07]  /*3220*/  LOP3.LUT R0, R3, R0, R7, 0xfe, !PT ;  /* 0x0000000003007212 */ /* 0x000fce00078efe07 */
.L_x_20732:
[----:B------:R-:W-:Y:S05]  /*3230*/  BSYNC.RECONVERGENT B0 ;  /* 0x0000000000007941 */ /* 0x000fea0003800200 */
.L_x_20731:
[----:B------:R-:W-:-:S04]  /*3240*/  F2FP.BF16.F32.PACK_AB R0, RZ, R0 ;  /* 0x00000000ff00723e */ /* 0x000fc800000010ff */
[----:B------:R-:W-:Y:S01]  /*3250*/  PRMT R19, R0, 0x7610, R19 ;  /* 0x0000761000137816 */ /* 0x000fe20000000013 */
[----:B------:R-:W-:Y:S06]  /*3260*/  BRA `(.L_x_20712) ;  /* 0x0000000000b47947 */ /* 0x000fec0003800000 */
.L_x_20724:
        /* <DEDUP_REMOVED lines=14> */
.L_x_20738:
[----:B------:R-:W-:Y:S05]  /*3350*/  BSYNC.RECONVERGENT B0 ;  /* 0x0000000000007941 */ /* 0x000fea0003800200 */
.L_x_20737:
[----:B------:R-:W-:-:S04]  /*3360*/  F2FP.BF16.F32.PACK_AB R0, RZ, R0 ;  /* 0x00000000ff00723e */ /* 0x000fc800000010ff */
[----:B------:R-:W-:Y:S01]  /*3370*/  PRMT R19, R0, 0x7610, R19 ;  /* 0x0000761000137816 */ /* 0x000fe20000000013 */
[----:B------:R-:W-:Y:S06]  /*3380*/  BRA `(.L_x_20712) ;  /* 0x00000000006c7947 */ /* 0x000fec0003800000 */
.L_x_20711:
        /* <DEDUP_REMOVED lines=16> */
.L_x_20739:
[----:B------:R-:W-:Y:S01]  /*3490*/  PRMT R19, RZ, 0x7610, R19 ;  /* 0x00007610ff137816 */ /* 0x000fe20000000013 */
[----:B------:R-:W-:Y:S06]  /*34a0*/  BRA `(.L_x_20712) ;  /* 0x0000000000247947 */ /* 0x000fec0003800000 */
.L_x_20736:
[----:B------:R-:W2:Y:S02]  /*34b0*/  LDG.E.64 R4, desc[UR36][R4.64] ;  /* 0x0000002404047981 */ /* 0x000ea4000c1e1b00 */
[----:B--2---:R-:W0:Y:S02]  /*34c0*/  I2F.U64 R0, R4 ;  /* 0x0000000400007312 */ /* 0x004e240000301000 */
[----:B0-----:R-:W-:-:S04]  /*34d0*/  F2FP.BF16.F32.PACK_AB R0, RZ, R0 ;  /* 0x00000000ff00723e */ /* 0x001fc800000010ff */
[----:B------:R-:W-:Y:S01]  /*34e0*/  PRMT R19, R0, 0x7610, R19 ;  /* 0x0000761000137816 */ /* 0x000fe20000000013 */
[----:B------:R-:W-:Y:S06]  /*34f0*/  BRA `(.L_x_20712) ;  /* 0x0000000000107947 */ /* 0x000fec0003800000 */
.L_x_20735:
[----:B------:R-:W2:Y:S02]  /*3500*/  LDG.E R4, desc[UR36][R4.64] ;  /* 0x0000002404047981 */ /* 0x000ea4000c1e1900 */
[----:B--2---:R-:W-:-:S04]  /*3510*/  I2FP.F32.U32 R0, R4 ;  /* 0x0000000400007245 */ /* 0x004fc80000201000 */
[----:B------:R-:W-:-:S04]  /*3520*/  F2FP.BF16.F32.PACK_AB R0, RZ, R0 ;  /* 0x00000000ff00723e */ /* 0x000fc800000010ff */
[----:B------:R-:W-:-:S07]  /*3530*/  PRMT R19, R0, 0x7610, R19 ;  /* 0x0000761000137816 */ /* 0x000fce0000000013 */
.L_x_20712:
[----:B------:R-:W-:-:S07]  /*3540*/  VIADD R23, R23, 0x80 ;  /* 0x0000008017177836 */ /* 0x000fce0000000000 */
.L_x_20706:
[----:B------:R-:W-:Y:S05]  /*3550*/  BSYNC.RECONVERGENT B6 ;  /* 0x0000000000067941 */ /* 0x000fea0003800200 */
.L_x_20705:
        /* <DEDUP_REMOVED lines=25> */
.L_x_20745:
[----:B------:R-:W2:Y:S02]  /*36f0*/  LDG.E.U8 R4, desc[UR36][R4.64] ;  /* 0x0000002404047981 */ /* 0x000ea4000c1e1100 */
[----:B--2---:R-:W-:-:S04]  /*3700*/  I2FP.F32.U32 R0, R4 ;  /* 0x0000000400007245 */ /* 0x004fc80000201000 */
[----:B------:R-:W-:Y:S01]  /*3710*/  F2FP.BF16.F32.PACK_AB R0, RZ, R0 ;  /* 0x00000000ff00723e */ /* 0x000fe200000010ff */
[----:B------:R-:W-:Y:S06]  /*3720*/  BRA `(.L_x_20741) ;  /* 0x0000000c00a87947 */ /* 0x000fec0003800000 */
.L_x_20744:
        /* <DEDUP_REMOVED lines=10> */
.L_x_20748:
[----:B------:R-:W2:Y:S02]  /*37d0*/  LDG.E R4, desc[UR36][R4.64] ;  /* 0x0000002404047981 */ /* 0x000ea4000c1e1900 */
[----:B--2---:R-:W-:-:S04]  /*37e0*/  I2FP.F32.S32 R0, R4 ;  /* 0x0000000400007245 */ /* 0x004fc80000201400 */
[----:B------:R-:W-:Y:S01]  /*37f0*/  F2FP.BF16.F32.PACK_AB R0, RZ, R0 ;  /* 0x00000000ff00723e */ /* 0x000fe200000010ff */
[----:B------:R-:W-:Y:S06]  /*3800*/  BRA `(.L_x_20741) ;  /* 0x0000000c00707947 */ /* 0x000fec0003800000 */
.L_x_20747:
[----:B------:R-:W2:Y:S02]  /*3810*/  LDG.E.U16 R4, desc[UR36][R4.64] ;  /* 0x0000002404047981 */ /* 0x000ea4000c1e1500 */
[----:B--2---:R-:W0:Y:S02]  /*3820*/  I2F.S16 R0, R4 ;  /* 0x0000000400007306 */ /* 0x004e240000101400 */
[----:B0-----:R-:W-:Y:S01]  /*3830*/  F2FP.BF16.F32.PACK_AB R0, RZ, R0 ;  /* 0x00000000ff00723e */ /* 0x001fe200000010ff */
[----:B------:R-:W-:Y:S06]  /*3840*/  BRA `(.L_x_20741) ;  /* 0x0000000c00607947 */ /* 0x000fec0003800000 */
.L_x_20743:
        /* <DEDUP_REMOVED lines=9> */
.L_x_20750:
[----:B------:R-:W2:Y:S02]  /*38e0*/  LDG.E.U16 R0, desc[UR36][R4.64] ;  /* 0x0000002404007981 */ /* 0x000ea4000c1e1500 */
[----:B--2---:R-:W-:-:S05]  /*38f0*/  HADD2.F32 R0, -RZ, R0.H0_H0 ;  /* 0x20000000ff007230 */ /* 0x004fca0000004100 */
[----:B------:R-:W-:Y:S01]  /*3900*/  F2FP.BF16.F32.PACK_AB R0, RZ, R0 ;  /* 0x00000000ff00723e */ /* 0x000fe200000010ff */
[----:B------:R-:W-:Y:S06]  /*3910*/  BRA `(.L_x_20741) ;  /* 0x0000000c002c7947 */ /* 0x000fec0003800000 */
.L_x_20749:
        /* <DEDUP_REMOVED lines=9> */
.L_x_20752:
[----:B------:R-:W2:Y:S02]  /*39b0*/  LDG.E.U16 R4, desc[UR36][R4.64] ;  /* 0x0000002404047981 */ /* 0x000ea4000c1e1500 */
[----:B--2---:R-:W-:-:S05]  /*39c0*/  HADD2.F32 R0, -RZ, R4.H0_H0 ;  /* 0x20000004ff007230 */ /* 0x004fca0000004100 */
[----:B------:R-:W-:Y:S01]  /*39d0*/  F2FP.BF16.F32.PACK_AB R0, RZ, R0 ;  /* 0x00000000ff00723e */ /* 0x000fe200000010ff */
[----:B------:R-:W-:Y:S06]  /*39e0*/  BRA `(.L_x_20741) ;  /* 0x0000000800f87947 */ /* 0x000fec0003800000 */
.L_x_20751:
        /* <DEDUP_REMOVED lines=12> */
.L_x_20742:
        /* <DEDUP_REMOVED lines=13> */
.L_x_20755:
        /* <DEDUP_REMOVED lines=12> */
.L_x_20754:
        /* <DEDUP_REMOVED lines=27> */
.L_x_20757:
        /* <DEDUP_REMOVED lines=14> */
.L_x_20756:
[----:B------:R1:W5:Y:S01]  /*3ed0*/  LDG.E.U16 R0, desc[UR36][R4.64] ;  /* 0x0000002404007981 */ /* 0x000362000c1e1500 */
[----:B------:R-:W-:Y:S05]  /*3ee0*/  BRA `(.L_x_20741) ;  /* 0x0000000400b87947 */ /* 0x000fea0003800000 */
.L_x_20753:
        /* <DEDUP_REMOVED lines=12> */
.L_x_20760:
        /* <DEDUP_REMOVED lines=21> */
.L_x_20764:
[----:B------:R-:W-:Y:S05]  /*4100*/  BSYNC.RECONVERGENT B1 ;  /* 0x0000000000017941 */ /* 0x000fea0003800200 */
.L_x_20763:
[----:B------:R-:W-:Y:S01]  /*4110*/  IMAD.SHL.U32 R0, R0, 0x100000, RZ ;  /* 0x0010000000007824 */ /* 0x000fe200078e00ff */
[----:B------:R-:W-:-:S04]  /*4120*/  LEA R3, R3, 0x3b800000, 0x17 ;  /* 0x3b80000003037811 */ /* 0x000fc800078eb8ff */
[----:B------:R-:W-:-:S07]  /*4130*/  LOP3.LUT R0, R3, R0, R7, 0xfe, !PT ;  /* 0x0000000003007212 */ /* 0x000fce00078efe07 */
.L_x_20762:
[----:B------:R-:W-:Y:S05]  /*4140*/  BSYNC.RECONVERGENT B0 ;  /* 0x0000000000007941 */ /* 0x000fea0003800200 */
.L_x_20761:
[----:B------:R-:W-:Y:S01]  /*4150*/  F2FP.BF16.F32.PACK_AB R0, RZ, R0 ;  /* 0x00000000ff00723e */ /* 0x000fe200000010ff */
[----:B------:R-:W-:Y:S06]  /*4160*/  BRA `(.L_x_20741) ;  /* 0x0000000400187947 */ /* 0x000fec0003800000 */
.L_x_20759:
        /* <DEDUP_REMOVED lines=21> */
.L_x_20768:
[----:B------:R-:W-:Y:S05]  /*42c0*/  BSYNC.RECONVERGENT B1 ;  /* 0x0000000000017941 */ /* 0x000fea0003800200 */
.L_x_20767:
[----:B------:R-:W-:Y:S01]  /*42d0*/  IMAD.SHL.U32 R0, R0, 0x200000, RZ ;  /* 0x0020000000007824 */ /* 0x000fe200078e00ff */
[----:B------:R-:W-:-:S04]  /*42e0*/  LEA R3, R3, 0x37800000, 0x17 ;  /* 0x3780000003037811 */ /* 0x000fc800078eb8ff */
[----:B------:R-:W-:-:S07]  /*42f0*/  LOP3.LUT R0, R3, R0, R7, 0xfe, !PT ;  /* 0x0000000003007212 */ /* 0x000fce00078efe07 */
.L_x_20766:
[----:B------:R-:W-:Y:S05]  /*4300*/  BSYNC.RECONVERGENT B0 ;  /* 0x0000000000007941 */ /* 0x000fea0003800200 */
.L_x_20765:
[----:B------:R-:W-:Y:S01]  /*4310*/  F2FP.BF16.F32.PACK_AB R0, RZ, R0 ;  /* 0x00000000ff00723e */ /* 0x000fe200000010ff */
[----:B------:R-:W-:Y:S06]  /*4320*/  BRA `(.L_x_20741) ;  /* 0x0000000000a87947 */ /* 0x000fec0003800000 */
.L_x_20758:
        /* <DEDUP_REMOVED lines=14> */
.L_x_20772:
[----:B------:R-:W-:Y:S05]  /*4410*/  BSYNC.RECONVERGENT B0 ;  /* 0x0000000000007941 */ /* 0x000fea0003800200 */
.L_x_20771:
[----:B------:R-:W-:Y:S01]  /*4420*/  F2FP.BF16.F32.PACK_AB R0, RZ, R0 ;  /* 0x00000000ff00723e */ /* 0x000fe200000010ff */
[----:B------:R-:W-:Y:S06]  /*4430*/  BRA `(.L_x_20741) ;  /* 0x0000000000647947 */ /* 0x000fec0003800000 */
.L_x_20746:
        /* <DEDUP_REMOVED lines=16> */
.L_x_20773:
[----:B------:R-:W-:Y:S01]  /*4540*/  PRMT R0, RZ, 0x7610, R0 ;  /* 0x00007610ff007816 */ /* 0x000fe20000000000 */
[----:B------:R-:W-:Y:S06]  /*4550*/  BRA `(.L_x_20741) ;  /* 0x00000000001c7947 */ /* 0x000fec0003800000 */
.L_x_20770:
[----:B------:R-:W2:Y:S02]  /*4560*/  LDG.E.64 R4, desc[UR36][R4.64] ;  /* 0x0000002404047981 */ /* 0x000ea4000c1e1b00 */
[----:B--2---:R-:W0:Y:S02]  /*4570*/  I2F.U64 R0, R4 ;  /* 0x0000000400007312 */ /* 0x004e240000301000 */
[----:B0-----:R-:W-:Y:S01]  /*4580*/  F2FP.BF16.F32.PACK_AB R0, RZ, R0 ;  /* 0x00000000ff00723e */ /* 0x001fe200000010ff */
[----:B------:R-:W-:Y:S06]  /*4590*/  BRA `(.L_x_20741) ;  /* 0x00000000000c7947 */ /* 0x000fec0003800000 */
.L_x_20769:
[----:B------:R-:W2:Y:S02]  /*45a0*/  LDG.E R4, desc[UR36][R4.64] ;  /* 0x0000002404047981 */ /* 0x000ea4000c1e1900 */
[----:B--2---:R-:W-:-:S04]  /*45b0*/  I2FP.F32.U32 R0, R4 ;  /* 0x0000000400007245 */ /* 0x004fc80000201000 */
[----:B------:R-:W-:-:S07]  /*45c0*/  F2FP.BF16.F32.PACK_AB R0, RZ, R0 ;  /* 0x00000000ff00723e */ /* 0x000fce00000010ff */
.L_x_20741:
[----:B------:R-:W-:Y:S05]  /*45d0*/  BSYNC.RECONVERGENT B6 ;  /* 0x0000000000067941 */ /* 0x000fea0003800200 */
.L_x_20740:
[C---:B01----:R-:W-:Y:S01]  /*45e0*/  VIADD R5, R25.reuse, 0x100 ;  /* 0x0000010019057836 */ /* 0x043fe20000000000 */
[CC--:B------:R-:W-:Y:S01]  /*45f0*/  ISETP.GE.AND P0, PT, R25.reuse, R16.reuse, PT ;  /* 0x000000101900720c */ /* 0x0c0fe20003f06270 */
[----:B------:R-:W-:Y:S01]  /*4600*/  VIADD R23, R25, 0x80 ;  /* 0x0000008019177836 */ /* 0x000fe20000000000 */
[----:B------:R-:W-:Y:S02]  /*4610*/  BSSY.RECONVERGENT B6, `(.L_x_20774) ;  /* 0x000011f000067945 */ /* 0x000fe40003800200 */
[-C--:B------:R-:W-:Y:S01]  /*4620*/  ISETP.GE.AND P2, PT, R5, R16.reuse, PT ;  /* 0x000000100500720c */ /* 0x080fe20003f46270 */
[----:B------:R-:W-:Y:S01]  /*4630*/  VIADD R5, R25, 0x180 ;  /* 0x0000018019057836 */ /* 0x000fe20000000000 */
[----:B------:R-:W-:-:S04]  /*4640*/  ISETP.GE.AND P1, PT, R23, R16, PT ;  /* 0x000000101700720c */ /* 0x000fc80003f26270 */
[----:B------:R-:W-:-:S03]  /*4650*/  ISETP.GE.AND P3, PT, R5, R16, PT ;  /* 0x000000100500720c */ /* 0x000fc60003f66270 */
[----:B-----5:R-:W-:-:S04]  /*4660*/  @!P0 IMAD.U32 R4, R17, 0x10000, RZ ;  /* 0x0001000011048824 */ /* 0x020fc800078e00ff */
[----:B------:R-:W-:Y:S02]  /*4670*/  @!P2 IMAD.U32 R5, R19, 0x10000, RZ ;  /* 0x000100001305a824 */ /* 0x000fe400078e00ff */
[----:B------:R-:W0:Y:S04]  /*4680*/  @!P0 MUFU.SQRT R4, R4 ;  /* 0x0000000400048308 */ /* 0x000e280000002000 */
[----:B------:R-:W-:Y:S02]  /*4690*/  @!P3 IMAD.U32 R6, R0, 0x10000, RZ ;  /* 0x000100000006b824 */ /* 0x000fe400078e00ff */
[----:B------:R-:W-:Y:S02]  /*46a0*/  @!P1 IMAD.U32 R0, R18, 0x10000, RZ ;  /* 0x0001000012009824 */ /* 0x000fe400078e00ff */
[----:B------:R-:W1:Y:S01]  /*46b0*/  @!P2 MUFU.SQRT R5, R5 ;  /* 0x000000050005a308 */ /* 0x000e620000002000 */
[----:B------:R-:W2:Y:S07]  /*46c0*/  LDC.U8 R18, c[0x0][0x3a4] ;  /* 0x0000e900ff127b82 */ /* 0x000eae0000000000 */
[----:B------:R-:W3:Y:S08]  /*46d0*/  @!P3 MUFU.SQRT R6, R6 ;  /* 0x000000060006b308 */ /* 0x000ef00000002000 */
[----:B------:R-:W4:Y:S08]  /*46e0*/  @!P1 MUFU.SQRT R0, R0 ;  /* 0x0000000000009308 */ /* 0x000f300000002000 */
[----:B0-----:R0:W0:Y:S08]  /*46f0*/  @!P0 F2F.BF16.F32 R3, R4 ;  /* 0x0000000400038304 */ /* 0x0010300000202000 */
[----:B-1----:R1:W0:Y:S08]  /*4700*/  @!P2 F2F.BF16.F32 R17, R5 ;  /* 0x000000050011a304 */ /* 0x0022300000202000 */
[----:B---3--:R1:W3:Y:S08]  /*4710*/  @!P3 F2F.BF16.F32 R19, R6 ;  /* 0x000000060013b304 */ /* 0x0082f00000202000 */
[----:B----4-:R1:W4:Y:S01]  /*4720*/  @!P1 F2F.BF16.F32 R22, R0 ;  /* 0x0000000000169304 */ /* 0x0103220000202000 */
[----:B0-2---:R-:W-:Y:S05]  /*4730*/  @P0 BRA `(.L_x_20775) ;  /* 0x0000001000300947 */ /* 0x005fea0003800000 */
[----:B------:R-:W0:Y:S01]  /*4740*/  LDCU UR4, c[0x0][0x3a8] ;  /* 0x00007500ff0477ac */ /* 0x000e220008000800 */
[----:B------:R-:W2:Y:S01]  /*4750*/  LDC.64 R8, c[0x0][0x388] ;  /* 0x0000e200ff087b82 */ /* 0x000ea20000000a00 */
[----:B-1----:R-:W-:Y:S01]  /*4760*/  IMAD R0, R2, 0x200, R25 ;  /* 0x0000020002007824 */ /* 0x002fe200078e0219 */
[----:B------:R-:W-:-:S03]  /*4770*/  PRMT R4, R18, 0x9910, RZ ;  /* 0x0000991012047816 */ /* 0x000fc600000000ff */
[----:B0-----:R-:W-:Y:S02]  /*4780*/  IMAD R5, R0, UR4, RZ ;  /* 0x0000000400057c24 */ /* 0x001fe4000f8e02ff */
        /* <DEDUP_REMOVED lines=18> */
.L_x_20779:
[----:B------:R-:W-:Y:S02]  /*48b0*/  IMAD.U32 R5, R3, 0x10000, RZ ;  /* 0x0001000003057824 */ /* 0x000fe400078e00ff */
[----:B------:R-:W-:-:S04]  /*48c0*/  IMAD.MOV.U32 R25, RZ, RZ, R23 ;  /* 0x000000ffff197224 */ /* 0x000fc800078e0017 */
[----:B------:R-:W0:Y:S02]  /*48d0*/  F2I.S64.TRUNC R4, R5 ;  /* 0x0000000500047311 */ /* 0x000e24000020d900 */
[----:B0-----:R0:W-:Y:S01]  /*48e0*/  STG.E.U8 desc[UR36][R8.64], R4 ;  /* 0x0000000408007986 */ /* 0x0011e2000c101124 */
[----:B------:R-:W-:Y:S05]  /*48f0*/  BRA `(.L_x_20775) ;  /* 0x0000000c00c07947 */ /* 0x000fea0003800000 */
.L_x_20778:
        /* <DEDUP_REMOVED lines=11> */
.L_x_20782:
[----:B------:R-:W-:Y:S02]  /*49b0*/  IMAD.U32 R3, R3, 0x10000, RZ ;  /* 0x0001000003037824 */ /* 0x000fe400078e00ff */
[----:B------:R-:W-:-:S04]  /*49c0*/  IMAD.MOV.U32 R25, RZ, RZ, R23 ;  /* 0x000000ffff197224 */ /* 0x000fc800078e0017 */
[----:B------:R-:W0:Y:S02]  /*49d0*/  F2I.FTZ.TRUNC.NTZ R3, R3 ;  /* 0x0000000300037305 */ /* 0x000e24000021f100 */
[----:B0-----:R0:W-:Y:S01]  /*49e0*/  STG.E desc[UR36][R8.64], R3 ;  /* 0x0000000308007986 */ /* 0x0011e2000c101924 */
[----:B------:R-:W-:Y:S05]  /*49f0*/  BRA `(.L_x_20775) ;  /* 0x0000000c00807947 */ /* 0x000fea0003800000 */
.L_x_20781:
[----:B------:R-:W-:Y:S02]  /*4a00*/  IMAD.U32 R3, R3, 0x10000, RZ ;  /* 0x0001000003037824 */ /* 0x000fe400078e00ff */
[----:B------:R-:W-:-:S04]  /*4a10*/  IMAD.MOV.U32 R25, RZ, RZ, R23 ;  /* 0x000000ffff197224 */ /* 0x000fc800078e0017 */
[----:B------:R-:W0:Y:S02]  /*4a20*/  F2I.FTZ.TRUNC.NTZ R3, R3 ;  /* 0x0000000300037305 */ /* 0x000e24000021f100 */
[----:B0-----:R0:W-:Y:S01]  /*4a30*/  STG.E.U16 desc[UR36][R8.64], R3 ;  /* 0x0000000308007986 */ /* 0x0011e2000c101524 */
[----:B------:R-:W-:Y:S05]  /*4a40*/  BRA `(.L_x_20775) ;  /* 0x0000000c006c7947 */ /* 0x000fea0003800000 */
.L_x_20777:
        /* <DEDUP_REMOVED lines=10> */
.L_x_20784:
[----:B------:R-:W-:Y:S02]  /*4af0*/  IMAD.U32 R0, R3, 0x10000, RZ ;  /* 0x0001000003007824 */ /* 0x000fe400078e00ff */
[----:B------:R-:W-:-:S03]  /*4b00*/  IMAD.MOV.U32 R25, RZ, RZ, R23 ;  /* 0x000000ffff197224 */ /* 0x000fc600078e0017 */
[----:B------:R-:W-:-:S05]  /*4b10*/  F2FP.F16.F32.PACK_AB R0, RZ, R0 ;  /* 0x00000000ff00723e */ /* 0x000fca00000000ff */
[----:B------:R0:W-:Y:S01]  /*4b20*/  STG.E.U16 desc[UR36][R8.64], R0 ;  /* 0x0000000008007986 */ /* 0x0001e2000c101524 */
[----:B------:R-:W-:Y:S05]  /*4b30*/  BRA `(.L_x_20775) ;  /* 0x0000000c00307947 */ /* 0x000fea0003800000 */
.L_x_20783:
        /* <DEDUP_REMOVED lines=11> */
.L_x_20786:
[----:B------:R-:W-:Y:S02]  /*4bf0*/  IMAD.U32 R3, R3, 0x10000, RZ ;  /* 0x0001000003037824 */ /* 0x000fe400078e00ff */
[----:B------:R-:W-:-:S03]  /*4c00*/  IMAD.MOV.U32 R25, RZ, RZ, R23 ;  /* 0x000000ffff197224 */ /* 0x000fc600078e0017 */
[----:B------:R-:W-:-:S04]  /*4c10*/  F2FP.F16.F32.PACK_AB R3, RZ, R3 ;  /* 0x00000003ff03723e */ /* 0x000fc800000000ff */
[----:B------:R-:W-:-:S05]  /*4c20*/  PRMT R3, R3, 0x5410, RZ ;  /* 0x0000541003037816 */ /* 0x000fca00000000ff */
[----:B------:R0:W-:Y:S01]  /*4c30*/  STG.E desc[UR36][R8.64], R3 ;  /* 0x0000000308007986 */ /* 0x0001e2000c101924 */
[----:B------:R-:W-:Y:S05]  /*4c40*/  BRA `(.L_x_20775) ;  /* 0x0000000800ec7947 */ /* 0x000fea0003800000 */
.L_x_20785:
[----:B------:R-:W-:Y:S02]  /*4c50*/  IMAD.U32 R4, R3, 0x10000, RZ ;  /* 0x0001000003047824 */ /* 0x000fe400078e00ff */
[----:B------:R-:W-:Y:S02]  /*4c60*/  IMAD.MOV.U32 R25, RZ, RZ, R23 ;  /* 0x000000ffff197224 */ /* 0x000fe400078e0017 */
[----:B------:R-:W-:-:S06]  /*4c70*/  FMUL.FTZ R4, R4, 1 ;  /* 0x3f80000004047820 */ /* 0x000fcc0000410000 */
[----:B------:R-:W0:Y:S02]  /*4c80*/  F2F.F64.F32 R4, R4 ;  /* 0x0000000400047310 */ /* 0x000e240000201800 */
[----:B0-----:R0:W-:Y:S01]  /*4c90*/  STG.E.64 desc[UR36][R8.64], R4 ;  /* 0x0000000408007986 */ /* 0x0011e2000c101b24 */
[----:B------:R-:W-:Y:S05]  /*4ca0*/  BRA `(.L_x_20775) ;  /* 0x0000000800d47947 */ /* 0x000fea0003800000 */
.L_x_20776:
        /* <DEDUP_REMOVED lines=14> */
.L_x_20789:
[----:B------:R-:W-:Y:S01]  /*4d90*/  IMAD.U32 R3, R3, 0x10000, RZ ;  /* 0x0001000003037824 */ /* 0x000fe200078e00ff */
[----:B------:R-:W-:Y:S01]  /*4da0*/  CS2R R6, SRZ ;  /* 0x0000000000067805 */ /* 0x000fe2000001ff00 */
[----:B------:R-:W-:Y:S02]  /*4db0*/  IMAD.MOV.U32 R25, RZ, RZ, R23 ;  /* 0x000000ffff197224 */ /* 0x000fe400078e0017 */
[----:B------:R-:W-:-:S04]  /*4dc0*/  FMUL.FTZ R3, R3, 1 ;  /* 0x3f80000003037820 */ /* 0x000fc80000410000 */
[----:B------:R-:W0:Y:S02]  /*4dd0*/  F2F.F64.F32 R4, R3 ;  /* 0x0000000300047310 */ /* 0x000e240000201800 */
[----:B0-----:R0:W-:Y:S01]  /*4de0*/  STG.E.128 desc[UR36][R8.64], R4 ;  /* 0x0000000408007986 */ /* 0x0011e2000c101d24 */
[----:B------:R-:W-:Y:S05]  /*4df0*/  BRA `(.L_x_20775) ;  /* 0x0000000800807947 */ /* 0x000fea0003800000 */
.L_x_20788:
        /* <DEDUP_REMOVED lines=19> */
.L_x_20793:
[----:B------:R-:W-:Y:S05]  /*4f30*/  BSYNC.RECONVERGENT B0 ;  /* 0x0000000000007941 */ /* 0x000fea0003800200 */
.L_x_20792:
[----:B------:R-:W-:Y:S01]  /*4f40*/  LOP3.LUT R5, R0, 0x80, R5, 0xf8, !PT ;  /* 0x0000008000057812 */ /* 0x000fe200078ef805 */
[----:B------:R-:W-:-:S04]  /*4f50*/  IMAD.MOV.U32 R25, RZ, RZ, R23 ;  /* 0x000000ffff197224 */ /* 0x000fc800078e0017 */
[----:B------:R0:W-:Y:S01]  /*4f60*/  STG.E.U8 desc[UR36][R8.64], R5 ;  /* 0x0000000508007986 */ /* 0x0001e2000c101124 */
[----:B------:R-:W-:Y:S05]  /*4f70*/  BRA `(.L_x_20775) ;  /* 0x0000000800207947 */ /* 0x000fea0003800000 */
.L_x_20791:
        /* <DEDUP_REMOVED lines=15> */
.L_x_20795:
[----:B------:R-:W-:Y:S05]  /*5070*/  BSYNC.RECONVERGENT B0 ;  /* 0x0000000000007941 */ /* 0x000fea0003800200 */
.L_x_20794:
[----:B------:R-:W-:Y:S01]  /*5080*/  LOP3.LUT R5, R0, 0x80, R5, 0xf8, !PT ;  /* 0x0000008000057812 */ /* 0x000fe200078ef805 */
[----:B------:R-:W-:-:S04]  /*5090*/  IMAD.MOV.U32 R25, RZ, RZ, R23 ;  /* 0x000000ffff197224 */ /* 0x000fc800078e0017 */
[----:B------:R2:W-:Y:S01]  /*50a0*/  STG.E.U8 desc[UR36][R8.64], R5 ;  /* 0x0000000508007986 */ /* 0x0005e2000c101124 */
[----:B------:R-:W-:Y:S05]  /*50b0*/  BRA `(.L_x_20775) ;  /* 0x0000000400d07947 */ /* 0x000fea0003800000 */
.L_x_20790:
[----:B------:R0:W-:Y:S01]  /*50c0*/  STG.E.U16 desc[UR36][R8.64], R3 ;  /* 0x0000000308007986 */ /* 0x0001e2000c101524 */
[----:B------:R-:W-:Y:S01]  /*50d0*/  IMAD.MOV.U32 R25, RZ, RZ, R23 ;  /* 0x000000ffff197224 */ /* 0x000fe200078e0017 */
[----:B------:R-:W-:Y:S06]  /*50e0*/  BRA `(.L_x_20775) ;  /* 0x0000000400c47947 */ /* 0x000fec0003800000 */
.L_x_20787:
        /* <DEDUP_REMOVED lines=13> */
.L_x_20798:
        /* <DEDUP_REMOVED lines=13> */
.L_x_20801:
[----:B------:R-:W-:-:S04]  /*5290*/  SHF.R.U32.HI R0, RZ, 0x14, R3 ;  /* 0x00000014ff007819 */ /* 0x000fc80000011603 */
[----:B------:R-:W-:-:S04]  /*52a0*/  LOP3.LUT R0, R0, 0x1, RZ, 0xc0, !PT ;  /* 0x0000000100007812 */ /* 0x000fc800078ec0ff */
[----:B------:R-:W-:-:S04]  /*52b0*/  IADD3 R0, PT, PT, R3, 0x487ffff, R0 ;  /* 0x0487ffff03007810 */ /* 0x000fc80007ffe000 */
[----:B------:R-:W-:-:S04]  /*52c0*/  SHF.R.U32.HI R0, RZ, 0x14, R0 ;  /* 0x00000014ff007819 */ /* 0x000fc80000011600 */
[----:B------:R-:W-:-:S07]  /*52d0*/  LOP3.LUT R0, R0, 0xff, RZ, 0xc0, !PT ;  /* 0x000000ff00007812 */ /* 0x000fce00078ec0ff */
.L_x_20802:
[----:B------:R-:W-:-:S04]  /*52e0*/  SHF.R.U32.HI R3, RZ, 0x18, R3 ;  /* 0x00000018ff037819 */ /* 0x000fc80000011603 */
[----:B------:R-:W-:-:S04]  /*52f0*/  LOP3.LUT R0, R0, 0x80, R3, 0xf8, !PT ;  /* 0x0000008000007812 */ /* 0x000fc800078ef803 */
[----:B------:R-:W-:-:S07]  /*5300*/  PRMT R4, R0, 0x7610, R4 ;  /* 0x0000761000047816 */ /* 0x000fce0000000004 */
.L_x_20800:
[----:B------:R-:W-:Y:S05]  /*5310*/  BSYNC.RECONVERGENT B0 ;  /* 0x0000000000007941 */ /* 0x000fea0003800200 */
.L_x_20799:
[----:B------:R0:W-:Y:S01]  /*5320*/  STG.E.U8 desc[UR36][R8.64], R4 ;  /* 0x0000000408007986 */ /* 0x0001e2000c101124 */
[----:B------:R-:W-:Y:S01]  /*5330*/  IMAD.MOV.U32 R25, RZ, RZ, R23 ;  /* 0x000000ffff197224 */ /* 0x000fe200078e0017 */
[----:B------:R-:W-:Y:S06]  /*5340*/  BRA `(.L_x_20775) ;  /* 0x00000004002c7947 */ /* 0x000fec0003800000 */
.L_x_20797:
        /* <DEDUP_REMOVED lines=13> */
.L_x_20805:
[----:B------:R-:W-:-:S04]  /*5420*/  SHF.R.U32.HI R0, RZ, 0x15, R3 ;  /* 0x00000015ff007819 */ /* 0x000fc80000011603 */
[----:B------:R-:W-:-:S04]  /*5430*/  LOP3.LUT R0, R0, 0x1, RZ, 0xc0, !PT ;  /* 0x0000000100007812 */ /* 0x000fc800078ec0ff */
[----:B------:R-:W-:-:S04]  /*5440*/  IADD3 R0, PT, PT, R3, 0x88fffff, R0 ;  /* 0x088fffff03007810 */ /* 0x000fc80007ffe000 */
[----:B------:R-:W-:-:S04]  /*5450*/  SHF.R.U32.HI R0, RZ, 0x15, R0 ;  /* 0x00000015ff007819 */ /* 0x000fc80000011600 */
[----:B------:R-:W-:-:S07]  /*5460*/  LOP3.LUT R0, R0, 0xff, RZ, 0xc0, !PT ;  /* 0x000000ff00007812 */ /* 0x000fce00078ec0ff */
.L_x_20806:
[----:B------:R-:W-:-:S04]  /*5470*/  SHF.R.U32.HI R3, RZ, 0x18, R3 ;  /* 0x00000018ff037819 */ /* 0x000fc80000011603 */
[----:B------:R-:W-:-:S04]  /*5480*/  LOP3.LUT R0, R0, 0x80, R3, 0xf8, !PT ;  /* 0x0000008000007812 */ /* 0x000fc800078ef803 */
[----:B------:R-:W-:-:S07]  /*5490*/  PRMT R4, R0, 0x7610, R4 ;  /* 0x0000761000047816 */ /* 0x000fce0000000004 */
.L_x_20804:
[----:B------:R-:W-:Y:S05]  /*54a0*/  BSYNC.RECONVERGENT B0 ;  /* 0x0000000000007941 */ /* 0x000fea0003800200 */
.L_x_20803:
[----:B------:R0:W-:Y:S01]  /*54b0*/  STG.E.U8 desc[UR36][R8.64], R4 ;  /* 0x0000000408007986 */ /* 0x0001e2000c101124 */
[----:B------:R-:W-:Y:S01]  /*54c0*/  IMAD.MOV.U32 R25, RZ, RZ, R23 ;  /* 0x000000ffff197224 */ /* 0x000fe200078e0017 */
[----:B------:R-:W-:Y:S06]  /*54d0*/  BRA `(.L_x_20775) ;  /* 0x0000000000c87947 */ /* 0x000fec0003800000 */
.L_x_20796:
[----:B------:R-:W-:-:S13]  /*54e0*/  ISETP.NE.AND P0, PT, R0, 0x1c, PT ;  /* 0x0000001c0000780c */ /* 0x000fda0003f05270 */
[----:B------:R-:W-:Y:S05]  /*54f0*/  @!P0 BRA `(.L_x_20807) ;  /* 0x0000000000b08947 */ /* 0x000fea0003800000 */
[----:B------:R-:W-:-:S13]  /*5500*/  ISETP.NE.AND P0, PT, R0, 0x1d, PT ;  /* 0x0000001d0000780c */ /* 0x000fda0003f05270 */
[----:B------:R-:W-:Y:S05]  /*5510*/  @!P0 BRA `(.L_x_20808) ;  /* 0x0000000000948947 */ /* 0x000fea0003800000 */
[----:B------:R-:W-:-:S13]  /*5520*/  ISETP.NE.AND P0, PT, R0, 0x2c, PT ;  /* 0x0000002c0000780c */ /* 0x000fda0003f05270 */
[----:B------:R-:W-:Y:S05]  /*5530*/  @!P0 BRA `(.L_x_20809) ;  /* 0x0000000000488947 */ /* 0x000fea0003800000 */
.L_x_20780:
[----:B------:R-:W-:Y:S01]  /*5540*/  MOV R14, 0x1c0 ;  /* 0x000001c0000e7802 */ /* 0x000fe20000000f00 */
[----:B------:R-:W0:Y:S01]  /*5550*/  LDCU.64 UR6, c[0x4][0x1a0] ;  /* 0x01003400ff0677ac */ /* 0x000e220008000a00 */
[----:B------:R-:W-:Y:S02]  /*5560*/  IMAD.MOV.U32 R8, RZ, RZ, 0x65 ;  /* 0x00000065ff087424 */ /* 0x000fe400078e00ff */
[----:B------:R-:W-:Y:S01]  /*5570*/  IMAD.MOV.U32 R12, RZ, RZ, 0x1 ;  /* 0x00000001ff0c7424 */ /* 0x000fe200078e00ff */
[----:B------:R-:W1:Y:S01]  /*5580*/  LDCU.64 UR8, c[0x4][0x1a8] ;  /* 0x01003500ff0877ac */ /* 0x000e620008000a00 */
[----:B------:R-:W2:Y:S01]  /*5590*/  LDC.64 R14, c[0x4][R14] ;  /* 0x010000000e0e7b82 */ /* 0x000ea20000000a00 */
[----:B------:R-:W-:Y:S01]  /*55a0*/  IMAD.MOV.U32 R13, RZ, RZ, RZ ;  /* 0x000000ffff0d7224 */ /* 0x000fe200078e00ff */
[----:B------:R-:W5:Y:S01]  /*55b0*/  LDCU.64 UR4, c[0x4][0x98] ;  /* 0x01001300ff0477ac */ /* 0x000f620008000a00 */
[----:B0-----:R-:W-:Y:S02]  /*55c0*/  IMAD.U32 R4, RZ, RZ, UR6 ;  /* 0x00000006ff047e24 */ /* 0x001fe4000f8e00ff */
[----:B------:R-:W-:-:S02]  /*55d0*/  IMAD.U32 R5, RZ, RZ, UR7 ;  /* 0x00000007ff057e24 */ /* 0x000fc4000f8e00ff */
[----:B-1----:R-:W-:Y:S02]  /*55e0*/  IMAD.U32 R6, RZ, RZ, UR8 ;  /* 0x00000008ff067e24 */ /* 0x002fe4000f8e00ff */
[----:B------:R-:W-:Y:S02]  /*55f0*/  IMAD.U32 R7, RZ, RZ, UR9 ;  /* 0x00000009ff077e24 */ /* 0x000fe4000f8e00ff */
[----:B-----5:R-:W-:Y:S02]  /*5600*/  IMAD.U32 R10, RZ, RZ, UR4 ;  /* 0x00000004ff0a7e24 */ /* 0x020fe4000f8e00ff */
[----:B------:R-:W-:-:S07]  /*5610*/  IMAD.U32 R11, RZ, RZ, UR5 ;  /* 0x00000005ff0b7e24 */ /* 0x000fce000f8e00ff */
[----:B------:R-:W-:-:S07]  /*5620*/  LEPC R20, `(.L_x_20810) ;  /* 0x000000001014794e */ /* 0x000fce0000000000 */
[----:B--234-:R-:W-:Y:S05]  /*5630*/  CALL.ABS.NOINC R14 ;  /* 0x000000000e007343 */ /* 0x01cfea0003c00000 */
.L_x_20810:
[----:B------:R-:W-:Y:S01]  /*5640*/  IMAD.MOV.U32 R25, RZ, RZ, R23 ;  /* 0x000000ffff197224 */ /* 0x000fe200078e0017 */
[----:B------:R-:W-:Y:S06]  /*5650*/  BRA `(.L_x_20775) ;  /* 0x0000000000687947 */ /* 0x000fec0003800000 */
.L_x_20809:
        /* <DEDUP_REMOVED lines=17> */
.L_x_20808:
[----:B------:R-:W-:Y:S02]  /*5770*/  IMAD.U32 R4, R3, 0x10000, RZ ;  /* 0x0001000003047824 */ /* 0x000fe400078e00ff */
[----:B------:R-:W-:-:S04]  /*5780*/  IMAD.MOV.U32 R25, RZ, RZ, R23 ;  /* 0x000000ffff197224 */ /* 0x000fc800078e0017 */
[----:B------:R-:W0:Y:S02]  /*5790*/  F2I.U64.TRUNC R4, R4 ;  /* 0x0000000400047311 */ /* 0x000e24000020d800 */
[----:B0-----:R0:W-:Y:S01]  /*57a0*/  STG.E.64 desc[UR36][R8.64], R4 ;  /* 0x0000000408007986 */ /* 0x0011e2000c101b24 */
[----:B------:R-:W-:Y:S05]  /*57b0*/  BRA `(.L_x_20775) ;  /* 0x0000000000107947 */ /* 0x000fea0003800000 */
.L_x_20807:
[----:B------:R-:W-:Y:S02]  /*57c0*/  IMAD.U32 R3, R3, 0x10000, RZ ;  /* 0x0001000003037824 */ /* 0x000fe400078e00ff */
[----:B------:R-:W-:-:S04]  /*57d0*/  IMAD.MOV.U32 R25, RZ, RZ, R23 ;  /* 0x000000ffff197224 */ /* 0x000fc800078e0017 */
[----:B------:R-:W0:Y:S02]  /*57e0*/  F2I.FTZ.U32.TRUNC.NTZ R3, R3 ;  /* 0x0000000300037305 */ /* 0x000e24000021f000 */
[----:B0-----:R0:W-:Y:S02]  /*57f0*/  STG.E desc[UR36][R8.64], R3 ;  /* 0x0000000308007986 */ /* 0x0011e4000c101924 */
.L_x_20775:
[----:B------:R-:W-:Y:S05]  /*5800*/  BSYNC.RECONVERGENT B6 ;  /* 0x0000000000067941 */ /* 0x000fea0003800200 */
.L_x_20774:
[----:B------:R-:W-:Y:S01]  /*5810*/  ISETP.GE.AND P0, PT, R25, R16, PT ;  /* 0x000000101900720c */ /* 0x000fe20003f06270 */
[----:B------:R-:W-:-:S12]  /*5820*/  BSSY.RECONVERGENT B6, `(.L_x_20811) ;  /* 0x00001f0000067945 */ /* 0x000fd80003800200 */
[----:B------:R-:W-:Y:S05]  /*5830*/  @P0 BRA `(.L_x_20812) ;  /* 0x0000001c00b80947 */ /* 0x000fea0003800000 */
[----:B------:R-:W5:Y:S01]  /*5840*/  LDCU UR4, c[0x0][0x3a8] ;  /* 0x00007500ff0477ac */ /* 0x000f620008000800 */
[----:B0-2---:R-:W0:Y:S01]  /*5850*/  LDC.64 R8, c[0x0][0x388] ;  /* 0x0000e200ff087b82 */ /* 0x005e220000000a00 */
[----:B-1----:R-:W-:Y:S01]  /*5860*/  IMAD R0, R2, 0x200, R25 ;  /* 0x0000020002007824 */ /* 0x002fe200078e0219 */
        /* <DEDUP_REMOVED lines=15> */
[----:B----4-:R-:W-:-:S04]  /*5960*/  IMAD.U32 R22, R22, 0x10000, RZ ;  /* 0x0001000016167824 */ /* 0x010fc800078e00ff */
[----:B------:R-:W0:Y:S02]  /*5970*/  F2I.FTZ.TRUNC.NTZ R3, R22 ;  /* 0x0000001600037305 */ /* 0x000e24000021f100 */
[----:B0-----:R0:W-:Y:S01]  /*5980*/  STG.E.U8 desc[UR36][R8.64], R3 ;  /* 0x0000000308007986 */ /* 0x0011e2000c101124 */
[----:B------:R-:W-:Y:S05]  /*5990*/  BRA `(.L_x_20818) ;  /* 0x0000000c007c7947 */ /* 0x000fea0003800000 */
.L_x_20816:
[----:B----4-:R-:W-:-:S06]  /*59a0*/  IMAD.U32 R5, R22, 0x10000, RZ ;  /* 0x0001000016057824 */ /* 0x010fcc00078e00ff */
[----:B------:R-:W0:Y:S02]  /*59b0*/  F2I.S64.TRUNC R4, R5 ;  /* 0x0000000500047311 */ /* 0x000e24000020d900 */
[----:B0-----:R0:W-:Y:S01]  /*59c0*/  STG.E.U8 desc[UR36][R8.64], R4 ;  /* 0x0000000408007986 */ /* 0x0011e2000c101124 */
[----:B------:R-:W-:Y:S05]  /*59d0*/  BRA `(.L_x_20818) ;  /* 0x0000000c006c7947 */ /* 0x000fea0003800000 */
.L_x_20815:
[----:B------:R-:W-:-:S13]  /*59e0*/  ISETP.NE.AND P0, PT, R0, 0x2, PT ;  /* 0x000000020000780c */ /* 0x000fda0003f05270 */
[----:B------:R-:W-:Y:S05]  /*59f0*/  @!P0 BRA `(.L_x_20819) ;  /* 0x0000000000308947 */ /* 0x000fea0003800000 */
[----:B------:R-:W-:-:S13]  /*5a00*/  ISETP.NE.AND P0, PT, R0, 0x3, PT ;  /* 0x000000030000780c */ /* 0x000fda0003f05270 */
[----:B------:R-:W-:Y:S05]  /*5a10*/  @!P0 BRA `(.L_x_20820) ;  /* 0x0000000000188947 */ /* 0x000fea0003800000 */
[----:B------:R-:W-:-:S13]  /*5a20*/  ISETP.NE.AND P0, PT, R0, 0x4, PT ;  /* 0x000000040000780c */ /* 0x000fda0003f05270 */
[----:B------:R-:W-:Y:S05]  /*5a30*/  @P0 BRA `(.L_x_20817) ;  /* 0x0000000800780947 */ /* 0x000fea0003800000 */
[----:B----4-:R-:W-:-:S06]  /*5a40*/  IMAD.U32 R4, R22, 0x10000, RZ ;  /* 0x0001000016047824 */ /* 0x010fcc00078e00ff */
[----:B------:R-:W0:Y:S02]  /*5a50*/  F2I.S64.TRUNC R4, R4 ;  /* 0x0000000400047311 */ /* 0x000e24000020d900 */
[----:B0-----:R0:W-:Y:S01]  /*5a60*/  STG.E.64 desc[UR36][R8.64], R4 ;  /* 0x0000000408007986 */ /* 0x0011e2000c101b24 */
[----:B------:R-:W-:Y:S05]  /*5a70*/  BRA `(.L_x_20818) ;  /* 0x0000000c00447947 */ /* 0x000fea0003800000 */
.L_x_20820:
[----:B----4-:R-:W-:-:S04]  /*5a80*/  IMAD.U32 R22, R22, 0x10000, RZ ;  /* 0x0001000016167824 */ /* 0x010fc800078e00ff */
[----:B------:R-:W0:Y:S02]  /*5a90*/  F2I.FTZ.TRUNC.NTZ R3, R22 ;  /* 0x0000001600037305 */ /* 0x000e24000021f100 */
[----:B0-----:R0:W-:Y:S01]  /*5aa0*/  STG.E desc[UR36][R8.64], R3 ;  /* 0x0000000308007986 */ /* 0x0011e2000c101924 */
[----:B------:R-:W-:Y:S05]  /*5ab0*/  BRA `(.L_x_20818) ;  /* 0x0000000c00347947 */ /* 0x000fea0003800000 */
.L_x_20819:
[----:B----4-:R-:W-:-:S04]  /*5ac0*/  IMAD.U32 R22, R22, 0x10000, RZ ;  /* 0x0001000016167824 */ /* 0x010fc800078e00ff */
[----:B------:R-:W0:Y:S02]  /*5ad0*/  F2I.FTZ.TRUNC.NTZ R3, R22 ;  /* 0x0000001600037305 */ /* 0x000e24000021f100 */
[----:B0-----:R0:W-:Y:S01]  /*5ae0*/  STG.E.U16 desc[UR36][R8.64], R3 ;  /* 0x0000000308007986 */ /* 0x0011e2000c101524 */
[----:B------:R-:W-:Y:S05]  /*5af0*/  BRA `(.L_x_20818) ;  /* 0x0000000c00247947 */ /* 0x000fea0003800000 */
.L_x_20814:
[----:B------:R-:W-:-:S13]  /*5b00*/  ISETP.GT.AND P0, PT, R0, 0x6, PT ;  /* 0x000000060000780c */ /* 0x000fda0003f04270 */
[----:B------:R-:W-:Y:S05]  /*5b10*/  @P0 BRA `(.L_x_20821) ;  /* 0x00000000002c0947 */ /* 0x000fea0003800000 */
[----:B------:R-:W-:-:S13]  /*5b20*/  ISETP.NE.AND P0, PT, R0, 0x5, PT ;  /* 0x000000050000780c */ /* 0x000fda0003f05270 */
[----:B------:R-:W-:Y:S05]  /*5b30*/  @!P0 BRA `(.L_x_20822) ;  /* 0x0000000000148947 */ /* 0x000fea0003800000 */
[----:B------:R-:W-:-:S13]  /*5b40*/  ISETP.NE.AND P0, PT, R0, 0x6, PT ;  /* 0x000000060000780c */ /* 0x000fda0003f05270 */
[----:B------:R-:W-:Y:S05]  /*5b50*/  @P0 BRA `(.L_x_20817) ;  /* 0x0000000800300947 */ /* 0x000fea0003800000 */
[----:B----4-:R-:W-:-:S05]  /*5b60*/  IMAD.U32 R3, R22, 0x10000, RZ ;  /* 0x0001000016037824 */ /* 0x010fca00078e00ff */
[----:B------:R0:W-:Y:S01]  /*5b70*/  STG.E desc[UR36][R8.64], R3 ;  /* 0x0000000308007986 */ /* 0x0001e2000c101924 */
[----:B------:R-:W-:Y:S05]  /*5b80*/  BRA `(.L_x_20818) ;  /* 0x0000000c00007947 */ /* 0x000fea0003800000 */
.L_x_20822:
[----:B----4-:R-:W-:-:S05]  /*5b90*/  IMAD.U32 R0, R22, 0x10000, RZ ;  /* 0x0001000016007824 */ /* 0x010fca00078e00ff */
[----:B------:R-:W-:-:S05]  /*5ba0*/  F2FP.F16.F32.PACK_AB R0, RZ, R0 ;  /* 0x00000000ff00723e */ /* 0x000fca00000000ff */
[----:B------:R0:W-:Y:S01]  /*5bb0*/  STG.E.U16 desc[UR36][R8.64], R0 ;  /* 0x0000000008007986 */ /* 0x0001e2000c101524 */
[----:B------:R-:W-:Y:S05]  /*5bc0*/  BRA `(.L_x_20818) ;  /* 0x0000000800f07947 */ /* 0x000fea0003800000 */
.L_x_20821:
[----:B------:R-:W-:-:S13]  /*5bd0*/  ISETP.NE.AND P0, PT, R0, 0x7, PT ;  /* 0x000000070000780c */ /* 0x000fda0003f05270 */
[----:B------:R-:W-:Y:S05]  /*5be0*/  @!P0 BRA `(.L_x_20823) ;  /* 0x0000000000348947 */ /* 0x000fea0003800000 */
[----:B------:R-:W-:-:S13]  /*5bf0*/  ISETP.NE.AND P0, PT, R0, 0x8, PT ;  /* 0x000000080000780c */ /* 0x000fda0003f05270 */
[----:B------:R-:W-:Y:S05]  /*5c00*/  @!P0 BRA `(.L_x_20824) ;  /* 0x0000000000188947 */ /* 0x000fea0003800000 */
[----:B------:R-:W-:-:S13]  /*5c10*/  ISETP.NE.AND P0, PT, R0, 0x9, PT ;  /* 0x000000090000780c */ /* 0x000fda0003f05270 */
[----:B------:R-:W-:Y:S05]  /*5c20*/  @P0 BRA `(.L_x_20817) ;  /* 0x0000000400fc0947 */ /* 0x000fea0003800000 */
[----:B----4-:R-:W-:Y:S02]  /*5c30*/  IMAD.U32 R22, R22, 0x10000, RZ ;  /* 0x0001000016167824 */ /* 0x010fe400078e00ff */
[----:B------:R-:W-:-:S05]  /*5c40*/  IMAD.MOV.U32 R23, RZ, RZ, RZ ;  /* 0x000000ffff177224 */ /* 0x000fca00078e00ff */
[----:B------:R0:W-:Y:S01]  /*5c50*/  STG.E.64 desc[UR36][R8.64], R22 ;  /* 0x0000001608007986 */ /* 0x0001e2000c101b24 */
[----:B------:R-:W-:Y:S05]  /*5c60*/  BRA `(.L_x_20818) ;  /* 0x0000000800c87947 */ /* 0x000fea0003800000 */
.L_x_20824:
[----:B----4-:R-:W-:-:S05]  /*5c70*/  IMAD.U32 R22, R22, 0x10000, RZ ;  /* 0x0001000016167824 */ /* 0x010fca00078e00ff */
[----:B------:R-:W-:-:S04]  /*5c80*/  F2FP.F16.F32.PACK_AB R3, RZ, R22 ;  /* 0x00000016ff03723e */ /* 0x000fc800000000ff */
[----:B------:R-:W-:-:S05]  /*5c90*/  PRMT R3, R3, 0x5410, RZ ;  /* 0x0000541003037816 */ /* 0x000fca00000000ff */
[----:B------:R0:W-:Y:S01]  /*5ca0*/  STG.E desc[UR36][R8.64], R3 ;  /* 0x0000000308007986 */ /* 0x0001e2000c101924 */
[----:B------:R-:W-:Y:S05]  /*5cb0*/  BRA `(.L_x_20818) ;  /* 0x0000000800b47947 */ /* 0x000fea0003800000 */
.L_x_20823:
[----:B----4-:R-:W-:-:S04]  /*5cc0*/  IMAD.U32 R4, R22, 0x10000, RZ ;  /* 0x0001000016047824 */ /* 0x010fc800078e00ff */
[----:B------:R-:W-:-:S06]  /*5cd0*/  FMUL.FTZ R4, R4, 1 ;  /* 0x3f80000004047820 */ /* 0x000fcc0000410000 */
[----:B------:R-:W0:Y:S02]  /*5ce0*/  F2F.F64.F32 R4, R4 ;  /* 0x0000000400047310 */ /* 0x000e240000201800 */
[----:B0-----:R0:W-:Y:S01]  /*5cf0*/  STG.E.64 desc[UR36][R8.64], R4 ;  /* 0x0000000408007986 */ /* 0x0011e2000c101b24 */
[----:B------:R-:W-:Y:S05]  /*5d00*/  BRA `(.L_x_20818) ;  /* 0x0000000800a07947 */ /* 0x000fea0003800000 */
.L_x_20813:
        /* <DEDUP_REMOVED lines=10> */
[----:B----4-:R-:W-:-:S06]  /*5db0*/  IMAD.U32 R3, R22, 0x10000, RZ ;  /* 0x0001000016037824 */ /* 0x010fcc00078e00ff */
[----:B------:R-:W0:Y:S02]  /*5dc0*/  F2I.FTZ.U32.TRUNC.NTZ R3, R3 ;  /* 0x0000000300037305 */ /* 0x000e24000021f000 */
[----:B0-----:R0:W-:Y:S01]  /*5dd0*/  STG.E.U16 desc[UR36][R8.64], R3 ;  /* 0x0000000308007986 */ /* 0x0011e2000c101524 */
[----:B------:R-:W-:Y:S05]  /*5de0*/  BRA `(.L_x_20818) ;  /* 0x0000000800687947 */ /* 0x000fea0003800000 */
.L_x_20828:
[----:B----4-:R-:W-:Y:S01]  /*5df0*/  IMAD.U32 R5, R22, 0x10000, RZ ;  /* 0x0001000016057824 */ /* 0x010fe200078e00ff */
        /* <DEDUP_REMOVED lines=16> */
.L_x_20831:
[----:B------:R-:W-:-:S04]  /*5f00*/  SHF.R.U32.HI R3, RZ, 0x18, R5 ;  /* 0x00000018ff037819 */ /* 0x000fc80000011605 */
[----:B------:R-:W-:-:S04]  /*5f10*/  LOP3.LUT R0, R0, 0x80, R3, 0xf8, !PT ;  /* 0x0000008000007812 */ /* 0x000fc800078ef803 */
[----:B------:R-:W-:-:S07]  /*5f20*/  PRMT R4, R0, 0x7610, R4 ;  /* 0x0000761000047816 */ /* 0x000fce0000000004 */
.L_x_20830:
[----:B------:R-:W-:Y:S05]  /*5f30*/  BSYNC.RECONVERGENT B0 ;  /* 0x0000000000007941 */ /* 0x000fea0003800200 */
.L_x_20829:
[----:B------:R0:W-:Y:S01]  /*5f40*/  STG.E.U8 desc[UR36][R8.64], R4 ;  /* 0x0000000408007986 */ /* 0x0001e2000c101124 */
[----:B------:R-:W-:Y:S05]  /*5f50*/  BRA `(.L_x_20818) ;  /* 0x00000008000c7947 */ /* 0x000fea0003800000 */
.L_x_20827:
        /* <DEDUP_REMOVED lines=17> */
.L_x_20834:
[----:B------:R-:W-:-:S04]  /*6070*/  SHF.R.U32.HI R3, RZ, 0x18, R5 ;  /* 0x00000018ff037819 */ /* 0x000fc80000011605 */
[----:B------:R-:W-:-:S04]  /*6080*/  LOP3.LUT R0, R0, 0x80, R3, 0xf8, !PT ;  /* 0x0000008000007812 */ /* 0x000fc800078ef803 */
[----:B------:R-:W-:-:S07]  /*6090*/  PRMT R4, R0, 0x7610, R4 ;  /* 0x0000761000047816 */ /* 0x000fce0000000004 */
.L_x_20833:
[----:B------:R-:W-:Y:S05]  /*60a0*/  BSYNC.RECONVERGENT B0 ;  /* 0x0000000000007941 */ /* 0x000fea0003800200 */
.L_x_20832:
[----:B------:R0:W-:Y:S01]  /*60b0*/  STG.E.U8 desc[UR36][R8.64], R4 ;  /* 0x0000000408007986 */ /* 0x0001e2000c101124 */
[----:B------:R-:W-:Y:S05]  /*60c0*/  BRA `(.L_x_20818) ;  /* 0x0000000400b07947 */ /* 0x000fea0003800000 */
.L_x_20826:
[----:B------:R-:W-:-:S13]  /*60d0*/  ISETP.NE.AND P0, PT, R0, 0x1c, PT ;  /* 0x0000001c0000780c */ /* 0x000fda0003f05270 */
[----:B------:R-:W-:Y:S05]  /*60e0*/  @!P0 BRA `(.L_x_20835) ;  /* 0x0000000000608947 */ /* 0x000fea0003800000 */
[----:B------:R-:W-:-:S13]  /*60f0*/  ISETP.NE.AND P0, PT, R0, 0x1d, PT ;  /* 0x0000001d0000780c */ /* 0x000fda0003f05270 */
[----:B------:R-:W-:Y:S05]  /*6100*/  @!P0 BRA `(.L_x_20836) ;  /* 0x0000000000488947 */ /* 0x000fea0003800000 */
[----:B------:R-:W-:-:S13]  /*6110*/  ISETP.NE.AND P0, PT, R0, 0x2c, PT ;  /* 0x0000002c0000780c */ /* 0x000fda0003f05270 */
[----:B------:R-:W-:Y:S05]  /*6120*/  @P0 BRA `(.L_x_20817) ;  /* 0x0000000000bc0947 */ /* 0x000fea0003800000 */
[----:B----4-:R-:W-:-:S05]  /*6130*/  IMAD.U32 R22, R22, 0x10000, RZ ;  /* 0x0001000016167824 */ /* 0x010fca00078e00ff */
        /* <DEDUP_REMOVED lines=15> */
.L_x_20836:
[----:B----4-:R-:W-:-:S06]  /*6230*/  IMAD.U32 R4, R22, 0x10000, RZ ;  /* 0x0001000016047824 */ /* 0x010fcc00078e00ff */
[----:B------:R-:W0:Y:S02]  /*6240*/  F2I.U64.TRUNC R4, R4 ;  /* 0x0000000400047311 */ /* 0x000e24000020d800 */
[----:B0-----:R0:W-:Y:S01]  /*6250*/  STG.E.64 desc[UR36][R8.64], R4 ;  /* 0x0000000408007986 */ /* 0x0011e2000c101b24 */
[----:B------:R-:W-:Y:S05]  /*6260*/  BRA `(.L_x_20818) ;  /* 0x0000000400487947 */ /* 0x000fea0003800000 */
.L_x_20835:
[----:B----4-:R-:W-:-:S04]  /*6270*/  IMAD.U32 R22, R22, 0x10000, RZ ;  /* 0x0001000016167824 */ /* 0x010fc800078e00ff */
[----:B------:R-:W0:Y:S02]  /*6280*/  F2I.FTZ.U32.TRUNC.NTZ R3, R22 ;  /* 0x0000001600037305 */ /* 0x000e24000021f000 */
[----:B0-----:R0:W-:Y:S01]  /*6290*/  STG.E desc[UR36][R8.64], R3 ;  /* 0x0000000308007986 */ /* 0x0011e2000c101924 */
[----:B------:R-:W-:Y:S05]  /*62a0*/  BRA `(.L_x_20818) ;  /* 0x0000000400387947 */ /* 0x000fea0003800000 */
.L_x_20825:
[----:B------:R-:W-:-:S13]  /*62b0*/  ISETP.GT.AND P0, PT, R0, 0xe, PT ;  /* 0x0000000e0000780c */ /* 0x000fda0003f04270 */
[----:B------:R-:W-:Y:S05]  /*62c0*/  @P0 BRA `(.L_x_20837) ;  /* 0x00000000003c0947 */ /* 0x000fea0003800000 */
[----:B------:R-:W-:-:S13]  /*62d0*/  ISETP.NE.AND P0, PT, R0, 0xa, PT ;  /* 0x0000000a0000780c */ /* 0x000fda0003f05270 */
[----:B------:R-:W-:Y:S05]  /*62e0*/  @!P0 BRA `(.L_x_20838) ;  /* 0x00000000001c8947 */ /* 0x000fea0003800000 */
[----:B------:R-:W-:-:S13]  /*62f0*/  ISETP.NE.AND P0, PT, R0, 0xb, PT ;  /* 0x0000000b0000780c */ /* 0x000fda0003f05270 */
[----:B------:R-:W-:Y:S05]  /*6300*/  @P0 BRA `(.L_x_20817) ;  /* 0x0000000000440947 */ /* 0x000fea0003800000 */
[----:B----4-:R-:W-:-:S05]  /*6310*/  IMAD.U32 R22, R22, 0x10000, RZ ;  /* 0x0001000016167824 */ /* 0x010fca00078e00ff */
[----:B------:R-:W-:-:S04]  /*6320*/  FSETP.NEU.FTZ.AND P0, PT, R22, RZ, PT ;  /* 0x000000ff1600720b */ /* 0x000fc80003f1d000 */
[----:B------:R-:W-:-:S05]  /*6330*/  SEL R3, RZ, 0x1, !P0 ;  /* 0x00000001ff037807 */ /* 0x000fca0004000000 */
[----:B------:R4:W-:Y:S01]  /*6340*/  STG.E.U8 desc[UR36][R8.64], R3 ;  /* 0x0000000308007986 */ /* 0x0009e2000c101124 */
[----:B------:R-:W-:Y:S05]  /*6350*/  BRA `(.L_x_20818) ;  /* 0x00000004000c7947 */ /* 0x000fea0003800000 */
.L_x_20838:
[----:B----4-:R-:W-:Y:S01]  /*6360*/  IMAD.U32 R22, R22, 0x10000, RZ ;  /* 0x0001000016167824 */ /* 0x010fe200078e00ff */
[----:B------:R-:W-:-:S03]  /*6370*/  CS2R R6, SRZ ;  /* 0x0000000000067805 */ /* 0x000fc6000001ff00 */
[----:B------:R-:W-:-:S06]  /*6380*/  FMUL.FTZ R4, R22, 1 ;  /* 0x3f80000016047820 */ /* 0x000fcc0000410000 */
[----:B------:R-:W0:Y:S02]  /*6390*/  F2F.F64.F32 R4, R4 ;  /* 0x0000000400047310 */ /* 0x000e240000201800 */
[----:B0-----:R0:W-:Y:S01]  /*63a0*/  STG.E.128 desc[UR36][R8.64], R4 ;  /* 0x0000000408007986 */ /* 0x0011e2000c101d24 */
[----:B------:R-:W-:Y:S05]  /*63b0*/  BRA `(.L_x_20818) ;  /* 0x0000000000f47947 */ /* 0x000fea0003800000 */
.L_x_20837:
[----:B------:R-:W-:-:S13]  /*63c0*/  ISETP.NE.AND P0, PT, R0, 0xf, PT ;  /* 0x0000000f0000780c */ /* 0x000fda0003f05270 */
[----:B------:R-:W-:Y:S05]  /*63d0*/  @!P0 BRA `(.L_x_20839) ;  /* 0x0000000000e88947 */ /* 0x000fea0003800000 */
[----:B------:R-:W-:-:S13]  /*63e0*/  ISETP.NE.AND P0, PT, R0, 0x17, PT ;  /* 0x000000170000780c */ /* 0x000fda0003f05270 */
[----:B------:R-:W-:Y:S05]  /*63f0*/  @!P0 BRA `(.L_x_20840) ;  /* 0x0000000000908947 */ /* 0x000fea0003800000 */
[----:B------:R-:W-:-:S13]  /*6400*/  ISETP.NE.AND P0, PT, R0, 0x18, PT ;  /* 0x000000180000780c */ /* 0x000fda0003f05270 */
[----:B------:R-:W-:Y:S05]  /*6410*/  @!P0 BRA `(.L_x_20841) ;  /* 0x0000000000448947 */ /* 0x000fea0003800000 */
.L_x_20817:
        /* <DEDUP_REMOVED lines=16> */
.L_x_20842:
[----:B------:R-:W-:Y:S05]  /*6520*/  BRA `(.L_x_20818) ;  /* 0x0000000000987947 */ /* 0x000fea0003800000 */
.L_x_20841:
[----:B----4-:R-:W-:Y:S01]  /*6530*/  IMAD.U32 R5, R22, 0x10000, RZ ;  /* 0x0001000016057824 */ /* 0x010fe200078e00ff */
        /* <DEDUP_REMOVED lines=12> */
.L_x_20844:
[----:B------:R-:W-:Y:S05]  /*6600*/  BSYNC.RECONVERGENT B0 ;  /* 0x0000000000007941 */ /* 0x000fea0003800200 */
.L_x_20843:
[----:B------:R-:W-:-:S05]  /*6610*/  LOP3.LUT R3, R0, 0x80, R3, 0xf8, !PT ;  /* 0x0000008000037812 */ /* 0x000fca00078ef803 */
[----:B------:R2:W-:Y:S01]  /*6620*/  STG.E.U8 desc[UR36][R8.64], R3 ;  /* 0x0000000308007986 */ /* 0x0005e2000c101124 */
[----:B------:R-:W-:Y:S05]  /*6630*/  BRA `(.L_x_20818) ;  /* 0x0000000000547947 */ /* 0x000fea0003800000 */
.L_x_20840:
[----:B----4-:R-:W-:Y:S01]  /*6640*/  IMAD.U32 R3, R22, 0x10000, RZ ;  /* 0x0001000016037824 */ /* 0x010fe200078e00ff */
        /* <DEDUP_REMOVED lines=11> */
.L_x_20846:
[----:B------:R-:W-:Y:S01]  /*6700*/  IMAD.MOV.U32 R0, RZ, RZ, 0x7f ;  /* 0x0000007fff007424 */ /* 0x000fe200078e00ff */
[----:B------:R-:W-:-:S04]  /*6710*/  ISETP.GT.U32.AND P0, PT, R4, 0x7f800000, PT ;  /* 0x7f8000000400780c */ /* 0x000fc80003f04070 */
[----:B------:R-:W-:-:S09]  /*6720*/  SEL R0, R0, 0x7c, P0 ;  /* 0x0000007c00007807 */ /* 0x000fd20000000000 */
.L_x_20847:
[----:B------:R-:W-:Y:S05]  /*6730*/  BSYNC.RECONVERGENT B0 ;  /* 0x0000000000007941 */ /* 0x000fea0003800200 */
.L_x_20845:
[----:B------:R-:W-:-:S04]  /*6740*/  SHF.R.U32.HI R3, RZ, 0x18, R3 ;  /* 0x00000018ff037819 */ /* 0x000fc80000011603 */
[----:B------:R-:W-:-:S05]  /*6750*/  LOP3.LUT R3, R0, 0x80, R3, 0xf8, !PT ;  /* 0x0000008000037812 */ /* 0x000fca00078ef803 */
[----:B------:R1:W-:Y:S01]  /*6760*/  STG.E.U8 desc[UR36][R8.64], R3 ;  /* 0x0000000308007986 */ /* 0x0003e2000c101124 */
[----:B------:R-:W-:Y:S05]  /*6770*/  BRA `(.L_x_20818) ;  /* 0x0000000000047947 */ /* 0x000fea0003800000 */
.L_x_20839:
[----:B----4-:R0:W-:Y:S02]  /*6780*/  STG.E.U16 desc[UR36][R8.64], R22 ;  /* 0x0000001608007986 */ /* 0x0101e4000c101524 */
.L_x_20818:
[----:B------:R-:W-:-:S05]  /*6790*/  VIADD R25, R25, 0x80 ;  /* 0x0000008019197836 */ /* 0x000fca0000000000 */
[----:B------:R-:W-:-:S13]  /*67a0*/  ISETP.GE.AND P0, PT, R25, R16, PT ;  /* 0x000000101900720c */ /* 0x000fda0003f06270 */
[----:B------:R-:W-:Y:S05]  /*67b0*/  @P0 BRA `(.L_x_20812) ;  /* 0x0000000c00d80947 */ /* 0x000fea0003800000 */
[----:B------:R-:W5:Y:S01]  /*67c0*/  LDCU UR4, c[0x0][0x3a8] ;  /* 0x00007500ff0477ac */ /* 0x000f620008000800 */
[----:B012-4-:R-:W0:Y:S01]  /*67d0*/  LDC.64 R8, c[0x0][0x388] ;  /* 0x0000e200ff087b82 */ /* 0x017e220000000a00 */
        /* <DEDUP_REMOVED lines=20> */
.L_x_20851:
[----:B------:R-:W-:-:S06]  /*6920*/  IMAD.U32 R5, R17, 0x10000, RZ ;  /* 0x0001000011057824 */ /* 0x000fcc00078e00ff */
[----:B------:R-:W0:Y:S02]  /*6930*/  F2I.S64.TRUNC R4, R5 ;  /* 0x0000000500047311 */ /* 0x000e24000020d900 */
[----:B0-----:R0:W-:Y:S01]  /*6940*/  STG.E.U8 desc[UR36][R8.64], R4 ;  /* 0x0000000408007986 */ /* 0x0011e2000c101124 */
[----:B------:R-:W-:Y:S05]  /*6950*/  BRA `(.L_x_20853) ;  /* 0x0000000c006c7947 */ /* 0x000fea0003800000 */
.L_x_20850:
        /* <DEDUP_REMOVED lines=10> */
.L_x_20855:
[----:B------:R-:W-:-:S06]  /*6a00*/  IMAD.U32 R17, R17, 0x10000, RZ ;  /* 0x0001000011117824 */ /* 0x000fcc00078e00ff */
[----:B------:R-:W0:Y:S02]  /*6a10*/  F2I.FTZ.TRUNC.NTZ R17, R17 ;  /* 0x0000001100117305 */ /* 0x000e24000021f100 */
[----:B0-----:R4:W-:Y:S01]  /*6a20*/  STG.E desc[UR36][R8.64], R17 ;  /* 0x0000001108007986 */ /* 0x0019e2000c101924 */
[----:B------:R-:W-:Y:S05]  /*6a30*/  BRA `(.L_x_20853) ;  /* 0x0000000c00347947 */ /* 0x000fea0003800000 */
.L_x_20854:
[----:B------:R-:W-:-:S06]  /*6a40*/  IMAD.U32 R17, R17, 0x10000, RZ ;  /* 0x0001000011117824 */ /* 0x000fcc00078e00ff */
[----:B------:R-:W0:Y:S02]  /*6a50*/  F2I.FTZ.TRUNC.NTZ R17, R17 ;  /* 0x0000001100117305 */ /* 0x000e24000021f100 */
[----:B0-----:R2:W-:Y:S01]  /*6a60*/  STG.E.U16 desc[UR36][R8.64], R17 ;  /* 0x0000001108007986 */ /* 0x0015e2000c101524 */
[----:B------:R-:W-:Y:S05]  /*6a70*/  BRA `(.L_x_20853) ;  /* 0x0000000c00247947 */ /* 0x000fea0003800000 */
.L_x_20849:
        /* <DEDUP_REMOVED lines=9> */
.L_x_20857:
[----:B------:R-:W-:-:S05]  /*6b10*/  IMAD.U32 R0, R17, 0x10000, RZ ;  /* 0x0001000011007824 */ /* 0x000fca00078e00ff */
[----:B------:R-:W-:-:S05]  /*6b20*/  F2FP.F16.F32.PACK_AB R0, RZ, R0 ;  /* 0x00000000ff00723e */ /* 0x000fca00000000ff */
[----:B------:R0:W-:Y:S01]  /*6b30*/  STG.E.U16 desc[UR36][R8.64], R0 ;  /* 0x0000000008007986 */ /* 0x0001e2000c101524 */
[----:B------:R-:W-:Y:S05]  /*6b40*/  BRA `(.L_x_20853) ;  /* 0x0000000800f07947 */ /* 0x000fea0003800000 */
.L_x_20856:
        /* <DEDUP_REMOVED lines=10> */
.L_x_20859:
[----:B------:R-:W-:-:S05]  /*6bf0*/  IMAD.U32 R17, R17, 0x10000, RZ ;  /* 0x0001000011117824 */ /* 0x000fca00078e00ff */
[----:B------:R-:W-:-:S04]  /*6c00*/  F2FP.F16.F32.PACK_AB R3, RZ, R17 ;  /* 0x00000011ff03723e */ /* 0x000fc800000000ff */
[----:B------:R-:W-:-:S05]  /*6c10*/  PRMT R3, R3, 0x5410, RZ ;  /* 0x0000541003037816 */ /* 0x000fca00000000ff */
[----:B------:R0:W-:Y:S01]  /*6c20*/  STG.E desc[UR36][R8.64], R3 ;  /* 0x0000000308007986 */ /* 0x0001e2000c101924 */
[----:B------:R-:W-:Y:S05]  /*6c30*/  BRA `(.L_x_20853) ;  /* 0x0000000800b47947 */ /* 0x000fea0003800000 */
.L_x_20858:
[----:B------:R-:W-:-:S04]  /*6c40*/  IMAD.U32 R4, R17, 0x10000, RZ ;  /* 0x0001000011047824 */ /* 0x000fc800078e00ff */
[----:B------:R-:W-:-:S06]  /*6c50*/  FMUL.FTZ R4, R4, 1 ;  /* 0x3f80000004047820 */ /* 0x000fcc0000410000 */
[----:B------:R-:W0:Y:S02]  /*6c60*/  F2F.F64.F32 R4, R4 ;  /* 0x0000000400047310 */ /* 0x000e240000201800 */
[----:B0-----:R0:W-:Y:S01]  /*6c70*/  STG.E.64 desc[UR36][R8.64], R4 ;  /* 0x0000000408007986 */ /* 0x0011e2000c101b24 */
[----:B------:R-:W-:Y:S05]  /*6c80*/  BRA `(.L_x_20853) ;  /* 0x0000000800a07947 */ /* 0x000fea0003800000 */
.L_x_20848:
        /* <DEDUP_REMOVED lines=14> */
.L_x_20863:
        /* <DEDUP_REMOVED lines=17> */
.L_x_20866:
[----:B------:R-:W-:-:S04]  /*6e80*/  SHF.R.U32.HI R3, RZ, 0x18, R17 ;  /* 0x00000018ff037819 */ /* 0x000fc80000011611 */
[----:B------:R-:W-:-:S04]  /*6e90*/  LOP3.LUT R0, R0, 0x80, R3, 0xf8, !PT ;  /* 0x0000008000007812 */ /* 0x000fc800078ef803 */
[----:B------:R-:W-:-:S07]  /*6ea0*/  PRMT R4, R0, 0x7610, R4 ;  /* 0x0000761000047816 */ /* 0x000fce0000000004 */
.L_x_20865:
[----:B------:R-:W-:Y:S05]  /*6eb0*/  BSYNC.RECONVERGENT B0 ;  /* 0x0000000000007941 */ /* 0x000fea0003800200 */
.L_x_20864:
[----:B------:R0:W-:Y:S01]  /*6ec0*/  STG.E.U8 desc[UR36][R8.64], R4 ;  /* 0x0000000408007986 */ /* 0x0001e2000c101124 */
[----:B------:R-:W-:Y:S05]  /*6ed0*/  BRA `(.L_x_20853) ;  /* 0x00000008000c7947 */ /* 0x000fea0003800000 */
.L_x_20862:
        /* <DEDUP_REMOVED lines=17> */
.L_x_20869:
[----:B------:R-:W-:-:S04]  /*6ff0*/  SHF.R.U32.HI R3, RZ, 0x18, R17 ;  /* 0x00000018ff037819 */ /* 0x000fc80000011611 */
[----:B------:R-:W-:-:S04]  /*7000*/  LOP3.LUT R0, R0, 0x80, R3, 0xf8, !PT ;  /* 0x0000008000007812 */ /* 0x000fc800078ef803 */
[----:B------:R-:W-:-:S07]  /*7010*/  PRMT R4, R0, 0x7610, R4 ;  /* 0x0000761000047816 */ /* 0x000fce0000000004 */
.L_x_20868:
[----:B------:R-:W-:Y:S05]  /*7020*/  BSYNC.RECONVERGENT B0 ;  /* 0x0000000000007941 */ /* 0x000fea0003800200 */
.L_x_20867:
[----:B------:R0:W-:Y:S01]  /*7030*/  STG.E.U8 desc[UR36][R8.64], R4 ;  /* 0x0000000408007986 */ /* 0x0001e2000c101124 */
[----:B------:R-:W-:Y:S05]  /*7040*/  BRA `(.L_x_20853) ;  /* 0x0000000400b07947 */ /* 0x000fea0003800000 */
.L_x_20861:
        /* <DEDUP_REMOVED lines=22> */
.L_x_20871:
[----:B------:R-:W-:-:S06]  /*71b0*/  IMAD.U32 R4, R17, 0x10000, RZ ;  /* 0x0001000011047824 */ /* 0x000fcc00078e00ff */
[----:B------:R-:W0:Y:S02]  /*71c0*/  F2I.U64.TRUNC R4, R4 ;  /* 0x0000000400047311 */ /* 0x000e24000020d800 */
[----:B0-----:R0:W-:Y:S01]  /*71d0*/  STG.E.64 desc[UR36][R8.64], R4 ;  /* 0x0000000408007986 */ /* 0x0011e2000c101b24 */
[----:B------:R-:W-:Y:S05]  /*71e0*/  BRA `(.L_x_20853) ;  /* 0x0000000400487947 */ /* 0x000fea0003800000 */
.L_x_20870:
[----:B------:R-:W-:-:S06]  /*71f0*/  IMAD.U32 R17, R17, 0x10000, RZ ;  /* 0x0001000011117824 */ /* 0x000fcc00078e00ff */
[----:B------:R-:W0:Y:S02]  /*7200*/  F2I.FTZ.U32.TRUNC.NTZ R17, R17 ;  /* 0x0000001100117305 */ /* 0x000e24000021f000 */
[----:B0-----:R0:W-:Y:S01]  /*7210*/  STG.E desc[UR36][R8.64], R17 ;  /* 0x0000001108007986 */ /* 0x0011e2000c101924 */
[----:B------:R-:W-:Y:S05]  /*7220*/  BRA `(.L_x_20853) ;  /* 0x0000000400387947 */ /* 0x000fea0003800000 */
.L_x_20860:
        /* <DEDUP_REMOVED lines=11> */
.L_x_20873:
[----:B------:R-:W-:Y:S01]  /*72e0*/  IMAD.U32 R17, R17, 0x10000, RZ ;  /* 0x0001000011117824 */ /* 0x000fe200078e00ff */
[----:B------:R-:W-:-:S03]  /*72f0*/  CS2R R6, SRZ ;  /* 0x0000000000067805 */ /* 0x000fc6000001ff00 */
[----:B------:R-:W-:-:S06]  /*7300*/  FMUL.FTZ R4, R17, 1 ;  /* 0x3f80000011047820 */ /* 0x000fcc0000410000 */
[----:B------:R-:W0:Y:S02]  /*7310*/  F2F.F64.F32 R4, R4 ;  /* 0x0000000400047310 */ /* 0x000e240000201800 */
[----:B0-----:R0:W-:Y:S01]  /*7320*/  STG.E.128 desc[UR36][R8.64], R4 ;  /* 0x0000000408007986 */ /* 0x0011e2000c101d24 */
[----:B------:R-:W-:Y:S05]  /*7330*/  BRA `(.L_x_20853) ;  /* 0x0000000000f47947 */ /* 0x000fea0003800000 */
.L_x_20872:
[----:B------:R-:W-:-:S13]  /*7340*/  ISETP.NE.AND P0, PT, R0, 0xf, PT ;  /* 0x0000000f0000780c */ /* 0x000fda0003f05270 */
[----:B------:R-:W-:Y:S05]  /*7350*/  @!P0 BRA `(.L_x_20874) ;  /* 0x0000000000e88947 */ /* 0x000fea0003800000 */
[----:B------:R-:W-:-:S13]  /*7360*/  ISETP.NE.AND P0, PT, R0, 0x17, PT ;  /* 0x000000170000780c */ /* 0x000fda0003f05270 */
[----:B------:R-:W-:Y:S05]  /*7370*/  @!P0 BRA `(.L_x_20875) ;  /* 0x0000000000908947 */ /* 0x000fea0003800000 */
[----:B------:R-:W-:-:S13]  /*7380*/  ISETP.NE.AND P0, PT, R0, 0x18, PT ;  /* 0x000000180000780c */ /* 0x000fda0003f05270 */
[----:B------:R-:W-:Y:S05]  /*7390*/  @!P0 BRA `(.L_x_20876) ;  /* 0x0000000000448947 */ /* 0x000fea0003800000 */
.L_x_20852:
        /* <DEDUP_REMOVED lines=15> */
[----:B--23--:R-:W-:Y:S05]  /*7490*/  CALL.ABS.NOINC R14 ;  /* 0x000000000e007343 */ /* 0x00cfea0003c00000 */
.L_x_20877:
[----:B------:R-:W-:Y:S05]  /*74a0*/  BRA `(.L_x_20853) ;  /* 0x0000000000987947 */ /* 0x000fea0003800000 */
.L_x_20876:
        /* <DEDUP_REMOVED lines=13> */
.L_x_20879:
[----:B------:R-:W-:Y:S05]  /*7580*/  BSYNC.RECONVERGENT B0 ;  /* 0x0000000000007941 */ /* 0x000fea0003800200 */
.L_x_20878:
[----:B------:R-:W-:-:S05]  /*7590*/  LOP3.LUT R3, R0, 0x80, R3, 0xf8, !PT ;  /* 0x0000008000037812 */ /* 0x000fca00078ef803 */
[----:B------:R0:W-:Y:S01]  /*75a0*/  STG.E.U8 desc[UR36][R8.64], R3 ;  /* 0x0000000308007986 */ /* 0x0001e2000c101124 */
[----:B------:R-:W-:Y:S05]  /*75b0*/  BRA `(.L_x_20853) ;  /* 0x0000000000547947 */ /* 0x000fea0003800000 */
.L_x_20875:
        /* <DEDUP_REMOVED lines=12> */
.L_x_20881:
[----:B------:R-:W-:Y:S01]  /*7680*/  IMAD.MOV.U32 R0, RZ, RZ, 0x7f ;  /* 0x0000007fff007424 */ /* 0x000fe200078e00ff */
[----:B------:R-:W-:-:S04]  /*7690*/  ISETP.GT.U32.AND P0, PT, R4, 0x7f800000, PT ;  /* 0x7f8000000400780c */ /* 0x000fc80003f04070 */
[----:B------:R-:W-:-:S09]  /*76a0*/  SEL R0, R0, 0x7c, P0 ;  /* 0x0000007c00007807 */ /* 0x000fd20000000000 */
.L_x_20882:
[----:B------:R-:W-:Y:S05]  /*76b0*/  BSYNC.RECONVERGENT B0 ;  /* 0x0000000000007941 */ /* 0x000fea0003800200 */
.L_x_20880:
[----:B------:R-:W-:-:S04]  /*76c0*/  SHF.R.U32.HI R3, RZ, 0x18, R3 ;  /* 0x00000018ff037819 */ /* 0x000fc80000011603 */
[----:B------:R-:W-:-:S05]  /*76d0*/  LOP3.LUT R3, R0, 0x80, R3, 0xf8, !PT ;  /* 0x0000008000037812 */ /* 0x000fca00078ef803 */
[----:B------:R0:W-:Y:S01]  /*76e0*/  STG.E.U8 desc[UR36][R8.64], R3 ;  /* 0x0000000308007986 */ /* 0x0001e2000c101124 */
[----:B------:R-:W-:Y:S05]  /*76f0*/  BRA `(.L_x_20853) ;  /* 0x0000000000047947 */ /* 0x000fea0003800000 */
.L_x_20874:
[----:B------:R0:W-:Y:S02]  /*7700*/  STG.E.U16 desc[UR36][R8.64], R17 ;  /* 0x0000001108007986 */ /* 0x0001e4000c101524 */
.L_x_20853:
[----:B------:R-:W-:-:S07]  /*7710*/  VIADD R25, R25, 0x80 ;  /* 0x0000008019197836 */ /* 0x000fce0000000000 */
.L_x_20812:
[----:B------:R-:W-:Y:S05]  /*7720*/  BSYNC.RECONVERGENT B6 ;  /* 0x0000000000067941 */ /* 0x000fea0003800200 */
.L_x_20811:
[----:B------:R-:W-:-:S13]  /*7730*/  ISETP.GE.AND P0, PT, R25, R16, PT ;  /* 0x000000101900720c */ /* 0x000fda0003f06270 */
[----:B------:R-:W-:Y:S05]  /*7740*/  @P0 EXIT ;  /* 0x000000000000094d */ /* 0x000fea0003800000 */
[----:B012---:R-:W0:Y:S01]  /*7750*/  LDC.64 R4, c[0x0][0x388] ;  /* 0x0000e200ff047b82 */ /* 0x007e220000000a00 */
[----:B------:R-:W4:Y:S01]  /*7760*/  LDCU UR4, c[0x0][0x3a8] ;  /* 0x00007500ff0477ac */ /* 0x000f220008000800 */
[----:B------:R-:W-:Y:S01]  /*7770*/  PRMT R0, R18, 0x9910, RZ ;  /* 0x0000991012007816 */ /* 0x000fe200000000ff */
[----:B------:R-:W-:-:S03]  /*7780*/  IMAD R2, R2, 0x200, R25 ;  /* 0x0000020002027824 */ /* 0x000fc600078e0219 */
[----:B------:R-:W-:Y:S01]  /*7790*/  ISETP.GT.AND P1, PT, R0, 0x9, PT ;  /* 0x000000090000780c */ /* 0x000fe20003f24270 */
[----:B----4-:R-:W-:-:S05]  /*77a0*/  IMAD R3, R2, UR4, RZ ;  /* 0x0000000402037c24 */ /* 0x010fca000f8e02ff */
        /* <DEDUP_REMOVED lines=11> */
[----:B---3--:R-:W-:-:S06]  /*7860*/  IMAD.U32 R19, R19, 0x10000, RZ ;  /* 0x0001000013137824 */ /* 0x008fcc00078e00ff */
[----:B------:R-:W0:Y:S02]  /*7870*/  F2I.FTZ.TRUNC.NTZ R19, R19 ;  /* 0x0000001300137305 */ /* 0x000e24000021f100 */
[----:B0-----:R-:W-:Y:S01]  /*7880*/  STG.E.U8 desc[UR36][R2.64], R19 ;  /* 0x0000001302007986 */ /* 0x001fe2000c101124 */
[----:B------:R-:W-:Y:S05]  /*7890*/  EXIT ;  /* 0x000000000000794d */ /* 0x000fea0003800000 */
.L_x_20886:
[----:B---3--:R-:W-:-:S06]  /*78a0*/  IMAD.U32 R5, R19, 0x10000, RZ ;  /* 0x0001000013057824 */ /* 0x008fcc00078e00ff */
[----:B------:R-:W0:Y:S02]  /*78b0*/  F2I.S64.TRUNC R4, R5 ;  /* 0x0000000500047311 */ /* 0x000e24000020d900 */
[----:B0-----:R-:W-:Y:S01]  /*78c0*/  STG.E.U8 desc[UR36][R2.64], R4 ;  /* 0x0000000402007986 */ /* 0x001fe2000c101124 */
[----:B------:R-:W-:Y:S05]  /*78d0*/  EXIT ;  /* 0x000000000000794d */ /* 0x000fea0003800000 */
.L_x_20885:
[----:B------:R-:W-:-:S13]  /*78e0*/  ISETP.NE.AND P0, PT, R0, 0x2, PT ;  /* 0x000000020000780c */ /* 0x000fda0003f05270 */
[----:B------:R-:W-:Y:S05]  /*78f0*/  @!P0 BRA `(.L_x_20888) ;  /* 0x0000000000308947 */ /* 0x000fea0003800000 */
[----:B------:R-:W-:-:S13]  /*7900*/  ISETP.NE.AND P0, PT, R0, 0x3, PT ;  /* 0x000000030000780c */ /* 0x000fda0003f05270 */
[----:B------:R-:W-:Y:S05]  /*7910*/  @!P0 BRA `(.L_x_20889) ;  /* 0x0000000000188947 */ /* 0x000fea0003800000 */
[----:B------:R-:W-:-:S13]  /*7920*/  ISETP.NE.AND P0, PT, R0, 0x4, PT ;  /* 0x000000040000780c */ /* 0x000fda0003f05270 */
[----:B------:R-:W-:Y:S05]  /*7930*/  @P0 BRA `(.L_x_20887) ;  /* 0x0000000800780947 */ /* 0x000fea0003800000 */
[----:B---3--:R-:W-:-:S06]  /*7940*/  IMAD.U32 R4, R19, 0x10000, RZ ;  /* 0x0001000013047824 */ /* 0x008fcc00078e00ff */
[----:B------:R-:W0:Y:S02]  /*7950*/  F2I.S64.TRUNC R4, R4 ;  /* 0x0000000400047311 */ /* 0x000e24000020d900 */
[----:B0-----:R-:W-:Y:S01]  /*7960*/  STG.E.64 desc[UR36][R2.64], R4 ;  /* 0x0000000402007986 */ /* 0x001fe2000c101b24 */
[----:B------:R-:W-:Y:S05]  /*7970*/  EXIT ;  /* 0x000000000000794d */ /* 0x000fea0003800000 */
.L_x_20889:
[----:B---3--:R-:W-:-:S06]  /*7980*/  IMAD.U32 R19, R19, 0x10000, RZ ;  /* 0x0001000013137824 */ /* 0x008fcc00078e00ff */
[----:B------:R-:W0:Y:S02]  /*7990*/  F2I.FTZ.TRUNC.NTZ R19, R19 ;  /* 0x0000001300137305 */ /* 0x000e24000021f100 */
[----:B0-----:R-:W-:Y:S01]  /*79a0*/  STG.E desc[UR36][R2.64], R19 ;  /* 0x0000001302007986 */ /* 0x001fe2000c101924 */
[----:B------:R-:W-:Y:S05]  /*79b0*/  EXIT ;  /* 0x000000000000794d */ /* 0x000fea0003800000 */
.L_x_20888:
[----:B---3--:R-:W-:-:S06]  /*79c0*/  IMAD.U32 R19, R19, 0x10000, RZ ;  /* 0x0001000013137824 */ /* 0x008fcc00078e00ff */
[----:B------:R-:W0:Y:S02]  /*79d0*/  F2I.FTZ.TRUNC.NTZ R19, R19 ;  /* 0x0000001300137305 */ /* 0x000e24000021f100 */
[----:B0-----:R-:W-:Y:S01]  /*79e0*/  STG.E.U16 desc[UR36][R2.64], R19 ;  /* 0x0000001302007986 */ /* 0x001fe2000c101524 */
[----:B------:R-:W-:Y:S05]  /*79f0*/  EXIT ;  /* 0x000000000000794d */ /* 0x000fea0003800000 */
.L_x_20884:
[----:B------:R-:W-:-:S13]  /*7a00*/  ISETP.GT.AND P0, PT, R0, 0x6, PT ;  /* 0x000000060000780c */ /* 0x000fda0003f04270 */
[----:B------:R-:W-:Y:S05]  /*7a10*/  @P0 BRA `(.L_x_20890) ;  /* 0x00000000002c0947 */ /* 0x000fea0003800000 */
[----:B------:R-:W-:-:S13]  /*7a20*/  ISETP.NE.AND P0, PT, R0, 0x5, PT ;  /* 0x000000050000780c */ /* 0x000fda0003f05270 */
[----:B------:R-:W-:Y:S05]  /*7a30*/  @!P0 BRA `(.L_x_20891) ;  /* 0x0000000000148947 */ /* 0x000fea0003800000 */
[----:B------:R-:W-:-:S13]  /*7a40*/  ISETP.NE.AND P0, PT, R0, 0x6, PT ;  /* 0x000000060000780c */ /* 0x000fda0003f05270 */
[----:B------:R-:W-:Y:S05]  /*7a50*/  @P0 BRA `(.L_x_20887) ;  /* 0x0000000800300947 */ /* 0x000fea0003800000 */
[----:B---3--:R-:W-:-:S05]  /*7a60*/  IMAD.U32 R19, R19, 0x10000, RZ ;  /* 0x0001000013137824 */ /* 0x008fca00078e00ff */
[----:B------:R-:W-:Y:S01]  /*7a70*/  STG.E desc[UR36][R2.64], R19 ;  /* 0x0000001302007986 */ /* 0x000fe2000c101924 */
[----:B------:R-:W-:Y:S05]  /*7a80*/  EXIT ;  /* 0x000000000000794d */ /* 0x000fea0003800000 */
.L_x_20891:
[----:B---3--:R-:W-:-:S05]  /*7a90*/  IMAD.U32 R0, R19, 0x10000, RZ ;  /* 0x0001000013007824 */ /* 0x008fca00078e00ff */
[----:B------:R-:W-:-:S05]  /*7aa0*/  F2FP.F16.F32.PACK_AB R0, RZ, R0 ;  /* 0x00000000ff00723e */ /* 0x000fca00000000ff */
[----:B------:R-:W-:Y:S01]  /*7ab0*/  STG.E.U16 desc[UR36][R2.64], R0 ;  /* 0x0000000002007986 */ /* 0x000fe2000c101524 */
[----:B------:R-:W-:Y:S05]  /*7ac0*/  EXIT ;  /* 0x000000000000794d */ /* 0x000fea0003800000 */
.L_x_20890:
[----:B------:R-:W-:-:S13]  /*7ad0*/  ISETP.NE.AND P0, PT, R0, 0x7, PT ;  /* 0x000000070000780c */ /* 0x000fda0003f05270 */
[----:B------:R-:W-:Y:S05]  /*7ae0*/  @!P0 BRA `(.L_x_20892) ;  /* 0x0000000000348947 */ /* 0x000fea0003800000 */
[----:B------:R-:W-:-:S13]  /*7af0*/  ISETP.NE.AND P0, PT, R0, 0x8, PT ;  /* 0x000000080000780c */ /* 0x000fda0003f05270 */
[----:B------:R-:W-:Y:S05]  /*7b00*/  @!P0 BRA `(.L_x_20893) ;  /* 0x0000000000188947 */ /* 0x000fea0003800000 */
[----:B------:R-:W-:-:S13]  /*7b10*/  ISETP.NE.AND P0, PT, R0, 0x9, PT ;  /* 0x000000090000780c */ /* 0x000fda0003f05270 */
[----:B------:R-:W-:Y:S05]  /*7b20*/  @P0 BRA `(.L_x_20887) ;  /* 0x0000000400fc0947 */ /* 0x000fea0003800000 */
[----:B---3--:R-:W-:Y:S02]  /*7b30*/  IMAD.U32 R4, R19, 0x10000, RZ ;  /* 0x0001000013047824 */ /* 0x008fe400078e00ff */
[----:B------:R-:W-:-:S05]  /*7b40*/  IMAD.MOV.U32 R5, RZ, RZ, RZ ;  /* 0x000000ffff057224 */ /* 0x000fca00078e00ff */
[----:B------:R-:W-:Y:S01]  /*7b50*/  STG.E.64 desc[UR36][R2.64], R4 ;  /* 0x0000000402007986 */ /* 0x000fe2000c101b24 */
[----:B------:R-:W-:Y:S05]  /*7b60*/  EXIT ;  /* 0x000000000000794d */ /* 0x000fea0003800000 */
.L_x_20893:
[----:B---3--:R-:W-:-:S05]  /*7b70*/  IMAD.U32 R19, R19, 0x10000, RZ ;  /* 0x0001000013137824 */ /* 0x008fca00078e00ff */
[----:B------:R-:W-:-:S04]  /*7b80*/  F2FP.F16.F32.PACK_AB R5, RZ, R19 ;  /* 0x00000013ff05723e */ /* 0x000fc800000000ff */
[----:B------:R-:W-:-:S05]  /*7b90*/  PRMT R5, R5, 0x5410, RZ ;  /* 0x0000541005057816 */ /* 0x000fca00000000ff */
[----:B------:R-:W-:Y:S01]  /*7ba0*/  STG.E desc[UR36][R2.64], R5 ;  /* 0x0000000502007986 */ /* 0x000fe2000c101924 */
[----:B------:R-:W-:Y:S05]  /*7bb0*/  EXIT ;  /* 0x000000000000794d */ /* 0x000fea0003800000 */
.L_x_20892:
[----:B---3--:R-:W-:-:S04]  /*7bc0*/  IMAD.U32 R4, R19, 0x10000, RZ ;  /* 0x0001000013047824 */ /* 0x008fc800078e00ff */
[----:B------:R-:W-:-:S06]  /*7bd0*/  FMUL.FTZ R4, R4, 1 ;  /* 0x3f80000004047820 */ /* 0x000fcc0000410000 */
[----:B------:R-:W0:Y:S02]  /*7be0*/  F2F.F64.F32 R4, R4 ;  /* 0x0000000400047310 */ /* 0x000e240000201800 */
[----:B0-----:R-:W-:Y:S01]  /*7bf0*/  STG.E.64 desc[UR36][R2.64], R4 ;  /* 0x0000000402007986 */ /* 0x001fe2000c101b24 */
[----:B------:R-:W-:Y:S05]  /*7c00*/  EXIT ;  /* 0x000000000000794d */ /* 0x000fea0003800000 */
.L_x_20883:
        /* <DEDUP_REMOVED lines=10> */
[----:B---3--:R-:W-:-:S06]  /*7cb0*/  IMAD.U32 R5, R19, 0x10000, RZ ;  /* 0x0001000013057824 */ /* 0x008fcc00078e00ff */
[----:B------:R-:W0:Y:S02]  /*7cc0*/  F2I.FTZ.U32.TRUNC.NTZ R5, R5 ;  /* 0x0000000500057305 */ /* 0x000e24000021f000 */
[----:B0-----:R-:W-:Y:S01]  /*7cd0*/  STG.E.U16 desc[UR36][R2.64], R5 ;  /* 0x0000000502007986 */ /* 0x001fe2000c101524 */
[----:B------:R-:W-:Y:S05]  /*7ce0*/  EXIT ;  /* 0x000000000000794d */ /* 0x000fea0003800000 */
.L_x_20897:
[----:B---3--:R-:W-:Y:S01]  /*7cf0*/  IMAD.U32 R5, R19, 0x10000, RZ ;  /* 0x0001000013057824 */ /* 0x008fe200078e00ff */
        /* <DEDUP_REMOVED lines=17> */
.L_x_20900:
[----:B------:R-:W-:-:S04]  /*7e10*/  SHF.R.U32.HI R5, RZ, 0x18, R5 ;  /* 0x00000018ff057819 */ /* 0x000fc80000011605 */
[----:B------:R-:W-:-:S07]  /*7e20*/  LOP3.LUT R0, R0, 0x80, R5, 0xf8, !PT ;  /* 0x0000008000007812 */ /* 0x000fce00078ef805 */
.L_x_20899:
[----:B------:R-:W-:Y:S05]  /*7e30*/  BSYNC.RECONVERGENT B0 ;  /* 0x0000000000007941 */ /* 0x000fea0003800200 */
.L_x_20898:
[----:B------:R-:W-:Y:S01]  /*7e40*/  STG.E.U8 desc[UR36][R2.64], R0 ;  /* 0x0000000002007986 */ /* 0x000fe2000c101124 */
[----:B------:R-:W-:Y:S05]  /*7e50*/  EXIT ;  /* 0x000000000000794d */ /* 0x000fea0003800000 */
.L_x_20896:
        /* <DEDUP_REMOVED lines=18> */
.L_x_20903:
[----:B------:R-:W-:-:S04]  /*7f80*/  SHF.R.U32.HI R5, RZ, 0x18, R5 ;  /* 0x00000018ff057819 */ /* 0x000fc80000011605 */
[----:B------:R-:W-:-:S07]  /*7f90*/  LOP3.LUT R0, R0, 0x80, R5, 0xf8, !PT ;  /* 0x0000008000007812 */ /* 0x000fce00078ef805 */
.L_x_20902:
[----:B------:R-:W-:Y:S05]  /*7fa0*/  BSYNC.RECONVERGENT B0 ;  /* 0x0000000000007941 */ /* 0x000fea0003800200 */
.L_x_20901:
[----:B------:R-:W-:Y:S01]  /*7fb0*/  STG.E.U8 desc[UR36][R2.64], R0 ;  /* 0x0000000002007986 */ /* 0x000fe2000c101124 */
[----:B------:R-:W-:Y:S05]  /*7fc0*/  EXIT ;  /* 0x000000000000794d */ /* 0x000fea0003800000 */
.L_x_20895:
[----:B------:R-:W-:-:S13]  /*7fd0*/  ISETP.NE.AND P0, PT, R0, 0x1c, PT ;  /* 0x0000001c0000780c */ /* 0x000fda0003f05270 */
[----:B------:R-:W-:Y:S05]  /*7fe0*/  @!P0 BRA `(.L_x_20904) ;  /* 0x0000000000608947 */ /* 0x000fea0003800000 */
[----:B------:R-:W-:-:S13]  /*7ff0*/  ISETP.NE.AND P0, PT, R0, 0x1d, PT ;  /* 0x0000001d0000780c */ /* 0x000fda0003f05270 */
[----:B------:R-:W-:Y:S05]  /*8000*/  @!P0 BRA `(.L_x_20905) ;  /* 0x0000000000488947 */ /* 0x000fea0003800000 */
[----:B------:R-:W-:-:S13]  /*8010*/  ISETP.NE.AND P0, PT, R0, 0x2c, PT ;  /* 0x0000002c0000780c */ /* 0x000fda0003f05270 */
[----:B------:R-:W-:Y:S05]  /*8020*/  @P0 BRA `(.L_x_20887) ;  /* 0x0000000000bc0947 */ /* 0x000fea0003800000 */
[----:B---3--:R-:W-:Y:S02]  /*8030*/  IMAD.U32 R19, R19, 0x10000, RZ ;  /* 0x0001000013137824 */ /* 0x008fe400078e00ff */
        /* <DEDUP_REMOVED lines=15> */
.L_x_20905:
[----:B---3--:R-:W-:-:S06]  /*8130*/  IMAD.U32 R4, R19, 0x10000, RZ ;  /* 0x0001000013047824 */ /* 0x008fcc00078e00ff */
[----:B------:R-:W0:Y:S02]  /*8140*/  F2I.U64.TRUNC R4, R4 ;  /* 0x0000000400047311 */ /* 0x000e24000020d800 */
[----:B0-----:R-:W-:Y:S01]  /*8150*/  STG.E.64 desc[UR36][R2.64], R4 ;  /* 0x0000000402007986 */ /* 0x001fe2000c101b24 */
[----:B------:R-:W-:Y:S05]  /*8160*/  EXIT ;  /* 0x000000000000794d */ /* 0x000fea0003800000 */
.L_x_20904:
[----:B---3--:R-:W-:-:S06]  /*8170*/  IMAD.U32 R19, R19, 0x10000, RZ ;  /* 0x0001000013137824 */ /* 0x008fcc00078e00ff */
[----:B------:R-:W0:Y:S02]  /*8180*/  F2I.FTZ.U32.TRUNC.NTZ R19, R19 ;  /* 0x0000001300137305 */ /* 0x000e24000021f000 */
[----:B0-----:R-:W-:Y:S01]  /*8190*/  STG.E desc[UR36][R2.64], R19 ;  /* 0x0000001302007986 */ /* 0x001fe2000c101924 */
[----:B------:R-:W-:Y:S05]  /*81a0*/  EXIT ;  /* 0x000000000000794d */ /* 0x000fea0003800000 */
.L_x_20894:
[----:B------:R-:W-:-:S13]  /*81b0*/  ISETP.GT.AND P0, PT, R0, 0xe, PT ;  /* 0x0000000e0000780c */ /* 0x000fda0003f04270 */
[----:B------:R-:W-:Y:S05]  /*81c0*/  @P0 BRA `(.L_x_20906) ;  /* 0x00000000003c0947 */ /* 0x000fea0003800000 */
[----:B------:R-:W-:-:S13]  /*81d0*/  ISETP.NE.AND P0, PT, R0, 0xa, PT ;  /* 0x0000000a0000780c */ /* 0x000fda0003f05270 */
[----:B------:R-:W-:Y:S05]  /*81e0*/  @!P0 BRA `(.L_x_20907) ;  /* 0x00000000001c8947 */ /* 0x000fea0003800000 */
[----:B------:R-:W-:-:S13]  /*81f0*/  ISETP.NE.AND P0, PT, R0, 0xb, PT ;  /* 0x0000000b0000780c */ /* 0x000fda0003f05270 */
[----:B------:R-:W-:Y:S05]  /*8200*/  @P0 BRA `(.L_x_20887) ;  /* 0x0000000000440947 */ /* 0x000fea0003800000 */
[----:B---3--:R-:W-:-:S05]  /*8210*/  IMAD.U32 R19, R19, 0x10000, RZ ;  /* 0x0001000013137824 */ /* 0x008fca00078e00ff */
[----:B------:R-:W-:-:S04]  /*8220*/  FSETP.NEU.FTZ.AND P0, PT, R19, RZ, PT ;  /* 0x000000ff1300720b */ /* 0x000fc80003f1d000 */
[----:B------:R-:W-:-:S05]  /*8230*/  SEL R5, RZ, 0x1, !P0 ;  /* 0x00000001ff057807 */ /* 0x000fca0004000000 */
[----:B------:R-:W-:Y:S01]  /*8240*/  STG.E.U8 desc[UR36][R2.64], R5 ;  /* 0x0000000502007986 */ /* 0x000fe2000c101124 */
[----:B------:R-:W-:Y:S05]  /*8250*/  EXIT ;  /* 0x000000000000794d */ /* 0x000fea0003800000 */
.L_x_20907:
[----:B---3--:R-:W-:Y:S01]  /*8260*/  IMAD.U32 R19, R19, 0x10000, RZ ;  /* 0x0001000013137824 */ /* 0x008fe200078e00ff */
[----:B------:R-:W-:-:S03]  /*8270*/  CS2R R6, SRZ ;  /* 0x0000000000067805 */ /* 0x000fc6000001ff00 */
[----:B------:R-:W-:-:S06]  /*8280*/  FMUL.FTZ R4, R19, 1 ;  /* 0x3f80000013047820 */ /* 0x000fcc0000410000 */
[----:B------:R-:W0:Y:S02]  /*8290*/  F2F.F64.F32 R4, R4 ;  /* 0x0000000400047310 */ /* 0x000e240000201800 */
[----:B0-----:R-:W-:Y:S01]  /*82a0*/  STG.E.128 desc[UR36][R2.64], R4 ;  /* 0x0000000402007986 */ /* 0x001fe2000c101d24 */
[----:B------:R-:W-:Y:S05]  /*82b0*/  EXIT ;  /* 0x000000000000794d */ /* 0x000fea0003800000 */
.L_x_20906:
[----:B------:R-:W-:-:S13]  /*82c0*/  ISETP.NE.AND P0, PT, R0, 0xf, PT ;  /* 0x0000000f0000780c */ /* 0x000fda0003f05270 */
[----:B------:R-:W-:Y:S05]  /*82d0*/  @!P0 BRA `(.L_x_20908) ;  /* 0x0000000000e88947 */ /* 0x000fea0003800000 */
[----:B------:R-:W-:-:S13]  /*82e0*/  ISETP.NE.AND P0, PT, R0, 0x17, PT ;  /* 0x000000170000780c */ /* 0x000fda0003f05270 */
[----:B------:R-:W-:Y:S05]  /*82f0*/  @!P0 BRA `(.L_x_20909) ;  /* 0x0000000000908947 */ /* 0x000fea0003800000 */
[----:B------:R-:W-:-:S13]  /*8300*/  ISETP.NE.AND P0, PT, R0, 0x18, PT ;  /* 0x000000180000780c */ /* 0x000fda0003f05270 */
[----:B------:R-:W-:Y:S05]  /*8310*/  @!P0 BRA `(.L_x_20910) ;  /* 0x0000000000448947 */ /* 0x000fea0003800000 */
.L_x_20887:
[----:B------:R-:W-:Y:S01]  /*8320*/  MOV R0, 0x1c0 ;  /* 0x000001c000007802 */ /* 0x000fe20000000f00 */
[----:B------:R-:W0:Y:S01]  /*8330*/  LDCU.64 UR4, c[0x4][0x1a0] ;  /* 0x01003400ff0477ac */ /* 0x000e220008000a00 */
[----:B------:R-:W-:Y:S02]  /*8340*/  IMAD.MOV.U32 R8, RZ, RZ, 0x65 ;  /* 0x00000065ff087424 */ /* 0x000fe400078e00ff */
[----:B------:R1:W2:Y:S01]  /*8350*/  LDC.64 R2, c[0x4][R0] ;  /* 0x0100000000027b82 */ /* 0x0002a20000000a00 */
[----:B------:R-:W4:Y:S01]  /*8360*/  LDCU.64 UR6, c[0x4][0x1a8] ;  /* 0x01003500ff0677ac */ /* 0x000f220008000a00 */
[----:B------:R-:W-:Y:S02]  /*8370*/  IMAD.MOV.U32 R12, RZ, RZ, 0x1 ;  /* 0x00000001ff0c7424 */ /* 0x000fe400078e00ff */
[----:B------:R-:W-:Y:S01]  /*8380*/  IMAD.MOV.U32 R13, RZ, RZ, RZ ;  /* 0x000000ffff0d7224 */ /* 0x000fe200078e00ff */
[----:B------:R-:W5:Y:S01]  /*8390*/  LDCU.64 UR8, c[0x4][0x98] ;  /* 0x01001300ff0877ac */ /* 0x000f620008000a00 */
[----:B0-----:R-:W-:-:S02]  /*83a0*/  IMAD.U32 R4, RZ, RZ, UR4 ;  /* 0x00000004ff047e24 */ /* 0x001fc4000f8e00ff */
[----:B------:R-:W-:Y:S02]  /*83b0*/  IMAD.U32 R5, RZ, RZ, UR5 ;  /* 0x00000005ff057e24 */ /* 0x000fe4000f8e00ff */
[----:B----4-:R-:W-:Y:S02]  /*83c0*/  IMAD.U32 R6, RZ, RZ, UR6 ;  /* 0x00000006ff067e24 */ /* 0x010fe4000f8e00ff */
[----:B------:R-:W-:Y:S02]  /*83d0*/  IMAD.U32 R7, RZ, RZ, UR7 ;  /* 0x00000007ff077e24 */ /* 0x000fe4000f8e00ff */
[----:B-----5:R-:W-:Y:S02]  /*83e0*/  IMAD.U32 R10, RZ, RZ, UR8 ;  /* 0x00000008ff0a7e24 */ /* 0x020fe4000f8e00ff */
[----:B-1----:R-:W-:-:S07]  /*83f0*/  IMAD.U32 R11, RZ, RZ, UR9 ;  /* 0x00000009ff0b7e24 */ /* 0x002fce000f8e00ff */
[----:B------:R-:W-:-:S07]  /*8400*/  LEPC R20, `(.L_x_20911) ;  /* 0x000000001014794e */ /* 0x000fce0000000000 */
[----:B--23--:R-:W-:Y:S05]  /*8410*/  CALL.ABS.NOINC R2 ;  /* 0x0000000002007343 */ /* 0x00cfea0003c00000 */
.L_x_20911:
[----:B------:R-:W-:Y:S05]  /*8420*/  EXIT ;  /* 0x000000000000794d */ /* 0x000fea0003800000 */
.L_x_20910:
[----:B---3--:R-:W-:Y:S01]  /*8430*/  IMAD.U32 R19, R19, 0x10000, RZ ;  /* 0x0001000013137824 */ /* 0x008fe200078e00ff */
        /* <DEDUP_REMOVED lines=12> */
.L_x_20913:
[----:B------:R-:W-:Y:S05]  /*8500*/  BSYNC.RECONVERGENT B0 ;  /* 0x0000000000007941 */ /* 0x000fea0003800200 */
.L_x_20912:
[----:B------:R-:W-:-:S05]  /*8510*/  LOP3.LUT R5, R0, 0x80, R5, 0xf8, !PT ;  /* 0x0000008000057812 */ /* 0x000fca00078ef805 */
[----:B------:R-:W-:Y:S01]  /*8520*/  STG.E.U8 desc[UR36][R2.64], R5 ;  /* 0x0000000502007986 */ /* 0x000fe2000c101124 */
[----:B------:R-:W-:Y:S05]  /*8530*/  EXIT ;  /* 0x000000000000794d */ /* 0x000fea0003800000 */
.L_x_20909:
[----:B---3--:R-:W-:Y:S01]  /*8540*/  IMAD.U32 R5, R19, 0x10000, RZ ;  /* 0x0001000013057824 */ /* 0x008fe200078e00ff */
        /* <DEDUP_REMOVED lines=11> */
.L_x_20915:
[----:B------:R-:W-:Y:S01]  /*8600*/  IMAD.MOV.U32 R0, RZ, RZ, 0x7f ;  /* 0x0000007fff007424 */ /* 0x000fe200078e00ff */
[----:B------:R-:W-:-:S04]  /*8610*/  ISETP.GT.U32.AND P0, PT, R4, 0x7f800000, PT ;  /* 0x7f8000000400780c */ /* 0x000fc80003f04070 */
[----:B------:R-:W-:-:S09]  /*8620*/  SEL R0, R0, 0x7c, P0 ;  /* 0x0000007c00007807 */ /* 0x000fd20000000000 */
.L_x_20916:
[----:B------:R-:W-:Y:S05]  /*8630*/  BSYNC.RECONVERGENT B0 ;  /* 0x0000000000007941 */ /* 0x000fea0003800200 */
.L_x_20914:
[----:B------:R-:W-:-:S04]  /*8640*/  SHF.R.U32.HI R5, RZ, 0x18, R5 ;  /* 0x00000018ff057819 */ /* 0x000fc80000011605 */
[----:B------:R-:W-:-:S05]  /*8650*/  LOP3.LUT R5, R0, 0x80, R5, 0xf8, !PT ;  /* 0x0000008000057812 */ /* 0x000fca00078ef805 */
[----:B------:R-:W-:Y:S01]  /*8660*/  STG.E.U8 desc[UR36][R2.64], R5 ;  /* 0x0000000502007986 */ /* 0x000fe2000c101124 */
[----:B------:R-:W-:Y:S05]  /*8670*/  EXIT ;  /* 0x000000000000794d */ /* 0x000fea0003800000 */
.L_x_20908:
[----:B---3--:R-:W-:Y:S01]  /*8680*/  STG.E.U16 desc[UR36][R2.64], R19 ;  /* 0x0000001302007986 */ /* 0x008fe2000c101524 */
[----:B------:R-:W-:Y:S05]  /*8690*/  EXIT ;  /* 0x000000000000794d */ /* 0x000fea0003800000 */
.L_x_20917:
        /* <DEDUP_REMOVED lines=14> */
.L_x_36017:


//--------------------- .text._ZN2at6native18elementwise_kernelILi128ELi4EZNS0_22gpu_kernel_impl_nocastIZZZNS0_16sqrt_kernel_cudaERNS_18TensorIteratorBaseEENKUlvE0_clEvENKUlvE2_clEvEUlN3c108BFloat16EE_EEvS4_RKT_EUliE_EEviT1_ --------------------------
	.section	.text._ZN2at6native18elementwise_kernelILi128ELi4EZNS0_22gpu_kernel_impl_nocastIZZZNS0_16sqrt_kernel_cudaERNS_18TensorIteratorBaseEENKUlvE0_clEvENKUlvE2_clEvEUlN3c108BFloat16EE_EEvS4_RKT_EUliE_EEviT1_,"ax",@progbits
	.align	128
        .global         _ZN2at6native18elementwise_kernelILi128ELi4EZNS0_22gpu_kernel_impl_nocastIZZZNS0_16sqrt_kernel_cudaERNS_18TensorIteratorBaseEENKUlvE0_clEvENKUlvE2_clEvEUlN3c108BFloat16EE_EEvS4_RKT_EUliE_EEviT1_
        .type           _ZN2at6native18elementwise_kernelILi128ELi4EZNS0_22gpu_kernel_impl_nocastIZZZNS0_16sqrt_kernel_cudaERNS_18TensorIteratorBaseEENKUlvE0_clEvENKUlvE2_clEvEUlN3c108BFloat16EE_EEvS4_RKT_EUliE_EEviT1_,@function
        .size           _ZN2at6native18elementwise_kernelILi128ELi4EZNS0_22gpu_kernel_impl_nocastIZZZNS0_16sqrt_kernel_cudaERNS_18TensorIteratorBaseEENKUlvE0_clEvENKUlvE2_clEvEUlN3c108BFloat16EE_EEvS4_RKT_EUliE_EEviT1_,(.L_x_36018 - _ZN2at6native18elementwise_kernelILi128ELi4EZNS0_22gpu_kernel_impl_nocastIZZZNS0_16sqrt_kernel_cudaERNS_18TensorIteratorBaseEENKUlvE0_clEvENKUlvE2_clEvEUlN3c108BFloat16EE_EEvS4_RKT_EUliE_EEviT1_)
        .other          _ZN2at6native18elementwise_kernelILi128ELi4EZNS0_22gpu_kernel_impl_nocastIZZZNS0_16sqrt_kernel_cudaERNS_18TensorIteratorBaseEENKUlvE0_clEvENKUlvE2_clEvEUlN3c108BFloat16EE_EEvS4_RKT_EUliE_EEviT1_,@"STO_CUDA_ENTRY STV_DEFAULT"
_ZN2at6native18elementwise_kernelILi128ELi4EZNS0_22gpu_kernel_impl_nocastIZZZNS0_16sqrt_kernel_cudaERNS_18TensorIteratorBaseEENKUlvE0_clEvENKUlvE2_clEvEUlN3c108BFloat16EE_EEvS4_RKT_EUliE_EEviT1_:
.text._ZN2at6native18elementwise_kernelILi128ELi4EZNS0_22gpu_kernel_impl_nocastIZZZNS0_16sqrt_kernel_cudaERNS_18TensorIteratorBaseEENKUlvE0_clEvENKUlvE2_clEvEUlN3c108BFloat16EE_EEvS4_RKT_EUliE_EEviT1_:
        /* <DEDUP_REMOVED lines=17> */
[----:B------:R-:W-:-:S04]  /*0110*/  IADD3 R3, PT, PT, R3, 0x80, RZ ;  /* 0x0000008003037810 */ /* 0x000fc80007ffe0ff */
[----:B------:R-:W-:-:S13]  /*0120*/  ISETP.GE.AND P0, PT, R3, UR4, PT ;  /* 0x0000000403007c0c */ /* 0x000fda000bf06270 */
[----:B------:R-:W-:Y:S05]  /*0130*/  @P0 BREAK.RELIABLE B1 ;  /* 0x0000000000010942 */ /* 0x000fea0003800100 */
[----:B--2---:R-:W-:-:S06]  /*0140*/  SHF.L.U32 R0, R4, 0x10, RZ ;  /* 0x0000001004007819 */ /* 0x004fcc00000006ff */
[----:B------:R-:W1:Y:S02]  /*0150*/  MUFU.SQRT R0, R0 ;  /* 0x0000000000007308 */ /* 0x000e640000002000 */
[----:B-1----:R-:W-:-:S05]  /*0160*/  F2FP.BF16.F32.PACK_AB R2, RZ, R0 ;  /* 0x00000000ff02723e */ /* 0x002fca00000010ff */
[----:B0-----:R0:W-:Y:S01]  /*0170*/  STG.E.U16 desc[UR6][R6.64], R2 ;  /* 0x0000000206007986 */ /* 0x0011e2000c101506 */
[----:B------:R-:W-:Y:S05]  /*0180*/  @P0 BRA `(.L_x_20922) ;  /* 0x0000000000500947 */ /* 0x000fea0003800000 */
[----:B------:R-:W1:Y:S02]  /*0190*/  LDC.64 R4, c[0x0][0x588] ;  /* 0x00016200ff047b82 */ /* 0x000e640000000a00 */
[----:B-1----:R-:W2:Y:S06]  /*01a0*/  LDG.E.U16 R4, desc[UR6][R4.64] ;  /* 0x0000000604047981 */ /* 0x002eac000c1e1500 */
[----:B0-----:R-:W0:Y:S01]  /*01b0*/  LDC.64 R6, c[0x0][0x580] ;  /* 0x00016000ff067b82 */ /* 0x001e220000000a00 */
[----:B------:R-:W-:Y:S02]  /*01c0*/  IADD3 R3, PT, PT, R3, 0x80, RZ ;  /* 0x0000008003037810 */ /* 0x000fe40007ffe0ff */
[----:B--2---:R-:W-:-:S06]  /*01d0*/  SHF.L.U32 R0, R4, 0x10, RZ ;  /* 0x0000001004007819 */ /* 0x004fcc00000006ff */
[----:B------:R-:W1:Y:S02]  /*01e0*/  MUFU.SQRT R0, R0 ;  /* 0x0000000000007308 */ /* 0x000e640000002000 */
[----:B-1----:R-:W-:-:S05]  /*01f0*/  F2FP.BF16.F32.PACK_AB R2, RZ, R0 ;  /* 0x00000000ff02723e */ /* 0x002fca00000010ff */
[----:B0-----:R0:W-:Y:S02]  /*0200*/  STG.E.U16 desc[UR6][R6.64], R2 ;  /* 0x0000000206007986 */ /* 0x0011e4000c101506 */
.L_x_20921:
[----:B------:R-:W-:-:S13]  /*0210*/  ISETP.GE.AND P0, PT, R3, UR4, PT ;  /* 0x0000000403007c0c */ /* 0x000fda000bf06270 */
[----:B------:R-:W-:Y:S05]  /*0220*/  @P0 BREAK.RELIABLE B1 ;  /* 0x0000000000010942 */ /* 0x000fea0003800100 */
[----:B------:R-:W-:Y:S05]  /*0230*/  @P0 BRA `(.L_x_20922) ;  /* 0x0000000000240947 */ /* 0x000fea0003800000 */
[----:B------:R-:W-:Y:S05]  /*0240*/  BSYNC.RELIABLE B1 ;  /* 0x0000000000017941 */ /* 0x000fea0003800100 */
.L_x_20920:
        /* <DEDUP_REMOVED lines=8> */
.L_x_20922:
[----:B------:R-:W-:Y:S05]  /*02d0*/  BSYNC.RECONVERGENT B0 ;  /* 0x0000000000007941 */ /* 0x000fea0003800200 */
.L_x_20919:
[----:B------:R-:W-:Y:S05]  /*02e0*/  WARPSYNC.ALL ;  /* 0x0000000000007948 */ /* 0x000fea0003800000 */
[----:B------:R-:W-:-:S13]  /*02f0*/  ISETP.GE.AND P0, PT, R3, UR4, PT ;  /* 0x0000000403007c0c */ /* 0x000fda000bf06270 */
[----:B------:R-:W-:Y:S05]  /*0300*/  @P0 EXIT ;  /* 0x000000000000094d */ /* 0x000fea0003800000 */
[----:B01----:R-:W0:Y:S02]  /*0310*/  LDC.64 R2, c[0x0][0x588] ;  /* 0x00016200ff027b82 */ /* 0x003e240000000a00 */
[----:B0-----:R-:W2:Y:S06]  /*0320*/  LDG.E.U16 R2, desc[UR6][R2.64] ;  /* 0x0000000602027981 */ /* 0x001eac000c1e1500 */
[----:B------:R-:W0:Y:S01]  /*0330*/  LDC.64 R4, c[0x0][0x580] ;  /* 0x00016000ff047b82 */ /* 0x000e220000000a00 */
[----:B--2---:R-:W-:-:S06]  /*0340*/  SHF.L.U32 R0, R2, 0x10, RZ ;  /* 0x0000001002007819 */ /* 0x004fcc00000006ff */
[----:B------:R-:W1:Y:S02]  /*0350*/  MUFU.SQRT R0, R0 ;  /* 0x0000000000007308 */ /* 0x000e640000002000 */
[----:B-1----:R-:W-:-:S05]  /*0360*/  F2FP.BF16.F32.PACK_AB R3, RZ, R0 ;  /* 0x00000000ff03723e */ /* 0x002fca00000010ff */
[----:B0-----:R-:W-:Y:S01]  /*0370*/  STG.E.U16 desc[UR6][R4.64], R3 ;  /* 0x0000000304007986 */ /* 0x001fe2000c101506 */
[----:B------:R-:W-:Y:S05]  /*0380*/  EXIT ;  /* 0x000000000000794d */ /* 0x000fea0003800000 */
.L_x_20918:
[----:B------:R-:W0:Y:S01]  /*0390*/  LDCU UR4, c[0x0][0x380] ;  /* 0x00007000ff0477ac */ /* 0x000e220008000800 */
[----:B------:R-:W-:Y:S01]  /*03a0*/  IADD3 R2, PT, PT, R2, -0x1, RZ ;  /* 0xffffffff02027810 */ /* 0x000fe20007ffe0ff */
[----:B------:R-:W-:Y:S04]  /*03b0*/  BSSY.RECONVERGENT B0, `(.L_x_20923) ;  /* 0x00003ac000007945 */ /* 0x000fe80003800200 */
[----:B------:R-:W-:Y:S01]  /*03c0*/  BSSY.RELIABLE B1, `(.L_x_20924) ;  /* 0x0000275000017945 */ /* 0x000fe20003800100 */
        /* <DEDUP_REMOVED lines=302> */
.L_x_20926:
[----:B------:R-:W0:Y:S02]  /*16b0*/  LDCU.128 UR8, c[0x0][0x580] ;  /* 0x0000b000ff0877ac */ /* 0x000e240008000c00 */
[----:B0-----:R-:W-:-:S04]  /*16c0*/  IADD3 R6, P0, PT, R4, UR10, RZ ;  /* 0x0000000a04067c10 */ /* 0x001fc8000ff1e0ff */
[----:B------:R-:W-:-:S05]  /*16d0*/  IADD3.X R7, PT, PT, RZ, UR11, RZ, P0, !PT ;  /* 0x0000000bff077c10 */ /* 0x000fca00087fe4ff */
[----:B------:R-:W2:Y:S01]  /*16e0*/  LDG.E.U16 R6, desc[UR6][R6.64] ;  /* 0x0000000606067981 */ /* 0x000ea2000c1e1500 */
[----:B------:R-:W-:Y:S02]  /*16f0*/  IADD3 R4, P0, PT, R5, UR8, RZ ;  /* 0x0000000805047c10 */ /* 0x000fe4000ff1e0ff */
[----:B------:R-:W-:Y:S02]  /*1700*/  IADD3 R3, PT, PT, R3, 0x80, RZ ;  /* 0x0000008003037810 */ /* 0x000fe40007ffe0ff */
[----:B------:R-:W-:Y:S02]  /*1710*/  IADD3.X R5, PT, PT, RZ, UR9, RZ, P0, !PT ;  /* 0x00000009ff057c10 */ /* 0x000fe400087fe4ff */
[----:B------:R-:W-:-:S13]  /*1720*/  ISETP.GE.AND P0, PT, R3, UR4, PT ;  /* 0x0000000403007c0c */ /* 0x000fda000bf06270 */
[----:B------:R-:W-:Y:S05]  /*1730*/  @P0 BREAK.RELIABLE B1 ;  /* 0x0000000000010942 */ /* 0x000fea0003800100 */
[----:B--2---:R-:W-:-:S06]  /*1740*/  SHF.L.U32 R8, R6, 0x10, RZ ;  /* 0x0000001006087819 */ /* 0x004fcc00000006ff */
[----:B------:R-:W0:Y:S02]  /*1750*/  MUFU.SQRT R8, R8 ;  /* 0x0000000800087308 */ /* 0x000e240000002000 */
[----:B0-----:R-:W-:-:S05]  /*1760*/  F2FP.BF16.F32.PACK_AB R7, RZ, R8 ;  /* 0x00000008ff07723e */ /* 0x001fca00000010ff */
        /* <DEDUP_REMOVED lines=300> */
.L_x_20928:
[----:B------:R-:W0:Y:S02]  /*2a30*/  LDCU.128 UR8, c[0x0][0x580] ;  /* 0x0000b000ff0877ac */ /* 0x000e240008000c00 */
[----:B0-----:R-:W-:-:S04]  /*2a40*/  IADD3 R6, P0, PT, R4, UR10, RZ ;  /* 0x0000000a04067c10 */ /* 0x001fc8000ff1e0ff */
[----:B------:R-:W-:-:S05]  /*2a50*/  IADD3.X R7, PT, PT, RZ, UR11, RZ, P0, !PT ;  /* 0x0000000bff077c10 */ /* 0x000fca00087fe4ff */
[----:B------:R-:W2:Y:S01]  /*2a60*/  LDG.E.U16 R6, desc[UR6][R6.64] ;  /* 0x0000000606067981 */ /* 0x000ea2000c1e1500 */
[----:B------:R-:W-:Y:S02]  /*2a70*/  IADD3 R4, P0, PT, R5, UR8, RZ ;  /* 0x0000000805047c10 */ /* 0x000fe4000ff1e0ff */
[----:B------:R-:W-:Y:S02]  /*2a80*/  IADD3 R3, PT, PT, R3, 0x80, RZ ;  /* 0x0000008003037810 */ /* 0x000fe40007ffe0ff */
[----:B------:R-:W-:Y:S02]  /*2a90*/  IADD3.X R5, PT, PT, RZ, UR9, RZ, P0, !PT ;  /* 0x00000009ff057c10 */ /* 0x000fe400087fe4ff */
[----:B--2---:R-:W-:-:S06]  /*2aa0*/  SHF.L.U32 R8, R6, 0x10, RZ ;  /* 0x0000001006087819 */ /* 0x004fcc00000006ff */
[----:B------:R-:W0:Y:S02]  /*2ab0*/  MUFU.SQRT R8, R8 ;  /* 0x0000000800087308 */ /* 0x000e240000002000 */
[----:B0-----:R-:W-:-:S05]  /*2ac0*/  F2FP.BF16.F32.PACK_AB R7, RZ, R8 ;  /* 0x00000008ff07723e */ /* 0x001fca00000010ff */
[----:B------:R0:W-:Y:S02]  /*2ad0*/  STG.E.U16 desc[UR6][R4.64], R7 ;  /* 0x0000000704007986 */ /* 0x0001e4000c101506 */
.L_x_20925:
[----:B------:R-:W-:-:S13]  /*2ae0*/  ISETP.GE.AND P0, PT, R3, UR4, PT ;  /* 0x0000000403007c0c */ /* 0x000fda000bf06270 */
[----:B------:R-:W-:Y:S05]  /*2af0*/  @P0 BREAK.RELIABLE B1 ;  /* 0x0000000000010942 */ /* 0x000fea0003800100 */
[----:B------:R-:W-:Y:S05]  /*2b00*/  @P0 BRA `(.L_x_20927) ;  /* 0x0000001000d80947 */ /* 0x000fea0003800000 */
[----:B------:R-:W-:Y:S05]  /*2b10*/  BSYNC.RELIABLE B1 ;  /* 0x0000000000017941 */ /* 0x000fea0003800100 */
.L_x_20924:
        /* <DEDUP_REMOVED lines=298> */
.L_x_20929:
        /* <DEDUP_REMOVED lines=11> */
.L_x_20927:
[----:B------:R-:W-:Y:S05]  /*3e70*/  BSYNC.RECONVERGENT B0 ;  /* 0x0000000000007941 */ /* 0x000fea0003800200 */
.L_x_20923:
        /* <DEDUP_REMOVED lines=301> */
.L_x_20930:
[----:B------:R-:W0:Y:S02]  /*5150*/  LDCU.128 UR8, c[0x0][0x580] ;  /* 0x0000b000ff0877ac */ /* 0x000e240008000c00 */
[----:B0-----:R-:W-:-:S04]  /*5160*/  IADD3 R4, P0, PT, R2, UR10, RZ ;  /* 0x0000000a02047c10 */ /* 0x001fc8000ff1e0ff */
[----:B------:R-:W-:-:S05]  /*5170*/  IADD3.X R5, PT, PT, RZ, UR11, RZ, P0, !PT ;  /* 0x0000000bff057c10 */ /* 0x000fca00087fe4ff */
[----:B------:R-:W2:Y:S01]  /*5180*/  LDG.E.U16 R4, desc[UR6][R4.64] ;  /* 0x0000000604047981 */ /* 0x000ea2000c1e1500 */
[----:B------:R-:W-:-:S04]  /*5190*/  IADD3 R2, P0, PT, R3, UR8, RZ ;  /* 0x0000000803027c10 */ /* 0x000fc8000ff1e0ff */
[----:B------:R-:W-:Y:S02]  /*51a0*/  IADD3.X R3, PT, PT, RZ, UR9, RZ, P0, !PT ;  /* 0x00000009ff037c10 */ /* 0x000fe400087fe4ff */
[----:B--2---:R-:W-:-:S06]  /*51b0*/  SHF.L.U32 R0, R4, 0x10, RZ ;  /* 0x0000001004007819 */ /* 0x004fcc00000006ff */
[----:B------:R-:W0:Y:S02]  /*51c0*/  MUFU.SQRT R0, R0 ;  /* 0x0000000000007308 */ /* 0x000e240000002000 */
[----:B0-----:R-:W-:-:S05]  /*51d0*/  F2FP.BF16.F32.PACK_AB R5, RZ, R0 ;  /* 0x00000000ff05723e */ /* 0x001fca00000010ff */
[----:B------:R-:W-:Y:S01]  /*51e0*/  STG.E.U16 desc[UR6][R2.64], R5 ;  /* 0x0000000502007986 */ /* 0x000fe2000c101506 */
[----:B------:R-:W-:Y:S05]  /*51f0*/  EXIT ;  /* 0x000000000000794d */ /* 0x000fea0003800000 */
.L_x_20931:
        /* <DEDUP_REMOVED lines=16> */
.L_x_36018:


//--------------------- .text._ZN2at6native27unrolled_elementwise_kernelIZZZNS0_16sqrt_kernel_cudaERNS_18TensorIteratorBaseEENKUlvE0_clEvENKUlvE2_clEvEUlN3c108BFloat16EE_St5arrayIPcLm2EELi4E23TrivialOffsetCalculatorILi1EjESD_NS0_6memory15LoadWithoutCastENSE_16StoreWithoutCastEEEviT_T0_T2_T3_T4_T5_ --------------------------
	.section	.text._ZN2at6native27unrolled_elementwise_kernelIZZZNS0_16sqrt_kernel_cudaERNS_18TensorIteratorBaseEENKUlvE0_clEvENKUlvE2_clEvEUlN3c108BFloat16EE_St5arrayIPcLm2EELi4E23TrivialOffsetCalculatorILi1EjESD_NS0_6memory15LoadWithoutCastENSE_16StoreWithoutCastEEEviT_T0_T2_T3_T4_T5_,"ax",@progbits
	.align	128
        .global         _ZN2at6native27unrolled_elementwise_kernelIZZZNS0_16sqrt_kernel_cudaERNS_18TensorIteratorBaseEENKUlvE0_clEvENKUlvE2_clEvEUlN3c108BFloat16EE_St5arrayIPcLm2EELi4E23TrivialOffsetCalculatorILi1EjESD_NS0_6memory15LoadWithoutCastENSE_16StoreWithoutCastEEEviT_T0_T2_T3_T4_T5_
        .type           _ZN2at6native27unrolled_elementwise_kernelIZZZNS0_16sqrt_kernel_cudaERNS_18TensorIteratorBaseEENKUlvE0_clEvENKUlvE2_clEvEUlN3c108BFloat16EE_St5arrayIPcLm2EELi4E23TrivialOffsetCalculatorILi1EjESD_NS0_6memory15LoadWithoutCastENSE_16StoreWithoutCastEEEviT_T0_T2_T3_T4_T5_,@function
        .size           _ZN2at6native27unrolled_elementwise_kernelIZZZNS0_16sqrt_kernel_cudaERNS_18TensorIteratorBaseEENKUlvE0_clEvENKUlvE2_clEvEUlN3c108BFloat16EE_St5arrayIPcLm2EELi4E23TrivialOffsetCalculatorILi1EjESD_NS0_6memory15LoadWithoutCastENSE_16StoreWithoutCastEEEviT_T0_T2_T3_T4_T5_,(.L_x_36019 - _ZN2at6native27unrolled_elementwise_kernelIZZZNS0_16sqrt_kernel_cudaERNS_18TensorIteratorBaseEENKUlvE0_clEvENKUlvE2_clEvEUlN3c108BFloat16EE_St5arrayIPcLm2EELi4E23TrivialOffsetCalculatorILi1EjESD_NS0_6memory15LoadWithoutCastENSE_16StoreWithoutCastEEEviT_T0_T2_T3_T4_T5_)
        .other          _ZN2at6native27unrolled_elementwise_kernelIZZZNS0_16sqrt_kernel_cudaERNS_18TensorIteratorBaseEENKUlvE0_clEvENKUlvE2_clEvEUlN3c108BFloat16EE_St5arrayIPcLm2EELi4E23TrivialOffsetCalculatorILi1EjESD_NS0_6memory15LoadWithoutCastENSE_16StoreWithoutCastEEEviT_T0_T2_T3_T4_T5_,@"STO_CUDA_ENTRY STV_DEFAULT"
_ZN2at6native27unrolled_elementwise_kernelIZZZNS0_16sqrt_kernel_cudaERNS_18TensorIteratorBaseEENKUlvE0_clEvENKUlvE2_clEvEUlN3c108BFloat16EE_St5arrayIPcLm2EELi4E23TrivialOffsetCalculatorILi1EjESD_NS0_6memory15LoadWithoutCastENSE_16StoreWithoutCastEEEviT_T0_T2_T3_T4_T5_:
.text._ZN2at6native27unrolled_elementwise_kernelIZZZNS0_16sqrt_kernel_cudaERNS_18TensorIteratorBaseEENKUlvE0_clEvENKUlvE2_clEvEUlN3c108BFloat16EE_St5arrayIPcLm2EELi4E23TrivialOffsetCalculatorILi1EjESD_NS0_6memory15LoadWithoutCastENSE_16StoreWithoutCastEEEviT_T0_T2_T3_T4_T5_:
        /* <DEDUP_REMOVED lines=17> */
[----:B------:R-:W-:-:S06]  /*0110*/  PRMT R7, RZ, 0x7610, R7 ;  /* 0x00007610ff077816 */ /* 0x000fcc0000000007 */
[----:B-1----:R0:W3:Y:S05]  /*0120*/  @!P0 LDG.E.U16 R7, desc[UR4][R12.64] ;  /* 0x000000040c078981 */ /* 0x0020ea000c1e1500 */
[----:B------:R-:W1:Y:S01]  /*0130*/  @!P2 LDC.64 R8, c[0x0][0x390] ;  /* 0x0000e400ff08ab82 */ /* 0x000e620000000a00 */
[----:B------:R-:W-:Y:S01]  /*0140*/  @!P2 IMAD R17, R3, 0x200, R18 ;  /* 0x000002000311a824 */ /* 0x000fe200078e0212 */
[----:B------:R-:W-:Y:S02]  /*0150*/  PRMT R19, RZ, 0x7610, R19 ;  /* 0x00007610ff137816 */ /* 0x000fe40000000013 */
[----:B------:R-:W-:Y:S01]  /*0160*/  @!P2 IADD3 R18, PT, PT, R18, 0x80, RZ ;  /* 0x000000801212a810 */ /* 0x000fe20007ffe0ff */
[----:B--2---:R-:W-:Y:S01]  /*0170*/  @!P1 IMAD.WIDE.U32 R14, R15, 0x2, R10 ;  /* 0x000000020f0e9825 */ /* 0x004fe200078e000a */
[----:B------:R-:W-:-:S06]  /*0180*/  PRMT R11, RZ, 0x7610, R11 ;  /* 0x00007610ff0b7816 */ /* 0x000fcc000000000b */
[----:B------:R-:W2:Y:S01]  /*0190*/  @!P1 LDG.E.U16 R11, desc[UR4][R14.64] ;  /* 0x000000040e0b9981 */ /* 0x000ea2000c1e1500 */
[----:B-1----:R-:W-:-:S05]  /*01a0*/  @!P2 IMAD.WIDE.U32 R8, R17, 0x2, R8 ;  /* 0x000000021108a825 */ /* 0x002fca00078e0008 */
[----:B------:R1:W4:Y:S01]  /*01b0*/  @!P2 LDG.E.U16 R19, desc[UR4][R8.64] ;  /* 0x000000040813a981 */ /* 0x000322000c1e1500 */
[-C--:B------:R-:W-:Y:S02]  /*01c0*/  ISETP.GE.AND P0, PT, R18, R5.reuse, PT ;  /* 0x000000051200720c */ /* 0x080fe40003f06270 */
[C---:B------:R-:W-:Y:S02]  /*01d0*/  ISETP.GE.AND P1, PT, R0.reuse, R5, PT ;  /* 0x000000050000720c */ /* 0x040fe40003f26270 */
[----:B0-----:R-:W-:-:S09]  /*01e0*/  IADD3 R12, PT, PT, R0, 0x100, RZ ;  /* 0x00000100000c7810 */ /* 0x001fd20007ffe0ff */
[----:B------:R-:W0:Y:S01]  /*01f0*/  @!P0 LDC.64 R16, c[0x0][0x390] ;  /* 0x0000e400ff108b82 */ /* 0x000e220000000a00 */
[----:B------:R-:W-:-:S07]  /*0200*/  @!P0 IMAD R21, R3, 0x200, R18 ;  /* 0x0000020003158824 */ /* 0x000fce00078e0212 */
[----:B-1----:R-:W1:Y:S01]  /*0210*/  @!P1 LDC.64 R8, c[0x0][0x388] ;  /* 0x0000e200ff089b82 */ /* 0x002e620000000a00 */
[----:B------:R-:W-:Y:S01]  /*0220*/  VIADD R18, R0, 0x80 ;  /* 0x0000008000127836 */ /* 0x000fe20000000000 */
[----:B------:R-:W-:-:S04]  /*0230*/  ISETP.GE.AND P3, PT, R12, R5, PT ;  /* 0x000000050c00720c */ /* 0x000fc80003f66270 */
[----:B------:R-:W-:Y:S01]  /*0240*/  ISETP.GE.AND P2, PT, R18, R5, PT ;  /* 0x000000051200720c */ /* 0x000fe20003f46270 */
[----:B------:R-:W-:Y:S01]  /*0250*/  @!P1 IMAD R13, R3, 0x200, R0 ;  /* 0x00000200030d9824 */ /* 0x000fe200078e0200 */
[----:B------:R-:W-:Y:S01]  /*0260*/  PRMT R10, RZ, 0x7610, R10 ;  /* 0x00007610ff0a7816 */ /* 0x000fe2000000000a */
[----:B------:R-:W-:Y:S02]  /*0270*/  VIADD R12, R0, 0x180 ;  /* 0x00000180000c7836 */ /* 0x000fe40000000000 */
[----:B0-----:R-:W-:Y:S01]  /*0280*/  @!P0 IMAD.WIDE.U32 R16, R21, 0x2, R16 ;  /* 0x0000000215108825 */ /* 0x001fe200078e0010 */
[----:B------:R-:W-:-:S04]  /*0290*/  @!P1 MOV R0, R18 ;  /* 0x0000001200009202 */ /* 0x000fc80000000f00 */
[----:B------:R0:W5:Y:S01]  /*02a0*/  @!P0 LDG.E.U16 R10, desc[UR4][R16.64] ;  /* 0x00000004100a8981 */ /* 0x000162000c1e1500 */
[----:B-1----:R-:W-:Y:S01]  /*02b0*/  @!P1 IMAD.WIDE.U32 R8, R13, 0x2, R8 ;  /* 0x000000020d089825 */ /* 0x002fe200078e0008 */
[-C--:B------:R-:W-:Y:S01]  /*02c0*/  ISETP.GE.AND P4, PT, R0, R5.reuse, PT ;  /* 0x000000050000720c */ /* 0x080fe20003f86270 */
[----:B------:R-:W-:Y:S01]  /*02d0*/  BSSY.RECONVERGENT B0, `(.L_x_20932) ;  /* 0x0000017000007945 */ /* 0x000fe20003800200 */
[----:B------:R-:W-:Y:S01]  /*02e0*/  ISETP.GE.AND P0, PT, R12, R5, PT ;  /* 0x000000050c00720c */ /* 0x000fe20003f06270 */
[----:B---3--:R-:W-:-:S06]  /*02f0*/  @!P1 IMAD.U32 R7, R7, 0x10000, RZ ;  /* 0x0001000007079824 */ /* 0x008fcc00078e00ff */
[----:B------:R-:W1:Y:S01]  /*0300*/  @!P1 MUFU.SQRT R7, R7 ;  /* 0x0000000700079308 */ /* 0x000e620000002000 */
[----:B--2---:R-:W-:Y:S01]  /*0310*/  @!P2 IMAD.U32 R11, R11, 0x10000, RZ ;  /* 0x000100000b0ba824 */ /* 0x004fe200078e00ff */
[----:B-1----:R-:W-:-:S06]  /*0320*/  @!P1 F2FP.BF16.F32.PACK_AB R6, RZ, R7 ;  /* 0x00000007ff06923e */ /* 0x002fcc00000010ff */
[----:B------:R-:W1:Y:S01]  /*0330*/  @!P2 MUFU.SQRT R11, R11 ;  /* 0x0000000b000ba308 */ /* 0x000e620000002000 */
[----:B------:R0:W-:Y:S01]  /*0340*/  @!P1 STG.E.U16 desc[UR4][R8.64], R6 ;  /* 0x0000000608009986 */ /* 0x0001e2000c101504 */
[----:B----4-:R-:W-:-:S06]  /*0350*/  @!P3 SHF.L.U32 R19, R19, 0x10, RZ ;  /* 0x000000101313b819 */ /* 0x010fcc00000006ff */
[----:B------:R-:W2:Y:S01]  /*0360*/  @!P3 MUFU.SQRT R19, R19 ;  /* 0x000000130013b308 */ /* 0x000ea20000002000 */
[----:B-1----:R-:W-:Y:S02]  /*0370*/  @!P2 F2FP.BF16.F32.PACK_AB R2, RZ, R11 ;  /* 0x0000000bff02a23e */ /* 0x002fe400000010ff */
[----:B--2---:R-:W-:Y:S01]  /*0380*/  @!P3 F2FP.BF16.F32.PACK_AB R4, RZ, R19 ;  /* 0x00000013ff04b23e */ /* 0x004fe200000010ff */
[----:B0-----:R-:W-:Y:S06]  /*0390*/  @P4 BRA `(.L_x_20933) ;  /* 0x0000000000284947 */ /* 0x001fec0003800000 */
[----:B------:R-:W0:Y:S01]  /*03a0*/  LDC.64 R6, c[0x0][0x388] ;  /* 0x0000e200ff067b82 */ /* 0x000e220000000a00 */
        /* <DEDUP_REMOVED lines=9> */
.L_x_20933:
[----:B------:R-:W-:Y:S05]  /*0440*/  BSYNC.RECONVERGENT B0 ;  /* 0x0000000000007941 */ /* 0x000fea0003800200 */
.L_x_20932:
[----:B-----5:R-:W-:Y:S01]  /*0450*/  @!P0 IMAD.U32 R10, R10, 0x10000, RZ ;  /* 0x000100000a0a8824 */ /* 0x020fe200078e00ff */
[----:B------:R-:W-:-:S05]  /*0460*/  ISETP.GE.AND P1, PT, R0, R5, PT ;  /* 0x000000050000720c */ /* 0x000fca0003f26270 */
[----:B------:R-:W1:Y:S08]  /*0470*/  @!P0 MUFU.SQRT R10, R10 ;  /* 0x0000000a000a8308 */ /* 0x000e700000002000 */
[----:B------:R-:W-:Y:S05]  /*0480*/  @P1 EXIT ;  /* 0x000000000000194d */ /* 0x000fea0003800000 */
[----:B0-----:R-:W0:Y:S01]  /*0490*/  LDC.64 R4, c[0x0][0x388] ;  /* 0x0000e200ff047b82 */ /* 0x001e220000000a00 */
[----:B-1----:R-:W-:Y:S02]  /*04a0*/  @!P0 F2FP.BF16.F32.PACK_AB R2, RZ, R10 ;  /* 0x0000000aff02823e */ /* 0x002fe400000010ff */
[----:B------:R-:W-:Y:S02]  /*04b0*/  LEA R3, R3, R0, 0x9 ;  /* 0x0000000003037211 */ /* 0x000fe400078e48ff */
[----:B------:R-:W-:-:S03]  /*04c0*/  PRMT R0, R2, 0x7610, R0 ;  /* 0x0000761002007816 */ /* 0x000fc60000000000 */
[----:B0-----:R-:W-:-:S05]  /*04d0*/  IMAD.WIDE.U32 R2, R3, 0x2, R4 ;  /* 0x0000000203027825 */ /* 0x001fca00078e0004 */
[----:B------:R-:W-:Y:S01]  /*04e0*/  STG.E.U16 desc[UR4][R2.64], R0 ;  /* 0x0000000002007986 */ /* 0x000fe2000c101504 */
[----:B------:R-:W-:Y:S05]  /*04f0*/  EXIT ;  /* 0x000000000000794d */ /* 0x000fea0003800000 */
.L_x_20934:
        /* <DEDUP_REMOVED lines=16> */
.L_x_36019:


//--------------------- .text._ZN2at6native29vectorized_elementwise_kernelILi2EZZZNS0_16sqrt_kernel_cudaERNS_18TensorIteratorBaseEENKUlvE0_clEvENKUlvE2_clEvEUlN3c108BFloat16EE_St5arrayIPcLm2EEEEviT0_T1_ --------------------------
	.section	.text._ZN2at6native29vectorized_elementwise_kernelILi2EZZZNS0_16sqrt_kernel_cudaERNS_18TensorIteratorBaseEENKUlvE0_clEvENKUlvE2_clEvEUlN3c108BFloat16EE_St5arrayIPcLm2EEEEviT0_T1_,"ax",@progbits
	.align	128
        .global         _ZN2at6native29vectorized_elementwise_kernelILi2EZZZNS0_16sqrt_kernel_cudaERNS_18TensorIteratorBaseEENKUlvE0_clEvENKUlvE2_clEvEUlN3c108BFloat16EE_St5arrayIPcLm2EEEEviT0_T1_
        .type           _ZN2at6native29vectorized_elementwise_kernelILi2EZZZNS0_16sqrt_kernel_cudaERNS_18TensorIteratorBaseEENKUlvE0_clEvENKUlvE2_clEvEUlN3c108BFloat16EE_St5arrayIPcLm2EEEEviT0_T1_,@function
        .size           _ZN2at6native29vectorized_elementwise_kernelILi2EZZZNS0_16sqrt_kernel_cudaERNS_18TensorIteratorBaseEENKUlvE0_clEvENKUlvE2_clEvEUlN3c108BFloat16EE_St5arrayIPcLm2EEEEviT0_T1_,(.L_x_36020 - _ZN2at6native29vectorized_elementwise_kernelILi2EZZZNS0_16sqrt_kernel_cudaERNS_18TensorIteratorBaseEENKUlvE0_clEvENKUlvE2_clEvEUlN3c108BFloat16EE_St5arrayIPcLm2EEEEviT0_T1_)
        .other          _ZN2at6native29vectorized_elementwise_kernelILi2EZZZNS0_16sqrt_kernel_cudaERNS_18TensorIteratorBaseEENKUlvE0_clEvENKUlvE2_clEvEUlN3c108BFloat16EE_St5arrayIPcLm2EEEEviT0_T1_,@"STO_CUDA_ENTRY STV_DEFAULT"
_ZN2at6native29vectorized_elementwise_kernelILi2EZZZNS0_16sqrt_kernel_cudaERNS_18TensorIteratorBaseEENKUlvE0_clEvENKUlvE2_clEvEUlN3c108BFloat16EE_St5arrayIPcLm2EEEEviT0_T1_:
.text._ZN2at6native29vectorized_elementwise_kernelILi2EZZZNS0_16sqrt_kernel_cudaERNS_18TensorIteratorBaseEENKUlvE0_clEvENKUlvE2_clEvEUlN3c108BFloat16EE_St5arrayIPcLm2EEEEviT0_T1_:
        /* <DEDUP_REMOVED lines=10> */
[----:B------:R-:W-:Y:S02]  /*00a0*/  PRMT R26, RZ, 0x7610, R26 ;  /* 0x00007610ff1a7816 */ /* 0x000fe4000000001a */
[----:B0-----:R-:W-:Y:S01]  /*00b0*/  ISETP.GE.U32.AND P5, PT, R0, R5, PT ;  /* 0x000000050000720c */ /* 0x001fe20003fa6070 */
[----:B------:R-:W-:-:S12]  /*00c0*/  IMAD.MOV.U32 R2, RZ, RZ, R0 ;  /* 0x000000ffff027224 */ /* 0x000fd800078e0000 */
[----:B------:R-:W-:Y:S01]  /*00d0*/  @!P5 VIADD R0, R2, 0x80 ;  /* 0x000000800200d836 */ /* 0x000fe20000000000 */
[----:B------:R-:W0:Y:S01]  /*00e0*/  @!P5 LDC.64 R30, c[0x0][0x390] ;  /* 0x0000e400ff1edb82 */ /* 0x000e220000000a00 */
[----:B------:R-:W-:-:S03]  /*00f0*/  @!P5 IMAD.IADD R11, R3, 0x1, R2 ;  /* 0x00000001030bd824 */ /* 0x000fc600078e0202 */
[----:B------:R-:W-:-:S13]  /*0100*/  ISETP.GE.U32.AND P0, PT, R0, R5, PT ;  /* 0x000000050000720c */ /* 0x000fda0003f06070 */
[----:B------:R-:W-:Y:S01]  /*0110*/  @!P0 IADD3 R15, PT, PT, R3, R0, RZ ;  /* 0x00000000030f8210 */ /* 0x000fe20007ffe0ff */
[----:B------:R-:W-:Y:S01]  /*0120*/  @!P0 VIADD R0, R0, 0x80 ;  /* 0x0000008000008836 */ /* 0x000fe20000000000 */
[----:B------:R-:W1:Y:S04]  /*0130*/  @!P0 LDC.64 R18, c[0x0][0x390] ;  /* 0x0000e400ff128b82 */ /* 0x000e680000000a00 */
[----:B------:R-:W-:Y:S01]  /*0140*/  ISETP.GE.U32.AND P6, PT, R0, R5, PT ;  /* 0x000000050000720c */ /* 0x000fe20003fc6070 */
[----:B0-----:R-:W-:-:S05]  /*0150*/  @!P5 IMAD.WIDE.U32 R30, R11, 0x2, R30 ;  /* 0x000000020b1ed825 */ /* 0x001fca00078e001e */
[----:B------:R-:W2:Y:S07]  /*0160*/  @!P5 LDG.E.U16 R24, desc[UR4][R30.64] ;  /* 0x000000041e18d981 */ /* 0x000eae000c1e1500 */
[----:B------:R-:W-:Y:S01]  /*0170*/  @!P6 IMAD.IADD R27, R3, 0x1, R0 ;  /* 0x00000001031be824 */ /* 0x000fe200078e0200 */
[----:B------:R-:W0:Y:S01]  /*0180*/  @!P6 LDC.64 R12, c[0x0][0x390] ;  /* 0x0000e400ff0ceb82 */ /* 0x000e220000000a00 */
[----:B------:R-:W-:-:S05]  /*0190*/  @!P6 VIADD R0, R0, 0x80 ;  /* 0x000000800000e836 */ /* 0x000fca0000000000 */
[----:B------:R-:W-:-:S13]  /*01a0*/  ISETP.GE.U32.AND P1, PT, R0, R5, PT ;  /* 0x000000050000720c */ /* 0x000fda0003f26070 */
[----:B------:R-:W-:Y:S01]  /*01b0*/  @!P1 IADD3 R29, PT, PT, R3, R0, RZ ;  /* 0x00000000031d9210 */ /* 0x000fe20007ffe0ff */
[----:B------:R-:W-:Y:S01]  /*01c0*/  @!P1 VIADD R0, R0, 0x80 ;  /* 0x0000008000009836 */ /* 0x000fe20000000000 */
[----:B------:R-:W-:Y:S01]  /*01d0*/  PRMT R28, RZ, 0x7610, R28 ;  /* 0x00007610ff1c7816 */ /* 0x000fe2000000001c */
[----:B-1----:R-:W-:Y:S01]  /*01e0*/  @!P0 IMAD.WIDE.U32 R18, R15, 0x2, R18 ;  /* 0x000000020f128825 */ /* 0x002fe200078e0012 */
[----:B------:R-:W1:Y:S02]  /*01f0*/  @!P1 LDC.64 R16, c[0x0][0x390] ;  /* 0x0000e400ff109b82 */ /* 0x000e640000000a00 */
[C---:B------:R-:W-:Y:S01]  /*0200*/  ISETP.GE.U32.AND P2, PT, R0.reuse, R5, PT ;  /* 0x000000050000720c */ /* 0x040fe20003f46070 */
[----:B0-----:R-:W-:Y:S01]  /*0210*/  @!P6 IMAD.WIDE.U32 R12, R27, 0x2, R12 ;  /* 0x000000021b0ce825 */ /* 0x001fe200078e000c */
[----:B------:R-:W3:Y:S04]  /*0220*/  @!P0 LDG.E.U16 R28, desc[UR4][R18.64] ;  /* 0x00000004121c8981 */ /* 0x000ee8000c1e1500 */
[----:B------:R0:W4:Y:S07]  /*0230*/  @!P6 LDG.E.U16 R26, desc[UR4][R12.64] ;  /* 0x000000040c1ae981 */ /* 0x00012e000c1e1500 */
[----:B------:R-:W-:Y:S01]  /*0240*/  @!P2 IMAD.IADD R23, R3, 0x1, R0 ;  /* 0x000000010317a824 */ /* 0x000fe200078e0200 */
[----:B------:R-:W5:Y:S01]  /*0250*/  @!P2 LDC.64 R10, c[0x0][0x390] ;  /* 0x0000e400ff0aab82 */ /* 0x000f620000000a00 */
[----:B------:R-:W-:-:S05]  /*0260*/  @!P2 VIADD R0, R0, 0x80 ;  /* 0x000000800000a836 */ /* 0x000fca0000000000 */
[----:B------:R-:W-:-:S13]  /*0270*/  ISETP.GE.U32.AND P3, PT, R0, R5, PT ;  /* 0x000000050000720c */ /* 0x000fda0003f66070 */
[----:B------:R-:W-:Y:S01]  /*0280*/  @!P3 IADD3 R25, PT, PT, R3, R0, RZ ;  /* 0x000000000319b210 */ /* 0x000fe20007ffe0ff */
[----:B------:R-:W-:Y:S01]  /*0290*/  @!P3 VIADD R0, R0, 0x80 ;  /* 0x000000800000b836 */ /* 0x000fe20000000000 */
[----:B0-----:R-:W0:Y:S04]  /*02a0*/  @!P3 LDC.64 R12, c[0x0][0x390] ;  /* 0x0000e400ff0cbb82 */ /* 0x001e280000000a00 */
[----:B------:R-:W-:-:S13]  /*02b0*/  ISETP.GE.U32.AND P4, PT, R0, R5, PT ;  /* 0x000000050000720c */ /* 0x000fda0003f86070 */
[----:B------:R-:W-:Y:S01]  /*02c0*/  @!P4 IMAD.IADD R27, R3, 0x1, R0 ;  /* 0x00000001031bc824 */ /* 0x000fe200078e0200 */
[----:B------:R-:W-:Y:S01]  /*02d0*/  @!P4 IADD3 R0, PT, PT, R0, 0x80, RZ ;  /* 0x000000800000c810 */ /* 0x000fe20007ffe0ff */
[----:B------:R-:W0:Y:S03]  /*02e0*/  @!P4 LDC.64 R14, c[0x0][0x390] ;  /* 0x0000e400ff0ecb82 */ /* 0x000e260000000a00 */
[----:B------:R-:W-:-:S13]  /*02f0*/  ISETP.GE.U32.AND P5, PT, R0, R5, PT ;  /* 0x000000050000720c */ /* 0x000fda0003fa6070 */
[----:B------:R-:W0:Y:S01]  /*0300*/  @!P5 LDC.64 R18, c[0x0][0x390] ;  /* 0x0000e400ff12db82 */ /* 0x000e220000000a00 */
[--C-:B------:R-:W-:Y:S01]  /*0310*/  @!P5 IMAD.IADD R31, R3, 0x1, R0.reuse ;  /* 0x00000001031fd824 */ /* 0x100fe200078e0200 */
[----:B------:R-:W-:Y:S01]  /*0320*/  PRMT R0, RZ, 0x7610, R0 ;  /* 0x00007610ff007816 */ /* 0x000fe20000000000 */
[----:B-1----:R-:W-:Y:S01]  /*0330*/  @!P1 IMAD.WIDE.U32 R16, R29, 0x2, R16 ;  /* 0x000000021d109825 */ /* 0x002fe200078e0010 */
[----:B------:R-:W-:-:S03]  /*0340*/  PRMT R29, RZ, 0x7610, R29 ;  /* 0x00007610ff1d7816 */ /* 0x000fc6000000001d */
[----:B-----5:R-:W-:Y:S01]  /*0350*/  @!P2 IMAD.WIDE.U32 R10, R23, 0x2, R10 ;  /* 0x00000002170aa825 */ /* 0x020fe200078e000a */
[----:B------:R-:W-:Y:S02]  /*0360*/  PRMT R23, RZ, 0x7610, R23 ;  /* 0x00007610ff177816 */ /* 0x000fe40000000017 */
[----:B------:R-:W5:Y:S01]  /*0370*/  @!P1 LDG.E.U16 R29, desc[UR4][R16.64] ;  /* 0x00000004101d9981 */ /* 0x000f62000c1e1500 */
[----:B0-----:R-:W-:Y:S01]  /*0380*/  @!P3 IMAD.WIDE.U32 R12, R25, 0x2, R12 ;  /* 0x00000002190cb825 */ /* 0x001fe200078e000c */
[----:B------:R-:W-:Y:S02]  /*0390*/  PRMT R25, RZ, 0x7610, R25 ;  /* 0x00007610ff197816 */ /* 0x000fe40000000019 */
[----:B------:R0:W5:Y:S01]  /*03a0*/  @!P2 LDG.E.U16 R23, desc[UR4][R10.64] ;  /* 0x000000040a17a981 */ /* 0x000162000c1e1500 */
[----:B------:R-:W-:Y:S01]  /*03b0*/  @!P4 IMAD.WIDE.U32 R14, R27, 0x2, R14 ;  /* 0x000000021b0ec825 */ /* 0x000fe200078e000e */
[----:B------:R-:W-:Y:S02]  /*03c0*/  PRMT R27, RZ, 0x7610, R27 ;  /* 0x00007610ff1b7816 */ /* 0x000fe4000000001b */
[----:B------:R-:W5:Y:S04]  /*03d0*/  @!P3 LDG.E.U16 R25, desc[UR4][R12.64] ;  /* 0x000000040c19b981 */ /* 0x000f68000c1e1500 */
[----:B------:R-:W5:Y:S01]  /*03e0*/  @!P4 LDG.E.U16 R27, desc[UR4][R14.64] ;  /* 0x000000040e1bc981 */ /* 0x000f62000c1e1500 */
[----:B------:R-:W-:-:S05]  /*03f0*/  @!P5 IMAD.WIDE.U32 R18, R31, 0x2, R18 ;  /* 0x000000021f12d825 */ /* 0x000fca00078e0012 */
[----:B------:R1:W5:Y:S01]  /*0400*/  @!P5 LDG.E.U16 R0, desc[UR4][R18.64] ;  /* 0x000000041200d981 */ /* 0x000362000c1e1500 */
[----:B0-----:R-:W-:-:S05]  /*0410*/  VIADD R10, R2, 0x100 ;  /* 0x00000100020a7836 */ /* 0x001fca0000000000 */
[-C--:B------:R-:W-:Y:S01]  /*0420*/  ISETP.GE.U32.AND P5, PT, R10, R5.reuse, PT ;  /* 0x000000050a00720c */ /* 0x080fe20003fa6070 */
[C---:B------:R-:W-:Y:S01]  /*0430*/  VIADD R10, R2.reuse, 0x180 ;  /* 0x00000180020a7836 */ /* 0x040fe20000000000 */
[----:B------:R-:W-:-:S04]  /*0440*/  ISETP.GE.U32.AND P0, PT, R2, R5, PT ;  /* 0x000000050200720c */ /* 0x000fc80003f06070 */
[----:B------:R-:W-:Y:S01]  /*0450*/  ISETP.GE.U32.AND P2, PT, R10, R5, PT ;  /* 0x000000050a00720c */ /* 0x000fe20003f46070 */
[----:B------:R-:W-:-:S05]  /*0460*/  VIADD R10, R2, 0x200 ;  /* 0x00000200020a7836 */ /* 0x000fca0000000000 */
[----:B------:R-:W-:Y:S01]  /*0470*/  ISETP.GE.U32.AND P3, PT, R10, R5, PT ;  /* 0x000000050a00720c */ /* 0x000fe20003f66070 */
[C---:B------:R-:W-:Y:S02]  /*0480*/  VIADD R10, R2.reuse, 0x280 ;  /* 0x00000280020a7836 */ /* 0x040fe40000000000 */
[----:B-1----:R-:W-:-:S03]  /*0490*/  VIADD R18, R2, 0x300 ;  /* 0x0000030002127836 */ /* 0x002fc60000000000 */
[-C--:B------:R-:W-:Y:S02]  /*04a0*/  ISETP.GE.U32.AND P4, PT, R10, R5.reuse, PT ;  /* 0x000000050a00720c */ /* 0x080fe40003f86070 */
[----:B------:R-:W0:Y:S01]  /*04b0*/  @!P0 LDC.64 R10, c[0x0][0x388] ;  /* 0x0000e200ff0a8b82 */ /* 0x000e220000000a00 */
[----:B------:R-:W-:Y:S01]  /*04c0*/  ISETP.GE.U32.AND P6, PT, R18, R5, PT ;  /* 0x000000051200720c */ /* 0x000fe20003fc6070 */
[C---:B------:R-:W-:Y:S02]  /*04d0*/  VIADD R12, R2.reuse, 0x80 ;  /* 0x00000080020c7836 */ /* 0x040fe40000000000 */
[----:B------:R-:W-:-:S03]  /*04e0*/  VIADD R18, R2, 0x380 ;  /* 0x0000038002127836 */ /* 0x000fc60000000000 */
[----:B------:R-:W-:Y:S01]  /*04f0*/  ISETP.GE.U32.AND P1, PT, R12, R5, PT ;  /* 0x000000050c00720c */ /* 0x000fe20003f26070 */
[----:B------:R-:W-:Y:S02]  /*0500*/  @!P0 IMAD.IADD R17, R3, 0x1, R2 ;  /* 0x0000000103118824 */ /* 0x000fe400078e0202 */
[----:B------:R-:W-:Y:S02]  /*0510*/  @!P0 IMAD.MOV.U32 R2, RZ, RZ, R12 ;  /* 0x000000ffff028224 */ /* 0x000fe400078e000c */
[----:B0-----:R-:W-:Y:S01]  /*0520*/  @!P0 IMAD.WIDE.U32 R10, R17, 0x2, R10 ;  /* 0x00000002110a8825 */ /* 0x001fe200078e000a */
[----:B------:R-:W-:Y:S04]  /*0530*/  BSSY.RECONVERGENT B0, `(.L_x_20936) ;  /* 0x0000047000007945 */ /* 0x000fe80003800200 */
[----:B------:R-:W-:Y:S01]  /*0540*/  BSSY.RELIABLE B1, `(.L_x_20937) ;  /* 0x000003f000017945 */ /* 0x000fe20003800100 */
[----:B--2---:R-:W-:-:S06]  /*0550*/  @!P0 IMAD.U32 R14, R24, 0x10000, RZ ;  /* 0x00010000180e8824 */ /* 0x004fcc00078e00ff */
[----:B------:R-:W-:Y:S01]  /*0560*/  @!P0 MUFU.SQRT R14, R14 ;  /* 0x0000000e000e8308 */ /* 0x000fe20000002000 */
[----:B----4-:R-:W-:-:S07]  /*0570*/  @!P5 SHF.L.U32 R13, R26, 0x10, RZ ;  /* 0x000000101a0dd819 */ /* 0x010fce00000006ff */
[----:B------:R-:W0:Y:S01]  /*0580*/  @!P5 MUFU.SQRT R13, R13 ;  /* 0x0000000d000dd308 */ /* 0x000e220000002000 */
[----:B---3--:R-:W-:Y:S02]  /*0590*/  @!P1 SHF.L.U32 R15, R28, 0x10, RZ ;  /* 0x000000101c0f9819 */ /* 0x008fe400000006ff */
[----:B0-----:R-:W-:Y:S02]  /*05a0*/  @!P5 F2FP.BF16.F32.PACK_AB R4, RZ, R13 ;  /* 0x0000000dff04d23e */ /* 0x001fe400000010ff */
[-C--:B------:R-:W-:Y:S02]  /*05b0*/  ISETP.GE.U32.AND P5, PT, R18, R5.reuse, PT ;  /* 0x000000051200720c */ /* 0x080fe40003fa6070 */
[----:B------:R-:W-:Y:S01]  /*05c0*/  @!P0 F2FP.BF16.F32.PACK_AB R22, RZ, R14 ;  /* 0x0000000eff16823e */ /* 0x000fe200000010ff */
[----:B------:R-:W0:Y:S04]  /*05d0*/  @!P1 MUFU.SQRT R15, R15 ;  /* 0x0000000f000f9308 */ /* 0x000e280000002000 */
[----:B------:R1:W-:Y:S01]  /*05e0*/  @!P0 STG.E.U16 desc[UR4][R10.64], R22 ;  /* 0x000000160a008986 */ /* 0x0003e2000c101504 */
[----:B------:R-:W-:-:S02]  /*05f0*/  ISETP.GE.U32.AND P0, PT, R2, R5, PT ;  /* 0x000000050200720c */ /* 0x000fc40003f06070 */
[----:B0-----:R-:W-:Y:S01]  /*0600*/  @!P1 F2FP.BF16.F32.PACK_AB R6, RZ, R15 ;  /* 0x0000000fff06923e */ /* 0x001fe200000010ff */
[----:B-----5:R-:W-:Y:S01]  /*0610*/  @!P2 IMAD.U32 R16, R29, 0x10000, RZ ;  /* 0x000100001d10a824 */ /* 0x020fe200078e00ff */
[----:B------:R-:W-:Y:S01]  /*0620*/  @!P3 SHF.L.U32 R13, R23, 0x10, RZ ;  /* 0x00000010170db819 */ /* 0x000fe200000006ff */
[----:B------:R-:W-:Y:S01]  /*0630*/  @!P4 IMAD.U32 R25, R25, 0x10000, RZ ;  /* 0x000100001919c824 */ /* 0x000fe200078e00ff */
[----:B------:R-:W-:-:S03]  /*0640*/  @!P6 SHF.L.U32 R27, R27, 0x10, RZ ;  /* 0x000000101b1be819 */ /* 0x000fc600000006ff */
[----:B------:R-:W0:Y:S01]  /*0650*/  @!P2 MUFU.SQRT R16, R16 ;  /* 0x000000100010a308 */ /* 0x000e220000002000 */
[----:B------:R-:W-:-:S07]  /*0660*/  @!P5 IMAD.U32 R0, R0, 0x10000, RZ ;  /* 0x000100000000d824 */ /* 0x000fce00078e00ff */
[----:B------:R-:W2:Y:S08]  /*0670*/  @!P3 MUFU.SQRT R13, R13 ;  /* 0x0000000d000db308 */ /* 0x000eb00000002000 */
[----:B------:R-:W3:Y:S08]  /*0680*/  @!P4 MUFU.SQRT R25, R25 ;  /* 0x000000190019c308 */ /* 0x000ef00000002000 */
[----:B------:R-:W4:Y:S08]  /*0690*/  @!P6 MUFU.SQRT R27, R27 ;  /* 0x0000001b001be308 */ /* 0x000f300000002000 */
[----:B------:R-:W5:Y:S01]  /*06a0*/  @!P5 MUFU.SQRT R0, R0 ;  /* 0x000000000000d308 */ /* 0x000f620000002000 */
[----:B0-----:R-:W-:-:S02]  /*06b0*/  @!P2 F2FP.BF16.F32.PACK_AB R7, RZ, R16 ;  /* 0x00000010ff07a23e */ /* 0x001fc400000010ff */
[----:B--2---:R-:W-:Y:S02]  /*06c0*/  @!P3 F2FP.BF16.F32.PACK_AB R8, RZ, R13 ;  /* 0x0000000dff08b23e */ /* 0x004fe400000010ff */
[----:B---3--:R-:W-:Y:S02]  /*06d0*/  @!P4 F2FP.BF16.F32.PACK_AB R9, RZ, R25 ;  /* 0x00000019ff09c23e */ /* 0x008fe400000010ff */
[----:B----4-:R-:W-:Y:S02]  /*06e0*/  @!P6 F2FP.BF16.F32.PACK_AB R20, RZ, R27 ;  /* 0x0000001bff14e23e */ /* 0x010fe400000010ff */
[----:B-----5:R-:W-:Y:S01]  /*06f0*/  @!P5 F2FP.BF16.F32.PACK_AB R21, RZ, R0 ;  /* 0x00000000ff15d23e */ /* 0x020fe200000010ff */
[----:B-1----:R-:W-:Y:S06]  /*0700*/  @P0 BRA `(.L_x_20938) ;  /* 0x0000000000300947 */ /* 0x002fec0003800000 */
[----:B------:R-:W0:Y:S01]  /*0710*/  LDC.64 R10, c[0x0][0x388] ;  /* 0x0000e200ff0a7b82 */ /* 0x000e220000000a00 */
[----:B------:R-:W-:Y:S01]  /*0720*/  IMAD.IADD R13, R3, 0x1, R2 ;  /* 0x00000001030d7824 */ /* 0x000fe200078e0202 */
[----:B------:R-:W-:-:S04]  /*0730*/  IADD3 R2, PT, PT, R2, 0x80, RZ ;  /* 0x0000008002027810 */ /* 0x000fc80007ffe0ff */
        /* <DEDUP_REMOVED lines=9> */
.L_x_20938:
[----:B------:R-:W-:-:S13]  /*07d0*/  ISETP.GE.U32.AND P0, PT, R2, R5, PT ;  /* 0x000000050200720c */ /* 0x000fda0003f06070 */
[----:B------:R-:W-:Y:S05]  /*07e0*/  @P0 BRA `(.L_x_20940) ;  /* 0x0000000000300947 */ /* 0x000fea0003800000 */
[----:B0-----:R-:W0:Y:S01]  /*07f0*/  LDC.64 R10, c[0x0][0x388] ;  /* 0x0000e200ff0a7b82 */ /* 0x001e220000000a00 */
[----:B------:R-:W-:Y:S01]  /*0800*/  IMAD.IADD R13, R3, 0x1, R2 ;  /* 0x00000001030d7824 */ /* 0x000fe200078e0202 */
[----:B------:R-:W-:-:S03]  /*0810*/  IADD3 R2, PT, PT, R2, 0x80, RZ ;  /* 0x0000008002027810 */ /* 0x000fc60007ffe0ff */
[----:B0-----:R-:W-:-:S05]  /*0820*/  IMAD.WIDE.U32 R10, R13, 0x2, R10 ;  /* 0x000000020d0a7825 */ /* 0x001fca00078e000a */
[----:B------:R1:W-:Y:S02]  /*0830*/  STG.E.U16 desc[UR4][R10.64], R7 ;  /* 0x000000070a007986 */ /* 0x0003e4000c101504 */
.L_x_20939:
[----:B------:R-:W-:-:S13]  /*0840*/  ISETP.GE.U32.AND P0, PT, R2, R5, PT ;  /* 0x000000050200720c */ /* 0x000fda0003f06070 */
[----:B------:R-:W-:Y:S05]  /*0850*/  @P0 BRA `(.L_x_20941) ;  /* 0x0000000000340947 */ /* 0x000fea0003800000 */
[----:B01----:R-:W0:Y:S01]  /*0860*/  LDC.64 R6, c[0x0][0x388] ;  /* 0x0000e200ff067b82 */ /* 0x003e220000000a00 */
[----:B------:R-:W-:Y:S02]  /*0870*/  IMAD.IADD R11, R3, 0x1, R2 ;  /* 0x00000001030b7824 */ /* 0x000fe400078e0202 */
[----:B------:R-:W-:Y:S02]  /*0880*/  VIADD R2, R2, 0x80 ;  /* 0x0000008002027836 */ /* 0x000fe40000000000 */
[----:B0-----:R-:W-:-:S05]  /*0890*/  IMAD.WIDE.U32 R6, R11, 0x2, R6 ;  /* 0x000000020b067825 */ /* 0x001fca00078e0006 */
[----:B------:R1:W-:Y:S02]  /*08a0*/  STG.E.U16 desc[UR4][R6.64], R8 ;  /* 0x0000000806007986 */ /* 0x0003e4000c101504 */
.L_x_20940:
[----:B------:R-:W-:-:S13]  /*08b0*/  ISETP.GE.U32.AND P0, PT, R2, R5, PT ;  /* 0x000000050200720c */ /* 0x000fda0003f06070 */
[----:B------:R-:W-:Y:S05]  /*08c0*/  @P0 BREAK.RELIABLE B1 ;  /* 0x0000000000010942 */ /* 0x000fea0003800100 */
[----:B------:R-:W-:Y:S05]  /*08d0*/  @P0 BRA `(.L_x_20942) ;  /* 0x0000000000300947 */ /* 0x000fea0003800000 */
[----:B-1----:R-:W1:Y:S01]  /*08e0*/  LDC.64 R6, c[0x0][0x388] ;  /* 0x0000e200ff067b82 */ /* 0x002e620000000a00 */
[----:B0-----:R-:W-:Y:S01]  /*08f0*/  IMAD.IADD R11, R3, 0x1, R2 ;  /* 0x00000001030b7824 */ /* 0x001fe200078e0202 */
[----:B------:R-:W-:-:S03]  /*0900*/  IADD3 R2, PT, PT, R2, 0x80, RZ ;  /* 0x0000008002027810 */ /* 0x000fc60007ffe0ff */
[----:B-1----:R-:W-:-:S05]  /*0910*/  IMAD.WIDE.U32 R6, R11, 0x2, R6 ;  /* 0x000000020b067825 */ /* 0x002fca00078e0006 */
[----:B------:R2:W-:Y:S02]  /*0920*/  STG.E.U16 desc[UR4][R6.64], R9 ;  /* 0x0000000906007986 */ /* 0x0005e4000c101504 */
.L_x_20941:
[----:B------:R-:W-:Y:S05]  /*0930*/  BSYNC.RELIABLE B1 ;  /* 0x0000000000017941 */ /* 0x000fea0003800100 */
.L_x_20937:
[----:B------:R-:W-:-:S13]  /*0940*/  ISETP.GE.U32.AND P0, PT, R2, R5, PT ;  /* 0x000000050200720c */ /* 0x000fda0003f06070 */
[----:B012---:R-:W0:Y:S01]  /*0950*/  @!P0 LDC.64 R6, c[0x0][0x388] ;  /* 0x0000e200ff068b82 */ /* 0x007e220000000a00 */
[----:B------:R-:W-:Y:S02]  /*0960*/  @!P0 IMAD.IADD R9, R3, 0x1, R2 ;  /* 0x0000000103098824 */ /* 0x000fe400078e0202 */
[----:B------:R-:W-:Y:S02]  /*0970*/  @!P0 VIADD R2, R2, 0x80 ;  /* 0x0000008002028836 */ /* 0x000fe40000000000 */
[----:B0-----:R-:W-:-:S05]  /*0980*/  @!P0 IMAD.WIDE.U32 R6, R9, 0x2, R6 ;  /* 0x0000000209068825 */ /* 0x001fca00078e0006 */
[----:B------:R2:W-:Y:S02]  /*0990*/  @!P0 STG.E.U16 desc[UR4][R6.64], R20 ;  /* 0x0000001406008986 */ /* 0x0005e4000c101504 */
.L_x_20942:
[----:B------:R-:W-:Y:S05]  /*09a0*/  BSYNC.RECONVERGENT B0 ;  /* 0x0000000000007941 */ /* 0x000fea0003800200 */
.L_x_20936:
        /* <DEDUP_REMOVED lines=8> */
.L_x_20935:
        /* <DEDUP_REMOVED lines=11> */
[----:B--2---:R-:W-:Y:S01]  /*0ae0*/  IMAD.U32 R6, R9, 0x10000, RZ ;  /* 0x0001000009067824 */ /* 0x004fe200078e00ff */
[----:B---3--:R-:W-:Y:S02]  /*0af0*/  PRMT R9, R8, 0x7632, R9 ;  /* 0x0000763208097816 */ /* 0x008fe40000000009 */
[----:B----4-:R-:W-:-:S03]  /*0b00*/  SHF.L.U32 R14, R11, 0x10, RZ ;  /* 0x000000100b0e7819 */ /* 0x010fc600000006ff */
[C---:B------:R-:W-:Y:S01]  /*0b10*/  IMAD.U32 R12, R9.reuse, 0x10000, RZ ;  /* 0x00010000090c7824 */ /* 0x040fe200078e00ff */
[----:B------:R-:W-:Y:S01]  /*0b20*/  PRMT R9, R9, 0x7632, R9 ;  /* 0x0000763209097816 */ /* 0x000fe20000000009 */
[C---:B-----5:R-:W-:Y:S01]  /*0b30*/  IMAD.U32 R7, R10.reuse, 0x10000, RZ ;  /* 0x000100000a077824 */ /* 0x060fe200078e00ff */
[----:B------:R-:W-:Y:S02]  /*0b40*/  PRMT R11, R11, 0x7632, R11 ;  /* 0x000076320b0b7816 */ /* 0x000fe4000000000b */
[----:B------:R-:W-:Y:S01]  /*0b50*/  PRMT R10, R10, 0x7632, R10 ;  /* 0x000076320a0a7816 */ /* 0x000fe2000000000a */
[----:B------:R-:W-:Y:S01]  /*0b60*/  IMAD.U32 R9, R9, 0x10000, RZ ;  /* 0x0001000009097824 */ /* 0x000fe200078e00ff */
[----:B------:R-:W-:Y:S01]  /*0b70*/  SHF.L.U32 R2, R8, 0x10, RZ ;  /* 0x0000001008027819 */ /* 0x000fe200000006ff */
[----:B------:R-:W-:Y:S01]  /*0b80*/  IMAD.U32 R11, R11, 0x10000, RZ ;  /* 0x000100000b0b7824 */ /* 0x000fe200078e00ff */
[----:B------:R-:W-:Y:S01]  /*0b90*/  SHF.L.U32 R10, R10, 0x10, RZ ;  /* 0x000000100a0a7819 */ /* 0x000fe200000006ff */
[----:B------:R-:W-:Y:S08]  /*0ba0*/  MUFU.SQRT R6, R6 ;  /* 0x0000000600067308 */ /* 0x000ff00000002000 */
[----:B------:R-:W0:Y:S08]  /*0bb0*/  MUFU.SQRT R9, R9 ;  /* 0x0000000900097308 */ /* 0x000e300000002000 */
[----:B------:R-:W-:Y:S08]  /*0bc0*/  MUFU.SQRT R2, R2 ;  /* 0x0000000200027308 */ /* 0x000ff00000002000 */
[----:B------:R-:W-:Y:S08]  /*0bd0*/  MUFU.SQRT R7, R7 ;  /* 0x0000000700077308 */ /* 0x000ff00000002000 */
[----:B------:R-:W-:Y:S08]  /*0be0*/  MUFU.SQRT R8, R14 ;  /* 0x0000000e00087308 */ /* 0x000ff00000002000 */
[----:B------:R-:W1:Y:S08]  /*0bf0*/  MUFU.SQRT R13, R12 ;  /* 0x0000000c000d7308 */ /* 0x000e700000002000 */
[----:B------:R-:W2:Y:S08]  /*0c00*/  MUFU.SQRT R10, R10 ;  /* 0x0000000a000a7308 */ /* 0x000eb00000002000 */
[----:B------:R-:W3:Y:S01]  /*0c10*/  MUFU.SQRT R11, R11 ;  /* 0x0000000b000b7308 */ /* 0x000ee20000002000 */
[----:B0-----:R-:W-:-:S02]  /*0c20*/  F2FP.BF16.F32.PACK_AB R3, R9, R6 ;  /* 0x000000060903723e */ /* 0x001fc400000010ff */
[----:B-1----:R-:W-:Y:S02]  /*0c30*/  F2FP.BF16.F32.PACK_AB R13, R13, R2 ;  /* 0x000000020d0d723e */ /* 0x002fe400000010ff */
[----:B--2---:R-:W-:-:S03]  /*0c40*/  F2FP.BF16.F32.PACK_AB R7, R10, R7 ;  /* 0x000000070a07723e */ /* 0x004fc600000010ff */
[----:B------:R-:W-:Y:S01]  /*0c50*/  STG.E desc[UR4][R4.64], R13 ;  /* 0x0000000d04007986 */ /* 0x000fe2000c101904 */
[----:B---3--:R-:W-:-:S03]  /*0c60*/  F2FP.BF16.F32.PACK_AB R9, R11, R8 ;  /* 0x000000080b09723e */ /* 0x008fc600000010ff */
[----:B------:R-:W-:Y:S04]  /*0c70*/  STG.E desc[UR4][R4.64+0x200], R3 ;  /* 0x0002000304007986 */ /* 0x000fe8000c101904 */
[----:B------:R-:W-:Y:S04]  /*0c80*/  STG.E desc[UR4][R4.64+0x400], R7 ;  /* 0x0004000704007986 */ /* 0x000fe8000c101904 */
[----:B------:R-:W-:Y:S01]  /*0c90*/  STG.E desc[UR4][R4.64+0x600], R9 ;  /* 0x0006000904007986 */ /* 0x000fe2000c101904 */
[----:B------:R-:W-:Y:S05]  /*0ca0*/  EXIT ;  /* 0x000000000000794d */ /* 0x000fea0003800000 */
.L_x_20943:
        /* <DEDUP_REMOVED lines=13> */
.L_x_36020:


//--------------------- .text._ZN2at6native29vectorized_elementwise_kernelILi4EZZZNS0_16sqrt_kernel_cudaERNS_18TensorIteratorBaseEENKUlvE0_clEvENKUlvE2_clEvEUlN3c108BFloat16EE_St5arrayIPcLm2EEEEviT0_T1_ --------------------------
	.section	.text._ZN2at6native29vectorized_elementwise_kernelILi4EZZZNS0_16sqrt_kernel_cudaERNS_18TensorIteratorBaseEENKUlvE0_clEvENKUlvE2_clEvEUlN3c108BFloat16EE_St5arrayIPcLm2EEEEviT0_T1_,"ax",@progbits
	.align	128
        .global         _ZN2at6native29vectorized_elementwise_kernelILi4EZZZNS0_16sqrt_kernel_cudaERNS_18TensorIteratorBaseEENKUlvE0_clEvENKUlvE2_clEvEUlN3c108BFloat16EE_St5arrayIPcLm2EEEEviT0_T1_
        .type           _ZN2at6native29vectorized_elementwise_kernelILi4EZZZNS0_16sqrt_kernel_cudaERNS_18TensorIteratorBaseEENKUlvE0_clEvENKUlvE2_clEvEUlN3c108BFloat16EE_St5arrayIPcLm2EEEEviT0_T1_,@function
        .size           _ZN2at6native29vectorized_elementwise_kernelILi4EZZZNS0_16sqrt_kernel_cudaERNS_18TensorIteratorBaseEENKUlvE0_clEvENKUlvE2_clEvEUlN3c108BFloat16EE_St5arrayIPcLm2EEEEviT0_T1_,(.L_x_36021 - _ZN2at6native29vectorized_elementwise_kernelILi4EZZZNS0_16sqrt_kernel_cudaERNS_18TensorIteratorBaseEENKUlvE0_clEvENKUlvE2_clEvEUlN3c108BFloat16EE_St5arrayIPcLm2EEEEviT0_T1_)
        .other          _ZN2at6native29vectorized_elementwise_kernelILi4EZZZNS0_16sqrt_kernel_cudaERNS_18TensorIteratorBaseEENKUlvE0_clEvENKUlvE2_clEvEUlN3c108BFloat16EE_St5arrayIPcLm2EEEEviT0_T1_,@"STO_CUDA_ENTRY STV_DEFAULT"
_ZN2at6native29vectorized_elementwise_kernelILi4EZZZNS0_16sqrt_kernel_cudaERNS_18TensorIteratorBaseEENKUlvE0_clEvENKUlvE2_clEvEUlN3c108BFloat16EE_St5arrayIPcLm2EEEEviT0_T1_:
.text._ZN2at6native29vectorized_elementwise_kernelILi4EZZZNS0_16sqrt_kernel_cudaERNS_18TensorIteratorBaseEENKUlvE0_clEvENKUlvE2_clEvEUlN3c108BFloat16EE_St5arrayIPcLm2EEEEviT0_T1_:
        /* <DEDUP_REMOVED lines=125> */
.L_x_20947:
[----:B------:R-:W-:-:S13]  /*07d0*/  ISETP.GE.U32.AND P0, PT, R2, R5, PT ;  /* 0x000000050200720c */ /* 0x000fda0003f06070 */
[----:B------:R-:W-:Y:S05]  /*07e0*/  @P0 BRA `(.L_x_20949) ;  /* 0x0000000000300947 */ /* 0x000fea0003800000 */
[----:B0-----:R-:W0:Y:S01]  /*07f0*/  LDC.64 R10, c[0x0][0x388] ;  /* 0x0000e200ff0a7b82 */ /* 0x001e220000000a00 */
[----:B------:R-:W-:Y:S01]  /*0800*/  IMAD.IADD R13, R3, 0x1, R2 ;  /* 0x00000001030d7824 */ /* 0x000fe200078e0202 */
[----:B------:R-:W-:-:S03]  /*0810*/  IADD3 R2, PT, PT, R2, 0x80, RZ ;  /* 0x0000008002027810 */ /* 0x000fc60007ffe0ff */
[----:B0-----:R-:W-:-:S05]  /*0820*/  IMAD.WIDE.U32 R10, R13, 0x2, R10 ;  /* 0x000000020d0a7825 */ /* 0x001fca00078e000a */
[----:B------:R1:W-:Y:S02]  /*0830*/  STG.E.U16 desc[UR4][R10.64], R7 ;  /* 0x000000070a007986 */ /* 0x0003e4000c101504 */
.L_x_20948:
[----:B------:R-:W-:-:S13]  /*0840*/  ISETP.GE.U32.AND P0, PT, R2, R5, PT ;  /* 0x000000050200720c */ /* 0x000fda0003f06070 */
[----:B------:R-:W-:Y:S05]  /*0850*/  @P0 BRA `(.L_x_20950) ;  /* 0x0000000000340947 */ /* 0x000fea0003800000 */
[----:B01----:R-:W0:Y:S01]  /*0860*/  LDC.64 R6, c[0x0][0x388] ;  /* 0x0000e200ff067b82 */ /* 0x003e220000000a00 */
[----:B------:R-:W-:Y:S02]  /*0870*/  IMAD.IADD R11, R3, 0x1, R2 ;  /* 0x00000001030b7824 */ /* 0x000fe400078e0202 */
[----:B------:R-:W-:Y:S02]  /*0880*/  VIADD R2, R2, 0x80 ;  /* 0x0000008002027836 */ /* 0x000fe40000000000 */
[----:B0-----:R-:W-:-:S05]  /*0890*/  IMAD.WIDE.U32 R6, R11, 0x2, R6 ;  /* 0x000000020b067825 */ /* 0x001fca00078e0006 */
[----:B------:R1:W-:Y:S02]  /*08a0*/  STG.E.U16 desc[UR4][R6.64], R8 ;  /* 0x0000000806007986 */ /* 0x0003e4000c101504 */
.L_x_20949:
        /* <DEDUP_REMOVED lines=8> */
.L_x_20950:
[----:B------:R-:W-:Y:S05]  /*0930*/  BSYNC.RELIABLE B1 ;  /* 0x0000000000017941 */ /* 0x000fea0003800100 */
.L_x_20946:
[----:B------:R-:W-:-:S13]  /*0940*/  ISETP.GE.U32.AND P0, PT, R2, R5, PT ;  /* 0x000000050200720c */ /* 0x000fda0003f06070 */
[----:B012---:R-:W0:Y:S01]  /*0950*/  @!P0 LDC.64 R6, c[0x0][0x388] ;  /* 0x0000e200ff068b82 */ /* 0x007e220000000a00 */
[----:B------:R-:W-:Y:S02]  /*0960*/  @!P0 IMAD.IADD R9, R3, 0x1, R2 ;  /* 0x0000000103098824 */ /* 0x000fe400078e0202 */
[----:B------:R-:W-:Y:S02]  /*0970*/  @!P0 VIADD R2, R2, 0x80 ;  /* 0x0000008002028836 */ /* 0x000fe40000000000 */
[----:B0-----:R-:W-:-:S05]  /*0980*/  @!P0 IMAD.WIDE.U32 R6, R9, 0x2, R6 ;  /* 0x0000000209068825 */ /* 0x001fca00078e0006 */
[----:B------:R2:W-:Y:S02]  /*0990*/  @!P0 STG.E.U16 desc[UR4][R6.64], R20 ;  /* 0x0000001406008986 */ /* 0x0005e4000c101504 */
.L_x_20951:
[----:B------:R-:W-:Y:S05]  /*09a0*/  BSYNC.RECONVERGENT B0 ;  /* 0x0000000000007941 */ /* 0x000fea0003800200 */
.L_x_20945:
        /* <DEDUP_REMOVED lines=8> */
.L_x_20944:
[----:B------:R-:W0:Y:S01]  /*0a30*/  S2R R0, SR_TID.X ;  /* 0x0000000000007919 */ /* 0x000e220000002100 */
[----:B------:R-:W1:Y:S02]  /*0a40*/  LDC.64 R4, c[0x0][0x390] ;  /* 0x0000e400ff047b82 */ /* 0x000e640000000a00 */
[----:B-1----:R-:W-:-:S04]  /*0a50*/  IMAD.WIDE.U32 R4, R3, 0x2, R4 ;  /* 0x0000000203047825 */ /* 0x002fc800078e0004 */
[----:B0-----:R-:W-:-:S05]  /*0a60*/  IMAD.WIDE.U32 R6, R0, 0x8, R4 ;  /* 0x0000000800067825 */ /* 0x001fca00078e0004 */
[----:B------:R-:W2:Y:S04]  /*0a70*/  LDG.E.64 R4, desc[UR4][R6.64+0x400] ;  /* 0x0004000406047981 */ /* 0x000ea8000c1e1b00 */
[----:B------:R0:W3:Y:S02]  /*0a80*/  LDG.E.64 R12, desc[UR4][R6.64] ;  /* 0x00000004060c7981 */ /* 0x0000e4000c1e1b00 */
[----:B0-----:R-:W0:Y:S02]  /*0a90*/  LDC.64 R6, c[0x0][0x388] ;  /* 0x0000e200ff067b82 */ /* 0x001e240000000a00 */
[----:B0-----:R-:W-:-:S04]  /*0aa0*/  IMAD.WIDE.U32 R6, R3, 0x2, R6 ;  /* 0x0000000203067825 */ /* 0x001fc800078e0006 */
[----:B------:R-:W-:-:S04]  /*0ab0*/  IMAD.WIDE.U32 R6, R0, 0x8, R6 ;  /* 0x0000000800067825 */ /* 0x000fc800078e0006 */
[----:B--2---:R-:W-:Y:S01]  /*0ac0*/  IMAD.U32 R9, R4, 0x10000, RZ ;  /* 0x0001000004097824 */ /* 0x004fe200078e00ff */
[----:B---3--:R-:W-:-:S05]  /*0ad0*/  PRMT R4, R12, 0x7632, R4 ;  /* 0x000076320c047816 */ /* 0x008fca0000000004 */
[----:B------:R-:W-:Y:S01]  /*0ae0*/  IMAD.U32 R11, R4, 0x10000, RZ ;  /* 0x00010000040b7824 */ /* 0x000fe200078e00ff */
[----:B------:R-:W-:Y:S02]  /*0af0*/  PRMT R4, R13, 0x7632, R4 ;  /* 0x000076320d047816 */ /* 0x000fe40000000004 */
[----:B------:R-:W-:Y:S02]  /*0b00*/  SHF.L.U32 R2, R12, 0x10, RZ ;  /* 0x000000100c027819 */ /* 0x000fe400000006ff */
[C---:B------:R-:W-:Y:S01]  /*0b10*/  SHF.L.U32 R10, R5.reuse, 0x10, RZ ;  /* 0x00000010050a7819 */ /* 0x040fe200000006ff */
[C---:B------:R-:W-:Y:S01]  /*0b20*/  IMAD.U32 R12, R4.reuse, 0x10000, RZ ;  /* 0x00010000040c7824 */ /* 0x040fe200078e00ff */
[----:B------:R-:W-:Y:S02]  /*0b30*/  PRMT R4, R4, 0x7632, R4 ;  /* 0x0000763204047816 */ /* 0x000fe40000000004 */
[----:B------:R-:W-:Y:S01]  /*0b40*/  PRMT R5, R5, 0x7632, R5 ;  /* 0x0000763205057816 */ /* 0x000fe20000000005 */
[----:B------:R-:W-:Y:S01]  /*0b50*/  IMAD.U32 R8, R13, 0x10000, RZ ;  /* 0x000100000d087824 */ /* 0x000fe200078e00ff */
[----:B------:R-:W-:-:S03]  /*0b60*/  SHF.L.U32 R4, R4, 0x10, RZ ;  /* 0x0000001004047819 */ /* 0x000fc600000006ff */
[----:B------:R-:W-:Y:S01]  /*0b70*/  IMAD.U32 R5, R5, 0x10000, RZ ;  /* 0x0001000005057824 */ /* 0x000fe200078e00ff */
[----:B------:R-:W-:Y:S08]  /*0b80*/  MUFU.SQRT R13, R12 ;  /* 0x0000000c000d7308 */ /* 0x000ff00000002000 */
[----:B------:R-:W0:Y:S08]  /*0b90*/  MUFU.SQRT R8, R8 ;  /* 0x0000000800087308 */ /* 0x000e300000002000 */
[----:B------:R-:W-:Y:S08]  /*0ba0*/  MUFU.SQRT R9, R9 ;  /* 0x0000000900097308 */ /* 0x000ff00000002000 */
[----:B------:R-:W1:Y:S08]  /*0bb0*/  MUFU.SQRT R4, R4 ;  /* 0x0000000400047308 */ /* 0x000e700000002000 */
[----:B------:R-:W-:Y:S08]  /*0bc0*/  MUFU.SQRT R2, R2 ;  /* 0x0000000200027308 */ /* 0x000ff00000002000 */
[----:B------:R-:W-:Y:S08]  /*0bd0*/  MUFU.SQRT R10, R10 ;  /* 0x0000000a000a7308 */ /* 0x000ff00000002000 */
[----:B------:R-:W2:Y:S08]  /*0be0*/  MUFU.SQRT R11, R11 ;  /* 0x0000000b000b7308 */ /* 0x000eb00000002000 */
[----:B------:R-:W3:Y:S01]  /*0bf0*/  MUFU.SQRT R5, R5 ;  /* 0x0000000500057308 */ /* 0x000ee20000002000 */
[----:B0-----:R-:W-:-:S02]  /*0c00*/  F2FP.BF16.F32.PACK_AB R3, R13, R8 ;  /* 0x000000080d03723e */ /* 0x001fc400000010ff */
[----:B-1----:R-:W-:Y:S02]  /*0c10*/  F2FP.BF16.F32.PACK_AB R8, R4, R9 ;  /* 0x000000090408723e */ /* 0x002fe400000010ff */
[----:B--2---:R-:W-:Y:S02]  /*0c20*/  F2FP.BF16.F32.PACK_AB R2, R11, R2 ;  /* 0x000000020b02723e */ /* 0x004fe400000010ff */
[----:B---3--:R-:W-:-:S03]  /*0c30*/  F2FP.BF16.F32.PACK_AB R9, R5, R10 ;  /* 0x0000000a0509723e */ /* 0x008fc600000010ff */
[----:B------:R-:W-:Y:S04]  /*0c40*/  STG.E.64 desc[UR4][R6.64], R2 ;  /* 0x0000000206007986 */ /* 0x000fe8000c101b04 */
[----:B------:R-:W-:Y:S01]  /*0c50*/  STG.E.64 desc[UR4][R6.64+0x400], R8 ;  /* 0x0004000806007986 */ /* 0x000fe2000c101b04 */
[----:B------:R-:W-:Y:S05]  /*0c60*/  EXIT ;  /* 0x000000000000794d */ /* 0x000fea0003800000 */
.L_x_20952:
        /* <DEDUP_REMOVED lines=9> */
.L_x_36021:


//--------------------- .text._ZN2at6native29vectorized_elementwise_kernelILi8EZZZNS0_16sqrt_kernel_cudaERNS_18TensorIteratorBaseEENKUlvE0_clEvENKUlvE2_clEvEUlN3c108BFloat16EE_St5arrayIPcLm2EEEEviT0_T1_ --------------------------
	.section	.text._ZN2at6native29vectorized_elementwise_kernelILi8EZZZNS0_16sqrt_kernel_cudaERNS_18TensorIteratorBaseEENKUlvE0_clEvENKUlvE2_clEvEUlN3c108BFloat16EE_St5arrayIPcLm2EEEEviT0_T1_,"ax",@progbits
	.align	128
        .global         _ZN2at6native29vectorized_elementwise_kernelILi8EZZZNS0_16sqrt_kernel_cudaERNS_18TensorIteratorBaseEENKUlvE0_clEvENKUlvE2_clEvEUlN3c108BFloat16EE_St5arrayIPcLm2EEEEviT0_T1_
        .type           _ZN2at6native29vectorized_elementwise_kernelILi8EZZZNS0_16sqrt_kernel_cudaERNS_18TensorIteratorBaseEENKUlvE0_clEvENKUlvE2_clEvEUlN3c108BFloat16EE_St5arrayIPcLm2EEEEviT0_T1_,@function
        .size           _ZN2at6native29vectorized_elementwise_kernelILi8EZZZNS0_16sqrt_kernel_cudaERNS_18TensorIteratorBaseEENKUlvE0_clEvENKUlvE2_clEvEUlN3c108BFloat16EE_St5arrayIPcLm2EEEEviT0_T1_,(.L_x_36022 - _ZN2at6native29vectorized_elementwise_kernelILi8EZZZNS0_16sqrt_kernel_cudaERNS_18TensorIteratorBaseEENKUlvE0_clEvENKUlvE2_clEvEUlN3c108BFloat16EE_St5arrayIPcLm2EEEEviT0_T1_)
        .other          _ZN2at6native29vectorized_elementwise_kernelILi8EZZZNS0_16sqrt_kernel_cudaERNS_18TensorIteratorBaseEENKUlvE0_clEvENKUlvE2_clEvEUlN3c108BFloat16EE_St5arrayIPcLm2EEEEviT0_T1_,@"STO_CUDA_ENTRY STV_DEFAULT"
_ZN2at6native29vectorized_elementwise_kernelILi8EZZZNS0_16sqrt_kernel_cudaERNS_18TensorIteratorBaseEENKUlvE0_clEvENKUlvE2_clEvEUlN3c108BFloat16EE_St5arrayIPcLm2EEEEviT0_T1_:
.text._ZN2at6native29vectorized_elementwise_kernelILi8EZZZNS0_16sqrt_kernel_cudaERNS_18TensorIteratorBaseEENKUlvE0_clEvENKUlvE2_clEvEUlN3c108BFloat16EE_St5arrayIPcLm2EEEEviT0_T1_:
[----:B------:R-:W-:Y:S01]  /*0000*/  LDC R1, c[0x0][0x37c] ;  /* 0x0000df00ff017b82 */ /* 0x000fe20000000800 */
[----:B------:R-:W-:Y:S05]  /*0010*/  EXIT ;  /* 0x000000000000794d */ /* 0x000fea0003800000 */
.L_x_20953:
        /* <DEDUP_REMOVED lines=14> */
.L_x_36022:


//--------------------- .text._ZN2at6native18elementwise_kernelILi128ELi4EZNS0_15gpu_kernel_implIZZZNS0_16sqrt_kernel_cudaERNS_18TensorIteratorBaseEENKUlvE0_clEvENKUlvE1_clEvEUlN3c104HalfEE_EEvS4_RKT_EUliE_EEviT1_ --------------------------
	.section	.text._ZN2at6native18elementwise_kernelILi128ELi4EZNS0_15gpu_kernel_implIZZZNS0_16sqrt_kernel_cudaERNS_18TensorIteratorBaseEENKUlvE0_clEvENKUlvE1_clEvEUlN3c104HalfEE_EEvS4_RKT_EUliE_EEviT1_,"ax",@progbits
	.align	128
        .global         _ZN2at6native18elementwise_kernelILi128ELi4EZNS0_15gpu_kernel_implIZZZNS0_16sqrt_kernel_cudaERNS_18TensorIteratorBaseEENKUlvE0_clEvENKUlvE1_clEvEUlN3c104HalfEE_EEvS4_RKT_EUliE_EEviT1_
        .type           _ZN2at6native18elementwise_kernelILi128ELi4EZNS0_15gpu_kernel_implIZZZNS0_16sqrt_kernel_cudaERNS_18TensorIteratorBaseEENKUlvE0_clEvENKUlvE1_clEvEUlN3c104HalfEE_EEvS4_RKT_EUliE_EEviT1_,@function
        .size           _ZN2at6native18elementwise_kernelILi128ELi4EZNS0_15gpu_kernel_implIZZZNS0_16sqrt_kernel_cudaERNS_18TensorIteratorBaseEENKUlvE0_clEvENKUlvE1_clEvEUlN3c104HalfEE_EEvS4_RKT_EUliE_EEviT1_,(.L_x_36023 - _ZN2at6native18elementwise_kernelILi128ELi4EZNS0_15gpu_kernel_implIZZZNS0_16sqrt_kernel_cudaERNS_18TensorIteratorBaseEENKUlvE0_clEvENKUlvE1_clEvEUlN3c104HalfEE_EEvS4_RKT_EUliE_EEviT1_)
        .other          _ZN2at6native18elementwise_kernelILi128ELi4EZNS0_15gpu_kernel_implIZZZNS0_16sqrt_kernel_cudaERNS_18TensorIteratorBaseEENKUlvE0_clEvENKUlvE1_clEvEUlN3c104HalfEE_EEvS4_RKT_EUliE_EEviT1_,@"STO_CUDA_ENTRY STV_DEFAULT"
_ZN2at6native18elementwise_kernelILi128ELi4EZNS0_15gpu_kernel_implIZZZNS0_16sqrt_kernel_cudaERNS_18TensorIteratorBaseEENKUlvE0_clEvENKUlvE1_clEvEUlN3c104HalfEE_EEvS4_RKT_EUliE_EEviT1_:
.text._ZN2at6native18elementwise_kernelILi128ELi4EZNS0_15gpu_kernel_implIZZZNS0_16sqrt_kernel_cudaERNS_18TensorIteratorBaseEENKUlvE0_clEvENKUlvE1_clEvEUlN3c104HalfEE_EEvS4_RKT_EUliE_EEviT1_:
        /* <DEDUP_REMOVED lines=319> */
.L_x_20956:
        /* <DEDUP_REMOVED lines=18> */
.L_x_20960:
[----:B------:R-:W2:Y:S02]  /*1510*/  LDG.E.U8 R2, desc[UR36][R2.64] ;  /* 0x0000002402027981 */ /* 0x000ea4000c1e1100 */
[----:B--2---:R-:W-:-:S04]  /*1520*/  I2FP.F32.U32 R0, R2 ;  /* 0x0000000200007245 */ /* 0x004fc80000201000 */
[----:B------:R-:W-:Y:S01]  /*1530*/  F2FP.F16.F32.PACK_AB R0, RZ, R0 ;  /* 0x00000000ff00723e */ /* 0x000fe200000000ff */
[----:B------:R-:W-:Y:S06]  /*1540*/  BRA `(.L_x_20962) ;  /* 0x0000000c009c7947 */ /* 0x000fec0003800000 */
.L_x_20959:
        /* <DEDUP_REMOVED lines=10> */
.L_x_20964:
[----:B------:R-:W2:Y:S02]  /*15f0*/  LDG.E R2, desc[UR36][R2.64] ;  /* 0x0000002402027981 */ /* 0x000ea4000c1e1900 */
[----:B--2---:R-:W-:-:S04]  /*1600*/  I2FP.F32.S32 R0, R2 ;  /* 0x0000000200007245 */ /* 0x004fc80000201400 */
[----:B------:R-:W-:Y:S01]  /*1610*/  F2FP.F16.F32.PACK_AB R0, RZ, R0 ;  /* 0x00000000ff00723e */ /* 0x000fe200000000ff */
[----:B------:R-:W-:Y:S06]  /*1620*/  BRA `(.L_x_20962) ;  /* 0x0000000c00647947 */ /* 0x000fec0003800000 */
.L_x_20963:
[----:B------:R-:W2:Y:S02]  /*1630*/  LDG.E.U16 R2, desc[UR36][R2.64] ;  /* 0x0000002402027981 */ /* 0x000ea4000c1e1500 */
[----:B--2---:R-:W0:Y:S02]  /*1640*/  I2F.S16 R0, R2 ;  /* 0x0000000200007306 */ /* 0x004e240000101400 */
[----:B0-----:R-:W-:Y:S01]  /*1650*/  F2FP.F16.F32.PACK_AB R0, RZ, R0 ;  /* 0x00000000ff00723e */ /* 0x001fe200000000ff */
[----:B------:R-:W-:Y:S06]  /*1660*/  BRA `(.L_x_20962) ;  /* 0x0000000c00547947 */ /* 0x000fec0003800000 */
.L_x_20958:
        /* <DEDUP_REMOVED lines=9> */
.L_x_20966:
[----:B------:R0:W5:Y:S01]  /*1700*/  LDG.E.U16 R0, desc[UR36][R2.64] ;  /* 0x0000002402007981 */ /* 0x000162000c1e1500 */
[----:B------:R-:W-:Y:S05]  /*1710*/  BRA `(.L_x_20962) ;  /* 0x0000000c00287947 */ /* 0x000fea0003800000 */
.L_x_20965:
        /* <DEDUP_REMOVED lines=9> */
.L_x_20968:
[----:B------:R1:W5:Y:S01]  /*17b0*/  LDG.E.U16 R0, desc[UR36][R2.64] ;  /* 0x0000002402007981 */ /* 0x000362000c1e1500 */
[----:B------:R-:W-:Y:S05]  /*17c0*/  BRA `(.L_x_20962) ;  /* 0x0000000800fc7947 */ /* 0x000fea0003800000 */
.L_x_20967:
        /* <DEDUP_REMOVED lines=12> */
.L_x_20957:
        /* <DEDUP_REMOVED lines=13> */
.L_x_20971:
        /* <DEDUP_REMOVED lines=12> */
.L_x_20970:
        /* <DEDUP_REMOVED lines=24> */
[----:B------:R-:W-:-:S04]  /*1ba0*/  F2FP.F16.F32.PACK_AB R5, RZ, R5 ;  /* 0x00000005ff05723e */ /* 0x000fc800000000ff */
[----:B------:R-:W-:Y:S01]  /*1bb0*/  PRMT R0, R5, 0x7610, R0 ;  /* 0x0000761005007816 */ /* 0x000fe20000000000 */
[----:B------:R-:W-:Y:S06]  /*1bc0*/  BRA `(.L_x_20962) ;  /* 0x0000000400fc7947 */ /* 0x000fec0003800000 */
.L_x_20973:
        /* <DEDUP_REMOVED lines=11> */
[----:B------:R-:W-:Y:S01]  /*1c80*/  F2FP.F16.F32.PACK_AB R0, RZ, R0 ;  /* 0x00000000ff00723e */ /* 0x000fe200000000ff */
[----:B------:R-:W-:Y:S06]  /*1c90*/  BRA `(.L_x_20962) ;  /* 0x0000000400c87947 */ /* 0x000fec0003800000 */
.L_x_20972:
[----:B------:R-:W2:Y:S02]  /*1ca0*/  LDG.E.U16 R0, desc[UR36][R2.64] ;  /* 0x0000002402007981 */ /* 0x000ea4000c1e1500 */
[----:B--2---:R-:W-:-:S04]  /*1cb0*/  SHF.L.U32 R0, R0, 0x10, RZ ;  /* 0x0000001000007819 */ /* 0x004fc800000006ff */
[----:B------:R-:W-:Y:S01]  /*1cc0*/  F2FP.F16.F32.PACK_AB R0, RZ, R0 ;  /* 0x00000000ff00723e */ /* 0x000fe200000000ff */
[----:B------:R-:W-:Y:S06]  /*1cd0*/  BRA `(.L_x_20962) ;  /* 0x0000000400b87947 */ /* 0x000fec0003800000 */
.L_x_20969:
        /* <DEDUP_REMOVED lines=12> */
.L_x_20976:
        /* <DEDUP_REMOVED lines=21> */
.L_x_20980:
[----:B------:R-:W-:Y:S05]  /*1ef0*/  BSYNC.RECONVERGENT B1 ;  /* 0x0000000000017941 */ /* 0x000fea0003800200 */
.L_x_20979:
[----:B------:R-:W-:Y:S01]  /*1f00*/  IMAD.SHL.U32 R0, R0, 0x100000, RZ ;  /* 0x0010000000007824 */ /* 0x000fe200078e00ff */
[----:B------:R-:W-:-:S04]  /*1f10*/  LEA R2, R2, 0x3b800000, 0x17 ;  /* 0x3b80000002027811 */ /* 0x000fc800078eb8ff */
[----:B------:R-:W-:-:S07]  /*1f20*/  LOP3.LUT R0, R2, R0, R7, 0xfe, !PT ;  /* 0x0000000002007212 */ /* 0x000fce00078efe07 */
.L_x_20978:
[----:B------:R-:W-:Y:S05]  /*1f30*/  BSYNC.RECONVERGENT B0 ;  /* 0x0000000000007941 */ /* 0x000fea0003800200 */
.L_x_20977:
[----:B------:R-:W-:Y:S01]  /*1f40*/  F2FP.F16.F32.PACK_AB R0, RZ, R0 ;  /* 0x00000000ff00723e */ /* 0x000fe200000000ff */
[----:B------:R-:W-:Y:S06]  /*1f50*/  BRA `(.L_x_20962) ;  /* 0x0000000400187947 */ /* 0x000fec0003800000 */
.L_x_20975:
        /* <DEDUP_REMOVED lines=21> */
.L_x_20984:
[----:B------:R-:W-:Y:S05]  /*20b0*/  BSYNC.RECONVERGENT B1 ;  /* 0x0000000000017941 */ /* 0x000fea0003800200 */
.L_x_20983:
[----:B------:R-:W-:Y:S01]  /*20c0*/  IMAD.SHL.U32 R0, R0, 0x200000, RZ ;  /* 0x0020000000007824 */ /* 0x000fe200078e00ff */
[----:B------:R-:W-:-:S04]  /*20d0*/  LEA R2, R2, 0x37800000, 0x17 ;  /* 0x3780000002027811 */ /* 0x000fc800078eb8ff */
[----:B------:R-:W-:-:S07]  /*20e0*/  LOP3.LUT R0, R2, R0, R7, 0xfe, !PT ;  /* 0x0000000002007212 */ /* 0x000fce00078efe07 */
.L_x_20982:
[----:B------:R-:W-:Y:S05]  /*20f0*/  BSYNC.RECONVERGENT B0 ;  /* 0x0000000000007941 */ /* 0x000fea0003800200 */
.L_x_20981:
[----:B------:R-:W-:Y:S01]  /*2100*/  F2FP.F16.F32.PACK_AB R0, RZ, R0 ;  /* 0x00000000ff00723e */ /* 0x000fe200000000ff */
[----:B------:R-:W-:Y:S06]  /*2110*/  BRA `(.L_x_20962) ;  /* 0x0000000000a87947 */ /* 0x000fec0003800000 */
.L_x_20974:
[----:B------:R-:W-:-:S09]  /*2120*/  UISETP.NE.AND UP0, UPT, UR4, 0x1c, UPT ;  /* 0x0000001c0400788c */ /* 0x000fd2000bf05270 */
[----:B------:R-:W-:Y:S05]  /*2130*/  BRA.U !UP0, `(.L_x_20985) ;  /* 0x0000000108947547 */ /* 0x000fea000b800000 */
[----:B------:R-:W-:-:S09]  /*2140*/  UISETP.NE.AND UP0, UPT, UR4, 0x1d, UPT ;  /* 0x0000001d0400788c */ /* 0x000fd2000bf05270 */
[----:B------:R-:W-:Y:S05]  /*2150*/  BRA.U !UP0, `(.L_x_20986) ;  /* 0x00000001087c7547 */ /* 0x000fea000b800000 */
[----:B------:R-:W-:-:S09]  /*2160*/  UISETP.NE.AND UP0, UPT, UR4, 0x2c, UPT ;  /* 0x0000002c0400788c */ /* 0x000fd2000bf05270 */
[----:B------:R-:W-:Y:S05]  /*2170*/  BRA.U !UP0, `(.L_x_20987) ;  /* 0x0000000108487547 */ /* 0x000fea000b800000 */
.L_x_20961:
        /* <DEDUP_REMOVED lines=16> */
.L_x_20988:
[----:B------:R-:W-:Y:S01]  /*2280*/  PRMT R0, RZ, 0x7610, R0 ;  /* 0x00007610ff007816 */ /* 0x000fe20000000000 */
[----:B------:R-:W-:Y:S06]  /*2290*/  BRA `(.L_x_20962) ;  /* 0x0000000000487947 */ /* 0x000fec0003800000 */
.L_x_20987:
        /* <DEDUP_REMOVED lines=8> */
.L_x_20990:
[----:B------:R-:W-:Y:S05]  /*2320*/  BSYNC.RECONVERGENT B0 ;  /* 0x0000000000007941 */ /* 0x000fea0003800200 */
.L_x_20989:
[----:B------:R-:W-:Y:S01]  /*2330*/  F2FP.F16.F32.PACK_AB R0, RZ, R0 ;  /* 0x00000000ff00723e */ /* 0x000fe200000000ff */
[----:B------:R-:W-:Y:S06]  /*2340*/  BRA `(.L_x_20962) ;  /* 0x00000000001c7947 */ /* 0x000fec0003800000 */
.L_x_20986:
[----:B------:R-:W2:Y:S02]  /*2350*/  LDG.E.64 R2, desc[UR36][R2.64] ;  /* 0x0000002402027981 */ /* 0x000ea4000c1e1b00 */
[----:B--2---:R-:W0:Y:S02]  /*2360*/  I2F.U64 R0, R2 ;  /* 0x0000000200007312 */ /* 0x004e240000301000 */
[----:B0-----:R-:W-:Y:S01]  /*2370*/  F2FP.F16.F32.PACK_AB R0, RZ, R0 ;  /* 0x00000000ff00723e */ /* 0x001fe200000000ff */
[----:B------:R-:W-:Y:S06]  /*2380*/  BRA `(.L_x_20962) ;  /* 0x00000000000c7947 */ /* 0x000fec0003800000 */
.L_x_20985:
[----:B------:R-:W2:Y:S02]  /*2390*/  LDG.E R2, desc[UR36][R2.64] ;  /* 0x0000002402027981 */ /* 0x000ea4000c1e1900 */
[----:B--2---:R-:W-:-:S04]  /*23a0*/  I2FP.F32.U32 R0, R2 ;  /* 0x0000000200007245 */ /* 0x004fc80000201000 */
[----:B------:R-:W-:-:S07]  /*23b0*/  F2FP.F16.F32.PACK_AB R0, RZ, R0 ;  /* 0x00000000ff00723e */ /* 0x000fce00000000ff */
.L_x_20962:
[----:B-----5:R-:W-:Y:S01]  /*23c0*/  HADD2.F32 R0, -RZ, R0.H0_H0 ;  /* 0x20000000ff007230 */ /* 0x020fe20000004100 */
[----:B------:R-:W0:Y:S01]  /*23d0*/  LDCU.64 UR6, c[0x0][0x580] ;  /* 0x0000b000ff0677ac */ /* 0x000e220008000a00 */
[----:B------:R-:W-:-:S04]  /*23e0*/  UPRMT UR4, UR42, 0x9910, URZ ;  /* 0x000099102a047896 */ /* 0x000fc800080000ff */
[----:B------:R-:W2:Y:S01]  /*23f0*/  MUFU.SQRT R0, R0 ;  /* 0x0000000000007308 */ /* 0x000ea20000002000 */
[----:B------:R-:W-:Y:S01]  /*2400*/  UISETP.GT.AND UP0, UPT, UR4, 0x9, UPT ;  /* 0x000000090400788c */ /* 0x000fe2000bf04270 */
[----:B01----:R-:W-:-:S05]  /*2410*/  IADD3 R2, P0, PT, R16, UR6, RZ ;  /* 0x0000000610027c10 */ /* 0x003fca000ff1e0ff */
[----:B------:R-:W-:Y:S01]  /*2420*/  IMAD.X R3, RZ, RZ, UR7, P0 ;  /* 0x00000007ff037e24 */ /* 0x000fe200080e06ff */
[----:B--2---:R-:W-:Y:S02]  /*2430*/  F2FP.F16.F32.PACK_AB R4, RZ, R0 ;  /* 0x00000000ff04723e */ /* 0x004fe400000000ff */
        /* <DEDUP_REMOVED lines=9> */
[----:B------:R-:W-:-:S04]  /*24d0*/  HADD2.F32 R0, -RZ, R4.H0_H0 ;  /* 0x20000004ff007230 */ /* 0x000fc80000004100 */
[----:B------:R-:W0:Y:S02]  /*24e0*/  F2I.FTZ.TRUNC.NTZ R5, R0 ;  /* 0x0000000000057305 */ /* 0x000e24000021f100 */
[----:B0-----:R4:W-:Y:S01]  /*24f0*/  STG.E.U8 desc[UR36][R2.64], R5 ;  /* 0x0000000502007986 */ /* 0x0019e2000c101124 */
[----:B------:R-:W-:Y:S05]  /*2500*/  BRA `(.L_x_20996) ;  /* 0x0000000c00807947 */ /* 0x000fea0003800000 */
.L_x_20994:
[----:B------:R-:W-:-:S06]  /*2510*/  HADD2.F32 R5, -RZ, R4.H0_H0 ;  /* 0x20000004ff057230 */ /* 0x000fcc0000004100 */
[----:B------:R-:W0:Y:S02]  /*2520*/  F2I.S64.TRUNC R4, R5 ;  /* 0x0000000500047311 */ /* 0x000e24000020d900 */
[----:B0-----:R3:W-:Y:S01]  /*2530*/  STG.E.U8 desc[UR36][R2.64], R4 ;  /* 0x0000000402007986 */ /* 0x0017e2000c101124 */
[----:B------:R-:W-:Y:S05]  /*2540*/  BRA `(.L_x_20996) ;  /* 0x0000000c00707947 */ /* 0x000fea0003800000 */
.L_x_20993:
        /* <DEDUP_REMOVED lines=10> */
.L_x_20998:
[----:B------:R-:W-:-:S04]  /*25f0*/  HADD2.F32 R4, -RZ, R4.H0_H0 ;  /* 0x20000004ff047230 */ /* 0x000fc80000004100 */
[----:B------:R-:W0:Y:S02]  /*2600*/  F2I.FTZ.TRUNC.NTZ R5, R4 ;  /* 0x0000000400057305 */ /* 0x000e24000021f100 */
[----:B0-----:R1:W-:Y:S01]  /*2610*/  STG.E desc[UR36][R2.64], R5 ;  /* 0x0000000502007986 */ /* 0x0013e2000c101924 */
[----:B------:R-:W-:Y:S05]  /*2620*/  BRA `(.L_x_20996) ;  /* 0x0000000c00387947 */ /* 0x000fea0003800000 */
.L_x_20997:
[----:B------:R-:W-:-:S04]  /*2630*/  HADD2.F32 R4, -RZ, R4.H0_H0 ;  /* 0x20000004ff047230 */ /* 0x000fc80000004100 */
[----:B------:R-:W0:Y:S02]  /*2640*/  F2I.FTZ.TRUNC.NTZ R5, R4 ;  /* 0x0000000400057305 */ /* 0x000e24000021f100 */
[----:B0-----:R2:W-:Y:S01]  /*2650*/  STG.E.U16 desc[UR36][R2.64], R5 ;  /* 0x0000000502007986 */ /* 0x0015e2000c101524 */
[----:B------:R-:W-:Y:S05]  /*2660*/  BRA `(.L_x_20996) ;  /* 0x0000000c00287947 */ /* 0x000fea0003800000 */
.L_x_20992:
        /* <DEDUP_REMOVED lines=9> */
.L_x_21000:
[----:B------:R0:W-:Y:S01]  /*2700*/  STG.E.U16 desc[UR36][R2.64], R4 ;  /* 0x0000000402007986 */ /* 0x0001e2000c101524 */
[----:B------:R-:W-:Y:S05]  /*2710*/  BRA `(.L_x_20996) ;  /* 0x0000000800fc7947 */ /* 0x000fea0003800000 */
.L_x_20999:
[----:B------:R-:W-:-:S09]  /*2720*/  UISETP.NE.AND UP0, UPT, UR4, 0x7, UPT ;  /* 0x000000070400788c */ /* 0x000fd2000bf05270 */
[----:B------:R-:W-:Y:S05]  /*2730*/  BRA.U !UP0, `(.L_x_21001) ;  /* 0x0000000108347547 */ /* 0x000fea000b800000 */
[----:B------:R-:W-:-:S09]  /*2740*/  UISETP.NE.AND UP0, UPT, UR4, 0x8, UPT ;  /* 0x000000080400788c */ /* 0x000fd2000bf05270 */
[----:B------:R-:W-:Y:S05]  /*2750*/  BRA.U !UP0, `(.L_x_21002) ;  /* 0x0000000108187547 */ /* 0x000fea000b800000 */
[----:B------:R-:W-:-:S09]  /*2760*/  UISETP.NE.AND UP0, UPT, UR4, 0x9, UPT ;  /* 0x000000090400788c */ /* 0x000fd2000bf05270 */
[----:B------:R-:W-:Y:S05]  /*2770*/  BRA.U UP0, `(.L_x_20995) ;  /* 0x0000000900447547 */ /* 0x000fea000b800000 */
[----:B------:R-:W-:Y:S02]  /*2780*/  HADD2.F32 R4, -RZ, R4.H0_H0 ;  /* 0x20000004ff047230 */ /* 0x000fe40000004100 */
[----:B------:R-:W-:-:S05]  /*2790*/  HFMA2 R5, -RZ, RZ, 0, 0 ;  /* 0x00000000ff057431 */ /* 0x000fca00000001ff */
[----:B------:R0:W-:Y:S01]  /*27a0*/  STG.E.64 desc[UR36][R2.64], R4 ;  /* 0x0000000402007986 */ /* 0x0001e2000c101b24 */
[----:B------:R-:W-:Y:S05]  /*27b0*/  BRA `(.L_x_20996) ;  /* 0x0000000800d47947 */ /* 0x000fea0003800000 */
.L_x_21002:
[----:B------:R-:W-:-:S05]  /*27c0*/  HADD2.F32 R0, -RZ, R4.H0_H0 ;  /* 0x20000004ff007230 */ /* 0x000fca0000004100 */
[----:B------:R-:W-:-:S04]  /*27d0*/  F2FP.F16.F32.PACK_AB R0, RZ, R0 ;  /* 0x00000000ff00723e */ /* 0x000fc800000000ff */
[----:B------:R-:W-:-:S05]  /*27e0*/  PRMT R0, R0, 0x5410, RZ ;  /* 0x0000541000007816 */ /* 0x000fca00000000ff */
[----:B------:R0:W-:Y:S01]  /*27f0*/  STG.E desc[UR36][R2.64], R0 ;  /* 0x0000000002007986 */ /* 0x0001e2000c101924 */
[----:B------:R-:W-:Y:S05]  /*2800*/  BRA `(.L_x_20996) ;  /* 0x0000000800c07947 */ /* 0x000fea0003800000 */
.L_x_21001:
[----:B------:R-:W-:-:S05]  /*2810*/  HADD2.F32 R4, -RZ, R4.H0_H0 ;  /* 0x20000004ff047230 */ /* 0x000fca0000004100 */
[----:B------:R-:W-:-:S06]  /*2820*/  FMUL.FTZ R4, R4, 1 ;  /* 0x3f80000004047820 */ /* 0x000fcc0000410000 */
[----:B------:R-:W0:Y:S02]  /*2830*/  F2F.F64.F32 R4, R4 ;  /* 0x0000000400047310 */ /* 0x000e240000201800 */
[----:B0-----:R0:W-:Y:S01]  /*2840*/  STG.E.64 desc[UR36][R2.64], R4 ;  /* 0x0000000402007986 */ /* 0x0011e2000c101b24 */
[----:B------:R-:W-:Y:S05]  /*2850*/  BRA `(.L_x_20996) ;  /* 0x0000000800ac7947 */ /* 0x000fea0003800000 */
.L_x_20991:
        /* <DEDUP_REMOVED lines=13> */
.L_x_21005:
[----:B------:R-:W-:Y:S01]  /*2930*/  HADD2.F32 R4, -RZ, R4.H0_H0 ;  /* 0x20000004ff047230 */ /* 0x000fe20000004100 */
[----:B------:R-:W-:-:S04]  /*2940*/  CS2R R6, SRZ ;  /* 0x0000000000067805 */ /* 0x000fc8000001ff00 */
[----:B------:R-:W-:-:S06]  /*2950*/  FMUL.FTZ R4, R4, 1 ;  /* 0x3f80000004047820 */ /* 0x000fcc0000410000 */
[----:B------:R-:W0:Y:S02]  /*2960*/  F2F.F64.F32 R4, R4 ;  /* 0x0000000400047310 */ /* 0x000e240000201800 */
[----:B0-----:R0:W-:Y:S01]  /*2970*/  STG.E.128 desc[UR36][R2.64], R4 ;  /* 0x0000000402007986 */ /* 0x0011e2000c101d24 */
[----:B------:R-:W-:Y:S05]  /*2980*/  BRA `(.L_x_20996) ;  /* 0x0000000800607947 */ /* 0x000fea0003800000 */
.L_x_21004:
        /* <DEDUP_REMOVED lines=19> */
.L_x_21009:
[----:B------:R-:W-:Y:S05]  /*2ac0*/  BSYNC.RECONVERGENT B0 ;  /* 0x0000000000007941 */ /* 0x000fea0003800200 */
.L_x_21008:
[----:B------:R-:W-:-:S05]  /*2ad0*/  LOP3.LUT R5, R0, 0x80, R5, 0xf8, !PT ;  /* 0x0000008000057812 */ /* 0x000fca00078ef805 */
[----:B------:R0:W-:Y:S01]  /*2ae0*/  STG.E.U8 desc[UR36][R2.64], R5 ;  /* 0x0000000502007986 */ /* 0x0001e2000c101124 */
[----:B------:R-:W-:Y:S05]  /*2af0*/  BRA `(.L_x_20996) ;  /* 0x0000000800047947 */ /* 0x000fea0003800000 */
.L_x_21007:
        /* <DEDUP_REMOVED lines=15> */
.L_x_21011:
[----:B------:R-:W-:Y:S05]  /*2bf0*/  BSYNC.RECONVERGENT B0 ;  /* 0x0000000000007941 */ /* 0x000fea0003800200 */
.L_x_21010:
[----:B------:R-:W-:-:S05]  /*2c00*/  LOP3.LUT R5, R0, 0x80, R5, 0xf8, !PT ;  /* 0x0000008000057812 */ /* 0x000fca00078ef805 */
[----:B------:R0:W-:Y:S01]  /*2c10*/  STG.E.U8 desc[UR36][R2.64], R5 ;  /* 0x0000000502007986 */ /* 0x0001e2000c101124 */
[----:B------:R-:W-:Y:S05]  /*2c20*/  BRA `(.L_x_20996) ;  /* 0x0000000400b87947 */ /* 0x000fea0003800000 */
.L_x_21006:
[----:B------:R-:W-:-:S05]  /*2c30*/  HADD2.F32 R0, -RZ, R4.H0_H0 ;  /* 0x20000004ff007230 */ /* 0x000fca0000004100 */
[----:B------:R-:W-:-:S05]  /*2c40*/  F2FP.BF16.F32.PACK_AB R0, RZ, R0 ;  /* 0x00000000ff00723e */ /* 0x000fca00000010ff */
[----:B------:R0:W-:Y:S01]  /*2c50*/  STG.E.U16 desc[UR36][R2.64], R0 ;  /* 0x0000000002007986 */ /* 0x0001e2000c101524 */
[----:B------:R-:W-:Y:S05]  /*2c60*/  BRA `(.L_x_20996) ;  /* 0x0000000400a87947 */ /* 0x000fea0003800000 */
.L_x_21003:
        /* <DEDUP_REMOVED lines=12> */
.L_x_21014:
[----:B------:R-:W-:Y:S01]  /*2d30*/  HADD2.F32 R5, -RZ, R4.H0_H0 ;  /* 0x20000004ff057230 */ /* 0x000fe20000004100 */
        /* <DEDUP_REMOVED lines=12> */
.L_x_21017:
[----:B------:R-:W-:-:S04]  /*2e00*/  SHF.R.U32.HI R0, RZ, 0x14, R5 ;  /* 0x00000014ff007819 */ /* 0x000fc80000011605 */
[----:B------:R-:W-:-:S04]  /*2e10*/  LOP3.LUT R0, R0, 0x1, RZ, 0xc0, !PT ;  /* 0x0000000100007812 */ /* 0x000fc800078ec0ff */
[----:B------:R-:W-:-:S04]  /*2e20*/  IADD3 R0, PT, PT, R5, 0x487ffff, R0 ;  /* 0x0487ffff05007810 */ /* 0x000fc80007ffe000 */
[----:B------:R-:W-:-:S04]  /*2e30*/  SHF.R.U32.HI R0, RZ, 0x14, R0 ;  /* 0x00000014ff007819 */ /* 0x000fc80000011600 */
[----:B------:R-:W-:-:S07]  /*2e40*/  LOP3.LUT R4, R0, 0xff, RZ, 0xc0, !PT ;  /* 0x000000ff00047812 */ /* 0x000fce00078ec0ff */
.L_x_21018:
[----:B------:R-:W-:-:S04]  /*2e50*/  SHF.R.U32.HI R5, RZ, 0x18, R5 ;  /* 0x00000018ff057819 */ /* 0x000fc80000011605 */
[----:B------:R-:W-:-:S04]  /*2e60*/  LOP3.LUT R4, R4, 0x80, R5, 0xf8, !PT ;  /* 0x0000008004047812 */ /* 0x000fc800078ef805 */
[----:B------:R-:W-:-:S07]  /*2e70*/  PRMT R0, R4, 0x7610, R0 ;  /* 0x0000761004007816 */ /* 0x000fce0000000000 */
.L_x_21016:
[----:B------:R-:W-:Y:S05]  /*2e80*/  BSYNC.RECONVERGENT B0 ;  /* 0x0000000000007941 */ /* 0x000fea0003800200 */
.L_x_21015:
[----:B------:R0:W-:Y:S01]  /*2e90*/  STG.E.U8 desc[UR36][R2.64], R0 ;  /* 0x0000000002007986 */ /* 0x0001e2000c101124 */
[----:B------:R-:W-:Y:S05]  /*2ea0*/  BRA `(.L_x_20996) ;  /* 0x0000000400187947 */ /* 0x000fea0003800000 */
.L_x_21013:
        /* <DEDUP_REMOVED lines=13> */
.L_x_21021:
[----:B------:R-:W-:-:S04]  /*2f80*/  SHF.R.U32.HI R0, RZ, 0x15, R5 ;  /* 0x00000015ff007819 */ /* 0x000fc80000011605 */
[----:B------:R-:W-:-:S04]  /*2f90*/  LOP3.LUT R0, R0, 0x1, RZ, 0xc0, !PT ;  /* 0x0000000100007812 */ /* 0x000fc800078ec0ff */
[----:B------:R-:W-:-:S04]  /*2fa0*/  IADD3 R0, PT, PT, R5, 0x88fffff, R0 ;  /* 0x088fffff05007810 */ /* 0x000fc80007ffe000 */
[----:B------:R-:W-:-:S04]  /*2fb0*/  SHF.R.U32.HI R0, RZ, 0x15, R0 ;  /* 0x00000015ff007819 */ /* 0x000fc80000011600 */
[----:B------:R-:W-:-:S07]  /*2fc0*/  LOP3.LUT R4, R0, 0xff, RZ, 0xc0, !PT ;  /* 0x000000ff00047812 */ /* 0x000fce00078ec0ff */
.L_x_21022:
[----:B------:R-:W-:-:S04]  /*2fd0*/  SHF.R.U32.HI R5, RZ, 0x18, R5 ;  /* 0x00000018ff057819 */ /* 0x000fc80000011605 */
[----:B------:R-:W-:-:S04]  /*2fe0*/  LOP3.LUT R4, R4, 0x80, R5, 0xf8, !PT ;  /* 0x0000008004047812 */ /* 0x000fc800078ef805 */
[----:B------:R-:W-:-:S07]  /*2ff0*/  PRMT R0, R4, 0x7610, R0 ;  /* 0x0000761004007816 */ /* 0x000fce0000000000 */
.L_x_21020:
[----:B------:R-:W-:Y:S05]  /*3000*/  BSYNC.RECONVERGENT B0 ;  /* 0x0000000000007941 */ /* 0x000fea0003800200 */
.L_x_21019:
[----:B------:R0:W-:Y:S01]  /*3010*/  STG.E.U8 desc[UR36][R2.64], R0 ;  /* 0x0000000002007986 */ /* 0x0001e2000c101124 */
[----:B------:R-:W-:Y:S05]  /*3020*/  BRA `(.L_x_20996) ;  /* 0x0000000000b87947 */ /* 0x000fea0003800000 */
.L_x_21012:
[----:B------:R-:W-:-:S09]  /*3030*/  UISETP.NE.AND UP0, UPT, UR4, 0x1c, UPT ;  /* 0x0000001c0400788c */ /* 0x000fd2000bf05270 */
[----:B------:R-:W-:Y:S05]  /*3040*/  BRA.U !UP0, `(.L_x_21023) ;  /* 0x0000000108a47547 */ /* 0x000fea000b800000 */
[----:B------:R-:W-:-:S09]  /*3050*/  UISETP.NE.AND UP0, UPT, UR4, 0x1d, UPT ;  /* 0x0000001d0400788c */ /* 0x000fd2000bf05270 */
[----:B------:R-:W-:Y:S05]  /*3060*/  BRA.U !UP0, `(.L_x_21024) ;  /* 0x00000001088c7547 */ /* 0x000fea000b800000 */
[----:B------:R-:W-:-:S09]  /*3070*/  UISETP.NE.AND UP0, UPT, UR4, 0x2c, UPT ;  /* 0x0000002c0400788c */ /* 0x000fd2000bf05270 */
[----:B------:R-:W-:Y:S05]  /*3080*/  BRA.U !UP0, `(.L_x_21025) ;  /* 0x0000000108447547 */ /* 0x000fea000b800000 */
.L_x_20995:
        /* <DEDUP_REMOVED lines=16> */
.L_x_21026:
[----:B------:R-:W-:Y:S05]  /*3190*/  BRA `(.L_x_20996) ;  /* 0x00000000005c7947 */ /* 0x000fea0003800000 */
.L_x_21025:
        /* <DEDUP_REMOVED lines=16> */
.L_x_21024:
[----:B------:R-:W-:-:S06]  /*32a0*/  HADD2.F32 R4, -RZ, R4.H0_H0 ;  /* 0x20000004ff047230 */ /* 0x000fcc0000004100 */
[----:B------:R-:W0:Y:S02]  /*32b0*/  F2I.U64.TRUNC R4, R4 ;  /* 0x0000000400047311 */ /* 0x000e24000020d800 */
[----:B0-----:R0:W-:Y:S01]  /*32c0*/  STG.E.64 desc[UR36][R2.64], R4 ;  /* 0x0000000402007986 */ /* 0x0011e2000c101b24 */
[----:B------:R-:W-:Y:S05]  /*32d0*/  BRA `(.L_x_20996) ;  /* 0x00000000000c7947 */ /* 0x000fea0003800000 */
.L_x_21023:
[----:B------:R-:W-:-:S04]  /*32e0*/  HADD2.F32 R4, -RZ, R4.H0_H0 ;  /* 0x20000004ff047230 */ /* 0x000fc80000004100 */
[----:B------:R-:W0:Y:S02]  /*32f0*/  F2I.FTZ.U32.TRUNC.NTZ R5, R4 ;  /* 0x0000000400057305 */ /* 0x000e24000021f000 */
[----:B0-----:R0:W-:Y:S02]  /*3300*/  STG.E desc[UR36][R2.64], R5 ;  /* 0x0000000502007986 */ /* 0x0011e4000c101924 */
.L_x_20996:
[----:B------:R-:W-:-:S07]  /*3310*/  IADD3 R17, PT, PT, R17, 0x80, RZ ;  /* 0x0000008011117810 */ /* 0x000fce0007ffe0ff */
.L_x_20955:
[----:B------:R-:W-:Y:S05]  /*3320*/  BSYNC.RECONVERGENT B6 ;  /* 0x0000000000067941 */ /* 0x000fea0003800200 */
.L_x_20954:
        /* <DEDUP_REMOVED lines=307> */
.L_x_21029:
        /* <DEDUP_REMOVED lines=18> */
.L_x_21033:
[----:B------:R-:W2:Y:S02]  /*4780*/  LDG.E.U8 R2, desc[UR36][R2.64] ;  /* 0x0000002402027981 */ /* 0x000ea4000c1e1100 */
[----:B--2---:R-:W-:-:S04]  /*4790*/  I2FP.F32.U32 R0, R2 ;  /* 0x0000000200007245 */ /* 0x004fc80000201000 */
[----:B------:R-:W-:Y:S01]  /*47a0*/  F2FP.F16.F32.PACK_AB R0, RZ, R0 ;  /* 0x00000000ff00723e */ /* 0x000fe200000000ff */
[----:B------:R-:W-:Y:S06]  /*47b0*/  BRA `(.L_x_21035) ;  /* 0x0000000c009c7947 */ /* 0x000fec0003800000 */
.L_x_21032:
        /* <DEDUP_REMOVED lines=10> */
.L_x_21037:
[----:B------:R-:W2:Y:S02]  /*4860*/  LDG.E R2, desc[UR36][R2.64] ;  /* 0x0000002402027981 */ /* 0x000ea4000c1e1900 */
[----:B--2---:R-:W-:-:S04]  /*4870*/  I2FP.F32.S32 R0, R2 ;  /* 0x0000000200007245 */ /* 0x004fc80000201400 */
[----:B------:R-:W-:Y:S01]  /*4880*/  F2FP.F16.F32.PACK_AB R0, RZ, R0 ;  /* 0x00000000ff00723e */ /* 0x000fe200000000ff */
[----:B------:R-:W-:Y:S06]  /*4890*/  BRA `(.L_x_21035) ;  /* 0x0000000c00647947 */ /* 0x000fec0003800000 */
.L_x_21036:
[----:B------:R-:W2:Y:S02]  /*48a0*/  LDG.E.U16 R2, desc[UR36][R2.64] ;  /* 0x0000002402027981 */ /* 0x000ea4000c1e1500 */
[----:B--2---:R-:W0:Y:S02]  /*48b0*/  I2F.S16 R0, R2 ;  /* 0x0000000200007306 */ /* 0x004e240000101400 */
[----:B0-----:R-:W-:Y:S01]  /*48c0*/  F2FP.F16.F32.PACK_AB R0, RZ, R0 ;  /* 0x00000000ff00723e */ /* 0x001fe200000000ff */
[----:B------:R-:W-:Y:S06]  /*48d0*/  BRA `(.L_x_21035) ;  /* 0x0000000c00547947 */ /* 0x000fec0003800000 */
.L_x_21031:
        /* <DEDUP_REMOVED lines=9> */
.L_x_21039:
[----:B------:R1:W5:Y:S01]  /*4970*/  LDG.E.U16 R0, desc[UR36][R2.64] ;  /* 0x0000002402007981 */ /* 0x000362000c1e1500 */
[----:B------:R-:W-:Y:S05]  /*4980*/  BRA `(.L_x_21035) ;  /* 0x0000000c00287947 */ /* 0x000fea0003800000 */
.L_x_21038:
        /* <DEDUP_REMOVED lines=9> */
.L_x_21041:
[----:B------:R0:W5:Y:S01]  /*4a20*/  LDG.E.U16 R0, desc[UR36][R2.64] ;  /* 0x0000002402007981 */ /* 0x000162000c1e1500 */
[----:B------:R-:W-:Y:S05]  /*4a30*/  BRA `(.L_x_21035) ;  /* 0x0000000800fc7947 */ /* 0x000fea0003800000 */
.L_x_21040:
        /* <DEDUP_REMOVED lines=12> */
.L_x_21030:
        /* <DEDUP_REMOVED lines=13> */
.L_x_21044:
        /* <DEDUP_REMOVED lines=12> */
.L_x_21043:
        /* <DEDUP_REMOVED lines=27> */
.L_x_21046:
        /* <DEDUP_REMOVED lines=11> */
[----:B------:R-:W-:Y:S01]  /*4ef0*/  F2FP.F16.F32.PACK_AB R0, RZ, R0 ;  /* 0x00000000ff00723e */ /* 0x000fe200000000ff */
[----:B------:R-:W-:Y:S06]  /*4f00*/  BRA `(.L_x_21035) ;  /* 0x0000000400c87947 */ /* 0x000fec0003800000 */
.L_x_21045:
[----:B------:R-:W2:Y:S02]  /*4f10*/  LDG.E.U16 R0, desc[UR36][R2.64] ;  /* 0x0000002402007981 */ /* 0x000ea4000c1e1500 */
[----:B--2---:R-:W-:-:S04]  /*4f20*/  SHF.L.U32 R0, R0, 0x10, RZ ;  /* 0x0000001000007819 */ /* 0x004fc800000006ff */
[----:B------:R-:W-:Y:S01]  /*4f30*/  F2FP.F16.F32.PACK_AB R0, RZ, R0 ;  /* 0x00000000ff00723e */ /* 0x000fe200000000ff */
[----:B------:R-:W-:Y:S06]  /*4f40*/  BRA `(.L_x_21035) ;  /* 0x0000000400b87947 */ /* 0x000fec0003800000 */
.L_x_21042:
        /* <DEDUP_REMOVED lines=12> */
.L_x_21049:
        /* <DEDUP_REMOVED lines=21> */
.L_x_21053:
[----:B------:R-:W-:Y:S05]  /*5160*/  BSYNC.RECONVERGENT B1 ;  /* 0x0000000000017941 */ /* 0x000fea0003800200 */
.L_x_21052:
[----:B------:R-:W-:Y:S01]  /*5170*/  IMAD.SHL.U32 R0, R0, 0x100000, RZ ;  /* 0x0010000000007824 */ /* 0x000fe200078e00ff */
[----:B------:R-:W-:-:S04]  /*5180*/  LEA R2, R2, 0x3b800000, 0x17 ;  /* 0x3b80000002027811 */ /* 0x000fc800078eb8ff */
[----:B------:R-:W-:-:S07]  /*5190*/  LOP3.LUT R0, R2, R0, R7, 0xfe, !PT ;  /* 0x0000000002007212 */ /* 0x000fce00078efe07 */
.L_x_21051:
[----:B------:R-:W-:Y:S05]  /*51a0*/  BSYNC.RECONVERGENT B0 ;  /* 0x0000000000007941 */ /* 0x000fea0003800200 */
.L_x_21050:
[----:B------:R-:W-:Y:S01]  /*51b0*/  F2FP.F16.F32.PACK_AB R0, RZ, R0 ;  /* 0x00000000ff00723e */ /* 0x000fe200000000ff */
[----:B------:R-:W-:Y:S06]  /*51c0*/  BRA `(.L_x_21035) ;  /* 0x0000000400187947 */ /* 0x000fec0003800000 */
.L_x_21048:
        /* <DEDUP_REMOVED lines=21> */
.L_x_21057:
[----:B------:R-:W-:Y:S05]  /*5320*/  BSYNC.RECONVERGENT B1 ;  /* 0x0000000000017941 */ /* 0x000fea0003800200 */
.L_x_21056:
[----:B------:R-:W-:Y:S01]  /*5330*/  IMAD.SHL.U32 R0, R0, 0x200000, RZ ;  /* 0x0020000000007824 */ /* 0x000fe200078e00ff */
[----:B------:R-:W-:-:S04]  /*5340*/  LEA R2, R2, 0x37800000, 0x17 ;  /* 0x3780000002027811 */ /* 0x000fc800078eb8ff */
[----:B------:R-:W-:-:S07]  /*5350*/  LOP3.LUT R0, R2, R0, R7, 0xfe, !PT ;  /* 0x0000000002007212 */ /* 0x000fce00078efe07 */
.L_x_21055:
[----:B------:R-:W-:Y:S05]  /*5360*/  BSYNC.RECONVERGENT B0 ;  /* 0x0000000000007941 */ /* 0x000fea0003800200 */
.L_x_21054:
[----:B------:R-:W-:Y:S01]  /*5370*/  F2FP.F16.F32.PACK_AB R0, RZ, R0 ;  /* 0x00000000ff00723e */ /* 0x000fe200000000ff */
[----:B------:R-:W-:Y:S06]  /*5380*/  BRA `(.L_x_21035) ;  /* 0x0000000000a87947 */ /* 0x000fec0003800000 */
.L_x_21047:
        /* <DEDUP_REMOVED lines=14> */
.L_x_21061:
[----:B------:R-:W-:Y:S05]  /*5470*/  BSYNC.RECONVERGENT B0 ;  /* 0x0000000000007941 */ /* 0x000fea0003800200 */
.L_x_21060:
[----:B------:R-:W-:Y:S01]  /*5480*/  F2FP.F16.F32.PACK_AB R0, RZ, R0 ;  /* 0x00000000ff00723e */ /* 0x000fe200000000ff */
[----:B------:R-:W-:Y:S06]  /*5490*/  BRA `(.L_x_21035) ;  /* 0x0000000000647947 */ /* 0x000fec0003800000 */
.L_x_21034:
        /* <DEDUP_REMOVED lines=16> */
.L_x_21062:
[----:B------:R-:W-:Y:S01]  /*55a0*/  PRMT R0, RZ, 0x7610, R0 ;  /* 0x00007610ff007816 */ /* 0x000fe20000000000 */
[----:B------:R-:W-:Y:S06]  /*55b0*/  BRA `(.L_x_21035) ;  /* 0x00000000001c7947 */ /* 0x000fec0003800000 */
.L_x_21059:
[----:B------:R-:W2:Y:S02]  /*55c0*/  LDG.E.64 R2, desc[UR36][R2.64] ;  /* 0x0000002402027981 */ /* 0x000ea4000c1e1b00 */
[----:B--2---:R-:W0:Y:S02]  /*55d0*/  I2F.U64 R0, R2 ;  /* 0x0000000200007312 */ /* 0x004e240000301000 */
[----:B0-----:R-:W-:Y:S01]  /*55e0*/  F2FP.F16.F32.PACK_AB R0, RZ, R0 ;  /* 0x00000000ff00723e */ /* 0x001fe200000000ff */
[----:B------:R-:W-:Y:S06]  /*55f0*/  BRA `(.L_x_21035) ;  /* 0x00000000000c7947 */ /* 0x000fec0003800000 */
.L_x_21058:
[----:B------:R-:W2:Y:S02]  /*5600*/  LDG.E R2, desc[UR36][R2.64] ;  /* 0x0000002402027981 */ /* 0x000ea4000c1e1900 */
[----:B--2---:R-:W-:-:S04]  /*5610*/  I2FP.F32.U32 R0, R2 ;  /* 0x0000000200007245 */ /* 0x004fc80000201000 */
[----:B------:R-:W-:-:S07]  /*5620*/  F2FP.F16.F32.PACK_AB R0, RZ, R0 ;  /* 0x00000000ff00723e */ /* 0x000fce00000000ff */
.L_x_21035:
        /* <DEDUP_REMOVED lines=21> */
.L_x_21066:
[----:B------:R-:W-:-:S06]  /*5780*/  HADD2.F32 R5, -RZ, R4.H0_H0 ;  /* 0x20000004ff057230 */ /* 0x000fcc0000004100 */
[----:B------:R-:W0:Y:S02]  /*5790*/  F2I.S64.TRUNC R4, R5 ;  /* 0x0000000500047311 */ /* 0x000e24000020d900 */
[----:B0-----:R0:W-:Y:S01]  /*57a0*/  STG.E.U8 desc[UR36][R2.64], R4 ;  /* 0x0000000402007986 */ /* 0x0011e2000c101124 */
[----:B------:R-:W-:Y:S05]  /*57b0*/  BRA `(.L_x_21068) ;  /* 0x0000000c006c7947 */ /* 0x000fea0003800000 */
.L_x_21065:
        /* <DEDUP_REMOVED lines=10> */
.L_x_21070:
[----:B------:R-:W-:-:S04]  /*5860*/  HADD2.F32 R4, -RZ, R4.H0_H0 ;  /* 0x20000004ff047230 */ /* 0x000fc80000004100 */
[----:B------:R-:W0:Y:S02]  /*5870*/  F2I.FTZ.TRUNC.NTZ R5, R4 ;  /* 0x0000000400057305 */ /* 0x000e24000021f100 */
[----:B0-----:R0:W-:Y:S01]  /*5880*/  STG.E desc[UR36][R2.64], R5 ;  /* 0x0000000502007986 */ /* 0x0011e2000c101924 */
[----:B------:R-:W-:Y:S05]  /*5890*/  BRA `(.L_x_21068) ;  /* 0x0000000c00347947 */ /* 0x000fea0003800000 */
.L_x_21069:
[----:B------:R-:W-:-:S04]  /*58a0*/  HADD2.F32 R4, -RZ, R4.H0_H0 ;  /* 0x20000004ff047230 */ /* 0x000fc80000004100 */
[----:B------:R-:W0:Y:S02]  /*58b0*/  F2I.FTZ.TRUNC.NTZ R5, R4 ;  /* 0x0000000400057305 */ /* 0x000e24000021f100 */
[----:B0-----:R0:W-:Y:S01]  /*58c0*/  STG.E.U16 desc[UR36][R2.64], R5 ;  /* 0x0000000502007986 */ /* 0x0011e2000c101524 */
[----:B------:R-:W-:Y:S05]  /*58d0*/  BRA `(.L_x_21068) ;  /* 0x0000000c00247947 */ /* 0x000fea0003800000 */
.L_x_21064:
        /* <DEDUP_REMOVED lines=9> */
.L_x_21072:
[----:B------:R0:W-:Y:S01]  /*5970*/  STG.E.U16 desc[UR36][R2.64], R4 ;  /* 0x0000000402007986 */ /* 0x0001e2000c101524 */
[----:B------:R-:W-:Y:S05]  /*5980*/  BRA `(.L_x_21068) ;  /* 0x0000000800f87947 */ /* 0x000fea0003800000 */
.L_x_21071:
        /* <DEDUP_REMOVED lines=10> */
.L_x_21074:
[----:B------:R-:W-:-:S05]  /*5a30*/  HADD2.F32 R0, -RZ, R4.H0_H0 ;  /* 0x20000004ff007230 */ /* 0x000fca0000004100 */
[----:B------:R-:W-:-:S04]  /*5a40*/  F2FP.F16.F32.PACK_AB R0, RZ, R0 ;  /* 0x00000000ff00723e */ /* 0x000fc800000000ff */
[----:B------:R-:W-:-:S05]  /*5a50*/  PRMT R0, R0, 0x5410, RZ ;  /* 0x0000541000007816 */ /* 0x000fca00000000ff */
[----:B------:R0:W-:Y:S01]  /*5a60*/  STG.E desc[UR36][R2.64], R0 ;  /* 0x0000000002007986 */ /* 0x0001e2000c101924 */
[----:B------:R-:W-:Y:S05]  /*5a70*/  BRA `(.L_x_21068) ;  /* 0x0000000800bc7947 */ /* 0x000fea0003800000 */
.L_x_21073:
[----:B------:R-:W-:-:S05]  /*5a80*/  HADD2.F32 R4, -RZ, R4.H0_H0 ;  /* 0x20000004ff047230 */ /* 0x000fca0000004100 */
[----:B------:R-:W-:-:S06]  /*5a90*/  FMUL.FTZ R4, R4, 1 ;  /* 0x3f80000004047820 */ /* 0x000fcc0000410000 */
[----:B------:R-:W0:Y:S02]  /*5aa0*/  F2F.F64.F32 R4, R4 ;  /* 0x0000000400047310 */ /* 0x000e240000201800 */
[----:B0-----:R0:W-:Y:S01]  /*5ab0*/  STG.E.64 desc[UR36][R2.64], R4 ;  /* 0x0000000402007986 */ /* 0x0011e2000c101b24 */
[----:B------:R-:W-:Y:S05]  /*5ac0*/  BRA `(.L_x_21068) ;  /* 0x0000000800a87947 */ /* 0x000fea0003800000 */
.L_x_21063:
        /* <DEDUP_REMOVED lines=14> */
.L_x_21078:
        /* <DEDUP_REMOVED lines=18> */
.L_x_21081:
[----:B------:R-:W-:-:S04]  /*5cd0*/  SHF.R.U32.HI R5, RZ, 0x18, R5 ;  /* 0x00000018ff057819 */ /* 0x000fc80000011605 */
[----:B------:R-:W-:-:S07]  /*5ce0*/  LOP3.LUT R0, R0, 0x80, R5, 0xf8, !PT ;  /* 0x0000008000007812 */ /* 0x000fce00078ef805 */
.L_x_21080:
[----:B------:R-:W-:Y:S05]  /*5cf0*/  BSYNC.RECONVERGENT B0 ;  /* 0x0000000000007941 */ /* 0x000fea0003800200 */
.L_x_21079:
[----:B------:R0:W-:Y:S01]  /*5d00*/  STG.E.U8 desc[UR36][R2.64], R0 ;  /* 0x0000000002007986 */ /* 0x0001e2000c101124 */
[----:B------:R-:W-:Y:S05]  /*5d10*/  BRA `(.L_x_21068) ;  /* 0x0000000800147947 */ /* 0x000fea0003800000 */
.L_x_21077:
        /* <DEDUP_REMOVED lines=18> */
.L_x_21084:
[----:B------:R-:W-:-:S04]  /*5e40*/  SHF.R.U32.HI R5, RZ, 0x18, R5 ;  /* 0x00000018ff057819 */ /* 0x000fc80000011605 */
[----:B------:R-:W-:-:S07]  /*5e50*/  LOP3.LUT R0, R0, 0x80, R5, 0xf8, !PT ;  /* 0x0000008000007812 */ /* 0x000fce00078ef805 */
.L_x_21083:
[----:B------:R-:W-:Y:S05]  /*5e60*/  BSYNC.RECONVERGENT B0 ;  /* 0x0000000000007941 */ /* 0x000fea0003800200 */
.L_x_21082:
[----:B------:R0:W-:Y:S01]  /*5e70*/  STG.E.U8 desc[UR36][R2.64], R0 ;  /* 0x0000000002007986 */ /* 0x0001e2000c101124 */
[----:B------:R-:W-:Y:S05]  /*5e80*/  BRA `(.L_x_21068) ;  /* 0x0000000400b87947 */ /* 0x000fea0003800000 */
.L_x_21076:
        /* <DEDUP_REMOVED lines=22> */
.L_x_21086:
[----:B------:R-:W-:-:S06]  /*5ff0*/  HADD2.F32 R4, -RZ, R4.H0_H0 ;  /* 0x20000004ff047230 */ /* 0x000fcc0000004100 */
[----:B------:R-:W0:Y:S02]  /*6000*/  F2I.U64.TRUNC R4, R4 ;  /* 0x0000000400047311 */ /* 0x000e24000020d800 */
[----:B0-----:R0:W-:Y:S01]  /*6010*/  STG.E.64 desc[UR36][R2.64], R4 ;  /* 0x0000000402007986 */ /* 0x0011e2000c101b24 */
[----:B------:R-:W-:Y:S05]  /*6020*/  BRA `(.L_x_21068) ;  /* 0x0000000400507947 */ /* 0x000fea0003800000 */
.L_x_21085:
[----:B------:R-:W-:-:S04]  /*6030*/  HADD2.F32 R4, -RZ, R4.H0_H0 ;  /* 0x20000004ff047230 */ /* 0x000fc80000004100 */
[----:B------:R-:W0:Y:S02]  /*6040*/  F2I.FTZ.U32.TRUNC.NTZ R5, R4 ;  /* 0x0000000400057305 */ /* 0x000e24000021f000 */
[----:B0-----:R0:W-:Y:S01]  /*6050*/  STG.E desc[UR36][R2.64], R5 ;  /* 0x0000000502007986 */ /* 0x0011e2000c101924 */
[----:B------:R-:W-:Y:S05]  /*6060*/  BRA `(.L_x_21068) ;  /* 0x0000000400407947 */ /* 0x000fea0003800000 */
.L_x_21075:
        /* <DEDUP_REMOVED lines=11> */
.L_x_21088:
[----:B------:R-:W-:Y:S01]  /*6120*/  HADD2.F32 R4, -RZ, R4.H0_H0 ;  /* 0x20000004ff047230 */ /* 0x000fe20000004100 */
[----:B------:R-:W-:-:S04]  /*6130*/  CS2R R6, SRZ ;  /* 0x0000000000067805 */ /* 0x000fc8000001ff00 */
[----:B------:R-:W-:-:S06]  /*6140*/  FMUL.FTZ R4, R4, 1 ;  /* 0x3f80000004047820 */ /* 0x000fcc0000410000 */
[----:B------:R-:W0:Y:S02]  /*6150*/  F2F.F64.F32 R4, R4 ;  /* 0x0000000400047310 */ /* 0x000e240000201800 */
[----:B0-----:R4:W-:Y:S01]  /*6160*/  STG.E.128 desc[UR36][R2.64], R4 ;  /* 0x0000000402007986 */ /* 0x0019e2000c101d24 */
[----:B------:R-:W-:Y:S05]  /*6170*/  BRA `(.L_x_21068) ;  /* 0x0000000000fc7947 */ /* 0x000fea0003800000 */
.L_x_21087:
[----:B------:R-:W-:-:S09]  /*6180*/  UISETP.NE.AND UP0, UPT, UR4, 0xf, UPT ;  /* 0x0000000f0400788c */ /* 0x000fd2000bf05270 */
[----:B------:R-:W-:Y:S05]  /*6190*/  BRA.U !UP0, `(.L_x_21089) ;  /* 0x0000000108e87547 */ /* 0x000fea000b800000 */
[----:B------:R-:W-:-:S09]  /*61a0*/  UISETP.NE.AND UP0, UPT, UR4, 0x17, UPT ;  /* 0x000000170400788c */ /* 0x000fd2000bf05270 */
[----:B------:R-:W-:Y:S05]  /*61b0*/  BRA.U !UP0, `(.L_x_21090) ;  /* 0x0000000108907547 */ /* 0x000fea000b800000 */
[----:B------:R-:W-:-:S09]  /*61c0*/  UISETP.NE.AND UP0, UPT, UR4, 0x18, UPT ;  /* 0x000000180400788c */ /* 0x000fd2000bf05270 */
[----:B------:R-:W-:Y:S05]  /*61d0*/  BRA.U !UP0, `(.L_x_21091) ;  /* 0x0000000108447547 */ /* 0x000fea000b800000 */
.L_x_21067:
        /* <DEDUP_REMOVED lines=16> */
.L_x_21092:
[----:B------:R-:W-:Y:S05]  /*62e0*/  BRA `(.L_x_21068) ;  /* 0x0000000000a07947 */ /* 0x000fea0003800000 */
.L_x_21091:
        /* <DEDUP_REMOVED lines=13> */
.L_x_21094:
[----:B------:R-:W-:Y:S05]  /*63c0*/  BSYNC.RECONVERGENT B0 ;  /* 0x0000000000007941 */ /* 0x000fea0003800200 */
.L_x_21093:
[----:B------:R-:W-:-:S05]  /*63d0*/  LOP3.LUT R5, R0, 0x80, R5, 0xf8, !PT ;  /* 0x0000008000057812 */ /* 0x000fca00078ef805 */
[----:B------:R2:W-:Y:S01]  /*63e0*/  STG.E.U8 desc[UR36][R2.64], R5 ;  /* 0x0000000502007986 */ /* 0x0005e2000c101124 */
[----:B------:R-:W-:Y:S05]  /*63f0*/  BRA `(.L_x_21068) ;  /* 0x00000000005c7947 */ /* 0x000fea0003800000 */
.L_x_21090:
        /* <DEDUP_REMOVED lines=12> */
.L_x_21096:
[----:B------:R-:W-:Y:S01]  /*64c0*/  IMAD.MOV.U32 R0, RZ, RZ, 0x7f ;  /* 0x0000007fff007424 */ /* 0x000fe200078e00ff */
[----:B------:R-:W-:-:S04]  /*64d0*/  ISETP.GT.U32.AND P0, PT, R4, 0x7f800000, PT ;  /* 0x7f8000000400780c */ /* 0x000fc80003f04070 */
[----:B------:R-:W-:-:S09]  /*64e0*/  SEL R0, R0, 0x7c, P0 ;  /* 0x0000007c00007807 */ /* 0x000fd20000000000 */
.L_x_21097:
[----:B------:R-:W-:Y:S05]  /*64f0*/  BSYNC.RECONVERGENT B0 ;  /* 0x0000000000007941 */ /* 0x000fea0003800200 */
.L_x_21095:
[----:B------:R-:W-:-:S04]  /*6500*/  SHF.R.U32.HI R5, RZ, 0x18, R5 ;  /* 0x00000018ff057819 */ /* 0x000fc80000011605 */
[----:B------:R-:W-:-:S05]  /*6510*/  LOP3.LUT R5, R0, 0x80, R5, 0xf8, !PT ;  /* 0x0000008000057812 */ /* 0x000fca00078ef805 */
[----:B------:R1:W-:Y:S01]  /*6520*/  STG.E.U8 desc[UR36][R2.64], R5 ;  /* 0x0000000502007986 */ /* 0x0003e2000c101124 */
[----:B------:R-:W-:Y:S05]  /*6530*/  BRA `(.L_x_21068) ;  /* 0x00000000000c7947 */ /* 0x000fea0003800000 */
.L_x_21089:
[----:B------:R-:W-:-:S05]  /*6540*/  HADD2.F32 R0, -RZ, R4.H0_H0 ;  /* 0x20000004ff007230 */ /* 0x000fca0000004100 */
[----:B------:R-:W-:-:S05]  /*6550*/  F2FP.BF16.F32.PACK_AB R0, RZ, R0 ;  /* 0x00000000ff00723e */ /* 0x000fca00000010ff */
[----:B------:R0:W-:Y:S02]  /*6560*/  STG.E.U16 desc[UR36][R2.64], R0 ;  /* 0x0000000002007986 */ /* 0x0001e4000c101524 */
.L_x_21068:
[----:B------:R-:W-:-:S07]  /*6570*/  VIADD R17, R17, 0x80 ;  /* 0x0000008011117836 */ /* 0x000fce0000000000 */
.L_x_21028:
[----:B------:R-:W-:Y:S05]  /*6580*/  BSYNC.RECONVERGENT B6 ;  /* 0x0000000000067941 */ /* 0x000fea0003800200 */
.L_x_21027:
        /* <DEDUP_REMOVED lines=307> */
.L_x_21100:
        /* <DEDUP_REMOVED lines=18> */
.L_x_21104:
[----:B------:R-:W2:Y:S02]  /*79e0*/  LDG.E.U8 R2, desc[UR36][R2.64] ;  /* 0x0000002402027981 */ /* 0x000ea4000c1e1100 */
[----:B--2---:R-:W-:-:S04]  /*79f0*/  I2FP.F32.U32 R0, R2 ;  /* 0x0000000200007245 */ /* 0x004fc80000201000 */
[----:B------:R-:W-:Y:S01]  /*7a00*/  F2FP.F16.F32.PACK_AB R0, RZ, R0 ;  /* 0x00000000ff00723e */ /* 0x000fe200000000ff */
[----:B------:R-:W-:Y:S06]  /*7a10*/  BRA `(.L_x_21106) ;  /* 0x0000000c009c7947 */ /* 0x000fec0003800000 */
.L_x_21103:
        /* <DEDUP_REMOVED lines=10> */
.L_x_21108:
[----:B------:R-:W2:Y:S02]  /*7ac0*/  LDG.E R2, desc[UR36][R2.64] ;  /* 0x0000002402027981 */ /* 0x000ea4000c1e1900 */
[----:B--2---:R-:W-:-:S04]  /*7ad0*/  I2FP.F32.S32 R0, R2 ;  /* 0x0000000200007245 */ /* 0x004fc80000201400 */
[----:B------:R-:W-:Y:S01]  /*7ae0*/  F2FP.F16.F32.PACK_AB R0, RZ, R0 ;  /* 0x00000000ff00723e */ /* 0x000fe200000000ff */
[----:B------:R-:W-:Y:S06]  /*7af0*/  BRA `(.L_x_21106) ;  /* 0x0000000c00647947 */ /* 0x000fec0003800000 */
.L_x_21107:
[----:B------:R-:W2:Y:S02]  /*7b00*/  LDG.E.U16 R2, desc[UR36][R2.64] ;  /* 0x0000002402027981 */ /* 0x000ea4000c1e1500 */
[----:B--2---:R-:W0:Y:S02]  /*7b10*/  I2F.S16 R0, R2 ;  /* 0x0000000200007306 */ /* 0x004e240000101400 */
[----:B0-----:R-:W-:Y:S01]  /*7b20*/  F2FP.F16.F32.PACK_AB R0, RZ, R0 ;  /* 0x00000000ff00723e */ /* 0x001fe200000000ff */
[----:B------:R-:W-:Y:S06]  /*7b30*/  BRA `(.L_x_21106) ;  /* 0x0000000c00547947 */ /* 0x000fec0003800000 */
.L_x_21102:
        /* <DEDUP_REMOVED lines=9> */
.L_x_21110:
[----:B------:R1:W5:Y:S01]  /*7bd0*/  LDG.E.U16 R0, desc[UR36][R2.64] ;  /* 0x0000002402007981 */ /* 0x000362000c1e1500 */
[----:B------:R-:W-:Y:S05]  /*7be0*/  BRA `(.L_x_21106) ;  /* 0x0000000c00287947 */ /* 0x000fea0003800000 */
.L_x_21109:
        /* <DEDUP_REMOVED lines=9> */
.L_x_21112:
[----:B------:R0:W5:Y:S01]  /*7c80*/  LDG.E.U16 R0, desc[UR36][R2.64] ;  /* 0x0000002402007981 */ /* 0x000162000c1e1500 */
[----:B------:R-:W-:Y:S05]  /*7c90*/  BRA `(.L_x_21106) ;  /* 0x0000000800fc7947 */ /* 0x000fea0003800000 */
.L_x_21111:
        /* <DEDUP_REMOVED lines=12> */
.L_x_21101:
        /* <DEDUP_REMOVED lines=13> */
.L_x_21115:
        /* <DEDUP_REMOVED lines=12> */
.L_x_21114:
        /* <DEDUP_REMOVED lines=27> */
.L_x_21117:
        /* <DEDUP_REMOVED lines=13> */
.L_x_21116:
[----:B------:R-:W2:Y:S02]  /*8170*/  LDG.E.U16 R0, desc[UR36][R2.64] ;  /* 0x0000002402007981 */ /* 0x000ea4000c1e1500 */
[----:B--2---:R-:W-:-:S05]  /*8180*/  IMAD.U32 R0, R0, 0x10000, RZ ;  /* 0x0001000000007824 */ /* 0x004fca00078e00ff */
[----:B------:R-:W-:Y:S01]  /*8190*/  F2FP.F16.F32.PACK_AB R0, RZ, R0 ;  /* 0x00000000ff00723e */ /* 0x000fe200000000ff */
[----:B------:R-:W-:Y:S06]  /*81a0*/  BRA `(.L_x_21106) ;  /* 0x0000000400b87947 */ /* 0x000fec0003800000 */
.L_x_21113:
        /* <DEDUP_REMOVED lines=12> */
.L_x_21120:
        /* <DEDUP_REMOVED lines=21> */
.L_x_21124:
[----:B------:R-:W-:Y:S05]  /*83c0*/  BSYNC.RECONVERGENT B1 ;  /* 0x0000000000017941 */ /* 0x000fea0003800200 */
.L_x_21123:
[----:B------:R-:W-:Y:S01]  /*83d0*/  IMAD.SHL.U32 R0, R0, 0x100000, RZ ;  /* 0x0010000000007824 */ /* 0x000fe200078e00ff */
[----:B------:R-:W-:-:S04]  /*83e0*/  LEA R2, R2, 0x3b800000, 0x17 ;  /* 0x3b80000002027811 */ /* 0x000fc800078eb8ff */
[----:B------:R-:W-:-:S07]  /*83f0*/  LOP3.LUT R0, R2, R0, R7, 0xfe, !PT ;  /* 0x0000000002007212 */ /* 0x000fce00078efe07 */
.L_x_21122:
[----:B------:R-:W-:Y:S05]  /*8400*/  BSYNC.RECONVERGENT B0 ;  /* 0x0000000000007941 */ /* 0x000fea0003800200 */
.L_x_21121:
[----:B------:R-:W-:Y:S01]  /*8410*/  F2FP.F16.F32.PACK_AB R0, RZ, R0 ;  /* 0x00000000ff00723e */ /* 0x000fe200000000ff */
[----:B------:R-:W-:Y:S06]  /*8420*/  BRA `(.L_x_21106) ;  /* 0x0000000400187947 */ /* 0x000fec0003800000 */
.L_x_21119:
        /* <DEDUP_REMOVED lines=21> */
.L_x_21128:
[----:B------:R-:W-:Y:S05]  /*8580*/  BSYNC.RECONVERGENT B1 ;  /* 0x0000000000017941 */ /* 0x000fea0003800200 */
.L_x_21127:
[----:B------:R-:W-:Y:S02]  /*8590*/  SHF.L.U32 R0, R0, 0x15, RZ ;  /* 0x0000001500007819 */ /* 0x000fe400000006ff */
[----:B------:R-:W-:-:S04]  /*85a0*/  LEA R2, R2, 0x37800000, 0x17 ;  /* 0x3780000002027811 */ /* 0x000fc800078eb8ff */
[----:B------:R-:W-:-:S07]  /*85b0*/  LOP3.LUT R0, R2, R0, R7, 0xfe, !PT ;  /* 0x0000000002007212 */ /* 0x000fce00078efe07 */
.L_x_21126:
[----:B------:R-:W-:Y:S05]  /*85c0*/  BSYNC.RECONVERGENT B0 ;  /* 0x0000000000007941 */ /* 0x000fea0003800200 */
.L_x_21125:
[----:B------:R-:W-:Y:S01]  /*85d0*/  F2FP.F16.F32.PACK_AB R0, RZ, R0 ;  /* 0x00000000ff00723e */ /* 0x000fe200000000ff */
[----:B------:R-:W-:Y:S06]  /*85e0*/  BRA `(.L_x_21106) ;  /* 0x0000000000a87947 */ /* 0x000fec0003800000 */
.L_x_21118:
        /* <DEDUP_REMOVED lines=14> */
.L_x_21132:
[----:B------:R-:W-:Y:S05]  /*86d0*/  BSYNC.RECONVERGENT B0 ;  /* 0x0000000000007941 */ /* 0x000fea0003800200 */
.L_x_21131:
[----:B------:R-:W-:Y:S01]  /*86e0*/  F2FP.F16.F32.PACK_AB R0, RZ, R0 ;  /* 0x00000000ff00723e */ /* 0x000fe200000000ff */
[----:B------:R-:W-:Y:S06]  /*86f0*/  BRA `(.L_x_21106) ;  /* 0x0000000000647947 */ /* 0x000fec0003800000 */
.L_x_21105:
        /* <DEDUP_REMOVED lines=16> */
.L_x_21133:
[----:B------:R-:W-:Y:S01]  /*8800*/  PRMT R0, RZ, 0x7610, R0 ;  /* 0x00007610ff007816 */ /* 0x000fe20000000000 */
[----:B------:R-:W-:Y:S06]  /*8810*/  BRA `(.L_x_21106) ;  /* 0x00000000001c7947 */ /* 0x000fec0003800000 */
.L_x_21130:
[----:B------:R-:W2:Y:S02]  /*8820*/  LDG.E.64 R2, desc[UR36][R2.64] ;  /* 0x0000002402027981 */ /* 0x000ea4000c1e1b00 */
[----:B--2---:R-:W0:Y:S02]  /*8830*/  I2F.U64 R0, R2 ;  /* 0x0000000200007312 */ /* 0x004e240000301000 */
[----:B0-----:R-:W-:Y:S01]  /*8840*/  F2FP.F16.F32.PACK_AB R0, RZ, R0 ;  /* 0x00000000ff00723e */ /* 0x001fe200000000ff */
[----:B------:R-:W-:Y:S06]  /*8850*/  BRA `(.L_x_21106) ;  /* 0x00000000000c7947 */ /* 0x000fec0003800000 */
.L_x_21129:
[----:B------:R-:W2:Y:S02]  /*8860*/  LDG.E R2, desc[UR36][R2.64] ;  /* 0x0000002402027981 */ /* 0x000ea4000c1e1900 */
[----:B--2---:R-:W-:-:S04]  /*8870*/  I2FP.F32.U32 R0, R2 ;  /* 0x0000000200007245 */ /* 0x004fc80000201000 */
[----:B------:R-:W-:-:S07]  /*8880*/  F2FP.F16.F32.PACK_AB R0, RZ, R0 ;  /* 0x00000000ff00723e */ /* 0x000fce00000000ff */
.L_x_21106:
        /* <DEDUP_REMOVED lines=21> */
.L_x_21137:
[----:B------:R-:W-:-:S06]  /*89e0*/  HADD2.F32 R5, -RZ, R4.H0_H0 ;  /* 0x20000004ff057230 */ /* 0x000fcc0000004100 */
[----:B------:R-:W0:Y:S02]  /*89f0*/  F2I.S64.TRUNC R4, R5 ;  /* 0x0000000500047311 */ /* 0x000e24000020d900 */
[----:B0-----:R4:W-:Y:S01]  /*8a00*/  STG.E.U8 desc[UR36][R2.64], R4 ;  /* 0x0000000402007986 */ /* 0x0019e2000c101124 */
[----:B------:R-:W-:Y:S05]  /*8a10*/  BRA `(.L_x_21139) ;  /* 0x0000000c006c7947 */ /* 0x000fea0003800000 */
.L_x_21136:
        /* <DEDUP_REMOVED lines=10> */
.L_x_21141:
[----:B------:R-:W-:-:S04]  /*8ac0*/  HADD2.F32 R4, -RZ, R4.H0_H0 ;  /* 0x20000004ff047230 */ /* 0x000fc80000004100 */
[----:B------:R-:W0:Y:S02]  /*8ad0*/  F2I.FTZ.TRUNC.NTZ R5, R4 ;  /* 0x0000000400057305 */ /* 0x000e24000021f100 */
[----:B0-----:R2:W-:Y:S01]  /*8ae0*/  STG.E desc[UR36][R2.64], R5 ;  /* 0x0000000502007986 */ /* 0x0015e2000c101924 */
[----:B------:R-:W-:Y:S05]  /*8af0*/  BRA `(.L_x_21139) ;  /* 0x0000000c00347947 */ /* 0x000fea0003800000 */
.L_x_21140:
[----:B------:R-:W-:-:S04]  /*8b00*/  HADD2.F32 R4, -RZ, R4.H0_H0 ;  /* 0x20000004ff047230 */ /* 0x000fc80000004100 */
[----:B------:R-:W0:Y:S02]  /*8b10*/  F2I.FTZ.TRUNC.NTZ R5, R4 ;  /* 0x0000000400057305 */ /* 0x000e24000021f100 */
[----:B0-----:R0:W-:Y:S01]  /*8b20*/  STG.E.U16 desc[UR36][R2.64], R5 ;  /* 0x0000000502007986 */ /* 0x0011e2000c101524 */
[----:B------:R-:W-:Y:S05]  /*8b30*/  BRA `(.L_x_21139) ;  /* 0x0000000c00247947 */ /* 0x000fea0003800000 */
.L_x_21135:
        /* <DEDUP_REMOVED lines=9> */
.L_x_21143:
[----:B------:R0:W-:Y:S01]  /*8bd0*/  STG.E.U16 desc[UR36][R2.64], R4 ;  /* 0x0000000402007986 */ /* 0x0001e2000c101524 */
[----:B------:R-:W-:Y:S05]  /*8be0*/  BRA `(.L_x_21139) ;  /* 0x0000000800f87947 */ /* 0x000fea0003800000 */
.L_x_21142:
        /* <DEDUP_REMOVED lines=10> */
.L_x_21145:
[----:B------:R-:W-:-:S05]  /*8c90*/  HADD2.F32 R0, -RZ, R4.H0_H0 ;  /* 0x20000004ff007230 */ /* 0x000fca0000004100 */
[----:B------:R-:W-:-:S04]  /*8ca0*/  F2FP.F16.F32.PACK_AB R0, RZ, R0 ;  /* 0x00000000ff00723e */ /* 0x000fc800000000ff */
[----:B------:R-:W-:-:S05]  /*8cb0*/  PRMT R0, R0, 0x5410, RZ ;  /* 0x0000541000007816 */ /* 0x000fca00000000ff */
[----:B------:R0:W-:Y:S01]  /*8cc0*/  STG.E desc[UR36][R2.64], R0 ;  /* 0x0000000002007986 */ /* 0x0001e2000c101924 */
[----:B------:R-:W-:Y:S05]  /*8cd0*/  BRA `(.L_x_21139) ;  /* 0x0000000800bc7947 */ /* 0x000fea0003800000 */
.L_x_21144:
[----:B------:R-:W-:-:S05]  /*8ce0*/  HADD2.F32 R4, -RZ, R4.H0_H0 ;  /* 0x20000004ff047230 */ /* 0x000fca0000004100 */
[----:B------:R-:W-:-:S06]  /*8cf0*/  FMUL.FTZ R4, R4, 1 ;  /* 0x3f80000004047820 */ /* 0x000fcc0000410000 */
[----:B------:R-:W0:Y:S02]  /*8d00*/  F2F.F64.F32 R4, R4 ;  /* 0x0000000400047310 */ /* 0x000e240000201800 */
[----:B0-----:R0:W-:Y:S01]  /*8d10*/  STG.E.64 desc[UR36][R2.64], R4 ;  /* 0x0000000402007986 */ /* 0x0011e2000c101b24 */
[----:B------:R-:W-:Y:S05]  /*8d20*/  BRA `(.L_x_21139) ;  /* 0x0000000800a87947 */ /* 0x000fea0003800000 */
.L_x_21134:
        /* <DEDUP_REMOVED lines=14> */
.L_x_21149:
        /* <DEDUP_REMOVED lines=18> */
.L_x_21152:
[----:B------:R-:W-:-:S04]  /*8f30*/  SHF.R.U32.HI R5, RZ, 0x18, R5 ;  /* 0x00000018ff057819 */ /* 0x000fc80000011605 */
[----:B------:R-:W-:-:S07]  /*8f40*/  LOP3.LUT R0, R0, 0x80, R5, 0xf8, !PT ;  /* 0x0000008000007812 */ /* 0x000fce00078ef805 */
.L_x_21151:
[----:B------:R-:W-:Y:S05]  /*8f50*/  BSYNC.RECONVERGENT B0 ;  /* 0x0000000000007941 */ /* 0x000fea0003800200 */
.L_x_21150:
[----:B------:R0:W-:Y:S01]  /*8f60*/  STG.E.U8 desc[UR36][R2.64], R0 ;  /* 0x0000000002007986 */ /* 0x0001e2000c101124 */
[----:B------:R-:W-:Y:S05]  /*8f70*/  BRA `(.L_x_21139) ;  /* 0x0000000800147947 */ /* 0x000fea0003800000 */
.L_x_21148:
        /* <DEDUP_REMOVED lines=18> */
.L_x_21155:
[----:B------:R-:W-:-:S04]  /*90a0*/  SHF.R.U32.HI R5, RZ, 0x18, R5 ;  /* 0x00000018ff057819 */ /* 0x000fc80000011605 */
[----:B------:R-:W-:-:S07]  /*90b0*/  LOP3.LUT R0, R0, 0x80, R5, 0xf8, !PT ;  /* 0x0000008000007812 */ /* 0x000fce00078ef805 */
.L_x_21154:
[----:B------:R-:W-:Y:S05]  /*90c0*/  BSYNC.RECONVERGENT B0 ;  /* 0x0000000000007941 */ /* 0x000fea0003800200 */
.L_x_21153:
[----:B------:R0:W-:Y:S01]  /*90d0*/  STG.E.U8 desc[UR36][R2.64], R0 ;  /* 0x0000000002007986 */ /* 0x0001e2000c101124 */
[----:B------:R-:W-:Y:S05]  /*90e0*/  BRA `(.L_x_21139) ;  /* 0x0000000400b87947 */ /* 0x000fea0003800000 */
.L_x_21147:
        /* <DEDUP_REMOVED lines=22> */
.L_x_21157:
[----:B------:R-:W-:-:S06]  /*9250*/  HADD2.F32 R4, -RZ, R4.H0_H0 ;  /* 0x20000004ff047230 */ /* 0x000fcc0000004100 */
[----:B------:R-:W0:Y:S02]  /*9260*/  F2I.U64.TRUNC R4, R4 ;  /* 0x0000000400047311 */ /* 0x000e24000020d800 */
[----:B0-----:R0:W-:Y:S01]  /*9270*/  STG.E.64 desc[UR36][R2.64], R4 ;  /* 0x0000000402007986 */ /* 0x0011e2000c101b24 */
[----:B------:R-:W-:Y:S05]  /*9280*/  BRA `(.L_x_21139) ;  /* 0x0000000400507947 */ /* 0x000fea0003800000 */
.L_x_21156:
[----:B------:R-:W-:-:S04]  /*9290*/  HADD2.F32 R4, -RZ, R4.H0_H0 ;  /* 0x20000004ff047230 */ /* 0x000fc80000004100 */
[----:B------:R-:W0:Y:S02]  /*92a0*/  F2I.FTZ.U32.TRUNC.NTZ R5, R4 ;  /* 0x0000000400057305 */ /* 0x000e24000021f000 */
[----:B0-----:R0:W-:Y:S01]  /*92b0*/  STG.E desc[UR36][R2.64], R5 ;  /* 0x0000000502007986 */ /* 0x0011e2000c101924 */
[----:B------:R-:W-:Y:S05]  /*92c0*/  BRA `(.L_x_21139) ;  /* 0x0000000400407947 */ /* 0x000fea0003800000 */
.L_x_21146:
        /* <DEDUP_REMOVED lines=11> */
.L_x_21159:
[----:B------:R-:W-:Y:S01]  /*9380*/  HADD2.F32 R4, -RZ, R4.H0_H0 ;  /* 0x20000004ff047230 */ /* 0x000fe20000004100 */
[----:B------:R-:W-:-:S04]  /*9390*/  CS2R R6, SRZ ;  /* 0x0000000000067805 */ /* 0x000fc8000001ff00 */
[----:B------:R-:W-:-:S06]  /*93a0*/  FMUL.FTZ R4, R4, 1 ;  /* 0x3f80000004047820 */ /* 0x000fcc0000410000 */
[----:B------:R-:W0:Y:S02]  /*93b0*/  F2F.F64.F32 R4, R4 ;  /* 0x0000000400047310 */ /* 0x000e240000201800 */
[----:B0-----:R0:W-:Y:S01]  /*93c0*/  STG.E.128 desc[UR36][R2.64], R4 ;  /* 0x0000000402007986 */ /* 0x0011e2000c101d24 */
[----:B------:R-:W-:Y:S05]  /*93d0*/  BRA `(.L_x_21139) ;  /* 0x0000000000fc7947 */ /* 0x000fea0003800000 */
.L_x_21158:
[----:B------:R-:W-:-:S09]  /*93e0*/  UISETP.NE.AND UP0, UPT, UR4, 0xf, UPT ;  /* 0x0000000f0400788c */ /* 0x000fd2000bf05270 */
[----:B------:R-:W-:Y:S05]  /*93f0*/  BRA.U !UP0, `(.L_x_21160) ;  /* 0x0000000108e87547 */ /* 0x000fea000b800000 */
[----:B------:R-:W-:-:S09]  /*9400*/  UISETP.NE.AND UP0, UPT, UR4, 0x17, UPT ;  /* 0x000000170400788c */ /* 0x000fd2000bf05270 */
[----:B------:R-:W-:Y:S05]  /*9410*/  BRA.U !UP0, `(.L_x_21161) ;  /* 0x0000000108907547 */ /* 0x000fea000b800000 */
[----:B------:R-:W-:-:S09]  /*9420*/  UISETP.NE.AND UP0, UPT, UR4, 0x18, UPT ;  /* 0x000000180400788c */ /* 0x000fd2000bf05270 */
[----:B------:R-:W-:Y:S05]  /*9430*/  BRA.U !UP0, `(.L_x_21162) ;  /* 0x0000000108447547 */ /* 0x000fea000b800000 */
.L_x_21138:
        /* <DEDUP_REMOVED lines=16> */
.L_x_21163:
[----:B------:R-:W-:Y:S05]  /*9540*/  BRA `(.L_x_21139) ;  /* 0x0000000000a07947 */ /* 0x000fea0003800000 */
.L_x_21162:
        /* <DEDUP_REMOVED lines=13> */
.L_x_21165:
[----:B------:R-:W-:Y:S05]  /*9620*/  BSYNC.RECONVERGENT B0 ;  /* 0x0000000000007941 */ /* 0x000fea0003800200 */
.L_x_21164:
[----:B------:R-:W-:-:S05]  /*9630*/  LOP3.LUT R5, R0, 0x80, R5, 0xf8, !PT ;  /* 0x0000008000057812 */ /* 0x000fca00078ef805 */
[----:B------:R0:W-:Y:S01]  /*9640*/  STG.E.U8 desc[UR36][R2.64], R5 ;  /* 0x0000000502007986 */ /* 0x0001e2000c101124 */
[----:B------:R-:W-:Y:S05]  /*9650*/  BRA `(.L_x_21139) ;  /* 0x00000000005c7947 */ /* 0x000fea0003800000 */
.L_x_21161:
        /* <DEDUP_REMOVED lines=12> */
.L_x_21167:
[----:B------:R-:W-:Y:S02]  /*9720*/  ISETP.GT.U32.AND P0, PT, R4, 0x7f800000, PT ;  /* 0x7f8000000400780c */ /* 0x000fe40003f04070 */
[----:B------:R-:W-:-:S04]  /*9730*/  MOV R0, 0x7f ;  /* 0x0000007f00007802 */ /* 0x000fc80000000f00 */
[----:B------:R-:W-:-:S07]  /*9740*/  SEL R0, R0, 0x7c, P0 ;  /* 0x0000007c00007807 */ /* 0x000fce0000000000 */
.L_x_21168:
[----:B------:R-:W-:Y:S05]  /*9750*/  BSYNC.RECONVERGENT B0 ;  /* 0x0000000000007941 */ /* 0x000fea0003800200 */
.L_x_21166:
[----:B------:R-:W-:-:S04]  /*9760*/  SHF.R.U32.HI R5, RZ, 0x18, R5 ;  /* 0x00000018ff057819 */ /* 0x000fc80000011605 */
[----:B------:R-:W-:-:S05]  /*9770*/  LOP3.LUT R5, R0, 0x80, R5, 0xf8, !PT ;  /* 0x0000008000057812 */ /* 0x000fca00078ef805 */
[----:B------:R0:W-:Y:S01]  /*9780*/  STG.E.U8 desc[UR36][R2.64], R5 ;  /* 0x0000000502007986 */ /* 0x0001e2000c101124 */
[----:B------:R-:W-:Y:S05]  /*9790*/  BRA `(.L_x_21139) ;  /* 0x00000000000c7947 */ /* 0x000fea0003800000 */
.L_x_21160:
[----:B------:R-:W-:-:S05]  /*97a0*/  HADD2.F32 R0, -RZ, R4.H0_H0 ;  /* 0x20000004ff007230 */ /* 0x000fca0000004100 */
[----:B------:R-:W-:-:S05]  /*97b0*/  F2FP.BF16.F32.PACK_AB R0, RZ, R0 ;  /* 0x00000000ff00723e */ /* 0x000fca00000010ff */
[----:B------:R0:W-:Y:S02]  /*97c0*/  STG.E.U16 desc[UR36][R2.64], R0 ;  /* 0x0000000002007986 */ /* 0x0001e4000c101524 */
.L_x_21139:
[----:B------:R-:W-:-:S07]  /*97d0*/  VIADD R17, R17, 0x80 ;  /* 0x0000008011117836 */ /* 0x000fce0000000000 */
.L_x_21099:
[----:B------:R-:W-:Y:S05]  /*97e0*/  BSYNC.RECONVERGENT B6 ;  /* 0x0000000000067941 */ /* 0x000fea0003800200 */
.L_x_21098:
        /* <DEDUP_REMOVED lines=306> */
.L_x_21169:
        /* <DEDUP_REMOVED lines=20> */
.L_x_21173:
[----:B------:R-:W2:Y:S02]  /*ac50*/  LDG.E.U8 R2, desc[UR36][R2.64] ;  /* 0x0000002402027981 */ /* 0x000ea4000c1e1100 */
[----:B--2---:R-:W-:-:S04]  /*ac60*/  I2FP.F32.U32 R0, R2 ;  /* 0x0000000200007245 */ /* 0x004fc80000201000 */
[----:B------:R-:W-:Y:S01]  /*ac70*/  F2FP.F16.F32.PACK_AB R0, RZ, R0 ;  /* 0x00000000ff00723e */ /* 0x000fe200000000ff */
[----:B------:R-:W-:Y:S06]  /*ac80*/  BRA `(.L_x_21175) ;  /* 0x0000000c009c7947 */ /* 0x000fec0003800000 */
.L_x_21172:
        /* <DEDUP_REMOVED lines=10> */
.L_x_21177:
[----:B------:R-:W2:Y:S02]  /*ad30*/  LDG.E R2, desc[UR36][R2.64] ;  /* 0x0000002402027981 */ /* 0x000ea4000c1e1900 */
[----:B--2---:R-:W-:-:S04]  /*ad40*/  I2FP.F32.S32 R0, R2 ;  /* 0x0000000200007245 */ /* 0x004fc80000201400 */
[----:B------:R-:W-:Y:S01]  /*ad50*/  F2FP.F16.F32.PACK_AB R0, RZ, R0 ;  /* 0x00000000ff00723e */ /* 0x000fe200000000ff */
[----:B------:R-:W-:Y:S06]  /*ad60*/  BRA `(.L_x_21175) ;  /* 0x0000000c00647947 */ /* 0x000fec0003800000 */
.L_x_21176:
[----:B------:R-:W2:Y:S02]  /*ad70*/  LDG.E.U16 R2, desc[UR36][R2.64] ;  /* 0x0000002402027981 */ /* 0x000ea4000c1e1500 */
[----:B--2---:R-:W0:Y:S02]  /*ad80*/  I2F.S16 R0, R2 ;  /* 0x0000000200007306 */ /* 0x004e240000101400 */
[----:B0-----:R-:W-:Y:S01]  /*ad90*/  F2FP.F16.F32.PACK_AB R0, RZ, R0 ;  /* 0x00000000ff00723e */ /* 0x001fe200000000ff */
[----:B------:R-:W-:Y:S06]  /*ada0*/  BRA `(.L_x_21175) ;  /* 0x0000000c00547947 */ /* 0x000fec0003800000 */
.L_x_21171:
        /* <DEDUP_REMOVED lines=9> */
.L_x_21179:
[----:B------:R1:W5:Y:S01]  /*ae40*/  LDG.E.U16 R0, desc[UR36][R2.64] ;  /* 0x0000002402007981 */ /* 0x000362000c1e1500 */
[----:B------:R-:W-:Y:S05]  /*ae50*/  BRA `(.L_x_21175) ;  /* 0x0000000c00287947 */ /* 0x000fea0003800000 */
.L_x_21178:
        /* <DEDUP_REMOVED lines=9> */
.L_x_21181:
[----:B------:R0:W5:Y:S01]  /*aef0*/  LDG.E.U16 R0, desc[UR36][R2.64] ;  /* 0x0000002402007981 */ /* 0x000162000c1e1500 */
[----:B------:R-:W-:Y:S05]  /*af00*/  BRA `(.L_x_21175) ;  /* 0x0000000800fc7947 */ /* 0x000fea0003800000 */
.L_x_21180:
        /* <DEDUP_REMOVED lines=12> */
.L_x_21170:
        /* <DEDUP_REMOVED lines=13> */
.L_x_21184:
        /* <DEDUP_REMOVED lines=12> */
.L_x_21183:
        /* <DEDUP_REMOVED lines=27> */
.L_x_21186:
        /* <DEDUP_REMOVED lines=13> */
.L_x_21185:
[----:B------:R-:W2:Y:S02]  /*b3e0*/  LDG.E.U16 R0, desc[UR36][R2.64] ;  /* 0x0000002402007981 */ /* 0x000ea4000c1e1500 */
[----:B--2---:R-:W-:-:S04]  /*b3f0*/  SHF.L.U32 R0, R0, 0x10, RZ ;  /* 0x0000001000007819 */ /* 0x004fc800000006ff */
[----:B------:R-:W-:Y:S01]  /*b400*/  F2FP.F16.F32.PACK_AB R0, RZ, R0 ;  /* 0x00000000ff00723e */ /* 0x000fe200000000ff */
[----:B------:R-:W-:Y:S06]  /*b410*/  BRA `(.L_x_21175) ;  /* 0x0000000400b87947 */ /* 0x000fec0003800000 */
.L_x_21182:
        /* <DEDUP_REMOVED lines=12> */
.L_x_21189:
        /* <DEDUP_REMOVED lines=21> */
.L_x_21193:
[----:B------:R-:W-:Y:S05]  /*b630*/  BSYNC.RECONVERGENT B1 ;  /* 0x0000000000017941 */ /* 0x000fea0003800200 */
.L_x_21192:
[----:B------:R-:W-:Y:S01]  /*b640*/  IMAD.SHL.U32 R0, R0, 0x100000, RZ ;  /* 0x0010000000007824 */ /* 0x000fe200078e00ff */
[----:B------:R-:W-:-:S04]  /*b650*/  LEA R2, R2, 0x3b800000, 0x17 ;  /* 0x3b80000002027811 */ /* 0x000fc800078eb8ff */
[----:B------:R-:W-:-:S07]  /*b660*/  LOP3.LUT R0, R2, R0, R7, 0xfe, !PT ;  /* 0x0000000002007212 */ /* 0x000fce00078efe07 */
.L_x_21191:
[----:B------:R-:W-:Y:S05]  /*b670*/  BSYNC.RECONVERGENT B0 ;  /* 0x0000000000007941 */ /* 0x000fea0003800200 */
.L_x_21190:
[----:B------:R-:W-:Y:S01]  /*b680*/  F2FP.F16.F32.PACK_AB R0, RZ, R0 ;  /* 0x00000000ff00723e */ /* 0x000fe200000000ff */
[----:B------:R-:W-:Y:S06]  /*b690*/  BRA `(.L_x_21175) ;  /* 0x0000000400187947 */ /* 0x000fec0003800000 */
.L_x_21188:
        /* <DEDUP_REMOVED lines=21> */
.L_x_21197:
[----:B------:R-:W-:Y:S05]  /*b7f0*/  BSYNC.RECONVERGENT B1 ;  /* 0x0000000000017941 */ /* 0x000fea0003800200 */
.L_x_21196:
[----:B------:R-:W-:Y:S02]  /*b800*/  SHF.L.U32 R0, R0, 0x15, RZ ;  /* 0x0000001500007819 */ /* 0x000fe400000006ff */
[----:B------:R-:W-:-:S04]  /*b810*/  LEA R2, R2, 0x37800000, 0x17 ;  /* 0x3780000002027811 */ /* 0x000fc800078eb8ff */
[----:B------:R-:W-:-:S07]  /*b820*/  LOP3.LUT R0, R2, R0, R7, 0xfe, !PT ;  /* 0x0000000002007212 */ /* 0x000fce00078efe07 */
.L_x_21195:
[----:B------:R-:W-:Y:S05]  /*b830*/  BSYNC.RECONVERGENT B0 ;  /* 0x0000000000007941 */ /* 0x000fea0003800200 */
.L_x_21194:
[----:B------:R-:W-:Y:S01]  /*b840*/  F2FP.F16.F32.PACK_AB R0, RZ, R0 ;  /* 0x00000000ff00723e */ /* 0x000fe200000000ff */
[----:B------:R-:W-:Y:S06]  /*b850*/  BRA `(.L_x_21175) ;  /* 0x0000000000a87947 */ /* 0x000fec0003800000 */
.L_x_21187:
        /* <DEDUP_REMOVED lines=14> */
.L_x_21201:
[----:B------:R-:W-:Y:S05]  /*b940*/  BSYNC.RECONVERGENT B0 ;  /* 0x0000000000007941 */ /* 0x000fea0003800200 */
.L_x_21200:
[----:B------:R-:W-:Y:S01]  /*b950*/  F2FP.F16.F32.PACK_AB R0, RZ, R0 ;  /* 0x00000000ff00723e */ /* 0x000fe200000000ff */
[----:B------:R-:W-:Y:S06]  /*b960*/  BRA `(.L_x_21175) ;  /* 0x0000000000647947 */ /* 0x000fec0003800000 */
.L_x_21174:
        /* <DEDUP_REMOVED lines=16> */
.L_x_21202:
[----:B------:R-:W-:Y:S01]  /*ba70*/  PRMT R0, RZ, 0x7610, R0 ;  /* 0x00007610ff007816 */ /* 0x000fe20000000000 */
[----:B------:R-:W-:Y:S06]  /*ba80*/  BRA `(.L_x_21175) ;  /* 0x00000000001c7947 */ /* 0x000fec0003800000 */
.L_x_21199:
[----:B------:R-:W2:Y:S02]  /*ba90*/  LDG.E.64 R2, desc[UR36][R2.64] ;  /* 0x0000002402027981 */ /* 0x000ea4000c1e1b00 */
[----:B--2---:R-:W0:Y:S02]  /*baa0*/  I2F.U64 R0, R2 ;  /* 0x0000000200007312 */ /* 0x004e240000301000 */
[----:B0-----:R-:W-:Y:S01]  /*bab0*/  F2FP.F16.F32.PACK_AB R0, RZ, R0 ;  /* 0x00000000ff00723e */ /* 0x001fe200000000ff */
[----:B------:R-:W-:Y:S06]  /*bac0*/  BRA `(.L_x_21175) ;  /* 0x00000000000c7947 */ /* 0x000fec0003800000 */
.L_x_21198:
[----:B------:R-:W2:Y:S02]  /*bad0*/  LDG.E R2, desc[UR36][R2.64] ;  /* 0x0000002402027981 */ /* 0x000ea4000c1e1900 */
[----:B--2---:R-:W-:-:S04]  /*bae0*/  I2FP.F32.U32 R0, R2 ;  /* 0x0000000200007245 */ /* 0x004fc80000201000 */
[----:B------:R-:W-:-:S07]  /*baf0*/  F2FP.F16.F32.PACK_AB R0, RZ, R0 ;  /* 0x00000000ff00723e */ /* 0x000fce00000000ff */
.L_x_21175:
[----:B-----5:R-:W-:Y:S01]  /*bb00*/  HADD2.F32 R0, -RZ, R0.H0_H0 ;  /* 0x20000000ff007230 */ /* 0x020fe20000004100 */
[----:B------:R-:W-:-:S04]  /*bb10*/  UPRMT UR4, UR42, 0x9910, URZ ;  /* 0x000099102a047896 */ /* 0x000fc800080000ff */
[----:B------:R-:W-:Y:S01]  /*bb20*/  UISETP.GT.AND UP0, UPT, UR4, 0x9, UPT ;  /* 0x000000090400788c */ /* 0x000fe2000bf04270 */
[----:B------:R-:W0:Y:S02]  /*bb30*/  MUFU.SQRT R0, R0 ;  /* 0x0000000000007308 */ /* 0x000e240000002000 */
[----:B01----:R-:W-:-:S06]  /*bb40*/  F2FP.F16.F32.PACK_AB R2, RZ, R0 ;  /* 0x00000000ff02723e */ /* 0x003fcc00000000ff */
        /* <DEDUP_REMOVED lines=11> */
[----:B0-----:R-:W-:Y:S01]  /*bc00*/  STG.E.U8 desc[UR36][R16.64], R3 ;  /* 0x0000000310007986 */ /* 0x001fe2000c101124 */
[----:B------:R-:W-:Y:S05]  /*bc10*/  EXIT ;  /* 0x000000000000794d */ /* 0x000fea0003800000 */
.L_x_21206:
[----:B------:R-:W-:-:S06]  /*bc20*/  HADD2.F32 R3, -RZ, R2.H0_H0 ;  /* 0x20000002ff037230 */ /* 0x000fcc0000004100 */
[----:B------:R-:W0:Y:S02]  /*bc30*/  F2I.S64.TRUNC R2, R3 ;  /* 0x0000000300027311 */ /* 0x000e24000020d900 */
[----:B0-----:R-:W-:Y:S01]  /*bc40*/  STG.E.U8 desc[UR36][R16.64], R2 ;  /* 0x0000000210007986 */ /* 0x001fe2000c101124 */
[----:B------:R-:W-:Y:S05]  /*bc50*/  EXIT ;  /* 0x000000000000794d */ /* 0x000fea0003800000 */
.L_x_21205:
        /* <DEDUP_REMOVED lines=10> */
.L_x_21209:
[----:B------:R-:W-:-:S04]  /*bd00*/  HADD2.F32 R2, -RZ, R2.H0_H0 ;  /* 0x20000002ff027230 */ /* 0x000fc80000004100 */
[----:B------:R-:W0:Y:S02]  /*bd10*/  F2I.FTZ.TRUNC.NTZ R3, R2 ;  /* 0x0000000200037305 */ /* 0x000e24000021f100 */
[----:B0-----:R-:W-:Y:S01]  /*bd20*/  STG.E desc[UR36][R16.64], R3 ;  /* 0x0000000310007986 */ /* 0x001fe2000c101924 */
[----:B------:R-:W-:Y:S05]  /*bd30*/  EXIT ;  /* 0x000000000000794d */ /* 0x000fea0003800000 */
.L_x_21208:
[----:B------:R-:W-:-:S04]  /*bd40*/  HADD2.F32 R2, -RZ, R2.H0_H0 ;  /* 0x20000002ff027230 */ /* 0x000fc80000004100 */
[----:B------:R-:W0:Y:S02]  /*bd50*/  F2I.FTZ.TRUNC.NTZ R3, R2 ;  /* 0x0000000200037305 */ /* 0x000e24000021f100 */
[----:B0-----:R-:W-:Y:S01]  /*bd60*/  STG.E.U16 desc[UR36][R16.64], R3 ;  /* 0x0000000310007986 */ /* 0x001fe2000c101524 */
[----:B------:R-:W-:Y:S05]  /*bd70*/  EXIT ;  /* 0x000000000000794d */ /* 0x000fea0003800000 */
.L_x_21204:
        /* <DEDUP_REMOVED lines=9> */
.L_x_21211:
[----:B------:R-:W-:Y:S01]  /*be10*/  STG.E.U16 desc[UR36][R16.64], R2 ;  /* 0x0000000210007986 */ /* 0x000fe2000c101524 */
[----:B------:R-:W-:Y:S05]  /*be20*/  EXIT ;  /* 0x000000000000794d */ /* 0x000fea0003800000 */
.L_x_21210:
        /* <DEDUP_REMOVED lines=10> */
.L_x_21213:
[----:B------:R-:W-:-:S05]  /*bed0*/  HADD2.F32 R0, -RZ, R2.H0_H0 ;  /* 0x20000002ff007230 */ /* 0x000fca0000004100 */
[----:B------:R-:W-:-:S04]  /*bee0*/  F2FP.F16.F32.PACK_AB R0, RZ, R0 ;  /* 0x00000000ff00723e */ /* 0x000fc800000000ff */
[----:B------:R-:W-:-:S05]  /*bef0*/  PRMT R0, R0, 0x5410, RZ ;  /* 0x0000541000007816 */ /* 0x000fca00000000ff */
[----:B------:R-:W-:Y:S01]  /*bf00*/  STG.E desc[UR36][R16.64], R0 ;  /* 0x0000000010007986 */ /* 0x000fe2000c101924 */
[----:B------:R-:W-:Y:S05]  /*bf10*/  EXIT ;  /* 0x000000000000794d */ /* 0x000fea0003800000 */
.L_x_21212:
[----:B------:R-:W-:-:S05]  /*bf20*/  HADD2.F32 R2, -RZ, R2.H0_H0 ;  /* 0x20000002ff027230 */ /* 0x000fca0000004100 */
[----:B------:R-:W-:-:S06]  /*bf30*/  FMUL.FTZ R2, R2, 1 ;  /* 0x3f80000002027820 */ /* 0x000fcc0000410000 */
[----:B------:R-:W0:Y:S02]  /*bf40*/  F2F.F64.F32 R2, R2 ;  /* 0x0000000200027310 */ /* 0x000e240000201800 */
[----:B0-----:R-:W-:Y:S01]  /*bf50*/  STG.E.64 desc[UR36][R16.64], R2 ;  /* 0x0000000210007986 */ /* 0x001fe2000c101b24 */
[----:B------:R-:W-:Y:S05]  /*bf60*/  EXIT ;  /* 0x000000000000794d */ /* 0x000fea0003800000 */
.L_x_21203:
        /* <DEDUP_REMOVED lines=14> */
.L_x_21217:
        /* <DEDUP_REMOVED lines=17> */
.L_x_21220:
[----:B------:R-:W-:-:S04]  /*c160*/  SHF.R.U32.HI R3, RZ, 0x18, R3 ;  /* 0x00000018ff037819 */ /* 0x000fc80000011603 */
[----:B------:R-:W-:-:S04]  /*c170*/  LOP3.LUT R0, R0, 0x80, R3, 0xf8, !PT ;  /* 0x0000008000007812 */ /* 0x000fc800078ef803 */
[----:B------:R-:W-:-:S07]  /*c180*/  PRMT R8, R0, 0x7610, R8 ;  /* 0x0000761000087816 */ /* 0x000fce0000000008 */
.L_x_21219:
[----:B------:R-:W-:Y:S05]  /*c190*/  BSYNC.RECONVERGENT B0 ;  /* 0x0000000000007941 */ /* 0x000fea0003800200 */
.L_x_21218:
[----:B------:R-:W-:Y:S01]  /*c1a0*/  STG.E.U8 desc[UR36][R16.64], R8 ;  /* 0x0000000810007986 */ /* 0x000fe2000c101124 */
[----:B------:R-:W-:Y:S05]  /*c1b0*/  EXIT ;  /* 0x000000000000794d */ /* 0x000fea0003800000 */
.L_x_21216:
        /* <DEDUP_REMOVED lines=17> */
.L_x_21223:
[----:B------:R-:W-:-:S04]  /*c2d0*/  SHF.R.U32.HI R3, RZ, 0x18, R3 ;  /* 0x00000018ff037819 */ /* 0x000fc80000011603 */
[----:B------:R-:W-:-:S04]  /*c2e0*/  LOP3.LUT R0, R0, 0x80, R3, 0xf8, !PT ;  /* 0x0000008000007812 */ /* 0x000fc800078ef803 */
[----:B------:R-:W-:-:S07]  /*c2f0*/  PRMT R8, R0, 0x7610, R8 ;  /* 0x0000761000087816 */ /* 0x000fce0000000008 */
.L_x_21222:
[----:B------:R-:W-:Y:S05]  /*c300*/  BSYNC.RECONVERGENT B0 ;  /* 0x0000000000007941 */ /* 0x000fea0003800200 */
.L_x_21221:
[----:B------:R-:W-:Y:S01]  /*c310*/  STG.E.U8 desc[UR36][R16.64], R8 ;  /* 0x0000000810007986 */ /* 0x000fe2000c101124 */
[----:B------:R-:W-:Y:S05]  /*c320*/  EXIT ;  /* 0x000000000000794d */ /* 0x000fea0003800000 */
.L_x_21215:
        /* <DEDUP_REMOVED lines=22> */
.L_x_21225:
[----:B------:R-:W-:-:S06]  /*c490*/  HADD2.F32 R2, -RZ, R2.H0_H0 ;  /* 0x20000002ff027230 */ /* 0x000fcc0000004100 */
[----:B------:R-:W0:Y:S02]  /*c4a0*/  F2I.U64.TRUNC R2, R2 ;  /* 0x0000000200027311 */ /* 0x000e24000020d800 */
[----:B0-----:R-:W-:Y:S01]  /*c4b0*/  STG.E.64 desc[UR36][R16.64], R2 ;  /* 0x0000000210007986 */ /* 0x001fe2000c101b24 */
[----:B------:R-:W-:Y:S05]  /*c4c0*/  EXIT ;  /* 0x000000000000794d */ /* 0x000fea0003800000 */
.L_x_21224:
[----:B------:R-:W-:-:S04]  /*c4d0*/  HADD2.F32 R2, -RZ, R2.H0_H0 ;  /* 0x20000002ff027230 */ /* 0x000fc80000004100 */
[----:B------:R-:W0:Y:S02]  /*c4e0*/  F2I.FTZ.U32.TRUNC.NTZ R3, R2 ;  /* 0x0000000200037305 */ /* 0x000e24000021f000 */
[----:B0-----:R-:W-:Y:S01]  /*c4f0*/  STG.E desc[UR36][R16.64], R3 ;  /* 0x0000000310007986 */ /* 0x001fe2000c101924 */
[----:B------:R-:W-:Y:S05]  /*c500*/  EXIT ;  /* 0x000000000000794d */ /* 0x000fea0003800000 */
.L_x_21214:
        /* <DEDUP_REMOVED lines=11> */
.L_x_21227:
[----:B------:R-:W-:Y:S01]  /*c5c0*/  HADD2.F32 R2, -RZ, R2.H0_H0 ;  /* 0x20000002ff027230 */ /* 0x000fe20000004100 */
[----:B------:R-:W-:-:S04]  /*c5d0*/  CS2R R6, SRZ ;  /* 0x0000000000067805 */ /* 0x000fc8000001ff00 */
[----:B------:R-:W-:-:S04]  /*c5e0*/  FMUL.FTZ R2, R2, 1 ;  /* 0x3f80000002027820 */ /* 0x000fc80000410000 */
[----:B------:R-:W0:Y:S02]  /*c5f0*/  F2F.F64.F32 R4, R2 ;  /* 0x0000000200047310 */ /* 0x000e240000201800 */
[----:B0-----:R-:W-:Y:S01]  /*c600*/  STG.E.128 desc[UR36][R16.64], R4 ;  /* 0x0000000410007986 */ /* 0x001fe2000c101d24 */
[----:B------:R-:W-:Y:S05]  /*c610*/  EXIT ;  /* 0x000000000000794d */ /* 0x000fea0003800000 */
.L_x_21226:
[----:B------:R-:W-:-:S09]  /*c620*/  UISETP.NE.AND UP0, UPT, UR4, 0xf, UPT ;  /* 0x0000000f0400788c */ /* 0x000fd2000bf05270 */
[----:B------:R-:W-:Y:S05]  /*c630*/  BRA.U !UP0, `(.L_x_21228) ;  /* 0x0000000108e87547 */ /* 0x000fea000b800000 */
[----:B------:R-:W-:-:S09]  /*c640*/  UISETP.NE.AND UP0, UPT, UR4, 0x17, UPT ;  /* 0x000000170400788c */ /* 0x000fd2000bf05270 */
[----:B------:R-:W-:Y:S05]  /*c650*/  BRA.U !UP0, `(.L_x_21229) ;  /* 0x0000000108907547 */ /* 0x000fea000b800000 */
[----:B------:R-:W-:-:S09]  /*c660*/  UISETP.NE.AND UP0, UPT, UR4, 0x18, UPT ;  /* 0x000000180400788c */ /* 0x000fd2000bf05270 */
[----:B------:R-:W-:Y:S05]  /*c670*/  BRA.U !UP0, `(.L_x_21230) ;  /* 0x0000000108447547 */ /* 0x000fea000b800000 */
.L_x_21207:
        /* <DEDUP_REMOVED lines=16> */
.L_x_21231:
[----:B------:R-:W-:Y:S05]  /*c780*/  EXIT ;  /* 0x000000000000794d */ /* 0x000fea0003800000 */
.L_x_21230:
        /* <DEDUP_REMOVED lines=13> */
.L_x_21233:
[----:B------:R-:W-:Y:S05]  /*c860*/  BSYNC.RECONVERGENT B0 ;  /* 0x0000000000007941 */ /* 0x000fea0003800200 */
.L_x_21232:
[----:B------:R-:W-:-:S05]  /*c870*/  LOP3.LUT R3, R0, 0x80, R3, 0xf8, !PT ;  /* 0x0000008000037812 */ /* 0x000fca00078ef803 */
[----:B------:R-:W-:Y:S01]  /*c880*/  STG.E.U8 desc[UR36][R16.64], R3 ;  /* 0x0000000310007986 */ /* 0x000fe2000c101124 */
[----:B------:R-:W-:Y:S05]  /*c890*/  EXIT ;  /* 0x000000000000794d */ /* 0x000fea0003800000 */
.L_x_21229:
        /* <DEDUP_REMOVED lines=12> */
.L_x_21235:
[----:B------:R-:W-:Y:S01]  /*c960*/  HFMA2 R0, -RZ, RZ, 0, 7.569789886474609375e-06 ;  /* 0x0000007fff007431 */ /* 0x000fe200000001ff */
[----:B------:R-:W-:-:S04]  /*c970*/  ISETP.GT.U32.AND P0, PT, R2, 0x7f800000, PT ;  /* 0x7f8000000200780c */ /* 0x000fc80003f04070 */
[----:B------:R-:W-:-:S09]  /*c980*/  SEL R0, R0, 0x7c, P0 ;  /* 0x0000007c00007807 */ /* 0x000fd20000000000 */
.L_x_21236:
[----:B------:R-:W-:Y:S05]  /*c990*/  BSYNC.RECONVERGENT B0 ;  /* 0x0000000000007941 */ /* 0x000fea0003800200 */
.L_x_21234:
[----:B------:R-:W-:-:S04]  /*c9a0*/  SHF.R.U32.HI R3, RZ, 0x18, R3 ;  /* 0x00000018ff037819 */ /* 0x000fc80000011603 */
[----:B------:R-:W-:-:S05]  /*c9b0*/  LOP3.LUT R3, R0, 0x80, R3, 0xf8, !PT ;  /* 0x0000008000037812 */ /* 0x000fca00078ef803 */
[----:B------:R-:W-:Y:S01]  /*c9c0*/  STG.E.U8 desc[UR36][R16.64], R3 ;  /* 0x0000000310007986 */ /* 0x000fe2000c101124 */
[----:B------:R-:W-:Y:S05]  /*c9d0*/  EXIT ;  /* 0x000000000000794d */ /* 0x000fea0003800000 */
.L_x_21228:
[----:B------:R-:W-:-:S05]  /*c9e0*/  HADD2.F32 R0, -RZ, R2.H0_H0 ;  /* 0x20000002ff007230 */ /* 0x000fca0000004100 */
[----:B------:R-:W-:-:S05]  /*c9f0*/  F2FP.BF16.F32.PACK_AB R0, RZ, R0 ;  /* 0x00000000ff00723e */ /* 0x000fca00000010ff */
[----:B------:R-:W-:Y:S01]  /*ca00*/  STG.E.U16 desc[UR36][R16.64], R0 ;  /* 0x0000000010007986 */ /* 0x000fe2000c101524 */
[----:B------:R-:W-:Y:S05]  /*ca10*/  EXIT ;  /* 0x000000000000794d */ /* 0x000fea0003800000 */
.L_x_21237:
        /* <DEDUP_REMOVED lines=14> */
.L_x_36023:


//--------------------- .text._ZN2at6native27unrolled_elementwise_kernelIZZZNS0_16sqrt_kernel_cudaERNS_18TensorIteratorBaseEENKUlvE0_clEvENKUlvE1_clEvEUlN3c104HalfEE_St5arrayIPcLm2EELi4E23TrivialOffsetCalculatorILi1EjESD_NS0_6memory12LoadWithCastILi1EEENSE_13StoreWithCastILi1EEEEEviT_T0_T2_T3_T4_T5_ --------------------------
	.section	.text._ZN2at6native27unrolled_elementwise_kernelIZZZNS0_16sqrt_kernel_cudaERNS_18TensorIteratorBaseEENKUlvE0_clEvENKUlvE1_clEvEUlN3c104HalfEE_St5arrayIPcLm2EELi4E23TrivialOffsetCalculatorILi1EjESD_NS0_6memory12LoadWithCastILi1EEENSE_13StoreWithCastILi1EEEEEviT_T0_T2_T3_T4_T5_,"ax",@progbits
	.align	128
        .global         _ZN2at6native27unrolled_elementwise_kernelIZZZNS0_16sqrt_kernel_cudaERNS_18TensorIteratorBaseEENKUlvE0_clEvENKUlvE1_clEvEUlN3c104HalfEE_St5arrayIPcLm2EELi4E23TrivialOffsetCalculatorILi1EjESD_NS0_6memory12LoadWithCastILi1EEENSE_13StoreWithCastILi1EEEEEviT_T0_T2_T3_T4_T5_
        .type           _ZN2at6native27unrolled_elementwise_kernelIZZZNS0_16sqrt_kernel_cudaERNS_18TensorIteratorBaseEENKUlvE0_clEvENKUlvE1_clEvEUlN3c104HalfEE_St5arrayIPcLm2EELi4E23TrivialOffsetCalculatorILi1EjESD_NS0_6memory12LoadWithCastILi1EEENSE_13StoreWithCastILi1EEEEEviT_T0_T2_T3_T4_T5_,@function
        .size           _ZN2at6native27unrolled_elementwise_kernelIZZZNS0_16sqrt_kernel_cudaERNS_18TensorIteratorBaseEENKUlvE0_clEvENKUlvE1_clEvEUlN3c104HalfEE_St5arrayIPcLm2EELi4E23TrivialOffsetCalculatorILi1EjESD_NS0_6memory12LoadWithCastILi1EEENSE_13StoreWithCastILi1EEEEEviT_T0_T2_T3_T4_T5_,(.L_x_36024 - _ZN2at6native27unrolled_elementwise_kernelIZZZNS0_16sqrt_kernel_cudaERNS_18TensorIteratorBaseEENKUlvE0_clEvENKUlvE1_clEvEUlN3c104HalfEE_St5arrayIPcLm2EELi4E23TrivialOffsetCalculatorILi1EjESD_NS0_6memory12LoadWithCastILi1EEENSE_13StoreWithCastILi1EEEEEviT_T0_T2_T3_T4_T5_)
        .other          _ZN2at6native27unrolled_elementwise_kernelIZZZNS0_16sqrt_kernel_cudaERNS_18TensorIteratorBaseEENKUlvE0_clEvENKUlvE1_clEvEUlN3c104HalfEE_St5arrayIPcLm2EELi4E23TrivialOffsetCalculatorILi1EjESD_NS0_6memory12LoadWithCastILi1EEENSE_13StoreWithCastILi1EEEEEviT_T0_T2_T3_T4_T5_,@"STO_CUDA_ENTRY STV_DEFAULT"
_ZN2at6native27unrolled_elementwise_kernelIZZZNS0_16sqrt_kernel_cudaERNS_18TensorIteratorBaseEENKUlvE0_clEvENKUlvE1_clEvEUlN3c104HalfEE_St5arrayIPcLm2EELi4E23TrivialOffsetCalculatorILi1EjESD_NS0_6memory12LoadWithCastILi1EEENSE_13StoreWithCastILi1EEEEEviT_T0_T2_T3_T4_T5_:
.text._ZN2at6native27unrolled_elementwise_kernelIZZZNS0_16sqrt_kernel_cudaERNS_18TensorIteratorBaseEENKUlvE0_clEvENKUlvE1_clEvEUlN3c104HalfEE_St5arrayIPcLm2EELi4E23TrivialOffsetCalculatorILi1EjESD_NS0_6memory12LoadWithCastILi1EEENSE_13StoreWithCastILi1EEEEEviT_T0_T2_T3_T4_T5_:
        /* <DEDUP_REMOVED lines=34> */
.L_x_21243:
[----:B------:R-:W2:Y:S02]  /*0220*/  LDG.E.U8 R2, desc[UR36][R2.64] ;  /* 0x0000002402027981 */ /* 0x000ea4000c1e1100 */
[----:B--2---:R-:W-:-:S04]  /*0230*/  I2FP.F32.U32 R0, R2 ;  /* 0x0000000200007245 */ /* 0x004fc80000201000 */
[----:B------:R-:W-:-:S04]  /*0240*/  F2FP.F16.F32.PACK_AB R0, RZ, R0 ;  /* 0x00000000ff00723e */ /* 0x000fc800000000ff */
[----:B------:R-:W-:Y:S01]  /*0250*/  PRMT R16, R0, 0x7610, R16 ;  /* 0x0000761000107816 */ /* 0x000fe20000000010 */
[----:B------:R-:W-:Y:S06]  /*0260*/  BRA `(.L_x_21245) ;  /* 0x0000000c00d47947 */ /* 0x000fec0003800000 */
.L_x_21242:
        /* <DEDUP_REMOVED lines=11> */
.L_x_21247:
[----:B------:R-:W2:Y:S02]  /*0320*/  LDG.E R2, desc[UR36][R2.64] ;  /* 0x0000002402027981 */ /* 0x000ea4000c1e1900 */
[----:B--2---:R-:W-:-:S04]  /*0330*/  I2FP.F32.S32 R0, R2 ;  /* 0x0000000200007245 */ /* 0x004fc80000201400 */
[----:B------:R-:W-:-:S04]  /*0340*/  F2FP.F16.F32.PACK_AB R0, RZ, R0 ;  /* 0x00000000ff00723e */ /* 0x000fc800000000ff */
[----:B------:R-:W-:Y:S01]  /*0350*/  PRMT R16, R0, 0x7610, R16 ;  /* 0x0000761000107816 */ /* 0x000fe20000000010 */
[----:B------:R-:W-:Y:S06]  /*0360*/  BRA `(.L_x_21245) ;  /* 0x0000000c00947947 */ /* 0x000fec0003800000 */
.L_x_21246:
[----:B------:R-:W2:Y:S02]  /*0370*/  LDG.E.U16 R2, desc[UR36][R2.64] ;  /* 0x0000002402027981 */ /* 0x000ea4000c1e1500 */
[----:B--2---:R-:W0:Y:S02]  /*0380*/  I2F.S16 R0, R2 ;  /* 0x0000000200007306 */ /* 0x004e240000101400 */
[----:B0-----:R-:W-:-:S04]  /*0390*/  F2FP.F16.F32.PACK_AB R0, RZ, R0 ;  /* 0x00000000ff00723e */ /* 0x001fc800000000ff */
[----:B------:R-:W-:Y:S01]  /*03a0*/  PRMT R16, R0, 0x7610, R16 ;  /* 0x0000761000107816 */ /* 0x000fe20000000010 */
[----:B------:R-:W-:Y:S06]  /*03b0*/  BRA `(.L_x_21245) ;  /* 0x0000000c00807947 */ /* 0x000fec0003800000 */
.L_x_21241:
        /* <DEDUP_REMOVED lines=9> */
.L_x_21249:
[----:B------:R1:W5:Y:S01]  /*0450*/  LDG.E.U16 R16, desc[UR36][R2.64] ;  /* 0x0000002402107981 */ /* 0x000362000c1e1500 */
[----:B------:R-:W-:Y:S05]  /*0460*/  BRA `(.L_x_21245) ;  /* 0x0000000c00547947 */ /* 0x000fea0003800000 */
.L_x_21248:
        /* <DEDUP_REMOVED lines=9> */
.L_x_21251:
[----:B------:R0:W5:Y:S01]  /*0500*/  LDG.E.U16 R16, desc[UR36][R2.64] ;  /* 0x0000002402107981 */ /* 0x000162000c1e1500 */
[----:B------:R-:W-:Y:S05]  /*0510*/  BRA `(.L_x_21245) ;  /* 0x0000000c00287947 */ /* 0x000fea0003800000 */
.L_x_21250:
        /* <DEDUP_REMOVED lines=13> */
.L_x_21240:
        /* <DEDUP_REMOVED lines=14> */
.L_x_21254:
        /* <DEDUP_REMOVED lines=13> */
.L_x_21253:
        /* <DEDUP_REMOVED lines=27> */
.L_x_21256:
        /* <DEDUP_REMOVED lines=14> */
.L_x_21255:
[----:B------:R-:W2:Y:S02]  /*0a30*/  LDG.E.U16 R0, desc[UR36][R2.64] ;  /* 0x0000002402007981 */ /* 0x000ea4000c1e1500 */
[----:B--2---:R-:W-:-:S05]  /*0a40*/  IMAD.U32 R0, R0, 0x10000, RZ ;  /* 0x0001000000007824 */ /* 0x004fca00078e00ff */
[----:B------:R-:W-:-:S04]  /*0a50*/  F2FP.F16.F32.PACK_AB R0, RZ, R0 ;  /* 0x00000000ff00723e */ /* 0x000fc800000000ff */
[----:B------:R-:W-:Y:S01]  /*0a60*/  PRMT R16, R0, 0x7610, R16 ;  /* 0x0000761000107816 */ /* 0x000fe20000000010 */
[----:B------:R-:W-:Y:S06]  /*0a70*/  BRA `(.L_x_21245) ;  /* 0x0000000400d07947 */ /* 0x000fec0003800000 */
.L_x_21252:
        /* <DEDUP_REMOVED lines=13> */
.L_x_21259:
        /* <DEDUP_REMOVED lines=21> */
.L_x_21263:
[----:B------:R-:W-:Y:S05]  /*0ca0*/  BSYNC.RECONVERGENT B1 ;  /* 0x0000000000017941 */ /* 0x000fea0003800200 */
.L_x_21262:
[----:B------:R-:W-:Y:S01]  /*0cb0*/  IMAD.SHL.U32 R0, R0, 0x100000, RZ ;  /* 0x0010000000007824 */ /* 0x000fe200078e00ff */
[----:B------:R-:W-:-:S04]  /*0cc0*/  LEA R2, R2, 0x3b800000, 0x17 ;  /* 0x3b80000002027811 */ /* 0x000fc800078eb8ff */
[----:B------:R-:W-:-:S07]  /*0cd0*/  LOP3.LUT R0, R2, R0, R7, 0xfe, !PT ;  /* 0x0000000002007212 */ /* 0x000fce00078efe07 */
.L_x_21261:
[----:B------:R-:W-:Y:S05]  /*0ce0*/  BSYNC.RECONVERGENT B0 ;  /* 0x0000000000007941 */ /* 0x000fea0003800200 */
.L_x_21260:
[----:B------:R-:W-:-:S04]  /*0cf0*/  F2FP.F16.F32.PACK_AB R0, RZ, R0 ;  /* 0x00000000ff00723e */ /* 0x000fc800000000ff */
[----:B------:R-:W-:Y:S01]  /*0d00*/  PRMT R16, R0, 0x7610, R16 ;  /* 0x0000761000107816 */ /* 0x000fe20000000010 */
[----:B------:R-:W-:Y:S06]  /*0d10*/  BRA `(.L_x_21245) ;  /* 0x0000000400287947 */ /* 0x000fec0003800000 */
.L_x_21258:
        /* <DEDUP_REMOVED lines=21> */
.L_x_21267:
[----:B------:R-:W-:Y:S05]  /*0e70*/  BSYNC.RECONVERGENT B1 ;  /* 0x0000000000017941 */ /* 0x000fea0003800200 */
.L_x_21266:
[----:B------:R-:W-:Y:S01]  /*0e80*/  IMAD.SHL.U32 R0, R0, 0x200000, RZ ;  /* 0x0020000000007824 */ /* 0x000fe200078e00ff */
[----:B------:R-:W-:-:S04]  /*0e90*/  LEA R2, R2, 0x37800000, 0x17 ;  /* 0x3780000002027811 */ /* 0x000fc800078eb8ff */
[----:B------:R-:W-:-:S07]  /*0ea0*/  LOP3.LUT R0, R2, R0, R7, 0xfe, !PT ;  /* 0x0000000002007212 */ /* 0x000fce00078efe07 */
.L_x_21265:
[----:B------:R-:W-:Y:S05]  /*0eb0*/  BSYNC.RECONVERGENT B0 ;  /* 0x0000000000007941 */ /* 0x000fea0003800200 */
.L_x_21264:
[----:B------:R-:W-:-:S04]  /*0ec0*/  F2FP.F16.F32.PACK_AB R0, RZ, R0 ;  /* 0x00000000ff00723e */ /* 0x000fc800000000ff */
[----:B------:R-:W-:Y:S01]  /*0ed0*/  PRMT R16, R0, 0x7610, R16 ;  /* 0x0000761000107816 */ /* 0x000fe20000000010 */
[----:B------:R-:W-:Y:S06]  /*0ee0*/  BRA `(.L_x_21245) ;  /* 0x0000000000b47947 */ /* 0x000fec0003800000 */
.L_x_21257:
[----:B------:R-:W-:-:S09]  /*0ef0*/  UISETP.NE.AND UP0, UPT, UR4, 0x1c, UPT ;  /* 0x0000001c0400788c */ /* 0x000fd2000bf05270 */
[----:B------:R-:W-:Y:S05]  /*0f00*/  BRA.U !UP0, `(.L_x_21268) ;  /* 0x00000001089c7547 */ /* 0x000fea000b800000 */
[----:B------:R-:W-:-:S09]  /*0f10*/  UISETP.NE.AND UP0, UPT, UR4, 0x1d, UPT ;  /* 0x0000001d0400788c */ /* 0x000fd2000bf05270 */
[----:B------:R-:W-:Y:S05]  /*0f20*/  BRA.U !UP0, `(.L_x_21269) ;  /* 0x0000000108807547 */ /* 0x000fea000b800000 */
[----:B------:R-:W-:-:S09]  /*0f30*/  UISETP.NE.AND UP0, UPT, UR4, 0x2c, UPT ;  /* 0x0000002c0400788c */ /* 0x000fd2000bf05270 */
[----:B------:R-:W-:Y:S05]  /*0f40*/  BRA.U !UP0, `(.L_x_21270) ;  /* 0x0000000108487547 */ /* 0x000fea000b800000 */
.L_x_21244:
        /* <DEDUP_REMOVED lines=16> */
.L_x_21271:
[----:B------:R-:W-:Y:S01]  /*1050*/  PRMT R16, RZ, 0x7610, R16 ;  /* 0x00007610ff107816 */ /* 0x000fe20000000010 */
[----:B------:R-:W-:Y:S06]  /*1060*/  BRA `(.L_x_21245) ;  /* 0x0000000000547947 */ /* 0x000fec0003800000 */
.L_x_21270:
        /* <DEDUP_REMOVED lines=8> */
.L_x_21273:
[----:B------:R-:W-:Y:S05]  /*10f0*/  BSYNC.RECONVERGENT B0 ;  /* 0x0000000000007941 */ /* 0x000fea0003800200 */
.L_x_21272:
[----:B------:R-:W-:-:S04]  /*1100*/  F2FP.F16.F32.PACK_AB R0, RZ, R0 ;  /* 0x00000000ff00723e */ /* 0x000fc800000000ff */
[----:B------:R-:W-:Y:S01]  /*1110*/  PRMT R16, R0, 0x7610, R16 ;  /* 0x0000761000107816 */ /* 0x000fe20000000010 */
[----:B------:R-:W-:Y:S06]  /*1120*/  BRA `(.L_x_21245) ;  /* 0x0000000000247947 */ /* 0x000fec0003800000 */
.L_x_21269:
[----:B------:R-:W2:Y:S02]  /*1130*/  LDG.E.64 R2, desc[UR36][R2.64] ;  /* 0x0000002402027981 */ /* 0x000ea4000c1e1b00 */
[----:B--2---:R-:W0:Y:S02]  /*1140*/  I2F.U64 R0, R2 ;  /* 0x0000000200007312 */ /* 0x004e240000301000 */
[----:B0-----:R-:W-:-:S04]  /*1150*/  F2FP.F16.F32.PACK_AB R0, RZ, R0 ;  /* 0x00000000ff00723e */ /* 0x001fc800000000ff */
[----:B------:R-:W-:Y:S01]  /*1160*/  PRMT R16, R0, 0x7610, R16 ;  /* 0x0000761000107816 */ /* 0x000fe20000000010 */
[----:B------:R-:W-:Y:S06]  /*1170*/  BRA `(.L_x_21245) ;  /* 0x0000000000107947 */ /* 0x000fec0003800000 */
.L_x_21268:
[----:B------:R-:W2:Y:S02]  /*1180*/  LDG.E R2, desc[UR36][R2.64] ;  /* 0x0000002402027981 */ /* 0x000ea4000c1e1900 */
[----:B--2---:R-:W-:-:S04]  /*1190*/  I2FP.F32.U32 R0, R2 ;  /* 0x0000000200007245 */ /* 0x004fc80000201000 */
[----:B------:R-:W-:-:S04]  /*11a0*/  F2FP.F16.F32.PACK_AB R0, RZ, R0 ;  /* 0x00000000ff00723e */ /* 0x000fc800000000ff */
[----:B------:R-:W-:-:S07]  /*11b0*/  PRMT R16, R0, 0x7610, R16 ;  /* 0x0000761000107816 */ /* 0x000fce0000000010 */
.L_x_21245:
[----:B------:R-:W-:-:S07]  /*11c0*/  VIADD R22, R19, 0x80 ;  /* 0x0000008013167836 */ /* 0x000fce0000000000 */
.L_x_21239:
[----:B------:R-:W-:Y:S05]  /*11d0*/  BSYNC.RECONVERGENT B6 ;  /* 0x0000000000067941 */ /* 0x000fea0003800200 */
.L_x_21238:
        /* <DEDUP_REMOVED lines=26> */
.L_x_21279:
[----:B------:R-:W2:Y:S02]  /*1380*/  LDG.E.U8 R2, desc[UR36][R2.64] ;  /* 0x0000002402027981 */ /* 0x000ea4000c1e1100 */
[----:B--2---:R-:W-:-:S04]  /*1390*/  I2FP.F32.U32 R0, R2 ;  /* 0x0000000200007245 */ /* 0x004fc80000201000 */
[----:B------:R-:W-:-:S04]  /*13a0*/  F2FP.F16.F32.PACK_AB R0, RZ, R0 ;  /* 0x00000000ff00723e */ /* 0x000fc800000000ff */
[----:B------:R-:W-:Y:S01]  /*13b0*/  PRMT R23, R0, 0x7610, R23 ;  /* 0x0000761000177816 */ /* 0x000fe20000000017 */
[----:B------:R-:W-:Y:S06]  /*13c0*/  BRA `(.L_x_21281) ;  /* 0x0000000c00d47947 */ /* 0x000fec0003800000 */
.L_x_21278:
        /* <DEDUP_REMOVED lines=11> */
.L_x_21283:
[----:B------:R-:W2:Y:S02]  /*1480*/  LDG.E R2, desc[UR36][R2.64] ;  /* 0x0000002402027981 */ /* 0x000ea4000c1e1900 */
[----:B--2---:R-:W-:-:S04]  /*1490*/  I2FP.F32.S32 R0, R2 ;  /* 0x0000000200007245 */ /* 0x004fc80000201400 */
[----:B------:R-:W-:-:S04]  /*14a0*/  F2FP.F16.F32.PACK_AB R0, RZ, R0 ;  /* 0x00000000ff00723e */ /* 0x000fc800000000ff */
[----:B------:R-:W-:Y:S01]  /*14b0*/  PRMT R23, R0, 0x7610, R23 ;  /* 0x0000761000177816 */ /* 0x000fe20000000017 */
[----:B------:R-:W-:Y:S06]  /*14c0*/  BRA `(.L_x_21281) ;  /* 0x0000000c00947947 */ /* 0x000fec0003800000 */
.L_x_21282:
[----:B------:R-:W2:Y:S02]  /*14d0*/  LDG.E.U16 R2, desc[UR36][R2.64] ;  /* 0x0000002402027981 */ /* 0x000ea4000c1e1500 */
[----:B--2---:R-:W0:Y:S02]  /*14e0*/  I2F.S16 R0, R2 ;  /* 0x0000000200007306 */ /* 0x004e240000101400 */
[----:B0-----:R-:W-:-:S04]  /*14f0*/  F2FP.F16.F32.PACK_AB R0, RZ, R0 ;  /* 0x00000000ff00723e */ /* 0x001fc800000000ff */
[----:B------:R-:W-:Y:S01]  /*1500*/  PRMT R23, R0, 0x7610, R23 ;  /* 0x0000761000177816 */ /* 0x000fe20000000017 */
[----:B------:R-:W-:Y:S06]  /*1510*/  BRA `(.L_x_21281) ;  /* 0x0000000c00807947 */ /* 0x000fec0003800000 */
.L_x_21277:
        /* <DEDUP_REMOVED lines=9> */
.L_x_21285:
[----:B------:R0:W5:Y:S01]  /*15b0*/  LDG.E.U16 R23, desc[UR36][R2.64] ;  /* 0x0000002402177981 */ /* 0x000162000c1e1500 */
[----:B------:R-:W-:Y:S05]  /*15c0*/  BRA `(.L_x_21281) ;  /* 0x0000000c00547947 */ /* 0x000fea0003800000 */
.L_x_21284:
        /* <DEDUP_REMOVED lines=9> */
.L_x_21287:
[----:B------:R1:W5:Y:S01]  /*1660*/  LDG.E.U16 R23, desc[UR36][R2.64] ;  /* 0x0000002402177981 */ /* 0x000362000c1e1500 */
[----:B------:R-:W-:Y:S05]  /*1670*/  BRA `(.L_x_21281) ;  /* 0x0000000c00287947 */ /* 0x000fea0003800000 */
.L_x_21286:
        /* <DEDUP_REMOVED lines=13> */
.L_x_21276:
        /* <DEDUP_REMOVED lines=14> */
.L_x_21290:
        /* <DEDUP_REMOVED lines=13> */
.L_x_21289:
        /* <DEDUP_REMOVED lines=27> */
.L_x_21292:
        /* <DEDUP_REMOVED lines=14> */
.L_x_21291:
[----:B------:R-:W2:Y:S02]  /*1b90*/  LDG.E.U16 R0, desc[UR36][R2.64] ;  /* 0x0000002402007981 */ /* 0x000ea4000c1e1500 */
[----:B--2---:R-:W-:-:S05]  /*1ba0*/  IMAD.U32 R0, R0, 0x10000, RZ ;  /* 0x0001000000007824 */ /* 0x004fca00078e00ff */
[----:B------:R-:W-:-:S04]  /*1bb0*/  F2FP.F16.F32.PACK_AB R0, RZ, R0 ;  /* 0x00000000ff00723e */ /* 0x000fc800000000ff */
[----:B------:R-:W-:Y:S01]  /*1bc0*/  PRMT R23, R0, 0x7610, R23 ;  /* 0x0000761000177816 */ /* 0x000fe20000000017 */
[----:B------:R-:W-:Y:S06]  /*1bd0*/  BRA `(.L_x_21281) ;  /* 0x0000000400d07947 */ /* 0x000fec0003800000 */
.L_x_21288:
        /* <DEDUP_REMOVED lines=13> */
.L_x_21295:
        /* <DEDUP_REMOVED lines=21> */
.L_x_21299:
[----:B------:R-:W-:Y:S05]  /*1e00*/  BSYNC.RECONVERGENT B1 ;  /* 0x0000000000017941 */ /* 0x000fea0003800200 */
.L_x_21298:
[----:B------:R-:W-:Y:S01]  /*1e10*/  IMAD.SHL.U32 R0, R0, 0x100000, RZ ;  /* 0x0010000000007824 */ /* 0x000fe200078e00ff */
[----:B------:R-:W-:-:S04]  /*1e20*/  LEA R2, R2, 0x3b800000, 0x17 ;  /* 0x3b80000002027811 */ /* 0x000fc800078eb8ff */
[----:B------:R-:W-:-:S07]  /*1e30*/  LOP3.LUT R0, R2, R0, R7, 0xfe, !PT ;  /* 0x0000000002007212 */ /* 0x000fce00078efe07 */
.L_x_21297:
[----:B------:R-:W-:Y:S05]  /*1e40*/  BSYNC.RECONVERGENT B0 ;  /* 0x0000000000007941 */ /* 0x000fea0003800200 */
.L_x_21296:
[----:B------:R-:W-:-:S04]  /*1e50*/  F2FP.F16.F32.PACK_AB R0, RZ, R0 ;  /* 0x00000000ff00723e */ /* 0x000fc800000000ff */
[----:B------:R-:W-:Y:S01]  /*1e60*/  PRMT R23, R0, 0x7610, R23 ;  /* 0x0000761000177816 */ /* 0x000fe20000000017 */
[----:B------:R-:W-:Y:S06]  /*1e70*/  BRA `(.L_x_21281) ;  /* 0x0000000400287947 */ /* 0x000fec0003800000 */
.L_x_21294:
        /* <DEDUP_REMOVED lines=21> */
.L_x_21303:
[----:B------:R-:W-:Y:S05]  /*1fd0*/  BSYNC.RECONVERGENT B1 ;  /* 0x0000000000017941 */ /* 0x000fea0003800200 */
.L_x_21302:
[----:B------:R-:W-:Y:S01]  /*1fe0*/  IMAD.SHL.U32 R0, R0, 0x200000, RZ ;  /* 0x0020000000007824 */ /* 0x000fe200078e00ff */
[----:B------:R-:W-:-:S04]  /*1ff0*/  LEA R2, R2, 0x37800000, 0x17 ;  /* 0x3780000002027811 */ /* 0x000fc800078eb8ff */
[----:B------:R-:W-:-:S07]  /*2000*/  LOP3.LUT R0, R2, R0, R7, 0xfe, !PT ;  /* 0x0000000002007212 */ /* 0x000fce00078efe07 */
.L_x_21301:
[----:B------:R-:W-:Y:S05]  /*2010*/  BSYNC.RECONVERGENT B0 ;  /* 0x0000000000007941 */ /* 0x000fea0003800200 */
.L_x_21300:
[----:B------:R-:W-:-:S04]  /*2020*/  F2FP.F16.F32.PACK_AB R0, RZ, R0 ;  /* 0x00000000ff00723e */ /* 0x000fc800000000ff */
[----:B------:R-:W-:Y:S01]  /*2030*/  PRMT R23, R0, 0x7610, R23 ;  /* 0x0000761000177816 */ /* 0x000fe20000000017 */
[----:B------:R-:W-:Y:S06]  /*2040*/  BRA `(.L_x_21281) ;  /* 0x0000000000b47947 */ /* 0x000fec0003800000 */
.L_x_21293:
        /* <DEDUP_REMOVED lines=14> */
.L_x_21307:
[----:B------:R-:W-:Y:S05]  /*2130*/  BSYNC.RECONVERGENT B0 ;  /* 0x0000000000007941 */ /* 0x000fea0003800200 */
.L_x_21306:
[----:B------:R-:W-:-:S04]  /*2140*/  F2FP.F16.F32.PACK_AB R0, RZ, R0 ;  /* 0x00000000ff00723e */ /* 0x000fc800000000ff */
[----:B------:R-:W-:Y:S01]  /*2150*/  PRMT R23, R0, 0x7610, R23 ;  /* 0x0000761000177816 */ /* 0x000fe20000000017 */
[----:B------:R-:W-:Y:S06]  /*2160*/  BRA `(.L_x_21281) ;  /* 0x00000000006c7947 */ /* 0x000fec0003800000 */
.L_x_21280:
        /* <DEDUP_REMOVED lines=16> */
.L_x_21308:
[----:B------:R-:W-:Y:S01]  /*2270*/  PRMT R23, RZ, 0x7610, R23 ;  /* 0x00007610ff177816 */ /* 0x000fe20000000017 */
[----:B------:R-:W-:Y:S06]  /*2280*/  BRA `(.L_x_21281) ;  /* 0x0000000000247947 */ /* 0x000fec0003800000 */
.L_x_21305:
[----:B------:R-:W2:Y:S02]  /*2290*/  LDG.E.64 R2, desc[UR36][R2.64] ;  /* 0x0000002402027981 */ /* 0x000ea4000c1e1b00 */
[----:B--2---:R-:W0:Y:S02]  /*22a0*/  I2F.U64 R0, R2 ;  /* 0x0000000200007312 */ /* 0x004e240000301000 */
[----:B0-----:R-:W-:-:S04]  /*22b0*/  F2FP.F16.F32.PACK_AB R0, RZ, R0 ;  /* 0x00000000ff00723e */ /* 0x001fc800000000ff */
[----:B------:R-:W-:Y:S01]  /*22c0*/  PRMT R23, R0, 0x7610, R23 ;  /* 0x0000761000177816 */ /* 0x000fe20000000017 */
[----:B------:R-:W-:Y:S06]  /*22d0*/  BRA `(.L_x_21281) ;  /* 0x0000000000107947 */ /* 0x000fec0003800000 */
.L_x_21304:
[----:B------:R-:W2:Y:S02]  /*22e0*/  LDG.E R2, desc[UR36][R2.64] ;  /* 0x0000002402027981 */ /* 0x000ea4000c1e1900 */
[----:B--2---:R-:W-:-:S04]  /*22f0*/  I2FP.F32.U32 R0, R2 ;  /* 0x0000000200007245 */ /* 0x004fc80000201000 */
[----:B------:R-:W-:-:S04]  /*2300*/  F2FP.F16.F32.PACK_AB R0, RZ, R0 ;  /* 0x00000000ff00723e */ /* 0x000fc800000000ff */
[----:B------:R-:W-:-:S07]  /*2310*/  PRMT R23, R0, 0x7610, R23 ;  /* 0x0000761000177816 */ /* 0x000fce0000000017 */
.L_x_21281:
[----:B------:R-:W-:-:S07]  /*2320*/  VIADD R22, R22, 0x80 ;  /* 0x0000008016167836 */ /* 0x000fce0000000000 */
.L_x_21275:
[----:B------:R-:W-:Y:S05]  /*2330*/  BSYNC.RECONVERGENT B6 ;  /* 0x0000000000067941 */ /* 0x000fea0003800200 */
.L_x_21274:
        /* <DEDUP_REMOVED lines=26> */
.L_x_21314:
[----:B------:R-:W2:Y:S02]  /*24e0*/  LDG.E.U8 R2, desc[UR36][R2.64] ;  /* 0x0000002402027981 */ /* 0x000ea4000c1e1100 */
[----:B--2---:R-:W-:-:S04]  /*24f0*/  I2FP.F32.U32 R0, R2 ;  /* 0x0000000200007245 */ /* 0x004fc80000201000 */
[----:B------:R-:W-:-:S04]  /*2500*/  F2FP.F16.F32.PACK_AB R0, RZ, R0 ;  /* 0x00000000ff00723e */ /* 0x000fc800000000ff */
[----:B------:R-:W-:Y:S01]  /*2510*/  PRMT R24, R0, 0x7610, R24 ;  /* 0x0000761000187816 */ /* 0x000fe20000000018 */
[----:B------:R-:W-:Y:S06]  /*2520*/  BRA `(.L_x_21316) ;  /* 0x0000000c00d47947 */ /* 0x000fec0003800000 */
.L_x_21313:
        /* <DEDUP_REMOVED lines=11> */
.L_x_21318:
[----:B------:R-:W2:Y:S02]  /*25e0*/  LDG.E R2, desc[UR36][R2.64] ;  /* 0x0000002402027981 */ /* 0x000ea4000c1e1900 */
[----:B--2---:R-:W-:-:S04]  /*25f0*/  I2FP.F32.S32 R0, R2 ;  /* 0x0000000200007245 */ /* 0x004fc80000201400 */
[----:B------:R-:W-:-:S04]  /*2600*/  F2FP.F16.F32.PACK_AB R0, RZ, R0 ;  /* 0x00000000ff00723e */ /* 0x000fc800000000ff */
[----:B------:R-:W-:Y:S01]  /*2610*/  PRMT R24, R0, 0x7610, R24 ;  /* 0x0000761000187816 */ /* 0x000fe20000000018 */
[----:B------:R-:W-:Y:S06]  /*2620*/  BRA `(.L_x_21316) ;  /* 0x0000000c00947947 */ /* 0x000fec0003800000 */
.L_x_21317:
[----:B------:R-:W2:Y:S02]  /*2630*/  LDG.E.U16 R2, desc[UR36][R2.64] ;  /* 0x0000002402027981 */ /* 0x000ea4000c1e1500 */
[----:B--2---:R-:W0:Y:S02]  /*2640*/  I2F.S16 R0, R2 ;  /* 0x0000000200007306 */ /* 0x004e240000101400 */
[----:B0-----:R-:W-:-:S04]  /*2650*/  F2FP.F16.F32.PACK_AB R0, RZ, R0 ;  /* 0x00000000ff00723e */ /* 0x001fc800000000ff */
[----:B------:R-:W-:Y:S01]  /*2660*/  PRMT R24, R0, 0x7610, R24 ;  /* 0x0000761000187816 */ /* 0x000fe20000000018 */
[----:B------:R-:W-:Y:S06]  /*2670*/  BRA `(.L_x_21316) ;  /* 0x0000000c00807947 */ /* 0x000fec0003800000 */
.L_x_21312:
        /* <DEDUP_REMOVED lines=9> */
.L_x_21320:
[----:B------:R0:W5:Y:S01]  /*2710*/  LDG.E.U16 R24, desc[UR36][R2.64] ;  /* 0x0000002402187981 */ /* 0x000162000c1e1500 */
[----:B------:R-:W-:Y:S05]  /*2720*/  BRA `(.L_x_21316) ;  /* 0x0000000c00547947 */ /* 0x000fea0003800000 */
.L_x_21319:
        /* <DEDUP_REMOVED lines=9> */
.L_x_21322:
[----:B------:R1:W5:Y:S01]  /*27c0*/  LDG.E.U16 R24, desc[UR36][R2.64] ;  /* 0x0000002402187981 */ /* 0x000362000c1e1500 */
[----:B------:R-:W-:Y:S05]  /*27d0*/  BRA `(.L_x_21316) ;  /* 0x0000000c00287947 */ /* 0x000fea0003800000 */
.L_x_21321:
        /* <DEDUP_REMOVED lines=13> */
.L_x_21311:
        /* <DEDUP_REMOVED lines=14> */
.L_x_21325:
        /* <DEDUP_REMOVED lines=13> */
.L_x_21324:
        /* <DEDUP_REMOVED lines=27> */
.L_x_21327:
        /* <DEDUP_REMOVED lines=14> */
.L_x_21326:
[----:B------:R-:W2:Y:S02]  /*2cf0*/  LDG.E.U16 R0, desc[UR36][R2.64] ;  /* 0x0000002402007981 */ /* 0x000ea4000c1e1500 */
[----:B--2---:R-:W-:-:S05]  /*2d00*/  IMAD.U32 R0, R0, 0x10000, RZ ;  /* 0x0001000000007824 */ /* 0x004fca00078e00ff */
[----:B------:R-:W-:-:S04]  /*2d10*/  F2FP.F16.F32.PACK_AB R0, RZ, R0 ;  /* 0x00000000ff00723e */ /* 0x000fc800000000ff */
[----:B------:R-:W-:Y:S01]  /*2d20*/  PRMT R24, R0, 0x7610, R24 ;  /* 0x0000761000187816 */ /* 0x000fe20000000018 */
[----:B------:R-:W-:Y:S06]  /*2d30*/  BRA `(.L_x_21316) ;  /* 0x0000000400d07947 */ /* 0x000fec0003800000 */
.L_x_21323:
        /* <DEDUP_REMOVED lines=13> */
.L_x_21330:
        /* <DEDUP_REMOVED lines=21> */
.L_x_21334:
[----:B------:R-:W-:Y:S05]  /*2f60*/  BSYNC.RECONVERGENT B1 ;  /* 0x0000000000017941 */ /* 0x000fea0003800200 */
.L_x_21333:
[----:B------:R-:W-:Y:S01]  /*2f70*/  IMAD.SHL.U32 R0, R0, 0x100000, RZ ;  /* 0x0010000000007824 */ /* 0x000fe200078e00ff */
[----:B------:R-:W-:-:S04]  /*2f80*/  LEA R2, R2, 0x3b800000, 0x17 ;  /* 0x3b80000002027811 */ /* 0x000fc800078eb8ff */
[----:B------:R-:W-:-:S07]  /*2f90*/  LOP3.LUT R0, R2, R0, R7, 0xfe, !PT ;  /* 0x0000000002007212 */ /* 0x000fce00078efe07 */
.L_x_21332:
[----:B------:R-:W-:Y:S05]  /*2fa0*/  BSYNC.RECONVERGENT B0 ;  /* 0x0000000000007941 */ /* 0x000fea0003800200 */
.L_x_21331:
[----:B------:R-:W-:-:S04]  /*2fb0*/  F2FP.F16.F32.PACK_AB R0, RZ, R0 ;  /* 0x00000000ff00723e */ /* 0x000fc800000000ff */
[----:B------:R-:W-:Y:S01]  /*2fc0*/  PRMT R24, R0, 0x7610, R24 ;  /* 0x0000761000187816 */ /* 0x000fe20000000018 */
[----:B------:R-:W-:Y:S06]  /*2fd0*/  BRA `(.L_x_21316) ;  /* 0x0000000400287947 */ /* 0x000fec0003800000 */
.L_x_21329:
        /* <DEDUP_REMOVED lines=21> */
.L_x_21338:
[----:B------:R-:W-:Y:S05]  /*3130*/  BSYNC.RECONVERGENT B1 ;  /* 0x0000000000017941 */ /* 0x000fea0003800200 */
.L_x_21337:
[----:B------:R-:W-:Y:S01]  /*3140*/  IMAD.SHL.U32 R0, R0, 0x200000, RZ ;  /* 0x0020000000007824 */ /* 0x000fe200078e00ff */
[----:B------:R-:W-:-:S04]  /*3150*/  LEA R2, R2, 0x37800000, 0x17 ;  /* 0x3780000002027811 */ /* 0x000fc800078eb8ff */
[----:B------:R-:W-:-:S07]  /*3160*/  LOP3.LUT R0, R2, R0, R7, 0xfe, !PT ;  /* 0x0000000002007212 */ /* 0x000fce00078efe07 */
.L_x_21336:
[----:B------:R-:W-:Y:S05]  /*3170*/  BSYNC.RECONVERGENT B0 ;  /* 0x0000000000007941 */ /* 0x000fea0003800200 */
.L_x_21335:
[----:B------:R-:W-:-:S04]  /*3180*/  F2FP.F16.F32.PACK_AB R0, RZ, R0 ;  /* 0x00000000ff00723e */ /* 0x000fc800000000ff */
[----:B------:R-:W-:Y:S01]  /*3190*/  PRMT R24, R0, 0x7610, R24 ;  /* 0x0000761000187816 */ /* 0x000fe20000000018 */
[----:B------:R-:W-:Y:S06]  /*31a0*/  BRA `(.L_x_21316) ;  /* 0x0000000000b47947 */ /* 0x000fec0003800000 */
.L_x_21328:
        /* <DEDUP_REMOVED lines=14> */
.L_x_21342:
[----:B------:R-:W-:Y:S05]  /*3290*/  BSYNC.RECONVERGENT B0 ;  /* 0x0000000000007941 */ /* 0x000fea0003800200 */
.L_x_21341:
[----:B------:R-:W-:-:S04]  /*32a0*/  F2FP.F16.F32.PACK_AB R0, RZ, R0 ;  /* 0x00000000ff00723e */ /* 0x000fc800000000ff */
[----:B------:R-:W-:Y:S01]  /*32b0*/  PRMT R24, R0, 0x7610, R24 ;  /* 0x0000761000187816 */ /* 0x000fe20000000018 */
[----:B------:R-:W-:Y:S06]  /*32c0*/  BRA `(.L_x_21316) ;  /* 0x00000000006c7947 */ /* 0x000fec0003800000 */
.L_x_21315:
        /* <DEDUP_REMOVED lines=16> */
.L_x_21343:
[----:B------:R-:W-:Y:S01]  /*33d0*/  PRMT R24, RZ, 0x7610, R24 ;  /* 0x00007610ff187816 */ /* 0x000fe20000000018 */
[----:B------:R-:W-:Y:S06]  /*33e0*/  BRA `(.L_x_21316) ;  /* 0x0000000000247947 */ /* 0x000fec0003800000 */
.L_x_21340:
[----:B------:R-:W2:Y:S02]  /*33f0*/  LDG.E.64 R2, desc[UR36][R2.64] ;  /* 0x0000002402027981 */ /* 0x000ea4000c1e1b00 */
[----:B--2---:R-:W0:Y:S02]  /*3400*/  I2F.U64 R0, R2 ;  /* 0x0000000200007312 */ /* 0x004e240000301000 */
[----:B0-----:R-:W-:-:S04]  /*3410*/  F2FP.F16.F32.PACK_AB R0, RZ, R0 ;  /* 0x00000000ff00723e */ /* 0x001fc800000000ff */
[----:B------:R-:W-:Y:S01]  /*3420*/  PRMT R24, R0, 0x7610, R24 ;  /* 0x0000761000187816 */ /* 0x000fe20000000018 */
[----:B------:R-:W-:Y:S06]  /*3430*/  BRA `(.L_x_21316) ;  /* 0x0000000000107947 */ /* 0x000fec0003800000 */
.L_x_21339:
[----:B------:R-:W2:Y:S02]  /*3440*/  LDG.E R2, desc[UR36][R2.64] ;  /* 0x0000002402027981 */ /* 0x000ea4000c1e1900 */
[----:B--2---:R-:W-:-:S04]  /*3450*/  I2FP.F32.U32 R0, R2 ;  /* 0x0000000200007245 */ /* 0x004fc80000201000 */
[----:B------:R-:W-:-:S04]  /*3460*/  F2FP.F16.F32.PACK_AB R0, RZ, R0 ;  /* 0x00000000ff00723e */ /* 0x000fc800000000ff */
[----:B------:R-:W-:-:S07]  /*3470*/  PRMT R24, R0, 0x7610, R24 ;  /* 0x0000761000187816 */ /* 0x000fce0000000018 */
.L_x_21316:
[----:B------:R-:W-:-:S07]  /*3480*/  VIADD R22, R22, 0x80 ;  /* 0x0000008016167836 */ /* 0x000fce0000000000 */
.L_x_21310:
[----:B------:R-:W-:Y:S05]  /*3490*/  BSYNC.RECONVERGENT B6 ;  /* 0x0000000000067941 */ /* 0x000fea0003800200 */
.L_x_21309:
        /* <DEDUP_REMOVED lines=25> */
.L_x_21349:
[----:B------:R-:W2:Y:S02]  /*3630*/  LDG.E.U8 R2, desc[UR36][R2.64] ;  /* 0x0000002402027981 */ /* 0x000ea4000c1e1100 */
[----:B--2---:R-:W-:-:S04]  /*3640*/  I2FP.F32.U32 R0, R2 ;  /* 0x0000000200007245 */ /* 0x004fc80000201000 */
[----:B------:R-:W-:Y:S01]  /*3650*/  F2FP.F16.F32.PACK_AB R0, RZ, R0 ;  /* 0x00000000ff00723e */ /* 0x000fe200000000ff */
[----:B------:R-:W-:Y:S06]  /*3660*/  BRA `(.L_x_21345) ;  /* 0x0000000c009c7947 */ /* 0x000fec0003800000 */
.L_x_21348:
        /* <DEDUP_REMOVED lines=10> */
.L_x_21352:
[----:B------:R-:W2:Y:S02]  /*3710*/  LDG.E R2, desc[UR36][R2.64] ;  /* 0x0000002402027981 */ /* 0x000ea4000c1e1900 */
[----:B--2---:R-:W-:-:S04]  /*3720*/  I2FP.F32.S32 R0, R2 ;  /* 0x0000000200007245 */ /* 0x004fc80000201400 */
[----:B------:R-:W-:Y:S01]  /*3730*/  F2FP.F16.F32.PACK_AB R0, RZ, R0 ;  /* 0x00000000ff00723e */ /* 0x000fe200000000ff */
[----:B------:R-:W-:Y:S06]  /*3740*/  BRA `(.L_x_21345) ;  /* 0x0000000c00647947 */ /* 0x000fec0003800000 */
.L_x_21351:
[----:B------:R-:W2:Y:S02]  /*3750*/  LDG.E.U16 R2, desc[UR36][R2.64] ;  /* 0x0000002402027981 */ /* 0x000ea4000c1e1500 */
[----:B--2---:R-:W0:Y:S02]  /*3760*/  I2F.S16 R0, R2 ;  /* 0x0000000200007306 */ /* 0x004e240000101400 */
[----:B0-----:R-:W-:Y:S01]  /*3770*/  F2FP.F16.F32.PACK_AB R0, RZ, R0 ;  /* 0x00000000ff00723e */ /* 0x001fe200000000ff */
[----:B------:R-:W-:Y:S06]  /*3780*/  BRA `(.L_x_21345) ;  /* 0x0000000c00547947 */ /* 0x000fec0003800000 */
.L_x_21347:
        /* <DEDUP_REMOVED lines=9> */
.L_x_21354:
[----:B------:R2:W5:Y:S01]  /*3820*/  LDG.E.U16 R0, desc[UR36][R2.64] ;  /* 0x0000002402007981 */ /* 0x000562000c1e1500 */
[----:B------:R-:W-:Y:S05]  /*3830*/  BRA `(.L_x_21345) ;  /* 0x0000000c00287947 */ /* 0x000fea0003800000 */
.L_x_21353:
        /* <DEDUP_REMOVED lines=9> */
.L_x_21356:
[----:B------:R3:W5:Y:S01]  /*38d0*/  LDG.E.U16 R0, desc[UR36][R2.64] ;  /* 0x0000002402007981 */ /* 0x000762000c1e1500 */
[----:B------:R-:W-:Y:S05]  /*38e0*/  BRA `(.L_x_21345) ;  /* 0x0000000800fc7947 */ /* 0x000fea0003800000 */
.L_x_21355:
        /* <DEDUP_REMOVED lines=12> */
.L_x_21346:
        /* <DEDUP_REMOVED lines=13> */
.L_x_21359:
        /* <DEDUP_REMOVED lines=12> */
.L_x_21358:
        /* <DEDUP_REMOVED lines=27> */
.L_x_21361:
        /* <DEDUP_REMOVED lines=13> */
.L_x_21360:
[----:B------:R-:W2:Y:S02]  /*3dc0*/  LDG.E.U16 R0, desc[UR36][R2.64] ;  /* 0x0000002402007981 */ /* 0x000ea4000c1e1500 */
[----:B--2---:R-:W-:-:S05]  /*3dd0*/  IMAD.U32 R0, R0, 0x10000, RZ ;  /* 0x0001000000007824 */ /* 0x004fca00078e00ff */
[----:B------:R-:W-:Y:S01]  /*3de0*/  F2FP.F16.F32.PACK_AB R0, RZ, R0 ;  /* 0x00000000ff00723e */ /* 0x000fe200000000ff */
[----:B------:R-:W-:Y:S06]  /*3df0*/  BRA `(.L_x_21345) ;  /* 0x0000000400b87947 */ /* 0x000fec0003800000 */
.L_x_21357:
        /* <DEDUP_REMOVED lines=12> */
.L_x_21364:
        /* <DEDUP_REMOVED lines=21> */
.L_x_21368:
[----:B------:R-:W-:Y:S05]  /*4010*/  BSYNC.RECONVERGENT B1 ;  /* 0x0000000000017941 */ /* 0x000fea0003800200 */
.L_x_21367:
[----:B------:R-:W-:Y:S01]  /*4020*/  IMAD.SHL.U32 R0, R0, 0x100000, RZ ;  /* 0x0010000000007824 */ /* 0x000fe200078e00ff */
[----:B------:R-:W-:-:S04]  /*4030*/  LEA R2, R2, 0x3b800000, 0x17 ;  /* 0x3b80000002027811 */ /* 0x000fc800078eb8ff */
[----:B------:R-:W-:-:S07]  /*4040*/  LOP3.LUT R0, R2, R0, R7, 0xfe, !PT ;  /* 0x0000000002007212 */ /* 0x000fce00078efe07 */
.L_x_21366:
[----:B------:R-:W-:Y:S05]  /*4050*/  BSYNC.RECONVERGENT B0 ;  /* 0x0000000000007941 */ /* 0x000fea0003800200 */
.L_x_21365:
[----:B------:R-:W-:Y:S01]  /*4060*/  F2FP.F16.F32.PACK_AB R0, RZ, R0 ;  /* 0x00000000ff00723e */ /* 0x000fe200000000ff */
[----:B------:R-:W-:Y:S06]  /*4070*/  BRA `(.L_x_21345) ;  /* 0x0000000400187947 */ /* 0x000fec0003800000 */
.L_x_21363:
        /* <DEDUP_REMOVED lines=21> */
.L_x_21372:
[----:B------:R-:W-:Y:S05]  /*41d0*/  BSYNC.RECONVERGENT B1 ;  /* 0x0000000000017941 */ /* 0x000fea0003800200 */
.L_x_21371:
[----:B------:R-:W-:Y:S01]  /*41e0*/  IMAD.SHL.U32 R0, R0, 0x200000, RZ ;  /* 0x0020000000007824 */ /* 0x000fe200078e00ff */
[----:B------:R-:W-:-:S04]  /*41f0*/  LEA R2, R2, 0x37800000, 0x17 ;  /* 0x3780000002027811 */ /* 0x000fc800078eb8ff */
[----:B------:R-:W-:-:S07]  /*4200*/  LOP3.LUT R0, R2, R0, R7, 0xfe, !PT ;  /* 0x0000000002007212 */ /* 0x000fce00078efe07 */
.L_x_21370:
[----:B------:R-:W-:Y:S05]  /*4210*/  BSYNC.RECONVERGENT B0 ;  /* 0x0000000000007941 */ /* 0x000fea0003800200 */
.L_x_21369:
[----:B------:R-:W-:Y:S01]  /*4220*/  F2FP.F16.F32.PACK_AB R0, RZ, R0 ;  /* 0x00000000ff00723e */ /* 0x000fe200000000ff */
[----:B------:R-:W-:Y:S06]  /*4230*/  BRA `(.L_x_21345) ;  /* 0x0000000000a87947 */ /* 0x000fec0003800000 */
.L_x_21362:
        /* <DEDUP_REMOVED lines=14> */
.L_x_21376:
[----:B------:R-:W-:Y:S05]  /*4320*/  BSYNC.RECONVERGENT B0 ;  /* 0x0000000000007941 */ /* 0x000fea0003800200 */
.L_x_21375:
[----:B------:R-:W-:Y:S01]  /*4330*/  F2FP.F16.F32.PACK_AB R0, RZ, R0 ;  /* 0x00000000ff00723e */ /* 0x000fe200000000ff */
[----:B------:R-:W-:Y:S06]  /*4340*/  BRA `(.L_x_21345) ;  /* 0x0000000000647947 */ /* 0x000fec0003800000 */
.L_x_21350:
        /* <DEDUP_REMOVED lines=16> */
.L_x_21377:
[----:B------:R-:W-:Y:S01]  /*4450*/  PRMT R0, RZ, 0x7610, R0 ;  /* 0x00007610ff007816 */ /* 0x000fe20000000000 */
[----:B------:R-:W-:Y:S06]  /*4460*/  BRA `(.L_x_21345) ;  /* 0x00000000001c7947 */ /* 0x000fec0003800000 */
.L_x_21374:
[----:B------:R-:W2:Y:S02]  /*4470*/  LDG.E.64 R2, desc[UR36][R2.64] ;  /* 0x0000002402027981 */ /* 0x000ea4000c1e1b00 */
[----:B--2---:R-:W0:Y:S02]  /*4480*/  I2F.U64 R0, R2 ;  /* 0x0000000200007312 */ /* 0x004e240000301000 */
[----:B0-----:R-:W-:Y:S01]  /*4490*/  F2FP.F16.F32.PACK_AB R0, RZ, R0 ;  /* 0x00000000ff00723e */ /* 0x001fe200000000ff */
[----:B------:R-:W-:Y:S06]  /*44a0*/  BRA `(.L_x_21345) ;  /* 0x00000000000c7947 */ /* 0x000fec0003800000 */
.L_x_21373:
[----:B------:R-:W2:Y:S02]  /*44b0*/  LDG.E R2, desc[UR36][R2.64] ;  /* 0x0000002402027981 */ /* 0x000ea4000c1e1900 */
[----:B--2---:R-:W-:-:S04]  /*44c0*/  I2FP.F32.U32 R0, R2 ;  /* 0x0000000200007245 */ /* 0x004fc80000201000 */
[----:B------:R-:W-:-:S07]  /*44d0*/  F2FP.F16.F32.PACK_AB R0, RZ, R0 ;  /* 0x00000000ff00723e */ /* 0x000fce00000000ff */
.L_x_21345:
[----:B------:R-:W-:Y:S05]  /*44e0*/  BSYNC.RECONVERGENT B6 ;  /* 0x0000000000067941 */ /* 0x000fea0003800200 */
.L_x_21344:
[C---:B0123--:R-:W-:Y:S01]  /*44f0*/  VIADD R2, R19.reuse, 0x100 ;  /* 0x0000010013027836 */ /* 0x04ffe20000000000 */
[CC--:B------:R-:W-:Y:S01]  /*4500*/  ISETP.GE.AND P0, PT, R19.reuse, R17.reuse, PT ;  /* 0x000000111300720c */ /* 0x0c0fe20003f06270 */
[C---:B------:R-:W-:Y:S01]  /*4510*/  VIADD R4, R19.reuse, 0x180 ;  /* 0x0000018013047836 */ /* 0x040fe20000000000 */
[----:B------:R-:W-:Y:S01]  /*4520*/  BSSY.RECONVERGENT B6, `(.L_x_21378) ;  /* 0x000011f000067945 */ /* 0x000fe20003800200 */
[----:B------:R-:W-:Y:S01]  /*4530*/  VIADD R22, R19, 0x80 ;  /* 0x0000008013167836 */ /* 0x000fe20000000000 */
[-C--:B------:R-:W-:Y:S02]  /*4540*/  ISETP.GE.AND P2, PT, R2, R17.reuse, PT ;  /* 0x000000110200720c */ /* 0x080fe40003f46270 */
[-C--:B------:R-:W-:Y:S02]  /*4550*/  ISETP.GE.AND P3, PT, R4, R17.reuse, PT ;  /* 0x000000110400720c */ /* 0x080fe40003f66270 */
[----:B------:R-:W-:-:S05]  /*4560*/  ISETP.GE.AND P1, PT, R22, R17, PT ;  /* 0x000000111600720c */ /* 0x000fca0003f26270 */
[----:B-----5:R-:W-:Y:S02]  /*4570*/  @!P0 HADD2.F32 R2, -RZ, R16.H0_H0 ;  /* 0x20000010ff028230 */ /* 0x020fe40000004100 */
[----:B------:R-:W0:Y:S02]  /*4580*/  LDC.U8 R16, c[0x0][0x3a4] ;  /* 0x0000e900ff107b82 */ /* 0x000e240000000000 */
[----:B------:R-:W-:Y:S02]  /*4590*/  @!P2 HADD2.F32 R4, -RZ, R24.H0_H0 ;  /* 0x20000018ff04a230 */ /* 0x000fe40000004100 */
[----:B------:R-:W-:Y:S01]  /*45a0*/  @!P3 HADD2.F32 R5, -RZ, R0.H0_H0 ;  /* 0x20000000ff05b230 */ /* 0x000fe20000004100 */
[----:B------:R-:W1:Y:S01]  /*45b0*/  @!P0 MUFU.SQRT R2, R2 ;  /* 0x0000000200028308 */ /* 0x000e620000002000 */
[----:B------:R-:W-:-:S07]  /*45c0*/  @!P1 HADD2.F32 R3, -RZ, R23.H0_H0 ;  /* 0x20000017ff039230 */ /* 0x000fce0000004100 */
[----:B------:R-:W2:Y:S08]  /*45d0*/  @!P2 MUFU.SQRT R4, R4 ;  /* 0x000000040004a308 */ /* 0x000eb00000002000 */
[----:B------:R-:W3:Y:S01]  /*45e0*/  @!P3 MUFU.SQRT R5, R5 ;  /* 0x000000050005b308 */ /* 0x000ee20000002000 */
[----:B-1----:R-:W-:-:S07]  /*45f0*/  @!P0 F2FP.F16.F32.PACK_AB R0, RZ, R2 ;  /* 0x00000002ff00823e */ /* 0x002fce00000000ff */
[----:B------:R-:W1:Y:S01]  /*4600*/  @!P1 MUFU.SQRT R3, R3 ;  /* 0x0000000300039308 */ /* 0x000e620000002000 */
[----:B--2---:R-:W-:Y:S02]  /*4610*/  @!P2 F2FP.F16.F32.PACK_AB R24, RZ, R4 ;  /* 0x00000004ff18a23e */ /* 0x004fe400000000ff */
[----:B---3--:R-:W-:Y:S02]  /*4620*/  @!P3 F2FP.F16.F32.PACK_AB R23, RZ, R5 ;  /* 0x00000005ff17b23e */ /* 0x008fe400000000ff */
[----:B-1----:R-:W-:Y:S01]  /*4630*/  @!P1 F2FP.F16.F32.PACK_AB R25, RZ, R3 ;  /* 0x00000003ff19923e */ /* 0x002fe200000000ff */
[----:B0-----:R-:W-:Y:S06]  /*4640*/  @P0 BRA `(.L_x_21379) ;  /* 0x0000001000300947 */ /* 0x001fec0003800000 */
        /* <DEDUP_REMOVED lines=19> */
[----:B------:R-:W-:Y:S02]  /*4780*/  IMAD.MOV.U32 R19, RZ, RZ, R22 ;  /* 0x000000ffff137224 */ /* 0x000fe400078e0016 */
[----:B------:R-:W0:Y:S02]  /*4790*/  F2I.FTZ.TRUNC.NTZ R5, R0 ;  /* 0x0000000000057305 */ /* 0x000e24000021f100 */
[----:B0-----:R0:W-:Y:S01]  /*47a0*/  STG.E.U8 desc[UR36][R2.64], R5 ;  /* 0x0000000502007986 */ /* 0x0011e2000c101124 */
[----:B------:R-:W-:Y:S05]  /*47b0*/  BRA `(.L_x_21379) ;  /* 0x0000000c00d47947 */ /* 0x000fea0003800000 */
.L_x_21383:
[----:B------:R-:W-:Y:S02]  /*47c0*/  HADD2.F32 R5, -RZ, R0.H0_H0 ;  /* 0x20000000ff057230 */ /* 0x000fe40000004100 */
[----:B------:R-:W-:-:S04]  /*47d0*/  IMAD.MOV.U32 R19, RZ, RZ, R22 ;  /* 0x000000ffff137224 */ /* 0x000fc800078e0016 */
[----:B------:R-:W0:Y:S02]  /*47e0*/  F2I.S64.TRUNC R4, R5 ;  /* 0x0000000500047311 */ /* 0x000e24000020d900 */
[----:B0-----:R0:W-:Y:S01]  /*47f0*/  STG.E.U8 desc[UR36][R2.64], R4 ;  /* 0x0000000402007986 */ /* 0x0011e2000c101124 */
[----:B------:R-:W-:Y:S05]  /*4800*/  BRA `(.L_x_21379) ;  /* 0x0000000c00c07947 */ /* 0x000fea0003800000 */
.L_x_21382:
        /* <DEDUP_REMOVED lines=11> */
.L_x_21386:
[----:B------:R-:W-:Y:S02]  /*48c0*/  HADD2.F32 R0, -RZ, R0.H0_H0 ;  /* 0x20000000ff007230 */ /* 0x000fe40000004100 */
[----:B------:R-:W-:Y:S02]  /*48d0*/  IMAD.MOV.U32 R19, RZ, RZ, R22 ;  /* 0x000000ffff137224 */ /* 0x000fe400078e0016 */
[----:B------:R-:W0:Y:S02]  /*48e0*/  F2I.FTZ.TRUNC.NTZ R5, R0 ;  /* 0x0000000000057305 */ /* 0x000e24000021f100 */
[----:B0-----:R0:W-:Y:S01]  /*48f0*/  STG.E desc[UR36][R2.64], R5 ;  /* 0x0000000502007986 */ /* 0x0011e2000c101924 */
[----:B------:R-:W-:Y:S05]  /*4900*/  BRA `(.L_x_21379) ;  /* 0x0000000c00807947 */ /* 0x000fea0003800000 */
.L_x_21385:
[----:B------:R-:W-:Y:S02]  /*4910*/  HADD2.F32 R0, -RZ, R0.H0_H0 ;  /* 0x20000000ff007230 */ /* 0x000fe40000004100 */
[----:B------:R-:W-:Y:S02]  /*4920*/  IMAD.MOV.U32 R19, RZ, RZ, R22 ;  /* 0x000000ffff137224 */ /* 0x000fe400078e0016 */
[----:B------:R-:W0:Y:S02]  /*4930*/  F2I.FTZ.TRUNC.NTZ R5, R0 ;  /* 0x0000000000057305 */ /* 0x000e24000021f100 */
[----:B0-----:R0:W-:Y:S01]  /*4940*/  STG.E.U16 desc[UR36][R2.64], R5 ;  /* 0x0000000502007986 */ /* 0x0011e2000c101524 */
[----:B------:R-:W-:Y:S05]  /*4950*/  BRA `(.L_x_21379) ;  /* 0x0000000c006c7947 */ /* 0x000fea0003800000 */
.L_x_21381:
        /* <DEDUP_REMOVED lines=10> */
.L_x_21388:
[----:B------:R0:W-:Y:S01]  /*4a00*/  STG.E.U16 desc[UR36][R2.64], R0 ;  /* 0x0000000002007986 */ /* 0x0001e2000c101524 */
[----:B------:R-:W-:Y:S01]  /*4a10*/  IMAD.MOV.U32 R19, RZ, RZ, R22 ;  /* 0x000000ffff137224 */ /* 0x000fe200078e0016 */
[----:B------:R-:W-:Y:S06]  /*4a20*/  BRA `(.L_x_21379) ;  /* 0x0000000c00387947 */ /* 0x000fec0003800000 */
.L_x_21387:
        /* <DEDUP_REMOVED lines=11> */
.L_x_21390:
[----:B------:R-:W-:Y:S02]  /*4ae0*/  HADD2.F32 R0, -RZ, R0.H0_H0 ;  /* 0x20000000ff007230 */ /* 0x000fe40000004100 */
[----:B------:R-:W-:-:S03]  /*4af0*/  IMAD.MOV.U32 R19, RZ, RZ, R22 ;  /* 0x000000ffff137224 */ /* 0x000fc600078e0016 */
[----:B------:R-:W-:-:S04]  /*4b00*/  F2FP.F16.F32.PACK_AB R0, RZ, R0 ;  /* 0x00000000ff00723e */ /* 0x000fc800000000ff */
[----:B------:R-:W-:-:S05]  /*4b10*/  PRMT R0, R0, 0x5410, RZ ;  /* 0x0000541000007816 */ /* 0x000fca00000000ff */
[----:B------:R0:W-:Y:S01]  /*4b20*/  STG.E desc[UR36][R2.64], R0 ;  /* 0x0000000002007986 */ /* 0x0001e2000c101924 */
[----:B------:R-:W-:Y:S05]  /*4b30*/  BRA `(.L_x_21379) ;  /* 0x0000000800f47947 */ /* 0x000fea0003800000 */
.L_x_21389:
[----:B------:R-:W-:Y:S02]  /*4b40*/  HADD2.F32 R4, -RZ, R0.H0_H0 ;  /* 0x20000000ff047230 */ /* 0x000fe40000004100 */
[----:B------:R-:W-:-:S03]  /*4b50*/  IMAD.MOV.U32 R19, RZ, RZ, R22 ;  /* 0x000000ffff137224 */ /* 0x000fc600078e0016 */
[----:B------:R-:W-:-:S06]  /*4b60*/  FMUL.FTZ R4, R4, 1 ;  /* 0x3f80000004047820 */ /* 0x000fcc0000410000 */
[----:B------:R-:W0:Y:S02]  /*4b70*/  F2F.F64.F32 R4, R4 ;  /* 0x0000000400047310 */ /* 0x000e240000201800 */
[----:B0-----:R0:W-:Y:S01]  /*4b80*/  STG.E.64 desc[UR36][R2.64], R4 ;  /* 0x0000000402007986 */ /* 0x0011e2000c101b24 */
[----:B------:R-:W-:Y:S05]  /*4b90*/  BRA `(.L_x_21379) ;  /* 0x0000000800dc7947 */ /* 0x000fea0003800000 */
.L_x_21380:
        /* <DEDUP_REMOVED lines=14> */
.L_x_21393:
[----:B------:R-:W-:Y:S01]  /*4c80*/  HADD2.F32 R0, -RZ, R0.H0_H0 ;  /* 0x20000000ff007230 */ /* 0x000fe20000004100 */
[----:B------:R-:W-:Y:S01]  /*4c90*/  CS2R R6, SRZ ;  /* 0x0000000000067805 */ /* 0x000fe2000001ff00 */
[----:B------:R-:W-:-:S03]  /*4ca0*/  IMAD.MOV.U32 R19, RZ, RZ, R22 ;  /* 0x000000ffff137224 */ /* 0x000fc600078e0016 */
[----:B------:R-:W-:-:S04]  /*4cb0*/  FMUL.FTZ R0, R0, 1 ;  /* 0x3f80000000007820 */ /* 0x000fc80000410000 */
[----:B------:R-:W0:Y:S02]  /*4cc0*/  F2F.F64.F32 R4, R0 ;  /* 0x0000000000047310 */ /* 0x000e240000201800 */
[----:B0-----:R3:W-:Y:S01]  /*4cd0*/  STG.E.128 desc[UR36][R2.64], R4 ;  /* 0x0000000402007986 */ /* 0x0017e2000c101d24 */
[----:B------:R-:W-:Y:S05]  /*4ce0*/  BRA `(.L_x_21379) ;  /* 0x0000000800887947 */ /* 0x000fea0003800000 */
.L_x_21392:
        /* <DEDUP_REMOVED lines=19> */
.L_x_21397:
[----:B------:R-:W-:Y:S05]  /*4e20*/  BSYNC.RECONVERGENT B0 ;  /* 0x0000000000007941 */ /* 0x000fea0003800200 */
.L_x_21396:
[----:B------:R-:W-:Y:S01]  /*4e30*/  LOP3.LUT R5, R0, 0x80, R5, 0xf8, !PT ;  /* 0x0000008000057812 */ /* 0x000fe200078ef805 */
[----:B------:R-:W-:-:S04]  /*4e40*/  IMAD.MOV.U32 R19, RZ, RZ, R22 ;  /* 0x000000ffff137224 */ /* 0x000fc800078e0016 */
[----:B------:R2:W-:Y:S01]  /*4e50*/  STG.E.U8 desc[UR36][R2.64], R5 ;  /* 0x0000000502007986 */ /* 0x0005e2000c101124 */
[----:B------:R-:W-:Y:S05]  /*4e60*/  BRA `(.L_x_21379) ;  /* 0x0000000800287947 */ /* 0x000fea0003800000 */
.L_x_21395:
        /* <DEDUP_REMOVED lines=15> */
.L_x_21399:
[----:B------:R-:W-:Y:S05]  /*4f60*/  BSYNC.RECONVERGENT B0 ;  /* 0x0000000000007941 */ /* 0x000fea0003800200 */
.L_x_21398:
[----:B------:R-:W-:Y:S01]  /*4f70*/  LOP3.LUT R5, R0, 0x80, R5, 0xf8, !PT ;  /* 0x0000008000057812 */ /* 0x000fe200078ef805 */
[----:B------:R-:W-:-:S04]  /*4f80*/  IMAD.MOV.U32 R19, RZ, RZ, R22 ;  /* 0x000000ffff137224 */ /* 0x000fc800078e0016 */
[----:B------:R1:W-:Y:S01]  /*4f90*/  STG.E.U8 desc[UR36][R2.64], R5 ;  /* 0x0000000502007986 */ /* 0x0003e2000c101124 */
[----:B------:R-:W-:Y:S05]  /*4fa0*/  BRA `(.L_x_21379) ;  /* 0x0000000400d87947 */ /* 0x000fea0003800000 */
.L_x_21394:
[----:B------:R-:W-:Y:S02]  /*4fb0*/  HADD2.F32 R0, -RZ, R0.H0_H0 ;  /* 0x20000000ff007230 */ /* 0x000fe40000004100 */
[----:B------:R-:W-:-:S03]  /*4fc0*/  IMAD.MOV.U32 R19, RZ, RZ, R22 ;  /* 0x000000ffff137224 */ /* 0x000fc600078e0016 */
[----:B------:R-:W-:-:S05]  /*4fd0*/  F2FP.BF16.F32.PACK_AB R0, RZ, R0 ;  /* 0x00000000ff00723e */ /* 0x000fca00000010ff */
[----:B------:R0:W-:Y:S01]  /*4fe0*/  STG.E.U16 desc[UR36][R2.64], R0 ;  /* 0x0000000002007986 */ /* 0x0001e2000c101524 */
[----:B------:R-:W-:Y:S05]  /*4ff0*/  BRA `(.L_x_21379) ;  /* 0x0000000400c47947 */ /* 0x000fea0003800000 */
.L_x_21391:
        /* <DEDUP_REMOVED lines=13> */
.L_x_21402:
        /* <DEDUP_REMOVED lines=13> */
.L_x_21405:
[----:B------:R-:W-:-:S04]  /*51a0*/  SHF.R.U32.HI R0, RZ, 0x14, R5 ;  /* 0x00000014ff007819 */ /* 0x000fc80000011605 */
[----:B------:R-:W-:-:S04]  /*51b0*/  LOP3.LUT R0, R0, 0x1, RZ, 0xc0, !PT ;  /* 0x0000000100007812 */ /* 0x000fc800078ec0ff */
[----:B------:R-:W-:-:S04]  /*51c0*/  IADD3 R0, PT, PT, R5, 0x487ffff, R0 ;  /* 0x0487ffff05007810 */ /* 0x000fc80007ffe000 */
[----:B------:R-:W-:-:S04]  /*51d0*/  SHF.R.U32.HI R0, RZ, 0x14, R0 ;  /* 0x00000014ff007819 */ /* 0x000fc80000011600 */
[----:B------:R-:W-:-:S07]  /*51e0*/  LOP3.LUT R4, R0, 0xff, RZ, 0xc0, !PT ;  /* 0x000000ff00047812 */ /* 0x000fce00078ec0ff */
.L_x_21406:
[----:B------:R-:W-:-:S04]  /*51f0*/  SHF.R.U32.HI R5, RZ, 0x18, R5 ;  /* 0x00000018ff057819 */ /* 0x000fc80000011605 */
[----:B------:R-:W-:-:S04]  /*5200*/  LOP3.LUT R4, R4, 0x80, R5, 0xf8, !PT ;  /* 0x0000008004047812 */ /* 0x000fc800078ef805 */
[----:B------:R-:W-:-:S07]  /*5210*/  PRMT R0, R4, 0x7610, R0 ;  /* 0x0000761004007816 */ /* 0x000fce0000000000 */
.L_x_21404:
[----:B------:R-:W-:Y:S05]  /*5220*/  BSYNC.RECONVERGENT B0 ;  /* 0x0000000000007941 */ /* 0x000fea0003800200 */
.L_x_21403:
[----:B------:R0:W-:Y:S01]  /*5230*/  STG.E.U8 desc[UR36][R2.64], R0 ;  /* 0x0000000002007986 */ /* 0x0001e2000c101124 */
[----:B------:R-:W-:Y:S01]  /*5240*/  IMAD.MOV.U32 R19, RZ, RZ, R22 ;  /* 0x000000ffff137224 */ /* 0x000fe200078e0016 */
[----:B------:R-:W-:Y:S06]  /*5250*/  BRA `(.L_x_21379) ;  /* 0x00000004002c7947 */ /* 0x000fec0003800000 */
.L_x_21401:
        /* <DEDUP_REMOVED lines=13> */
.L_x_21409:
[----:B------:R-:W-:-:S04]  /*5330*/  SHF.R.U32.HI R0, RZ, 0x15, R5 ;  /* 0x00000015ff007819 */ /* 0x000fc80000011605 */
[----:B------:R-:W-:-:S04]  /*5340*/  LOP3.LUT R0, R0, 0x1, RZ, 0xc0, !PT ;  /* 0x0000000100007812 */ /* 0x000fc800078ec0ff */
[----:B------:R-:W-:-:S04]  /*5350*/  IADD3 R0, PT, PT, R5, 0x88fffff, R0 ;  /* 0x088fffff05007810 */ /* 0x000fc80007ffe000 */
[----:B------:R-:W-:-:S04]  /*5360*/  SHF.R.U32.HI R0, RZ, 0x15, R0 ;  /* 0x00000015ff007819 */ /* 0x000fc80000011600 */
[----:B------:R-:W-:-:S07]  /*5370*/  LOP3.LUT R4, R0, 0xff, RZ, 0xc0, !PT ;  /* 0x000000ff00047812 */ /* 0x000fce00078ec0ff */
.L_x_21410:
[----:B------:R-:W-:-:S04]  /*5380*/  SHF.R.U32.HI R5, RZ, 0x18, R5 ;  /* 0x00000018ff057819 */ /* 0x000fc80000011605 */
[----:B------:R-:W-:-:S04]  /*5390*/  LOP3.LUT R4, R4, 0x80, R5, 0xf8, !PT ;  /* 0x0000008004047812 */ /* 0x000fc800078ef805 */
[----:B------:R-:W-:-:S07]  /*53a0*/  PRMT R0, R4, 0x7610, R0 ;  /* 0x0000761004007816 */ /* 0x000fce0000000000 */
.L_x_21408:
[----:B------:R-:W-:Y:S05]  /*53b0*/  BSYNC.RECONVERGENT B0 ;  /* 0x0000000000007941 */ /* 0x000fea0003800200 */
.L_x_21407:
[----:B------:R0:W-:Y:S01]  /*53c0*/  STG.E.U8 desc[UR36][R2.64], R0 ;  /* 0x0000000002007986 */ /* 0x0001e2000c101124 */
[----:B------:R-:W-:Y:S01]  /*53d0*/  IMAD.MOV.U32 R19, RZ, RZ, R22 ;  /* 0x000000ffff137224 */ /* 0x000fe200078e0016 */
[----:B------:R-:W-:Y:S06]  /*53e0*/  BRA `(.L_x_21379) ;  /* 0x0000000000c87947 */ /* 0x000fec0003800000 */
.L_x_21400:
[----:B------:R-:W-:-:S13]  /*53f0*/  ISETP.NE.AND P0, PT, R4, 0x1c, PT ;  /* 0x0000001c0400780c */ /* 0x000fda0003f05270 */
[----:B------:R-:W-:Y:S05]  /*5400*/  @!P0 BRA `(.L_x_21411) ;  /* 0x0000000000b08947 */ /* 0x000fea0003800000 */
[----:B------:R-:W-:-:S13]  /*5410*/  ISETP.NE.AND P0, PT, R4, 0x1d, PT ;  /* 0x0000001d0400780c */ /* 0x000fda0003f05270 */
[----:B------:R-:W-:Y:S05]  /*5420*/  @!P0 BRA `(.L_x_21412) ;  /* 0x0000000000948947 */ /* 0x000fea0003800000 */
[----:B------:R-:W-:-:S13]  /*5430*/  ISETP.NE.AND P0, PT, R4, 0x2c, PT ;  /* 0x0000002c0400780c */ /* 0x000fda0003f05270 */
[----:B------:R-:W-:Y:S05]  /*5440*/  @!P0 BRA `(.L_x_21413) ;  /* 0x0000000000488947 */ /* 0x000fea0003800000 */
.L_x_21384:
        /* <DEDUP_REMOVED lines=16> */
.L_x_21414:
[----:B------:R-:W-:Y:S01]  /*5550*/  IMAD.MOV.U32 R19, RZ, RZ, R22 ;  /* 0x000000ffff137224 */ /* 0x000fe200078e0016 */
[----:B------:R-:W-:Y:S06]  /*5560*/  BRA `(.L_x_21379) ;  /* 0x0000000000687947 */ /* 0x000fec0003800000 */
.L_x_21413:
        /* <DEDUP_REMOVED lines=17> */
.L_x_21412:
[----:B------:R-:W-:Y:S02]  /*5680*/  HADD2.F32 R4, -RZ, R0.H0_H0 ;  /* 0x20000000ff047230 */ /* 0x000fe40000004100 */
[----:B------:R-:W-:-:S04]  /*5690*/  IMAD.MOV.U32 R19, RZ, RZ, R22 ;  /* 0x000000ffff137224 */ /* 0x000fc800078e0016 */
[----:B------:R-:W0:Y:S02]  /*56a0*/  F2I.U64.TRUNC R4, R4 ;  /* 0x0000000400047311 */ /* 0x000e24000020d800 */
[----:B0-----:R0:W-:Y:S01]  /*56b0*/  STG.E.64 desc[UR36][R2.64], R4 ;  /* 0x0000000402007986 */ /* 0x0011e2000c101b24 */
[----:B------:R-:W-:Y:S05]  /*56c0*/  BRA `(.L_x_21379) ;  /* 0x0000000000107947 */ /* 0x000fea0003800000 */
.L_x_21411:
[----:B------:R-:W-:Y:S02]  /*56d0*/  HADD2.F32 R0, -RZ, R0.H0_H0 ;  /* 0x20000000ff007230 */ /* 0x000fe40000004100 */
[----:B------:R-:W-:Y:S02]  /*56e0*/  IMAD.MOV.U32 R19, RZ, RZ, R22 ;  /* 0x000000ffff137224 */ /* 0x000fe400078e0016 */
[----:B------:R-:W0:Y:S02]  /*56f0*/  F2I.FTZ.U32.TRUNC.NTZ R5, R0 ;  /* 0x0000000000057305 */ /* 0x000e24000021f000 */
[----:B0-----:R0:W-:Y:S03]  /*5700*/  STG.E desc[UR36][R2.64], R5 ;  /* 0x0000000502007986 */ /* 0x0011e6000c101924 */
.L_x_21379:
[----:B------:R-:W-:Y:S05]  /*5710*/  BSYNC.RECONVERGENT B6 ;  /* 0x0000000000067941 */ /* 0x000fea0003800200 */
.L_x_21378:
        /* <DEDUP_REMOVED lines=25> */
.L_x_21420:
[----:B------:R-:W-:-:S06]  /*58b0*/  HADD2.F32 R5, -RZ, R25.H0_H0 ;  /* 0x20000019ff057230 */ /* 0x000fcc0000004100 */
[----:B------:R-:W0:Y:S02]  /*58c0*/  F2I.S64.TRUNC R4, R5 ;  /* 0x0000000500047311 */ /* 0x000e24000020d900 */
[----:B0-----:R0:W-:Y:S01]  /*58d0*/  STG.E.U8 desc[UR36][R2.64], R4 ;  /* 0x0000000402007986 */ /* 0x0011e2000c101124 */
[----:B------:R-:W-:Y:S05]  /*58e0*/  BRA `(.L_x_21422) ;  /* 0x0000000c006c7947 */ /* 0x000fea0003800000 */
.L_x_21419:
        /* <DEDUP_REMOVED lines=10> */
.L_x_21424:
[----:B------:R-:W-:-:S06]  /*5990*/  HADD2.F32 R25, -RZ, R25.H0_H0 ;  /* 0x20000019ff197230 */ /* 0x000fcc0000004100 */
[----:B------:R-:W0:Y:S02]  /*59a0*/  F2I.FTZ.TRUNC.NTZ R25, R25 ;  /* 0x0000001900197305 */ /* 0x000e24000021f100 */
[----:B0-----:R0:W-:Y:S01]  /*59b0*/  STG.E desc[UR36][R2.64], R25 ;  /* 0x0000001902007986 */ /* 0x0011e2000c101924 */
[----:B------:R-:W-:Y:S05]  /*59c0*/  BRA `(.L_x_21422) ;  /* 0x0000000c00347947 */ /* 0x000fea0003800000 */
.L_x_21423:
[----:B------:R-:W-:-:S06]  /*59d0*/  HADD2.F32 R25, -RZ, R25.H0_H0 ;  /* 0x20000019ff197230 */ /* 0x000fcc0000004100 */
[----:B------:R-:W0:Y:S02]  /*59e0*/  F2I.FTZ.TRUNC.NTZ R25, R25 ;  /* 0x0000001900197305 */ /* 0x000e24000021f100 */
[----:B0-----:R0:W-:Y:S01]  /*59f0*/  STG.E.U16 desc[UR36][R2.64], R25 ;  /* 0x0000001902007986 */ /* 0x0011e2000c101524 */
[----:B------:R-:W-:Y:S05]  /*5a00*/  BRA `(.L_x_21422) ;  /* 0x0000000c00247947 */ /* 0x000fea0003800000 */
.L_x_21418:
        /* <DEDUP_REMOVED lines=9> */
.L_x_21426:
[----:B------:R0:W-:Y:S01]  /*5aa0*/  STG.E.U16 desc[UR36][R2.64], R25 ;  /* 0x0000001902007986 */ /* 0x0001e2000c101524 */
[----:B------:R-:W-:Y:S05]  /*5ab0*/  BRA `(.L_x_21422) ;  /* 0x0000000800f87947 */ /* 0x000fea0003800000 */
.L_x_21425:
        /* <DEDUP_REMOVED lines=10> */
.L_x_21428:
[----:B------:R-:W-:-:S05]  /*5b60*/  HADD2.F32 R0, -RZ, R25.H0_H0 ;  /* 0x20000019ff007230 */ /* 0x000fca0000004100 */
[----:B------:R-:W-:-:S04]  /*5b70*/  F2FP.F16.F32.PACK_AB R0, RZ, R0 ;  /* 0x00000000ff00723e */ /* 0x000fc800000000ff */
[----:B------:R-:W-:-:S05]  /*5b80*/  PRMT R0, R0, 0x5410, RZ ;  /* 0x0000541000007816 */ /* 0x000fca00000000ff */
[----:B------:R0:W-:Y:S01]  /*5b90*/  STG.E desc[UR36][R2.64], R0 ;  /* 0x0000000002007986 */ /* 0x0001e2000c101924 */
[----:B------:R-:W-:Y:S05]  /*5ba0*/  BRA `(.L_x_21422) ;  /* 0x0000000800bc7947 */ /* 0x000fea0003800000 */
.L_x_21427:
[----:B------:R-:W-:-:S05]  /*5bb0*/  HADD2.F32 R4, -RZ, R25.H0_H0 ;  /* 0x20000019ff047230 */ /* 0x000fca0000004100 */
[----:B------:R-:W-:-:S06]  /*5bc0*/  FMUL.FTZ R4, R4, 1 ;  /* 0x3f80000004047820 */ /* 0x000fcc0000410000 */
[----:B------:R-:W0:Y:S02]  /*5bd0*/  F2F.F64.F32 R4, R4 ;  /* 0x0000000400047310 */ /* 0x000e240000201800 */
[----:B0-----:R0:W-:Y:S01]  /*5be0*/  STG.E.64 desc[UR36][R2.64], R4 ;  /* 0x0000000402007986 */ /* 0x0011e2000c101b24 */
[----:B------:R-:W-:Y:S05]  /*5bf0*/  BRA `(.L_x_21422) ;  /* 0x0000000800a87947 */ /* 0x000fea0003800000 */
.L_x_21417:
        /* <DEDUP_REMOVED lines=14> */
.L_x_21432:
        /* <DEDUP_REMOVED lines=18> */
.L_x_21435:
[----:B------:R-:W-:-:S04]  /*5e00*/  SHF.R.U32.HI R5, RZ, 0x18, R5 ;  /* 0x00000018ff057819 */ /* 0x000fc80000011605 */
[----:B------:R-:W-:-:S07]  /*5e10*/  LOP3.LUT R0, R0, 0x80, R5, 0xf8, !PT ;  /* 0x0000008000007812 */ /* 0x000fce00078ef805 */
.L_x_21434:
[----:B------:R-:W-:Y:S05]  /*5e20*/  BSYNC.RECONVERGENT B0 ;  /* 0x0000000000007941 */ /* 0x000fea0003800200 */
.L_x_21433:
[----:B------:R0:W-:Y:S01]  /*5e30*/  STG.E.U8 desc[UR36][R2.64], R0 ;  /* 0x0000000002007986 */ /* 0x0001e2000c101124 */
[----:B------:R-:W-:Y:S05]  /*5e40*/  BRA `(.L_x_21422) ;  /* 0x0000000800147947 */ /* 0x000fea0003800000 */
.L_x_21431:
        /* <DEDUP_REMOVED lines=18> */
.L_x_21438:
[----:B------:R-:W-:-:S04]  /*5f70*/  SHF.R.U32.HI R5, RZ, 0x18, R5 ;  /* 0x00000018ff057819 */ /* 0x000fc80000011605 */
[----:B------:R-:W-:-:S07]  /*5f80*/  LOP3.LUT R0, R0, 0x80, R5, 0xf8, !PT ;  /* 0x0000008000007812 */ /* 0x000fce00078ef805 */
.L_x_21437:
[----:B------:R-:W-:Y:S05]  /*5f90*/  BSYNC.RECONVERGENT B0 ;  /* 0x0000000000007941 */ /* 0x000fea0003800200 */
.L_x_21436:
[----:B------:R0:W-:Y:S01]  /*5fa0*/  STG.E.U8 desc[UR36][R2.64], R0 ;  /* 0x0000000002007986 */ /* 0x0001e2000c101124 */
[----:B------:R-:W-:Y:S05]  /*5fb0*/  BRA `(.L_x_21422) ;  /* 0x0000000400b87947 */ /* 0x000fea0003800000 */
.L_x_21430:
        /* <DEDUP_REMOVED lines=22> */
.L_x_21440:
[----:B------:R-:W-:-:S06]  /*6120*/  HADD2.F32 R4, -RZ, R25.H0_H0 ;  /* 0x20000019ff047230 */ /* 0x000fcc0000004100 */
[----:B------:R-:W0:Y:S02]  /*6130*/  F2I.U64.TRUNC R4, R4 ;  /* 0x0000000400047311 */ /* 0x000e24000020d800 */
[----:B0-----:R0:W-:Y:S01]  /*6140*/  STG.E.64 desc[UR36][R2.64], R4 ;  /* 0x0000000402007986 */ /* 0x0011e2000c101b24 */
[----:B------:R-:W-:Y:S05]  /*6150*/  BRA `(.L_x_21422) ;  /* 0x0000000400507947 */ /* 0x000fea0003800000 */
.L_x_21439:
[----:B------:R-:W-:-:S06]  /*6160*/  HADD2.F32 R25, -RZ, R25.H0_H0 ;  /* 0x20000019ff197230 */ /* 0x000fcc0000004100 */
[----:B------:R-:W0:Y:S02]  /*6170*/  F2I.FTZ.U32.TRUNC.NTZ R25, R25 ;  /* 0x0000001900197305 */ /* 0x000e24000021f000 */
[----:B0-----:R0:W-:Y:S01]  /*6180*/  STG.E desc[UR36][R2.64], R25 ;  /* 0x0000001902007986 */ /* 0x0011e2000c101924 */
[----:B------:R-:W-:Y:S05]  /*6190*/  BRA `(.L_x_21422) ;  /* 0x0000000400407947 */ /* 0x000fea0003800000 */
.L_x_21429:
        /* <DEDUP_REMOVED lines=11> */
.L_x_21442:
[----:B------:R-:W-:Y:S01]  /*6250*/  HADD2.F32 R25, -RZ, R25.H0_H0 ;  /* 0x20000019ff197230 */ /* 0x000fe20000004100 */
[----:B------:R-:W-:-:S04]  /*6260*/  CS2R R6, SRZ ;  /* 0x0000000000067805 */ /* 0x000fc8000001ff00 */
[----:B------:R-:W-:-:S06]  /*6270*/  FMUL.FTZ R4, R25, 1 ;  /* 0x3f80000019047820 */ /* 0x000fcc0000410000 */
[----:B------:R-:W0:Y:S02]  /*6280*/  F2F.F64.F32 R4, R4 ;  /* 0x0000000400047310 */ /* 0x000e240000201800 */
[----:B0-----:R0:W-:Y:S01]  /*6290*/  STG.E.128 desc[UR36][R2.64], R4 ;  /* 0x0000000402007986 */ /* 0x0011e2000c101d24 */
[----:B------:R-:W-:Y:S05]  /*62a0*/  BRA `(.L_x_21422) ;  /* 0x0000000000fc7947 */ /* 0x000fea0003800000 */
.L_x_21441:
[----:B------:R-:W-:-:S13]  /*62b0*/  ISETP.NE.AND P0, PT, R0, 0xf, PT ;  /* 0x0000000f0000780c */ /* 0x000fda0003f05270 */
[----:B------:R-:W-:Y:S05]  /*62c0*/  @!P0 BRA `(.L_x_21443) ;  /* 0x0000000000e88947 */ /* 0x000fea0003800000 */
[----:B------:R-:W-:-:S13]  /*62d0*/  ISETP.NE.AND P0, PT, R0, 0x17, PT ;  /* 0x000000170000780c */ /* 0x000fda0003f05270 */
[----:B------:R-:W-:Y:S05]  /*62e0*/  @!P0 BRA `(.L_x_21444) ;  /* 0x0000000000908947 */ /* 0x000fea0003800000 */
[----:B------:R-:W-:-:S13]  /*62f0*/  ISETP.NE.AND P0, PT, R0, 0x18, PT ;  /* 0x000000180000780c */ /* 0x000fda0003f05270 */
[----:B------:R-:W-:Y:S05]  /*6300*/  @!P0 BRA `(.L_x_21445) ;  /* 0x0000000000448947 */ /* 0x000fea0003800000 */
.L_x_21421:
        /* <DEDUP_REMOVED lines=16> */
.L_x_21446:
[----:B------:R-:W-:Y:S05]  /*6410*/  BRA `(.L_x_21422) ;  /* 0x0000000000a07947 */ /* 0x000fea0003800000 */
.L_x_21445:
        /* <DEDUP_REMOVED lines=13> */
.L_x_21448:
[----:B------:R-:W-:Y:S05]  /*64f0*/  BSYNC.RECONVERGENT B0 ;  /* 0x0000000000007941 */ /* 0x000fea0003800200 */
.L_x_21447:
[----:B------:R-:W-:-:S05]  /*6500*/  LOP3.LUT R5, R0, 0x80, R5, 0xf8, !PT ;  /* 0x0000008000057812 */ /* 0x000fca00078ef805 */
[----:B------:R3:W-:Y:S01]  /*6510*/  STG.E.U8 desc[UR36][R2.64], R5 ;  /* 0x0000000502007986 */ /* 0x0007e2000c101124 */
[----:B------:R-:W-:Y:S05]  /*6520*/  BRA `(.L_x_21422) ;  /* 0x00000000005c7947 */ /* 0x000fea0003800000 */
.L_x_21444:
        /* <DEDUP_REMOVED lines=12> */
.L_x_21450:
[----:B------:R-:W-:Y:S01]  /*65f0*/  IMAD.MOV.U32 R0, RZ, RZ, 0x7f ;  /* 0x0000007fff007424 */ /* 0x000fe200078e00ff */
[----:B------:R-:W-:-:S04]  /*6600*/  ISETP.GT.U32.AND P0, PT, R4, 0x7f800000, PT ;  /* 0x7f8000000400780c */ /* 0x000fc80003f04070 */
[----:B------:R-:W-:-:S09]  /*6610*/  SEL R0, R0, 0x7c, P0 ;  /* 0x0000007c00007807 */ /* 0x000fd20000000000 */
.L_x_21451:
[----:B------:R-:W-:Y:S05]  /*6620*/  BSYNC.RECONVERGENT B0 ;  /* 0x0000000000007941 */ /* 0x000fea0003800200 */
.L_x_21449:
[----:B------:R-:W-:-:S04]  /*6630*/  SHF.R.U32.HI R5, RZ, 0x18, R5 ;  /* 0x00000018ff057819 */ /* 0x000fc80000011605 */
[----:B------:R-:W-:-:S05]  /*6640*/  LOP3.LUT R5, R0, 0x80, R5, 0xf8, !PT ;  /* 0x0000008000057812 */ /* 0x000fca00078ef805 */
[----:B------:R2:W-:Y:S01]  /*6650*/  STG.E.U8 desc[UR36][R2.64], R5 ;  /* 0x0000000502007986 */ /* 0x0005e2000c101124 */
[----:B------:R-:W-:Y:S05]  /*6660*/  BRA `(.L_x_21422) ;  /* 0x00000000000c7947 */ /* 0x000fea0003800000 */
.L_x_21443:
[----:B------:R-:W-:-:S05]  /*6670*/  HADD2.F32 R0, -RZ, R25.H0_H0 ;  /* 0x20000019ff007230 */ /* 0x000fca0000004100 */
[----:B------:R-:W-:-:S05]  /*6680*/  F2FP.BF16.F32.PACK_AB R0, RZ, R0 ;  /* 0x00000000ff00723e */ /* 0x000fca00000010ff */
[----:B------:R4:W-:Y:S02]  /*6690*/  STG.E.U16 desc[UR36][R2.64], R0 ;  /* 0x0000000002007986 */ /* 0x0009e4000c101524 */
.L_x_21422:
        /* <DEDUP_REMOVED lines=25> */
.L_x_21455:
[----:B------:R-:W-:-:S06]  /*6830*/  HADD2.F32 R5, -RZ, R24.H0_H0 ;  /* 0x20000018ff057230 */ /* 0x000fcc0000004100 */
[----:B------:R-:W0:Y:S02]  /*6840*/  F2I.S64.TRUNC R4, R5 ;  /* 0x0000000500047311 */ /* 0x000e24000020d900 */
[----:B0-----:R4:W-:Y:S01]  /*6850*/  STG.E.U8 desc[UR36][R2.64], R4 ;  /* 0x0000000402007986 */ /* 0x0019e2000c101124 */
[----:B------:R-:W-:Y:S05]  /*6860*/  BRA `(.L_x_21457) ;  /* 0x0000000c006c7947 */ /* 0x000fea0003800000 */
.L_x_21454:
        /* <DEDUP_REMOVED lines=10> */
.L_x_21459:
[----:B------:R-:W-:-:S04]  /*6910*/  HADD2.F32 R24, -RZ, R24.H0_H0 ;  /* 0x20000018ff187230 */ /* 0x000fc80000004100 */
[----:B------:R-:W0:Y:S02]  /*6920*/  F2I.FTZ.TRUNC.NTZ R5, R24 ;  /* 0x0000001800057305 */ /* 0x000e24000021f100 */
[----:B0-----:R2:W-:Y:S01]  /*6930*/  STG.E desc[UR36][R2.64], R5 ;  /* 0x0000000502007986 */ /* 0x0015e2000c101924 */
[----:B------:R-:W-:Y:S05]  /*6940*/  BRA `(.L_x_21457) ;  /* 0x0000000c00347947 */ /* 0x000fea0003800000 */
.L_x_21458:
[----:B------:R-:W-:-:S04]  /*6950*/  HADD2.F32 R24, -RZ, R24.H0_H0 ;  /* 0x20000018ff187230 */ /* 0x000fc80000004100 */
[----:B------:R-:W0:Y:S02]  /*6960*/  F2I.FTZ.TRUNC.NTZ R5, R24 ;  /* 0x0000001800057305 */ /* 0x000e24000021f100 */
[----:B0-----:R0:W-:Y:S01]  /*6970*/  STG.E.U16 desc[UR36][R2.64], R5 ;  /* 0x0000000502007986 */ /* 0x0011e2000c101524 */
[----:B------:R-:W-:Y:S05]  /*6980*/  BRA `(.L_x_21457) ;  /* 0x0000000c00247947 */ /* 0x000fea0003800000 */
.L_x_21453:
        /* <DEDUP_REMOVED lines=9> */
.L_x_21461:
[----:B------:R0:W-:Y:S01]  /*6a20*/  STG.E.U16 desc[UR36][R2.64], R24 ;  /* 0x0000001802007986 */ /* 0x0001e2000c101524 */
[----:B------:R-:W-:Y:S05]  /*6a30*/  BRA `(.L_x_21457) ;  /* 0x0000000800f87947 */ /* 0x000fea0003800000 */
.L_x_21460:
        /* <DEDUP_REMOVED lines=10> */
.L_x_21463:
[----:B------:R-:W-:-:S05]  /*6ae0*/  HADD2.F32 R0, -RZ, R24.H0_H0 ;  /* 0x20000018ff007230 */ /* 0x000fca0000004100 */
[----:B------:R-:W-:-:S04]  /*6af0*/  F2FP.F16.F32.PACK_AB R0, RZ, R0 ;  /* 0x00000000ff00723e */ /* 0x000fc800000000ff */
[----:B------:R-:W-:-:S05]  /*6b00*/  PRMT R0, R0, 0x5410, RZ ;  /* 0x0000541000007816 */ /* 0x000fca00000000ff */
[----:B------:R0:W-:Y:S01]  /*6b10*/  STG.E desc[UR36][R2.64], R0 ;  /* 0x0000000002007986 */ /* 0x0001e2000c101924 */
[----:B------:R-:W-:Y:S05]  /*6b20*/  BRA `(.L_x_21457) ;  /* 0x0000000800bc7947 */ /* 0x000fea0003800000 */
.L_x_21462:
[----:B------:R-:W-:-:S05]  /*6b30*/  HADD2.F32 R4, -RZ, R24.H0_H0 ;  /* 0x20000018ff047230 */ /* 0x000fca0000004100 */
[----:B------:R-:W-:-:S06]  /*6b40*/  FMUL.FTZ R4, R4, 1 ;  /* 0x3f80000004047820 */ /* 0x000fcc0000410000 */
[----:B------:R-:W0:Y:S02]  /*6b50*/  F2F.F64.F32 R4, R4 ;  /* 0x0000000400047310 */ /* 0x000e240000201800 */
[----:B0-----:R0:W-:Y:S01]  /*6b60*/  STG.E.64 desc[UR36][R2.64], R4 ;  /* 0x0000000402007986 */ /* 0x0011e2000c101b24 */
[----:B------:R-:W-:Y:S05]  /*6b70*/  BRA `(.L_x_21457) ;  /* 0x0000000800a87947 */ /* 0x000fea0003800000 */
.L_x_21452:
        /* <DEDUP_REMOVED lines=14> */
.L_x_21467:
        /* <DEDUP_REMOVED lines=18> */
.L_x_21470:
[----:B------:R-:W-:-:S04]  /*6d80*/  SHF.R.U32.HI R5, RZ, 0x18, R5 ;  /* 0x00000018ff057819 */ /* 0x000fc80000011605 */
[----:B------:R-:W-:-:S07]  /*6d90*/  LOP3.LUT R0, R0, 0x80, R5, 0xf8, !PT ;  /* 0x0000008000007812 */ /* 0x000fce00078ef805 */
.L_x_21469:
[----:B------:R-:W-:Y:S05]  /*6da0*/  BSYNC.RECONVERGENT B0 ;  /* 0x0000000000007941 */ /* 0x000fea0003800200 */
.L_x_21468:
[----:B------:R0:W-:Y:S01]  /*6db0*/  STG.E.U8 desc[UR36][R2.64], R0 ;  /* 0x0000000002007986 */ /* 0x0001e2000c101124 */
[----:B------:R-:W-:Y:S05]  /*6dc0*/  BRA `(.L_x_21457) ;  /* 0x0000000800147947 */ /* 0x000fea0003800000 */
.L_x_21466:
        /* <DEDUP_REMOVED lines=18> */
.L_x_21473:
[----:B------:R-:W-:-:S04]  /*6ef0*/  SHF.R.U32.HI R5, RZ, 0x18, R5 ;  /* 0x00000018ff057819 */ /* 0x000fc80000011605 */
[----:B------:R-:W-:-:S07]  /*6f00*/  LOP3.LUT R0, R0, 0x80, R5, 0xf8, !PT ;  /* 0x0000008000007812 */ /* 0x000fce00078ef805 */
.L_x_21472:
[----:B------:R-:W-:Y:S05]  /*6f10*/  BSYNC.RECONVERGENT B0 ;  /* 0x0000000000007941 */ /* 0x000fea0003800200 */
.L_x_21471:
[----:B------:R0:W-:Y:S01]  /*6f20*/  STG.E.U8 desc[UR36][R2.64], R0 ;  /* 0x0000000002007986 */ /* 0x0001e2000c101124 */
[----:B------:R-:W-:Y:S05]  /*6f30*/  BRA `(.L_x_21457) ;  /* 0x0000000400b87947 */ /* 0x000fea0003800000 */
.L_x_21465:
        /* <DEDUP_REMOVED lines=22> */
.L_x_21475:
[----:B------:R-:W-:-:S06]  /*70a0*/  HADD2.F32 R4, -RZ, R24.H0_H0 ;  /* 0x20000018ff047230 */ /* 0x000fcc0000004100 */
[----:B------:R-:W0:Y:S02]  /*70b0*/  F2I.U64.TRUNC R4, R4 ;  /* 0x0000000400047311 */ /* 0x000e24000020d800 */
[----:B0-----:R0:W-:Y:S01]  /*70c0*/  STG.E.64 desc[UR36][R2.64], R4 ;  /* 0x0000000402007986 */ /* 0x0011e2000c101b24 */
[----:B------:R-:W-:Y:S05]  /*70d0*/  BRA `(.L_x_21457) ;  /* 0x0000000400507947 */ /* 0x000fea0003800000 */
.L_x_21474:
[----:B------:R-:W-:-:S04]  /*70e0*/  HADD2.F32 R24, -RZ, R24.H0_H0 ;  /* 0x20000018ff187230 */ /* 0x000fc80000004100 */
[----:B------:R-:W0:Y:S02]  /*70f0*/  F2I.FTZ.U32.TRUNC.NTZ R5, R24 ;  /* 0x0000001800057305 */ /* 0x000e24000021f000 */
[----:B0-----:R0:W-:Y:S01]  /*7100*/  STG.E desc[UR36][R2.64], R5 ;  /* 0x0000000502007986 */ /* 0x0011e2000c101924 */
[----:B------:R-:W-:Y:S05]  /*7110*/  BRA `(.L_x_21457) ;  /* 0x0000000400407947 */ /* 0x000fea0003800000 */
.L_x_21464:
        /* <DEDUP_REMOVED lines=11> */
.L_x_21477:
[----:B------:R-:W-:Y:S01]  /*71d0*/  HADD2.F32 R24, -RZ, R24.H0_H0 ;  /* 0x20000018ff187230 */ /* 0x000fe20000004100 */
[----:B------:R-:W-:-:S04]  /*71e0*/  CS2R R6, SRZ ;  /* 0x0000000000067805 */ /* 0x000fc8000001ff00 */
[----:B------:R-:W-:-:S06]  /*71f0*/  FMUL.FTZ R4, R24, 1 ;  /* 0x3f80000018047820 */ /* 0x000fcc0000410000 */
[----:B------:R-:W0:Y:S02]  /*7200*/  F2F.F64.F32 R4, R4 ;  /* 0x0000000400047310 */ /* 0x000e240000201800 */
[----:B0-----:R0:W-:Y:S01]  /*7210*/  STG.E.128 desc[UR36][R2.64], R4 ;  /* 0x0000000402007986 */ /* 0x0011e2000c101d24 */
[----:B------:R-:W-:Y:S05]  /*7220*/  BRA `(.L_x_21457) ;  /* 0x0000000000fc7947 */ /* 0x000fea0003800000 */
.L_x_21476:
[----:B------:R-:W-:-:S13]  /*7230*/  ISETP.NE.AND P0, PT, R0, 0xf, PT ;  /* 0x0000000f0000780c */ /* 0x000fda0003f05270 */
[----:B------:R-:W-:Y:S05]  /*7240*/  @!P0 BRA `(.L_x_21478) ;  /* 0x0000000000e88947 */ /* 0x000fea0003800000 */
[----:B------:R-:W-:-:S13]  /*7250*/  ISETP.NE.AND P0, PT, R0, 0x17, PT ;  /* 0x000000170000780c */ /* 0x000fda0003f05270 */
[----:B------:R-:W-:Y:S05]  /*7260*/  @!P0 BRA `(.L_x_21479) ;  /* 0x0000000000908947 */ /* 0x000fea0003800000 */
[----:B------:R-:W-:-:S13]  /*7270*/  ISETP.NE.AND P0, PT, R0, 0x18, PT ;  /* 0x000000180000780c */ /* 0x000fda0003f05270 */
[----:B------:R-:W-:Y:S05]  /*7280*/  @!P0 BRA `(.L_x_21480) ;  /* 0x0000000000448947 */ /* 0x000fea0003800000 */
.L_x_21456:
        /* <DEDUP_REMOVED lines=16> */
.L_x_21481:
[----:B------:R-:W-:Y:S05]  /*7390*/  BRA `(.L_x_21457) ;  /* 0x0000000000a07947 */ /* 0x000fea0003800000 */
.L_x_21480:
        /* <DEDUP_REMOVED lines=13> */
.L_x_21483:
[----:B------:R-:W-:Y:S05]  /*7470*/  BSYNC.RECONVERGENT B0 ;  /* 0x0000000000007941 */ /* 0x000fea0003800200 */
.L_x_21482:
[----:B------:R-:W-:-:S05]  /*7480*/  LOP3.LUT R5, R0, 0x80, R5, 0xf8, !PT ;  /* 0x0000008000057812 */ /* 0x000fca00078ef805 */
[----:B------:R0:W-:Y:S01]  /*7490*/  STG.E.U8 desc[UR36][R2.64], R5 ;  /* 0x0000000502007986 */ /* 0x0001e2000c101124 */
[----:B------:R-:W-:Y:S05]  /*74a0*/  BRA `(.L_x_21457) ;  /* 0x00000000005c7947 */ /* 0x000fea0003800000 */
.L_x_21479:
        /* <DEDUP_REMOVED lines=12> */
.L_x_21485:
[----:B------:R-:W-:Y:S01]  /*7570*/  IMAD.MOV.U32 R0, RZ, RZ, 0x7f ;  /* 0x0000007fff007424 */ /* 0x000fe200078e00ff */
[----:B------:R-:W-:-:S04]  /*7580*/  ISETP.GT.U32.AND P0, PT, R4, 0x7f800000, PT ;  /* 0x7f8000000400780c */ /* 0x000fc80003f04070 */
[----:B------:R-:W-:-:S09]  /*7590*/  SEL R0, R0, 0x7c, P0 ;  /* 0x0000007c00007807 */ /* 0x000fd20000000000 */
.L_x_21486:
[----:B------:R-:W-:Y:S05]  /*75a0*/  BSYNC.RECONVERGENT B0 ;  /* 0x0000000000007941 */ /* 0x000fea0003800200 */
.L_x_21484:
[----:B------:R-:W-:-:S04]  /*75b0*/  SHF.R.U32.HI R5, RZ, 0x18, R5 ;  /* 0x00000018ff057819 */ /* 0x000fc80000011605 */
[----:B------:R-:W-:-:S05]  /*75c0*/  LOP3.LUT R5, R0, 0x80, R5, 0xf8, !PT ;  /* 0x0000008000057812 */ /* 0x000fca00078ef805 */
[----:B------:R0:W-:Y:S01]  /*75d0*/  STG.E.U8 desc[UR36][R2.64], R5 ;  /* 0x0000000502007986 */ /* 0x0001e2000c101124 */
[----:B------:R-:W-:Y:S05]  /*75e0*/  BRA `(.L_x_21457) ;  /* 0x00000000000c7947 */ /* 0x000fea0003800000 */
.L_x_21478:
[----:B------:R-:W-:-:S05]  /*75f0*/  HADD2.F32 R0, -RZ, R24.H0_H0 ;  /* 0x20000018ff007230 */ /* 0x000fca0000004100 */
[----:B------:R-:W-:-:S05]  /*7600*/  F2FP.BF16.F32.PACK_AB R0, RZ, R0 ;  /* 0x00000000ff00723e */ /* 0x000fca00000010ff */
[----:B------:R0:W-:Y:S02]  /*7610*/  STG.E.U16 desc[UR36][R2.64], R0 ;  /* 0x0000000002007986 */ /* 0x0001e4000c101524 */
.L_x_21457:
[----:B------:R-:W-:-:S07]  /*7620*/  VIADD R19, R19, 0x80 ;  /* 0x0000008013137836 */ /* 0x000fce0000000000 */
.L_x_21416:
[----:B------:R-:W-:Y:S05]  /*7630*/  BSYNC.RECONVERGENT B6 ;  /* 0x0000000000067941 */ /* 0x000fea0003800200 */
.L_x_21415:
        /* <DEDUP_REMOVED lines=23> */
.L_x_21490:
[----:B------:R-:W-:-:S06]  /*77b0*/  HADD2.F32 R5, -RZ, R23.H0_H0 ;  /* 0x20000017ff057230 */ /* 0x000fcc0000004100 */
[----:B------:R-:W0:Y:S02]  /*77c0*/  F2I.S64.TRUNC R4, R5 ;  /* 0x0000000500047311 */ /* 0x000e24000020d900 */
[----:B0-----:R-:W-:Y:S01]  /*77d0*/  STG.E.U8 desc[UR36][R2.64], R4 ;  /* 0x0000000402007986 */ /* 0x001fe2000c101124 */
[----:B------:R-:W-:Y:S05]  /*77e0*/  EXIT ;  /* 0x000000000000794d */ /* 0x000fea0003800000 */
.L_x_21489:
        /* <DEDUP_REMOVED lines=10> */
.L_x_21493:
[----:B------:R-:W-:-:S06]  /*7890*/  HADD2.F32 R23, -RZ, R23.H0_H0 ;  /* 0x20000017ff177230 */ /* 0x000fcc0000004100 */
[----:B------:R-:W0:Y:S02]  /*78a0*/  F2I.FTZ.TRUNC.NTZ R23, R23 ;  /* 0x0000001700177305 */ /* 0x000e24000021f100 */
[----:B0-----:R-:W-:Y:S01]  /*78b0*/  STG.E desc[UR36][R2.64], R23 ;  /* 0x0000001702007986 */ /* 0x001fe2000c101924 */
[----:B------:R-:W-:Y:S05]  /*78c0*/  EXIT ;  /* 0x000000000000794d */ /* 0x000fea0003800000 */
.L_x_21492:
[----:B------:R-:W-:-:S06]  /*78d0*/  HADD2.F32 R23, -RZ, R23.H0_H0 ;  /* 0x20000017ff177230 */ /* 0x000fcc0000004100 */
[----:B------:R-:W0:Y:S02]  /*78e0*/  F2I.FTZ.TRUNC.NTZ R23, R23 ;  /* 0x0000001700177305 */ /* 0x000e24000021f100 */
[----:B0-----:R-:W-:Y:S01]  /*78f0*/  STG.E.U16 desc[UR36][R2.64], R23 ;  /* 0x0000001702007986 */ /* 0x001fe2000c101524 */
[----:B------:R-:W-:Y:S05]  /*7900*/  EXIT ;  /* 0x000000000000794d */ /* 0x000fea0003800000 */
.L_x_21488:
        /* <DEDUP_REMOVED lines=9> */
.L_x_21495:
[----:B------:R-:W-:Y:S01]  /*79a0*/  STG.E.U16 desc[UR36][R2.64], R23 ;  /* 0x0000001702007986 */ /* 0x000fe2000c101524 */
[----:B------:R-:W-:Y:S05]  /*79b0*/  EXIT ;  /* 0x000000000000794d */ /* 0x000fea0003800000 */
.L_x_21494:
        /* <DEDUP_REMOVED lines=10> */
.L_x_21497:
[----:B------:R-:W-:-:S05]  /*7a60*/  HADD2.F32 R0, -RZ, R23.H0_H0 ;  /* 0x20000017ff007230 */ /* 0x000fca0000004100 */
[----:B------:R-:W-:-:S04]  /*7a70*/  F2FP.F16.F32.PACK_AB R0, RZ, R0 ;  /* 0x00000000ff00723e */ /* 0x000fc800000000ff */
[----:B------:R-:W-:-:S05]  /*7a80*/  PRMT R0, R0, 0x5410, RZ ;  /* 0x0000541000007816 */ /* 0x000fca00000000ff */
[----:B------:R-:W-:Y:S01]  /*7a90*/  STG.E desc[UR36][R2.64], R0 ;  /* 0x0000000002007986 */ /* 0x000fe2000c101924 */
[----:B------:R-:W-:Y:S05]  /*7aa0*/  EXIT ;  /* 0x000000000000794d */ /* 0x000fea0003800000 */
.L_x_21496:
[----:B------:R-:W-:-:S05]  /*7ab0*/  HADD2.F32 R4, -RZ, R23.H0_H0 ;  /* 0x20000017ff047230 */ /* 0x000fca0000004100 */
[----:B------:R-:W-:-:S06]  /*7ac0*/  FMUL.FTZ R4, R4, 1 ;  /* 0x3f80000004047820 */ /* 0x000fcc0000410000 */
[----:B------:R-:W0:Y:S02]  /*7ad0*/  F2F.F64.F32 R4, R4 ;  /* 0x0000000400047310 */ /* 0x000e240000201800 */
[----:B0-----:R-:W-:Y:S01]  /*7ae0*/  STG.E.64 desc[UR36][R2.64], R4 ;  /* 0x0000000402007986 */ /* 0x001fe2000c101b24 */
[----:B------:R-:W-:Y:S05]  /*7af0*/  EXIT ;  /* 0x000000000000794d */ /* 0x000fea0003800000 */
.L_x_21487:
        /* <DEDUP_REMOVED lines=14> */
.L_x_21501:
        /* <DEDUP_REMOVED lines=18> */
.L_x_21504:
[----:B------:R-:W-:-:S04]  /*7d00*/  SHF.R.U32.HI R5, RZ, 0x18, R5 ;  /* 0x00000018ff057819 */ /* 0x000fc80000011605 */
[----:B------:R-:W-:-:S07]  /*7d10*/  LOP3.LUT R0, R0, 0x80, R5, 0xf8, !PT ;  /* 0x0000008000007812 */ /* 0x000fce00078ef805 */
.L_x_21503:
[----:B------:R-:W-:Y:S05]  /*7d20*/  BSYNC.RECONVERGENT B0 ;  /* 0x0000000000007941 */ /* 0x000fea0003800200 */
.L_x_21502:
[----:B------:R-:W-:Y:S01]  /*7d30*/  STG.E.U8 desc[UR36][R2.64], R0 ;  /* 0x0000000002007986 */ /* 0x000fe2000c101124 */
[----:B------:R-:W-:Y:S05]  /*7d40*/  EXIT ;  /* 0x000000000000794d */ /* 0x000fea0003800000 */
.L_x_21500:
        /* <DEDUP_REMOVED lines=18> */
.L_x_21507:
[----:B------:R-:W-:-:S04]  /*7e70*/  SHF.R.U32.HI R5, RZ, 0x18, R5 ;  /* 0x00000018ff057819 */ /* 0x000fc80000011605 */
[----:B------:R-:W-:-:S07]  /*7e80*/  LOP3.LUT R0, R0, 0x80, R5, 0xf8, !PT ;  /* 0x0000008000007812 */ /* 0x000fce00078ef805 */
.L_x_21506:
[----:B------:R-:W-:Y:S05]  /*7e90*/  BSYNC.RECONVERGENT B0 ;  /* 0x0000000000007941 */ /* 0x000fea0003800200 */
.L_x_21505:
[----:B------:R-:W-:Y:S01]  /*7ea0*/  STG.E.U8 desc[UR36][R2.64], R0 ;  /* 0x0000000002007986 */ /* 0x000fe2000c101124 */
[----:B------:R-:W-:Y:S05]  /*7eb0*/  EXIT ;  /* 0x000000000000794d */ /* 0x000fea0003800000 */
.L_x_21499:
        /* <DEDUP_REMOVED lines=22> */
.L_x_21509:
[----:B------:R-:W-:-:S06]  /*8020*/  HADD2.F32 R4, -RZ, R23.H0_H0 ;  /* 0x20000017ff047230 */ /* 0x000fcc0000004100 */
[----:B------:R-:W0:Y:S02]  /*8030*/  F2I.U64.TRUNC R4, R4 ;  /* 0x0000000400047311 */ /* 0x000e24000020d800 */
[----:B0-----:R-:W-:Y:S01]  /*8040*/  STG.E.64 desc[UR36][R2.64], R4 ;  /* 0x0000000402007986 */ /* 0x001fe2000c101b24 */
[----:B------:R-:W-:Y:S05]  /*8050*/  EXIT ;  /* 0x000000000000794d */ /* 0x000fea0003800000 */
.L_x_21508:
[----:B------:R-:W-:-:S06]  /*8060*/  HADD2.F32 R23, -RZ, R23.H0_H0 ;  /* 0x20000017ff177230 */ /* 0x000fcc0000004100 */
[----:B------:R-:W0:Y:S02]  /*8070*/  F2I.FTZ.U32.TRUNC.NTZ R23, R23 ;  /* 0x0000001700177305 */ /* 0x000e24000021f000 */
[----:B0-----:R-:W-:Y:S01]  /*8080*/  STG.E desc[UR36][R2.64], R23 ;  /* 0x0000001702007986 */ /* 0x001fe2000c101924 */
[----:B------:R-:W-:Y:S05]  /*8090*/  EXIT ;  /* 0x000000000000794d */ /* 0x000fea0003800000 */
.L_x_21498:
        /* <DEDUP_REMOVED lines=11> */
.L_x_21511:
[----:B------:R-:W-:Y:S01]  /*8150*/  HADD2.F32 R23, -RZ, R23.H0_H0 ;  /* 0x20000017ff177230 */ /* 0x000fe20000004100 */
[----:B------:R-:W-:-:S04]  /*8160*/  CS2R R6, SRZ ;  /* 0x0000000000067805 */ /* 0x000fc8000001ff00 */
[----:B------:R-:W-:-:S06]  /*8170*/  FMUL.FTZ R4, R23, 1 ;  /* 0x3f80000017047820 */ /* 0x000fcc0000410000 */
[----:B------:R-:W0:Y:S02]  /*8180*/  F2F.F64.F32 R4, R4 ;  /* 0x0000000400047310 */ /* 0x000e240000201800 */
[----:B0-----:R-:W-:Y:S01]  /*8190*/  STG.E.128 desc[UR36][R2.64], R4 ;  /* 0x0000000402007986 */ /* 0x001fe2000c101d24 */
[----:B------:R-:W-:Y:S05]  /*81a0*/  EXIT ;  /* 0x000000000000794d */ /* 0x000fea0003800000 */
.L_x_21510:
[----:B------:R-:W-:-:S13]  /*81b0*/  ISETP.NE.AND P0, PT, R0, 0xf, PT ;  /* 0x0000000f0000780c */ /* 0x000fda0003f05270 */
[----:B------:R-:W-:Y:S05]  /*81c0*/  @!P0 BRA `(.L_x_21512) ;  /* 0x0000000000e88947 */ /* 0x000fea0003800000 */
[----:B------:R-:W-:-:S13]  /*81d0*/  ISETP.NE.AND P0, PT, R0, 0x17, PT ;  /* 0x000000170000780c */ /* 0x000fda0003f05270 */
[----:B------:R-:W-:Y:S05]  /*81e0*/  @!P0 BRA `(.L_x_21513) ;  /* 0x0000000000908947 */ /* 0x000fea0003800000 */
[----:B------:R-:W-:-:S13]  /*81f0*/  ISETP.NE.AND P0, PT, R0, 0x18, PT ;  /* 0x000000180000780c */ /* 0x000fda0003f05270 */
[----:B------:R-:W-:Y:S05]  /*8200*/  @!P0 BRA `(.L_x_21514) ;  /* 0x0000000000448947 */ /* 0x000fea0003800000 */
.L_x_21491:
        /* <DEDUP_REMOVED lines=16> */
.L_x_21515:
[----:B------:R-:W-:Y:S05]  /*8310*/  EXIT ;  /* 0x000000000000794d */ /* 0x000fea0003800000 */
.L_x_21514:
        /* <DEDUP_REMOVED lines=13> */
.L_x_21517:
[----:B------:R-:W-:Y:S05]  /*83f0*/  BSYNC.RECONVERGENT B0 ;  /* 0x0000000000007941 */ /* 0x000fea0003800200 */
.L_x_21516:
[----:B------:R-:W-:-:S05]  /*8400*/  LOP3.LUT R5, R0, 0x80, R5, 0xf8, !PT ;  /* 0x0000008000057812 */ /* 0x000fca00078ef805 */
[----:B------:R-:W-:Y:S01]  /*8410*/  STG.E.U8 desc[UR36][R2.64], R5 ;  /* 0x0000000502007986 */ /* 0x000fe2000c101124 */
[----:B------:R-:W-:Y:S05]  /*8420*/  EXIT ;  /* 0x000000000000794d */ /* 0x000fea0003800000 */
.L_x_21513:
        /* <DEDUP_REMOVED lines=12> */
.L_x_21519:
[----:B------:R-:W-:Y:S01]  /*84f0*/  IMAD.MOV.U32 R0, RZ, RZ, 0x7f ;  /* 0x0000007fff007424 */ /* 0x000fe200078e00ff */
[----:B------:R-:W-:-:S04]  /*8500*/  ISETP.GT.U32.AND P0, PT, R4, 0x7f800000, PT ;  /* 0x7f8000000400780c */ /* 0x000fc80003f04070 */
[----:B------:R-:W-:-:S09]  /*8510*/  SEL R0, R0, 0x7c, P0 ;  /* 0x0000007c00007807 */ /* 0x000fd20000000000 */
.L_x_21520:
[----:B------:R-:W-:Y:S05]  /*8520*/  BSYNC.RECONVERGENT B0 ;  /* 0x0000000000007941 */ /* 0x000fea0003800200 */
.L_x_21518:
[----:B------:R-:W-:-:S04]  /*8530*/  SHF.R.U32.HI R5, RZ, 0x18, R5 ;  /* 0x00000018ff057819 */ /* 0x000fc80000011605 */
[----:B------:R-:W-:-:S05]  /*8540*/  LOP3.LUT R5, R0, 0x80, R5, 0xf8, !PT ;  /* 0x0000008000057812 */ /* 0x000fca00078ef805 */
[----:B------:R-:W-:Y:S01]  /*8550*/  STG.E.U8 desc[UR36][R2.64], R5 ;  /* 0x0000000502007986 */ /* 0x000fe2000c101124 */
[----:B------:R-:W-:Y:S05]  /*8560*/  EXIT ;  /* 0x000000000000794d */ /* 0x000fea0003800000 */
.L_x_21512:
[----:B------:R-:W-:-:S05]  /*8570*/  HADD2.F32 R0, -RZ, R23.H0_H0 ;  /* 0x20000017ff007230 */ /* 0x000fca0000004100 */
[----:B------:R-:W-:-:S05]  /*8580*/  F2FP.BF16.F32.PACK_AB R0, RZ, R0 ;  /* 0x00000000ff00723e */ /* 0x000fca00000010ff */
[----:B------:R-:W-:Y:S01]  /*8590*/  STG.E.U16 desc[UR36][R2.64], R0 ;  /* 0x0000000002007986 */ /* 0x000fe2000c101524 */
[----:B------:R-:W-:Y:S05]  /*85a0*/  EXIT ;  /* 0x000000000000794d */ /* 0x000fea0003800000 */
.L_x_21521:
        /* <DEDUP_REMOVED lines=13> */
.L_x_36024:


//--------------------- .text._ZN2at6native18elementwise_kernelILi128ELi4EZNS0_22gpu_kernel_impl_nocastIZZZNS0_16sqrt_kernel_cudaERNS_18TensorIteratorBaseEENKUlvE0_clEvENKUlvE1_clEvEUlN3c104HalfEE_EEvS4_RKT_EUliE_EEviT1_ --------------------------
	.section	.text._ZN2at6native18elementwise_kernelILi128ELi4EZNS0_22gpu_kernel_impl_nocastIZZZNS0_16sqrt_kernel_cudaERNS_18TensorIteratorBaseEENKUlvE0_clEvENKUlvE1_clEvEUlN3c104HalfEE_EEvS4_RKT_EUliE_EEviT1_,"ax",@progbits
	.align	128
        .global         _ZN2at6native18elementwise_kernelILi128ELi4EZNS0_22gpu_kernel_impl_nocastIZZZNS0_16sqrt_kernel_cudaERNS_18TensorIteratorBaseEENKUlvE0_clEvENKUlvE1_clEvEUlN3c104HalfEE_EEvS4_RKT_EUliE_EEviT1_
        .type           _ZN2at6native18elementwise_kernelILi128ELi4EZNS0_22gpu_kernel_impl_nocastIZZZNS0_16sqrt_kernel_cudaERNS_18TensorIteratorBaseEENKUlvE0_clEvENKUlvE1_clEvEUlN3c104HalfEE_EEvS4_RKT_EUliE_EEviT1_,@function
        .size           _ZN2at6native18elementwise_kernelILi128ELi4EZNS0_22gpu_kernel_impl_nocastIZZZNS0_16sqrt_kernel_cudaERNS_18TensorIteratorBaseEENKUlvE0_clEvENKUlvE1_clEvEUlN3c104HalfEE_EEvS4_RKT_EUliE_EEviT1_,(.L_x_36025 - _ZN2at6native18elementwise_kernelILi128ELi4EZNS0_22gpu_kernel_impl_nocastIZZZNS0_16sqrt_kernel_cudaERNS_18TensorIteratorBaseEENKUlvE0_clEvENKUlvE1_clEvEUlN3c104HalfEE_EEvS4_RKT_EUliE_EEviT1_)
        .other          _ZN2at6native18elementwise_kernelILi128ELi4EZNS0_22gpu_kernel_impl_nocastIZZZNS0_16sqrt_kernel_cudaERNS_18TensorIteratorBaseEENKUlvE0_clEvENKUlvE1_clEvEUlN3c104HalfEE_EEvS4_RKT_EUliE_EEviT1_,@"STO_CUDA_ENTRY STV_DEFAULT"
_ZN2at6native18elementwise_kernelILi128ELi4EZNS0_22gpu_kernel_impl_nocastIZZZNS0_16sqrt_kernel_cudaERNS_18TensorIteratorBaseEENKUlvE0_clEvENKUlvE1_clEvEUlN3c104HalfEE_EEvS4_RKT_EUliE_EEviT1_:
.text._ZN2at6native18elementwise_kernelILi128ELi4EZNS0_22gpu_kernel_impl_nocastIZZZNS0_16sqrt_kernel_cudaERNS_18TensorIteratorBaseEENKUlvE0_clEvENKUlvE1_clEvEUlN3c104HalfEE_EEvS4_RKT_EUliE_EEviT1_:
        /* <DEDUP_REMOVED lines=20> */
[----:B--2---:R-:W-:-:S06]  /*0140*/  HADD2.F32 R0, -RZ, R4.H0_H0 ;  /* 0x20000004ff007230 */ /* 0x004fcc0000004100 */
[----:B------:R-:W1:Y:S02]  /*0150*/  MUFU.SQRT R0, R0 ;  /* 0x0000000000007308 */ /* 0x000e640000002000 */
[----:B-1----:R-:W-:-:S05]  /*0160*/  F2FP.F16.F32.PACK_AB R2, RZ, R0 ;  /* 0x00000000ff02723e */ /* 0x002fca00000000ff */
[----:B0-----:R0:W-:Y:S01]  /*0170*/  STG.E.U16 desc[UR6][R6.64], R2 ;  /* 0x0000000206007986 */ /* 0x0011e2000c101506 */
[----:B------:R-:W-:Y:S05]  /*0180*/  @P0 BRA `(.L_x_21526) ;  /* 0x0000000000500947 */ /* 0x000fea0003800000 */
[----:B------:R-:W1:Y:S02]  /*0190*/  LDC.64 R4, c[0x0][0x588] ;  /* 0x00016200ff047b82 */ /* 0x000e640000000a00 */
[----:B-1----:R-:W2:Y:S06]  /*01a0*/  LDG.E.U16 R4, desc[UR6][R4.64] ;  /* 0x0000000604047981 */ /* 0x002eac000c1e1500 */
[----:B0-----:R-:W0:Y:S01]  /*01b0*/  LDC.64 R6, c[0x0][0x580] ;  /* 0x00016000ff067b82 */ /* 0x001e220000000a00 */
[----:B------:R-:W-:Y:S01]  /*01c0*/  IADD3 R3, PT, PT, R3, 0x80, RZ ;  /* 0x0000008003037810 */ /* 0x000fe20007ffe0ff */
[----:B--2---:R-:W-:-:S06]  /*01d0*/  HADD2.F32 R0, -RZ, R4.H0_H0 ;  /* 0x20000004ff007230 */ /* 0x004fcc0000004100 */
[----:B------:R-:W1:Y:S02]  /*01e0*/  MUFU.SQRT R0, R0 ;  /* 0x0000000000007308 */ /* 0x000e640000002000 */
[----:B-1----:R-:W-:-:S05]  /*01f0*/  F2FP.F16.F32.PACK_AB R2, RZ, R0 ;  /* 0x00000000ff02723e */ /* 0x002fca00000000ff */
[----:B0-----:R0:W-:Y:S02]  /*0200*/  STG.E.U16 desc[UR6][R6.64], R2 ;  /* 0x0000000206007986 */ /* 0x0011e4000c101506 */
.L_x_21525:
[----:B------:R-:W-:-:S13]  /*0210*/  ISETP.GE.AND P0, PT, R3, UR4, PT ;  /* 0x0000000403007c0c */ /* 0x000fda000bf06270 */
[----:B------:R-:W-:Y:S05]  /*0220*/  @P0 BREAK.RELIABLE B1 ;  /* 0x0000000000010942 */ /* 0x000fea0003800100 */
[----:B------:R-:W-:Y:S05]  /*0230*/  @P0 BRA `(.L_x_21526) ;  /* 0x0000000000240947 */ /* 0x000fea0003800000 */
[----:B------:R-:W-:Y:S05]  /*0240*/  BSYNC.RELIABLE B1 ;  /* 0x0000000000017941 */ /* 0x000fea0003800100 */
.L_x_21524:
        /* <DEDUP_REMOVED lines=8> */
.L_x_21526:
[----:B------:R-:W-:Y:S05]  /*02d0*/  BSYNC.RECONVERGENT B0 ;  /* 0x0000000000007941 */ /* 0x000fea0003800200 */
.L_x_21523:
[----:B------:R-:W-:Y:S05]  /*02e0*/  WARPSYNC.ALL ;  /* 0x0000000000007948 */ /* 0x000fea0003800000 */
[----:B------:R-:W-:-:S13]  /*02f0*/  ISETP.GE.AND P0, PT, R3, UR4, PT ;  /* 0x0000000403007c0c */ /* 0x000fda000bf06270 */
[----:B------:R-:W-:Y:S05]  /*0300*/  @P0 EXIT ;  /* 0x000000000000094d */ /* 0x000fea0003800000 */
[----:B01----:R-:W0:Y:S02]  /*0310*/  LDC.64 R2, c[0x0][0x588] ;  /* 0x00016200ff027b82 */ /* 0x003e240000000a00 */
[----:B0-----:R-:W2:Y:S06]  /*0320*/  LDG.E.U16 R2, desc[UR6][R2.64] ;  /* 0x0000000602027981 */ /* 0x001eac000c1e1500 */
[----:B------:R-:W0:Y:S01]  /*0330*/  LDC.64 R4, c[0x0][0x580] ;  /* 0x00016000ff047b82 */ /* 0x000e220000000a00 */
[----:B--2---:R-:W-:-:S06]  /*0340*/  HADD2.F32 R0, -RZ, R2.H0_H0 ;  /* 0x20000002ff007230 */ /* 0x004fcc0000004100 */
[----:B------:R-:W1:Y:S02]  /*0350*/  MUFU.SQRT R0, R0 ;  /* 0x0000000000007308 */ /* 0x000e640000002000 */
[----:B-1----:R-:W-:-:S05]  /*0360*/  F2FP.F16.F32.PACK_AB R3, RZ, R0 ;  /* 0x00000000ff03723e */ /* 0x002fca00000000ff */
[----:B0-----:R-:W-:Y:S01]  /*0370*/  STG.E.U16 desc[UR6][R4.64], R3 ;  /* 0x0000000304007986 */ /* 0x001fe2000c101506 */
[----:B------:R-:W-:Y:S05]  /*0380*/  EXIT ;  /* 0x000000000000794d */ /* 0x000fea0003800000 */
.L_x_21522:
        /* <DEDUP_REMOVED lines=306> */
.L_x_21530:
        /* <DEDUP_REMOVED lines=9> */
[----:B--2---:R-:W-:-:S06]  /*1740*/  HADD2.F32 R8, -RZ, R6.H0_H0 ;  /* 0x20000006ff087230 */ /* 0x004fcc0000004100 */
[----:B------:R-:W0:Y:S02]  /*1750*/  MUFU.SQRT R8, R8 ;  /* 0x0000000800087308 */ /* 0x000e240000002000 */
[----:B0-----:R-:W-:-:S05]  /*1760*/  F2FP.F16.F32.PACK_AB R7, RZ, R8 ;  /* 0x00000008ff07723e */ /* 0x001fca00000000ff */
        /* <DEDUP_REMOVED lines=300> */
.L_x_21532:
[----:B------:R-:W0:Y:S02]  /*2a30*/  LDCU.128 UR8, c[0x0][0x580] ;  /* 0x0000b000ff0877ac */ /* 0x000e240008000c00 */
[----:B0-----:R-:W-:-:S04]  /*2a40*/  IADD3 R6, P0, PT, R4, UR10, RZ ;  /* 0x0000000a04067c10 */ /* 0x001fc8000ff1e0ff */
[----:B------:R-:W-:-:S05]  /*2a50*/  IADD3.X R7, PT, PT, RZ, UR11, RZ, P0, !PT ;  /* 0x0000000bff077c10 */ /* 0x000fca00087fe4ff */
[----:B------:R-:W2:Y:S01]  /*2a60*/  LDG.E.U16 R6, desc[UR6][R6.64] ;  /* 0x0000000606067981 */ /* 0x000ea2000c1e1500 */
[----:B------:R-:W-:Y:S02]  /*2a70*/  IADD3 R4, P0, PT, R5, UR8, RZ ;  /* 0x0000000805047c10 */ /* 0x000fe4000ff1e0ff */
[----:B------:R-:W-:Y:S02]  /*2a80*/  IADD3 R3, PT, PT, R3, 0x80, RZ ;  /* 0x0000008003037810 */ /* 0x000fe40007ffe0ff */
[----:B------:R-:W-:Y:S01]  /*2a90*/  IADD3.X R5, PT, PT, RZ, UR9, RZ, P0, !PT ;  /* 0x00000009ff057c10 */ /* 0x000fe200087fe4ff */
[----:B--2---:R-:W-:-:S06]  /*2aa0*/  HADD2.F32 R8, -RZ, R6.H0_H0 ;  /* 0x20000006ff087230 */ /* 0x004fcc0000004100 */
[----:B------:R-:W0:Y:S02]  /*2ab0*/  MUFU.SQRT R8, R8 ;  /* 0x0000000800087308 */ /* 0x000e240000002000 */
[----:B0-----:R-:W-:-:S05]  /*2ac0*/  F2FP.F16.F32.PACK_AB R7, RZ, R8 ;  /* 0x00000008ff07723e */ /* 0x001fca00000000ff */
[----:B------:R0:W-:Y:S02]  /*2ad0*/  STG.E.U16 desc[UR6][R4.64], R7 ;  /* 0x0000000704007986 */ /* 0x0001e4000c101506 */
.L_x_21529:
[----:B------:R-:W-:-:S13]  /*2ae0*/  ISETP.GE.AND P0, PT, R3, UR4, PT ;  /* 0x0000000403007c0c */ /* 0x000fda000bf06270 */
[----:B------:R-:W-:Y:S05]  /*2af0*/  @P0 BREAK.RELIABLE B1 ;  /* 0x0000000000010942 */ /* 0x000fea0003800100 */
[----:B------:R-:W-:Y:S05]  /*2b00*/  @P0 BRA `(.L_x_21531) ;  /* 0x0000001000d80947 */ /* 0x000fea0003800000 */
[----:B------:R-:W-:Y:S05]  /*2b10*/  BSYNC.RELIABLE B1 ;  /* 0x0000000000017941 */ /* 0x000fea0003800100 */
.L_x_21528:
        /* <DEDUP_REMOVED lines=298> */
.L_x_21533:
        /* <DEDUP_REMOVED lines=11> */
.L_x_21531:
[----:B------:R-:W-:Y:S05]  /*3e70*/  BSYNC.RECONVERGENT B0 ;  /* 0x0000000000007941 */ /* 0x000fea0003800200 */
.L_x_21527:
        /* <DEDUP_REMOVED lines=301> */
.L_x_21534:
[----:B------:R-:W0:Y:S02]  /*5150*/  LDCU.128 UR8, c[0x0][0x580] ;  /* 0x0000b000ff0877ac */ /* 0x000e240008000c00 */
[----:B0-----:R-:W-:-:S04]  /*5160*/  IADD3 R4, P0, PT, R2, UR10, RZ ;  /* 0x0000000a02047c10 */ /* 0x001fc8000ff1e0ff */
[----:B------:R-:W-:-:S05]  /*5170*/  IADD3.X R5, PT, PT, RZ, UR11, RZ, P0, !PT ;  /* 0x0000000bff057c10 */ /* 0x000fca00087fe4ff */
[----:B------:R-:W2:Y:S01]  /*5180*/  LDG.E.U16 R4, desc[UR6][R4.64] ;  /* 0x0000000604047981 */ /* 0x000ea2000c1e1500 */
[----:B------:R-:W-:-:S04]  /*5190*/  IADD3 R2, P0, PT, R3, UR8, RZ ;  /* 0x0000000803027c10 */ /* 0x000fc8000ff1e0ff */
[----:B------:R-:W-:Y:S01]  /*51a0*/  IADD3.X R3, PT, PT, RZ, UR9, RZ, P0, !PT ;  /* 0x00000009ff037c10 */ /* 0x000fe200087fe4ff */
[----:B--2---:R-:W-:-:S06]  /*51b0*/  HADD2.F32 R0, -RZ, R4.H0_H0 ;  /* 0x20000004ff007230 */ /* 0x004fcc0000004100 */
[----:B------:R-:W0:Y:S02]  /*51c0*/  MUFU.SQRT R0, R0 ;  /* 0x0000000000007308 */ /* 0x000e240000002000 */
[----:B0-----:R-:W-:-:S05]  /*51d0*/  F2FP.F16.F32.PACK_AB R5, RZ, R0 ;  /* 0x00000000ff05723e */ /* 0x001fca00000000ff */
[----:B------:R-:W-:Y:S01]  /*51e0*/  STG.E.U16 desc[UR6][R2.64], R5 ;  /* 0x0000000502007986 */ /* 0x000fe2000c101506 */
[----:B------:R-:W-:Y:S05]  /*51f0*/  EXIT ;  /* 0x000000000000794d */ /* 0x000fea0003800000 */
.L_x_21535:
        /* <DEDUP_REMOVED lines=16> */
.L_x_36025:


//--------------------- .text._ZN2at6native27unrolled_elementwise_kernelIZZZNS0_16sqrt_kernel_cudaERNS_18TensorIteratorBaseEENKUlvE0_clEvENKUlvE1_clEvEUlN3c104HalfEE_St5arrayIPcLm2EELi4E23TrivialOffsetCalculatorILi1EjESD_NS0_6memory15LoadWithoutCastENSE_16StoreWithoutCastEEEviT_T0_T2_T3_T4_T5_ --------------------------
	.section	.text._ZN2at6native27unrolled_elementwise_kernelIZZZNS0_16sqrt_kernel_cudaERNS_18TensorIteratorBaseEENKUlvE0_clEvENKUlvE1_clEvEUlN3c104HalfEE_St5arrayIPcLm2EELi4E23TrivialOffsetCalculatorILi1EjESD_NS0_6memory15LoadWithoutCastENSE_16StoreWithoutCastEEEviT_T0_T2_T3_T4_T5_,"ax",@progbits
	.align	128
        .global         _ZN2at6native27unrolled_elementwise_kernelIZZZNS0_16sqrt_kernel_cudaERNS_18TensorIteratorBaseEENKUlvE0_clEvENKUlvE1_clEvEUlN3c104HalfEE_St5arrayIPcLm2EELi4E23TrivialOffsetCalculatorILi1EjESD_NS0_6memory15LoadWithoutCastENSE_16StoreWithoutCastEEEviT_T0_T2_T3_T4_T5_
        .type           _ZN2at6native27unrolled_elementwise_kernelIZZZNS0_16sqrt_kernel_cudaERNS_18TensorIteratorBaseEENKUlvE0_clEvENKUlvE1_clEvEUlN3c104HalfEE_St5arrayIPcLm2EELi4E23TrivialOffsetCalculatorILi1EjESD_NS0_6memory15LoadWithoutCastENSE_16StoreWithoutCastEEEviT_T0_T2_T3_T4_T5_,@function
        .size           _ZN2at6native27unrolled_elementwise_kernelIZZZNS0_16sqrt_kernel_cudaERNS_18TensorIteratorBaseEENKUlvE0_clEvENKUlvE1_clEvEUlN3c104HalfEE_St5arrayIPcLm2EELi4E23TrivialOffsetCalculatorILi1EjESD_NS0_6memory15LoadWithoutCastENSE_16StoreWithoutCastEEEviT_T0_T2_T3_T4_T5_,(.L_x_36026 - _ZN2at6native27unrolled_elementwise_kernelIZZZNS0_16sqrt_kernel_cudaERNS_18TensorIteratorBaseEENKUlvE0_clEvENKUlvE1_clEvEUlN3c104HalfEE_St5arrayIPcLm2EELi4E23TrivialOffsetCalculatorILi1EjESD_NS0_6memory15LoadWithoutCastENSE_16StoreWithoutCastEEEviT_T0_T2_T3_T4_T5_)
        .other          _ZN2at6native27unrolled_elementwise_kernelIZZZNS0_16sqrt_kernel_cudaERNS_18TensorIteratorBaseEENKUlvE0_clEvENKUlvE1_clEvEUlN3c104HalfEE_St5arrayIPcLm2EELi4E23TrivialOffsetCalculatorILi1EjESD_NS0_6memory15LoadWithoutCastENSE_16StoreWithoutCastEEEviT_T0_T2_T3_T4_T5_,@"STO_CUDA_ENTRY STV_DEFAULT"
_ZN2at6native27unrolled_elementwise_kernelIZZZNS0_16sqrt_kernel_cudaERNS_18TensorIteratorBaseEENKUlvE0_clEvENKUlvE1_clEvEUlN3c104HalfEE_St5arrayIPcLm2EELi4E23TrivialOffsetCalculatorILi1EjESD_NS0_6memory15LoadWithoutCastENSE_16StoreWithoutCastEEEviT_T0_T2_T3_T4_T5_:
.text._ZN2at6native27unrolled_elementwise_kernelIZZZNS0_16sqrt_kernel_cudaERNS_18TensorIteratorBaseEENKUlvE0_clEvENKUlvE1_clEvEUlN3c104HalfEE_St5arrayIPcLm2EELi4E23TrivialOffsetCalculatorILi1EjESD_NS0_6memory15LoadWithoutCastENSE_16StoreWithoutCastEEEviT_T0_T2_T3_T4_T5_:
        /* <DEDUP_REMOVED lines=17> */
[----:B------:R-:W-:-:S06]  /*0110*/  PRMT R7, RZ, 0x7610, R7 ;  /* 0x00007610ff077816 */ /* 0x000fcc0000000007 */
[----:B-1----:R0:W3:Y:S05]  /*0120*/  @!P0 LDG.E.U16 R7, desc[UR4][R12.64] ;  /* 0x000000040c078981 */ /* 0x0020ea000c1e1500 */
[----:B------:R-:W1:Y:S01]  /*0130*/  @!P2 LDC.64 R8, c[0x0][0x390] ;  /* 0x0000e400ff08ab82 */ /* 0x000e620000000a00 */
[----:B------:R-:W-:Y:S01]  /*0140*/  @!P2 LEA R17, R3, R18, 0x9 ;  /* 0x000000120311a211 */ /* 0x000fe200078e48ff */
[----:B------:R-:W-:Y:S01]  /*0150*/  @!P2 VIADD R18, R18, 0x80 ;  /* 0x000000801212a836 */ /* 0x000fe20000000000 */
[----:B------:R-:W-:Y:S01]  /*0160*/  PRMT R19, RZ, 0x7610, R19 ;  /* 0x00007610ff137816 */ /* 0x000fe20000000013 */
[----:B--2---:R-:W-:Y:S01]  /*0170*/  @!P1 IMAD.WIDE.U32 R14, R15, 0x2, R10 ;  /* 0x000000020f0e9825 */ /* 0x004fe200078e000a */
[----:B------:R-:W-:-:S06]  /*0180*/  PRMT R11, RZ, 0x7610, R11 ;  /* 0x00007610ff0b7816 */ /* 0x000fcc000000000b */
[----:B------:R-:W2:Y:S01]  /*0190*/  @!P1 LDG.E.U16 R11, desc[UR4][R14.64] ;  /* 0x000000040e0b9981 */ /* 0x000ea2000c1e1500 */
[----:B-1----:R-:W-:-:S05]  /*01a0*/  @!P2 IMAD.WIDE.U32 R8, R17, 0x2, R8 ;  /* 0x000000021108a825 */ /* 0x002fca00078e0008 */
[----:B------:R1:W4:Y:S01]  /*01b0*/  @!P2 LDG.E.U16 R19, desc[UR4][R8.64] ;  /* 0x000000040813a981 */ /* 0x000322000c1e1500 */
[-C--:B------:R-:W-:Y:S02]  /*01c0*/  ISETP.GE.AND P0, PT, R18, R5.reuse, PT ;  /* 0x000000051200720c */ /* 0x080fe40003f06270 */
[C---:B------:R-:W-:Y:S01]  /*01d0*/  ISETP.GE.AND P1, PT, R0.reuse, R5, PT ;  /* 0x000000050000720c */ /* 0x040fe20003f26270 */
[----:B0-----:R-:W-:-:S10]  /*01e0*/  VIADD R12, R0, 0x100 ;  /* 0x00000100000c7836 */ /* 0x001fd40000000000 */
[----:B------:R-:W0:Y:S01]  /*01f0*/  @!P0 LDC.64 R16, c[0x0][0x390] ;  /* 0x0000e400ff108b82 */ /* 0x000e220000000a00 */
[----:B------:R-:W-:-:S07]  /*0200*/  @!P0 IMAD R21, R3, 0x200, R18 ;  /* 0x0000020003158824 */ /* 0x000fce00078e0212 */
[----:B-1----:R-:W1:Y:S01]  /*0210*/  @!P1 LDC.64 R8, c[0x0][0x388] ;  /* 0x0000e200ff089b82 */ /* 0x002e620000000a00 */
[----:B------:R-:W-:Y:S02]  /*0220*/  IADD3 R18, PT, PT, R0, 0x80, RZ ;  /* 0x0000008000127810 */ /* 0x000fe40007ffe0ff */
[-C--:B------:R-:W-:Y:S02]  /*0230*/  ISETP.GE.AND P3, PT, R12, R5.reuse, PT ;  /* 0x000000050c00720c */ /* 0x080fe40003f66270 */
[----:B------:R-:W-:Y:S02]  /*0240*/  ISETP.GE.AND P2, PT, R18, R5, PT ;  /* 0x000000051200720c */ /* 0x000fe40003f46270 */
[----:B------:R-:W-:Y:S02]  /*0250*/  @!P1 LEA R13, R3, R0, 0x9 ;  /* 0x00000000030d9211 */ /* 0x000fe400078e48ff */
[----:B------:R-:W-:Y:S01]  /*0260*/  PRMT R10, RZ, 0x7610, R10 ;  /* 0x00007610ff0a7816 */ /* 0x000fe2000000000a */
[----:B------:R-:W-:-:S02]  /*0270*/  VIADD R12, R0, 0x180 ;  /* 0x00000180000c7836 */ /* 0x000fc40000000000 */
[----:B0-----:R-:W-:-:S04]  /*0280*/  @!P0 IMAD.WIDE.U32 R16, R21, 0x2, R16 ;  /* 0x0000000215108825 */ /* 0x001fc800078e0010 */
[----:B-1----:R-:W-:Y:S01]  /*0290*/  @!P1 IMAD.WIDE.U32 R8, R13, 0x2, R8 ;  /* 0x000000020d089825 */ /* 0x002fe200078e0008 */
[----:B------:R0:W5:Y:S03]  /*02a0*/  @!P0 LDG.E.U16 R10, desc[UR4][R16.64] ;  /* 0x00000004100a8981 */ /* 0x000166000c1e1500 */
[----:B------:R-:W-:-:S05]  /*02b0*/  @!P1 IMAD.MOV.U32 R0, RZ, RZ, R18 ;  /* 0x000000ffff009224 */ /* 0x000fca00078e0012 */
[-C--:B------:R-:W-:Y:S01]  /*02c0*/  ISETP.GE.AND P4, PT, R0, R5.reuse, PT ;  /* 0x000000050000720c */ /* 0x080fe20003f86270 */
[----:B------:R-:W-:Y:S01]  /*02d0*/  BSSY.RECONVERGENT B0, `(.L_x_21536) ;  /* 0x0000017000007945 */ /* 0x000fe20003800200 */
[----:B------:R-:W-:Y:S01]  /*02e0*/  ISETP.GE.AND P0, PT, R12, R5, PT ;  /* 0x000000050c00720c */ /* 0x000fe20003f06270 */
[----:B---3--:R-:W-:-:S06]  /*02f0*/  @!P1 HADD2.F32 R7, -RZ, R7.H0_H0 ;  /* 0x20000007ff079230 */ /* 0x008fcc0000004100 */
[----:B------:R-:W1:Y:S01]  /*0300*/  @!P1 MUFU.SQRT R7, R7 ;  /* 0x0000000700079308 */ /* 0x000e620000002000 */
[----:B--2---:R-:W-:Y:S01]  /*0310*/  @!P2 HADD2.F32 R11, -RZ, R11.H0_H0 ;  /* 0x2000000bff0ba230 */ /* 0x004fe20000004100 */
[----:B-1----:R-:W-:-:S06]  /*0320*/  @!P1 F2FP.F16.F32.PACK_AB R6, RZ, R7 ;  /* 0x00000007ff06923e */ /* 0x002fcc00000000ff */
[----:B------:R-:W1:Y:S01]  /*0330*/  @!P2 MUFU.SQRT R11, R11 ;  /* 0x0000000b000ba308 */ /* 0x000e620000002000 */
[----:B------:R0:W-:Y:S01]  /*0340*/  @!P1 STG.E.U16 desc[UR4][R8.64], R6 ;  /* 0x0000000608009986 */ /* 0x0001e2000c101504 */
[----:B----4-:R-:W-:-:S06]  /*0350*/  @!P3 HADD2.F32 R19, -RZ, R19.H0_H0 ;  /* 0x20000013ff13b230 */ /* 0x010fcc0000004100 */
[----:B------:R-:W2:Y:S01]  /*0360*/  @!P3 MUFU.SQRT R19, R19 ;  /* 0x000000130013b308 */ /* 0x000ea20000002000 */
[----:B-1----:R-:W-:Y:S02]  /*0370*/  @!P2 F2FP.F16.F32.PACK_AB R2, RZ, R11 ;  /* 0x0000000bff02a23e */ /* 0x002fe400000000ff */
[----:B--2---:R-:W-:Y:S01]  /*0380*/  @!P3 F2FP.F16.F32.PACK_AB R4, RZ, R19 ;  /* 0x00000013ff04b23e */ /* 0x004fe200000000ff */
[----:B0-----:R-:W-:Y:S06]  /*0390*/  @P4 BRA `(.L_x_21537) ;  /* 0x0000000000284947 */ /* 0x001fec0003800000 */
[----:B------:R-:W0:Y:S01]  /*03a0*/  LDC.64 R6, c[0x0][0x388] ;  /* 0x0000e200ff067b82 */ /* 0x000e220000000a00 */
[----:B------:R-:W-:Y:S01]  /*03b0*/  LEA R9, R3, R0, 0x9 ;  /* 0x0000000003097211 */ /* 0x000fe200078e48ff */
        /* <DEDUP_REMOVED lines=8> */
.L_x_21537:
[----:B------:R-:W-:Y:S05]  /*0440*/  BSYNC.RECONVERGENT B0 ;  /* 0x0000000000007941 */ /* 0x000fea0003800200 */
.L_x_21536:
[----:B-----5:R-:W-:Y:S01]  /*0450*/  @!P0 HADD2.F32 R10, -RZ, R10.H0_H0 ;  /* 0x2000000aff0a8230 */ /* 0x020fe20000004100 */
[----:B------:R-:W-:-:S05]  /*0460*/  ISETP.GE.AND P1, PT, R0, R5, PT ;  /* 0x000000050000720c */ /* 0x000fca0003f26270 */
[----:B------:R-:W1:Y:S08]  /*0470*/  @!P0 MUFU.SQRT R10, R10 ;  /* 0x0000000a000a8308 */ /* 0x000e700000002000 */
[----:B------:R-:W-:Y:S05]  /*0480*/  @P1 EXIT ;  /* 0x000000000000194d */ /* 0x000fea0003800000 */
[----:B0-----:R-:W0:Y:S01]  /*0490*/  LDC.64 R4, c[0x0][0x388] ;  /* 0x0000e200ff047b82 */ /* 0x001e220000000a00 */
[----:B-1----:R-:W-:Y:S02]  /*04a0*/  @!P0 F2FP.F16.F32.PACK_AB R2, RZ, R10 ;  /* 0x0000000aff02823e */ /* 0x002fe400000000ff */
[----:B------:R-:W-:Y:S02]  /*04b0*/  LEA R3, R3, R0, 0x9 ;  /* 0x0000000003037211 */ /* 0x000fe400078e48ff */
[----:B------:R-:W-:-:S03]  /*04c0*/  PRMT R0, R2, 0x7610, R0 ;  /* 0x0000761002007816 */ /* 0x000fc60000000000 */
[----:B0-----:R-:W-:-:S05]  /*04d0*/  IMAD.WIDE.U32 R2, R3, 0x2, R4 ;  /* 0x0000000203027825 */ /* 0x001fca00078e0004 */
[----:B------:R-:W-:Y:S01]  /*04e0*/  STG.E.U16 desc[UR4][R2.64], R0 ;  /* 0x0000000002007986 */ /* 0x000fe2000c101504 */
[----:B------:R-:W-:Y:S05]  /*04f0*/  EXIT ;  /* 0x000000000000794d */ /* 0x000fea0003800000 */
.L_x_21538:
        /* <DEDUP_REMOVED lines=16> */
.L_x_36026:


//--------------------- .text._ZN2at6native29vectorized_elementwise_kernelILi2EZZZNS0_16sqrt_kernel_cudaERNS_18TensorIteratorBaseEENKUlvE0_clEvENKUlvE1_clEvEUlN3c104HalfEE_St5arrayIPcLm2EEEEviT0_T1_ --------------------------
	.section	.text._ZN2at6native29vectorized_elementwise_kernelILi2EZZZNS0_16sqrt_kernel_cudaERNS_18TensorIteratorBaseEENKUlvE0_clEvENKUlvE1_clEvEUlN3c104HalfEE_St5arrayIPcLm2EEEEviT0_T1_,"ax",@progbits
	.align	128
        .global         _ZN2at6native29vectorized_elementwise_kernelILi2EZZZNS0_16sqrt_kernel_cudaERNS_18TensorIteratorBaseEENKUlvE0_clEvENKUlvE1_clEvEUlN3c104HalfEE_St5arrayIPcLm2EEEEviT0_T1_
        .type           _ZN2at6native29vectorized_elementwise_kernelILi2EZZZNS0_16sqrt_kernel_cudaERNS_18TensorIteratorBaseEENKUlvE0_clEvENKUlvE1_clEvEUlN3c104HalfEE_St5arrayIPcLm2EEEEviT0_T1_,@function
        .size           _ZN2at6native29vectorized_elementwise_kernelILi2EZZZNS0_16sqrt_kernel_cudaERNS_18TensorIteratorBaseEENKUlvE0_clEvENKUlvE1_clEvEUlN3c104HalfEE_St5arrayIPcLm2EEEEviT0_T1_,(.L_x_36027 - _ZN2at6native29vectorized_elementwise_kernelILi2EZZZNS0_16sqrt_kernel_cudaERNS_18TensorIteratorBaseEENKUlvE0_clEvENKUlvE1_clEvEUlN3c104HalfEE_St5arrayIPcLm2EEEEviT0_T1_)
        .other          _ZN2at6native29vectorized_elementwise_kernelILi2EZZZNS0_16sqrt_kernel_cudaERNS_18TensorIteratorBaseEENKUlvE0_clEvENKUlvE1_clEvEUlN3c104HalfEE_St5arrayIPcLm2EEEEviT0_T1_,@"STO_CUDA_ENTRY STV_DEFAULT"
_ZN2at6native29vectorized_elementwise_kernelILi2EZZZNS0_16sqrt_kernel_cudaERNS_18TensorIteratorBaseEENKUlvE0_clEvENKUlvE1_clEvEUlN3c104HalfEE_St5arrayIPcLm2EEEEviT0_T1_:
.text._ZN2at6native29vectorized_elementwise_kernelILi2EZZZNS0_16sqrt_kernel_cudaERNS_18TensorIteratorBaseEENKUlvE0_clEvENKUlvE1_clEvEUlN3c104HalfEE_St5arrayIPcLm2EEEEviT0_T1_:
        /* <DEDUP_REMOVED lines=13> */
[----:B------:R-:W-:Y:S01]  /*00d0*/  @!P5 IADD3 R0, PT, PT, R2, 0x80, RZ ;  /* 0x000000800200d810 */ /* 0x000fe20007ffe0ff */
[----:B------:R-:W0:Y:S01]  /*00e0*/  @!P5 LDC.64 R30, c[0x0][0x390] ;  /* 0x0000e400ff1edb82 */ /* 0x000e220000000a00 */
[----:B------:R-:W-:Y:S02]  /*00f0*/  @!P5 IMAD.IADD R11, R3, 0x1, R2 ;  /* 0x00000001030bd824 */ /* 0x000fe400078e0202 */
[----:B------:R-:W-:-:S13]  /*0100*/  ISETP.GE.U32.AND P0, PT, R0, R5, PT ;  /* 0x000000050000720c */ /* 0x000fda0003f06070 */
[----:B------:R-:W-:Y:S01]  /*0110*/  @!P0 IMAD.IADD R15, R3, 0x1, R0 ;  /* 0x00000001030f8824 */ /* 0x000fe200078e0200 */
[----:B------:R-:W1:Y:S01]  /*0120*/  @!P0 LDC.64 R18, c[0x0][0x390] ;  /* 0x0000e400ff128b82 */ /* 0x000e620000000a00 */
[----:B------:R-:W-:-:S05]  /*0130*/  @!P0 VIADD R0, R0, 0x80 ;  /* 0x0000008000008836 */ /* 0x000fca0000000000 */
[----:B------:R-:W-:Y:S01]  /*0140*/  ISETP.GE.U32.AND P6, PT, R0, R5, PT ;  /* 0x000000050000720c */ /* 0x000fe20003fc6070 */
[----:B0-----:R-:W-:-:S05]  /*0150*/  @!P5 IMAD.WIDE.U32 R30, R11, 0x2, R30 ;  /* 0x000000020b1ed825 */ /* 0x001fca00078e001e */
[----:B------:R-:W2:Y:S07]  /*0160*/  @!P5 LDG.E.U16 R24, desc[UR4][R30.64] ;  /* 0x000000041e18d981 */ /* 0x000eae000c1e1500 */
[----:B------:R-:W-:Y:S01]  /*0170*/  @!P6 IADD3 R27, PT, PT, R3, R0, RZ ;  /* 0x00000000031be210 */ /* 0x000fe20007ffe0ff */
[----:B------:R-:W-:Y:S01]  /*0180*/  @!P6 VIADD R0, R0, 0x80 ;  /* 0x000000800000e836 */ /* 0x000fe20000000000 */
[----:B------:R-:W0:Y:S04]  /*0190*/  @!P6 LDC.64 R12, c[0x0][0x390] ;  /* 0x0000e400ff0ceb82 */ /* 0x000e280000000a00 */
[----:B------:R-:W-:-:S13]  /*01a0*/  ISETP.GE.U32.AND P1, PT, R0, R5, PT ;  /* 0x000000050000720c */ /* 0x000fda0003f26070 */
[----:B------:R-:W-:Y:S01]  /*01b0*/  @!P1 IMAD.IADD R29, R3, 0x1, R0 ;  /* 0x00000001031d9824 */ /* 0x000fe200078e0200 */
[----:B------:R-:W-:Y:S01]  /*01c0*/  @!P1 IADD3 R0, PT, PT, R0, 0x80, RZ ;  /* 0x0000008000009810 */ /* 0x000fe20007ffe0ff */
[----:B-1----:R-:W-:Y:S01]  /*01d0*/  @!P0 IMAD.WIDE.U32 R18, R15, 0x2, R18 ;  /* 0x000000020f128825 */ /* 0x002fe200078e0012 */
[----:B------:R-:W-:Y:S01]  /*01e0*/  PRMT R28, RZ, 0x7610, R28 ;  /* 0x00007610ff1c7816 */ /* 0x000fe2000000001c */
[----:B------:R-:W1:Y:S01]  /*01f0*/  @!P1 LDC.64 R16, c[0x0][0x390] ;  /* 0x0000e400ff109b82 */ /* 0x000e620000000a00 */
[----:B------:R-:W-:Y:S01]  /*0200*/  ISETP.GE.U32.AND P2, PT, R0, R5, PT ;  /* 0x000000050000720c */ /* 0x000fe20003f46070 */
[----:B0-----:R-:W-:-:S03]  /*0210*/  @!P6 IMAD.WIDE.U32 R12, R27, 0x2, R12 ;  /* 0x000000021b0ce825 */ /* 0x001fc600078e000c */
[----:B------:R-:W3:Y:S04]  /*0220*/  @!P0 LDG.E.U16 R28, desc[UR4][R18.64] ;  /* 0x00000004121c8981 */ /* 0x000ee8000c1e1500 */
[----:B------:R0:W4:Y:S05]  /*0230*/  @!P6 LDG.E.U16 R26, desc[UR4][R12.64] ;  /* 0x000000040c1ae981 */ /* 0x00012a000c1e1500 */
        /* <DEDUP_REMOVED lines=8> */
[----:B------:R-:W-:Y:S01]  /*02c0*/  @!P4 IADD3 R27, PT, PT, R3, R0, RZ ;  /* 0x00000000031bc210 */ /* 0x000fe20007ffe0ff */
[----:B------:R-:W-:Y:S01]  /*02d0*/  @!P4 VIADD R0, R0, 0x80 ;  /* 0x000000800000c836 */ /* 0x000fe20000000000 */
[----:B------:R-:W0:Y:S04]  /*02e0*/  @!P4 LDC.64 R14, c[0x0][0x390] ;  /* 0x0000e400ff0ecb82 */ /* 0x000e280000000a00 */
        /* <DEDUP_REMOVED lines=18> */
[----:B0-----:R-:W-:-:S04]  /*0410*/  IADD3 R10, PT, PT, R2, 0x100, RZ ;  /* 0x00000100020a7810 */ /* 0x001fc80007ffe0ff */
[-C--:B------:R-:W-:Y:S01]  /*0420*/  ISETP.GE.U32.AND P5, PT, R10, R5.reuse, PT ;  /* 0x000000050a00720c */ /* 0x080fe20003fa6070 */
[C---:B------:R-:W-:Y:S01]  /*0430*/  VIADD R10, R2.reuse, 0x180 ;  /* 0x00000180020a7836 */ /* 0x040fe20000000000 */
[----:B------:R-:W-:-:S04]  /*0440*/  ISETP.GE.U32.AND P0, PT, R2, R5, PT ;  /* 0x000000050200720c */ /* 0x000fc80003f06070 */
[----:B------:R-:W-:Y:S02]  /*0450*/  ISETP.GE.U32.AND P2, PT, R10, R5, PT ;  /* 0x000000050a00720c */ /* 0x000fe40003f46070 */
[----:B------:R-:W-:-:S04]  /*0460*/  IADD3 R10, PT, PT, R2, 0x200, RZ ;  /* 0x00000200020a7810 */ /* 0x000fc80007ffe0ff */
[----:B------:R-:W-:Y:S01]  /*0470*/  ISETP.GE.U32.AND P3, PT, R10, R5, PT ;  /* 0x000000050a00720c */ /* 0x000fe20003f66070 */
[C---:B------:R-:W-:Y:S01]  /*0480*/  VIADD R10, R2.reuse, 0x280 ;  /* 0x00000280020a7836 */ /* 0x040fe20000000000 */
[----:B-1----:R-:W-:-:S04]  /*0490*/  IADD3 R18, PT, PT, R2, 0x300, RZ ;  /* 0x0000030002127810 */ /* 0x002fc80007ffe0ff */
[-C--:B------:R-:W-:Y:S02]  /*04a0*/  ISETP.GE.U32.AND P4, PT, R10, R5.reuse, PT ;  /* 0x000000050a00720c */ /* 0x080fe40003f86070 */
[----:B------:R-:W0:Y:S01]  /*04b0*/  @!P0 LDC.64 R10, c[0x0][0x388] ;  /* 0x0000e200ff0a8b82 */ /* 0x000e220000000a00 */
[----:B------:R-:W-:Y:S01]  /*04c0*/  ISETP.GE.U32.AND P6, PT, R18, R5, PT ;  /* 0x000000051200720c */ /* 0x000fe20003fc6070 */
[C---:B------:R-:W-:Y:S02]  /*04d0*/  VIADD R12, R2.reuse, 0x80 ;  /* 0x00000080020c7836 */ /* 0x040fe40000000000 */
[----:B------:R-:W-:-:S03]  /*04e0*/  VIADD R18, R2, 0x380 ;  /* 0x0000038002127836 */ /* 0x000fc60000000000 */
[----:B------:R-:W-:Y:S02]  /*04f0*/  ISETP.GE.U32.AND P1, PT, R12, R5, PT ;  /* 0x000000050c00720c */ /* 0x000fe40003f26070 */
[----:B------:R-:W-:Y:S01]  /*0500*/  @!P0 IADD3 R17, PT, PT, R3, R2, RZ ;  /* 0x0000000203118210 */ /* 0x000fe20007ffe0ff */
[----:B------:R-:W-:-:S04]  /*0510*/  @!P0 IMAD.MOV.U32 R2, RZ, RZ, R12 ;  /* 0x000000ffff028224 */ /* 0x000fc800078e000c */
[----:B0-----:R-:W-:Y:S01]  /*0520*/  @!P0 IMAD.WIDE.U32 R10, R17, 0x2, R10 ;  /* 0x00000002110a8825 */ /* 0x001fe200078e000a */
[----:B------:R-:W-:Y:S04]  /*0530*/  BSSY.RECONVERGENT B0, `(.L_x_21540) ;  /* 0x0000047000007945 */ /* 0x000fe80003800200 */
[----:B------:R-:W-:Y:S01]  /*0540*/  BSSY.RELIABLE B1, `(.L_x_21541) ;  /* 0x000003f000017945 */ /* 0x000fe20003800100 */
[----:B--2---:R-:W-:-:S06]  /*0550*/  @!P0 HADD2.F32 R14, -RZ, R24.H0_H0 ;  /* 0x20000018ff0e8230 */ /* 0x004fcc0000004100 */
[----:B------:R-:W-:Y:S01]  /*0560*/  @!P0 MUFU.SQRT R14, R14 ;  /* 0x0000000e000e8308 */ /* 0x000fe20000002000 */
[----:B----4-:R-:W-:-:S07]  /*0570*/  @!P5 HADD2.F32 R13, -RZ, R26.H0_H0 ;  /* 0x2000001aff0dd230 */ /* 0x010fce0000004100 */
[----:B------:R-:W0:Y:S01]  /*0580*/  @!P5 MUFU.SQRT R13, R13 ;  /* 0x0000000d000dd308 */ /* 0x000e220000002000 */
[----:B---3--:R-:W-:Y:S01]  /*0590*/  @!P1 HADD2.F32 R15, -RZ, R28.H0_H0 ;  /* 0x2000001cff0f9230 */ /* 0x008fe20000004100 */
[----:B0-----:R-:W-:Y:S02]  /*05a0*/  @!P5 F2FP.F16.F32.PACK_AB R4, RZ, R13 ;  /* 0x0000000dff04d23e */ /* 0x001fe400000000ff */
[-C--:B------:R-:W-:Y:S02]  /*05b0*/  ISETP.GE.U32.AND P5, PT, R18, R5.reuse, PT ;  /* 0x000000051200720c */ /* 0x080fe40003fa6070 */
[----:B------:R-:W-:Y:S02]  /*05c0*/  @!P0 F2FP.F16.F32.PACK_AB R22, RZ, R14 ;  /* 0x0000000eff16823e */ /* 0x000fe400000000ff */
[----:B------:R-:W0:Y:S03]  /*05d0*/  @!P1 MUFU.SQRT R15, R15 ;  /* 0x0000000f000f9308 */ /* 0x000e260000002000 */
[----:B------:R1:W-:Y:S01]  /*05e0*/  @!P0 STG.E.U16 desc[UR4][R10.64], R22 ;  /* 0x000000160a008986 */ /* 0x0003e2000c101504 */
[----:B------:R-:W-:-:S02]  /*05f0*/  ISETP.GE.U32.AND P0, PT, R2, R5, PT ;  /* 0x000000050200720c */ /* 0x000fc40003f06070 */
[----:B0-----:R-:W-:Y:S01]  /*0600*/  @!P1 F2FP.F16.F32.PACK_AB R6, RZ, R15 ;  /* 0x0000000fff06923e */ /* 0x001fe200000000ff */
[----:B-----5:R-:W-:Y:S02]  /*0610*/  @!P2 HADD2.F32 R16, -RZ, R29.H0_H0 ;  /* 0x2000001dff10a230 */ /* 0x020fe40000004100 */
[----:B------:R-:W-:Y:S02]  /*0620*/  @!P3 HADD2.F32 R13, -RZ, R23.H0_H0 ;  /* 0x20000017ff0db230 */ /* 0x000fe40000004100 */
[----:B------:R-:W-:Y:S02]  /*0630*/  @!P4 HADD2.F32 R25, -RZ, R25.H0_H0 ;  /* 0x20000019ff19c230 */ /* 0x000fe40000004100 */
[----:B------:R-:W-:Y:S01]  /*0640*/  @!P6 HADD2.F32 R27, -RZ, R27.H0_H0 ;  /* 0x2000001bff1be230 */ /* 0x000fe20000004100 */
[----:B------:R-:W0:Y:S01]  /*0650*/  @!P2 MUFU.SQRT R16, R16 ;  /* 0x000000100010a308 */ /* 0x000e220000002000 */
[----:B------:R-:W-:-:S07]  /*0660*/  @!P5 HADD2.F32 R0, -RZ, R0.H0_H0 ;  /* 0x20000000ff00d230 */ /* 0x000fce0000004100 */
[----:B------:R-:W2:Y:S08]  /*0670*/  @!P3 MUFU.SQRT R13, R13 ;  /* 0x0000000d000db308 */ /* 0x000eb00000002000 */
[----:B------:R-:W3:Y:S08]  /*0680*/  @!P4 MUFU.SQRT R25, R25 ;  /* 0x000000190019c308 */ /* 0x000ef00000002000 */
[----:B------:R-:W4:Y:S08]  /*0690*/  @!P6 MUFU.SQRT R27, R27 ;  /* 0x0000001b001be308 */ /* 0x000f300000002000 */
[----:B------:R-:W5:Y:S01]  /*06a0*/  @!P5 MUFU.SQRT R0, R0 ;  /* 0x000000000000d308 */ /* 0x000f620000002000 */
[----:B0-----:R-:W-:-:S02]  /*06b0*/  @!P2 F2FP.F16.F32.PACK_AB R7, RZ, R16 ;  /* 0x00000010ff07a23e */ /* 0x001fc400000000ff */
[----:B--2---:R-:W-:Y:S02]  /*06c0*/  @!P3 F2FP.F16.F32.PACK_AB R8, RZ, R13 ;  /* 0x0000000dff08b23e */ /* 0x004fe400000000ff */
[----:B---3--:R-:W-:Y:S02]  /*06d0*/  @!P4 F2FP.F16.F32.PACK_AB R9, RZ, R25 ;  /* 0x00000019ff09c23e */ /* 0x008fe400000000ff */
[----:B----4-:R-:W-:Y:S02]  /*06e0*/  @!P6 F2FP.F16.F32.PACK_AB R20, RZ, R27 ;  /* 0x0000001bff14e23e */ /* 0x010fe400000000ff */
[----:B-----5:R-:W-:Y:S01]  /*06f0*/  @!P5 F2FP.F16.F32.PACK_AB R21, RZ, R0 ;  /* 0x00000000ff15d23e */ /* 0x020fe200000000ff */
[----:B-1----:R-:W-:Y:S06]  /*0700*/  @P0 BRA `(.L_x_21542) ;  /* 0x0000000000300947 */ /* 0x002fec0003800000 */
        /* <DEDUP_REMOVED lines=8> */
[----:B------:R-:W-:Y:S01]  /*0790*/  IADD3 R13, PT, PT, R3, R2, RZ ;  /* 0x00000002030d7210 */ /* 0x000fe20007ffe0ff */
[----:B------:R-:W-:-:S04]  /*07a0*/  VIADD R2, R2, 0x80 ;  /* 0x0000008002027836 */ /* 0x000fc80000000000 */
[----:B0-----:R-:W-:-:S05]  /*07b0*/  IMAD.WIDE.U32 R10, R13, 0x2, R10 ;  /* 0x000000020d0a7825 */ /* 0x001fca00078e000a */
[----:B------:R0:W-:Y:S02]  /*07c0*/  STG.E.U16 desc[UR4][R10.64], R4 ;  /* 0x000000040a007986 */ /* 0x0001e4000c101504 */
.L_x_21542:
[----:B------:R-:W-:-:S13]  /*07d0*/  ISETP.GE.U32.AND P0, PT, R2, R5, PT ;  /* 0x000000050200720c */ /* 0x000fda0003f06070 */
[----:B------:R-:W-:Y:S05]  /*07e0*/  @P0 BRA `(.L_x_21544) ;  /* 0x0000000000300947 */ /* 0x000fea0003800000 */
[----:B0-----:R-:W0:Y:S01]  /*07f0*/  LDC.64 R10, c[0x0][0x388] ;  /* 0x0000e200ff0a7b82 */ /* 0x001e220000000a00 */
[----:B------:R-:W-:Y:S01]  /*0800*/  IADD3 R13, PT, PT, R3, R2, RZ ;  /* 0x00000002030d7210 */ /* 0x000fe20007ffe0ff */
[----:B------:R-:W-:-:S04]  /*0810*/  VIADD R2, R2, 0x80 ;  /* 0x0000008002027836 */ /* 0x000fc80000000000 */
[----:B0-----:R-:W-:-:S05]  /*0820*/  IMAD.WIDE.U32 R10, R13, 0x2, R10 ;  /* 0x000000020d0a7825 */ /* 0x001fca00078e000a */
[----:B------:R1:W-:Y:S02]  /*0830*/  STG.E.U16 desc[UR4][R10.64], R7 ;  /* 0x000000070a007986 */ /* 0x0003e4000c101504 */
.L_x_21543:
[----:B------:R-:W-:-:S13]  /*0840*/  ISETP.GE.U32.AND P0, PT, R2, R5, PT ;  /* 0x000000050200720c */ /* 0x000fda0003f06070 */
[----:B------:R-:W-:Y:S05]  /*0850*/  @P0 BRA `(.L_x_21545) ;  /* 0x0000000000340947 */ /* 0x000fea0003800000 */
[----:B01----:R-:W0:Y:S01]  /*0860*/  LDC.64 R6, c[0x0][0x388] ;  /* 0x0000e200ff067b82 */ /* 0x003e220000000a00 */
[----:B------:R-:W-:Y:S01]  /*0870*/  IADD3 R11, PT, PT, R3, R2, RZ ;  /* 0x00000002030b7210 */ /* 0x000fe20007ffe0ff */
[----:B------:R-:W-:-:S04]  /*0880*/  VIADD R2, R2, 0x80 ;  /* 0x0000008002027836 */ /* 0x000fc80000000000 */
[----:B0-----:R-:W-:-:S05]  /*0890*/  IMAD.WIDE.U32 R6, R11, 0x2, R6 ;  /* 0x000000020b067825 */ /* 0x001fca00078e0006 */
[----:B------:R1:W-:Y:S02]  /*08a0*/  STG.E.U16 desc[UR4][R6.64], R8 ;  /* 0x0000000806007986 */ /* 0x0003e4000c101504 */
.L_x_21544:
[----:B------:R-:W-:-:S13]  /*08b0*/  ISETP.GE.U32.AND P0, PT, R2, R5, PT ;  /* 0x000000050200720c */ /* 0x000fda0003f06070 */
[----:B------:R-:W-:Y:S05]  /*08c0*/  @P0 BREAK.RELIABLE B1 ;  /* 0x0000000000010942 */ /* 0x000fea0003800100 */
[----:B------:R-:W-:Y:S05]  /*08d0*/  @P0 BRA `(.L_x_21546) ;  /* 0x0000000000300947 */ /* 0x000fea0003800000 */
[----:B-1----:R-:W1:Y:S01]  /*08e0*/  LDC.64 R6, c[0x0][0x388] ;  /* 0x0000e200ff067b82 */ /* 0x002e620000000a00 */
[----:B0-----:R-:W-:Y:S01]  /*08f0*/  IADD3 R11, PT, PT, R3, R2, RZ ;  /* 0x00000002030b7210 */ /* 0x001fe20007ffe0ff */
[----:B------:R-:W-:-:S04]  /*0900*/  VIADD R2, R2, 0x80 ;  /* 0x0000008002027836 */ /* 0x000fc80000000000 */
[----:B-1----:R-:W-:-:S05]  /*0910*/  IMAD.WIDE.U32 R6, R11, 0x2, R6 ;  /* 0x000000020b067825 */ /* 0x002fca00078e0006 */
[----:B------:R2:W-:Y:S02]  /*0920*/  STG.E.U16 desc[UR4][R6.64], R9 ;  /* 0x0000000906007986 */ /* 0x0005e4000c101504 */
.L_x_21545:
[----:B------:R-:W-:Y:S05]  /*0930*/  BSYNC.RELIABLE B1 ;  /* 0x0000000000017941 */ /* 0x000fea0003800100 */
.L_x_21541:
[----:B------:R-:W-:-:S13]  /*0940*/  ISETP.GE.U32.AND P0, PT, R2, R5, PT ;  /* 0x000000050200720c */ /* 0x000fda0003f06070 */
[----:B012---:R-:W0:Y:S01]  /*0950*/  @!P0 LDC.64 R6, c[0x0][0x388] ;  /* 0x0000e200ff068b82 */ /* 0x007e220000000a00 */
[----:B------:R-:W-:Y:S01]  /*0960*/  @!P0 IADD3 R9, PT, PT, R3, R2, RZ ;  /* 0x0000000203098210 */ /* 0x000fe20007ffe0ff */
[----:B------:R-:W-:-:S04]  /*0970*/  @!P0 VIADD R2, R2, 0x80 ;  /* 0x0000008002028836 */ /* 0x000fc80000000000 */
[----:B0-----:R-:W-:-:S05]  /*0980*/  @!P0 IMAD.WIDE.U32 R6, R9, 0x2, R6 ;  /* 0x0000000209068825 */ /* 0x001fca00078e0006 */
[----:B------:R2:W-:Y:S02]  /*0990*/  @!P0 STG.E.U16 desc[UR4][R6.64], R20 ;  /* 0x0000001406008986 */ /* 0x0005e4000c101504 */
.L_x_21546:
[----:B------:R-:W-:Y:S05]  /*09a0*/  BSYNC.RECONVERGENT B0 ;  /* 0x0000000000007941 */ /* 0x000fea0003800200 */
.L_x_21540:
[----:B------:R-:W-:Y:S05]  /*09b0*/  WARPSYNC.ALL ;  /* 0x0000000000007948 */ /* 0x000fea0003800000 */
[----:B------:R-:W-:-:S13]  /*09c0*/  ISETP.GE.U32.AND P0, PT, R2, R5, PT ;  /* 0x000000050200720c */ /* 0x000fda0003f06070 */
[----:B------:R-:W-:Y:S05]  /*09d0*/  @P0 EXIT ;  /* 0x000000000000094d */ /* 0x000fea0003800000 */
[----:B0-----:R-:W0:Y:S01]  /*09e0*/  LDC.64 R4, c[0x0][0x388] ;  /* 0x0000e200ff047b82 */ /* 0x001e220000000a00 */
[----:B------:R-:W-:-:S05]  /*09f0*/  IADD3 R3, PT, PT, R3, R2, RZ ;  /* 0x0000000203037210 */ /* 0x000fca0007ffe0ff */
[----:B0-----:R-:W-:-:S05]  /*0a00*/  IMAD.WIDE.U32 R2, R3, 0x2, R4 ;  /* 0x0000000203027825 */ /* 0x001fca00078e0004 */
[----:B------:R-:W-:Y:S01]  /*0a10*/  STG.E.U16 desc[UR4][R2.64], R21 ;  /* 0x0000001502007986 */ /* 0x000fe2000c101504 */
[----:B------:R-:W-:Y:S05]  /*0a20*/  EXIT ;  /* 0x000000000000794d */ /* 0x000fea0003800000 */
.L_x_21539:
        /* <DEDUP_REMOVED lines=11> */
[--C-:B--2---:R-:W-:Y:S02]  /*0ae0*/  HADD2.F32 R9, -RZ, R2.reuse.H0_H0 ;  /* 0x20000002ff097230 */ /* 0x104fe40000004100 */
[----:B------:R-:W-:Y:S02]  /*0af0*/  HADD2.F32 R2, -RZ, R2.H1_H1 ;  /* 0x30000002ff027230 */ /* 0x000fe40000004100 */
[--C-:B---3--:R-:W-:Y:S02]  /*0b00*/  HADD2.F32 R12, -RZ, R7.reuse.H0_H0 ;  /* 0x20000007ff0c7230 */ /* 0x108fe40000004100 */
[----:B------:R-:W-:Y:S02]  /*0b10*/  HADD2.F32 R7, -RZ, R7.H1_H1 ;  /* 0x30000007ff077230 */ /* 0x000fe40000004100 */
[--C-:B----4-:R-:W-:Y:S02]  /*0b20*/  HADD2.F32 R13, -RZ, R8.reuse.H0_H0 ;  /* 0x20000008ff0d7230 */ /* 0x110fe40000004100 */
[----:B------:R-:W-:-:S02]  /*0b30*/  HADD2.F32 R8, -RZ, R8.H1_H1 ;  /* 0x30000008ff087230 */ /* 0x000fc40000004100 */
[--C-:B-----5:R-:W-:Y:S02]  /*0b40*/  HADD2.F32 R10, -RZ, R6.reuse.H0_H0 ;  /* 0x20000006ff0a7230 */ /* 0x120fe40000004100 */
[----:B------:R-:W-:Y:S01]  /*0b50*/  HADD2.F32 R6, -RZ, R6.H1_H1 ;  /* 0x30000006ff067230 */ /* 0x000fe20000004100 */
[----:B------:R-:W-:Y:S08]  /*0b60*/  MUFU.SQRT R9, R9 ;  /* 0x0000000900097308 */ /* 0x000ff00000002000 */
[----:B------:R-:W0:Y:S08]  /*0b70*/  MUFU.SQRT R2, R2 ;  /* 0x0000000200027308 */ /* 0x000e300000002000 */
[----:B------:R-:W-:Y:S08]  /*0b80*/  MUFU.SQRT R10, R10 ;  /* 0x0000000a000a7308 */ /* 0x000ff00000002000 */
[----:B------:R-:W1:Y:S08]  /*0b90*/  MUFU.SQRT R11, R6 ;  /* 0x00000006000b7308 */ /* 0x000e700000002000 */
[----:B------:R-:W-:Y:S08]  /*0ba0*/  MUFU.SQRT R12, R12 ;  /* 0x0000000c000c7308 */ /* 0x000ff00000002000 */
[----:B------:R-:W2:Y:S08]  /*0bb0*/  MUFU.SQRT R7, R7 ;  /* 0x0000000700077308 */ /* 0x000eb00000002000 */
[----:B------:R-:W-:Y:S08]  /*0bc0*/  MUFU.SQRT R13, R13 ;  /* 0x0000000d000d7308 */ /* 0x000ff00000002000 */
[----:B------:R-:W3:Y:S01]  /*0bd0*/  MUFU.SQRT R8, R8 ;  /* 0x0000000800087308 */ /* 0x000ee20000002000 */
[----:B0-----:R-:W-:-:S02]  /*0be0*/  F2FP.F16.F32.PACK_AB R9, R2, R9 ;  /* 0x000000090209723e */ /* 0x001fc400000000ff */
[----:B-1----:R-:W-:Y:S02]  /*0bf0*/  F2FP.F16.F32.PACK_AB R11, R11, R10 ;  /* 0x0000000a0b0b723e */ /* 0x002fe400000000ff */
[----:B--2---:R-:W-:Y:S01]  /*0c00*/  F2FP.F16.F32.PACK_AB R3, R7, R12 ;  /* 0x0000000c0703723e */ /* 0x004fe200000000ff */
[----:B------:R-:W-:Y:S04]  /*0c10*/  STG.E desc[UR4][R4.64], R9 ;  /* 0x0000000904007986 */ /* 0x000fe8000c101904 */
[----:B------:R-:W-:Y:S01]  /*0c20*/  STG.E desc[UR4][R4.64+0x200], R11 ;  /* 0x0002000b04007986 */ /* 0x000fe2000c101904 */
[----:B---3--:R-:W-:-:S03]  /*0c30*/  F2FP.F16.F32.PACK_AB R15, R8, R13 ;  /* 0x0000000d080f723e */ /* 0x008fc600000000ff */
[----:B------:R-:W-:Y:S04]  /*0c40*/  STG.E desc[UR4][R4.64+0x400], R3 ;  /* 0x0004000304007986 */ /* 0x000fe8000c101904 */
[----:B------:R-:W-:Y:S01]  /*0c50*/  STG.E desc[UR4][R4.64+0x600], R15 ;  /* 0x0006000f04007986 */ /* 0x000fe2000c101904 */
[----:B------:R-:W-:Y:S05]  /*0c60*/  EXIT ;  /* 0x000000000000794d */ /* 0x000fea0003800000 */
.L_x_21547:
        /* <DEDUP_REMOVED lines=9> */
.L_x_36027:


//--------------------- .text._ZN2at6native29vectorized_elementwise_kernelILi4EZZZNS0_16sqrt_kernel_cudaERNS_18TensorIteratorBaseEENKUlvE0_clEvENKUlvE1_clEvEUlN3c104HalfEE_St5arrayIPcLm2EEEEviT0_T1_ --------------------------
	.section	.text._ZN2at6native29vectorized_elementwise_kernelILi4EZZZNS0_16sqrt_kernel_cudaERNS_18TensorIteratorBaseEENKUlvE0_clEvENKUlvE1_clEvEUlN3c104HalfEE_St5arrayIPcLm2EEEEviT0_T1_,"ax",@progbits
	.align	128
        .global         _ZN2at6native29vectorized_elementwise_kernelILi4EZZZNS0_16sqrt_kernel_cudaERNS_18TensorIteratorBaseEENKUlvE0_clEvENKUlvE1_clEvEUlN3c104HalfEE_St5arrayIPcLm2EEEEviT0_T1_
        .type           _ZN2at6native29vectorized_elementwise_kernelILi4EZZZNS0_16sqrt_kernel_cudaERNS_18TensorIteratorBaseEENKUlvE0_clEvENKUlvE1_clEvEUlN3c104HalfEE_St5arrayIPcLm2EEEEviT0_T1_,@function
        .size           _ZN2at6native29vectorized_elementwise_kernelILi4EZZZNS0_16sqrt_kernel_cudaERNS_18TensorIteratorBaseEENKUlvE0_clEvENKUlvE1_clEvEUlN3c104HalfEE_St5arrayIPcLm2EEEEviT0_T1_,(.L_x_36028 - _ZN2at6native29vectorized_elementwise_kernelILi4EZZZNS0_16sqrt_kernel_cudaERNS_18TensorIteratorBaseEENKUlvE0_clEvENKUlvE1_clEvEUlN3c104HalfEE_St5arrayIPcLm2EEEEviT0_T1_)
        .other          _ZN2at6native29vectorized_elementwise_kernelILi4EZZZNS0_16sqrt_kernel_cudaERNS_18TensorIteratorBaseEENKUlvE0_clEvENKUlvE1_clEvEUlN3c104HalfEE_St5arrayIPcLm2EEEEviT0_T1_,@"STO_CUDA_ENTRY STV_DEFAULT"
_ZN2at6native29vectorized_elementwise_kernelILi4EZZZNS0_16sqrt_kernel_cudaERNS_18TensorIteratorBaseEENKUlvE0_clEvENKUlvE1_clEvEUlN3c104HalfEE_St5arrayIPcLm2EEEEviT0_T1_:
.text._ZN2at6native29vectorized_elementwise_kernelILi4EZZZNS0_16sqrt_kernel_cudaERNS_18TensorIteratorBaseEENKUlvE0_clEvENKUlvE1_clEvEUlN3c104HalfEE_St5arrayIPcLm2EEEEviT0_T1_:
        /* <DEDUP_REMOVED lines=125> */
.L_x_21551:
[----:B------:R-:W-:-:S13]  /*07d0*/  ISETP.GE.U32.AND P0, PT, R2, R5, PT ;  /* 0x000000050200720c */ /* 0x000fda0003f06070 */
[----:B------:R-:W-:Y:S05]  /*07e0*/  @P0 BRA `(.L_x_21553) ;  /* 0x0000000000300947 */ /* 0x000fea0003800000 */
[----:B0-----:R-:W0:Y:S01]  /*07f0*/  LDC.64 R10, c[0x0][0x388] ;  /* 0x0000e200ff0a7b82 */ /* 0x001e220000000a00 */
[----:B------:R-:W-:Y:S01]  /*0800*/  IADD3 R13, PT, PT, R3, R2, RZ ;  /* 0x00000002030d7210 */ /* 0x000fe20007ffe0ff */
[----:B------:R-:W-:-:S04]  /*0810*/  VIADD R2, R2, 0x80 ;  /* 0x0000008002027836 */ /* 0x000fc80000000000 */
[----:B0-----:R-:W-:-:S05]  /*0820*/  IMAD.WIDE.U32 R10, R13, 0x2, R10 ;  /* 0x000000020d0a7825 */ /* 0x001fca00078e000a */
[----:B------:R1:W-:Y:S02]  /*0830*/  STG.E.U16 desc[UR4][R10.64], R7 ;  /* 0x000000070a007986 */ /* 0x0003e4000c101504 */
.L_x_21552:
[----:B------:R-:W-:-:S13]  /*0840*/  ISETP.GE.U32.AND P0, PT, R2, R5, PT ;  /* 0x000000050200720c */ /* 0x000fda0003f06070 */
[----:B------:R-:W-:Y:S05]  /*0850*/  @P0 BRA `(.L_x_21554) ;  /* 0x0000000000340947 */ /* 0x000fea0003800000 */
[----:B01----:R-:W0:Y:S01]  /*0860*/  LDC.64 R6, c[0x0][0x388] ;  /* 0x0000e200ff067b82 */ /* 0x003e220000000a00 */
[----:B------:R-:W-:Y:S01]  /*0870*/  IADD3 R11, PT, PT, R3, R2, RZ ;  /* 0x00000002030b7210 */ /* 0x000fe20007ffe0ff */
[----:B------:R-:W-:-:S04]  /*0880*/  VIADD R2, R2, 0x80 ;  /* 0x0000008002027836 */ /* 0x000fc80000000000 */
[----:B0-----:R-:W-:-:S05]  /*0890*/  IMAD.WIDE.U32 R6, R11, 0x2, R6 ;  /* 0x000000020b067825 */ /* 0x001fca00078e0006 */
[----:B------:R1:W-:Y:S02]  /*08a0*/  STG.E.U16 desc[UR4][R6.64], R8 ;  /* 0x0000000806007986 */ /* 0x0003e4000c101504 */
.L_x_21553:
        /* <DEDUP_REMOVED lines=8> */
.L_x_21554:
[----:B------:R-:W-:Y:S05]  /*0930*/  BSYNC.RELIABLE B1 ;  /* 0x0000000000017941 */ /* 0x000fea0003800100 */
.L_x_21550:
[----:B------:R-:W-:-:S13]  /*0940*/  ISETP.GE.U32.AND P0, PT, R2, R5, PT ;  /* 0x000000050200720c */ /* 0x000fda0003f06070 */
[----:B012---:R-:W0:Y:S01]  /*0950*/  @!P0 LDC.64 R6, c[0x0][0x388] ;  /* 0x0000e200ff068b82 */ /* 0x007e220000000a00 */
[----:B------:R-:W-:Y:S01]  /*0960*/  @!P0 IADD3 R9, PT, PT, R3, R2, RZ ;  /* 0x0000000203098210 */ /* 0x000fe20007ffe0ff */
[----:B------:R-:W-:-:S04]  /*0970*/  @!P0 VIADD R2, R2, 0x80 ;  /* 0x0000008002028836 */ /* 0x000fc80000000000 */
[----:B0-----:R-:W-:-:S05]  /*0980*/  @!P0 IMAD.WIDE.U32 R6, R9, 0x2, R6 ;  /* 0x0000000209068825 */ /* 0x001fca00078e0006 */
[----:B------:R2:W-:Y:S02]  /*0990*/  @!P0 STG.E.U16 desc[UR4][R6.64], R20 ;  /* 0x0000001406008986 */ /* 0x0005e4000c101504 */
.L_x_21555:
[----:B------:R-:W-:Y:S05]  /*09a0*/  BSYNC.RECONVERGENT B0 ;  /* 0x0000000000007941 */ /* 0x000fea0003800200 */
.L_x_21549:
        /* <DEDUP_REMOVED lines=8> */
.L_x_21548:
        /* <DEDUP_REMOVED lines=9> */
[--C-:B--2---:R-:W-:Y:S02]  /*0ac0*/  HADD2.F32 R2, -RZ, R10.reuse.H0_H0 ;  /* 0x2000000aff027230 */ /* 0x104fe40000004100 */
[----:B------:R-:W-:Y:S02]  /*0ad0*/  HADD2.F32 R8, -RZ, R10.H1_H1 ;  /* 0x3000000aff087230 */ /* 0x000fe40000004100 */
[----:B------:R-:W-:Y:S02]  /*0ae0*/  HADD2.F32 R10, -RZ, R11.H0_H0 ;  /* 0x2000000bff0a7230 */ /* 0x000fe40000004100 */
[----:B---3--:R-:W-:Y:S01]  /*0af0*/  HADD2.F32 R12, -RZ, R4.H0_H0 ;  /* 0x20000004ff0c7230 */ /* 0x008fe20000004100 */
[----:B------:R-:W-:Y:S01]  /*0b00*/  MUFU.SQRT R2, R2 ;  /* 0x0000000200027308 */ /* 0x000fe20000002000 */
[----:B------:R-:W-:Y:S02]  /*0b10*/  HADD2.F32 R14, -RZ, R5.H0_H0 ;  /* 0x20000005ff0e7230 */ /* 0x000fe40000004100 */
[----:B------:R-:W-:-:S02]  /*0b20*/  HADD2.F32 R11, -RZ, R11.H1_H1 ;  /* 0x3000000bff0b7230 */ /* 0x000fc40000004100 */
[----:B------:R-:W-:Y:S02]  /*0b30*/  HADD2.F32 R5, -RZ, R5.H1_H1 ;  /* 0x30000005ff057230 */ /* 0x000fe40000004100 */
[----:B------:R-:W-:Y:S01]  /*0b40*/  HADD2.F32 R4, -RZ, R4.H1_H1 ;  /* 0x30000004ff047230 */ /* 0x000fe20000004100 */
[----:B------:R-:W-:Y:S08]  /*0b50*/  MUFU.SQRT R12, R12 ;  /* 0x0000000c000c7308 */ /* 0x000ff00000002000 */
[----:B------:R-:W0:Y:S08]  /*0b60*/  MUFU.SQRT R13, R4 ;  /* 0x00000004000d7308 */ /* 0x000e300000002000 */
[----:B------:R-:W1:Y:S08]  /*0b70*/  MUFU.SQRT R9, R8 ;  /* 0x0000000800097308 */ /* 0x000e700000002000 */
[----:B------:R-:W-:Y:S01]  /*0b80*/  MUFU.SQRT R10, R10 ;  /* 0x0000000a000a7308 */ /* 0x000fe20000002000 */
[----:B0-----:R-:W-:-:S07]  /*0b90*/  F2FP.F16.F32.PACK_AB R12, R13, R12 ;  /* 0x0000000c0d0c723e */ /* 0x001fce00000000ff */
[----:B------:R-:W0:Y:S01]  /*0ba0*/  MUFU.SQRT R11, R11 ;  /* 0x0000000b000b7308 */ /* 0x000e220000002000 */
[----:B-1----:R-:W-:-:S07]  /*0bb0*/  F2FP.F16.F32.PACK_AB R2, R9, R2 ;  /* 0x000000020902723e */ /* 0x002fce00000000ff */
[----:B------:R-:W-:Y:S08]  /*0bc0*/  MUFU.SQRT R14, R14 ;  /* 0x0000000e000e7308 */ /* 0x000ff00000002000 */
[----:B------:R-:W1:Y:S01]  /*0bd0*/  MUFU.SQRT R5, R5 ;  /* 0x0000000500057308 */ /* 0x000e620000002000 */
[----:B0-----:R-:W-:-:S05]  /*0be0*/  F2FP.F16.F32.PACK_AB R3, R11, R10 ;  /* 0x0000000a0b03723e */ /* 0x001fca00000000ff */
[----:B------:R-:W-:Y:S01]  /*0bf0*/  STG.E.64 desc[UR4][R6.64], R2 ;  /* 0x0000000206007986 */ /* 0x000fe2000c101b04 */
[----:B-1----:R-:W-:-:S05]  /*0c00*/  F2FP.F16.F32.PACK_AB R13, R5, R14 ;  /* 0x0000000e050d723e */ /* 0x002fca00000000ff */
[----:B------:R-:W-:Y:S01]  /*0c10*/  STG.E.64 desc[UR4][R6.64+0x400], R12 ;  /* 0x0004000c06007986 */ /* 0x000fe2000c101b04 */
[----:B------:R-:W-:Y:S05]  /*0c20*/  EXIT ;  /* 0x000000000000794d */ /* 0x000fea0003800000 */
.L_x_21556:
        /* <DEDUP_REMOVED lines=13> */
.L_x_36028:


//--------------------- .text._ZN2at6native29vectorized_elementwise_kernelILi8EZZZNS0_16sqrt_kernel_cudaERNS_18TensorIteratorBaseEENKUlvE0_clEvENKUlvE1_clEvEUlN3c104HalfEE_St5arrayIPcLm2EEEEviT0_T1_ --------------------------
	.section	.text._ZN2at6native29vectorized_elementwise_kernelILi8EZZZNS0_16sqrt_kernel_cudaERNS_18TensorIteratorBaseEENKUlvE0_clEvENKUlvE1_clEvEUlN3c104HalfEE_St5arrayIPcLm2EEEEviT0_T1_,"ax",@progbits
	.align	128
        .global         _ZN2at6native29vectorized_elementwise_kernelILi8EZZZNS0_16sqrt_kernel_cudaERNS_18TensorIteratorBaseEENKUlvE0_clEvENKUlvE1_clEvEUlN3c104HalfEE_St5arrayIPcLm2EEEEviT0_T1_
        .type           _ZN2at6native29vectorized_elementwise_kernelILi8EZZZNS0_16sqrt_kernel_cudaERNS_18TensorIteratorBaseEENKUlvE0_clEvENKUlvE1_clEvEUlN3c104HalfEE_St5arrayIPcLm2EEEEviT0_T1_,@function
        .size           _ZN2at6native29vectorized_elementwise_kernelILi8EZZZNS0_16sqrt_kernel_cudaERNS_18TensorIteratorBaseEENKUlvE0_clEvENKUlvE1_clEvEUlN3c104HalfEE_St5arrayIPcLm2EEEEviT0_T1_,(.L_x_36029 - _ZN2at6native29vectorized_elementwise_kernelILi8EZZZNS0_16sqrt_kernel_cudaERNS_18TensorIteratorBaseEENKUlvE0_clEvENKUlvE1_clEvEUlN3c104HalfEE_St5arrayIPcLm2EEEEviT0_T1_)
        .other          _ZN2at6native29vectorized_elementwise_kernelILi8EZZZNS0_16sqrt_kernel_cudaERNS_18TensorIteratorBaseEENKUlvE0_clEvENKUlvE1_clEvEUlN3c104HalfEE_St5arrayIPcLm2EEEEviT0_T1_,@"STO_CUDA_ENTRY STV_DEFAULT"
_ZN2at6native29vectorized_elementwise_kernelILi8EZZZNS0_16sqrt_kernel_cudaERNS_18TensorIteratorBaseEENKUlvE0_clEvENKUlvE1_clEvEUlN3c104HalfEE_St5arrayIPcLm2EEEEviT0_T1_:
.text._ZN2at6native29vectorized_elementwise_kernelILi8EZZZNS0_16sqrt_kernel_cudaERNS_18TensorIteratorBaseEENKUlvE0_clEvENKUlvE1_clEvEUlN3c104HalfEE_St5arrayIPcLm2EEEEviT0_T1_:
[----:B------:R-:W-:Y:S01]  /*0000*/  LDC R1, c[0x0][0x37c] ;  /* 0x0000df00ff017b82 */ /* 0x000fe20000000800 */
[----:B------:R-:W-:Y:S05]  /*0010*/  EXIT ;  /* 0x000000000000794d */ /* 0x000fea0003800000 */
.L_x_21557:
        /* <DEDUP_REMOVED lines=14> */
.L_x_36029:


//--------------------- .text._ZN2at6native18elementwise_kernelILi128ELi4EZNS0_15gpu_kernel_implIZZZNS0_16sqrt_kernel_cudaERNS_18TensorIteratorBaseEENKUlvE0_clEvENKUlvE0_clEvEUlfE_EEvS4_RKT_EUliE_EEviT1_ --------------------------
	.section	.text._ZN2at6native18elementwise_kernelILi128ELi4EZNS0_15gpu_kernel_implIZZZNS0_16sqrt_kernel_cudaERNS_18TensorIteratorBaseEENKUlvE0_clEvENKUlvE0_clEvEUlfE_EEvS4_RKT_EUliE_EEviT1_,"ax",@progbits
	.align	128
        .global         _ZN2at6native18elementwise_kernelILi128ELi4EZNS0_15gpu_kernel_implIZZZNS0_16sqrt_kernel_cudaERNS_18TensorIteratorBaseEENKUlvE0_clEvENKUlvE0_clEvEUlfE_EEvS4_RKT_EUliE_EEviT1_
        .type           _ZN2at6native18elementwise_kernelILi128ELi4EZNS0_15gpu_kernel_implIZZZNS0_16sqrt_kernel_cudaERNS_18TensorIteratorBaseEENKUlvE0_clEvENKUlvE0_clEvEUlfE_EEvS4_RKT_EUliE_EEviT1_,@function
        .size           _ZN2at6native18elementwise_kernelILi128ELi4EZNS0_15gpu_kernel_implIZZZNS0_16sqrt_kernel_cudaERNS_18TensorIteratorBaseEENKUlvE0_clEvENKUlvE0_clEvEUlfE_EEvS4_RKT_EUliE_EEviT1_,(.L_x_36030 - _ZN2at6native18elementwise_kernelILi128ELi4EZNS0_15gpu_kernel_implIZZZNS0_16sqrt_kernel_cudaERNS_18TensorIteratorBaseEENKUlvE0_clEvENKUlvE0_clEvEUlfE_EEvS4_RKT_EUliE_EEviT1_)
        .other          _ZN2at6native18elementwise_kernelILi128ELi4EZNS0_15gpu_kernel_implIZZZNS0_16sqrt_kernel_cudaERNS_18TensorIteratorBaseEENKUlvE0_clEvENKUlvE0_clEvEUlfE_EEvS4_RKT_EUliE_EEviT1_,@"STO_CUDA_ENTRY STV_DEFAULT"
_ZN2at6native18elementwise_kernelILi128ELi4EZNS0_15gpu_kernel_implIZZZNS0_16sqrt_kernel_cudaERNS_18TensorIteratorBaseEENKUlvE0_clEvENKUlvE0_clEvEUlfE_EEvS4_RKT_EUliE_EEviT1_:
.text._ZN2at6native18elementwise_kernelILi128ELi4EZNS0_15gpu_kernel_implIZZZNS0_16sqrt_kernel_cudaERNS_18TensorIteratorBaseEENKUlvE0_clEvENKUlvE0_clEvEUlfE_EEvS4_RKT_EUliE_EEviT1_:
        /* <DEDUP_REMOVED lines=319> */
.L_x_21560:
        /* <DEDUP_REMOVED lines=18> */
.L_x_21565:
[----:B------:R-:W2:Y:S02]  /*1510*/  LDG.E.U8 R2, desc[UR36][R2.64] ;  /* 0x0000002402027981 */ /* 0x000ea4000c1e1100 */
[----:B--2---:R-:W-:Y:S01]  /*1520*/  I2FP.F32.U32 R4, R2 ;  /* 0x0000000200047245 */ /* 0x004fe20000201000 */
[----:B------:R-:W-:Y:S06]  /*1530*/  BRA `(.L_x_21567) ;  /* 0x0000000c00447947 */ /* 0x000fec0003800000 */
.L_x_21564:
        /* <DEDUP_REMOVED lines=9> */
.L_x_21569:
[----:B------:R-:W2:Y:S02]  /*15d0*/  LDG.E R2, desc[UR36][R2.64] ;  /* 0x0000002402027981 */ /* 0x000ea4000c1e1900 */
[----:B--2---:R-:W-:Y:S01]  /*15e0*/  I2FP.F32.S32 R4, R2 ;  /* 0x0000000200047245 */ /* 0x004fe20000201400 */
[----:B------:R-:W-:Y:S06]  /*15f0*/  BRA `(.L_x_21567) ;  /* 0x0000000c00147947 */ /* 0x000fec0003800000 */
.L_x_21568:
[----:B------:R-:W2:Y:S02]  /*1600*/  LDG.E.U16 R2, desc[UR36][R2.64] ;  /* 0x0000002402027981 */ /* 0x000ea4000c1e1500 */
[----:B--2---:R2:W3:Y:S01]  /*1610*/  I2F.S16 R4, R2 ;  /* 0x0000000200047306 */ /* 0x0044e20000101400 */
[----:B------:R-:W-:Y:S05]  /*1620*/  BRA `(.L_x_21567) ;  /* 0x0000000c00087947 */ /* 0x000fea0003800000 */
.L_x_21563:
        /* <DEDUP_REMOVED lines=8> */
.L_x_21571:
[----:B------:R-:W2:Y:S02]  /*16b0*/  LDG.E.U16 R2, desc[UR36][R2.64] ;  /* 0x0000002402027981 */ /* 0x000ea4000c1e1500 */
[----:B--2---:R-:W-:Y:S01]  /*16c0*/  HADD2.F32 R4, -RZ, R2.H0_H0 ;  /* 0x20000002ff047230 */ /* 0x004fe20000004100 */
[----:B------:R-:W-:Y:S06]  /*16d0*/  BRA `(.L_x_21567) ;  /* 0x0000000800dc7947 */ /* 0x000fec0003800000 */
.L_x_21570:
        /* <DEDUP_REMOVED lines=8> */
.L_x_21573:
[----:B------:R-:W2:Y:S02]  /*1760*/  LDG.E.U16 R2, desc[UR36][R2.64] ;  /* 0x0000002402027981 */ /* 0x000ea4000c1e1500 */
[----:B--2---:R-:W-:Y:S01]  /*1770*/  HADD2.F32 R4, -RZ, R2.H0_H0 ;  /* 0x20000002ff047230 */ /* 0x004fe20000004100 */
[----:B------:R-:W-:Y:S06]  /*1780*/  BRA `(.L_x_21567) ;  /* 0x0000000800b07947 */ /* 0x000fec0003800000 */
.L_x_21572:
        /* <DEDUP_REMOVED lines=11> */
.L_x_21562:
        /* <DEDUP_REMOVED lines=12> */
.L_x_21576:
        /* <DEDUP_REMOVED lines=11> */
.L_x_21575:
        /* <DEDUP_REMOVED lines=25> */
.L_x_21578:
        /* <DEDUP_REMOVED lines=12> */
.L_x_21577:
[----:B------:R-:W2:Y:S02]  /*1c00*/  LDG.E.U16 R2, desc[UR36][R2.64] ;  /* 0x0000002402027981 */ /* 0x000ea4000c1e1500 */
[----:B--2---:R-:W-:Y:S01]  /*1c10*/  SHF.L.U32 R4, R2, 0x10, RZ ;  /* 0x0000001002047819 */ /* 0x004fe200000006ff */
[----:B------:R-:W-:Y:S06]  /*1c20*/  BRA `(.L_x_21567) ;  /* 0x0000000400887947 */ /* 0x000fec0003800000 */
.L_x_21574:
        /* <DEDUP_REMOVED lines=11> */
.L_x_21581:
        /* <DEDUP_REMOVED lines=20> */
.L_x_21583:
[----:B------:R-:W-:Y:S05]  /*1e20*/  BSYNC.RECONVERGENT B0 ;  /* 0x0000000000007941 */ /* 0x000fea0003800200 */
.L_x_21582:
[----:B------:R-:W-:Y:S01]  /*1e30*/  IMAD.SHL.U32 R0, R0, 0x100000, RZ ;  /* 0x0010000000007824 */ /* 0x000fe200078e00ff */
[----:B------:R-:W-:-:S04]  /*1e40*/  LEA R2, R2, 0x3b800000, 0x17 ;  /* 0x3b80000002027811 */ /* 0x000fc800078eb8ff */
[----:B------:R-:W-:Y:S01]  /*1e50*/  LOP3.LUT R4, R2, R0, R7, 0xfe, !PT ;  /* 0x0000000002047212 */ /* 0x000fe200078efe07 */
[----:B------:R-:W-:Y:S06]  /*1e60*/  BRA `(.L_x_21567) ;  /* 0x0000000000f87947 */ /* 0x000fec0003800000 */
.L_x_21580:
        /* <DEDUP_REMOVED lines=20> */
.L_x_21585:
[----:B------:R-:W-:Y:S05]  /*1fb0*/  BSYNC.RECONVERGENT B0 ;  /* 0x0000000000007941 */ /* 0x000fea0003800200 */
.L_x_21584:
[----:B------:R-:W-:Y:S01]  /*1fc0*/  IMAD.SHL.U32 R0, R0, 0x200000, RZ ;  /* 0x0020000000007824 */ /* 0x000fe200078e00ff */
[----:B------:R-:W-:-:S04]  /*1fd0*/  LEA R2, R2, 0x37800000, 0x17 ;  /* 0x3780000002027811 */ /* 0x000fc800078eb8ff */
[----:B------:R-:W-:Y:S01]  /*1fe0*/  LOP3.LUT R4, R2, R0, R7, 0xfe, !PT ;  /* 0x0000000002047212 */ /* 0x000fe200078efe07 */
[----:B------:R-:W-:Y:S06]  /*1ff0*/  BRA `(.L_x_21567) ;  /* 0x0000000000947947 */ /* 0x000fec0003800000 */
.L_x_21579:
[----:B------:R-:W-:-:S09]  /*2000*/  UISETP.NE.AND UP0, UPT, UR4, 0x1c, UPT ;  /* 0x0000001c0400788c */ /* 0x000fd2000bf05270 */
[----:B------:R-:W-:Y:S05]  /*2010*/  BRA.U !UP0, `(.L_x_21586) ;  /* 0x0000000108847547 */ /* 0x000fea000b800000 */
[----:B------:R-:W-:-:S09]  /*2020*/  UISETP.NE.AND UP0, UPT, UR4, 0x1d, UPT ;  /* 0x0000001d0400788c */ /* 0x000fd2000bf05270 */
[----:B------:R-:W-:Y:S05]  /*2030*/  BRA.U !UP0, `(.L_x_21587) ;  /* 0x0000000108707547 */ /* 0x000fea000b800000 */
[----:B------:R-:W-:-:S09]  /*2040*/  UISETP.NE.AND UP0, UPT, UR4, 0x2c, UPT ;  /* 0x0000002c0400788c */ /* 0x000fd2000bf05270 */
[----:B------:R-:W-:Y:S05]  /*2050*/  BRA.U !UP0, `(.L_x_21588) ;  /* 0x0000000108487547 */ /* 0x000fea000b800000 */
.L_x_21566:
        /* <DEDUP_REMOVED lines=16> */
.L_x_21589:
[----:B------:R-:W-:Y:S01]  /*2160*/  IMAD.MOV.U32 R4, RZ, RZ, RZ ;  /* 0x000000ffff047224 */ /* 0x000fe200078e00ff */
[----:B------:R-:W-:Y:S06]  /*2170*/  BRA `(.L_x_21567) ;  /* 0x0000000000347947 */ /* 0x000fec0003800000 */
.L_x_21588:
        /* <DEDUP_REMOVED lines=8> */
.L_x_21587:
[----:B------:R-:W2:Y:S02]  /*2200*/  LDG.E.64 R2, desc[UR36][R2.64] ;  /* 0x0000002402027981 */ /* 0x000ea4000c1e1b00 */
[----:B--2---:R0:W1:Y:S02]  /*2210*/  I2F.U64 R4, R2 ;  /* 0x0000000200047312 */ /* 0x0040640000301000 */
[----:B01----:R-:W-:Y:S05]  /*2220*/  BRA `(.L_x_21567) ;  /* 0x0000000000087947 */ /* 0x003fea0003800000 */
.L_x_21586:
[----:B------:R-:W2:Y:S02]  /*2230*/  LDG.E R2, desc[UR36][R2.64] ;  /* 0x0000002402027981 */ /* 0x000ea4000c1e1900 */
[----:B--2---:R-:W-:-:S07]  /*2240*/  I2FP.F32.U32 R4, R2 ;  /* 0x0000000200047245 */ /* 0x004fce0000201000 */
.L_x_21567:
[----:B------:R-:W-:Y:S05]  /*2250*/  BSYNC.RECONVERGENT B6 ;  /* 0x0000000000067941 */ /* 0x000fea0003800200 */
.L_x_21561:
[----:B------:R-:W1:Y:S01]  /*2260*/  LDCU.64 UR6, c[0x0][0x580] ;  /* 0x0000b000ff0677ac */ /* 0x000e620008000a00 */
[----:B0--3-5:R-:W0:Y:S01]  /*2270*/  MUFU.SQRT R4, R4 ;  /* 0x0000000400047308 */ /* 0x029e220000002000 */
[----:B------:R-:W-:-:S04]  /*2280*/  UPRMT UR4, UR42, 0x9910, URZ ;  /* 0x000099102a047896 */ /* 0x000fc800080000ff */
[----:B------:R-:W-:Y:S01]  /*2290*/  UISETP.GT.AND UP0, UPT, UR4, 0x9, UPT ;  /* 0x000000090400788c */ /* 0x000fe2000bf04270 */
[----:B-12-4-:R-:W-:-:S04]  /*22a0*/  IADD3 R2, P0, PT, R16, UR6, RZ ;  /* 0x0000000610027c10 */ /* 0x016fc8000ff1e0ff */
[----:B------:R-:W-:-:S04]  /*22b0*/  IADD3.X R3, PT, PT, RZ, UR7, RZ, P0, !PT ;  /* 0x00000007ff037c10 */ /* 0x000fc800087fe4ff */
[----:B0-----:R-:W-:Y:S05]  /*22c0*/  BRA.U UP0, `(.L_x_21590) ;  /* 0x0000000100e87547 */ /* 0x001fea000b800000 */
        /* <DEDUP_REMOVED lines=11> */
.L_x_21593:
[----:B------:R-:W0:Y:S02]  /*2380*/  F2I.S64.TRUNC R4, R4 ;  /* 0x0000000400047311 */ /* 0x000e24000020d900 */
[----:B0-----:R-:W-:-:S05]  /*2390*/  IMAD.MOV.U32 R7, RZ, RZ, R4 ;  /* 0x000000ffff077224 */ /* 0x001fca00078e0004 */
[----:B------:R0:W-:Y:S01]  /*23a0*/  STG.E.U8 desc[UR36][R2.64], R7 ;  /* 0x0000000702007986 */ /* 0x0001e2000c101124 */
[----:B------:R-:W-:Y:S05]  /*23b0*/  BRA `(.L_x_21595) ;  /* 0x0000000c002c7947 */ /* 0x000fea0003800000 */
.L_x_21592:
        /* <DEDUP_REMOVED lines=9> */
.L_x_21597:
[----:B------:R-:W0:Y:S02]  /*2450*/  F2I.FTZ.TRUNC.NTZ R5, R4 ;  /* 0x0000000400057305 */ /* 0x000e24000021f100 */
[----:B0-----:R0:W-:Y:S01]  /*2460*/  STG.E desc[UR36][R2.64], R5 ;  /* 0x0000000502007986 */ /* 0x0011e2000c101924 */
[----:B------:R-:W-:Y:S05]  /*2470*/  BRA `(.L_x_21595) ;  /* 0x0000000800fc7947 */ /* 0x000fea0003800000 */
.L_x_21596:
[----:B------:R-:W0:Y:S02]  /*2480*/  F2I.FTZ.TRUNC.NTZ R5, R4 ;  /* 0x0000000400057305 */ /* 0x000e24000021f100 */
[----:B0-----:R0:W-:Y:S01]  /*2490*/  STG.E.U16 desc[UR36][R2.64], R5 ;  /* 0x0000000502007986 */ /* 0x0011e2000c101524 */
[----:B------:R-:W-:Y:S05]  /*24a0*/  BRA `(.L_x_21595) ;  /* 0x0000000800f07947 */ /* 0x000fea0003800000 */
.L_x_21591:
        /* <DEDUP_REMOVED lines=8> */
.L_x_21599:
[----:B------:R-:W-:-:S05]  /*2530*/  F2FP.F16.F32.PACK_AB R4, RZ, R4 ;  /* 0x00000004ff04723e */ /* 0x000fca00000000ff */
[----:B------:R0:W-:Y:S01]  /*2540*/  STG.E.U16 desc[UR36][R2.64], R4 ;  /* 0x0000000402007986 */ /* 0x0001e2000c101524 */
[----:B------:R-:W-:Y:S05]  /*2550*/  BRA `(.L_x_21595) ;  /* 0x0000000800c47947 */ /* 0x000fea0003800000 */
.L_x_21598:
        /* <DEDUP_REMOVED lines=9> */
.L_x_21601:
[----:B------:R-:W-:-:S04]  /*25f0*/  F2FP.F16.F32.PACK_AB R5, RZ, R4 ;  /* 0x00000004ff05723e */ /* 0x000fc800000000ff */
[----:B------:R-:W-:-:S05]  /*2600*/  PRMT R5, R5, 0x5410, RZ ;  /* 0x0000541005057816 */ /* 0x000fca00000000ff */
[----:B------:R0:W-:Y:S01]  /*2610*/  STG.E desc[UR36][R2.64], R5 ;  /* 0x0000000502007986 */ /* 0x0001e2000c101924 */
[----:B------:R-:W-:Y:S05]  /*2620*/  BRA `(.L_x_21595) ;  /* 0x0000000800907947 */ /* 0x000fea0003800000 */
.L_x_21600:
[----:B------:R-:W-:-:S06]  /*2630*/  FMUL.FTZ R4, R4, 1 ;  /* 0x3f80000004047820 */ /* 0x000fcc0000410000 */
[----:B------:R-:W0:Y:S02]  /*2640*/  F2F.F64.F32 R4, R4 ;  /* 0x0000000400047310 */ /* 0x000e240000201800 */
[----:B0-----:R0:W-:Y:S01]  /*2650*/  STG.E.64 desc[UR36][R2.64], R4 ;  /* 0x0000000402007986 */ /* 0x0011e2000c101b24 */
[----:B------:R-:W-:Y:S05]  /*2660*/  BRA `(.L_x_21595) ;  /* 0x0000000800807947 */ /* 0x000fea0003800000 */
.L_x_21590:
        /* <DEDUP_REMOVED lines=12> */
.L_x_21604:
[----:B------:R-:W-:Y:S01]  /*2730*/  FMUL.FTZ R4, R4, 1 ;  /* 0x3f80000004047820 */ /* 0x000fe20000410000 */
[----:B------:R-:W-:-:S05]  /*2740*/  CS2R R6, SRZ ;  /* 0x0000000000067805 */ /* 0x000fca000001ff00 */
[----:B------:R-:W0:Y:S02]  /*2750*/  F2F.F64.F32 R4, R4 ;  /* 0x0000000400047310 */ /* 0x000e240000201800 */
[----:B0-----:R0:W-:Y:S01]  /*2760*/  STG.E.128 desc[UR36][R2.64], R4 ;  /* 0x0000000402007986 */ /* 0x0011e2000c101d24 */
[----:B------:R-:W-:Y:S05]  /*2770*/  BRA `(.L_x_21595) ;  /* 0x00000008003c7947 */ /* 0x000fea0003800000 */
.L_x_21603:
        /* <DEDUP_REMOVED lines=18> */
.L_x_21608:
[----:B------:R-:W-:Y:S05]  /*28a0*/  BSYNC.RECONVERGENT B0 ;  /* 0x0000000000007941 */ /* 0x000fea0003800200 */
.L_x_21607:
[----:B------:R-:W-:-:S05]  /*28b0*/  LOP3.LUT R7, R0, 0x80, R7, 0xf8, !PT ;  /* 0x0000008000077812 */ /* 0x000fca00078ef807 */
[----:B------:R0:W-:Y:S01]  /*28c0*/  STG.E.U8 desc[UR36][R2.64], R7 ;  /* 0x0000000702007986 */ /* 0x0001e2000c101124 */
[----:B------:R-:W-:Y:S05]  /*28d0*/  BRA `(.L_x_21595) ;  /* 0x0000000400e47947 */ /* 0x000fea0003800000 */
.L_x_21606:
        /* <DEDUP_REMOVED lines=14> */
.L_x_21610:
[----:B------:R-:W-:Y:S05]  /*29c0*/  BSYNC.RECONVERGENT B0 ;  /* 0x0000000000007941 */ /* 0x000fea0003800200 */
.L_x_21609:
[----:B------:R-:W-:-:S05]  /*29d0*/  LOP3.LUT R5, R0, 0x80, R7, 0xf8, !PT ;  /* 0x0000008000057812 */ /* 0x000fca00078ef807 */
[----:B------:R0:W-:Y:S01]  /*29e0*/  STG.E.U8 desc[UR36][R2.64], R5 ;  /* 0x0000000502007986 */ /* 0x0001e2000c101124 */
[----:B------:R-:W-:Y:S05]  /*29f0*/  BRA `(.L_x_21595) ;  /* 0x00000004009c7947 */ /* 0x000fea0003800000 */
.L_x_21605:
[----:B------:R-:W-:-:S05]  /*2a00*/  F2FP.BF16.F32.PACK_AB R4, RZ, R4 ;  /* 0x00000004ff04723e */ /* 0x000fca00000010ff */
[----:B------:R0:W-:Y:S01]  /*2a10*/  STG.E.U16 desc[UR36][R2.64], R4 ;  /* 0x0000000402007986 */ /* 0x0001e2000c101524 */
[----:B------:R-:W-:Y:S05]  /*2a20*/  BRA `(.L_x_21595) ;  /* 0x0000000400907947 */ /* 0x000fea0003800000 */
.L_x_21602:
        /* <DEDUP_REMOVED lines=11> */
.L_x_21613:
        /* <DEDUP_REMOVED lines=12> */
.L_x_21616:
[----:B------:R-:W-:-:S04]  /*2ba0*/  SHF.R.U32.HI R0, RZ, 0x14, R4 ;  /* 0x00000014ff007819 */ /* 0x000fc80000011604 */
[----:B------:R-:W-:-:S04]  /*2bb0*/  LOP3.LUT R5, R0, 0x1, RZ, 0xc0, !PT ;  /* 0x0000000100057812 */ /* 0x000fc800078ec0ff */
[----:B------:R-:W-:-:S04]  /*2bc0*/  IADD3 R0, PT, PT, R4, 0x487ffff, R5 ;  /* 0x0487ffff04007810 */ /* 0x000fc80007ffe005 */
[----:B------:R-:W-:-:S04]  /*2bd0*/  SHF.R.U32.HI R0, RZ, 0x14, R0 ;  /* 0x00000014ff007819 */ /* 0x000fc80000011600 */
[----:B------:R-:W-:-:S07]  /*2be0*/  LOP3.LUT R5, R0, 0xff, RZ, 0xc0, !PT ;  /* 0x000000ff00057812 */ /* 0x000fce00078ec0ff */
.L_x_21617:
[----:B------:R-:W-:-:S04]  /*2bf0*/  SHF.R.U32.HI R4, RZ, 0x18, R4 ;  /* 0x00000018ff047819 */ /* 0x000fc80000011604 */
[----:B------:R-:W-:-:S04]  /*2c00*/  LOP3.LUT R5, R5, 0x80, R4, 0xf8, !PT ;  /* 0x0000008005057812 */ /* 0x000fc800078ef804 */
[----:B------:R-:W-:-:S07]  /*2c10*/  PRMT R0, R5, 0x7610, R0 ;  /* 0x0000761005007816 */ /* 0x000fce0000000000 */
.L_x_21615:
[----:B------:R-:W-:Y:S05]  /*2c20*/  BSYNC.RECONVERGENT B0 ;  /* 0x0000000000007941 */ /* 0x000fea0003800200 */
.L_x_21614:
[----:B------:R4:W-:Y:S01]  /*2c30*/  STG.E.U8 desc[UR36][R2.64], R0 ;  /* 0x0000000002007986 */ /* 0x0009e2000c101124 */
[----:B------:R-:W-:Y:S05]  /*2c40*/  BRA `(.L_x_21595) ;  /* 0x0000000400087947 */ /* 0x000fea0003800000 */
.L_x_21612:
        /* <DEDUP_REMOVED lines=12> */
.L_x_21620:
[----:B------:R-:W-:-:S04]  /*2d10*/  SHF.R.U32.HI R0, RZ, 0x15, R4 ;  /* 0x00000015ff007819 */ /* 0x000fc80000011604 */
[----:B------:R-:W-:-:S04]  /*2d20*/  LOP3.LUT R5, R0, 0x1, RZ, 0xc0, !PT ;  /* 0x0000000100057812 */ /* 0x000fc800078ec0ff */
[----:B------:R-:W-:-:S04]  /*2d30*/  IADD3 R0, PT, PT, R4, 0x88fffff, R5 ;  /* 0x088fffff04007810 */ /* 0x000fc80007ffe005 */
[----:B------:R-:W-:-:S04]  /*2d40*/  SHF.R.U32.HI R0, RZ, 0x15, R0 ;  /* 0x00000015ff007819 */ /* 0x000fc80000011600 */
[----:B------:R-:W-:-:S07]  /*2d50*/  LOP3.LUT R5, R0, 0xff, RZ, 0xc0, !PT ;  /* 0x000000ff00057812 */ /* 0x000fce00078ec0ff */
.L_x_21621:
[----:B------:R-:W-:-:S04]  /*2d60*/  SHF.R.U32.HI R4, RZ, 0x18, R4 ;  /* 0x00000018ff047819 */ /* 0x000fc80000011604 */
[----:B------:R-:W-:-:S04]  /*2d70*/  LOP3.LUT R5, R5, 0x80, R4, 0xf8, !PT ;  /* 0x0000008005057812 */ /* 0x000fc800078ef804 */
[----:B------:R-:W-:-:S07]  /*2d80*/  PRMT R0, R5, 0x7610, R0 ;  /* 0x0000761005007816 */ /* 0x000fce0000000000 */
.L_x_21619:
[----:B------:R-:W-:Y:S05]  /*2d90*/  BSYNC.RECONVERGENT B0 ;  /* 0x0000000000007941 */ /* 0x000fea0003800200 */
.L_x_21618:
[----:B------:R3:W-:Y:S01]  /*2da0*/  STG.E.U8 desc[UR36][R2.64], R0 ;  /* 0x0000000002007986 */ /* 0x0007e2000c101124 */
[----:B------:R-:W-:Y:S05]  /*2db0*/  BRA `(.L_x_21595) ;  /* 0x0000000000ac7947 */ /* 0x000fea0003800000 */
.L_x_21611:
[----:B------:R-:W-:-:S09]  /*2dc0*/  UISETP.NE.AND UP0, UPT, UR4, 0x1c, UPT ;  /* 0x0000001c0400788c */ /* 0x000fd2000bf05270 */
[----:B------:R-:W-:Y:S05]  /*2dd0*/  BRA.U !UP0, `(.L_x_21622) ;  /* 0x00000001089c7547 */ /* 0x000fea000b800000 */
[----:B------:R-:W-:-:S09]  /*2de0*/  UISETP.NE.AND UP0, UPT, UR4, 0x1d, UPT ;  /* 0x0000001d0400788c */ /* 0x000fd2000bf05270 */
[----:B------:R-:W-:Y:S05]  /*2df0*/  BRA.U !UP0, `(.L_x_21623) ;  /* 0x0000000108887547 */ /* 0x000fea000b800000 */
[----:B------:R-:W-:-:S09]  /*2e00*/  UISETP.NE.AND UP0, UPT, UR4, 0x2c, UPT ;  /* 0x0000002c0400788c */ /* 0x000fd2000bf05270 */
[----:B------:R-:W-:Y:S05]  /*2e10*/  BRA.U !UP0, `(.L_x_21624) ;  /* 0x0000000108447547 */ /* 0x000fea000b800000 */
.L_x_21594:
        /* <DEDUP_REMOVED lines=16> */
.L_x_21625:
[----:B------:R-:W-:Y:S05]  /*2f20*/  BRA `(.L_x_21595) ;  /* 0x0000000000507947 */ /* 0x000fea0003800000 */
.L_x_21624:
        /* <DEDUP_REMOVED lines=15> */
.L_x_21623:
[----:B------:R-:W0:Y:S02]  /*3020*/  F2I.U64.TRUNC R4, R4 ;  /* 0x0000000400047311 */ /* 0x000e24000020d800 */
[----:B0-----:R1:W-:Y:S01]  /*3030*/  STG.E.64 desc[UR36][R2.64], R4 ;  /* 0x0000000402007986 */ /* 0x0013e2000c101b24 */
[----:B------:R-:W-:Y:S05]  /*3040*/  BRA `(.L_x_21595) ;  /* 0x0000000000087947 */ /* 0x000fea0003800000 */
.L_x_21622:
[----:B------:R-:W0:Y:S02]  /*3050*/  F2I.FTZ.U32.TRUNC.NTZ R5, R4 ;  /* 0x0000000400057305 */ /* 0x000e24000021f000 */
[----:B0-----:R0:W-:Y:S02]  /*3060*/  STG.E desc[UR36][R2.64], R5 ;  /* 0x0000000502007986 */ /* 0x0011e4000c101924 */
.L_x_21595:
[----:B------:R-:W-:-:S07]  /*3070*/  VIADD R17, R17, 0x80 ;  /* 0x0000008011117836 */ /* 0x000fce0000000000 */
.L_x_21559:
[----:B------:R-:W-:Y:S05]  /*3080*/  BSYNC.RECONVERGENT B7 ;  /* 0x0000000000077941 */ /* 0x000fea0003800200 */
.L_x_21558:
        /* <DEDUP_REMOVED lines=307> */
.L_x_21628:
        /* <DEDUP_REMOVED lines=18> */
.L_x_21633:
[----:B------:R-:W2:Y:S02]  /*44e0*/  LDG.E.U8 R2, desc[UR36][R2.64] ;  /* 0x0000002402027981 */ /* 0x000ea4000c1e1100 */
[----:B--2---:R-:W-:Y:S01]  /*44f0*/  I2FP.F32.U32 R4, R2 ;  /* 0x0000000200047245 */ /* 0x004fe20000201000 */
[----:B------:R-:W-:Y:S06]  /*4500*/  BRA `(.L_x_21635) ;  /* 0x0000000c00447947 */ /* 0x000fec0003800000 */
.L_x_21632:
        /* <DEDUP_REMOVED lines=9> */
.L_x_21637:
[----:B------:R-:W2:Y:S02]  /*45a0*/  LDG.E R2, desc[UR36][R2.64] ;  /* 0x0000002402027981 */ /* 0x000ea4000c1e1900 */
[----:B--2---:R-:W-:Y:S01]  /*45b0*/  I2FP.F32.S32 R4, R2 ;  /* 0x0000000200047245 */ /* 0x004fe20000201400 */
[----:B------:R-:W-:Y:S06]  /*45c0*/  BRA `(.L_x_21635) ;  /* 0x0000000c00147947 */ /* 0x000fec0003800000 */
.L_x_21636:
[----:B------:R-:W2:Y:S02]  /*45d0*/  LDG.E.U16 R2, desc[UR36][R2.64] ;  /* 0x0000002402027981 */ /* 0x000ea4000c1e1500 */
[----:B--2---:R2:W3:Y:S01]  /*45e0*/  I2F.S16 R4, R2 ;  /* 0x0000000200047306 */ /* 0x0044e20000101400 */
[----:B------:R-:W-:Y:S05]  /*45f0*/  BRA `(.L_x_21635) ;  /* 0x0000000c00087947 */ /* 0x000fea0003800000 */
.L_x_21631:
        /* <DEDUP_REMOVED lines=8> */
.L_x_21639:
[----:B------:R-:W2:Y:S02]  /*4680*/  LDG.E.U16 R2, desc[UR36][R2.64] ;  /* 0x0000002402027981 */ /* 0x000ea4000c1e1500 */
[----:B--2---:R-:W-:Y:S01]  /*4690*/  HADD2.F32 R4, -RZ, R2.H0_H0 ;  /* 0x20000002ff047230 */ /* 0x004fe20000004100 */
[----:B------:R-:W-:Y:S06]  /*46a0*/  BRA `(.L_x_21635) ;  /* 0x0000000800dc7947 */ /* 0x000fec0003800000 */
.L_x_21638:
        /* <DEDUP_REMOVED lines=8> */
.L_x_21641:
[----:B------:R-:W2:Y:S02]  /*4730*/  LDG.E.U16 R2, desc[UR36][R2.64] ;  /* 0x0000002402027981 */ /* 0x000ea4000c1e1500 */
[----:B--2---:R-:W-:Y:S01]  /*4740*/  HADD2.F32 R4, -RZ, R2.H0_H0 ;  /* 0x20000002ff047230 */ /* 0x004fe20000004100 */
[----:B------:R-:W-:Y:S06]  /*4750*/  BRA `(.L_x_21635) ;  /* 0x0000000800b07947 */ /* 0x000fec0003800000 */
.L_x_21640:
        /* <DEDUP_REMOVED lines=11> */
.L_x_21630:
        /* <DEDUP_REMOVED lines=12> */
.L_x_21644:
        /* <DEDUP_REMOVED lines=11> */
.L_x_21643:
        /* <DEDUP_REMOVED lines=25> */
.L_x_21646:
        /* <DEDUP_REMOVED lines=12> */
.L_x_21645:
[----:B------:R-:W2:Y:S02]  /*4bd0*/  LDG.E.U16 R2, desc[UR36][R2.64] ;  /* 0x0000002402027981 */ /* 0x000ea4000c1e1500 */
[----:B--2---:R-:W-:Y:S01]  /*4be0*/  IMAD.U32 R4, R2, 0x10000, RZ ;  /* 0x0001000002047824 */ /* 0x004fe200078e00ff */
[----:B------:R-:W-:Y:S06]  /*4bf0*/  BRA `(.L_x_21635) ;  /* 0x0000000400887947 */ /* 0x000fec0003800000 */
.L_x_21642:
        /* <DEDUP_REMOVED lines=11> */
.L_x_21649:
        /* <DEDUP_REMOVED lines=20> */
.L_x_21651:
[----:B------:R-:W-:Y:S05]  /*4df0*/  BSYNC.RECONVERGENT B0 ;  /* 0x0000000000007941 */ /* 0x000fea0003800200 */
.L_x_21650:
[----:B------:R-:W-:Y:S01]  /*4e00*/  IMAD.SHL.U32 R0, R0, 0x100000, RZ ;  /* 0x0010000000007824 */ /* 0x000fe200078e00ff */
[----:B------:R-:W-:-:S04]  /*4e10*/  LEA R2, R2, 0x3b800000, 0x17 ;  /* 0x3b80000002027811 */ /* 0x000fc800078eb8ff */
[----:B------:R-:W-:Y:S01]  /*4e20*/  LOP3.LUT R4, R2, R0, R7, 0xfe, !PT ;  /* 0x0000000002047212 */ /* 0x000fe200078efe07 */
[----:B------:R-:W-:Y:S06]  /*4e30*/  BRA `(.L_x_21635) ;  /* 0x0000000000f87947 */ /* 0x000fec0003800000 */
.L_x_21648:
        /* <DEDUP_REMOVED lines=20> */
.L_x_21653:
[----:B------:R-:W-:Y:S05]  /*4f80*/  BSYNC.RECONVERGENT B0 ;  /* 0x0000000000007941 */ /* 0x000fea0003800200 */
.L_x_21652:
[----:B------:R-:W-:Y:S02]  /*4f90*/  SHF.L.U32 R0, R0, 0x15, RZ ;  /* 0x0000001500007819 */ /* 0x000fe400000006ff */
[----:B------:R-:W-:-:S04]  /*4fa0*/  LEA R2, R2, 0x37800000, 0x17 ;  /* 0x3780000002027811 */ /* 0x000fc800078eb8ff */
[----:B------:R-:W-:Y:S01]  /*4fb0*/  LOP3.LUT R4, R2, R0, R7, 0xfe, !PT ;  /* 0x0000000002047212 */ /* 0x000fe200078efe07 */
[----:B------:R-:W-:Y:S06]  /*4fc0*/  BRA `(.L_x_21635) ;  /* 0x0000000000947947 */ /* 0x000fec0003800000 */
.L_x_21647:
        /* <DEDUP_REMOVED lines=14> */
.L_x_21634:
        /* <DEDUP_REMOVED lines=16> */
.L_x_21656:
[----:B------:R-:W-:Y:S01]  /*51b0*/  IMAD.MOV.U32 R4, RZ, RZ, RZ ;  /* 0x000000ffff047224 */ /* 0x000fe200078e00ff */
[----:B------:R-:W-:Y:S06]  /*51c0*/  BRA `(.L_x_21635) ;  /* 0x0000000000147947 */ /* 0x000fec0003800000 */
.L_x_21655:
[----:B------:R-:W2:Y:S02]  /*51d0*/  LDG.E.64 R2, desc[UR36][R2.64] ;  /* 0x0000002402027981 */ /* 0x000ea4000c1e1b00 */
[----:B--2---:R0:W1:Y:S02]  /*51e0*/  I2F.U64 R4, R2 ;  /* 0x0000000200047312 */ /* 0x0040640000301000 */
[----:B01----:R-:W-:Y:S05]  /*51f0*/  BRA `(.L_x_21635) ;  /* 0x0000000000087947 */ /* 0x003fea0003800000 */
.L_x_21654:
[----:B------:R-:W2:Y:S02]  /*5200*/  LDG.E R2, desc[UR36][R2.64] ;  /* 0x0000002402027981 */ /* 0x000ea4000c1e1900 */
[----:B--2---:R-:W-:-:S07]  /*5210*/  I2FP.F32.U32 R4, R2 ;  /* 0x0000000200047245 */ /* 0x004fce0000201000 */
.L_x_21635:
[----:B------:R-:W-:Y:S05]  /*5220*/  BSYNC.RECONVERGENT B6 ;  /* 0x0000000000067941 */ /* 0x000fea0003800200 */
.L_x_21629:
[----:B------:R-:W1:Y:S01]  /*5230*/  LDCU.64 UR6, c[0x0][0x580] ;  /* 0x0000b000ff0677ac */ /* 0x000e620008000a00 */
[----:B0--3-5:R-:W0:Y:S01]  /*5240*/  MUFU.SQRT R4, R4 ;  /* 0x0000000400047308 */ /* 0x029e220000002000 */
[----:B------:R-:W-:-:S04]  /*5250*/  UPRMT UR4, UR42, 0x9910, URZ ;  /* 0x000099102a047896 */ /* 0x000fc800080000ff */
[----:B------:R-:W-:Y:S01]  /*5260*/  UISETP.GT.AND UP0, UPT, UR4, 0x9, UPT ;  /* 0x000000090400788c */ /* 0x000fe2000bf04270 */
[----:B-12-4-:R-:W-:-:S05]  /*5270*/  IADD3 R2, P0, PT, R16, UR6, RZ ;  /* 0x0000000610027c10 */ /* 0x016fca000ff1e0ff */
[----:B------:R-:W-:-:S03]  /*5280*/  IMAD.X R3, RZ, RZ, UR7, P0 ;  /* 0x00000007ff037e24 */ /* 0x000fc600080e06ff */
        /* <DEDUP_REMOVED lines=12> */
.L_x_21660:
[----:B------:R-:W0:Y:S02]  /*5350*/  F2I.S64.TRUNC R4, R4 ;  /* 0x0000000400047311 */ /* 0x000e24000020d900 */
[----:B0-----:R-:W-:-:S05]  /*5360*/  MOV R7, R4 ;  /* 0x0000000400077202 */ /* 0x001fca0000000f00 */
[----:B------:R3:W-:Y:S01]  /*5370*/  STG.E.U8 desc[UR36][R2.64], R7 ;  /* 0x0000000702007986 */ /* 0x0007e2000c101124 */
[----:B------:R-:W-:Y:S05]  /*5380*/  BRA `(.L_x_21662) ;  /* 0x0000000c00287947 */ /* 0x000fea0003800000 */
.L_x_21659:
        /* <DEDUP_REMOVED lines=9> */
.L_x_21664:
[----:B------:R-:W0:Y:S02]  /*5420*/  F2I.FTZ.TRUNC.NTZ R5, R4 ;  /* 0x0000000400057305 */ /* 0x000e24000021f100 */
[----:B0-----:R2:W-:Y:S01]  /*5430*/  STG.E desc[UR36][R2.64], R5 ;  /* 0x0000000502007986 */ /* 0x0015e2000c101924 */
[----:B------:R-:W-:Y:S05]  /*5440*/  BRA `(.L_x_21662) ;  /* 0x0000000800f87947 */ /* 0x000fea0003800000 */
.L_x_21663:
[----:B------:R-:W0:Y:S02]  /*5450*/  F2I.FTZ.TRUNC.NTZ R5, R4 ;  /* 0x0000000400057305 */ /* 0x000e24000021f100 */
[----:B0-----:R0:W-:Y:S01]  /*5460*/  STG.E.U16 desc[UR36][R2.64], R5 ;  /* 0x0000000502007986 */ /* 0x0011e2000c101524 */
[----:B------:R-:W-:Y:S05]  /*5470*/  BRA `(.L_x_21662) ;  /* 0x0000000800ec7947 */ /* 0x000fea0003800000 */
.L_x_21658:
        /* <DEDUP_REMOVED lines=8> */
.L_x_21666:
[----:B------:R-:W-:-:S05]  /*5500*/  F2FP.F16.F32.PACK_AB R4, RZ, R4 ;  /* 0x00000004ff04723e */ /* 0x000fca00000000ff */
[----:B------:R0:W-:Y:S01]  /*5510*/  STG.E.U16 desc[UR36][R2.64], R4 ;  /* 0x0000000402007986 */ /* 0x0001e2000c101524 */
[----:B------:R-:W-:Y:S05]  /*5520*/  BRA `(.L_x_21662) ;  /* 0x0000000800c07947 */ /* 0x000fea0003800000 */
.L_x_21665:
        /* <DEDUP_REMOVED lines=9> */
.L_x_21668:
[----:B------:R-:W-:-:S04]  /*55c0*/  F2FP.F16.F32.PACK_AB R5, RZ, R4 ;  /* 0x00000004ff05723e */ /* 0x000fc800000000ff */
[----:B------:R-:W-:-:S05]  /*55d0*/  PRMT R5, R5, 0x5410, RZ ;  /* 0x0000541005057816 */ /* 0x000fca00000000ff */
[----:B------:R0:W-:Y:S01]  /*55e0*/  STG.E desc[UR36][R2.64], R5 ;  /* 0x0000000502007986 */ /* 0x0001e2000c101924 */
[----:B------:R-:W-:Y:S05]  /*55f0*/  BRA `(.L_x_21662) ;  /* 0x00000008008c7947 */ /* 0x000fea0003800000 */
.L_x_21667:
[----:B------:R-:W-:-:S06]  /*5600*/  FMUL.FTZ R4, R4, 1 ;  /* 0x3f80000004047820 */ /* 0x000fcc0000410000 */
[----:B------:R-:W0:Y:S02]  /*5610*/  F2F.F64.F32 R4, R4 ;  /* 0x0000000400047310 */ /* 0x000e240000201800 */
[----:B0-----:R0:W-:Y:S01]  /*5620*/  STG.E.64 desc[UR36][R2.64], R4 ;  /* 0x0000000402007986 */ /* 0x0011e2000c101b24 */
[----:B------:R-:W-:Y:S05]  /*5630*/  BRA `(.L_x_21662) ;  /* 0x00000008007c7947 */ /* 0x000fea0003800000 */
.L_x_21657:
        /* <DEDUP_REMOVED lines=13> */
.L_x_21672:
        /* <DEDUP_REMOVED lines=16> */
.L_x_21675:
[----:B------:R-:W-:-:S04]  /*5810*/  SHF.R.U32.HI R4, RZ, 0x18, R4 ;  /* 0x00000018ff047819 */ /* 0x000fc80000011604 */
[----:B------:R-:W-:-:S04]  /*5820*/  LOP3.LUT R4, R5, 0x80, R4, 0xf8, !PT ;  /* 0x0000008005047812 */ /* 0x000fc800078ef804 */
[----:B------:R-:W-:-:S07]  /*5830*/  PRMT R0, R4, 0x7610, R0 ;  /* 0x0000761004007816 */ /* 0x000fce0000000000 */
.L_x_21674:
[----:B------:R-:W-:Y:S05]  /*5840*/  BSYNC.RECONVERGENT B0 ;  /* 0x0000000000007941 */ /* 0x000fea0003800200 */
.L_x_21673:
[----:B------:R0:W-:Y:S01]  /*5850*/  STG.E.U8 desc[UR36][R2.64], R0 ;  /* 0x0000000002007986 */ /* 0x0001e2000c101124 */
[----:B------:R-:W-:Y:S05]  /*5860*/  BRA `(.L_x_21662) ;  /* 0x0000000400f07947 */ /* 0x000fea0003800000 */
.L_x_21671:
        /* <DEDUP_REMOVED lines=16> */
.L_x_21678:
[----:B------:R-:W-:-:S04]  /*5970*/  SHF.R.U32.HI R4, RZ, 0x18, R4 ;  /* 0x00000018ff047819 */ /* 0x000fc80000011604 */
[----:B------:R-:W-:-:S04]  /*5980*/  LOP3.LUT R5, R5, 0x80, R4, 0xf8, !PT ;  /* 0x0000008005057812 */ /* 0x000fc800078ef804 */
[----:B------:R-:W-:-:S07]  /*5990*/  PRMT R0, R5, 0x7610, R0 ;  /* 0x0000761005007816 */ /* 0x000fce0000000000 */
.L_x_21677:
[----:B------:R-:W-:Y:S05]  /*59a0*/  BSYNC.RECONVERGENT B0 ;  /* 0x0000000000007941 */ /* 0x000fea0003800200 */
.L_x_21676:
[----:B------:R0:W-:Y:S01]  /*59b0*/  STG.E.U8 desc[UR36][R2.64], R0 ;  /* 0x0000000002007986 */ /* 0x0001e2000c101124 */
[----:B------:R-:W-:Y:S05]  /*59c0*/  BRA `(.L_x_21662) ;  /* 0x0000000400987947 */ /* 0x000fea0003800000 */
.L_x_21670:
        /* <DEDUP_REMOVED lines=21> */
.L_x_21680:
[----:B------:R-:W0:Y:S02]  /*5b20*/  F2I.U64.TRUNC R4, R4 ;  /* 0x0000000400047311 */ /* 0x000e24000020d800 */
[----:B0-----:R0:W-:Y:S01]  /*5b30*/  STG.E.64 desc[UR36][R2.64], R4 ;  /* 0x0000000402007986 */ /* 0x0011e2000c101b24 */
[----:B------:R-:W-:Y:S05]  /*5b40*/  BRA `(.L_x_21662) ;  /* 0x0000000400387947 */ /* 0x000fea0003800000 */
.L_x_21679:
[----:B------:R-:W0:Y:S02]  /*5b50*/  F2I.FTZ.U32.TRUNC.NTZ R5, R4 ;  /* 0x0000000400057305 */ /* 0x000e24000021f000 */
[----:B0-----:R0:W-:Y:S01]  /*5b60*/  STG.E desc[UR36][R2.64], R5 ;  /* 0x0000000502007986 */ /* 0x0011e2000c101924 */
[----:B------:R-:W-:Y:S05]  /*5b70*/  BRA `(.L_x_21662) ;  /* 0x00000004002c7947 */ /* 0x000fea0003800000 */
.L_x_21669:
        /* <DEDUP_REMOVED lines=10> */
.L_x_21682:
[----:B------:R-:W-:Y:S01]  /*5c20*/  FMUL.FTZ R4, R4, 1 ;  /* 0x3f80000004047820 */ /* 0x000fe20000410000 */
[----:B------:R-:W-:-:S05]  /*5c30*/  CS2R R6, SRZ ;  /* 0x0000000000067805 */ /* 0x000fca000001ff00 */
[----:B------:R-:W0:Y:S02]  /*5c40*/  F2F.F64.F32 R4, R4 ;  /* 0x0000000400047310 */ /* 0x000e240000201800 */
[----:B0-----:R0:W-:Y:S01]  /*5c50*/  STG.E.128 desc[UR36][R2.64], R4 ;  /* 0x0000000402007986 */ /* 0x0011e2000c101d24 */
[----:B------:R-:W-:Y:S05]  /*5c60*/  BRA `(.L_x_21662) ;  /* 0x0000000000f07947 */ /* 0x000fea0003800000 */
.L_x_21681:
[----:B------:R-:W-:-:S09]  /*5c70*/  UISETP.NE.AND UP0, UPT, UR4, 0xf, UPT ;  /* 0x0000000f0400788c */ /* 0x000fd2000bf05270 */
[----:B------:R-:W-:Y:S05]  /*5c80*/  BRA.U !UP0, `(.L_x_21683) ;  /* 0x0000000108e07547 */ /* 0x000fea000b800000 */
[----:B------:R-:W-:-:S09]  /*5c90*/  UISETP.NE.AND UP0, UPT, UR4, 0x17, UPT ;  /* 0x000000170400788c */ /* 0x000fd2000bf05270 */
[----:B------:R-:W-:Y:S05]  /*5ca0*/  BRA.U !UP0, `(.L_x_21684) ;  /* 0x00000001088c7547 */ /* 0x000fea000b800000 */
[----:B------:R-:W-:-:S09]  /*5cb0*/  UISETP.NE.AND UP0, UPT, UR4, 0x18, UPT ;  /* 0x000000180400788c */ /* 0x000fd2000bf05270 */
[----:B------:R-:W-:Y:S05]  /*5cc0*/  BRA.U !UP0, `(.L_x_21685) ;  /* 0x0000000108447547 */ /* 0x000fea000b800000 */
.L_x_21661:
        /* <DEDUP_REMOVED lines=16> */
.L_x_21686:
[----:B------:R-:W-:Y:S05]  /*5dd0*/  BRA `(.L_x_21662) ;  /* 0x0000000000947947 */ /* 0x000fea0003800000 */
.L_x_21685:
        /* <DEDUP_REMOVED lines=12> */
.L_x_21688:
[----:B------:R-:W-:Y:S05]  /*5ea0*/  BSYNC.RECONVERGENT B0 ;  /* 0x0000000000007941 */ /* 0x000fea0003800200 */
.L_x_21687:
[----:B------:R-:W-:-:S05]  /*5eb0*/  LOP3.LUT R5, R0, 0x80, R7, 0xf8, !PT ;  /* 0x0000008000057812 */ /* 0x000fca00078ef807 */
[----:B------:R0:W-:Y:S01]  /*5ec0*/  STG.E.U8 desc[UR36][R2.64], R5 ;  /* 0x0000000502007986 */ /* 0x0001e2000c101124 */
[----:B------:R-:W-:Y:S05]  /*5ed0*/  BRA `(.L_x_21662) ;  /* 0x0000000000547947 */ /* 0x000fea0003800000 */
.L_x_21684:
        /* <DEDUP_REMOVED lines=11> */
.L_x_21690:
[----:B------:R-:W-:Y:S02]  /*5f90*/  ISETP.GT.U32.AND P0, PT, R6, 0x7f800000, PT ;  /* 0x7f8000000600780c */ /* 0x000fe40003f04070 */
[----:B------:R-:W-:-:S04]  /*5fa0*/  MOV R0, 0x7f ;  /* 0x0000007f00007802 */ /* 0x000fc80000000f00 */
[----:B------:R-:W-:-:S07]  /*5fb0*/  SEL R0, R0, 0x7c, P0 ;  /* 0x0000007c00007807 */ /* 0x000fce0000000000 */
.L_x_21691:
[----:B------:R-:W-:Y:S05]  /*5fc0*/  BSYNC.RECONVERGENT B0 ;  /* 0x0000000000007941 */ /* 0x000fea0003800200 */
.L_x_21689:
[----:B------:R-:W-:-:S04]  /*5fd0*/  SHF.R.U32.HI R5, RZ, 0x18, R4 ;  /* 0x00000018ff057819 */ /* 0x000fc80000011604 */
[----:B------:R-:W-:-:S05]  /*5fe0*/  LOP3.LUT R5, R0, 0x80, R5, 0xf8, !PT ;  /* 0x0000008000057812 */ /* 0x000fca00078ef805 */
[----:B------:R0:W-:Y:S01]  /*5ff0*/  STG.E.U8 desc[UR36][R2.64], R5 ;  /* 0x0000000502007986 */ /* 0x0001e2000c101124 */
[----:B------:R-:W-:Y:S05]  /*6000*/  BRA `(.L_x_21662) ;  /* 0x0000000000087947 */ /* 0x000fea0003800000 */
.L_x_21683:
[----:B------:R-:W-:-:S05]  /*6010*/  F2FP.BF16.F32.PACK_AB R4, RZ, R4 ;  /* 0x00000004ff04723e */ /* 0x000fca00000010ff */
[----:B------:R0:W-:Y:S02]  /*6020*/  STG.E.U16 desc[UR36][R2.64], R4 ;  /* 0x0000000402007986 */ /* 0x0001e4000c101524 */
.L_x_21662:
[----:B------:R-:W-:-:S07]  /*6030*/  VIADD R17, R17, 0x80 ;  /* 0x0000008011117836 */ /* 0x000fce0000000000 */
.L_x_21627:
[----:B------:R-:W-:Y:S05]  /*6040*/  BSYNC.RECONVERGENT B7 ;  /* 0x0000000000077941 */ /* 0x000fea0003800200 */
.L_x_21626:
        /* <DEDUP_REMOVED lines=307> */
.L_x_21694:
        /* <DEDUP_REMOVED lines=18> */
.L_x_21699:
[----:B------:R-:W2:Y:S02]  /*74a0*/  LDG.E.U8 R2, desc[UR36][R2.64] ;  /* 0x0000002402027981 */ /* 0x000ea4000c1e1100 */
[----:B--2---:R-:W-:Y:S01]  /*74b0*/  I2FP.F32.U32 R4, R2 ;  /* 0x0000000200047245 */ /* 0x004fe20000201000 */
[----:B------:R-:W-:Y:S06]  /*74c0*/  BRA `(.L_x_21701) ;  /* 0x0000000c00447947 */ /* 0x000fec0003800000 */
.L_x_21698:
        /* <DEDUP_REMOVED lines=9> */
.L_x_21703:
[----:B------:R-:W2:Y:S02]  /*7560*/  LDG.E R2, desc[UR36][R2.64] ;  /* 0x0000002402027981 */ /* 0x000ea4000c1e1900 */
[----:B--2---:R-:W-:Y:S01]  /*7570*/  I2FP.F32.S32 R4, R2 ;  /* 0x0000000200047245 */ /* 0x004fe20000201400 */
[----:B------:R-:W-:Y:S06]  /*7580*/  BRA `(.L_x_21701) ;  /* 0x0000000c00147947 */ /* 0x000fec0003800000 */
.L_x_21702:
[----:B------:R-:W2:Y:S02]  /*7590*/  LDG.E.U16 R2, desc[UR36][R2.64] ;  /* 0x0000002402027981 */ /* 0x000ea4000c1e1500 */
[----:B--2---:R2:W3:Y:S01]  /*75a0*/  I2F.S16 R4, R2 ;  /* 0x0000000200047306 */ /* 0x0044e20000101400 */
[----:B------:R-:W-:Y:S05]  /*75b0*/  BRA `(.L_x_21701) ;  /* 0x0000000c00087947 */ /* 0x000fea0003800000 */
.L_x_21697:
        /* <DEDUP_REMOVED lines=8> */
.L_x_21705:
[----:B------:R-:W2:Y:S02]  /*7640*/  LDG.E.U16 R2, desc[UR36][R2.64] ;  /* 0x0000002402027981 */ /* 0x000ea4000c1e1500 */
[----:B--2---:R-:W-:Y:S01]  /*7650*/  HADD2.F32 R4, -RZ, R2.H0_H0 ;  /* 0x20000002ff047230 */ /* 0x004fe20000004100 */
[----:B------:R-:W-:Y:S06]  /*7660*/  BRA `(.L_x_21701) ;  /* 0x0000000800dc7947 */ /* 0x000fec0003800000 */
.L_x_21704:
        /* <DEDUP_REMOVED lines=8> */
.L_x_21707:
[----:B------:R-:W2:Y:S02]  /*76f0*/  LDG.E.U16 R2, desc[UR36][R2.64] ;  /* 0x0000002402027981 */ /* 0x000ea4000c1e1500 */
[----:B--2---:R-:W-:Y:S01]  /*7700*/  HADD2.F32 R4, -RZ, R2.H0_H0 ;  /* 0x20000002ff047230 */ /* 0x004fe20000004100 */
[----:B------:R-:W-:Y:S06]  /*7710*/  BRA `(.L_x_21701) ;  /* 0x0000000800b07947 */ /* 0x000fec0003800000 */
.L_x_21706:
        /* <DEDUP_REMOVED lines=11> */
.L_x_21696:
        /* <DEDUP_REMOVED lines=12> */
.L_x_21710:
        /* <DEDUP_REMOVED lines=11> */
.L_x_21709:
        /* <DEDUP_REMOVED lines=25> */
.L_x_21712:
        /* <DEDUP_REMOVED lines=12> */
.L_x_21711:
[----:B------:R-:W2:Y:S02]  /*7b90*/  LDG.E.U16 R2, desc[UR36][R2.64] ;  /* 0x0000002402027981 */ /* 0x000ea4000c1e1500 */
[----:B--2---:R-:W-:Y:S01]  /*7ba0*/  IMAD.U32 R4, R2, 0x10000, RZ ;  /* 0x0001000002047824 */ /* 0x004fe200078e00ff */
[----:B------:R-:W-:Y:S06]  /*7bb0*/  BRA `(.L_x_21701) ;  /* 0x0000000400887947 */ /* 0x000fec0003800000 */
.L_x_21708:
        /* <DEDUP_REMOVED lines=11> */
.L_x_21715:
        /* <DEDUP_REMOVED lines=20> */
.L_x_21717:
[----:B------:R-:W-:Y:S05]  /*7db0*/  BSYNC.RECONVERGENT B0 ;  /* 0x0000000000007941 */ /* 0x000fea0003800200 */
.L_x_21716:
[----:B------:R-:W-:Y:S02]  /*7dc0*/  SHF.L.U32 R0, R0, 0x14, RZ ;  /* 0x0000001400007819 */ /* 0x000fe400000006ff */
[----:B------:R-:W-:-:S04]  /*7dd0*/  LEA R2, R2, 0x3b800000, 0x17 ;  /* 0x3b80000002027811 */ /* 0x000fc800078eb8ff */
[----:B------:R-:W-:Y:S01]  /*7de0*/  LOP3.LUT R4, R2, R0, R7, 0xfe, !PT ;  /* 0x0000000002047212 */ /* 0x000fe200078efe07 */
[----:B------:R-:W-:Y:S06]  /*7df0*/  BRA `(.L_x_21701) ;  /* 0x0000000000f87947 */ /* 0x000fec0003800000 */
.L_x_21714:
        /* <DEDUP_REMOVED lines=20> */
.L_x_21719:
[----:B------:R-:W-:Y:S05]  /*7f40*/  BSYNC.RECONVERGENT B0 ;  /* 0x0000000000007941 */ /* 0x000fea0003800200 */
.L_x_21718:
[----:B------:R-:W-:Y:S01]  /*7f50*/  IMAD.SHL.U32 R0, R0, 0x200000, RZ ;  /* 0x0020000000007824 */ /* 0x000fe200078e00ff */
[----:B------:R-:W-:-:S04]  /*7f60*/  LEA R2, R2, 0x37800000, 0x17 ;  /* 0x3780000002027811 */ /* 0x000fc800078eb8ff */
[----:B------:R-:W-:Y:S01]  /*7f70*/  LOP3.LUT R4, R2, R0, R7, 0xfe, !PT ;  /* 0x0000000002047212 */ /* 0x000fe200078efe07 */
[----:B------:R-:W-:Y:S06]  /*7f80*/  BRA `(.L_x_21701) ;  /* 0x0000000000947947 */ /* 0x000fec0003800000 */
.L_x_21713:
        /* <DEDUP_REMOVED lines=14> */
.L_x_21700:
        /* <DEDUP_REMOVED lines=16> */
.L_x_21722:
[----:B------:R-:W-:Y:S01]  /*8170*/  MOV R4, RZ ;  /* 0x000000ff00047202 */ /* 0x000fe20000000f00 */
[----:B------:R-:W-:Y:S06]  /*8180*/  BRA `(.L_x_21701) ;  /* 0x0000000000147947 */ /* 0x000fec0003800000 */
.L_x_21721:
[----:B------:R-:W2:Y:S02]  /*8190*/  LDG.E.64 R2, desc[UR36][R2.64] ;  /* 0x0000002402027981 */ /* 0x000ea4000c1e1b00 */
[----:B--2---:R0:W1:Y:S02]  /*81a0*/  I2F.U64 R4, R2 ;  /* 0x0000000200047312 */ /* 0x0040640000301000 */
[----:B01----:R-:W-:Y:S05]  /*81b0*/  BRA `(.L_x_21701) ;  /* 0x0000000000087947 */ /* 0x003fea0003800000 */
.L_x_21720:
[----:B------:R-:W2:Y:S02]  /*81c0*/  LDG.E R2, desc[UR36][R2.64] ;  /* 0x0000002402027981 */ /* 0x000ea4000c1e1900 */
[----:B--2---:R-:W-:-:S07]  /*81d0*/  I2FP.F32.U32 R4, R2 ;  /* 0x0000000200047245 */ /* 0x004fce0000201000 */
.L_x_21701:
[----:B------:R-:W-:Y:S05]  /*81e0*/  BSYNC.RECONVERGENT B6 ;  /* 0x0000000000067941 */ /* 0x000fea0003800200 */
.L_x_21695:
[----:B------:R-:W0:Y:S01]  /*81f0*/  LDCU.64 UR6, c[0x0][0x580] ;  /* 0x0000b000ff0677ac */ /* 0x000e220008000a00 */
[----:B-1-3-5:R-:W1:Y:S01]  /*8200*/  MUFU.SQRT R4, R4 ;  /* 0x0000000400047308 */ /* 0x02ae620000002000 */
[----:B------:R-:W-:-:S04]  /*8210*/  UPRMT UR4, UR42, 0x9910, URZ ;  /* 0x000099102a047896 */ /* 0x000fc800080000ff */
[----:B------:R-:W-:Y:S01]  /*8220*/  UISETP.GT.AND UP0, UPT, UR4, 0x9, UPT ;  /* 0x000000090400788c */ /* 0x000fe2000bf04270 */
[----:B0-2-4-:R-:W-:-:S05]  /*8230*/  IADD3 R2, P0, PT, R16, UR6, RZ ;  /* 0x0000000610027c10 */ /* 0x015fca000ff1e0ff */
[----:B------:R-:W-:-:S03]  /*8240*/  IMAD.X R3, RZ, RZ, UR7, P0 ;  /* 0x00000007ff037e24 */ /* 0x000fc600080e06ff */
[----:B-1----:R-:W-:Y:S05]  /*8250*/  BRA.U UP0, `(.L_x_21723) ;  /* 0x0000000100e87547 */ /* 0x002fea000b800000 */
        /* <DEDUP_REMOVED lines=11> */
.L_x_21726:
[----:B------:R-:W0:Y:S02]  /*8310*/  F2I.S64.TRUNC R4, R4 ;  /* 0x0000000400047311 */ /* 0x000e24000020d900 */
[----:B0-----:R-:W-:-:S05]  /*8320*/  IMAD.MOV.U32 R7, RZ, RZ, R4 ;  /* 0x000000ffff077224 */ /* 0x001fca00078e0004 */
[----:B------:R0:W-:Y:S01]  /*8330*/  STG.E.U8 desc[UR36][R2.64], R7 ;  /* 0x0000000702007986 */ /* 0x0001e2000c101124 */
[----:B------:R-:W-:Y:S05]  /*8340*/  BRA `(.L_x_21728) ;  /* 0x0000000c00287947 */ /* 0x000fea0003800000 */
.L_x_21725:
        /* <DEDUP_REMOVED lines=9> */
.L_x_21730:
[----:B------:R-:W0:Y:S02]  /*83e0*/  F2I.FTZ.TRUNC.NTZ R5, R4 ;  /* 0x0000000400057305 */ /* 0x000e24000021f100 */
[----:B0-----:R0:W-:Y:S01]  /*83f0*/  STG.E desc[UR36][R2.64], R5 ;  /* 0x0000000502007986 */ /* 0x0011e2000c101924 */
[----:B------:R-:W-:Y:S05]  /*8400*/  BRA `(.L_x_21728) ;  /* 0x0000000800f87947 */ /* 0x000fea0003800000 */
.L_x_21729:
[----:B------:R-:W0:Y:S02]  /*8410*/  F2I.FTZ.TRUNC.NTZ R5, R4 ;  /* 0x0000000400057305 */ /* 0x000e24000021f100 */
[----:B0-----:R0:W-:Y:S01]  /*8420*/  STG.E.U16 desc[UR36][R2.64], R5 ;  /* 0x0000000502007986 */ /* 0x0011e2000c101524 */
[----:B------:R-:W-:Y:S05]  /*8430*/  BRA `(.L_x_21728) ;  /* 0x0000000800ec7947 */ /* 0x000fea0003800000 */
.L_x_21724:
        /* <DEDUP_REMOVED lines=8> */
.L_x_21732:
[----:B------:R-:W-:-:S05]  /*84c0*/  F2FP.F16.F32.PACK_AB R4, RZ, R4 ;  /* 0x00000004ff04723e */ /* 0x000fca00000000ff */
[----:B------:R0:W-:Y:S01]  /*84d0*/  STG.E.U16 desc[UR36][R2.64], R4 ;  /* 0x0000000402007986 */ /* 0x0001e2000c101524 */
[----:B------:R-:W-:Y:S05]  /*84e0*/  BRA `(.L_x_21728) ;  /* 0x0000000800c07947 */ /* 0x000fea0003800000 */
.L_x_21731:
        /* <DEDUP_REMOVED lines=9> */
.L_x_21734:
[----:B------:R-:W-:-:S04]  /*8580*/  F2FP.F16.F32.PACK_AB R5, RZ, R4 ;  /* 0x00000004ff05723e */ /* 0x000fc800000000ff */
[----:B------:R-:W-:-:S05]  /*8590*/  PRMT R5, R5, 0x5410, RZ ;  /* 0x0000541005057816 */ /* 0x000fca00000000ff */
[----:B------:R0:W-:Y:S01]  /*85a0*/  STG.E desc[UR36][R2.64], R5 ;  /* 0x0000000502007986 */ /* 0x0001e2000c101924 */
[----:B------:R-:W-:Y:S05]  /*85b0*/  BRA `(.L_x_21728) ;  /* 0x00000008008c7947 */ /* 0x000fea0003800000 */
.L_x_21733:
[----:B------:R-:W-:-:S06]  /*85c0*/  FMUL.FTZ R4, R4, 1 ;  /* 0x3f80000004047820 */ /* 0x000fcc0000410000 */
[----:B------:R-:W0:Y:S02]  /*85d0*/  F2F.F64.F32 R4, R4 ;  /* 0x0000000400047310 */ /* 0x000e240000201800 */
[----:B0-----:R0:W-:Y:S01]  /*85e0*/  STG.E.64 desc[UR36][R2.64], R4 ;  /* 0x0000000402007986 */ /* 0x0011e2000c101b24 */
[----:B------:R-:W-:Y:S05]  /*85f0*/  BRA `(.L_x_21728) ;  /* 0x00000008007c7947 */ /* 0x000fea0003800000 */
.L_x_21723:
        /* <DEDUP_REMOVED lines=13> */
.L_x_21738:
        /* <DEDUP_REMOVED lines=16> */
.L_x_21741:
[----:B------:R-:W-:-:S04]  /*87d0*/  SHF.R.U32.HI R4, RZ, 0x18, R4 ;  /* 0x00000018ff047819 */ /* 0x000fc80000011604 */
[----:B------:R-:W-:-:S04]  /*87e0*/  LOP3.LUT R4, R5, 0x80, R4, 0xf8, !PT ;  /* 0x0000008005047812 */ /* 0x000fc800078ef804 */
[----:B------:R-:W-:-:S07]  /*87f0*/  PRMT R0, R4, 0x7610, R0 ;  /* 0x0000761004007816 */ /* 0x000fce0000000000 */
.L_x_21740:
[----:B------:R-:W-:Y:S05]  /*8800*/  BSYNC.RECONVERGENT B0 ;  /* 0x0000000000007941 */ /* 0x000fea0003800200 */
.L_x_21739:
[----:B------:R0:W-:Y:S01]  /*8810*/  STG.E.U8 desc[UR36][R2.64], R0 ;  /* 0x0000000002007986 */ /* 0x0001e2000c101124 */
[----:B------:R-:W-:Y:S05]  /*8820*/  BRA `(.L_x_21728) ;  /* 0x0000000400f07947 */ /* 0x000fea0003800000 */
.L_x_21737:
        /* <DEDUP_REMOVED lines=16> */
.L_x_21744:
[----:B------:R-:W-:-:S04]  /*8930*/  SHF.R.U32.HI R4, RZ, 0x18, R4 ;  /* 0x00000018ff047819 */ /* 0x000fc80000011604 */
[----:B------:R-:W-:-:S04]  /*8940*/  LOP3.LUT R5, R5, 0x80, R4, 0xf8, !PT ;  /* 0x0000008005057812 */ /* 0x000fc800078ef804 */
[----:B------:R-:W-:-:S07]  /*8950*/  PRMT R0, R5, 0x7610, R0 ;  /* 0x0000761005007816 */ /* 0x000fce0000000000 */
.L_x_21743:
[----:B------:R-:W-:Y:S05]  /*8960*/  BSYNC.RECONVERGENT B0 ;  /* 0x0000000000007941 */ /* 0x000fea0003800200 */
.L_x_21742:
[----:B------:R0:W-:Y:S01]  /*8970*/  STG.E.U8 desc[UR36][R2.64], R0 ;  /* 0x0000000002007986 */ /* 0x0001e2000c101124 */
[----:B------:R-:W-:Y:S05]  /*8980*/  BRA `(.L_x_21728) ;  /* 0x0000000400987947 */ /* 0x000fea0003800000 */
.L_x_21736:
        /* <DEDUP_REMOVED lines=21> */
.L_x_21746:
[----:B------:R-:W0:Y:S02]  /*8ae0*/  F2I.U64.TRUNC R4, R4 ;  /* 0x0000000400047311 */ /* 0x000e24000020d800 */
[----:B0-----:R0:W-:Y:S01]  /*8af0*/  STG.E.64 desc[UR36][R2.64], R4 ;  /* 0x0000000402007986 */ /* 0x0011e2000c101b24 */
[----:B------:R-:W-:Y:S05]  /*8b00*/  BRA `(.L_x_21728) ;  /* 0x0000000400387947 */ /* 0x000fea0003800000 */
.L_x_21745:
[----:B------:R-:W0:Y:S02]  /*8b10*/  F2I.FTZ.U32.TRUNC.NTZ R5, R4 ;  /* 0x0000000400057305 */ /* 0x000e24000021f000 */
[----:B0-----:R0:W-:Y:S01]  /*8b20*/  STG.E desc[UR36][R2.64], R5 ;  /* 0x0000000502007986 */ /* 0x0011e2000c101924 */
[----:B------:R-:W-:Y:S05]  /*8b30*/  BRA `(.L_x_21728) ;  /* 0x00000004002c7947 */ /* 0x000fea0003800000 */
.L_x_21735:
        /* <DEDUP_REMOVED lines=10> */
.L_x_21748:
[----:B------:R-:W-:Y:S01]  /*8be0*/  FMUL.FTZ R4, R4, 1 ;  /* 0x3f80000004047820 */ /* 0x000fe20000410000 */
[----:B------:R-:W-:-:S05]  /*8bf0*/  CS2R R6, SRZ ;  /* 0x0000000000067805 */ /* 0x000fca000001ff00 */
[----:B------:R-:W0:Y:S02]  /*8c00*/  F2F.F64.F32 R4, R4 ;  /* 0x0000000400047310 */ /* 0x000e240000201800 */
[----:B0-----:R4:W-:Y:S01]  /*8c10*/  STG.E.128 desc[UR36][R2.64], R4 ;  /* 0x0000000402007986 */ /* 0x0019e2000c101d24 */
[----:B------:R-:W-:Y:S05]  /*8c20*/  BRA `(.L_x_21728) ;  /* 0x0000000000f07947 */ /* 0x000fea0003800000 */
.L_x_21747:
[----:B------:R-:W-:-:S09]  /*8c30*/  UISETP.NE.AND UP0, UPT, UR4, 0xf, UPT ;  /* 0x0000000f0400788c */ /* 0x000fd2000bf05270 */
[----:B------:R-:W-:Y:S05]  /*8c40*/  BRA.U !UP0, `(.L_x_21749) ;  /* 0x0000000108e07547 */ /* 0x000fea000b800000 */
[----:B------:R-:W-:-:S09]  /*8c50*/  UISETP.NE.AND UP0, UPT, UR4, 0x17, UPT ;  /* 0x000000170400788c */ /* 0x000fd2000bf05270 */
[----:B------:R-:W-:Y:S05]  /*8c60*/  BRA.U !UP0, `(.L_x_21750) ;  /* 0x00000001088c7547 */ /* 0x000fea000b800000 */
[----:B------:R-:W-:-:S09]  /*8c70*/  UISETP.NE.AND UP0, UPT, UR4, 0x18, UPT ;  /* 0x000000180400788c */ /* 0x000fd2000bf05270 */
[----:B------:R-:W-:Y:S05]  /*8c80*/  BRA.U !UP0, `(.L_x_21751) ;  /* 0x0000000108447547 */ /* 0x000fea000b800000 */
.L_x_21727:
        /* <DEDUP_REMOVED lines=16> */
.L_x_21752:
[----:B------:R-:W-:Y:S05]  /*8d90*/  BRA `(.L_x_21728) ;  /* 0x0000000000947947 */ /* 0x000fea0003800000 */
.L_x_21751:
        /* <DEDUP_REMOVED lines=12> */
.L_x_21754:
[----:B------:R-:W-:Y:S05]  /*8e60*/  BSYNC.RECONVERGENT B0 ;  /* 0x0000000000007941 */ /* 0x000fea0003800200 */
.L_x_21753:
[----:B------:R-:W-:-:S05]  /*8e70*/  LOP3.LUT R5, R0, 0x80, R7, 0xf8, !PT ;  /* 0x0000008000057812 */ /* 0x000fca00078ef807 */
[----:B------:R2:W-:Y:S01]  /*8e80*/  STG.E.U8 desc[UR36][R2.64], R5 ;  /* 0x0000000502007986 */ /* 0x0005e2000c101124 */
[----:B------:R-:W-:Y:S05]  /*8e90*/  BRA `(.L_x_21728) ;  /* 0x0000000000547947 */ /* 0x000fea0003800000 */
.L_x_21750:
        /* <DEDUP_REMOVED lines=11> */
.L_x_21756:
[----:B------:R-:W-:Y:S01]  /*8f50*/  IMAD.MOV.U32 R0, RZ, RZ, 0x7f ;  /* 0x0000007fff007424 */ /* 0x000fe200078e00ff */
[----:B------:R-:W-:-:S04]  /*8f60*/  ISETP.GT.U32.AND P0, PT, R6, 0x7f800000, PT ;  /* 0x7f8000000600780c */ /* 0x000fc80003f04070 */
[----:B------:R-:W-:-:S09]  /*8f70*/  SEL R0, R0, 0x7c, P0 ;  /* 0x0000007c00007807 */ /* 0x000fd20000000000 */
.L_x_21757:
[----:B------:R-:W-:Y:S05]  /*8f80*/  BSYNC.RECONVERGENT B0 ;  /* 0x0000000000007941 */ /* 0x000fea0003800200 */
.L_x_21755:
[----:B------:R-:W-:-:S04]  /*8f90*/  SHF.R.U32.HI R5, RZ, 0x18, R4 ;  /* 0x00000018ff057819 */ /* 0x000fc80000011604 */
[----:B------:R-:W-:-:S05]  /*8fa0*/  LOP3.LUT R5, R0, 0x80, R5, 0xf8, !PT ;  /* 0x0000008000057812 */ /* 0x000fca00078ef805 */
[----:B------:R1:W-:Y:S01]  /*8fb0*/  STG.E.U8 desc[UR36][R2.64], R5 ;  /* 0x0000000502007986 */ /* 0x0003e2000c101124 */
[----:B------:R-:W-:Y:S05]  /*8fc0*/  BRA `(.L_x_21728) ;  /* 0x0000000000087947 */ /* 0x000fea0003800000 */
.L_x_21749:
[----:B------:R-:W-:-:S05]  /*8fd0*/  F2FP.BF16.F32.PACK_AB R4, RZ, R4 ;  /* 0x00000004ff04723e */ /* 0x000fca00000010ff */
[----:B------:R0:W-:Y:S02]  /*8fe0*/  STG.E.U16 desc[UR36][R2.64], R4 ;  /* 0x0000000402007986 */ /* 0x0001e4000c101524 */
.L_x_21728:
[----:B------:R-:W-:-:S07]  /*8ff0*/  IADD3 R17, PT, PT, R17, 0x80, RZ ;  /* 0x0000008011117810 */ /* 0x000fce0007ffe0ff */
.L_x_21693:
[----:B------:R-:W-:Y:S05]  /*9000*/  BSYNC.RECONVERGENT B7 ;  /* 0x0000000000077941 */ /* 0x000fea0003800200 */
.L_x_21692:
        /* <DEDUP_REMOVED lines=306> */
.L_x_21758:
        /* <DEDUP_REMOVED lines=20> */
.L_x_21763:
[----:B------:R-:W2:Y:S02]  /*a470*/  LDG.E.U8 R0, desc[UR36][R2.64] ;  /* 0x0000002402007981 */ /* 0x000ea4000c1e1100 */
[----:B--2---:R-:W-:Y:S01]  /*a480*/  I2FP.F32.U32 R0, R0 ;  /* 0x0000000000007245 */ /* 0x004fe20000201000 */
[----:B------:R-:W-:Y:S06]  /*a490*/  BRA `(.L_x_21765) ;  /* 0x0000000c00447947 */ /* 0x000fec0003800000 */
.L_x_21762:
        /* <DEDUP_REMOVED lines=9> */
.L_x_21767:
[----:B------:R-:W2:Y:S02]  /*a530*/  LDG.E R0, desc[UR36][R2.64] ;  /* 0x0000002402007981 */ /* 0x000ea4000c1e1900 */
[----:B--2---:R-:W-:Y:S01]  /*a540*/  I2FP.F32.S32 R0, R0 ;  /* 0x0000000000007245 */ /* 0x004fe20000201400 */
[----:B------:R-:W-:Y:S06]  /*a550*/  BRA `(.L_x_21765) ;  /* 0x0000000c00147947 */ /* 0x000fec0003800000 */
.L_x_21766:
[----:B------:R-:W2:Y:S02]  /*a560*/  LDG.E.U16 R0, desc[UR36][R2.64] ;  /* 0x0000002402007981 */ /* 0x000ea4000c1e1500 */
[----:B--2---:R-:W4:Y:S01]  /*a570*/  I2F.S16 R0, R0 ;  /* 0x0000000000007306 */ /* 0x004f220000101400 */
[----:B------:R-:W-:Y:S05]  /*a580*/  BRA `(.L_x_21765) ;  /* 0x0000000c00087947 */ /* 0x000fea0003800000 */
.L_x_21761:
        /* <DEDUP_REMOVED lines=8> */
.L_x_21769:
[----:B------:R-:W2:Y:S02]  /*a610*/  LDG.E.U16 R0, desc[UR36][R2.64] ;  /* 0x0000002402007981 */ /* 0x000ea4000c1e1500 */
[----:B--2---:R-:W-:Y:S01]  /*a620*/  HADD2.F32 R0, -RZ, R0.H0_H0 ;  /* 0x20000000ff007230 */ /* 0x004fe20000004100 */
[----:B------:R-:W-:Y:S06]  /*a630*/  BRA `(.L_x_21765) ;  /* 0x0000000800dc7947 */ /* 0x000fec0003800000 */
.L_x_21768:
        /* <DEDUP_REMOVED lines=8> */
.L_x_21771:
[----:B------:R-:W2:Y:S02]  /*a6c0*/  LDG.E.U16 R0, desc[UR36][R2.64] ;  /* 0x0000002402007981 */ /* 0x000ea4000c1e1500 */
[----:B--2---:R-:W-:Y:S01]  /*a6d0*/  HADD2.F32 R0, -RZ, R0.H0_H0 ;  /* 0x20000000ff007230 */ /* 0x004fe20000004100 */
[----:B------:R-:W-:Y:S06]  /*a6e0*/  BRA `(.L_x_21765) ;  /* 0x0000000800b07947 */ /* 0x000fec0003800000 */
.L_x_21770:
        /* <DEDUP_REMOVED lines=11> */
.L_x_21760:
        /* <DEDUP_REMOVED lines=12> */
.L_x_21774:
        /* <DEDUP_REMOVED lines=11> */
.L_x_21773:
        /* <DEDUP_REMOVED lines=23> */
[----:B------:R-:W-:Y:S01]  /*aa80*/  LOP3.LUT R0, R5, 0x80000000, R0, 0xf8, !PT ;  /* 0x8000000005007812 */ /* 0x000fe200078ef800 */
[----:B------:R-:W-:Y:S06]  /*aa90*/  BRA `(.L_x_21765) ;  /* 0x0000000400c47947 */ /* 0x000fec0003800000 */
.L_x_21776:
        /* <DEDUP_REMOVED lines=12> */
.L_x_21775:
[----:B------:R-:W2:Y:S02]  /*ab60*/  LDG.E.U16 R0, desc[UR36][R2.64] ;  /* 0x0000002402007981 */ /* 0x000ea4000c1e1500 */
[----:B--2---:R-:W-:Y:S01]  /*ab70*/  SHF.L.U32 R0, R0, 0x10, RZ ;  /* 0x0000001000007819 */ /* 0x004fe200000006ff */
[----:B------:R-:W-:Y:S06]  /*ab80*/  BRA `(.L_x_21765) ;  /* 0x0000000400887947 */ /* 0x000fec0003800000 */
.L_x_21772:
        /* <DEDUP_REMOVED lines=11> */
.L_x_21779:
        /* <DEDUP_REMOVED lines=20> */
.L_x_21781:
[----:B------:R-:W-:Y:S05]  /*ad80*/  BSYNC.RECONVERGENT B0 ;  /* 0x0000000000007941 */ /* 0x000fea0003800200 */
.L_x_21780:
[----:B------:R-:W-:Y:S01]  /*ad90*/  IMAD.SHL.U32 R0, R0, 0x100000, RZ ;  /* 0x0010000000007824 */ /* 0x000fe200078e00ff */
[----:B------:R-:W-:-:S04]  /*ada0*/  LEA R2, R2, 0x3b800000, 0x17 ;  /* 0x3b80000002027811 */ /* 0x000fc800078eb8ff */
[----:B------:R-:W-:Y:S01]  /*adb0*/  LOP3.LUT R0, R2, R0, R7, 0xfe, !PT ;  /* 0x0000000002007212 */ /* 0x000fe200078efe07 */
[----:B------:R-:W-:Y:S06]  /*adc0*/  BRA `(.L_x_21765) ;  /* 0x0000000000f87947 */ /* 0x000fec0003800000 */
.L_x_21778:
        /* <DEDUP_REMOVED lines=20> */
.L_x_21783:
[----:B------:R-:W-:Y:S05]  /*af10*/  BSYNC.RECONVERGENT B0 ;  /* 0x0000000000007941 */ /* 0x000fea0003800200 */
.L_x_21782:
[----:B------:R-:W-:Y:S02]  /*af20*/  SHF.L.U32 R0, R0, 0x15, RZ ;  /* 0x0000001500007819 */ /* 0x000fe400000006ff */
[----:B------:R-:W-:-:S04]  /*af30*/  LEA R2, R2, 0x37800000, 0x17 ;  /* 0x3780000002027811 */ /* 0x000fc800078eb8ff */
[----:B------:R-:W-:Y:S01]  /*af40*/  LOP3.LUT R0, R2, R0, R7, 0xfe, !PT ;  /* 0x0000000002007212 */ /* 0x000fe200078efe07 */
[----:B------:R-:W-:Y:S06]  /*af50*/  BRA `(.L_x_21765) ;  /* 0x0000000000947947 */ /* 0x000fec0003800000 */
.L_x_21777:
        /* <DEDUP_REMOVED lines=11> */
[----:B------:R-:W-:Y:S01]  /*b010*/  @!P0 MOV R0, 0x7f800001 ;  /* 0x7f80000100008802 */ /* 0x000fe20000000f00 */
[----:B------:R-:W-:Y:S01]  /*b020*/  @P0 IMAD.SHL.U32 R0, R2, 0x800000, RZ ;  /* 0x0080000002000824 */ /* 0x000fe200078e00ff */
[----:B------:R-:W-:Y:S06]  /*b030*/  BRA `(.L_x_21765) ;  /* 0x00000000005c7947 */ /* 0x000fec0003800000 */
.L_x_21764:
        /* <DEDUP_REMOVED lines=16> */
.L_x_21786:
[----:B------:R-:W-:Y:S01]  /*b140*/  IMAD.MOV.U32 R0, RZ, RZ, RZ ;  /* 0x000000ffff007224 */ /* 0x000fe200078e00ff */
[----:B------:R-:W-:Y:S06]  /*b150*/  BRA `(.L_x_21765) ;  /* 0x0000000000147947 */ /* 0x000fec0003800000 */
.L_x_21785:
[----:B------:R-:W2:Y:S02]  /*b160*/  LDG.E.64 R2, desc[UR36][R2.64] ;  /* 0x0000002402027981 */ /* 0x000ea4000c1e1b00 */
[----:B--2---:R0:W1:Y:S02]  /*b170*/  I2F.U64 R0, R2 ;  /* 0x0000000200007312 */ /* 0x0040640000301000 */
[----:B01----:R-:W-:Y:S05]  /*b180*/  BRA `(.L_x_21765) ;  /* 0x0000000000087947 */ /* 0x003fea0003800000 */
.L_x_21784:
[----:B------:R-:W2:Y:S02]  /*b190*/  LDG.E R0, desc[UR36][R2.64] ;  /* 0x0000002402007981 */ /* 0x000ea4000c1e1900 */
[----:B--2---:R-:W-:-:S07]  /*b1a0*/  I2FP.F32.U32 R0, R0 ;  /* 0x0000000000007245 */ /* 0x004fce0000201000 */
.L_x_21765:
[----:B------:R-:W-:Y:S05]  /*b1b0*/  BSYNC.RECONVERGENT B6 ;  /* 0x0000000000067941 */ /* 0x000fea0003800200 */
.L_x_21759:
[----:B------:R-:W-:Y:S01]  /*b1c0*/  UPRMT UR4, UR42, 0x9910, URZ ;  /* 0x000099102a047896 */ /* 0x000fe200080000ff */
[----:B012345:R0:W1:Y:S03]  /*b1d0*/  MUFU.SQRT R2, R0 ;  /* 0x0000000000027308 */ /* 0x03f0660000002000 */
[----:B------:R-:W-:-:S09]  /*b1e0*/  UISETP.GT.AND UP0, UPT, UR4, 0x9, UPT ;  /* 0x000000090400788c */ /* 0x000fd2000bf04270 */
        /* <DEDUP_REMOVED lines=10> */
[----:B0-----:R-:W-:Y:S01]  /*b290*/  STG.E.U8 desc[UR36][R16.64], R3 ;  /* 0x0000000310007986 */ /* 0x001fe2000c101124 */
[----:B------:R-:W-:Y:S05]  /*b2a0*/  EXIT ;  /* 0x000000000000794d */ /* 0x000fea0003800000 */
.L_x_21790:
[----:B-1----:R-:W0:Y:S02]  /*b2b0*/  F2I.S64.TRUNC R2, R2 ;  /* 0x0000000200027311 */ /* 0x002e24000020d900 */
[----:B0-----:R-:W-:-:S05]  /*b2c0*/  MOV R5, R2 ;  /* 0x0000000200057202 */ /* 0x001fca0000000f00 */
[----:B------:R-:W-:Y:S01]  /*b2d0*/  STG.E.U8 desc[UR36][R16.64], R5 ;  /* 0x0000000510007986 */ /* 0x000fe2000c101124 */
[----:B------:R-:W-:Y:S05]  /*b2e0*/  EXIT ;  /* 0x000000000000794d */ /* 0x000fea0003800000 */
.L_x_21789:
[----:B------:R-:W-:-:S09]  /*b2f0*/  UISETP.NE.AND UP0, UPT, UR4, 0x2, UPT ;  /* 0x000000020400788c */ /* 0x000fd2000bf05270 */
[----:B------:R-:W-:Y:S05]  /*b300*/  BRA.U !UP0, `(.L_x_21792) ;  /* 0x0000000108287547 */ /* 0x000fea000b800000 */
[----:B------:R-:W-:-:S09]  /*b310*/  UISETP.NE.AND UP0, UPT, UR4, 0x3, UPT ;  /* 0x000000030400788c */ /* 0x000fd2000bf05270 */
[----:B------:R-:W-:Y:S05]  /*b320*/  BRA.U !UP0, `(.L_x_21793) ;  /* 0x0000000108147547 */ /* 0x000fea000b800000 */
[----:B------:R-:W-:-:S09]  /*b330*/  UISETP.NE.AND UP0, UPT, UR4, 0x4, UPT ;  /* 0x000000040400788c */ /* 0x000fd2000bf05270 */
[----:B------:R-:W-:Y:S05]  /*b340*/  BRA.U UP0, `(.L_x_21791) ;  /* 0x0000000900387547 */ /* 0x000fea000b800000 */
[----:B-1----:R-:W0:Y:S02]  /*b350*/  F2I.S64.TRUNC R2, R2 ;  /* 0x0000000200027311 */ /* 0x002e24000020d900 */
[----:B0-----:R-:W-:Y:S01]  /*b360*/  STG.E.64 desc[UR36][R16.64], R2 ;  /* 0x0000000210007986 */ /* 0x001fe2000c101b24 */
[----:B------:R-:W-:Y:S05]  /*b370*/  EXIT ;  /* 0x000000000000794d */ /* 0x000fea0003800000 */
.L_x_21793:
[----:B-1----:R-:W0:Y:S02]  /*b380*/  F2I.FTZ.TRUNC.NTZ R3, R2 ;  /* 0x0000000200037305 */ /* 0x002e24000021f100 */
[----:B0-----:R-:W-:Y:S01]  /*b390*/  STG.E desc[UR36][R16.64], R3 ;  /* 0x0000000310007986 */ /* 0x001fe2000c101924 */
[----:B------:R-:W-:Y:S05]  /*b3a0*/  EXIT ;  /* 0x000000000000794d */ /* 0x000fea0003800000 */
.L_x_21792:
[----:B-1----:R-:W0:Y:S02]  /*b3b0*/  F2I.FTZ.TRUNC.NTZ R3, R2 ;  /* 0x0000000200037305 */ /* 0x002e24000021f100 */
[----:B0-----:R-:W-:Y:S01]  /*b3c0*/  STG.E.U16 desc[UR36][R16.64], R3 ;  /* 0x0000000310007986 */ /* 0x001fe2000c101524 */
[----:B------:R-:W-:Y:S05]  /*b3d0*/  EXIT ;  /* 0x000000000000794d */ /* 0x000fea0003800000 */
.L_x_21788:
[----:B------:R-:W-:-:S09]  /*b3e0*/  UISETP.GT.AND UP0, UPT, UR4, 0x6, UPT ;  /* 0x000000060400788c */ /* 0x000fd2000bf04270 */
[----:B------:R-:W-:Y:S05]  /*b3f0*/  BRA.U UP0, `(.L_x_21794) ;  /* 0x0000000100247547 */ /* 0x000fea000b800000 */
[----:B------:R-:W-:-:S09]  /*b400*/  UISETP.NE.AND UP0, UPT, UR4, 0x5, UPT ;  /* 0x000000050400788c */ /* 0x000fd2000bf05270 */
[----:B------:R-:W-:Y:S05]  /*b410*/  BRA.U !UP0, `(.L_x_21795) ;  /* 0x0000000108107547 */ /* 0x000fea000b800000 */
[----:B------:R-:W-:-:S09]  /*b420*/  UISETP.NE.AND UP0, UPT, UR4, 0x6, UPT ;  /* 0x000000060400788c */ /* 0x000fd2000bf05270 */
[----:B------:R-:W-:Y:S05]  /*b430*/  BRA.U UP0, `(.L_x_21791) ;  /* 0x0000000500fc7547 */ /* 0x000fea000b800000 */
[----:B-1----:R-:W-:Y:S01]  /*b440*/  STG.E desc[UR36][R16.64], R2 ;  /* 0x0000000210007986 */ /* 0x002fe2000c101924 */
[----:B------:R-:W-:Y:S05]  /*b450*/  EXIT ;  /* 0x000000000000794d */ /* 0x000fea0003800000 */
.L_x_21795:
[----:B-1----:R-:W-:-:S05]  /*b460*/  F2FP.F16.F32.PACK_AB R2, RZ, R2 ;  /* 0x00000002ff02723e */ /* 0x002fca00000000ff */
[----:B------:R-:W-:Y:S01]  /*b470*/  STG.E.U16 desc[UR36][R16.64], R2 ;  /* 0x0000000210007986 */ /* 0x000fe2000c101524 */
[----:B------:R-:W-:Y:S05]  /*b480*/  EXIT ;  /* 0x000000000000794d */ /* 0x000fea0003800000 */
.L_x_21794:
[----:B------:R-:W-:-:S09]  /*b490*/  UISETP.NE.AND UP0, UPT, UR4, 0x7, UPT ;  /* 0x000000070400788c */ /* 0x000fd2000bf05270 */
[----:B------:R-:W-:Y:S05]  /*b4a0*/  BRA.U !UP0, `(.L_x_21796) ;  /* 0x00000001082c7547 */ /* 0x000fea000b800000 */
[----:B------:R-:W-:-:S09]  /*b4b0*/  UISETP.NE.AND UP0, UPT, UR4, 0x8, UPT ;  /* 0x000000080400788c */ /* 0x000fd2000bf05270 */
[----:B------:R-:W-:Y:S05]  /*b4c0*/  BRA.U !UP0, `(.L_x_21797) ;  /* 0x0000000108147547 */ /* 0x000fea000b800000 */
[----:B------:R-:W-:-:S09]  /*b4d0*/  UISETP.NE.AND UP0, UPT, UR4, 0x9, UPT ;  /* 0x000000090400788c */ /* 0x000fd2000bf05270 */
[----:B------:R-:W-:Y:S05]  /*b4e0*/  BRA.U UP0, `(.L_x_21791) ;  /* 0x0000000500d07547 */ /* 0x000fea000b800000 */
[----:B------:R-:W-:-:S05]  /*b4f0*/  IMAD.MOV.U32 R3, RZ, RZ, RZ ;  /* 0x000000ffff037224 */ /* 0x000fca00078e00ff */
[----:B-1----:R-:W-:Y:S01]  /*b500*/  STG.E.64 desc[UR36][R16.64], R2 ;  /* 0x0000000210007986 */ /* 0x002fe2000c101b24 */
[----:B------:R-:W-:Y:S05]  /*b510*/  EXIT ;  /* 0x000000000000794d */ /* 0x000fea0003800000 */
.L_x_21797:
[----:B-1----:R-:W-:-:S04]  /*b520*/  F2FP.F16.F32.PACK_AB R3, RZ, R2 ;  /* 0x00000002ff03723e */ /* 0x002fc800000000ff */
[----:B------:R-:W-:-:S05]  /*b530*/  PRMT R3, R3, 0x5410, RZ ;  /* 0x0000541003037816 */ /* 0x000fca00000000ff */
[----:B------:R-:W-:Y:S01]  /*b540*/  STG.E desc[UR36][R16.64], R3 ;  /* 0x0000000310007986 */ /* 0x000fe2000c101924 */
[----:B------:R-:W-:Y:S05]  /*b550*/  EXIT ;  /* 0x000000000000794d */ /* 0x000fea0003800000 */
.L_x_21796:
[----:B-1----:R-:W-:-:S06]  /*b560*/  FMUL.FTZ R2, R2, 1 ;  /* 0x3f80000002027820 */ /* 0x002fcc0000410000 */
[----:B------:R-:W0:Y:S02]  /*b570*/  F2F.F64.F32 R2, R2 ;  /* 0x0000000200027310 */ /* 0x000e240000201800 */
[----:B0-----:R-:W-:Y:S01]  /*b580*/  STG.E.64 desc[UR36][R16.64], R2 ;  /* 0x0000000210007986 */ /* 0x001fe2000c101b24 */
[----:B------:R-:W-:Y:S05]  /*b590*/  EXIT ;  /* 0x000000000000794d */ /* 0x000fea0003800000 */
.L_x_21787:
        /* <DEDUP_REMOVED lines=11> */
[----:B0-----:R-:W-:Y:S01]  /*b650*/  STG.E.U16 desc[UR36][R16.64], R3 ;  /* 0x0000000310007986 */ /* 0x001fe2000c101524 */
[----:B------:R-:W-:Y:S05]  /*b660*/  EXIT ;  /* 0x000000000000794d */ /* 0x000fea0003800000 */
.L_x_21801:
[----:B-1----:R-:W-:Y:S01]  /*b670*/  LOP3.LUT R4, R2, 0x7fffffff, RZ, 0xc0, !PT ;  /* 0x7fffffff02047812 */ /* 0x002fe200078ec0ff */
        /* <DEDUP_REMOVED lines=15> */
.L_x_21804:
[----:B------:R-:W-:-:S04]  /*b770*/  SHF.R.U32.HI R2, RZ, 0x18, R2 ;  /* 0x00000018ff027819 */ /* 0x000fc80000011602 */
[----:B------:R-:W-:-:S04]  /*b780*/  LOP3.LUT R2, R3, 0x80, R2, 0xf8, !PT ;  /* 0x0000008003027812 */ /* 0x000fc800078ef802 */
[----:B------:R-:W-:-:S07]  /*b790*/  PRMT R8, R2, 0x7610, R8 ;  /* 0x0000761002087816 */ /* 0x000fce0000000008 */
.L_x_21803:
[----:B------:R-:W-:Y:S05]  /*b7a0*/  BSYNC.RECONVERGENT B0 ;  /* 0x0000000000007941 */ /* 0x000fea0003800200 */
.L_x_21802:
[----:B------:R-:W-:Y:S01]  /*b7b0*/  STG.E.U8 desc[UR36][R16.64], R8 ;  /* 0x0000000810007986 */ /* 0x000fe2000c101124 */
[----:B------:R-:W-:Y:S05]  /*b7c0*/  EXIT ;  /* 0x000000000000794d */ /* 0x000fea0003800000 */
.L_x_21800:
        /* <DEDUP_REMOVED lines=16> */
.L_x_21807:
[----:B------:R-:W-:-:S04]  /*b8d0*/  SHF.R.U32.HI R2, RZ, 0x18, R2 ;  /* 0x00000018ff027819 */ /* 0x000fc80000011602 */
[----:B------:R-:W-:-:S04]  /*b8e0*/  LOP3.LUT R3, R3, 0x80, R2, 0xf8, !PT ;  /* 0x0000008003037812 */ /* 0x000fc800078ef802 */
[----:B------:R-:W-:-:S07]  /*b8f0*/  PRMT R8, R3, 0x7610, R8 ;  /* 0x0000761003087816 */ /* 0x000fce0000000008 */
.L_x_21806:
[----:B------:R-:W-:Y:S05]  /*b900*/  BSYNC.RECONVERGENT B0 ;  /* 0x0000000000007941 */ /* 0x000fea0003800200 */
.L_x_21805:
[----:B------:R-:W-:Y:S01]  /*b910*/  STG.E.U8 desc[UR36][R16.64], R8 ;  /* 0x0000000810007986 */ /* 0x000fe2000c101124 */
[----:B------:R-:W-:Y:S05]  /*b920*/  EXIT ;  /* 0x000000000000794d */ /* 0x000fea0003800000 */
.L_x_21799:
        /* <DEDUP_REMOVED lines=21> */
.L_x_21809:
[----:B-1----:R-:W0:Y:S02]  /*ba80*/  F2I.U64.TRUNC R2, R2 ;  /* 0x0000000200027311 */ /* 0x002e24000020d800 */
[----:B0-----:R-:W-:Y:S01]  /*ba90*/  STG.E.64 desc[UR36][R16.64], R2 ;  /* 0x0000000210007986 */ /* 0x001fe2000c101b24 */
[----:B------:R-:W-:Y:S05]  /*baa0*/  EXIT ;  /* 0x000000000000794d */ /* 0x000fea0003800000 */
.L_x_21808:
[----:B-1----:R-:W0:Y:S02]  /*bab0*/  F2I.FTZ.U32.TRUNC.NTZ R3, R2 ;  /* 0x0000000200037305 */ /* 0x002e24000021f000 */
[----:B0-----:R-:W-:Y:S01]  /*bac0*/  STG.E desc[UR36][R16.64], R3 ;  /* 0x0000000310007986 */ /* 0x001fe2000c101924 */
[----:B------:R-:W-:Y:S05]  /*bad0*/  EXIT ;  /* 0x000000000000794d */ /* 0x000fea0003800000 */
.L_x_21798:
        /* <DEDUP_REMOVED lines=8> */
[----:B------:R-:W-:Y:S01]  /*bb60*/  STG.E.U8 desc[UR36][R16.64], R3 ;  /* 0x0000000310007986 */ /* 0x000fe2000c101124 */
[----:B------:R-:W-:Y:S05]  /*bb70*/  EXIT ;  /* 0x000000000000794d */ /* 0x000fea0003800000 */
.L_x_21811:
[----:B-1----:R-:W-:Y:S01]  /*bb80*/  FMUL.FTZ R4, R2, 1 ;  /* 0x3f80000002047820 */ /* 0x002fe20000410000 */
[----:B------:R-:W-:-:S05]  /*bb90*/  CS2R R6, SRZ ;  /* 0x0000000000067805 */ /* 0x000fca000001ff00 */
[----:B------:R-:W0:Y:S02]  /*bba0*/  F2F.F64.F32 R4, R4 ;  /* 0x0000000400047310 */ /* 0x000e240000201800 */
[----:B0-----:R-:W-:Y:S01]  /*bbb0*/  STG.E.128 desc[UR36][R16.64], R4 ;  /* 0x0000000410007986 */ /* 0x001fe2000c101d24 */
[----:B------:R-:W-:Y:S05]  /*bbc0*/  EXIT ;  /* 0x000000000000794d */ /* 0x000fea0003800000 */
.L_x_21810:
[----:B------:R-:W-:-:S09]  /*bbd0*/  UISETP.NE.AND UP0, UPT, UR4, 0xf, UPT ;  /* 0x0000000f0400788c */ /* 0x000fd2000bf05270 */
[----:B------:R-:W-:Y:S05]  /*bbe0*/  BRA.U !UP0, `(.L_x_21812) ;  /* 0x0000000108e07547 */ /* 0x000fea000b800000 */
[----:B------:R-:W-:-:S09]  /*bbf0*/  UISETP.NE.AND UP0, UPT, UR4, 0x17, UPT ;  /* 0x000000170400788c */ /* 0x000fd2000bf05270 */
[----:B------:R-:W-:Y:S05]  /*bc00*/  BRA.U !UP0, `(.L_x_21813) ;  /* 0x00000001088c7547 */ /* 0x000fea000b800000 */
[----:B------:R-:W-:-:S09]  /*bc10*/  UISETP.NE.AND UP0, UPT, UR4, 0x18, UPT ;  /* 0x000000180400788c */ /* 0x000fd2000bf05270 */
[----:B------:R-:W-:Y:S05]  /*bc20*/  BRA.U !UP0, `(.L_x_21814) ;  /* 0x0000000108447547 */ /* 0x000fea000b800000 */
.L_x_21791:
        /* <DEDUP_REMOVED lines=16> */
.L_x_21815:
[----:B------:R-:W-:Y:S05]  /*bd30*/  EXIT ;  /* 0x000000000000794d */ /* 0x000fea0003800000 */
.L_x_21814:
        /* <DEDUP_REMOVED lines=12> */
.L_x_21817:
[----:B------:R-:W-:Y:S05]  /*be00*/  BSYNC.RECONVERGENT B0 ;  /* 0x0000000000007941 */ /* 0x000fea0003800200 */
.L_x_21816:
[----:B------:R-:W-:-:S05]  /*be10*/  LOP3.LUT R3, R0, 0x80, R5, 0xf8, !PT ;  /* 0x0000008000037812 */ /* 0x000fca00078ef805 */
[----:B------:R-:W-:Y:S01]  /*be20*/  STG.E.U8 desc[UR36][R16.64], R3 ;  /* 0x0000000310007986 */ /* 0x000fe2000c101124 */
[----:B------:R-:W-:Y:S05]  /*be30*/  EXIT ;  /* 0x000000000000794d */ /* 0x000fea0003800000 */
.L_x_21813:
        /* <DEDUP_REMOVED lines=11> */
.L_x_21819:
[----:B------:R-:W-:Y:S01]  /*bef0*/  HFMA2 R0, -RZ, RZ, 0, 7.569789886474609375e-06 ;  /* 0x0000007fff007431 */ /* 0x000fe200000001ff */
[----:B------:R-:W-:-:S04]  /*bf00*/  ISETP.GT.U32.AND P0, PT, R4, 0x7f800000, PT ;  /* 0x7f8000000400780c */ /* 0x000fc80003f04070 */
[----:B------:R-:W-:-:S09]  /*bf10*/  SEL R0, R0, 0x7c, P0 ;  /* 0x0000007c00007807 */ /* 0x000fd20000000000 */
.L_x_21820:
[----:B------:R-:W-:Y:S05]  /*bf20*/  BSYNC.RECONVERGENT B0 ;  /* 0x0000000000007941 */ /* 0x000fea0003800200 */
.L_x_21818:
[----:B------:R-:W-:-:S04]  /*bf30*/  SHF.R.U32.HI R3, RZ, 0x18, R2 ;  /* 0x00000018ff037819 */ /* 0x000fc80000011602 */
[----:B------:R-:W-:-:S05]  /*bf40*/  LOP3.LUT R3, R0, 0x80, R3, 0xf8, !PT ;  /* 0x0000008000037812 */ /* 0x000fca00078ef803 */
[----:B------:R-:W-:Y:S01]  /*bf50*/  STG.E.U8 desc[UR36][R16.64], R3 ;  /* 0x0000000310007986 */ /* 0x000fe2000c101124 */
[----:B------:R-:W-:Y:S05]  /*bf60*/  EXIT ;  /* 0x000000000000794d */ /* 0x000fea0003800000 */
.L_x_21812:
[----:B-1----:R-:W-:-:S05]  /*bf70*/  F2FP.BF16.F32.PACK_AB R2, RZ, R2 ;  /* 0x00000002ff02723e */ /* 0x002fca00000010ff */
[----:B------:R-:W-:Y:S01]  /*bf80*/  STG.E.U16 desc[UR36][R16.64], R2 ;  /* 0x0000000210007986 */ /* 0x000fe2000c101524 */
[----:B------:R-:W-:Y:S05]  /*bf90*/  EXIT ;  /* 0x000000000000794d */ /* 0x000fea0003800000 */
.L_x_21821:
        /* <DEDUP_REMOVED lines=14> */
.L_x_36030:


//--------------------- .text._ZN2at6native27unrolled_elementwise_kernelIZZZNS0_16sqrt_kernel_cudaERNS_18TensorIteratorBaseEENKUlvE0_clEvENKUlvE0_clEvEUlfE_St5arrayIPcLm2EELi4E23TrivialOffsetCalculatorILi1EjESB_NS0_6memory12LoadWithCastILi1EEENSC_13StoreWithCastILi1EEEEEviT_T0_T2_T3_T4_T5_ --------------------------
	.section	.text._ZN2at6native27unrolled_elementwise_kernelIZZZNS0_16sqrt_kernel_cudaERNS_18TensorIteratorBaseEENKUlvE0_clEvENKUlvE0_clEvEUlfE_St5arrayIPcLm2EELi4E23TrivialOffsetCalculatorILi1EjESB_NS0_6memory12LoadWithCastILi1EEENSC_13StoreWithCastILi1EEEEEviT_T0_T2_T3_T4_T5_,"ax",@progbits
	.align	128
        .global         _ZN2at6native27unrolled_elementwise_kernelIZZZNS0_16sqrt_kernel_cudaERNS_18TensorIteratorBaseEENKUlvE0_clEvENKUlvE0_clEvEUlfE_St5arrayIPcLm2EELi4E23TrivialOffsetCalculatorILi1EjESB_NS0_6memory12LoadWithCastILi1EEENSC_13StoreWithCastILi1EEEEEviT_T0_T2_T3_T4_T5_
        .type           _ZN2at6native27unrolled_elementwise_kernelIZZZNS0_16sqrt_kernel_cudaERNS_18TensorIteratorBaseEENKUlvE0_clEvENKUlvE0_clEvEUlfE_St5arrayIPcLm2EELi4E23TrivialOffsetCalculatorILi1EjESB_NS0_6memory12LoadWithCastILi1EEENSC_13StoreWithCastILi1EEEEEviT_T0_T2_T3_T4_T5_,@function
        .size           _ZN2at6native27unrolled_elementwise_kernelIZZZNS0_16sqrt_kernel_cudaERNS_18TensorIteratorBaseEENKUlvE0_clEvENKUlvE0_clEvEUlfE_St5arrayIPcLm2EELi4E23TrivialOffsetCalculatorILi1EjESB_NS0_6memory12LoadWithCastILi1EEENSC_13StoreWithCastILi1EEEEEviT_T0_T2_T3_T4_T5_,(.L_x_36031 - _ZN2at6native27unrolled_elementwise_kernelIZZZNS0_16sqrt_kernel_cudaERNS_18TensorIteratorBaseEENKUlvE0_clEvENKUlvE0_clEvEUlfE_St5arrayIPcLm2EELi4E23TrivialOffsetCalculatorILi1EjESB_NS0_6memory12LoadWithCastILi1EEENSC_13StoreWithCastILi1EEEEEviT_T0_T2_T3_T4_T5_)
        .other          _ZN2at6native27unrolled_elementwise_kernelIZZZNS0_16sqrt_kernel_cudaERNS_18TensorIteratorBaseEENKUlvE0_clEvENKUlvE0_clEvEUlfE_St5arrayIPcLm2EELi4E23TrivialOffsetCalculatorILi1EjESB_NS0_6memory12LoadWithCastILi1EEENSC_13StoreWithCastILi1EEEEEviT_T0_T2_T3_T4_T5_,@"STO_CUDA_ENTRY STV_DEFAULT"
_ZN2at6native27unrolled_elementwise_kernelIZZZNS0_16sqrt_kernel_cudaERNS_18TensorIteratorBaseEENKUlvE0_clEvENKUlvE0_clEvEUlfE_St5arrayIPcLm2EELi4E23TrivialOffsetCalculatorILi1EjESB_NS0_6memory12LoadWithCastILi1EEENSC_13StoreWithCastILi1EEEEEviT_T0_T2_T3_T4_T5_:
.text._ZN2at6native27unrolled_elementwise_kernelIZZZNS0_16sqrt_kernel_cudaERNS_18TensorIteratorBaseEENKUlvE0_clEvENKUlvE0_clEvEUlfE_St5arrayIPcLm2EELi4E23TrivialOffsetCalculatorILi1EjESB_NS0_6memory12LoadWithCastILi1EEENSC_13StoreWithCastILi1EEEEEviT_T0_T2_T3_T4_T5_:
        /* <DEDUP_REMOVED lines=33> */
.L_x_21828:
[----:B------:R-:W2:Y:S02]  /*0210*/  LDG.E.U8 R4, desc[UR36][R4.64] ;  /* 0x0000002404047981 */ /* 0x000ea4000c1e1100 */
[----:B--2---:R-:W-:Y:S01]  /*0220*/  I2FP.F32.U32 R23, R4 ;  /* 0x0000000400177245 */ /* 0x004fe20000201000 */
[----:B------:R-:W-:Y:S06]  /*0230*/  BRA `(.L_x_21830) ;  /* 0x0000000c00447947 */ /* 0x000fec0003800000 */
.L_x_21827:
        /* <DEDUP_REMOVED lines=9> */
.L_x_21832:
[----:B------:R-:W2:Y:S02]  /*02d0*/  LDG.E R4, desc[UR36][R4.64] ;  /* 0x0000002404047981 */ /* 0x000ea4000c1e1900 */
[----:B--2---:R-:W-:Y:S01]  /*02e0*/  I2FP.F32.S32 R23, R4 ;  /* 0x0000000400177245 */ /* 0x004fe20000201400 */
[----:B------:R-:W-:Y:S06]  /*02f0*/  BRA `(.L_x_21830) ;  /* 0x0000000c00147947 */ /* 0x000fec0003800000 */
.L_x_21831:
[----:B------:R-:W2:Y:S02]  /*0300*/  LDG.E.U16 R4, desc[UR36][R4.64] ;  /* 0x0000002404047981 */ /* 0x000ea4000c1e1500 */
[----:B--2---:R0:W1:Y:S01]  /*0310*/  I2F.S16 R23, R4 ;  /* 0x0000000400177306 */ /* 0x0040620000101400 */
[----:B------:R-:W-:Y:S05]  /*0320*/  BRA `(.L_x_21830) ;  /* 0x0000000c00087947 */ /* 0x000fea0003800000 */
.L_x_21826:
        /* <DEDUP_REMOVED lines=8> */
.L_x_21834:
[----:B------:R-:W2:Y:S02]  /*03b0*/  LDG.E.U16 R4, desc[UR36][R4.64] ;  /* 0x0000002404047981 */ /* 0x000ea4000c1e1500 */
[----:B--2---:R-:W-:Y:S01]  /*03c0*/  HADD2.F32 R23, -RZ, R4.H0_H0 ;  /* 0x20000004ff177230 */ /* 0x004fe20000004100 */
[----:B------:R-:W-:Y:S06]  /*03d0*/  BRA `(.L_x_21830) ;  /* 0x0000000800dc7947 */ /* 0x000fec0003800000 */
.L_x_21833:
        /* <DEDUP_REMOVED lines=8> */
.L_x_21836:
[----:B------:R-:W2:Y:S02]  /*0460*/  LDG.E.U16 R4, desc[UR36][R4.64] ;  /* 0x0000002404047981 */ /* 0x000ea4000c1e1500 */
[----:B--2---:R-:W-:Y:S01]  /*0470*/  HADD2.F32 R23, -RZ, R4.H0_H0 ;  /* 0x20000004ff177230 */ /* 0x004fe20000004100 */
[----:B------:R-:W-:Y:S06]  /*0480*/  BRA `(.L_x_21830) ;  /* 0x0000000800b07947 */ /* 0x000fec0003800000 */
.L_x_21835:
        /* <DEDUP_REMOVED lines=11> */
.L_x_21825:
        /* <DEDUP_REMOVED lines=12> */
.L_x_21839:
        /* <DEDUP_REMOVED lines=11> */
.L_x_21838:
        /* <DEDUP_REMOVED lines=25> */
.L_x_21841:
        /* <DEDUP_REMOVED lines=12> */
.L_x_21840:
[----:B------:R-:W2:Y:S02]  /*0900*/  LDG.E.U16 R4, desc[UR36][R4.64] ;  /* 0x0000002404047981 */ /* 0x000ea4000c1e1500 */
[----:B--2---:R-:W-:Y:S01]  /*0910*/  IMAD.U32 R23, R4, 0x10000, RZ ;  /* 0x0001000004177824 */ /* 0x004fe200078e00ff */
[----:B------:R-:W-:Y:S06]  /*0920*/  BRA `(.L_x_21830) ;  /* 0x0000000400887947 */ /* 0x000fec0003800000 */
.L_x_21837:
        /* <DEDUP_REMOVED lines=11> */
.L_x_21844:
        /* <DEDUP_REMOVED lines=20> */
.L_x_21846:
[----:B------:R-:W-:Y:S05]  /*0b20*/  BSYNC.RECONVERGENT B0 ;  /* 0x0000000000007941 */ /* 0x000fea0003800200 */
.L_x_21845:
[----:B------:R-:W-:Y:S01]  /*0b30*/  IMAD.SHL.U32 R0, R0, 0x100000, RZ ;  /* 0x0010000000007824 */ /* 0x000fe200078e00ff */
[----:B------:R-:W-:-:S04]  /*0b40*/  LEA R3, R3, 0x3b800000, 0x17 ;  /* 0x3b80000003037811 */ /* 0x000fc800078eb8ff */
[----:B------:R-:W-:Y:S01]  /*0b50*/  LOP3.LUT R23, R3, R0, R23, 0xfe, !PT ;  /* 0x0000000003177212 */ /* 0x000fe200078efe17 */
[----:B------:R-:W-:Y:S06]  /*0b60*/  BRA `(.L_x_21830) ;  /* 0x0000000000f87947 */ /* 0x000fec0003800000 */
.L_x_21843:
        /* <DEDUP_REMOVED lines=20> */
.L_x_21848:
[----:B------:R-:W-:Y:S05]  /*0cb0*/  BSYNC.RECONVERGENT B0 ;  /* 0x0000000000007941 */ /* 0x000fea0003800200 */
.L_x_21847:
[----:B------:R-:W-:Y:S01]  /*0cc0*/  IMAD.SHL.U32 R0, R0, 0x200000, RZ ;  /* 0x0020000000007824 */ /* 0x000fe200078e00ff */
[----:B------:R-:W-:-:S04]  /*0cd0*/  LEA R3, R3, 0x37800000, 0x17 ;  /* 0x3780000003037811 */ /* 0x000fc800078eb8ff */
[----:B------:R-:W-:Y:S01]  /*0ce0*/  LOP3.LUT R23, R3, R0, R23, 0xfe, !PT ;  /* 0x0000000003177212 */ /* 0x000fe200078efe17 */
[----:B------:R-:W-:Y:S06]  /*0cf0*/  BRA `(.L_x_21830) ;  /* 0x0000000000947947 */ /* 0x000fec0003800000 */
.L_x_21842:
[----:B------:R-:W-:-:S09]  /*0d00*/  UISETP.NE.AND UP0, UPT, UR4, 0x1c, UPT ;  /* 0x0000001c0400788c */ /* 0x000fd2000bf05270 */
[----:B------:R-:W-:Y:S05]  /*0d10*/  BRA.U !UP0, `(.L_x_21849) ;  /* 0x0000000108847547 */ /* 0x000fea000b800000 */
[----:B------:R-:W-:-:S09]  /*0d20*/  UISETP.NE.AND UP0, UPT, UR4, 0x1d, UPT ;  /* 0x0000001d0400788c */ /* 0x000fd2000bf05270 */
[----:B------:R-:W-:Y:S05]  /*0d30*/  BRA.U !UP0, `(.L_x_21850) ;  /* 0x0000000108707547 */ /* 0x000fea000b800000 */
[----:B------:R-:W-:-:S09]  /*0d40*/  UISETP.NE.AND UP0, UPT, UR4, 0x2c, UPT ;  /* 0x0000002c0400788c */ /* 0x000fd2000bf05270 */
[----:B------:R-:W-:Y:S05]  /*0d50*/  BRA.U !UP0, `(.L_x_21851) ;  /* 0x0000000108487547 */ /* 0x000fea000b800000 */
.L_x_21829:
        /* <DEDUP_REMOVED lines=16> */
.L_x_21852:
[----:B------:R-:W-:Y:S01]  /*0e60*/  IMAD.MOV.U32 R23, RZ, RZ, RZ ;  /* 0x000000ffff177224 */ /* 0x000fe200078e00ff */
[----:B------:R-:W-:Y:S06]  /*0e70*/  BRA `(.L_x_21830) ;  /* 0x0000000000347947 */ /* 0x000fec0003800000 */
.L_x_21851:
        /* <DEDUP_REMOVED lines=8> */
.L_x_21850:
[----:B------:R-:W2:Y:S02]  /*0f00*/  LDG.E.64 R4, desc[UR36][R4.64] ;  /* 0x0000002404047981 */ /* 0x000ea4000c1e1b00 */
[----:B--2---:R0:W1:Y:S02]  /*0f10*/  I2F.U64 R23, R4 ;  /* 0x0000000400177312 */ /* 0x0040640000301000 */
[----:B01----:R-:W-:Y:S05]  /*0f20*/  BRA `(.L_x_21830) ;  /* 0x0000000000087947 */ /* 0x003fea0003800000 */
.L_x_21849:
[----:B------:R-:W2:Y:S02]  /*0f30*/  LDG.E R4, desc[UR36][R4.64] ;  /* 0x0000002404047981 */ /* 0x000ea4000c1e1900 */
[----:B--2---:R-:W-:-:S07]  /*0f40*/  I2FP.F32.U32 R23, R4 ;  /* 0x0000000400177245 */ /* 0x004fce0000201000 */
.L_x_21830:
[----:B------:R-:W-:Y:S05]  /*0f50*/  BSYNC.RECONVERGENT B6 ;  /* 0x0000000000067941 */ /* 0x000fea0003800200 */
.L_x_21824:
[----:B------:R-:W-:-:S07]  /*0f60*/  VIADD R16, R25, 0x80 ;  /* 0x0000008019107836 */ /* 0x000fce0000000000 */
.L_x_21823:
[----:B------:R-:W-:Y:S05]  /*0f70*/  BSYNC.RECONVERGENT B7 ;  /* 0x0000000000077941 */ /* 0x000fea0003800200 */
.L_x_21822:
        /* <DEDUP_REMOVED lines=25> */
.L_x_21859:
[----:B------:R-:W2:Y:S02]  /*1110*/  LDG.E.U8 R4, desc[UR36][R4.64] ;  /* 0x0000002404047981 */ /* 0x000ea4000c1e1100 */
[----:B--2---:R-:W-:Y:S01]  /*1120*/  I2FP.F32.U32 R18, R4 ;  /* 0x0000000400127245 */ /* 0x004fe20000201000 */
[----:B------:R-:W-:Y:S06]  /*1130*/  BRA `(.L_x_21861) ;  /* 0x0000000c00487947 */ /* 0x000fec0003800000 */
.L_x_21858:
        /* <DEDUP_REMOVED lines=9> */
.L_x_21863:
[----:B------:R-:W2:Y:S02]  /*11d0*/  LDG.E R4, desc[UR36][R4.64] ;  /* 0x0000002404047981 */ /* 0x000ea4000c1e1900 */
[----:B--2---:R-:W-:Y:S01]  /*11e0*/  I2FP.F32.S32 R18, R4 ;  /* 0x0000000400127245 */ /* 0x004fe20000201400 */
[----:B------:R-:W-:Y:S06]  /*11f0*/  BRA `(.L_x_21861) ;  /* 0x0000000c00187947 */ /* 0x000fec0003800000 */
.L_x_21862:
[----:B------:R-:W2:Y:S02]  /*1200*/  LDG.E.U16 R4, desc[UR36][R4.64] ;  /* 0x0000002404047981 */ /* 0x000ea4000c1e1500 */
[----:B--2---:R0:W2:Y:S01]  /*1210*/  I2F.S16 R18, R4 ;  /* 0x0000000400127306 */ /* 0x0040a20000101400 */
[----:B------:R-:W-:Y:S05]  /*1220*/  BRA `(.L_x_21861) ;  /* 0x0000000c000c7947 */ /* 0x000fea0003800000 */
.L_x_21857:
        /* <DEDUP_REMOVED lines=8> */
.L_x_21865:
[----:B------:R-:W2:Y:S02]  /*12b0*/  LDG.E.U16 R4, desc[UR36][R4.64] ;  /* 0x0000002404047981 */ /* 0x000ea4000c1e1500 */
[----:B--2---:R-:W-:Y:S01]  /*12c0*/  HADD2.F32 R18, -RZ, R4.H0_H0 ;  /* 0x20000004ff127230 */ /* 0x004fe20000004100 */
[----:B------:R-:W-:Y:S06]  /*12d0*/  BRA `(.L_x_21861) ;  /* 0x0000000800e07947 */ /* 0x000fec0003800000 */
.L_x_21864:
        /* <DEDUP_REMOVED lines=8> */
.L_x_21867:
[----:B------:R-:W2:Y:S02]  /*1360*/  LDG.E.U16 R4, desc[UR36][R4.64] ;  /* 0x0000002404047981 */ /* 0x000ea4000c1e1500 */
[----:B--2---:R-:W-:Y:S01]  /*1370*/  HADD2.F32 R18, -RZ, R4.H0_H0 ;  /* 0x20000004ff127230 */ /* 0x004fe20000004100 */
[----:B------:R-:W-:Y:S06]  /*1380*/  BRA `(.L_x_21861) ;  /* 0x0000000800b47947 */ /* 0x000fec0003800000 */
.L_x_21866:
        /* <DEDUP_REMOVED lines=11> */
.L_x_21856:
        /* <DEDUP_REMOVED lines=12> */
.L_x_21870:
        /* <DEDUP_REMOVED lines=11> */
.L_x_21869:
        /* <DEDUP_REMOVED lines=25> */
.L_x_21872:
        /* <DEDUP_REMOVED lines=13> */
.L_x_21871:
[----:B------:R-:W2:Y:S02]  /*1810*/  LDG.E.U16 R4, desc[UR36][R4.64] ;  /* 0x0000002404047981 */ /* 0x000ea4000c1e1500 */
[----:B--2---:R-:W-:Y:S01]  /*1820*/  IMAD.U32 R18, R4, 0x10000, RZ ;  /* 0x0001000004127824 */ /* 0x004fe200078e00ff */
[----:B------:R-:W-:Y:S06]  /*1830*/  BRA `(.L_x_21861) ;  /* 0x0000000400887947 */ /* 0x000fec0003800000 */
.L_x_21868:
        /* <DEDUP_REMOVED lines=11> */
.L_x_21875:
        /* <DEDUP_REMOVED lines=20> */
.L_x_21877:
[----:B------:R-:W-:Y:S05]  /*1a30*/  BSYNC.RECONVERGENT B0 ;  /* 0x0000000000007941 */ /* 0x000fea0003800200 */
.L_x_21876:
[----:B------:R-:W-:Y:S01]  /*1a40*/  IMAD.SHL.U32 R0, R0, 0x100000, RZ ;  /* 0x0010000000007824 */ /* 0x000fe200078e00ff */
[----:B------:R-:W-:-:S04]  /*1a50*/  LEA R3, R3, 0x3b800000, 0x17 ;  /* 0x3b80000003037811 */ /* 0x000fc800078eb8ff */
[----:B------:R-:W-:Y:S01]  /*1a60*/  LOP3.LUT R18, R3, R0, R7, 0xfe, !PT ;  /* 0x0000000003127212 */ /* 0x000fe200078efe07 */
[----:B------:R-:W-:Y:S06]  /*1a70*/  BRA `(.L_x_21861) ;  /* 0x0000000000f87947 */ /* 0x000fec0003800000 */
.L_x_21874:
        /* <DEDUP_REMOVED lines=20> */
.L_x_21879:
[----:B------:R-:W-:Y:S05]  /*1bc0*/  BSYNC.RECONVERGENT B0 ;  /* 0x0000000000007941 */ /* 0x000fea0003800200 */
.L_x_21878:
[----:B------:R-:W-:Y:S01]  /*1bd0*/  IMAD.SHL.U32 R0, R0, 0x200000, RZ ;  /* 0x0020000000007824 */ /* 0x000fe200078e00ff */
[----:B------:R-:W-:-:S04]  /*1be0*/  LEA R3, R3, 0x37800000, 0x17 ;  /* 0x3780000003037811 */ /* 0x000fc800078eb8ff */
[----:B------:R-:W-:Y:S01]  /*1bf0*/  LOP3.LUT R18, R3, R0, R7, 0xfe, !PT ;  /* 0x0000000003127212 */ /* 0x000fe200078efe07 */
[----:B------:R-:W-:Y:S06]  /*1c00*/  BRA `(.L_x_21861) ;  /* 0x0000000000947947 */ /* 0x000fec0003800000 */
.L_x_21873:
        /* <DEDUP_REMOVED lines=14> */
.L_x_21860:
        /* <DEDUP_REMOVED lines=16> */
.L_x_21882:
[----:B------:R-:W-:Y:S01]  /*1df0*/  IMAD.MOV.U32 R18, RZ, RZ, RZ ;  /* 0x000000ffff127224 */ /* 0x000fe200078e00ff */
[----:B------:R-:W-:Y:S06]  /*1e00*/  BRA `(.L_x_21861) ;  /* 0x0000000000147947 */ /* 0x000fec0003800000 */
.L_x_21881:
[----:B------:R-:W2:Y:S02]  /*1e10*/  LDG.E.64 R18, desc[UR36][R4.64] ;  /* 0x0000002404127981 */ /* 0x000ea4000c1e1b00 */
[----:B--2---:R0:W2:Y:S02]  /*1e20*/  I2F.U64 R18, R18 ;  /* 0x0000001200127312 */ /* 0x0040a40000301000 */
[----:B0-2---:R-:W-:Y:S05]  /*1e30*/  BRA `(.L_x_21861) ;  /* 0x0000000000087947 */ /* 0x005fea0003800000 */
.L_x_21880:
[----:B------:R-:W2:Y:S02]  /*1e40*/  LDG.E R4, desc[UR36][R4.64] ;  /* 0x0000002404047981 */ /* 0x000ea4000c1e1900 */
[----:B--2---:R-:W-:-:S07]  /*1e50*/  I2FP.F32.U32 R18, R4 ;  /* 0x0000000400127245 */ /* 0x004fce0000201000 */
.L_x_21861:
[----:B------:R-:W-:Y:S05]  /*1e60*/  BSYNC.RECONVERGENT B6 ;  /* 0x0000000000067941 */ /* 0x000fea0003800200 */
.L_x_21855:
[----:B------:R-:W-:-:S07]  /*1e70*/  VIADD R16, R16, 0x80 ;  /* 0x0000008010107836 */ /* 0x000fce0000000000 */
.L_x_21854:
[----:B------:R-:W-:Y:S05]  /*1e80*/  BSYNC.RECONVERGENT B7 ;  /* 0x0000000000077941 */ /* 0x000fea0003800200 */
.L_x_21853:
        /* <DEDUP_REMOVED lines=25> */
.L_x_21889:
[----:B------:R-:W2:Y:S02]  /*2020*/  LDG.E.U8 R4, desc[UR36][R4.64] ;  /* 0x0000002404047981 */ /* 0x000ea4000c1e1100 */
[----:B--2---:R-:W-:Y:S01]  /*2030*/  I2FP.F32.U32 R22, R4 ;  /* 0x0000000400167245 */ /* 0x004fe20000201000 */
[----:B------:R-:W-:Y:S06]  /*2040*/  BRA `(.L_x_21891) ;  /* 0x0000000c00487947 */ /* 0x000fec0003800000 */
.L_x_21888:
        /* <DEDUP_REMOVED lines=9> */
.L_x_21893:
[----:B------:R-:W2:Y:S02]  /*20e0*/  LDG.E R4, desc[UR36][R4.64] ;  /* 0x0000002404047981 */ /* 0x000ea4000c1e1900 */
[----:B--2---:R-:W-:Y:S01]  /*20f0*/  I2FP.F32.S32 R22, R4 ;  /* 0x0000000400167245 */ /* 0x004fe20000201400 */
[----:B------:R-:W-:Y:S06]  /*2100*/  BRA `(.L_x_21891) ;  /* 0x0000000c00187947 */ /* 0x000fec0003800000 */
.L_x_21892:
[----:B------:R-:W2:Y:S02]  /*2110*/  LDG.E.U16 R4, desc[UR36][R4.64] ;  /* 0x0000002404047981 */ /* 0x000ea4000c1e1500 */
[----:B--2---:R0:W2:Y:S01]  /*2120*/  I2F.S16 R22, R4 ;  /* 0x0000000400167306 */ /* 0x0040a20000101400 */
[----:B------:R-:W-:Y:S05]  /*2130*/  BRA `(.L_x_21891) ;  /* 0x0000000c000c7947 */ /* 0x000fea0003800000 */
.L_x_21887:
        /* <DEDUP_REMOVED lines=8> */
.L_x_21895:
[----:B------:R-:W2:Y:S02]  /*21c0*/  LDG.E.U16 R4, desc[UR36][R4.64] ;  /* 0x0000002404047981 */ /* 0x000ea4000c1e1500 */
[----:B--2---:R-:W-:Y:S01]  /*21d0*/  HADD2.F32 R22, -RZ, R4.H0_H0 ;  /* 0x20000004ff167230 */ /* 0x004fe20000004100 */
[----:B------:R-:W-:Y:S06]  /*21e0*/  BRA `(.L_x_21891) ;  /* 0x0000000800e07947 */ /* 0x000fec0003800000 */
.L_x_21894:
        /* <DEDUP_REMOVED lines=8> */
.L_x_21897:
[----:B------:R-:W2:Y:S02]  /*2270*/  LDG.E.U16 R4, desc[UR36][R4.64] ;  /* 0x0000002404047981 */ /* 0x000ea4000c1e1500 */
[----:B--2---:R-:W-:Y:S01]  /*2280*/  HADD2.F32 R22, -RZ, R4.H0_H0 ;  /* 0x20000004ff167230 */ /* 0x004fe20000004100 */
[----:B------:R-:W-:Y:S06]  /*2290*/  BRA `(.L_x_21891) ;  /* 0x0000000800b47947 */ /* 0x000fec0003800000 */
.L_x_21896:
        /* <DEDUP_REMOVED lines=11> */
.L_x_21886:
        /* <DEDUP_REMOVED lines=12> */
.L_x_21900:
        /* <DEDUP_REMOVED lines=11> */
.L_x_21899:
        /* <DEDUP_REMOVED lines=25> */
.L_x_21902:
        /* <DEDUP_REMOVED lines=13> */
.L_x_21901:
[----:B------:R-:W2:Y:S02]  /*2720*/  LDG.E.U16 R4, desc[UR36][R4.64] ;  /* 0x0000002404047981 */ /* 0x000ea4000c1e1500 */
[----:B--2---:R-:W-:Y:S01]  /*2730*/  IMAD.U32 R22, R4, 0x10000, RZ ;  /* 0x0001000004167824 */ /* 0x004fe200078e00ff */
[----:B------:R-:W-:Y:S06]  /*2740*/  BRA `(.L_x_21891) ;  /* 0x0000000400887947 */ /* 0x000fec0003800000 */
.L_x_21898:
        /* <DEDUP_REMOVED lines=11> */
.L_x_21905:
        /* <DEDUP_REMOVED lines=20> */
.L_x_21907:
[----:B------:R-:W-:Y:S05]  /*2940*/  BSYNC.RECONVERGENT B0 ;  /* 0x0000000000007941 */ /* 0x000fea0003800200 */
.L_x_21906:
[----:B------:R-:W-:Y:S01]  /*2950*/  IMAD.SHL.U32 R0, R0, 0x100000, RZ ;  /* 0x0010000000007824 */ /* 0x000fe200078e00ff */
[----:B------:R-:W-:-:S04]  /*2960*/  LEA R3, R3, 0x3b800000, 0x17 ;  /* 0x3b80000003037811 */ /* 0x000fc800078eb8ff */
[----:B------:R-:W-:Y:S01]  /*2970*/  LOP3.LUT R22, R3, R0, R7, 0xfe, !PT ;  /* 0x0000000003167212 */ /* 0x000fe200078efe07 */
[----:B------:R-:W-:Y:S06]  /*2980*/  BRA `(.L_x_21891) ;  /* 0x0000000000f87947 */ /* 0x000fec0003800000 */
.L_x_21904:
        /* <DEDUP_REMOVED lines=20> */
.L_x_21909:
[----:B------:R-:W-:Y:S05]  /*2ad0*/  BSYNC.RECONVERGENT B0 ;  /* 0x0000000000007941 */ /* 0x000fea0003800200 */
.L_x_21908:
[----:B------:R-:W-:Y:S01]  /*2ae0*/  IMAD.SHL.U32 R0, R0, 0x200000, RZ ;  /* 0x0020000000007824 */ /* 0x000fe200078e00ff */
[----:B------:R-:W-:-:S04]  /*2af0*/  LEA R3, R3, 0x37800000, 0x17 ;  /* 0x3780000003037811 */ /* 0x000fc800078eb8ff */
[----:B------:R-:W-:Y:S01]  /*2b00*/  LOP3.LUT R22, R3, R0, R7, 0xfe, !PT ;  /* 0x0000000003167212 */ /* 0x000fe200078efe07 */
[----:B------:R-:W-:Y:S06]  /*2b10*/  BRA `(.L_x_21891) ;  /* 0x0000000000947947 */ /* 0x000fec0003800000 */
.L_x_21903:
        /* <DEDUP_REMOVED lines=14> */
.L_x_21890:
        /* <DEDUP_REMOVED lines=16> */
.L_x_21912:
[----:B------:R-:W-:Y:S01]  /*2d00*/  IMAD.MOV.U32 R22, RZ, RZ, RZ ;  /* 0x000000ffff167224 */ /* 0x000fe200078e00ff */
[----:B------:R-:W-:Y:S06]  /*2d10*/  BRA `(.L_x_21891) ;  /* 0x0000000000147947 */ /* 0x000fec0003800000 */
.L_x_21911:
[----:B------:R-:W2:Y:S02]  /*2d20*/  LDG.E.64 R4, desc[UR36][R4.64] ;  /* 0x0000002404047981 */ /* 0x000ea4000c1e1b00 */
[----:B--2---:R0:W2:Y:S02]  /*2d30*/  I2F.U64 R22, R4 ;  /* 0x0000000400167312 */ /* 0x0040a40000301000 */
[----:B0-2---:R-:W-:Y:S05]  /*2d40*/  BRA `(.L_x_21891) ;  /* 0x0000000000087947 */ /* 0x005fea0003800000 */
.L_x_21910:
[----:B------:R-:W2:Y:S02]  /*2d50*/  LDG.E R4, desc[UR36][R4.64] ;  /* 0x0000002404047981 */ /* 0x000ea4000c1e1900 */
[----:B--2---:R-:W-:-:S07]  /*2d60*/  I2FP.F32.U32 R22, R4 ;  /* 0x0000000400167245 */ /* 0x004fce0000201000 */
.L_x_21891:
[----:B------:R-:W-:Y:S05]  /*2d70*/  BSYNC.RECONVERGENT B6 ;  /* 0x0000000000067941 */ /* 0x000fea0003800200 */
.L_x_21885:
[----:B------:R-:W-:-:S07]  /*2d80*/  VIADD R16, R16, 0x80 ;  /* 0x0000008010107836 */ /* 0x000fce0000000000 */
.L_x_21884:
[----:B------:R-:W-:Y:S05]  /*2d90*/  BSYNC.RECONVERGENT B7 ;  /* 0x0000000000077941 */ /* 0x000fea0003800200 */
.L_x_21883:
        /* <DEDUP_REMOVED lines=24> */
.L_x_21918:
[----:B------:R-:W2:Y:S02]  /*2f20*/  LDG.E.U8 R4, desc[UR36][R4.64] ;  /* 0x0000002404047981 */ /* 0x000ea4000c1e1100 */
[----:B--2---:R-:W-:Y:S01]  /*2f30*/  I2FP.F32.U32 R19, R4 ;  /* 0x0000000400137245 */ /* 0x004fe20000201000 */
[----:B------:R-:W-:Y:S06]  /*2f40*/  BRA `(.L_x_21914) ;  /* 0x0000000c00387947 */ /* 0x000fec0003800000 */
.L_x_21917:
        /* <DEDUP_REMOVED lines=9> */
.L_x_21921:
[----:B------:R-:W2:Y:S02]  /*2fe0*/  LDG.E R4, desc[UR36][R4.64] ;  /* 0x0000002404047981 */ /* 0x000ea4000c1e1900 */
[----:B--2---:R-:W-:Y:S01]  /*2ff0*/  I2FP.F32.S32 R19, R4 ;  /* 0x0000000400137245 */ /* 0x004fe20000201400 */
[----:B------:R-:W-:Y:S06]  /*3000*/  BRA `(.L_x_21914) ;  /* 0x0000000c00087947 */ /* 0x000fec0003800000 */
.L_x_21920:
[----:B------:R-:W2:Y:S02]  /*3010*/  LDG.E.U16 R4, desc[UR36][R4.64] ;  /* 0x0000002404047981 */ /* 0x000ea4000c1e1500 */
[----:B--2---:R0:W2:Y:S01]  /*3020*/  I2F.S16 R19, R4 ;  /* 0x0000000400137306 */ /* 0x0040a20000101400 */
[----:B------:R-:W-:Y:S05]  /*3030*/  BRA `(.L_x_21914) ;  /* 0x0000000800fc7947 */ /* 0x000fea0003800000 */
.L_x_21916:
        /* <DEDUP_REMOVED lines=8> */
.L_x_21923:
[----:B------:R-:W2:Y:S02]  /*30c0*/  LDG.E.U16 R4, desc[UR36][R4.64] ;  /* 0x0000002404047981 */ /* 0x000ea4000c1e1500 */
[----:B--2---:R-:W-:Y:S01]  /*30d0*/  HADD2.F32 R19, -RZ, R4.H0_H0 ;  /* 0x20000004ff137230 */ /* 0x004fe20000004100 */
[----:B------:R-:W-:Y:S06]  /*30e0*/  BRA `(.L_x_21914) ;  /* 0x0000000800d07947 */ /* 0x000fec0003800000 */
.L_x_21922:
        /* <DEDUP_REMOVED lines=8> */
.L_x_21925:
[----:B------:R-:W2:Y:S02]  /*3170*/  LDG.E.U16 R4, desc[UR36][R4.64] ;  /* 0x0000002404047981 */ /* 0x000ea4000c1e1500 */
[----:B--2---:R-:W-:Y:S01]  /*3180*/  HADD2.F32 R19, -RZ, R4.H0_H0 ;  /* 0x20000004ff137230 */ /* 0x004fe20000004100 */
[----:B------:R-:W-:Y:S06]  /*3190*/  BRA `(.L_x_21914) ;  /* 0x0000000800a47947 */ /* 0x000fec0003800000 */
.L_x_21924:
        /* <DEDUP_REMOVED lines=11> */
.L_x_21915:
        /* <DEDUP_REMOVED lines=12> */
.L_x_21928:
        /* <DEDUP_REMOVED lines=11> */
.L_x_21927:
        /* <DEDUP_REMOVED lines=25> */
.L_x_21930:
        /* <DEDUP_REMOVED lines=12> */
.L_x_21929:
[----:B------:R-:W2:Y:S02]  /*3610*/  LDG.E.U16 R4, desc[UR36][R4.64] ;  /* 0x0000002404047981 */ /* 0x000ea4000c1e1500 */
[----:B--2---:R-:W-:Y:S01]  /*3620*/  IMAD.U32 R19, R4, 0x10000, RZ ;  /* 0x0001000004137824 */ /* 0x004fe200078e00ff */
[----:B------:R-:W-:Y:S06]  /*3630*/  BRA `(.L_x_21914) ;  /* 0x00000004007c7947 */ /* 0x000fec0003800000 */
.L_x_21926:
        /* <DEDUP_REMOVED lines=11> */
.L_x_21933:
        /* <DEDUP_REMOVED lines=19> */
.L_x_21935:
[----:B------:R-:W-:Y:S05]  /*3820*/  BSYNC.RECONVERGENT B0 ;  /* 0x0000000000007941 */ /* 0x000fea0003800200 */
.L_x_21934:
[----:B------:R-:W-:Y:S01]  /*3830*/  IMAD.SHL.U32 R0, R0, 0x100000, RZ ;  /* 0x0010000000007824 */ /* 0x000fe200078e00ff */
[----:B------:R-:W-:-:S04]  /*3840*/  LEA R3, R3, 0x3b800000, 0x17 ;  /* 0x3b80000003037811 */ /* 0x000fc800078eb8ff */
[----:B------:R-:W-:Y:S01]  /*3850*/  LOP3.LUT R19, R3, R0, R19, 0xfe, !PT ;  /* 0x0000000003137212 */ /* 0x000fe200078efe13 */
[----:B------:R-:W-:Y:S06]  /*3860*/  BRA `(.L_x_21914) ;  /* 0x0000000000f07947 */ /* 0x000fec0003800000 */
.L_x_21932:
        /* <DEDUP_REMOVED lines=19> */
.L_x_21937:
[----:B------:R-:W-:Y:S05]  /*39a0*/  BSYNC.RECONVERGENT B0 ;  /* 0x0000000000007941 */ /* 0x000fea0003800200 */
.L_x_21936:
[----:B------:R-:W-:Y:S01]  /*39b0*/  IMAD.SHL.U32 R0, R0, 0x200000, RZ ;  /* 0x0020000000007824 */ /* 0x000fe200078e00ff */
[----:B------:R-:W-:-:S04]  /*39c0*/  LEA R3, R3, 0x37800000, 0x17 ;  /* 0x3780000003037811 */ /* 0x000fc800078eb8ff */
[----:B------:R-:W-:Y:S01]  /*39d0*/  LOP3.LUT R19, R3, R0, R19, 0xfe, !PT ;  /* 0x0000000003137212 */ /* 0x000fe200078efe13 */
[----:B------:R-:W-:Y:S06]  /*39e0*/  BRA `(.L_x_21914) ;  /* 0x0000000000907947 */ /* 0x000fec0003800000 */
.L_x_21931:
        /* <DEDUP_REMOVED lines=14> */
.L_x_21919:
        /* <DEDUP_REMOVED lines=16> */
.L_x_21940:
[----:B------:R-:W-:Y:S05]  /*3bd0*/  BRA `(.L_x_21914) ;  /* 0x0000000000147947 */ /* 0x000fea0003800000 */
.L_x_21939:
[----:B------:R-:W2:Y:S02]  /*3be0*/  LDG.E.64 R4, desc[UR36][R4.64] ;  /* 0x0000002404047981 */ /* 0x000ea4000c1e1b00 */
[----:B--2---:R0:W2:Y:S02]  /*3bf0*/  I2F.U64 R19, R4 ;  /* 0x0000000400137312 */ /* 0x0040a40000301000 */
[----:B0-2---:R-:W-:Y:S05]  /*3c00*/  BRA `(.L_x_21914) ;  /* 0x0000000000087947 */ /* 0x005fea0003800000 */
.L_x_21938:
[----:B------:R-:W2:Y:S02]  /*3c10*/  LDG.E R4, desc[UR36][R4.64] ;  /* 0x0000002404047981 */ /* 0x000ea4000c1e1900 */
[----:B--2---:R-:W-:-:S07]  /*3c20*/  I2FP.F32.U32 R19, R4 ;  /* 0x0000000400137245 */ /* 0x004fce0000201000 */
.L_x_21914:
[----:B------:R-:W-:Y:S05]  /*3c30*/  BSYNC.RECONVERGENT B6 ;  /* 0x0000000000067941 */ /* 0x000fea0003800200 */
.L_x_21913:
[C---:B------:R-:W-:Y:S01]  /*3c40*/  VIADD R0, R25.reuse, 0x100 ;  /* 0x0000010019007836 */ /* 0x040fe20000000000 */
[CC--:B------:R-:W-:Y:S01]  /*3c50*/  ISETP.GE.AND P0, PT, R25.reuse, R17.reuse, PT ;  /* 0x000000111900720c */ /* 0x0c0fe20003f06270 */
[C---:B------:R-:W-:Y:S01]  /*3c60*/  VIADD R26, R25.reuse, 0x80 ;  /* 0x00000080191a7836 */ /* 0x040fe20000000000 */
[----:B------:R-:W0:Y:S01]  /*3c70*/  LDC.U8 R16, c[0x0][0x3a4] ;  /* 0x0000e900ff107b82 */ /* 0x000e220000000000 */
[----:B------:R-:W-:Y:S01]  /*3c80*/  BSSY.RECONVERGENT B6, `(.L_x_21941) ;  /* 0x0000104000067945 */ /* 0x000fe20003800200 */
[----:B------:R-:W-:Y:S01]  /*3c90*/  ISETP.GE.AND P2, PT, R0, R17, PT ;  /* 0x000000110000720c */ /* 0x000fe20003f46270 */
[----:B------:R-:W-:-:S05]  /*3ca0*/  VIADD R0, R25, 0x180 ;  /* 0x0000018019007836 */ /* 0x000fca0000000000 */
[----:B------:R-:W-:-:S03]  /*3cb0*/  ISETP.GE.AND P1, PT, R0, R17, PT ;  /* 0x000000110000720c */ /* 0x000fc60003f26270 */
[----:B012345:R0:W1:Y:S08]  /*3cc0*/  @!P0 MUFU.SQRT R4, R23 ;  /* 0x0000001700048308 */ /* 0x03f0700000002000 */
[----:B------:R-:W2:Y:S01]  /*3cd0*/  @!P2 MUFU.SQRT R22, R22 ;  /* 0x000000160016a308 */ /* 0x000ea20000002000 */
[----:B------:R-:W-:-:S07]  /*3ce0*/  ISETP.GE.AND P2, PT, R26, R17, PT ;  /* 0x000000111a00720c */ /* 0x000fce0003f46270 */
[----:B------:R0:W3:Y:S08]  /*3cf0*/  @!P1 MUFU.SQRT R24, R19 ;  /* 0x0000001300189308 */ /* 0x0000f00000002000 */
[----:B------:R-:W4:Y:S01]  /*3d00*/  @!P2 MUFU.SQRT R18, R18 ;  /* 0x000000120012a308 */ /* 0x000f220000002000 */
[----:B-1----:R-:W-:Y:S05]  /*3d10*/  @P0 BRA `(.L_x_21942) ;  /* 0x0000000c00e80947 */ /* 0x002fea0003800000 */
[----:B------:R-:W1:Y:S01]  /*3d20*/  LDCU UR4, c[0x0][0x3a8] ;  /* 0x00007500ff0477ac */ /* 0x000e620008000800 */
[----:B------:R-:W5:Y:S01]  /*3d30*/  LDC.64 R8, c[0x0][0x388] ;  /* 0x0000e200ff087b82 */ /* 0x000f620000000a00 */
[----:B------:R-:W-:Y:S01]  /*3d40*/  IMAD R0, R2, 0x200, R25 ;  /* 0x0000020002007824 */ /* 0x000fe200078e0219 */
[----:B------:R-:W-:-:S03]  /*3d50*/  PRMT R5, R16, 0x9910, RZ ;  /* 0x0000991010057816 */ /* 0x000fc600000000ff */
[----:B-1----:R-:W-:Y:S02]  /*3d60*/  IMAD R3, R0, UR4, RZ ;  /* 0x0000000400037c24 */ /* 0x002fe4000f8e02ff */
[----:B------:R-:W-:-:S05]  /*3d70*/  IMAD.MOV.U32 R0, RZ, RZ, R5 ;  /* 0x000000ffff007224 */ /* 0x000fca00078e0005 */
[----:B------:R-:W-:Y:S02]  /*3d80*/  ISETP.GT.AND P0, PT, R0, 0x9, PT ;  /* 0x000000090000780c */ /* 0x000fe40003f04270 */
[----:B-----5:R-:W-:-:S05]  /*3d90*/  IADD3 R8, P1, PT, R3, R8, RZ ;  /* 0x0000000803087210 */ /* 0x020fca0007f3e0ff */
        /* <DEDUP_REMOVED lines=10> */
[----:B------:R-:W1:Y:S01]  /*3e40*/  F2I.FTZ.TRUNC.NTZ R3, R4 ;  /* 0x0000000400037305 */ /* 0x000e62000021f100 */
[----:B------:R-:W-:Y:S01]  /*3e50*/  IMAD.MOV.U32 R25, RZ, RZ, R26 ;  /* 0x000000ffff197224 */ /* 0x000fe200078e001a */
[----:B-1----:R1:W-:Y:S01]  /*3e60*/  STG.E.U8 desc[UR36][R8.64], R3 ;  /* 0x0000000308007986 */ /* 0x0023e2000c101124 */
[----:B------:R-:W-:Y:S05]  /*3e70*/  BRA `(.L_x_21942) ;  /* 0x0000000c00907947 */ /* 0x000fea0003800000 */
.L_x_21946:
[----:B------:R-:W1:Y:S01]  /*3e80*/  F2I.S64.TRUNC R4, R4 ;  /* 0x0000000400047311 */ /* 0x000e62000020d900 */
[----:B------:R-:W-:Y:S02]  /*3e90*/  IMAD.MOV.U32 R25, RZ, RZ, R26 ;  /* 0x000000ffff197224 */ /* 0x000fe400078e001a */
[----:B-1----:R-:W-:-:S05]  /*3ea0*/  IMAD.MOV.U32 R3, RZ, RZ, R4 ;  /* 0x000000ffff037224 */ /* 0x002fca00078e0004 */
[----:B------:R1:W-:Y:S01]  /*3eb0*/  STG.E.U8 desc[UR36][R8.64], R3 ;  /* 0x0000000308007986 */ /* 0x0003e2000c101124 */
[----:B------:R-:W-:Y:S05]  /*3ec0*/  BRA `(.L_x_21942) ;  /* 0x0000000c007c7947 */ /* 0x000fea0003800000 */
.L_x_21945:
[----:B------:R-:W-:-:S13]  /*3ed0*/  ISETP.NE.AND P0, PT, R0, 0x2, PT ;  /* 0x000000020000780c */ /* 0x000fda0003f05270 */
[----:B------:R-:W-:Y:S05]  /*3ee0*/  @!P0 BRA `(.L_x_21948) ;  /* 0x0000000000308947 */ /* 0x000fea0003800000 */
[----:B------:R-:W-:-:S13]  /*3ef0*/  ISETP.NE.AND P0, PT, R0, 0x3, PT ;  /* 0x000000030000780c */ /* 0x000fda0003f05270 */
[----:B------:R-:W-:Y:S05]  /*3f00*/  @!P0 BRA `(.L_x_21949) ;  /* 0x0000000000188947 */ /* 0x000fea0003800000 */
[----:B------:R-:W-:-:S13]  /*3f10*/  ISETP.NE.AND P0, PT, R0, 0x4, PT ;  /* 0x000000040000780c */ /* 0x000fda0003f05270 */
[----:B------:R-:W-:Y:S05]  /*3f20*/  @P0 BRA `(.L_x_21947) ;  /* 0x0000000800c00947 */ /* 0x000fea0003800000 */
[----:B------:R-:W1:Y:S01]  /*3f30*/  F2I.S64.TRUNC R4, R4 ;  /* 0x0000000400047311 */ /* 0x000e62000020d900 */
[----:B------:R-:W-:Y:S01]  /*3f40*/  IMAD.MOV.U32 R25, RZ, RZ, R26 ;  /* 0x000000ffff197224 */ /* 0x000fe200078e001a */
[----:B-1----:R1:W-:Y:S01]  /*3f50*/  STG.E.64 desc[UR36][R8.64], R4 ;  /* 0x0000000408007986 */ /* 0x0023e2000c101b24 */
[----:B------:R-:W-:Y:S05]  /*3f60*/  BRA `(.L_x_21942) ;  /* 0x0000000c00547947 */ /* 0x000fea0003800000 */
.L_x_21949:
[----:B------:R-:W1:Y:S01]  /*3f70*/  F2I.FTZ.TRUNC.NTZ R3, R4 ;  /* 0x0000000400037305 */ /* 0x000e62000021f100 */
[----:B------:R-:W-:Y:S01]  /*3f80*/  IMAD.MOV.U32 R25, RZ, RZ, R26 ;  /* 0x000000ffff197224 */ /* 0x000fe200078e001a */
[----:B-1----:R1:W-:Y:S01]  /*3f90*/  STG.E desc[UR36][R8.64], R3 ;  /* 0x0000000308007986 */ /* 0x0023e2000c101924 */
[----:B------:R-:W-:Y:S05]  /*3fa0*/  BRA `(.L_x_21942) ;  /* 0x0000000c00447947 */ /* 0x000fea0003800000 */
.L_x_21948:
[----:B------:R-:W1:Y:S01]  /*3fb0*/  F2I.FTZ.TRUNC.NTZ R3, R4 ;  /* 0x0000000400037305 */ /* 0x000e62000021f100 */
[----:B------:R-:W-:Y:S01]  /*3fc0*/  IMAD.MOV.U32 R25, RZ, RZ, R26 ;  /* 0x000000ffff197224 */ /* 0x000fe200078e001a */
[----:B-1----:R1:W-:Y:S01]  /*3fd0*/  STG.E.U16 desc[UR36][R8.64], R3 ;  /* 0x0000000308007986 */ /* 0x0023e2000c101524 */
[----:B------:R-:W-:Y:S05]  /*3fe0*/  BRA `(.L_x_21942) ;  /* 0x0000000c00347947 */ /* 0x000fea0003800000 */
.L_x_21944:
        /* <DEDUP_REMOVED lines=9> */
.L_x_21951:
[----:B------:R-:W-:Y:S01]  /*4080*/  F2FP.F16.F32.PACK_AB R4, RZ, R4 ;  /* 0x00000004ff04723e */ /* 0x000fe200000000ff */
[----:B------:R-:W-:-:S04]  /*4090*/  IMAD.MOV.U32 R25, RZ, RZ, R26 ;  /* 0x000000ffff197224 */ /* 0x000fc800078e001a */
[----:B------:R1:W-:Y:S01]  /*40a0*/  STG.E.U16 desc[UR36][R8.64], R4 ;  /* 0x0000000408007986 */ /* 0x0003e2000c101524 */
[----:B------:R-:W-:Y:S05]  /*40b0*/  BRA `(.L_x_21942) ;  /* 0x0000000c00007947 */ /* 0x000fea0003800000 */
.L_x_21950:
        /* <DEDUP_REMOVED lines=10> */
.L_x_21953:
[----:B------:R-:W-:Y:S01]  /*4160*/  F2FP.F16.F32.PACK_AB R3, RZ, R4 ;  /* 0x00000004ff03723e */ /* 0x000fe200000000ff */
[----:B------:R-:W-:-:S03]  /*4170*/  IMAD.MOV.U32 R25, RZ, RZ, R26 ;  /* 0x000000ffff197224 */ /* 0x000fc600078e001a */
[----:B------:R-:W-:-:S05]  /*4180*/  PRMT R3, R3, 0x5410, RZ ;  /* 0x0000541003037816 */ /* 0x000fca00000000ff */
[----:B------:R1:W-:Y:S01]  /*4190*/  STG.E desc[UR36][R8.64], R3 ;  /* 0x0000000308007986 */ /* 0x0003e2000c101924 */
[----:B------:R-:W-:Y:S05]  /*41a0*/  BRA `(.L_x_21942) ;  /* 0x0000000800c47947 */ /* 0x000fea0003800000 */
.L_x_21952:
[----:B------:R-:W-:Y:S01]  /*41b0*/  FMUL.FTZ R4, R4, 1 ;  /* 0x3f80000004047820 */ /* 0x000fe20000410000 */
[----:B------:R-:W-:-:S05]  /*41c0*/  IMAD.MOV.U32 R25, RZ, RZ, R26 ;  /* 0x000000ffff197224 */ /* 0x000fca00078e001a */
[----:B------:R-:W1:Y:S02]  /*41d0*/  F2F.F64.F32 R4, R4 ;  /* 0x0000000400047310 */ /* 0x000e640000201800 */
[----:B-1----:R1:W-:Y:S01]  /*41e0*/  STG.E.64 desc[UR36][R8.64], R4 ;  /* 0x0000000408007986 */ /* 0x0023e2000c101b24 */
[----:B------:R-:W-:Y:S05]  /*41f0*/  BRA `(.L_x_21942) ;  /* 0x0000000800b07947 */ /* 0x000fea0003800000 */
.L_x_21943:
        /* <DEDUP_REMOVED lines=13> */
.L_x_21956:
[----:B------:R-:W-:Y:S01]  /*42d0*/  FMUL.FTZ R4, R4, 1 ;  /* 0x3f80000004047820 */ /* 0x000fe20000410000 */
[----:B------:R-:W-:Y:S01]  /*42e0*/  CS2R R6, SRZ ;  /* 0x0000000000067805 */ /* 0x000fe2000001ff00 */
[----:B------:R-:W-:-:S04]  /*42f0*/  IMAD.MOV.U32 R25, RZ, RZ, R26 ;  /* 0x000000ffff197224 */ /* 0x000fc800078e001a */
[----:B------:R-:W1:Y:S02]  /*4300*/  F2F.F64.F32 R4, R4 ;  /* 0x0000000400047310 */ /* 0x000e640000201800 */
[----:B-1----:R1:W-:Y:S01]  /*4310*/  STG.E.128 desc[UR36][R8.64], R4 ;  /* 0x0000000408007986 */ /* 0x0023e2000c101d24 */
[----:B------:R-:W-:Y:S05]  /*4320*/  BRA `(.L_x_21942) ;  /* 0x0000000800647947 */ /* 0x000fea0003800000 */
.L_x_21955:
        /* <DEDUP_REMOVED lines=18> */
.L_x_21960:
[----:B------:R-:W-:Y:S05]  /*4450*/  BSYNC.RECONVERGENT B0 ;  /* 0x0000000000007941 */ /* 0x000fea0003800200 */
.L_x_21959:
[----:B------:R-:W-:Y:S01]  /*4460*/  LOP3.LUT R5, R0, 0x80, R5, 0xf8, !PT ;  /* 0x0000008000057812 */ /* 0x000fe200078ef805 */
[----:B------:R-:W-:-:S04]  /*4470*/  IMAD.MOV.U32 R25, RZ, RZ, R26 ;  /* 0x000000ffff197224 */ /* 0x000fc800078e001a */
[----:B------:R1:W-:Y:S01]  /*4480*/  STG.E.U8 desc[UR36][R8.64], R5 ;  /* 0x0000000508007986 */ /* 0x0003e2000c101124 */
[----:B------:R-:W-:Y:S05]  /*4490*/  BRA `(.L_x_21942) ;  /* 0x0000000800087947 */ /* 0x000fea0003800000 */
.L_x_21958:
        /* <DEDUP_REMOVED lines=14> */
.L_x_21962:
[----:B------:R-:W-:Y:S05]  /*4580*/  BSYNC.RECONVERGENT B0 ;  /* 0x0000000000007941 */ /* 0x000fea0003800200 */
.L_x_21961:
[----:B------:R-:W-:Y:S01]  /*4590*/  LOP3.LUT R3, R0, 0x80, R7, 0xf8, !PT ;  /* 0x0000008000037812 */ /* 0x000fe200078ef807 */
[----:B------:R-:W-:-:S04]  /*45a0*/  IMAD.MOV.U32 R25, RZ, RZ, R26 ;  /* 0x000000ffff197224 */ /* 0x000fc800078e001a */
[----:B------:R1:W-:Y:S01]  /*45b0*/  STG.E.U8 desc[UR36][R8.64], R3 ;  /* 0x0000000308007986 */ /* 0x0003e2000c101124 */
[----:B------:R-:W-:Y:S05]  /*45c0*/  BRA `(.L_x_21942) ;  /* 0x0000000400bc7947 */ /* 0x000fea0003800000 */
.L_x_21957:
[----:B------:R-:W-:Y:S01]  /*45d0*/  F2FP.BF16.F32.PACK_AB R4, RZ, R4 ;  /* 0x00000004ff04723e */ /* 0x000fe200000010ff */
[----:B------:R-:W-:-:S04]  /*45e0*/  IMAD.MOV.U32 R25, RZ, RZ, R26 ;  /* 0x000000ffff197224 */ /* 0x000fc800078e001a */
[----:B------:R1:W-:Y:S01]  /*45f0*/  STG.E.U16 desc[UR36][R8.64], R4 ;  /* 0x0000000408007986 */ /* 0x0003e2000c101524 */
[----:B------:R-:W-:Y:S05]  /*4600*/  BRA `(.L_x_21942) ;  /* 0x0000000400ac7947 */ /* 0x000fea0003800000 */
.L_x_21954:
        /* <DEDUP_REMOVED lines=8> */
[----:B------:R-:W1:Y:S01]  /*4690*/  F2I.FTZ.U32.TRUNC.NTZ R3, R4 ;  /* 0x0000000400037305 */ /* 0x000e62000021f000 */
[----:B------:R-:W-:Y:S01]  /*46a0*/  IMAD.MOV.U32 R25, RZ, RZ, R26 ;  /* 0x000000ffff197224 */ /* 0x000fe200078e001a */
[----:B-1----:R1:W-:Y:S01]  /*46b0*/  STG.E.U16 desc[UR36][R8.64], R3 ;  /* 0x0000000308007986 */ /* 0x0023e2000c101524 */
[----:B------:R-:W-:Y:S05]  /*46c0*/  BRA `(.L_x_21942) ;  /* 0x00000004007c7947 */ /* 0x000fea0003800000 */
.L_x_21965:
        /* <DEDUP_REMOVED lines=12> */
.L_x_21968:
[----:B------:R-:W-:-:S04]  /*4790*/  SHF.R.U32.HI R0, RZ, 0x14, R4 ;  /* 0x00000014ff007819 */ /* 0x000fc80000011604 */
[----:B------:R-:W-:-:S04]  /*47a0*/  LOP3.LUT R3, R0, 0x1, RZ, 0xc0, !PT ;  /* 0x0000000100037812 */ /* 0x000fc800078ec0ff */
[----:B------:R-:W-:-:S04]  /*47b0*/  IADD3 R0, PT, PT, R4, 0x487ffff, R3 ;  /* 0x0487ffff04007810 */ /* 0x000fc80007ffe003 */
[----:B------:R-:W-:-:S04]  /*47c0*/  SHF.R.U32.HI R0, RZ, 0x14, R0 ;  /* 0x00000014ff007819 */ /* 0x000fc80000011600 */
[----:B------:R-:W-:-:S07]  /*47d0*/  LOP3.LUT R3, R0, 0xff, RZ, 0xc0, !PT ;  /* 0x000000ff00037812 */ /* 0x000fce00078ec0ff */
.L_x_21969:
[----:B------:R-:W-:-:S04]  /*47e0*/  SHF.R.U32.HI R4, RZ, 0x18, R4 ;  /* 0x00000018ff047819 */ /* 0x000fc80000011604 */
[----:B------:R-:W-:-:S04]  /*47f0*/  LOP3.LUT R3, R3, 0x80, R4, 0xf8, !PT ;  /* 0x0000008003037812 */ /* 0x000fc800078ef804 */
[----:B------:R-:W-:-:S07]  /*4800*/  PRMT R0, R3, 0x7610, R0 ;  /* 0x0000761003007816 */ /* 0x000fce0000000000 */
.L_x_21967:
[----:B------:R-:W-:Y:S05]  /*4810*/  BSYNC.RECONVERGENT B0 ;  /* 0x0000000000007941 */ /* 0x000fea0003800200 */
.L_x_21966:
[----:B------:R1:W-:Y:S01]  /*4820*/  STG.E.U8 desc[UR36][R8.64], R0 ;  /* 0x0000000008007986 */ /* 0x0003e2000c101124 */
[----:B------:R-:W-:Y:S01]  /*4830*/  IMAD.MOV.U32 R25, RZ, RZ, R26 ;  /* 0x000000ffff197224 */ /* 0x000fe200078e001a */
[----:B------:R-:W-:Y:S06]  /*4840*/  BRA `(.L_x_21942) ;  /* 0x00000004001c7947 */ /* 0x000fec0003800000 */
.L_x_21964:
        /* <DEDUP_REMOVED lines=12> */
.L_x_21972:
[----:B------:R-:W-:-:S04]  /*4910*/  SHF.R.U32.HI R0, RZ, 0x15, R4 ;  /* 0x00000015ff007819 */ /* 0x000fc80000011604 */
[----:B------:R-:W-:-:S04]  /*4920*/  LOP3.LUT R3, R0, 0x1, RZ, 0xc0, !PT ;  /* 0x0000000100037812 */ /* 0x000fc800078ec0ff */
[----:B------:R-:W-:-:S04]  /*4930*/  IADD3 R0, PT, PT, R4, 0x88fffff, R3 ;  /* 0x088fffff04007810 */ /* 0x000fc80007ffe003 */
[----:B------:R-:W-:-:S04]  /*4940*/  SHF.R.U32.HI R0, RZ, 0x15, R0 ;  /* 0x00000015ff007819 */ /* 0x000fc80000011600 */
[----:B------:R-:W-:-:S07]  /*4950*/  LOP3.LUT R3, R0, 0xff, RZ, 0xc0, !PT ;  /* 0x000000ff00037812 */ /* 0x000fce00078ec0ff */
.L_x_21973:
[----:B------:R-:W-:-:S04]  /*4960*/  SHF.R.U32.HI R4, RZ, 0x18, R4 ;  /* 0x00000018ff047819 */ /* 0x000fc80000011604 */
[----:B------:R-:W-:-:S04]  /*4970*/  LOP3.LUT R3, R3, 0x80, R4, 0xf8, !PT ;  /* 0x0000008003037812 */ /* 0x000fc800078ef804 */
[----:B------:R-:W-:-:S07]  /*4980*/  PRMT R0, R3, 0x7610, R0 ;  /* 0x0000761003007816 */ /* 0x000fce0000000000 */
.L_x_21971:
[----:B------:R-:W-:Y:S05]  /*4990*/  BSYNC.RECONVERGENT B0 ;  /* 0x0000000000007941 */ /* 0x000fea0003800200 */
.L_x_21970:
[----:B------:R1:W-:Y:S01]  /*49a0*/  STG.E.U8 desc[UR36][R8.64], R0 ;  /* 0x0000000008007986 */ /* 0x0003e2000c101124 */
[----:B------:R-:W-:Y:S01]  /*49b0*/  IMAD.MOV.U32 R25, RZ, RZ, R26 ;  /* 0x000000ffff197224 */ /* 0x000fe200078e001a */
[----:B------:R-:W-:Y:S06]  /*49c0*/  BRA `(.L_x_21942) ;  /* 0x0000000000bc7947 */ /* 0x000fec0003800000 */
.L_x_21963:
[----:B------:R-:W-:-:S13]  /*49d0*/  ISETP.NE.AND P0, PT, R0, 0x1c, PT ;  /* 0x0000001c0000780c */ /* 0x000fda0003f05270 */
[----:B------:R-:W-:Y:S05]  /*49e0*/  @!P0 BRA `(.L_x_21974) ;  /* 0x0000000000a88947 */ /* 0x000fea0003800000 */
[----:B------:R-:W-:-:S13]  /*49f0*/  ISETP.NE.AND P0, PT, R0, 0x1d, PT ;  /* 0x0000001d0000780c */ /* 0x000fda0003f05270 */
[----:B------:R-:W-:Y:S05]  /*4a00*/  @!P0 BRA `(.L_x_21975) ;  /* 0x0000000000908947 */ /* 0x000fea0003800000 */
[----:B------:R-:W-:-:S13]  /*4a10*/  ISETP.NE.AND P0, PT, R0, 0x2c, PT ;  /* 0x0000002c0000780c */ /* 0x000fda0003f05270 */
[----:B------:R-:W-:Y:S05]  /*4a20*/  @!P0 BRA `(.L_x_21976) ;  /* 0x0000000000488947 */ /* 0x000fea0003800000 */
.L_x_21947:
[----:B------:R-:W-:Y:S01]  /*4a30*/  MOV R14, 0x1c0 ;  /* 0x000001c0000e7802 */ /* 0x000fe20000000f00 */
[----:B------:R-:W1:Y:S01]  /*4a40*/  LDCU.64 UR6, c[0x4][0x1a0] ;  /* 0x01003400ff0677ac */ /* 0x000e620008000a00 */
[----:B------:R-:W-:Y:S02]  /*4a50*/  IMAD.MOV.U32 R8, RZ, RZ, 0x65 ;  /* 0x00000065ff087424 */ /* 0x000fe400078e00ff */
[----:B------:R-:W-:Y:S01]  /*4a60*/  IMAD.MOV.U32 R12, RZ, RZ, 0x1 ;  /* 0x00000001ff0c7424 */ /* 0x000fe200078e00ff */
[----:B------:R-:W5:Y:S01]  /*4a70*/  LDCU.64 UR8, c[0x4][0x1a8] ;  /* 0x01003500ff0877ac */ /* 0x000f620008000a00 */
[----:B------:R-:W0:Y:S01]  /*4a80*/  LDC.64 R14, c[0x4][R14] ;  /* 0x010000000e0e7b82 */ /* 0x000e220000000a00 */
[----:B------:R-:W-:Y:S01]  /*4a90*/  IMAD.MOV.U32 R13, RZ, RZ, RZ ;  /* 0x000000ffff0d7224 */ /* 0x000fe200078e00ff */
[----:B------:R-:W2:Y:S01]  /*4aa0*/  LDCU.64 UR4, c[0x4][0x78] ;  /* 0x01000f00ff0477ac */ /* 0x000ea20008000a00 */
[----:B-1----:R-:W-:Y:S02]  /*4ab0*/  IMAD.U32 R4, RZ, RZ, UR6 ;  /* 0x00000006ff047e24 */ /* 0x002fe4000f8e00ff */
[----:B------:R-:W-:-:S02]  /*4ac0*/  IMAD.U32 R5, RZ, RZ, UR7 ;  /* 0x00000007ff057e24 */ /* 0x000fc4000f8e00ff */
[----:B-----5:R-:W-:Y:S02]  /*4ad0*/  IMAD.U32 R6, RZ, RZ, UR8 ;  /* 0x00000008ff067e24 */ /* 0x020fe4000f8e00ff */
[----:B------:R-:W-:Y:S02]  /*4ae0*/  IMAD.U32 R7, RZ, RZ, UR9 ;  /* 0x00000009ff077e24 */ /* 0x000fe4000f8e00ff */
[----:B--2---:R-:W-:Y:S02]  /*4af0*/  IMAD.U32 R10, RZ, RZ, UR4 ;  /* 0x00000004ff0a7e24 */ /* 0x004fe4000f8e00ff */
[----:B------:R-:W-:-:S07]  /*4b00*/  IMAD.U32 R11, RZ, RZ, UR5 ;  /* 0x00000005ff0b7e24 */ /* 0x000fce000f8e00ff */
[----:B------:R-:W-:-:S07]  /*4b10*/  LEPC R20, `(.L_x_21977) ;  /* 0x000000001014794e */ /* 0x000fce0000000000 */
[----:B0--34-:R-:W-:Y:S05]  /*4b20*/  CALL.ABS.NOINC R14 ;  /* 0x000000000e007343 */ /* 0x019fea0003c00000 */
.L_x_21977:
[----:B------:R-:W-:Y:S01]  /*4b30*/  IMAD.MOV.U32 R25, RZ, RZ, R26 ;  /* 0x000000ffff197224 */ /* 0x000fe200078e001a */
[----:B------:R-:W-:Y:S06]  /*4b40*/  BRA `(.L_x_21942) ;  /* 0x00000000005c7947 */ /* 0x000fec0003800000 */
.L_x_21976:
        /* <DEDUP_REMOVED lines=16> */
.L_x_21975:
[----:B------:R-:W1:Y:S01]  /*4c50*/  F2I.U64.TRUNC R4, R4 ;  /* 0x0000000400047311 */ /* 0x000e62000020d800 */
[----:B------:R-:W-:Y:S01]  /*4c60*/  IMAD.MOV.U32 R25, RZ, RZ, R26 ;  /* 0x000000ffff197224 */ /* 0x000fe200078e001a */
[----:B-1----:R1:W-:Y:S01]  /*4c70*/  STG.E.64 desc[UR36][R8.64], R4 ;  /* 0x0000000408007986 */ /* 0x0023e2000c101b24 */
[----:B------:R-:W-:Y:S05]  /*4c80*/  BRA `(.L_x_21942) ;  /* 0x00000000000c7947 */ /* 0x000fea0003800000 */
.L_x_21974:
[----:B------:R-:W1:Y:S01]  /*4c90*/  F2I.FTZ.U32.TRUNC.NTZ R3, R4 ;  /* 0x0000000400037305 */ /* 0x000e62000021f000 */
[----:B------:R-:W-:Y:S01]  /*4ca0*/  IMAD.MOV.U32 R25, RZ, RZ, R26 ;  /* 0x000000ffff197224 */ /* 0x000fe200078e001a */
[----:B-1----:R1:W-:Y:S06]  /*4cb0*/  STG.E desc[UR36][R8.64], R3 ;  /* 0x0000000308007986 */ /* 0x0023ec000c101924 */
.L_x_21942:
[----:B------:R-:W-:Y:S05]  /*4cc0*/  BSYNC.RECONVERGENT B6 ;  /* 0x0000000000067941 */ /* 0x000fea0003800200 */
.L_x_21941:
[----:B------:R-:W-:Y:S01]  /*4cd0*/  ISETP.GE.AND P0, PT, R25, R17, PT ;  /* 0x000000111900720c */ /* 0x000fe20003f06270 */
[----:B------:R-:W-:-:S12]  /*4ce0*/  BSSY.RECONVERGENT B6, `(.L_x_21978) ;  /* 0x00001cc000067945 */ /* 0x000fd80003800200 */
[----:B------:R-:W-:Y:S05]  /*4cf0*/  @P0 BRA `(.L_x_21979) ;  /* 0x0000001c00280947 */ /* 0x000fea0003800000 */
[----:B------:R-:W5:Y:S01]  /*4d00*/  LDCU UR4, c[0x0][0x3a8] ;  /* 0x00007500ff0477ac */ /* 0x000f620008000800 */
[----:B-1----:R-:W1:Y:S01]  /*4d10*/  LDC.64 R8, c[0x0][0x388] ;  /* 0x0000e200ff087b82 */ /* 0x002e620000000a00 */
[----:B------:R-:W-:Y:S01]  /*4d20*/  IMAD R0, R2, 0x200, R25 ;  /* 0x0000020002007824 */ /* 0x000fe200078e0219 */
[----:B------:R-:W-:-:S03]  /*4d30*/  PRMT R4, R16, 0x9910, RZ ;  /* 0x0000991010047816 */ /* 0x000fc600000000ff */
[----:B-----5:R-:W-:Y:S02]  /*4d40*/  IMAD R3, R0, UR4, RZ ;  /* 0x0000000400037c24 */ /* 0x020fe4000f8e02ff */
        /* <DEDUP_REMOVED lines=13> */
[----:B----4-:R-:W1:Y:S02]  /*4e20*/  F2I.FTZ.TRUNC.NTZ R3, R18 ;  /* 0x0000001200037305 */ /* 0x010e64000021f100 */
[----:B-1----:R1:W-:Y:S01]  /*4e30*/  STG.E.U8 desc[UR36][R8.64], R3 ;  /* 0x0000000308007986 */ /* 0x0023e2000c101124 */
[----:B------:R-:W-:Y:S05]  /*4e40*/  BRA `(.L_x_21985) ;  /* 0x0000000c00387947 */ /* 0x000fea0003800000 */
.L_x_21983:
[----:B0---4-:R-:W0:Y:S02]  /*4e50*/  F2I.S64.TRUNC R18, R18 ;  /* 0x0000001200127311 */ /* 0x011e24000020d900 */
[----:B0-----:R-:W-:-:S05]  /*4e60*/  IMAD.MOV.U32 R3, RZ, RZ, R18 ;  /* 0x000000ffff037224 */ /* 0x001fca00078e0012 */
[----:B------:R0:W-:Y:S01]  /*4e70*/  STG.E.U8 desc[UR36][R8.64], R3 ;  /* 0x0000000308007986 */ /* 0x0001e2000c101124 */
[----:B------:R-:W-:Y:S05]  /*4e80*/  BRA `(.L_x_21985) ;  /* 0x0000000c00287947 */ /* 0x000fea0003800000 */
.L_x_21982:
[----:B------:R-:W-:-:S13]  /*4e90*/  ISETP.NE.AND P0, PT, R0, 0x2, PT ;  /* 0x000000020000780c */ /* 0x000fda0003f05270 */
[----:B------:R-:W-:Y:S05]  /*4ea0*/  @!P0 BRA `(.L_x_21986) ;  /* 0x0000000000288947 */ /* 0x000fea0003800000 */
[----:B------:R-:W-:-:S13]  /*4eb0*/  ISETP.NE.AND P0, PT, R0, 0x3, PT ;  /* 0x000000030000780c */ /* 0x000fda0003f05270 */
[----:B------:R-:W-:Y:S05]  /*4ec0*/  @!P0 BRA `(.L_x_21987) ;  /* 0x0000000000148947 */ /* 0x000fea0003800000 */
[----:B------:R-:W-:-:S13]  /*4ed0*/  ISETP.NE.AND P0, PT, R0, 0x4, PT ;  /* 0x000000040000780c */ /* 0x000fda0003f05270 */
[----:B------:R-:W-:Y:S05]  /*4ee0*/  @P0 BRA `(.L_x_21984) ;  /* 0x0000000800380947 */ /* 0x000fea0003800000 */
[----:B0---4-:R-:W0:Y:S02]  /*4ef0*/  F2I.S64.TRUNC R18, R18 ;  /* 0x0000001200127311 */ /* 0x011e24000020d900 */
[----:B0-----:R0:W-:Y:S01]  /*4f00*/  STG.E.64 desc[UR36][R8.64], R18 ;  /* 0x0000001208007986 */ /* 0x0011e2000c101b24 */
[----:B------:R-:W-:Y:S05]  /*4f10*/  BRA `(.L_x_21985) ;  /* 0x0000000c00047947 */ /* 0x000fea0003800000 */
.L_x_21987:
[----:B----4-:R-:W1:Y:S02]  /*4f20*/  F2I.FTZ.TRUNC.NTZ R3, R18 ;  /* 0x0000001200037305 */ /* 0x010e64000021f100 */
[----:B-1----:R1:W-:Y:S01]  /*4f30*/  STG.E desc[UR36][R8.64], R3 ;  /* 0x0000000308007986 */ /* 0x0023e2000c101924 */
[----:B------:R-:W-:Y:S05]  /*4f40*/  BRA `(.L_x_21985) ;  /* 0x0000000800f87947 */ /* 0x000fea0003800000 */
.L_x_21986:
[----:B----4-:R-:W1:Y:S02]  /*4f50*/  F2I.FTZ.TRUNC.NTZ R3, R18 ;  /* 0x0000001200037305 */ /* 0x010e64000021f100 */
[----:B-1----:R1:W-:Y:S01]  /*4f60*/  STG.E.U16 desc[UR36][R8.64], R3 ;  /* 0x0000000308007986 */ /* 0x0023e2000c101524 */
[----:B------:R-:W-:Y:S05]  /*4f70*/  BRA `(.L_x_21985) ;  /* 0x0000000800ec7947 */ /* 0x000fea0003800000 */
.L_x_21981:
[----:B------:R-:W-:-:S13]  /*4f80*/  ISETP.GT.AND P0, PT, R0, 0x6, PT ;  /* 0x000000060000780c */ /* 0x000fda0003f04270 */
[----:B------:R-:W-:Y:S05]  /*4f90*/  @P0 BRA `(.L_x_21988) ;  /* 0x0000000000240947 */ /* 0x000fea0003800000 */
[----:B------:R-:W-:-:S13]  /*4fa0*/  ISETP.NE.AND P0, PT, R0, 0x5, PT ;  /* 0x000000050000780c */ /* 0x000fda0003f05270 */
[----:B------:R-:W-:Y:S05]  /*4fb0*/  @!P0 BRA `(.L_x_21989) ;  /* 0x0000000000108947 */ /* 0x000fea0003800000 */
[----:B------:R-:W-:-:S13]  /*4fc0*/  ISETP.NE.AND P0, PT, R0, 0x6, PT ;  /* 0x000000060000780c */ /* 0x000fda0003f05270 */
[----:B------:R-:W-:Y:S05]  /*4fd0*/  @P0 BRA `(.L_x_21984) ;  /* 0x0000000400fc0947 */ /* 0x000fea0003800000 */
[----:B----4-:R1:W-:Y:S01]  /*4fe0*/  STG.E desc[UR36][R8.64], R18 ;  /* 0x0000001208007986 */ /* 0x0103e2000c101924 */
[----:B------:R-:W-:Y:S05]  /*4ff0*/  BRA `(.L_x_21985) ;  /* 0x0000000800cc7947 */ /* 0x000fea0003800000 */
.L_x_21989:
[----:B----4-:R-:W-:-:S05]  /*5000*/  F2FP.F16.F32.PACK_AB R18, RZ, R18 ;  /* 0x00000012ff12723e */ /* 0x010fca00000000ff */
[----:B------:R1:W-:Y:S01]  /*5010*/  STG.E.U16 desc[UR36][R8.64], R18 ;  /* 0x0000001208007986 */ /* 0x0003e2000c101524 */
[----:B------:R-:W-:Y:S05]  /*5020*/  BRA `(.L_x_21985) ;  /* 0x0000000800c07947 */ /* 0x000fea0003800000 */
.L_x_21988:
[----:B------:R-:W-:-:S13]  /*5030*/  ISETP.NE.AND P0, PT, R0, 0x7, PT ;  /* 0x000000070000780c */ /* 0x000fda0003f05270 */
[----:B------:R-:W-:Y:S05]  /*5040*/  @!P0 BRA `(.L_x_21990) ;  /* 0x00000000002c8947 */ /* 0x000fea0003800000 */
[----:B------:R-:W-:-:S13]  /*5050*/  ISETP.NE.AND P0, PT, R0, 0x8, PT ;  /* 0x000000080000780c */ /* 0x000fda0003f05270 */
[----:B------:R-:W-:Y:S05]  /*5060*/  @!P0 BRA `(.L_x_21991) ;  /* 0x0000000000148947 */ /* 0x000fea0003800000 */
[----:B------:R-:W-:-:S13]  /*5070*/  ISETP.NE.AND P0, PT, R0, 0x9, PT ;  /* 0x000000090000780c */ /* 0x000fda0003f05270 */
[----:B------:R-:W-:Y:S05]  /*5080*/  @P0 BRA `(.L_x_21984) ;  /* 0x0000000400d00947 */ /* 0x000fea0003800000 */
[----:B0-----:R-:W-:-:S05]  /*5090*/  IMAD.MOV.U32 R19, RZ, RZ, RZ ;  /* 0x000000ffff137224 */ /* 0x001fca00078e00ff */
[----:B----4-:R0:W-:Y:S01]  /*50a0*/  STG.E.64 desc[UR36][R8.64], R18 ;  /* 0x0000001208007986 */ /* 0x0101e2000c101b24 */
[----:B------:R-:W-:Y:S05]  /*50b0*/  BRA `(.L_x_21985) ;  /* 0x00000008009c7947 */ /* 0x000fea0003800000 */
.L_x_21991:
[----:B----4-:R-:W-:-:S04]  /*50c0*/  F2FP.F16.F32.PACK_AB R3, RZ, R18 ;  /* 0x00000012ff03723e */ /* 0x010fc800000000ff */
[----:B------:R-:W-:-:S05]  /*50d0*/  PRMT R3, R3, 0x5410, RZ ;  /* 0x0000541003037816 */ /* 0x000fca00000000ff */
[----:B------:R1:W-:Y:S01]  /*50e0*/  STG.E desc[UR36][R8.64], R3 ;  /* 0x0000000308007986 */ /* 0x0003e2000c101924 */
[----:B------:R-:W-:Y:S05]  /*50f0*/  BRA `(.L_x_21985) ;  /* 0x00000008008c7947 */ /* 0x000fea0003800000 */
.L_x_21990:
[----:B----4-:R-:W-:-:S06]  /*5100*/  FMUL.FTZ R4, R18, 1 ;  /* 0x3f80000012047820 */ /* 0x010fcc0000410000 */
[----:B------:R-:W1:Y:S02]  /*5110*/  F2F.F64.F32 R4, R4 ;  /* 0x0000000400047310 */ /* 0x000e640000201800 */
[----:B-1----:R1:W-:Y:S01]  /*5120*/  STG.E.64 desc[UR36][R8.64], R4 ;  /* 0x0000000408007986 */ /* 0x0023e2000c101b24 */
[----:B------:R-:W-:Y:S05]  /*5130*/  BRA `(.L_x_21985) ;  /* 0x00000008007c7947 */ /* 0x000fea0003800000 */
.L_x_21980:
        /* <DEDUP_REMOVED lines=10> */
[----:B----4-:R-:W1:Y:S02]  /*51e0*/  F2I.FTZ.U32.TRUNC.NTZ R3, R18 ;  /* 0x0000001200037305 */ /* 0x010e64000021f000 */
[----:B-1----:R1:W-:Y:S01]  /*51f0*/  STG.E.U16 desc[UR36][R8.64], R3 ;  /* 0x0000000308007986 */ /* 0x0023e2000c101524 */
[----:B------:R-:W-:Y:S05]  /*5200*/  BRA `(.L_x_21985) ;  /* 0x0000000800487947 */ /* 0x000fea0003800000 */
.L_x_21995:
[----:B----4-:R-:W-:Y:S01]  /*5210*/  LOP3.LUT R5, R18, 0x7fffffff, RZ, 0xc0, !PT ;  /* 0x7fffffff12057812 */ /* 0x010fe200078ec0ff */
        /* <DEDUP_REMOVED lines=15> */
.L_x_21998:
[----:B------:R-:W-:-:S04]  /*5310*/  SHF.R.U32.HI R18, RZ, 0x18, R18 ;  /* 0x00000018ff127819 */ /* 0x000fc80000011612 */
[----:B------:R-:W-:-:S04]  /*5320*/  LOP3.LUT R3, R3, 0x80, R18, 0xf8, !PT ;  /* 0x0000008003037812 */ /* 0x000fc800078ef812 */
[----:B------:R-:W-:-:S07]  /*5330*/  PRMT R4, R3, 0x7610, R4 ;  /* 0x0000761003047816 */ /* 0x000fce0000000004 */
.L_x_21997:
[----:B------:R-:W-:Y:S05]  /*5340*/  BSYNC.RECONVERGENT B0 ;  /* 0x0000000000007941 */ /* 0x000fea0003800200 */
.L_x_21996:
[----:B------:R1:W-:Y:S01]  /*5350*/  STG.E.U8 desc[UR36][R8.64], R4 ;  /* 0x0000000408007986 */ /* 0x0003e2000c101124 */
[----:B------:R-:W-:Y:S05]  /*5360*/  BRA `(.L_x_21985) ;  /* 0x0000000400f07947 */ /* 0x000fea0003800000 */
.L_x_21994:
        /* <DEDUP_REMOVED lines=16> */
.L_x_22001:
[----:B------:R-:W-:-:S04]  /*5470*/  SHF.R.U32.HI R18, RZ, 0x18, R18 ;  /* 0x00000018ff127819 */ /* 0x000fc80000011612 */
[----:B------:R-:W-:-:S04]  /*5480*/  LOP3.LUT R3, R3, 0x80, R18, 0xf8, !PT ;  /* 0x0000008003037812 */ /* 0x000fc800078ef812 */
[----:B------:R-:W-:-:S07]  /*5490*/  PRMT R4, R3, 0x7610, R4 ;  /* 0x0000761003047816 */ /* 0x000fce0000000004 */
.L_x_22000:
[----:B------:R-:W-:Y:S05]  /*54a0*/  BSYNC.RECONVERGENT B0 ;  /* 0x0000000000007941 */ /* 0x000fea0003800200 */
.L_x_21999:
[----:B------:R1:W-:Y:S01]  /*54b0*/  STG.E.U8 desc[UR36][R8.64], R4 ;  /* 0x0000000408007986 */ /* 0x0003e2000c101124 */
[----:B------:R-:W-:Y:S05]  /*54c0*/  BRA `(.L_x_21985) ;  /* 0x0000000400987947 */ /* 0x000fea0003800000 */
.L_x_21993:
[----:B------:R-:W-:-:S13]  /*54d0*/  ISETP.NE.AND P0, PT, R0, 0x1c, PT ;  /* 0x0000001c0000780c */ /* 0x000fda0003f05270 */
[----:B------:R-:W-:Y:S05]  /*54e0*/  @!P0 BRA `(.L_x_22002) ;  /* 0x0000000000588947 */ /* 0x000fea0003800000 */
[----:B------:R-:W-:-:S13]  /*54f0*/  ISETP.NE.AND P0, PT, R0, 0x1d, PT ;  /* 0x0000001d0000780c */ /* 0x000fda0003f05270 */
[----:B------:R-:W-:Y:S05]  /*5500*/  @!P0 BRA `(.L_x_22003) ;  /* 0x0000000000448947 */ /* 0x000fea0003800000 */
[----:B------:R-:W-:-:S13]  /*5510*/  ISETP.NE.AND P0, PT, R0, 0x2c, PT ;  /* 0x0000002c0000780c */ /* 0x000fda0003f05270 */
[----:B------:R-:W-:Y:S05]  /*5520*/  @P0 BRA `(.L_x_21984) ;  /* 0x0000000000a80947 */ /* 0x000fea0003800000 */
[----:B----4-:R-:W-:-:S04]  /*5530*/  SHF.R.U32.HI R4, RZ, 0x17, R18 ;  /* 0x00000017ff047819 */ /* 0x010fc80000011612 */
        /* <DEDUP_REMOVED lines=14> */
.L_x_22003:
[----:B0---4-:R-:W0:Y:S02]  /*5620*/  F2I.U64.TRUNC R18, R18 ;  /* 0x0000001200127311 */ /* 0x011e24000020d800 */
[----:B0-----:R0:W-:Y:S01]  /*5630*/  STG.E.64 desc[UR36][R8.64], R18 ;  /* 0x0000001208007986 */ /* 0x0011e2000c101b24 */
[----:B------:R-:W-:Y:S05]  /*5640*/  BRA `(.L_x_21985) ;  /* 0x0000000400387947 */ /* 0x000fea0003800000 */
.L_x_22002:
[----:B----4-:R-:W1:Y:S02]  /*5650*/  F2I.FTZ.U32.TRUNC.NTZ R3, R18 ;  /* 0x0000001200037305 */ /* 0x010e64000021f000 */
[----:B-1----:R1:W-:Y:S01]  /*5660*/  STG.E desc[UR36][R8.64], R3 ;  /* 0x0000000308007986 */ /* 0x0023e2000c101924 */
[----:B------:R-:W-:Y:S05]  /*5670*/  BRA `(.L_x_21985) ;  /* 0x00000004002c7947 */ /* 0x000fea0003800000 */
.L_x_21992:
[----:B------:R-:W-:-:S13]  /*5680*/  ISETP.GT.AND P0, PT, R0, 0xe, PT ;  /* 0x0000000e0000780c */ /* 0x000fda0003f04270 */
[----:B------:R-:W-:Y:S05]  /*5690*/  @P0 BRA `(.L_x_22004) ;  /* 0x0000000000340947 */ /* 0x000fea0003800000 */
[----:B------:R-:W-:-:S13]  /*56a0*/  ISETP.NE.AND P0, PT, R0, 0xa, PT ;  /* 0x0000000a0000780c */ /* 0x000fda0003f05270 */
[----:B------:R-:W-:Y:S05]  /*56b0*/  @!P0 BRA `(.L_x_22005) ;  /* 0x0000000000188947 */ /* 0x000fea0003800000 */
[----:B------:R-:W-:-:S13]  /*56c0*/  ISETP.NE.AND P0, PT, R0, 0xb, PT ;  /* 0x0000000b0000780c */ /* 0x000fda0003f05270 */
[----:B------:R-:W-:Y:S05]  /*56d0*/  @P0 BRA `(.L_x_21984) ;  /* 0x00000000003c0947 */ /* 0x000fea0003800000 */
[----:B----4-:R-:W-:-:S04]  /*56e0*/  FSETP.NEU.FTZ.AND P0, PT, R18, RZ, PT ;  /* 0x000000ff1200720b */ /* 0x010fc80003f1d000 */
[----:B------:R-:W-:-:S05]  /*56f0*/  SEL R3, RZ, 0x1, !P0 ;  /* 0x00000001ff037807 */ /* 0x000fca0004000000 */
[----:B------:R1:W-:Y:S01]  /*5700*/  STG.E.U8 desc[UR36][R8.64], R3 ;  /* 0x0000000308007986 */ /* 0x0003e2000c101124 */
[----:B------:R-:W-:Y:S05]  /*5710*/  BRA `(.L_x_21985) ;  /* 0x0000000400047947 */ /* 0x000fea0003800000 */
.L_x_22005:
[----:B----4-:R-:W-:Y:S01]  /*5720*/  FMUL.FTZ R4, R18, 1 ;  /* 0x3f80000012047820 */ /* 0x010fe20000410000 */
[----:B------:R-:W-:-:S05]  /*5730*/  CS2R R6, SRZ ;  /* 0x0000000000067805 */ /* 0x000fca000001ff00 */
[----:B------:R-:W1:Y:S02]  /*5740*/  F2F.F64.F32 R4, R4 ;  /* 0x0000000400047310 */ /* 0x000e640000201800 */
[----:B-1----:R1:W-:Y:S01]  /*5750*/  STG.E.128 desc[UR36][R8.64], R4 ;  /* 0x0000000408007986 */ /* 0x0023e2000c101d24 */
[----:B------:R-:W-:Y:S05]  /*5760*/  BRA `(.L_x_21985) ;  /* 0x0000000000f07947 */ /* 0x000fea0003800000 */
.L_x_22004:
[----:B------:R-:W-:-:S13]  /*5770*/  ISETP.NE.AND P0, PT, R0, 0xf, PT ;  /* 0x0000000f0000780c */ /* 0x000fda0003f05270 */
[----:B------:R-:W-:Y:S05]  /*5780*/  @!P0 BRA `(.L_x_22006) ;  /* 0x0000000000e08947 */ /* 0x000fea0003800000 */
[----:B------:R-:W-:-:S13]  /*5790*/  ISETP.NE.AND P0, PT, R0, 0x17, PT ;  /* 0x000000170000780c */ /* 0x000fda0003f05270 */
[----:B------:R-:W-:Y:S05]  /*57a0*/  @!P0 BRA `(.L_x_22007) ;  /* 0x00000000008c8947 */ /* 0x000fea0003800000 */
[----:B------:R-:W-:-:S13]  /*57b0*/  ISETP.NE.AND P0, PT, R0, 0x18, PT ;  /* 0x000000180000780c */ /* 0x000fda0003f05270 */
[----:B------:R-:W-:Y:S05]  /*57c0*/  @!P0 BRA `(.L_x_22008) ;  /* 0x0000000000448947 */ /* 0x000fea0003800000 */
.L_x_21984:
        /* <DEDUP_REMOVED lines=16> */
.L_x_22009:
[----:B------:R-:W-:Y:S05]  /*58d0*/  BRA `(.L_x_21985) ;  /* 0x0000000000947947 */ /* 0x000fea0003800000 */
.L_x_22008:
[----:B----4-:R-:W-:Y:S01]  /*58e0*/  LOP3.LUT R4, R18, 0x7fffffff, RZ, 0xc0, !PT ;  /* 0x7fffffff12047812 */ /* 0x010fe200078ec0ff */
        /* <DEDUP_REMOVED lines=11> */
.L_x_22011:
[----:B------:R-:W-:Y:S05]  /*59a0*/  BSYNC.RECONVERGENT B0 ;  /* 0x0000000000007941 */ /* 0x000fea0003800200 */
.L_x_22010:
[----:B------:R-:W-:-:S05]  /*59b0*/  LOP3.LUT R3, R0, 0x80, R5, 0xf8, !PT ;  /* 0x0000008000037812 */ /* 0x000fca00078ef805 */
[----:B------:R4:W-:Y:S01]  /*59c0*/  STG.E.U8 desc[UR36][R8.64], R3 ;  /* 0x0000000308007986 */ /* 0x0009e2000c101124 */
[----:B------:R-:W-:Y:S05]  /*59d0*/  BRA `(.L_x_21985) ;  /* 0x0000000000547947 */ /* 0x000fea0003800000 */
.L_x_22007:
[----:B----4-:R-:W-:Y:S01]  /*59e0*/  LOP3.LUT R4, R18, 0x7fffffff, RZ, 0xc0, !PT ;  /* 0x7fffffff12047812 */ /* 0x010fe200078ec0ff */
        /* <DEDUP_REMOVED lines=10> */
.L_x_22013:
[----:B------:R-:W-:Y:S01]  /*5a90*/  IMAD.MOV.U32 R0, RZ, RZ, 0x7f ;  /* 0x0000007fff007424 */ /* 0x000fe200078e00ff */
[----:B------:R-:W-:-:S04]  /*5aa0*/  ISETP.GT.U32.AND P0, PT, R4, 0x7f800000, PT ;  /* 0x7f8000000400780c */ /* 0x000fc80003f04070 */
[----:B------:R-:W-:-:S09]  /*5ab0*/  SEL R0, R0, 0x7c, P0 ;  /* 0x0000007c00007807 */ /* 0x000fd20000000000 */
.L_x_22014:
[----:B------:R-:W-:Y:S05]  /*5ac0*/  BSYNC.RECONVERGENT B0 ;  /* 0x0000000000007941 */ /* 0x000fea0003800200 */
.L_x_22012:
[----:B------:R-:W-:-:S04]  /*5ad0*/  SHF.R.U32.HI R3, RZ, 0x18, R18 ;  /* 0x00000018ff037819 */ /* 0x000fc80000011612 */
[----:B------:R-:W-:-:S05]  /*5ae0*/  LOP3.LUT R3, R0, 0x80, R3, 0xf8, !PT ;  /* 0x0000008000037812 */ /* 0x000fca00078ef803 */
[----:B------:R1:W-:Y:S01]  /*5af0*/  STG.E.U8 desc[UR36][R8.64], R3 ;  /* 0x0000000308007986 */ /* 0x0003e2000c101124 */
[----:B------:R-:W-:Y:S05]  /*5b00*/  BRA `(.L_x_21985) ;  /* 0x0000000000087947 */ /* 0x000fea0003800000 */
.L_x_22006:
[----:B----4-:R-:W-:-:S05]  /*5b10*/  F2FP.BF16.F32.PACK_AB R18, RZ, R18 ;  /* 0x00000012ff12723e */ /* 0x010fca00000010ff */
[----:B------:R1:W-:Y:S02]  /*5b20*/  STG.E.U16 desc[UR36][R8.64], R18 ;  /* 0x0000001208007986 */ /* 0x0003e4000c101524 */
.L_x_21985:
[----:B------:R-:W-:-:S05]  /*5b30*/  VIADD R25, R25, 0x80 ;  /* 0x0000008019197836 */ /* 0x000fca0000000000 */
[----:B------:R-:W-:-:S13]  /*5b40*/  ISETP.GE.AND P0, PT, R25, R17, PT ;  /* 0x000000111900720c */ /* 0x000fda0003f06270 */
[----:B------:R-:W-:Y:S05]  /*5b50*/  @P0 BRA `(.L_x_21979) ;  /* 0x0000000c00900947 */ /* 0x000fea0003800000 */
[----:B------:R-:W5:Y:S01]  /*5b60*/  LDCU UR4, c[0x0][0x3a8] ;  /* 0x00007500ff0477ac */ /* 0x000f620008000800 */
[----:B01--4-:R-:W0:Y:S01]  /*5b70*/  LDC.64 R8, c[0x0][0x388] ;  /* 0x0000e200ff087b82 */ /* 0x013e220000000a00 */
        /* <DEDUP_REMOVED lines=16> */
[----:B--2---:R-:W0:Y:S02]  /*5c80*/  F2I.FTZ.TRUNC.NTZ R3, R22 ;  /* 0x0000001600037305 */ /* 0x004e24000021f100 */
[----:B0-----:R0:W-:Y:S01]  /*5c90*/  STG.E.U8 desc[UR36][R8.64], R3 ;  /* 0x0000000308007986 */ /* 0x0011e2000c101124 */
[----:B------:R-:W-:Y:S05]  /*5ca0*/  BRA `(.L_x_22020) ;  /* 0x0000000c00387947 */ /* 0x000fea0003800000 */
.L_x_22018:
[----:B--2---:R-:W0:Y:S02]  /*5cb0*/  F2I.S64.TRUNC R22, R22 ;  /* 0x0000001600167311 */ /* 0x004e24000020d900 */
[----:B0-----:R-:W-:-:S05]  /*5cc0*/  IMAD.MOV.U32 R3, RZ, RZ, R22 ;  /* 0x000000ffff037224 */ /* 0x001fca00078e0016 */
[----:B------:R0:W-:Y:S01]  /*5cd0*/  STG.E.U8 desc[UR36][R8.64], R3 ;  /* 0x0000000308007986 */ /* 0x0001e2000c101124 */
[----:B------:R-:W-:Y:S05]  /*5ce0*/  BRA `(.L_x_22020) ;  /* 0x0000000c00287947 */ /* 0x000fea0003800000 */
.L_x_22017:
[----:B------:R-:W-:-:S13]  /*5cf0*/  ISETP.NE.AND P0, PT, R0, 0x2, PT ;  /* 0x000000020000780c */ /* 0x000fda0003f05270 */
[----:B------:R-:W-:Y:S05]  /*5d00*/  @!P0 BRA `(.L_x_22021) ;  /* 0x0000000000288947 */ /* 0x000fea0003800000 */
[----:B------:R-:W-:-:S13]  /*5d10*/  ISETP.NE.AND P0, PT, R0, 0x3, PT ;  /* 0x000000030000780c */ /* 0x000fda0003f05270 */
[----:B------:R-:W-:Y:S05]  /*5d20*/  @!P0 BRA `(.L_x_22022) ;  /* 0x0000000000148947 */ /* 0x000fea0003800000 */
[----:B------:R-:W-:-:S13]  /*5d30*/  ISETP.NE.AND P0, PT, R0, 0x4, PT ;  /* 0x000000040000780c */ /* 0x000fda0003f05270 */
[----:B------:R-:W-:Y:S05]  /*5d40*/  @P0 BRA `(.L_x_22019) ;  /* 0x0000000800380947 */ /* 0x000fea0003800000 */
[----:B--2---:R-:W0:Y:S02]  /*5d50*/  F2I.S64.TRUNC R22, R22 ;  /* 0x0000001600167311 */ /* 0x004e24000020d900 */
[----:B0-----:R0:W-:Y:S01]  /*5d60*/  STG.E.64 desc[UR36][R8.64], R22 ;  /* 0x0000001608007986 */ /* 0x0011e2000c101b24 */
[----:B------:R-:W-:Y:S05]  /*5d70*/  BRA `(.L_x_22020) ;  /* 0x0000000c00047947 */ /* 0x000fea0003800000 */
.L_x_22022:
[----:B--2---:R-:W0:Y:S02]  /*5d80*/  F2I.FTZ.TRUNC.NTZ R3, R22 ;  /* 0x0000001600037305 */ /* 0x004e24000021f100 */
[----:B0-----:R0:W-:Y:S01]  /*5d90*/  STG.E desc[UR36][R8.64], R3 ;  /* 0x0000000308007986 */ /* 0x0011e2000c101924 */
[----:B------:R-:W-:Y:S05]  /*5da0*/  BRA `(.L_x_22020) ;  /* 0x0000000800f87947 */ /* 0x000fea0003800000 */
.L_x_22021:
[----:B--2---:R-:W0:Y:S02]  /*5db0*/  F2I.FTZ.TRUNC.NTZ R3, R22 ;  /* 0x0000001600037305 */ /* 0x004e24000021f100 */
[----:B0-----:R0:W-:Y:S01]  /*5dc0*/  STG.E.U16 desc[UR36][R8.64], R3 ;  /* 0x0000000308007986 */ /* 0x0011e2000c101524 */
[----:B------:R-:W-:Y:S05]  /*5dd0*/  BRA `(.L_x_22020) ;  /* 0x0000000800ec7947 */ /* 0x000fea0003800000 */
.L_x_22016:
[----:B------:R-:W-:-:S13]  /*5de0*/  ISETP.GT.AND P0, PT, R0, 0x6, PT ;  /* 0x000000060000780c */ /* 0x000fda0003f04270 */
[----:B------:R-:W-:Y:S05]  /*5df0*/  @P0 BRA `(.L_x_22023) ;  /* 0x0000000000240947 */ /* 0x000fea0003800000 */
[----:B------:R-:W-:-:S13]  /*5e00*/  ISETP.NE.AND P0, PT, R0, 0x5, PT ;  /* 0x000000050000780c */ /* 0x000fda0003f05270 */
[----:B------:R-:W-:Y:S05]  /*5e10*/  @!P0 BRA `(.L_x_22024) ;  /* 0x0000000000108947 */ /* 0x000fea0003800000 */
[----:B------:R-:W-:-:S13]  /*5e20*/  ISETP.NE.AND P0, PT, R0, 0x6, PT ;  /* 0x000000060000780c */ /* 0x000fda0003f05270 */
[----:B------:R-:W-:Y:S05]  /*5e30*/  @P0 BRA `(.L_x_22019) ;  /* 0x0000000400fc0947 */ /* 0x000fea0003800000 */
[----:B--2---:R0:W-:Y:S01]  /*5e40*/  STG.E desc[UR36][R8.64], R22 ;  /* 0x0000001608007986 */ /* 0x0041e2000c101924 */
[----:B------:R-:W-:Y:S05]  /*5e50*/  BRA `(.L_x_22020) ;  /* 0x0000000800cc7947 */ /* 0x000fea0003800000 */
.L_x_22024:
[----:B--2---:R-:W-:-:S05]  /*5e60*/  F2FP.F16.F32.PACK_AB R22, RZ, R22 ;  /* 0x00000016ff16723e */ /* 0x004fca00000000ff */
[----:B------:R0:W-:Y:S01]  /*5e70*/  STG.E.U16 desc[UR36][R8.64], R22 ;  /* 0x0000001608007986 */ /* 0x0001e2000c101524 */
[----:B------:R-:W-:Y:S05]  /*5e80*/  BRA `(.L_x_22020) ;  /* 0x0000000800c07947 */ /* 0x000fea0003800000 */
.L_x_22023:
[----:B------:R-:W-:-:S13]  /*5e90*/  ISETP.NE.AND P0, PT, R0, 0x7, PT ;  /* 0x000000070000780c */ /* 0x000fda0003f05270 */
[----:B------:R-:W-:Y:S05]  /*5ea0*/  @!P0 BRA `(.L_x_22025) ;  /* 0x00000000002c8947 */ /* 0x000fea0003800000 */
[----:B------:R-:W-:-:S13]  /*5eb0*/  ISETP.NE.AND P0, PT, R0, 0x8, PT ;  /* 0x000000080000780c */ /* 0x000fda0003f05270 */
[----:B------:R-:W-:Y:S05]  /*5ec0*/  @!P0 BRA `(.L_x_22026) ;  /* 0x0000000000148947 */ /* 0x000fea0003800000 */
[----:B------:R-:W-:-:S13]  /*5ed0*/  ISETP.NE.AND P0, PT, R0, 0x9, PT ;  /* 0x000000090000780c */ /* 0x000fda0003f05270 */
[----:B------:R-:W-:Y:S05]  /*5ee0*/  @P0 BRA `(.L_x_22019) ;  /* 0x0000000400d00947 */ /* 0x000fea0003800000 */
[----:B------:R-:W-:-:S05]  /*5ef0*/  IMAD.MOV.U32 R23, RZ, RZ, RZ ;  /* 0x000000ffff177224 */ /* 0x000fca00078e00ff */
[----:B--2---:R0:W-:Y:S01]  /*5f00*/  STG.E.64 desc[UR36][R8.64], R22 ;  /* 0x0000001608007986 */ /* 0x0041e2000c101b24 */
[----:B------:R-:W-:Y:S05]  /*5f10*/  BRA `(.L_x_22020) ;  /* 0x00000008009c7947 */ /* 0x000fea0003800000 */
.L_x_22026:
[----:B--2---:R-:W-:-:S04]  /*5f20*/  F2FP.F16.F32.PACK_AB R3, RZ, R22 ;  /* 0x00000016ff03723e */ /* 0x004fc800000000ff */
[----:B------:R-:W-:-:S05]  /*5f30*/  PRMT R3, R3, 0x5410, RZ ;  /* 0x0000541003037816 */ /* 0x000fca00000000ff */
[----:B------:R0:W-:Y:S01]  /*5f40*/  STG.E desc[UR36][R8.64], R3 ;  /* 0x0000000308007986 */ /* 0x0001e2000c101924 */
[----:B------:R-:W-:Y:S05]  /*5f50*/  BRA `(.L_x_22020) ;  /* 0x00000008008c7947 */ /* 0x000fea0003800000 */
.L_x_22025:
[----:B--2---:R-:W-:-:S06]  /*5f60*/  FMUL.FTZ R4, R22, 1 ;  /* 0x3f80000016047820 */ /* 0x004fcc0000410000 */
[----:B------:R-:W0:Y:S02]  /*5f70*/  F2F.F64.F32 R4, R4 ;  /* 0x0000000400047310 */ /* 0x000e240000201800 */
[----:B0-----:R0:W-:Y:S01]  /*5f80*/  STG.E.64 desc[UR36][R8.64], R4 ;  /* 0x0000000408007986 */ /* 0x0011e2000c101b24 */
[----:B------:R-:W-:Y:S05]  /*5f90*/  BRA `(.L_x_22020) ;  /* 0x00000008007c7947 */ /* 0x000fea0003800000 */
.L_x_22015:
        /* <DEDUP_REMOVED lines=10> */
[----:B--2---:R-:W0:Y:S02]  /*6040*/  F2I.FTZ.U32.TRUNC.NTZ R3, R22 ;  /* 0x0000001600037305 */ /* 0x004e24000021f000 */
[----:B0-----:R0:W-:Y:S01]  /*6050*/  STG.E.U16 desc[UR36][R8.64], R3 ;  /* 0x0000000308007986 */ /* 0x0011e2000c101524 */
[----:B------:R-:W-:Y:S05]  /*6060*/  BRA `(.L_x_22020) ;  /* 0x0000000800487947 */ /* 0x000fea0003800000 */
.L_x_22030:
[----:B--2---:R-:W-:Y:S01]  /*6070*/  LOP3.LUT R5, R22, 0x7fffffff, RZ, 0xc0, !PT ;  /* 0x7fffffff16057812 */ /* 0x004fe200078ec0ff */
        /* <DEDUP_REMOVED lines=15> */
.L_x_22033:
[----:B------:R-:W-:-:S04]  /*6170*/  SHF.R.U32.HI R22, RZ, 0x18, R22 ;  /* 0x00000018ff167819 */ /* 0x000fc80000011616 */
[----:B------:R-:W-:-:S04]  /*6180*/  LOP3.LUT R3, R3, 0x80, R22, 0xf8, !PT ;  /* 0x0000008003037812 */ /* 0x000fc800078ef816 */
[----:B------:R-:W-:-:S07]  /*6190*/  PRMT R4, R3, 0x7610, R4 ;  /* 0x0000761003047816 */ /* 0x000fce0000000004 */
.L_x_22032:
[----:B------:R-:W-:Y:S05]  /*61a0*/  BSYNC.RECONVERGENT B0 ;  /* 0x0000000000007941 */ /* 0x000fea0003800200 */
.L_x_22031:
[----:B------:R0:W-:Y:S01]  /*61b0*/  STG.E.U8 desc[UR36][R8.64], R4 ;  /* 0x0000000408007986 */ /* 0x0001e2000c101124 */
[----:B------:R-:W-:Y:S05]  /*61c0*/  BRA `(.L_x_22020) ;  /* 0x0000000400f07947 */ /* 0x000fea0003800000 */
.L_x_22029:
        /* <DEDUP_REMOVED lines=16> */
.L_x_22036:
[----:B------:R-:W-:-:S04]  /*62d0*/  SHF.R.U32.HI R22, RZ, 0x18, R22 ;  /* 0x00000018ff167819 */ /* 0x000fc80000011616 */
[----:B------:R-:W-:-:S04]  /*62e0*/  LOP3.LUT R3, R3, 0x80, R22, 0xf8, !PT ;  /* 0x0000008003037812 */ /* 0x000fc800078ef816 */
[----:B------:R-:W-:-:S07]  /*62f0*/  PRMT R4, R3, 0x7610, R4 ;  /* 0x0000761003047816 */ /* 0x000fce0000000004 */
.L_x_22035:
[----:B------:R-:W-:Y:S05]  /*6300*/  BSYNC.RECONVERGENT B0 ;  /* 0x0000000000007941 */ /* 0x000fea0003800200 */
.L_x_22034:
[----:B------:R0:W-:Y:S01]  /*6310*/  STG.E.U8 desc[UR36][R8.64], R4 ;  /* 0x0000000408007986 */ /* 0x0001e2000c101124 */
[----:B------:R-:W-:Y:S05]  /*6320*/  BRA `(.L_x_22020) ;  /* 0x0000000400987947 */ /* 0x000fea0003800000 */
.L_x_22028:
[----:B------:R-:W-:-:S13]  /*6330*/  ISETP.NE.AND P0, PT, R0, 0x1c, PT ;  /* 0x0000001c0000780c */ /* 0x000fda0003f05270 */
[----:B------:R-:W-:Y:S05]  /*6340*/  @!P0 BRA `(.L_x_22037) ;  /* 0x0000000000588947 */ /* 0x000fea0003800000 */
[----:B------:R-:W-:-:S13]  /*6350*/  ISETP.NE.AND P0, PT, R0, 0x1d, PT ;  /* 0x0000001d0000780c */ /* 0x000fda0003f05270 */
[----:B------:R-:W-:Y:S05]  /*6360*/  @!P0 BRA `(.L_x_22038) ;  /* 0x0000000000448947 */ /* 0x000fea0003800000 */
[----:B------:R-:W-:-:S13]  /*6370*/  ISETP.NE.AND P0, PT, R0, 0x2c, PT ;  /* 0x0000002c0000780c */ /* 0x000fda0003f05270 */
[----:B------:R-:W-:Y:S05]  /*6380*/  @P0 BRA `(.L_x_22019) ;  /* 0x0000000000a80947 */ /* 0x000fea0003800000 */
[----:B--2---:R-:W-:-:S04]  /*6390*/  SHF.R.U32.HI R4, RZ, 0x17, R22 ;  /* 0x00000017ff047819 */ /* 0x004fc80000011616 */
        /* <DEDUP_REMOVED lines=14> */
.L_x_22038:
[----:B--2---:R-:W0:Y:S02]  /*6480*/  F2I.U64.TRUNC R22, R22 ;  /* 0x0000001600167311 */ /* 0x004e24000020d800 */
[----:B0-----:R0:W-:Y:S01]  /*6490*/  STG.E.64 desc[UR36][R8.64], R22 ;  /* 0x0000001608007986 */ /* 0x0011e2000c101b24 */
[----:B------:R-:W-:Y:S05]  /*64a0*/  BRA `(.L_x_22020) ;  /* 0x0000000400387947 */ /* 0x000fea0003800000 */
.L_x_22037:
[----:B--2---:R-:W0:Y:S02]  /*64b0*/  F2I.FTZ.U32.TRUNC.NTZ R3, R22 ;  /* 0x0000001600037305 */ /* 0x004e24000021f000 */
[----:B0-----:R0:W-:Y:S01]  /*64c0*/  STG.E desc[UR36][R8.64], R3 ;  /* 0x0000000308007986 */ /* 0x0011e2000c101924 */
[----:B------:R-:W-:Y:S05]  /*64d0*/  BRA `(.L_x_22020) ;  /* 0x00000004002c7947 */ /* 0x000fea0003800000 */
.L_x_22027:
[----:B------:R-:W-:-:S13]  /*64e0*/  ISETP.GT.AND P0, PT, R0, 0xe, PT ;  /* 0x0000000e0000780c */ /* 0x000fda0003f04270 */
[----:B------:R-:W-:Y:S05]  /*64f0*/  @P0 BRA `(.L_x_22039) ;  /* 0x0000000000340947 */ /* 0x000fea0003800000 */
[----:B------:R-:W-:-:S13]  /*6500*/  ISETP.NE.AND P0, PT, R0, 0xa, PT ;  /* 0x0000000a0000780c */ /* 0x000fda0003f05270 */
[----:B------:R-:W-:Y:S05]  /*6510*/  @!P0 BRA `(.L_x_22040) ;  /* 0x0000000000188947 */ /* 0x000fea0003800000 */
[----:B------:R-:W-:-:S13]  /*6520*/  ISETP.NE.AND P0, PT, R0, 0xb, PT ;  /* 0x0000000b0000780c */ /* 0x000fda0003f05270 */
[----:B------:R-:W-:Y:S05]  /*6530*/  @P0 BRA `(.L_x_22019) ;  /* 0x00000000003c0947 */ /* 0x000fea0003800000 */
[----:B--2---:R-:W-:-:S04]  /*6540*/  FSETP.NEU.FTZ.AND P0, PT, R22, RZ, PT ;  /* 0x000000ff1600720b */ /* 0x004fc80003f1d000 */
[----:B------:R-:W-:-:S05]  /*6550*/  SEL R3, RZ, 0x1, !P0 ;  /* 0x00000001ff037807 */ /* 0x000fca0004000000 */
[----:B------:R1:W-:Y:S01]  /*6560*/  STG.E.U8 desc[UR36][R8.64], R3 ;  /* 0x0000000308007986 */ /* 0x0003e2000c101124 */
[----:B------:R-:W-:Y:S05]  /*6570*/  BRA `(.L_x_22020) ;  /* 0x0000000400047947 */ /* 0x000fea0003800000 */
.L_x_22040:
[----:B--2---:R-:W-:Y:S01]  /*6580*/  FMUL.FTZ R4, R22, 1 ;  /* 0x3f80000016047820 */ /* 0x004fe20000410000 */
[----:B------:R-:W-:-:S05]  /*6590*/  CS2R R6, SRZ ;  /* 0x0000000000067805 */ /* 0x000fca000001ff00 */
[----:B------:R-:W0:Y:S02]  /*65a0*/  F2F.F64.F32 R4, R4 ;  /* 0x0000000400047310 */ /* 0x000e240000201800 */
[----:B0-----:R0:W-:Y:S01]  /*65b0*/  STG.E.128 desc[UR36][R8.64], R4 ;  /* 0x0000000408007986 */ /* 0x0011e2000c101d24 */
[----:B------:R-:W-:Y:S05]  /*65c0*/  BRA `(.L_x_22020) ;  /* 0x0000000000f07947 */ /* 0x000fea0003800000 */
.L_x_22039:
[----:B------:R-:W-:-:S13]  /*65d0*/  ISETP.NE.AND P0, PT, R0, 0xf, PT ;  /* 0x0000000f0000780c */ /* 0x000fda0003f05270 */
[----:B------:R-:W-:Y:S05]  /*65e0*/  @!P0 BRA `(.L_x_22041) ;  /* 0x0000000000e08947 */ /* 0x000fea0003800000 */
[----:B------:R-:W-:-:S13]  /*65f0*/  ISETP.NE.AND P0, PT, R0, 0x17, PT ;  /* 0x000000170000780c */ /* 0x000fda0003f05270 */
[----:B------:R-:W-:Y:S05]  /*6600*/  @!P0 BRA `(.L_x_22042) ;  /* 0x00000000008c8947 */ /* 0x000fea0003800000 */
[----:B------:R-:W-:-:S13]  /*6610*/  ISETP.NE.AND P0, PT, R0, 0x18, PT ;  /* 0x000000180000780c */ /* 0x000fda0003f05270 */
[----:B------:R-:W-:Y:S05]  /*6620*/  @!P0 BRA `(.L_x_22043) ;  /* 0x0000000000448947 */ /* 0x000fea0003800000 */
.L_x_22019:
[----:B------:R-:W-:Y:S01]  /*6630*/  MOV R14, 0x1c0 ;  /* 0x000001c0000e7802 */ /* 0x000fe20000000f00 */
[----:B------:R-:W0:Y:S01]  /*6640*/  LDCU.64 UR4, c[0x4][0x1a0] ;  /* 0x01003400ff0477ac */ /* 0x000e220008000a00 */
[----:B------:R-:W-:Y:S02]  /*6650*/  IMAD.MOV.U32 R8, RZ, RZ, 0x65 ;  /* 0x00000065ff087424 */ /* 0x000fe400078e00ff */
[----:B------:R-:W-:Y:S01]  /*6660*/  IMAD.MOV.U32 R12, RZ, RZ, 0x1 ;  /* 0x00000001ff0c7424 */ /* 0x000fe200078e00ff */
[----:B------:R-:W1:Y:S01]  /*6670*/  LDCU.64 UR6, c[0x4][0x1a8] ;  /* 0x01003500ff0677ac */ /* 0x000e620008000a00 */
[----:B------:R-:W4:Y:S01]  /*6680*/  LDC.64 R14, c[0x4][R14] ;  /* 0x010000000e0e7b82 */ /* 0x000f220000000a00 */
        /* <DEDUP_REMOVED lines=10> */
.L_x_22044:
[----:B------:R-:W-:Y:S05]  /*6730*/  BRA `(.L_x_22020) ;  /* 0x0000000000947947 */ /* 0x000fea0003800000 */
.L_x_22043:
[----:B--2---:R-:W-:Y:S01]  /*6740*/  LOP3.LUT R4, R22, 0x7fffffff, RZ, 0xc0, !PT ;  /* 0x7fffffff16047812 */ /* 0x004fe200078ec0ff */
        /* <DEDUP_REMOVED lines=11> */
.L_x_22046:
[----:B------:R-:W-:Y:S05]  /*6800*/  BSYNC.RECONVERGENT B0 ;  /* 0x0000000000007941 */ /* 0x000fea0003800200 */
.L_x_22045:
[----:B------:R-:W-:-:S05]  /*6810*/  LOP3.LUT R3, R0, 0x80, R5, 0xf8, !PT ;  /* 0x0000008000037812 */ /* 0x000fca00078ef805 */
[----:B------:R4:W-:Y:S01]  /*6820*/  STG.E.U8 desc[UR36][R8.64], R3 ;  /* 0x0000000308007986 */ /* 0x0009e2000c101124 */
[----:B------:R-:W-:Y:S05]  /*6830*/  BRA `(.L_x_22020) ;  /* 0x0000000000547947 */ /* 0x000fea0003800000 */
.L_x_22042:
[----:B--2---:R-:W-:Y:S01]  /*6840*/  LOP3.LUT R4, R22, 0x7fffffff, RZ, 0xc0, !PT ;  /* 0x7fffffff16047812 */ /* 0x004fe200078ec0ff */
        /* <DEDUP_REMOVED lines=10> */
.L_x_22048:
[----:B------:R-:W-:Y:S01]  /*68f0*/  IMAD.MOV.U32 R0, RZ, RZ, 0x7f ;  /* 0x0000007fff007424 */ /* 0x000fe200078e00ff */
[----:B------:R-:W-:-:S04]  /*6900*/  ISETP.GT.U32.AND P0, PT, R4, 0x7f800000, PT ;  /* 0x7f8000000400780c */ /* 0x000fc80003f04070 */
[----:B------:R-:W-:-:S09]  /*6910*/  SEL R0, R0, 0x7c, P0 ;  /* 0x0000007c00007807 */ /* 0x000fd20000000000 */
.L_x_22049:
[----:B------:R-:W-:Y:S05]  /*6920*/  BSYNC.RECONVERGENT B0 ;  /* 0x0000000000007941 */ /* 0x000fea0003800200 */
.L_x_22047:
[----:B------:R-:W-:-:S04]  /*6930*/  SHF.R.U32.HI R3, RZ, 0x18, R22 ;  /* 0x00000018ff037819 */ /* 0x000fc80000011616 */
[----:B------:R-:W-:-:S05]  /*6940*/  LOP3.LUT R3, R0, 0x80, R3, 0xf8, !PT ;  /* 0x0000008000037812 */ /* 0x000fca00078ef803 */
[----:B------:R2:W-:Y:S01]  /*6950*/  STG.E.U8 desc[UR36][R8.64], R3 ;  /* 0x0000000308007986 */ /* 0x0005e2000c101124 */
[----:B------:R-:W-:Y:S05]  /*6960*/  BRA `(.L_x_22020) ;  /* 0x0000000000087947 */ /* 0x000fea0003800000 */
.L_x_22041:
[----:B--2---:R-:W-:-:S05]  /*6970*/  F2FP.BF16.F32.PACK_AB R22, RZ, R22 ;  /* 0x00000016ff16723e */ /* 0x004fca00000010ff */
[----:B------:R0:W-:Y:S02]  /*6980*/  STG.E.U16 desc[UR36][R8.64], R22 ;  /* 0x0000001608007986 */ /* 0x0001e4000c101524 */
.L_x_22020:
[----:B------:R-:W-:-:S07]  /*6990*/  VIADD R25, R25, 0x80 ;  /* 0x0000008019197836 */ /* 0x000fce0000000000 */
.L_x_21979:
[----:B------:R-:W-:Y:S05]  /*69a0*/  BSYNC.RECONVERGENT B6 ;  /* 0x0000000000067941 */ /* 0x000fea0003800200 */
.L_x_21978:
[----:B------:R-:W-:-:S13]  /*69b0*/  ISETP.GE.AND P0, PT, R25, R17, PT ;  /* 0x000000111900720c */ /* 0x000fda0003f06270 */
[----:B------:R-:W-:Y:S05]  /*69c0*/  @P0 EXIT ;  /* 0x000000000000094d */ /* 0x000fea0003800000 */
[----:B01----:R-:W0:Y:S01]  /*69d0*/  LDC.64 R4, c[0x0][0x388] ;  /* 0x0000e200ff047b82 */ /* 0x003e220000000a00 */
[----:B------:R-:W2:Y:S01]  /*69e0*/  LDCU UR4, c[0x0][0x3a8] ;  /* 0x00007500ff0477ac */ /* 0x000ea20008000800 */
[----:B------:R-:W-:Y:S01]  /*69f0*/  PRMT R0, R16, 0x9910, RZ ;  /* 0x0000991010007816 */ /* 0x000fe200000000ff */
[----:B------:R-:W-:-:S03]  /*6a00*/  IMAD R2, R2, 0x200, R25 ;  /* 0x0000020002027824 */ /* 0x000fc600078e0219 */
[----:B------:R-:W-:Y:S01]  /*6a10*/  ISETP.GT.AND P1, PT, R0, 0x9, PT ;  /* 0x000000090000780c */ /* 0x000fe20003f24270 */
[----:B--2-4-:R-:W-:-:S05]  /*6a20*/  IMAD R3, R2, UR4, RZ ;  /* 0x0000000402037c24 */ /* 0x014fca000f8e02ff */
        /* <DEDUP_REMOVED lines=11> */
[----:B---3--:R-:W0:Y:S02]  /*6ae0*/  F2I.FTZ.TRUNC.NTZ R5, R24 ;  /* 0x0000001800057305 */ /* 0x008e24000021f100 */
[----:B0-----:R-:W-:Y:S01]  /*6af0*/  STG.E.U8 desc[UR36][R2.64], R5 ;  /* 0x0000000502007986 */ /* 0x001fe2000c101124 */
[----:B------:R-:W-:Y:S05]  /*6b00*/  EXIT ;  /* 0x000000000000794d */ /* 0x000fea0003800000 */
.L_x_22053:
[----:B---3--:R-:W0:Y:S02]  /*6b10*/  F2I.S64.TRUNC R24, R24 ;  /* 0x0000001800187311 */ /* 0x008e24000020d900 */
[----:B0-----:R-:W-:-:S05]  /*6b20*/  IMAD.MOV.U32 R5, RZ, RZ, R24 ;  /* 0x000000ffff057224 */ /* 0x001fca00078e0018 */
[----:B------:R-:W-:Y:S01]  /*6b30*/  STG.E.U8 desc[UR36][R2.64], R5 ;  /* 0x0000000502007986 */ /* 0x000fe2000c101124 */
[----:B------:R-:W-:Y:S05]  /*6b40*/  EXIT ;  /* 0x000000000000794d */ /* 0x000fea0003800000 */
.L_x_22052:
[----:B------:R-:W-:-:S13]  /*6b50*/  ISETP.NE.AND P0, PT, R0, 0x2, PT ;  /* 0x000000020000780c */ /* 0x000fda0003f05270 */
[----:B------:R-:W-:Y:S05]  /*6b60*/  @!P0 BRA `(.L_x_22055) ;  /* 0x0000000000288947 */ /* 0x000fea0003800000 */
[----:B------:R-:W-:-:S13]  /*6b70*/  ISETP.NE.AND P0, PT, R0, 0x3, PT ;  /* 0x000000030000780c */ /* 0x000fda0003f05270 */
[----:B------:R-:W-:Y:S05]  /*6b80*/  @!P0 BRA `(.L_x_22056) ;  /* 0x0000000000148947 */ /* 0x000fea0003800000 */
[----:B------:R-:W-:-:S13]  /*6b90*/  ISETP.NE.AND P0, PT, R0, 0x4, PT ;  /* 0x000000040000780c */ /* 0x000fda0003f05270 */
[----:B------:R-:W-:Y:S05]  /*6ba0*/  @P0 BRA `(.L_x_22054) ;  /* 0x0000000800380947 */ /* 0x000fea0003800000 */
[----:B---3--:R-:W0:Y:S02]  /*6bb0*/  F2I.S64.TRUNC R24, R24 ;  /* 0x0000001800187311 */ /* 0x008e24000020d900 */
[----:B0-----:R-:W-:Y:S01]  /*6bc0*/  STG.E.64 desc[UR36][R2.64], R24 ;  /* 0x0000001802007986 */ /* 0x001fe2000c101b24 */
[----:B------:R-:W-:Y:S05]  /*6bd0*/  EXIT ;  /* 0x000000000000794d */ /* 0x000fea0003800000 */
.L_x_22056:
[----:B---3--:R-:W0:Y:S02]  /*6be0*/  F2I.FTZ.TRUNC.NTZ R5, R24 ;  /* 0x0000001800057305 */ /* 0x008e24000021f100 */
[----:B0-----:R-:W-:Y:S01]  /*6bf0*/  STG.E desc[UR36][R2.64], R5 ;  /* 0x0000000502007986 */ /* 0x001fe2000c101924 */
[----:B------:R-:W-:Y:S05]  /*6c00*/  EXIT ;  /* 0x000000000000794d */ /* 0x000fea0003800000 */
.L_x_22055:
[----:B---3--:R-:W0:Y:S02]  /*6c10*/  F2I.FTZ.TRUNC.NTZ R5, R24 ;  /* 0x0000001800057305 */ /* 0x008e24000021f100 */
[----:B0-----:R-:W-:Y:S01]  /*6c20*/  STG.E.U16 desc[UR36][R2.64], R5 ;  /* 0x0000000502007986 */ /* 0x001fe2000c101524 */
[----:B------:R-:W-:Y:S05]  /*6c30*/  EXIT ;  /* 0x000000000000794d */ /* 0x000fea0003800000 */
.L_x_22051:
[----:B------:R-:W-:-:S13]  /*6c40*/  ISETP.GT.AND P0, PT, R0, 0x6, PT ;  /* 0x000000060000780c */ /* 0x000fda0003f04270 */
[----:B------:R-:W-:Y:S05]  /*6c50*/  @P0 BRA `(.L_x_22057) ;  /* 0x0000000000240947 */ /* 0x000fea0003800000 */
[----:B------:R-:W-:-:S13]  /*6c60*/  ISETP.NE.AND P0, PT, R0, 0x5, PT ;  /* 0x000000050000780c */ /* 0x000fda0003f05270 */
[----:B------:R-:W-:Y:S05]  /*6c70*/  @!P0 BRA `(.L_x_22058) ;  /* 0x0000000000108947 */ /* 0x000fea0003800000 */
[----:B------:R-:W-:-:S13]  /*6c80*/  ISETP.NE.AND P0, PT, R0, 0x6, PT ;  /* 0x000000060000780c */ /* 0x000fda0003f05270 */
[----:B------:R-:W-:Y:S05]  /*6c90*/  @P0 BRA `(.L_x_22054) ;  /* 0x0000000400fc0947 */ /* 0x000fea0003800000 */
[----:B---3--:R-:W-:Y:S01]  /*6ca0*/  STG.E desc[UR36][R2.64], R24 ;  /* 0x0000001802007986 */ /* 0x008fe2000c101924 */
[----:B------:R-:W-:Y:S05]  /*6cb0*/  EXIT ;  /* 0x000000000000794d */ /* 0x000fea0003800000 */
.L_x_22058:
[----:B---3--:R-:W-:-:S05]  /*6cc0*/  F2FP.F16.F32.PACK_AB R24, RZ, R24 ;  /* 0x00000018ff18723e */ /* 0x008fca00000000ff */
[----:B------:R-:W-:Y:S01]  /*6cd0*/  STG.E.U16 desc[UR36][R2.64], R24 ;  /* 0x0000001802007986 */ /* 0x000fe2000c101524 */
[----:B------:R-:W-:Y:S05]  /*6ce0*/  EXIT ;  /* 0x000000000000794d */ /* 0x000fea0003800000 */
.L_x_22057:
[----:B------:R-:W-:-:S13]  /*6cf0*/  ISETP.NE.AND P0, PT, R0, 0x7, PT ;  /* 0x000000070000780c */ /* 0x000fda0003f05270 */
[----:B------:R-:W-:Y:S05]  /*6d00*/  @!P0 BRA `(.L_x_22059) ;  /* 0x00000000002c8947 */ /* 0x000fea0003800000 */
[----:B------:R-:W-:-:S13]  /*6d10*/  ISETP.NE.AND P0, PT, R0, 0x8, PT ;  /* 0x000000080000780c */ /* 0x000fda0003f05270 */
[----:B------:R-:W-:Y:S05]  /*6d20*/  @!P0 BRA `(.L_x_22060) ;  /* 0x0000000000148947 */ /* 0x000fea0003800000 */
[----:B------:R-:W-:-:S13]  /*6d30*/  ISETP.NE.AND P0, PT, R0, 0x9, PT ;  /* 0x000000090000780c */ /* 0x000fda0003f05270 */
[----:B------:R-:W-:Y:S05]  /*6d40*/  @P0 BRA `(.L_x_22054) ;  /* 0x0000000400d00947 */ /* 0x000fea0003800000 */
[----:B------:R-:W-:-:S05]  /*6d50*/  IMAD.MOV.U32 R25, RZ, RZ, RZ ;  /* 0x000000ffff197224 */ /* 0x000fca00078e00ff */
[----:B---3--:R-:W-:Y:S01]  /*6d60*/  STG.E.64 desc[UR36][R2.64], R24 ;  /* 0x0000001802007986 */ /* 0x008fe2000c101b24 */
[----:B------:R-:W-:Y:S05]  /*6d70*/  EXIT ;  /* 0x000000000000794d */ /* 0x000fea0003800000 */
.L_x_22060:
[----:B---3--:R-:W-:-:S04]  /*6d80*/  F2FP.F16.F32.PACK_AB R5, RZ, R24 ;  /* 0x00000018ff05723e */ /* 0x008fc800000000ff */
[----:B------:R-:W-:-:S05]  /*6d90*/  PRMT R5, R5, 0x5410, RZ ;  /* 0x0000541005057816 */ /* 0x000fca00000000ff */
[----:B------:R-:W-:Y:S01]  /*6da0*/  STG.E desc[UR36][R2.64], R5 ;  /* 0x0000000502007986 */ /* 0x000fe2000c101924 */
[----:B------:R-:W-:Y:S05]  /*6db0*/  EXIT ;  /* 0x000000000000794d */ /* 0x000fea0003800000 */
.L_x_22059:
[----:B---3--:R-:W-:-:S06]  /*6dc0*/  FMUL.FTZ R4, R24, 1 ;  /* 0x3f80000018047820 */ /* 0x008fcc0000410000 */
[----:B------:R-:W0:Y:S02]  /*6dd0*/  F2F.F64.F32 R4, R4 ;  /* 0x0000000400047310 */ /* 0x000e240000201800 */
[----:B0-----:R-:W-:Y:S01]  /*6de0*/  STG.E.64 desc[UR36][R2.64], R4 ;  /* 0x0000000402007986 */ /* 0x001fe2000c101b24 */
[----:B------:R-:W-:Y:S05]  /*6df0*/  EXIT ;  /* 0x000000000000794d */ /* 0x000fea0003800000 */
.L_x_22050:
        /* <DEDUP_REMOVED lines=10> */
[----:B---3--:R-:W0:Y:S02]  /*6ea0*/  F2I.FTZ.U32.TRUNC.NTZ R5, R24 ;  /* 0x0000001800057305 */ /* 0x008e24000021f000 */
[----:B0-----:R-:W-:Y:S01]  /*6eb0*/  STG.E.U16 desc[UR36][R2.64], R5 ;  /* 0x0000000502007986 */ /* 0x001fe2000c101524 */
[----:B------:R-:W-:Y:S05]  /*6ec0*/  EXIT ;  /* 0x000000000000794d */ /* 0x000fea0003800000 */
.L_x_22064:
[----:B---3--:R-:W-:Y:S01]  /*6ed0*/  LOP3.LUT R4, R24, 0x7fffffff, RZ, 0xc0, !PT ;  /* 0x7fffffff18047812 */ /* 0x008fe200078ec0ff */
        /* <DEDUP_REMOVED lines=15> */
.L_x_22067:
[----:B------:R-:W-:-:S04]  /*6fd0*/  SHF.R.U32.HI R24, RZ, 0x18, R24 ;  /* 0x00000018ff187819 */ /* 0x000fc80000011618 */
[----:B------:R-:W-:-:S04]  /*6fe0*/  LOP3.LUT R5, R5, 0x80, R24, 0xf8, !PT ;  /* 0x0000008005057812 */ /* 0x000fc800078ef818 */
[----:B------:R-:W-:-:S07]  /*6ff0*/  PRMT R0, R5, 0x7610, R0 ;  /* 0x0000761005007816 */ /* 0x000fce0000000000 */
.L_x_22066:
[----:B------:R-:W-:Y:S05]  /*7000*/  BSYNC.RECONVERGENT B0 ;  /* 0x0000000000007941 */ /* 0x000fea0003800200 */
.L_x_22065:
[----:B------:R-:W-:Y:S01]  /*7010*/  STG.E.U8 desc[UR36][R2.64], R0 ;  /* 0x0000000002007986 */ /* 0x000fe2000c101124 */
[----:B------:R-:W-:Y:S05]  /*7020*/  EXIT ;  /* 0x000000000000794d */ /* 0x000fea0003800000 */
.L_x_22063:
        /* <DEDUP_REMOVED lines=16> */
.L_x_22070:
[----:B------:R-:W-:-:S04]  /*7130*/  SHF.R.U32.HI R24, RZ, 0x18, R24 ;  /* 0x00000018ff187819 */ /* 0x000fc80000011618 */
[----:B------:R-:W-:-:S04]  /*7140*/  LOP3.LUT R5, R5, 0x80, R24, 0xf8, !PT ;  /* 0x0000008005057812 */ /* 0x000fc800078ef818 */
[----:B------:R-:W-:-:S07]  /*7150*/  PRMT R0, R5, 0x7610, R0 ;  /* 0x0000761005007816 */ /* 0x000fce0000000000 */
.L_x_22069:
[----:B------:R-:W-:Y:S05]  /*7160*/  BSYNC.RECONVERGENT B0 ;  /* 0x0000000000007941 */ /* 0x000fea0003800200 */
.L_x_22068:
[----:B------:R-:W-:Y:S01]  /*7170*/  STG.E.U8 desc[UR36][R2.64], R0 ;  /* 0x0000000002007986 */ /* 0x000fe2000c101124 */
[----:B------:R-:W-:Y:S05]  /*7180*/  EXIT ;  /* 0x000000000000794d */ /* 0x000fea0003800000 */
.L_x_22062:
[----:B------:R-:W-:-:S13]  /*7190*/  ISETP.NE.AND P0, PT, R0, 0x1c, PT ;  /* 0x0000001c0000780c */ /* 0x000fda0003f05270 */
[----:B------:R-:W-:Y:S05]  /*71a0*/  @!P0 BRA `(.L_x_22071) ;  /* 0x0000000000588947 */ /* 0x000fea0003800000 */
[----:B------:R-:W-:-:S13]  /*71b0*/  ISETP.NE.AND P0, PT, R0, 0x1d, PT ;  /* 0x0000001d0000780c */ /* 0x000fda0003f05270 */
[----:B------:R-:W-:Y:S05]  /*71c0*/  @!P0 BRA `(.L_x_22072) ;  /* 0x0000000000448947 */ /* 0x000fea0003800000 */
[----:B------:R-:W-:-:S13]  /*71d0*/  ISETP.NE.AND P0, PT, R0, 0x2c, PT ;  /* 0x0000002c0000780c */ /* 0x000fda0003f05270 */
[----:B------:R-:W-:Y:S05]  /*71e0*/  @P0 BRA `(.L_x_22054) ;  /* 0x0000000000a80947 */ /* 0x000fea0003800000 */
[----:B---3--:R-:W-:-:S04]  /*71f0*/  SHF.R.U32.HI R4, RZ, 0x17, R24 ;  /* 0x00000017ff047819 */ /* 0x008fc80000011618 */
        /* <DEDUP_REMOVED lines=14> */
.L_x_22072:
[----:B---3--:R-:W0:Y:S02]  /*72e0*/  F2I.U64.TRUNC R24, R24 ;  /* 0x0000001800187311 */ /* 0x008e24000020d800 */
[----:B0-----:R-:W-:Y:S01]  /*72f0*/  STG.E.64 desc[UR36][R2.64], R24 ;  /* 0x0000001802007986 */ /* 0x001fe2000c101b24 */
[----:B------:R-:W-:Y:S05]  /*7300*/  EXIT ;  /* 0x000000000000794d */ /* 0x000fea0003800000 */
.L_x_22071:
[----:B---3--:R-:W0:Y:S02]  /*7310*/  F2I.FTZ.U32.TRUNC.NTZ R5, R24 ;  /* 0x0000001800057305 */ /* 0x008e24000021f000 */
[----:B0-----:R-:W-:Y:S01]  /*7320*/  STG.E desc[UR36][R2.64], R5 ;  /* 0x0000000502007986 */ /* 0x001fe2000c101924 */
[----:B------:R-:W-:Y:S05]  /*7330*/  EXIT ;  /* 0x000000000000794d */ /* 0x000fea0003800000 */
.L_x_22061:
[----:B------:R-:W-:-:S13]  /*7340*/  ISETP.GT.AND P0, PT, R0, 0xe, PT ;  /* 0x0000000e0000780c */ /* 0x000fda0003f04270 */
[----:B------:R-:W-:Y:S05]  /*7350*/  @P0 BRA `(.L_x_22073) ;  /* 0x0000000000340947 */ /* 0x000fea0003800000 */
[----:B------:R-:W-:-:S13]  /*7360*/  ISETP.NE.AND P0, PT, R0, 0xa, PT ;  /* 0x0000000a0000780c */ /* 0x000fda0003f05270 */
[----:B------:R-:W-:Y:S05]  /*7370*/  @!P0 BRA `(.L_x_22074) ;  /* 0x0000000000188947 */ /* 0x000fea0003800000 */
[----:B------:R-:W-:-:S13]  /*7380*/  ISETP.NE.AND P0, PT, R0, 0xb, PT ;  /* 0x0000000b0000780c */ /* 0x000fda0003f05270 */
[----:B------:R-:W-:Y:S05]  /*7390*/  @P0 BRA `(.L_x_22054) ;  /* 0x00000000003c0947 */ /* 0x000fea0003800000 */
[----:B---3--:R-:W-:-:S04]  /*73a0*/  FSETP.NEU.FTZ.AND P0, PT, R24, RZ, PT ;  /* 0x000000ff1800720b */ /* 0x008fc80003f1d000 */
[----:B------:R-:W-:-:S05]  /*73b0*/  SEL R5, RZ, 0x1, !P0 ;  /* 0x00000001ff057807 */ /* 0x000fca0004000000 */
[----:B------:R-:W-:Y:S01]  /*73c0*/  STG.E.U8 desc[UR36][R2.64], R5 ;  /* 0x0000000502007986 */ /* 0x000fe2000c101124 */
[----:B------:R-:W-:Y:S05]  /*73d0*/  EXIT ;  /* 0x000000000000794d */ /* 0x000fea0003800000 */
.L_x_22074:
[----:B---3--:R-:W-:Y:S01]  /*73e0*/  FMUL.FTZ R4, R24, 1 ;  /* 0x3f80000018047820 */ /* 0x008fe20000410000 */
[----:B------:R-:W-:-:S05]  /*73f0*/  CS2R R6, SRZ ;  /* 0x0000000000067805 */ /* 0x000fca000001ff00 */
[----:B------:R-:W0:Y:S02]  /*7400*/  F2F.F64.F32 R4, R4 ;  /* 0x0000000400047310 */ /* 0x000e240000201800 */
[----:B0-----:R-:W-:Y:S01]  /*7410*/  STG.E.128 desc[UR36][R2.64], R4 ;  /* 0x0000000402007986 */ /* 0x001fe2000c101d24 */
[----:B------:R-:W-:Y:S05]  /*7420*/  EXIT ;  /* 0x000000000000794d */ /* 0x000fea0003800000 */
.L_x_22073:
[----:B------:R-:W-:-:S13]  /*7430*/  ISETP.NE.AND P0, PT, R0, 0xf, PT ;  /* 0x0000000f0000780c */ /* 0x000fda0003f05270 */
[----:B------:R-:W-:Y:S05]  /*7440*/  @!P0 BRA `(.L_x_22075) ;  /* 0x0000000000e08947 */ /* 0x000fea0003800000 */
[----:B------:R-:W-:-:S13]  /*7450*/  ISETP.NE.AND P0, PT, R0, 0x17, PT ;  /* 0x000000170000780c */ /* 0x000fda0003f05270 */
[----:B------:R-:W-:Y:S05]  /*7460*/  @!P0 BRA `(.L_x_22076) ;  /* 0x00000000008c8947 */ /* 0x000fea0003800000 */
[----:B------:R-:W-:-:S13]  /*7470*/  ISETP.NE.AND P0, PT, R0, 0x18, PT ;  /* 0x000000180000780c */ /* 0x000fda0003f05270 */
[----:B------:R-:W-:Y:S05]  /*7480*/  @!P0 BRA `(.L_x_22077) ;  /* 0x0000000000448947 */ /* 0x000fea0003800000 */
.L_x_22054:
        /* <DEDUP_REMOVED lines=16> */
.L_x_22078:
[----:B------:R-:W-:Y:S05]  /*7590*/  EXIT ;  /* 0x000000000000794d */ /* 0x000fea0003800000 */
.L_x_22077:
[----:B---3--:R-:W-:Y:S01]  /*75a0*/  LOP3.LUT R4, R24, 0x7fffffff, RZ, 0xc0, !PT ;  /* 0x7fffffff18047812 */ /* 0x008fe200078ec0ff */
        /* <DEDUP_REMOVED lines=11> */
.L_x_22080:
[----:B------:R-:W-:Y:S05]  /*7660*/  BSYNC.RECONVERGENT B0 ;  /* 0x0000000000007941 */ /* 0x000fea0003800200 */
.L_x_22079:
[----:B------:R-:W-:-:S05]  /*7670*/  LOP3.LUT R5, R0, 0x80, R7, 0xf8, !PT ;  /* 0x0000008000057812 */ /* 0x000fca00078ef807 */
[----:B------:R-:W-:Y:S01]  /*7680*/  STG.E.U8 desc[UR36][R2.64], R5 ;  /* 0x0000000502007986 */ /* 0x000fe2000c101124 */
[----:B------:R-:W-:Y:S05]  /*7690*/  EXIT ;  /* 0x000000000000794d */ /* 0x000fea0003800000 */
.L_x_22076:
[----:B---3--:R-:W-:Y:S01]  /*76a0*/  LOP3.LUT R4, R24, 0x7fffffff, RZ, 0xc0, !PT ;  /* 0x7fffffff18047812 */ /* 0x008fe200078ec0ff */
        /* <DEDUP_REMOVED lines=10> */
.L_x_22082:
[----:B------:R-:W-:Y:S01]  /*7750*/  IMAD.MOV.U32 R0, RZ, RZ, 0x7f ;  /* 0x0000007fff007424 */ /* 0x000fe200078e00ff */
[----:B------:R-:W-:-:S04]  /*7760*/  ISETP.GT.U32.AND P0, PT, R4, 0x7f800000, PT ;  /* 0x7f8000000400780c */ /* 0x000fc80003f04070 */
[----:B------:R-:W-:-:S09]  /*7770*/  SEL R0, R0, 0x7c, P0 ;  /* 0x0000007c00007807 */ /* 0x000fd20000000000 */
.L_x_22083:
[----:B------:R-:W-:Y:S05]  /*7780*/  BSYNC.RECONVERGENT B0 ;  /* 0x0000000000007941 */ /* 0x000fea0003800200 */
.L_x_22081:
[----:B------:R-:W-:-:S04]  /*7790*/  SHF.R.U32.HI R5, RZ, 0x18, R24 ;  /* 0x00000018ff057819 */ /* 0x000fc80000011618 */
[----:B------:R-:W-:-:S05]  /*77a0*/  LOP3.LUT R5, R0, 0x80, R5, 0xf8, !PT ;  /* 0x0000008000057812 */ /* 0x000fca00078ef805 */
[----:B------:R-:W-:Y:S01]  /*77b0*/  STG.E.U8 desc[UR36][R2.64], R5 ;  /* 0x0000000502007986 */ /* 0x000fe2000c101124 */
[----:B------:R-:W-:Y:S05]  /*77c0*/  EXIT ;  /* 0x000000000000794d */ /* 0x000fea0003800000 */
.L_x_22075:
[----:B---3--:R-:W-:-:S05]  /*77d0*/  F2FP.BF16.F32.PACK_AB R24, RZ, R24 ;  /* 0x00000018ff18723e */ /* 0x008fca00000010ff */
[----:B------:R-:W-:Y:S01]  /*77e0*/  STG.E.U16 desc[UR36][R2.64], R24 ;  /* 0x0000001802007986 */ /* 0x000fe2000c101524 */
[----:B------:R-:W-:Y:S05]  /*77f0*/  EXIT ;  /* 0x000000000000794d */ /* 0x000fea0003800000 */
.L_x_22084:
        /* <DEDUP_REMOVED lines=16> */
.L_x_36031:


//--------------------- .text._ZN2at6native18elementwise_kernelILi128ELi2EZNS0_22gpu_kernel_impl_nocastIZZZNS0_16sqrt_kernel_cudaERNS_18TensorIteratorBaseEENKUlvE0_clEvENKUlvE0_clEvEUlfE_EEvS4_RKT_EUliE_EEviT1_ --------------------------
	.section	.text._ZN2at6native18elementwise_kernelILi128ELi2EZNS0_22gpu_kernel_impl_nocastIZZZNS0_16sqrt_kernel_cudaERNS_18TensorIteratorBaseEENKUlvE0_clEvENKUlvE0_clEvEUlfE_EEvS4_RKT_EUliE_EEviT1_,"ax",@progbits
	.align	128
        .global         _ZN2at6native18elementwise_kernelILi128ELi2EZNS0_22gpu_kernel_impl_nocastIZZZNS0_16sqrt_kernel_cudaERNS_18TensorIteratorBaseEENKUlvE0_clEvENKUlvE0_clEvEUlfE_EEvS4_RKT_EUliE_EEviT1_
        .type           _ZN2at6native18elementwise_kernelILi128ELi2EZNS0_22gpu_kernel_impl_nocastIZZZNS0_16sqrt_kernel_cudaERNS_18TensorIteratorBaseEENKUlvE0_clEvENKUlvE0_clEvEUlfE_EEvS4_RKT_EUliE_EEviT1_,@function
        .size           _ZN2at6native18elementwise_kernelILi128ELi2EZNS0_22gpu_kernel_impl_nocastIZZZNS0_16sqrt_kernel_cudaERNS_18TensorIteratorBaseEENKUlvE0_clEvENKUlvE0_clEvEUlfE_EEvS4_RKT_EUliE_EEviT1_,(.L_x_36032 - _ZN2at6native18elementwise_kernelILi128ELi2EZNS0_22gpu_kernel_impl_nocastIZZZNS0_16sqrt_kernel_cudaERNS_18TensorIteratorBaseEENKUlvE0_clEvENKUlvE0_clEvEUlfE_EEvS4_RKT_EUliE_EEviT1_)
        .other          _ZN2at6native18elementwise_kernelILi128ELi2EZNS0_22gpu_kernel_impl_nocastIZZZNS0_16sqrt_kernel_cudaERNS_18TensorIteratorBaseEENKUlvE0_clEvENKUlvE0_clEvEUlfE_EEvS4_RKT_EUliE_EEviT1_,@"STO_CUDA_ENTRY STV_DEFAULT"
_ZN2at6native18elementwise_kernelILi128ELi2EZNS0_22gpu_kernel_impl_nocastIZZZNS0_16sqrt_kernel_cudaERNS_18TensorIteratorBaseEENKUlvE0_clEvENKUlvE0_clEvEUlfE_EEvS4_RKT_EUliE_EEviT1_:
.text._ZN2at6native18elementwise_kernelILi128ELi2EZNS0_22gpu_kernel_impl_nocastIZZZNS0_16sqrt_kernel_cudaERNS_18TensorIteratorBaseEENKUlvE0_clEvENKUlvE0_clEvEUlfE_EEvS4_RKT_EUliE_EEviT1_:
        /* <DEDUP_REMOVED lines=16> */
[----:B------:R-:W-:Y:S01]  /*0100*/  IADD3 R3, PT, PT, R3, 0x80, RZ ;  /* 0x0000008003037810 */ /* 0x000fe20007ffe0ff */
[----:B--2---:R-:W0:Y:S02]  /*0110*/  MUFU.SQRT R9, R4 ;  /* 0x0000000400097308 */ /* 0x004e240000002000 */
[----:B0-----:R0:W-:Y:S04]  /*0120*/  STG.E desc[UR6][R6.64], R9 ;  /* 0x0000000906007986 */ /* 0x0011e8000c101906 */
.L_x_22087:
[----:B------:R-:W-:Y:S05]  /*0130*/  BSYNC.RECONVERGENT B0 ;  /* 0x0000000000007941 */ /* 0x000fea0003800200 */
.L_x_22086:
[----:B------:R-:W-:-:S13]  /*0140*/  ISETP.GE.AND P0, PT, R3, UR4, PT ;  /* 0x0000000403007c0c */ /* 0x000fda000bf06270 */
[----:B------:R-:W-:Y:S05]  /*0150*/  @P0 EXIT ;  /* 0x000000000000094d */ /* 0x000fea0003800000 */
[----:B------:R-:W1:Y:S02]  /*0160*/  LDC.64 R2, c[0x0][0x588] ;  /* 0x00016200ff027b82 */ /* 0x000e640000000a00 */
[----:B-1----:R-:W0:Y:S06]  /*0170*/  LDG.E R2, desc[UR6][R2.64] ;  /* 0x0000000602027981 */ /* 0x002e2c000c1e1900 */
[----:B------:R-:W1:Y:S01]  /*0180*/  LDC.64 R4, c[0x0][0x580] ;  /* 0x00016000ff047b82 */ /* 0x000e620000000a00 */
[----:B0-----:R-:W1:Y:S02]  /*0190*/  MUFU.SQRT R7, R2 ;  /* 0x0000000200077308 */ /* 0x001e640000002000 */
[----:B-1----:R-:W-:Y:S01]  /*01a0*/  STG.E desc[UR6][R4.64], R7 ;  /* 0x0000000704007986 */ /* 0x002fe2000c101906 */
[----:B------:R-:W-:Y:S05]  /*01b0*/  EXIT ;  /* 0x000000000000794d */ /* 0x000fea0003800000 */
.L_x_22085:
        /* <DEDUP_REMOVED lines=305> */
.L_x_22090:
[----:B------:R-:W0:Y:S02]  /*14d0*/  LDCU.128 UR8, c[0x0][0x580] ;  /* 0x0000b000ff0877ac */ /* 0x000e240008000c00 */
[----:B0-----:R-:W-:-:S04]  /*14e0*/  IADD3 R6, P0, PT, R4, UR10, RZ ;  /* 0x0000000a04067c10 */ /* 0x001fc8000ff1e0ff */
[----:B------:R-:W-:-:S05]  /*14f0*/  IADD3.X R7, PT, PT, RZ, UR11, RZ, P0, !PT ;  /* 0x0000000bff077c10 */ /* 0x000fca00087fe4ff */
[----:B------:R-:W2:Y:S01]  /*1500*/  LDG.E R6, desc[UR6][R6.64] ;  /* 0x0000000606067981 */ /* 0x000ea2000c1e1900 */
[----:B------:R-:W-:Y:S02]  /*1510*/  IADD3 R4, P0, PT, R5, UR8, RZ ;  /* 0x0000000805047c10 */ /* 0x000fe4000ff1e0ff */
[----:B------:R-:W-:-:S03]  /*1520*/  IADD3 R3, PT, PT, R3, 0x80, RZ ;  /* 0x0000008003037810 */ /* 0x000fc60007ffe0ff */
[----:B------:R-:W-:Y:S01]  /*1530*/  IMAD.X R5, RZ, RZ, UR9, P0 ;  /* 0x00000009ff057e24 */ /* 0x000fe200080e06ff */
[----:B--2---:R-:W0:Y:S04]  /*1540*/  MUFU.SQRT R9, R6 ;  /* 0x0000000600097308 */ /* 0x004e280000002000 */
[----:B0-----:R0:W-:Y:S03]  /*1550*/  STG.E desc[UR6][R4.64], R9 ;  /* 0x0000000904007986 */ /* 0x0011e6000c101906 */
.L_x_22089:
[----:B------:R-:W-:Y:S05]  /*1560*/  BSYNC.RECONVERGENT B0 ;  /* 0x0000000000007941 */ /* 0x000fea0003800200 */
.L_x_22088:
        /* <DEDUP_REMOVED lines=300> */
.L_x_22091:
[----:B------:R-:W0:Y:S02]  /*2830*/  LDCU.128 UR8, c[0x0][0x580] ;  /* 0x0000b000ff0877ac */ /* 0x000e240008000c00 */
[----:B0-----:R-:W-:-:S04]  /*2840*/  IADD3 R4, P0, PT, R2, UR10, RZ ;  /* 0x0000000a02047c10 */ /* 0x001fc8000ff1e0ff */
[----:B------:R-:W-:-:S05]  /*2850*/  IADD3.X R5, PT, PT, RZ, UR11, RZ, P0, !PT ;  /* 0x0000000bff057c10 */ /* 0x000fca00087fe4ff */
[----:B------:R-:W2:Y:S01]  /*2860*/  LDG.E R4, desc[UR6][R4.64] ;  /* 0x0000000604047981 */ /* 0x000ea2000c1e1900 */
[----:B------:R-:W-:-:S04]  /*2870*/  IADD3 R2, P0, PT, R3, UR8, RZ ;  /* 0x0000000803027c10 */ /* 0x000fc8000ff1e0ff */
[----:B------:R-:W-:Y:S01]  /*2880*/  IADD3.X R3, PT, PT, RZ, UR9, RZ, P0, !PT ;  /* 0x00000009ff037c10 */ /* 0x000fe200087fe4ff */
[----:B--2---:R-:W0:Y:S04]  /*2890*/  MUFU.SQRT R7, R4 ;  /* 0x0000000400077308 */ /* 0x004e280000002000 */
[----:B0-----:R-:W-:Y:S01]  /*28a0*/  STG.E desc[UR6][R2.64], R7 ;  /* 0x0000000702007986 */ /* 0x001fe2000c101906 */
[----:B------:R-:W-:Y:S05]  /*28b0*/  EXIT ;  /* 0x000000000000794d */ /* 0x000fea0003800000 */
.L_x_22092:
        /* <DEDUP_REMOVED lines=12> */
.L_x_36032:


//--------------------- .text._ZN2at6native27unrolled_elementwise_kernelIZZZNS0_16sqrt_kernel_cudaERNS_18TensorIteratorBaseEENKUlvE0_clEvENKUlvE0_clEvEUlfE_St5arrayIPcLm2EELi4E23TrivialOffsetCalculatorILi1EjESB_NS0_6memory15LoadWithoutCastENSC_16StoreWithoutCastEEEviT_T0_T2_T3_T4_T5_ --------------------------
	.section	.text._ZN2at6native27unrolled_elementwise_kernelIZZZNS0_16sqrt_kernel_cudaERNS_18TensorIteratorBaseEENKUlvE0_clEvENKUlvE0_clEvEUlfE_St5arrayIPcLm2EELi4E23TrivialOffsetCalculatorILi1EjESB_NS0_6memory15LoadWithoutCastENSC_16StoreWithoutCastEEEviT_T0_T2_T3_T4_T5_,"ax",@progbits
	.align	128
        .global         _ZN2at6native27unrolled_elementwise_kernelIZZZNS0_16sqrt_kernel_cudaERNS_18TensorIteratorBaseEENKUlvE0_clEvENKUlvE0_clEvEUlfE_St5arrayIPcLm2EELi4E23TrivialOffsetCalculatorILi1EjESB_NS0_6memory15LoadWithoutCastENSC_16StoreWithoutCastEEEviT_T0_T2_T3_T4_T5_
        .type           _ZN2at6native27unrolled_elementwise_kernelIZZZNS0_16sqrt_kernel_cudaERNS_18TensorIteratorBaseEENKUlvE0_clEvENKUlvE0_clEvEUlfE_St5arrayIPcLm2EELi4E23TrivialOffsetCalculatorILi1EjESB_NS0_6memory15LoadWithoutCastENSC_16StoreWithoutCastEEEviT_T0_T2_T3_T4_T5_,@function
        .size           _ZN2at6native27unrolled_elementwise_kernelIZZZNS0_16sqrt_kernel_cudaERNS_18TensorIteratorBaseEENKUlvE0_clEvENKUlvE0_clEvEUlfE_St5arrayIPcLm2EELi4E23TrivialOffsetCalculatorILi1EjESB_NS0_6memory15LoadWithoutCastENSC_16StoreWithoutCastEEEviT_T0_T2_T3_T4_T5_,(.L_x_36033 - _ZN2at6native27unrolled_elementwise_kernelIZZZNS0_16sqrt_kernel_cudaERNS_18TensorIteratorBaseEENKUlvE0_clEvENKUlvE0_clEvEUlfE_St5arrayIPcLm2EELi4E23TrivialOffsetCalculatorILi1EjESB_NS0_6memory15LoadWithoutCastENSC_16StoreWithoutCastEEEviT_T0_T2_T3_T4_T5_)
        .other          _ZN2at6native27unrolled_elementwise_kernelIZZZNS0_16sqrt_kernel_cudaERNS_18TensorIteratorBaseEENKUlvE0_clEvENKUlvE0_clEvEUlfE_St5arrayIPcLm2EELi4E23TrivialOffsetCalculatorILi1EjESB_NS0_6memory15LoadWithoutCastENSC_16StoreWithoutCastEEEviT_T0_T2_T3_T4_T5_,@"STO_CUDA_ENTRY STV_DEFAULT"
_ZN2at6native27unrolled_elementwise_kernelIZZZNS0_16sqrt_kernel_cudaERNS_18TensorIteratorBaseEENKUlvE0_clEvENKUlvE0_clEvEUlfE_St5arrayIPcLm2EELi4E23TrivialOffsetCalculatorILi1EjESB_NS0_6memory15LoadWithoutCastENSC_16StoreWithoutCastEEEviT_T0_T2_T3_T4_T5_:
.text._ZN2at6native27unrolled_elementwise_kernelIZZZNS0_16sqrt_kernel_cudaERNS_18TensorIteratorBaseEENKUlvE0_clEvENKUlvE0_clEvEUlfE_St5arrayIPcLm2EELi4E23TrivialOffsetCalculatorILi1EjESB_NS0_6memory15LoadWithoutCastENSC_16StoreWithoutCastEEEviT_T0_T2_T3_T4_T5_:
        /* <DEDUP_REMOVED lines=12> */
[----:B------:R-:W-:Y:S01]  /*00c0*/  @!P1 LEA R15, R3, R18, 0x9 ;  /* 0x00000012030f9211 */ /* 0x000fe200078e48ff */
[----:B------:R-:W-:Y:S01]  /*00d0*/  @!P1 VIADD R18, R18, 0x80 ;  /* 0x0000008012129836 */ /* 0x000fe20000000000 */
[----:B------:R-:W2:Y:S04]  /*00e0*/  @!P1 LDC.64 R12, c[0x0][0x390] ;  /* 0x0000e400ff0c9b82 */ /* 0x000ea80000000a00 */
[----:B------:R-:W-:Y:S01]  /*00f0*/  ISETP.GE.AND P0, PT, R18, R5, PT ;  /* 0x000000051200720c */ /* 0x000fe20003f06270 */
[----:B0-----:R-:W-:-:S04]  /*0100*/  @!P2 IMAD.WIDE.U32 R10, R7, 0x4, R10 ;  /* 0x00000004070aa825 */ /* 0x001fc800078e000a */
[----:B------:R-:W-:-:S06]  /*0110*/  IMAD.MOV.U32 R7, RZ, RZ, RZ ;  /* 0x000000ffff077224 */ /* 0x000fcc00078e00ff */
[----:B-1----:R0:W3:Y:S02]  /*0120*/  @!P2 LDG.E R7, desc[UR4][R10.64] ;  /* 0x000000040a07a981 */ /* 0x0020e4000c1e1900 */
[----:B------:R-:W1:Y:S01]  /*0130*/  @!P0 LDC.64 R8, c[0x0][0x390] ;  /* 0x0000e400ff088b82 */ /* 0x000e620000000a00 */
[----:B------:R-:W-:Y:S02]  /*0140*/  HFMA2 R19, -RZ, RZ, 0, 0 ;  /* 0x00000000ff137431 */ /* 0x000fe400000001ff */
[----:B------:R-:W-:Y:S02]  /*0150*/  @!P0 IMAD R17, R3, 0x200, R18 ;  /* 0x0000020003118824 */ /* 0x000fe400078e0212 */
[----:B------:R-:W-:Y:S02]  /*0160*/  IMAD.MOV.U32 R20, RZ, RZ, RZ ;  /* 0x000000ffff147224 */ /* 0x000fe400078e00ff */
[----:B--2---:R-:W-:-:S05]  /*0170*/  @!P1 IMAD.WIDE.U32 R12, R15, 0x4, R12 ;  /* 0x000000040f0c9825 */ /* 0x004fca00078e000c */
[----:B------:R2:W4:Y:S01]  /*0180*/  @!P1 LDG.E R19, desc[UR4][R12.64] ;  /* 0x000000040c139981 */ /* 0x000522000c1e1900 */
[----:B-1----:R-:W-:-:S05]  /*0190*/  @!P0 IMAD.WIDE.U32 R16, R17, 0x4, R8 ;  /* 0x0000000411108825 */ /* 0x002fca00078e0008 */
[----:B------:R-:W4:Y:S01]  /*01a0*/  @!P0 LDG.E R20, desc[UR4][R16.64] ;  /* 0x0000000410148981 */ /* 0x000f22000c1e1900 */
[----:B------:R-:W-:-:S04]  /*01b0*/  @!P0 IADD3 R18, PT, PT, R18, 0x80, RZ ;  /* 0x0000008012128810 */ /* 0x000fc80007ffe0ff */
[----:B------:R-:W-:-:S13]  /*01c0*/  ISETP.GE.AND P2, PT, R18, R5, PT ;  /* 0x000000051200720c */ /* 0x000fda0003f46270 */
[----:B------:R-:W1:Y:S01]  /*01d0*/  @!P2 LDC.64 R14, c[0x0][0x390] ;  /* 0x0000e400ff0eab82 */ /* 0x000e620000000a00 */
[C---:B------:R-:W-:Y:S02]  /*01e0*/  ISETP.GE.AND P0, PT, R0.reuse, R5, PT ;  /* 0x000000050000720c */ /* 0x040fe40003f06270 */
[----:B------:R-:W-:Y:S01]  /*01f0*/  @!P2 LEA R9, R3, R18, 0x9 ;  /* 0x000000120309a211 */ /* 0x000fe200078e48ff */
[----:B0-----:R-:W-:Y:S01]  /*0200*/  IMAD.MOV.U32 R10, RZ, RZ, RZ ;  /* 0x000000ffff0a7224 */ /* 0x001fe200078e00ff */
[----:B------:R-:W-:-:S03]  /*0210*/  IADD3 R18, PT, PT, R0, 0x80, RZ ;  /* 0x0000008000127810 */ /* 0x000fc60007ffe0ff */
[----:B-1----:R-:W-:-:S06]  /*0220*/  @!P2 IMAD.WIDE.U32 R14, R9, 0x4, R14 ;  /* 0x00000004090ea825 */ /* 0x002fcc00078e000e */
[----:B------:R-:W0:Y:S01]  /*0230*/  @!P0 LDC.64 R8, c[0x0][0x388] ;  /* 0x0000e200ff088b82 */ /* 0x000e220000000a00 */
[----:B--2---:R-:W-:Y:S01]  /*0240*/  VIADD R12, R0, 0x100 ;  /* 0x00000100000c7836 */ /* 0x004fe20000000000 */
[----:B------:R1:W5:Y:S01]  /*0250*/  @!P2 LDG.E R10, desc[UR4][R14.64] ;  /* 0x000000040e0aa981 */ /* 0x000362000c1e1900 */
[-C--:B------:R-:W-:Y:S01]  /*0260*/  ISETP.GE.AND P2, PT, R18, R5.reuse, PT ;  /* 0x000000051200720c */ /* 0x080fe20003f46270 */
[----:B------:R-:W-:Y:S02]  /*0270*/  @!P0 IMAD R11, R3, 0x200, R0 ;  /* 0x00000200030b8824 */ /* 0x000fe400078e0200 */
[-C--:B------:R-:W-:Y:S02]  /*0280*/  ISETP.GE.AND P1, PT, R12, R5.reuse, PT ;  /* 0x000000050c00720c */ /* 0x080fe40003f26270 */
[----:B------:R-:W-:Y:S02]  /*0290*/  IADD3 R12, PT, PT, R0, 0x180, RZ ;  /* 0x00000180000c7810 */ /* 0x000fe40007ffe0ff */
[----:B------:R-:W-:Y:S01]  /*02a0*/  @!P0 MOV R0, R18 ;  /* 0x0000001200008202 */ /* 0x000fe20000000f00 */
[----:B0-----:R-:W-:Y:S01]  /*02b0*/  @!P0 IMAD.WIDE.U32 R8, R11, 0x4, R8 ;  /* 0x000000040b088825 */ /* 0x001fe200078e0008 */
[----:B------:R-:W-:Y:S01]  /*02c0*/  BSSY.RECONVERGENT B0, `(.L_x_22093) ;  /* 0x0000011000007945 */ /* 0x000fe20003800200 */
[----:B---3--:R-:W0:Y:S08]  /*02d0*/  @!P0 MUFU.SQRT R6, R7 ;  /* 0x0000000700068308 */ /* 0x008e300000002000 */
[----:B----4-:R1:W2:Y:S01]  /*02e0*/  @!P2 MUFU.SQRT R4, R19 ;  /* 0x000000130004a308 */ /* 0x0102a20000002000 */
[----:B0-----:R1:W-:Y:S01]  /*02f0*/  @!P0 STG.E desc[UR4][R8.64], R6 ;  /* 0x0000000608008986 */ /* 0x0013e2000c101904 */
[----:B------:R-:W-:-:S06]  /*0300*/  ISETP.GE.AND P2, PT, R0, R5, PT ;  /* 0x000000050000720c */ /* 0x000fcc0003f46270 */
[----:B------:R1:W0:Y:S07]  /*0310*/  @!P1 MUFU.SQRT R2, R20 ;  /* 0x0000001400029308 */ /* 0x00022e0000002000 */
[----:B--2---:R-:W-:Y:S05]  /*0320*/  @P2 BRA `(.L_x_22094) ;  /* 0x0000000000282947 */ /* 0x004fea0003800000 */
[----:B-1----:R-:W1:Y:S01]  /*0330*/  LDC.64 R6, c[0x0][0x388] ;  /* 0x0000e200ff067b82 */ /* 0x002e620000000a00 */
[----:B------:R-:W-:Y:S01]  /*0340*/  IMAD R9, R3, 0x200, R0 ;  /* 0x0000020003097824 */ /* 0x000fe200078e0200 */
[----:B------:R-:W-:-:S04]  /*0350*/  IADD3 R0, PT, PT, R0, 0x80, RZ ;  /* 0x0000008000007810 */ /* 0x000fc80007ffe0ff */
[----:B------:R-:W-:-:S13]  /*0360*/  ISETP.GE.AND P0, PT, R0, R5, PT ;  /* 0x000000050000720c */ /* 0x000fda0003f06270 */
[----:B------:R-:W-:Y:S01]  /*0370*/  @!P0 IMAD R11, R3, 0x200, R0 ;  /* 0x00000200030b8824 */ /* 0x000fe200078e0200 */
[----:B------:R-:W-:Y:S01]  /*0380*/  @!P0 IADD3 R0, PT, PT, R0, 0x80, RZ ;  /* 0x0000008000008810 */ /* 0x000fe20007ffe0ff */
[----:B-1----:R-:W-:-:S04]  /*0390*/  IMAD.WIDE.U32 R8, R9, 0x4, R6 ;  /* 0x0000000409087825 */ /* 0x002fc800078e0006 */
[----:B------:R-:W-:Y:S01]  /*03a0*/  @!P0 IMAD.WIDE.U32 R6, R11, 0x4, R6 ;  /* 0x000000040b068825 */ /* 0x000fe200078e0006 */
[----:B------:R2:W-:Y:S04]  /*03b0*/  STG.E desc[UR4][R8.64], R4 ;  /* 0x0000000408007986 */ /* 0x0005e8000c101904 */
[----:B0-----:R2:W-:Y:S02]  /*03c0*/  @!P0 STG.E desc[UR4][R6.64], R2 ;  /* 0x0000000206008986 */ /* 0x0015e4000c101904 */
.L_x_22094:
[----:B------:R-:W-:Y:S05]  /*03d0*/  BSYNC.RECONVERGENT B0 ;  /* 0x0000000000007941 */ /* 0x000fea0003800200 */
.L_x_22093:
[-C--:B------:R-:W-:Y:S02]  /*03e0*/  ISETP.GE.AND P1, PT, R0, R5.reuse, PT ;  /* 0x000000050000720c */ /* 0x080fe40003f26270 */
[----:B------:R-:W-:-:S11]  /*03f0*/  ISETP.GE.AND P0, PT, R12, R5, PT ;  /* 0x000000050c00720c */ /* 0x000fd60003f06270 */
[----:B------:R-:W-:Y:S05]  /*0400*/  @P1 EXIT ;  /* 0x000000000000194d */ /* 0x000fea0003800000 */
[----:B--2---:R-:W0:Y:S01]  /*0410*/  LDC.64 R4, c[0x0][0x388] ;  /* 0x0000e200ff047b82 */ /* 0x004e220000000a00 */
[----:B-----5:R-:W2:Y:S01]  /*0420*/  @!P0 MUFU.SQRT R7, R10 ;  /* 0x0000000a00078308 */ /* 0x020ea20000002000 */
[----:B------:R-:W-:-:S04]  /*0430*/  IMAD R3, R3, 0x200, R0 ;  /* 0x0000020003037824 */ /* 0x000fc800078e0200 */
[----:B0-----:R-:W-:-:S05]  /*0440*/  IMAD.WIDE.U32 R2, R3, 0x4, R4 ;  /* 0x0000000403027825 */ /* 0x001fca00078e0004 */
[----:B--2---:R-:W-:Y:S01]  /*0450*/  STG.E desc[UR4][R2.64], R7 ;  /* 0x0000000702007986 */ /* 0x004fe2000c101904 */
[----:B------:R-:W-:Y:S05]  /*0460*/  EXIT ;  /* 0x000000000000794d */ /* 0x000fea0003800000 */
.L_x_22095:
        /* <DEDUP_REMOVED lines=9> */
.L_x_36033:


//--------------------- .text._ZN2at6native29vectorized_elementwise_kernelILi2EZZZNS0_16sqrt_kernel_cudaERNS_18TensorIteratorBaseEENKUlvE0_clEvENKUlvE0_clEvEUlfE_St5arrayIPcLm2EEEEviT0_T1_ --------------------------
	.section	.text._ZN2at6native29vectorized_elementwise_kernelILi2EZZZNS0_16sqrt_kernel_cudaERNS_18TensorIteratorBaseEENKUlvE0_clEvENKUlvE0_clEvEUlfE_St5arrayIPcLm2EEEEviT0_T1_,"ax",@progbits
	.align	128
        .global         _ZN2at6native29vectorized_elementwise_kernelILi2EZZZNS0_16sqrt_kernel_cudaERNS_18TensorIteratorBaseEENKUlvE0_clEvENKUlvE0_clEvEUlfE_St5arrayIPcLm2EEEEviT0_T1_
        .type           _ZN2at6native29vectorized_elementwise_kernelILi2EZZZNS0_16sqrt_kernel_cudaERNS_18TensorIteratorBaseEENKUlvE0_clEvENKUlvE0_clEvEUlfE_St5arrayIPcLm2EEEEviT0_T1_,@function
        .size           _ZN2at6native29vectorized_elementwise_kernelILi2EZZZNS0_16sqrt_kernel_cudaERNS_18TensorIteratorBaseEENKUlvE0_clEvENKUlvE0_clEvEUlfE_St5arrayIPcLm2EEEEviT0_T1_,(.L_x_36034 - _ZN2at6native29vectorized_elementwise_kernelILi2EZZZNS0_16sqrt_kernel_cudaERNS_18TensorIteratorBaseEENKUlvE0_clEvENKUlvE0_clEvEUlfE_St5arrayIPcLm2EEEEviT0_T1_)
        .other          _ZN2at6native29vectorized_elementwise_kernelILi2EZZZNS0_16sqrt_kernel_cudaERNS_18TensorIteratorBaseEENKUlvE0_clEvENKUlvE0_clEvEUlfE_St5arrayIPcLm2EEEEviT0_T1_,@"STO_CUDA_ENTRY STV_DEFAULT"
_ZN2at6native29vectorized_elementwise_kernelILi2EZZZNS0_16sqrt_kernel_cudaERNS_18TensorIteratorBaseEENKUlvE0_clEvENKUlvE0_clEvEUlfE_St5arrayIPcLm2EEEEviT0_T1_:
.text._ZN2at6native29vectorized_elementwise_kernelILi2EZZZNS0_16sqrt_kernel_cudaERNS_18TensorIteratorBaseEENKUlvE0_clEvENKUlvE0_clEvEUlfE_St5arrayIPcLm2EEEEviT0_T1_:
        /* <DEDUP_REMOVED lines=19> */
[----:B0-----:R-:W-:-:S04]  /*0130*/  @!P5 IMAD.WIDE.U32 R26, R11, 0x4, R26 ;  /* 0x000000040b1ad825 */ /* 0x001fc800078e001a */
[----:B------:R-:W-:-:S06]  /*0140*/  HFMA2 R11, -RZ, RZ, 0, 0 ;  /* 0x00000000ff0b7431 */ /* 0x000fcc00000001ff */
[----:B------:R0:W2:Y:S02]  /*0150*/  @!P5 LDG.E R11, desc[UR4][R26.64] ;  /* 0x000000041a0bd981 */ /* 0x0000a4000c1e1900 */
[----:B------:R-:W-:Y:S01]  /*0160*/  @!P1 IADD3 R20, PT, PT, R0, R23, RZ ;  /* 0x0000001700149210 */ /* 0x000fe20007ffe0ff */
[----:B------:R-:W-:Y:S01]  /*0170*/  @!P1 VIADD R23, R23, 0x80 ;  /* 0x0000008017179836 */ /* 0x000fe20000000000 */
[----:B------:R-:W3:Y:S04]  /*0180*/  @!P1 LDC.64 R18, c[0x0][0x390] ;  /* 0x0000e400ff129b82 */ /* 0x000ee80000000a00 */
[----:B------:R-:W-:-:S13]  /*0190*/  ISETP.GE.U32.AND P2, PT, R23, R2, PT ;  /* 0x000000021700720c */ /* 0x000fda0003f46070 */
[----:B------:R-:W-:Y:S01]  /*01a0*/  @!P2 IMAD.IADD R12, R0, 0x1, R23 ;  /* 0x00000001000ca824 */ /* 0x000fe200078e0217 */
[----:B------:R-:W-:Y:S01]  /*01b0*/  @!P2 IADD3 R23, PT, PT, R23, 0x80, RZ ;  /* 0x000000801717a810 */ /* 0x000fe20007ffe0ff */
[----:B------:R-:W4:Y:S03]  /*01c0*/  @!P2 LDC.64 R28, c[0x0][0x390] ;  /* 0x0000e400ff1cab82 */ /* 0x000f260000000a00 */
[----:B------:R-:W-:-:S13]  /*01d0*/  ISETP.GE.U32.AND P3, PT, R23, R2, PT ;  /* 0x000000021700720c */ /* 0x000fda0003f66070 */
[----:B------:R-:W-:Y:S01]  /*01e0*/  @!P3 IMAD.IADD R13, R0, 0x1, R23 ;  /* 0x00000001000db824 */ /* 0x000fe200078e0217 */
[----:B------:R-:W-:Y:S01]  /*01f0*/  @!P3 IADD3 R23, PT, PT, R23, 0x80, RZ ;  /* 0x000000801717b810 */ /* 0x000fe20007ffe0ff */
[----:B------:R-:W5:Y:S03]  /*0200*/  @!P3 LDC.64 R16, c[0x0][0x390] ;  /* 0x0000e400ff10bb82 */ /* 0x000f660000000a00 */
[----:B------:R-:W-:-:S13]  /*0210*/  ISETP.GE.U32.AND P4, PT, R23, R2, PT ;  /* 0x000000021700720c */ /* 0x000fda0003f86070 */
[----:B------:R-:W-:Y:S01]  /*0220*/  @!P4 IMAD.IADD R25, R0, 0x1, R23 ;  /* 0x000000010019c824 */ /* 0x000fe200078e0217 */
[----:B------:R-:W-:-:S04]  /*0230*/  @!P4 IADD3 R23, PT, PT, R23, 0x80, RZ ;  /* 0x000000801717c810 */ /* 0x000fc80007ffe0ff */
[----:B------:R-:W-:Y:S01]  /*0240*/  ISETP.GE.U32.AND P5, PT, R23, R2, PT ;  /* 0x000000021700720c */ /* 0x000fe20003fa6070 */
[----:B---3--:R-:W-:-:S04]  /*0250*/  @!P1 IMAD.WIDE.U32 R18, R20, 0x4, R18 ;  /* 0x0000000414129825 */ /* 0x008fc800078e0012 */
[----:B------:R-:W-:Y:S02]  /*0260*/  IMAD.MOV.U32 R20, RZ, RZ, RZ ;  /* 0x000000ffff147224 */ /* 0x000fe400078e00ff */
[----:B-1----:R-:W-:-:S05]  /*0270*/  @!P0 IMAD.WIDE.U32 R14, R22, 0x4, R14 ;  /* 0x00000004160e8825 */ /* 0x002fca00078e000e */
[----:B------:R1:W3:Y:S01]  /*0280*/  @!P0 LDG.E R20, desc[UR4][R14.64] ;  /* 0x000000040e148981 */ /* 0x0002e2000c1e1900 */
[----:B0-----:R-:W-:Y:S01]  /*0290*/  @!P5 IMAD.IADD R27, R0, 0x1, R23 ;  /* 0x00000001001bd824 */ /* 0x001fe200078e0217 */
[----:B------:R-:W-:-:S04]  /*02a0*/  @!P5 IADD3 R23, PT, PT, R23, 0x80, RZ ;  /* 0x000000801717d810 */ /* 0x000fc80007ffe0ff */
[----:B------:R-:W-:Y:S01]  /*02b0*/  ISETP.GE.U32.AND P0, PT, R23, R2, PT ;  /* 0x000000021700720c */ /* 0x000fe20003f06070 */
[----:B-1----:R-:W0:Y:S01]  /*02c0*/  @!P4 LDC.64 R14, c[0x0][0x390] ;  /* 0x0000e400ff0ecb82 */ /* 0x002e220000000a00 */
[----:B------:R-:W-:Y:S01]  /*02d0*/  MOV R22, RZ ;  /* 0x000000ff00167202 */ /* 0x000fe20000000f00 */
[----:B------:R-:W-:Y:S02]  /*02e0*/  IMAD.MOV.U32 R24, RZ, RZ, RZ ;  /* 0x000000ffff187224 */ /* 0x000fe400078e00ff */
[----:B----4-:R-:W-:-:S03]  /*02f0*/  @!P2 IMAD.WIDE.U32 R28, R12, 0x4, R28 ;  /* 0x000000040c1ca825 */ /* 0x010fc600078e001c */
[----:B------:R1:W4:Y:S01]  /*0300*/  @!P1 LDG.E R22, desc[UR4][R18.64] ;  /* 0x0000000412169981 */ /* 0x000322000c1e1900 */
[----:B-----5:R-:W-:Y:S02]  /*0310*/  @!P3 IMAD.WIDE.U32 R16, R13, 0x4, R16 ;  /* 0x000000040d10b825 */ /* 0x020fe400078e0010 */
[----:B------:R-:W5:Y:S01]  /*0320*/  @!P5 LDC.64 R12, c[0x0][0x390] ;  /* 0x0000e400ff0cdb82 */ /* 0x000f620000000a00 */
[----:B------:R-:W4:Y:S01]  /*0330*/  @!P2 LDG.E R24, desc[UR4][R28.64] ;  /* 0x000000041c18a981 */ /* 0x000f22000c1e1900 */
[----:B------:R-:W-:-:S06]  /*0340*/  HFMA2 R26, -RZ, RZ, 0, 0 ;  /* 0x00000000ff1a7431 */ /* 0x000fcc00000001ff */
[----:B-1----:R-:W1:Y:S01]  /*0350*/  @!P0 LDC.64 R18, c[0x0][0x390] ;  /* 0x0000e400ff128b82 */ /* 0x002e620000000a00 */
[----:B------:R1:W4:Y:S01]  /*0360*/  @!P3 LDG.E R26, desc[UR4][R16.64] ;  /* 0x00000004101ab981 */ /* 0x000322000c1e1900 */
[----:B0-----:R-:W-:-:S04]  /*0370*/  @!P4 IMAD.WIDE.U32 R14, R25, 0x4, R14 ;  /* 0x00000004190ec825 */ /* 0x001fc800078e000e */
[----:B------:R-:W-:Y:S02]  /*0380*/  IMAD.MOV.U32 R25, RZ, RZ, RZ ;  /* 0x000000ffff197224 */ /* 0x000fe400078e00ff */
[----:B------:R-:W-:-:S04]  /*0390*/  @!P0 IMAD.IADD R23, R0, 0x1, R23 ;  /* 0x0000000100178824 */ /* 0x000fc800078e0217 */
[----:B------:R0:W4:Y:S01]  /*03a0*/  @!P4 LDG.E R25, desc[UR4][R14.64] ;  /* 0x000000040e19c981 */ /* 0x000122000c1e1900 */
[----:B-----5:R-:W-:Y:S01]  /*03b0*/  @!P5 IMAD.WIDE.U32 R12, R27, 0x4, R12 ;  /* 0x000000041b0cd825 */ /* 0x020fe200078e000c */
[----:B------:R-:W-:-:S03]  /*03c0*/  MOV R27, RZ ;  /* 0x000000ff001b7202 */ /* 0x000fc60000000f00 */
[----:B-1----:R-:W-:-:S04]  /*03d0*/  @!P0 IMAD.WIDE.U32 R18, R23, 0x4, R18 ;  /* 0x0000000417128825 */ /* 0x002fc800078e0012 */
[----:B------:R-:W-:Y:S01]  /*03e0*/  HFMA2 R23, -RZ, RZ, 0, 0 ;  /* 0x00000000ff177431 */ /* 0x000fe200000001ff */
[----:B------:R1:W5:Y:S05]  /*03f0*/  @!P5 LDG.E R27, desc[UR4][R12.64] ;  /* 0x000000040c1bd981 */ /* 0x00036a000c1e1900 */
[----:B------:R-:W5:Y:S01]  /*0400*/  @!P0 LDG.E R23, desc[UR4][R18.64] ;  /* 0x0000000412178981 */ /* 0x000f62000c1e1900 */
[C---:B------:R-:W-:Y:S01]  /*0410*/  VIADD R17, R3.reuse, 0x80 ;  /* 0x0000008003117836 */ /* 0x040fe20000000000 */
[----:B0-----:R-:W-:-:S04]  /*0420*/  IADD3 R15, PT, PT, R3, 0x100, RZ ;  /* 0x00000100030f7810 */ /* 0x001fc80007ffe0ff */
[-C--:B------:R-:W-:Y:S02]  /*0430*/  ISETP.GE.U32.AND P1, PT, R17, R2.reuse, PT ;  /* 0x000000021100720c */ /* 0x080fe40003f26070 */
[-C--:B------:R-:W-:Y:S01]  /*0440*/  ISETP.GE.U32.AND P2, PT, R15, R2.reuse, PT ;  /* 0x000000020f00720c */ /* 0x080fe20003f46070 */
[C---:B------:R-:W-:Y:S01]  /*0450*/  VIADD R15, R3.reuse, 0x180 ;  /* 0x00000180030f7836 */ /* 0x040fe20000000000 */
[----:B------:R-:W-:-:S13]  /*0460*/  ISETP.GE.U32.AND P0, PT, R3, R2, PT ;  /* 0x000000020300720c */ /* 0x000fda0003f06070 */
[----:B-1----:R-:W0:Y:S01]  /*0470*/  @!P0 LDC.64 R12, c[0x0][0x388] ;  /* 0x0000e200ff0c8b82 */ /* 0x002e220000000a00 */
[----:B------:R-:W-:Y:S04]  /*0480*/  BSSY.RECONVERGENT B0, `(.L_x_22097) ;  /* 0x0000042000007945 */ /* 0x000fe80003800200 */
[----:B------:R-:W-:Y:S01]  /*0490*/  BSSY.RELIABLE B1, `(.L_x_22098) ;  /* 0x000003a000017945 */ /* 0x000fe20003800100 */
[----:B--2---:R1:W2:Y:S02]  /*04a0*/  @!P0 MUFU.SQRT R21, R11 ;  /* 0x0000000b00158308 */ /* 0x0042a40000002000 */
[----:B-1----:R-:W-:-:S06]  /*04b0*/  IADD3 R11, PT, PT, R3, 0x300, RZ ;  /* 0x00000300030b7810 */ /* 0x002fcc0007ffe0ff */
[----:B---3--:R1:W3:Y:S01]  /*04c0*/  @!P1 MUFU.SQRT R4, R20 ;  /* 0x0000001400049308 */ /* 0x0082e20000002000 */
[----:B------:R-:W-:Y:S02]  /*04d0*/  ISETP.GE.U32.AND P1, PT, R15, R2, PT ;  /* 0x000000020f00720c */ /* 0x000fe40003f26070 */
[----:B------:R-:W-:-:S05]  /*04e0*/  IADD3 R15, PT, PT, R3, 0x200, RZ ;  /* 0x00000200030f7810 */ /* 0x000fca0007ffe0ff */
[----:B----4-:R1:W4:Y:S01]  /*04f0*/  @!P2 MUFU.SQRT R5, R22 ;  /* 0x000000160005a308 */ /* 0x0103220000002000 */
[----:B------:R-:W-:Y:S01]  /*0500*/  ISETP.GE.U32.AND P2, PT, R15, R2, PT ;  /* 0x000000020f00720c */ /* 0x000fe20003f46070 */
[----:B------:R-:W-:-:S06]  /*0510*/  VIADD R15, R3, 0x280 ;  /* 0x00000280030f7836 */ /* 0x000fcc0000000000 */
[----:B------:R1:W0:Y:S01]  /*0520*/  @!P1 MUFU.SQRT R6, R24 ;  /* 0x0000001800069308 */ /* 0x0002220000002000 */
[----:B------:R-:W-:-:S07]  /*0530*/  ISETP.GE.U32.AND P1, PT, R15, R2, PT ;  /* 0x000000020f00720c */ /* 0x000fce0003f26070 */
[----:B------:R1:W0:Y:S01]  /*0540*/  @!P2 MUFU.SQRT R7, R26 ;  /* 0x0000001a0007a308 */ /* 0x0002220000002000 */
[----:B------:R-:W-:Y:S01]  /*0550*/  ISETP.GE.U32.AND P2, PT, R11, R2, PT ;  /* 0x000000020b00720c */ /* 0x000fe20003f46070 */
[----:B------:R-:W-:Y:S01]  /*0560*/  VIADD R11, R3, 0x380 ;  /* 0x00000380030b7836 */ /* 0x000fe20000000000 */
[----:B------:R-:W-:Y:S01]  /*0570*/  @!P0 IADD3 R15, PT, PT, R0, R3, RZ ;  /* 0x00000003000f8210 */ /* 0x000fe20007ffe0ff */
[----:B------:R-:W-:-:S04]  /*0580*/  @!P0 IMAD.MOV.U32 R3, RZ, RZ, R17 ;  /* 0x000000ffff038224 */ /* 0x000fc800078e0011 */
[----:B------:R1:W1:Y:S01]  /*0590*/  @!P1 MUFU.SQRT R8, R25 ;  /* 0x0000001900089308 */ /* 0x0002620000002000 */
[----:B------:R-:W-:Y:S01]  /*05a0*/  ISETP.GE.U32.AND P1, PT, R11, R2, PT ;  /* 0x000000020b00720c */ /* 0x000fe20003f26070 */
[----:B0-----:R-:W-:-:S05]  /*05b0*/  @!P0 IMAD.WIDE.U32 R12, R15, 0x4, R12 ;  /* 0x000000040f0c8825 */ /* 0x001fca00078e000c */
[----:B--2---:R0:W-:Y:S01]  /*05c0*/  @!P0 STG.E desc[UR4][R12.64], R21 ;  /* 0x000000150c008986 */ /* 0x0041e2000c101904 */
[----:B------:R-:W-:Y:S01]  /*05d0*/  ISETP.GE.U32.AND P0, PT, R3, R2, PT ;  /* 0x000000020300720c */ /* 0x000fe20003f06070 */
[----:B-----5:R0:W2:Y:S08]  /*05e0*/  @!P2 MUFU.SQRT R9, R27 ;  /* 0x0000001b0009a308 */ /* 0x0200b00000002000 */
[----:B------:R0:W0:Y:S04]  /*05f0*/  @!P1 MUFU.SQRT R10, R23 ;  /* 0x00000017000a9308 */ /* 0x0000280000002000 */
[----:B-1-34-:R-:W-:Y:S05]  /*0600*/  @P0 BRA `(.L_x_22099) ;  /* 0x0000000000300947 */ /* 0x01afea0003800000 */
[----:B0-----:R-:W0:Y:S01]  /*0610*/  LDC.64 R12, c[0x0][0x388] ;  /* 0x0000e200ff0c7b82 */ /* 0x001e220000000a00 */
[----:B------:R-:W-:Y:S01]  /*0620*/  IADD3 R11, PT, PT, R0, R3, RZ ;  /* 0x00000003000b7210 */ /* 0x000fe20007ffe0ff */
[----:B------:R-:W-:-:S05]  /*0630*/  VIADD R3, R3, 0x80 ;  /* 0x0000008003037836 */ /* 0x000fca0000000000 */
[----:B------:R-:W-:Y:S01]  /*0640*/  ISETP.GE.U32.AND P0, PT, R3, R2, PT ;  /* 0x000000020300720c */ /* 0x000fe20003f06070 */
[----:B0-----:R-:W-:-:S05]  /*0650*/  IMAD.WIDE.U32 R12, R11, 0x4, R12 ;  /* 0x000000040b0c7825 */ /* 0x001fca00078e000c */
[----:B------:R0:W-:Y:S07]  /*0660*/  STG.E desc[UR4][R12.64], R4 ;  /* 0x000000040c007986 */ /* 0x0001ee000c101904 */
[----:B------:R-:W-:Y:S05]  /*0670*/  @P0 BRA `(.L_x_22100) ;  /* 0x0000000000300947 */ /* 0x000fea0003800000 */
[----:B0-----:R-:W0:Y:S01]  /*0680*/  LDC.64 R12, c[0x0][0x388] ;  /* 0x0000e200ff0c7b82 */ /* 0x001e220000000a00 */
[----:B------:R-:W-:Y:S01]  /*0690*/  IADD3 R11, PT, PT, R0, R3, RZ ;  /* 0x00000003000b7210 */ /* 0x000fe20007ffe0ff */
[----:B------:R-:W-:-:S04]  /*06a0*/  VIADD R3, R3, 0x80 ;  /* 0x0000008003037836 */ /* 0x000fc80000000000 */
[----:B0-----:R-:W-:-:S05]  /*06b0*/  IMAD.WIDE.U32 R12, R11, 0x4, R12 ;  /* 0x000000040b0c7825 */ /* 0x001fca00078e000c */
[----:B------:R1:W-:Y:S02]  /*06c0*/  STG.E desc[UR4][R12.64], R5 ;  /* 0x000000050c007986 */ /* 0x0003e4000c101904 */
.L_x_22099:
[----:B------:R-:W-:-:S13]  /*06d0*/  ISETP.GE.U32.AND P0, PT, R3, R2, PT ;  /* 0x000000020300720c */ /* 0x000fda0003f06070 */
[----:B------:R-:W-:Y:S05]  /*06e0*/  @P0 BRA `(.L_x_22101) ;  /* 0x0000000000300947 */ /* 0x000fea0003800000 */
[----:B-1----:R-:W1:Y:S01]  /*06f0*/  LDC.64 R4, c[0x0][0x388] ;  /* 0x0000e200ff047b82 */ /* 0x002e620000000a00 */
[----:B------:R-:W-:Y:S01]  /*0700*/  IADD3 R11, PT, PT, R0, R3, RZ ;  /* 0x00000003000b7210 */ /* 0x000fe20007ffe0ff */
[----:B------:R-:W-:-:S04]  /*0710*/  VIADD R3, R3, 0x80 ;  /* 0x0000008003037836 */ /* 0x000fc80000000000 */
[----:B-1----:R-:W-:-:S05]  /*0720*/  IMAD.WIDE.U32 R4, R11, 0x4, R4 ;  /* 0x000000040b047825 */ /* 0x002fca00078e0004 */
[----:B------:R1:W-:Y:S02]  /*0730*/  STG.E desc[UR4][R4.64], R6 ;  /* 0x0000000604007986 */ /* 0x0003e4000c101904 */
.L_x_22100:
[----:B------:R-:W-:-:S13]  /*0740*/  ISETP.GE.U32.AND P0, PT, R3, R2, PT ;  /* 0x000000020300720c */ /* 0x000fda0003f06070 */
[----:B------:R-:W-:Y:S05]  /*0750*/  @P0 BRA `(.L_x_22102) ;  /* 0x0000000000340947 */ /* 0x000fea0003800000 */
[----:B01----:R-:W0:Y:S01]  /*0760*/  LDC.64 R4, c[0x0][0x388] ;  /* 0x0000e200ff047b82 */ /* 0x003e220000000a00 */
[----:B------:R-:W-:Y:S01]  /*0770*/  IADD3 R11, PT, PT, R0, R3, RZ ;  /* 0x00000003000b7210 */ /* 0x000fe20007ffe0ff */
[----:B------:R-:W-:-:S04]  /*0780*/  VIADD R3, R3, 0x80 ;  /* 0x0000008003037836 */ /* 0x000fc80000000000 */
[----:B0-----:R-:W-:-:S05]  /*0790*/  IMAD.WIDE.U32 R4, R11, 0x4, R4 ;  /* 0x000000040b047825 */ /* 0x001fca00078e0004 */
[----:B------:R3:W-:Y:S02]  /*07a0*/  STG.E desc[UR4][R4.64], R7 ;  /* 0x0000000704007986 */ /* 0x0007e4000c101904 */
.L_x_22101:
[----:B------:R-:W-:-:S13]  /*07b0*/  ISETP.GE.U32.AND P0, PT, R3, R2, PT ;  /* 0x000000020300720c */ /* 0x000fda0003f06070 */
[----:B------:R-:W-:Y:S05]  /*07c0*/  @P0 BREAK.RELIABLE B1 ;  /* 0x0000000000010942 */ /* 0x000fea0003800100 */
[----:B------:R-:W-:Y:S05]  /*07d0*/  @P0 BRA `(.L_x_22103) ;  /* 0x0000000000300947 */ /* 0x000fea0003800000 */
[----:B-1-3--:R-:W1:Y:S01]  /*07e0*/  LDC.64 R4, c[0x0][0x388] ;  /* 0x0000e200ff047b82 */ /* 0x00ae620000000a00 */
[----:B------:R-:W-:Y:S01]  /*07f0*/  IADD3 R7, PT, PT, R0, R3, RZ ;  /* 0x0000000300077210 */ /* 0x000fe20007ffe0ff */
[----:B------:R-:W-:-:S04]  /*0800*/  VIADD R3, R3, 0x80 ;  /* 0x0000008003037836 */ /* 0x000fc80000000000 */
[----:B-1----:R-:W-:-:S05]  /*0810*/  IMAD.WIDE.U32 R4, R7, 0x4, R4 ;  /* 0x0000000407047825 */ /* 0x002fca00078e0004 */
[----:B------:R3:W-:Y:S02]  /*0820*/  STG.E desc[UR4][R4.64], R8 ;  /* 0x0000000804007986 */ /* 0x0007e4000c101904 */
.L_x_22102:
[----:B------:R-:W-:Y:S05]  /*0830*/  BSYNC.RELIABLE B1 ;  /* 0x0000000000017941 */ /* 0x000fea0003800100 */
.L_x_22098:
[----:B------:R-:W-:-:S13]  /*0840*/  ISETP.GE.U32.AND P0, PT, R3, R2, PT ;  /* 0x000000020300720c */ /* 0x000fda0003f06070 */
[----:B01-3--:R-:W0:Y:S01]  /*0850*/  @!P0 LDC.64 R4, c[0x0][0x388] ;  /* 0x0000e200ff048b82 */ /* 0x00be220000000a00 */
[----:B------:R-:W-:Y:S01]  /*0860*/  @!P0 IADD3 R7, PT, PT, R0, R3, RZ ;  /* 0x0000000300078210 */ /* 0x000fe20007ffe0ff */
[----:B------:R-:W-:-:S04]  /*0870*/  @!P0 VIADD R3, R3, 0x80 ;  /* 0x0000008003038836 */ /* 0x000fc80000000000 */
[----:B0-----:R-:W-:-:S05]  /*0880*/  @!P0 IMAD.WIDE.U32 R4, R7, 0x4, R4 ;  /* 0x0000000407048825 */ /* 0x001fca00078e0004 */
[----:B--2---:R4:W-:Y:S02]  /*0890*/  @!P0 STG.E desc[UR4][R4.64], R9 ;  /* 0x0000000904008986 */ /* 0x0049e4000c101904 */
.L_x_22103:
[----:B------:R-:W-:Y:S05]  /*08a0*/  BSYNC.RECONVERGENT B0 ;  /* 0x0000000000007941 */ /* 0x000fea0003800200 */
.L_x_22097:
[----:B------:R-:W-:Y:S05]  /*08b0*/  WARPSYNC.ALL ;  /* 0x0000000000007948 */ /* 0x000fea0003800000 */
[----:B------:R-:W-:-:S13]  /*08c0*/  ISETP.GE.U32.AND P0, PT, R3, R2, PT ;  /* 0x000000020300720c */ /* 0x000fda0003f06070 */
[----:B------:R-:W-:Y:S05]  /*08d0*/  @P0 EXIT ;  /* 0x000000000000094d */ /* 0x000fea0003800000 */
[----:B-1-34-:R-:W1:Y:S01]  /*08e0*/  LDC.64 R4, c[0x0][0x388] ;  /* 0x0000e200ff047b82 */ /* 0x01ae620000000a00 */
[----:B------:R-:W-:-:S05]  /*08f0*/  IADD3 R3, PT, PT, R0, R3, RZ ;  /* 0x0000000300037210 */ /* 0x000fca0007ffe0ff */
[----:B-1----:R-:W-:-:S05]  /*0900*/  IMAD.WIDE.U32 R2, R3, 0x4, R4 ;  /* 0x0000000403027825 */ /* 0x002fca00078e0004 */
[----:B0-----:R-:W-:Y:S01]  /*0910*/  STG.E desc[UR4][R2.64], R10 ;  /* 0x0000000a02007986 */ /* 0x001fe2000c101904 */
[----:B------:R-:W-:Y:S05]  /*0920*/  EXIT ;  /* 0x000000000000794d */ /* 0x000fea0003800000 */
.L_x_22096:
[----:B------:R-:W0:Y:S01]  /*0930*/  S2R R15, SR_TID.X ;  /* 0x00000000000f7919 */ /* 0x000e220000002100 */
[----:B------:R-:W1:Y:S08]  /*0940*/  LDC.64 R2, c[0x0][0x390] ;  /* 0x0000e400ff027b82 */ /* 0x000e700000000a00 */
[----:B------:R-:W2:Y:S01]  /*0950*/  LDC.64 R4, c[0x0][0x388] ;  /* 0x0000e200ff047b82 */ /* 0x000ea20000000a00 */
[----:B-1----:R-:W-:-:S04]  /*0960*/  IMAD.WIDE.U32 R2, R0, 0x4, R2 ;  /* 0x0000000400027825 */ /* 0x002fc800078e0002 */
[----:B0-----:R-:W-:-:S05]  /*0970*/  IMAD.WIDE.U32 R2, R15, 0x8, R2 ;  /* 0x000000080f027825 */ /* 0x001fca00078e0002 */
[----:B------:R-:W3:Y:S04]  /*0980*/  LDG.E.64 R6, desc[UR4][R2.64] ;  /* 0x0000000402067981 */ /* 0x000ee8000c1e1b00 */
[----:B------:R-:W4:Y:S04]  /*0990*/  LDG.E.64 R8, desc[UR4][R2.64+0x400] ;  /* 0x0004000402087981 */ /* 0x000f28000c1e1b00 */
[----:B------:R-:W5:Y:S04]  /*09a0*/  LDG.E.64 R10, desc[UR4][R2.64+0x800] ;  /* 0x00080004020a7981 */ /* 0x000f68000c1e1b00 */
[----:B------:R-:W5:Y:S01]  /*09b0*/  LDG.E.64 R12, desc[UR4][R2.64+0xc00] ;  /* 0x000c0004020c7981 */ /* 0x000f62000c1e1b00 */
[----:B--2---:R-:W-:-:S04]  /*09c0*/  IMAD.WIDE.U32 R4, R0, 0x4, R4 ;  /* 0x0000000400047825 */ /* 0x004fc800078e0004 */
[----:B------:R-:W-:Y:S01]  /*09d0*/  IMAD.WIDE.U32 R4, R15, 0x8, R4 ;  /* 0x000000080f047825 */ /* 0x000fe200078e0004 */
[----:B---3--:R-:W-:Y:S08]  /*09e0*/  MUFU.SQRT R6, R6 ;  /* 0x0000000600067308 */ /* 0x008ff00000002000 */
[----:B------:R-:W0:Y:S08]  /*09f0*/  MUFU.SQRT R7, R7 ;  /* 0x0000000700077308 */ /* 0x000e300000002000 */
[----:B----4-:R-:W-:Y:S08]  /*0a00*/  MUFU.SQRT R8, R8 ;  /* 0x0000000800087308 */ /* 0x010ff00000002000 */
[----:B------:R-:W1:Y:S01]  /*0a10*/  MUFU.SQRT R9, R9 ;  /* 0x0000000900097308 */ /* 0x000e620000002000 */
[----:B0-----:R-:W-:Y:S07]  /*0a20*/  STG.E.64 desc[UR4][R4.64], R6 ;  /* 0x0000000604007986 */ /* 0x001fee000c101b04 */
[----:B-----5:R-:W-:Y:S08]  /*0a30*/  MUFU.SQRT R10, R10 ;  /* 0x0000000a000a7308 */ /* 0x020ff00000002000 */
[----:B------:R-:W0:Y:S01]  /*0a40*/  MUFU.SQRT R11, R11 ;  /* 0x0000000b000b7308 */ /* 0x000e220000002000 */
[----:B-1----:R-:W-:Y:S07]  /*0a50*/  STG.E.64 desc[UR4][R4.64+0x400], R8 ;  /* 0x0004000804007986 */ /* 0x002fee000c101b04 */
[----:B------:R-:W-:Y:S08]  /*0a60*/  MUFU.SQRT R12, R12 ;  /* 0x0000000c000c7308 */ /* 0x000ff00000002000 */
[----:B------:R-:W1:Y:S01]  /*0a70*/  MUFU.SQRT R13, R13 ;  /* 0x0000000d000d7308 */ /* 0x000e620000002000 */
[----:B0-----:R-:W-:Y:S04]  /*0a80*/  STG.E.64 desc[UR4][R4.64+0x800], R10 ;  /* 0x0008000a04007986 */ /* 0x001fe8000c101b04 */
[----:B-1----:R-:W-:Y:S01]  /*0a90*/  STG.E.64 desc[UR4][R4.64+0xc00], R12 ;  /* 0x000c000c04007986 */ /* 0x002fe2000c101b04 */
[----:B------:R-:W-:Y:S05]  /*0aa0*/  EXIT ;  /* 0x000000000000794d */ /* 0x000fea0003800000 */
.L_x_22104:
        /* <DEDUP_REMOVED lines=13> */
.L_x_36034:


//--------------------- .text._ZN2at6native29vectorized_elementwise_kernelILi4EZZZNS0_16sqrt_kernel_cudaERNS_18TensorIteratorBaseEENKUlvE0_clEvENKUlvE0_clEvEUlfE_St5arrayIPcLm2EEEEviT0_T1_ --------------------------
	.section	.text._ZN2at6native29vectorized_elementwise_kernelILi4EZZZNS0_16sqrt_kernel_cudaERNS_18TensorIteratorBaseEENKUlvE0_clEvENKUlvE0_clEvEUlfE_St5arrayIPcLm2EEEEviT0_T1_,"ax",@progbits
	.align	128
        .global         _ZN2at6native29vectorized_elementwise_kernelILi4EZZZNS0_16sqrt_kernel_cudaERNS_18TensorIteratorBaseEENKUlvE0_clEvENKUlvE0_clEvEUlfE_St5arrayIPcLm2EEEEviT0_T1_
        .type           _ZN2at6native29vectorized_elementwise_kernelILi4EZZZNS0_16sqrt_kernel_cudaERNS_18TensorIteratorBaseEENKUlvE0_clEvENKUlvE0_clEvEUlfE_St5arrayIPcLm2EEEEviT0_T1_,@function
        .size           _ZN2at6native29vectorized_elementwise_kernelILi4EZZZNS0_16sqrt_kernel_cudaERNS_18TensorIteratorBaseEENKUlvE0_clEvENKUlvE0_clEvEUlfE_St5arrayIPcLm2EEEEviT0_T1_,(.L_x_36035 - _ZN2at6native29vectorized_elementwise_kernelILi4EZZZNS0_16sqrt_kernel_cudaERNS_18TensorIteratorBaseEENKUlvE0_clEvENKUlvE0_clEvEUlfE_St5arrayIPcLm2EEEEviT0_T1_)
        .other          _ZN2at6native29vectorized_elementwise_kernelILi4EZZZNS0_16sqrt_kernel_cudaERNS_18TensorIteratorBaseEENKUlvE0_clEvENKUlvE0_clEvEUlfE_St5arrayIPcLm2EEEEviT0_T1_,@"STO_CUDA_ENTRY STV_DEFAULT"
_ZN2at6native29vectorized_elementwise_kernelILi4EZZZNS0_16sqrt_kernel_cudaERNS_18TensorIteratorBaseEENKUlvE0_clEvENKUlvE0_clEvEUlfE_St5arrayIPcLm2EEEEviT0_T1_:
.text._ZN2at6native29vectorized_elementwise_kernelILi4EZZZNS0_16sqrt_kernel_cudaERNS_18TensorIteratorBaseEENKUlvE0_clEvENKUlvE0_clEvEUlfE_St5arrayIPcLm2EEEEviT0_T1_:
        /* <DEDUP_REMOVED lines=109> */
.L_x_22108:
[----:B------:R-:W-:-:S13]  /*06d0*/  ISETP.GE.U32.AND P0, PT, R3, R2, PT ;  /* 0x000000020300720c */ /* 0x000fda0003f06070 */
[----:B------:R-:W-:Y:S05]  /*06e0*/  @P0 BRA `(.L_x_22110) ;  /* 0x0000000000300947 */ /* 0x000fea0003800000 */
[----:B-1----:R-:W1:Y:S01]  /*06f0*/  LDC.64 R4, c[0x0][0x388] ;  /* 0x0000e200ff047b82 */ /* 0x002e620000000a00 */
[----:B------:R-:W-:Y:S01]  /*0700*/  IADD3 R11, PT, PT, R0, R3, RZ ;  /* 0x00000003000b7210 */ /* 0x000fe20007ffe0ff */
[----:B------:R-:W-:-:S04]  /*0710*/  VIADD R3, R3, 0x80 ;  /* 0x0000008003037836 */ /* 0x000fc80000000000 */
[----:B-1----:R-:W-:-:S05]  /*0720*/  IMAD.WIDE.U32 R4, R11, 0x4, R4 ;  /* 0x000000040b047825 */ /* 0x002fca00078e0004 */
[----:B------:R1:W-:Y:S02]  /*0730*/  STG.E desc[UR4][R4.64], R6 ;  /* 0x0000000604007986 */ /* 0x0003e4000c101904 */
.L_x_22109:
[----:B------:R-:W-:-:S13]  /*0740*/  ISETP.GE.U32.AND P0, PT, R3, R2, PT ;  /* 0x000000020300720c */ /* 0x000fda0003f06070 */
[----:B------:R-:W-:Y:S05]  /*0750*/  @P0 BRA `(.L_x_22111) ;  /* 0x0000000000340947 */ /* 0x000fea0003800000 */
[----:B01----:R-:W0:Y:S01]  /*0760*/  LDC.64 R4, c[0x0][0x388] ;  /* 0x0000e200ff047b82 */ /* 0x003e220000000a00 */
[----:B------:R-:W-:Y:S01]  /*0770*/  IADD3 R11, PT, PT, R0, R3, RZ ;  /* 0x00000003000b7210 */ /* 0x000fe20007ffe0ff */
[----:B------:R-:W-:-:S04]  /*0780*/  VIADD R3, R3, 0x80 ;  /* 0x0000008003037836 */ /* 0x000fc80000000000 */
[----:B0-----:R-:W-:-:S05]  /*0790*/  IMAD.WIDE.U32 R4, R11, 0x4, R4 ;  /* 0x000000040b047825 */ /* 0x001fca00078e0004 */
[----:B------:R3:W-:Y:S02]  /*07a0*/  STG.E desc[UR4][R4.64], R7 ;  /* 0x0000000704007986 */ /* 0x0007e4000c101904 */
.L_x_22110:
        /* <DEDUP_REMOVED lines=8> */
.L_x_22111:
[----:B------:R-:W-:Y:S05]  /*0830*/  BSYNC.RELIABLE B1 ;  /* 0x0000000000017941 */ /* 0x000fea0003800100 */
.L_x_22107:
[----:B------:R-:W-:-:S13]  /*0840*/  ISETP.GE.U32.AND P0, PT, R3, R2, PT ;  /* 0x000000020300720c */ /* 0x000fda0003f06070 */
[----:B01-3--:R-:W0:Y:S01]  /*0850*/  @!P0 LDC.64 R4, c[0x0][0x388] ;  /* 0x0000e200ff048b82 */ /* 0x00be220000000a00 */
[----:B------:R-:W-:Y:S01]  /*0860*/  @!P0 IADD3 R7, PT, PT, R0, R3, RZ ;  /* 0x0000000300078210 */ /* 0x000fe20007ffe0ff */
[----:B------:R-:W-:-:S04]  /*0870*/  @!P0 VIADD R3, R3, 0x80 ;  /* 0x0000008003038836 */ /* 0x000fc80000000000 */
[----:B0-----:R-:W-:-:S05]  /*0880*/  @!P0 IMAD.WIDE.U32 R4, R7, 0x4, R4 ;  /* 0x0000000407048825 */ /* 0x001fca00078e0004 */
[----:B--2---:R4:W-:Y:S02]  /*0890*/  @!P0 STG.E desc[UR4][R4.64], R9 ;  /* 0x0000000904008986 */ /* 0x0049e4000c101904 */
.L_x_22112:
[----:B------:R-:W-:Y:S05]  /*08a0*/  BSYNC.RECONVERGENT B0 ;  /* 0x0000000000007941 */ /* 0x000fea0003800200 */
.L_x_22106:
        /* <DEDUP_REMOVED lines=8> */
.L_x_22105:
[----:B------:R-:W0:Y:S01]  /*0930*/  S2R R15, SR_TID.X ;  /* 0x00000000000f7919 */ /* 0x000e220000002100 */
[----:B------:R-:W1:Y:S08]  /*0940*/  LDC.64 R2, c[0x0][0x390] ;  /* 0x0000e400ff027b82 */ /* 0x000e700000000a00 */
[----:B------:R-:W2:Y:S01]  /*0950*/  LDC.64 R12, c[0x0][0x388] ;  /* 0x0000e200ff0c7b82 */ /* 0x000ea20000000a00 */
[----:B-1----:R-:W-:-:S04]  /*0960*/  IMAD.WIDE.U32 R2, R0, 0x4, R2 ;  /* 0x0000000400027825 */ /* 0x002fc800078e0002 */
[----:B0-----:R-:W-:-:S05]  /*0970*/  IMAD.WIDE.U32 R2, R15, 0x10, R2 ;  /* 0x000000100f027825 */ /* 0x001fca00078e0002 */
[----:B------:R-:W3:Y:S04]  /*0980*/  LDG.E.128 R4, desc[UR4][R2.64] ;  /* 0x0000000402047981 */ /* 0x000ee8000c1e1d00 */
[----:B------:R-:W4:Y:S01]  /*0990*/  LDG.E.128 R8, desc[UR4][R2.64+0x800] ;  /* 0x0008000402087981 */ /* 0x000f22000c1e1d00 */
[----:B--2---:R-:W-:-:S04]  /*09a0*/  IMAD.WIDE.U32 R12, R0, 0x4, R12 ;  /* 0x00000004000c7825 */ /* 0x004fc800078e000c */
[----:B------:R-:W-:Y:S01]  /*09b0*/  IMAD.WIDE.U32 R12, R15, 0x10, R12 ;  /* 0x000000100f0c7825 */ /* 0x000fe200078e000c */
[----:B---3--:R-:W-:Y:S08]  /*09c0*/  MUFU.SQRT R4, R4 ;  /* 0x0000000400047308 */ /* 0x008ff00000002000 */
[----:B------:R-:W-:Y:S08]  /*09d0*/  MUFU.SQRT R5, R5 ;  /* 0x0000000500057308 */ /* 0x000ff00000002000 */
[----:B------:R-:W-:Y:S08]  /*09e0*/  MUFU.SQRT R6, R6 ;  /* 0x0000000600067308 */ /* 0x000ff00000002000 */
[----:B------:R-:W0:Y:S08]  /*09f0*/  MUFU.SQRT R7, R7 ;  /* 0x0000000700077308 */ /* 0x000e300000002000 */
[----:B----4-:R-:W-:Y:S08]  /*0a00*/  MUFU.SQRT R8, R8 ;  /* 0x0000000800087308 */ /* 0x010ff00000002000 */
[----:B------:R-:W-:Y:S01]  /*0a10*/  MUFU.SQRT R9, R9 ;  /* 0x0000000900097308 */ /* 0x000fe20000002000 */
[----:B0-----:R-:W-:Y:S07]  /*0a20*/  STG.E.128 desc[UR4][R12.64], R4 ;  /* 0x000000040c007986 */ /* 0x001fee000c101d04 */
[----:B------:R-:W-:Y:S08]  /*0a30*/  MUFU.SQRT R10, R10 ;  /* 0x0000000a000a7308 */ /* 0x000ff00000002000 */
[----:B------:R-:W0:Y:S02]  /*0a40*/  MUFU.SQRT R11, R11 ;  /* 0x0000000b000b7308 */ /* 0x000e240000002000 */
[----:B0-----:R-:W-:Y:S01]  /*0a50*/  STG.E.128 desc[UR4][R12.64+0x800], R8 ;  /* 0x000800080c007986 */ /* 0x001fe2000c101d04 */
[----:B------:R-:W-:Y:S05]  /*0a60*/  EXIT ;  /* 0x000000000000794d */ /* 0x000fea0003800000 */
.L_x_22113:
        /* <DEDUP_REMOVED lines=9> */
.L_x_36035:


//--------------------- .text._ZN2at6native29vectorized_elementwise_kernelILi8EZZZNS0_16sqrt_kernel_cudaERNS_18TensorIteratorBaseEENKUlvE0_clEvENKUlvE0_clEvEUlfE_St5arrayIPcLm2EEEEviT0_T1_ --------------------------
	.section	.text._ZN2at6native29vectorized_elementwise_kernelILi8EZZZNS0_16sqrt_kernel_cudaERNS_18TensorIteratorBaseEENKUlvE0_clEvENKUlvE0_clEvEUlfE_St5arrayIPcLm2EEEEviT0_T1_,"ax",@progbits
	.align	128
        .global         _ZN2at6native29vectorized_elementwise_kernelILi8EZZZNS0_16sqrt_kernel_cudaERNS_18TensorIteratorBaseEENKUlvE0_clEvENKUlvE0_clEvEUlfE_St5arrayIPcLm2EEEEviT0_T1_
        .type           _ZN2at6native29vectorized_elementwise_kernelILi8EZZZNS0_16sqrt_kernel_cudaERNS_18TensorIteratorBaseEENKUlvE0_clEvENKUlvE0_clEvEUlfE_St5arrayIPcLm2EEEEviT0_T1_,@function
        .size           _ZN2at6native29vectorized_elementwise_kernelILi8EZZZNS0_16sqrt_kernel_cudaERNS_18TensorIteratorBaseEENKUlvE0_clEvENKUlvE0_clEvEUlfE_St5arrayIPcLm2EEEEviT0_T1_,(.L_x_36036 - _ZN2at6native29vectorized_elementwise_kernelILi8EZZZNS0_16sqrt_kernel_cudaERNS_18TensorIteratorBaseEENKUlvE0_clEvENKUlvE0_clEvEUlfE_St5arrayIPcLm2EEEEviT0_T1_)
        .other          _ZN2at6native29vectorized_elementwise_kernelILi8EZZZNS0_16sqrt_kernel_cudaERNS_18TensorIteratorBaseEENKUlvE0_clEvENKUlvE0_clEvEUlfE_St5arrayIPcLm2EEEEviT0_T1_,@"STO_CUDA_ENTRY STV_DEFAULT"
_ZN2at6native29vectorized_elementwise_kernelILi8EZZZNS0_16sqrt_kernel_cudaERNS_18TensorIteratorBaseEENKUlvE0_clEvENKUlvE0_clEvEUlfE_St5arrayIPcLm2EEEEviT0_T1_:
.text._ZN2at6native29vectorized_elementwise_kernelILi8EZZZNS0_16sqrt_kernel_cudaERNS_18TensorIteratorBaseEENKUlvE0_clEvENKUlvE0_clEvEUlfE_St5arrayIPcLm2EEEEviT0_T1_:
[----:B------:R-:W-:Y:S01]  /*0000*/  LDC R1, c[0x0][0x37c] ;  /* 0x0000df00ff017b82 */ /* 0x000fe20000000800 */
[----:B------:R-:W-:Y:S05]  /*0010*/  EXIT ;  /* 0x000000000000794d */ /* 0x000fea0003800000 */
.L_x_22114:
        /* <DEDUP_REMOVED lines=14> */
.L_x_36036:


//--------------------- .text._ZN2at6native18elementwise_kernelILi128ELi4EZNS0_15gpu_kernel_implIZZZNS0_16sqrt_kernel_cudaERNS_18TensorIteratorBaseEENKUlvE0_clEvENKUlvE_clEvEUldE_EEvS4_RKT_EUliE_EEviT1_ --------------------------
	.section	.text._ZN2at6native18elementwise_kernelILi128ELi4EZNS0_15gpu_kernel_implIZZZNS0_16sqrt_kernel_cudaERNS_18TensorIteratorBaseEENKUlvE0_clEvENKUlvE_clEvEUldE_EEvS4_RKT_EUliE_EEviT1_,"ax",@progbits
	.align	128
        .global         _ZN2at6native18elementwise_kernelILi128ELi4EZNS0_15gpu_kernel_implIZZZNS0_16sqrt_kernel_cudaERNS_18TensorIteratorBaseEENKUlvE0_clEvENKUlvE_clEvEUldE_EEvS4_RKT_EUliE_EEviT1_
        .type           _ZN2at6native18elementwise_kernelILi128ELi4EZNS0_15gpu_kernel_implIZZZNS0_16sqrt_kernel_cudaERNS_18TensorIteratorBaseEENKUlvE0_clEvENKUlvE_clEvEUldE_EEvS4_RKT_EUliE_EEviT1_,@function
        .size           _ZN2at6native18elementwise_kernelILi128ELi4EZNS0_15gpu_kernel_implIZZZNS0_16sqrt_kernel_cudaERNS_18TensorIteratorBaseEENKUlvE0_clEvENKUlvE_clEvEUldE_EEvS4_RKT_EUliE_EEviT1_,(.L_x_35767 - _ZN2at6native18elementwise_kernelILi128ELi4EZNS0_15gpu_kernel_implIZZZNS0_16sqrt_kernel_cudaERNS_18TensorIteratorBaseEENKUlvE0_clEvENKUlvE_clEvEUldE_EEvS4_RKT_EUliE_EEviT1_)
        .other          _ZN2at6native18elementwise_kernelILi128ELi4EZNS0_15gpu_kernel_implIZZZNS0_16sqrt_kernel_cudaERNS_18TensorIteratorBaseEENKUlvE0_clEvENKUlvE_clEvEUldE_EEvS4_RKT_EUliE_EEviT1_,@"STO_CUDA_ENTRY STV_DEFAULT"
_ZN2at6native18elementwise_kernelILi128ELi4EZNS0_15gpu_kernel_implIZZZNS0_16sqrt_kernel_cudaERNS_18TensorIteratorBaseEENKUlvE0_clEvENKUlvE_clEvEUldE_EEvS4_RKT_EUliE_EEviT1_:
.text._ZN2at6native18elementwise_kernelILi128ELi4EZNS0_15gpu_kernel_implIZZZNS0_16sqrt_kernel_cudaERNS_18TensorIteratorBaseEENKUlvE0_clEvENKUlvE_clEvEUldE_EEvS4_RKT_EUliE_EEviT1_:
        /* <DEDUP_REMOVED lines=319> */
.L_x_22117:
        /* <DEDUP_REMOVED lines=18> */
.L_x_22122:
[----:B------:R-:W2:Y:S02]  /*1510*/  LDG.E.U8 R2, desc[UR36][R2.64] ;  /* 0x0000002402027981 */ /* 0x000ea4000c1e1100 */
[----:B--2---:R4:W0:Y:S02]  /*1520*/  I2F.F64.U16 R10, R2 ;  /* 0x00000002000a7312 */ /* 0x0048240000101800 */
[----:B0---4-:R-:W-:Y:S05]  /*1530*/  BRA `(.L_x_22124) ;  /* 0x0000000c00607947 */ /* 0x011fea0003800000 */
.L_x_22121:
        /* <DEDUP_REMOVED lines=9> */
.L_x_22126:
[----:B------:R-:W2:Y:S02]  /*15d0*/  LDG.E R2, desc[UR36][R2.64] ;  /* 0x0000002402027981 */ /* 0x000ea4000c1e1900 */
[----:B--2---:R4:W0:Y:S02]  /*15e0*/  I2F.F64 R10, R2 ;  /* 0x00000002000a7312 */ /* 0x0048240000201c00 */
[----:B0---4-:R-:W-:Y:S05]  /*15f0*/  BRA `(.L_x_22124) ;  /* 0x0000000c00307947 */ /* 0x011fea0003800000 */
.L_x_22125:
[----:B------:R-:W2:Y:S02]  /*1600*/  LDG.E.U16 R2, desc[UR36][R2.64] ;  /* 0x0000002402027981 */ /* 0x000ea4000c1e1500 */
[----:B--2---:R4:W0:Y:S02]  /*1610*/  I2F.F64.S16 R10, R2 ;  /* 0x00000002000a7312 */ /* 0x0048240000101c00 */
[----:B0---4-:R-:W-:Y:S05]  /*1620*/  BRA `(.L_x_22124) ;  /* 0x0000000c00247947 */ /* 0x011fea0003800000 */
.L_x_22120:
        /* <DEDUP_REMOVED lines=10> */
.L_x_22128:
[----:B------:R-:W2:Y:S02]  /*16d0*/  LDG.E.U16 R0, desc[UR36][R2.64] ;  /* 0x0000002402007981 */ /* 0x000ea4000c1e1500 */
[----:B--2---:R-:W-:-:S05]  /*16e0*/  HADD2.F32 R0, -RZ, R0.H0_H0 ;  /* 0x20000000ff007230 */ /* 0x004fca0000004100 */
[----:B------:R-:W-:-:S04]  /*16f0*/  FMUL.FTZ R0, R0, 1 ;  /* 0x3f80000000007820 */ /* 0x000fc80000410000 */
[----:B------:R3:W4:Y:S02]  /*1700*/  F2F.F64.F32 R10, R0 ;  /* 0x00000000000a7310 */ /* 0x0007240000201800 */
[----:B---34-:R-:W-:Y:S05]  /*1710*/  BRA `(.L_x_22124) ;  /* 0x0000000800e87947 */ /* 0x018fea0003800000 */
.L_x_22127:
        /* <DEDUP_REMOVED lines=10> */
.L_x_22130:
[----:B------:R-:W2:Y:S02]  /*17c0*/  LDG.E.U16 R2, desc[UR36][R2.64] ;  /* 0x0000002402027981 */ /* 0x000ea4000c1e1500 */
[----:B--2---:R-:W-:-:S05]  /*17d0*/  HADD2.F32 R0, -RZ, R2.H0_H0 ;  /* 0x20000002ff007230 */ /* 0x004fca0000004100 */
[----:B------:R-:W-:-:S04]  /*17e0*/  FMUL.FTZ R0, R0, 1 ;  /* 0x3f80000000007820 */ /* 0x000fc80000410000 */
[----:B------:R4:W0:Y:S02]  /*17f0*/  F2F.F64.F32 R10, R0 ;  /* 0x00000000000a7310 */ /* 0x0008240000201800 */
[----:B0---4-:R-:W-:Y:S05]  /*1800*/  BRA `(.L_x_22124) ;  /* 0x0000000800ac7947 */ /* 0x011fea0003800000 */
.L_x_22129:
[----:B------:R3:W5:Y:S01]  /*1810*/  LDG.E.64 R10, desc[UR36][R2.64] ;  /* 0x00000024020a7981 */ /* 0x000762000c1e1b00 */
[----:B------:R-:W-:Y:S05]  /*1820*/  BRA `(.L_x_22124) ;  /* 0x0000000800a47947 */ /* 0x000fea0003800000 */
.L_x_22119:
        /* <DEDUP_REMOVED lines=13> */
.L_x_22133:
[----:B------:R2:W5:Y:S01]  /*1900*/  LDG.E.64 R10, desc[UR36][R2.64] ;  /* 0x00000024020a7981 */ /* 0x000562000c1e1b00 */
[----:B------:R-:W-:Y:S05]  /*1910*/  BRA `(.L_x_22124) ;  /* 0x0000000800687947 */ /* 0x000fea0003800000 */
.L_x_22132:
        /* <DEDUP_REMOVED lines=27> */
.L_x_22135:
        /* <DEDUP_REMOVED lines=14> */
.L_x_22134:
[----:B------:R-:W2:Y:S02]  /*1bb0*/  LDG.E.U16 R0, desc[UR36][R2.64] ;  /* 0x0000002402007981 */ /* 0x000ea4000c1e1500 */
[----:B--2---:R-:W-:-:S04]  /*1bc0*/  IMAD.U32 R0, R0, 0x10000, RZ ;  /* 0x0001000000007824 */ /* 0x004fc800078e00ff */
[----:B------:R-:W-:-:S04]  /*1bd0*/  FMUL.FTZ R0, R0, 1 ;  /* 0x3f80000000007820 */ /* 0x000fc80000410000 */
[----:B------:R2:W3:Y:S02]  /*1be0*/  F2F.F64.F32 R10, R0 ;  /* 0x00000000000a7310 */ /* 0x0004e40000201800 */
[----:B--23--:R-:W-:Y:S05]  /*1bf0*/  BRA `(.L_x_22124) ;  /* 0x0000000400b07947 */ /* 0x00cfea0003800000 */
.L_x_22131:
        /* <DEDUP_REMOVED lines=11> */
.L_x_22138:
        /* <DEDUP_REMOVED lines=21> */
.L_x_22140:
[----:B------:R-:W-:Y:S05]  /*1e00*/  BSYNC.RECONVERGENT B0 ;  /* 0x0000000000007941 */ /* 0x000fea0003800200 */
.L_x_22139:
[----:B------:R-:W-:Y:S02]  /*1e10*/  SHF.L.U32 R0, R0, 0x14, RZ ;  /* 0x0000001400007819 */ /* 0x000fe400000006ff */
[----:B------:R-:W-:-:S04]  /*1e20*/  LEA R2, R2, 0x3b800000, 0x17 ;  /* 0x3b80000002027811 */ /* 0x000fc800078eb8ff */
[----:B------:R-:W-:-:S05]  /*1e30*/  LOP3.LUT R0, R2, R0, R7, 0xfe, !PT ;  /* 0x0000000002007212 */ /* 0x000fca00078efe07 */
[----:B------:R-:W-:-:S04]  /*1e40*/  FMUL.FTZ R0, R0, 1 ;  /* 0x3f80000000007820 */ /* 0x000fc80000410000 */
[----:B------:R2:W3:Y:S02]  /*1e50*/  F2F.F64.F32 R10, R0 ;  /* 0x00000000000a7310 */ /* 0x0004e40000201800 */
[----:B--23--:R-:W-:Y:S05]  /*1e60*/  BRA `(.L_x_22124) ;  /* 0x0000000400147947 */ /* 0x00cfea0003800000 */
.L_x_22137:
        /* <DEDUP_REMOVED lines=21> */
.L_x_22142:
[----:B------:R-:W-:Y:S05]  /*1fc0*/  BSYNC.RECONVERGENT B0 ;  /* 0x0000000000007941 */ /* 0x000fea0003800200 */
.L_x_22141:
[----:B------:R-:W-:Y:S01]  /*1fd0*/  IMAD.SHL.U32 R0, R0, 0x200000, RZ ;  /* 0x0020000000007824 */ /* 0x000fe200078e00ff */
[----:B------:R-:W-:-:S04]  /*1fe0*/  LEA R2, R2, 0x37800000, 0x17 ;  /* 0x3780000002027811 */ /* 0x000fc800078eb8ff */
[----:B------:R-:W-:-:S05]  /*1ff0*/  LOP3.LUT R0, R2, R0, R7, 0xfe, !PT ;  /* 0x0000000002007212 */ /* 0x000fca00078efe07 */
[----:B------:R-:W-:-:S04]  /*2000*/  FMUL.FTZ R0, R0, 1 ;  /* 0x3f80000000007820 */ /* 0x000fc80000410000 */
[----:B------:R2:W3:Y:S02]  /*2010*/  F2F.F64.F32 R10, R0 ;  /* 0x00000000000a7310 */ /* 0x0004e40000201800 */
[----:B--23--:R-:W-:Y:S05]  /*2020*/  BRA `(.L_x_22124) ;  /* 0x0000000000a47947 */ /* 0x00cfea0003800000 */
.L_x_22136:
[----:B------:R-:W-:-:S09]  /*2030*/  UISETP.NE.AND UP0, UPT, UR4, 0x1c, UPT ;  /* 0x0000001c0400788c */ /* 0x000fd2000bf05270 */
[----:B------:R-:W-:Y:S05]  /*2040*/  BRA.U !UP0, `(.L_x_22143) ;  /* 0x0000000108947547 */ /* 0x000fea000b800000 */
[----:B------:R-:W-:-:S09]  /*2050*/  UISETP.NE.AND UP0, UPT, UR4, 0x1d, UPT ;  /* 0x0000001d0400788c */ /* 0x000fd2000bf05270 */
[----:B------:R-:W-:Y:S05]  /*2060*/  BRA.U !UP0, `(.L_x_22144) ;  /* 0x0000000108807547 */ /* 0x000fea000b800000 */
[----:B------:R-:W-:-:S09]  /*2070*/  UISETP.NE.AND UP0, UPT, UR4, 0x2c, UPT ;  /* 0x0000002c0400788c */ /* 0x000fd2000bf05270 */
[----:B------:R-:W-:Y:S05]  /*2080*/  BRA.U !UP0, `(.L_x_22145) ;  /* 0x0000000108487547 */ /* 0x000fea000b800000 */
.L_x_22123:
        /* <DEDUP_REMOVED lines=16> */
.L_x_22146:
[----:B------:R-:W-:Y:S01]  /*2190*/  CS2R R10, SRZ ;  /* 0x00000000000a7805 */ /* 0x000fe2000001ff00 */
[----:B------:R-:W-:Y:S06]  /*21a0*/  BRA `(.L_x_22124) ;  /* 0x0000000000447947 */ /* 0x000fec0003800000 */
.L_x_22145:
        /* <DEDUP_REMOVED lines=12> */
.L_x_22144:
[----:B------:R-:W2:Y:S02]  /*2270*/  LDG.E.64 R10, desc[UR36][R2.64] ;  /* 0x00000024020a7981 */ /* 0x000ea4000c1e1b00 */
[----:B--2---:R-:W2:Y:S02]  /*2280*/  I2F.F64.U64 R10, R10 ;  /* 0x0000000a000a7312 */ /* 0x004ea40000301800 */
[----:B--2---:R-:W-:Y:S05]  /*2290*/  BRA `(.L_x_22124) ;  /* 0x0000000000087947 */ /* 0x004fea0003800000 */
.L_x_22143:
[----:B------:R-:W2:Y:S02]  /*22a0*/  LDG.E R2, desc[UR36][R2.64] ;  /* 0x0000002402027981 */ /* 0x000ea4000c1e1900 */
[----:B--2---:R0:W1:Y:S02]  /*22b0*/  I2F.F64.U32 R10, R2 ;  /* 0x00000002000a7312 */ /* 0x0040640000201800 */
.L_x_22124:
[----:B------:R-:W-:Y:S05]  /*22c0*/  BSYNC.RECONVERGENT B6 ;  /* 0x0000000000067941 */ /* 0x000fea0003800200 */
.L_x_22118:
[----:B-123-5:R-:W1:Y:S01]  /*22d0*/  MUFU.RSQ64H R3, R11 ;  /* 0x0000000b00037308 */ /* 0x02ee620000001c00 */
[----:B------:R-:W2:Y:S01]  /*22e0*/  LDCU.64 UR4, c[0x0][0x580] ;  /* 0x0000b000ff0477ac */ /* 0x000ea20008000a00 */
[----:B0-----:R-:W-:Y:S01]  /*22f0*/  VIADD R2, R11, 0xfcb00000 ;  /* 0xfcb000000b027836 */ /* 0x001fe20000000000 */
[----:B------:R-:W-:Y:S01]  /*2300*/  MOV R6, 0x0 ;  /* 0x0000000000067802 */ /* 0x000fe20000000f00 */
[----:B------:R-:W-:Y:S01]  /*2310*/  IMAD.MOV.U32 R7, RZ, RZ, 0x3fd80000 ;  /* 0x3fd80000ff077424 */ /* 0x000fe200078e00ff */
[----:B------:R-:W-:Y:S02]  /*2320*/  BSSY.RECONVERGENT B0, `(.L_x_22147) ;  /* 0x0000033000007945 */ /* 0x000fe40003800200 */
[----:B------:R-:W-:Y:S01]  /*2330*/  ISETP.GE.U32.AND P0, PT, R2, 0x7ca00000, PT ;  /* 0x7ca000000200780c */ /* 0x000fe20003f06070 */
[----:B-1----:R-:W0:Y:S01]  /*2340*/  DMUL R4, R2, R2 ;  /* 0x0000000202047228 */ /* 0x002e220000000000 */
[----:B--2---:R-:W-:-:S05]  /*2350*/  IADD3 R12, P1, PT, R16, UR4, RZ ;  /* 0x00000004100c7c10 */ /* 0x004fca000ff3e0ff */
[----:B------:R-:W-:-:S15]  /*2360*/  IMAD.X R13, RZ, RZ, UR5, P1 ;  /* 0x00000005ff0d7e24 */ /* 0x000fde00088e06ff */
[----:B------:R-:W-:-:S15]  /*2370*/  NOP ;  /* 0x0000000000007918 */ /* 0x000fde0000000000 */
[----:B------:R-:W-:-:S15]  /*2380*/  NOP ;  /* 0x0000000000007918 */ /* 0x000fde0000000000 */
[----:B------:R-:W-:-:S13]  /*2390*/  NOP ;  /* 0x0000000000007918 */ /* 0x000fda0000000000 */
[----:B0-----:R-:W0:-:S15]  /*23a0*/  DFMA R4, -R4, R10, 1 ;  /* 0x3ff000000404742b */ /* 0x001e1e000000010a */
[----:B------:R-:W-:-:S15]  /*23b0*/  NOP ;  /* 0x0000000000007918 */ /* 0x000fde0000000000 */
[----:B------:R-:W-:-:S15]  /*23c0*/  NOP ;  /* 0x0000000000007918 */ /* 0x000fde0000000000 */
[----:B------:R-:W-:-:S15]  /*23d0*/  NOP ;  /* 0x0000000000007918 */ /* 0x000fde0000000000 */
[----:B------:R-:W-:-:S04]  /*23e0*/  NOP ;  /* 0x0000000000007918 */ /* 0x000fc80000000000 */
[----:B0-----:R-:W-:-:S15]  /*23f0*/  DFMA R6, R4, R6, 0.5 ;  /* 0x3fe000000406742b */ /* 0x001fde0000000006 */
[----:B------:R-:W-:-:S15]  /*2400*/  NOP ;  /* 0x0000000000007918 */ /* 0x000fde0000000000 */
[----:B------:R-:W-:-:S15]  /*2410*/  NOP ;  /* 0x0000000000007918 */ /* 0x000fde0000000000 */
[----:B------:R-:W-:-:S15]  /*2420*/  NOP ;  /* 0x0000000000007918 */ /* 0x000fde0000000000 */
[----:B------:R-:W-:-:S04]  /*2430*/  NOP ;  /* 0x0000000000007918 */ /* 0x000fc80000000000 */
[----:B------:R-:W0:-:S15]  /*2440*/  DMUL R4, R2, R4 ;  /* 0x0000000402047228 */ /* 0x000e1e0000000000 */
[----:B------:R-:W-:-:S15]  /*2450*/  NOP ;  /* 0x0000000000007918 */ /* 0x000fde0000000000 */
[----:B------:R-:W-:-:S15]  /*2460*/  NOP ;  /* 0x0000000000007918 */ /* 0x000fde0000000000 */
[----:B------:R-:W-:-:S15]  /*2470*/  NOP ;  /* 0x0000000000007918 */ /* 0x000fde0000000000 */
[----:B------:R-:W-:-:S04]  /*2480*/  NOP ;  /* 0x0000000000007918 */ /* 0x000fc80000000000 */
[----:B0-----:R-:W0:Y:S02]  /*2490*/  DFMA R8, R6, R4, R2 ;  /* 0x000000040608722b */ /* 0x001e240000000002 */
[----:B0-----:R-:W-:Y:S01]  /*24a0*/  IADD3 R7, PT, PT, R9, -0x100000, RZ ;  /* 0xfff0000009077810 */ /* 0x001fe20007ffe0ff */
[----:B------:R-:W-:-:S15]  /*24b0*/  IMAD.MOV.U32 R6, RZ, RZ, R8 ;  /* 0x000000ffff067224 */ /* 0x000fde00078e0008 */
[----:B------:R-:W-:-:S15]  /*24c0*/  NOP ;  /* 0x0000000000007918 */ /* 0x000fde0000000000 */
[----:B------:R-:W-:-:S15]  /*24d0*/  NOP ;  /* 0x0000000000007918 */ /* 0x000fde0000000000 */
[----:B------:R-:W-:-:S15]  /*24e0*/  NOP ;  /* 0x0000000000007918 */ /* 0x000fde0000000000 */
[----:B------:R-:W-:-:S01]  /*24f0*/  NOP ;  /* 0x0000000000007918 */ /* 0x000fc20000000000 */
[----:B------:R-:W0:-:S15]  /*2500*/  DMUL R14, R8, R10 ;  /* 0x0000000a080e7228 */ /* 0x000e1e0000000000 */
[----:B------:R-:W-:-:S15]  /*2510*/  NOP ;  /* 0x0000000000007918 */ /* 0x000fde0000000000 */
[----:B------:R-:W-:-:S15]  /*2520*/  NOP ;  /* 0x0000000000007918 */ /* 0x000fde0000000000 */
[----:B------:R-:W-:-:S15]  /*2530*/  NOP ;  /* 0x0000000000007918 */ /* 0x000fde0000000000 */
[----:B------:R-:W-:-:S04]  /*2540*/  NOP ;  /* 0x0000000000007918 */ /* 0x000fc80000000000 */
[----:B0-----:R-:W0:-:S15]  /*2550*/  DFMA R18, R14, -R14, R10 ;  /* 0x8000000e0e12722b */ /* 0x001e1e000000000a */
[----:B------:R-:W-:-:S15]  /*2560*/  NOP ;  /* 0x0000000000007918 */ /* 0x000fde0000000000 */
[----:B------:R-:W-:-:S15]  /*2570*/  NOP ;  /* 0x0000000000007918 */ /* 0x000fde0000000000 */
[----:B------:R-:W-:-:S15]  /*2580*/  NOP ;  /* 0x0000000000007918 */ /* 0x000fde0000000000 */
[----:B------:R-:W-:-:S04]  /*2590*/  NOP ;  /* 0x0000000000007918 */ /* 0x000fc80000000000 */
[----:B0-----:R0:W1:Y:S02]  /*25a0*/  DFMA R4, R18, R6, R14 ;  /* 0x000000061204722b */ /* 0x001064000000000e */
[----:B01----:R-:W-:Y:S05]  /*25b0*/  @!P0 BRA `(.L_x_22148) ;  /* 0x0000000000248947 */ /* 0x003fea0003800000 */
[----:B------:R-:W-:Y:S01]  /*25c0*/  IMAD.MOV.U32 R6, RZ, RZ, R8 ;  /* 0x000000ffff067224 */ /* 0x000fe200078e0008 */
[----:B------:R-:W-:Y:S01]  /*25d0*/  MOV R4, R18 ;  /* 0x0000001200047202 */ /* 0x000fe20000000f00 */
[----:B------:R-:W-:Y:S01]  /*25e0*/  IMAD.MOV.U32 R8, RZ, RZ, R14 ;  /* 0x000000ffff087224 */ /* 0x000fe200078e000e */
[----:B------:R-:W-:Y:S01]  /*25f0*/  MOV R9, R15 ;  /* 0x0000000f00097202 */ /* 0x000fe20000000f00 */
[----:B------:R-:W-:Y:S01]  /*2600*/  IMAD.MOV.U32 R5, RZ, RZ, R19 ;  /* 0x000000ffff057224 */ /* 0x000fe200078e0013 */
[----:B------:R-:W-:Y:S01]  /*2610*/  MOV R0, 0x2650 ;  /* 0x0000265000007802 */ /* 0x000fe20000000f00 */
[----:B------:R-:W-:Y:S02]  /*2620*/  IMAD.MOV.U32 R14, RZ, RZ, R10 ;  /* 0x000000ffff0e7224 */ /* 0x000fe400078e000a */
[----:B------:R-:W-:-:S07]  /*2630*/  IMAD.MOV.U32 R3, RZ, RZ, R11 ;  /* 0x000000ffff037224 */ /* 0x000fce00078e000b */
[----:B------:R-:W-:Y:S05]  /*2640*/  CALL.REL.NOINC `($__internal_0_$__cuda_sm20_dsqrt_rn_f64_mediumpath_v1) ;  /* 0x000000bc00787944 */ /* 0x000fea0003c00000 */
.L_x_22148:
[----:B------:R-:W-:Y:S05]  /*2650*/  BSYNC.RECONVERGENT B0 ;  /* 0x0000000000007941 */ /* 0x000fea0003800200 */
.L_x_22147:
        /* <DEDUP_REMOVED lines=14> */
.L_x_22152:
[----:B------:R-:W0:Y:S02]  /*2740*/  F2I.S64.F64.TRUNC R4, R4 ;  /* 0x0000000400047311 */ /* 0x000e24000030d900 */
[----:B0-----:R-:W-:-:S05]  /*2750*/  MOV R3, R4 ;  /* 0x0000000400037202 */ /* 0x001fca0000000f00 */
[----:B------:R0:W-:Y:S01]  /*2760*/  STG.E.U8 desc[UR36][R12.64], R3 ;  /* 0x000000030c007986 */ /* 0x0001e2000c101124 */
[----:B------:R-:W-:Y:S05]  /*2770*/  BRA `(.L_x_22154) ;  /* 0x0000001000847947 */ /* 0x000fea0003800000 */
.L_x_22151:
        /* <DEDUP_REMOVED lines=9> */
.L_x_22156:
[----:B------:R-:W0:Y:S02]  /*2810*/  F2I.F64.TRUNC R5, R4 ;  /* 0x0000000400057311 */ /* 0x000e24000030d100 */
[----:B0-----:R0:W-:Y:S01]  /*2820*/  STG.E desc[UR36][R12.64], R5 ;  /* 0x000000050c007986 */ /* 0x0011e2000c101924 */
[----:B------:R-:W-:Y:S05]  /*2830*/  BRA `(.L_x_22154) ;  /* 0x0000001000547947 */ /* 0x000fea0003800000 */
.L_x_22155:
[----:B------:R-:W0:Y:S02]  /*2840*/  F2I.F64.TRUNC R5, R4 ;  /* 0x0000000400057311 */ /* 0x000e24000030d100 */
[----:B0-----:R0:W-:Y:S01]  /*2850*/  STG.E.U16 desc[UR36][R12.64], R5 ;  /* 0x000000050c007986 */ /* 0x0011e2000c101524 */
[----:B------:R-:W-:Y:S05]  /*2860*/  BRA `(.L_x_22154) ;  /* 0x0000001000487947 */ /* 0x000fea0003800000 */
.L_x_22150:
        /* <DEDUP_REMOVED lines=17> */
.L_x_22158:
        /* <DEDUP_REMOVED lines=12> */
.L_x_22157:
        /* <DEDUP_REMOVED lines=18> */
.L_x_22160:
        /* <DEDUP_REMOVED lines=13> */
.L_x_22159:
[----:B------:R0:W-:Y:S01]  /*2c30*/  STG.E.64 desc[UR36][R12.64], R4 ;  /* 0x000000040c007986 */ /* 0x0001e2000c101b24 */
[----:B------:R-:W-:Y:S05]  /*2c40*/  BRA `(.L_x_22154) ;  /* 0x0000000c00507947 */ /* 0x000fea0003800000 */
.L_x_22149:
        /* <DEDUP_REMOVED lines=12> */
.L_x_22163:
[----:B------:R-:W-:-:S05]  /*2d10*/  CS2R R6, SRZ ;  /* 0x0000000000067805 */ /* 0x000fca000001ff00 */
[----:B------:R0:W-:Y:S01]  /*2d20*/  STG.E.128 desc[UR36][R12.64], R4 ;  /* 0x000000040c007986 */ /* 0x0001e2000c101d24 */
[----:B------:R-:W-:Y:S05]  /*2d30*/  BRA `(.L_x_22154) ;  /* 0x0000000c00147947 */ /* 0x000fea0003800000 */
.L_x_22162:
        /* <DEDUP_REMOVED lines=27> */
.L_x_22167:
[----:B------:R-:W-:Y:S05]  /*2ef0*/  BSYNC.RECONVERGENT B0 ;  /* 0x0000000000007941 */ /* 0x000fea0003800200 */
.L_x_22166:
[----:B------:R-:W-:-:S05]  /*2f00*/  LOP3.LUT R3, R0, 0x80, R3, 0xf8, !PT ;  /* 0x0000008000037812 */ /* 0x000fca00078ef803 */
[----:B------:R0:W-:Y:S01]  /*2f10*/  STG.E.U8 desc[UR36][R12.64], R3 ;  /* 0x000000030c007986 */ /* 0x0001e2000c101124 */
[----:B------:R-:W-:Y:S05]  /*2f20*/  BRA `(.L_x_22154) ;  /* 0x0000000800987947 */ /* 0x000fea0003800000 */
.L_x_22165:
        /* <DEDUP_REMOVED lines=23> */
.L_x_22169:
[----:B------:R-:W-:Y:S05]  /*30a0*/  BSYNC.RECONVERGENT B0 ;  /* 0x0000000000007941 */ /* 0x000fea0003800200 */
.L_x_22168:
[----:B------:R-:W-:-:S05]  /*30b0*/  LOP3.LUT R3, R0, 0x80, R3, 0xf8, !PT ;  /* 0x0000008000037812 */ /* 0x000fca00078ef803 */
[----:B------:R0:W-:Y:S01]  /*30c0*/  STG.E.U8 desc[UR36][R12.64], R3 ;  /* 0x000000030c007986 */ /* 0x0001e2000c101124 */
[----:B------:R-:W-:Y:S05]  /*30d0*/  BRA `(.L_x_22154) ;  /* 0x00000008002c7947 */ /* 0x000fea0003800000 */
.L_x_22164:
        /* <DEDUP_REMOVED lines=12> */
.L_x_22161:
        /* <DEDUP_REMOVED lines=11> */
.L_x_22172:
        /* <DEDUP_REMOVED lines=21> */
.L_x_22175:
[----:B------:R-:W-:-:S04]  /*33a0*/  SHF.R.U32.HI R0, RZ, 0x14, R3 ;  /* 0x00000014ff007819 */ /* 0x000fc80000011603 */
[----:B------:R-:W-:-:S04]  /*33b0*/  LOP3.LUT R0, R0, 0x1, RZ, 0xc0, !PT ;  /* 0x0000000100007812 */ /* 0x000fc800078ec0ff */
[----:B------:R-:W-:-:S04]  /*33c0*/  IADD3 R0, PT, PT, R3, 0x487ffff, R0 ;  /* 0x0487ffff03007810 */ /* 0x000fc80007ffe000 */
[----:B------:R-:W-:-:S04]  /*33d0*/  SHF.R.U32.HI R0, RZ, 0x14, R0 ;  /* 0x00000014ff007819 */ /* 0x000fc80000011600 */
[----:B------:R-:W-:-:S07]  /*33e0*/  LOP3.LUT R0, R0, 0xff, RZ, 0xc0, !PT ;  /* 0x000000ff00007812 */ /* 0x000fce00078ec0ff */
.L_x_22176:
[----:B------:R-:W-:-:S04]  /*33f0*/  SHF.R.U32.HI R3, RZ, 0x18, R3 ;  /* 0x00000018ff037819 */ /* 0x000fc80000011603 */
[----:B------:R-:W-:-:S04]  /*3400*/  LOP3.LUT R0, R0, 0x80, R3, 0xf8, !PT ;  /* 0x0000008000007812 */ /* 0x000fc800078ef803 */
[----:B------:R-:W-:-:S07]  /*3410*/  PRMT R6, R0, 0x7610, R6 ;  /* 0x0000761000067816 */ /* 0x000fce0000000006 */
.L_x_22174:
[----:B------:R-:W-:Y:S05]  /*3420*/  BSYNC.RECONVERGENT B0 ;  /* 0x0000000000007941 */ /* 0x000fea0003800200 */
.L_x_22173:
[----:B------:R1:W-:Y:S01]  /*3430*/  STG.E.U8 desc[UR36][R12.64], R6 ;  /* 0x000000060c007986 */ /* 0x0003e2000c101124 */
[----:B------:R-:W-:Y:S05]  /*3440*/  BRA `(.L_x_22154) ;  /* 0x0000000400507947 */ /* 0x000fea0003800000 */
.L_x_22171:
        /* <DEDUP_REMOVED lines=21> */
.L_x_22179:
[----:B------:R-:W-:-:S04]  /*35a0*/  SHF.R.U32.HI R0, RZ, 0x15, R3 ;  /* 0x00000015ff007819 */ /* 0x000fc80000011603 */
[----:B------:R-:W-:-:S04]  /*35b0*/  LOP3.LUT R0, R0, 0x1, RZ, 0xc0, !PT ;  /* 0x0000000100007812 */ /* 0x000fc800078ec0ff */
[----:B------:R-:W-:-:S04]  /*35c0*/  IADD3 R0, PT, PT, R3, 0x88fffff, R0 ;  /* 0x088fffff03007810 */ /* 0x000fc80007ffe000 */
[----:B------:R-:W-:-:S04]  /*35d0*/  SHF.R.U32.HI R0, RZ, 0x15, R0 ;  /* 0x00000015ff007819 */ /* 0x000fc80000011600 */
[----:B------:R-:W-:-:S07]  /*35e0*/  LOP3.LUT R0, R0, 0xff, RZ, 0xc0, !PT ;  /* 0x000000ff00007812 */ /* 0x000fce00078ec0ff */
.L_x_22180:
[----:B------:R-:W-:-:S04]  /*35f0*/  SHF.R.U32.HI R3, RZ, 0x18, R3 ;  /* 0x00000018ff037819 */ /* 0x000fc80000011603 */
[----:B------:R-:W-:-:S04]  /*3600*/  LOP3.LUT R0, R0, 0x80, R3, 0xf8, !PT ;  /* 0x0000008000007812 */ /* 0x000fc800078ef803 */
[----:B------:R-:W-:-:S07]  /*3610*/  PRMT R6, R0, 0x7610, R6 ;  /* 0x0000761000067816 */ /* 0x000fce0000000006 */
.L_x_22178:
[----:B------:R-:W-:Y:S05]  /*3620*/  BSYNC.RECONVERGENT B0 ;  /* 0x0000000000007941 */ /* 0x000fea0003800200 */
.L_x_22177:
[----:B------:R0:W-:Y:S01]  /*3630*/  STG.E.U8 desc[UR36][R12.64], R6 ;  /* 0x000000060c007986 */ /* 0x0001e2000c101124 */
[----:B------:R-:W-:Y:S05]  /*3640*/  BRA `(.L_x_22154) ;  /* 0x0000000000d07947 */ /* 0x000fea0003800000 */
.L_x_22170:
[----:B------:R-:W-:-:S09]  /*3650*/  UISETP.NE.AND UP0, UPT, UR4, 0x1c, UPT ;  /* 0x0000001c0400788c */ /* 0x000fd2000bf05270 */
[----:B------:R-:W-:Y:S05]  /*3660*/  BRA.U !UP0, `(.L_x_22181) ;  /* 0x0000000108c07547 */ /* 0x000fea000b800000 */
[----:B------:R-:W-:-:S09]  /*3670*/  UISETP.NE.AND UP0, UPT, UR4, 0x1d, UPT ;  /* 0x0000001d0400788c */ /* 0x000fd2000bf05270 */
[----:B------:R-:W-:Y:S05]  /*3680*/  BRA.U !UP0, `(.L_x_22182) ;  /* 0x0000000108ac7547 */ /* 0x000fea000b800000 */
[----:B------:R-:W-:-:S09]  /*3690*/  UISETP.NE.AND UP0, UPT, UR4, 0x2c, UPT ;  /* 0x0000002c0400788c */ /* 0x000fd2000bf05270 */
[----:B------:R-:W-:Y:S05]  /*36a0*/  BRA.U !UP0, `(.L_x_22183) ;  /* 0x0000000108447547 */ /* 0x000fea000b800000 */
.L_x_22153:
        /* <DEDUP_REMOVED lines=16> */
.L_x_22184:
[----:B------:R-:W-:Y:S05]  /*37b0*/  BRA `(.L_x_22154) ;  /* 0x0000000000747947 */ /* 0x000fea0003800000 */
.L_x_22183:
        /* <DEDUP_REMOVED lines=24> */
.L_x_22182:
[----:B------:R-:W0:Y:S02]  /*3940*/  F2I.U64.F64.TRUNC R4, R4 ;  /* 0x0000000400047311 */ /* 0x000e24000030d800 */
[----:B0-----:R0:W-:Y:S01]  /*3950*/  STG.E.64 desc[UR36][R12.64], R4 ;  /* 0x000000040c007986 */ /* 0x0011e2000c101b24 */
[----:B------:R-:W-:Y:S05]  /*3960*/  BRA `(.L_x_22154) ;  /* 0x0000000000087947 */ /* 0x000fea0003800000 */
.L_x_22181:
[----:B------:R-:W0:Y:S02]  /*3970*/  F2I.U32.F64.TRUNC R5, R4 ;  /* 0x0000000400057311 */ /* 0x000e24000030d000 */
[----:B0-----:R3:W-:Y:S02]  /*3980*/  STG.E desc[UR36][R12.64], R5 ;  /* 0x000000050c007986 */ /* 0x0017e4000c101924 */
.L_x_22154:
[----:B------:R-:W-:-:S07]  /*3990*/  VIADD R17, R17, 0x80 ;  /* 0x0000008011117836 */ /* 0x000fce0000000000 */
.L_x_22116:
[----:B------:R-:W-:Y:S05]  /*39a0*/  BSYNC.RECONVERGENT B7 ;  /* 0x0000000000077941 */ /* 0x000fea0003800200 */
.L_x_22115:
        /* <DEDUP_REMOVED lines=15> */
[----:B----4-:R-:W-:-:S05]  /*3aa0*/  SHF.R.U32.HI R3, RZ, UR5, R2 ;  /* 0x00000005ff037c19 */ /* 0x010fca0008011602 */
[----:B------:R-:W-:-:S04]  /*3ab0*/  IMAD.MOV R0, RZ, RZ, -R3 ;  /* 0x000000ffff007224 */ /* 0x000fc800078e0a03 */
[----:B-----5:R-:W-:-:S04]  /*3ac0*/  IMAD R0, R0, UR6, R17 ;  /* 0x0000000600007c24 */ /* 0x020fc8000f8e0211 */
[C---:B-1----:R-:W-:Y:S02]  /*3ad0*/  IMAD R16, R0.reuse, UR8, RZ ;  /* 0x0000000800107c24 */ /* 0x042fe4000f8e02ff */
[----:B------:R-:W-:Y:S01]  /*3ae0*/  IMAD R0, R0, UR9, RZ ;  /* 0x0000000900007c24 */ /* 0x000fe2000f8e02ff */
[----:B------:R-:W-:Y:S06]  /*3af0*/  BRA.U !UP0, `(.L_x_22187) ;  /* 0x0000001108787547 */ /* 0x000fec000b800000 */
[----:B------:R-:W0:Y:S01]  /*3b00*/  LDCU.64 UR6, c[0x0][0x398] ;  /* 0x00007300ff0677ac */ /* 0x000e220008000a00 */
[----:B------:R-:W-:Y:S01]  /*3b10*/  MOV R2, RZ ;  /* 0x000000ff00027202 */ /* 0x000fe20000000f00 */
[----:B------:R-:W2:Y:S01]  /*3b20*/  LDCU UR4, c[0x0][0x3a0] ;  /* 0x00007400ff0477ac */ /* 0x000ea20008000800 */
[----:B------:R-:W1:Y:S01]  /*3b30*/  LDCU.64 UR8, c[0x0][0x4c0] ;  /* 0x00009800ff0877ac */ /* 0x000e620008000a00 */
[----:B------:R-:W-:Y:S02]  /*3b40*/  UISETP.NE.AND UP0, UPT, UR38, 0x2, UPT ;  /* 0x000000022600788c */ /* 0x000fe4000bf05270 */
[----:B0-----:R-:W-:-:S05]  /*3b50*/  IMAD.HI.U32 R4, R3, UR7, R2 ;  /* 0x0000000703047c27 */ /* 0x001fca000f8e0002 */
[----:B--23--:R-:W-:-:S05]  /*3b60*/  SHF.R.U32.HI R5, RZ, UR4, R4 ;  /* 0x00000004ff057c19 */ /* 0x00cfca0008011604 */
        /* <DEDUP_REMOVED lines=279> */
.L_x_22187:
[----:B------:R-:W0:Y:S01]  /*4ce0*/  LDCU.64 UR6, c[0x0][0x588] ;  /* 0x0000b100ff0677ac */ /* 0x000e220008000a00 */
[----:B------:R-:W-:Y:S01]  /*4cf0*/  BSSY.RECONVERGENT B6, `(.L_x_22188) ;  /* 0x00000ec000067945 */ /* 0x000fe20003800200 */
[----:B------:R-:W-:-:S04]  /*4d00*/  UPRMT UR4, UR41, 0x9910, URZ ;  /* 0x0000991029047896 */ /* 0x000fc800080000ff */
[----:B------:R-:W-:Y:S01]  /*4d10*/  UISETP.GT.AND UP0, UPT, UR4, 0x9, UPT ;  /* 0x000000090400788c */ /* 0x000fe2000bf04270 */
[----:B0-----:R-:W-:-:S04]  /*4d20*/  IADD3 R2, P0, PT, R0, UR6, RZ ;  /* 0x0000000600027c10 */ /* 0x001fc8000ff1e0ff */
[----:B----4-:R-:W-:-:S04]  /*4d30*/  IADD3.X R3, PT, PT, RZ, UR7, RZ, P0, !PT ;  /* 0x00000007ff037c10 */ /* 0x010fc800087fe4ff */
        /* <DEDUP_REMOVED lines=10> */
[----:B----4-:R0:W4:Y:S02]  /*4de0*/  I2F.F64.S16 R10, R2 ;  /* 0x00000002000a7312 */ /* 0x0101240000101c00 */
[----:B0---4-:R-:W-:Y:S05]  /*4df0*/  BRA `(.L_x_22194) ;  /* 0x0000000c006c7947 */ /* 0x011fea0003800000 */
.L_x_22192:
[----:B------:R-:W4:Y:S02]  /*4e00*/  LDG.E.U8 R2, desc[UR36][R2.64] ;  /* 0x0000002402027981 */ /* 0x000f24000c1e1100 */
[----:B----4-:R0:W4:Y:S02]  /*4e10*/  I2F.F64.U16 R10, R2 ;  /* 0x00000002000a7312 */ /* 0x0101240000101800 */
[----:B0---4-:R-:W-:Y:S05]  /*4e20*/  BRA `(.L_x_22194) ;  /* 0x0000000c00607947 */ /* 0x011fea0003800000 */
.L_x_22191:
        /* <DEDUP_REMOVED lines=9> */
.L_x_22196:
[----:B------:R-:W4:Y:S02]  /*4ec0*/  LDG.E R2, desc[UR36][R2.64] ;  /* 0x0000002402027981 */ /* 0x000f24000c1e1900 */
[----:B----4-:R0:W4:Y:S02]  /*4ed0*/  I2F.F64 R10, R2 ;  /* 0x00000002000a7312 */ /* 0x0101240000201c00 */
[----:B0---4-:R-:W-:Y:S05]  /*4ee0*/  BRA `(.L_x_22194) ;  /* 0x0000000c00307947 */ /* 0x011fea0003800000 */
.L_x_22195:
[----:B------:R-:W4:Y:S02]  /*4ef0*/  LDG.E.U16 R2, desc[UR36][R2.64] ;  /* 0x0000002402027981 */ /* 0x000f24000c1e1500 */
[----:B----4-:R0:W4:Y:S02]  /*4f00*/  I2F.F64.S16 R10, R2 ;  /* 0x00000002000a7312 */ /* 0x0101240000101c00 */
[----:B0---4-:R-:W-:Y:S05]  /*4f10*/  BRA `(.L_x_22194) ;  /* 0x0000000c00247947 */ /* 0x011fea0003800000 */
.L_x_22190:
        /* <DEDUP_REMOVED lines=10> */
.L_x_22198:
[----:B------:R-:W4:Y:S02]  /*4fc0*/  LDG.E.U16 R0, desc[UR36][R2.64] ;  /* 0x0000002402007981 */ /* 0x000f24000c1e1500 */
[----:B----4-:R-:W-:-:S05]  /*4fd0*/  HADD2.F32 R0, -RZ, R0.H0_H0 ;  /* 0x20000000ff007230 */ /* 0x010fca0000004100 */
[----:B------:R-:W-:-:S04]  /*4fe0*/  FMUL.FTZ R0, R0, 1 ;  /* 0x3f80000000007820 */ /* 0x000fc80000410000 */
[----:B------:R0:W4:Y:S02]  /*4ff0*/  F2F.F64.F32 R10, R0 ;  /* 0x00000000000a7310 */ /* 0x0001240000201800 */
[----:B0---4-:R-:W-:Y:S05]  /*5000*/  BRA `(.L_x_22194) ;  /* 0x0000000800e87947 */ /* 0x011fea0003800000 */
.L_x_22197:
        /* <DEDUP_REMOVED lines=10> */
.L_x_22200:
[----:B------:R-:W4:Y:S02]  /*50b0*/  LDG.E.U16 R2, desc[UR36][R2.64] ;  /* 0x0000002402027981 */ /* 0x000f24000c1e1500 */
[----:B----4-:R-:W-:-:S05]  /*50c0*/  HADD2.F32 R0, -RZ, R2.H0_H0 ;  /* 0x20000002ff007230 */ /* 0x010fca0000004100 */
[----:B------:R-:W-:-:S04]  /*50d0*/  FMUL.FTZ R0, R0, 1 ;  /* 0x3f80000000007820 */ /* 0x000fc80000410000 */
[----:B------:R0:W4:Y:S02]  /*50e0*/  F2F.F64.F32 R10, R0 ;  /* 0x00000000000a7310 */ /* 0x0001240000201800 */
[----:B0---4-:R-:W-:Y:S05]  /*50f0*/  BRA `(.L_x_22194) ;  /* 0x0000000800ac7947 */ /* 0x011fea0003800000 */
.L_x_22199:
[----:B------:R0:W5:Y:S01]  /*5100*/  LDG.E.64 R10, desc[UR36][R2.64] ;  /* 0x00000024020a7981 */ /* 0x000162000c1e1b00 */
[----:B------:R-:W-:Y:S05]  /*5110*/  BRA `(.L_x_22194) ;  /* 0x0000000800a47947 */ /* 0x000fea0003800000 */
.L_x_22189:
        /* <DEDUP_REMOVED lines=13> */
.L_x_22203:
[----:B------:R0:W5:Y:S01]  /*51f0*/  LDG.E.64 R10, desc[UR36][R2.64] ;  /* 0x00000024020a7981 */ /* 0x000162000c1e1b00 */
[----:B------:R-:W-:Y:S05]  /*5200*/  BRA `(.L_x_22194) ;  /* 0x0000000800687947 */ /* 0x000fea0003800000 */
.L_x_22202:
[----:B------:R-:W-:-:S09]  /*5210*/  UISETP.NE.AND UP0, UPT, UR4, 0xf, UPT ;  /* 0x0000000f0400788c */ /* 0x000fd2000bf05270 */
[----:B------:R-:W-:Y:S05]  /*5220*/  BRA.U !UP0, `(.L_x_22204) ;  /* 0x00000001089c7547 */ /* 0x000fea000b800000 */
[----:B------:R-:W-:-:S09]  /*5230*/  UISETP.NE.AND UP0, UPT, UR4, 0x17, UPT ;  /* 0x000000170400788c */ /* 0x000fd2000bf05270 */
[----:B------:R-:W-:Y:S05]  /*5240*/  BRA.U !UP0, `(.L_x_22205) ;  /* 0x00000001085c7547 */ /* 0x000fea000b800000 */
[----:B------:R-:W-:-:S09]  /*5250*/  UISETP.NE.AND UP0, UPT, UR4, 0x18, UPT ;  /* 0x000000180400788c */ /* 0x000fd2000bf05270 */
[----:B------:R-:W-:Y:S05]  /*5260*/  BRA.U UP0, `(.L_x_22193) ;  /* 0x0000000500f47547 */ /* 0x000fea000b800000 */
[----:B------:R-:W4:Y:S01]  /*5270*/  LDG.E.U8 R0, desc[UR36][R2.64] ;  /* 0x0000002402007981 */ /* 0x000f22000c1e1100 */
[----:B-1----:R-:W-:Y:S01]  /*5280*/  IMAD.MOV.U32 R6, RZ, RZ, 0x1f ;  /* 0x0000001fff067424 */ /* 0x002fe200078e00ff */
[----:B----4-:R-:W-:-:S04]  /*5290*/  SHF.L.U32 R0, R0, 0x18, RZ ;  /* 0x0000001800007819 */ /* 0x010fc800000006ff */
[C---:B------:R-:W-:Y:S02]  /*52a0*/  LOP3.LUT R4, R0.reuse, 0x7f000000, RZ, 0xc0, !PT ;  /* 0x7f00000000047812 */ /* 0x040fe400078ec0ff */
[----:B------:R-:W-:Y:S02]  /*52b0*/  LOP3.LUT P0, RZ, R0, 0x7f000000, RZ, 0xc0, !PT ;  /* 0x7f00000000ff7812 */ /* 0x000fe4000780c0ff */
[----:B--23--:R-:W0:Y:S02]  /*52c0*/  FLO.U32 R5, R4 ;  /* 0x0000000400057300 */ /* 0x00ce2400000e0000 */
        /* <DEDUP_REMOVED lines=12> */
[----:B------:R-:W-:-:S04]  /*5390*/  FMUL.FTZ R5, R5, 1 ;  /* 0x3f80000005057820 */ /* 0x000fc80000410000 */
[----:B------:R0:W1:Y:S02]  /*53a0*/  F2F.F64.F32 R10, R5 ;  /* 0x00000005000a7310 */ /* 0x0000640000201800 */
[----:B01----:R-:W-:Y:S05]  /*53b0*/  BRA `(.L_x_22194) ;  /* 0x0000000400fc7947 */ /* 0x003fea0003800000 */
.L_x_22205:
[----:B------:R-:W4:Y:S02]  /*53c0*/  LDG.E.U8 R2, desc[UR36][R2.64] ;  /* 0x0000002402027981 */ /* 0x000f24000c1e1100 */
[C---:B----4-:R-:W-:Y:S01]  /*53d0*/  IMAD.SHL.U32 R0, R2.reuse, 0x2000000, RZ ;  /* 0x0200000002007824 */ /* 0x050fe200078e00ff */
[----:B--23--:R-:W-:-:S04]  /*53e0*/  SHF.L.U32 R5, R2, 0x8, RZ ;  /* 0x0000000802057819 */ /* 0x00cfc800000006ff */
        /* <DEDUP_REMOVED lines=9> */
[----:B------:R0:W2:Y:S02]  /*5480*/  F2F.F64.F32 R10, R0 ;  /* 0x00000000000a7310 */ /* 0x0000a40000201800 */
[----:B0-2---:R-:W-:Y:S05]  /*5490*/  BRA `(.L_x_22194) ;  /* 0x0000000400c47947 */ /* 0x005fea0003800000 */
.L_x_22204:
[----:B------:R-:W4:Y:S02]  /*54a0*/  LDG.E.U16 R0, desc[UR36][R2.64] ;  /* 0x0000002402007981 */ /* 0x000f24000c1e1500 */
[----:B----4-:R-:W-:-:S04]  /*54b0*/  IMAD.U32 R0, R0, 0x10000, RZ ;  /* 0x0001000000007824 */ /* 0x010fc800078e00ff */
[----:B------:R-:W-:-:S04]  /*54c0*/  FMUL.FTZ R0, R0, 1 ;  /* 0x3f80000000007820 */ /* 0x000fc80000410000 */
[----:B------:R0:W4:Y:S02]  /*54d0*/  F2F.F64.F32 R10, R0 ;  /* 0x00000000000a7310 */ /* 0x0001240000201800 */
[----:B0---4-:R-:W-:Y:S05]  /*54e0*/  BRA `(.L_x_22194) ;  /* 0x0000000400b07947 */ /* 0x011fea0003800000 */
.L_x_22201:
        /* <DEDUP_REMOVED lines=9> */
[----:B----4-:R0:W4:Y:S02]  /*5580*/  I2F.F64.U16 R10, R2 ;  /* 0x00000002000a7312 */ /* 0x0101240000101800 */
[----:B0---4-:R-:W-:Y:S05]  /*5590*/  BRA `(.L_x_22194) ;  /* 0x0000000400847947 */ /* 0x011fea0003800000 */
.L_x_22208:
[----:B------:R-:W4:Y:S01]  /*55a0*/  LDG.E.U8 R3, desc[UR36][R2.64] ;  /* 0x0000002402037981 */ /* 0x000f22000c1e1100 */
[----:B------:R-:W-:Y:S02]  /*55b0*/  CS2R R10, SRZ ;  /* 0x00000000000a7805 */ /* 0x000fe4000001ff00 */
[----:B----4-:R-:W-:-:S13]  /*55c0*/  ISETP.NE.AND P0, PT, R3, RZ, PT ;  /* 0x000000ff0300720c */ /* 0x010fda0003f05270 */
        /* <DEDUP_REMOVED lines=15> */
[----:B--23--:R-:W-:-:S05]  /*56c0*/  VIADD R5, R3, 0xffffffe4 ;  /* 0xffffffe403057836 */ /* 0x00cfca0000000000 */
[----:B------:R-:W-:-:S04]  /*56d0*/  SHF.L.U32 R5, R0, R5, RZ ;  /* 0x0000000500057219 */ /* 0x000fc800000006ff */
[----:B------:R-:W-:-:S07]  /*56e0*/  LOP3.LUT R0, R5, 0x7, RZ, 0xc0, !PT ;  /* 0x0000000705007812 */ /* 0x000fce00078ec0ff */
.L_x_22210:
[----:B------:R-:W-:Y:S05]  /*56f0*/  BSYNC.RECONVERGENT B0 ;  /* 0x0000000000007941 */ /* 0x000fea0003800200 */
.L_x_22209:
[----:B------:R-:W-:Y:S02]  /*5700*/  SHF.L.U32 R0, R0, 0x14, RZ ;  /* 0x0000001400007819 */ /* 0x000fe400000006ff */
[----:B------:R-:W-:-:S04]  /*5710*/  LEA R2, R2, 0x3b800000, 0x17 ;  /* 0x3b80000002027811 */ /* 0x000fc800078eb8ff */
[----:B------:R-:W-:-:S05]  /*5720*/  LOP3.LUT R0, R2, R0, R7, 0xfe, !PT ;  /* 0x0000000002007212 */ /* 0x000fca00078efe07 */
[----:B------:R-:W-:-:S04]  /*5730*/  FMUL.FTZ R0, R0, 1 ;  /* 0x3f80000000007820 */ /* 0x000fc80000410000 */
[----:B------:R0:W4:Y:S02]  /*5740*/  F2F.F64.F32 R10, R0 ;  /* 0x00000000000a7310 */ /* 0x0001240000201800 */
[----:B0---4-:R-:W-:Y:S05]  /*5750*/  BRA `(.L_x_22194) ;  /* 0x0000000400147947 */ /* 0x011fea0003800000 */
.L_x_22207:
[----:B------:R-:W4:Y:S01]  /*5760*/  LDG.E.U8 R3, desc[UR36][R2.64] ;  /* 0x0000002402037981 */ /* 0x000f22000c1e1100 */
[----:B------:R-:W-:Y:S02]  /*5770*/  CS2R R10, SRZ ;  /* 0x00000000000a7805 */ /* 0x000fe4000001ff00 */
[----:B----4-:R-:W-:-:S13]  /*5780*/  ISETP.NE.AND P0, PT, R3, RZ, PT ;  /* 0x000000ff0300720c */ /* 0x010fda0003f05270 */
        /* <DEDUP_REMOVED lines=14> */
[----:B--23--:R-:W-:Y:S02]  /*5870*/  IADD3 R5, PT, PT, R3, -0x1d, RZ ;  /* 0xffffffe303057810 */ /* 0x00cfe40007ffe0ff */
[----:B------:R-:W-:Y:S02]  /*5880*/  IADD3 R2, PT, PT, R2, 0x1e, -R3 ;  /* 0x0000001e02027810 */ /* 0x000fe40007ffe803 */
[----:B------:R-:W-:-:S04]  /*5890*/  SHF.L.U32 R5, R0, R5, RZ ;  /* 0x0000000500057219 */ /* 0x000fc800000006ff */
[----:B------:R-:W-:-:S07]  /*58a0*/  LOP3.LUT R0, R5, 0x3, RZ, 0xc0, !PT ;  /* 0x0000000305007812 */ /* 0x000fce00078ec0ff */
.L_x_22212:
[----:B------:R-:W-:Y:S05]  /*58b0*/  BSYNC.RECONVERGENT B0 ;  /* 0x0000000000007941 */ /* 0x000fea0003800200 */
.L_x_22211:
[----:B------:R-:W-:Y:S01]  /*58c0*/  IMAD.SHL.U32 R0, R0, 0x200000, RZ ;  /* 0x0020000000007824 */ /* 0x000fe200078e00ff */
[----:B------:R-:W-:-:S04]  /*58d0*/  LEA R2, R2, 0x37800000, 0x17 ;  /* 0x3780000002027811 */ /* 0x000fc800078eb8ff */
[----:B------:R-:W-:-:S05]  /*58e0*/  LOP3.LUT R0, R2, R0, R7, 0xfe, !PT ;  /* 0x0000000002007212 */ /* 0x000fca00078efe07 */
[----:B------:R-:W-:-:S04]  /*58f0*/  FMUL.FTZ R0, R0, 1 ;  /* 0x3f80000000007820 */ /* 0x000fc80000410000 */
[----:B------:R0:W4:Y:S02]  /*5900*/  F2F.F64.F32 R10, R0 ;  /* 0x00000000000a7310 */ /* 0x0001240000201800 */
[----:B0---4-:R-:W-:Y:S05]  /*5910*/  BRA `(.L_x_22194) ;  /* 0x0000000000a47947 */ /* 0x011fea0003800000 */
.L_x_22206:
[----:B------:R-:W-:-:S09]  /*5920*/  UISETP.NE.AND UP0, UPT, UR4, 0x1c, UPT ;  /* 0x0000001c0400788c */ /* 0x000fd2000bf05270 */
[----:B------:R-:W-:Y:S05]  /*5930*/  BRA.U !UP0, `(.L_x_22213) ;  /* 0x0000000108947547 */ /* 0x000fea000b800000 */
[----:B------:R-:W-:-:S09]  /*5940*/  UISETP.NE.AND UP0, UPT, UR4, 0x1d, UPT ;  /* 0x0000001d0400788c */ /* 0x000fd2000bf05270 */
[----:B------:R-:W-:Y:S05]  /*5950*/  BRA.U !UP0, `(.L_x_22214) ;  /* 0x0000000108807547 */ /* 0x000fea000b800000 */
[----:B------:R-:W-:-:S09]  /*5960*/  UISETP.NE.AND UP0, UPT, UR4, 0x2c, UPT ;  /* 0x0000002c0400788c */ /* 0x000fd2000bf05270 */
[----:B------:R-:W-:Y:S05]  /*5970*/  BRA.U UP0, `(.L_x_22193) ;  /* 0x0000000100307547 */ /* 0x000fea000b800000 */
[----:B------:R-:W4:Y:S01]  /*5980*/  LDG.E.U8 R0, desc[UR36][R2.64] ;  /* 0x0000002402007981 */ /* 0x000f22000c1e1100 */
[----:B------:R-:W-:Y:S02]  /*5990*/  HFMA2 R10, -RZ, RZ, 0, 0 ;  /* 0x00000000ff0a7431 */ /* 0x000fe400000001ff */
[----:B------:R-:W-:Y:S01]  /*59a0*/  IMAD.MOV.U32 R11, RZ, RZ, 0x38000000 ;  /* 0x38000000ff0b7424 */ /* 0x000fe200078e00ff */
[----:B----4-:R-:W-:-:S13]  /*59b0*/  ISETP.NE.AND P0, PT, R0, RZ, PT ;  /* 0x000000ff0000720c */ /* 0x010fda0003f05270 */
[----:B------:R-:W-:Y:S05]  /*59c0*/  @!P0 BRA `(.L_x_22194) ;  /* 0x0000000000788947 */ /* 0x000fea0003800000 */
[----:B------:R-:W-:-:S13]  /*59d0*/  ISETP.NE.AND P0, PT, R0, 0xff, PT ;  /* 0x000000ff0000780c */ /* 0x000fda0003f05270 */
[----:B------:R-:W-:Y:S01]  /*59e0*/  @P0 SHF.L.U32 R0, R0, 0x17, RZ ;  /* 0x0000001700000819 */ /* 0x000fe200000006ff */
[----:B------:R-:W-:Y:S01]  /*59f0*/  @!P0 IMAD.MOV.U32 R10, RZ, RZ, 0x20000000 ;  /* 0x20000000ff0a8424 */ /* 0x000fe200078e00ff */
[----:B------:R-:W-:-:S03]  /*5a00*/  @!P0 MOV R11, 0x7ff80000 ;  /* 0x7ff80000000b8802 */ /* 0x000fc60000000f00 */
[----:B------:R-:W-:-:S04]  /*5a10*/  @P0 FMUL.FTZ R0, R0, 1 ;  /* 0x3f80000000000820 */ /* 0x000fc80000410000 */
[----:B------:R0:W4:Y:S02]  /*5a20*/  @P0 F2F.F64.F32 R10, R0 ;  /* 0x00000000000a0310 */ /* 0x0001240000201800 */
[----:B0---4-:R-:W-:Y:S05]  /*5a30*/  BRA `(.L_x_22194) ;  /* 0x00000000005c7947 */ /* 0x011fea0003800000 */
.L_x_22193:
[----:B------:R-:W-:Y:S01]  /*5a40*/  MOV R2, 0x1c0 ;  /* 0x000001c000027802 */ /* 0x000fe20000000f00 */
[----:B------:R-:W0:Y:S01]  /*5a50*/  LDCU.64 UR4, c[0x4][0x1a0] ;  /* 0x01003400ff0477ac */ /* 0x000e220008000a00 */
[----:B-123--:R-:W-:Y:S02]  /*5a60*/  HFMA2 R12, -RZ, RZ, 0, 5.9604644775390625e-08 ;  /* 0x00000001ff0c7431 */ /* 0x00efe400000001ff */
        /* <DEDUP_REMOVED lines=13> */
.L_x_22215:
[----:B------:R-:W-:Y:S01]  /*5b40*/  CS2R R10, SRZ ;  /* 0x00000000000a7805 */ /* 0x000fe2000001ff00 */
[----:B------:R-:W-:Y:S06]  /*5b50*/  BRA `(.L_x_22194) ;  /* 0x0000000000147947 */ /* 0x000fec0003800000 */
.L_x_22214:
[----:B------:R-:W4:Y:S02]  /*5b60*/  LDG.E.64 R10, desc[UR36][R2.64] ;  /* 0x00000024020a7981 */ /* 0x000f24000c1e1b00 */
[----:B----4-:R-:W0:Y:S02]  /*5b70*/  I2F.F64.U64 R10, R10 ;  /* 0x0000000a000a7312 */ /* 0x010e240000301800 */
[----:B0-----:R-:W-:Y:S05]  /*5b80*/  BRA `(.L_x_22194) ;  /* 0x0000000000087947 */ /* 0x001fea0003800000 */
.L_x_22213:
[----:B------:R-:W4:Y:S02]  /*5b90*/  LDG.E R2, desc[UR36][R2.64] ;  /* 0x0000002402027981 */ /* 0x000f24000c1e1900 */
[----:B----4-:R0:W4:Y:S02]  /*5ba0*/  I2F.F64.U32 R10, R2 ;  /* 0x00000002000a7312 */ /* 0x0101240000201800 */
.L_x_22194:
[----:B------:R-:W-:Y:S05]  /*5bb0*/  BSYNC.RECONVERGENT B6 ;  /* 0x0000000000067941 */ /* 0x000fea0003800200 */
.L_x_22188:
[----:B0---45:R-:W2:Y:S01]  /*5bc0*/  MUFU.RSQ64H R3, R11 ;  /* 0x0000000b00037308 */ /* 0x031ea20000001c00 */
[----:B------:R-:W0:Y:S01]  /*5bd0*/  LDCU.64 UR4, c[0x0][0x580] ;  /* 0x0000b000ff0477ac */ /* 0x000e220008000a00 */
[----:B------:R-:W-:Y:S01]  /*5be0*/  IADD3 R2, PT, PT, R11, -0x3500000, RZ ;  /* 0xfcb000000b027810 */ /* 0x000fe20007ffe0ff */
[----:B-1----:R-:W-:Y:S01]  /*5bf0*/  IMAD.MOV.U32 R6, RZ, RZ, 0x0 ;  /* 0x00000000ff067424 */ /* 0x002fe200078e00ff */
[----:B------:R-:W-:Y:S01]  /*5c00*/  MOV R7, 0x3fd80000 ;  /* 0x3fd8000000077802 */ /* 0x000fe20000000f00 */
[----:B------:R-:W-:Y:S01]  /*5c10*/  BSSY.RECONVERGENT B0, `(.L_x_22216) ;  /* 0x0000033000007945 */ /* 0x000fe20003800200 */
[----:B------:R-:W-:Y:S02]  /*5c20*/  ISETP.GE.U32.AND P0, PT, R2, 0x7ca00000, PT ;  /* 0x7ca000000200780c */ /* 0x000fe40003f06070 */
[----:B--23--:R-:W1:Y:S01]  /*5c30*/  DMUL R4, R2, R2 ;  /* 0x0000000202047228 */ /* 0x00ce620000000000 */
[----:B0-----:R-:W-:-:S05]  /*5c40*/  IADD3 R12, P1, PT, R16, UR4, RZ ;  /* 0x00000004100c7c10 */ /* 0x001fca000ff3e0ff */
[----:B------:R-:W-:-:S15]  /*5c50*/  IMAD.X R13, RZ, RZ, UR5, P1 ;  /* 0x00000005ff0d7e24 */ /* 0x000fde00088e06ff */
[----:B------:R-:W-:-:S15]  /*5c60*/  NOP ;  /* 0x0000000000007918 */ /* 0x000fde0000000000 */
[----:B------:R-:W-:-:S15]  /*5c70*/  NOP ;  /* 0x0000000000007918 */ /* 0x000fde0000000000 */
[----:B------:R-:W-:-:S13]  /*5c80*/  NOP ;  /* 0x0000000000007918 */ /* 0x000fda0000000000 */
[----:B-1----:R-:W0:-:S15]  /*5c90*/  DFMA R4, -R4, R10, 1 ;  /* 0x3ff000000404742b */ /* 0x002e1e000000010a */
        /* <DEDUP_REMOVED lines=33> */
[----:B------:R-:W-:Y:S01]  /*5eb0*/  MOV R6, R8 ;  /* 0x0000000800067202 */ /* 0x000fe20000000f00 */
[----:B------:R-:W-:Y:S01]  /*5ec0*/  IMAD.MOV.U32 R8, RZ, RZ, R14 ;  /* 0x000000ffff087224 */ /* 0x000fe200078e000e */
[----:B------:R-:W-:Y:S01]  /*5ed0*/  MOV R5, R19 ;  /* 0x0000001300057202 */ /* 0x000fe20000000f00 */
[----:B------:R-:W-:Y:S01]  /*5ee0*/  IMAD.MOV.U32 R4, RZ, RZ, R18 ;  /* 0x000000ffff047224 */ /* 0x000fe200078e0012 */
[----:B------:R-:W-:Y:S01]  /*5ef0*/  MOV R9, R15 ;  /* 0x0000000f00097202 */ /* 0x000fe20000000f00 */
[----:B------:R-:W-:Y:S01]  /*5f00*/  IMAD.MOV.U32 R14, RZ, RZ, R10 ;  /* 0x000000ffff0e7224 */ /* 0x000fe200078e000a */
[----:B------:R-:W-:Y:S02]  /*5f10*/  MOV R3, R11 ;  /* 0x0000000b00037202 */ /* 0x000fe40000000f00 */
[----:B------:R-:W-:-:S07]  /*5f20*/  MOV R0, 0x5f40 ;  /* 0x00005f4000007802 */ /* 0x000fce0000000f00 */
[----:B------:R-:W-:Y:S05]  /*5f30*/  CALL.REL.NOINC `($__internal_0_$__cuda_sm20_dsqrt_rn_f64_mediumpath_v1) ;  /* 0x00000084003c7944 */ /* 0x000fea0003c00000 */
.L_x_22217:
[----:B------:R-:W-:Y:S05]  /*5f40*/  BSYNC.RECONVERGENT B0 ;  /* 0x0000000000007941 */ /* 0x000fea0003800200 */
.L_x_22216:
        /* <DEDUP_REMOVED lines=14> */
.L_x_22221:
[----:B------:R-:W0:Y:S02]  /*6030*/  F2I.S64.F64.TRUNC R4, R4 ;  /* 0x0000000400047311 */ /* 0x000e24000030d900 */
[----:B0-----:R-:W-:-:S05]  /*6040*/  IMAD.MOV.U32 R3, RZ, RZ, R4 ;  /* 0x000000ffff037224 */ /* 0x001fca00078e0004 */
[----:B------:R3:W-:Y:S01]  /*6050*/  STG.E.U8 desc[UR36][R12.64], R3 ;  /* 0x000000030c007986 */ /* 0x0007e2000c101124 */
[----:B------:R-:W-:Y:S05]  /*6060*/  BRA `(.L_x_22223) ;  /* 0x0000001000807947 */ /* 0x000fea0003800000 */
.L_x_22220:
        /* <DEDUP_REMOVED lines=9> */
.L_x_22225:
[----:B------:R-:W0:Y:S02]  /*6100*/  F2I.F64.TRUNC R5, R4 ;  /* 0x0000000400057311 */ /* 0x000e24000030d100 */
[----:B0-----:R2:W-:Y:S01]  /*6110*/  STG.E desc[UR36][R12.64], R5 ;  /* 0x000000050c007986 */ /* 0x0015e2000c101924 */
[----:B------:R-:W-:Y:S05]  /*6120*/  BRA `(.L_x_22223) ;  /* 0x0000001000507947 */ /* 0x000fea0003800000 */
.L_x_22224:
[----:B------:R-:W0:Y:S02]  /*6130*/  F2I.F64.TRUNC R5, R4 ;  /* 0x0000000400057311 */ /* 0x000e24000030d100 */
[----:B0-----:R0:W-:Y:S01]  /*6140*/  STG.E.U16 desc[UR36][R12.64], R5 ;  /* 0x000000050c007986 */ /* 0x0011e2000c101524 */
[----:B------:R-:W-:Y:S05]  /*6150*/  BRA `(.L_x_22223) ;  /* 0x0000001000447947 */ /* 0x000fea0003800000 */
.L_x_22219:
        /* <DEDUP_REMOVED lines=17> */
.L_x_22227:
        /* <DEDUP_REMOVED lines=12> */
.L_x_22226:
        /* <DEDUP_REMOVED lines=18> */
.L_x_22229:
        /* <DEDUP_REMOVED lines=13> */
.L_x_22228:
[----:B------:R0:W-:Y:S01]  /*6520*/  STG.E.64 desc[UR36][R12.64], R4 ;  /* 0x000000040c007986 */ /* 0x0001e2000c101b24 */
[----:B------:R-:W-:Y:S05]  /*6530*/  BRA `(.L_x_22223) ;  /* 0x0000000c004c7947 */ /* 0x000fea0003800000 */
.L_x_22218:
        /* <DEDUP_REMOVED lines=13> */
.L_x_22233:
        /* <DEDUP_REMOVED lines=25> */
.L_x_22236:
[----:B------:R-:W-:-:S04]  /*67a0*/  SHF.R.U32.HI R3, RZ, 0x18, R3 ;  /* 0x00000018ff037819 */ /* 0x000fc80000011603 */
[----:B------:R-:W-:-:S04]  /*67b0*/  LOP3.LUT R0, R0, 0x80, R3, 0xf8, !PT ;  /* 0x0000008000007812 */ /* 0x000fc800078ef803 */
[----:B------:R-:W-:-:S07]  /*67c0*/  PRMT R6, R0, 0x7610, R6 ;  /* 0x0000761000067816 */ /* 0x000fce0000000006 */
.L_x_22235:
[----:B------:R-:W-:Y:S05]  /*67d0*/  BSYNC.RECONVERGENT B0 ;  /* 0x0000000000007941 */ /* 0x000fea0003800200 */
.L_x_22234:
[----:B------:R0:W-:Y:S01]  /*67e0*/  STG.E.U8 desc[UR36][R12.64], R6 ;  /* 0x000000060c007986 */ /* 0x0001e2000c101124 */
[----:B------:R-:W-:Y:S05]  /*67f0*/  BRA `(.L_x_22223) ;  /* 0x00000008009c7947 */ /* 0x000fea0003800000 */
.L_x_22232:
        /* <DEDUP_REMOVED lines=25> */
.L_x_22239:
[----:B------:R-:W-:-:S04]  /*6990*/  SHF.R.U32.HI R3, RZ, 0x18, R3 ;  /* 0x00000018ff037819 */ /* 0x000fc80000011603 */
[----:B------:R-:W-:-:S04]  /*69a0*/  LOP3.LUT R0, R0, 0x80, R3, 0xf8, !PT ;  /* 0x0000008000007812 */ /* 0x000fc800078ef803 */
[----:B------:R-:W-:-:S07]  /*69b0*/  PRMT R6, R0, 0x7610, R6 ;  /* 0x0000761000067816 */ /* 0x000fce0000000006 */
.L_x_22238:
[----:B------:R-:W-:Y:S05]  /*69c0*/  BSYNC.RECONVERGENT B0 ;  /* 0x0000000000007941 */ /* 0x000fea0003800200 */
.L_x_22237:
[----:B------:R0:W-:Y:S01]  /*69d0*/  STG.E.U8 desc[UR36][R12.64], R6 ;  /* 0x000000060c007986 */ /* 0x0001e2000c101124 */
[----:B------:R-:W-:Y:S05]  /*69e0*/  BRA `(.L_x_22223) ;  /* 0x0000000800207947 */ /* 0x000fea0003800000 */
.L_x_22231:
        /* <DEDUP_REMOVED lines=30> */
.L_x_22241:
[----:B------:R-:W0:Y:S02]  /*6bd0*/  F2I.U64.F64.TRUNC R4, R4 ;  /* 0x0000000400047311 */ /* 0x000e24000030d800 */
[----:B0-----:R0:W-:Y:S01]  /*6be0*/  STG.E.64 desc[UR36][R12.64], R4 ;  /* 0x000000040c007986 */ /* 0x0011e2000c101b24 */
[----:B------:R-:W-:Y:S05]  /*6bf0*/  BRA `(.L_x_22223) ;  /* 0x00000004009c7947 */ /* 0x000fea0003800000 */
.L_x_22240:
[----:B------:R-:W0:Y:S02]  /*6c00*/  F2I.U32.F64.TRUNC R5, R4 ;  /* 0x0000000400057311 */ /* 0x000e24000030d000 */
[----:B0-----:R0:W-:Y:S01]  /*6c10*/  STG.E desc[UR36][R12.64], R5 ;  /* 0x000000050c007986 */ /* 0x0011e2000c101924 */
[----:B------:R-:W-:Y:S05]  /*6c20*/  BRA `(.L_x_22223) ;  /* 0x0000000400907947 */ /* 0x000fea0003800000 */
.L_x_22230:
        /* <DEDUP_REMOVED lines=10> */
.L_x_22243:
[----:B------:R-:W-:-:S05]  /*6cd0*/  CS2R R6, SRZ ;  /* 0x0000000000067805 */ /* 0x000fca000001ff00 */
[----:B------:R0:W-:Y:S01]  /*6ce0*/  STG.E.128 desc[UR36][R12.64], R4 ;  /* 0x000000040c007986 */ /* 0x0001e2000c101d24 */
[----:B------:R-:W-:Y:S05]  /*6cf0*/  BRA `(.L_x_22223) ;  /* 0x00000004005c7947 */ /* 0x000fea0003800000 */
.L_x_22242:
[----:B------:R-:W-:-:S09]  /*6d00*/  UISETP.NE.AND UP0, UPT, UR4, 0xf, UPT ;  /* 0x0000000f0400788c */ /* 0x000fd2000bf05270 */
[----:B------:R-:W-:Y:S05]  /*6d10*/  BRA.U !UP0, `(.L_x_22244) ;  /* 0x0000000508287547 */ /* 0x000fea000b800000 */
[----:B------:R-:W-:-:S09]  /*6d20*/  UISETP.NE.AND UP0, UPT, UR4, 0x17, UPT ;  /* 0x000000170400788c */ /* 0x000fd2000bf05270 */
[----:B------:R-:W-:Y:S05]  /*6d30*/  BRA.U !UP0, `(.L_x_22245) ;  /* 0x0000000108b07547 */ /* 0x000fea000b800000 */
[----:B------:R-:W-:-:S09]  /*6d40*/  UISETP.NE.AND UP0, UPT, UR4, 0x18, UPT ;  /* 0x000000180400788c */ /* 0x000fd2000bf05270 */
[----:B------:R-:W-:Y:S05]  /*6d50*/  BRA.U !UP0, `(.L_x_22246) ;  /* 0x0000000108447547 */ /* 0x000fea000b800000 */
.L_x_22222:
        /* <DEDUP_REMOVED lines=16> */
.L_x_22247:
[----:B------:R-:W-:Y:S05]  /*6e60*/  BRA `(.L_x_22223) ;  /* 0x0000000400007947 */ /* 0x000fea0003800000 */
.L_x_22246:
        /* <DEDUP_REMOVED lines=21> */
.L_x_22249:
[----:B------:R-:W-:Y:S05]  /*6fc0*/  BSYNC.RECONVERGENT B0 ;  /* 0x0000000000007941 */ /* 0x000fea0003800200 */
.L_x_22248:
[----:B------:R-:W-:-:S05]  /*6fd0*/  LOP3.LUT R3, R0, 0x80, R3, 0xf8, !PT ;  /* 0x0000008000037812 */ /* 0x000fca00078ef803 */
[----:B------:R0:W-:Y:S01]  /*6fe0*/  STG.E.U8 desc[UR36][R12.64], R3 ;  /* 0x000000030c007986 */ /* 0x0001e2000c101124 */
[----:B------:R-:W-:Y:S05]  /*6ff0*/  BRA `(.L_x_22223) ;  /* 0x00000000009c7947 */ /* 0x000fea0003800000 */
.L_x_22245:
        /* <DEDUP_REMOVED lines=20> */
.L_x_22251:
[----:B------:R-:W-:Y:S01]  /*7140*/  IMAD.MOV.U32 R0, RZ, RZ, 0x7f ;  /* 0x0000007fff007424 */ /* 0x000fe200078e00ff */
[----:B------:R-:W-:-:S04]  /*7150*/  ISETP.GT.U32.AND P0, PT, R2, 0x7f800000, PT ;  /* 0x7f8000000200780c */ /* 0x000fc80003f04070 */
[----:B------:R-:W-:-:S09]  /*7160*/  SEL R0, R0, 0x7c, P0 ;  /* 0x0000007c00007807 */ /* 0x000fd20000000000 */
.L_x_22252:
[----:B------:R-:W-:Y:S05]  /*7170*/  BSYNC.RECONVERGENT B0 ;  /* 0x0000000000007941 */ /* 0x000fea0003800200 */
.L_x_22250:
[----:B------:R-:W-:-:S04]  /*7180*/  SHF.R.U32.HI R3, RZ, 0x18, R3 ;  /* 0x00000018ff037819 */ /* 0x000fc80000011603 */
[----:B------:R-:W-:-:S05]  /*7190*/  LOP3.LUT R3, R0, 0x80, R3, 0xf8, !PT ;  /* 0x0000008000037812 */ /* 0x000fca00078ef803 */
[----:B------:R0:W-:Y:S01]  /*71a0*/  STG.E.U8 desc[UR36][R12.64], R3 ;  /* 0x000000030c007986 */ /* 0x0001e2000c101124 */
[----:B------:R-:W-:Y:S05]  /*71b0*/  BRA `(.L_x_22223) ;  /* 0x00000000002c7947 */ /* 0x000fea0003800000 */
.L_x_22244:
        /* <DEDUP_REMOVED lines=11> */
.L_x_22223:
[----:B------:R-:W-:-:S07]  /*7270*/  IADD3 R17, PT, PT, R17, 0x80, RZ ;  /* 0x0000008011117810 */ /* 0x000fce0007ffe0ff */
.L_x_22186:
[----:B------:R-:W-:Y:S05]  /*7280*/  BSYNC.RECONVERGENT B7 ;  /* 0x0000000000077941 */ /* 0x000fea0003800200 */
.L_x_22185:
        /* <DEDUP_REMOVED lines=15> */
[----:B---34-:R-:W-:-:S04]  /*7380*/  SHF.R.U32.HI R3, RZ, UR5, R2 ;  /* 0x00000005ff037c19 */ /* 0x018fc80008011602 */
[----:B------:R-:W-:-:S05]  /*7390*/  IADD3 R0, PT, PT, -R3, RZ, RZ ;  /* 0x000000ff03007210 */ /* 0x000fca0007ffe1ff */
[----:B-----5:R-:W-:-:S04]  /*73a0*/  IMAD R0, R0, UR6, R17 ;  /* 0x0000000600007c24 */ /* 0x020fc8000f8e0211 */
[C---:B-1----:R-:W-:Y:S02]  /*73b0*/  IMAD R16, R0.reuse, UR8, RZ ;  /* 0x0000000800107c24 */ /* 0x042fe4000f8e02ff */
[----:B------:R-:W-:Y:S01]  /*73c0*/  IMAD R0, R0, UR9, RZ ;  /* 0x0000000900007c24 */ /* 0x000fe2000f8e02ff */
[----:B------:R-:W-:Y:S06]  /*73d0*/  BRA.U !UP0, `(.L_x_22255) ;  /* 0x0000001108787547 */ /* 0x000fec000b800000 */
[----:B------:R-:W0:Y:S01]  /*73e0*/  LDCU.64 UR6, c[0x0][0x398] ;  /* 0x00007300ff0677ac */ /* 0x000e220008000a00 */
[----:B------:R-:W-:Y:S01]  /*73f0*/  IMAD.MOV.U32 R2, RZ, RZ, RZ ;  /* 0x000000ffff027224 */ /* 0x000fe200078e00ff */
[----:B------:R-:W2:Y:S01]  /*7400*/  LDCU UR4, c[0x0][0x3a0] ;  /* 0x00007400ff0477ac */ /* 0x000ea20008000800 */
[----:B------:R-:W1:Y:S01]  /*7410*/  LDCU.64 UR8, c[0x0][0x4c0] ;  /* 0x00009800ff0877ac */ /* 0x000e620008000a00 */
[----:B------:R-:W-:Y:S01]  /*7420*/  UISETP.NE.AND UP0, UPT, UR38, 0x2, UPT ;  /* 0x000000022600788c */ /* 0x000fe2000bf05270 */
[----:B0-----:R-:W-:-:S05]  /*7430*/  IMAD.HI.U32 R4, R3, UR7, R2 ;  /* 0x0000000703047c27 */ /* 0x001fca000f8e0002 */
[----:B--2---:R-:W-:-:S04]  /*7440*/  SHF.R.U32.HI R5, RZ, UR4, R4 ;  /* 0x00000004ff057c19 */ /* 0x004fc80008011604 */
        /* <DEDUP_REMOVED lines=279> */
.L_x_22255:
[----:B------:R-:W0:Y:S01]  /*85c0*/  LDCU.64 UR6, c[0x0][0x588] ;  /* 0x0000b100ff0677ac */ /* 0x000e220008000a00 */
[----:B------:R-:W-:Y:S01]  /*85d0*/  BSSY.RECONVERGENT B6, `(.L_x_22256) ;  /* 0x00000ec000067945 */ /* 0x000fe20003800200 */
[----:B------:R-:W-:-:S04]  /*85e0*/  UPRMT UR4, UR41, 0x9910, URZ ;  /* 0x0000991029047896 */ /* 0x000fc800080000ff */
[----:B------:R-:W-:Y:S01]  /*85f0*/  UISETP.GT.AND UP0, UPT, UR4, 0x9, UPT ;  /* 0x000000090400788c */ /* 0x000fe2000bf04270 */
[----:B0-----:R-:W-:-:S05]  /*8600*/  IADD3 R2, P0, PT, R0, UR6, RZ ;  /* 0x0000000600027c10 */ /* 0x001fca000ff1e0ff */
[----:B---34-:R-:W-:-:S03]  /*8610*/  IMAD.X R3, RZ, RZ, UR7, P0 ;  /* 0x00000007ff037e24 */ /* 0x018fc600080e06ff */
        /* <DEDUP_REMOVED lines=9> */
[----:B------:R-:W3:Y:S02]  /*86b0*/  LDG.E.S8 R2, desc[UR36][R2.64] ;  /* 0x0000002402027981 */ /* 0x000ee4000c1e1300 */
[----:B---3--:R0:W3:Y:S02]  /*86c0*/  I2F.F64.S16 R10, R2 ;  /* 0x00000002000a7312 */ /* 0x0080e40000101c00 */
[----:B0--3--:R-:W-:Y:S05]  /*86d0*/  BRA `(.L_x_22262) ;  /* 0x0000000c006c7947 */ /* 0x009fea0003800000 */
.L_x_22260:
[----:B------:R-:W3:Y:S02]  /*86e0*/  LDG.E.U8 R2, desc[UR36][R2.64] ;  /* 0x0000002402027981 */ /* 0x000ee4000c1e1100 */
[----:B---3--:R0:W3:Y:S02]  /*86f0*/  I2F.F64.U16 R10, R2 ;  /* 0x00000002000a7312 */ /* 0x0080e40000101800 */
[----:B0--3--:R-:W-:Y:S05]  /*8700*/  BRA `(.L_x_22262) ;  /* 0x0000000c00607947 */ /* 0x009fea0003800000 */
.L_x_22259:
[----:B------:R-:W-:-:S09]  /*8710*/  UISETP.NE.AND UP0, UPT, UR4, 0x2, UPT ;  /* 0x000000020400788c */ /* 0x000fd2000bf05270 */
[----:B------:R-:W-:Y:S05]  /*8720*/  BRA.U !UP0, `(.L_x_22263) ;  /* 0x0000000108287547 */ /* 0x000fea000b800000 */
[----:B------:R-:W-:-:S09]  /*8730*/  UISETP.NE.AND UP0, UPT, UR4, 0x3, UPT ;  /* 0x000000030400788c */ /* 0x000fd2000bf05270 */
[----:B------:R-:W-:Y:S05]  /*8740*/  BRA.U !UP0, `(.L_x_22264) ;  /* 0x0000000108147547 */ /* 0x000fea000b800000 */
[----:B------:R-:W-:-:S09]  /*8750*/  UISETP.NE.AND UP0, UPT, UR4, 0x4, UPT ;  /* 0x000000040400788c */ /* 0x000fd2000bf05270 */
[----:B------:R-:W-:Y:S05]  /*8760*/  BRA.U UP0, `(.L_x_22261) ;  /* 0x0000000900ec7547 */ /* 0x000fea000b800000 */
[----:B------:R-:W3:Y:S02]  /*8770*/  LDG.E.64 R10, desc[UR36][R2.64] ;  /* 0x00000024020a7981 */ /* 0x000ee4000c1e1b00 */
[----:B---3--:R-:W0:Y:S02]  /*8780*/  I2F.F64.S64 R10, R10 ;  /* 0x0000000a000a7312 */ /* 0x008e240000301c00 */
[----:B0-----:R-:W-:Y:S05]  /*8790*/  BRA `(.L_x_22262) ;  /* 0x0000000c003c7947 */ /* 0x001fea0003800000 */
.L_x_22264:
[----:B------:R-:W3:Y:S02]  /*87a0*/  LDG.E R2, desc[UR36][R2.64] ;  /* 0x0000002402027981 */ /* 0x000ee4000c1e1900 */
[----:B---3--:R0:W3:Y:S02]  /*87b0*/  I2F.F64 R10, R2 ;  /* 0x00000002000a7312 */ /* 0x0080e40000201c00 */
[----:B0--3--:R-:W-:Y:S05]  /*87c0*/  BRA `(.L_x_22262) ;  /* 0x0000000c00307947 */ /* 0x009fea0003800000 */
.L_x_22263:
[----:B------:R-:W3:Y:S02]  /*87d0*/  LDG.E.U16 R2, desc[UR36][R2.64] ;  /* 0x0000002402027981 */ /* 0x000ee4000c1e1500 */
[----:B---3--:R0:W3:Y:S02]  /*87e0*/  I2F.F64.S16 R10, R2 ;  /* 0x00000002000a7312 */ /* 0x0080e40000101c00 */
[----:B0--3--:R-:W-:Y:S05]  /*87f0*/  BRA `(.L_x_22262) ;  /* 0x0000000c00247947 */ /* 0x009fea0003800000 */
.L_x_22258:
[----:B------:R-:W-:-:S09]  /*8800*/  UISETP.GT.AND UP0, UPT, UR4, 0x6, UPT ;  /* 0x000000060400788c */ /* 0x000fd2000bf04270 */
[----:B------:R-:W-:Y:S05]  /*8810*/  BRA.U UP0, `(.L_x_22265) ;  /* 0x0000000100347547 */ /* 0x000fea000b800000 */
[----:B------:R-:W-:-:S09]  /*8820*/  UISETP.NE.AND UP0, UPT, UR4, 0x5, UPT ;  /* 0x000000050400788c */ /* 0x000fd2000bf05270 */
[----:B------:R-:W-:Y:S05]  /*8830*/  BRA.U !UP0, `(.L_x_22266) ;  /* 0x0000000108187547 */ /* 0x000fea000b800000 */
[----:B------:R-:W-:-:S09]  /*8840*/  UISETP.NE.AND UP0, UPT, UR4, 0x6, UPT ;  /* 0x000000060400788c */ /* 0x000fd2000bf05270 */
[----:B------:R-:W-:Y:S05]  /*8850*/  BRA.U UP0, `(.L_x_22261) ;  /* 0x0000000900b07547 */ /* 0x000fea000b800000 */
[----:B------:R-:W3:Y:S02]  /*8860*/  LDG.E R10, desc[UR36][R2.64] ;  /* 0x00000024020a7981 */ /* 0x000ee4000c1e1900 */
[----:B---3--:R-:W-:-:S06]  /*8870*/  FMUL.FTZ R10, R10, 1 ;  /* 0x3f8000000a0a7820 */ /* 0x008fcc0000410000 */
[----:B------:R-:W0:Y:S02]  /*8880*/  F2F.F64.F32 R10, R10 ;  /* 0x0000000a000a7310 */ /* 0x000e240000201800 */
[----:B0-----:R-:W-:Y:S05]  /*8890*/  BRA `(.L_x_22262) ;  /* 0x0000000800fc7947 */ /* 0x001fea0003800000 */
.L_x_22266:
[----:B------:R-:W3:Y:S02]  /*88a0*/  LDG.E.U16 R0, desc[UR36][R2.64] ;  /* 0x0000002402007981 */ /* 0x000ee4000c1e1500 */
[----:B---3--:R-:W-:-:S05]  /*88b0*/  HADD2.F32 R0, -RZ, R0.H0_H0 ;  /* 0x20000000ff007230 */ /* 0x008fca0000004100 */
[----:B------:R-:W-:-:S04]  /*88c0*/  FMUL.FTZ R0, R0, 1 ;  /* 0x3f80000000007820 */ /* 0x000fc80000410000 */
[----:B------:R0:W3:Y:S02]  /*88d0*/  F2F.F64.F32 R10, R0 ;  /* 0x00000000000a7310 */ /* 0x0000e40000201800 */
[----:B0--3--:R-:W-:Y:S05]  /*88e0*/  BRA `(.L_x_22262) ;  /* 0x0000000800e87947 */ /* 0x009fea0003800000 */
.L_x_22265:
[----:B------:R-:W-:-:S09]  /*88f0*/  UISETP.NE.AND UP0, UPT, UR4, 0x7, UPT ;  /* 0x000000070400788c */ /* 0x000fd2000bf05270 */
[----:B------:R-:W-:Y:S05]  /*8900*/  BRA.U !UP0, `(.L_x_22267) ;  /* 0x0000000108347547 */ /* 0x000fea000b800000 */
        /* <DEDUP_REMOVED lines=8> */
.L_x_22268:
[----:B------:R-:W3:Y:S02]  /*8990*/  LDG.E.U16 R2, desc[UR36][R2.64] ;  /* 0x0000002402027981 */ /* 0x000ee4000c1e1500 */
[----:B---3--:R-:W-:-:S05]  /*89a0*/  HADD2.F32 R0, -RZ, R2.H0_H0 ;  /* 0x20000002ff007230 */ /* 0x008fca0000004100 */
[----:B------:R-:W-:-:S04]  /*89b0*/  FMUL.FTZ R0, R0, 1 ;  /* 0x3f80000000007820 */ /* 0x000fc80000410000 */
[----:B------:R0:W3:Y:S02]  /*89c0*/  F2F.F64.F32 R10, R0 ;  /* 0x00000000000a7310 */ /* 0x0000e40000201800 */
[----:B0--3--:R-:W-:Y:S05]  /*89d0*/  BRA `(.L_x_22262) ;  /* 0x0000000800ac7947 */ /* 0x009fea0003800000 */
.L_x_22267:
[----:B------:R0:W5:Y:S01]  /*89e0*/  LDG.E.64 R10, desc[UR36][R2.64] ;  /* 0x00000024020a7981 */ /* 0x000162000c1e1b00 */
[----:B------:R-:W-:Y:S05]  /*89f0*/  BRA `(.L_x_22262) ;  /* 0x0000000800a47947 */ /* 0x000fea0003800000 */
.L_x_22257:
        /* <DEDUP_REMOVED lines=9> */
[----:B------:R-:W-:Y:S01]  /*8a90*/  HFMA2 R10, -RZ, RZ, 0, 0 ;  /* 0x00000000ff0a7431 */ /* 0x000fe200000001ff */
[----:B---3--:R-:W-:-:S04]  /*8aa0*/  ISETP.NE.AND P0, PT, R2, RZ, PT ;  /* 0x000000ff0200720c */ /* 0x008fc80003f05270 */
[----:B------:R-:W-:Y:S01]  /*8ab0*/  FSEL R11, RZ, 1.875, !P0 ;  /* 0x3ff00000ff0b7808 */ /* 0x000fe20004000000 */
[----:B------:R-:W-:Y:S08]  /*8ac0*/  BRA `(.L_x_22262) ;  /* 0x0000000800707947 */ /* 0x000ff00003800000 */
.L_x_22271:
[----:B------:R3:W5:Y:S01]  /*8ad0*/  LDG.E.64 R10, desc[UR36][R2.64] ;  /* 0x00000024020a7981 */ /* 0x000762000c1e1b00 */
[----:B------:R-:W-:Y:S05]  /*8ae0*/  BRA `(.L_x_22262) ;  /* 0x0000000800687947 */ /* 0x000fea0003800000 */
.L_x_22270:
[----:B------:R-:W-:-:S09]  /*8af0*/  UISETP.NE.AND UP0, UPT, UR4, 0xf, UPT ;  /* 0x0000000f0400788c */ /* 0x000fd2000bf05270 */
[----:B------:R-:W-:Y:S05]  /*8b00*/  BRA.U !UP0, `(.L_x_22272) ;  /* 0x00000001089c7547 */ /* 0x000fea000b800000 */
[----:B------:R-:W-:-:S09]  /*8b10*/  UISETP.NE.AND UP0, UPT, UR4, 0x17, UPT ;  /* 0x000000170400788c */ /* 0x000fd2000bf05270 */
[----:B------:R-:W-:Y:S05]  /*8b20*/  BRA.U !UP0, `(.L_x_22273) ;  /* 0x00000001085c7547 */ /* 0x000fea000b800000 */
[----:B------:R-:W-:-:S09]  /*8b30*/  UISETP.NE.AND UP0, UPT, UR4, 0x18, UPT ;  /* 0x000000180400788c */ /* 0x000fd2000bf05270 */
[----:B------:R-:W-:Y:S05]  /*8b40*/  BRA.U UP0, `(.L_x_22261) ;  /* 0x0000000500f47547 */ /* 0x000fea000b800000 */
[----:B------:R-:W3:Y:S01]  /*8b50*/  LDG.E.U8 R0, desc[UR36][R2.64] ;  /* 0x0000002402007981 */ /* 0x000ee2000c1e1100 */
[----:B-1----:R-:W-:Y:S01]  /*8b60*/  MOV R6, 0x1f ;  /* 0x0000001f00067802 */ /* 0x002fe20000000f00 */
[----:B---3--:R-:W-:-:S05]  /*8b70*/  IMAD.SHL.U32 R0, R0, 0x1000000, RZ ;  /* 0x0100000000007824 */ /* 0x008fca00078e00ff */
[C---:B------:R-:W-:Y:S02]  /*8b80*/  LOP3.LUT R4, R0.reuse, 0x7f000000, RZ, 0xc0, !PT ;  /* 0x7f00000000047812 */ /* 0x040fe400078ec0ff */
[----:B------:R-:W-:Y:S02]  /*8b90*/  LOP3.LUT P0, RZ, R0, 0x7f000000, RZ, 0xc0, !PT ;  /* 0x7f00000000ff7812 */ /* 0x000fe4000780c0ff */
[----:B--2---:R-:W0:Y:S02]  /*8ba0*/  FLO.U32 R5, R4 ;  /* 0x0000000400057300 */ /* 0x004e2400000e0000 */
        /* <DEDUP_REMOVED lines=14> */
[----:B---34-:R-:W-:Y:S05]  /*8c90*/  BRA `(.L_x_22262) ;  /* 0x0000000400fc7947 */ /* 0x018fea0003800000 */
.L_x_22273:
[----:B------:R-:W3:Y:S02]  /*8ca0*/  LDG.E.U8 R2, desc[UR36][R2.64] ;  /* 0x0000002402027981 */ /* 0x000ee4000c1e1100 */
[C---:B---3--:R-:W-:Y:S01]  /*8cb0*/  SHF.L.U32 R0, R2.reuse, 0x19, RZ ;  /* 0x0000001902007819 */ /* 0x048fe200000006ff */
[----:B-12---:R-:W-:-:S03]  /*8cc0*/  IMAD.SHL.U32 R5, R2, 0x100, RZ ;  /* 0x0000010002057824 */ /* 0x006fc600078e00ff */
        /* <DEDUP_REMOVED lines=11> */
.L_x_22272:
[----:B------:R-:W3:Y:S02]  /*8d80*/  LDG.E.U16 R0, desc[UR36][R2.64] ;  /* 0x0000002402007981 */ /* 0x000ee4000c1e1500 */
[----:B---3--:R-:W-:-:S05]  /*8d90*/  SHF.L.U32 R0, R0, 0x10, RZ ;  /* 0x0000001000007819 */ /* 0x008fca00000006ff */
[----:B------:R-:W-:-:S04]  /*8da0*/  FMUL.FTZ R0, R0, 1 ;  /* 0x3f80000000007820 */ /* 0x000fc80000410000 */
[----:B------:R3:W4:Y:S02]  /*8db0*/  F2F.F64.F32 R10, R0 ;  /* 0x00000000000a7310 */ /* 0x0007240000201800 */
[----:B---34-:R-:W-:Y:S05]  /*8dc0*/  BRA `(.L_x_22262) ;  /* 0x0000000400b07947 */ /* 0x018fea0003800000 */
.L_x_22269:
        /* <DEDUP_REMOVED lines=8> */
[----:B------:R-:W3:Y:S02]  /*8e50*/  LDG.E.U16 R2, desc[UR36][R2.64] ;  /* 0x0000002402027981 */ /* 0x000ee4000c1e1500 */
[----:B---3--:R0:W3:Y:S02]  /*8e60*/  I2F.F64.U16 R10, R2 ;  /* 0x00000002000a7312 */ /* 0x0080e40000101800 */
[----:B0--3--:R-:W-:Y:S05]  /*8e70*/  BRA `(.L_x_22262) ;  /* 0x0000000400847947 */ /* 0x009fea0003800000 */
.L_x_22276:
[----:B------:R-:W3:Y:S01]  /*8e80*/  LDG.E.U8 R3, desc[UR36][R2.64] ;  /* 0x0000002402037981 */ /* 0x000ee2000c1e1100 */
[----:B------:R-:W-:Y:S02]  /*8e90*/  CS2R R10, SRZ ;  /* 0x00000000000a7805 */ /* 0x000fe4000001ff00 */
[----:B---3--:R-:W-:-:S13]  /*8ea0*/  ISETP.NE.AND P0, PT, R3, RZ, PT ;  /* 0x000000ff0300720c */ /* 0x008fda0003f05270 */
        /* <DEDUP_REMOVED lines=14> */
[----:B-12---:R-:W-:Y:S02]  /*8f90*/  IADD3 R5, PT, PT, R3, -0x1c, RZ ;  /* 0xffffffe403057810 */ /* 0x006fe40007ffe0ff */
[----:B------:R-:W-:Y:S02]  /*8fa0*/  IADD3 R2, PT, PT, R2, 0x1d, -R3 ;  /* 0x0000001d02027810 */ /* 0x000fe40007ffe803 */
[----:B------:R-:W-:-:S04]  /*8fb0*/  SHF.L.U32 R5, R0, R5, RZ ;  /* 0x0000000500057219 */ /* 0x000fc800000006ff */
[----:B------:R-:W-:-:S07]  /*8fc0*/  LOP3.LUT R0, R5, 0x7, RZ, 0xc0, !PT ;  /* 0x0000000705007812 */ /* 0x000fce00078ec0ff */
.L_x_22278:
[----:B------:R-:W-:Y:S05]  /*8fd0*/  BSYNC.RECONVERGENT B0 ;  /* 0x0000000000007941 */ /* 0x000fea0003800200 */
.L_x_22277:
[----:B------:R-:W-:Y:S01]  /*8fe0*/  IMAD.SHL.U32 R0, R0, 0x100000, RZ ;  /* 0x0010000000007824 */ /* 0x000fe200078e00ff */
[----:B------:R-:W-:-:S04]  /*8ff0*/  LEA R2, R2, 0x3b800000, 0x17 ;  /* 0x3b80000002027811 */ /* 0x000fc800078eb8ff */
[----:B------:R-:W-:-:S05]  /*9000*/  LOP3.LUT R0, R2, R0, R7, 0xfe, !PT ;  /* 0x0000000002007212 */ /* 0x000fca00078efe07 */
[----:B------:R-:W-:-:S04]  /*9010*/  FMUL.FTZ R0, R0, 1 ;  /* 0x3f80000000007820 */ /* 0x000fc80000410000 */
[----:B------:R0:W3:Y:S02]  /*9020*/  F2F.F64.F32 R10, R0 ;  /* 0x00000000000a7310 */ /* 0x0000e40000201800 */
[----:B0--3--:R-:W-:Y:S05]  /*9030*/  BRA `(.L_x_22262) ;  /* 0x0000000400147947 */ /* 0x009fea0003800000 */
.L_x_22275:
[----:B------:R-:W3:Y:S01]  /*9040*/  LDG.E.U8 R3, desc[UR36][R2.64] ;  /* 0x0000002402037981 */ /* 0x000ee2000c1e1100 */
[----:B------:R-:W-:Y:S02]  /*9050*/  CS2R R10, SRZ ;  /* 0x00000000000a7805 */ /* 0x000fe4000001ff00 */
[----:B---3--:R-:W-:-:S13]  /*9060*/  ISETP.NE.AND P0, PT, R3, RZ, PT ;  /* 0x000000ff0300720c */ /* 0x008fda0003f05270 */
        /* <DEDUP_REMOVED lines=15> */
[----:B-12---:R-:W-:-:S05]  /*9160*/  VIADD R5, R3, 0xffffffe3 ;  /* 0xffffffe303057836 */ /* 0x006fca0000000000 */
[----:B------:R-:W-:-:S04]  /*9170*/  SHF.L.U32 R5, R0, R5, RZ ;  /* 0x0000000500057219 */ /* 0x000fc800000006ff */
[----:B------:R-:W-:-:S07]  /*9180*/  LOP3.LUT R0, R5, 0x3, RZ, 0xc0, !PT ;  /* 0x0000000305007812 */ /* 0x000fce00078ec0ff */
.L_x_22280:
[----:B------:R-:W-:Y:S05]  /*9190*/  BSYNC.RECONVERGENT B0 ;  /* 0x0000000000007941 */ /* 0x000fea0003800200 */
.L_x_22279:
[----:B------:R-:W-:Y:S02]  /*91a0*/  SHF.L.U32 R0, R0, 0x15, RZ ;  /* 0x0000001500007819 */ /* 0x000fe400000006ff */
[----:B------:R-:W-:-:S04]  /*91b0*/  LEA R2, R2, 0x37800000, 0x17 ;  /* 0x3780000002027811 */ /* 0x000fc800078eb8ff */
[----:B------:R-:W-:-:S05]  /*91c0*/  LOP3.LUT R0, R2, R0, R7, 0xfe, !PT ;  /* 0x0000000002007212 */ /* 0x000fca00078efe07 */
[----:B------:R-:W-:-:S04]  /*91d0*/  FMUL.FTZ R0, R0, 1 ;  /* 0x3f80000000007820 */ /* 0x000fc80000410000 */
[----:B------:R0:W3:Y:S02]  /*91e0*/  F2F.F64.F32 R10, R0 ;  /* 0x00000000000a7310 */ /* 0x0000e40000201800 */
[----:B0--3--:R-:W-:Y:S05]  /*91f0*/  BRA `(.L_x_22262) ;  /* 0x0000000000a47947 */ /* 0x009fea0003800000 */
.L_x_22274:
[----:B------:R-:W-:-:S09]  /*9200*/  UISETP.NE.AND UP0, UPT, UR4, 0x1c, UPT ;  /* 0x0000001c0400788c */ /* 0x000fd2000bf05270 */
[----:B------:R-:W-:Y:S05]  /*9210*/  BRA.U !UP0, `(.L_x_22281) ;  /* 0x0000000108947547 */ /* 0x000fea000b800000 */
[----:B------:R-:W-:-:S09]  /*9220*/  UISETP.NE.AND UP0, UPT, UR4, 0x1d, UPT ;  /* 0x0000001d0400788c */ /* 0x000fd2000bf05270 */
[----:B------:R-:W-:Y:S05]  /*9230*/  BRA.U !UP0, `(.L_x_22282) ;  /* 0x0000000108807547 */ /* 0x000fea000b800000 */
[----:B------:R-:W-:-:S09]  /*9240*/  UISETP.NE.AND UP0, UPT, UR4, 0x2c, UPT ;  /* 0x0000002c0400788c */ /* 0x000fd2000bf05270 */
[----:B------:R-:W-:Y:S05]  /*9250*/  BRA.U UP0, `(.L_x_22261) ;  /* 0x0000000100307547 */ /* 0x000fea000b800000 */
[----:B------:R-:W3:Y:S01]  /*9260*/  LDG.E.U8 R0, desc[UR36][R2.64] ;  /* 0x0000002402007981 */ /* 0x000ee2000c1e1100 */
[----:B------:R-:W-:Y:S02]  /*9270*/  HFMA2 R11, -RZ, RZ, 0.5, 0 ;  /* 0x38000000ff0b7431 */ /* 0x000fe400000001ff */
[----:B------:R-:W-:Y:S01]  /*9280*/  IMAD.MOV.U32 R10, RZ, RZ, 0x0 ;  /* 0x00000000ff0a7424 */ /* 0x000fe200078e00ff */
[----:B---3--:R-:W-:-:S13]  /*9290*/  ISETP.NE.AND P0, PT, R0, RZ, PT ;  /* 0x000000ff0000720c */ /* 0x008fda0003f05270 */
        /* <DEDUP_REMOVED lines=8> */
.L_x_22261:
[----:B------:R-:W-:Y:S01]  /*9320*/  MOV R2, 0x1c0 ;  /* 0x000001c000027802 */ /* 0x000fe20000000f00 */
[----:B------:R-:W0:Y:S01]  /*9330*/  LDCU.64 UR4, c[0x4][0x1a0] ;  /* 0x01003400ff0477ac */ /* 0x000e220008000a00 */
[----:B------:R-:W-:Y:S02]  /*9340*/  HFMA2 R8, -RZ, RZ, 0, 4.64916229248046875e-06 ;  /* 0x0000004eff087431 */ /* 0x000fe400000001ff */
[----:B-12---:R-:W-:Y:S01]  /*9350*/  IMAD.MOV.U32 R12, RZ, RZ, 0x1 ;  /* 0x00000001ff0c7424 */ /* 0x006fe200078e00ff */
        /* <DEDUP_REMOVED lines=12> */
.L_x_22283:
[----:B------:R-:W-:Y:S01]  /*9420*/  CS2R R10, SRZ ;  /* 0x00000000000a7805 */ /* 0x000fe2000001ff00 */
[----:B------:R-:W-:Y:S06]  /*9430*/  BRA `(.L_x_22262) ;  /* 0x0000000000147947 */ /* 0x000fec0003800000 */
.L_x_22282:
[----:B------:R-:W3:Y:S02]  /*9440*/  LDG.E.64 R10, desc[UR36][R2.64] ;  /* 0x00000024020a7981 */ /* 0x000ee4000c1e1b00 */
[----:B---3--:R-:W4:Y:S02]  /*9450*/  I2F.F64.U64 R10, R10 ;  /* 0x0000000a000a7312 */ /* 0x008f240000301800 */
[----:B----4-:R-:W-:Y:S05]  /*9460*/  BRA `(.L_x_22262) ;  /* 0x0000000000087947 */ /* 0x010fea0003800000 */
.L_x_22281:
[----:B------:R-:W3:Y:S02]  /*9470*/  LDG.E R2, desc[UR36][R2.64] ;  /* 0x0000002402027981 */ /* 0x000ee4000c1e1900 */
[----:B---3--:R4:W0:Y:S02]  /*9480*/  I2F.F64.U32 R10, R2 ;  /* 0x00000002000a7312 */ /* 0x0088240000201800 */
.L_x_22262:
[----:B------:R-:W-:Y:S05]  /*9490*/  BSYNC.RECONVERGENT B6 ;  /* 0x0000000000067941 */ /* 0x000fea0003800200 */
.L_x_22256:
[----:B0--3-5:R-:W2:Y:S01]  /*94a0*/  MUFU.RSQ64H R3, R11 ;  /* 0x0000000b00037308 */ /* 0x029ea20000001c00 */
[----:B------:R-:W0:Y:S01]  /*94b0*/  LDCU.64 UR4, c[0x0][0x580] ;  /* 0x0000b000ff0477ac */ /* 0x000e220008000a00 */
[----:B----4-:R-:W-:Y:S01]  /*94c0*/  VIADD R2, R11, 0xfcb00000 ;  /* 0xfcb000000b027836 */ /* 0x010fe20000000000 */
[----:B-1----:R-:W-:Y:S01]  /*94d0*/  MOV R6, 0x0 ;  /* 0x0000000000067802 */ /* 0x002fe20000000f00 */
[----:B------:R-:W-:Y:S01]  /*94e0*/  IMAD.MOV.U32 R7, RZ, RZ, 0x3fd80000 ;  /* 0x3fd80000ff077424 */ /* 0x000fe200078e00ff */
[----:B------:R-:W-:Y:S02]  /*94f0*/  BSSY.RECONVERGENT B0, `(.L_x_22284) ;  /* 0x0000033000007945 */ /* 0x000fe40003800200 */
[----:B------:R-:W-:Y:S01]  /*9500*/  ISETP.GE.U32.AND P0, PT, R2, 0x7ca00000, PT ;  /* 0x7ca000000200780c */ /* 0x000fe20003f06070 */
[----:B--2---:R-:W1:Y:S01]  /*9510*/  DMUL R4, R2, R2 ;  /* 0x0000000202047228 */ /* 0x004e620000000000 */
[----:B0-----:R-:W-:-:S04]  /*9520*/  IADD3 R12, P1, PT, R16, UR4, RZ ;  /* 0x00000004100c7c10 */ /* 0x001fc8000ff3e0ff */
[----:B------:R-:W-:-:S15]  /*9530*/  IADD3.X R13, PT, PT, RZ, UR5, RZ, P1, !PT ;  /* 0x00000005ff0d7c10 */ /* 0x000fde0008ffe4ff */
[----:B------:R-:W-:-:S15]  /*9540*/  NOP ;  /* 0x0000000000007918 */ /* 0x000fde0000000000 */
[----:B------:R-:W-:-:S15]  /*9550*/  NOP ;  /* 0x0000000000007918 */ /* 0x000fde0000000000 */
[----:B------:R-:W-:-:S14]  /*9560*/  NOP ;  /* 0x0000000000007918 */ /* 0x000fdc0000000000 */
        /* <DEDUP_REMOVED lines=16> */
[----:B0-----:R-:W-:Y:S01]  /*9670*/  VIADD R7, R9, 0xfff00000 ;  /* 0xfff0000009077836 */ /* 0x001fe20000000000 */
[----:B------:R-:W-:-:S15]  /*9680*/  MOV R6, R8 ;  /* 0x0000000800067202 */ /* 0x000fde0000000f00 */
        /* <DEDUP_REMOVED lines=21> */
[----:B------:R-:W-:Y:S01]  /*97e0*/  MOV R14, R10 ;  /* 0x0000000a000e7202 */ /* 0x000fe20000000f00 */
[----:B------:R-:W-:Y:S01]  /*97f0*/  IMAD.MOV.U32 R3, RZ, RZ, R11 ;  /* 0x000000ffff037224 */ /* 0x000fe200078e000b */
[----:B------:R-:W-:-:S07]  /*9800*/  MOV R0, 0x9820 ;  /* 0x0000982000007802 */ /* 0x000fce0000000f00 */
[----:B------:R-:W-:Y:S05]  /*9810*/  CALL.REL.NOINC `($__internal_0_$__cuda_sm20_dsqrt_rn_f64_mediumpath_v1) ;  /* 0x0000004c00047944 */ /* 0x000fea0003c00000 */
.L_x_22285:
[----:B------:R-:W-:Y:S05]  /*9820*/  BSYNC.RECONVERGENT B0 ;  /* 0x0000000000007941 */ /* 0x000fea0003800200 */
.L_x_22284:
        /* <DEDUP_REMOVED lines=14> */
.L_x_22289:
[----:B------:R-:W0:Y:S02]  /*9910*/  F2I.S64.F64.TRUNC R4, R4 ;  /* 0x0000000400047311 */ /* 0x000e24000030d900 */
[----:B0-----:R-:W-:-:S05]  /*9920*/  MOV R3, R4 ;  /* 0x0000000400037202 */ /* 0x001fca0000000f00 */
[----:B------:R3:W-:Y:S01]  /*9930*/  STG.E.U8 desc[UR36][R12.64], R3 ;  /* 0x000000030c007986 */ /* 0x0007e2000c101124 */
[----:B------:R-:W-:Y:S05]  /*9940*/  BRA `(.L_x_22291) ;  /* 0x0000001000807947 */ /* 0x000fea0003800000 */
.L_x_22288:
        /* <DEDUP_REMOVED lines=9> */
.L_x_22293:
[----:B------:R-:W0:Y:S02]  /*99e0*/  F2I.F64.TRUNC R5, R4 ;  /* 0x0000000400057311 */ /* 0x000e24000030d100 */
[----:B0-----:R2:W-:Y:S01]  /*99f0*/  STG.E desc[UR36][R12.64], R5 ;  /* 0x000000050c007986 */ /* 0x0015e2000c101924 */
[----:B------:R-:W-:Y:S05]  /*9a00*/  BRA `(.L_x_22291) ;  /* 0x0000001000507947 */ /* 0x000fea0003800000 */
.L_x_22292:
[----:B------:R-:W0:Y:S02]  /*9a10*/  F2I.F64.TRUNC R5, R4 ;  /* 0x0000000400057311 */ /* 0x000e24000030d100 */
[----:B0-----:R0:W-:Y:S01]  /*9a20*/  STG.E.U16 desc[UR36][R12.64], R5 ;  /* 0x000000050c007986 */ /* 0x0011e2000c101524 */
[----:B------:R-:W-:Y:S05]  /*9a30*/  BRA `(.L_x_22291) ;  /* 0x0000001000447947 */ /* 0x000fea0003800000 */
.L_x_22287:
        /* <DEDUP_REMOVED lines=17> */
.L_x_22295:
        /* <DEDUP_REMOVED lines=12> */
.L_x_22294:
        /* <DEDUP_REMOVED lines=18> */
.L_x_22297:
        /* <DEDUP_REMOVED lines=13> */
.L_x_22296:
[----:B------:R0:W-:Y:S01]  /*9e00*/  STG.E.64 desc[UR36][R12.64], R4 ;  /* 0x000000040c007986 */ /* 0x0001e2000c101b24 */
[----:B------:R-:W-:Y:S05]  /*9e10*/  BRA `(.L_x_22291) ;  /* 0x0000000c004c7947 */ /* 0x000fea0003800000 */
.L_x_22286:
        /* <DEDUP_REMOVED lines=13> */
.L_x_22301:
        /* <DEDUP_REMOVED lines=25> */
.L_x_22304:
[----:B------:R-:W-:-:S04]  /*a080*/  SHF.R.U32.HI R3, RZ, 0x18, R3 ;  /* 0x00000018ff037819 */ /* 0x000fc80000011603 */
[----:B------:R-:W-:-:S04]  /*a090*/  LOP3.LUT R0, R0, 0x80, R3, 0xf8, !PT ;  /* 0x0000008000007812 */ /* 0x000fc800078ef803 */
[----:B------:R-:W-:-:S07]  /*a0a0*/  PRMT R6, R0, 0x7610, R6 ;  /* 0x0000761000067816 */ /* 0x000fce0000000006 */
.L_x_22303:
[----:B------:R-:W-:Y:S05]  /*a0b0*/  BSYNC.RECONVERGENT B0 ;  /* 0x0000000000007941 */ /* 0x000fea0003800200 */
.L_x_22302:
[----:B------:R0:W-:Y:S01]  /*a0c0*/  STG.E.U8 desc[UR36][R12.64], R6 ;  /* 0x000000060c007986 */ /* 0x0001e2000c101124 */
[----:B------:R-:W-:Y:S05]  /*a0d0*/  BRA `(.L_x_22291) ;  /* 0x00000008009c7947 */ /* 0x000fea0003800000 */
.L_x_22300:
        /* <DEDUP_REMOVED lines=25> */
.L_x_22307:
[----:B------:R-:W-:-:S04]  /*a270*/  SHF.R.U32.HI R3, RZ, 0x18, R3 ;  /* 0x00000018ff037819 */ /* 0x000fc80000011603 */
[----:B------:R-:W-:-:S04]  /*a280*/  LOP3.LUT R0, R0, 0x80, R3, 0xf8, !PT ;  /* 0x0000008000007812 */ /* 0x000fc800078ef803 */
[----:B------:R-:W-:-:S07]  /*a290*/  PRMT R6, R0, 0x7610, R6 ;  /* 0x0000761000067816 */ /* 0x000fce0000000006 */
.L_x_22306:
[----:B------:R-:W-:Y:S05]  /*a2a0*/  BSYNC.RECONVERGENT B0 ;  /* 0x0000000000007941 */ /* 0x000fea0003800200 */
.L_x_22305:
[----:B------:R0:W-:Y:S01]  /*a2b0*/  STG.E.U8 desc[UR36][R12.64], R6 ;  /* 0x000000060c007986 */ /* 0x0001e2000c101124 */
[----:B------:R-:W-:Y:S05]  /*a2c0*/  BRA `(.L_x_22291) ;  /* 0x0000000800207947 */ /* 0x000fea0003800000 */
.L_x_22299:
        /* <DEDUP_REMOVED lines=30> */
.L_x_22309:
[----:B------:R-:W0:Y:S02]  /*a4b0*/  F2I.U64.F64.TRUNC R4, R4 ;  /* 0x0000000400047311 */ /* 0x000e24000030d800 */
[----:B0-----:R0:W-:Y:S01]  /*a4c0*/  STG.E.64 desc[UR36][R12.64], R4 ;  /* 0x000000040c007986 */ /* 0x0011e2000c101b24 */
[----:B------:R-:W-:Y:S05]  /*a4d0*/  BRA `(.L_x_22291) ;  /* 0x00000004009c7947 */ /* 0x000fea0003800000 */
.L_x_22308:
[----:B------:R-:W0:Y:S02]  /*a4e0*/  F2I.U32.F64.TRUNC R5, R4 ;  /* 0x0000000400057311 */ /* 0x000e24000030d000 */
[----:B0-----:R0:W-:Y:S01]  /*a4f0*/  STG.E desc[UR36][R12.64], R5 ;  /* 0x000000050c007986 */ /* 0x0011e2000c101924 */
[----:B------:R-:W-:Y:S05]  /*a500*/  BRA `(.L_x_22291) ;  /* 0x0000000400907947 */ /* 0x000fea0003800000 */
.L_x_22298:
        /* <DEDUP_REMOVED lines=10> */
.L_x_22311:
[----:B------:R-:W-:-:S05]  /*a5b0*/  CS2R R6, SRZ ;  /* 0x0000000000067805 */ /* 0x000fca000001ff00 */
[----:B------:R0:W-:Y:S01]  /*a5c0*/  STG.E.128 desc[UR36][R12.64], R4 ;  /* 0x000000040c007986 */ /* 0x0001e2000c101d24 */
[----:B------:R-:W-:Y:S05]  /*a5d0*/  BRA `(.L_x_22291) ;  /* 0x00000004005c7947 */ /* 0x000fea0003800000 */
.L_x_22310:
[----:B------:R-:W-:-:S09]  /*a5e0*/  UISETP.NE.AND UP0, UPT, UR4, 0xf, UPT ;  /* 0x0000000f0400788c */ /* 0x000fd2000bf05270 */
[----:B------:R-:W-:Y:S05]  /*a5f0*/  BRA.U !UP0, `(.L_x_22312) ;  /* 0x0000000508287547 */ /* 0x000fea000b800000 */
[----:B------:R-:W-:-:S09]  /*a600*/  UISETP.NE.AND UP0, UPT, UR4, 0x17, UPT ;  /* 0x000000170400788c */ /* 0x000fd2000bf05270 */
[----:B------:R-:W-:Y:S05]  /*a610*/  BRA.U !UP0, `(.L_x_22313) ;  /* 0x0000000108b07547 */ /* 0x000fea000b800000 */
[----:B------:R-:W-:-:S09]  /*a620*/  UISETP.NE.AND UP0, UPT, UR4, 0x18, UPT ;  /* 0x000000180400788c */ /* 0x000fd2000bf05270 */
[----:B------:R-:W-:Y:S05]  /*a630*/  BRA.U !UP0, `(.L_x_22314) ;  /* 0x0000000108447547 */ /* 0x000fea000b800000 */
.L_x_22290:
        /* <DEDUP_REMOVED lines=16> */
.L_x_22315:
[----:B------:R-:W-:Y:S05]  /*a740*/  BRA `(.L_x_22291) ;  /* 0x0000000400007947 */ /* 0x000fea0003800000 */
.L_x_22314:
        /* <DEDUP_REMOVED lines=21> */
.L_x_22317:
[----:B------:R-:W-:Y:S05]  /*a8a0*/  BSYNC.RECONVERGENT B0 ;  /* 0x0000000000007941 */ /* 0x000fea0003800200 */
.L_x_22316:
[----:B------:R-:W-:-:S05]  /*a8b0*/  LOP3.LUT R3, R0, 0x80, R3, 0xf8, !PT ;  /* 0x0000008000037812 */ /* 0x000fca00078ef803 */
[----:B------:R0:W-:Y:S01]  /*a8c0*/  STG.E.U8 desc[UR36][R12.64], R3 ;  /* 0x000000030c007986 */ /* 0x0001e2000c101124 */
[----:B------:R-:W-:Y:S05]  /*a8d0*/  BRA `(.L_x_22291) ;  /* 0x00000000009c7947 */ /* 0x000fea0003800000 */
.L_x_22313:
        /* <DEDUP_REMOVED lines=20> */
.L_x_22319:
[----:B------:R-:W-:Y:S02]  /*aa20*/  ISETP.GT.U32.AND P0, PT, R2, 0x7f800000, PT ;  /* 0x7f8000000200780c */ /* 0x000fe40003f04070 */
[----:B------:R-:W-:-:S04]  /*aa30*/  MOV R0, 0x7f ;  /* 0x0000007f00007802 */ /* 0x000fc80000000f00 */
[----:B------:R-:W-:-:S07]  /*aa40*/  SEL R0, R0, 0x7c, P0 ;  /* 0x0000007c00007807 */ /* 0x000fce0000000000 */
.L_x_22320:
[----:B------:R-:W-:Y:S05]  /*aa50*/  BSYNC.RECONVERGENT B0 ;  /* 0x0000000000007941 */ /* 0x000fea0003800200 */
.L_x_22318:
[----:B------:R-:W-:-:S04]  /*aa60*/  SHF.R.U32.HI R3, RZ, 0x18, R3 ;  /* 0x00000018ff037819 */ /* 0x000fc80000011603 */
[----:B------:R-:W-:-:S05]  /*aa70*/  LOP3.LUT R3, R0, 0x80, R3, 0xf8, !PT ;  /* 0x0000008000037812 */ /* 0x000fca00078ef803 */
[----:B------:R0:W-:Y:S01]  /*aa80*/  STG.E.U8 desc[UR36][R12.64], R3 ;  /* 0x000000030c007986 */ /* 0x0001e2000c101124 */
[----:B------:R-:W-:Y:S05]  /*aa90*/  BRA `(.L_x_22291) ;  /* 0x00000000002c7947 */ /* 0x000fea0003800000 */
.L_x_22312:
        /* <DEDUP_REMOVED lines=11> */
.L_x_22291:
[----:B------:R-:W-:-:S07]  /*ab50*/  VIADD R17, R17, 0x80 ;  /* 0x0000008011117836 */ /* 0x000fce0000000000 */
.L_x_22254:
[----:B------:R-:W-:Y:S05]  /*ab60*/  BSYNC.RECONVERGENT B7 ;  /* 0x0000000000077941 */ /* 0x000fea0003800200 */
.L_x_22253:
        /* <DEDUP_REMOVED lines=8> */
[----:B------:R-:W0:Y:S01]  /*abf0*/  LDCU.64 UR4, c[0x0][0x390] ;  /* 0x00007200ff0477ac */ /* 0x000e220008000a00 */
[----:B------:R-:W-:Y:S01]  /*ac00*/  HFMA2 R16, -RZ, RZ, 0, 0 ;  /* 0x00000000ff107431 */ /* 0x000fe200000001ff */
[----:B------:R-:W5:Y:S01]  /*ac10*/  LDCU UR6, c[0x0][0x38c] ;  /* 0x00007180ff0677ac */ /* 0x000f620008000800 */
[----:B------:R-:W1:Y:S01]  /*ac20*/  LDCU.64 UR8, c[0x0][0x4b8] ;  /* 0x00009700ff0877ac */ /* 0x000e620008000a00 */
[----:B------:R-:W-:Y:S02]  /*ac30*/  UISETP.NE.AND UP0, UPT, UR40, URZ, UPT ;  /* 0x000000ff2800728c */ /* 0x000fe4000bf05270 */
[----:B0-----:R-:W-:-:S05]  /*ac40*/  IMAD.HI.U32 R2, R17, UR4, R16 ;  /* 0x0000000411027c27 */ /* 0x001fca000f8e0010 */
[----:B---34-:R-:W-:-:S05]  /*ac50*/  SHF.R.U32.HI R3, RZ, UR5, R2 ;  /* 0x00000005ff037c19 */ /* 0x018fca0008011602 */
        /* <DEDUP_REMOVED lines=11> */
[----:B--2---:R-:W-:-:S05]  /*ad10*/  SHF.R.U32.HI R5, RZ, UR4, R4 ;  /* 0x00000004ff057c19 */ /* 0x004fca0008011604 */
        /* <DEDUP_REMOVED lines=279> */
.L_x_22321:
[----:B------:R-:W0:Y:S01]  /*be90*/  LDCU.128 UR8, c[0x0][0x580] ;  /* 0x0000b000ff0877ac */ /* 0x000e220008000c00 */
[----:B------:R-:W-:Y:S01]  /*bea0*/  BSSY.RECONVERGENT B6, `(.L_x_22322) ;  /* 0x00000ee000067945 */ /* 0x000fe20003800200 */
[----:B------:R-:W-:-:S04]  /*beb0*/  UPRMT UR4, UR41, 0x9910, URZ ;  /* 0x0000991029047896 */ /* 0x000fc800080000ff */
[----:B------:R-:W-:Y:S01]  /*bec0*/  UISETP.GT.AND UP0, UPT, UR4, 0x9, UPT ;  /* 0x000000090400788c */ /* 0x000fe2000bf04270 */
[----:B0-----:R-:W-:Y:S02]  /*bed0*/  IADD3 R2, P1, PT, R0, UR10, RZ ;  /* 0x0000000a00027c10 */ /* 0x001fe4000ff3e0ff */
[----:B------:R-:W-:-:S03]  /*bee0*/  IADD3 R16, P0, PT, R16, UR8, RZ ;  /* 0x0000000810107c10 */ /* 0x000fc6000ff1e0ff */
[----:B---34-:R-:W-:Y:S01]  /*bef0*/  IMAD.X R3, RZ, RZ, UR11, P1 ;  /* 0x0000000bff037e24 */ /* 0x018fe200088e06ff */
        /* <DEDUP_REMOVED lines=13> */
.L_x_22326:
[----:B------:R-:W3:Y:S02]  /*bfd0*/  LDG.E.U8 R2, desc[UR36][R2.64] ;  /* 0x0000002402027981 */ /* 0x000ee4000c1e1100 */
[----:B---3--:R0:W3:Y:S02]  /*bfe0*/  I2F.F64.U16 R10, R2 ;  /* 0x00000002000a7312 */ /* 0x0080e40000101800 */
[----:B0--3--:R-:W-:Y:S05]  /*bff0*/  BRA `(.L_x_22328) ;  /* 0x0000000c00607947 */ /* 0x009fea0003800000 */
.L_x_22325:
        /* <DEDUP_REMOVED lines=9> */
.L_x_22330:
[----:B------:R-:W3:Y:S02]  /*c090*/  LDG.E R2, desc[UR36][R2.64] ;  /* 0x0000002402027981 */ /* 0x000ee4000c1e1900 */
[----:B---3--:R0:W3:Y:S02]  /*c0a0*/  I2F.F64 R10, R2 ;  /* 0x00000002000a7312 */ /* 0x0080e40000201c00 */
[----:B0--3--:R-:W-:Y:S05]  /*c0b0*/  BRA `(.L_x_22328) ;  /* 0x0000000c00307947 */ /* 0x009fea0003800000 */
.L_x_22329:
[----:B------:R-:W3:Y:S02]  /*c0c0*/  LDG.E.U16 R2, desc[UR36][R2.64] ;  /* 0x0000002402027981 */ /* 0x000ee4000c1e1500 */
[----:B---3--:R0:W3:Y:S02]  /*c0d0*/  I2F.F64.S16 R10, R2 ;  /* 0x00000002000a7312 */ /* 0x0080e40000101c00 */
[----:B0--3--:R-:W-:Y:S05]  /*c0e0*/  BRA `(.L_x_22328) ;  /* 0x0000000c00247947 */ /* 0x009fea0003800000 */
.L_x_22324:
        /* <DEDUP_REMOVED lines=8> */
[----:B------:R-:W3:Y:S02]  /*c170*/  F2F.F64.F32 R10, R10 ;  /* 0x0000000a000a7310 */ /* 0x000ee40000201800 */
[----:B---3--:R-:W-:Y:S05]  /*c180*/  BRA `(.L_x_22328) ;  /* 0x0000000800fc7947 */ /* 0x008fea0003800000 */
.L_x_22332:
[----:B------:R-:W3:Y:S02]  /*c190*/  LDG.E.U16 R0, desc[UR36][R2.64] ;  /* 0x0000002402007981 */ /* 0x000ee4000c1e1500 */
[----:B---3--:R-:W-:-:S05]  /*c1a0*/  HADD2.F32 R0, -RZ, R0.H0_H0 ;  /* 0x20000000ff007230 */ /* 0x008fca0000004100 */
[----:B------:R-:W-:-:S04]  /*c1b0*/  FMUL.FTZ R0, R0, 1 ;  /* 0x3f80000000007820 */ /* 0x000fc80000410000 */
[----:B------:R3:W4:Y:S02]  /*c1c0*/  F2F.F64.F32 R10, R0 ;  /* 0x00000000000a7310 */ /* 0x0007240000201800 */
[----:B---34-:R-:W-:Y:S05]  /*c1d0*/  BRA `(.L_x_22328) ;  /* 0x0000000800e87947 */ /* 0x018fea0003800000 */
.L_x_22331:
        /* <DEDUP_REMOVED lines=10> */
.L_x_22334:
[----:B------:R-:W3:Y:S02]  /*c280*/  LDG.E.U16 R2, desc[UR36][R2.64] ;  /* 0x0000002402027981 */ /* 0x000ee4000c1e1500 */
[----:B---3--:R-:W-:-:S05]  /*c290*/  HADD2.F32 R0, -RZ, R2.H0_H0 ;  /* 0x20000002ff007230 */ /* 0x008fca0000004100 */
[----:B------:R-:W-:-:S04]  /*c2a0*/  FMUL.FTZ R0, R0, 1 ;  /* 0x3f80000000007820 */ /* 0x000fc80000410000 */
[----:B------:R3:W4:Y:S02]  /*c2b0*/  F2F.F64.F32 R10, R0 ;  /* 0x00000000000a7310 */ /* 0x0007240000201800 */
[----:B---34-:R-:W-:Y:S05]  /*c2c0*/  BRA `(.L_x_22328) ;  /* 0x0000000800ac7947 */ /* 0x018fea0003800000 */
.L_x_22333:
[----:B------:R0:W5:Y:S01]  /*c2d0*/  LDG.E.64 R10, desc[UR36][R2.64] ;  /* 0x00000024020a7981 */ /* 0x000162000c1e1b00 */
[----:B------:R-:W-:Y:S05]  /*c2e0*/  BRA `(.L_x_22328) ;  /* 0x0000000800a47947 */ /* 0x000fea0003800000 */
.L_x_22323:
        /* <DEDUP_REMOVED lines=9> */
[----:B------:R-:W-:Y:S02]  /*c380*/  MOV R10, RZ ;  /* 0x000000ff000a7202 */ /* 0x000fe40000000f00 */
[----:B---3--:R-:W-:-:S04]  /*c390*/  ISETP.NE.AND P0, PT, R2, RZ, PT ;  /* 0x000000ff0200720c */ /* 0x008fc80003f05270 */
[----:B------:R-:W-:Y:S01]  /*c3a0*/  FSEL R11, RZ, 1.875, !P0 ;  /* 0x3ff00000ff0b7808 */ /* 0x000fe20004000000 */
[----:B------:R-:W-:Y:S08]  /*c3b0*/  BRA `(.L_x_22328) ;  /* 0x0000000800707947 */ /* 0x000ff00003800000 */
.L_x_22337:
[----:B------:R0:W5:Y:S01]  /*c3c0*/  LDG.E.64 R10, desc[UR36][R2.64] ;  /* 0x00000024020a7981 */ /* 0x000162000c1e1b00 */
[----:B------:R-:W-:Y:S05]  /*c3d0*/  BRA `(.L_x_22328) ;  /* 0x0000000800687947 */ /* 0x000fea0003800000 */
.L_x_22336:
[----:B------:R-:W-:-:S09]  /*c3e0*/  UISETP.NE.AND UP0, UPT, UR4, 0xf, UPT ;  /* 0x0000000f0400788c */ /* 0x000fd2000bf05270 */
[----:B------:R-:W-:Y:S05]  /*c3f0*/  BRA.U !UP0, `(.L_x_22338) ;  /* 0x00000001089c7547 */ /* 0x000fea000b800000 */
[----:B------:R-:W-:-:S09]  /*c400*/  UISETP.NE.AND UP0, UPT, UR4, 0x17, UPT ;  /* 0x000000170400788c */ /* 0x000fd2000bf05270 */
[----:B------:R-:W-:Y:S05]  /*c410*/  BRA.U !UP0, `(.L_x_22339) ;  /* 0x00000001085c7547 */ /* 0x000fea000b800000 */
[----:B------:R-:W-:-:S09]  /*c420*/  UISETP.NE.AND UP0, UPT, UR4, 0x18, UPT ;  /* 0x000000180400788c */ /* 0x000fd2000bf05270 */
[----:B------:R-:W-:Y:S05]  /*c430*/  BRA.U UP0, `(.L_x_22327) ;  /* 0x0000000500f47547 */ /* 0x000fea000b800000 */
[----:B------:R-:W3:Y:S01]  /*c440*/  LDG.E.U8 R0, desc[UR36][R2.64] ;  /* 0x0000002402007981 */ /* 0x000ee2000c1e1100 */
[----:B-1----:R-:W-:Y:S02]  /*c450*/  HFMA2 R6, -RZ, RZ, 0, 1.847743988037109375e-06 ;  /* 0x0000001fff067431 */ /* 0x002fe400000001ff */
        /* <DEDUP_REMOVED lines=19> */
.L_x_22339:
        /* <DEDUP_REMOVED lines=14> */
.L_x_22338:
[----:B------:R-:W3:Y:S02]  /*c670*/  LDG.E.U16 R0, desc[UR36][R2.64] ;  /* 0x0000002402007981 */ /* 0x000ee4000c1e1500 */
[----:B---3--:R-:W-:-:S05]  /*c680*/  SHF.L.U32 R0, R0, 0x10, RZ ;  /* 0x0000001000007819 */ /* 0x008fca00000006ff */
[----:B------:R-:W-:-:S04]  /*c690*/  FMUL.FTZ R0, R0, 1 ;  /* 0x3f80000000007820 */ /* 0x000fc80000410000 */
[----:B------:R0:W3:Y:S02]  /*c6a0*/  F2F.F64.F32 R10, R0 ;  /* 0x00000000000a7310 */ /* 0x0000e40000201800 */
[----:B0--3--:R-:W-:Y:S05]  /*c6b0*/  BRA `(.L_x_22328) ;  /* 0x0000000400b07947 */ /* 0x009fea0003800000 */
.L_x_22335:
        /* <DEDUP_REMOVED lines=11> */
.L_x_22342:
        /* <DEDUP_REMOVED lines=21> */
.L_x_22344:
[----:B------:R-:W-:Y:S05]  /*c8c0*/  BSYNC.RECONVERGENT B0 ;  /* 0x0000000000007941 */ /* 0x000fea0003800200 */
.L_x_22343:
[----:B------:R-:W-:Y:S01]  /*c8d0*/  IMAD.SHL.U32 R0, R0, 0x100000, RZ ;  /* 0x0010000000007824 */ /* 0x000fe200078e00ff */
[----:B------:R-:W-:-:S04]  /*c8e0*/  LEA R2, R2, 0x3b800000, 0x17 ;  /* 0x3b80000002027811 */ /* 0x000fc800078eb8ff */
[----:B------:R-:W-:-:S05]  /*c8f0*/  LOP3.LUT R0, R2, R0, R7, 0xfe, !PT ;  /* 0x0000000002007212 */ /* 0x000fca00078efe07 */
[----:B------:R-:W-:-:S04]  /*c900*/  FMUL.FTZ R0, R0, 1 ;  /* 0x3f80000000007820 */ /* 0x000fc80000410000 */
[----:B------:R0:W3:Y:S02]  /*c910*/  F2F.F64.F32 R10, R0 ;  /* 0x00000000000a7310 */ /* 0x0000e40000201800 */
[----:B0--3--:R-:W-:Y:S05]  /*c920*/  BRA `(.L_x_22328) ;  /* 0x0000000400147947 */ /* 0x009fea0003800000 */
.L_x_22341:
        /* <DEDUP_REMOVED lines=21> */
.L_x_22346:
[----:B------:R-:W-:Y:S05]  /*ca80*/  BSYNC.RECONVERGENT B0 ;  /* 0x0000000000007941 */ /* 0x000fea0003800200 */
.L_x_22345:
[----:B------:R-:W-:Y:S02]  /*ca90*/  SHF.L.U32 R0, R0, 0x15, RZ ;  /* 0x0000001500007819 */ /* 0x000fe400000006ff */
[----:B------:R-:W-:-:S04]  /*caa0*/  LEA R2, R2, 0x37800000, 0x17 ;  /* 0x3780000002027811 */ /* 0x000fc800078eb8ff */
[----:B------:R-:W-:-:S05]  /*cab0*/  LOP3.LUT R0, R2, R0, R7, 0xfe, !PT ;  /* 0x0000000002007212 */ /* 0x000fca00078efe07 */
[----:B------:R-:W-:-:S04]  /*cac0*/  FMUL.FTZ R0, R0, 1 ;  /* 0x3f80000000007820 */ /* 0x000fc80000410000 */
[----:B------:R0:W3:Y:S02]  /*cad0*/  F2F.F64.F32 R10, R0 ;  /* 0x00000000000a7310 */ /* 0x0000e40000201800 */
[----:B0--3--:R-:W-:Y:S05]  /*cae0*/  BRA `(.L_x_22328) ;  /* 0x0000000000a47947 */ /* 0x009fea0003800000 */
.L_x_22340:
        /* <DEDUP_REMOVED lines=16> */
[----:B------:R0:W3:Y:S02]  /*cbf0*/  @P0 F2F.F64.F32 R10, R0 ;  /* 0x00000000000a0310 */ /* 0x0000e40000201800 */
[----:B0--3--:R-:W-:Y:S05]  /*cc00*/  BRA `(.L_x_22328) ;  /* 0x00000000005c7947 */ /* 0x009fea0003800000 */
.L_x_22327:
[----:B------:R-:W-:Y:S01]  /*cc10*/  MOV R0, 0x1c0 ;  /* 0x000001c000007802 */ /* 0x000fe20000000f00 */
[----:B------:R-:W0:Y:S01]  /*cc20*/  LDCU.64 UR4, c[0x4][0x1a0] ;  /* 0x01003400ff0477ac */ /* 0x000e220008000a00 */
[----:B------:R-:W-:Y:S02]  /*cc30*/  HFMA2 R8, -RZ, RZ, 0, 4.64916229248046875e-06 ;  /* 0x0000004eff087431 */ /* 0x000fe400000001ff */
[----:B-12---:R-:W-:Y:S01]  /*cc40*/  IMAD.MOV.U32 R12, RZ, RZ, 0x1 ;  /* 0x00000001ff0c7424 */ /* 0x006fe200078e00ff */
        /* <DEDUP_REMOVED lines=12> */
.L_x_22349:
[----:B------:R-:W-:Y:S01]  /*cd10*/  CS2R R10, SRZ ;  /* 0x00000000000a7805 */ /* 0x000fe2000001ff00 */
[----:B------:R-:W-:Y:S06]  /*cd20*/  BRA `(.L_x_22328) ;  /* 0x0000000000147947 */ /* 0x000fec0003800000 */
.L_x_22348:
[----:B------:R-:W3:Y:S02]  /*cd30*/  LDG.E.64 R10, desc[UR36][R2.64] ;  /* 0x00000024020a7981 */ /* 0x000ee4000c1e1b00 */
[----:B---3--:R-:W0:Y:S02]  /*cd40*/  I2F.F64.U64 R10, R10 ;  /* 0x0000000a000a7312 */ /* 0x008e240000301800 */
[----:B0-----:R-:W-:Y:S05]  /*cd50*/  BRA `(.L_x_22328) ;  /* 0x0000000000087947 */ /* 0x001fea0003800000 */
.L_x_22347:
[----:B------:R-:W3:Y:S02]  /*cd60*/  LDG.E R2, desc[UR36][R2.64] ;  /* 0x0000002402027981 */ /* 0x000ee4000c1e1900 */
[----:B---3--:R3:W4:Y:S02]  /*cd70*/  I2F.F64.U32 R10, R2 ;  /* 0x00000002000a7312 */ /* 0x0087240000201800 */
.L_x_22328:
[----:B------:R-:W-:Y:S05]  /*cd80*/  BSYNC.RECONVERGENT B6 ;  /* 0x0000000000067941 */ /* 0x000fea0003800200 */
.L_x_22322:
[----:B0---45:R-:W2:Y:S01]  /*cd90*/  MUFU.RSQ64H R3, R11 ;  /* 0x0000000b00037308 */ /* 0x031ea20000001c00 */
[----:B---3--:R-:W-:Y:S01]  /*cda0*/  VIADD R2, R11, 0xfcb00000 ;  /* 0xfcb000000b027836 */ /* 0x008fe20000000000 */
[----:B-1----:R-:W-:Y:S01]  /*cdb0*/  MOV R6, 0x0 ;  /* 0x0000000000067802 */ /* 0x002fe20000000f00 */
[----:B------:R-:W-:Y:S01]  /*cdc0*/  IMAD.MOV.U32 R7, RZ, RZ, 0x3fd80000 ;  /* 0x3fd80000ff077424 */ /* 0x000fe200078e00ff */
[----:B------:R-:W-:Y:S02]  /*cdd0*/  BSSY.RECONVERGENT B0, `(.L_x_22350) ;  /* 0x0000032000007945 */ /* 0x000fe40003800200 */
[----:B------:R-:W-:Y:S01]  /*cde0*/  ISETP.GE.U32.AND P0, PT, R2, 0x7ca00000, PT ;  /* 0x7ca000000200780c */ /* 0x000fe20003f06070 */
[----:B--2---:R-:W0:-:S15]  /*cdf0*/  DMUL R4, R2, R2 ;  /* 0x0000000202047228 */ /* 0x004e1e0000000000 */
[----:B------:R-:W-:-:S15]  /*ce00*/  NOP ;  /* 0x0000000000007918 */ /* 0x000fde0000000000 */
[----:B------:R-:W-:-:S15]  /*ce10*/  NOP ;  /* 0x0000000000007918 */ /* 0x000fde0000000000 */
[----:B------:R-:W-:-:S15]  /*ce20*/  NOP ;  /* 0x0000000000007918 */ /* 0x000fde0000000000 */
[----:B------:R-:W-:-:S04]  /*ce30*/  NOP ;  /* 0x0000000000007918 */ /* 0x000fc80000000000 */
        /* <DEDUP_REMOVED lines=43> */
.L_x_22351:
[----:B------:R-:W-:Y:S05]  /*d0f0*/  BSYNC.RECONVERGENT B0 ;  /* 0x0000000000007941 */ /* 0x000fea0003800200 */
.L_x_22350:
        /* <DEDUP_REMOVED lines=14> */
.L_x_22355:
[----:B------:R-:W0:Y:S02]  /*d1e0*/  F2I.S64.F64.TRUNC R4, R4 ;  /* 0x0000000400047311 */ /* 0x000e24000030d900 */
[----:B0-----:R-:W-:-:S05]  /*d1f0*/  IMAD.MOV.U32 R3, RZ, RZ, R4 ;  /* 0x000000ffff037224 */ /* 0x001fca00078e0004 */
[----:B------:R-:W-:Y:S01]  /*d200*/  STG.E.U8 desc[UR36][R16.64], R3 ;  /* 0x0000000310007986 */ /* 0x000fe2000c101124 */
[----:B------:R-:W-:Y:S05]  /*d210*/  EXIT ;  /* 0x000000000000794d */ /* 0x000fea0003800000 */
.L_x_22354:
        /* <DEDUP_REMOVED lines=9> */
.L_x_22358:
[----:B------:R-:W0:Y:S02]  /*d2b0*/  F2I.F64.TRUNC R5, R4 ;  /* 0x0000000400057311 */ /* 0x000e24000030d100 */
[----:B0-----:R-:W-:Y:S01]  /*d2c0*/  STG.E desc[UR36][R16.64], R5 ;  /* 0x0000000510007986 */ /* 0x001fe2000c101924 */
[----:B------:R-:W-:Y:S05]  /*d2d0*/  EXIT ;  /* 0x000000000000794d */ /* 0x000fea0003800000 */
.L_x_22357:
[----:B------:R-:W0:Y:S02]  /*d2e0*/  F2I.F64.TRUNC R5, R4 ;  /* 0x0000000400057311 */ /* 0x000e24000030d100 */
[----:B0-----:R-:W-:Y:S01]  /*d2f0*/  STG.E.U16 desc[UR36][R16.64], R5 ;  /* 0x0000000510007986 */ /* 0x001fe2000c101524 */
[----:B------:R-:W-:Y:S05]  /*d300*/  EXIT ;  /* 0x000000000000794d */ /* 0x000fea0003800000 */
.L_x_22353:
        /* <DEDUP_REMOVED lines=17> */
.L_x_22360:
        /* <DEDUP_REMOVED lines=12> */
.L_x_22359:
        /* <DEDUP_REMOVED lines=16> */
[----:B------:R-:W-:Y:S01]  /*d5e0*/  STG.E.64 desc[UR36][R16.64], R2 ;  /* 0x0000000210007986 */ /* 0x000fe2000c101b24 */
[----:B------:R-:W-:Y:S05]  /*d5f0*/  EXIT ;  /* 0x000000000000794d */ /* 0x000fea0003800000 */
.L_x_22362:
        /* <DEDUP_REMOVED lines=13> */
.L_x_22361:
[----:B------:R-:W-:Y:S01]  /*d6d0*/  STG.E.64 desc[UR36][R16.64], R4 ;  /* 0x0000000410007986 */ /* 0x000fe2000c101b24 */
[----:B------:R-:W-:Y:S05]  /*d6e0*/  EXIT ;  /* 0x000000000000794d */ /* 0x000fea0003800000 */
.L_x_22352:
        /* <DEDUP_REMOVED lines=13> */
.L_x_22366:
        /* <DEDUP_REMOVED lines=25> */
.L_x_22369:
[----:B------:R-:W-:-:S04]  /*d950*/  SHF.R.U32.HI R3, RZ, 0x18, R3 ;  /* 0x00000018ff037819 */ /* 0x000fc80000011603 */
[----:B------:R-:W-:-:S04]  /*d960*/  LOP3.LUT R0, R0, 0x80, R3, 0xf8, !PT ;  /* 0x0000008000007812 */ /* 0x000fc800078ef803 */
[----:B------:R-:W-:-:S07]  /*d970*/  PRMT R8, R0, 0x7610, R8 ;  /* 0x0000761000087816 */ /* 0x000fce0000000008 */
.L_x_22368:
[----:B------:R-:W-:Y:S05]  /*d980*/  BSYNC.RECONVERGENT B0 ;  /* 0x0000000000007941 */ /* 0x000fea0003800200 */
.L_x_22367:
[----:B------:R-:W-:Y:S01]  /*d990*/  STG.E.U8 desc[UR36][R16.64], R8 ;  /* 0x0000000810007986 */ /* 0x000fe2000c101124 */
[----:B------:R-:W-:Y:S05]  /*d9a0*/  EXIT ;  /* 0x000000000000794d */ /* 0x000fea0003800000 */
.L_x_22365:
        /* <DEDUP_REMOVED lines=25> */
.L_x_22372:
[----:B------:R-:W-:-:S04]  /*db40*/  SHF.R.U32.HI R3, RZ, 0x18, R3 ;  /* 0x00000018ff037819 */ /* 0x000fc80000011603 */
[----:B------:R-:W-:-:S04]  /*db50*/  LOP3.LUT R0, R0, 0x80, R3, 0xf8, !PT ;  /* 0x0000008000007812 */ /* 0x000fc800078ef803 */
[----:B------:R-:W-:-:S07]  /*db60*/  PRMT R8, R0, 0x7610, R8 ;  /* 0x0000761000087816 */ /* 0x000fce0000000008 */
.L_x_22371:
[----:B------:R-:W-:Y:S05]  /*db70*/  BSYNC.RECONVERGENT B0 ;  /* 0x0000000000007941 */ /* 0x000fea0003800200 */
.L_x_22370:
[----:B------:R-:W-:Y:S01]  /*db80*/  STG.E.U8 desc[UR36][R16.64], R8 ;  /* 0x0000000810007986 */ /* 0x000fe2000c101124 */
[----:B------:R-:W-:Y:S05]  /*db90*/  EXIT ;  /* 0x000000000000794d */ /* 0x000fea0003800000 */
.L_x_22364:
        /* <DEDUP_REMOVED lines=28> */
[----:B------:R-:W-:Y:S01]  /*dd60*/  STG.E.U8 desc[UR36][R16.64], R3 ;  /* 0x0000000310007986 */ /* 0x000fe2000c101124 */
[----:B------:R-:W-:Y:S05]  /*dd70*/  EXIT ;  /* 0x000000000000794d */ /* 0x000fea0003800000 */
.L_x_22374:
[----:B------:R-:W0:Y:S02]  /*dd80*/  F2I.U64.F64.TRUNC R4, R4 ;  /* 0x0000000400047311 */ /* 0x000e24000030d800 */
[----:B0-----:R-:W-:Y:S01]  /*dd90*/  STG.E.64 desc[UR36][R16.64], R4 ;  /* 0x0000000410007986 */ /* 0x001fe2000c101b24 */
[----:B------:R-:W-:Y:S05]  /*dda0*/  EXIT ;  /* 0x000000000000794d */ /* 0x000fea0003800000 */
.L_x_22373:
[----:B------:R-:W0:Y:S02]  /*ddb0*/  F2I.U32.F64.TRUNC R5, R4 ;  /* 0x0000000400057311 */ /* 0x000e24000030d000 */
[----:B0-----:R-:W-:Y:S01]  /*ddc0*/  STG.E desc[UR36][R16.64], R5 ;  /* 0x0000000510007986 */ /* 0x001fe2000c101924 */
[----:B------:R-:W-:Y:S05]  /*ddd0*/  EXIT ;  /* 0x000000000000794d */ /* 0x000fea0003800000 */
.L_x_22363:
        /* <DEDUP_REMOVED lines=10> */
.L_x_22376:
[----:B------:R-:W-:-:S05]  /*de80*/  CS2R R6, SRZ ;  /* 0x0000000000067805 */ /* 0x000fca000001ff00 */
[----:B------:R-:W-:Y:S01]  /*de90*/  STG.E.128 desc[UR36][R16.64], R4 ;  /* 0x0000000410007986 */ /* 0x000fe2000c101d24 */
[----:B------:R-:W-:Y:S05]  /*dea0*/  EXIT ;  /* 0x000000000000794d */ /* 0x000fea0003800000 */
.L_x_22375:
[----:B------:R-:W-:-:S09]  /*deb0*/  UISETP.NE.AND UP0, UPT, UR4, 0xf, UPT ;  /* 0x0000000f0400788c */ /* 0x000fd2000bf05270 */
[----:B------:R-:W-:Y:S05]  /*dec0*/  BRA.U !UP0, `(.L_x_22377) ;  /* 0x0000000508287547 */ /* 0x000fea000b800000 */
[----:B------:R-:W-:-:S09]  /*ded0*/  UISETP.NE.AND UP0, UPT, UR4, 0x17, UPT ;  /* 0x000000170400788c */ /* 0x000fd2000bf05270 */
[----:B------:R-:W-:Y:S05]  /*dee0*/  BRA.U !UP0, `(.L_x_22378) ;  /* 0x0000000108b07547 */ /* 0x000fea000b800000 */
[----:B------:R-:W-:-:S09]  /*def0*/  UISETP.NE.AND UP0, UPT, UR4, 0x18, UPT ;  /* 0x000000180400788c */ /* 0x000fd2000bf05270 */
[----:B------:R-:W-:Y:S05]  /*df00*/  BRA.U !UP0, `(.L_x_22379) ;  /* 0x0000000108447547 */ /* 0x000fea000b800000 */
.L_x_22356:
        /* <DEDUP_REMOVED lines=16> */
.L_x_22380:
[----:B------:R-:W-:Y:S05]  /*e010*/  EXIT ;  /* 0x000000000000794d */ /* 0x000fea0003800000 */
.L_x_22379:
        /* <DEDUP_REMOVED lines=21> */
.L_x_22382:
[----:B------:R-:W-:Y:S05]  /*e170*/  BSYNC.RECONVERGENT B0 ;  /* 0x0000000000007941 */ /* 0x000fea0003800200 */
.L_x_22381:
[----:B------:R-:W-:-:S05]  /*e180*/  LOP3.LUT R3, R0, 0x80, R3, 0xf8, !PT ;  /* 0x0000008000037812 */ /* 0x000fca00078ef803 */
[----:B------:R-:W-:Y:S01]  /*e190*/  STG.E.U8 desc[UR36][R16.64], R3 ;  /* 0x0000000310007986 */ /* 0x000fe2000c101124 */
[----:B------:R-:W-:Y:S05]  /*e1a0*/  EXIT ;  /* 0x000000000000794d */ /* 0x000fea0003800000 */
.L_x_22378:
        /* <DEDUP_REMOVED lines=20> */
.L_x_22384:
[----:B------:R-:W-:Y:S01]  /*e2f0*/  IMAD.MOV.U32 R0, RZ, RZ, 0x7f ;  /* 0x0000007fff007424 */ /* 0x000fe200078e00ff */
[----:B------:R-:W-:-:S04]  /*e300*/  ISETP.GT.U32.AND P0, PT, R2, 0x7f800000, PT ;  /* 0x7f8000000200780c */ /* 0x000fc80003f04070 */
[----:B------:R-:W-:-:S09]  /*e310*/  SEL R0, R0, 0x7c, P0 ;  /* 0x0000007c00007807 */ /* 0x000fd20000000000 */
.L_x_22385:
[----:B------:R-:W-:Y:S05]  /*e320*/  BSYNC.RECONVERGENT B0 ;  /* 0x0000000000007941 */ /* 0x000fea0003800200 */
.L_x_22383:
[----:B------:R-:W-:-:S04]  /*e330*/  SHF.R.U32.HI R3, RZ, 0x18, R3 ;  /* 0x00000018ff037819 */ /* 0x000fc80000011603 */
[----:B------:R-:W-:-:S05]  /*e340*/  LOP3.LUT R3, R0, 0x80, R3, 0xf8, !PT ;  /* 0x0000008000037812 */ /* 0x000fca00078ef803 */
[----:B------:R-:W-:Y:S01]  /*e350*/  STG.E.U8 desc[UR36][R16.64], R3 ;  /* 0x0000000310007986 */ /* 0x000fe2000c101124 */
[----:B------:R-:W-:Y:S05]  /*e360*/  EXIT ;  /* 0x000000000000794d */ /* 0x000fea0003800000 */
.L_x_22377:
        /* <DEDUP_REMOVED lines=12> */
        .weak           $__internal_0_$__cuda_sm20_dsqrt_rn_f64_mediumpath_v1
        .type           $__internal_0_$__cuda_sm20_dsqrt_rn_f64_mediumpath_v1,@function
        .size           $__internal_0_$__cuda_sm20_dsqrt_rn_f64_mediumpath_v1,(.L_x_35767 - $__internal_0_$__cuda_sm20_dsqrt_rn_f64_mediumpath_v1)
$__internal_0_$__cuda_sm20_dsqrt_rn_f64_mediumpath_v1:
[----:B------:R-:W-:Y:S01]  /*e430*/  ISETP.GE.U32.AND P0, PT, R2, -0x3400000, PT ;  /* 0xfcc000000200780c */ /* 0x000fe20003f06070 */
[----:B------:R-:W-:Y:S01]  /*e440*/  BSSY.RECONVERGENT B1, `(.L_x_22386) ;  /* 0x000004a000017945 */ /* 0x000fe20003800200 */
[----:B------:R-:W-:-:S11]  /*e450*/  MOV R2, R14 ;  /* 0x0000000e00027202 */ /* 0x000fd60000000f00 */
[----:B------:R-:W-:Y:S05]  /*e460*/  @!P0 BRA `(.L_x_22387) ;  /* 0x00000000003c8947 */ /* 0x000fea0003800000 */
[----:B------:R-:W0:Y:S02]  /*e470*/  DFMA.RM R4, R4, R6, R8 ;  /* 0x000000060404722b */ /* 0x000e240000004008 */
[----:B0-----:R-:W-:-:S05]  /*e480*/  IADD3 R6, P0, PT, R4, 0x1, RZ ;  /* 0x0000000104067810 */ /* 0x001fca0007f1e0ff */
[----:B------:R-:W-:-:S15]  /*e490*/  IMAD.X R7, RZ, RZ, R5, P0 ;  /* 0x000000ffff077224 */ /* 0x000fde00000e0605 */
[----:B------:R-:W-:-:S15]  /*e4a0*/  NOP ;  /* 0x0000000000007918 */ /* 0x000fde0000000000 */
[----:B------:R-:W-:-:S15]  /*e4b0*/  NOP ;  /* 0x0000000000007918 */ /* 0x000fde0000000000 */
[----:B------:R-:W-:-:S12]  /*e4c0*/  NOP ;  /* 0x0000000000007918 */ /* 0x000fd80000000000 */
[----:B------:R-:W0:-:S15]  /*e4d0*/  DFMA.RP R2, -R4, R6, R2 ;  /* 0x000000060402722b */ /* 0x000e1e0000008102 */
[----:B------:R-:W-:-:S15]  /*e4e0*/  NOP ;  /* 0x0000000000007918 */ /* 0x000fde0000000000 */
[----:B------:R-:W-:-:S15]  /*e4f0*/  NOP ;  /* 0x0000000000007918 */ /* 0x000fde0000000000 */
[----:B------:R-:W-:-:S15]  /*e500*/  NOP ;  /* 0x0000000000007918 */ /* 0x000fde0000000000 */
[----:B------:R-:W-:-:S04]  /*e510*/  NOP ;  /* 0x0000000000007918 */ /* 0x000fc80000000000 */
[----:B0-----:R-:W0:Y:S02]  /*e520*/  DSETP.GT.AND P0, PT, R2, RZ, PT ;  /* 0x000000ff0200722a */ /* 0x001e240003f04000 */
[----:B0-----:R-:W-:Y:S02]  /*e530*/  FSEL R4, R6, R4, P0 ;  /* 0x0000000406047208 */ /* 0x001fe40000000000 */
[----:B------:R-:W-:Y:S01]  /*e540*/  FSEL R5, R7, R5, P0 ;  /* 0x0000000507057208 */ /* 0x000fe20000000000 */
[----:B------:R-:W-:Y:S06]  /*e550*/  BRA `(.L_x_22388) ;  /* 0x0000000000e07947 */ /* 0x000fec0003800000 */
.L_x_22387:
[----:B------:R-:W0:Y:S02]  /*e560*/  DSETP.NE.AND P0, PT, R2, RZ, PT ;  /* 0x000000ff0200722a */ /* 0x000e240003f05000 */
[----:B0-----:R-:W-:Y:S05]  /*e570*/  @!P0 BRA `(.L_x_22389) ;  /* 0x0000000000d48947 */ /* 0x001fea0003800000 */
[----:B------:R-:W-:-:S13]  /*e580*/  ISETP.GE.AND P0, PT, R3, RZ, PT ;  /* 0x000000ff0300720c */ /* 0x000fda0003f06270 */
[----:B------:R-:W-:Y:S01]  /*e590*/  @!P0 MOV R4, 0x0 ;  /* 0x0000000000048802 */ /* 0x000fe20000000f00 */
[----:B------:R-:W-:Y:S01]  /*e5a0*/  @!P0 IMAD.MOV.U32 R5, RZ, RZ, -0x80000 ;  /* 0xfff80000ff058424 */ /* 0x000fe200078e00ff */
[----:B------:R-:W-:Y:S06]  /*e5b0*/  @!P0 BRA `(.L_x_22388) ;  /* 0x0000000000c88947 */ /* 0x000fec0003800000 */
[----:B------:R-:W-:-:S13]  /*e5c0*/  ISETP.GT.AND P0, PT, R3, 0x7fefffff, PT ;  /* 0x7fefffff0300780c */ /* 0x000fda0003f04270 */
[----:B------:R-:W-:Y:S05]  /*e5d0*/  @P0 BRA `(.L_x_22389) ;  /* 0x0000000000bc0947 */ /* 0x000fea0003800000 */
[----:B------:R-:W0:Y:S01]  /*e5e0*/  DMUL R2, R2, 8.11296384146066816958e+31 ;  /* 0x4690000002027828 */ /* 0x000e220000000000 */
[----:B------:R-:W-:Y:S01]  /*e5f0*/  MOV R4, RZ ;  /* 0x000000ff00047202 */ /* 0x000fe20000000f00 */
[----:B0-----:R-:W0:Y:S01]  /*e600*/  MUFU.RSQ64H R5, R3 ;  /* 0x0000000300057308 */ /* 0x001e220000001c00 */
[----:B------:R-:W-:Y:S01]  /*e610*/  IMAD.MOV.U32 R6, RZ, RZ, 0x0 ;  /* 0x00000000ff067424 */ /* 0x000fe200078e00ff */
[----:B------:R-:W-:-:S15]  /*e620*/  MOV R7, 0x3fd80000 ;  /* 0x3fd8000000077802 */ /* 0x000fde0000000f00 */
[----:B------:R-:W-:-:S15]  /*e630*/  NOP ;  /* 0x0000000000007918 */ /* 0x000fde0000000000 */
[----:B------:R-:W-:-:S15]  /*e640*/  NOP ;  /* 0x0000000000007918 */ /* 0x000fde0000000000 */
[----:B------:R-:W-:-:S15]  /*e650*/  NOP ;  /* 0x0000000000007918 */ /* 0x000fde0000000000 */
[----:B0-----:R-:W0:-:S15]  /*e660*/  DMUL R8, R4, R4 ;  /* 0x0000000404087228 */ /* 0x001e1e0000000000 */
[----:B------:R-:W-:-:S15]  /*e670*/  NOP ;  /* 0x0000000000007918 */ /* 0x000fde0000000000 */
[----:B------:R-:W-:-:S15]  /*e680*/  NOP ;  /* 0x0000000000007918 */ /* 0x000fde0000000000 */
[----:B------:R-:W-:-:S15]  /*e690*/  NOP ;  /* 0x0000000000007918 */ /* 0x000fde0000000000 */
[----:B------:R-:W-:-:S04]  /*e6a0*/  NOP ;  /* 0x0000000000007918 */ /* 0x000fc80000000000 */
[----:B0-----:R-:W0:-:S15]  /*e6b0*/  DFMA R8, R2, -R8, 1 ;  /* 0x3ff000000208742b */ /* 0x001e1e0000000808 */
        /* <DEDUP_REMOVED lines=14> */
[----:B0-----:R-:W0:-:S15]  /*e7a0*/  DFMA R6, R6, R8, R4 ;  /* 0x000000080606722b */ /* 0x001e1e0000000004 */
[----:B------:R-:W-:-:S15]  /*e7b0*/  NOP ;  /* 0x0000000000007918 */ /* 0x000fde0000000000 */
[----:B------:R-:W-:-:S15]  /*e7c0*/  NOP ;  /* 0x0000000000007918 */ /* 0x000fde0000000000 */
[----:B------:R-:W-:-:S15]  /*e7d0*/  NOP ;  /* 0x0000000000007918 */ /* 0x000fde0000000000 */
[----:B------:R-:W-:-:S04]  /*e7e0*/  NOP ;  /* 0x0000000000007918 */ /* 0x000fc80000000000 */
[----:B0-----:R0:W1:Y:S02]  /*e7f0*/  DMUL R4, R2, R6 ;  /* 0x0000000602047228 */ /* 0x0010640000000000 */
[----:B0-----:R-:W-:-:S15]  /*e800*/  VIADD R7, R7, 0xfff00000 ;  /* 0xfff0000007077836 */ /* 0x001fde0000000000 */
[----:B------:R-:W-:-:S15]  /*e810*/  NOP ;  /* 0x0000000000007918 */ /* 0x000fde0000000000 */
[----:B------:R-:W-:-:S15]  /*e820*/  NOP ;  /* 0x0000000000007918 */ /* 0x000fde0000000000 */
[----:B------:R-:W-:-:S15]  /*e830*/  NOP ;  /* 0x0000000000007918 */ /* 0x000fde0000000000 */
[----:B------:R-:W-:-:S02]  /*e840*/  NOP ;  /* 0x0000000000007918 */ /* 0x000fc40000000000 */
[----:B-1----:R-:W0:-:S15]  /*e850*/  DFMA R8, R4, -R4, R2 ;  /* 0x800000040408722b */ /* 0x002e1e0000000002 */
[----:B------:R-:W-:-:S15]  /*e860*/  NOP ;  /* 0x0000000000007918 */ /* 0x000fde0000000000 */
[----:B------:R-:W-:-:S15]  /*e870*/  NOP ;  /* 0x0000000000007918 */ /* 0x000fde0000000000 */
[----:B------:R-:W-:-:S15]  /*e880*/  NOP ;  /* 0x0000000000007918 */ /* 0x000fde0000000000 */
[----:B------:R-:W-:-:S04]  /*e890*/  NOP ;  /* 0x0000000000007918 */ /* 0x000fc80000000000 */
[----:B0-----:R-:W0:Y:S02]  /*e8a0*/  DFMA R4, R6, R8, R4 ;  /* 0x000000080604722b */ /* 0x001e240000000004 */
[----:B0-----:R-:W-:Y:S01]  /*e8b0*/  IADD3 R5, PT, PT, R5, -0x3500000, RZ ;  /* 0xfcb0000005057810 */ /* 0x001fe20007ffe0ff */
[----:B------:R-:W-:Y:S06]  /*e8c0*/  BRA `(.L_x_22388) ;  /* 0x0000000000047947 */ /* 0x000fec0003800000 */
.L_x_22389:
[----:B------:R0:W1:Y:S02]  /*e8d0*/  DADD R4, R2, R2 ;  /* 0x0000000002047229 */ /* 0x0000640000000002 */
.L_x_22388:
[----:B------:R-:W-:Y:S05]  /*e8e0*/  BSYNC.RECONVERGENT B1 ;  /* 0x0000000000017941 */ /* 0x000fea0003800200 */
.L_x_22386:
[----:B0-----:R-:W-:Y:S01]  /*e8f0*/  IMAD.MOV.U32 R2, RZ, RZ, R0 ;  /* 0x000000ffff027224 */ /* 0x001fe200078e0000 */
[----:B------:R-:W-:-:S04]  /*e900*/  MOV R3, 0x0 ;  /* 0x0000000000037802 */ /* 0x000fc80000000f00 */
[----:B-1----:R-:W-:Y:S05]  /*e910*/  RET.REL.NODEC R2 `(_ZN2at6native18elementwise_kernelILi128ELi4EZNS0_15gpu_kernel_implIZZZNS0_16sqrt_kernel_cudaERNS_18TensorIteratorBaseEENKUlvE0_clEvENKUlvE_clEvEUldE_EEvS4_RKT_EUliE_EEviT1_) ;  /* 0xffffff1402b87950 */ /* 0x002fea0003c3ffff */
.L_x_22390:
        /* <DEDUP_REMOVED lines=14> */
.L_x_35767:


//--------------------- .text._ZN2at6native27unrolled_elementwise_kernelIZZZNS0_16sqrt_kernel_cudaERNS_18TensorIteratorBaseEENKUlvE0_clEvENKUlvE_clEvEUldE_St5arrayIPcLm2EELi4E23TrivialOffsetCalculatorILi1EjESB_NS0_6memory12LoadWithCastILi1EEENSC_13StoreWithCastILi1EEEEEviT_T0_T2_T3_T4_T5_ --------------------------
	.section	.text._ZN2at6native27unrolled_elementwise_kernelIZZZNS0_16sqrt_kernel_cudaERNS_18TensorIteratorBaseEENKUlvE0_clEvENKUlvE_clEvEUldE_St5arrayIPcLm2EELi4E23TrivialOffsetCalculatorILi1EjESB_NS0_6memory12LoadWithCastILi1EEENSC_13StoreWithCastILi1EEEEEviT_T0_T2_T3_T4_T5_,"ax",@progbits
	.align	128
        .global         _ZN2at6native27unrolled_elementwise_kernelIZZZNS0_16sqrt_kernel_cudaERNS_18TensorIteratorBaseEENKUlvE0_clEvENKUlvE_clEvEUldE_St5arrayIPcLm2EELi4E23TrivialOffsetCalculatorILi1EjESB_NS0_6memory12LoadWithCastILi1EEENSC_13StoreWithCastILi1EEEEEviT_T0_T2_T3_T4_T5_
        .type           _ZN2at6native27unrolled_elementwise_kernelIZZZNS0_16sqrt_kernel_cudaERNS_18TensorIteratorBaseEENKUlvE0_clEvENKUlvE_clEvEUldE_St5arrayIPcLm2EELi4E23TrivialOffsetCalculatorILi1EjESB_NS0_6memory12LoadWithCastILi1EEENSC_13StoreWithCastILi1EEEEEviT_T0_T2_T3_T4_T5_,@function
        .size           _ZN2at6native27unrolled_elementwise_kernelIZZZNS0_16sqrt_kernel_cudaERNS_18TensorIteratorBaseEENKUlvE0_clEvENKUlvE_clEvEUldE_St5arrayIPcLm2EELi4E23TrivialOffsetCalculatorILi1EjESB_NS0_6memory12LoadWithCastILi1EEENSC_13StoreWithCastILi1EEEEEviT_T0_T2_T3_T4_T5_,(.L_x_35768 - _ZN2at6native27unrolled_elementwise_kernelIZZZNS0_16sqrt_kernel_cudaERNS_18TensorIteratorBaseEENKUlvE0_clEvENKUlvE_clEvEUldE_St5arrayIPcLm2EELi4E23TrivialOffsetCalculatorILi1EjESB_NS0_6memory12LoadWithCastILi1EEENSC_13StoreWithCastILi1EEEEEviT_T0_T2_T3_T4_T5_)
        .other          _ZN2at6native27unrolled_elementwise_kernelIZZZNS0_16sqrt_kernel_cudaERNS_18TensorIteratorBaseEENKUlvE0_clEvENKUlvE_clEvEUldE_St5arrayIPcLm2EELi4E23TrivialOffsetCalculatorILi1EjESB_NS0_6memory12LoadWithCastILi1EEENSC_13StoreWithCastILi1EEEEEviT_T0_T2_T3_T4_T5_,@"STO_CUDA_ENTRY STV_DEFAULT"
_ZN2at6native27unrolled_elementwise_kernelIZZZNS0_16sqrt_kernel_cudaERNS_18TensorIteratorBaseEENKUlvE0_clEvENKUlvE_clEvEUldE_St5arrayIPcLm2EELi4E23TrivialOffsetCalculatorILi1EjESB_NS0_6memory12LoadWithCastILi1EEENSC_13StoreWithCastILi1EEEEEviT_T0_T2_T3_T4_T5_:
.text._ZN2at6native27unrolled_elementwise_kernelIZZZNS0_16sqrt_kernel_cudaERNS_18TensorIteratorBaseEENKUlvE0_clEvENKUlvE_clEvEUldE_St5arrayIPcLm2EELi4E23TrivialOffsetCalculatorILi1EjESB_NS0_6memory12LoadWithCastILi1EEENSC_13StoreWithCastILi1EEEEEviT_T0_T2_T3_T4_T5_:
        /* <DEDUP_REMOVED lines=33> */
.L_x_22397:
[----:B------:R-:W2:Y:S02]  /*0210*/  LDG.E.U8 R2, desc[UR36][R2.64] ;  /* 0x0000002402027981 */ /* 0x000ea4000c1e1100 */
[----:B--2---:R0:W1:Y:S02]  /*0220*/  I2F.F64.U16 R28, R2 ;  /* 0x00000002001c7312 */ /* 0x0040640000101800 */
[----:B01----:R-:W-:Y:S05]  /*0230*/  BRA `(.L_x_22399) ;  /* 0x0000000c00607947 */ /* 0x003fea0003800000 */
.L_x_22396:
        /* <DEDUP_REMOVED lines=9> */
.L_x_22401:
[----:B------:R-:W2:Y:S02]  /*02d0*/  LDG.E R2, desc[UR36][R2.64] ;  /* 0x0000002402027981 */ /* 0x000ea4000c1e1900 */
[----:B--2---:R0:W1:Y:S02]  /*02e0*/  I2F.F64 R28, R2 ;  /* 0x00000002001c7312 */ /* 0x0040640000201c00 */
[----:B01----:R-:W-:Y:S05]  /*02f0*/  BRA `(.L_x_22399) ;  /* 0x0000000c00307947 */ /* 0x003fea0003800000 */
.L_x_22400:
[----:B------:R-:W2:Y:S02]  /*0300*/  LDG.E.U16 R2, desc[UR36][R2.64] ;  /* 0x0000002402027981 */ /* 0x000ea4000c1e1500 */
[----:B--2---:R0:W1:Y:S02]  /*0310*/  I2F.F64.S16 R28, R2 ;  /* 0x00000002001c7312 */ /* 0x0040640000101c00 */
[----:B01----:R-:W-:Y:S05]  /*0320*/  BRA `(.L_x_22399) ;  /* 0x0000000c00247947 */ /* 0x003fea0003800000 */
.L_x_22395:
        /* <DEDUP_REMOVED lines=10> */
.L_x_22403:
[----:B------:R-:W2:Y:S02]  /*03d0*/  LDG.E.U16 R0, desc[UR36][R2.64] ;  /* 0x0000002402007981 */ /* 0x000ea4000c1e1500 */
[----:B--2---:R-:W-:-:S05]  /*03e0*/  HADD2.F32 R0, -RZ, R0.H0_H0 ;  /* 0x20000000ff007230 */ /* 0x004fca0000004100 */
[----:B------:R-:W-:-:S04]  /*03f0*/  FMUL.FTZ R0, R0, 1 ;  /* 0x3f80000000007820 */ /* 0x000fc80000410000 */
[----:B------:R1:W2:Y:S02]  /*0400*/  F2F.F64.F32 R28, R0 ;  /* 0x00000000001c7310 */ /* 0x0002a40000201800 */
[----:B-12---:R-:W-:Y:S05]  /*0410*/  BRA `(.L_x_22399) ;  /* 0x0000000800e87947 */ /* 0x006fea0003800000 */
.L_x_22402:
        /* <DEDUP_REMOVED lines=10> */
.L_x_22405:
[----:B------:R-:W2:Y:S02]  /*04c0*/  LDG.E.U16 R2, desc[UR36][R2.64] ;  /* 0x0000002402027981 */ /* 0x000ea4000c1e1500 */
[----:B--2---:R-:W-:-:S05]  /*04d0*/  HADD2.F32 R0, -RZ, R2.H0_H0 ;  /* 0x20000002ff007230 */ /* 0x004fca0000004100 */
[----:B------:R-:W-:-:S04]  /*04e0*/  FMUL.FTZ R0, R0, 1 ;  /* 0x3f80000000007820 */ /* 0x000fc80000410000 */
[----:B------:R1:W2:Y:S02]  /*04f0*/  F2F.F64.F32 R28, R0 ;  /* 0x00000000001c7310 */ /* 0x0002a40000201800 */
[----:B-12---:R-:W-:Y:S05]  /*0500*/  BRA `(.L_x_22399) ;  /* 0x0000000800ac7947 */ /* 0x006fea0003800000 */
.L_x_22404:
[----:B------:R0:W5:Y:S01]  /*0510*/  LDG.E.64 R28, desc[UR36][R2.64] ;  /* 0x00000024021c7981 */ /* 0x000162000c1e1b00 */
[----:B------:R-:W-:Y:S05]  /*0520*/  BRA `(.L_x_22399) ;  /* 0x0000000800a47947 */ /* 0x000fea0003800000 */
.L_x_22394:
        /* <DEDUP_REMOVED lines=13> */
.L_x_22408:
[----:B------:R1:W5:Y:S01]  /*0600*/  LDG.E.64 R28, desc[UR36][R2.64] ;  /* 0x00000024021c7981 */ /* 0x000362000c1e1b00 */
[----:B------:R-:W-:Y:S05]  /*0610*/  BRA `(.L_x_22399) ;  /* 0x0000000800687947 */ /* 0x000fea0003800000 */
.L_x_22407:
        /* <DEDUP_REMOVED lines=27> */
.L_x_22410:
        /* <DEDUP_REMOVED lines=14> */
.L_x_22409:
[----:B------:R-:W2:Y:S02]  /*08b0*/  LDG.E.U16 R0, desc[UR36][R2.64] ;  /* 0x0000002402007981 */ /* 0x000ea4000c1e1500 */
[----:B--2---:R-:W-:-:S04]  /*08c0*/  IMAD.U32 R0, R0, 0x10000, RZ ;  /* 0x0001000000007824 */ /* 0x004fc800078e00ff */
[----:B------:R-:W-:-:S04]  /*08d0*/  FMUL.FTZ R0, R0, 1 ;  /* 0x3f80000000007820 */ /* 0x000fc80000410000 */
[----:B------:R2:W3:Y:S02]  /*08e0*/  F2F.F64.F32 R28, R0 ;  /* 0x00000000001c7310 */ /* 0x0004e40000201800 */
[----:B--23--:R-:W-:Y:S05]  /*08f0*/  BRA `(.L_x_22399) ;  /* 0x0000000400b07947 */ /* 0x00cfea0003800000 */
.L_x_22406:
        /* <DEDUP_REMOVED lines=11> */
.L_x_22413:
        /* <DEDUP_REMOVED lines=21> */
.L_x_22415:
[----:B------:R-:W-:Y:S05]  /*0b00*/  BSYNC.RECONVERGENT B0 ;  /* 0x0000000000007941 */ /* 0x000fea0003800200 */
.L_x_22414:
[----:B------:R-:W-:Y:S01]  /*0b10*/  IMAD.SHL.U32 R0, R0, 0x100000, RZ ;  /* 0x0010000000007824 */ /* 0x000fe200078e00ff */
[----:B------:R-:W-:-:S04]  /*0b20*/  LEA R2, R2, 0x3b800000, 0x17 ;  /* 0x3b80000002027811 */ /* 0x000fc800078eb8ff */
[----:B------:R-:W-:-:S05]  /*0b30*/  LOP3.LUT R0, R2, R0, R7, 0xfe, !PT ;  /* 0x0000000002007212 */ /* 0x000fca00078efe07 */
[----:B------:R-:W-:-:S04]  /*0b40*/  FMUL.FTZ R0, R0, 1 ;  /* 0x3f80000000007820 */ /* 0x000fc80000410000 */
[----:B------:R4:W0:Y:S02]  /*0b50*/  F2F.F64.F32 R28, R0 ;  /* 0x00000000001c7310 */ /* 0x0008240000201800 */
[----:B0---4-:R-:W-:Y:S05]  /*0b60*/  BRA `(.L_x_22399) ;  /* 0x0000000400147947 */ /* 0x011fea0003800000 */
.L_x_22412:
        /* <DEDUP_REMOVED lines=21> */
.L_x_22417:
[----:B------:R-:W-:Y:S05]  /*0cc0*/  BSYNC.RECONVERGENT B0 ;  /* 0x0000000000007941 */ /* 0x000fea0003800200 */
.L_x_22416:
[----:B------:R-:W-:Y:S01]  /*0cd0*/  IMAD.SHL.U32 R0, R0, 0x200000, RZ ;  /* 0x0020000000007824 */ /* 0x000fe200078e00ff */
[----:B------:R-:W-:-:S04]  /*0ce0*/  LEA R2, R2, 0x37800000, 0x17 ;  /* 0x3780000002027811 */ /* 0x000fc800078eb8ff */
[----:B------:R-:W-:-:S05]  /*0cf0*/  LOP3.LUT R0, R2, R0, R7, 0xfe, !PT ;  /* 0x0000000002007212 */ /* 0x000fca00078efe07 */
[----:B------:R-:W-:-:S04]  /*0d00*/  FMUL.FTZ R0, R0, 1 ;  /* 0x3f80000000007820 */ /* 0x000fc80000410000 */
[----:B------:R4:W0:Y:S02]  /*0d10*/  F2F.F64.F32 R28, R0 ;  /* 0x00000000001c7310 */ /* 0x0008240000201800 */
[----:B0---4-:R-:W-:Y:S05]  /*0d20*/  BRA `(.L_x_22399) ;  /* 0x0000000000a47947 */ /* 0x011fea0003800000 */
.L_x_22411:
[----:B------:R-:W-:-:S09]  /*0d30*/  UISETP.NE.AND UP0, UPT, UR4, 0x1c, UPT ;  /* 0x0000001c0400788c */ /* 0x000fd2000bf05270 */
[----:B------:R-:W-:Y:S05]  /*0d40*/  BRA.U !UP0, `(.L_x_22418) ;  /* 0x0000000108947547 */ /* 0x000fea000b800000 */
[----:B------:R-:W-:-:S09]  /*0d50*/  UISETP.NE.AND UP0, UPT, UR4, 0x1d, UPT ;  /* 0x0000001d0400788c */ /* 0x000fd2000bf05270 */
[----:B------:R-:W-:Y:S05]  /*0d60*/  BRA.U !UP0, `(.L_x_22419) ;  /* 0x0000000108807547 */ /* 0x000fea000b800000 */
[----:B------:R-:W-:-:S09]  /*0d70*/  UISETP.NE.AND UP0, UPT, UR4, 0x2c, UPT ;  /* 0x0000002c0400788c */ /* 0x000fd2000bf05270 */
[----:B------:R-:W-:Y:S05]  /*0d80*/  BRA.U !UP0, `(.L_x_22420) ;  /* 0x0000000108487547 */ /* 0x000fea000b800000 */
.L_x_22398:
        /* <DEDUP_REMOVED lines=16> */
.L_x_22421:
[----:B------:R-:W-:Y:S01]  /*0e90*/  CS2R R28, SRZ ;  /* 0x00000000001c7805 */ /* 0x000fe2000001ff00 */
[----:B------:R-:W-:Y:S06]  /*0ea0*/  BRA `(.L_x_22399) ;  /* 0x0000000000447947 */ /* 0x000fec0003800000 */
.L_x_22420:
        /* <DEDUP_REMOVED lines=12> */
.L_x_22419:
[----:B------:R-:W2:Y:S02]  /*0f70*/  LDG.E.64 R28, desc[UR36][R2.64] ;  /* 0x00000024021c7981 */ /* 0x000ea4000c1e1b00 */
[----:B--2---:R-:W4:Y:S02]  /*0f80*/  I2F.F64.U64 R28, R28 ;  /* 0x0000001c001c7312 */ /* 0x004f240000301800 */
[----:B----4-:R-:W-:Y:S05]  /*0f90*/  BRA `(.L_x_22399) ;  /* 0x0000000000087947 */ /* 0x010fea0003800000 */
.L_x_22418:
[----:B------:R-:W2:Y:S02]  /*0fa0*/  LDG.E R2, desc[UR36][R2.64] ;  /* 0x0000002402027981 */ /* 0x000ea4000c1e1900 */
[----:B--2---:R2:W3:Y:S02]  /*0fb0*/  I2F.F64.U32 R28, R2 ;  /* 0x00000002001c7312 */ /* 0x0044e40000201800 */
.L_x_22399:
[----:B------:R-:W-:Y:S05]  /*0fc0*/  BSYNC.RECONVERGENT B6 ;  /* 0x0000000000067941 */ /* 0x000fea0003800200 */
.L_x_22393:
[----:B012---:R-:W-:-:S07]  /*0fd0*/  VIADD R2, R23, 0x80 ;  /* 0x0000008017027836 */ /* 0x007fce0000000000 */
.L_x_22392:
[----:B------:R-:W-:Y:S05]  /*0fe0*/  BSYNC.RECONVERGENT B7 ;  /* 0x0000000000077941 */ /* 0x000fea0003800200 */
.L_x_22391:
        /* <DEDUP_REMOVED lines=25> */
.L_x_22428:
[----:B------:R-:W2:Y:S02]  /*1180*/  LDG.E.U8 R4, desc[UR36][R4.64] ;  /* 0x0000002404047981 */ /* 0x000ea4000c1e1100 */
[----:B--2---:R1:W2:Y:S02]  /*1190*/  I2F.F64.U16 R24, R4 ;  /* 0x0000000400187312 */ /* 0x0042a40000101800 */
[----:B-12---:R-:W-:Y:S05]  /*11a0*/  BRA `(.L_x_22430) ;  /* 0x0000000c00647947 */ /* 0x006fea0003800000 */
.L_x_22427:
        /* <DEDUP_REMOVED lines=9> */
.L_x_22432:
[----:B------:R-:W2:Y:S02]  /*1240*/  LDG.E R4, desc[UR36][R4.64] ;  /* 0x0000002404047981 */ /* 0x000ea4000c1e1900 */
[----:B--2---:R1:W2:Y:S02]  /*1250*/  I2F.F64 R24, R4 ;  /* 0x0000000400187312 */ /* 0x0042a40000201c00 */
[----:B-12---:R-:W-:Y:S05]  /*1260*/  BRA `(.L_x_22430) ;  /* 0x0000000c00347947 */ /* 0x006fea0003800000 */
.L_x_22431:
[----:B------:R-:W2:Y:S02]  /*1270*/  LDG.E.U16 R4, desc[UR36][R4.64] ;  /* 0x0000002404047981 */ /* 0x000ea4000c1e1500 */
[----:B--2---:R1:W2:Y:S02]  /*1280*/  I2F.F64.S16 R24, R4 ;  /* 0x0000000400187312 */ /* 0x0042a40000101c00 */
[----:B-12---:R-:W-:Y:S05]  /*1290*/  BRA `(.L_x_22430) ;  /* 0x0000000c00287947 */ /* 0x006fea0003800000 */
.L_x_22426:
        /* <DEDUP_REMOVED lines=10> */
.L_x_22434:
[----:B------:R-:W2:Y:S02]  /*1340*/  LDG.E.U16 R0, desc[UR36][R4.64] ;  /* 0x0000002404007981 */ /* 0x000ea4000c1e1500 */
[----:B--2---:R-:W-:-:S05]  /*1350*/  HADD2.F32 R0, -RZ, R0.H0_H0 ;  /* 0x20000000ff007230 */ /* 0x004fca0000004100 */
[----:B------:R-:W-:-:S04]  /*1360*/  FMUL.FTZ R0, R0, 1 ;  /* 0x3f80000000007820 */ /* 0x000fc80000410000 */
[----:B------:R0:W1:Y:S02]  /*1370*/  F2F.F64.F32 R24, R0 ;  /* 0x0000000000187310 */ /* 0x0000640000201800 */
[----:B01----:R-:W-:Y:S05]  /*1380*/  BRA `(.L_x_22430) ;  /* 0x0000000800ec7947 */ /* 0x003fea0003800000 */
.L_x_22433:
        /* <DEDUP_REMOVED lines=10> */
.L_x_22436:
[----:B------:R-:W2:Y:S02]  /*1430*/  LDG.E.U16 R4, desc[UR36][R4.64] ;  /* 0x0000002404047981 */ /* 0x000ea4000c1e1500 */
[----:B--2---:R-:W-:-:S05]  /*1440*/  HADD2.F32 R0, -RZ, R4.H0_H0 ;  /* 0x20000004ff007230 */ /* 0x004fca0000004100 */
[----:B------:R-:W-:-:S04]  /*1450*/  FMUL.FTZ R0, R0, 1 ;  /* 0x3f80000000007820 */ /* 0x000fc80000410000 */
[----:B------:R0:W1:Y:S02]  /*1460*/  F2F.F64.F32 R24, R0 ;  /* 0x0000000000187310 */ /* 0x0000640000201800 */
[----:B01----:R-:W-:Y:S05]  /*1470*/  BRA `(.L_x_22430) ;  /* 0x0000000800b07947 */ /* 0x003fea0003800000 */
.L_x_22435:
[----:B------:R0:W5:Y:S01]  /*1480*/  LDG.E.64 R24, desc[UR36][R4.64] ;  /* 0x0000002404187981 */ /* 0x000162000c1e1b00 */
[----:B------:R-:W-:Y:S05]  /*1490*/  BRA `(.L_x_22430) ;  /* 0x0000000800a87947 */ /* 0x000fea0003800000 */
.L_x_22425:
        /* <DEDUP_REMOVED lines=13> */
.L_x_22439:
[----:B------:R4:W5:Y:S01]  /*1570*/  LDG.E.64 R24, desc[UR36][R4.64] ;  /* 0x0000002404187981 */ /* 0x000962000c1e1b00 */
[----:B------:R-:W-:Y:S05]  /*1580*/  BRA `(.L_x_22430) ;  /* 0x00000008006c7947 */ /* 0x000fea0003800000 */
.L_x_22438:
        /* <DEDUP_REMOVED lines=27> */
.L_x_22441:
        /* <DEDUP_REMOVED lines=15> */
.L_x_22440:
[----:B------:R-:W2:Y:S02]  /*1830*/  LDG.E.U16 R0, desc[UR36][R4.64] ;  /* 0x0000002404007981 */ /* 0x000ea4000c1e1500 */
[----:B--2---:R-:W-:-:S04]  /*1840*/  IMAD.U32 R0, R0, 0x10000, RZ ;  /* 0x0001000000007824 */ /* 0x004fc800078e00ff */
[----:B------:R-:W-:-:S04]  /*1850*/  FMUL.FTZ R0, R0, 1 ;  /* 0x3f80000000007820 */ /* 0x000fc80000410000 */
[----:B------:R4:W0:Y:S02]  /*1860*/  F2F.F64.F32 R24, R0 ;  /* 0x0000000000187310 */ /* 0x0008240000201800 */
[----:B0---4-:R-:W-:Y:S05]  /*1870*/  BRA `(.L_x_22430) ;  /* 0x0000000400b07947 */ /* 0x011fea0003800000 */
.L_x_22437:
        /* <DEDUP_REMOVED lines=11> */
.L_x_22444:
        /* <DEDUP_REMOVED lines=21> */
.L_x_22446:
[----:B------:R-:W-:Y:S05]  /*1a80*/  BSYNC.RECONVERGENT B0 ;  /* 0x0000000000007941 */ /* 0x000fea0003800200 */
.L_x_22445:
[----:B------:R-:W-:Y:S01]  /*1a90*/  IMAD.SHL.U32 R0, R0, 0x100000, RZ ;  /* 0x0010000000007824 */ /* 0x000fe200078e00ff */
[----:B------:R-:W-:-:S04]  /*1aa0*/  LEA R3, R3, 0x3b800000, 0x17 ;  /* 0x3b80000003037811 */ /* 0x000fc800078eb8ff */
[----:B------:R-:W-:-:S05]  /*1ab0*/  LOP3.LUT R0, R3, R0, R7, 0xfe, !PT ;  /* 0x0000000003007212 */ /* 0x000fca00078efe07 */
[----:B------:R-:W-:-:S04]  /*1ac0*/  FMUL.FTZ R0, R0, 1 ;  /* 0x3f80000000007820 */ /* 0x000fc80000410000 */
[----:B------:R4:W0:Y:S02]  /*1ad0*/  F2F.F64.F32 R24, R0 ;  /* 0x0000000000187310 */ /* 0x0008240000201800 */
[----:B0---4-:R-:W-:Y:S05]  /*1ae0*/  BRA `(.L_x_22430) ;  /* 0x0000000400147947 */ /* 0x011fea0003800000 */
.L_x_22443:
        /* <DEDUP_REMOVED lines=21> */
.L_x_22448:
[----:B------:R-:W-:Y:S05]  /*1c40*/  BSYNC.RECONVERGENT B0 ;  /* 0x0000000000007941 */ /* 0x000fea0003800200 */
.L_x_22447:
[----:B------:R-:W-:Y:S01]  /*1c50*/  IMAD.SHL.U32 R0, R0, 0x200000, RZ ;  /* 0x0020000000007824 */ /* 0x000fe200078e00ff */
[----:B------:R-:W-:-:S04]  /*1c60*/  LEA R3, R3, 0x37800000, 0x17 ;  /* 0x3780000003037811 */ /* 0x000fc800078eb8ff */
[----:B------:R-:W-:-:S05]  /*1c70*/  LOP3.LUT R0, R3, R0, R7, 0xfe, !PT ;  /* 0x0000000003007212 */ /* 0x000fca00078efe07 */
[----:B------:R-:W-:-:S04]  /*1c80*/  FMUL.FTZ R0, R0, 1 ;  /* 0x3f80000000007820 */ /* 0x000fc80000410000 */
[----:B------:R4:W0:Y:S02]  /*1c90*/  F2F.F64.F32 R24, R0 ;  /* 0x0000000000187310 */ /* 0x0008240000201800 */
[----:B0---4-:R-:W-:Y:S05]  /*1ca0*/  BRA `(.L_x_22430) ;  /* 0x0000000000a47947 */ /* 0x011fea0003800000 */
.L_x_22442:
        /* <DEDUP_REMOVED lines=18> */
.L_x_22429:
        /* <DEDUP_REMOVED lines=16> */
.L_x_22451:
[----:B------:R-:W-:Y:S01]  /*1ed0*/  CS2R R24, SRZ ;  /* 0x0000000000187805 */ /* 0x000fe2000001ff00 */
[----:B------:R-:W-:Y:S06]  /*1ee0*/  BRA `(.L_x_22430) ;  /* 0x0000000000147947 */ /* 0x000fec0003800000 */
.L_x_22450:
[----:B------:R-:W2:Y:S02]  /*1ef0*/  LDG.E.64 R24, desc[UR36][R4.64] ;  /* 0x0000002404187981 */ /* 0x000ea4000c1e1b00 */
[----:B--2---:R-:W1:Y:S02]  /*1f00*/  I2F.F64.U64 R24, R24 ;  /* 0x0000001800187312 */ /* 0x004e640000301800 */
[----:B-1----:R-:W-:Y:S05]  /*1f10*/  BRA `(.L_x_22430) ;  /* 0x0000000000087947 */ /* 0x002fea0003800000 */
.L_x_22449:
[----:B------:R-:W2:Y:S02]  /*1f20*/  LDG.E R4, desc[UR36][R4.64] ;  /* 0x0000002404047981 */ /* 0x000ea4000c1e1900 */
[----:B--2---:R1:W2:Y:S02]  /*1f30*/  I2F.F64.U32 R24, R4 ;  /* 0x0000000400187312 */ /* 0x0042a40000201800 */
.L_x_22430:
[----:B------:R-:W-:Y:S05]  /*1f40*/  BSYNC.RECONVERGENT B6 ;  /* 0x0000000000067941 */ /* 0x000fea0003800200 */
.L_x_22424:
[----:B------:R-:W-:-:S07]  /*1f50*/  VIADD R2, R2, 0x80 ;  /* 0x0000008002027836 */ /* 0x000fce0000000000 */
.L_x_22423:
[----:B------:R-:W-:Y:S05]  /*1f60*/  BSYNC.RECONVERGENT B7 ;  /* 0x0000000000077941 */ /* 0x000fea0003800200 */
.L_x_22422:
        /* <DEDUP_REMOVED lines=25> */
.L_x_22458:
[----:B------:R-:W4:Y:S02]  /*2100*/  LDG.E.U8 R4, desc[UR36][R4.64] ;  /* 0x0000002404047981 */ /* 0x000f24000c1e1100 */
[----:B----4-:R0:W1:Y:S02]  /*2110*/  I2F.F64.U16 R16, R4 ;  /* 0x0000000400107312 */ /* 0x0100640000101800 */
[----:B01----:R-:W-:Y:S05]  /*2120*/  BRA `(.L_x_22460) ;  /* 0x0000000c00647947 */ /* 0x003fea0003800000 */
.L_x_22457:
        /* <DEDUP_REMOVED lines=9> */
.L_x_22462:
[----:B------:R-:W4:Y:S02]  /*21c0*/  LDG.E R4, desc[UR36][R4.64] ;  /* 0x0000002404047981 */ /* 0x000f24000c1e1900 */
[----:B----4-:R0:W1:Y:S02]  /*21d0*/  I2F.F64 R16, R4 ;  /* 0x0000000400107312 */ /* 0x0100640000201c00 */
[----:B01----:R-:W-:Y:S05]  /*21e0*/  BRA `(.L_x_22460) ;  /* 0x0000000c00347947 */ /* 0x003fea0003800000 */
.L_x_22461:
[----:B------:R-:W4:Y:S02]  /*21f0*/  LDG.E.U16 R4, desc[UR36][R4.64] ;  /* 0x0000002404047981 */ /* 0x000f24000c1e1500 */
[----:B----4-:R0:W1:Y:S02]  /*2200*/  I2F.F64.S16 R16, R4 ;  /* 0x0000000400107312 */ /* 0x0100640000101c00 */
[----:B01----:R-:W-:Y:S05]  /*2210*/  BRA `(.L_x_22460) ;  /* 0x0000000c00287947 */ /* 0x003fea0003800000 */
.L_x_22456:
        /* <DEDUP_REMOVED lines=10> */
.L_x_22464:
[----:B------:R-:W4:Y:S02]  /*22c0*/  LDG.E.U16 R0, desc[UR36][R4.64] ;  /* 0x0000002404007981 */ /* 0x000f24000c1e1500 */
[----:B----4-:R-:W-:-:S05]  /*22d0*/  HADD2.F32 R0, -RZ, R0.H0_H0 ;  /* 0x20000000ff007230 */ /* 0x010fca0000004100 */
[----:B------:R-:W-:-:S04]  /*22e0*/  FMUL.FTZ R0, R0, 1 ;  /* 0x3f80000000007820 */ /* 0x000fc80000410000 */
[----:B------:R1:W4:Y:S02]  /*22f0*/  F2F.F64.F32 R16, R0 ;  /* 0x0000000000107310 */ /* 0x0003240000201800 */
[----:B-1--4-:R-:W-:Y:S05]  /*2300*/  BRA `(.L_x_22460) ;  /* 0x0000000800ec7947 */ /* 0x012fea0003800000 */
.L_x_22463:
        /* <DEDUP_REMOVED lines=10> */
.L_x_22466:
[----:B------:R-:W4:Y:S02]  /*23b0*/  LDG.E.U16 R4, desc[UR36][R4.64] ;  /* 0x0000002404047981 */ /* 0x000f24000c1e1500 */
[----:B----4-:R-:W-:-:S05]  /*23c0*/  HADD2.F32 R0, -RZ, R4.H0_H0 ;  /* 0x20000004ff007230 */ /* 0x010fca0000004100 */
[----:B------:R-:W-:-:S04]  /*23d0*/  FMUL.FTZ R0, R0, 1 ;  /* 0x3f80000000007820 */ /* 0x000fc80000410000 */
[----:B------:R1:W4:Y:S02]  /*23e0*/  F2F.F64.F32 R16, R0 ;  /* 0x0000000000107310 */ /* 0x0003240000201800 */
[----:B-1--4-:R-:W-:Y:S05]  /*23f0*/  BRA `(.L_x_22460) ;  /* 0x0000000800b07947 */ /* 0x012fea0003800000 */
.L_x_22465:
[----:B------:R0:W5:Y:S01]  /*2400*/  LDG.E.64 R16, desc[UR36][R4.64] ;  /* 0x0000002404107981 */ /* 0x000162000c1e1b00 */
[----:B------:R-:W-:Y:S05]  /*2410*/  BRA `(.L_x_22460) ;  /* 0x0000000800a87947 */ /* 0x000fea0003800000 */
.L_x_22455:
        /* <DEDUP_REMOVED lines=13> */
.L_x_22469:
[----:B------:R1:W5:Y:S01]  /*24f0*/  LDG.E.64 R16, desc[UR36][R4.64] ;  /* 0x0000002404107981 */ /* 0x000362000c1e1b00 */
[----:B------:R-:W-:Y:S05]  /*2500*/  BRA `(.L_x_22460) ;  /* 0x00000008006c7947 */ /* 0x000fea0003800000 */
.L_x_22468:
        /* <DEDUP_REMOVED lines=27> */
.L_x_22471:
        /* <DEDUP_REMOVED lines=15> */
.L_x_22470:
[----:B------:R-:W4:Y:S02]  /*27b0*/  LDG.E.U16 R0, desc[UR36][R4.64] ;  /* 0x0000002404007981 */ /* 0x000f24000c1e1500 */
[----:B----4-:R-:W-:-:S04]  /*27c0*/  IMAD.U32 R0, R0, 0x10000, RZ ;  /* 0x0001000000007824 */ /* 0x010fc800078e00ff */
[----:B------:R-:W-:-:S04]  /*27d0*/  FMUL.FTZ R0, R0, 1 ;  /* 0x3f80000000007820 */ /* 0x000fc80000410000 */
[----:B------:R4:W0:Y:S02]  /*27e0*/  F2F.F64.F32 R16, R0 ;  /* 0x0000000000107310 */ /* 0x0008240000201800 */
[----:B0---4-:R-:W-:Y:S05]  /*27f0*/  BRA `(.L_x_22460) ;  /* 0x0000000400b07947 */ /* 0x011fea0003800000 */
.L_x_22467:
        /* <DEDUP_REMOVED lines=11> */
.L_x_22474:
        /* <DEDUP_REMOVED lines=21> */
.L_x_22476:
[----:B------:R-:W-:Y:S05]  /*2a00*/  BSYNC.RECONVERGENT B0 ;  /* 0x0000000000007941 */ /* 0x000fea0003800200 */
.L_x_22475:
[----:B------:R-:W-:Y:S01]  /*2a10*/  IMAD.SHL.U32 R0, R0, 0x100000, RZ ;  /* 0x0010000000007824 */ /* 0x000fe200078e00ff */
[----:B------:R-:W-:-:S04]  /*2a20*/  LEA R3, R3, 0x3b800000, 0x17 ;  /* 0x3b80000003037811 */ /* 0x000fc800078eb8ff */
[----:B------:R-:W-:-:S05]  /*2a30*/  LOP3.LUT R0, R3, R0, R7, 0xfe, !PT ;  /* 0x0000000003007212 */ /* 0x000fca00078efe07 */
[----:B------:R-:W-:-:S04]  /*2a40*/  FMUL.FTZ R0, R0, 1 ;  /* 0x3f80000000007820 */ /* 0x000fc80000410000 */
[----:B------:R0:W1:Y:S02]  /*2a50*/  F2F.F64.F32 R16, R0 ;  /* 0x0000000000107310 */ /* 0x0000640000201800 */
[----:B01----:R-:W-:Y:S05]  /*2a60*/  BRA `(.L_x_22460) ;  /* 0x0000000400147947 */ /* 0x003fea0003800000 */
.L_x_22473:
        /* <DEDUP_REMOVED lines=21> */
.L_x_22478:
[----:B------:R-:W-:Y:S05]  /*2bc0*/  BSYNC.RECONVERGENT B0 ;  /* 0x0000000000007941 */ /* 0x000fea0003800200 */
.L_x_22477:
[----:B------:R-:W-:Y:S01]  /*2bd0*/  IMAD.SHL.U32 R0, R0, 0x200000, RZ ;  /* 0x0020000000007824 */ /* 0x000fe200078e00ff */
[----:B------:R-:W-:-:S04]  /*2be0*/  LEA R3, R3, 0x37800000, 0x17 ;  /* 0x3780000003037811 */ /* 0x000fc800078eb8ff */
[----:B------:R-:W-:-:S05]  /*2bf0*/  LOP3.LUT R0, R3, R0, R7, 0xfe, !PT ;  /* 0x0000000003007212 */ /* 0x000fca00078efe07 */
[----:B------:R-:W-:-:S04]  /*2c00*/  FMUL.FTZ R0, R0, 1 ;  /* 0x3f80000000007820 */ /* 0x000fc80000410000 */
[----:B------:R0:W1:Y:S02]  /*2c10*/  F2F.F64.F32 R16, R0 ;  /* 0x0000000000107310 */ /* 0x0000640000201800 */
[----:B01----:R-:W-:Y:S05]  /*2c20*/  BRA `(.L_x_22460) ;  /* 0x0000000000a47947 */ /* 0x003fea0003800000 */
.L_x_22472:
        /* <DEDUP_REMOVED lines=18> */
.L_x_22459:
        /* <DEDUP_REMOVED lines=16> */
.L_x_22481:
[----:B------:R-:W-:Y:S01]  /*2e50*/  CS2R R16, SRZ ;  /* 0x0000000000107805 */ /* 0x000fe2000001ff00 */
[----:B------:R-:W-:Y:S06]  /*2e60*/  BRA `(.L_x_22460) ;  /* 0x0000000000147947 */ /* 0x000fec0003800000 */
.L_x_22480:
[----:B------:R-:W4:Y:S02]  /*2e70*/  LDG.E.64 R16, desc[UR36][R4.64] ;  /* 0x0000002404107981 */ /* 0x000f24000c1e1b00 */
[----:B----4-:R-:W0:Y:S02]  /*2e80*/  I2F.F64.U64 R16, R16 ;  /* 0x0000001000107312 */ /* 0x010e240000301800 */
[----:B0-----:R-:W-:Y:S05]  /*2e90*/  BRA `(.L_x_22460) ;  /* 0x0000000000087947 */ /* 0x001fea0003800000 */
.L_x_22479:
[----:B------:R-:W4:Y:S02]  /*2ea0*/  LDG.E R4, desc[UR36][R4.64] ;  /* 0x0000002404047981 */ /* 0x000f24000c1e1900 */
[----:B----4-:R4:W0:Y:S02]  /*2eb0*/  I2F.F64.U32 R16, R4 ;  /* 0x0000000400107312 */ /* 0x0108240000201800 */
.L_x_22460:
[----:B------:R-:W-:Y:S05]  /*2ec0*/  BSYNC.RECONVERGENT B6 ;  /* 0x0000000000067941 */ /* 0x000fea0003800200 */
.L_x_22454:
[----:B------:R-:W-:-:S07]  /*2ed0*/  VIADD R2, R2, 0x80 ;  /* 0x0000008002027836 */ /* 0x000fce0000000000 */
.L_x_22453:
[----:B------:R-:W-:Y:S05]  /*2ee0*/  BSYNC.RECONVERGENT B7 ;  /* 0x0000000000077941 */ /* 0x000fea0003800200 */
.L_x_22452:
        /* <DEDUP_REMOVED lines=24> */
.L_x_22487:
[----:B------:R-:W4:Y:S02]  /*3070*/  LDG.E.U8 R2, desc[UR36][R2.64] ;  /* 0x0000002402027981 */ /* 0x000f24000c1e1100 */
[----:B----4-:R0:W1:Y:S02]  /*3080*/  I2F.F64.U16 R26, R2 ;  /* 0x00000002001a7312 */ /* 0x0100640000101800 */
[----:B01----:R-:W-:Y:S05]  /*3090*/  BRA `(.L_x_22483) ;  /* 0x0000000c00547947 */ /* 0x003fea0003800000 */
.L_x_22486:
        /* <DEDUP_REMOVED lines=9> */
.L_x_22490:
[----:B------:R-:W4:Y:S02]  /*3130*/  LDG.E R2, desc[UR36][R2.64] ;  /* 0x0000002402027981 */ /* 0x000f24000c1e1900 */
[----:B----4-:R0:W1:Y:S02]  /*3140*/  I2F.F64 R26, R2 ;  /* 0x00000002001a7312 */ /* 0x0100640000201c00 */
[----:B01----:R-:W-:Y:S05]  /*3150*/  BRA `(.L_x_22483) ;  /* 0x0000000c00247947 */ /* 0x003fea0003800000 */
.L_x_22489:
[----:B------:R-:W4:Y:S02]  /*3160*/  LDG.E.U16 R2, desc[UR36][R2.64] ;  /* 0x0000002402027981 */ /* 0x000f24000c1e1500 */
[----:B----4-:R0:W1:Y:S02]  /*3170*/  I2F.F64.S16 R26, R2 ;  /* 0x00000002001a7312 */ /* 0x0100640000101c00 */
[----:B01----:R-:W-:Y:S05]  /*3180*/  BRA `(.L_x_22483) ;  /* 0x0000000c00187947 */ /* 0x003fea0003800000 */
.L_x_22485:
        /* <DEDUP_REMOVED lines=10> */
.L_x_22492:
[----:B------:R-:W4:Y:S02]  /*3230*/  LDG.E.U16 R0, desc[UR36][R2.64] ;  /* 0x0000002402007981 */ /* 0x000f24000c1e1500 */
[----:B----4-:R-:W-:-:S05]  /*3240*/  HADD2.F32 R0, -RZ, R0.H0_H0 ;  /* 0x20000000ff007230 */ /* 0x010fca0000004100 */
[----:B------:R-:W-:-:S04]  /*3250*/  FMUL.FTZ R0, R0, 1 ;  /* 0x3f80000000007820 */ /* 0x000fc80000410000 */
[----:B------:R0:W1:Y:S02]  /*3260*/  F2F.F64.F32 R26, R0 ;  /* 0x00000000001a7310 */ /* 0x0000640000201800 */
[----:B01----:R-:W-:Y:S05]  /*3270*/  BRA `(.L_x_22483) ;  /* 0x0000000800dc7947 */ /* 0x003fea0003800000 */
.L_x_22491:
        /* <DEDUP_REMOVED lines=10> */
.L_x_22494:
[----:B------:R-:W4:Y:S02]  /*3320*/  LDG.E.U16 R2, desc[UR36][R2.64] ;  /* 0x0000002402027981 */ /* 0x000f24000c1e1500 */
[----:B----4-:R-:W-:-:S05]  /*3330*/  HADD2.F32 R0, -RZ, R2.H0_H0 ;  /* 0x20000002ff007230 */ /* 0x010fca0000004100 */
[----:B------:R-:W-:-:S04]  /*3340*/  FMUL.FTZ R0, R0, 1 ;  /* 0x3f80000000007820 */ /* 0x000fc80000410000 */
[----:B------:R0:W1:Y:S02]  /*3350*/  F2F.F64.F32 R26, R0 ;  /* 0x00000000001a7310 */ /* 0x0000640000201800 */
[----:B01----:R-:W-:Y:S05]  /*3360*/  BRA `(.L_x_22483) ;  /* 0x0000000800a07947 */ /* 0x003fea0003800000 */
.L_x_22493:
[----:B------:R0:W5:Y:S01]  /*3370*/  LDG.E.64 R26, desc[UR36][R2.64] ;  /* 0x00000024021a7981 */ /* 0x000162000c1e1b00 */
[----:B------:R-:W-:Y:S05]  /*3380*/  BRA `(.L_x_22483) ;  /* 0x0000000800987947 */ /* 0x000fea0003800000 */
.L_x_22484:
        /* <DEDUP_REMOVED lines=13> */
.L_x_22497:
[----:B------:R0:W5:Y:S01]  /*3460*/  LDG.E.64 R26, desc[UR36][R2.64] ;  /* 0x00000024021a7981 */ /* 0x000162000c1e1b00 */
[----:B------:R-:W-:Y:S05]  /*3470*/  BRA `(.L_x_22483) ;  /* 0x00000008005c7947 */ /* 0x000fea0003800000 */
.L_x_22496:
        /* <DEDUP_REMOVED lines=27> */
.L_x_22499:
        /* <DEDUP_REMOVED lines=14> */
.L_x_22498:
[----:B------:R-:W4:Y:S02]  /*3710*/  LDG.E.U16 R0, desc[UR36][R2.64] ;  /* 0x0000002402007981 */ /* 0x000f24000c1e1500 */
[----:B----4-:R-:W-:-:S04]  /*3720*/  IMAD.U32 R0, R0, 0x10000, RZ ;  /* 0x0001000000007824 */ /* 0x010fc800078e00ff */
[----:B------:R-:W-:-:S04]  /*3730*/  FMUL.FTZ R0, R0, 1 ;  /* 0x3f80000000007820 */ /* 0x000fc80000410000 */
[----:B------:R0:W1:Y:S02]  /*3740*/  F2F.F64.F32 R26, R0 ;  /* 0x00000000001a7310 */ /* 0x0000640000201800 */
[----:B01----:R-:W-:Y:S05]  /*3750*/  BRA `(.L_x_22483) ;  /* 0x0000000400a47947 */ /* 0x003fea0003800000 */
.L_x_22495:
        /* <DEDUP_REMOVED lines=11> */
.L_x_22502:
        /* <DEDUP_REMOVED lines=20> */
.L_x_22504:
[----:B------:R-:W-:Y:S05]  /*3950*/  BSYNC.RECONVERGENT B0 ;  /* 0x0000000000007941 */ /* 0x000fea0003800200 */
.L_x_22503:
[----:B------:R-:W-:Y:S01]  /*3960*/  IMAD.SHL.U32 R0, R0, 0x100000, RZ ;  /* 0x0010000000007824 */ /* 0x000fe200078e00ff */
[----:B------:R-:W-:-:S04]  /*3970*/  LEA R2, R2, 0x3b800000, 0x17 ;  /* 0x3b80000002027811 */ /* 0x000fc800078eb8ff */
[----:B------:R-:W-:-:S05]  /*3980*/  LOP3.LUT R0, R2, R0, R7, 0xfe, !PT ;  /* 0x0000000002007212 */ /* 0x000fca00078efe07 */
[----:B------:R-:W-:-:S04]  /*3990*/  FMUL.FTZ R0, R0, 1 ;  /* 0x3f80000000007820 */ /* 0x000fc80000410000 */
[----:B------:R0:W1:Y:S02]  /*39a0*/  F2F.F64.F32 R26, R0 ;  /* 0x00000000001a7310 */ /* 0x0000640000201800 */
[----:B01----:R-:W-:Y:S05]  /*39b0*/  BRA `(.L_x_22483) ;  /* 0x00000004000c7947 */ /* 0x003fea0003800000 */
.L_x_22501:
        /* <DEDUP_REMOVED lines=20> */
.L_x_22506:
[----:B------:R-:W-:Y:S05]  /*3b00*/  BSYNC.RECONVERGENT B0 ;  /* 0x0000000000007941 */ /* 0x000fea0003800200 */
.L_x_22505:
[----:B------:R-:W-:Y:S01]  /*3b10*/  IMAD.SHL.U32 R0, R0, 0x200000, RZ ;  /* 0x0020000000007824 */ /* 0x000fe200078e00ff */
[----:B------:R-:W-:-:S04]  /*3b20*/  LEA R2, R2, 0x37800000, 0x17 ;  /* 0x3780000002027811 */ /* 0x000fc800078eb8ff */
[----:B------:R-:W-:-:S05]  /*3b30*/  LOP3.LUT R0, R2, R0, R7, 0xfe, !PT ;  /* 0x0000000002007212 */ /* 0x000fca00078efe07 */
[----:B------:R-:W-:-:S04]  /*3b40*/  FMUL.FTZ R0, R0, 1 ;  /* 0x3f80000000007820 */ /* 0x000fc80000410000 */
[----:B------:R0:W1:Y:S02]  /*3b50*/  F2F.F64.F32 R26, R0 ;  /* 0x00000000001a7310 */ /* 0x0000640000201800 */
[----:B01----:R-:W-:Y:S05]  /*3b60*/  BRA `(.L_x_22483) ;  /* 0x0000000000a07947 */ /* 0x003fea0003800000 */
.L_x_22500:
        /* <DEDUP_REMOVED lines=18> */
.L_x_22488:
        /* <DEDUP_REMOVED lines=16> */
.L_x_22509:
[----:B------:R-:W-:Y:S05]  /*3d90*/  BRA `(.L_x_22483) ;  /* 0x0000000000147947 */ /* 0x000fea0003800000 */
.L_x_22508:
[----:B------:R-:W4:Y:S02]  /*3da0*/  LDG.E.64 R26, desc[UR36][R2.64] ;  /* 0x00000024021a7981 */ /* 0x000f24000c1e1b00 */
[----:B----4-:R-:W0:Y:S02]  /*3db0*/  I2F.F64.U64 R26, R26 ;  /* 0x0000001a001a7312 */ /* 0x010e240000301800 */
[----:B0-----:R-:W-:Y:S05]  /*3dc0*/  BRA `(.L_x_22483) ;  /* 0x0000000000087947 */ /* 0x001fea0003800000 */
.L_x_22507:
[----:B------:R-:W4:Y:S02]  /*3dd0*/  LDG.E R2, desc[UR36][R2.64] ;  /* 0x0000002402027981 */ /* 0x000f24000c1e1900 */
[----:B----4-:R0:W1:Y:S02]  /*3de0*/  I2F.F64.U32 R26, R2 ;  /* 0x00000002001a7312 */ /* 0x0100640000201800 */
.L_x_22483:
[----:B------:R-:W-:Y:S05]  /*3df0*/  BSYNC.RECONVERGENT B6 ;  /* 0x0000000000067941 */ /* 0x000fea0003800200 */
.L_x_22482:
[----:B---3-5:R-:W3:Y:S01]  /*3e00*/  MUFU.RSQ64H R7, R29 ;  /* 0x0000001d00077308 */ /* 0x028ee20000001c00 */
[----:B------:R-:W-:Y:S01]  /*3e10*/  VIADD R6, R29, 0xfcb00000 ;  /* 0xfcb000001d067836 */ /* 0x000fe20000000000 */
[----:B------:R-:W-:Y:S01]  /*3e20*/  BSSY.RECONVERGENT B0, `(.L_x_22510) ;  /* 0x0000034000007945 */ /* 0x000fe20003800200 */
[----:B01--4-:R-:W-:Y:S01]  /*3e30*/  IMAD.MOV.U32 R4, RZ, RZ, 0x0 ;  /* 0x00000000ff047424 */ /* 0x013fe200078e00ff */
[----:B------:R-:W-:Y:S01]  /*3e40*/  ISETP.GE.AND P0, PT, R23, R19, PT ;  /* 0x000000131700720c */ /* 0x000fe20003f06270 */
[----:B------:R-:W-:Y:S01]  /*3e50*/  IMAD.MOV.U32 R5, RZ, RZ, 0x3fd80000 ;  /* 0x3fd80000ff057424 */ /* 0x000fe200078e00ff */
[----:B------:R-:W-:Y:S01]  /*3e60*/  ISETP.GE.U32.AND P1, PT, R6, 0x7ca00000, PT ;  /* 0x7ca000000600780c */ /* 0x000fe20003f26070 */
[----:B---3--:R-:W0:-:S15]  /*3e70*/  DMUL R2, R6, R6 ;  /* 0x0000000606027228 */ /* 0x008e1e0000000000 */
        /* <DEDUP_REMOVED lines=20> */
[----:B0-----:R-:W-:Y:S02]  /*3fc0*/  VIADD R3, R11, 0xfff00000 ;  /* 0xfff000000b037836 */ /* 0x001fe40000000000 */
[----:B------:R-:W-:-:S15]  /*3fd0*/  IMAD.MOV.U32 R2, RZ, RZ, R10 ;  /* 0x000000ffff027224 */ /* 0x000fde00078e000a */
[----:B------:R-:W-:-:S15]  /*3fe0*/  NOP ;  /* 0x0000000000007918 */ /* 0x000fde0000000000 */
[----:B------:R-:W-:-:S15]  /*3ff0*/  NOP ;  /* 0x0000000000007918 */ /* 0x000fde0000000000 */
[----:B------:R-:W-:-:S15]  /*4000*/  NOP ;  /* 0x0000000000007918 */ /* 0x000fde0000000000 */
        /* <DEDUP_REMOVED lines=13> */
[----:B------:R-:W-:Y:S01]  /*40e0*/  MOV R14, 0x4140 ;  /* 0x00004140000e7802 */ /* 0x000fe20000000f00 */
[----:B------:R-:W-:Y:S02]  /*40f0*/  IMAD.MOV.U32 R0, RZ, RZ, R28 ;  /* 0x000000ffff007224 */ /* 0x000fe400078e001c */
[----:B------:R-:W-:Y:S02]  /*4100*/  IMAD.MOV.U32 R11, RZ, RZ, R29 ;  /* 0x000000ffff0b7224 */ /* 0x000fe400078e001d */
[----:B------:R-:W-:Y:S02]  /*4110*/  IMAD.MOV.U32 R10, RZ, RZ, R12 ;  /* 0x000000ffff0a7224 */ /* 0x000fe400078e000c */
[----:B------:R-:W-:-:S07]  /*4120*/  IMAD.MOV.U32 R7, RZ, RZ, R13 ;  /* 0x000000ffff077224 */ /* 0x000fce00078e000d */
[----:B--2---:R-:W-:Y:S05]  /*4130*/  CALL.REL.NOINC `($__internal_1_$__cuda_sm20_dsqrt_rn_f64_mediumpath_v1) ;  /* 0x0000005800b47944 */ /* 0x004fea0003c00000 */
[----:B------:R-:W-:Y:S02]  /*4140*/  IMAD.MOV.U32 R4, RZ, RZ, R2 ;  /* 0x000000ffff047224 */ /* 0x000fe400078e0002 */
[----:B------:R-:W-:-:S07]  /*4150*/  IMAD.MOV.U32 R5, RZ, RZ, R3 ;  /* 0x000000ffff057224 */ /* 0x000fce00078e0003 */
.L_x_22511:
[----:B------:R-:W-:Y:S05]  /*4160*/  BSYNC.RECONVERGENT B0 ;  /* 0x0000000000007941 */ /* 0x000fea0003800200 */
.L_x_22510:
[----:B--2---:R-:W0:Y:S01]  /*4170*/  MUFU.RSQ64H R7, R25 ;  /* 0x0000001900077308 */ /* 0x004e220000001c00 */
[----:B------:R-:W-:Y:S01]  /*4180*/  VIADD R6, R25, 0xfcb00000 ;  /* 0xfcb0000019067836 */ /* 0x000fe20000000000 */
[----:B------:R-:W-:Y:S01]  /*4190*/  BSSY.RECONVERGENT B0, `(.L_x_22512) ;  /* 0x0000034000007945 */ /* 0x000fe20003800200 */
[----:B------:R-:W-:Y:S02]  /*41a0*/  IMAD.MOV.U32 R8, RZ, RZ, 0x0 ;  /* 0x00000000ff087424 */ /* 0x000fe400078e00ff */
[----:B------:R-:W-:Y:S01]  /*41b0*/  IMAD.MOV.U32 R9, RZ, RZ, 0x3fd80000 ;  /* 0x3fd80000ff097424 */ /* 0x000fe200078e00ff */
[----:B------:R-:W-:Y:S01]  /*41c0*/  ISETP.GE.U32.AND P1, PT, R6, 0x7ca00000, PT ;  /* 0x7ca000000600780c */ /* 0x000fe20003f26070 */
[----:B------:R-:W-:Y:S01]  /*41d0*/  VIADD R22, R23, 0x80 ;  /* 0x0000008017167836 */ /* 0x000fe20000000000 */
[----:B0-----:R-:W0:-:S15]  /*41e0*/  DMUL R2, R6, R6 ;  /* 0x0000000606027228 */ /* 0x001e1e0000000000 */
        /* <DEDUP_REMOVED lines=43> */
[----:B------:R-:W-:Y:S05]  /*44a0*/  CALL.REL.NOINC `($__internal_1_$__cuda_sm20_dsqrt_rn_f64_mediumpath_v1) ;  /* 0x0000005400d87944 */ /* 0x000fea0003c00000 */
[----:B------:R-:W-:Y:S02]  /*44b0*/  IMAD.MOV.U32 R28, RZ, RZ, R2 ;  /* 0x000000ffff1c7224 */ /* 0x000fe400078e0002 */
[----:B------:R-:W-:-:S07]  /*44c0*/  IMAD.MOV.U32 R29, RZ, RZ, R3 ;  /* 0x000000ffff1d7224 */ /* 0x000fce00078e0003 */
.L_x_22513:
[----:B------:R-:W-:Y:S05]  /*44d0*/  BSYNC.RECONVERGENT B0 ;  /* 0x0000000000007941 */ /* 0x000fea0003800200 */
.L_x_22512:
[----:B------:R-:W0:Y:S01]  /*44e0*/  MUFU.RSQ64H R7, R17 ;  /* 0x0000001100077308 */ /* 0x000e220000001c00 */
[----:B------:R-:W-:Y:S01]  /*44f0*/  VIADD R6, R17, 0xfcb00000 ;  /* 0xfcb0000011067836 */ /* 0x000fe20000000000 */
[----:B------:R-:W-:Y:S01]  /*4500*/  BSSY.RECONVERGENT B0, `(.L_x_22514) ;  /* 0x0000033000007945 */ /* 0x000fe20003800200 */
[----:B------:R-:W-:Y:S02]  /*4510*/  IMAD.MOV.U32 R8, RZ, RZ, 0x0 ;  /* 0x00000000ff087424 */ /* 0x000fe400078e00ff */
[----:B------:R-:W-:Y:S01]  /*4520*/  IMAD.MOV.U32 R9, RZ, RZ, 0x3fd80000 ;  /* 0x3fd80000ff097424 */ /* 0x000fe200078e00ff */
[----:B------:R-:W-:Y:S01]  /*4530*/  ISETP.GE.U32.AND P1, PT, R6, 0x7ca00000, PT ;  /* 0x7ca000000600780c */ /* 0x000fe20003f26070 */
        /* <DEDUP_REMOVED lines=47> */
.L_x_22515:
[----:B------:R-:W-:Y:S05]  /*4830*/  BSYNC.RECONVERGENT B0 ;  /* 0x0000000000007941 */ /* 0x000fea0003800200 */
.L_x_22514:
        /* <DEDUP_REMOVED lines=53> */
.L_x_22517:
[----:B------:R-:W-:Y:S05]  /*4b90*/  BSYNC.RECONVERGENT B0 ;  /* 0x0000000000007941 */ /* 0x000fea0003800200 */
.L_x_22516:
        /* <DEDUP_REMOVED lines=25> */
.L_x_22523:
[----:B------:R-:W0:Y:S01]  /*4d30*/  F2I.S64.F64.TRUNC R4, R4 ;  /* 0x0000000400047311 */ /* 0x000e22000030d900 */
[----:B------:R-:W-:Y:S02]  /*4d40*/  IMAD.MOV.U32 R23, RZ, RZ, R22 ;  /* 0x000000ffff177224 */ /* 0x000fe400078e0016 */
[----:B0-----:R-:W-:-:S05]  /*4d50*/  IMAD.MOV.U32 R3, RZ, RZ, R4 ;  /* 0x000000ffff037224 */ /* 0x001fca00078e0004 */
[----:B------:R4:W-:Y:S01]  /*4d60*/  STG.E.U8 desc[UR36][R8.64], R3 ;  /* 0x0000000308007986 */ /* 0x0009e2000c101124 */
[----:B------:R-:W-:Y:S05]  /*4d70*/  BRA `(.L_x_22519) ;  /* 0x0000001000cc7947 */ /* 0x000fea0003800000 */
.L_x_22522:
        /* <DEDUP_REMOVED lines=10> */
.L_x_22526:
[----:B------:R-:W0:Y:S01]  /*4e20*/  F2I.F64.TRUNC R5, R4 ;  /* 0x0000000400057311 */ /* 0x000e22000030d100 */
[----:B------:R-:W-:Y:S01]  /*4e30*/  IMAD.MOV.U32 R23, RZ, RZ, R22 ;  /* 0x000000ffff177224 */ /* 0x000fe200078e0016 */
[----:B0-----:R3:W-:Y:S01]  /*4e40*/  STG.E desc[UR36][R8.64], R5 ;  /* 0x0000000508007986 */ /* 0x0017e2000c101924 */
[----:B------:R-:W-:Y:S05]  /*4e50*/  BRA `(.L_x_22519) ;  /* 0x0000001000947947 */ /* 0x000fea0003800000 */
.L_x_22525:
[----:B------:R-:W0:Y:S01]  /*4e60*/  F2I.F64.TRUNC R5, R4 ;  /* 0x0000000400057311 */ /* 0x000e22000030d100 */
[----:B------:R-:W-:Y:S01]  /*4e70*/  IMAD.MOV.U32 R23, RZ, RZ, R22 ;  /* 0x000000ffff177224 */ /* 0x000fe200078e0016 */
[----:B0-----:R1:W-:Y:S01]  /*4e80*/  STG.E.U16 desc[UR36][R8.64], R5 ;  /* 0x0000000508007986 */ /* 0x0013e2000c101524 */
[----:B------:R-:W-:Y:S05]  /*4e90*/  BRA `(.L_x_22519) ;  /* 0x0000001000847947 */ /* 0x000fea0003800000 */
.L_x_22521:
        /* <DEDUP_REMOVED lines=18> */
.L_x_22528:
        /* <DEDUP_REMOVED lines=13> */
.L_x_22527:
        /* <DEDUP_REMOVED lines=19> */
.L_x_22530:
        /* <DEDUP_REMOVED lines=14> */
.L_x_22529:
[----:B------:R0:W-:Y:S01]  /*52a0*/  STG.E.64 desc[UR36][R8.64], R4 ;  /* 0x0000000408007986 */ /* 0x0001e2000c101b24 */
[----:B------:R-:W-:Y:S01]  /*52b0*/  IMAD.MOV.U32 R23, RZ, RZ, R22 ;  /* 0x000000ffff177224 */ /* 0x000fe200078e0016 */
[----:B------:R-:W-:Y:S06]  /*52c0*/  BRA `(.L_x_22519) ;  /* 0x0000000c00787947 */ /* 0x000fec0003800000 */
.L_x_22520:
        /* <DEDUP_REMOVED lines=9> */
[----:B------:R-:W-:Y:S01]  /*5360*/  IMAD.MOV.U32 R23, RZ, RZ, R22 ;  /* 0x000000ffff177224 */ /* 0x000fe200078e0016 */
[----:B0-----:R-:W-:-:S05]  /*5370*/  SEL R3, RZ, 0x1, !P0 ;  /* 0x00000001ff037807 */ /* 0x001fca0004000000 */
[----:B------:R0:W-:Y:S01]  /*5380*/  STG.E.U8 desc[UR36][R8.64], R3 ;  /* 0x0000000308007986 */ /* 0x0001e2000c101124 */
[----:B------:R-:W-:Y:S05]  /*5390*/  BRA `(.L_x_22519) ;  /* 0x0000000c00447947 */ /* 0x000fea0003800000 */
.L_x_22533:
[----:B------:R-:W-:Y:S01]  /*53a0*/  CS2R R6, SRZ ;  /* 0x0000000000067805 */ /* 0x000fe2000001ff00 */
[----:B------:R-:W-:-:S04]  /*53b0*/  IMAD.MOV.U32 R23, RZ, RZ, R22 ;  /* 0x000000ffff177224 */ /* 0x000fc800078e0016 */
[----:B------:R0:W-:Y:S01]  /*53c0*/  STG.E.128 desc[UR36][R8.64], R4 ;  /* 0x0000000408007986 */ /* 0x0001e2000c101d24 */
[----:B------:R-:W-:Y:S05]  /*53d0*/  BRA `(.L_x_22519) ;  /* 0x0000000c00347947 */ /* 0x000fea0003800000 */
.L_x_22532:
        /* <DEDUP_REMOVED lines=27> */
.L_x_22537:
[----:B------:R-:W-:Y:S05]  /*5590*/  BSYNC.RECONVERGENT B0 ;  /* 0x0000000000007941 */ /* 0x000fea0003800200 */
.L_x_22536:
[----:B------:R-:W-:Y:S01]  /*55a0*/  LOP3.LUT R7, R0, 0x80, R7, 0xf8, !PT ;  /* 0x0000008000077812 */ /* 0x000fe200078ef807 */
[----:B------:R-:W-:-:S04]  /*55b0*/  IMAD.MOV.U32 R23, RZ, RZ, R22 ;  /* 0x000000ffff177224 */ /* 0x000fc800078e0016 */
[----:B------:R0:W-:Y:S01]  /*55c0*/  STG.E.U8 desc[UR36][R8.64], R7 ;  /* 0x0000000708007986 */ /* 0x0001e2000c101124 */
[----:B------:R-:W-:Y:S05]  /*55d0*/  BRA `(.L_x_22519) ;  /* 0x0000000800b47947 */ /* 0x000fea0003800000 */
.L_x_22535:
        /* <DEDUP_REMOVED lines=23> */
.L_x_22539:
[----:B------:R-:W-:Y:S05]  /*5750*/  BSYNC.RECONVERGENT B0 ;  /* 0x0000000000007941 */ /* 0x000fea0003800200 */
.L_x_22538:
[----:B------:R-:W-:Y:S01]  /*5760*/  LOP3.LUT R7, R0, 0x80, R7, 0xf8, !PT ;  /* 0x0000008000077812 */ /* 0x000fe200078ef807 */
[----:B------:R-:W-:-:S04]  /*5770*/  IMAD.MOV.U32 R23, RZ, RZ, R22 ;  /* 0x000000ffff177224 */ /* 0x000fc800078e0016 */
[----:B------:R0:W-:Y:S01]  /*5780*/  STG.E.U8 desc[UR36][R8.64], R7 ;  /* 0x0000000708007986 */ /* 0x0001e2000c101124 */
[----:B------:R-:W-:Y:S05]  /*5790*/  BRA `(.L_x_22519) ;  /* 0x0000000800447947 */ /* 0x000fea0003800000 */
.L_x_22534:
        /* <DEDUP_REMOVED lines=13> */
.L_x_22531:
        /* <DEDUP_REMOVED lines=12> */
.L_x_22542:
        /* <DEDUP_REMOVED lines=21> */
.L_x_22545:
[----:B------:R-:W-:-:S04]  /*5a80*/  SHF.R.U32.HI R0, RZ, 0x14, R7 ;  /* 0x00000014ff007819 */ /* 0x000fc80000011607 */
[----:B------:R-:W-:-:S04]  /*5a90*/  LOP3.LUT R0, R0, 0x1, RZ, 0xc0, !PT ;  /* 0x0000000100007812 */ /* 0x000fc800078ec0ff */
[----:B------:R-:W-:-:S04]  /*5aa0*/  IADD3 R0, PT, PT, R7, 0x487ffff, R0 ;  /* 0x0487ffff07007810 */ /* 0x000fc80007ffe000 */
[----:B------:R-:W-:-:S04]  /*5ab0*/  SHF.R.U32.HI R0, RZ, 0x14, R0 ;  /* 0x00000014ff007819 */ /* 0x000fc80000011600 */
[----:B------:R-:W-:-:S07]  /*5ac0*/  LOP3.LUT R3, R0, 0xff, RZ, 0xc0, !PT ;  /* 0x000000ff00037812 */ /* 0x000fce00078ec0ff */
.L_x_22546:
[----:B------:R-:W-:-:S04]  /*5ad0*/  SHF.R.U32.HI R0, RZ, 0x18, R7 ;  /* 0x00000018ff007819 */ /* 0x000fc80000011607 */
[----:B------:R-:W-:-:S07]  /*5ae0*/  LOP3.LUT R0, R3, 0x80, R0, 0xf8, !PT ;  /* 0x0000008003007812 */ /* 0x000fce00078ef800 */
.L_x_22544:
[----:B------:R-:W-:Y:S05]  /*5af0*/  BSYNC.RECONVERGENT B0 ;  /* 0x0000000000007941 */ /* 0x000fea0003800200 */
.L_x_22543:
[----:B------:R0:W-:Y:S01]  /*5b00*/  STG.E.U8 desc[UR36][R8.64], R0 ;  /* 0x0000000008007986 */ /* 0x0001e2000c101124 */
[----:B------:R-:W-:Y:S01]  /*5b10*/  IMAD.MOV.U32 R23, RZ, RZ, R22 ;  /* 0x000000ffff177224 */ /* 0x000fe200078e0016 */
[----:B------:R-:W-:Y:S06]  /*5b20*/  BRA `(.L_x_22519) ;  /* 0x0000000400607947 */ /* 0x000fec0003800000 */
.L_x_22541:
        /* <DEDUP_REMOVED lines=21> */
.L_x_22549:
[----:B------:R-:W-:-:S04]  /*5c80*/  SHF.R.U32.HI R0, RZ, 0x15, R7 ;  /* 0x00000015ff007819 */ /* 0x000fc80000011607 */
[----:B------:R-:W-:-:S04]  /*5c90*/  LOP3.LUT R0, R0, 0x1, RZ, 0xc0, !PT ;  /* 0x0000000100007812 */ /* 0x000fc800078ec0ff */
[----:B------:R-:W-:-:S04]  /*5ca0*/  IADD3 R0, PT, PT, R7, 0x88fffff, R0 ;  /* 0x088fffff07007810 */ /* 0x000fc80007ffe000 */
[----:B------:R-:W-:-:S04]  /*5cb0*/  SHF.R.U32.HI R0, RZ, 0x15, R0 ;  /* 0x00000015ff007819 */ /* 0x000fc80000011600 */
[----:B------:R-:W-:-:S07]  /*5cc0*/  LOP3.LUT R3, R0, 0xff, RZ, 0xc0, !PT ;  /* 0x000000ff00037812 */ /* 0x000fce00078ec0ff */
.L_x_22550:
[----:B------:R-:W-:-:S04]  /*5cd0*/  SHF.R.U32.HI R0, RZ, 0x18, R7 ;  /* 0x00000018ff007819 */ /* 0x000fc80000011607 */
[----:B------:R-:W-:-:S07]  /*5ce0*/  LOP3.LUT R0, R3, 0x80, R0, 0xf8, !PT ;  /* 0x0000008003007812 */ /* 0x000fce00078ef800 */
.L_x_22548:
[----:B------:R-:W-:Y:S05]  /*5cf0*/  BSYNC.RECONVERGENT B0 ;  /* 0x0000000000007941 */ /* 0x000fea0003800200 */
.L_x_22547:
[----:B------:R0:W-:Y:S01]  /*5d00*/  STG.E.U8 desc[UR36][R8.64], R0 ;  /* 0x0000000008007986 */ /* 0x0001e2000c101124 */
[----:B------:R-:W-:Y:S01]  /*5d10*/  IMAD.MOV.U32 R23, RZ, RZ, R22 ;  /* 0x000000ffff177224 */ /* 0x000fe200078e0016 */
[----:B------:R-:W-:Y:S06]  /*5d20*/  BRA `(.L_x_22519) ;  /* 0x0000000000e07947 */ /* 0x000fec0003800000 */
.L_x_22540:
[----:B------:R-:W-:-:S13]  /*5d30*/  ISETP.NE.AND P0, PT, R0, 0x1c, PT ;  /* 0x0000001c0000780c */ /* 0x000fda0003f05270 */
[----:B------:R-:W-:Y:S05]  /*5d40*/  @!P0 BRA `(.L_x_22551) ;  /* 0x0000000000cc8947 */ /* 0x000fea0003800000 */
[----:B------:R-:W-:-:S13]  /*5d50*/  ISETP.NE.AND P0, PT, R0, 0x1d, PT ;  /* 0x0000001d0000780c */ /* 0x000fda0003f05270 */
[----:B------:R-:W-:Y:S05]  /*5d60*/  @!P0 BRA `(.L_x_22552) ;  /* 0x0000000000b48947 */ /* 0x000fea0003800000 */
[----:B------:R-:W-:-:S13]  /*5d70*/  ISETP.NE.AND P0, PT, R0, 0x2c, PT ;  /* 0x0000002c0000780c */ /* 0x000fda0003f05270 */
[----:B------:R-:W-:Y:S05]  /*5d80*/  @!P0 BRA `(.L_x_22553) ;  /* 0x0000000000488947 */ /* 0x000fea0003800000 */
.L_x_22524:
        /* <DEDUP_REMOVED lines=16> */
.L_x_22554:
[----:B------:R-:W-:Y:S01]  /*5e90*/  IMAD.MOV.U32 R23, RZ, RZ, R22 ;  /* 0x000000ffff177224 */ /* 0x000fe200078e0016 */
[----:B------:R-:W-:Y:S06]  /*5ea0*/  BRA `(.L_x_22519) ;  /* 0x0000000000807947 */ /* 0x000fec0003800000 */
.L_x_22553:
        /* <DEDUP_REMOVED lines=25> */
.L_x_22552:
[----:B------:R-:W0:Y:S01]  /*6040*/  F2I.U64.F64.TRUNC R4, R4 ;  /* 0x0000000400047311 */ /* 0x000e22000030d800 */
[----:B------:R-:W-:Y:S01]  /*6050*/  IMAD.MOV.U32 R23, RZ, RZ, R22 ;  /* 0x000000ffff177224 */ /* 0x000fe200078e0016 */
[----:B0-----:R0:W-:Y:S01]  /*6060*/  STG.E.64 desc[UR36][R8.64], R4 ;  /* 0x0000000408007986 */ /* 0x0011e2000c101b24 */
[----:B------:R-:W-:Y:S05]  /*6070*/  BRA `(.L_x_22519) ;  /* 0x00000000000c7947 */ /* 0x000fea0003800000 */
.L_x_22551:
[----:B------:R-:W0:Y:S01]  /*6080*/  F2I.U32.F64.TRUNC R5, R4 ;  /* 0x0000000400057311 */ /* 0x000e22000030d000 */
[----:B------:R-:W-:Y:S01]  /*6090*/  IMAD.MOV.U32 R23, RZ, RZ, R22 ;  /* 0x000000ffff177224 */ /* 0x000fe200078e0016 */
[----:B0-----:R0:W-:Y:S06]  /*60a0*/  STG.E desc[UR36][R8.64], R5 ;  /* 0x0000000508007986 */ /* 0x0011ec000c101924 */
.L_x_22519:
[----:B------:R-:W-:Y:S05]  /*60b0*/  BSYNC.RECONVERGENT B6 ;  /* 0x0000000000067941 */ /* 0x000fea0003800200 */
.L_x_22518:
        /* <DEDUP_REMOVED lines=24> */
.L_x_22560:
[----:B------:R-:W0:Y:S02]  /*6240*/  F2I.S64.F64.TRUNC R28, R28 ;  /* 0x0000001c001c7311 */ /* 0x000e24000030d900 */
[----:B0-----:R-:W-:-:S05]  /*6250*/  IMAD.MOV.U32 R3, RZ, RZ, R28 ;  /* 0x000000ffff037224 */ /* 0x001fca00078e001c */
[----:B------:R0:W-:Y:S01]  /*6260*/  STG.E.U8 desc[UR36][R4.64], R3 ;  /* 0x0000000304007986 */ /* 0x0001e2000c101124 */
[----:B------:R-:W-:Y:S05]  /*6270*/  BRA `(.L_x_22562) ;  /* 0x0000001000807947 */ /* 0x000fea0003800000 */
.L_x_22559:
        /* <DEDUP_REMOVED lines=9> */
.L_x_22564:
[----:B------:R-:W0:Y:S02]  /*6310*/  F2I.F64.TRUNC R29, R28 ;  /* 0x0000001c001d7311 */ /* 0x000e24000030d100 */
[----:B0-----:R3:W-:Y:S01]  /*6320*/  STG.E desc[UR36][R4.64], R29 ;  /* 0x0000001d04007986 */ /* 0x0017e2000c101924 */
[----:B------:R-:W-:Y:S05]  /*6330*/  BRA `(.L_x_22562) ;  /* 0x0000001000507947 */ /* 0x000fea0003800000 */
.L_x_22563:
[----:B------:R-:W0:Y:S02]  /*6340*/  F2I.F64.TRUNC R29, R28 ;  /* 0x0000001c001d7311 */ /* 0x000e24000030d100 */
[----:B0-----:R2:W-:Y:S01]  /*6350*/  STG.E.U16 desc[UR36][R4.64], R29 ;  /* 0x0000001d04007986 */ /* 0x0015e2000c101524 */
[----:B------:R-:W-:Y:S05]  /*6360*/  BRA `(.L_x_22562) ;  /* 0x0000001000447947 */ /* 0x000fea0003800000 */
.L_x_22558:
        /* <DEDUP_REMOVED lines=17> */
.L_x_22566:
        /* <DEDUP_REMOVED lines=12> */
.L_x_22565:
        /* <DEDUP_REMOVED lines=18> */
.L_x_22568:
        /* <DEDUP_REMOVED lines=13> */
.L_x_22567:
[----:B------:R0:W-:Y:S01]  /*6730*/  STG.E.64 desc[UR36][R4.64], R28 ;  /* 0x0000001c04007986 */ /* 0x0001e2000c101b24 */
[----:B------:R-:W-:Y:S05]  /*6740*/  BRA `(.L_x_22562) ;  /* 0x0000000c004c7947 */ /* 0x000fea0003800000 */
.L_x_22557:
        /* <DEDUP_REMOVED lines=13> */
.L_x_22572:
        /* <DEDUP_REMOVED lines=26> */
.L_x_22575:
[----:B------:R-:W-:-:S04]  /*69c0*/  SHF.R.U32.HI R3, RZ, 0x18, R7 ;  /* 0x00000018ff037819 */ /* 0x000fc80000011607 */
[----:B------:R-:W-:-:S07]  /*69d0*/  LOP3.LUT R0, R0, 0x80, R3, 0xf8, !PT ;  /* 0x0000008000007812 */ /* 0x000fce00078ef803 */
.L_x_22574:
[----:B------:R-:W-:Y:S05]  /*69e0*/  BSYNC.RECONVERGENT B0 ;  /* 0x0000000000007941 */ /* 0x000fea0003800200 */
.L_x_22573:
[----:B------:R0:W-:Y:S01]  /*69f0*/  STG.E.U8 desc[UR36][R4.64], R0 ;  /* 0x0000000004007986 */ /* 0x0001e2000c101124 */
[----:B------:R-:W-:Y:S05]  /*6a00*/  BRA `(.L_x_22562) ;  /* 0x00000008009c7947 */ /* 0x000fea0003800000 */
.L_x_22571:
        /* <DEDUP_REMOVED lines=26> */
.L_x_22578:
[----:B------:R-:W-:-:S04]  /*6bb0*/  SHF.R.U32.HI R3, RZ, 0x18, R7 ;  /* 0x00000018ff037819 */ /* 0x000fc80000011607 */
[----:B------:R-:W-:-:S07]  /*6bc0*/  LOP3.LUT R0, R0, 0x80, R3, 0xf8, !PT ;  /* 0x0000008000007812 */ /* 0x000fce00078ef803 */
.L_x_22577:
[----:B------:R-:W-:Y:S05]  /*6bd0*/  BSYNC.RECONVERGENT B0 ;  /* 0x0000000000007941 */ /* 0x000fea0003800200 */
.L_x_22576:
[----:B------:R0:W-:Y:S01]  /*6be0*/  STG.E.U8 desc[UR36][R4.64], R0 ;  /* 0x0000000004007986 */ /* 0x0001e2000c101124 */
[----:B------:R-:W-:Y:S05]  /*6bf0*/  BRA `(.L_x_22562) ;  /* 0x0000000800207947 */ /* 0x000fea0003800000 */
.L_x_22570:
        /* <DEDUP_REMOVED lines=30> */
.L_x_22580:
[----:B------:R-:W0:Y:S02]  /*6de0*/  F2I.U64.F64.TRUNC R28, R28 ;  /* 0x0000001c001c7311 */ /* 0x000e24000030d800 */
[----:B0-----:R0:W-:Y:S01]  /*6df0*/  STG.E.64 desc[UR36][R4.64], R28 ;  /* 0x0000001c04007986 */ /* 0x0011e2000c101b24 */
[----:B------:R-:W-:Y:S05]  /*6e00*/  BRA `(.L_x_22562) ;  /* 0x00000004009c7947 */ /* 0x000fea0003800000 */
.L_x_22579:
[----:B------:R-:W0:Y:S02]  /*6e10*/  F2I.U32.F64.TRUNC R29, R28 ;  /* 0x0000001c001d7311 */ /* 0x000e24000030d000 */
[----:B0-----:R0:W-:Y:S01]  /*6e20*/  STG.E desc[UR36][R4.64], R29 ;  /* 0x0000001d04007986 */ /* 0x0011e2000c101924 */
[----:B------:R-:W-:Y:S05]  /*6e30*/  BRA `(.L_x_22562) ;  /* 0x0000000400907947 */ /* 0x000fea0003800000 */
.L_x_22569:
        /* <DEDUP_REMOVED lines=10> */
.L_x_22582:
[----:B------:R-:W-:-:S05]  /*6ee0*/  CS2R R30, SRZ ;  /* 0x00000000001e7805 */ /* 0x000fca000001ff00 */
[----:B------:R0:W-:Y:S01]  /*6ef0*/  STG.E.128 desc[UR36][R4.64], R28 ;  /* 0x0000001c04007986 */ /* 0x0001e2000c101d24 */
[----:B------:R-:W-:Y:S05]  /*6f00*/  BRA `(.L_x_22562) ;  /* 0x00000004005c7947 */ /* 0x000fea0003800000 */
.L_x_22581:
[----:B------:R-:W-:-:S13]  /*6f10*/  ISETP.NE.AND P0, PT, R0, 0xf, PT ;  /* 0x0000000f0000780c */ /* 0x000fda0003f05270 */
[----:B------:R-:W-:Y:S05]  /*6f20*/  @!P0 BRA `(.L_x_22583) ;  /* 0x0000000400288947 */ /* 0x000fea0003800000 */
[----:B------:R-:W-:-:S13]  /*6f30*/  ISETP.NE.AND P0, PT, R0, 0x17, PT ;  /* 0x000000170000780c */ /* 0x000fda0003f05270 */
[----:B------:R-:W-:Y:S05]  /*6f40*/  @!P0 BRA `(.L_x_22584) ;  /* 0x0000000000b08947 */ /* 0x000fea0003800000 */
[----:B------:R-:W-:-:S13]  /*6f50*/  ISETP.NE.AND P0, PT, R0, 0x18, PT ;  /* 0x000000180000780c */ /* 0x000fda0003f05270 */
[----:B------:R-:W-:Y:S05]  /*6f60*/  @!P0 BRA `(.L_x_22585) ;  /* 0x0000000000448947 */ /* 0x000fea0003800000 */
.L_x_22561:
        /* <DEDUP_REMOVED lines=16> */
.L_x_22586:
[----:B------:R-:W-:Y:S05]  /*7070*/  BRA `(.L_x_22562) ;  /* 0x0000000400007947 */ /* 0x000fea0003800000 */
.L_x_22585:
        /* <DEDUP_REMOVED lines=21> */
.L_x_22588:
[----:B------:R-:W-:Y:S05]  /*71d0*/  BSYNC.RECONVERGENT B0 ;  /* 0x0000000000007941 */ /* 0x000fea0003800200 */
.L_x_22587:
[----:B------:R-:W-:-:S05]  /*71e0*/  LOP3.LUT R3, R0, 0x80, R3, 0xf8, !PT ;  /* 0x0000008000037812 */ /* 0x000fca00078ef803 */
[----:B------:R0:W-:Y:S01]  /*71f0*/  STG.E.U8 desc[UR36][R4.64], R3 ;  /* 0x0000000304007986 */ /* 0x0001e2000c101124 */
[----:B------:R-:W-:Y:S05]  /*7200*/  BRA `(.L_x_22562) ;  /* 0x00000000009c7947 */ /* 0x000fea0003800000 */
.L_x_22584:
        /* <DEDUP_REMOVED lines=20> */
.L_x_22590:
[----:B------:R-:W-:Y:S01]  /*7350*/  IMAD.MOV.U32 R0, RZ, RZ, 0x7f ;  /* 0x0000007fff007424 */ /* 0x000fe200078e00ff */
[----:B------:R-:W-:-:S04]  /*7360*/  ISETP.GT.U32.AND P0, PT, R3, 0x7f800000, PT ;  /* 0x7f8000000300780c */ /* 0x000fc80003f04070 */
[----:B------:R-:W-:-:S09]  /*7370*/  SEL R0, R0, 0x7c, P0 ;  /* 0x0000007c00007807 */ /* 0x000fd20000000000 */
.L_x_22591:
[----:B------:R-:W-:Y:S05]  /*7380*/  BSYNC.RECONVERGENT B0 ;  /* 0x0000000000007941 */ /* 0x000fea0003800200 */
.L_x_22589:
[----:B------:R-:W-:-:S04]  /*7390*/  SHF.R.U32.HI R3, RZ, 0x18, R7 ;  /* 0x00000018ff037819 */ /* 0x000fc80000011607 */
[----:B------:R-:W-:-:S05]  /*73a0*/  LOP3.LUT R3, R0, 0x80, R3, 0xf8, !PT ;  /* 0x0000008000037812 */ /* 0x000fca00078ef803 */
[----:B------:R0:W-:Y:S01]  /*73b0*/  STG.E.U8 desc[UR36][R4.64], R3 ;  /* 0x0000000304007986 */ /* 0x0001e2000c101124 */
[----:B------:R-:W-:Y:S05]  /*73c0*/  BRA `(.L_x_22562) ;  /* 0x00000000002c7947 */ /* 0x000fea0003800000 */
.L_x_22583:
        /* <DEDUP_REMOVED lines=11> */
.L_x_22562:
        /* <DEDUP_REMOVED lines=24> */
.L_x_22595:
[----:B------:R-:W0:Y:S02]  /*7600*/  F2I.S64.F64.TRUNC R24, R24 ;  /* 0x0000001800187311 */ /* 0x000e24000030d900 */
[----:B0-----:R-:W-:-:S05]  /*7610*/  IMAD.MOV.U32 R3, RZ, RZ, R24 ;  /* 0x000000ffff037224 */ /* 0x001fca00078e0018 */
[----:B------:R0:W-:Y:S01]  /*7620*/  STG.E.U8 desc[UR36][R4.64], R3 ;  /* 0x0000000304007986 */ /* 0x0001e2000c101124 */
[----:B------:R-:W-:Y:S05]  /*7630*/  BRA `(.L_x_22597) ;  /* 0x0000001000807947 */ /* 0x000fea0003800000 */
.L_x_22594:
        /* <DEDUP_REMOVED lines=9> */
.L_x_22599:
[----:B------:R-:W0:Y:S02]  /*76d0*/  F2I.F64.TRUNC R25, R24 ;  /* 0x0000001800197311 */ /* 0x000e24000030d100 */
[----:B0-----:R0:W-:Y:S01]  /*76e0*/  STG.E desc[UR36][R4.64], R25 ;  /* 0x0000001904007986 */ /* 0x0011e2000c101924 */
[----:B------:R-:W-:Y:S05]  /*76f0*/  BRA `(.L_x_22597) ;  /* 0x0000001000507947 */ /* 0x000fea0003800000 */
.L_x_22598:
[----:B------:R-:W0:Y:S02]  /*7700*/  F2I.F64.TRUNC R25, R24 ;  /* 0x0000001800197311 */ /* 0x000e24000030d100 */
[----:B0-----:R0:W-:Y:S01]  /*7710*/  STG.E.U16 desc[UR36][R4.64], R25 ;  /* 0x0000001904007986 */ /* 0x0011e2000c101524 */
[----:B------:R-:W-:Y:S05]  /*7720*/  BRA `(.L_x_22597) ;  /* 0x0000001000447947 */ /* 0x000fea0003800000 */
.L_x_22593:
        /* <DEDUP_REMOVED lines=17> */
.L_x_22601:
        /* <DEDUP_REMOVED lines=12> */
.L_x_22600:
        /* <DEDUP_REMOVED lines=18> */
.L_x_22603:
        /* <DEDUP_REMOVED lines=13> */
.L_x_22602:
[----:B------:R0:W-:Y:S01]  /*7af0*/  STG.E.64 desc[UR36][R4.64], R24 ;  /* 0x0000001804007986 */ /* 0x0001e2000c101b24 */
[----:B------:R-:W-:Y:S05]  /*7b00*/  BRA `(.L_x_22597) ;  /* 0x0000000c004c7947 */ /* 0x000fea0003800000 */
.L_x_22592:
        /* <DEDUP_REMOVED lines=13> */
.L_x_22607:
        /* <DEDUP_REMOVED lines=26> */
.L_x_22610:
[----:B------:R-:W-:-:S04]  /*7d80*/  SHF.R.U32.HI R3, RZ, 0x18, R7 ;  /* 0x00000018ff037819 */ /* 0x000fc80000011607 */
[----:B------:R-:W-:-:S07]  /*7d90*/  LOP3.LUT R0, R0, 0x80, R3, 0xf8, !PT ;  /* 0x0000008000007812 */ /* 0x000fce00078ef803 */
.L_x_22609:
[----:B------:R-:W-:Y:S05]  /*7da0*/  BSYNC.RECONVERGENT B0 ;  /* 0x0000000000007941 */ /* 0x000fea0003800200 */
.L_x_22608:
[----:B------:R0:W-:Y:S01]  /*7db0*/  STG.E.U8 desc[UR36][R4.64], R0 ;  /* 0x0000000004007986 */ /* 0x0001e2000c101124 */
[----:B------:R-:W-:Y:S05]  /*7dc0*/  BRA `(.L_x_22597) ;  /* 0x00000008009c7947 */ /* 0x000fea0003800000 */
.L_x_22606:
        /* <DEDUP_REMOVED lines=26> */
.L_x_22613:
[----:B------:R-:W-:-:S04]  /*7f70*/  SHF.R.U32.HI R3, RZ, 0x18, R7 ;  /* 0x00000018ff037819 */ /* 0x000fc80000011607 */
[----:B------:R-:W-:-:S07]  /*7f80*/  LOP3.LUT R0, R0, 0x80, R3, 0xf8, !PT ;  /* 0x0000008000007812 */ /* 0x000fce00078ef803 */
.L_x_22612:
[----:B------:R-:W-:Y:S05]  /*7f90*/  BSYNC.RECONVERGENT B0 ;  /* 0x0000000000007941 */ /* 0x000fea0003800200 */
.L_x_22611:
[----:B------:R0:W-:Y:S01]  /*7fa0*/  STG.E.U8 desc[UR36][R4.64], R0 ;  /* 0x0000000004007986 */ /* 0x0001e2000c101124 */
[----:B------:R-:W-:Y:S05]  /*7fb0*/  BRA `(.L_x_22597) ;  /* 0x0000000800207947 */ /* 0x000fea0003800000 */
.L_x_22605:
        /* <DEDUP_REMOVED lines=30> */
.L_x_22615:
[----:B------:R-:W0:Y:S02]  /*81a0*/  F2I.U64.F64.TRUNC R24, R24 ;  /* 0x0000001800187311 */ /* 0x000e24000030d800 */
[----:B0-----:R0:W-:Y:S01]  /*81b0*/  STG.E.64 desc[UR36][R4.64], R24 ;  /* 0x0000001804007986 */ /* 0x0011e2000c101b24 */
[----:B------:R-:W-:Y:S05]  /*81c0*/  BRA `(.L_x_22597) ;  /* 0x00000004009c7947 */ /* 0x000fea0003800000 */
.L_x_22614:
[----:B------:R-:W0:Y:S02]  /*81d0*/  F2I.U32.F64.TRUNC R25, R24 ;  /* 0x0000001800197311 */ /* 0x000e24000030d000 */
[----:B0-----:R0:W-:Y:S01]  /*81e0*/  STG.E desc[UR36][R4.64], R25 ;  /* 0x0000001904007986 */ /* 0x0011e2000c101924 */
[----:B------:R-:W-:Y:S05]  /*81f0*/  BRA `(.L_x_22597) ;  /* 0x0000000400907947 */ /* 0x000fea0003800000 */
.L_x_22604:
        /* <DEDUP_REMOVED lines=10> */
.L_x_22617:
[----:B------:R-:W-:-:S05]  /*82a0*/  CS2R R26, SRZ ;  /* 0x00000000001a7805 */ /* 0x000fca000001ff00 */
[----:B------:R0:W-:Y:S01]  /*82b0*/  STG.E.128 desc[UR36][R4.64], R24 ;  /* 0x0000001804007986 */ /* 0x0001e2000c101d24 */
[----:B------:R-:W-:Y:S05]  /*82c0*/  BRA `(.L_x_22597) ;  /* 0x00000004005c7947 */ /* 0x000fea0003800000 */
.L_x_22616:
[----:B------:R-:W-:-:S13]  /*82d0*/  ISETP.NE.AND P0, PT, R0, 0xf, PT ;  /* 0x0000000f0000780c */ /* 0x000fda0003f05270 */
[----:B------:R-:W-:Y:S05]  /*82e0*/  @!P0 BRA `(.L_x_22618) ;  /* 0x0000000400288947 */ /* 0x000fea0003800000 */
[----:B------:R-:W-:-:S13]  /*82f0*/  ISETP.NE.AND P0, PT, R0, 0x17, PT ;  /* 0x000000170000780c */ /* 0x000fda0003f05270 */
[----:B------:R-:W-:Y:S05]  /*8300*/  @!P0 BRA `(.L_x_22619) ;  /* 0x0000000000b08947 */ /* 0x000fea0003800000 */
[----:B------:R-:W-:-:S13]  /*8310*/  ISETP.NE.AND P0, PT, R0, 0x18, PT ;  /* 0x000000180000780c */ /* 0x000fda0003f05270 */
[----:B------:R-:W-:Y:S05]  /*8320*/  @!P0 BRA `(.L_x_22620) ;  /* 0x0000000000448947 */ /* 0x000fea0003800000 */
.L_x_22596:
        /* <DEDUP_REMOVED lines=16> */
.L_x_22621:
[----:B------:R-:W-:Y:S05]  /*8430*/  BRA `(.L_x_22597) ;  /* 0x0000000400007947 */ /* 0x000fea0003800000 */
.L_x_22620:
        /* <DEDUP_REMOVED lines=21> */
.L_x_22623:
[----:B------:R-:W-:Y:S05]  /*8590*/  BSYNC.RECONVERGENT B0 ;  /* 0x0000000000007941 */ /* 0x000fea0003800200 */
.L_x_22622:
[----:B------:R-:W-:-:S05]  /*85a0*/  LOP3.LUT R3, R0, 0x80, R3, 0xf8, !PT ;  /* 0x0000008000037812 */ /* 0x000fca00078ef803 */
[----:B------:R3:W-:Y:S01]  /*85b0*/  STG.E.U8 desc[UR36][R4.64], R3 ;  /* 0x0000000304007986 */ /* 0x0007e2000c101124 */
[----:B------:R-:W-:Y:S05]  /*85c0*/  BRA `(.L_x_22597) ;  /* 0x00000000009c7947 */ /* 0x000fea0003800000 */
.L_x_22619:
        /* <DEDUP_REMOVED lines=20> */
.L_x_22625:
[----:B------:R-:W-:Y:S01]  /*8710*/  IMAD.MOV.U32 R0, RZ, RZ, 0x7f ;  /* 0x0000007fff007424 */ /* 0x000fe200078e00ff */
[----:B------:R-:W-:-:S04]  /*8720*/  ISETP.GT.U32.AND P0, PT, R3, 0x7f800000, PT ;  /* 0x7f8000000300780c */ /* 0x000fc80003f04070 */
[----:B------:R-:W-:-:S09]  /*8730*/  SEL R0, R0, 0x7c, P0 ;  /* 0x0000007c00007807 */ /* 0x000fd20000000000 */
.L_x_22626:
[----:B------:R-:W-:Y:S05]  /*8740*/  BSYNC.RECONVERGENT B0 ;  /* 0x0000000000007941 */ /* 0x000fea0003800200 */
.L_x_22624:
[----:B------:R-:W-:-:S04]  /*8750*/  SHF.R.U32.HI R3, RZ, 0x18, R7 ;  /* 0x00000018ff037819 */ /* 0x000fc80000011607 */
[----:B------:R-:W-:-:S05]  /*8760*/  LOP3.LUT R3, R0, 0x80, R3, 0xf8, !PT ;  /* 0x0000008000037812 */ /* 0x000fca00078ef803 */
[----:B------:R2:W-:Y:S01]  /*8770*/  STG.E.U8 desc[UR36][R4.64], R3 ;  /* 0x0000000304007986 */ /* 0x0005e2000c101124 */
[----:B------:R-:W-:Y:S05]  /*8780*/  BRA `(.L_x_22597) ;  /* 0x00000000002c7947 */ /* 0x000fea0003800000 */
.L_x_22618:
        /* <DEDUP_REMOVED lines=11> */
.L_x_22597:
[----:B------:R-:W-:-:S07]  /*8840*/  VIADD R23, R23, 0x80 ;  /* 0x0000008017177836 */ /* 0x000fce0000000000 */
.L_x_22556:
[----:B------:R-:W-:Y:S05]  /*8850*/  BSYNC.RECONVERGENT B6 ;  /* 0x0000000000067941 */ /* 0x000fea0003800200 */
.L_x_22555:
        /* <DEDUP_REMOVED lines=22> */
.L_x_22630:
[----:B------:R-:W0:Y:S02]  /*89c0*/  F2I.S64.F64.TRUNC R16, R16 ;  /* 0x0000001000107311 */ /* 0x000e24000030d900 */
[----:B0-----:R-:W-:-:S05]  /*89d0*/  IMAD.MOV.U32 R3, RZ, RZ, R16 ;  /* 0x000000ffff037224 */ /* 0x001fca00078e0010 */
[----:B------:R-:W-:Y:S01]  /*89e0*/  STG.E.U8 desc[UR36][R4.64], R3 ;  /* 0x0000000304007986 */ /* 0x000fe2000c101124 */
[----:B------:R-:W-:Y:S05]  /*89f0*/  EXIT ;  /* 0x000000000000794d */ /* 0x000fea0003800000 */
.L_x_22629:
        /* <DEDUP_REMOVED lines=9> */
.L_x_22633:
[----:B------:R-:W0:Y:S02]  /*8a90*/  F2I.F64.TRUNC R17, R16 ;  /* 0x0000001000117311 */ /* 0x000e24000030d100 */
[----:B0-----:R-:W-:Y:S01]  /*8aa0*/  STG.E desc[UR36][R4.64], R17 ;  /* 0x0000001104007986 */ /* 0x001fe2000c101924 */
[----:B------:R-:W-:Y:S05]  /*8ab0*/  EXIT ;  /* 0x000000000000794d */ /* 0x000fea0003800000 */
.L_x_22632:
[----:B------:R-:W0:Y:S02]  /*8ac0*/  F2I.F64.TRUNC R17, R16 ;  /* 0x0000001000117311 */ /* 0x000e24000030d100 */
[----:B0-----:R-:W-:Y:S01]  /*8ad0*/  STG.E.U16 desc[UR36][R4.64], R17 ;  /* 0x0000001104007986 */ /* 0x001fe2000c101524 */
[----:B------:R-:W-:Y:S05]  /*8ae0*/  EXIT ;  /* 0x000000000000794d */ /* 0x000fea0003800000 */
.L_x_22628:
        /* <DEDUP_REMOVED lines=17> */
.L_x_22635:
        /* <DEDUP_REMOVED lines=12> */
.L_x_22634:
        /* <DEDUP_REMOVED lines=18> */
.L_x_22637:
        /* <DEDUP_REMOVED lines=13> */
.L_x_22636:
[----:B------:R-:W-:Y:S01]  /*8eb0*/  STG.E.64 desc[UR36][R4.64], R16 ;  /* 0x0000001004007986 */ /* 0x000fe2000c101b24 */
[----:B------:R-:W-:Y:S05]  /*8ec0*/  EXIT ;  /* 0x000000000000794d */ /* 0x000fea0003800000 */
.L_x_22627:
        /* <DEDUP_REMOVED lines=13> */
.L_x_22641:
        /* <DEDUP_REMOVED lines=25> */
.L_x_22644:
[----:B------:R-:W-:-:S04]  /*9130*/  SHF.R.U32.HI R3, RZ, 0x18, R7 ;  /* 0x00000018ff037819 */ /* 0x000fc80000011607 */
[----:B------:R-:W-:-:S04]  /*9140*/  LOP3.LUT R0, R0, 0x80, R3, 0xf8, !PT ;  /* 0x0000008000007812 */ /* 0x000fc800078ef803 */
[----:B------:R-:W-:-:S07]  /*9150*/  PRMT R2, R0, 0x7610, R2 ;  /* 0x0000761000027816 */ /* 0x000fce0000000002 */
.L_x_22643:
[----:B------:R-:W-:Y:S05]  /*9160*/  BSYNC.RECONVERGENT B0 ;  /* 0x0000000000007941 */ /* 0x000fea0003800200 */
.L_x_22642:
[----:B------:R-:W-:Y:S01]  /*9170*/  STG.E.U8 desc[UR36][R4.64], R2 ;  /* 0x0000000204007986 */ /* 0x000fe2000c101124 */
[----:B------:R-:W-:Y:S05]  /*9180*/  EXIT ;  /* 0x000000000000794d */ /* 0x000fea0003800000 */
.L_x_22640:
        /* <DEDUP_REMOVED lines=25> */
.L_x_22647:
[----:B------:R-:W-:-:S04]  /*9320*/  SHF.R.U32.HI R3, RZ, 0x18, R7 ;  /* 0x00000018ff037819 */ /* 0x000fc80000011607 */
[----:B------:R-:W-:-:S04]  /*9330*/  LOP3.LUT R0, R0, 0x80, R3, 0xf8, !PT ;  /* 0x0000008000007812 */ /* 0x000fc800078ef803 */
[----:B------:R-:W-:-:S07]  /*9340*/  PRMT R2, R0, 0x7610, R2 ;  /* 0x0000761000027816 */ /* 0x000fce0000000002 */
.L_x_22646:
[----:B------:R-:W-:Y:S05]  /*9350*/  BSYNC.RECONVERGENT B0 ;  /* 0x0000000000007941 */ /* 0x000fea0003800200 */
.L_x_22645:
[----:B------:R-:W-:Y:S01]  /*9360*/  STG.E.U8 desc[UR36][R4.64], R2 ;  /* 0x0000000204007986 */ /* 0x000fe2000c101124 */
[----:B------:R-:W-:Y:S05]  /*9370*/  EXIT ;  /* 0x000000000000794d */ /* 0x000fea0003800000 */
.L_x_22639:
        /* <DEDUP_REMOVED lines=30> */
.L_x_22649:
[----:B------:R-:W0:Y:S02]  /*9560*/  F2I.U64.F64.TRUNC R16, R16 ;  /* 0x0000001000107311 */ /* 0x000e24000030d800 */
[----:B0-----:R-:W-:Y:S01]  /*9570*/  STG.E.64 desc[UR36][R4.64], R16 ;  /* 0x0000001004007986 */ /* 0x001fe2000c101b24 */
[----:B------:R-:W-:Y:S05]  /*9580*/  EXIT ;  /* 0x000000000000794d */ /* 0x000fea0003800000 */
.L_x_22648:
[----:B------:R-:W0:Y:S02]  /*9590*/  F2I.U32.F64.TRUNC R17, R16 ;  /* 0x0000001000117311 */ /* 0x000e24000030d000 */
[----:B0-----:R-:W-:Y:S01]  /*95a0*/  STG.E desc[UR36][R4.64], R17 ;  /* 0x0000001104007986 */ /* 0x001fe2000c101924 */
[----:B------:R-:W-:Y:S05]  /*95b0*/  EXIT ;  /* 0x000000000000794d */ /* 0x000fea0003800000 */
.L_x_22638:
        /* <DEDUP_REMOVED lines=10> */
.L_x_22651:
[----:B------:R-:W-:-:S05]  /*9660*/  CS2R R18, SRZ ;  /* 0x0000000000127805 */ /* 0x000fca000001ff00 */
[----:B------:R-:W-:Y:S01]  /*9670*/  STG.E.128 desc[UR36][R4.64], R16 ;  /* 0x0000001004007986 */ /* 0x000fe2000c101d24 */
[----:B------:R-:W-:Y:S05]  /*9680*/  EXIT ;  /* 0x000000000000794d */ /* 0x000fea0003800000 */
.L_x_22650:
[----:B------:R-:W-:-:S13]  /*9690*/  ISETP.NE.AND P0, PT, R0, 0xf, PT ;  /* 0x0000000f0000780c */ /* 0x000fda0003f05270 */
[----:B------:R-:W-:Y:S05]  /*96a0*/  @!P0 BRA `(.L_x_22652) ;  /* 0x0000000400288947 */ /* 0x000fea0003800000 */
[----:B------:R-:W-:-:S13]  /*96b0*/  ISETP.NE.AND P0, PT, R0, 0x17, PT ;  /* 0x000000170000780c */ /* 0x000fda0003f05270 */
[----:B------:R-:W-:Y:S05]  /*96c0*/  @!P0 BRA `(.L_x_22653) ;  /* 0x0000000000b08947 */ /* 0x000fea0003800000 */
[----:B------:R-:W-:-:S13]  /*96d0*/  ISETP.NE.AND P0, PT, R0, 0x18, PT ;  /* 0x000000180000780c */ /* 0x000fda0003f05270 */
[----:B------:R-:W-:Y:S05]  /*96e0*/  @!P0 BRA `(.L_x_22654) ;  /* 0x0000000000448947 */ /* 0x000fea0003800000 */
.L_x_22631:
        /* <DEDUP_REMOVED lines=16> */
.L_x_22655:
[----:B------:R-:W-:Y:S05]  /*97f0*/  EXIT ;  /* 0x000000000000794d */ /* 0x000fea0003800000 */
.L_x_22654:
        /* <DEDUP_REMOVED lines=21> */
.L_x_22657:
[----:B------:R-:W-:Y:S05]  /*9950*/  BSYNC.RECONVERGENT B0 ;  /* 0x0000000000007941 */ /* 0x000fea0003800200 */
.L_x_22656:
[----:B------:R-:W-:-:S05]  /*9960*/  LOP3.LUT R3, R0, 0x80, R3, 0xf8, !PT ;  /* 0x0000008000037812 */ /* 0x000fca00078ef803 */
[----:B------:R-:W-:Y:S01]  /*9970*/  STG.E.U8 desc[UR36][R4.64], R3 ;  /* 0x0000000304007986 */ /* 0x000fe2000c101124 */
[----:B------:R-:W-:Y:S05]  /*9980*/  EXIT ;  /* 0x000000000000794d */ /* 0x000fea0003800000 */
.L_x_22653:
        /* <DEDUP_REMOVED lines=20> */
.L_x_22659:
[----:B------:R-:W-:Y:S01]  /*9ad0*/  IMAD.MOV.U32 R0, RZ, RZ, 0x7f ;  /* 0x0000007fff007424 */ /* 0x000fe200078e00ff */
[----:B------:R-:W-:-:S04]  /*9ae0*/  ISETP.GT.U32.AND P0, PT, R2, 0x7f800000, PT ;  /* 0x7f8000000200780c */ /* 0x000fc80003f04070 */
[----:B------:R-:W-:-:S09]  /*9af0*/  SEL R0, R0, 0x7c, P0 ;  /* 0x0000007c00007807 */ /* 0x000fd20000000000 */
.L_x_22660:
[----:B------:R-:W-:Y:S05]  /*9b00*/  BSYNC.RECONVERGENT B0 ;  /* 0x0000000000007941 */ /* 0x000fea0003800200 */
.L_x_22658:
[----:B------:R-:W-:-:S04]  /*9b10*/  SHF.R.U32.HI R3, RZ, 0x18, R3 ;  /* 0x00000018ff037819 */ /* 0x000fc80000011603 */
[----:B------:R-:W-:-:S05]  /*9b20*/  LOP3.LUT R3, R0, 0x80, R3, 0xf8, !PT ;  /* 0x0000008000037812 */ /* 0x000fca00078ef803 */
[----:B------:R-:W-:Y:S01]  /*9b30*/  STG.E.U8 desc[UR36][R4.64], R3 ;  /* 0x0000000304007986 */ /* 0x000fe2000c101124 */
[----:B------:R-:W-:Y:S05]  /*9b40*/  EXIT ;  /* 0x000000000000794d */ /* 0x000fea0003800000 */
.L_x_22652:
        /* <DEDUP_REMOVED lines=12> */
        .weak           $__internal_1_$__cuda_sm20_dsqrt_rn_f64_mediumpath_v1
        .type           $__internal_1_$__cuda_sm20_dsqrt_rn_f64_mediumpath_v1,@function
        .size           $__internal_1_$__cuda_sm20_dsqrt_rn_f64_mediumpath_v1,(.L_x_35768 - $__internal_1_$__cuda_sm20_dsqrt_rn_f64_mediumpath_v1)
$__internal_1_$__cuda_sm20_dsqrt_rn_f64_mediumpath_v1:
[----:B------:R-:W-:Y:S01]  /*9c10*/  ISETP.GE.U32.AND P1, PT, R6, -0x3400000, PT ;  /* 0xfcc000000600780c */ /* 0x000fe20003f26070 */
[----:B------:R-:W-:Y:S01]  /*9c20*/  BSSY.RECONVERGENT B1, `(.L_x_22661) ;  /* 0x000004c000017945 */ /* 0x000fe20003800200 */
[----:B------:R-:W-:Y:S02]  /*9c30*/  IMAD.MOV.U32 R13, RZ, RZ, R11 ;  /* 0x000000ffff0d7224 */ /* 0x000fe400078e000b */
[----:B------:R-:W-:Y:S02]  /*9c40*/  IMAD.MOV.U32 R12, RZ, RZ, R0 ;  /* 0x000000ffff0c7224 */ /* 0x000fe400078e0000 */
[----:B------:R-:W-:-:S07]  /*9c50*/  IMAD.MOV.U32 R11, RZ, RZ, R7 ;  /* 0x000000ffff0b7224 */ /* 0x000fce00078e0007 */
        /* <DEDUP_REMOVED lines=16> */
.L_x_22662:
[----:B------:R-:W0:Y:S02]  /*9d60*/  DSETP.NE.AND P1, PT, R12, RZ, PT ;  /* 0x000000ff0c00722a */ /* 0x000e240003f25000 */
[----:B0-----:R-:W-:Y:S05]  /*9d70*/  @!P1 BRA `(.L_x_22664) ;  /* 0x0000000000d49947 */ /* 0x001fea0003800000 */
[----:B------:R-:W-:-:S13]  /*9d80*/  ISETP.GE.AND P1, PT, R13, RZ, PT ;  /* 0x000000ff0d00720c */ /* 0x000fda0003f26270 */
[----:B------:R-:W-:Y:S02]  /*9d90*/  @!P1 IMAD.MOV.U32 R2, RZ, RZ, 0x0 ;  /* 0x00000000ff029424 */ /* 0x000fe400078e00ff */
[----:B------:R-:W-:Y:S01]  /*9da0*/  @!P1 IMAD.MOV.U32 R3, RZ, RZ, -0x80000 ;  /* 0xfff80000ff039424 */ /* 0x000fe200078e00ff */
[----:B------:R-:W-:Y:S06]  /*9db0*/  @!P1 BRA `(.L_x_22663) ;  /* 0x0000000000c89947 */ /* 0x000fec0003800000 */
[----:B------:R-:W-:-:S13]  /*9dc0*/  ISETP.GT.AND P1, PT, R13, 0x7fefffff, PT ;  /* 0x7fefffff0d00780c */ /* 0x000fda0003f24270 */
[----:B------:R-:W-:Y:S05]  /*9dd0*/  @P1 BRA `(.L_x_22664) ;  /* 0x0000000000bc1947 */ /* 0x000fea0003800000 */
[----:B------:R-:W0:Y:S01]  /*9de0*/  DMUL R12, R12, 8.11296384146066816958e+31 ;  /* 0x469000000c0c7828 */ /* 0x000e220000000000 */
[----:B------:R-:W-:Y:S01]  /*9df0*/  IMAD.MOV.U32 R2, RZ, RZ, RZ ;  /* 0x000000ffff027224 */ /* 0x000fe200078e00ff */
[----:B0-----:R-:W0:Y:S01]  /*9e00*/  MUFU.RSQ64H R3, R13 ;  /* 0x0000000d00037308 */ /* 0x001e220000001c00 */
[----:B------:R-:W-:Y:S02]  /*9e10*/  IMAD.MOV.U32 R8, RZ, RZ, 0x0 ;  /* 0x00000000ff087424 */ /* 0x000fe400078e00ff */
[----:B------:R-:W-:-:S15]  /*9e20*/  IMAD.MOV.U32 R9, RZ, RZ, 0x3fd80000 ;  /* 0x3fd80000ff097424 */ /* 0x000fde00078e00ff */
[----:B------:R-:W-:-:S15]  /*9e30*/  NOP ;  /* 0x0000000000007918 */ /* 0x000fde0000000000 */
[----:B------:R-:W-:-:S15]  /*9e40*/  NOP ;  /* 0x0000000000007918 */ /* 0x000fde0000000000 */
[----:B------:R-:W-:-:S14]  /*9e50*/  NOP ;  /* 0x0000000000007918 */ /* 0x000fdc0000000000 */
        /* <DEDUP_REMOVED lines=37> */
[----:B0-----:R-:W-:Y:S01]  /*a0b0*/  VIADD R3, R3, 0xfcb00000 ;  /* 0xfcb0000003037836 */ /* 0x001fe20000000000 */
[----:B------:R-:W-:Y:S06]  /*a0c0*/  BRA `(.L_x_22663) ;  /* 0x0000000000047947 */ /* 0x000fec0003800000 */
.L_x_22664:
[----:B------:R0:W1:Y:S02]  /*a0d0*/  DADD R2, R12, R12 ;  /* 0x000000000c027229 */ /* 0x000064000000000c */
.L_x_22663:
[----:B------:R-:W-:Y:S05]  /*a0e0*/  BSYNC.RECONVERGENT B1 ;  /* 0x0000000000017941 */ /* 0x000fea0003800200 */
.L_x_22661:
[----:B------:R-:W-:-:S04]  /*a0f0*/  IMAD.MOV.U32 R15, RZ, RZ, 0x0 ;  /* 0x00000000ff0f7424 */ /* 0x000fc800078e00ff */
[----:B01----:R-:W-:Y:S05]  /*a100*/  RET.REL.NODEC R14 `(_ZN2at6native27unrolled_elementwise_kernelIZZZNS0_16sqrt_kernel_cudaERNS_18TensorIteratorBaseEENKUlvE0_clEvENKUlvE_clEvEUldE_St5arrayIPcLm2EELi4E23TrivialOffsetCalculatorILi1EjESB_NS0_6memory12LoadWithCastILi1EEENSC_13StoreWithCastILi1EEEEEviT_T0_T2_T3_T4_T5_) ;  /* 0xffffff5c0ebc7950 */ /* 0x003fea0003c3ffff */
.L_x_22665:
        /* <DEDUP_REMOVED lines=15> */
.L_x_35768:


//--------------------- .text._ZN2at6native18elementwise_kernelILi128ELi2EZNS0_22gpu_kernel_impl_nocastIZZZNS0_16sqrt_kernel_cudaERNS_18TensorIteratorBaseEENKUlvE0_clEvENKUlvE_clEvEUldE_EEvS4_RKT_EUliE_EEviT1_ --------------------------
	.section	.text._ZN2at6native18elementwise_kernelILi128ELi2EZNS0_22gpu_kernel_impl_nocastIZZZNS0_16sqrt_kernel_cudaERNS_18TensorIteratorBaseEENKUlvE0_clEvENKUlvE_clEvEUldE_EEvS4_RKT_EUliE_EEviT1_,"ax",@progbits
	.align	128
        .global         _ZN2at6native18elementwise_kernelILi128ELi2EZNS0_22gpu_kernel_impl_nocastIZZZNS0_16sqrt_kernel_cudaERNS_18TensorIteratorBaseEENKUlvE0_clEvENKUlvE_clEvEUldE_EEvS4_RKT_EUliE_EEviT1_
        .type           _ZN2at6native18elementwise_kernelILi128ELi2EZNS0_22gpu_kernel_impl_nocastIZZZNS0_16sqrt_kernel_cudaERNS_18TensorIteratorBaseEENKUlvE0_clEvENKUlvE_clEvEUldE_EEvS4_RKT_EUliE_EEviT1_,@function
        .size           _ZN2at6native18elementwise_kernelILi128ELi2EZNS0_22gpu_kernel_impl_nocastIZZZNS0_16sqrt_kernel_cudaERNS_18TensorIteratorBaseEENKUlvE0_clEvENKUlvE_clEvEUldE_EEvS4_RKT_EUliE_EEviT1_,(.L_x_35769 - _ZN2at6native18elementwise_kernelILi128ELi2EZNS0_22gpu_kernel_impl_nocastIZZZNS0_16sqrt_kernel_cudaERNS_18TensorIteratorBaseEENKUlvE0_clEvENKUlvE_clEvEUldE_EEvS4_RKT_EUliE_EEviT1_)
        .other          _ZN2at6native18elementwise_kernelILi128ELi2EZNS0_22gpu_kernel_impl_nocastIZZZNS0_16sqrt_kernel_cudaERNS_18TensorIteratorBaseEENKUlvE0_clEvENKUlvE_clEvEUldE_EEvS4_RKT_EUliE_EEviT1_,@"STO_CUDA_ENTRY STV_DEFAULT"
_ZN2at6native18elementwise_kernelILi128ELi2EZNS0_22gpu_kernel_impl_nocastIZZZNS0_16sqrt_kernel_cudaERNS_18TensorIteratorBaseEENKUlvE0_clEvENKUlvE_clEvEUldE_EEvS4_RKT_EUliE_EEviT1_:
.text._ZN2at6native18elementwise_kernelILi128ELi2EZNS0_22gpu_kernel_impl_nocastIZZZNS0_16sqrt_kernel_cudaERNS_18TensorIteratorBaseEENKUlvE0_clEvENKUlvE_clEvEUldE_EEvS4_RKT_EUliE_EEviT1_:
        /* <DEDUP_REMOVED lines=14> */
[----:B0-----:R-:W2:Y:S01]  /*00e0*/  LDG.E.64 R8, desc[UR6][R8.64] ;  /* 0x0000000608087981 */ /* 0x001ea2000c1e1b00 */
[----:B------:R-:W-:Y:S01]  /*00f0*/  MOV R6, 0x0 ;  /* 0x0000000000067802 */ /* 0x000fe20000000f00 */
[----:B------:R-:W-:Y:S01]  /*0100*/  IMAD.MOV.U32 R7, RZ, RZ, 0x3fd80000 ;  /* 0x3fd80000ff077424 */ /* 0x000fe200078e00ff */
[----:B--2---:R-:W0:Y:S01]  /*0110*/  MUFU.RSQ64H R3, R9 ;  /* 0x0000000900037308 */ /* 0x004e220000001c00 */
[----:B------:R-:W-:-:S04]  /*0120*/  IADD3 R2, PT, PT, R9, -0x3500000, RZ ;  /* 0xfcb0000009027810 */ /* 0x000fc80007ffe0ff */
[----:B------:R-:W-:Y:S02]  /*0130*/  ISETP.GE.U32.AND P0, PT, R2, 0x7ca00000, PT ;  /* 0x7ca000000200780c */ /* 0x000fe40003f06070 */
        /* <DEDUP_REMOVED lines=21> */
[----:B0-----:R-:W-:Y:S02]  /*0290*/  IADD3 R5, PT, PT, R7, -0x100000, RZ ;  /* 0xfff0000007057810 */ /* 0x001fe40007ffe0ff */
[----:B------:R-:W-:-:S15]  /*02a0*/  MOV R4, R6 ;  /* 0x0000000600047202 */ /* 0x000fde0000000f00 */
        /* <DEDUP_REMOVED lines=19> */
[----:B------:R-:W-:Y:S02]  /*03e0*/  MOV R8, R14 ;  /* 0x0000000e00087202 */ /* 0x000fe40000000f00 */
[----:B------:R-:W-:Y:S02]  /*03f0*/  MOV R7, R5 ;  /* 0x0000000500077202 */ /* 0x000fe40000000f00 */
[----:B------:R-:W-:-:S07]  /*0400*/  MOV R2, 0x420 ;  /* 0x0000042000027802 */ /* 0x000fce0000000f00 */
[----:B------:R-:W-:Y:S05]  /*0410*/  CALL.REL.NOINC `($__internal_2_$__cuda_sm20_dsqrt_rn_f64_mediumpath_v1) ;  /* 0x00000030007c7944 */ /* 0x000fea0003c00000 */
.L_x_22669:
[----:B------:R-:W0:Y:S01]  /*0420*/  LDC.64 R2, c[0x0][0x580] ;  /* 0x00016000ff027b82 */ /* 0x000e220000000a00 */
[----:B------:R-:W-:Y:S01]  /*0430*/  VIADD R13, R13, 0x80 ;  /* 0x000000800d0d7836 */ /* 0x000fe20000000000 */
[----:B0-----:R0:W-:Y:S06]  /*0440*/  STG.E.64 desc[UR6][R2.64], R16 ;  /* 0x0000001002007986 */ /* 0x0011ec000c101b06 */
.L_x_22668:
[----:B------:R-:W-:Y:S05]  /*0450*/  BSYNC.RECONVERGENT B0 ;  /* 0x0000000000007941 */ /* 0x000fea0003800200 */
.L_x_22667:
[----:B------:R-:W1:Y:S02]  /*0460*/  LDCU UR4, c[0x0][0x380] ;  /* 0x00007000ff0477ac */ /* 0x000e640008000800 */
[----:B-1----:R-:W-:-:S13]  /*0470*/  ISETP.GE.AND P0, PT, R13, UR4, PT ;  /* 0x000000040d007c0c */ /* 0x002fda000bf06270 */
[----:B------:R-:W-:Y:S05]  /*0480*/  @P0 EXIT ;  /* 0x000000000000094d */ /* 0x000fea0003800000 */
[----:B------:R-:W1:Y:S02]  /*0490*/  LDC.64 R8, c[0x0][0x588] ;  /* 0x00016200ff087b82 */ /* 0x000e640000000a00 */
[----:B-1----:R-:W0:Y:S01]  /*04a0*/  LDG.E.64 R8, desc[UR6][R8.64] ;  /* 0x0000000608087981 */ /* 0x002e22000c1e1b00 */
[----:B------:R-:W-:Y:S01]  /*04b0*/  MOV R6, 0x0 ;  /* 0x0000000000067802 */ /* 0x000fe20000000f00 */
[----:B------:R-:W-:Y:S01]  /*04c0*/  IMAD.MOV.U32 R7, RZ, RZ, 0x3fd80000 ;  /* 0x3fd80000ff077424 */ /* 0x000fe200078e00ff */
[----:B0-----:R-:W0:Y:S01]  /*04d0*/  MUFU.RSQ64H R3, R9 ;  /* 0x0000000900037308 */ /* 0x001e220000001c00 */
        /* <DEDUP_REMOVED lines=43> */
[----:B------:R-:W-:Y:S02]  /*0790*/  MOV R15, R2 ;  /* 0x00000002000f7202 */ /* 0x000fe40000000f00 */
[----:B------:R-:W-:Y:S02]  /*07a0*/  MOV R8, R12 ;  /* 0x0000000c00087202 */ /* 0x000fe40000000f00 */
[----:B------:R-:W-:Y:S02]  /*07b0*/  MOV R7, R5 ;  /* 0x0000000500077202 */ /* 0x000fe40000000f00 */
[----:B------:R-:W-:-:S07]  /*07c0*/  MOV R2, 0x7e0 ;  /* 0x000007e000027802 */ /* 0x000fce0000000f00 */
[----:B------:R-:W-:Y:S05]  /*07d0*/  CALL.REL.NOINC `($__internal_2_$__cuda_sm20_dsqrt_rn_f64_mediumpath_v1) ;  /* 0x0000002c008c7944 */ /* 0x000fea0003c00000 */
[----:B------:R-:W-:Y:S01]  /*07e0*/  IMAD.MOV.U32 R14, RZ, RZ, R16 ;  /* 0x000000ffff0e7224 */ /* 0x000fe200078e0010 */
[----:B------:R-:W-:-:S07]  /*07f0*/  MOV R15, R17 ;  /* 0x00000011000f7202 */ /* 0x000fce0000000f00 */
.L_x_22670:
[----:B------:R-:W0:Y:S02]  /*0800*/  LDC.64 R2, c[0x0][0x580] ;  /* 0x00016000ff027b82 */ /* 0x000e240000000a00 */
[----:B0-----:R-:W-:Y:S01]  /*0810*/  STG.E.64 desc[UR6][R2.64], R14 ;  /* 0x0000000e02007986 */ /* 0x001fe2000c101b06 */
[----:B------:R-:W-:Y:S05]  /*0820*/  EXIT ;  /* 0x000000000000794d */ /* 0x000fea0003800000 */
.L_x_22666:
        /* <DEDUP_REMOVED lines=305> */
.L_x_22673:
[----:B------:R-:W0:Y:S02]  /*1b40*/  LDCU.128 UR8, c[0x0][0x580] ;  /* 0x0000b000ff0877ac */ /* 0x000e240008000c00 */
[----:B0-----:R-:W-:-:S04]  /*1b50*/  IADD3 R10, P0, PT, R0, UR10, RZ ;  /* 0x0000000a000a7c10 */ /* 0x001fc8000ff1e0ff */
[----:B------:R-:W-:-:S06]  /*1b60*/  IADD3.X R11, PT, PT, RZ, UR11, RZ, P0, !PT ;  /* 0x0000000bff0b7c10 */ /* 0x000fcc00087fe4ff */
[----:B------:R-:W2:Y:S01]  /*1b70*/  LDG.E.64 R10, desc[UR6][R10.64] ;  /* 0x000000060a0a7981 */ /* 0x000ea2000c1e1b00 */
[----:B------:R-:W-:Y:S01]  /*1b80*/  MOV R8, 0x0 ;  /* 0x0000000000087802 */ /* 0x000fe20000000f00 */
[----:B------:R-:W-:Y:S01]  /*1b90*/  IMAD.MOV.U32 R9, RZ, RZ, 0x3fd80000 ;  /* 0x3fd80000ff097424 */ /* 0x000fe200078e00ff */
[----:B------:R-:W-:Y:S01]  /*1ba0*/  IADD3 R4, P1, PT, R5, UR8, RZ ;  /* 0x0000000805047c10 */ /* 0x000fe2000ff3e0ff */
[----:B------:R-:W-:Y:S03]  /*1bb0*/  BSSY.RECONVERGENT B1, `(.L_x_22674) ;  /* 0x0000035000017945 */ /* 0x000fe60003800200 */
[----:B------:R-:W-:Y:S01]  /*1bc0*/  IADD3.X R5, PT, PT, RZ, UR9, RZ, P1, !PT ;  /* 0x00000009ff057c10 */ /* 0x000fe20008ffe4ff */
        /* <DEDUP_REMOVED lines=49> */
[----:B------:R-:W-:Y:S02]  /*1ee0*/  MOV R18, R16 ;  /* 0x0000001000127202 */ /* 0x000fe40000000f00 */
[----:B------:R-:W-:-:S07]  /*1ef0*/  MOV R19, R17 ;  /* 0x0000001100137202 */ /* 0x000fce0000000f00 */
.L_x_22675:
[----:B------:R-:W-:Y:S05]  /*1f00*/  BSYNC.RECONVERGENT B1 ;  /* 0x0000000000017941 */ /* 0x000fea0003800200 */
.L_x_22674:
[----:B------:R0:W-:Y:S01]  /*1f10*/  STG.E.64 desc[UR6][R4.64], R18 ;  /* 0x0000001204007986 */ /* 0x0001e2000c101b06 */
[----:B------:R-:W-:-:S07]  /*1f20*/  VIADD R13, R13, 0x80 ;  /* 0x000000800d0d7836 */ /* 0x000fce0000000000 */
.L_x_22672:
[----:B------:R-:W-:Y:S05]  /*1f30*/  BSYNC.RECONVERGENT B0 ;  /* 0x0000000000007941 */ /* 0x000fea0003800200 */
.L_x_22671:
[----:B------:R-:W1:Y:S02]  /*1f40*/  LDCU UR4, c[0x0][0x380] ;  /* 0x00007000ff0477ac */ /* 0x000e640008000800 */
[----:B-1----:R-:W-:-:S13]  /*1f50*/  ISETP.GE.AND P0, PT, R13, UR4, PT ;  /* 0x000000040d007c0c */ /* 0x002fda000bf06270 */
[----:B------:R-:W-:Y:S05]  /*1f60*/  @P0 EXIT ;  /* 0x000000000000094d */ /* 0x000fea0003800000 */
[----:B------:R-:W1:Y:S01]  /*1f70*/  LDCU.64 UR4, c[0x0][0x390] ;  /* 0x00007200ff0477ac */ /* 0x000e620008000a00 */
[----:B------:R-:W-:Y:S01]  /*1f80*/  HFMA2 R2, -RZ, RZ, 0, 0 ;  /* 0x00000000ff027431 */ /* 0x000fe200000001ff */
[----:B------:R-:W-:Y:S01]  /*1f90*/  MOV R3, R13 ;  /* 0x0000000d00037202 */ /* 0x000fe20000000f00 */
[----:B------:R-:W2:Y:S01]  /*1fa0*/  LDCU UR8, c[0x0][0x38c] ;  /* 0x00007180ff0877ac */ /* 0x000ea20008000800 */
[----:B------:R-:W-:Y:S01]  /*1fb0*/  ISETP.NE.AND P0, PT, R14, RZ, PT ;  /* 0x000000ff0e00720c */ /* 0x000fe20003f05270 */
[----:B------:R-:W0:Y:S01]  /*1fc0*/  LDCU.64 UR10, c[0x0][0x4b8] ;  /* 0x00009700ff0a77ac */ /* 0x000e220008000a00 */
[----:B-1----:R-:W-:-:S05]  /*1fd0*/  IMAD.HI.U32 R2, R13, UR4, R2 ;  /* 0x000000040d027c27 */ /* 0x002fca000f8e0002 */
[----:B------:R-:W-:-:S04]  /*1fe0*/  SHF.R.U32.HI R3, RZ, UR5, R2 ;  /* 0x00000005ff037c19 */ /* 0x000fc80008011602 */
[----:B------:R-:W-:-:S05]  /*1ff0*/  IADD3 R0, PT, PT, -R3, RZ, RZ ;  /* 0x000000ff03007210 */ /* 0x000fca0007ffe1ff */
[----:B--2---:R-:W-:-:S04]  /*2000*/  IMAD R0, R0, UR8, R13 ;  /* 0x0000000800007c24 */ /* 0x004fc8000f8e020d */
[C---:B0-----:R-:W-:Y:S02]  /*2010*/  IMAD R5, R0.reuse, UR10, RZ ;  /* 0x0000000a00057c24 */ /* 0x041fe4000f8e02ff */
        /* <DEDUP_REMOVED lines=287> */
.L_x_22676:
[----:B------:R-:W0:Y:S02]  /*3210*/  LDCU.128 UR8, c[0x0][0x580] ;  /* 0x0000b000ff0877ac */ /* 0x000e240008000c00 */
[----:B0-----:R-:W-:-:S05]  /*3220*/  IADD3 R10, P0, PT, R0, UR10, RZ ;  /* 0x0000000a000a7c10 */ /* 0x001fca000ff1e0ff */
[----:B------:R-:W-:-:S06]  /*3230*/  IMAD.X R11, RZ, RZ, UR11, P0 ;  /* 0x0000000bff0b7e24 */ /* 0x000fcc00080e06ff */
[----:B------:R-:W2:Y:S01]  /*3240*/  LDG.E.64 R10, desc[UR6][R10.64] ;  /* 0x000000060a0a7981 */ /* 0x000ea2000c1e1b00 */
[----:B------:R-:W-:Y:S01]  /*3250*/  MOV R8, 0x0 ;  /* 0x0000000000087802 */ /* 0x000fe20000000f00 */
[----:B------:R-:W-:Y:S01]  /*3260*/  BSSY.RECONVERGENT B0, `(.L_x_22677) ;  /* 0x0000038000007945 */ /* 0x000fe20003800200 */
[----:B------:R-:W-:Y:S02]  /*3270*/  MOV R9, 0x3fd80000 ;  /* 0x3fd8000000097802 */ /* 0x000fe40000000f00 */
[----:B------:R-:W-:-:S04]  /*3280*/  IADD3 R4, P1, PT, R5, UR8, RZ ;  /* 0x0000000805047c10 */ /* 0x000fc8000ff3e0ff */
        /* <DEDUP_REMOVED lines=51> */
[----:B------:R-:W-:Y:S02]  /*35c0*/  MOV R12, R16 ;  /* 0x00000010000c7202 */ /* 0x000fe40000000f00 */
[----:B------:R-:W-:-:S07]  /*35d0*/  MOV R13, R17 ;  /* 0x00000011000d7202 */ /* 0x000fce0000000f00 */
.L_x_22678:
[----:B------:R-:W-:Y:S05]  /*35e0*/  BSYNC.RECONVERGENT B0 ;  /* 0x0000000000007941 */ /* 0x000fea0003800200 */
.L_x_22677:
[----:B------:R-:W-:Y:S01]  /*35f0*/  STG.E.64 desc[UR6][R4.64], R12 ;  /* 0x0000000c04007986 */ /* 0x000fe2000c101b06 */
[----:B------:R-:W-:Y:S05]  /*3600*/  EXIT ;  /* 0x000000000000794d */ /* 0x000fea0003800000 */
        .weak           $__internal_2_$__cuda_sm20_dsqrt_rn_f64_mediumpath_v1
        .type           $__internal_2_$__cuda_sm20_dsqrt_rn_f64_mediumpath_v1,@function
        .size           $__internal_2_$__cuda_sm20_dsqrt_rn_f64_mediumpath_v1,(.L_x_35769 - $__internal_2_$__cuda_sm20_dsqrt_rn_f64_mediumpath_v1)
$__internal_2_$__cuda_sm20_dsqrt_rn_f64_mediumpath_v1:
[----:B------:R-:W-:Y:S01]  /*3610*/  ISETP.GE.U32.AND P0, PT, R15, -0x3400000, PT ;  /* 0xfcc000000f00780c */ /* 0x000fe20003f06070 */
[----:B------:R-:W-:Y:S01]  /*3620*/  BSSY.RECONVERGENT B2, `(.L_x_22679) ;  /* 0x000004b000027945 */ /* 0x000fe20003800200 */
[----:B------:R-:W-:Y:S01]  /*3630*/  MOV R16, R0 ;  /* 0x0000000000107202 */ /* 0x000fe20000000f00 */
[----:B------:R-:W-:-:S10]  /*3640*/  IMAD.MOV.U32 R17, RZ, RZ, R3 ;  /* 0x000000ffff117224 */ /* 0x000fd400078e0003 */
[----:B------:R-:W-:Y:S05]  /*3650*/  @!P0 BRA `(.L_x_22680) ;  /* 0x00000000003c8947 */ /* 0x000fea0003800000 */
[----:B------:R-:W0:Y:S02]  /*3660*/  DFMA.RM R6, R10, R6, R8 ;  /* 0x000000060a06722b */ /* 0x000e240000004008 */
[----:B0-----:R-:W-:-:S04]  /*3670*/  IADD3 R8, P0, PT, R6, 0x1, RZ ;  /* 0x0000000106087810 */ /* 0x001fc80007f1e0ff */
[----:B------:R-:W-:-:S15]  /*3680*/  IADD3.X R9, PT, PT, RZ, R7, RZ, P0, !PT ;  /* 0x00000007ff097210 */ /* 0x000fde00007fe4ff */
[----:B------:R-:W-:-:S15]  /*3690*/  NOP ;  /* 0x0000000000007918 */ /* 0x000fde0000000000 */
[----:B------:R-:W-:-:S15]  /*36a0*/  NOP ;  /* 0x0000000000007918 */ /* 0x000fde0000000000 */
[----:B------:R-:W-:-:S13]  /*36b0*/  NOP ;  /* 0x0000000000007918 */ /* 0x000fda0000000000 */
        /* <DEDUP_REMOVED lines=9> */
.L_x_22680:
[----:B------:R-:W0:Y:S02]  /*3750*/  DSETP.NE.AND P0, PT, R16, RZ, PT ;  /* 0x000000ff1000722a */ /* 0x000e240003f05000 */
[----:B0-----:R-:W-:Y:S05]  /*3760*/  @!P0 BRA `(.L_x_22682) ;  /* 0x0000000000d48947 */ /* 0x001fea0003800000 */
[----:B------:R-:W-:-:S13]  /*3770*/  ISETP.GE.AND P0, PT, R17, RZ, PT ;  /* 0x000000ff1100720c */ /* 0x000fda0003f06270 */
[----:B------:R-:W-:Y:S02]  /*3780*/  @!P0 MOV R6, 0x0 ;  /* 0x0000000000068802 */ /* 0x000fe40000000f00 */
[----:B------:R-:W-:Y:S01]  /*3790*/  @!P0 MOV R7, 0xfff80000 ;  /* 0xfff8000000078802 */ /* 0x000fe20000000f00 */
[----:B------:R-:W-:Y:S06]  /*37a0*/  @!P0 BRA `(.L_x_22681) ;  /* 0x0000000000c88947 */ /* 0x000fec0003800000 */
[----:B------:R-:W-:-:S13]  /*37b0*/  ISETP.GT.AND P0, PT, R17, 0x7fefffff, PT ;  /* 0x7fefffff1100780c */ /* 0x000fda0003f04270 */
[----:B------:R-:W-:Y:S05]  /*37c0*/  @P0 BRA `(.L_x_22682) ;  /* 0x0000000000bc0947 */ /* 0x000fea0003800000 */
[----:B------:R-:W0:Y:S01]  /*37d0*/  DMUL R16, R16, 8.11296384146066816958e+31 ;  /* 0x4690000010107828 */ /* 0x000e220000000000 */
[----:B------:R-:W-:Y:S01]  /*37e0*/  HFMA2 R11, -RZ, RZ, 1.9609375, 0 ;  /* 0x3fd80000ff0b7431 */ /* 0x000fe200000001ff */
[----:B0-----:R-:W0:Y:S01]  /*37f0*/  MUFU.RSQ64H R7, R17 ;  /* 0x0000001100077308 */ /* 0x001e220000001c00 */
[----:B------:R-:W-:Y:S01]  /*3800*/  IMAD.MOV.U32 R6, RZ, RZ, RZ ;  /* 0x000000ffff067224 */ /* 0x000fe200078e00ff */
        /* <DEDUP_REMOVED lines=30> */
[----:B0-----:R-:W-:-:S15]  /*39f0*/  IADD3 R9, PT, PT, R9, -0x100000, RZ ;  /* 0xfff0000009097810 */ /* 0x001fde0007ffe0ff */
        /* <DEDUP_REMOVED lines=12> */
.L_x_22682:
[----:B------:R0:W1:Y:S02]  /*3ac0*/  DADD R6, R16, R16 ;  /* 0x0000000010067229 */ /* 0x0000640000000010 */
.L_x_22681:
[----:B------:R-:W-:Y:S05]  /*3ad0*/  BSYNC.RECONVERGENT B2 ;  /* 0x0000000000027941 */ /* 0x000fea0003800200 */
.L_x_22679:
[----:B------:R-:W-:Y:S01]  /*3ae0*/  HFMA2 R3, -RZ, RZ, 0, 0 ;  /* 0x00000000ff037431 */ /* 0x000fe200000001ff */
[----:B01----:R-:W-:Y:S02]  /*3af0*/  MOV R16, R6 ;  /* 0x0000000600107202 */ /* 0x003fe40000000f00 */
[----:B------:R-:W-:Y:S01]  /*3b00*/  MOV R17, R7 ;  /* 0x0000000700117202 */ /* 0x000fe20000000f00 */
[----:B------:R-:W-:Y:S06]  /*3b10*/  RET.REL.NODEC R2 `(_ZN2at6native18elementwise_kernelILi128ELi2EZNS0_22gpu_kernel_impl_nocastIZZZNS0_16sqrt_kernel_cudaERNS_18TensorIteratorBaseEENKUlvE0_clEvENKUlvE_clEvEUldE_EEvS4_RKT_EUliE_EEviT1_) ;  /* 0xffffffc402387950 */ /* 0x000fec0003c3ffff */
.L_x_22683:
        /* <DEDUP_REMOVED lines=14> */
.L_x_35769:


//--------------------- .text._ZN2at6native27unrolled_elementwise_kernelIZZZNS0_16sqrt_kernel_cudaERNS_18TensorIteratorBaseEENKUlvE0_clEvENKUlvE_clEvEUldE_St5arrayIPcLm2EELi4E23TrivialOffsetCalculatorILi1EjESB_NS0_6memory15LoadWithoutCastENSC_16StoreWithoutCastEEEviT_T0_T2_T3_T4_T5_ --------------------------
	.section	.text._ZN2at6native27unrolled_elementwise_kernelIZZZNS0_16sqrt_kernel_cudaERNS_18TensorIteratorBaseEENKUlvE0_clEvENKUlvE_clEvEUldE_St5arrayIPcLm2EELi4E23TrivialOffsetCalculatorILi1EjESB_NS0_6memory15LoadWithoutCastENSC_16StoreWithoutCastEEEviT_T0_T2_T3_T4_T5_,"ax",@progbits
	.align	128
        .global         _ZN2at6native27unrolled_elementwise_kernelIZZZNS0_16sqrt_kernel_cudaERNS_18TensorIteratorBaseEENKUlvE0_clEvENKUlvE_clEvEUldE_St5arrayIPcLm2EELi4E23TrivialOffsetCalculatorILi1EjESB_NS0_6memory15LoadWithoutCastENSC_16StoreWithoutCastEEEviT_T0_T2_T3_T4_T5_
        .type           _ZN2at6native27unrolled_elementwise_kernelIZZZNS0_16sqrt_kernel_cudaERNS_18TensorIteratorBaseEENKUlvE0_clEvENKUlvE_clEvEUldE_St5arrayIPcLm2EELi4E23TrivialOffsetCalculatorILi1EjESB_NS0_6memory15LoadWithoutCastENSC_16StoreWithoutCastEEEviT_T0_T2_T3_T4_T5_,@function
        .size           _ZN2at6native27unrolled_elementwise_kernelIZZZNS0_16sqrt_kernel_cudaERNS_18TensorIteratorBaseEENKUlvE0_clEvENKUlvE_clEvEUldE_St5arrayIPcLm2EELi4E23TrivialOffsetCalculatorILi1EjESB_NS0_6memory15LoadWithoutCastENSC_16StoreWithoutCastEEEviT_T0_T2_T3_T4_T5_,(.L_x_35770 - _ZN2at6native27unrolled_elementwise_kernelIZZZNS0_16sqrt_kernel_cudaERNS_18TensorIteratorBaseEENKUlvE0_clEvENKUlvE_clEvEUldE_St5arrayIPcLm2EELi4E23TrivialOffsetCalculatorILi1EjESB_NS0_6memory15LoadWithoutCastENSC_16StoreWithoutCastEEEviT_T0_T2_T3_T4_T5_)
        .other          _ZN2at6native27unrolled_elementwise_kernelIZZZNS0_16sqrt_kernel_cudaERNS_18TensorIteratorBaseEENKUlvE0_clEvENKUlvE_clEvEUldE_St5arrayIPcLm2EELi4E23TrivialOffsetCalculatorILi1EjESB_NS0_6memory15LoadWithoutCastENSC_16StoreWithoutCastEEEviT_T0_T2_T3_T4_T5_,@"STO_CUDA_ENTRY STV_DEFAULT"
_ZN2at6native27unrolled_elementwise_kernelIZZZNS0_16sqrt_kernel_cudaERNS_18TensorIteratorBaseEENKUlvE0_clEvENKUlvE_clEvEUldE_St5arrayIPcLm2EELi4E23TrivialOffsetCalculatorILi1EjESB_NS0_6memory15LoadWithoutCastENSC_16StoreWithoutCastEEEviT_T0_T2_T3_T4_T5_:
.text._ZN2at6native27unrolled_elementwise_kernelIZZZNS0_16sqrt_kernel_cudaERNS_18TensorIteratorBaseEENKUlvE0_clEvENKUlvE_clEvEUldE_St5arrayIPcLm2EELi4E23TrivialOffsetCalculatorILi1EjESB_NS0_6memory15LoadWithoutCastENSC_16StoreWithoutCastEEEviT_T0_T2_T3_T4_T5_:
        /* <DEDUP_REMOVED lines=12> */
[----:B------:R-:W-:Y:S01]  /*00c0*/  @!P1 LEA R11, R24, R7, 0x9 ;  /* 0x00000007180b9211 */ /* 0x000fe200078e48ff */
[----:B------:R-:W-:Y:S01]  /*00d0*/  @!P1 VIADD R7, R7, 0x80 ;  /* 0x0000008007079836 */ /* 0x000fe20000000000 */
[----:B------:R-:W2:Y:S01]  /*00e0*/  @!P1 LDC.64 R16, c[0x0][0x390] ;  /* 0x0000e400ff109b82 */ /* 0x000ea20000000a00 */
[----:B0-----:R-:W-:-:S03]  /*00f0*/  @!P0 IMAD.WIDE.U32 R14, R3, 0x8, R14 ;  /* 0x00000008030e8825 */ /* 0x001fc600078e000e */
[----:B------:R-:W-:Y:S02]  /*0100*/  ISETP.GE.AND P3, PT, R7, R6, PT ;  /* 0x000000060700720c */ /* 0x000fe40003f66270 */
[----:B------:R-:W-:-:S06]  /*0110*/  CS2R R2, SRZ ;  /* 0x0000000000027805 */ /* 0x000fcc000001ff00 */
[----:B-1----:R-:W3:Y:S05]  /*0120*/  @!P0 LDG.E.64 R2, desc[UR4][R14.64] ;  /* 0x000000040e028981 */ /* 0x002eea000c1e1b00 */
[----:B------:R-:W0:Y:S01]  /*0130*/  @!P3 LDC.64 R8, c[0x0][0x390] ;  /* 0x0000e400ff08bb82 */ /* 0x000e220000000a00 */
[----:B------:R-:W-:Y:S01]  /*0140*/  @!P3 LEA R29, R24, R7, 0x9 ;  /* 0x00000007181db211 */ /* 0x000fe200078e48ff */
[----:B------:R-:W-:Y:S02]  /*0150*/  @!P3 VIADD R7, R7, 0x80 ;  /* 0x000000800707b836 */ /* 0x000fe40000000000 */
[----:B--2---:R-:W-:Y:S01]  /*0160*/  @!P1 IMAD.WIDE.U32 R16, R11, 0x8, R16 ;  /* 0x000000080b109825 */ /* 0x004fe200078e0010 */
[----:B------:R-:W-:-:S02]  /*0170*/  CS2R R10, SRZ ;  /* 0x00000000000a7805 */ /* 0x000fc4000001ff00 */
[----:B------:R-:W-:-:S13]  /*0180*/  ISETP.GE.AND P2, PT, R7, R6, PT ;  /* 0x000000060700720c */ /* 0x000fda0003f46270 */
[----:B------:R-:W1:Y:S01]  /*0190*/  @!P2 LDC.64 R22, c[0x0][0x390] ;  /* 0x0000e400ff16ab82 */ /* 0x000e620000000a00 */
[----:B0-----:R-:W-:-:S05]  /*01a0*/  @!P3 IMAD.WIDE.U32 R28, R29, 0x8, R8 ;  /* 0x000000081d1cb825 */ /* 0x001fca00078e0008 */
[----:B------:R-:W5:Y:S01]  /*01b0*/  @!P3 LDG.E.64 R10, desc[UR4][R28.64] ;  /* 0x000000041c0ab981 */ /* 0x000f62000c1e1b00 */
[----:B------:R-:W-:Y:S01]  /*01c0*/  CS2R R8, SRZ ;  /* 0x0000000000087805 */ /* 0x000fe2000001ff00 */
[----:B------:R-:W-:Y:S02]  /*01d0*/  IMAD.MOV.U32 R20, RZ, RZ, 0x0 ;  /* 0x00000000ff147424 */ /* 0x000fe400078e00ff */
[----:B------:R-:W-:-:S03]  /*01e0*/  IMAD.MOV.U32 R21, RZ, RZ, 0x3fd80000 ;  /* 0x3fd80000ff157424 */ /* 0x000fc600078e00ff */
[----:B------:R0:W5:Y:S01]  /*01f0*/  @!P1 LDG.E.64 R8, desc[UR4][R16.64] ;  /* 0x0000000410089981 */ /* 0x000162000c1e1b00 */
[----:B------:R-:W-:Y:S01]  /*0200*/  @!P2 IMAD R7, R24, 0x200, R7 ;  /* 0x000002001807a824 */ /* 0x000fe200078e0207 */
[----:B------:R-:W-:Y:S01]  /*0210*/  CS2R R12, SRZ ;  /* 0x00000000000c7805 */ /* 0x000fe2000001ff00 */
[----:B------:R-:W-:Y:S02]  /*0220*/  BSSY.RECONVERGENT B0, `(.L_x_22684) ;  /* 0x0000036000007945 */ /* 0x000fe40003800200 */
[----:B-1----:R-:W-:Y:S01]  /*0230*/  @!P2 IMAD.WIDE.U32 R22, R7, 0x8, R22 ;  /* 0x000000080716a825 */ /* 0x002fe200078e0016 */
[----:B------:R-:W-:-:S04]  /*0240*/  ISETP.GE.AND P0, PT, R5, R6, PT ;  /* 0x000000060500720c */ /* 0x000fc80003f06270 */
[----:B------:R1:W5:Y:S01]  /*0250*/  @!P2 LDG.E.64 R12, desc[UR4][R22.64] ;  /* 0x00000004160ca981 */ /* 0x000362000c1e1b00 */
[----:B---3--:R-:W2:Y:S01]  /*0260*/  MUFU.RSQ64H R19, R3 ;  /* 0x0000000300137308 */ /* 0x008ea20000001c00 */
[----:B------:R-:W-:-:S04]  /*0270*/  IADD3 R18, PT, PT, R3, -0x3500000, RZ ;  /* 0xfcb0000003127810 */ /* 0x000fc80007ffe0ff */
[----:B------:R-:W-:Y:S02]  /*0280*/  ISETP.GE.U32.AND P1, PT, R18, 0x7ca00000, PT ;  /* 0x7ca000001200780c */ /* 0x000fe40003f26070 */
[----:B--2---:R-:W2:-:S15]  /*0290*/  DMUL R14, R18, R18 ;  /* 0x00000012120e7228 */ /* 0x004e9e0000000000 */
[----:B------:R-:W-:-:S15]  /*02a0*/  NOP ;  /* 0x0000000000007918 */ /* 0x000fde0000000000 */
[----:B------:R-:W-:-:S15]  /*02b0*/  NOP ;  /* 0x0000000000007918 */ /* 0x000fde0000000000 */
[----:B------:R-:W-:-:S15]  /*02c0*/  NOP ;  /* 0x0000000000007918 */ /* 0x000fde0000000000 */
[----:B------:R-:W-:-:S04]  /*02d0*/  NOP ;  /* 0x0000000000007918 */ /* 0x000fc80000000000 */
[----:B--2---:R-:W2:-:S15]  /*02e0*/  DFMA R14, -R14, R2, 1 ;  /* 0x3ff000000e0e742b */ /* 0x004e9e0000000102 */
[----:B------:R-:W-:-:S15]  /*02f0*/  NOP ;  /* 0x0000000000007918 */ /* 0x000fde0000000000 */
[----:B------:R-:W-:-:S15]  /*0300*/  NOP ;  /* 0x0000000000007918 */ /* 0x000fde0000000000 */
[----:B------:R-:W-:-:S15]  /*0310*/  NOP ;  /* 0x0000000000007918 */ /* 0x000fde0000000000 */
[----:B------:R-:W-:-:S04]  /*0320*/  NOP ;  /* 0x0000000000007918 */ /* 0x000fc80000000000 */
[----:B--2---:R-:W-:-:S15]  /*0330*/  DFMA R20, R14, R20, 0.5 ;  /* 0x3fe000000e14742b */ /* 0x004fde0000000014 */
[----:B------:R-:W-:-:S15]  /*0340*/  NOP ;  /* 0x0000000000007918 */ /* 0x000fde0000000000 */
[----:B------:R-:W-:-:S15]  /*0350*/  NOP ;  /* 0x0000000000007918 */ /* 0x000fde0000000000 */
[----:B------:R-:W-:-:S15]  /*0360*/  NOP ;  /* 0x0000000000007918 */ /* 0x000fde0000000000 */
[----:B------:R-:W-:-:S04]  /*0370*/  NOP ;  /* 0x0000000000007918 */ /* 0x000fc80000000000 */
[----:B------:R-:W2:-:S15]  /*0380*/  DMUL R14, R18, R14 ;  /* 0x0000000e120e7228 */ /* 0x000e9e0000000000 */
[----:B------:R-:W-:-:S15]  /*0390*/  NOP ;  /* 0x0000000000007918 */ /* 0x000fde0000000000 */
[----:B------:R-:W-:-:S15]  /*03a0*/  NOP ;  /* 0x0000000000007918 */ /* 0x000fde0000000000 */
[----:B------:R-:W-:-:S15]  /*03b0*/  NOP ;  /* 0x0000000000007918 */ /* 0x000fde0000000000 */
[----:B------:R-:W-:-:S04]  /*03c0*/  NOP ;  /* 0x0000000000007918 */ /* 0x000fc80000000000 */
[----:B--2---:R-:W2:Y:S02]  /*03d0*/  DFMA R26, R20, R14, R18 ;  /* 0x0000000e141a722b */ /* 0x004ea40000000012 */
[----:B--2---:R-:W-:Y:S01]  /*03e0*/  IADD3 R15, PT, PT, R27, -0x100000, RZ ;  /* 0xfff000001b0f7810 */ /* 0x004fe20007ffe0ff */
[----:B------:R-:W-:-:S15]  /*03f0*/  IMAD.MOV.U32 R14, RZ, RZ, R26 ;  /* 0x000000ffff0e7224 */ /* 0x000fde00078e001a */
[----:B------:R-:W-:-:S15]  /*0400*/  NOP ;  /* 0x0000000000007918 */ /* 0x000fde0000000000 */
[----:B------:R-:W-:-:S15]  /*0410*/  NOP ;  /* 0x0000000000007918 */ /* 0x000fde0000000000 */
[----:B------:R-:W-:-:S15]  /*0420*/  NOP ;  /* 0x0000000000007918 */ /* 0x000fde0000000000 */
[----:B------:R-:W-:-:S01]  /*0430*/  NOP ;  /* 0x0000000000007918 */ /* 0x000fc20000000000 */
[----:B0-----:R-:W0:-:S15]  /*0440*/  DMUL R16, R26, R2 ;  /* 0x000000021a107228 */ /* 0x001e1e0000000000 */
[----:B------:R-:W-:-:S15]  /*0450*/  NOP ;  /* 0x0000000000007918 */ /* 0x000fde0000000000 */
[----:B------:R-:W-:-:S15]  /*0460*/  NOP ;  /* 0x0000000000007918 */ /* 0x000fde0000000000 */
[----:B------:R-:W-:-:S15]  /*0470*/  NOP ;  /* 0x0000000000007918 */ /* 0x000fde0000000000 */
[----:B------:R-:W-:-:S04]  /*0480*/  NOP ;  /* 0x0000000000007918 */ /* 0x000fc80000000000 */
[----:B0-----:R-:W1:-:S15]  /*0490*/  DFMA R20, R16, -R16, R2 ;  /* 0x800000101014722b */ /* 0x001e5e0000000002 */
[----:B------:R-:W-:-:S15]  /*04a0*/  NOP ;  /* 0x0000000000007918 */ /* 0x000fde0000000000 */
[----:B------:R-:W-:-:S15]  /*04b0*/  NOP ;  /* 0x0000000000007918 */ /* 0x000fde0000000000 */
[----:B------:R-:W-:-:S15]  /*04c0*/  NOP ;  /* 0x0000000000007918 */ /* 0x000fde0000000000 */
[----:B------:R-:W-:-:S04]  /*04d0*/  NOP ;  /* 0x0000000000007918 */ /* 0x000fc80000000000 */
[----:B-1----:R0:W1:Y:S02]  /*04e0*/  DFMA R22, R20, R14, R16 ;  /* 0x0000000e1416722b */ /* 0x0020640000000010 */
[----:B01----:R-:W-:Y:S05]  /*04f0*/  @!P1 BRA `(.L_x_22685) ;  /* 0x0000000000209947 */ /* 0x003fea0003800000 */
[----:B------:R-:W-:Y:S01]  /*0500*/  MOV R0, R20 ;  /* 0x0000001400007202 */ /* 0x000fe20000000f00 */
[----:B------:R-:W-:Y:S01]  /*0510*/  IMAD.MOV.U32 R4, RZ, RZ, R26 ;  /* 0x000000ffff047224 */ /* 0x000fe200078e001a */
[----:B------:R-:W-:Y:S01]  /*0520*/  MOV R20, 0x560 ;  /* 0x0000056000147802 */ /* 0x000fe20000000f00 */
[----:B------:R-:W-:Y:S02]  /*0530*/  IMAD.MOV.U32 R19, RZ, RZ, R21 ;  /* 0x000000ffff137224 */ /* 0x000fe400078e0015 */
[----:B------:R-:W-:-:S07]  /*0540*/  IMAD.MOV.U32 R27, RZ, RZ, R15 ;  /* 0x000000ffff1b7224 */ /* 0x000fce00078e000f */
[----:B-----5:R-:W-:Y:S05]  /*0550*/  CALL.REL.NOINC `($__internal_3_$__cuda_sm20_dsqrt_rn_f64_mediumpath_v1) ;  /* 0x0000000c00087944 */ /* 0x020fea0003c00000 */
[----:B------:R-:W-:Y:S01]  /*0560*/  MOV R22, R2 ;  /* 0x0000000200167202 */ /* 0x000fe20000000f00 */
[----:B------:R-:W-:-:S07]  /*0570*/  IMAD.MOV.U32 R23, RZ, RZ, R3 ;  /* 0x000000ffff177224 */ /* 0x000fce00078e0003 */
.L_x_22685:
[----:B------:R-:W-:Y:S05]  /*0580*/  BSYNC.RECONVERGENT B0 ;  /* 0x0000000000007941 */ /* 0x000fea0003800200 */
.L_x_22684:
[----:B------:R-:W0:Y:S01]  /*0590*/  @!P0 LDC.64 R2, c[0x0][0x388] ;  /* 0x0000e200ff028b82 */ /* 0x000e220000000a00 */
[----:B------:R-:W-:Y:S01]  /*05a0*/  @!P0 IMAD R7, R24, 0x200, R5 ;  /* 0x0000020018078824 */ /* 0x000fe200078e0205 */
[----:B------:R-:W-:Y:S01]  /*05b0*/  IADD3 R0, PT, PT, R5, 0x80, RZ ;  /* 0x0000008005007810 */ /* 0x000fe20007ffe0ff */
[----:B------:R-:W-:Y:S04]  /*05c0*/  BSSY.RECONVERGENT B0, `(.L_x_22686) ;  /* 0x000007f000007945 */ /* 0x000fe80003800200 */
[----:B------:R-:W-:Y:S02]  /*05d0*/  @!P0 IMAD.MOV.U32 R5, RZ, RZ, R0 ;  /* 0x000000ffff058224 */ /* 0x000fe400078e0000 */
[----:B0-----:R-:W-:-:S05]  /*05e0*/  @!P0 IMAD.WIDE.U32 R2, R7, 0x8, R2 ;  /* 0x0000000807028825 */ /* 0x001fca00078e0002 */
[----:B------:R0:W-:Y:S01]  /*05f0*/  @!P0 STG.E.64 desc[UR4][R2.64], R22 ;  /* 0x0000001602008986 */ /* 0x0001e2000c101b04 */
[----:B------:R-:W-:-:S13]  /*0600*/  ISETP.GE.AND P0, PT, R5, R6, PT ;  /* 0x000000060500720c */ /* 0x000fda0003f06270 */
[----:B0-----:R-:W-:Y:S05]  /*0610*/  @P0 BRA `(.L_x_22687) ;  /* 0x0000000400e40947 */ /* 0x001fea0003800000 */
[----:B-----5:R-:W0:Y:S01]  /*0620*/  MUFU.RSQ64H R15, R9 ;  /* 0x00000009000f7308 */ /* 0x020e220000001c00 */
[----:B------:R-:W1:Y:S01]  /*0630*/  LDC.64 R22, c[0x0][0x388] ;  /* 0x0000e200ff167b82 */ /* 0x000e620000000a00 */
[----:B------:R-:W-:Y:S01]  /*0640*/  VIADD R14, R9, 0xfcb00000 ;  /* 0xfcb00000090e7836 */ /* 0x000fe20000000000 */
[----:B------:R-:W-:Y:S01]  /*0650*/  MOV R16, 0x0 ;  /* 0x0000000000107802 */ /* 0x000fe20000000f00 */
[----:B------:R-:W-:Y:S01]  /*0660*/  IMAD.MOV.U32 R17, RZ, RZ, 0x3fd80000 ;  /* 0x3fd80000ff117424 */ /* 0x000fe200078e00ff */
[----:B------:R-:W-:Y:S01]  /*0670*/  BSSY.RECONVERGENT B1, `(.L_x_22688) ;  /* 0x0000035000017945 */ /* 0x000fe20003800200 */
[----:B------:R-:W-:Y:S01]  /*0680*/  IMAD R7, R24, 0x200, R5 ;  /* 0x0000020018077824 */ /* 0x000fe200078e0205 */
[----:B------:R-:W-:Y:S01]  /*0690*/  ISETP.GE.U32.AND P0, PT, R14, 0x7ca00000, PT ;  /* 0x7ca000000e00780c */ /* 0x000fe20003f06070 */
[----:B0-----:R-:W0:Y:S02]  /*06a0*/  DMUL R2, R14, R14 ;  /* 0x0000000e0e027228 */ /* 0x001e240000000000 */
[----:B-1----:R-:W-:-:S15]  /*06b0*/  IMAD.WIDE.U32 R22, R7, 0x8, R22 ;  /* 0x0000000807167825 */ /* 0x002fde00078e0016 */
[----:B------:R-:W-:-:S15]  /*06c0*/  NOP ;  /* 0x0000000000007918 */ /* 0x000fde0000000000 */
[----:B------:R-:W-:-:S15]  /*06d0*/  NOP ;  /* 0x0000000000007918 */ /* 0x000fde0000000000 */
[----:B------:R-:W-:-:S15]  /*06e0*/  NOP ;  /* 0x0000000000007918 */ /* 0x000fde0000000000 */
[----:B------:R-:W-:-:S02]  /*06f0*/  NOP ;  /* 0x0000000000007918 */ /* 0x000fc40000000000 */
        /* <DEDUP_REMOVED lines=40> */
[----:B------:R-:W-:-:S07]  /*0980*/  IMAD.MOV.U32 R27, RZ, RZ, R21 ;  /* 0x000000ffff1b7224 */ /* 0x000fce00078e0015 */
[----:B------:R-:W-:Y:S05]  /*0990*/  CALL.REL.NOINC `($__internal_3_$__cuda_sm20_dsqrt_rn_f64_mediumpath_v1) ;  /* 0x0000000400f87944 */ /* 0x000fea0003c00000 */
[----:B------:R-:W-:Y:S01]  /*09a0*/  IMAD.MOV.U32 R26, RZ, RZ, R2 ;  /* 0x000000ffff1a7224 */ /* 0x000fe200078e0002 */
[----:B------:R-:W-:-:S07]  /*09b0*/  MOV R27, R3 ;  /* 0x00000003001b7202 */ /* 0x000fce0000000f00 */
.L_x_22689:
[----:B------:R-:W-:Y:S05]  /*09c0*/  BSYNC.RECONVERGENT B1 ;  /* 0x0000000000017941 */ /* 0x000fea0003800200 */
.L_x_22688:
[----:B------:R0:W-:Y:S01]  /*09d0*/  STG.E.64 desc[UR4][R22.64], R26 ;  /* 0x0000001a16007986 */ /* 0x0001e2000c101b04 */
[----:B------:R-:W-:-:S05]  /*09e0*/  VIADD R5, R5, 0x80 ;  /* 0x0000008005057836 */ /* 0x000fca0000000000 */
[----:B------:R-:W-:-:S13]  /*09f0*/  ISETP.GE.AND P0, PT, R5, R6, PT ;  /* 0x000000060500720c */ /* 0x000fda0003f06270 */
[----:B0-----:R-:W-:Y:S05]  /*0a00*/  @P0 BRA `(.L_x_22687) ;  /* 0x0000000000e80947 */ /* 0x001fea0003800000 */
[----:B------:R-:W0:Y:S01]  /*0a10*/  MUFU.RSQ64H R19, R11 ;  /* 0x0000000b00137308 */ /* 0x000e220000001c00 */
[----:B------:R-:W1:Y:S01]  /*0a20*/  LDC.64 R14, c[0x0][0x388] ;  /* 0x0000e200ff0e7b82 */ /* 0x000e620000000a00 */
[----:B------:R-:W-:Y:S01]  /*0a30*/  VIADD R18, R11, 0xfcb00000 ;  /* 0xfcb000000b127836 */ /* 0x000fe20000000000 */
[----:B------:R-:W-:Y:S01]  /*0a40*/  MOV R8, 0x0 ;  /* 0x0000000000087802 */ /* 0x000fe20000000f00 */
[----:B------:R-:W-:Y:S01]  /*0a50*/  IMAD.MOV.U32 R9, RZ, RZ, 0x3fd80000 ;  /* 0x3fd80000ff097424 */ /* 0x000fe200078e00ff */
[----:B------:R-:W-:Y:S02]  /*0a60*/  BSSY.RECONVERGENT B1, `(.L_x_22690) ;  /* 0x0000032000017945 */ /* 0x000fe40003800200 */
        /* <DEDUP_REMOVED lines=21> */
[----:B0-----:R0:W2:Y:S02]  /*0bc0*/  DFMA R22, R8, R2, R18 ;  /* 0x000000020816722b */ /* 0x0010a40000000012 */
[----:B0-----:R-:W-:Y:S01]  /*0bd0*/  IMAD R3, R24, 0x200, R5 ;  /* 0x0000020018037824 */ /* 0x001fe200078e0205 */
[----:B--2---:R-:W-:Y:S01]  /*0be0*/  IADD3 R9, PT, PT, R23, -0x100000, RZ ;  /* 0xfff0000017097810 */ /* 0x004fe20007ffe0ff */
[----:B------:R-:W-:Y:S02]  /*0bf0*/  IMAD.MOV.U32 R8, RZ, RZ, R22 ;  /* 0x000000ffff087224 */ /* 0x000fe400078e0016 */
[----:B-1----:R-:W-:-:S15]  /*0c00*/  IMAD.WIDE.U32 R14, R3, 0x8, R14 ;  /* 0x00000008030e7825 */ /* 0x002fde00078e000e */
[----:B------:R-:W-:-:S15]  /*0c10*/  NOP ;  /* 0x0000000000007918 */ /* 0x000fde0000000000 */
[----:B------:R-:W-:-:S15]  /*0c20*/  NOP ;  /* 0x0000000000007918 */ /* 0x000fde0000000000 */
[----:B------:R-:W-:-:S13]  /*0c30*/  NOP ;  /* 0x0000000000007918 */ /* 0x000fda0000000000 */
        /* <DEDUP_REMOVED lines=18> */
[----:B------:R-:W-:-:S07]  /*0d60*/  MOV R20, 0xd80 ;  /* 0x00000d8000147802 */ /* 0x000fce0000000f00 */
[----:B------:R-:W-:Y:S05]  /*0d70*/  CALL.REL.NOINC `($__internal_3_$__cuda_sm20_dsqrt_rn_f64_mediumpath_v1) ;  /* 0x0000000400007944 */ /* 0x000fea0003c00000 */
.L_x_22691:
[----:B------:R-:W-:Y:S05]  /*0d80*/  BSYNC.RECONVERGENT B1 ;  /* 0x0000000000017941 */ /* 0x000fea0003800200 */
.L_x_22690:
[----:B------:R0:W-:Y:S01]  /*0d90*/  STG.E.64 desc[UR4][R14.64], R2 ;  /* 0x000000020e007986 */ /* 0x0001e2000c101b04 */
[----:B------:R-:W-:-:S07]  /*0da0*/  VIADD R5, R5, 0x80 ;  /* 0x0000008005057836 */ /* 0x000fce0000000000 */
.L_x_22687:
[----:B------:R-:W-:Y:S05]  /*0db0*/  BSYNC.RECONVERGENT B0 ;  /* 0x0000000000007941 */ /* 0x000fea0003800200 */
.L_x_22686:
[----:B------:R-:W-:-:S13]  /*0dc0*/  ISETP.GE.AND P0, PT, R5, R6, PT ;  /* 0x000000060500720c */ /* 0x000fda0003f06270 */
[----:B------:R-:W-:Y:S05]  /*0dd0*/  @P0 EXIT ;  /* 0x000000000000094d */ /* 0x000fea0003800000 */
[----:B-----5:R-:W0:Y:S01]  /*0de0*/  MUFU.RSQ64H R19, R13 ;  /* 0x0000000d00137308 */ /* 0x020e220000001c00 */
[----:B------:R-:W-:Y:S01]  /*0df0*/  IADD3 R18, PT, PT, R13, -0x3500000, RZ ;  /* 0xfcb000000d127810 */ /* 0x000fe20007ffe0ff */
[----:B------:R-:W-:Y:S01]  /*0e00*/  IMAD.MOV.U32 R6, RZ, RZ, 0x0 ;  /* 0x00000000ff067424 */ /* 0x000fe200078e00ff */
[----:B------:R-:W-:Y:S01]  /*0e10*/  MOV R7, 0x3fd80000 ;  /* 0x3fd8000000077802 */ /* 0x000fe20000000f00 */
[----:B------:R-:W-:Y:S01]  /*0e20*/  BSSY.RECONVERGENT B0, `(.L_x_22692) ;  /* 0x0000033000007945 */ /* 0x000fe20003800200 */
[----:B------:R-:W-:Y:S02]  /*0e30*/  ISETP.GE.U32.AND P0, PT, R18, 0x7ca00000, PT ;  /* 0x7ca000001200780c */ /* 0x000fe40003f06070 */
        /* <DEDUP_REMOVED lines=20> */
[----:B0-----:R0:W1:Y:S02]  /*0f80*/  DFMA R10, R6, R2, R18 ;  /* 0x00000002060a722b */ /* 0x0010640000000012 */
[----:B0-----:R-:W0:Y:S01]  /*0f90*/  LDC.64 R6, c[0x0][0x388] ;  /* 0x0000e200ff067b82 */ /* 0x001e220000000a00 */
[----:B------:R-:W-:Y:S01]  /*0fa0*/  IMAD R3, R24, 0x200, R5 ;  /* 0x0000020018037824 */ /* 0x000fe200078e0205 */
[----:B-1----:R-:W-:Y:S01]  /*0fb0*/  IADD3 R5, PT, PT, R11, -0x100000, RZ ;  /* 0xfff000000b057810 */ /* 0x002fe20007ffe0ff */
[----:B------:R-:W-:Y:S02]  /*0fc0*/  IMAD.MOV.U32 R4, RZ, RZ, R10 ;  /* 0x000000ffff047224 */ /* 0x000fe400078e000a */
[----:B0-----:R-:W-:-:S15]  /*0fd0*/  IMAD.WIDE.U32 R6, R3, 0x8, R6 ;  /* 0x0000000803067825 */ /* 0x001fde00078e0006 */
[----:B------:R-:W-:-:S15]  /*0fe0*/  NOP ;  /* 0x0000000000007918 */ /* 0x000fde0000000000 */
[----:B------:R-:W-:-:S15]  /*0ff0*/  NOP ;  /* 0x0000000000007918 */ /* 0x000fde0000000000 */
[----:B------:R-:W-:-:S12]  /*1000*/  NOP ;  /* 0x0000000000007918 */ /* 0x000fd80000000000 */
        /* <DEDUP_REMOVED lines=20> */
.L_x_22693:
[----:B------:R-:W-:Y:S05]  /*1150*/  BSYNC.RECONVERGENT B0 ;  /* 0x0000000000007941 */ /* 0x000fea0003800200 */
.L_x_22692:
[----:B------:R-:W-:Y:S01]  /*1160*/  STG.E.64 desc[UR4][R6.64], R2 ;  /* 0x0000000206007986 */ /* 0x000fe2000c101b04 */
[----:B------:R-:W-:Y:S05]  /*1170*/  EXIT ;  /* 0x000000000000794d */ /* 0x000fea0003800000 */
        .weak           $__internal_3_$__cuda_sm20_dsqrt_rn_f64_mediumpath_v1
        .type           $__internal_3_$__cuda_sm20_dsqrt_rn_f64_mediumpath_v1,@function
        .size           $__internal_3_$__cuda_sm20_dsqrt_rn_f64_mediumpath_v1,(.L_x_35770 - $__internal_3_$__cuda_sm20_dsqrt_rn_f64_mediumpath_v1)
$__internal_3_$__cuda_sm20_dsqrt_rn_f64_mediumpath_v1:
        /* <DEDUP_REMOVED lines=20> */
.L_x_22695:
[----:B------:R-:W0:Y:S02]  /*12c0*/  DSETP.NE.AND P1, PT, R2, RZ, PT ;  /* 0x000000ff0200722a */ /* 0x000e240003f25000 */
[----:B0-----:R-:W-:Y:S05]  /*12d0*/  @!P1 BRA `(.L_x_22697) ;  /* 0x0000000000d49947 */ /* 0x001fea0003800000 */
[----:B------:R-:W-:-:S13]  /*12e0*/  ISETP.GE.AND P1, PT, R3, RZ, PT ;  /* 0x000000ff0300720c */ /* 0x000fda0003f26270 */
[----:B------:R-:W-:Y:S01]  /*12f0*/  @!P1 IMAD.MOV.U32 R16, RZ, RZ, 0x0 ;  /* 0x00000000ff109424 */ /* 0x000fe200078e00ff */
[----:B------:R-:W-:Y:S01]  /*1300*/  @!P1 MOV R17, 0xfff80000 ;  /* 0xfff8000000119802 */ /* 0x000fe20000000f00 */
[----:B------:R-:W-:Y:S06]  /*1310*/  @!P1 BRA `(.L_x_22696) ;  /* 0x0000000000c89947 */ /* 0x000fec0003800000 */
[----:B------:R-:W-:-:S13]  /*1320*/  ISETP.GT.AND P1, PT, R3, 0x7fefffff, PT ;  /* 0x7fefffff0300780c */ /* 0x000fda0003f24270 */
[----:B------:R-:W-:Y:S05]  /*1330*/  @P1 BRA `(.L_x_22697) ;  /* 0x0000000000bc1947 */ /* 0x000fea0003800000 */
[----:B------:R-:W0:Y:S01]  /*1340*/  DMUL R2, R2, 8.11296384146066816958e+31 ;  /* 0x4690000002027828 */ /* 0x000e220000000000 */
[----:B------:R-:W-:Y:S01]  /*1350*/  IMAD.MOV.U32 R16, RZ, RZ, RZ ;  /* 0x000000ffff107224 */ /* 0x000fe200078e00ff */
[----:B0-----:R-:W0:Y:S01]  /*1360*/  MUFU.RSQ64H R17, R3 ;  /* 0x0000000300117308 */ /* 0x001e220000001c00 */
[----:B------:R-:W-:Y:S01]  /*1370*/  MOV R18, 0x0 ;  /* 0x0000000000127802 */ /* 0x000fe20000000f00 */
[----:B------:R-:W-:-:S15]  /*1380*/  IMAD.MOV.U32 R19, RZ, RZ, 0x3fd80000 ;  /* 0x3fd80000ff137424 */ /* 0x000fde00078e00ff */
        /* <DEDUP_REMOVED lines=42> */
.L_x_22697:
[----:B------:R0:W1:Y:S02]  /*1630*/  DADD R16, R2, R2 ;  /* 0x0000000002107229 */ /* 0x0000640000000002 */
.L_x_22696:
[----:B------:R-:W-:Y:S05]  /*1640*/  BSYNC.RECONVERGENT B2 ;  /* 0x0000000000027941 */ /* 0x000fea0003800200 */
.L_x_22694:
[----:B------:R-:W-:Y:S01]  /*1650*/  HFMA2 R21, -RZ, RZ, 0, 0 ;  /* 0x00000000ff157431 */ /* 0x000fe200000001ff */
[----:B01----:R-:W-:Y:S01]  /*1660*/  MOV R2, R16 ;  /* 0x0000001000027202 */ /* 0x003fe20000000f00 */
[----:B------:R-:W-:Y:S02]  /*1670*/  IMAD.MOV.U32 R3, RZ, RZ, R17 ;  /* 0x000000ffff037224 */ /* 0x000fe400078e0011 */
[----:B------:R-:W-:Y:S05]  /*1680*/  RET.REL.NODEC R20 `(_ZN2at6native27unrolled_elementwise_kernelIZZZNS0_16sqrt_kernel_cudaERNS_18TensorIteratorBaseEENKUlvE0_clEvENKUlvE_clEvEUldE_St5arrayIPcLm2EELi4E23TrivialOffsetCalculatorILi1EjESB_NS0_6memory15LoadWithoutCastENSC_16StoreWithoutCastEEEviT_T0_T2_T3_T4_T5_) ;  /* 0xffffffe8145c7950 */ /* 0x000fea0003c3ffff */
.L_x_22698:
        /* <DEDUP_REMOVED lines=15> */
.L_x_35770:


//--------------------- .text._ZN2at6native29vectorized_elementwise_kernelILi2EZZZNS0_16sqrt_kernel_cudaERNS_18TensorIteratorBaseEENKUlvE0_clEvENKUlvE_clEvEUldE_St5arrayIPcLm2EEEEviT0_T1_ --------------------------
	.section	.text._ZN2at6native29vectorized_elementwise_kernelILi2EZZZNS0_16sqrt_kernel_cudaERNS_18TensorIteratorBaseEENKUlvE0_clEvENKUlvE_clEvEUldE_St5arrayIPcLm2EEEEviT0_T1_,"ax",@progbits
	.align	128
        .global         _ZN2at6native29vectorized_elementwise_kernelILi2EZZZNS0_16sqrt_kernel_cudaERNS_18TensorIteratorBaseEENKUlvE0_clEvENKUlvE_clEvEUldE_St5arrayIPcLm2EEEEviT0_T1_
        .type           _ZN2at6native29vectorized_elementwise_kernelILi2EZZZNS0_16sqrt_kernel_cudaERNS_18TensorIteratorBaseEENKUlvE0_clEvENKUlvE_clEvEUldE_St5arrayIPcLm2EEEEviT0_T1_,@function
        .size           _ZN2at6native29vectorized_elementwise_kernelILi2EZZZNS0_16sqrt_kernel_cudaERNS_18TensorIteratorBaseEENKUlvE0_clEvENKUlvE_clEvEUldE_St5arrayIPcLm2EEEEviT0_T1_,(.L_x_35771 - _ZN2at6native29vectorized_elementwise_kernelILi2EZZZNS0_16sqrt_kernel_cudaERNS_18TensorIteratorBaseEENKUlvE0_clEvENKUlvE_clEvEUldE_St5arrayIPcLm2EEEEviT0_T1_)
        .other          _ZN2at6native29vectorized_elementwise_kernelILi2EZZZNS0_16sqrt_kernel_cudaERNS_18TensorIteratorBaseEENKUlvE0_clEvENKUlvE_clEvEUldE_St5arrayIPcLm2EEEEviT0_T1_,@"STO_CUDA_ENTRY STV_DEFAULT"
_ZN2at6native29vectorized_elementwise_kernelILi2EZZZNS0_16sqrt_kernel_cudaERNS_18TensorIteratorBaseEENKUlvE0_clEvENKUlvE_clEvEUldE_St5arrayIPcLm2EEEEviT0_T1_:
.text._ZN2at6native29vectorized_elementwise_kernelILi2EZZZNS0_16sqrt_kernel_cudaERNS_18TensorIteratorBaseEENKUlvE0_clEvENKUlvE_clEvEUldE_St5arrayIPcLm2EEEEviT0_T1_:
        /* <DEDUP_REMOVED lines=19> */
[----:B0-----:R-:W-:Y:S01]  /*0130*/  @!P6 IMAD.WIDE.U32 R32, R5, 0x8, R32 ;  /* 0x000000080520e825 */ /* 0x001fe200078e0020 */
[----:B------:R-:W-:-:S06]  /*0140*/  CS2R R4, SRZ ;  /* 0x0000000000047805 */ /* 0x000fcc000001ff00 */
[----:B------:R0:W2:Y:S05]  /*0150*/  @!P6 LDG.E.64 R4, desc[UR4][R32.64] ;  /* 0x000000042004e981 */ /* 0x0000aa000c1e1b00 */
[----:B------:R-:W-:Y:S01]  /*0160*/  @!P4 IADD3 R37, PT, PT, R0, R3, RZ ;  /* 0x000000030025c210 */ /* 0x000fe20007ffe0ff */
[----:B------:R-:W-:Y:S01]  /*0170*/  @!P4 VIADD R3, R3, 0x80 ;  /* 0x000000800303c836 */ /* 0x000fe20000000000 */
[----:B------:R-:W3:Y:S04]  /*0180*/  @!P4 LDC.64 R18, c[0x0][0x390] ;  /* 0x0000e400ff12cb82 */ /* 0x000ee80000000a00 */
[----:B------:R-:W-:-:S13]  /*0190*/  ISETP.GE.U32.AND P3, PT, R3, R2, PT ;  /* 0x000000020300720c */ /* 0x000fda0003f66070 */
[----:B------:R-:W4:Y:S01]  /*01a0*/  @!P3 LDC.64 R14, c[0x0][0x390] ;  /* 0x0000e400ff0ebb82 */ /* 0x000f220000000a00 */
[----:B------:R-:W-:Y:S01]  /*01b0*/  @!P3 IMAD.IADD R31, R0, 0x1, R3 ;  /* 0x00000001001fb824 */ /* 0x000fe200078e0203 */
[----:B------:R-:W-:-:S04]  /*01c0*/  @!P3 IADD3 R3, PT, PT, R3, 0x80, RZ ;  /* 0x000000800303b810 */ /* 0x000fc80007ffe0ff */
[----:B------:R-:W-:Y:S01]  /*01d0*/  ISETP.GE.U32.AND P2, PT, R3, R2, PT ;  /* 0x000000020300720c */ /* 0x000fe20003f46070 */
[----:B---3--:R-:W-:Y:S01]  /*01e0*/  @!P4 IMAD.WIDE.U32 R36, R37, 0x8, R18 ;  /* 0x000000082524c825 */ /* 0x008fe200078e0012 */
[----:B------:R-:W-:-:S11]  /*01f0*/  CS2R R18, SRZ ;  /* 0x0000000000127805 */ /* 0x000fd6000001ff00 */
[----:B------:R-:W-:Y:S01]  /*0200*/  @!P2 IMAD.IADD R29, R0, 0x1, R3 ;  /* 0x00000001001da824 */ /* 0x000fe200078e0203 */
[----:B------:R-:W3:Y:S01]  /*0210*/  @!P2 LDC.64 R16, c[0x0][0x390] ;  /* 0x0000e400ff10ab82 */ /* 0x000ee20000000a00 */
[----:B------:R-:W-:Y:S02]  /*0220*/  @!P2 VIADD R3, R3, 0x80 ;  /* 0x000000800303a836 */ /* 0x000fe40000000000 */
[----:B----4-:R-:W-:-:S03]  /*0230*/  @!P3 IMAD.WIDE.U32 R30, R31, 0x8, R14 ;  /* 0x000000081f1eb825 */ /* 0x010fc600078e000e */
[C---:B------:R-:W-:Y:S02]  /*0240*/  ISETP.GE.U32.AND P1, PT, R3.reuse, R2, PT ;  /* 0x000000020300720c */ /* 0x040fe40003f26070 */
[----:B------:R-:W5:Y:S11]  /*0250*/  @!P3 LDG.E.64 R18, desc[UR4][R30.64] ;  /* 0x000000041e12b981 */ /* 0x000f76000c1e1b00 */
[----:B------:R-:W-:Y:S01]  /*0260*/  @!P1 IADD3 R25, PT, PT, R0, R3, RZ ;  /* 0x0000000300199210 */ /* 0x000fe20007ffe0ff */
[----:B------:R-:W-:-:S05]  /*0270*/  @!P1 VIADD R3, R3, 0x80 ;  /* 0x0000008003039836 */ /* 0x000fca0000000000 */
[-C--:B------:R-:W-:Y:S01]  /*0280*/  ISETP.GE.U32.AND P0, PT, R3, R2.reuse, PT ;  /* 0x000000020300720c */ /* 0x080fe20003f06070 */
[----:B-1----:R-:W-:Y:S02]  /*0290*/  @!P5 IMAD.WIDE.U32 R34, R7, 0x8, R34 ;  /* 0x000000080722d825 */ /* 0x002fe400078e0022 */
[----:B------:R-:W0:Y:S10]  /*02a0*/  @!P1 LDC.64 R6, c[0x0][0x390] ;  /* 0x0000e400ff069b82 */ /* 0x000e340000000a00 */
[----:B------:R-:W-:Y:S01]  /*02b0*/  @!P0 IADD3 R27, PT, PT, R0, R3, RZ ;  /* 0x00000003001b8210 */ /* 0x000fe20007ffe0ff */
[----:B------:R-:W-:Y:S01]  /*02c0*/  @!P0 VIADD R3, R3, 0x80 ;  /* 0x0000008003038836 */ /* 0x000fe20000000000 */
[----:B------:R-:W1:Y:S04]  /*02d0*/  @!P0 LDC.64 R8, c[0x0][0x390] ;  /* 0x0000e400ff088b82 */ /* 0x000e680000000a00 */
[----:B------:R-:W-:-:S02]  /*02e0*/  ISETP.GE.U32.AND P6, PT, R3, R2, PT ;  /* 0x000000020300720c */ /* 0x000fc40003fc6070 */
[----:B------:R-:W-:-:S06]  /*02f0*/  CS2R R20, SRZ ;  /* 0x0000000000147805 */ /* 0x000fcc000001ff00 */
[----:B------:R-:W5:Y:S05]  /*0300*/  @!P4 LDG.E.64 R20, desc[UR4][R36.64] ;  /* 0x000000042414c981 */ /* 0x000f6a000c1e1b00 */
[----:B------:R-:W4:Y:S01]  /*0310*/  @!P6 LDC.64 R10, c[0x0][0x390] ;  /* 0x0000e400ff0aeb82 */ /* 0x000f220000000a00 */
[----:B------:R-:W-:Y:S02]  /*0320*/  CS2R R22, SRZ ;  /* 0x0000000000167805 */ /* 0x000fe4000001ff00 */
[----:B------:R-:W-:Y:S01]  /*0330*/  CS2R R14, SRZ ;  /* 0x00000000000e7805 */ /* 0x000fe2000001ff00 */
[----:B0-----:R-:W-:-:S03]  /*0340*/  @!P1 IMAD.WIDE.U32 R32, R25, 0x8, R6 ;  /* 0x0000000819209825 */ /* 0x001fc600078e0006 */
[----:B------:R1:W5:Y:S01]  /*0350*/  @!P5 LDG.E.64 R22, desc[UR4][R34.64] ;  /* 0x000000042216d981 */ /* 0x000362000c1e1b00 */
[----:B------:R-:W-:Y:S02]  /*0360*/  IMAD.MOV.U32 R26, RZ, RZ, 0x0 ;  /* 0x00000000ff1a7424 */ /* 0x000fe400078e00ff */
[----:B---3--:R-:W-:Y:S01]  /*0370*/  @!P2 IMAD.WIDE.U32 R28, R29, 0x8, R16 ;  /* 0x000000081d1ca825 */ /* 0x008fe200078e0010 */
[----:B------:R-:W5:Y:S01]  /*0380*/  @!P1 LDG.E.64 R14, desc[UR4][R32.64] ;  /* 0x00000004200e9981 */ /* 0x000f62000c1e1b00 */
[----:B------:R-:W-:Y:S02]  /*0390*/  CS2R R16, SRZ ;  /* 0x0000000000107805 */ /* 0x000fe4000001ff00 */
[----:B-1----:R-:W-:-:S04]  /*03a0*/  @!P0 IMAD.WIDE.U32 R34, R27, 0x8, R8 ;  /* 0x000000081b228825 */ /* 0x002fc800078e0008 */
[----:B------:R0:W5:Y:S01]  /*03b0*/  @!P2 LDG.E.64 R16, desc[UR4][R28.64] ;  /* 0x000000041c10a981 */ /* 0x000162000c1e1b00 */
[----:B------:R-:W-:Y:S02]  /*03c0*/  IMAD.MOV.U32 R27, RZ, RZ, 0x3fd80000 ;  /* 0x3fd80000ff1b7424 */ /* 0x000fe400078e00ff */
[----:B------:R-:W-:Y:S01]  /*03d0*/  @!P6 IMAD.IADD R3, R0, 0x1, R3 ;  /* 0x000000010003e824 */ /* 0x000fe200078e0203 */
[----:B------:R-:W-:-:S03]  /*03e0*/  CS2R R8, SRZ ;  /* 0x0000000000087805 */ /* 0x000fc6000001ff00 */
[----:B----4-:R-:W-:Y:S01]  /*03f0*/  @!P6 IMAD.WIDE.U32 R6, R3, 0x8, R10 ;  /* 0x000000080306e825 */ /* 0x010fe200078e000a */
[----:B------:R-:W-:Y:S01]  /*0400*/  CS2R R10, SRZ ;  /* 0x00000000000a7805 */ /* 0x000fe2000001ff00 */
[----:B------:R-:W-:Y:S03]  /*0410*/  BSSY.RECONVERGENT B1, `(.L_x_22700) ;  /* 0x0000034000017945 */ /* 0x000fe60003800200 */
[----:B------:R-:W5:Y:S04]  /*0420*/  @!P6 LDG.E.64 R8, desc[UR4][R6.64] ;  /* 0x000000040608e981 */ /* 0x000f68000c1e1b00 */
[----:B------:R1:W5:Y:S01]  /*0430*/  @!P0 LDG.E.64 R10, desc[UR4][R34.64] ;  /* 0x00000004220a8981 */ /* 0x000362000c1e1b00 */
[----:B------:R-:W-:Y:S01]  /*0440*/  ISETP.GE.U32.AND P0, PT, R13, R2, PT ;  /* 0x000000020d00720c */ /* 0x000fe20003f06070 */
[----:B--2---:R-:W2:Y:S01]  /*0450*/  MUFU.RSQ64H R37, R5 ;  /* 0x0000000500257308 */ /* 0x004ea20000001c00 */
        /* <DEDUP_REMOVED lines=22> */
[----:B--2---:R-:W0:Y:S02]  /*05c0*/  DFMA R24, R26, R24, R36 ;  /* 0x000000181a18722b */ /* 0x004e240000000024 */
[----:B0-----:R-:W-:Y:S01]  /*05d0*/  IADD3 R29, PT, PT, R25, -0x100000, RZ ;  /* 0xfff00000191d7810 */ /* 0x001fe20007ffe0ff */
[----:B------:R-:W-:-:S15]  /*05e0*/  IMAD.MOV.U32 R28, RZ, RZ, R24 ;  /* 0x000000ffff1c7224 */ /* 0x000fde00078e0018 */
[----:B------:R-:W-:-:S15]  /*05f0*/  NOP ;  /* 0x0000000000007918 */ /* 0x000fde0000000000 */
[----:B------:R-:W-:-:S15]  /*0600*/  NOP ;  /* 0x0000000000007918 */ /* 0x000fde0000000000 */
[----:B------:R-:W-:-:S15]  /*0610*/  NOP ;  /* 0x0000000000007918 */ /* 0x000fde0000000000 */
[----:B------:R-:W-:-:S01]  /*0620*/  NOP ;  /* 0x0000000000007918 */ /* 0x000fc20000000000 */
[----:B------:R-:W1:-:S15]  /*0630*/  DMUL R32, R24, R4 ;  /* 0x0000000418207228 */ /* 0x000e5e0000000000 */
[----:B------:R-:W-:-:S15]  /*0640*/  NOP ;  /* 0x0000000000007918 */ /* 0x000fde0000000000 */
[----:B------:R-:W-:-:S15]  /*0650*/  NOP ;  /* 0x0000000000007918 */ /* 0x000fde0000000000 */
[----:B------:R-:W-:-:S15]  /*0660*/  NOP ;  /* 0x0000000000007918 */ /* 0x000fde0000000000 */
[----:B------:R-:W-:-:S04]  /*0670*/  NOP ;  /* 0x0000000000007918 */ /* 0x000fc80000000000 */
[----:B-1----:R-:W0:-:S15]  /*0680*/  DFMA R34, R32, -R32, R4 ;  /* 0x800000202022722b */ /* 0x002e1e0000000004 */
[----:B------:R-:W-:-:S15]  /*0690*/  NOP ;  /* 0x0000000000007918 */ /* 0x000fde0000000000 */
[----:B------:R-:W-:-:S15]  /*06a0*/  NOP ;  /* 0x0000000000007918 */ /* 0x000fde0000000000 */
[----:B------:R-:W-:-:S15]  /*06b0*/  NOP ;  /* 0x0000000000007918 */ /* 0x000fde0000000000 */
[----:B------:R-:W-:-:S04]  /*06c0*/  NOP ;  /* 0x0000000000007918 */ /* 0x000fc80000000000 */
[----:B0-----:R0:W1:Y:S02]  /*06d0*/  DFMA R6, R34, R28, R32 ;  /* 0x0000001c2206722b */ /* 0x0010640000000020 */
[----:B01----:R-:W-:Y:S05]  /*06e0*/  @!P1 BRA `(.L_x_22701) ;  /* 0x0000000000189947 */ /* 0x003fea0003800000 */
[----:B------:R-:W-:Y:S01]  /*06f0*/  IMAD.MOV.U32 R28, RZ, RZ, R24 ;  /* 0x000000ffff1c7224 */ /* 0x000fe200078e0018 */
[----:B------:R-:W-:Y:S02]  /*0700*/  MOV R3, R35 ;  /* 0x0000002300037202 */ /* 0x000fe40000000f00 */
[----:B------:R-:W-:-:S07]  /*0710*/  MOV R30, 0x730 ;  /* 0x00000730001e7802 */ /* 0x000fce0000000f00 */
[----:B-----5:R-:W-:Y:S05]  /*0720*/  CALL.REL.NOINC `($__internal_4_$__cuda_sm20_dsqrt_rn_f64_mediumpath_v1) ;  /* 0x00000034009c7944 */ /* 0x020fea0003c00000 */
[----:B------:R-:W-:Y:S02]  /*0730*/  IMAD.MOV.U32 R6, RZ, RZ, R4 ;  /* 0x000000ffff067224 */ /* 0x000fe400078e0004 */
[----:B------:R-:W-:-:S07]  /*0740*/  IMAD.MOV.U32 R7, RZ, RZ, R5 ;  /* 0x000000ffff077224 */ /* 0x000fce00078e0005 */
.L_x_22701:
[----:B------:R-:W-:Y:S05]  /*0750*/  BSYNC.RECONVERGENT B1 ;  /* 0x0000000000017941 */ /* 0x000fea0003800200 */
.L_x_22700:
[----:B------:R-:W0:Y:S01]  /*0760*/  @!P0 LDC.64 R4, c[0x0][0x388] ;  /* 0x0000e200ff048b82 */ /* 0x000e220000000a00 */
[----:B------:R-:W-:Y:S01]  /*0770*/  @!P0 IADD3 R3, PT, PT, R0, R13, RZ ;  /* 0x0000000d00038210 */ /* 0x000fe20007ffe0ff */
[----:B------:R-:W-:Y:S04]  /*0780*/  BSSY.RECONVERGENT B1, `(.L_x_22702) ;  /* 0x0000167000017945 */ /* 0x000fe80003800200 */
[----:B------:R-:W-:Y:S01]  /*0790*/  BSSY.RELIABLE B2, `(.L_x_22703) ;  /* 0x000012d000027945 */ /* 0x000fe20003800100 */
[----:B0-----:R-:W-:-:S04]  /*07a0*/  @!P0 IMAD.WIDE.U32 R4, R3, 0x8, R4 ;  /* 0x0000000803048825 */ /* 0x001fc800078e0004 */
[----:B------:R-:W-:Y:S01]  /*07b0*/  VIADD R3, R13, 0x80 ;  /* 0x000000800d037836 */ /* 0x000fe20000000000 */
[----:B------:R0:W-:Y:S03]  /*07c0*/  @!P0 STG.E.64 desc[UR4][R4.64], R6 ;  /* 0x0000000604008986 */ /* 0x0001e6000c101b04 */
[----:B------:R-:W-:-:S05]  /*07d0*/  @!P0 IMAD.MOV.U32 R13, RZ, RZ, R3 ;  /* 0x000000ffff0d8224 */ /* 0x000fca00078e0003 */
[----:B------:R-:W-:-:S13]  /*07e0*/  ISETP.GE.U32.AND P0, PT, R13, R2, PT ;  /* 0x000000020d00720c */ /* 0x000fda0003f06070 */
[----:B0-----:R-:W-:Y:S05]  /*07f0*/  @P0 BRA `(.L_x_22704) ;  /* 0x0000000400d00947 */ /* 0x001fea0003800000 */
[----:B-----5:R-:W0:Y:S01]  /*0800*/  MUFU.RSQ64H R37, R23 ;  /* 0x0000001700257308 */ /* 0x020e220000001c00 */
[----:B------:R-:W-:Y:S01]  /*0810*/  IADD3 R36, PT, PT, R23, -0x3500000, RZ ;  /* 0xfcb0000017247810 */ /* 0x000fe20007ffe0ff */
[----:B------:R-:W-:Y:S01]  /*0820*/  IMAD.MOV.U32 R6, RZ, RZ, 0x0 ;  /* 0x00000000ff067424 */ /* 0x000fe200078e00ff */
[----:B------:R-:W-:Y:S01]  /*0830*/  IADD3 R3, PT, PT, R0, R13, RZ ;  /* 0x0000000d00037210 */ /* 0x000fe20007ffe0ff */
[----:B------:R-:W-:Y:S01]  /*0840*/  IMAD.MOV.U32 R7, RZ, RZ, 0x3fd80000 ;  /* 0x3fd80000ff077424 */ /* 0x000fe200078e00ff */
[----:B------:R-:W-:Y:S01]  /*0850*/  ISETP.GE.U32.AND P0, PT, R36, 0x7ca00000, PT ;  /* 0x7ca000002400780c */ /* 0x000fe20003f06070 */
[----:B------:R-:W-:Y:S01]  /*0860*/  BSSY.RECONVERGENT B3, `(.L_x_22705) ;  /* 0x0000031000037945 */ /* 0x000fe20003800200 */
        /* <DEDUP_REMOVED lines=22> */
[----:B-1----:R-:W-:Y:S02]  /*09d0*/  VIADD R29, R5, 0xfff00000 ;  /* 0xfff00000051d7836 */ /* 0x002fe40000000000 */
        /* <DEDUP_REMOVED lines=21> */
[----:B------:R-:W-:-:S07]  /*0b30*/  MOV R30, 0xb50 ;  /* 0x00000b50001e7802 */ /* 0x000fce0000000f00 */
[----:B------:R-:W-:Y:S05]  /*0b40*/  CALL.REL.NOINC `($__internal_4_$__cuda_sm20_dsqrt_rn_f64_mediumpath_v1) ;  /* 0x0000003000947944 */ /* 0x000fea0003c00000 */
[----:B------:R-:W-:Y:S02]  /*0b50*/  IMAD.MOV.U32 R24, RZ, RZ, R4 ;  /* 0x000000ffff187224 */ /* 0x000fe400078e0004 */
[----:B------:R-:W-:-:S07]  /*0b60*/  IMAD.MOV.U32 R25, RZ, RZ, R5 ;  /* 0x000000ffff197224 */ /* 0x000fce00078e0005 */
.L_x_22706:
[----:B------:R-:W-:Y:S05]  /*0b70*/  BSYNC.RECONVERGENT B3 ;  /* 0x0000000000037941 */ /* 0x000fea0003800200 */
.L_x_22705:
[----:B------:R0:W-:Y:S01]  /*0b80*/  STG.E.64 desc[UR4][R6.64], R24 ;  /* 0x0000001806007986 */ /* 0x0001e2000c101b04 */
[----:B------:R-:W-:-:S04]  /*0b90*/  IADD3 R13, PT, PT, R13, 0x80, RZ ;  /* 0x000000800d0d7810 */ /* 0x000fc80007ffe0ff */
[----:B------:R-:W-:-:S13]  /*0ba0*/  ISETP.GE.U32.AND P0, PT, R13, R2, PT ;  /* 0x000000020d00720c */ /* 0x000fda0003f06070 */
[----:B0-----:R-:W-:Y:S05]  /*0bb0*/  @P0 BRA `(.L_x_22707) ;  /* 0x0000000400c80947 */ /* 0x001fea0003800000 */
[----:B------:R-:W0:Y:S01]  /*0bc0*/  MUFU.RSQ64H R37, R21 ;  /* 0x0000001500257308 */ /* 0x000e220000001c00 */
[----:B------:R-:W-:Y:S01]  /*0bd0*/  VIADD R36, R21, 0xfcb00000 ;  /* 0xfcb0000015247836 */ /* 0x000fe20000000000 */
[----:B------:R-:W-:Y:S01]  /*0be0*/  MOV R7, 0x3fd80000 ;  /* 0x3fd8000000077802 */ /* 0x000fe20000000f00 */
[----:B------:R-:W-:Y:S01]  /*0bf0*/  IMAD.MOV.U32 R6, RZ, RZ, 0x0 ;  /* 0x00000000ff067424 */ /* 0x000fe200078e00ff */
[----:B------:R-:W-:Y:S01]  /*0c00*/  BSSY.RECONVERGENT B3, `(.L_x_22708) ;  /* 0x0000031000037945 */ /* 0x000fe20003800200 */
[----:B------:R-:W-:Y:S01]  /*0c10*/  IMAD.IADD R3, R0, 0x1, R13 ;  /* 0x0000000100037824 */ /* 0x000fe200078e020d */
        /* <DEDUP_REMOVED lines=23> */
[----:B-1----:R-:W-:Y:S01]  /*0d90*/  VIADD R29, R23, 0xfff00000 ;  /* 0xfff00000171d7836 */ /* 0x002fe20000000000 */
[----:B------:R-:W-:Y:S01]  /*0da0*/  MOV R28, R22 ;  /* 0x00000016001c7202 */ /* 0x000fe20000000f00 */
[----:B0-----:R-:W-:-:S15]  /*0db0*/  IMAD.WIDE.U32 R6, R3, 0x8, R6 ;  /* 0x0000000803067825 */ /* 0x001fde00078e0006 */
[----:B------:R-:W-:-:S15]  /*0dc0*/  NOP ;  /* 0x0000000000007918 */ /* 0x000fde0000000000 */
[----:B------:R-:W-:-:S15]  /*0dd0*/  NOP ;  /* 0x0000000000007918 */ /* 0x000fde0000000000 */
[----:B------:R-:W-:-:S14]  /*0de0*/  NOP ;  /* 0x0000000000007918 */ /* 0x000fdc0000000000 */
        /* <DEDUP_REMOVED lines=15> */
[----:B------:R-:W-:Y:S01]  /*0ee0*/  MOV R30, 0xf10 ;  /* 0x00000f10001e7802 */ /* 0x000fe20000000f00 */
[----:B------:R-:W-:-:S07]  /*0ef0*/  IMAD.MOV.U32 R3, RZ, RZ, R35 ;  /* 0x000000ffff037224 */ /* 0x000fce00078e0023 */
[----:B------:R-:W-:Y:S05]  /*0f00*/  CALL.REL.NOINC `($__internal_4_$__cuda_sm20_dsqrt_rn_f64_mediumpath_v1) ;  /* 0x0000002c00a47944 */ /* 0x000fea0003c00000 */
.L_x_22709:
[----:B------:R-:W-:Y:S05]  /*0f10*/  BSYNC.RECONVERGENT B3 ;  /* 0x0000000000037941 */ /* 0x000fea0003800200 */
.L_x_22708:
[----:B------:R0:W-:Y:S01]  /*0f20*/  STG.E.64 desc[UR4][R6.64], R4 ;  /* 0x0000000406007986 */ /* 0x0001e2000c101b04 */
[----:B------:R-:W-:-:S07]  /*0f30*/  VIADD R13, R13, 0x80 ;  /* 0x000000800d0d7836 */ /* 0x000fce0000000000 */
.L_x_22704:
[----:B------:R-:W-:-:S13]  /*0f40*/  ISETP.GE.U32.AND P0, PT, R13, R2, PT ;  /* 0x000000020d00720c */ /* 0x000fda0003f06070 */
[----:B------:R-:W-:Y:S05]  /*0f50*/  @P0 BRA `(.L_x_22710) ;  /* 0x0000000400c80947 */ /* 0x000fea0003800000 */
[----:B-----5:R-:W1:Y:S01]  /*0f60*/  MUFU.RSQ64H R37, R19 ;  /* 0x0000001300257308 */ /* 0x020e620000001c00 */
[----:B------:R-:W-:Y:S01]  /*0f70*/  IADD3 R36, PT, PT, R19, -0x3500000, RZ ;  /* 0xfcb0000013247810 */ /* 0x000fe20007ffe0ff */
[----:B0-----:R-:W-:Y:S01]  /*0f80*/  IMAD.MOV.U32 R6, RZ, RZ, 0x0 ;  /* 0x00000000ff067424 */ /* 0x001fe200078e00ff */
[----:B------:R-:W-:Y:S01]  /*0f90*/  IADD3 R3, PT, PT, R0, R13, RZ ;  /* 0x0000000d00037210 */ /* 0x000fe20007ffe0ff */
[----:B------:R-:W-:Y:S01]  /*0fa0*/  IMAD.MOV.U32 R7, RZ, RZ, 0x3fd80000 ;  /* 0x3fd80000ff077424 */ /* 0x000fe200078e00ff */
[----:B------:R-:W-:Y:S01]  /*0fb0*/  ISETP.GE.U32.AND P0, PT, R36, 0x7ca00000, PT ;  /* 0x7ca000002400780c */ /* 0x000fe20003f06070 */
[----:B------:R-:W-:Y:S01]  /*0fc0*/  BSSY.RECONVERGENT B3, `(.L_x_22711) ;  /* 0x000002f000037945 */ /* 0x000fe20003800200 */
[----:B-1----:R-:W0:-:S15]  /*0fd0*/  DMUL R4, R36, R36 ;  /* 0x0000002424047228 */ /* 0x002e1e0000000000 */
        /* <DEDUP_REMOVED lines=45> */
.L_x_22712:
[----:B------:R-:W-:Y:S05]  /*12b0*/  BSYNC.RECONVERGENT B3 ;  /* 0x0000000000037941 */ /* 0x000fea0003800200 */
.L_x_22711:
[----:B------:R0:W-:Y:S01]  /*12c0*/  STG.E.64 desc[UR4][R6.64], R4 ;  /* 0x0000000406007986 */ /* 0x0001e2000c101b04 */
[----:B------:R-:W-:-:S07]  /*12d0*/  VIADD R13, R13, 0x80 ;  /* 0x000000800d0d7836 */ /* 0x000fce0000000000 */
.L_x_22707:
[----:B------:R-:W-:-:S13]  /*12e0*/  ISETP.GE.U32.AND P0, PT, R13, R2, PT ;  /* 0x000000020d00720c */ /* 0x000fda0003f06070 */
[----:B------:R-:W-:Y:S05]  /*12f0*/  @P0 BRA `(.L_x_22713) ;  /* 0x0000000400cc0947 */ /* 0x000fea0003800000 */
[----:B------:R-:W1:Y:S01]  /*1300*/  MUFU.RSQ64H R37, R17 ;  /* 0x0000001100257308 */ /* 0x000e620000001c00 */
[----:B------:R-:W-:Y:S01]  /*1310*/  VIADD R36, R17, 0xfcb00000 ;  /* 0xfcb0000011247836 */ /* 0x000fe20000000000 */
[----:B0-----:R-:W-:Y:S01]  /*1320*/  MOV R6, 0x0 ;  /* 0x0000000000067802 */ /* 0x001fe20000000f00 */
[----:B------:R-:W-:Y:S01]  /*1330*/  IMAD.MOV.U32 R7, RZ, RZ, 0x3fd80000 ;  /* 0x3fd80000ff077424 */ /* 0x000fe200078e00ff */
[----:B------:R-:W-:Y:S01]  /*1340*/  BSSY.RECONVERGENT B3, `(.L_x_22714) ;  /* 0x0000031000037945 */ /* 0x000fe20003800200 */
[----:B------:R-:W-:Y:S01]  /*1350*/  IMAD.IADD R3, R0, 0x1, R13 ;  /* 0x0000000100037824 */ /* 0x000fe200078e020d */
[----:B------:R-:W-:Y:S01]  /*1360*/  ISETP.GE.U32.AND P0, PT, R36, 0x7ca00000, PT ;  /* 0x7ca000002400780c */ /* 0x000fe20003f06070 */
        /* <DEDUP_REMOVED lines=22> */
[----:B-1----:R-:W-:Y:S01]  /*14d0*/  IADD3 R29, PT, PT, R19, -0x100000, RZ ;  /* 0xfff00000131d7810 */ /* 0x002fe20007ffe0ff */
[----:B------:R-:W-:Y:S02]  /*14e0*/  IMAD.MOV.U32 R28, RZ, RZ, R18 ;  /* 0x000000ffff1c7224 */ /* 0x000fe400078e0012 */
[----:B0-----:R-:W-:-:S15]  /*14f0*/  IMAD.WIDE.U32 R6, R3, 0x8, R6 ;  /* 0x0000000803067825 */ /* 0x001fde00078e0006 */
        /* <DEDUP_REMOVED lines=21> */
.L_x_22715:
[----:B------:R-:W-:Y:S05]  /*1650*/  BSYNC.RECONVERGENT B3 ;  /* 0x0000000000037941 */ /* 0x000fea0003800200 */
.L_x_22714:
[----:B------:R1:W-:Y:S01]  /*1660*/  STG.E.64 desc[UR4][R6.64], R4 ;  /* 0x0000000406007986 */ /* 0x0003e2000c101b04 */
[----:B------:R-:W-:-:S07]  /*1670*/  IADD3 R13, PT, PT, R13, 0x80, RZ ;  /* 0x000000800d0d7810 */ /* 0x000fce0007ffe0ff */
.L_x_22710:
[----:B------:R-:W-:-:S13]  /*1680*/  ISETP.GE.U32.AND P0, PT, R13, R2, PT ;  /* 0x000000020d00720c */ /* 0x000fda0003f06070 */
[----:B------:R-:W-:Y:S05]  /*1690*/  @P0 BREAK.RELIABLE B2 ;  /* 0x0000000000020942 */ /* 0x000fea0003800100 */
[----:B------:R-:W-:Y:S05]  /*16a0*/  @P0 BRA `(.L_x_22716) ;  /* 0x0000000400d00947 */ /* 0x000fea0003800000 */
[----:B-----5:R-:W2:Y:S01]  /*16b0*/  MUFU.RSQ64H R37, R15 ;  /* 0x0000000f00257308 */ /* 0x020ea20000001c00 */
[----:B------:R-:W-:Y:S01]  /*16c0*/  VIADD R36, R15, 0xfcb00000 ;  /* 0xfcb000000f247836 */ /* 0x000fe20000000000 */
[----:B01----:R-:W-:Y:S01]  /*16d0*/  MOV R7, 0x3fd80000 ;  /* 0x3fd8000000077802 */ /* 0x003fe20000000f00 */
[----:B------:R-:W-:Y:S01]  /*16e0*/  IMAD.MOV.U32 R6, RZ, RZ, 0x0 ;  /* 0x00000000ff067424 */ /* 0x000fe200078e00ff */
[----:B------:R-:W-:Y:S01]  /*16f0*/  BSSY.RECONVERGENT B3, `(.L_x_22717) ;  /* 0x0000031000037945 */ /* 0x000fe20003800200 */
[----:B------:R-:W-:Y:S01]  /*1700*/  IMAD.IADD R3, R0, 0x1, R13 ;  /* 0x0000000100037824 */ /* 0x000fe200078e020d */
        /* <DEDUP_REMOVED lines=47> */
.L_x_22718:
[----:B------:R-:W-:Y:S05]  /*1a00*/  BSYNC.RECONVERGENT B3 ;  /* 0x0000000000037941 */ /* 0x000fea0003800200 */
.L_x_22717:
[----:B------:R1:W-:Y:S01]  /*1a10*/  STG.E.64 desc[UR4][R6.64], R4 ;  /* 0x0000000406007986 */ /* 0x0003e2000c101b04 */
[----:B------:R-:W-:-:S07]  /*1a20*/  VIADD R13, R13, 0x80 ;  /* 0x000000800d0d7836 */ /* 0x000fce0000000000 */
.L_x_22713:
[----:B------:R-:W-:-:S13]  /*1a30*/  ISETP.GE.U32.AND P0, PT, R13, R2, PT ;  /* 0x000000020d00720c */ /* 0x000fda0003f06070 */
[----:B------:R-:W-:Y:S05]  /*1a40*/  @P0 BREAK.RELIABLE B2 ;  /* 0x0000000000020942 */ /* 0x000fea0003800100 */
[----:B------:R-:W-:Y:S05]  /*1a50*/  @P0 BRA `(.L_x_22716) ;  /* 0x0000000000e40947 */ /* 0x000fea0003800000 */
[----:B------:R-:W-:Y:S05]  /*1a60*/  BSYNC.RELIABLE B2 ;  /* 0x0000000000027941 */ /* 0x000fea0003800100 */
.L_x_22703:
[----:B------:R-:W2:Y:S01]  /*1a70*/  MUFU.RSQ64H R37, R11 ;  /* 0x0000000b00257308 */ /* 0x000ea20000001c00 */
[----:B------:R-:W-:Y:S01]  /*1a80*/  IADD3 R36, PT, PT, R11, -0x3500000, RZ ;  /* 0xfcb000000b247810 */ /* 0x000fe20007ffe0ff */
[----:B01----:R-:W-:Y:S01]  /*1a90*/  IMAD.MOV.U32 R6, RZ, RZ, 0x0 ;  /* 0x00000000ff067424 */ /* 0x003fe200078e00ff */
[----:B------:R-:W-:Y:S01]  /*1aa0*/  IADD3 R3, PT, PT, R0, R13, RZ ;  /* 0x0000000d00037210 */ /* 0x000fe20007ffe0ff */
[----:B------:R-:W-:Y:S01]  /*1ab0*/  IMAD.MOV.U32 R7, RZ, RZ, 0x3fd80000 ;  /* 0x3fd80000ff077424 */ /* 0x000fe200078e00ff */
[----:B------:R-:W-:Y:S01]  /*1ac0*/  ISETP.GE.U32.AND P0, PT, R36, 0x7ca00000, PT ;  /* 0x7ca000002400780c */ /* 0x000fe20003f06070 */
[----:B------:R-:W-:Y:S01]  /*1ad0*/  BSSY.RECONVERGENT B3, `(.L_x_22719) ;  /* 0x000002f000037945 */ /* 0x000fe20003800200 */
        /* <DEDUP_REMOVED lines=46> */
.L_x_22720:
[----:B------:R-:W-:Y:S05]  /*1dc0*/  BSYNC.RECONVERGENT B3 ;  /* 0x0000000000037941 */ /* 0x000fea0003800200 */
.L_x_22719:
[----:B------:R2:W-:Y:S01]  /*1dd0*/  STG.E.64 desc[UR4][R6.64], R4 ;  /* 0x0000000406007986 */ /* 0x0005e2000c101b04 */
[----:B------:R-:W-:-:S07]  /*1de0*/  VIADD R13, R13, 0x80 ;  /* 0x000000800d0d7836 */ /* 0x000fce0000000000 */
.L_x_22716:
[----:B------:R-:W-:Y:S05]  /*1df0*/  BSYNC.RECONVERGENT B1 ;  /* 0x0000000000017941 */ /* 0x000fea0003800200 */
.L_x_22702:
[----:B------:R-:W-:Y:S05]  /*1e00*/  WARPSYNC.ALL ;  /* 0x0000000000007948 */ /* 0x000fea0003800000 */
[----:B------:R-:W-:-:S13]  /*1e10*/  ISETP.GE.U32.AND P0, PT, R13, R2, PT ;  /* 0x000000020d00720c */ /* 0x000fda0003f06070 */
[----:B------:R-:W-:Y:S05]  /*1e20*/  @P0 EXIT ;  /* 0x000000000000094d */ /* 0x000fea0003800000 */
[----:B-----5:R-:W3:Y:S01]  /*1e30*/  MUFU.RSQ64H R37, R9 ;  /* 0x0000000900257308 */ /* 0x020ee20000001c00 */
[----:B012---:R-:W0:Y:S01]  /*1e40*/  LDC.64 R6, c[0x0][0x388] ;  /* 0x0000e200ff067b82 */ /* 0x007e220000000a00 */
[----:B------:R-:W-:Y:S01]  /*1e50*/  VIADD R36, R9, 0xfcb00000 ;  /* 0xfcb0000009247836 */ /* 0x000fe20000000000 */
[----:B------:R-:W-:Y:S01]  /*1e60*/  MOV R4, 0x0 ;  /* 0x0000000000047802 */ /* 0x000fe20000000f00 */
[----:B------:R-:W-:Y:S01]  /*1e70*/  IMAD.MOV.U32 R5, RZ, RZ, 0x3fd80000 ;  /* 0x3fd80000ff057424 */ /* 0x000fe200078e00ff */
[----:B------:R-:W-:Y:S01]  /*1e80*/  BSSY.RECONVERGENT B1, `(.L_x_22721) ;  /* 0x0000031000017945 */ /* 0x000fe20003800200 */
[----:B------:R-:W-:Y:S01]  /*1e90*/  IMAD.IADD R13, R0, 0x1, R13 ;  /* 0x00000001000d7824 */ /* 0x000fe200078e020d */
[----:B------:R-:W-:Y:S01]  /*1ea0*/  ISETP.GE.U32.AND P0, PT, R36, 0x7ca00000, PT ;  /* 0x7ca000002400780c */ /* 0x000fe20003f06070 */
[----:B---3--:R-:W1:Y:S02]  /*1eb0*/  DMUL R2, R36, R36 ;  /* 0x0000002424027228 */ /* 0x008e640000000000 */
[----:B0-----:R-:W-:-:S15]  /*1ec0*/  IMAD.WIDE.U32 R6, R13, 0x8, R6 ;  /* 0x000000080d067825 */ /* 0x001fde00078e0006 */
[----:B------:R-:W-:-:S15]  /*1ed0*/  NOP ;  /* 0x0000000000007918 */ /* 0x000fde0000000000 */
[----:B------:R-:W-:-:S15]  /*1ee0*/  NOP ;  /* 0x0000000000007918 */ /* 0x000fde0000000000 */
[----:B------:R-:W-:-:S15]  /*1ef0*/  NOP ;  /* 0x0000000000007918 */ /* 0x000fde0000000000 */
[----:B------:R-:W-:-:S02]  /*1f00*/  NOP ;  /* 0x0000000000007918 */ /* 0x000fc40000000000 */
        /* <DEDUP_REMOVED lines=40> */
.L_x_22722:
[----:B------:R-:W-:Y:S05]  /*2190*/  BSYNC.RECONVERGENT B1 ;  /* 0x0000000000017941 */ /* 0x000fea0003800200 */
.L_x_22721:
[----:B------:R-:W-:Y:S01]  /*21a0*/  STG.E.64 desc[UR4][R6.64], R4 ;  /* 0x0000000406007986 */ /* 0x000fe2000c101b04 */
[----:B------:R-:W-:Y:S05]  /*21b0*/  EXIT ;  /* 0x000000000000794d */ /* 0x000fea0003800000 */
.L_x_22699:
[----:B------:R-:W0:Y:S01]  /*21c0*/  S2R R2, SR_TID.X ;  /* 0x0000000000027919 */ /* 0x000e220000002100 */
[----:B------:R-:W1:Y:S02]  /*21d0*/  LDC.64 R4, c[0x0][0x390] ;  /* 0x0000e400ff047b82 */ /* 0x000e640000000a00 */
[----:B-1----:R-:W-:-:S04]  /*21e0*/  IMAD.WIDE.U32 R4, R0, 0x8, R4 ;  /* 0x0000000800047825 */ /* 0x002fc800078e0004 */
[----:B0-----:R-:W-:-:S05]  /*21f0*/  IMAD.WIDE.U32 R8, R2, 0x10, R4 ;  /* 0x0000001002087825 */ /* 0x001fca00078e0004 */
[----:B------:R-:W2:Y:S04]  /*2200*/  LDG.E.128 R4, desc[UR4][R8.64] ;  /* 0x0000000408047981 */ /* 0x000ea8000c1e1d00 */
[----:B------:R0:W5:Y:S04]  /*2210*/  LDG.E.128 R24, desc[UR4][R8.64+0x800] ;  /* 0x0008000408187981 */ /* 0x000168000c1e1d00 */
[----:B------:R0:W5:Y:S04]  /*2220*/  LDG.E.128 R20, desc[UR4][R8.64+0x1000] ;  /* 0x0010000408147981 */ /* 0x000168000c1e1d00 */
[----:B------:R0:W5:Y:S01]  /*2230*/  LDG.E.128 R16, desc[UR4][R8.64+0x1800] ;  /* 0x0018000408107981 */ /* 0x000162000c1e1d00 */
[----:B------:R-:W-:Y:S01]  /*2240*/  IMAD.MOV.U32 R12, RZ, RZ, 0x0 ;  /* 0x00000000ff0c7424 */ /* 0x000fe200078e00ff */
[----:B------:R-:W-:Y:S01]  /*2250*/  BSSY.RECONVERGENT B1, `(.L_x_22723) ;  /* 0x0000032000017945 */ /* 0x000fe20003800200 */
[----:B------:R-:W-:Y:S01]  /*2260*/  IMAD.MOV.U32 R13, RZ, RZ, 0x3fd80000 ;  /* 0x3fd80000ff0d7424 */ /* 0x000fe200078e00ff */
[----:B--2---:R-:W1:Y:S01]  /*2270*/  MUFU.RSQ64H R37, R5 ;  /* 0x0000000500257308 */ /* 0x004e620000001c00 */
[----:B------:R-:W-:-:S04]  /*2280*/  IADD3 R36, PT, PT, R5, -0x3500000, RZ ;  /* 0xfcb0000005247810 */ /* 0x000fc80007ffe0ff */
[----:B------:R-:W-:Y:S02]  /*2290*/  ISETP.GE.U32.AND P0, PT, R36, 0x7ca00000, PT ;  /* 0x7ca000002400780c */ /* 0x000fe40003f06070 */
[----:B-1----:R-:W1:-:S15]  /*22a0*/  DMUL R10, R36, R36 ;  /* 0x00000024240a7228 */ /* 0x002e5e0000000000 */
[----:B------:R-:W-:-:S15]  /*22b0*/  NOP ;  /* 0x0000000000007918 */ /* 0x000fde0000000000 */
[----:B------:R-:W-:-:S15]  /*22c0*/  NOP ;  /* 0x0000000000007918 */ /* 0x000fde0000000000 */
[----:B------:R-:W-:-:S15]  /*22d0*/  NOP ;  /* 0x0000000000007918 */ /* 0x000fde0000000000 */
[----:B------:R-:W-:-:S04]  /*22e0*/  NOP ;  /* 0x0000000000007918 */ /* 0x000fc80000000000 */
[----:B-1----:R-:W1:-:S15]  /*22f0*/  DFMA R10, R4, -R10, 1 ;  /* 0x3ff00000040a742b */ /* 0x002e5e000000080a */
[----:B------:R-:W-:-:S15]  /*2300*/  NOP ;  /* 0x0000000000007918 */ /* 0x000fde0000000000 */
[----:B------:R-:W-:-:S15]  /*2310*/  NOP ;  /* 0x0000000000007918 */ /* 0x000fde0000000000 */
[----:B------:R-:W-:-:S15]  /*2320*/  NOP ;  /* 0x0000000000007918 */ /* 0x000fde0000000000 */
[----:B------:R-:W-:-:S04]  /*2330*/  NOP ;  /* 0x0000000000007918 */ /* 0x000fc80000000000 */
[----:B-1----:R-:W-:-:S15]  /*2340*/  DFMA R12, R10, R12, 0.5 ;  /* 0x3fe000000a0c742b */ /* 0x002fde000000000c */
[----:B------:R-:W-:-:S15]  /*2350*/  NOP ;  /* 0x0000000000007918 */ /* 0x000fde0000000000 */
[----:B------:R-:W-:-:S15]  /*2360*/  NOP ;  /* 0x0000000000007918 */ /* 0x000fde0000000000 */
[----:B------:R-:W-:-:S15]  /*2370*/  NOP ;  /* 0x0000000000007918 */ /* 0x000fde0000000000 */
[----:B------:R-:W-:-:S04]  /*2380*/  NOP ;  /* 0x0000000000007918 */ /* 0x000fc80000000000 */
[----:B------:R-:W1:-:S15]  /*2390*/  DMUL R10, R36, R10 ;  /* 0x0000000a240a7228 */ /* 0x000e5e0000000000 */
[----:B------:R-:W-:-:S15]  /*23a0*/  NOP ;  /* 0x0000000000007918 */ /* 0x000fde0000000000 */
[----:B------:R-:W-:-:S15]  /*23b0*/  NOP ;  /* 0x0000000000007918 */ /* 0x000fde0000000000 */
[----:B------:R-:W-:-:S15]  /*23c0*/  NOP ;  /* 0x0000000000007918 */ /* 0x000fde0000000000 */
[----:B------:R-:W-:-:S04]  /*23d0*/  NOP ;  /* 0x0000000000007918 */ /* 0x000fc80000000000 */
[----:B-1----:R-:W1:Y:S02]  /*23e0*/  DFMA R10, R12, R10, R36 ;  /* 0x0000000a0c0a722b */ /* 0x002e640000000024 */
[----:B-1----:R-:W-:Y:S01]  /*23f0*/  IADD3 R29, PT, PT, R11, -0x100000, RZ ;  /* 0xfff000000b1d7810 */ /* 0x002fe20007ffe0ff */
        /* <DEDUP_REMOVED lines=10> */
[----:B-1----:R-:W1:-:S15]  /*24a0*/  DFMA R34, R32, -R32, R4 ;  /* 0x800000202022722b */ /* 0x002e5e0000000004 */
[----:B------:R-:W-:-:S15]  /*24b0*/  NOP ;  /* 0x0000000000007918 */ /* 0x000fde0000000000 */
[----:B------:R-:W-:-:S15]  /*24c0*/  NOP ;  /* 0x0000000000007918 */ /* 0x000fde0000000000 */
[----:B------:R-:W-:-:S15]  /*24d0*/  NOP ;  /* 0x0000000000007918 */ /* 0x000fde0000000000 */
[----:B------:R-:W-:-:S04]  /*24e0*/  NOP ;  /* 0x0000000000007918 */ /* 0x000fc80000000000 */
[----:B-1----:R0:W1:Y:S02]  /*24f0*/  DFMA R12, R34, R28, R32 ;  /* 0x0000001c220c722b */ /* 0x0020640000000020 */
[----:B01----:R-:W-:Y:S05]  /*2500*/  @!P0 BRA `(.L_x_22724) ;  /* 0x0000000000188947 */ /* 0x003fea0003800000 */
[----:B------:R-:W-:Y:S01]  /*2510*/  IMAD.MOV.U32 R28, RZ, RZ, R10 ;  /* 0x000000ffff1c7224 */ /* 0x000fe200078e000a */
[----:B------:R-:W-:Y:S02]  /*2520*/  MOV R3, R35 ;  /* 0x0000002300037202 */ /* 0x000fe40000000f00 */
[----:B------:R-:W-:-:S07]  /*2530*/  MOV R30, 0x2550 ;  /* 0x00002550001e7802 */ /* 0x000fce0000000f00 */
[----:B-----5:R-:W-:Y:S05]  /*2540*/  CALL.REL.NOINC `($__internal_4_$__cuda_sm20_dsqrt_rn_f64_mediumpath_v1) ;  /* 0x0000001800147944 */ /* 0x020fea0003c00000 */
[----:B------:R-:W-:Y:S02]  /*2550*/  IMAD.MOV.U32 R12, RZ, RZ, R4 ;  /* 0x000000ffff0c7224 */ /* 0x000fe400078e0004 */
[----:B------:R-:W-:-:S07]  /*2560*/  IMAD.MOV.U32 R13, RZ, RZ, R5 ;  /* 0x000000ffff0d7224 */ /* 0x000fce00078e0005 */
.L_x_22724:
[----:B------:R-:W-:Y:S05]  /*2570*/  BSYNC.RECONVERGENT B1 ;  /* 0x0000000000017941 */ /* 0x000fea0003800200 */
.L_x_22723:
[----:B------:R-:W0:Y:S01]  /*2580*/  MUFU.RSQ64H R37, R7 ;  /* 0x0000000700257308 */ /* 0x000e220000001c00 */
[----:B------:R-:W-:Y:S01]  /*2590*/  IADD3 R36, PT, PT, R7, -0x3500000, RZ ;  /* 0xfcb0000007247810 */ /* 0x000fe20007ffe0ff */
[----:B------:R-:W-:Y:S01]  /*25a0*/  IMAD.MOV.U32 R8, RZ, RZ, 0x0 ;  /* 0x00000000ff087424 */ /* 0x000fe200078e00ff */
[----:B------:R-:W-:Y:S01]  /*25b0*/  BSSY.RECONVERGENT B1, `(.L_x_22725) ;  /* 0x0000032000017945 */ /* 0x000fe20003800200 */
[----:B------:R-:W-:Y:S01]  /*25c0*/  IMAD.MOV.U32 R9, RZ, RZ, 0x3fd80000 ;  /* 0x3fd80000ff097424 */ /* 0x000fe200078e00ff */
        /* <DEDUP_REMOVED lines=44> */
[----:B------:R-:W-:-:S07]  /*2890*/  MOV R30, 0x28b0 ;  /* 0x000028b0001e7802 */ /* 0x000fce0000000f00 */
[----:B-----5:R-:W-:Y:S05]  /*28a0*/  CALL.REL.NOINC `($__internal_4_$__cuda_sm20_dsqrt_rn_f64_mediumpath_v1) ;  /* 0x00000014003c7944 */ /* 0x020fea0003c00000 */
[----:B------:R-:W-:Y:S01]  /*28b0*/  IMAD.MOV.U32 R14, RZ, RZ, R4 ;  /* 0x000000ffff0e7224 */ /* 0x000fe200078e0004 */
[----:B------:R-:W-:-:S07]  /*28c0*/  MOV R15, R5 ;  /* 0x00000005000f7202 */ /* 0x000fce0000000f00 */
.L_x_22726:
[----:B------:R-:W-:Y:S05]  /*28d0*/  BSYNC.RECONVERGENT B1 ;  /* 0x0000000000017941 */ /* 0x000fea0003800200 */
.L_x_22725:
[----:B-----5:R-:W0:Y:S01]  /*28e0*/  MUFU.RSQ64H R37, R25 ;  /* 0x0000001900257308 */ /* 0x020e220000001c00 */
        /* <DEDUP_REMOVED lines=50> */
[----:B------:R-:W-:Y:S01]  /*2c10*/  MOV R8, R4 ;  /* 0x0000000400087202 */ /* 0x000fe20000000f00 */
[----:B------:R-:W-:-:S07]  /*2c20*/  IMAD.MOV.U32 R9, RZ, RZ, R5 ;  /* 0x000000ffff097224 */ /* 0x000fce00078e0005 */
.L_x_22728:
[----:B------:R-:W-:Y:S05]  /*2c30*/  BSYNC.RECONVERGENT B1 ;  /* 0x0000000000017941 */ /* 0x000fea0003800200 */
.L_x_22727:
[----:B------:R-:W0:Y:S01]  /*2c40*/  MUFU.RSQ64H R37, R27 ;  /* 0x0000001b00257308 */ /* 0x000e220000001c00 */
        /* <DEDUP_REMOVED lines=49> */
[----:B------:R-:W-:Y:S05]  /*2f60*/  CALL.REL.NOINC `($__internal_4_$__cuda_sm20_dsqrt_rn_f64_mediumpath_v1) ;  /* 0x0000000c008c7944 */ /* 0x000fea0003c00000 */
[----:B------:R-:W-:Y:S01]  /*2f70*/  IMAD.MOV.U32 R10, RZ, RZ, R4 ;  /* 0x000000ffff0a7224 */ /* 0x000fe200078e0004 */
[----:B------:R-:W-:-:S07]  /*2f80*/  MOV R11, R5 ;  /* 0x00000005000b7202 */ /* 0x000fce0000000f00 */
.L_x_22730:
[----:B------:R-:W-:Y:S05]  /*2f90*/  BSYNC.RECONVERGENT B1 ;  /* 0x0000000000017941 */ /* 0x000fea0003800200 */
.L_x_22729:
[----:B------:R-:W0:Y:S01]  /*2fa0*/  MUFU.RSQ64H R37, R21 ;  /* 0x0000001500257308 */ /* 0x000e220000001c00 */
        /* <DEDUP_REMOVED lines=52> */
.L_x_22732:
[----:B------:R-:W-:Y:S05]  /*32f0*/  BSYNC.RECONVERGENT B1 ;  /* 0x0000000000017941 */ /* 0x000fea0003800200 */
.L_x_22731:
        /* <DEDUP_REMOVED lines=53> */
.L_x_22734:
[----:B------:R-:W-:Y:S05]  /*3650*/  BSYNC.RECONVERGENT B1 ;  /* 0x0000000000017941 */ /* 0x000fea0003800200 */
.L_x_22733:
        /* <DEDUP_REMOVED lines=53> */
.L_x_22736:
[----:B------:R-:W-:Y:S05]  /*39b0*/  BSYNC.RECONVERGENT B1 ;  /* 0x0000000000017941 */ /* 0x000fea0003800200 */
.L_x_22735:
        /* <DEDUP_REMOVED lines=53> */
.L_x_22738:
[----:B------:R-:W-:Y:S05]  /*3d10*/  BSYNC.RECONVERGENT B1 ;  /* 0x0000000000017941 */ /* 0x000fea0003800200 */
.L_x_22737:
[----:B------:R-:W0:Y:S02]  /*3d20*/  LDC.64 R4, c[0x0][0x388] ;  /* 0x0000e200ff047b82 */ /* 0x000e240000000a00 */
[----:B0-----:R-:W-:-:S04]  /*3d30*/  IMAD.WIDE.U32 R4, R0, 0x8, R4 ;  /* 0x0000000800047825 */ /* 0x001fc800078e0004 */
[----:B------:R-:W-:-:S05]  /*3d40*/  IMAD.WIDE.U32 R4, R2, 0x10, R4 ;  /* 0x0000001002047825 */ /* 0x000fca00078e0004 */
[----:B------:R-:W-:Y:S04]  /*3d50*/  STG.E.128 desc[UR4][R4.64], R12 ;  /* 0x0000000c04007986 */ /* 0x000fe8000c101d04 */
[----:B------:R-:W-:Y:S04]  /*3d60*/  STG.E.128 desc[UR4][R4.64+0x800], R8 ;  /* 0x0008000804007986 */ /* 0x000fe8000c101d04 */
[----:B------:R-:W-:Y:S04]  /*3d70*/  STG.E.128 desc[UR4][R4.64+0x1000], R24 ;  /* 0x0010001804007986 */ /* 0x000fe8000c101d04 */
[----:B------:R-:W-:Y:S01]  /*3d80*/  STG.E.128 desc[UR4][R4.64+0x1800], R20 ;  /* 0x0018001404007986 */ /* 0x000fe2000c101d04 */
[----:B------:R-:W-:Y:S05]  /*3d90*/  EXIT ;  /* 0x000000000000794d */ /* 0x000fea0003800000 */
        .weak           $__internal_4_$__cuda_sm20_dsqrt_rn_f64_mediumpath_v1
        .type           $__internal_4_$__cuda_sm20_dsqrt_rn_f64_mediumpath_v1,@function
        .size           $__internal_4_$__cuda_sm20_dsqrt_rn_f64_mediumpath_v1,(.L_x_35771 - $__internal_4_$__cuda_sm20_dsqrt_rn_f64_mediumpath_v1)
$__internal_4_$__cuda_sm20_dsqrt_rn_f64_mediumpath_v1:
[----:B------:R-:W-:Y:S01]  /*3da0*/  ISETP.GE.U32.AND P1, PT, R36, -0x3400000, PT ;  /* 0xfcc000002400780c */ /* 0x000fe20003f26070 */
[----:B------:R-:W-:Y:S01]  /*3db0*/  BSSY.RECONVERGENT B0, `(.L_x_22739) ;  /* 0x000004a000007945 */ /* 0x000fe20003800200 */
[----:B------:R-:W-:-:S11]  /*3dc0*/  IMAD.MOV.U32 R35, RZ, RZ, R3 ;  /* 0x000000ffff237224 */ /* 0x000fd600078e0003 */
        /* <DEDUP_REMOVED lines=16> */
.L_x_22740:
        /* <DEDUP_REMOVED lines=55> */
.L_x_22742:
[----:B------:R0:W1:Y:S02]  /*4240*/  DADD R28, R4, R4 ;  /* 0x00000000041c7229 */ /* 0x0000640000000004 */
.L_x_22741:
[----:B------:R-:W-:Y:S05]  /*4250*/  BSYNC.RECONVERGENT B0 ;  /* 0x0000000000007941 */ /* 0x000fea0003800200 */
.L_x_22739:
[----:B------:R-:W-:Y:S01]  /*4260*/  HFMA2 R31, -RZ, RZ, 0, 0 ;  /* 0x00000000ff1f7431 */ /* 0x000fe200000001ff */
[----:B01----:R-:W-:Y:S01]  /*4270*/  MOV R4, R28 ;  /* 0x0000001c00047202 */ /* 0x003fe20000000f00 */
[----:B------:R-:W-:Y:S02]  /*4280*/  IMAD.MOV.U32 R5, RZ, RZ, R29 ;  /* 0x000000ffff057224 */ /* 0x000fe400078e001d */
[----:B------:R-:W-:Y:S05]  /*4290*/  RET.REL.NODEC R30 `(_ZN2at6native29vectorized_elementwise_kernelILi2EZZZNS0_16sqrt_kernel_cudaERNS_18TensorIteratorBaseEENKUlvE0_clEvENKUlvE_clEvEUldE_St5arrayIPcLm2EEEEviT0_T1_) ;  /* 0xffffffbc1e587950 */ /* 0x000fea0003c3ffff */
.L_x_22743:
        /* <DEDUP_REMOVED lines=14> */
.L_x_35771:


//--------------------- .text._ZN2at6native29vectorized_elementwise_kernelILi4EZZZNS0_16sqrt_kernel_cudaERNS_18TensorIteratorBaseEENKUlvE0_clEvENKUlvE_clEvEUldE_St5arrayIPcLm2EEEEviT0_T1_ --------------------------
	.section	.text._ZN2at6native29vectorized_elementwise_kernelILi4EZZZNS0_16sqrt_kernel_cudaERNS_18TensorIteratorBaseEENKUlvE0_clEvENKUlvE_clEvEUldE_St5arrayIPcLm2EEEEviT0_T1_,"ax",@progbits
	.align	128
        .global         _ZN2at6native29vectorized_elementwise_kernelILi4EZZZNS0_16sqrt_kernel_cudaERNS_18TensorIteratorBaseEENKUlvE0_clEvENKUlvE_clEvEUldE_St5arrayIPcLm2EEEEviT0_T1_
        .type           _ZN2at6native29vectorized_elementwise_kernelILi4EZZZNS0_16sqrt_kernel_cudaERNS_18TensorIteratorBaseEENKUlvE0_clEvENKUlvE_clEvEUldE_St5arrayIPcLm2EEEEviT0_T1_,@function
        .size           _ZN2at6native29vectorized_elementwise_kernelILi4EZZZNS0_16sqrt_kernel_cudaERNS_18TensorIteratorBaseEENKUlvE0_clEvENKUlvE_clEvEUldE_St5arrayIPcLm2EEEEviT0_T1_,(.L_x_35772 - _ZN2at6native29vectorized_elementwise_kernelILi4EZZZNS0_16sqrt_kernel_cudaERNS_18TensorIteratorBaseEENKUlvE0_clEvENKUlvE_clEvEUldE_St5arrayIPcLm2EEEEviT0_T1_)
        .other          _ZN2at6native29vectorized_elementwise_kernelILi4EZZZNS0_16sqrt_kernel_cudaERNS_18TensorIteratorBaseEENKUlvE0_clEvENKUlvE_clEvEUldE_St5arrayIPcLm2EEEEviT0_T1_,@"STO_CUDA_ENTRY STV_DEFAULT"
_ZN2at6native29vectorized_elementwise_kernelILi4EZZZNS0_16sqrt_kernel_cudaERNS_18TensorIteratorBaseEENKUlvE0_clEvENKUlvE_clEvEUldE_St5arrayIPcLm2EEEEviT0_T1_:
.text._ZN2at6native29vectorized_elementwise_kernelILi4EZZZNS0_16sqrt_kernel_cudaERNS_18TensorIteratorBaseEENKUlvE0_clEvENKUlvE_clEvEUldE_St5arrayIPcLm2EEEEviT0_T1_:
        /* <DEDUP_REMOVED lines=114> */
[----:B-----5:R-:W-:Y:S05]  /*0720*/  CALL.REL.NOINC `($__internal_5_$__cuda_sm20_dsqrt_rn_f64_mediumpath_v1) ;  /* 0x00000034008c7944 */ /* 0x020fea0003c00000 */
[----:B------:R-:W-:Y:S02]  /*0730*/  IMAD.MOV.U32 R6, RZ, RZ, R4 ;  /* 0x000000ffff067224 */ /* 0x000fe400078e0004 */
[----:B------:R-:W-:-:S07]  /*0740*/  IMAD.MOV.U32 R7, RZ, RZ, R5 ;  /* 0x000000ffff077224 */ /* 0x000fce00078e0005 */
.L_x_22746:
[----:B------:R-:W-:Y:S05]  /*0750*/  BSYNC.RECONVERGENT B1 ;  /* 0x0000000000017941 */ /* 0x000fea0003800200 */
.L_x_22745:
        /* <DEDUP_REMOVED lines=62> */
[----:B------:R-:W-:Y:S05]  /*0b40*/  CALL.REL.NOINC `($__internal_5_$__cuda_sm20_dsqrt_rn_f64_mediumpath_v1) ;  /* 0x0000003000847944 */ /* 0x000fea0003c00000 */
[----:B------:R-:W-:Y:S02]  /*0b50*/  IMAD.MOV.U32 R24, RZ, RZ, R4 ;  /* 0x000000ffff187224 */ /* 0x000fe400078e0004 */
[----:B------:R-:W-:-:S07]  /*0b60*/  IMAD.MOV.U32 R25, RZ, RZ, R5 ;  /* 0x000000ffff197224 */ /* 0x000fce00078e0005 */
.L_x_22751:
[----:B------:R-:W-:Y:S05]  /*0b70*/  BSYNC.RECONVERGENT B3 ;  /* 0x0000000000037941 */ /* 0x000fea0003800200 */
.L_x_22750:
        /* <DEDUP_REMOVED lines=56> */
[----:B------:R-:W-:Y:S05]  /*0f00*/  CALL.REL.NOINC `($__internal_5_$__cuda_sm20_dsqrt_rn_f64_mediumpath_v1) ;  /* 0x0000002c00947944 */ /* 0x000fea0003c00000 */
.L_x_22754:
[----:B------:R-:W-:Y:S05]  /*0f10*/  BSYNC.RECONVERGENT B3 ;  /* 0x0000000000037941 */ /* 0x000fea0003800200 */
.L_x_22753:
[----:B------:R0:W-:Y:S01]  /*0f20*/  STG.E.64 desc[UR4][R6.64], R4 ;  /* 0x0000000406007986 */ /* 0x0001e2000c101b04 */
[----:B------:R-:W-:-:S07]  /*0f30*/  VIADD R13, R13, 0x80 ;  /* 0x000000800d0d7836 */ /* 0x000fce0000000000 */
.L_x_22749:
        /* <DEDUP_REMOVED lines=55> */
.L_x_22757:
[----:B------:R-:W-:Y:S05]  /*12b0*/  BSYNC.RECONVERGENT B3 ;  /* 0x0000000000037941 */ /* 0x000fea0003800200 */
.L_x_22756:
[----:B------:R0:W-:Y:S01]  /*12c0*/  STG.E.64 desc[UR4][R6.64], R4 ;  /* 0x0000000406007986 */ /* 0x0001e2000c101b04 */
[----:B------:R-:W-:-:S07]  /*12d0*/  VIADD R13, R13, 0x80 ;  /* 0x000000800d0d7836 */ /* 0x000fce0000000000 */
.L_x_22752:
        /* <DEDUP_REMOVED lines=55> */
.L_x_22760:
[----:B------:R-:W-:Y:S05]  /*1650*/  BSYNC.RECONVERGENT B3 ;  /* 0x0000000000037941 */ /* 0x000fea0003800200 */
.L_x_22759:
[----:B------:R1:W-:Y:S01]  /*1660*/  STG.E.64 desc[UR4][R6.64], R4 ;  /* 0x0000000406007986 */ /* 0x0003e2000c101b04 */
[----:B------:R-:W-:-:S07]  /*1670*/  IADD3 R13, PT, PT, R13, 0x80, RZ ;  /* 0x000000800d0d7810 */ /* 0x000fce0007ffe0ff */
.L_x_22755:
        /* <DEDUP_REMOVED lines=56> */
.L_x_22763:
[----:B------:R-:W-:Y:S05]  /*1a00*/  BSYNC.RECONVERGENT B3 ;  /* 0x0000000000037941 */ /* 0x000fea0003800200 */
.L_x_22762:
[----:B------:R1:W-:Y:S01]  /*1a10*/  STG.E.64 desc[UR4][R6.64], R4 ;  /* 0x0000000406007986 */ /* 0x0003e2000c101b04 */
[----:B------:R-:W-:-:S07]  /*1a20*/  VIADD R13, R13, 0x80 ;  /* 0x000000800d0d7836 */ /* 0x000fce0000000000 */
.L_x_22758:
[----:B------:R-:W-:-:S13]  /*1a30*/  ISETP.GE.U32.AND P0, PT, R13, R2, PT ;  /* 0x000000020d00720c */ /* 0x000fda0003f06070 */
[----:B------:R-:W-:Y:S05]  /*1a40*/  @P0 BREAK.RELIABLE B2 ;  /* 0x0000000000020942 */ /* 0x000fea0003800100 */
[----:B------:R-:W-:Y:S05]  /*1a50*/  @P0 BRA `(.L_x_22761) ;  /* 0x0000000000e40947 */ /* 0x000fea0003800000 */
[----:B------:R-:W-:Y:S05]  /*1a60*/  BSYNC.RELIABLE B2 ;  /* 0x0000000000027941 */ /* 0x000fea0003800100 */
.L_x_22748:
        /* <DEDUP_REMOVED lines=53> */
.L_x_22765:
[----:B------:R-:W-:Y:S05]  /*1dc0*/  BSYNC.RECONVERGENT B3 ;  /* 0x0000000000037941 */ /* 0x000fea0003800200 */
.L_x_22764:
[----:B------:R2:W-:Y:S01]  /*1dd0*/  STG.E.64 desc[UR4][R6.64], R4 ;  /* 0x0000000406007986 */ /* 0x0005e2000c101b04 */
[----:B------:R-:W-:-:S07]  /*1de0*/  VIADD R13, R13, 0x80 ;  /* 0x000000800d0d7836 */ /* 0x000fce0000000000 */
.L_x_22761:
[----:B------:R-:W-:Y:S05]  /*1df0*/  BSYNC.RECONVERGENT B1 ;  /* 0x0000000000017941 */ /* 0x000fea0003800200 */
.L_x_22747:
        /* <DEDUP_REMOVED lines=57> */
.L_x_22767:
[----:B------:R-:W-:Y:S05]  /*2190*/  BSYNC.RECONVERGENT B1 ;  /* 0x0000000000017941 */ /* 0x000fea0003800200 */
.L_x_22766:
[----:B------:R-:W-:Y:S01]  /*21a0*/  STG.E.64 desc[UR4][R6.64], R4 ;  /* 0x0000000406007986 */ /* 0x000fe2000c101b04 */
[----:B------:R-:W-:Y:S05]  /*21b0*/  EXIT ;  /* 0x000000000000794d */ /* 0x000fea0003800000 */
.L_x_22744:
[----:B------:R-:W0:Y:S01]  /*21c0*/  S2R R2, SR_TID.X ;  /* 0x0000000000027919 */ /* 0x000e220000002100 */
[----:B------:R-:W1:Y:S02]  /*21d0*/  LDC.64 R4, c[0x0][0x390] ;  /* 0x0000e400ff047b82 */ /* 0x000e640000000a00 */
[----:B-1----:R-:W-:-:S04]  /*21e0*/  IMAD.WIDE.U32 R4, R0, 0x8, R4 ;  /* 0x0000000800047825 */ /* 0x002fc800078e0004 */
[----:B0-----:R-:W-:-:S05]  /*21f0*/  IMAD.WIDE.U32 R8, R2, 0x20, R4 ;  /* 0x0000002002087825 */ /* 0x001fca00078e0004 */
[----:B------:R-:W2:Y:S04]  /*2200*/  LDG.E.ENL2.256 R24, R4, desc[UR4][R8.64] ;  /* 0xfe0000040804797e */ /* 0x000ea80008121918 */
[----:B------:R0:W5:Y:S01]  /*2210*/  LDG.E.ENL2.256 R16, R20, desc[UR4][R8.64+0x1000] ;  /* 0xfe0080040814797e */ /* 0x0001620008121910 */
        /* <DEDUP_REMOVED lines=48> */
[----:B-----5:R-:W-:Y:S05]  /*2520*/  CALL.REL.NOINC `($__internal_5_$__cuda_sm20_dsqrt_rn_f64_mediumpath_v1) ;  /* 0x00000018000c7944 */ /* 0x020fea0003c00000 */
[----:B------:R-:W-:Y:S02]  /*2530*/  IMAD.MOV.U32 R12, RZ, RZ, R4 ;  /* 0x000000ffff0c7224 */ /* 0x000fe400078e0004 */
[----:B------:R-:W-:-:S07]  /*2540*/  IMAD.MOV.U32 R13, RZ, RZ, R5 ;  /* 0x000000ffff0d7224 */ /* 0x000fce00078e0005 */
.L_x_22769:
[----:B------:R-:W-:Y:S05]  /*2550*/  BSYNC.RECONVERGENT B1 ;  /* 0x0000000000017941 */ /* 0x000fea0003800200 */
.L_x_22768:
        /* <DEDUP_REMOVED lines=50> */
[----:B-----5:R-:W-:Y:S05]  /*2880*/  CALL.REL.NOINC `($__internal_5_$__cuda_sm20_dsqrt_rn_f64_mediumpath_v1) ;  /* 0x0000001400347944 */ /* 0x020fea0003c00000 */
[----:B------:R-:W-:Y:S01]  /*2890*/  IMAD.MOV.U32 R14, RZ, RZ, R4 ;  /* 0x000000ffff0e7224 */ /* 0x000fe200078e0004 */
[----:B------:R-:W-:-:S07]  /*28a0*/  MOV R15, R5 ;  /* 0x00000005000f7202 */ /* 0x000fce0000000f00 */
.L_x_22771:
[----:B------:R-:W-:Y:S05]  /*28b0*/  BSYNC.RECONVERGENT B1 ;  /* 0x0000000000017941 */ /* 0x000fea0003800200 */
.L_x_22770:
        /* <DEDUP_REMOVED lines=50> */
[----:B-----5:R-:W-:Y:S05]  /*2be0*/  CALL.REL.NOINC `($__internal_5_$__cuda_sm20_dsqrt_rn_f64_mediumpath_v1) ;  /* 0x00000010005c7944 */ /* 0x020fea0003c00000 */
[----:B------:R-:W-:Y:S01]  /*2bf0*/  MOV R8, R4 ;  /* 0x0000000400087202 */ /* 0x000fe20000000f00 */
[----:B------:R-:W-:-:S07]  /*2c00*/  IMAD.MOV.U32 R9, RZ, RZ, R5 ;  /* 0x000000ffff097224 */ /* 0x000fce00078e0005 */
.L_x_22773:
[----:B------:R-:W-:Y:S05]  /*2c10*/  BSYNC.RECONVERGENT B1 ;  /* 0x0000000000017941 */ /* 0x000fea0003800200 */
.L_x_22772:
        /* <DEDUP_REMOVED lines=53> */
.L_x_22775:
[----:B------:R-:W-:Y:S05]  /*2f70*/  BSYNC.RECONVERGENT B1 ;  /* 0x0000000000017941 */ /* 0x000fea0003800200 */
.L_x_22774:
        /* <DEDUP_REMOVED lines=51> */
[----:B------:R-:W-:Y:S01]  /*32b0*/  MOV R24, R4 ;  /* 0x0000000400187202 */ /* 0x000fe20000000f00 */
[----:B------:R-:W-:-:S07]  /*32c0*/  IMAD.MOV.U32 R25, RZ, RZ, R5 ;  /* 0x000000ffff197224 */ /* 0x000fce00078e0005 */
.L_x_22777:
[----:B------:R-:W-:Y:S05]  /*32d0*/  BSYNC.RECONVERGENT B1 ;  /* 0x0000000000017941 */ /* 0x000fea0003800200 */
.L_x_22776:
        /* <DEDUP_REMOVED lines=50> */
[----:B------:R-:W-:Y:S05]  /*3600*/  CALL.REL.NOINC `($__internal_5_$__cuda_sm20_dsqrt_rn_f64_mediumpath_v1) ;  /* 0x0000000400d47944 */ /* 0x000fea0003c00000 */
[----:B------:R-:W-:Y:S01]  /*3610*/  IMAD.MOV.U32 R26, RZ, RZ, R4 ;  /* 0x000000ffff1a7224 */ /* 0x000fe200078e0004 */
[----:B------:R-:W-:-:S07]  /*3620*/  MOV R27, R5 ;  /* 0x00000005001b7202 */ /* 0x000fce0000000f00 */
.L_x_22779:
[----:B------:R-:W-:Y:S05]  /*3630*/  BSYNC.RECONVERGENT B1 ;  /* 0x0000000000017941 */ /* 0x000fea0003800200 */
.L_x_22778:
        /* <DEDUP_REMOVED lines=53> */
.L_x_22781:
[----:B------:R-:W-:Y:S05]  /*3990*/  BSYNC.RECONVERGENT B1 ;  /* 0x0000000000017941 */ /* 0x000fea0003800200 */
.L_x_22780:
        /* <DEDUP_REMOVED lines=53> */
.L_x_22783:
[----:B------:R-:W-:Y:S05]  /*3cf0*/  BSYNC.RECONVERGENT B1 ;  /* 0x0000000000017941 */ /* 0x000fea0003800200 */
.L_x_22782:
[----:B------:R-:W0:Y:S02]  /*3d00*/  LDC.64 R4, c[0x0][0x388] ;  /* 0x0000e200ff047b82 */ /* 0x000e240000000a00 */
[----:B0-----:R-:W-:-:S04]  /*3d10*/  IMAD.WIDE.U32 R4, R0, 0x8, R4 ;  /* 0x0000000800047825 */ /* 0x001fc800078e0004 */
[----:B------:R-:W-:-:S05]  /*3d20*/  IMAD.WIDE.U32 R4, R2, 0x20, R4 ;  /* 0x0000002002047825 */ /* 0x000fca00078e0004 */
[----:B------:R-:W-:Y:S04]  /*3d30*/  STG.E.ENL2.256 desc[UR4][R4.64], R12, R8 ;  /* 0xf800000c0408797f */ /* 0x000fe8000f121804 */
[----:B------:R-:W-:Y:S01]  /*3d40*/  STG.E.ENL2.256 desc[UR4][R4.64+0x1000], R24, R20 ;  /* 0xf80080180414797f */ /* 0x000fe2000f121804 */
[----:B------:R-:W-:Y:S05]  /*3d50*/  EXIT ;  /* 0x000000000000794d */ /* 0x000fea0003800000 */
        .weak           $__internal_5_$__cuda_sm20_dsqrt_rn_f64_mediumpath_v1
        .type           $__internal_5_$__cuda_sm20_dsqrt_rn_f64_mediumpath_v1,@function
        .size           $__internal_5_$__cuda_sm20_dsqrt_rn_f64_mediumpath_v1,(.L_x_35772 - $__internal_5_$__cuda_sm20_dsqrt_rn_f64_mediumpath_v1)
$__internal_5_$__cuda_sm20_dsqrt_rn_f64_mediumpath_v1:
        /* <DEDUP_REMOVED lines=19> */
.L_x_22785:
        /* <DEDUP_REMOVED lines=55> */
.L_x_22787:
[----:B------:R0:W1:Y:S02]  /*4200*/  DADD R28, R4, R4 ;  /* 0x00000000041c7229 */ /* 0x0000640000000004 */
.L_x_22786:
[----:B------:R-:W-:Y:S05]  /*4210*/  BSYNC.RECONVERGENT B0 ;  /* 0x0000000000007941 */ /* 0x000fea0003800200 */
.L_x_22784:
[----:B------:R-:W-:Y:S01]  /*4220*/  HFMA2 R31, -RZ, RZ, 0, 0 ;  /* 0x00000000ff1f7431 */ /* 0x000fe200000001ff */
[----:B01----:R-:W-:Y:S01]  /*4230*/  MOV R4, R28 ;  /* 0x0000001c00047202 */ /* 0x003fe20000000f00 */
[----:B------:R-:W-:Y:S02]  /*4240*/  IMAD.MOV.U32 R5, RZ, RZ, R29 ;  /* 0x000000ffff057224 */ /* 0x000fe400078e001d */
[----:B------:R-:W-:Y:S05]  /*4250*/  RET.REL.NODEC R30 `(_ZN2at6native29vectorized_elementwise_kernelILi4EZZZNS0_16sqrt_kernel_cudaERNS_18TensorIteratorBaseEENKUlvE0_clEvENKUlvE_clEvEUldE_St5arrayIPcLm2EEEEviT0_T1_) ;  /* 0xffffffbc1e687950 */ /* 0x000fea0003c3ffff */
.L_x_22788:
        /* <DEDUP_REMOVED lines=10> */
.L_x_35772:


//--------------------- .text._ZN2at6native29vectorized_elementwise_kernelILi8EZZZNS0_16sqrt_kernel_cudaERNS_18TensorIteratorBaseEENKUlvE0_clEvENKUlvE_clEvEUldE_St5arrayIPcLm2EEEEviT0_T1_ --------------------------
	.section	.text._ZN2at6native29vectorized_elementwise_kernelILi8EZZZNS0_16sqrt_kernel_cudaERNS_18TensorIteratorBaseEENKUlvE0_clEvENKUlvE_clEvEUldE_St5arrayIPcLm2EEEEviT0_T1_,"ax",@progbits
	.align	128
        .global         _ZN2at6native29vectorized_elementwise_kernelILi8EZZZNS0_16sqrt_kernel_cudaERNS_18TensorIteratorBaseEENKUlvE0_clEvENKUlvE_clEvEUldE_St5arrayIPcLm2EEEEviT0_T1_
        .type           _ZN2at6native29vectorized_elementwise_kernelILi8EZZZNS0_16sqrt_kernel_cudaERNS_18TensorIteratorBaseEENKUlvE0_clEvENKUlvE_clEvEUldE_St5arrayIPcLm2EEEEviT0_T1_,@function
        .size           _ZN2at6native29vectorized_elementwise_kernelILi8EZZZNS0_16sqrt_kernel_cudaERNS_18TensorIteratorBaseEENKUlvE0_clEvENKUlvE_clEvEUldE_St5arrayIPcLm2EEEEviT0_T1_,(.L_x_36043 - _ZN2at6native29vectorized_elementwise_kernelILi8EZZZNS0_16sqrt_kernel_cudaERNS_18TensorIteratorBaseEENKUlvE0_clEvENKUlvE_clEvEUldE_St5arrayIPcLm2EEEEviT0_T1_)
        .other          _ZN2at6native29vectorized_elementwise_kernelILi8EZZZNS0_16sqrt_kernel_cudaERNS_18TensorIteratorBaseEENKUlvE0_clEvENKUlvE_clEvEUldE_St5arrayIPcLm2EEEEviT0_T1_,@"STO_CUDA_ENTRY STV_DEFAULT"
_ZN2at6native29vectorized_elementwise_kernelILi8EZZZNS0_16sqrt_kernel_cudaERNS_18TensorIteratorBaseEENKUlvE0_clEvENKUlvE_clEvEUldE_St5arrayIPcLm2EEEEviT0_T1_:
.text._ZN2at6native29vectorized_elementwise_kernelILi8EZZZNS0_16sqrt_kernel_cudaERNS_18TensorIteratorBaseEENKUlvE0_clEvENKUlvE_clEvEUldE_St5arrayIPcLm2EEEEviT0_T1_:
[----:B------:R-:W-:Y:S01]  /*0000*/  LDC R1, c[0x0][0x37c] ;  /* 0x0000df00ff017b82 */ /* 0x000fe20000000800 */
[----:B------:R-:W-:Y:S05]  /*0010*/  EXIT ;  /* 0x000000000000794d */ /* 0x000fea0003800000 */
.L_x_22789:
        /* <DEDUP_REMOVED lines=14> */
.L_x_36043:


//--------------------- .text._ZN2at6native18elementwise_kernelILi128ELi4EZNS0_15gpu_kernel_implIZZZNS0_17rsqrt_kernel_cudaERNS_18TensorIteratorBaseEENKUlvE0_clEvENKUlvE2_clEvEUlN3c104HalfEE_EEvS4_RKT_EUliE_EEviT1_ --------------------------
	.section	.text._ZN2at6native18elementwise_kernelILi128ELi4EZNS0_15gpu_kernel_implIZZZNS0_17rsqrt_kernel_cudaERNS_18TensorIteratorBaseEENKUlvE0_clEvENKUlvE2_clEvEUlN3c104HalfEE_EEvS4_RKT_EUliE_EEviT1_,"ax",@progbits
	.align	128
        .global         _ZN2at6native18elementwise_kernelILi128ELi4EZNS0_15gpu_kernel_implIZZZNS0_17rsqrt_kernel_cudaERNS_18TensorIteratorBaseEENKUlvE0_clEvENKUlvE2_clEvEUlN3c104HalfEE_EEvS4_RKT_EUliE_EEviT1_
        .type           _ZN2at6native18elementwise_kernelILi128ELi4EZNS0_15gpu_kernel_implIZZZNS0_17rsqrt_kernel_cudaERNS_18TensorIteratorBaseEENKUlvE0_clEvENKUlvE2_clEvEUlN3c104HalfEE_EEvS4_RKT_EUliE_EEviT1_,@function
        .size           _ZN2at6native18elementwise_kernelILi128ELi4EZNS0_15gpu_kernel_implIZZZNS0_17rsqrt_kernel_cudaERNS_18TensorIteratorBaseEENKUlvE0_clEvENKUlvE2_clEvEUlN3c104HalfEE_EEvS4_RKT_EUliE_EEviT1_,(.L_x_36044 - _ZN2at6native18elementwise_kernelILi128ELi4EZNS0_15gpu_kernel_implIZZZNS0_17rsqrt_kernel_cudaERNS_18TensorIteratorBaseEENKUlvE0_clEvENKUlvE2_clEvEUlN3c104HalfEE_EEvS4_RKT_EUliE_EEviT1_)
        .other          _ZN2at6native18elementwise_kernelILi128ELi4EZNS0_15gpu_kernel_implIZZZNS0_17rsqrt_kernel_cudaERNS_18TensorIteratorBaseEENKUlvE0_clEvENKUlvE2_clEvEUlN3c104HalfEE_EEvS4_RKT_EUliE_EEviT1_,@"STO_CUDA_ENTRY STV_DEFAULT"
_ZN2at6native18elementwise_kernelILi128ELi4EZNS0_15gpu_kernel_implIZZZNS0_17rsqrt_kernel_cudaERNS_18TensorIteratorBaseEENKUlvE0_clEvENKUlvE2_clEvEUlN3c104HalfEE_EEvS4_RKT_EUliE_EEviT1_:
.text._ZN2at6native18elementwise_kernelILi128ELi4EZNS0_15gpu_kernel_implIZZZNS0_17rsqrt_kernel_cudaERNS_18TensorIteratorBaseEENKUlvE0_clEvENKUlvE2_clEvEUlN3c104HalfEE_EEvS4_RKT_EUliE_EEviT1_:
        /* <DEDUP_REMOVED lines=319> */
.L_x_22792:
        /* <DEDUP_REMOVED lines=18> */
.L_x_22796:
[----:B------:R-:W2:Y:S02]  /*1510*/  LDG.E.U8 R2, desc[UR36][R2.64] ;  /* 0x0000002402027981 */ /* 0x000ea4000c1e1100 */
[----:B--2---:R-:W-:-:S04]  /*1520*/  I2FP.F32.U32 R0, R2 ;  /* 0x0000000200007245 */ /* 0x004fc80000201000 */
[----:B------:R-:W-:Y:S01]  /*1530*/  F2FP.F16.F32.PACK_AB R0, RZ, R0 ;  /* 0x00000000ff00723e */ /* 0x000fe200000000ff */
[----:B------:R-:W-:Y:S06]  /*1540*/  BRA `(.L_x_22798) ;  /* 0x0000000c009c7947 */ /* 0x000fec0003800000 */
.L_x_22795:
        /* <DEDUP_REMOVED lines=10> */
.L_x_22800:
[----:B------:R-:W2:Y:S02]  /*15f0*/  LDG.E R2, desc[UR36][R2.64] ;  /* 0x0000002402027981 */ /* 0x000ea4000c1e1900 */
[----:B--2---:R-:W-:-:S04]  /*1600*/  I2FP.F32.S32 R0, R2 ;  /* 0x0000000200007245 */ /* 0x004fc80000201400 */
[----:B------:R-:W-:Y:S01]  /*1610*/  F2FP.F16.F32.PACK_AB R0, RZ, R0 ;  /* 0x00000000ff00723e */ /* 0x000fe200000000ff */
[----:B------:R-:W-:Y:S06]  /*1620*/  BRA `(.L_x_22798) ;  /* 0x0000000c00647947 */ /* 0x000fec0003800000 */
.L_x_22799:
[----:B------:R-:W2:Y:S02]  /*1630*/  LDG.E.U16 R2, desc[UR36][R2.64] ;  /* 0x0000002402027981 */ /* 0x000ea4000c1e1500 */
[----:B--2---:R-:W0:Y:S02]  /*1640*/  I2F.S16 R0, R2 ;  /* 0x0000000200007306 */ /* 0x004e240000101400 */
[----:B0-----:R-:W-:Y:S01]  /*1650*/  F2FP.F16.F32.PACK_AB R0, RZ, R0 ;  /* 0x00000000ff00723e */ /* 0x001fe200000000ff */
[----:B------:R-:W-:Y:S06]  /*1660*/  BRA `(.L_x_22798) ;  /* 0x0000000c00547947 */ /* 0x000fec0003800000 */
.L_x_22794:
        /* <DEDUP_REMOVED lines=9> */
.L_x_22802:
[----:B------:R0:W5:Y:S01]  /*1700*/  LDG.E.U16 R0, desc[UR36][R2.64] ;  /* 0x0000002402007981 */ /* 0x000162000c1e1500 */
[----:B------:R-:W-:Y:S05]  /*1710*/  BRA `(.L_x_22798) ;  /* 0x0000000c00287947 */ /* 0x000fea0003800000 */
.L_x_22801:
        /* <DEDUP_REMOVED lines=9> */
.L_x_22804:
[----:B------:R1:W5:Y:S01]  /*17b0*/  LDG.E.U16 R0, desc[UR36][R2.64] ;  /* 0x0000002402007981 */ /* 0x000362000c1e1500 */
[----:B------:R-:W-:Y:S05]  /*17c0*/  BRA `(.L_x_22798) ;  /* 0x0000000800fc7947 */ /* 0x000fea0003800000 */
.L_x_22803:
        /* <DEDUP_REMOVED lines=12> */
.L_x_22793:
        /* <DEDUP_REMOVED lines=13> */
.L_x_22807:
        /* <DEDUP_REMOVED lines=12> */
.L_x_22806:
        /* <DEDUP_REMOVED lines=27> */
.L_x_22809:
        /* <DEDUP_REMOVED lines=13> */
.L_x_22808:
[----:B------:R-:W2:Y:S02]  /*1ca0*/  LDG.E.U16 R0, desc[UR36][R2.64] ;  /* 0x0000002402007981 */ /* 0x000ea4000c1e1500 */
[----:B--2---:R-:W-:-:S04]  /*1cb0*/  SHF.L.U32 R0, R0, 0x10, RZ ;  /* 0x0000001000007819 */ /* 0x004fc800000006ff */
[----:B------:R-:W-:Y:S01]  /*1cc0*/  F2FP.F16.F32.PACK_AB R0, RZ, R0 ;  /* 0x00000000ff00723e */ /* 0x000fe200000000ff */
[----:B------:R-:W-:Y:S06]  /*1cd0*/  BRA `(.L_x_22798) ;  /* 0x0000000400b87947 */ /* 0x000fec0003800000 */
.L_x_22805:
        /* <DEDUP_REMOVED lines=12> */
.L_x_22812:
        /* <DEDUP_REMOVED lines=21> */
.L_x_22816:
[----:B------:R-:W-:Y:S05]  /*1ef0*/  BSYNC.RECONVERGENT B1 ;  /* 0x0000000000017941 */ /* 0x000fea0003800200 */
.L_x_22815:
[----:B------:R-:W-:Y:S01]  /*1f00*/  IMAD.SHL.U32 R0, R0, 0x100000, RZ ;  /* 0x0010000000007824 */ /* 0x000fe200078e00ff */
[----:B------:R-:W-:-:S04]  /*1f10*/  LEA R2, R2, 0x3b800000, 0x17 ;  /* 0x3b80000002027811 */ /* 0x000fc800078eb8ff */
[----:B------:R-:W-:-:S07]  /*1f20*/  LOP3.LUT R0, R2, R0, R7, 0xfe, !PT ;  /* 0x0000000002007212 */ /* 0x000fce00078efe07 */
.L_x_22814:
[----:B------:R-:W-:Y:S05]  /*1f30*/  BSYNC.RECONVERGENT B0 ;  /* 0x0000000000007941 */ /* 0x000fea0003800200 */
.L_x_22813:
[----:B------:R-:W-:Y:S01]  /*1f40*/  F2FP.F16.F32.PACK_AB R0, RZ, R0 ;  /* 0x00000000ff00723e */ /* 0x000fe200000000ff */
[----:B------:R-:W-:Y:S06]  /*1f50*/  BRA `(.L_x_22798) ;  /* 0x0000000400187947 */ /* 0x000fec0003800000 */
.L_x_22811:
        /* <DEDUP_REMOVED lines=21> */
.L_x_22820:
[----:B------:R-:W-:Y:S05]  /*20b0*/  BSYNC.RECONVERGENT B1 ;  /* 0x0000000000017941 */ /* 0x000fea0003800200 */
.L_x_22819:
[----:B------:R-:W-:Y:S01]  /*20c0*/  IMAD.SHL.U32 R0, R0, 0x200000, RZ ;  /* 0x0020000000007824 */ /* 0x000fe200078e00ff */
[----:B------:R-:W-:-:S04]  /*20d0*/  LEA R2, R2, 0x37800000, 0x17 ;  /* 0x3780000002027811 */ /* 0x000fc800078eb8ff */
[----:B------:R-:W-:-:S07]  /*20e0*/  LOP3.LUT R0, R2, R0, R7, 0xfe, !PT ;  /* 0x0000000002007212 */ /* 0x000fce00078efe07 */
.L_x_22818:
[----:B------:R-:W-:Y:S05]  /*20f0*/  BSYNC.RECONVERGENT B0 ;  /* 0x0000000000007941 */ /* 0x000fea0003800200 */
.L_x_22817:
[----:B------:R-:W-:Y:S01]  /*2100*/  F2FP.F16.F32.PACK_AB R0, RZ, R0 ;  /* 0x00000000ff00723e */ /* 0x000fe200000000ff */
[----:B------:R-:W-:Y:S06]  /*2110*/  BRA `(.L_x_22798) ;  /* 0x0000000000a87947 */ /* 0x000fec0003800000 */
.L_x_22810:
[----:B------:R-:W-:-:S09]  /*2120*/  UISETP.NE.AND UP0, UPT, UR4, 0x1c, UPT ;  /* 0x0000001c0400788c */ /* 0x000fd2000bf05270 */
[----:B------:R-:W-:Y:S05]  /*2130*/  BRA.U !UP0, `(.L_x_22821) ;  /* 0x0000000108947547 */ /* 0x000fea000b800000 */
[----:B------:R-:W-:-:S09]  /*2140*/  UISETP.NE.AND UP0, UPT, UR4, 0x1d, UPT ;  /* 0x0000001d0400788c */ /* 0x000fd2000bf05270 */
[----:B------:R-:W-:Y:S05]  /*2150*/  BRA.U !UP0, `(.L_x_22822) ;  /* 0x00000001087c7547 */ /* 0x000fea000b800000 */
[----:B------:R-:W-:-:S09]  /*2160*/  UISETP.NE.AND UP0, UPT, UR4, 0x2c, UPT ;  /* 0x0000002c0400788c */ /* 0x000fd2000bf05270 */
[----:B------:R-:W-:Y:S05]  /*2170*/  BRA.U !UP0, `(.L_x_22823) ;  /* 0x0000000108487547 */ /* 0x000fea000b800000 */
.L_x_22797:
        /* <DEDUP_REMOVED lines=16> */
.L_x_22824:
[----:B------:R-:W-:Y:S01]  /*2280*/  PRMT R0, RZ, 0x7610, R0 ;  /* 0x00007610ff007816 */ /* 0x000fe20000000000 */
[----:B------:R-:W-:Y:S06]  /*2290*/  BRA `(.L_x_22798) ;  /* 0x0000000000487947 */ /* 0x000fec0003800000 */
.L_x_22823:
        /* <DEDUP_REMOVED lines=8> */
.L_x_22826:
[----:B------:R-:W-:Y:S05]  /*2320*/  BSYNC.RECONVERGENT B0 ;  /* 0x0000000000007941 */ /* 0x000fea0003800200 */
.L_x_22825:
[----:B------:R-:W-:Y:S01]  /*2330*/  F2FP.F16.F32.PACK_AB R0, RZ, R0 ;  /* 0x00000000ff00723e */ /* 0x000fe200000000ff */
[----:B------:R-:W-:Y:S06]  /*2340*/  BRA `(.L_x_22798) ;  /* 0x00000000001c7947 */ /* 0x000fec0003800000 */
.L_x_22822:
[----:B------:R-:W2:Y:S02]  /*2350*/  LDG.E.64 R2, desc[UR36][R2.64] ;  /* 0x0000002402027981 */ /* 0x000ea4000c1e1b00 */
[----:B--2---:R-:W0:Y:S02]  /*2360*/  I2F.U64 R0, R2 ;  /* 0x0000000200007312 */ /* 0x004e240000301000 */
[----:B0-----:R-:W-:Y:S01]  /*2370*/  F2FP.F16.F32.PACK_AB R0, RZ, R0 ;  /* 0x00000000ff00723e */ /* 0x001fe200000000ff */
[----:B------:R-:W-:Y:S06]  /*2380*/  BRA `(.L_x_22798) ;  /* 0x00000000000c7947 */ /* 0x000fec0003800000 */
.L_x_22821:
[----:B------:R-:W2:Y:S02]  /*2390*/  LDG.E R2, desc[UR36][R2.64] ;  /* 0x0000002402027981 */ /* 0x000ea4000c1e1900 */
[----:B--2---:R-:W-:-:S04]  /*23a0*/  I2FP.F32.U32 R0, R2 ;  /* 0x0000000200007245 */ /* 0x004fc80000201000 */
[----:B------:R-:W-:-:S07]  /*23b0*/  F2FP.F16.F32.PACK_AB R0, RZ, R0 ;  /* 0x00000000ff00723e */ /* 0x000fce00000000ff */
.L_x_22798:
[----:B-----5:R-:W-:Y:S01]  /*23c0*/  HADD2.F32 R0, -RZ, R0.H0_H0 ;  /* 0x20000000ff007230 */ /* 0x020fe20000004100 */
[----:B------:R-:W0:Y:S01]  /*23d0*/  LDCU.64 UR6, c[0x0][0x580] ;  /* 0x0000b000ff0677ac */ /* 0x000e220008000a00 */
[----:B------:R-:W-:-:S04]  /*23e0*/  UPRMT UR4, UR42, 0x9910, URZ ;  /* 0x000099102a047896 */ /* 0x000fc800080000ff */
[----:B------:R-:W2:Y:S01]  /*23f0*/  MUFU.RSQ R0, R0 ;  /* 0x0000000000007308 */ /* 0x000ea20000001400 */
        /* <DEDUP_REMOVED lines=17> */
.L_x_22830:
[----:B------:R-:W-:-:S06]  /*2510*/  HADD2.F32 R5, -RZ, R4.H0_H0 ;  /* 0x20000004ff057230 */ /* 0x000fcc0000004100 */
[----:B------:R-:W0:Y:S02]  /*2520*/  F2I.S64.TRUNC R4, R5 ;  /* 0x0000000500047311 */ /* 0x000e24000020d900 */
[----:B0-----:R3:W-:Y:S01]  /*2530*/  STG.E.U8 desc[UR36][R2.64], R4 ;  /* 0x0000000402007986 */ /* 0x0017e2000c101124 */
[----:B------:R-:W-:Y:S05]  /*2540*/  BRA `(.L_x_22832) ;  /* 0x0000000c00707947 */ /* 0x000fea0003800000 */
.L_x_22829:
        /* <DEDUP_REMOVED lines=10> */
.L_x_22834:
[----:B------:R-:W-:-:S04]  /*25f0*/  HADD2.F32 R4, -RZ, R4.H0_H0 ;  /* 0x20000004ff047230 */ /* 0x000fc80000004100 */
[----:B------:R-:W0:Y:S02]  /*2600*/  F2I.FTZ.TRUNC.NTZ R5, R4 ;  /* 0x0000000400057305 */ /* 0x000e24000021f100 */
[----:B0-----:R1:W-:Y:S01]  /*2610*/  STG.E desc[UR36][R2.64], R5 ;  /* 0x0000000502007986 */ /* 0x0013e2000c101924 */
[----:B------:R-:W-:Y:S05]  /*2620*/  BRA `(.L_x_22832) ;  /* 0x0000000c00387947 */ /* 0x000fea0003800000 */
.L_x_22833:
[----:B------:R-:W-:-:S04]  /*2630*/  HADD2.F32 R4, -RZ, R4.H0_H0 ;  /* 0x20000004ff047230 */ /* 0x000fc80000004100 */
[----:B------:R-:W0:Y:S02]  /*2640*/  F2I.FTZ.TRUNC.NTZ R5, R4 ;  /* 0x0000000400057305 */ /* 0x000e24000021f100 */
[----:B0-----:R2:W-:Y:S01]  /*2650*/  STG.E.U16 desc[UR36][R2.64], R5 ;  /* 0x0000000502007986 */ /* 0x0015e2000c101524 */
[----:B------:R-:W-:Y:S05]  /*2660*/  BRA `(.L_x_22832) ;  /* 0x0000000c00287947 */ /* 0x000fea0003800000 */
.L_x_22828:
        /* <DEDUP_REMOVED lines=9> */
.L_x_22836:
[----:B------:R0:W-:Y:S01]  /*2700*/  STG.E.U16 desc[UR36][R2.64], R4 ;  /* 0x0000000402007986 */ /* 0x0001e2000c101524 */
[----:B------:R-:W-:Y:S05]  /*2710*/  BRA `(.L_x_22832) ;  /* 0x0000000800fc7947 */ /* 0x000fea0003800000 */
.L_x_22835:
        /* <DEDUP_REMOVED lines=10> */
.L_x_22838:
[----:B------:R-:W-:-:S05]  /*27c0*/  HADD2.F32 R0, -RZ, R4.H0_H0 ;  /* 0x20000004ff007230 */ /* 0x000fca0000004100 */
[----:B------:R-:W-:-:S04]  /*27d0*/  F2FP.F16.F32.PACK_AB R0, RZ, R0 ;  /* 0x00000000ff00723e */ /* 0x000fc800000000ff */
[----:B------:R-:W-:-:S05]  /*27e0*/  PRMT R0, R0, 0x5410, RZ ;  /* 0x0000541000007816 */ /* 0x000fca00000000ff */
[----:B------:R0:W-:Y:S01]  /*27f0*/  STG.E desc[UR36][R2.64], R0 ;  /* 0x0000000002007986 */ /* 0x0001e2000c101924 */
[----:B------:R-:W-:Y:S05]  /*2800*/  BRA `(.L_x_22832) ;  /* 0x0000000800c07947 */ /* 0x000fea0003800000 */
.L_x_22837:
[----:B------:R-:W-:-:S05]  /*2810*/  HADD2.F32 R4, -RZ, R4.H0_H0 ;  /* 0x20000004ff047230 */ /* 0x000fca0000004100 */
[----:B------:R-:W-:-:S06]  /*2820*/  FMUL.FTZ R4, R4, 1 ;  /* 0x3f80000004047820 */ /* 0x000fcc0000410000 */
[----:B------:R-:W0:Y:S02]  /*2830*/  F2F.F64.F32 R4, R4 ;  /* 0x0000000400047310 */ /* 0x000e240000201800 */
[----:B0-----:R0:W-:Y:S01]  /*2840*/  STG.E.64 desc[UR36][R2.64], R4 ;  /* 0x0000000402007986 */ /* 0x0011e2000c101b24 */
[----:B------:R-:W-:Y:S05]  /*2850*/  BRA `(.L_x_22832) ;  /* 0x0000000800ac7947 */ /* 0x000fea0003800000 */
.L_x_22827:
        /* <DEDUP_REMOVED lines=13> */
.L_x_22841:
[----:B------:R-:W-:Y:S01]  /*2930*/  HADD2.F32 R4, -RZ, R4.H0_H0 ;  /* 0x20000004ff047230 */ /* 0x000fe20000004100 */
[----:B------:R-:W-:-:S04]  /*2940*/  CS2R R6, SRZ ;  /* 0x0000000000067805 */ /* 0x000fc8000001ff00 */
[----:B------:R-:W-:-:S06]  /*2950*/  FMUL.FTZ R4, R4, 1 ;  /* 0x3f80000004047820 */ /* 0x000fcc0000410000 */
[----:B------:R-:W0:Y:S02]  /*2960*/  F2F.F64.F32 R4, R4 ;  /* 0x0000000400047310 */ /* 0x000e240000201800 */
[----:B0-----:R0:W-:Y:S01]  /*2970*/  STG.E.128 desc[UR36][R2.64], R4 ;  /* 0x0000000402007986 */ /* 0x0011e2000c101d24 */
[----:B------:R-:W-:Y:S05]  /*2980*/  BRA `(.L_x_22832) ;  /* 0x0000000800607947 */ /* 0x000fea0003800000 */
.L_x_22840:
        /* <DEDUP_REMOVED lines=19> */
.L_x_22845:
[----:B------:R-:W-:Y:S05]  /*2ac0*/  BSYNC.RECONVERGENT B0 ;  /* 0x0000000000007941 */ /* 0x000fea0003800200 */
.L_x_22844:
[----:B------:R-:W-:-:S05]  /*2ad0*/  LOP3.LUT R5, R0, 0x80, R5, 0xf8, !PT ;  /* 0x0000008000057812 */ /* 0x000fca00078ef805 */
[----:B------:R0:W-:Y:S01]  /*2ae0*/  STG.E.U8 desc[UR36][R2.64], R5 ;  /* 0x0000000502007986 */ /* 0x0001e2000c101124 */
[----:B------:R-:W-:Y:S05]  /*2af0*/  BRA `(.L_x_22832) ;  /* 0x0000000800047947 */ /* 0x000fea0003800000 */
.L_x_22843:
        /* <DEDUP_REMOVED lines=15> */
.L_x_22847:
[----:B------:R-:W-:Y:S05]  /*2bf0*/  BSYNC.RECONVERGENT B0 ;  /* 0x0000000000007941 */ /* 0x000fea0003800200 */
.L_x_22846:
[----:B------:R-:W-:-:S05]  /*2c00*/  LOP3.LUT R5, R0, 0x80, R5, 0xf8, !PT ;  /* 0x0000008000057812 */ /* 0x000fca00078ef805 */
[----:B------:R0:W-:Y:S01]  /*2c10*/  STG.E.U8 desc[UR36][R2.64], R5 ;  /* 0x0000000502007986 */ /* 0x0001e2000c101124 */
[----:B------:R-:W-:Y:S05]  /*2c20*/  BRA `(.L_x_22832) ;  /* 0x0000000400b87947 */ /* 0x000fea0003800000 */
.L_x_22842:
[----:B------:R-:W-:-:S05]  /*2c30*/  HADD2.F32 R0, -RZ, R4.H0_H0 ;  /* 0x20000004ff007230 */ /* 0x000fca0000004100 */
[----:B------:R-:W-:-:S05]  /*2c40*/  F2FP.BF16.F32.PACK_AB R0, RZ, R0 ;  /* 0x00000000ff00723e */ /* 0x000fca00000010ff */
[----:B------:R0:W-:Y:S01]  /*2c50*/  STG.E.U16 desc[UR36][R2.64], R0 ;  /* 0x0000000002007986 */ /* 0x0001e2000c101524 */
[----:B------:R-:W-:Y:S05]  /*2c60*/  BRA `(.L_x_22832) ;  /* 0x0000000400a87947 */ /* 0x000fea0003800000 */
.L_x_22839:
        /* <DEDUP_REMOVED lines=12> */
.L_x_22850:
        /* <DEDUP_REMOVED lines=13> */
.L_x_22853:
[----:B------:R-:W-:-:S04]  /*2e00*/  SHF.R.U32.HI R0, RZ, 0x14, R5 ;  /* 0x00000014ff007819 */ /* 0x000fc80000011605 */
[----:B------:R-:W-:-:S04]  /*2e10*/  LOP3.LUT R0, R0, 0x1, RZ, 0xc0, !PT ;  /* 0x0000000100007812 */ /* 0x000fc800078ec0ff */
[----:B------:R-:W-:-:S04]  /*2e20*/  IADD3 R0, PT, PT, R5, 0x487ffff, R0 ;  /* 0x0487ffff05007810 */ /* 0x000fc80007ffe000 */
[----:B------:R-:W-:-:S04]  /*2e30*/  SHF.R.U32.HI R0, RZ, 0x14, R0 ;  /* 0x00000014ff007819 */ /* 0x000fc80000011600 */
[----:B------:R-:W-:-:S07]  /*2e40*/  LOP3.LUT R4, R0, 0xff, RZ, 0xc0, !PT ;  /* 0x000000ff00047812 */ /* 0x000fce00078ec0ff */
.L_x_22854:
[----:B------:R-:W-:-:S04]  /*2e50*/  SHF.R.U32.HI R5, RZ, 0x18, R5 ;  /* 0x00000018ff057819 */ /* 0x000fc80000011605 */
[----:B------:R-:W-:-:S04]  /*2e60*/  LOP3.LUT R4, R4, 0x80, R5, 0xf8, !PT ;  /* 0x0000008004047812 */ /* 0x000fc800078ef805 */
[----:B------:R-:W-:-:S07]  /*2e70*/  PRMT R0, R4, 0x7610, R0 ;  /* 0x0000761004007816 */ /* 0x000fce0000000000 */
.L_x_22852:
[----:B------:R-:W-:Y:S05]  /*2e80*/  BSYNC.RECONVERGENT B0 ;  /* 0x0000000000007941 */ /* 0x000fea0003800200 */
.L_x_22851:
[----:B------:R0:W-:Y:S01]  /*2e90*/  STG.E.U8 desc[UR36][R2.64], R0 ;  /* 0x0000000002007986 */ /* 0x0001e2000c101124 */
[----:B------:R-:W-:Y:S05]  /*2ea0*/  BRA `(.L_x_22832) ;  /* 0x0000000400187947 */ /* 0x000fea0003800000 */
.L_x_22849:
        /* <DEDUP_REMOVED lines=13> */
.L_x_22857:
[----:B------:R-:W-:-:S04]  /*2f80*/  SHF.R.U32.HI R0, RZ, 0x15, R5 ;  /* 0x00000015ff007819 */ /* 0x000fc80000011605 */
[----:B------:R-:W-:-:S04]  /*2f90*/  LOP3.LUT R0, R0, 0x1, RZ, 0xc0, !PT ;  /* 0x0000000100007812 */ /* 0x000fc800078ec0ff */
[----:B------:R-:W-:-:S04]  /*2fa0*/  IADD3 R0, PT, PT, R5, 0x88fffff, R0 ;  /* 0x088fffff05007810 */ /* 0x000fc80007ffe000 */
[----:B------:R-:W-:-:S04]  /*2fb0*/  SHF.R.U32.HI R0, RZ, 0x15, R0 ;  /* 0x00000015ff007819 */ /* 0x000fc80000011600 */
[----:B------:R-:W-:-:S07]  /*2fc0*/  LOP3.LUT R4, R0, 0xff, RZ, 0xc0, !PT ;  /* 0x000000ff00047812 */ /* 0x000fce00078ec0ff */
.L_x_22858:
[----:B------:R-:W-:-:S04]  /*2fd0*/  SHF.R.U32.HI R5, RZ, 0x18, R5 ;  /* 0x00000018ff057819 */ /* 0x000fc80000011605 */
[----:B------:R-:W-:-:S04]  /*2fe0*/  LOP3.LUT R4, R4, 0x80, R5, 0xf8, !PT ;  /* 0x0000008004047812 */ /* 0x000fc800078ef805 */
[----:B------:R-:W-:-:S07]  /*2ff0*/  PRMT R0, R4, 0x7610, R0 ;  /* 0x0000761004007816 */ /* 0x000fce0000000000 */
.L_x_22856:
[----:B------:R-:W-:Y:S05]  /*3000*/  BSYNC.RECONVERGENT B0 ;  /* 0x0000000000007941 */ /* 0x000fea0003800200 */
.L_x_22855:
[----:B------:R0:W-:Y:S01]  /*3010*/  STG.E.U8 desc[UR36][R2.64], R0 ;  /* 0x0000000002007986 */ /* 0x0001e2000c101124 */
[----:B------:R-:W-:Y:S05]  /*3020*/  BRA `(.L_x_22832) ;  /* 0x0000000000b87947 */ /* 0x000fea0003800000 */
.L_x_22848:
[----:B------:R-:W-:-:S09]  /*3030*/  UISETP.NE.AND UP0, UPT, UR4, 0x1c, UPT ;  /* 0x0000001c0400788c */ /* 0x000fd2000bf05270 */
[----:B------:R-:W-:Y:S05]  /*3040*/  BRA.U !UP0, `(.L_x_22859) ;  /* 0x0000000108a47547 */ /* 0x000fea000b800000 */
[----:B------:R-:W-:-:S09]  /*3050*/  UISETP.NE.AND UP0, UPT, UR4, 0x1d, UPT ;  /* 0x0000001d0400788c */ /* 0x000fd2000bf05270 */
[----:B------:R-:W-:Y:S05]  /*3060*/  BRA.U !UP0, `(.L_x_22860) ;  /* 0x00000001088c7547 */ /* 0x000fea000b800000 */
[----:B------:R-:W-:-:S09]  /*3070*/  UISETP.NE.AND UP0, UPT, UR4, 0x2c, UPT ;  /* 0x0000002c0400788c */ /* 0x000fd2000bf05270 */
[----:B------:R-:W-:Y:S05]  /*3080*/  BRA.U !UP0, `(.L_x_22861) ;  /* 0x0000000108447547 */ /* 0x000fea000b800000 */
.L_x_22831:
        /* <DEDUP_REMOVED lines=16> */
.L_x_22862:
[----:B------:R-:W-:Y:S05]  /*3190*/  BRA `(.L_x_22832) ;  /* 0x00000000005c7947 */ /* 0x000fea0003800000 */
.L_x_22861:
        /* <DEDUP_REMOVED lines=16> */
.L_x_22860:
[----:B------:R-:W-:-:S06]  /*32a0*/  HADD2.F32 R4, -RZ, R4.H0_H0 ;  /* 0x20000004ff047230 */ /* 0x000fcc0000004100 */
[----:B------:R-:W0:Y:S02]  /*32b0*/  F2I.U64.TRUNC R4, R4 ;  /* 0x0000000400047311 */ /* 0x000e24000020d800 */
[----:B0-----:R0:W-:Y:S01]  /*32c0*/  STG.E.64 desc[UR36][R2.64], R4 ;  /* 0x0000000402007986 */ /* 0x0011e2000c101b24 */
[----:B------:R-:W-:Y:S05]  /*32d0*/  BRA `(.L_x_22832) ;  /* 0x00000000000c7947 */ /* 0x000fea0003800000 */
.L_x_22859:
[----:B------:R-:W-:-:S04]  /*32e0*/  HADD2.F32 R4, -RZ, R4.H0_H0 ;  /* 0x20000004ff047230 */ /* 0x000fc80000004100 */
[----:B------:R-:W0:Y:S02]  /*32f0*/  F2I.FTZ.U32.TRUNC.NTZ R5, R4 ;  /* 0x0000000400057305 */ /* 0x000e24000021f000 */
[----:B0-----:R0:W-:Y:S02]  /*3300*/  STG.E desc[UR36][R2.64], R5 ;  /* 0x0000000502007986 */ /* 0x0011e4000c101924 */
.L_x_22832:
[----:B------:R-:W-:-:S07]  /*3310*/  IADD3 R17, PT, PT, R17, 0x80, RZ ;  /* 0x0000008011117810 */ /* 0x000fce0007ffe0ff */
.L_x_22791:
[----:B------:R-:W-:Y:S05]  /*3320*/  BSYNC.RECONVERGENT B6 ;  /* 0x0000000000067941 */ /* 0x000fea0003800200 */
.L_x_22790:
        /* <DEDUP_REMOVED lines=307> */
.L_x_22865:
        /* <DEDUP_REMOVED lines=18> */
.L_x_22869:
[----:B------:R-:W2:Y:S02]  /*4780*/  LDG.E.U8 R2, desc[UR36][R2.64] ;  /* 0x0000002402027981 */ /* 0x000ea4000c1e1100 */
[----:B--2---:R-:W-:-:S04]  /*4790*/  I2FP.F32.U32 R0, R2 ;  /* 0x0000000200007245 */ /* 0x004fc80000201000 */
[----:B------:R-:W-:Y:S01]  /*47a0*/  F2FP.F16.F32.PACK_AB R0, RZ, R0 ;  /* 0x00000000ff00723e */ /* 0x000fe200000000ff */
[----:B------:R-:W-:Y:S06]  /*47b0*/  BRA `(.L_x_22871) ;  /* 0x0000000c009c7947 */ /* 0x000fec0003800000 */
.L_x_22868:
        /* <DEDUP_REMOVED lines=10> */
.L_x_22873:
[----:B------:R-:W2:Y:S02]  /*4860*/  LDG.E R2, desc[UR36][R2.64] ;  /* 0x0000002402027981 */ /* 0x000ea4000c1e1900 */
[----:B--2---:R-:W-:-:S04]  /*4870*/  I2FP.F32.S32 R0, R2 ;  /* 0x0000000200007245 */ /* 0x004fc80000201400 */
[----:B------:R-:W-:Y:S01]  /*4880*/  F2FP.F16.F32.PACK_AB R0, RZ, R0 ;  /* 0x00000000ff00723e */ /* 0x000fe200000000ff */
[----:B------:R-:W-:Y:S06]  /*4890*/  BRA `(.L_x_22871) ;  /* 0x0000000c00647947 */ /* 0x000fec0003800000 */
.L_x_22872:
[----:B------:R-:W2:Y:S02]  /*48a0*/  LDG.E.U16 R2, desc[UR36][R2.64] ;  /* 0x0000002402027981 */ /* 0x000ea4000c1e1500 */
[----:B--2---:R-:W0:Y:S02]  /*48b0*/  I2F.S16 R0, R2 ;  /* 0x0000000200007306 */ /* 0x004e240000101400 */
[----:B0-----:R-:W-:Y:S01]  /*48c0*/  F2FP.F16.F32.PACK_AB R0, RZ, R0 ;  /* 0x00000000ff00723e */ /* 0x001fe200000000ff */
[----:B------:R-:W-:Y:S06]  /*48d0*/  BRA `(.L_x_22871) ;  /* 0x0000000c00547947 */ /* 0x000fec0003800000 */
.L_x_22867:
        /* <DEDUP_REMOVED lines=9> */
.L_x_22875:
[----:B------:R1:W5:Y:S01]  /*4970*/  LDG.E.U16 R0, desc[UR36][R2.64] ;  /* 0x0000002402007981 */ /* 0x000362000c1e1500 */
[----:B------:R-:W-:Y:S05]  /*4980*/  BRA `(.L_x_22871) ;  /* 0x0000000c00287947 */ /* 0x000fea0003800000 */
.L_x_22874:
        /* <DEDUP_REMOVED lines=9> */
.L_x_22877:
[----:B------:R0:W5:Y:S01]  /*4a20*/  LDG.E.U16 R0, desc[UR36][R2.64] ;  /* 0x0000002402007981 */ /* 0x000162000c1e1500 */
[----:B------:R-:W-:Y:S05]  /*4a30*/  BRA `(.L_x_22871) ;  /* 0x0000000800fc7947 */ /* 0x000fea0003800000 */
.L_x_22876:
        /* <DEDUP_REMOVED lines=12> */
.L_x_22866:
        /* <DEDUP_REMOVED lines=13> */
.L_x_22880:
        /* <DEDUP_REMOVED lines=12> */
.L_x_22879:
        /* <DEDUP_REMOVED lines=27> */
.L_x_22882:
        /* <DEDUP_REMOVED lines=13> */
.L_x_22881:
[----:B------:R-:W2:Y:S02]  /*4f10*/  LDG.E.U16 R0, desc[UR36][R2.64] ;  /* 0x0000002402007981 */ /* 0x000ea4000c1e1500 */
[----:B--2---:R-:W-:-:S04]  /*4f20*/  SHF.L.U32 R0, R0, 0x10, RZ ;  /* 0x0000001000007819 */ /* 0x004fc800000006ff */
[----:B------:R-:W-:Y:S01]  /*4f30*/  F2FP.F16.F32.PACK_AB R0, RZ, R0 ;  /* 0x00000000ff00723e */ /* 0x000fe200000000ff */
[----:B------:R-:W-:Y:S06]  /*4f40*/  BRA `(.L_x_22871) ;  /* 0x0000000400b87947 */ /* 0x000fec0003800000 */
.L_x_22878:
        /* <DEDUP_REMOVED lines=12> */
.L_x_22885:
        /* <DEDUP_REMOVED lines=21> */
.L_x_22889:
[----:B------:R-:W-:Y:S05]  /*5160*/  BSYNC.RECONVERGENT B1 ;  /* 0x0000000000017941 */ /* 0x000fea0003800200 */
.L_x_22888:
[----:B------:R-:W-:Y:S01]  /*5170*/  IMAD.SHL.U32 R0, R0, 0x100000, RZ ;  /* 0x0010000000007824 */ /* 0x000fe200078e00ff */
[----:B------:R-:W-:-:S04]  /*5180*/  LEA R2, R2, 0x3b800000, 0x17 ;  /* 0x3b80000002027811 */ /* 0x000fc800078eb8ff */
[----:B------:R-:W-:-:S07]  /*5190*/  LOP3.LUT R0, R2, R0, R7, 0xfe, !PT ;  /* 0x0000000002007212 */ /* 0x000fce00078efe07 */
.L_x_22887:
[----:B------:R-:W-:Y:S05]  /*51a0*/  BSYNC.RECONVERGENT B0 ;  /* 0x0000000000007941 */ /* 0x000fea0003800200 */
.L_x_22886:
[----:B------:R-:W-:Y:S01]  /*51b0*/  F2FP.F16.F32.PACK_AB R0, RZ, R0 ;  /* 0x00000000ff00723e */ /* 0x000fe200000000ff */
[----:B------:R-:W-:Y:S06]  /*51c0*/  BRA `(.L_x_22871) ;  /* 0x0000000400187947 */ /* 0x000fec0003800000 */
.L_x_22884:
        /* <DEDUP_REMOVED lines=21> */
.L_x_22893:
[----:B------:R-:W-:Y:S05]  /*5320*/  BSYNC.RECONVERGENT B1 ;  /* 0x0000000000017941 */ /* 0x000fea0003800200 */
.L_x_22892:
[----:B------:R-:W-:Y:S01]  /*5330*/  IMAD.SHL.U32 R0, R0, 0x200000, RZ ;  /* 0x0020000000007824 */ /* 0x000fe200078e00ff */
[----:B------:R-:W-:-:S04]  /*5340*/  LEA R2, R2, 0x37800000, 0x17 ;  /* 0x3780000002027811 */ /* 0x000fc800078eb8ff */
[----:B------:R-:W-:-:S07]  /*5350*/  LOP3.LUT R0, R2, R0, R7, 0xfe, !PT ;  /* 0x0000000002007212 */ /* 0x000fce00078efe07 */
.L_x_22891:
[----:B------:R-:W-:Y:S05]  /*5360*/  BSYNC.RECONVERGENT B0 ;  /* 0x0000000000007941 */ /* 0x000fea0003800200 */
.L_x_22890:
[----:B------:R-:W-:Y:S01]  /*5370*/  F2FP.F16.F32.PACK_AB R0, RZ, R0 ;  /* 0x00000000ff00723e */ /* 0x000fe200000000ff */
[----:B------:R-:W-:Y:S06]  /*5380*/  BRA `(.L_x_22871) ;  /* 0x0000000000a87947 */ /* 0x000fec0003800000 */
.L_x_22883:
        /* <DEDUP_REMOVED lines=14> */
.L_x_22897:
[----:B------:R-:W-:Y:S05]  /*5470*/  BSYNC.RECONVERGENT B0 ;  /* 0x0000000000007941 */ /* 0x000fea0003800200 */
.L_x_22896:
[----:B------:R-:W-:Y:S01]  /*5480*/  F2FP.F16.F32.PACK_AB R0, RZ, R0 ;  /* 0x00000000ff00723e */ /* 0x000fe200000000ff */
[----:B------:R-:W-:Y:S06]  /*5490*/  BRA `(.L_x_22871) ;  /* 0x0000000000647947 */ /* 0x000fec0003800000 */
.L_x_22870:
        /* <DEDUP_REMOVED lines=16> */
.L_x_22898:
[----:B------:R-:W-:Y:S01]  /*55a0*/  PRMT R0, RZ, 0x7610, R0 ;  /* 0x00007610ff007816 */ /* 0x000fe20000000000 */
[----:B------:R-:W-:Y:S06]  /*55b0*/  BRA `(.L_x_22871) ;  /* 0x00000000001c7947 */ /* 0x000fec0003800000 */
.L_x_22895:
[----:B------:R-:W2:Y:S02]  /*55c0*/  LDG.E.64 R2, desc[UR36][R2.64] ;  /* 0x0000002402027981 */ /* 0x000ea4000c1e1b00 */
[----:B--2---:R-:W0:Y:S02]  /*55d0*/  I2F.U64 R0, R2 ;  /* 0x0000000200007312 */ /* 0x004e240000301000 */
[----:B0-----:R-:W-:Y:S01]  /*55e0*/  F2FP.F16.F32.PACK_AB R0, RZ, R0 ;  /* 0x00000000ff00723e */ /* 0x001fe200000000ff */
[----:B------:R-:W-:Y:S06]  /*55f0*/  BRA `(.L_x_22871) ;  /* 0x00000000000c7947 */ /* 0x000fec0003800000 */
.L_x_22894:
[----:B------:R-:W2:Y:S02]  /*5600*/  LDG.E R2, desc[UR36][R2.64] ;  /* 0x0000002402027981 */ /* 0x000ea4000c1e1900 */
[----:B--2---:R-:W-:-:S04]  /*5610*/  I2FP.F32.U32 R0, R2 ;  /* 0x0000000200007245 */ /* 0x004fc80000201000 */
[----:B------:R-:W-:-:S07]  /*5620*/  F2FP.F16.F32.PACK_AB R0, RZ, R0 ;  /* 0x00000000ff00723e */ /* 0x000fce00000000ff */
.L_x_22871:
        /* <DEDUP_REMOVED lines=21> */
.L_x_22902:
[----:B------:R-:W-:-:S06]  /*5780*/  HADD2.F32 R5, -RZ, R4.H0_H0 ;  /* 0x20000004ff057230 */ /* 0x000fcc0000004100 */
[----:B------:R-:W0:Y:S02]  /*5790*/  F2I.S64.TRUNC R4, R5 ;  /* 0x0000000500047311 */ /* 0x000e24000020d900 */
[----:B0-----:R0:W-:Y:S01]  /*57a0*/  STG.E.U8 desc[UR36][R2.64], R4 ;  /* 0x0000000402007986 */ /* 0x0011e2000c101124 */
[----:B------:R-:W-:Y:S05]  /*57b0*/  BRA `(.L_x_22904) ;  /* 0x0000000c006c7947 */ /* 0x000fea0003800000 */
.L_x_22901:
        /* <DEDUP_REMOVED lines=10> */
.L_x_22906:
[----:B------:R-:W-:-:S04]  /*5860*/  HADD2.F32 R4, -RZ, R4.H0_H0 ;  /* 0x20000004ff047230 */ /* 0x000fc80000004100 */
[----:B------:R-:W0:Y:S02]  /*5870*/  F2I.FTZ.TRUNC.NTZ R5, R4 ;  /* 0x0000000400057305 */ /* 0x000e24000021f100 */
[----:B0-----:R0:W-:Y:S01]  /*5880*/  STG.E desc[UR36][R2.64], R5 ;  /* 0x0000000502007986 */ /* 0x0011e2000c101924 */
[----:B------:R-:W-:Y:S05]  /*5890*/  BRA `(.L_x_22904) ;  /* 0x0000000c00347947 */ /* 0x000fea0003800000 */
.L_x_22905:
[----:B------:R-:W-:-:S04]  /*58a0*/  HADD2.F32 R4, -RZ, R4.H0_H0 ;  /* 0x20000004ff047230 */ /* 0x000fc80000004100 */
[----:B------:R-:W0:Y:S02]  /*58b0*/  F2I.FTZ.TRUNC.NTZ R5, R4 ;  /* 0x0000000400057305 */ /* 0x000e24000021f100 */
[----:B0-----:R0:W-:Y:S01]  /*58c0*/  STG.E.U16 desc[UR36][R2.64], R5 ;  /* 0x0000000502007986 */ /* 0x0011e2000c101524 */
[----:B------:R-:W-:Y:S05]  /*58d0*/  BRA `(.L_x_22904) ;  /* 0x0000000c00247947 */ /* 0x000fea0003800000 */
.L_x_22900:
        /* <DEDUP_REMOVED lines=9> */
.L_x_22908:
[----:B------:R0:W-:Y:S01]  /*5970*/  STG.E.U16 desc[UR36][R2.64], R4 ;  /* 0x0000000402007986 */ /* 0x0001e2000c101524 */
[----:B------:R-:W-:Y:S05]  /*5980*/  BRA `(.L_x_22904) ;  /* 0x0000000800f87947 */ /* 0x000fea0003800000 */
.L_x_22907:
        /* <DEDUP_REMOVED lines=10> */
.L_x_22910:
[----:B------:R-:W-:-:S05]  /*5a30*/  HADD2.F32 R0, -RZ, R4.H0_H0 ;  /* 0x20000004ff007230 */ /* 0x000fca0000004100 */
[----:B------:R-:W-:-:S04]  /*5a40*/  F2FP.F16.F32.PACK_AB R0, RZ, R0 ;  /* 0x00000000ff00723e */ /* 0x000fc800000000ff */
[----:B------:R-:W-:-:S05]  /*5a50*/  PRMT R0, R0, 0x5410, RZ ;  /* 0x0000541000007816 */ /* 0x000fca00000000ff */
[----:B------:R0:W-:Y:S01]  /*5a60*/  STG.E desc[UR36][R2.64], R0 ;  /* 0x0000000002007986 */ /* 0x0001e2000c101924 */
[----:B------:R-:W-:Y:S05]  /*5a70*/  BRA `(.L_x_22904) ;  /* 0x0000000800bc7947 */ /* 0x000fea0003800000 */
.L_x_22909:
[----:B------:R-:W-:-:S05]  /*5a80*/  HADD2.F32 R4, -RZ, R4.H0_H0 ;  /* 0x20000004ff047230 */ /* 0x000fca0000004100 */
[----:B------:R-:W-:-:S06]  /*5a90*/  FMUL.FTZ R4, R4, 1 ;  /* 0x3f80000004047820 */ /* 0x000fcc0000410000 */
[----:B------:R-:W0:Y:S02]  /*5aa0*/  F2F.F64.F32 R4, R4 ;  /* 0x0000000400047310 */ /* 0x000e240000201800 */
[----:B0-----:R0:W-:Y:S01]  /*5ab0*/  STG.E.64 desc[UR36][R2.64], R4 ;  /* 0x0000000402007986 */ /* 0x0011e2000c101b24 */
[----:B------:R-:W-:Y:S05]  /*5ac0*/  BRA `(.L_x_22904) ;  /* 0x0000000800a87947 */ /* 0x000fea0003800000 */
.L_x_22899:
        /* <DEDUP_REMOVED lines=14> */
.L_x_22914:
        /* <DEDUP_REMOVED lines=18> */
.L_x_22917:
[----:B------:R-:W-:-:S04]  /*5cd0*/  SHF.R.U32.HI R5, RZ, 0x18, R5 ;  /* 0x00000018ff057819 */ /* 0x000fc80000011605 */
[----:B------:R-:W-:-:S07]  /*5ce0*/  LOP3.LUT R0, R0, 0x80, R5, 0xf8, !PT ;  /* 0x0000008000007812 */ /* 0x000fce00078ef805 */
.L_x_22916:
[----:B------:R-:W-:Y:S05]  /*5cf0*/  BSYNC.RECONVERGENT B0 ;  /* 0x0000000000007941 */ /* 0x000fea0003800200 */
.L_x_22915:
[----:B------:R0:W-:Y:S01]  /*5d00*/  STG.E.U8 desc[UR36][R2.64], R0 ;  /* 0x0000000002007986 */ /* 0x0001e2000c101124 */
[----:B------:R-:W-:Y:S05]  /*5d10*/  BRA `(.L_x_22904) ;  /* 0x0000000800147947 */ /* 0x000fea0003800000 */
.L_x_22913:
        /* <DEDUP_REMOVED lines=18> */
.L_x_22920:
[----:B------:R-:W-:-:S04]  /*5e40*/  SHF.R.U32.HI R5, RZ, 0x18, R5 ;  /* 0x00000018ff057819 */ /* 0x000fc80000011605 */
[----:B------:R-:W-:-:S07]  /*5e50*/  LOP3.LUT R0, R0, 0x80, R5, 0xf8, !PT ;  /* 0x0000008000007812 */ /* 0x000fce00078ef805 */
.L_x_22919:
[----:B------:R-:W-:Y:S05]  /*5e60*/  BSYNC.RECONVERGENT B0 ;  /* 0x0000000000007941 */ /* 0x000fea0003800200 */
.L_x_22918:
[----:B------:R0:W-:Y:S01]  /*5e70*/  STG.E.U8 desc[UR36][R2.64], R0 ;  /* 0x0000000002007986 */ /* 0x0001e2000c101124 */
[----:B------:R-:W-:Y:S05]  /*5e80*/  BRA `(.L_x_22904) ;  /* 0x0000000400b87947 */ /* 0x000fea0003800000 */
.L_x_22912:
        /* <DEDUP_REMOVED lines=22> */
.L_x_22922:
[----:B------:R-:W-:-:S06]  /*5ff0*/  HADD2.F32 R4, -RZ, R4.H0_H0 ;  /* 0x20000004ff047230 */ /* 0x000fcc0000004100 */
[----:B------:R-:W0:Y:S02]  /*6000*/  F2I.U64.TRUNC R4, R4 ;  /* 0x0000000400047311 */ /* 0x000e24000020d800 */
[----:B0-----:R0:W-:Y:S01]  /*6010*/  STG.E.64 desc[UR36][R2.64], R4 ;  /* 0x0000000402007986 */ /* 0x0011e2000c101b24 */
[----:B------:R-:W-:Y:S05]  /*6020*/  BRA `(.L_x_22904) ;  /* 0x0000000400507947 */ /* 0x000fea0003800000 */
.L_x_22921:
[----:B------:R-:W-:-:S04]  /*6030*/  HADD2.F32 R4, -RZ, R4.H0_H0 ;  /* 0x20000004ff047230 */ /* 0x000fc80000004100 */
[----:B------:R-:W0:Y:S02]  /*6040*/  F2I.FTZ.U32.TRUNC.NTZ R5, R4 ;  /* 0x0000000400057305 */ /* 0x000e24000021f000 */
[----:B0-----:R0:W-:Y:S01]  /*6050*/  STG.E desc[UR36][R2.64], R5 ;  /* 0x0000000502007986 */ /* 0x0011e2000c101924 */
[----:B------:R-:W-:Y:S05]  /*6060*/  BRA `(.L_x_22904) ;  /* 0x0000000400407947 */ /* 0x000fea0003800000 */
.L_x_22911:
        /* <DEDUP_REMOVED lines=11> */
.L_x_22924:
[----:B------:R-:W-:Y:S01]  /*6120*/  HADD2.F32 R4, -RZ, R4.H0_H0 ;  /* 0x20000004ff047230 */ /* 0x000fe20000004100 */
[----:B------:R-:W-:-:S04]  /*6130*/  CS2R R6, SRZ ;  /* 0x0000000000067805 */ /* 0x000fc8000001ff00 */
[----:B------:R-:W-:-:S06]  /*6140*/  FMUL.FTZ R4, R4, 1 ;  /* 0x3f80000004047820 */ /* 0x000fcc0000410000 */
[----:B------:R-:W0:Y:S02]  /*6150*/  F2F.F64.F32 R4, R4 ;  /* 0x0000000400047310 */ /* 0x000e240000201800 */
[----:B0-----:R4:W-:Y:S01]  /*6160*/  STG.E.128 desc[UR36][R2.64], R4 ;  /* 0x0000000402007986 */ /* 0x0019e2000c101d24 */
[----:B------:R-:W-:Y:S05]  /*6170*/  BRA `(.L_x_22904) ;  /* 0x0000000000fc7947 */ /* 0x000fea0003800000 */
.L_x_22923:
[----:B------:R-:W-:-:S09]  /*6180*/  UISETP.NE.AND UP0, UPT, UR4, 0xf, UPT ;  /* 0x0000000f0400788c */ /* 0x000fd2000bf05270 */
[----:B------:R-:W-:Y:S05]  /*6190*/  BRA.U !UP0, `(.L_x_22925) ;  /* 0x0000000108e87547 */ /* 0x000fea000b800000 */
[----:B------:R-:W-:-:S09]  /*61a0*/  UISETP.NE.AND UP0, UPT, UR4, 0x17, UPT ;  /* 0x000000170400788c */ /* 0x000fd2000bf05270 */
[----:B------:R-:W-:Y:S05]  /*61b0*/  BRA.U !UP0, `(.L_x_22926) ;  /* 0x0000000108907547 */ /* 0x000fea000b800000 */
[----:B------:R-:W-:-:S09]  /*61c0*/  UISETP.NE.AND UP0, UPT, UR4, 0x18, UPT ;  /* 0x000000180400788c */ /* 0x000fd2000bf05270 */
[----:B------:R-:W-:Y:S05]  /*61d0*/  BRA.U !UP0, `(.L_x_22927) ;  /* 0x0000000108447547 */ /* 0x000fea000b800000 */
.L_x_22903:
        /* <DEDUP_REMOVED lines=16> */
.L_x_22928:
[----:B------:R-:W-:Y:S05]  /*62e0*/  BRA `(.L_x_22904) ;  /* 0x0000000000a07947 */ /* 0x000fea0003800000 */
.L_x_22927:
        /* <DEDUP_REMOVED lines=13> */
.L_x_22930:
[----:B------:R-:W-:Y:S05]  /*63c0*/  BSYNC.RECONVERGENT B0 ;  /* 0x0000000000007941 */ /* 0x000fea0003800200 */
.L_x_22929:
[----:B------:R-:W-:-:S05]  /*63d0*/  LOP3.LUT R5, R0, 0x80, R5, 0xf8, !PT ;  /* 0x0000008000057812 */ /* 0x000fca00078ef805 */
[----:B------:R2:W-:Y:S01]  /*63e0*/  STG.E.U8 desc[UR36][R2.64], R5 ;  /* 0x0000000502007986 */ /* 0x0005e2000c101124 */
[----:B------:R-:W-:Y:S05]  /*63f0*/  BRA `(.L_x_22904) ;  /* 0x00000000005c7947 */ /* 0x000fea0003800000 */
.L_x_22926:
        /* <DEDUP_REMOVED lines=12> */
.L_x_22932:
[----:B------:R-:W-:Y:S01]  /*64c0*/  IMAD.MOV.U32 R0, RZ, RZ, 0x7f ;  /* 0x0000007fff007424 */ /* 0x000fe200078e00ff */
[----:B------:R-:W-:-:S04]  /*64d0*/  ISETP.GT.U32.AND P0, PT, R4, 0x7f800000, PT ;  /* 0x7f8000000400780c */ /* 0x000fc80003f04070 */
[----:B------:R-:W-:-:S09]  /*64e0*/  SEL R0, R0, 0x7c, P0 ;  /* 0x0000007c00007807 */ /* 0x000fd20000000000 */
.L_x_22933:
[----:B------:R-:W-:Y:S05]  /*64f0*/  BSYNC.RECONVERGENT B0 ;  /* 0x0000000000007941 */ /* 0x000fea0003800200 */
.L_x_22931:
[----:B------:R-:W-:-:S04]  /*6500*/  SHF.R.U32.HI R5, RZ, 0x18, R5 ;  /* 0x00000018ff057819 */ /* 0x000fc80000011605 */
[----:B------:R-:W-:-:S05]  /*6510*/  LOP3.LUT R5, R0, 0x80, R5, 0xf8, !PT ;  /* 0x0000008000057812 */ /* 0x000fca00078ef805 */
[----:B------:R1:W-:Y:S01]  /*6520*/  STG.E.U8 desc[UR36][R2.64], R5 ;  /* 0x0000000502007986 */ /* 0x0003e2000c101124 */
[----:B------:R-:W-:Y:S05]  /*6530*/  BRA `(.L_x_22904) ;  /* 0x00000000000c7947 */ /* 0x000fea0003800000 */
.L_x_22925:
[----:B------:R-:W-:-:S05]  /*6540*/  HADD2.F32 R0, -RZ, R4.H0_H0 ;  /* 0x20000004ff007230 */ /* 0x000fca0000004100 */
[----:B------:R-:W-:-:S05]  /*6550*/  F2FP.BF16.F32.PACK_AB R0, RZ, R0 ;  /* 0x00000000ff00723e */ /* 0x000fca00000010ff */
[----:B------:R0:W-:Y:S02]  /*6560*/  STG.E.U16 desc[UR36][R2.64], R0 ;  /* 0x0000000002007986 */ /* 0x0001e4000c101524 */
.L_x_22904:
[----:B------:R-:W-:-:S07]  /*6570*/  VIADD R17, R17, 0x80 ;  /* 0x0000008011117836 */ /* 0x000fce0000000000 */
.L_x_22864:
[----:B------:R-:W-:Y:S05]  /*6580*/  BSYNC.RECONVERGENT B6 ;  /* 0x0000000000067941 */ /* 0x000fea0003800200 */
.L_x_22863:
        /* <DEDUP_REMOVED lines=307> */
.L_x_22936:
        /* <DEDUP_REMOVED lines=18> */
.L_x_22940:
[----:B------:R-:W2:Y:S02]  /*79e0*/  LDG.E.U8 R2, desc[UR36][R2.64] ;  /* 0x0000002402027981 */ /* 0x000ea4000c1e1100 */
[----:B--2---:R-:W-:-:S04]  /*79f0*/  I2FP.F32.U32 R0, R2 ;  /* 0x0000000200007245 */ /* 0x004fc80000201000 */
[----:B------:R-:W-:Y:S01]  /*7a00*/  F2FP.F16.F32.PACK_AB R0, RZ, R0 ;  /* 0x00000000ff00723e */ /* 0x000fe200000000ff */
[----:B------:R-:W-:Y:S06]  /*7a10*/  BRA `(.L_x_22942) ;  /* 0x0000000c009c7947 */ /* 0x000fec0003800000 */
.L_x_22939:
        /* <DEDUP_REMOVED lines=10> */
.L_x_22944:
[----:B------:R-:W2:Y:S02]  /*7ac0*/  LDG.E R2, desc[UR36][R2.64] ;  /* 0x0000002402027981 */ /* 0x000ea4000c1e1900 */
[----:B--2---:R-:W-:-:S04]  /*7ad0*/  I2FP.F32.S32 R0, R2 ;  /* 0x0000000200007245 */ /* 0x004fc80000201400 */
[----:B------:R-:W-:Y:S01]  /*7ae0*/  F2FP.F16.F32.PACK_AB R0, RZ, R0 ;  /* 0x00000000ff00723e */ /* 0x000fe200000000ff */
[----:B------:R-:W-:Y:S06]  /*7af0*/  BRA `(.L_x_22942) ;  /* 0x0000000c00647947 */ /* 0x000fec0003800000 */
.L_x_22943:
[----:B------:R-:W2:Y:S02]  /*7b00*/  LDG.E.U16 R2, desc[UR36][R2.64] ;  /* 0x0000002402027981 */ /* 0x000ea4000c1e1500 */
[----:B--2---:R-:W0:Y:S02]  /*7b10*/  I2F.S16 R0, R2 ;  /* 0x0000000200007306 */ /* 0x004e240000101400 */
[----:B0-----:R-:W-:Y:S01]  /*7b20*/  F2FP.F16.F32.PACK_AB R0, RZ, R0 ;  /* 0x00000000ff00723e */ /* 0x001fe200000000ff */
[----:B------:R-:W-:Y:S06]  /*7b30*/  BRA `(.L_x_22942) ;  /* 0x0000000c00547947 */ /* 0x000fec0003800000 */
.L_x_22938:
        /* <DEDUP_REMOVED lines=9> */
.L_x_22946:
[----:B------:R1:W5:Y:S01]  /*7bd0*/  LDG.E.U16 R0, desc[UR36][R2.64] ;  /* 0x0000002402007981 */ /* 0x000362000c1e1500 */
[----:B------:R-:W-:Y:S05]  /*7be0*/  BRA `(.L_x_22942) ;  /* 0x0000000c00287947 */ /* 0x000fea0003800000 */
.L_x_22945:
        /* <DEDUP_REMOVED lines=9> */
.L_x_22948:
[----:B------:R0:W5:Y:S01]  /*7c80*/  LDG.E.U16 R0, desc[UR36][R2.64] ;  /* 0x0000002402007981 */ /* 0x000162000c1e1500 */
[----:B------:R-:W-:Y:S05]  /*7c90*/  BRA `(.L_x_22942) ;  /* 0x0000000800fc7947 */ /* 0x000fea0003800000 */
.L_x_22947:
        /* <DEDUP_REMOVED lines=12> */
.L_x_22937:
        /* <DEDUP_REMOVED lines=13> */
.L_x_22951:
        /* <DEDUP_REMOVED lines=12> */
.L_x_22950:
        /* <DEDUP_REMOVED lines=27> */
.L_x_22953:
        /* <DEDUP_REMOVED lines=13> */
.L_x_22952:
[----:B------:R-:W2:Y:S02]  /*8170*/  LDG.E.U16 R0, desc[UR36][R2.64] ;  /* 0x0000002402007981 */ /* 0x000ea4000c1e1500 */
[----:B--2---:R-:W-:-:S05]  /*8180*/  IMAD.U32 R0, R0, 0x10000, RZ ;  /* 0x0001000000007824 */ /* 0x004fca00078e00ff */
[----:B------:R-:W-:Y:S01]  /*8190*/  F2FP.F16.F32.PACK_AB R0, RZ, R0 ;  /* 0x00000000ff00723e */ /* 0x000fe200000000ff */
[----:B------:R-:W-:Y:S06]  /*81a0*/  BRA `(.L_x_22942) ;  /* 0x0000000400b87947 */ /* 0x000fec0003800000 */
.L_x_22949:
        /* <DEDUP_REMOVED lines=12> */
.L_x_22956:
        /* <DEDUP_REMOVED lines=21> */
.L_x_22960:
[----:B------:R-:W-:Y:S05]  /*83c0*/  BSYNC.RECONVERGENT B1 ;  /* 0x0000000000017941 */ /* 0x000fea0003800200 */
.L_x_22959:
[----:B------:R-:W-:Y:S01]  /*83d0*/  IMAD.SHL.U32 R0, R0, 0x100000, RZ ;  /* 0x0010000000007824 */ /* 0x000fe200078e00ff */
[----:B------:R-:W-:-:S04]  /*83e0*/  LEA R2, R2, 0x3b800000, 0x17 ;  /* 0x3b80000002027811 */ /* 0x000fc800078eb8ff */
[----:B------:R-:W-:-:S07]  /*83f0*/  LOP3.LUT R0, R2, R0, R7, 0xfe, !PT ;  /* 0x0000000002007212 */ /* 0x000fce00078efe07 */
.L_x_22958:
[----:B------:R-:W-:Y:S05]  /*8400*/  BSYNC.RECONVERGENT B0 ;  /* 0x0000000000007941 */ /* 0x000fea0003800200 */
.L_x_22957:
[----:B------:R-:W-:Y:S01]  /*8410*/  F2FP.F16.F32.PACK_AB R0, RZ, R0 ;  /* 0x00000000ff00723e */ /* 0x000fe200000000ff */
[----:B------:R-:W-:Y:S06]  /*8420*/  BRA `(.L_x_22942) ;  /* 0x0000000400187947 */ /* 0x000fec0003800000 */
.L_x_22955:
        /* <DEDUP_REMOVED lines=21> */
.L_x_22964:
[----:B------:R-:W-:Y:S05]  /*8580*/  BSYNC.RECONVERGENT B1 ;  /* 0x0000000000017941 */ /* 0x000fea0003800200 */
.L_x_22963:
[----:B------:R-:W-:Y:S02]  /*8590*/  SHF.L.U32 R0, R0, 0x15, RZ ;  /* 0x0000001500007819 */ /* 0x000fe400000006ff */
[----:B------:R-:W-:-:S04]  /*85a0*/  LEA R2, R2, 0x37800000, 0x17 ;  /* 0x3780000002027811 */ /* 0x000fc800078eb8ff */
[----:B------:R-:W-:-:S07]  /*85b0*/  LOP3.LUT R0, R2, R0, R7, 0xfe, !PT ;  /* 0x0000000002007212 */ /* 0x000fce00078efe07 */
.L_x_22962:
[----:B------:R-:W-:Y:S05]  /*85c0*/  BSYNC.RECONVERGENT B0 ;  /* 0x0000000000007941 */ /* 0x000fea0003800200 */
.L_x_22961:
[----:B------:R-:W-:Y:S01]  /*85d0*/  F2FP.F16.F32.PACK_AB R0, RZ, R0 ;  /* 0x00000000ff00723e */ /* 0x000fe200000000ff */
[----:B------:R-:W-:Y:S06]  /*85e0*/  BRA `(.L_x_22942) ;  /* 0x0000000000a87947 */ /* 0x000fec0003800000 */
.L_x_22954:
        /* <DEDUP_REMOVED lines=14> */
.L_x_22968:
[----:B------:R-:W-:Y:S05]  /*86d0*/  BSYNC.RECONVERGENT B0 ;  /* 0x0000000000007941 */ /* 0x000fea0003800200 */
.L_x_22967:
[----:B------:R-:W-:Y:S01]  /*86e0*/  F2FP.F16.F32.PACK_AB R0, RZ, R0 ;  /* 0x00000000ff00723e */ /* 0x000fe200000000ff */
[----:B------:R-:W-:Y:S06]  /*86f0*/  BRA `(.L_x_22942) ;  /* 0x0000000000647947 */ /* 0x000fec0003800000 */
.L_x_22941:
        /* <DEDUP_REMOVED lines=16> */
.L_x_22969:
[----:B------:R-:W-:Y:S01]  /*8800*/  PRMT R0, RZ, 0x7610, R0 ;  /* 0x00007610ff007816 */ /* 0x000fe20000000000 */
[----:B------:R-:W-:Y:S06]  /*8810*/  BRA `(.L_x_22942) ;  /* 0x00000000001c7947 */ /* 0x000fec0003800000 */
.L_x_22966:
[----:B------:R-:W2:Y:S02]  /*8820*/  LDG.E.64 R2, desc[UR36][R2.64] ;  /* 0x0000002402027981 */ /* 0x000ea4000c1e1b00 */
[----:B--2---:R-:W0:Y:S02]  /*8830*/  I2F.U64 R0, R2 ;  /* 0x0000000200007312 */ /* 0x004e240000301000 */
[----:B0-----:R-:W-:Y:S01]  /*8840*/  F2FP.F16.F32.PACK_AB R0, RZ, R0 ;  /* 0x00000000ff00723e */ /* 0x001fe200000000ff */
[----:B------:R-:W-:Y:S06]  /*8850*/  BRA `(.L_x_22942) ;  /* 0x00000000000c7947 */ /* 0x000fec0003800000 */
.L_x_22965:
[----:B------:R-:W2:Y:S02]  /*8860*/  LDG.E R2, desc[UR36][R2.64] ;  /* 0x0000002402027981 */ /* 0x000ea4000c1e1900 */
[----:B--2---:R-:W-:-:S04]  /*8870*/  I2FP.F32.U32 R0, R2 ;  /* 0x0000000200007245 */ /* 0x004fc80000201000 */
[----:B------:R-:W-:-:S07]  /*8880*/  F2FP.F16.F32.PACK_AB R0, RZ, R0 ;  /* 0x00000000ff00723e */ /* 0x000fce00000000ff */
.L_x_22942:
        /* <DEDUP_REMOVED lines=21> */
.L_x_22973:
[----:B------:R-:W-:-:S06]  /*89e0*/  HADD2.F32 R5, -RZ, R4.H0_H0 ;  /* 0x20000004ff057230 */ /* 0x000fcc0000004100 */
[----:B------:R-:W0:Y:S02]  /*89f0*/  F2I.S64.TRUNC R4, R5 ;  /* 0x0000000500047311 */ /* 0x000e24000020d900 */
[----:B0-----:R4:W-:Y:S01]  /*8a00*/  STG.E.U8 desc[UR36][R2.64], R4 ;  /* 0x0000000402007986 */ /* 0x0019e2000c101124 */
[----:B------:R-:W-:Y:S05]  /*8a10*/  BRA `(.L_x_22975) ;  /* 0x0000000c006c7947 */ /* 0x000fea0003800000 */
.L_x_22972:
        /* <DEDUP_REMOVED lines=10> */
.L_x_22977:
[----:B------:R-:W-:-:S04]  /*8ac0*/  HADD2.F32 R4, -RZ, R4.H0_H0 ;  /* 0x20000004ff047230 */ /* 0x000fc80000004100 */
[----:B------:R-:W0:Y:S02]  /*8ad0*/  F2I.FTZ.TRUNC.NTZ R5, R4 ;  /* 0x0000000400057305 */ /* 0x000e24000021f100 */
[----:B0-----:R2:W-:Y:S01]  /*8ae0*/  STG.E desc[UR36][R2.64], R5 ;  /* 0x0000000502007986 */ /* 0x0015e2000c101924 */
[----:B------:R-:W-:Y:S05]  /*8af0*/  BRA `(.L_x_22975) ;  /* 0x0000000c00347947 */ /* 0x000fea0003800000 */
.L_x_22976:
[----:B------:R-:W-:-:S04]  /*8b00*/  HADD2.F32 R4, -RZ, R4.H0_H0 ;  /* 0x20000004ff047230 */ /* 0x000fc80000004100 */
[----:B------:R-:W0:Y:S02]  /*8b10*/  F2I.FTZ.TRUNC.NTZ R5, R4 ;  /* 0x0000000400057305 */ /* 0x000e24000021f100 */
[----:B0-----:R0:W-:Y:S01]  /*8b20*/  STG.E.U16 desc[UR36][R2.64], R5 ;  /* 0x0000000502007986 */ /* 0x0011e2000c101524 */
[----:B------:R-:W-:Y:S05]  /*8b30*/  BRA `(.L_x_22975) ;  /* 0x0000000c00247947 */ /* 0x000fea0003800000 */
.L_x_22971:
        /* <DEDUP_REMOVED lines=9> */
.L_x_22979:
[----:B------:R0:W-:Y:S01]  /*8bd0*/  STG.E.U16 desc[UR36][R2.64], R4 ;  /* 0x0000000402007986 */ /* 0x0001e2000c101524 */
[----:B------:R-:W-:Y:S05]  /*8be0*/  BRA `(.L_x_22975) ;  /* 0x0000000800f87947 */ /* 0x000fea0003800000 */
.L_x_22978:
        /* <DEDUP_REMOVED lines=10> */
.L_x_22981:
[----:B------:R-:W-:-:S05]  /*8c90*/  HADD2.F32 R0, -RZ, R4.H0_H0 ;  /* 0x20000004ff007230 */ /* 0x000fca0000004100 */
[----:B------:R-:W-:-:S04]  /*8ca0*/  F2FP.F16.F32.PACK_AB R0, RZ, R0 ;  /* 0x00000000ff00723e */ /* 0x000fc800000000ff */
[----:B------:R-:W-:-:S05]  /*8cb0*/  PRMT R0, R0, 0x5410, RZ ;  /* 0x0000541000007816 */ /* 0x000fca00000000ff */
[----:B------:R0:W-:Y:S01]  /*8cc0*/  STG.E desc[UR36][R2.64], R0 ;  /* 0x0000000002007986 */ /* 0x0001e2000c101924 */
[----:B------:R-:W-:Y:S05]  /*8cd0*/  BRA `(.L_x_22975) ;  /* 0x0000000800bc7947 */ /* 0x000fea0003800000 */
.L_x_22980:
[----:B------:R-:W-:-:S05]  /*8ce0*/  HADD2.F32 R4, -RZ, R4.H0_H0 ;  /* 0x20000004ff047230 */ /* 0x000fca0000004100 */
[----:B------:R-:W-:-:S06]  /*8cf0*/  FMUL.FTZ R4, R4, 1 ;  /* 0x3f80000004047820 */ /* 0x000fcc0000410000 */
[----:B------:R-:W0:Y:S02]  /*8d00*/  F2F.F64.F32 R4, R4 ;  /* 0x0000000400047310 */ /* 0x000e240000201800 */
[----:B0-----:R0:W-:Y:S01]  /*8d10*/  STG.E.64 desc[UR36][R2.64], R4 ;  /* 0x0000000402007986 */ /* 0x0011e2000c101b24 */
[----:B------:R-:W-:Y:S05]  /*8d20*/  BRA `(.L_x_22975) ;  /* 0x0000000800a87947 */ /* 0x000fea0003800000 */
.L_x_22970:
        /* <DEDUP_REMOVED lines=14> */
.L_x_22985:
        /* <DEDUP_REMOVED lines=18> */
.L_x_22988:
[----:B------:R-:W-:-:S04]  /*8f30*/  SHF.R.U32.HI R5, RZ, 0x18, R5 ;  /* 0x00000018ff057819 */ /* 0x000fc80000011605 */
[----:B------:R-:W-:-:S07]  /*8f40*/  LOP3.LUT R0, R0, 0x80, R5, 0xf8, !PT ;  /* 0x0000008000007812 */ /* 0x000fce00078ef805 */
.L_x_22987:
[----:B------:R-:W-:Y:S05]  /*8f50*/  BSYNC.RECONVERGENT B0 ;  /* 0x0000000000007941 */ /* 0x000fea0003800200 */
.L_x_22986:
[----:B------:R0:W-:Y:S01]  /*8f60*/  STG.E.U8 desc[UR36][R2.64], R0 ;  /* 0x0000000002007986 */ /* 0x0001e2000c101124 */
[----:B------:R-:W-:Y:S05]  /*8f70*/  BRA `(.L_x_22975) ;  /* 0x0000000800147947 */ /* 0x000fea0003800000 */
.L_x_22984:
        /* <DEDUP_REMOVED lines=18> */
.L_x_22991:
[----:B------:R-:W-:-:S04]  /*90a0*/  SHF.R.U32.HI R5, RZ, 0x18, R5 ;  /* 0x00000018ff057819 */ /* 0x000fc80000011605 */
[----:B------:R-:W-:-:S07]  /*90b0*/  LOP3.LUT R0, R0, 0x80, R5, 0xf8, !PT ;  /* 0x0000008000007812 */ /* 0x000fce00078ef805 */
.L_x_22990:
[----:B------:R-:W-:Y:S05]  /*90c0*/  BSYNC.RECONVERGENT B0 ;  /* 0x0000000000007941 */ /* 0x000fea0003800200 */
.L_x_22989:
[----:B------:R0:W-:Y:S01]  /*90d0*/  STG.E.U8 desc[UR36][R2.64], R0 ;  /* 0x0000000002007986 */ /* 0x0001e2000c101124 */
[----:B------:R-:W-:Y:S05]  /*90e0*/  BRA `(.L_x_22975) ;  /* 0x0000000400b87947 */ /* 0x000fea0003800000 */
.L_x_22983:
        /* <DEDUP_REMOVED lines=22> */
.L_x_22993:
[----:B------:R-:W-:-:S06]  /*9250*/  HADD2.F32 R4, -RZ, R4.H0_H0 ;  /* 0x20000004ff047230 */ /* 0x000fcc0000004100 */
[----:B------:R-:W0:Y:S02]  /*9260*/  F2I.U64.TRUNC R4, R4 ;  /* 0x0000000400047311 */ /* 0x000e24000020d800 */
[----:B0-----:R0:W-:Y:S01]  /*9270*/  STG.E.64 desc[UR36][R2.64], R4 ;  /* 0x0000000402007986 */ /* 0x0011e2000c101b24 */
[----:B------:R-:W-:Y:S05]  /*9280*/  BRA `(.L_x_22975) ;  /* 0x0000000400507947 */ /* 0x000fea0003800000 */
.L_x_22992:
[----:B------:R-:W-:-:S04]  /*9290*/  HADD2.F32 R4, -RZ, R4.H0_H0 ;  /* 0x20000004ff047230 */ /* 0x000fc80000004100 */
[----:B------:R-:W0:Y:S02]  /*92a0*/  F2I.FTZ.U32.TRUNC.NTZ R5, R4 ;  /* 0x0000000400057305 */ /* 0x000e24000021f000 */
[----:B0-----:R0:W-:Y:S01]  /*92b0*/  STG.E desc[UR36][R2.64], R5 ;  /* 0x0000000502007986 */ /* 0x0011e2000c101924 */
[----:B------:R-:W-:Y:S05]  /*92c0*/  BRA `(.L_x_22975) ;  /* 0x0000000400407947 */ /* 0x000fea0003800000 */
.L_x_22982:
        /* <DEDUP_REMOVED lines=11> */
.L_x_22995:
[----:B------:R-:W-:Y:S01]  /*9380*/  HADD2.F32 R4, -RZ, R4.H0_H0 ;  /* 0x20000004ff047230 */ /* 0x000fe20000004100 */
[----:B------:R-:W-:-:S04]  /*9390*/  CS2R R6, SRZ ;  /* 0x0000000000067805 */ /* 0x000fc8000001ff00 */
[----:B------:R-:W-:-:S06]  /*93a0*/  FMUL.FTZ R4, R4, 1 ;  /* 0x3f80000004047820 */ /* 0x000fcc0000410000 */
[----:B------:R-:W0:Y:S02]  /*93b0*/  F2F.F64.F32 R4, R4 ;  /* 0x0000000400047310 */ /* 0x000e240000201800 */
[----:B0-----:R0:W-:Y:S01]  /*93c0*/  STG.E.128 desc[UR36][R2.64], R4 ;  /* 0x0000000402007986 */ /* 0x0011e2000c101d24 */
[----:B------:R-:W-:Y:S05]  /*93d0*/  BRA `(.L_x_22975) ;  /* 0x0000000000fc7947 */ /* 0x000fea0003800000 */
.L_x_22994:
[----:B------:R-:W-:-:S09]  /*93e0*/  UISETP.NE.AND UP0, UPT, UR4, 0xf, UPT ;  /* 0x0000000f0400788c */ /* 0x000fd2000bf05270 */
[----:B------:R-:W-:Y:S05]  /*93f0*/  BRA.U !UP0, `(.L_x_22996) ;  /* 0x0000000108e87547 */ /* 0x000fea000b800000 */
[----:B------:R-:W-:-:S09]  /*9400*/  UISETP.NE.AND UP0, UPT, UR4, 0x17, UPT ;  /* 0x000000170400788c */ /* 0x000fd2000bf05270 */
[----:B------:R-:W-:Y:S05]  /*9410*/  BRA.U !UP0, `(.L_x_22997) ;  /* 0x0000000108907547 */ /* 0x000fea000b800000 */
[----:B------:R-:W-:-:S09]  /*9420*/  UISETP.NE.AND UP0, UPT, UR4, 0x18, UPT ;  /* 0x000000180400788c */ /* 0x000fd2000bf05270 */
[----:B------:R-:W-:Y:S05]  /*9430*/  BRA.U !UP0, `(.L_x_22998) ;  /* 0x0000000108447547 */ /* 0x000fea000b800000 */
.L_x_22974:
        /* <DEDUP_REMOVED lines=16> */
.L_x_22999:
[----:B------:R-:W-:Y:S05]  /*9540*/  BRA `(.L_x_22975) ;  /* 0x0000000000a07947 */ /* 0x000fea0003800000 */
.L_x_22998:
        /* <DEDUP_REMOVED lines=13> */
.L_x_23001:
[----:B------:R-:W-:Y:S05]  /*9620*/  BSYNC.RECONVERGENT B0 ;  /* 0x0000000000007941 */ /* 0x000fea0003800200 */
.L_x_23000:
[----:B------:R-:W-:-:S05]  /*9630*/  LOP3.LUT R5, R0, 0x80, R5, 0xf8, !PT ;  /* 0x0000008000057812 */ /* 0x000fca00078ef805 */
[----:B------:R0:W-:Y:S01]  /*9640*/  STG.E.U8 desc[UR36][R2.64], R5 ;  /* 0x0000000502007986 */ /* 0x0001e2000c101124 */
[----:B------:R-:W-:Y:S05]  /*9650*/  BRA `(.L_x_22975) ;  /* 0x00000000005c7947 */ /* 0x000fea0003800000 */
.L_x_22997:
        /* <DEDUP_REMOVED lines=12> */
.L_x_23003:
[----:B------:R-:W-:Y:S02]  /*9720*/  ISETP.GT.U32.AND P0, PT, R4, 0x7f800000, PT ;  /* 0x7f8000000400780c */ /* 0x000fe40003f04070 */
[----:B------:R-:W-:-:S04]  /*9730*/  MOV R0, 0x7f ;  /* 0x0000007f00007802 */ /* 0x000fc80000000f00 */
[----:B------:R-:W-:-:S07]  /*9740*/  SEL R0, R0, 0x7c, P0 ;  /* 0x0000007c00007807 */ /* 0x000fce0000000000 */
.L_x_23004:
[----:B------:R-:W-:Y:S05]  /*9750*/  BSYNC.RECONVERGENT B0 ;  /* 0x0000000000007941 */ /* 0x000fea0003800200 */
.L_x_23002:
[----:B------:R-:W-:-:S04]  /*9760*/  SHF.R.U32.HI R5, RZ, 0x18, R5 ;  /* 0x00000018ff057819 */ /* 0x000fc80000011605 */
[----:B------:R-:W-:-:S05]  /*9770*/  LOP3.LUT R5, R0, 0x80, R5, 0xf8, !PT ;  /* 0x0000008000057812 */ /* 0x000fca00078ef805 */
[----:B------:R0:W-:Y:S01]  /*9780*/  STG.E.U8 desc[UR36][R2.64], R5 ;  /* 0x0000000502007986 */ /* 0x0001e2000c101124 */
[----:B------:R-:W-:Y:S05]  /*9790*/  BRA `(.L_x_22975) ;  /* 0x00000000000c7947 */ /* 0x000fea0003800000 */
.L_x_22996:
[----:B------:R-:W-:-:S05]  /*97a0*/  HADD2.F32 R0, -RZ, R4.H0_H0 ;  /* 0x20000004ff007230 */ /* 0x000fca0000004100 */
[----:B------:R-:W-:-:S05]  /*97b0*/  F2FP.BF16.F32.PACK_AB R0, RZ, R0 ;  /* 0x00000000ff00723e */ /* 0x000fca00000010ff */
[----:B------:R0:W-:Y:S02]  /*97c0*/  STG.E.U16 desc[UR36][R2.64], R0 ;  /* 0x0000000002007986 */ /* 0x0001e4000c101524 */
.L_x_22975:
[----:B------:R-:W-:-:S07]  /*97d0*/  VIADD R17, R17, 0x80 ;  /* 0x0000008011117836 */ /* 0x000fce0000000000 */
.L_x_22935:
[----:B------:R-:W-:Y:S05]  /*97e0*/  BSYNC.RECONVERGENT B6 ;  /* 0x0000000000067941 */ /* 0x000fea0003800200 */
.L_x_22934:
        /* <DEDUP_REMOVED lines=306> */
.L_x_23005:
        /* <DEDUP_REMOVED lines=20> */
.L_x_23009:
[----:B------:R-:W2:Y:S02]  /*ac50*/  LDG.E.U8 R2, desc[UR36][R2.64] ;  /* 0x0000002402027981 */ /* 0x000ea4000c1e1100 */
[----:B--2---:R-:W-:-:S04]  /*ac60*/  I2FP.F32.U32 R0, R2 ;  /* 0x0000000200007245 */ /* 0x004fc80000201000 */
[----:B------:R-:W-:Y:S01]  /*ac70*/  F2FP.F16.F32.PACK_AB R0, RZ, R0 ;  /* 0x00000000ff00723e */ /* 0x000fe200000000ff */
[----:B------:R-:W-:Y:S06]  /*ac80*/  BRA `(.L_x_23011) ;  /* 0x0000000c009c7947 */ /* 0x000fec0003800000 */
.L_x_23008:
        /* <DEDUP_REMOVED lines=10> */
.L_x_23013:
[----:B------:R-:W2:Y:S02]  /*ad30*/  LDG.E R2, desc[UR36][R2.64] ;  /* 0x0000002402027981 */ /* 0x000ea4000c1e1900 */
[----:B--2---:R-:W-:-:S04]  /*ad40*/  I2FP.F32.S32 R0, R2 ;  /* 0x0000000200007245 */ /* 0x004fc80000201400 */
[----:B------:R-:W-:Y:S01]  /*ad50*/  F2FP.F16.F32.PACK_AB R0, RZ, R0 ;  /* 0x00000000ff00723e */ /* 0x000fe200000000ff */
[----:B------:R-:W-:Y:S06]  /*ad60*/  BRA `(.L_x_23011) ;  /* 0x0000000c00647947 */ /* 0x000fec0003800000 */
.L_x_23012:
[----:B------:R-:W2:Y:S02]  /*ad70*/  LDG.E.U16 R2, desc[UR36][R2.64] ;  /* 0x0000002402027981 */ /* 0x000ea4000c1e1500 */
[----:B--2---:R-:W0:Y:S02]  /*ad80*/  I2F.S16 R0, R2 ;  /* 0x0000000200007306 */ /* 0x004e240000101400 */
[----:B0-----:R-:W-:Y:S01]  /*ad90*/  F2FP.F16.F32.PACK_AB R0, RZ, R0 ;  /* 0x00000000ff00723e */ /* 0x001fe200000000ff */
[----:B------:R-:W-:Y:S06]  /*ada0*/  BRA `(.L_x_23011) ;  /* 0x0000000c00547947 */ /* 0x000fec0003800000 */
.L_x_23007:
        /* <DEDUP_REMOVED lines=9> */
.L_x_23015:
[----:B------:R1:W5:Y:S01]  /*ae40*/  LDG.E.U16 R0, desc[UR36][R2.64] ;  /* 0x0000002402007981 */ /* 0x000362000c1e1500 */
[----:B------:R-:W-:Y:S05]  /*ae50*/  BRA `(.L_x_23011) ;  /* 0x0000000c00287947 */ /* 0x000fea0003800000 */
.L_x_23014:
        /* <DEDUP_REMOVED lines=9> */
.L_x_23017:
[----:B------:R0:W5:Y:S01]  /*aef0*/  LDG.E.U16 R0, desc[UR36][R2.64] ;  /* 0x0000002402007981 */ /* 0x000162000c1e1500 */
[----:B------:R-:W-:Y:S05]  /*af00*/  BRA `(.L_x_23011) ;  /* 0x0000000800fc7947 */ /* 0x000fea0003800000 */
.L_x_23016:
        /* <DEDUP_REMOVED lines=12> */
.L_x_23006:
        /* <DEDUP_REMOVED lines=13> */
.L_x_23020:
        /* <DEDUP_REMOVED lines=12> */
.L_x_23019:
        /* <DEDUP_REMOVED lines=27> */
.L_x_23022:
        /* <DEDUP_REMOVED lines=13> */
.L_x_23021:
[----:B------:R-:W2:Y:S02]  /*b3e0*/  LDG.E.U16 R0, desc[UR36][R2.64] ;  /* 0x0000002402007981 */ /* 0x000ea4000c1e1500 */
[----:B--2---:R-:W-:-:S04]  /*b3f0*/  SHF.L.U32 R0, R0, 0x10, RZ ;  /* 0x0000001000007819 */ /* 0x004fc800000006ff */
[----:B------:R-:W-:Y:S01]  /*b400*/  F2FP.F16.F32.PACK_AB R0, RZ, R0 ;  /* 0x00000000ff00723e */ /* 0x000fe200000000ff */
[----:B------:R-:W-:Y:S06]  /*b410*/  BRA `(.L_x_23011) ;  /* 0x0000000400b87947 */ /* 0x000fec0003800000 */
.L_x_23018:
        /* <DEDUP_REMOVED lines=12> */
.L_x_23025:
        /* <DEDUP_REMOVED lines=21> */
.L_x_23029:
[----:B------:R-:W-:Y:S05]  /*b630*/  BSYNC.RECONVERGENT B1 ;  /* 0x0000000000017941 */ /* 0x000fea0003800200 */
.L_x_23028:
[----:B------:R-:W-:Y:S01]  /*b640*/  IMAD.SHL.U32 R0, R0, 0x100000, RZ ;  /* 0x0010000000007824 */ /* 0x000fe200078e00ff */
[----:B------:R-:W-:-:S04]  /*b650*/  LEA R2, R2, 0x3b800000, 0x17 ;  /* 0x3b80000002027811 */ /* 0x000fc800078eb8ff */
[----:B------:R-:W-:-:S07]  /*b660*/  LOP3.LUT R0, R2, R0, R7, 0xfe, !PT ;  /* 0x0000000002007212 */ /* 0x000fce00078efe07 */
.L_x_23027:
[----:B------:R-:W-:Y:S05]  /*b670*/  BSYNC.RECONVERGENT B0 ;  /* 0x0000000000007941 */ /* 0x000fea0003800200 */
.L_x_23026:
[----:B------:R-:W-:Y:S01]  /*b680*/  F2FP.F16.F32.PACK_AB R0, RZ, R0 ;  /* 0x00000000ff00723e */ /* 0x000fe200000000ff */
[----:B------:R-:W-:Y:S06]  /*b690*/  BRA `(.L_x_23011) ;  /* 0x0000000400187947 */ /* 0x000fec0003800000 */
.L_x_23024:
        /* <DEDUP_REMOVED lines=21> */
.L_x_23033:
[----:B------:R-:W-:Y:S05]  /*b7f0*/  BSYNC.RECONVERGENT B1 ;  /* 0x0000000000017941 */ /* 0x000fea0003800200 */
.L_x_23032:
[----:B------:R-:W-:Y:S02]  /*b800*/  SHF.L.U32 R0, R0, 0x15, RZ ;  /* 0x0000001500007819 */ /* 0x000fe400000006ff */
[----:B------:R-:W-:-:S04]  /*b810*/  LEA R2, R2, 0x37800000, 0x17 ;  /* 0x3780000002027811 */ /* 0x000fc800078eb8ff */
[----:B------:R-:W-:-:S07]  /*b820*/  LOP3.LUT R0, R2, R0, R7, 0xfe, !PT ;  /* 0x0000000002007212 */ /* 0x000fce00078efe07 */
.L_x_23031:
[----:B------:R-:W-:Y:S05]  /*b830*/  BSYNC.RECONVERGENT B0 ;  /* 0x0000000000007941 */ /* 0x000fea0003800200 */
.L_x_23030:
[----:B------:R-:W-:Y:S01]  /*b840*/  F2FP.F16.F32.PACK_AB R0, RZ, R0 ;  /* 0x00000000ff00723e */ /* 0x000fe200000000ff */
[----:B------:R-:W-:Y:S06]  /*b850*/  BRA `(.L_x_23011) ;  /* 0x0000000000a87947 */ /* 0x000fec0003800000 */
.L_x_23023:
        /* <DEDUP_REMOVED lines=14> */
.L_x_23037:
[----:B------:R-:W-:Y:S05]  /*b940*/  BSYNC.RECONVERGENT B0 ;  /* 0x0000000000007941 */ /* 0x000fea0003800200 */
.L_x_23036:
[----:B------:R-:W-:Y:S01]  /*b950*/  F2FP.F16.F32.PACK_AB R0, RZ, R0 ;  /* 0x00000000ff00723e */ /* 0x000fe200000000ff */
[----:B------:R-:W-:Y:S06]  /*b960*/  BRA `(.L_x_23011) ;  /* 0x0000000000647947 */ /* 0x000fec0003800000 */
.L_x_23010:
        /* <DEDUP_REMOVED lines=16> */
.L_x_23038:
[----:B------:R-:W-:Y:S01]  /*ba70*/  PRMT R0, RZ, 0x7610, R0 ;  /* 0x00007610ff007816 */ /* 0x000fe20000000000 */
[----:B------:R-:W-:Y:S06]  /*ba80*/  BRA `(.L_x_23011) ;  /* 0x00000000001c7947 */ /* 0x000fec0003800000 */
.L_x_23035:
[----:B------:R-:W2:Y:S02]  /*ba90*/  LDG.E.64 R2, desc[UR36][R2.64] ;  /* 0x0000002402027981 */ /* 0x000ea4000c1e1b00 */
[----:B--2---:R-:W0:Y:S02]  /*baa0*/  I2F.U64 R0, R2 ;  /* 0x0000000200007312 */ /* 0x004e240000301000 */
[----:B0-----:R-:W-:Y:S01]  /*bab0*/  F2FP.F16.F32.PACK_AB R0, RZ, R0 ;  /* 0x00000000ff00723e */ /* 0x001fe200000000ff */
[----:B------:R-:W-:Y:S06]  /*bac0*/  BRA `(.L_x_23011) ;  /* 0x00000000000c7947 */ /* 0x000fec0003800000 */
.L_x_23034:
[----:B------:R-:W2:Y:S02]  /*bad0*/  LDG.E R2, desc[UR36][R2.64] ;  /* 0x0000002402027981 */ /* 0x000ea4000c1e1900 */
[----:B--2---:R-:W-:-:S04]  /*bae0*/  I2FP.F32.U32 R0, R2 ;  /* 0x0000000200007245 */ /* 0x004fc80000201000 */
[----:B------:R-:W-:-:S07]  /*baf0*/  F2FP.F16.F32.PACK_AB R0, RZ, R0 ;  /* 0x00000000ff00723e */ /* 0x000fce00000000ff */
.L_x_23011:
[----:B-----5:R-:W-:Y:S01]  /*bb00*/  HADD2.F32 R0, -RZ, R0.H0_H0 ;  /* 0x20000000ff007230 */ /* 0x020fe20000004100 */
[----:B------:R-:W-:-:S04]  /*bb10*/  UPRMT UR4, UR42, 0x9910, URZ ;  /* 0x000099102a047896 */ /* 0x000fc800080000ff */
[----:B------:R-:W-:Y:S01]  /*bb20*/  UISETP.GT.AND UP0, UPT, UR4, 0x9, UPT ;  /* 0x000000090400788c */ /* 0x000fe2000bf04270 */
[----:B------:R-:W0:Y:S02]  /*bb30*/  MUFU.RSQ R0, R0 ;  /* 0x0000000000007308 */ /* 0x000e240000001400 */
        /* <DEDUP_REMOVED lines=14> */
.L_x_23042:
[----:B------:R-:W-:-:S06]  /*bc20*/  HADD2.F32 R3, -RZ, R2.H0_H0 ;  /* 0x20000002ff037230 */ /* 0x000fcc0000004100 */
[----:B------:R-:W0:Y:S02]  /*bc30*/  F2I.S64.TRUNC R2, R3 ;  /* 0x0000000300027311 */ /* 0x000e24000020d900 */
[----:B0-----:R-:W-:Y:S01]  /*bc40*/  STG.E.U8 desc[UR36][R16.64], R2 ;  /* 0x0000000210007986 */ /* 0x001fe2000c101124 */
[----:B------:R-:W-:Y:S05]  /*bc50*/  EXIT ;  /* 0x000000000000794d */ /* 0x000fea0003800000 */
.L_x_23041:
        /* <DEDUP_REMOVED lines=10> */
.L_x_23045:
[----:B------:R-:W-:-:S04]  /*bd00*/  HADD2.F32 R2, -RZ, R2.H0_H0 ;  /* 0x20000002ff027230 */ /* 0x000fc80000004100 */
[----:B------:R-:W0:Y:S02]  /*bd10*/  F2I.FTZ.TRUNC.NTZ R3, R2 ;  /* 0x0000000200037305 */ /* 0x000e24000021f100 */
[----:B0-----:R-:W-:Y:S01]  /*bd20*/  STG.E desc[UR36][R16.64], R3 ;  /* 0x0000000310007986 */ /* 0x001fe2000c101924 */
[----:B------:R-:W-:Y:S05]  /*bd30*/  EXIT ;  /* 0x000000000000794d */ /* 0x000fea0003800000 */
.L_x_23044:
[----:B------:R-:W-:-:S04]  /*bd40*/  HADD2.F32 R2, -RZ, R2.H0_H0 ;  /* 0x20000002ff027230 */ /* 0x000fc80000004100 */
[----:B------:R-:W0:Y:S02]  /*bd50*/  F2I.FTZ.TRUNC.NTZ R3, R2 ;  /* 0x0000000200037305 */ /* 0x000e24000021f100 */
[----:B0-----:R-:W-:Y:S01]  /*bd60*/  STG.E.U16 desc[UR36][R16.64], R3 ;  /* 0x0000000310007986 */ /* 0x001fe2000c101524 */
[----:B------:R-:W-:Y:S05]  /*bd70*/  EXIT ;  /* 0x000000000000794d */ /* 0x000fea0003800000 */
.L_x_23040:
        /* <DEDUP_REMOVED lines=9> */
.L_x_23047:
[----:B------:R-:W-:Y:S01]  /*be10*/  STG.E.U16 desc[UR36][R16.64], R2 ;  /* 0x0000000210007986 */ /* 0x000fe2000c101524 */
[----:B------:R-:W-:Y:S05]  /*be20*/  EXIT ;  /* 0x000000000000794d */ /* 0x000fea0003800000 */
.L_x_23046:
        /* <DEDUP_REMOVED lines=10> */
.L_x_23049:
[----:B------:R-:W-:-:S05]  /*bed0*/  HADD2.F32 R0, -RZ, R2.H0_H0 ;  /* 0x20000002ff007230 */ /* 0x000fca0000004100 */
[----:B------:R-:W-:-:S04]  /*bee0*/  F2FP.F16.F32.PACK_AB R0, RZ, R0 ;  /* 0x00000000ff00723e */ /* 0x000fc800000000ff */
[----:B------:R-:W-:-:S05]  /*bef0*/  PRMT R0, R0, 0x5410, RZ ;  /* 0x0000541000007816 */ /* 0x000fca00000000ff */
[----:B------:R-:W-:Y:S01]  /*bf00*/  STG.E desc[UR36][R16.64], R0 ;  /* 0x0000000010007986 */ /* 0x000fe2000c101924 */
[----:B------:R-:W-:Y:S05]  /*bf10*/  EXIT ;  /* 0x000000000000794d */ /* 0x000fea0003800000 */
.L_x_23048:
[----:B------:R-:W-:-:S05]  /*bf20*/  HADD2.F32 R2, -RZ, R2.H0_H0 ;  /* 0x20000002ff027230 */ /* 0x000fca0000004100 */
[----:B------:R-:W-:-:S06]  /*bf30*/  FMUL.FTZ R2, R2, 1 ;  /* 0x3f80000002027820 */ /* 0x000fcc0000410000 */
[----:B------:R-:W0:Y:S02]  /*bf40*/  F2F.F64.F32 R2, R2 ;  /* 0x0000000200027310 */ /* 0x000e240000201800 */
[----:B0-----:R-:W-:Y:S01]  /*bf50*/  STG.E.64 desc[UR36][R16.64], R2 ;  /* 0x0000000210007986 */ /* 0x001fe2000c101b24 */
[----:B------:R-:W-:Y:S05]  /*bf60*/  EXIT ;  /* 0x000000000000794d */ /* 0x000fea0003800000 */
.L_x_23039:
        /* <DEDUP_REMOVED lines=14> */
.L_x_23053:
        /* <DEDUP_REMOVED lines=17> */
.L_x_23056:
[----:B------:R-:W-:-:S04]  /*c160*/  SHF.R.U32.HI R3, RZ, 0x18, R3 ;  /* 0x00000018ff037819 */ /* 0x000fc80000011603 */
[----:B------:R-:W-:-:S04]  /*c170*/  LOP3.LUT R0, R0, 0x80, R3, 0xf8, !PT ;  /* 0x0000008000007812 */ /* 0x000fc800078ef803 */
[----:B------:R-:W-:-:S07]  /*c180*/  PRMT R8, R0, 0x7610, R8 ;  /* 0x0000761000087816 */ /* 0x000fce0000000008 */
.L_x_23055:
[----:B------:R-:W-:Y:S05]  /*c190*/  BSYNC.RECONVERGENT B0 ;  /* 0x0000000000007941 */ /* 0x000fea0003800200 */
.L_x_23054:
[----:B------:R-:W-:Y:S01]  /*c1a0*/  STG.E.U8 desc[UR36][R16.64], R8 ;  /* 0x0000000810007986 */ /* 0x000fe2000c101124 */
[----:B------:R-:W-:Y:S05]  /*c1b0*/  EXIT ;  /* 0x000000000000794d */ /* 0x000fea0003800000 */
.L_x_23052:
        /* <DEDUP_REMOVED lines=17> */
.L_x_23059:
[----:B------:R-:W-:-:S04]  /*c2d0*/  SHF.R.U32.HI R3, RZ, 0x18, R3 ;  /* 0x00000018ff037819 */ /* 0x000fc80000011603 */
[----:B------:R-:W-:-:S04]  /*c2e0*/  LOP3.LUT R0, R0, 0x80, R3, 0xf8, !PT ;  /* 0x0000008000007812 */ /* 0x000fc800078ef803 */
[----:B------:R-:W-:-:S07]  /*c2f0*/  PRMT R8, R0, 0x7610, R8 ;  /* 0x0000761000087816 */ /* 0x000fce0000000008 */
.L_x_23058:
[----:B------:R-:W-:Y:S05]  /*c300*/  BSYNC.RECONVERGENT B0 ;  /* 0x0000000000007941 */ /* 0x000fea0003800200 */
.L_x_23057:
[----:B------:R-:W-:Y:S01]  /*c310*/  STG.E.U8 desc[UR36][R16.64], R8 ;  /* 0x0000000810007986 */ /* 0x000fe2000c101124 */
[----:B------:R-:W-:Y:S05]  /*c320*/  EXIT ;  /* 0x000000000000794d */ /* 0x000fea0003800000 */
.L_x_23051:
        /* <DEDUP_REMOVED lines=22> */
.L_x_23061:
[----:B------:R-:W-:-:S06]  /*c490*/  HADD2.F32 R2, -RZ, R2.H0_H0 ;  /* 0x20000002ff027230 */ /* 0x000fcc0000004100 */
[----:B------:R-:W0:Y:S02]  /*c4a0*/  F2I.U64.TRUNC R2, R2 ;  /* 0x0000000200027311 */ /* 0x000e24000020d800 */
[----:B0-----:R-:W-:Y:S01]  /*c4b0*/  STG.E.64 desc[UR36][R16.64], R2 ;  /* 0x0000000210007986 */ /* 0x001fe2000c101b24 */
[----:B------:R-:W-:Y:S05]  /*c4c0*/  EXIT ;  /* 0x000000000000794d */ /* 0x000fea0003800000 */
.L_x_23060:
[----:B------:R-:W-:-:S04]  /*c4d0*/  HADD2.F32 R2, -RZ, R2.H0_H0 ;  /* 0x20000002ff027230 */ /* 0x000fc80000004100 */
[----:B------:R-:W0:Y:S02]  /*c4e0*/  F2I.FTZ.U32.TRUNC.NTZ R3, R2 ;  /* 0x0000000200037305 */ /* 0x000e24000021f000 */
[----:B0-----:R-:W-:Y:S01]  /*c4f0*/  STG.E desc[UR36][R16.64], R3 ;  /* 0x0000000310007986 */ /* 0x001fe2000c101924 */
[----:B------:R-:W-:Y:S05]  /*c500*/  EXIT ;  /* 0x000000000000794d */ /* 0x000fea0003800000 */
.L_x_23050:
        /* <DEDUP_REMOVED lines=11> */
.L_x_23063:
[----:B------:R-:W-:Y:S01]  /*c5c0*/  HADD2.F32 R2, -RZ, R2.H0_H0 ;  /* 0x20000002ff027230 */ /* 0x000fe20000004100 */
[----:B------:R-:W-:-:S04]  /*c5d0*/  CS2R R6, SRZ ;  /* 0x0000000000067805 */ /* 0x000fc8000001ff00 */
[----:B------:R-:W-:-:S04]  /*c5e0*/  FMUL.FTZ R2, R2, 1 ;  /* 0x3f80000002027820 */ /* 0x000fc80000410000 */
[----:B------:R-:W0:Y:S02]  /*c5f0*/  F2F.F64.F32 R4, R2 ;  /* 0x0000000200047310 */ /* 0x000e240000201800 */
[----:B0-----:R-:W-:Y:S01]  /*c600*/  STG.E.128 desc[UR36][R16.64], R4 ;  /* 0x0000000410007986 */ /* 0x001fe2000c101d24 */
[----:B------:R-:W-:Y:S05]  /*c610*/  EXIT ;  /* 0x000000000000794d */ /* 0x000fea0003800000 */
.L_x_23062:
[----:B------:R-:W-:-:S09]  /*c620*/  UISETP.NE.AND UP0, UPT, UR4, 0xf, UPT ;  /* 0x0000000f0400788c */ /* 0x000fd2000bf05270 */
[----:B------:R-:W-:Y:S05]  /*c630*/  BRA.U !UP0, `(.L_x_23064) ;  /* 0x0000000108e87547 */ /* 0x000fea000b800000 */
[----:B------:R-:W-:-:S09]  /*c640*/  UISETP.NE.AND UP0, UPT, UR4, 0x17, UPT ;  /* 0x000000170400788c */ /* 0x000fd2000bf05270 */
[----:B------:R-:W-:Y:S05]  /*c650*/  BRA.U !UP0, `(.L_x_23065) ;  /* 0x0000000108907547 */ /* 0x000fea000b800000 */
[----:B------:R-:W-:-:S09]  /*c660*/  UISETP.NE.AND UP0, UPT, UR4, 0x18, UPT ;  /* 0x000000180400788c */ /* 0x000fd2000bf05270 */
[----:B------:R-:W-:Y:S05]  /*c670*/  BRA.U !UP0, `(.L_x_23066) ;  /* 0x0000000108447547 */ /* 0x000fea000b800000 */
.L_x_23043:
        /* <DEDUP_REMOVED lines=16> */
.L_x_23067:
[----:B------:R-:W-:Y:S05]  /*c780*/  EXIT ;  /* 0x000000000000794d */ /* 0x000fea0003800000 */
.L_x_23066:
        /* <DEDUP_REMOVED lines=13> */
.L_x_23069:
[----:B------:R-:W-:Y:S05]  /*c860*/  BSYNC.RECONVERGENT B0 ;  /* 0x0000000000007941 */ /* 0x000fea0003800200 */
.L_x_23068:
[----:B------:R-:W-:-:S05]  /*c870*/  LOP3.LUT R3, R0, 0x80, R3, 0xf8, !PT ;  /* 0x0000008000037812 */ /* 0x000fca00078ef803 */
[----:B------:R-:W-:Y:S01]  /*c880*/  STG.E.U8 desc[UR36][R16.64], R3 ;  /* 0x0000000310007986 */ /* 0x000fe2000c101124 */
[----:B------:R-:W-:Y:S05]  /*c890*/  EXIT ;  /* 0x000000000000794d */ /* 0x000fea0003800000 */
.L_x_23065:
        /* <DEDUP_REMOVED lines=12> */
.L_x_23071:
[----:B------:R-:W-:Y:S01]  /*c960*/  HFMA2 R0, -RZ, RZ, 0, 7.569789886474609375e-06 ;  /* 0x0000007fff007431 */ /* 0x000fe200000001ff */
[----:B------:R-:W-:-:S04]  /*c970*/  ISETP.GT.U32.AND P0, PT, R2, 0x7f800000, PT ;  /* 0x7f8000000200780c */ /* 0x000fc80003f04070 */
[----:B------:R-:W-:-:S09]  /*c980*/  SEL R0, R0, 0x7c, P0 ;  /* 0x0000007c00007807 */ /* 0x000fd20000000000 */
.L_x_23072:
[----:B------:R-:W-:Y:S05]  /*c990*/  BSYNC.RECONVERGENT B0 ;  /* 0x0000000000007941 */ /* 0x000fea0003800200 */
.L_x_23070:
[----:B------:R-:W-:-:S04]  /*c9a0*/  SHF.R.U32.HI R3, RZ, 0x18, R3 ;  /* 0x00000018ff037819 */ /* 0x000fc80000011603 */
[----:B------:R-:W-:-:S05]  /*c9b0*/  LOP3.LUT R3, R0, 0x80, R3, 0xf8, !PT ;  /* 0x0000008000037812 */ /* 0x000fca00078ef803 */
[----:B------:R-:W-:Y:S01]  /*c9c0*/  STG.E.U8 desc[UR36][R16.64], R3 ;  /* 0x0000000310007986 */ /* 0x000fe2000c101124 */
[----:B------:R-:W-:Y:S05]  /*c9d0*/  EXIT ;  /* 0x000000000000794d */ /* 0x000fea0003800000 */
.L_x_23064:
[----:B------:R-:W-:-:S05]  /*c9e0*/  HADD2.F32 R0, -RZ, R2.H0_H0 ;  /* 0x20000002ff007230 */ /* 0x000fca0000004100 */
[----:B------:R-:W-:-:S05]  /*c9f0*/  F2FP.BF16.F32.PACK_AB R0, RZ, R0 ;  /* 0x00000000ff00723e */ /* 0x000fca00000010ff */
[----:B------:R-:W-:Y:S01]  /*ca00*/  STG.E.U16 desc[UR36][R16.64], R0 ;  /* 0x0000000010007986 */ /* 0x000fe2000c101524 */
[----:B------:R-:W-:Y:S05]  /*ca10*/  EXIT ;  /* 0x000000000000794d */ /* 0x000fea0003800000 */
.L_x_23073:
        /* <DEDUP_REMOVED lines=14> */
.L_x_36044:


//--------------------- .text._ZN2at6native27unrolled_elementwise_kernelIZZZNS0_17rsqrt_kernel_cudaERNS_18TensorIteratorBaseEENKUlvE0_clEvENKUlvE2_clEvEUlN3c104HalfEE_St5arrayIPcLm2EELi4E23TrivialOffsetCalculatorILi1EjESD_NS0_6memory12LoadWithCastILi1EEENSE_13StoreWithCastILi1EEEEEviT_T0_T2_T3_T4_T5_ --------------------------
	.section	.text._ZN2at6native27unrolled_elementwise_kernelIZZZNS0_17rsqrt_kernel_cudaERNS_18TensorIteratorBaseEENKUlvE0_clEvENKUlvE2_clEvEUlN3c104HalfEE_St5arrayIPcLm2EELi4E23TrivialOffsetCalculatorILi1EjESD_NS0_6memory12LoadWithCastILi1EEENSE_13StoreWithCastILi1EEEEEviT_T0_T2_T3_T4_T5_,"ax",@progbits
	.align	128
        .global         _ZN2at6native27unrolled_elementwise_kernelIZZZNS0_17rsqrt_kernel_cudaERNS_18TensorIteratorBaseEENKUlvE0_clEvENKUlvE2_clEvEUlN3c104HalfEE_St5arrayIPcLm2EELi4E23TrivialOffsetCalculatorILi1EjESD_NS0_6memory12LoadWithCastILi1EEENSE_13StoreWithCastILi1EEEEEviT_T0_T2_T3_T4_T5_
        .type           _ZN2at6native27unrolled_elementwise_kernelIZZZNS0_17rsqrt_kernel_cudaERNS_18TensorIteratorBaseEENKUlvE0_clEvENKUlvE2_clEvEUlN3c104HalfEE_St5arrayIPcLm2EELi4E23TrivialOffsetCalculatorILi1EjESD_NS0_6memory12LoadWithCastILi1EEENSE_13StoreWithCastILi1EEEEEviT_T0_T2_T3_T4_T5_,@function
        .size           _ZN2at6native27unrolled_elementwise_kernelIZZZNS0_17rsqrt_kernel_cudaERNS_18TensorIteratorBaseEENKUlvE0_clEvENKUlvE2_clEvEUlN3c104HalfEE_St5arrayIPcLm2EELi4E23TrivialOffsetCalculatorILi1EjESD_NS0_6memory12LoadWithCastILi1EEENSE_13StoreWithCastILi1EEEEEviT_T0_T2_T3_T4_T5_,(.L_x_36045 - _ZN2at6native27unrolled_elementwise_kernelIZZZNS0_17rsqrt_kernel_cudaERNS_18TensorIteratorBaseEENKUlvE0_clEvENKUlvE2_clEvEUlN3c104HalfEE_St5arrayIPcLm2EELi4E23TrivialOffsetCalculatorILi1EjESD_NS0_6memory12LoadWithCastILi1EEENSE_13StoreWithCastILi1EEEEEviT_T0_T2_T3_T4_T5_)
        .other          _ZN2at6native27unrolled_elementwise_kernelIZZZNS0_17rsqrt_kernel_cudaERNS_18TensorIteratorBaseEENKUlvE0_clEvENKUlvE2_clEvEUlN3c104HalfEE_St5arrayIPcLm2EELi4E23TrivialOffsetCalculatorILi1EjESD_NS0_6memory12LoadWithCastILi1EEENSE_13StoreWithCastILi1EEEEEviT_T0_T2_T3_T4_T5_,@"STO_CUDA_ENTRY STV_DEFAULT"
_ZN2at6native27unrolled_elementwise_kernelIZZZNS0_17rsqrt_kernel_cudaERNS_18TensorIteratorBaseEENKUlvE0_clEvENKUlvE2_clEvEUlN3c104HalfEE_St5arrayIPcLm2EELi4E23TrivialOffsetCalculatorILi1EjESD_NS0_6memory12LoadWithCastILi1EEENSE_13StoreWithCastILi1EEEEEviT_T0_T2_T3_T4_T5_:
.text._ZN2at6native27unrolled_elementwise_kernelIZZZNS0_17rsqrt_kernel_cudaERNS_18TensorIteratorBaseEENKUlvE0_clEvENKUlvE2_clEvEUlN3c104HalfEE_St5arrayIPcLm2EELi4E23TrivialOffsetCalculatorILi1EjESD_NS0_6memory12LoadWithCastILi1EEENSE_13StoreWithCastILi1EEEEEviT_T0_T2_T3_T4_T5_:
        /* <DEDUP_REMOVED lines=34> */
.L_x_23079:
[----:B------:R-:W2:Y:S02]  /*0220*/  LDG.E.U8 R2, desc[UR36][R2.64] ;  /* 0x0000002402027981 */ /* 0x000ea4000c1e1100 */
[----:B--2---:R-:W-:-:S04]  /*0230*/  I2FP.F32.U32 R0, R2 ;  /* 0x0000000200007245 */ /* 0x004fc80000201000 */
[----:B------:R-:W-:-:S04]  /*0240*/  F2FP.F16.F32.PACK_AB R0, RZ, R0 ;  /* 0x00000000ff00723e */ /* 0x000fc800000000ff */
[----:B------:R-:W-:Y:S01]  /*0250*/  PRMT R16, R0, 0x7610, R16 ;  /* 0x0000761000107816 */ /* 0x000fe20000000010 */
[----:B------:R-:W-:Y:S06]  /*0260*/  BRA `(.L_x_23081) ;  /* 0x0000000c00d47947 */ /* 0x000fec0003800000 */
.L_x_23078:
        /* <DEDUP_REMOVED lines=11> */
.L_x_23083:
[----:B------:R-:W2:Y:S02]  /*0320*/  LDG.E R2, desc[UR36][R2.64] ;  /* 0x0000002402027981 */ /* 0x000ea4000c1e1900 */
[----:B--2---:R-:W-:-:S04]  /*0330*/  I2FP.F32.S32 R0, R2 ;  /* 0x0000000200007245 */ /* 0x004fc80000201400 */
[----:B------:R-:W-:-:S04]  /*0340*/  F2FP.F16.F32.PACK_AB R0, RZ, R0 ;  /* 0x00000000ff00723e */ /* 0x000fc800000000ff */
[----:B------:R-:W-:Y:S01]  /*0350*/  PRMT R16, R0, 0x7610, R16 ;  /* 0x0000761000107816 */ /* 0x000fe20000000010 */
[----:B------:R-:W-:Y:S06]  /*0360*/  BRA `(.L_x_23081) ;  /* 0x0000000c00947947 */ /* 0x000fec0003800000 */
.L_x_23082:
[----:B------:R-:W2:Y:S02]  /*0370*/  LDG.E.U16 R2, desc[UR36][R2.64] ;  /* 0x0000002402027981 */ /* 0x000ea4000c1e1500 */
[----:B--2---:R-:W0:Y:S02]  /*0380*/  I2F.S16 R0, R2 ;  /* 0x0000000200007306 */ /* 0x004e240000101400 */
[----:B0-----:R-:W-:-:S04]  /*0390*/  F2FP.F16.F32.PACK_AB R0, RZ, R0 ;  /* 0x00000000ff00723e */ /* 0x001fc800000000ff */
[----:B------:R-:W-:Y:S01]  /*03a0*/  PRMT R16, R0, 0x7610, R16 ;  /* 0x0000761000107816 */ /* 0x000fe20000000010 */
[----:B------:R-:W-:Y:S06]  /*03b0*/  BRA `(.L_x_23081) ;  /* 0x0000000c00807947 */ /* 0x000fec0003800000 */
.L_x_23077:
        /* <DEDUP_REMOVED lines=9> */
.L_x_23085:
[----:B------:R1:W5:Y:S01]  /*0450*/  LDG.E.U16 R16, desc[UR36][R2.64] ;  /* 0x0000002402107981 */ /* 0x000362000c1e1500 */
[----:B------:R-:W-:Y:S05]  /*0460*/  BRA `(.L_x_23081) ;  /* 0x0000000c00547947 */ /* 0x000fea0003800000 */
.L_x_23084:
        /* <DEDUP_REMOVED lines=9> */
.L_x_23087:
[----:B------:R0:W5:Y:S01]  /*0500*/  LDG.E.U16 R16, desc[UR36][R2.64] ;  /* 0x0000002402107981 */ /* 0x000162000c1e1500 */
[----:B------:R-:W-:Y:S05]  /*0510*/  BRA `(.L_x_23081) ;  /* 0x0000000c00287947 */ /* 0x000fea0003800000 */
.L_x_23086:
        /* <DEDUP_REMOVED lines=13> */
.L_x_23076:
        /* <DEDUP_REMOVED lines=14> */
.L_x_23090:
        /* <DEDUP_REMOVED lines=13> */
.L_x_23089:
        /* <DEDUP_REMOVED lines=27> */
.L_x_23092:
        /* <DEDUP_REMOVED lines=14> */
.L_x_23091:
[----:B------:R-:W2:Y:S02]  /*0a30*/  LDG.E.U16 R0, desc[UR36][R2.64] ;  /* 0x0000002402007981 */ /* 0x000ea4000c1e1500 */
[----:B--2---:R-:W-:-:S05]  /*0a40*/  IMAD.U32 R0, R0, 0x10000, RZ ;  /* 0x0001000000007824 */ /* 0x004fca00078e00ff */
[----:B------:R-:W-:-:S04]  /*0a50*/  F2FP.F16.F32.PACK_AB R0, RZ, R0 ;  /* 0x00000000ff00723e */ /* 0x000fc800000000ff */
[----:B------:R-:W-:Y:S01]  /*0a60*/  PRMT R16, R0, 0x7610, R16 ;  /* 0x0000761000107816 */ /* 0x000fe20000000010 */
[----:B------:R-:W-:Y:S06]  /*0a70*/  BRA `(.L_x_23081) ;  /* 0x0000000400d07947 */ /* 0x000fec0003800000 */
.L_x_23088:
        /* <DEDUP_REMOVED lines=13> */
.L_x_23095:
        /* <DEDUP_REMOVED lines=21> */
.L_x_23099:
[----:B------:R-:W-:Y:S05]  /*0ca0*/  BSYNC.RECONVERGENT B1 ;  /* 0x0000000000017941 */ /* 0x000fea0003800200 */
.L_x_23098:
[----:B------:R-:W-:Y:S01]  /*0cb0*/  IMAD.SHL.U32 R0, R0, 0x100000, RZ ;  /* 0x0010000000007824 */ /* 0x000fe200078e00ff */
[----:B------:R-:W-:-:S04]  /*0cc0*/  LEA R2, R2, 0x3b800000, 0x17 ;  /* 0x3b80000002027811 */ /* 0x000fc800078eb8ff */
[----:B------:R-:W-:-:S07]  /*0cd0*/  LOP3.LUT R0, R2, R0, R7, 0xfe, !PT ;  /* 0x0000000002007212 */ /* 0x000fce00078efe07 */
.L_x_23097:
[----:B------:R-:W-:Y:S05]  /*0ce0*/  BSYNC.RECONVERGENT B0 ;  /* 0x0000000000007941 */ /* 0x000fea0003800200 */
.L_x_23096:
[----:B------:R-:W-:-:S04]  /*0cf0*/  F2FP.F16.F32.PACK_AB R0, RZ, R0 ;  /* 0x00000000ff00723e */ /* 0x000fc800000000ff */
[----:B------:R-:W-:Y:S01]  /*0d00*/  PRMT R16, R0, 0x7610, R16 ;  /* 0x0000761000107816 */ /* 0x000fe20000000010 */
[----:B------:R-:W-:Y:S06]  /*0d10*/  BRA `(.L_x_23081) ;  /* 0x0000000400287947 */ /* 0x000fec0003800000 */
.L_x_23094:
        /* <DEDUP_REMOVED lines=21> */
.L_x_23103:
[----:B------:R-:W-:Y:S05]  /*0e70*/  BSYNC.RECONVERGENT B1 ;  /* 0x0000000000017941 */ /* 0x000fea0003800200 */
.L_x_23102:
[----:B------:R-:W-:Y:S01]  /*0e80*/  IMAD.SHL.U32 R0, R0, 0x200000, RZ ;  /* 0x0020000000007824 */ /* 0x000fe200078e00ff */
[----:B------:R-:W-:-:S04]  /*0e90*/  LEA R2, R2, 0x37800000, 0x17 ;  /* 0x3780000002027811 */ /* 0x000fc800078eb8ff */
[----:B------:R-:W-:-:S07]  /*0ea0*/  LOP3.LUT R0, R2, R0, R7, 0xfe, !PT ;  /* 0x0000000002007212 */ /* 0x000fce00078efe07 */
.L_x_23101:
[----:B------:R-:W-:Y:S05]  /*0eb0*/  BSYNC.RECONVERGENT B0 ;  /* 0x0000000000007941 */ /* 0x000fea0003800200 */
.L_x_23100:
[----:B------:R-:W-:-:S04]  /*0ec0*/  F2FP.F16.F32.PACK_AB R0, RZ, R0 ;  /* 0x00000000ff00723e */ /* 0x000fc800000000ff */
[----:B------:R-:W-:Y:S01]  /*0ed0*/  PRMT R16, R0, 0x7610, R16 ;  /* 0x0000761000107816 */ /* 0x000fe20000000010 */
[----:B------:R-:W-:Y:S06]  /*0ee0*/  BRA `(.L_x_23081) ;  /* 0x0000000000b47947 */ /* 0x000fec0003800000 */
.L_x_23093:
[----:B------:R-:W-:-:S09]  /*0ef0*/  UISETP.NE.AND UP0, UPT, UR4, 0x1c, UPT ;  /* 0x0000001c0400788c */ /* 0x000fd2000bf05270 */
[----:B------:R-:W-:Y:S05]  /*0f00*/  BRA.U !UP0, `(.L_x_23104) ;  /* 0x00000001089c7547 */ /* 0x000fea000b800000 */
[----:B------:R-:W-:-:S09]  /*0f10*/  UISETP.NE.AND UP0, UPT, UR4, 0x1d, UPT ;  /* 0x0000001d0400788c */ /* 0x000fd2000bf05270 */
[----:B------:R-:W-:Y:S05]  /*0f20*/  BRA.U !UP0, `(.L_x_23105) ;  /* 0x0000000108807547 */ /* 0x000fea000b800000 */
[----:B------:R-:W-:-:S09]  /*0f30*/  UISETP.NE.AND UP0, UPT, UR4, 0x2c, UPT ;  /* 0x0000002c0400788c */ /* 0x000fd2000bf05270 */
[----:B------:R-:W-:Y:S05]  /*0f40*/  BRA.U !UP0, `(.L_x_23106) ;  /* 0x0000000108487547 */ /* 0x000fea000b800000 */
.L_x_23080:
        /* <DEDUP_REMOVED lines=16> */
.L_x_23107:
[----:B------:R-:W-:Y:S01]  /*1050*/  PRMT R16, RZ, 0x7610, R16 ;  /* 0x00007610ff107816 */ /* 0x000fe20000000010 */
[----:B------:R-:W-:Y:S06]  /*1060*/  BRA `(.L_x_23081) ;  /* 0x0000000000547947 */ /* 0x000fec0003800000 */
.L_x_23106:
        /* <DEDUP_REMOVED lines=8> */
.L_x_23109:
[----:B------:R-:W-:Y:S05]  /*10f0*/  BSYNC.RECONVERGENT B0 ;  /* 0x0000000000007941 */ /* 0x000fea0003800200 */
.L_x_23108:
[----:B------:R-:W-:-:S04]  /*1100*/  F2FP.F16.F32.PACK_AB R0, RZ, R0 ;  /* 0x00000000ff00723e */ /* 0x000fc800000000ff */
[----:B------:R-:W-:Y:S01]  /*1110*/  PRMT R16, R0, 0x7610, R16 ;  /* 0x0000761000107816 */ /* 0x000fe20000000010 */
[----:B------:R-:W-:Y:S06]  /*1120*/  BRA `(.L_x_23081) ;  /* 0x0000000000247947 */ /* 0x000fec0003800000 */
.L_x_23105:
[----:B------:R-:W2:Y:S02]  /*1130*/  LDG.E.64 R2, desc[UR36][R2.64] ;  /* 0x0000002402027981 */ /* 0x000ea4000c1e1b00 */
[----:B--2---:R-:W0:Y:S02]  /*1140*/  I2F.U64 R0, R2 ;  /* 0x0000000200007312 */ /* 0x004e240000301000 */
[----:B0-----:R-:W-:-:S04]  /*1150*/  F2FP.F16.F32.PACK_AB R0, RZ, R0 ;  /* 0x00000000ff00723e */ /* 0x001fc800000000ff */
[----:B------:R-:W-:Y:S01]  /*1160*/  PRMT R16, R0, 0x7610, R16 ;  /* 0x0000761000107816 */ /* 0x000fe20000000010 */
[----:B------:R-:W-:Y:S06]  /*1170*/  BRA `(.L_x_23081) ;  /* 0x0000000000107947 */ /* 0x000fec0003800000 */
.L_x_23104:
[----:B------:R-:W2:Y:S02]  /*1180*/  LDG.E R2, desc[UR36][R2.64] ;  /* 0x0000002402027981 */ /* 0x000ea4000c1e1900 */
[----:B--2---:R-:W-:-:S04]  /*1190*/  I2FP.F32.U32 R0, R2 ;  /* 0x0000000200007245 */ /* 0x004fc80000201000 */
[----:B------:R-:W-:-:S04]  /*11a0*/  F2FP.F16.F32.PACK_AB R0, RZ, R0 ;  /* 0x00000000ff00723e */ /* 0x000fc800000000ff */
[----:B------:R-:W-:-:S07]  /*11b0*/  PRMT R16, R0, 0x7610, R16 ;  /* 0x0000761000107816 */ /* 0x000fce0000000010 */
.L_x_23081:
[----:B------:R-:W-:-:S07]  /*11c0*/  VIADD R22, R19, 0x80 ;  /* 0x0000008013167836 */ /* 0x000fce0000000000 */
.L_x_23075:
[----:B------:R-:W-:Y:S05]  /*11d0*/  BSYNC.RECONVERGENT B6 ;  /* 0x0000000000067941 */ /* 0x000fea0003800200 */
.L_x_23074:
        /* <DEDUP_REMOVED lines=26> */
.L_x_23115:
[----:B------:R-:W2:Y:S02]  /*1380*/  LDG.E.U8 R2, desc[UR36][R2.64] ;  /* 0x0000002402027981 */ /* 0x000ea4000c1e1100 */
[----:B--2---:R-:W-:-:S04]  /*1390*/  I2FP.F32.U32 R0, R2 ;  /* 0x0000000200007245 */ /* 0x004fc80000201000 */
[----:B------:R-:W-:-:S04]  /*13a0*/  F2FP.F16.F32.PACK_AB R0, RZ, R0 ;  /* 0x00000000ff00723e */ /* 0x000fc800000000ff */
[----:B------:R-:W-:Y:S01]  /*13b0*/  PRMT R23, R0, 0x7610, R23 ;  /* 0x0000761000177816 */ /* 0x000fe20000000017 */
[----:B------:R-:W-:Y:S06]  /*13c0*/  BRA `(.L_x_23117) ;  /* 0x0000000c00d47947 */ /* 0x000fec0003800000 */
.L_x_23114:
        /* <DEDUP_REMOVED lines=11> */
.L_x_23119:
[----:B------:R-:W2:Y:S02]  /*1480*/  LDG.E R2, desc[UR36][R2.64] ;  /* 0x0000002402027981 */ /* 0x000ea4000c1e1900 */
[----:B--2---:R-:W-:-:S04]  /*1490*/  I2FP.F32.S32 R0, R2 ;  /* 0x0000000200007245 */ /* 0x004fc80000201400 */
[----:B------:R-:W-:-:S04]  /*14a0*/  F2FP.F16.F32.PACK_AB R0, RZ, R0 ;  /* 0x00000000ff00723e */ /* 0x000fc800000000ff */
[----:B------:R-:W-:Y:S01]  /*14b0*/  PRMT R23, R0, 0x7610, R23 ;  /* 0x0000761000177816 */ /* 0x000fe20000000017 */
[----:B------:R-:W-:Y:S06]  /*14c0*/  BRA `(.L_x_23117) ;  /* 0x0000000c00947947 */ /* 0x000fec0003800000 */
.L_x_23118:
[----:B------:R-:W2:Y:S02]  /*14d0*/  LDG.E.U16 R2, desc[UR36][R2.64] ;  /* 0x0000002402027981 */ /* 0x000ea4000c1e1500 */
[----:B--2---:R-:W0:Y:S02]  /*14e0*/  I2F.S16 R0, R2 ;  /* 0x0000000200007306 */ /* 0x004e240000101400 */
[----:B0-----:R-:W-:-:S04]  /*14f0*/  F2FP.F16.F32.PACK_AB R0, RZ, R0 ;  /* 0x00000000ff00723e */ /* 0x001fc800000000ff */
[----:B------:R-:W-:Y:S01]  /*1500*/  PRMT R23, R0, 0x7610, R23 ;  /* 0x0000761000177816 */ /* 0x000fe20000000017 */
[----:B------:R-:W-:Y:S06]  /*1510*/  BRA `(.L_x_23117) ;  /* 0x0000000c00807947 */ /* 0x000fec0003800000 */
.L_x_23113:
        /* <DEDUP_REMOVED lines=9> */
.L_x_23121:
[----:B------:R0:W5:Y:S01]  /*15b0*/  LDG.E.U16 R23, desc[UR36][R2.64] ;  /* 0x0000002402177981 */ /* 0x000162000c1e1500 */
[----:B------:R-:W-:Y:S05]  /*15c0*/  BRA `(.L_x_23117) ;  /* 0x0000000c00547947 */ /* 0x000fea0003800000 */
.L_x_23120:
        /* <DEDUP_REMOVED lines=9> */
.L_x_23123:
[----:B------:R1:W5:Y:S01]  /*1660*/  LDG.E.U16 R23, desc[UR36][R2.64] ;  /* 0x0000002402177981 */ /* 0x000362000c1e1500 */
[----:B------:R-:W-:Y:S05]  /*1670*/  BRA `(.L_x_23117) ;  /* 0x0000000c00287947 */ /* 0x000fea0003800000 */
.L_x_23122:
        /* <DEDUP_REMOVED lines=13> */
.L_x_23112:
        /* <DEDUP_REMOVED lines=14> */
.L_x_23126:
        /* <DEDUP_REMOVED lines=13> */
.L_x_23125:
        /* <DEDUP_REMOVED lines=27> */
.L_x_23128:
        /* <DEDUP_REMOVED lines=14> */
.L_x_23127:
[----:B------:R-:W2:Y:S02]  /*1b90*/  LDG.E.U16 R0, desc[UR36][R2.64] ;  /* 0x0000002402007981 */ /* 0x000ea4000c1e1500 */
[----:B--2---:R-:W-:-:S05]  /*1ba0*/  IMAD.U32 R0, R0, 0x10000, RZ ;  /* 0x0001000000007824 */ /* 0x004fca00078e00ff */
[----:B------:R-:W-:-:S04]  /*1bb0*/  F2FP.F16.F32.PACK_AB R0, RZ, R0 ;  /* 0x00000000ff00723e */ /* 0x000fc800000000ff */
[----:B------:R-:W-:Y:S01]  /*1bc0*/  PRMT R23, R0, 0x7610, R23 ;  /* 0x0000761000177816 */ /* 0x000fe20000000017 */
[----:B------:R-:W-:Y:S06]  /*1bd0*/  BRA `(.L_x_23117) ;  /* 0x0000000400d07947 */ /* 0x000fec0003800000 */
.L_x_23124:
        /* <DEDUP_REMOVED lines=13> */
.L_x_23131:
        /* <DEDUP_REMOVED lines=21> */
.L_x_23135:
[----:B------:R-:W-:Y:S05]  /*1e00*/  BSYNC.RECONVERGENT B1 ;  /* 0x0000000000017941 */ /* 0x000fea0003800200 */
.L_x_23134:
[----:B------:R-:W-:Y:S01]  /*1e10*/  IMAD.SHL.U32 R0, R0, 0x100000, RZ ;  /* 0x0010000000007824 */ /* 0x000fe200078e00ff */
[----:B------:R-:W-:-:S04]  /*1e20*/  LEA R2, R2, 0x3b800000, 0x17 ;  /* 0x3b80000002027811 */ /* 0x000fc800078eb8ff */
[----:B------:R-:W-:-:S07]  /*1e30*/  LOP3.LUT R0, R2, R0, R7, 0xfe, !PT ;  /* 0x0000000002007212 */ /* 0x000fce00078efe07 */
.L_x_23133:
[----:B------:R-:W-:Y:S05]  /*1e40*/  BSYNC.RECONVERGENT B0 ;  /* 0x0000000000007941 */ /* 0x000fea0003800200 */
.L_x_23132:
[----:B------:R-:W-:-:S04]  /*1e50*/  F2FP.F16.F32.PACK_AB R0, RZ, R0 ;  /* 0x00000000ff00723e */ /* 0x000fc800000000ff */
[----:B------:R-:W-:Y:S01]  /*1e60*/  PRMT R23, R0, 0x7610, R23 ;  /* 0x0000761000177816 */ /* 0x000fe20000000017 */
[----:B------:R-:W-:Y:S06]  /*1e70*/  BRA `(.L_x_23117) ;  /* 0x0000000400287947 */ /* 0x000fec0003800000 */
.L_x_23130:
        /* <DEDUP_REMOVED lines=21> */
.L_x_23139:
[----:B------:R-:W-:Y:S05]  /*1fd0*/  BSYNC.RECONVERGENT B1 ;  /* 0x0000000000017941 */ /* 0x000fea0003800200 */
.L_x_23138:
[----:B------:R-:W-:Y:S01]  /*1fe0*/  IMAD.SHL.U32 R0, R0, 0x200000, RZ ;  /* 0x0020000000007824 */ /* 0x000fe200078e00ff */
[----:B------:R-:W-:-:S04]  /*1ff0*/  LEA R2, R2, 0x37800000, 0x17 ;  /* 0x3780000002027811 */ /* 0x000fc800078eb8ff */
[----:B------:R-:W-:-:S07]  /*2000*/  LOP3.LUT R0, R2, R0, R7, 0xfe, !PT ;  /* 0x0000000002007212 */ /* 0x000fce00078efe07 */
.L_x_23137:
[----:B------:R-:W-:Y:S05]  /*2010*/  BSYNC.RECONVERGENT B0 ;  /* 0x0000000000007941 */ /* 0x000fea0003800200 */
.L_x_23136:
[----:B------:R-:W-:-:S04]  /*2020*/  F2FP.F16.F32.PACK_AB R0, RZ, R0 ;  /* 0x00000000ff00723e */ /* 0x000fc800000000ff */
[----:B------:R-:W-:Y:S01]  /*2030*/  PRMT R23, R0, 0x7610, R23 ;  /* 0x0000761000177816 */ /* 0x000fe20000000017 */
[----:B------:R-:W-:Y:S06]  /*2040*/  BRA `(.L_x_23117) ;  /* 0x0000000000b47947 */ /* 0x000fec0003800000 */
.L_x_23129:
        /* <DEDUP_REMOVED lines=14> */
.L_x_23143:
[----:B------:R-:W-:Y:S05]  /*2130*/  BSYNC.RECONVERGENT B0 ;  /* 0x0000000000007941 */ /* 0x000fea0003800200 */
.L_x_23142:
[----:B------:R-:W-:-:S04]  /*2140*/  F2FP.F16.F32.PACK_AB R0, RZ, R0 ;  /* 0x00000000ff00723e */ /* 0x000fc800000000ff */
[----:B------:R-:W-:Y:S01]  /*2150*/  PRMT R23, R0, 0x7610, R23 ;  /* 0x0000761000177816 */ /* 0x000fe20000000017 */
[----:B------:R-:W-:Y:S06]  /*2160*/  BRA `(.L_x_23117) ;  /* 0x00000000006c7947 */ /* 0x000fec0003800000 */
.L_x_23116:
        /* <DEDUP_REMOVED lines=16> */
.L_x_23144:
[----:B------:R-:W-:Y:S01]  /*2270*/  PRMT R23, RZ, 0x7610, R23 ;  /* 0x00007610ff177816 */ /* 0x000fe20000000017 */
[----:B------:R-:W-:Y:S06]  /*2280*/  BRA `(.L_x_23117) ;  /* 0x0000000000247947 */ /* 0x000fec0003800000 */
.L_x_23141:
[----:B------:R-:W2:Y:S02]  /*2290*/  LDG.E.64 R2, desc[UR36][R2.64] ;  /* 0x0000002402027981 */ /* 0x000ea4000c1e1b00 */
[----:B--2---:R-:W0:Y:S02]  /*22a0*/  I2F.U64 R0, R2 ;  /* 0x0000000200007312 */ /* 0x004e240000301000 */
[----:B0-----:R-:W-:-:S04]  /*22b0*/  F2FP.F16.F32.PACK_AB R0, RZ, R0 ;  /* 0x00000000ff00723e */ /* 0x001fc800000000ff */
[----:B------:R-:W-:Y:S01]  /*22c0*/  PRMT R23, R0, 0x7610, R23 ;  /* 0x0000761000177816 */ /* 0x000fe20000000017 */
[----:B------:R-:W-:Y:S06]  /*22d0*/  BRA `(.L_x_23117) ;  /* 0x0000000000107947 */ /* 0x000fec0003800000 */
.L_x_23140:
[----:B------:R-:W2:Y:S02]  /*22e0*/  LDG.E R2, desc[UR36][R2.64] ;  /* 0x0000002402027981 */ /* 0x000ea4000c1e1900 */
[----:B--2---:R-:W-:-:S04]  /*22f0*/  I2FP.F32.U32 R0, R2 ;  /* 0x0000000200007245 */ /* 0x004fc80000201000 */
[----:B------:R-:W-:-:S04]  /*2300*/  F2FP.F16.F32.PACK_AB R0, RZ, R0 ;  /* 0x00000000ff00723e */ /* 0x000fc800000000ff */
[----:B------:R-:W-:-:S07]  /*2310*/  PRMT R23, R0, 0x7610, R23 ;  /* 0x0000761000177816 */ /* 0x000fce0000000017 */
.L_x_23117:
[----:B------:R-:W-:-:S07]  /*2320*/  VIADD R22, R22, 0x80 ;  /* 0x0000008016167836 */ /* 0x000fce0000000000 */
.L_x_23111:
[----:B------:R-:W-:Y:S05]  /*2330*/  BSYNC.RECONVERGENT B6 ;  /* 0x0000000000067941 */ /* 0x000fea0003800200 */
.L_x_23110:
        /* <DEDUP_REMOVED lines=26> */
.L_x_23150:
[----:B------:R-:W2:Y:S02]  /*24e0*/  LDG.E.U8 R2, desc[UR36][R2.64] ;  /* 0x0000002402027981 */ /* 0x000ea4000c1e1100 */
[----:B--2---:R-:W-:-:S04]  /*24f0*/  I2FP.F32.U32 R0, R2 ;  /* 0x0000000200007245 */ /* 0x004fc80000201000 */
[----:B------:R-:W-:-:S04]  /*2500*/  F2FP.F16.F32.PACK_AB R0, RZ, R0 ;  /* 0x00000000ff00723e */ /* 0x000fc800000000ff */
[----:B------:R-:W-:Y:S01]  /*2510*/  PRMT R24, R0, 0x7610, R24 ;  /* 0x0000761000187816 */ /* 0x000fe20000000018 */
[----:B------:R-:W-:Y:S06]  /*2520*/  BRA `(.L_x_23152) ;  /* 0x0000000c00d47947 */ /* 0x000fec0003800000 */
.L_x_23149:
        /* <DEDUP_REMOVED lines=11> */
.L_x_23154:
[----:B------:R-:W2:Y:S02]  /*25e0*/  LDG.E R2, desc[UR36][R2.64] ;  /* 0x0000002402027981 */ /* 0x000ea4000c1e1900 */
[----:B--2---:R-:W-:-:S04]  /*25f0*/  I2FP.F32.S32 R0, R2 ;  /* 0x0000000200007245 */ /* 0x004fc80000201400 */
[----:B------:R-:W-:-:S04]  /*2600*/  F2FP.F16.F32.PACK_AB R0, RZ, R0 ;  /* 0x00000000ff00723e */ /* 0x000fc800000000ff */
[----:B------:R-:W-:Y:S01]  /*2610*/  PRMT R24, R0, 0x7610, R24 ;  /* 0x0000761000187816 */ /* 0x000fe20000000018 */
[----:B------:R-:W-:Y:S06]  /*2620*/  BRA `(.L_x_23152) ;  /* 0x0000000c00947947 */ /* 0x000fec0003800000 */
.L_x_23153:
[----:B------:R-:W2:Y:S02]  /*2630*/  LDG.E.U16 R2, desc[UR36][R2.64] ;  /* 0x0000002402027981 */ /* 0x000ea4000c1e1500 */
[----:B--2---:R-:W0:Y:S02]  /*2640*/  I2F.S16 R0, R2 ;  /* 0x0000000200007306 */ /* 0x004e240000101400 */
[----:B0-----:R-:W-:-:S04]  /*2650*/  F2FP.F16.F32.PACK_AB R0, RZ, R0 ;  /* 0x00000000ff00723e */ /* 0x001fc800000000ff */
[----:B------:R-:W-:Y:S01]  /*2660*/  PRMT R24, R0, 0x7610, R24 ;  /* 0x0000761000187816 */ /* 0x000fe20000000018 */
[----:B------:R-:W-:Y:S06]  /*2670*/  BRA `(.L_x_23152) ;  /* 0x0000000c00807947 */ /* 0x000fec0003800000 */
.L_x_23148:
        /* <DEDUP_REMOVED lines=9> */
.L_x_23156:
[----:B------:R0:W5:Y:S01]  /*2710*/  LDG.E.U16 R24, desc[UR36][R2.64] ;  /* 0x0000002402187981 */ /* 0x000162000c1e1500 */
[----:B------:R-:W-:Y:S05]  /*2720*/  BRA `(.L_x_23152) ;  /* 0x0000000c00547947 */ /* 0x000fea0003800000 */
.L_x_23155:
        /* <DEDUP_REMOVED lines=9> */
.L_x_23158:
[----:B------:R1:W5:Y:S01]  /*27c0*/  LDG.E.U16 R24, desc[UR36][R2.64] ;  /* 0x0000002402187981 */ /* 0x000362000c1e1500 */
[----:B------:R-:W-:Y:S05]  /*27d0*/  BRA `(.L_x_23152) ;  /* 0x0000000c00287947 */ /* 0x000fea0003800000 */
.L_x_23157:
        /* <DEDUP_REMOVED lines=13> */
.L_x_23147:
        /* <DEDUP_REMOVED lines=14> */
.L_x_23161:
        /* <DEDUP_REMOVED lines=13> */
.L_x_23160:
        /* <DEDUP_REMOVED lines=27> */
.L_x_23163:
        /* <DEDUP_REMOVED lines=14> */
.L_x_23162:
[----:B------:R-:W2:Y:S02]  /*2cf0*/  LDG.E.U16 R0, desc[UR36][R2.64] ;  /* 0x0000002402007981 */ /* 0x000ea4000c1e1500 */
[----:B--2---:R-:W-:-:S05]  /*2d00*/  IMAD.U32 R0, R0, 0x10000, RZ ;  /* 0x0001000000007824 */ /* 0x004fca00078e00ff */
[----:B------:R-:W-:-:S04]  /*2d10*/  F2FP.F16.F32.PACK_AB R0, RZ, R0 ;  /* 0x00000000ff00723e */ /* 0x000fc800000000ff */
[----:B------:R-:W-:Y:S01]  /*2d20*/  PRMT R24, R0, 0x7610, R24 ;  /* 0x0000761000187816 */ /* 0x000fe20000000018 */
[----:B------:R-:W-:Y:S06]  /*2d30*/  BRA `(.L_x_23152) ;  /* 0x0000000400d07947 */ /* 0x000fec0003800000 */
.L_x_23159:
        /* <DEDUP_REMOVED lines=13> */
.L_x_23166:
        /* <DEDUP_REMOVED lines=21> */
.L_x_23170:
[----:B------:R-:W-:Y:S05]  /*2f60*/  BSYNC.RECONVERGENT B1 ;  /* 0x0000000000017941 */ /* 0x000fea0003800200 */
.L_x_23169:
[----:B------:R-:W-:Y:S01]  /*2f70*/  IMAD.SHL.U32 R0, R0, 0x100000, RZ ;  /* 0x0010000000007824 */ /* 0x000fe200078e00ff */
[----:B------:R-:W-:-:S04]  /*2f80*/  LEA R2, R2, 0x3b800000, 0x17 ;  /* 0x3b80000002027811 */ /* 0x000fc800078eb8ff */
[----:B------:R-:W-:-:S07]  /*2f90*/  LOP3.LUT R0, R2, R0, R7, 0xfe, !PT ;  /* 0x0000000002007212 */ /* 0x000fce00078efe07 */
.L_x_23168:
[----:B------:R-:W-:Y:S05]  /*2fa0*/  BSYNC.RECONVERGENT B0 ;  /* 0x0000000000007941 */ /* 0x000fea0003800200 */
.L_x_23167:
[----:B------:R-:W-:-:S04]  /*2fb0*/  F2FP.F16.F32.PACK_AB R0, RZ, R0 ;  /* 0x00000000ff00723e */ /* 0x000fc800000000ff */
[----:B------:R-:W-:Y:S01]  /*2fc0*/  PRMT R24, R0, 0x7610, R24 ;  /* 0x0000761000187816 */ /* 0x000fe20000000018 */
[----:B------:R-:W-:Y:S06]  /*2fd0*/  BRA `(.L_x_23152) ;  /* 0x0000000400287947 */ /* 0x000fec0003800000 */
.L_x_23165:
        /* <DEDUP_REMOVED lines=21> */
.L_x_23174:
[----:B------:R-:W-:Y:S05]  /*3130*/  BSYNC.RECONVERGENT B1 ;  /* 0x0000000000017941 */ /* 0x000fea0003800200 */
.L_x_23173:
[----:B------:R-:W-:Y:S01]  /*3140*/  IMAD.SHL.U32 R0, R0, 0x200000, RZ ;  /* 0x0020000000007824 */ /* 0x000fe200078e00ff */
[----:B------:R-:W-:-:S04]  /*3150*/  LEA R2, R2, 0x37800000, 0x17 ;  /* 0x3780000002027811 */ /* 0x000fc800078eb8ff */
[----:B------:R-:W-:-:S07]  /*3160*/  LOP3.LUT R0, R2, R0, R7, 0xfe, !PT ;  /* 0x0000000002007212 */ /* 0x000fce00078efe07 */
.L_x_23172:
[----:B------:R-:W-:Y:S05]  /*3170*/  BSYNC.RECONVERGENT B0 ;  /* 0x0000000000007941 */ /* 0x000fea0003800200 */
.L_x_23171:
[----:B------:R-:W-:-:S04]  /*3180*/  F2FP.F16.F32.PACK_AB R0, RZ, R0 ;  /* 0x00000000ff00723e */ /* 0x000fc800000000ff */
[----:B------:R-:W-:Y:S01]  /*3190*/  PRMT R24, R0, 0x7610, R24 ;  /* 0x0000761000187816 */ /* 0x000fe20000000018 */
[----:B------:R-:W-:Y:S06]  /*31a0*/  BRA `(.L_x_23152) ;  /* 0x0000000000b47947 */ /* 0x000fec0003800000 */
.L_x_23164:
        /* <DEDUP_REMOVED lines=14> */
.L_x_23178:
[----:B------:R-:W-:Y:S05]  /*3290*/  BSYNC.RECONVERGENT B0 ;  /* 0x0000000000007941 */ /* 0x000fea0003800200 */
.L_x_23177:
[----:B------:R-:W-:-:S04]  /*32a0*/  F2FP.F16.F32.PACK_AB R0, RZ, R0 ;  /* 0x00000000ff00723e */ /* 0x000fc800000000ff */
[----:B------:R-:W-:Y:S01]  /*32b0*/  PRMT R24, R0, 0x7610, R24 ;  /* 0x0000761000187816 */ /* 0x000fe20000000018 */
[----:B------:R-:W-:Y:S06]  /*32c0*/  BRA `(.L_x_23152) ;  /* 0x00000000006c7947 */ /* 0x000fec0003800000 */
.L_x_23151:
        /* <DEDUP_REMOVED lines=16> */
.L_x_23179:
[----:B------:R-:W-:Y:S01]  /*33d0*/  PRMT R24, RZ, 0x7610, R24 ;  /* 0x00007610ff187816 */ /* 0x000fe20000000018 */
[----:B------:R-:W-:Y:S06]  /*33e0*/  BRA `(.L_x_23152) ;  /* 0x0000000000247947 */ /* 0x000fec0003800000 */
.L_x_23176:
[----:B------:R-:W2:Y:S02]  /*33f0*/  LDG.E.64 R2, desc[UR36][R2.64] ;  /* 0x0000002402027981 */ /* 0x000ea4000c1e1b00 */
[----:B--2---:R-:W0:Y:S02]  /*3400*/  I2F.U64 R0, R2 ;  /* 0x0000000200007312 */ /* 0x004e240000301000 */
[----:B0-----:R-:W-:-:S04]  /*3410*/  F2FP.F16.F32.PACK_AB R0, RZ, R0 ;  /* 0x00000000ff00723e */ /* 0x001fc800000000ff */
[----:B------:R-:W-:Y:S01]  /*3420*/  PRMT R24, R0, 0x7610, R24 ;  /* 0x0000761000187816 */ /* 0x000fe20000000018 */
[----:B------:R-:W-:Y:S06]  /*3430*/  BRA `(.L_x_23152) ;  /* 0x0000000000107947 */ /* 0x000fec0003800000 */
.L_x_23175:
[----:B------:R-:W2:Y:S02]  /*3440*/  LDG.E R2, desc[UR36][R2.64] ;  /* 0x0000002402027981 */ /* 0x000ea4000c1e1900 */
[----:B--2---:R-:W-:-:S04]  /*3450*/  I2FP.F32.U32 R0, R2 ;  /* 0x0000000200007245 */ /* 0x004fc80000201000 */
[----:B------:R-:W-:-:S04]  /*3460*/  F2FP.F16.F32.PACK_AB R0, RZ, R0 ;  /* 0x00000000ff00723e */ /* 0x000fc800000000ff */
[----:B------:R-:W-:-:S07]  /*3470*/  PRMT R24, R0, 0x7610, R24 ;  /* 0x0000761000187816 */ /* 0x000fce0000000018 */
.L_x_23152:
[----:B------:R-:W-:-:S07]  /*3480*/  VIADD R22, R22, 0x80 ;  /* 0x0000008016167836 */ /* 0x000fce0000000000 */
.L_x_23146:
[----:B------:R-:W-:Y:S05]  /*3490*/  BSYNC.RECONVERGENT B6 ;  /* 0x0000000000067941 */ /* 0x000fea0003800200 */
.L_x_23145:
        /* <DEDUP_REMOVED lines=25> */
.L_x_23185:
[----:B------:R-:W2:Y:S02]  /*3630*/  LDG.E.U8 R2, desc[UR36][R2.64] ;  /* 0x0000002402027981 */ /* 0x000ea4000c1e1100 */
[----:B--2---:R-:W-:-:S04]  /*3640*/  I2FP.F32.U32 R0, R2 ;  /* 0x0000000200007245 */ /* 0x004fc80000201000 */
[----:B------:R-:W-:Y:S01]  /*3650*/  F2FP.F16.F32.PACK_AB R0, RZ, R0 ;  /* 0x00000000ff00723e */ /* 0x000fe200000000ff */
[----:B------:R-:W-:Y:S06]  /*3660*/  BRA `(.L_x_23181) ;  /* 0x0000000c009c7947 */ /* 0x000fec0003800000 */
.L_x_23184:
        /* <DEDUP_REMOVED lines=10> */
.L_x_23188:
[----:B------:R-:W2:Y:S02]  /*3710*/  LDG.E R2, desc[UR36][R2.64] ;  /* 0x0000002402027981 */ /* 0x000ea4000c1e1900 */
[----:B--2---:R-:W-:-:S04]  /*3720*/  I2FP.F32.S32 R0, R2 ;  /* 0x0000000200007245 */ /* 0x004fc80000201400 */
[----:B------:R-:W-:Y:S01]  /*3730*/  F2FP.F16.F32.PACK_AB R0, RZ, R0 ;  /* 0x00000000ff00723e */ /* 0x000fe200000000ff */
[----:B------:R-:W-:Y:S06]  /*3740*/  BRA `(.L_x_23181) ;  /* 0x0000000c00647947 */ /* 0x000fec0003800000 */
.L_x_23187:
[----:B------:R-:W2:Y:S02]  /*3750*/  LDG.E.U16 R2, desc[UR36][R2.64] ;  /* 0x0000002402027981 */ /* 0x000ea4000c1e1500 */
[----:B--2---:R-:W0:Y:S02]  /*3760*/  I2F.S16 R0, R2 ;  /* 0x0000000200007306 */ /* 0x004e240000101400 */
[----:B0-----:R-:W-:Y:S01]  /*3770*/  F2FP.F16.F32.PACK_AB R0, RZ, R0 ;  /* 0x00000000ff00723e */ /* 0x001fe200000000ff */
[----:B------:R-:W-:Y:S06]  /*3780*/  BRA `(.L_x_23181) ;  /* 0x0000000c00547947 */ /* 0x000fec0003800000 */
.L_x_23183:
        /* <DEDUP_REMOVED lines=9> */
.L_x_23190:
[----:B------:R2:W5:Y:S01]  /*3820*/  LDG.E.U16 R0, desc[UR36][R2.64] ;  /* 0x0000002402007981 */ /* 0x000562000c1e1500 */
[----:B------:R-:W-:Y:S05]  /*3830*/  BRA `(.L_x_23181) ;  /* 0x0000000c00287947 */ /* 0x000fea0003800000 */
.L_x_23189:
        /* <DEDUP_REMOVED lines=9> */
.L_x_23192:
[----:B------:R3:W5:Y:S01]  /*38d0*/  LDG.E.U16 R0, desc[UR36][R2.64] ;  /* 0x0000002402007981 */ /* 0x000762000c1e1500 */
[----:B------:R-:W-:Y:S05]  /*38e0*/  BRA `(.L_x_23181) ;  /* 0x0000000800fc7947 */ /* 0x000fea0003800000 */
.L_x_23191:
        /* <DEDUP_REMOVED lines=12> */
.L_x_23182:
        /* <DEDUP_REMOVED lines=13> */
.L_x_23195:
        /* <DEDUP_REMOVED lines=12> */
.L_x_23194:
        /* <DEDUP_REMOVED lines=27> */
.L_x_23197:
        /* <DEDUP_REMOVED lines=13> */
.L_x_23196:
[----:B------:R-:W2:Y:S02]  /*3dc0*/  LDG.E.U16 R0, desc[UR36][R2.64] ;  /* 0x0000002402007981 */ /* 0x000ea4000c1e1500 */
[----:B--2---:R-:W-:-:S05]  /*3dd0*/  IMAD.U32 R0, R0, 0x10000, RZ ;  /* 0x0001000000007824 */ /* 0x004fca00078e00ff */
[----:B------:R-:W-:Y:S01]  /*3de0*/  F2FP.F16.F32.PACK_AB R0, RZ, R0 ;  /* 0x00000000ff00723e */ /* 0x000fe200000000ff */
[----:B------:R-:W-:Y:S06]  /*3df0*/  BRA `(.L_x_23181) ;  /* 0x0000000400b87947 */ /* 0x000fec0003800000 */
.L_x_23193:
        /* <DEDUP_REMOVED lines=12> */
.L_x_23200:
        /* <DEDUP_REMOVED lines=21> */
.L_x_23204:
[----:B------:R-:W-:Y:S05]  /*4010*/  BSYNC.RECONVERGENT B1 ;  /* 0x0000000000017941 */ /* 0x000fea0003800200 */
.L_x_23203:
[----:B------:R-:W-:Y:S01]  /*4020*/  IMAD.SHL.U32 R0, R0, 0x100000, RZ ;  /* 0x0010000000007824 */ /* 0x000fe200078e00ff */
[----:B------:R-:W-:-:S04]  /*4030*/  LEA R2, R2, 0x3b800000, 0x17 ;  /* 0x3b80000002027811 */ /* 0x000fc800078eb8ff */
[----:B------:R-:W-:-:S07]  /*4040*/  LOP3.LUT R0, R2, R0, R7, 0xfe, !PT ;  /* 0x0000000002007212 */ /* 0x000fce00078efe07 */
.L_x_23202:
[----:B------:R-:W-:Y:S05]  /*4050*/  BSYNC.RECONVERGENT B0 ;  /* 0x0000000000007941 */ /* 0x000fea0003800200 */
.L_x_23201:
[----:B------:R-:W-:Y:S01]  /*4060*/  F2FP.F16.F32.PACK_AB R0, RZ, R0 ;  /* 0x00000000ff00723e */ /* 0x000fe200000000ff */
[----:B------:R-:W-:Y:S06]  /*4070*/  BRA `(.L_x_23181) ;  /* 0x0000000400187947 */ /* 0x000fec0003800000 */
.L_x_23199:
        /* <DEDUP_REMOVED lines=21> */
.L_x_23208:
[----:B------:R-:W-:Y:S05]  /*41d0*/  BSYNC.RECONVERGENT B1 ;  /* 0x0000000000017941 */ /* 0x000fea0003800200 */
.L_x_23207:
[----:B------:R-:W-:Y:S01]  /*41e0*/  IMAD.SHL.U32 R0, R0, 0x200000, RZ ;  /* 0x0020000000007824 */ /* 0x000fe200078e00ff */
[----:B------:R-:W-:-:S04]  /*41f0*/  LEA R2, R2, 0x37800000, 0x17 ;  /* 0x3780000002027811 */ /* 0x000fc800078eb8ff */
[----:B------:R-:W-:-:S07]  /*4200*/  LOP3.LUT R0, R2, R0, R7, 0xfe, !PT ;  /* 0x0000000002007212 */ /* 0x000fce00078efe07 */
.L_x_23206:
[----:B------:R-:W-:Y:S05]  /*4210*/  BSYNC.RECONVERGENT B0 ;  /* 0x0000000000007941 */ /* 0x000fea0003800200 */
.L_x_23205:
[----:B------:R-:W-:Y:S01]  /*4220*/  F2FP.F16.F32.PACK_AB R0, RZ, R0 ;  /* 0x00000000ff00723e */ /* 0x000fe200000000ff */
[----:B------:R-:W-:Y:S06]  /*4230*/  BRA `(.L_x_23181) ;  /* 0x0000000000a87947 */ /* 0x000fec0003800000 */
.L_x_23198:
        /* <DEDUP_REMOVED lines=14> */
.L_x_23212:
[----:B------:R-:W-:Y:S05]  /*4320*/  BSYNC.RECONVERGENT B0 ;  /* 0x0000000000007941 */ /* 0x000fea0003800200 */
.L_x_23211:
[----:B------:R-:W-:Y:S01]  /*4330*/  F2FP.F16.F32.PACK_AB R0, RZ, R0 ;  /* 0x00000000ff00723e */ /* 0x000fe200000000ff */
[----:B------:R-:W-:Y:S06]  /*4340*/  BRA `(.L_x_23181) ;  /* 0x0000000000647947 */ /* 0x000fec0003800000 */
.L_x_23186:
        /* <DEDUP_REMOVED lines=16> */
.L_x_23213:
[----:B------:R-:W-:Y:S01]  /*4450*/  PRMT R0, RZ, 0x7610, R0 ;  /* 0x00007610ff007816 */ /* 0x000fe20000000000 */
[----:B------:R-:W-:Y:S06]  /*4460*/  BRA `(.L_x_23181) ;  /* 0x00000000001c7947 */ /* 0x000fec0003800000 */
.L_x_23210:
[----:B------:R-:W2:Y:S02]  /*4470*/  LDG.E.64 R2, desc[UR36][R2.64] ;  /* 0x0000002402027981 */ /* 0x000ea4000c1e1b00 */
[----:B--2---:R-:W0:Y:S02]  /*4480*/  I2F.U64 R0, R2 ;  /* 0x0000000200007312 */ /* 0x004e240000301000 */
[----:B0-----:R-:W-:Y:S01]  /*4490*/  F2FP.F16.F32.PACK_AB R0, RZ, R0 ;  /* 0x00000000ff00723e */ /* 0x001fe200000000ff */
[----:B------:R-:W-:Y:S06]  /*44a0*/  BRA `(.L_x_23181) ;  /* 0x00000000000c7947 */ /* 0x000fec0003800000 */
.L_x_23209:
[----:B------:R-:W2:Y:S02]  /*44b0*/  LDG.E R2, desc[UR36][R2.64] ;  /* 0x0000002402027981 */ /* 0x000ea4000c1e1900 */
[----:B--2---:R-:W-:-:S04]  /*44c0*/  I2FP.F32.U32 R0, R2 ;  /* 0x0000000200007245 */ /* 0x004fc80000201000 */
[----:B------:R-:W-:-:S07]  /*44d0*/  F2FP.F16.F32.PACK_AB R0, RZ, R0 ;  /* 0x00000000ff00723e */ /* 0x000fce00000000ff */
.L_x_23181:
[----:B------:R-:W-:Y:S05]  /*44e0*/  BSYNC.RECONVERGENT B6 ;  /* 0x0000000000067941 */ /* 0x000fea0003800200 */
.L_x_23180:
        /* <DEDUP_REMOVED lines=12> */
[----:B------:R-:W1:Y:S01]  /*45b0*/  @!P0 MUFU.RSQ R2, R2 ;  /* 0x0000000200028308 */ /* 0x000e620000001400 */
[----:B------:R-:W-:-:S07]  /*45c0*/  @!P1 HADD2.F32 R3, -RZ, R23.H0_H0 ;  /* 0x20000017ff039230 */ /* 0x000fce0000004100 */
[----:B------:R-:W2:Y:S08]  /*45d0*/  @!P2 MUFU.RSQ R4, R4 ;  /* 0x000000040004a308 */ /* 0x000eb00000001400 */
[----:B------:R-:W3:Y:S01]  /*45e0*/  @!P3 MUFU.RSQ R5, R5 ;  /* 0x000000050005b308 */ /* 0x000ee20000001400 */
[----:B-1----:R-:W-:-:S07]  /*45f0*/  @!P0 F2FP.F16.F32.PACK_AB R0, RZ, R2 ;  /* 0x00000002ff00823e */ /* 0x002fce00000000ff */
[----:B------:R-:W1:Y:S01]  /*4600*/  @!P1 MUFU.RSQ R3, R3 ;  /* 0x0000000300039308 */ /* 0x000e620000001400 */
        /* <DEDUP_REMOVED lines=27> */
.L_x_23219:
[----:B------:R-:W-:Y:S02]  /*47c0*/  HADD2.F32 R5, -RZ, R0.H0_H0 ;  /* 0x20000000ff057230 */ /* 0x000fe40000004100 */
[----:B------:R-:W-:-:S04]  /*47d0*/  IMAD.MOV.U32 R19, RZ, RZ, R22 ;  /* 0x000000ffff137224 */ /* 0x000fc800078e0016 */
[----:B------:R-:W0:Y:S02]  /*47e0*/  F2I.S64.TRUNC R4, R5 ;  /* 0x0000000500047311 */ /* 0x000e24000020d900 */
[----:B0-----:R0:W-:Y:S01]  /*47f0*/  STG.E.U8 desc[UR36][R2.64], R4 ;  /* 0x0000000402007986 */ /* 0x0011e2000c101124 */
[----:B------:R-:W-:Y:S05]  /*4800*/  BRA `(.L_x_23215) ;  /* 0x0000000c00c07947 */ /* 0x000fea0003800000 */
.L_x_23218:
        /* <DEDUP_REMOVED lines=11> */
.L_x_23222:
[----:B------:R-:W-:Y:S02]  /*48c0*/  HADD2.F32 R0, -RZ, R0.H0_H0 ;  /* 0x20000000ff007230 */ /* 0x000fe40000004100 */
[----:B------:R-:W-:Y:S02]  /*48d0*/  IMAD.MOV.U32 R19, RZ, RZ, R22 ;  /* 0x000000ffff137224 */ /* 0x000fe400078e0016 */
[----:B------:R-:W0:Y:S02]  /*48e0*/  F2I.FTZ.TRUNC.NTZ R5, R0 ;  /* 0x0000000000057305 */ /* 0x000e24000021f100 */
[----:B0-----:R0:W-:Y:S01]  /*48f0*/  STG.E desc[UR36][R2.64], R5 ;  /* 0x0000000502007986 */ /* 0x0011e2000c101924 */
[----:B------:R-:W-:Y:S05]  /*4900*/  BRA `(.L_x_23215) ;  /* 0x0000000c00807947 */ /* 0x000fea0003800000 */
.L_x_23221:
[----:B------:R-:W-:Y:S02]  /*4910*/  HADD2.F32 R0, -RZ, R0.H0_H0 ;  /* 0x20000000ff007230 */ /* 0x000fe40000004100 */
[----:B------:R-:W-:Y:S02]  /*4920*/  IMAD.MOV.U32 R19, RZ, RZ, R22 ;  /* 0x000000ffff137224 */ /* 0x000fe400078e0016 */
[----:B------:R-:W0:Y:S02]  /*4930*/  F2I.FTZ.TRUNC.NTZ R5, R0 ;  /* 0x0000000000057305 */ /* 0x000e24000021f100 */
[----:B0-----:R0:W-:Y:S01]  /*4940*/  STG.E.U16 desc[UR36][R2.64], R5 ;  /* 0x0000000502007986 */ /* 0x0011e2000c101524 */
[----:B------:R-:W-:Y:S05]  /*4950*/  BRA `(.L_x_23215) ;  /* 0x0000000c006c7947 */ /* 0x000fea0003800000 */
.L_x_23217:
        /* <DEDUP_REMOVED lines=10> */
.L_x_23224:
[----:B------:R0:W-:Y:S01]  /*4a00*/  STG.E.U16 desc[UR36][R2.64], R0 ;  /* 0x0000000002007986 */ /* 0x0001e2000c101524 */
[----:B------:R-:W-:Y:S01]  /*4a10*/  IMAD.MOV.U32 R19, RZ, RZ, R22 ;  /* 0x000000ffff137224 */ /* 0x000fe200078e0016 */
[----:B------:R-:W-:Y:S06]  /*4a20*/  BRA `(.L_x_23215) ;  /* 0x0000000c00387947 */ /* 0x000fec0003800000 */
.L_x_23223:
        /* <DEDUP_REMOVED lines=11> */
.L_x_23226:
[----:B------:R-:W-:Y:S02]  /*4ae0*/  HADD2.F32 R0, -RZ, R0.H0_H0 ;  /* 0x20000000ff007230 */ /* 0x000fe40000004100 */
[----:B------:R-:W-:-:S03]  /*4af0*/  IMAD.MOV.U32 R19, RZ, RZ, R22 ;  /* 0x000000ffff137224 */ /* 0x000fc600078e0016 */
[----:B------:R-:W-:-:S04]  /*4b00*/  F2FP.F16.F32.PACK_AB R0, RZ, R0 ;  /* 0x00000000ff00723e */ /* 0x000fc800000000ff */
[----:B------:R-:W-:-:S05]  /*4b10*/  PRMT R0, R0, 0x5410, RZ ;  /* 0x0000541000007816 */ /* 0x000fca00000000ff */
[----:B------:R0:W-:Y:S01]  /*4b20*/  STG.E desc[UR36][R2.64], R0 ;  /* 0x0000000002007986 */ /* 0x0001e2000c101924 */
[----:B------:R-:W-:Y:S05]  /*4b30*/  BRA `(.L_x_23215) ;  /* 0x0000000800f47947 */ /* 0x000fea0003800000 */
.L_x_23225:
[----:B------:R-:W-:Y:S02]  /*4b40*/  HADD2.F32 R4, -RZ, R0.H0_H0 ;  /* 0x20000000ff047230 */ /* 0x000fe40000004100 */
[----:B------:R-:W-:-:S03]  /*4b50*/  IMAD.MOV.U32 R19, RZ, RZ, R22 ;  /* 0x000000ffff137224 */ /* 0x000fc600078e0016 */
[----:B------:R-:W-:-:S06]  /*4b60*/  FMUL.FTZ R4, R4, 1 ;  /* 0x3f80000004047820 */ /* 0x000fcc0000410000 */
[----:B------:R-:W0:Y:S02]  /*4b70*/  F2F.F64.F32 R4, R4 ;  /* 0x0000000400047310 */ /* 0x000e240000201800 */
[----:B0-----:R0:W-:Y:S01]  /*4b80*/  STG.E.64 desc[UR36][R2.64], R4 ;  /* 0x0000000402007986 */ /* 0x0011e2000c101b24 */
[----:B------:R-:W-:Y:S05]  /*4b90*/  BRA `(.L_x_23215) ;  /* 0x0000000800dc7947 */ /* 0x000fea0003800000 */
.L_x_23216:
        /* <DEDUP_REMOVED lines=14> */
.L_x_23229:
[----:B------:R-:W-:Y:S01]  /*4c80*/  HADD2.F32 R0, -RZ, R0.H0_H0 ;  /* 0x20000000ff007230 */ /* 0x000fe20000004100 */
[----:B------:R-:W-:Y:S01]  /*4c90*/  CS2R R6, SRZ ;  /* 0x0000000000067805 */ /* 0x000fe2000001ff00 */
[----:B------:R-:W-:-:S03]  /*4ca0*/  IMAD.MOV.U32 R19, RZ, RZ, R22 ;  /* 0x000000ffff137224 */ /* 0x000fc600078e0016 */
[----:B------:R-:W-:-:S04]  /*4cb0*/  FMUL.FTZ R0, R0, 1 ;  /* 0x3f80000000007820 */ /* 0x000fc80000410000 */
[----:B------:R-:W0:Y:S02]  /*4cc0*/  F2F.F64.F32 R4, R0 ;  /* 0x0000000000047310 */ /* 0x000e240000201800 */
[----:B0-----:R3:W-:Y:S01]  /*4cd0*/  STG.E.128 desc[UR36][R2.64], R4 ;  /* 0x0000000402007986 */ /* 0x0017e2000c101d24 */
[----:B------:R-:W-:Y:S05]  /*4ce0*/  BRA `(.L_x_23215) ;  /* 0x0000000800887947 */ /* 0x000fea0003800000 */
.L_x_23228:
        /* <DEDUP_REMOVED lines=19> */
.L_x_23233:
[----:B------:R-:W-:Y:S05]  /*4e20*/  BSYNC.RECONVERGENT B0 ;  /* 0x0000000000007941 */ /* 0x000fea0003800200 */
.L_x_23232:
[----:B------:R-:W-:Y:S01]  /*4e30*/  LOP3.LUT R5, R0, 0x80, R5, 0xf8, !PT ;  /* 0x0000008000057812 */ /* 0x000fe200078ef805 */
[----:B------:R-:W-:-:S04]  /*4e40*/  IMAD.MOV.U32 R19, RZ, RZ, R22 ;  /* 0x000000ffff137224 */ /* 0x000fc800078e0016 */
[----:B------:R2:W-:Y:S01]  /*4e50*/  STG.E.U8 desc[UR36][R2.64], R5 ;  /* 0x0000000502007986 */ /* 0x0005e2000c101124 */
[----:B------:R-:W-:Y:S05]  /*4e60*/  BRA `(.L_x_23215) ;  /* 0x0000000800287947 */ /* 0x000fea0003800000 */
.L_x_23231:
        /* <DEDUP_REMOVED lines=15> */
.L_x_23235:
[----:B------:R-:W-:Y:S05]  /*4f60*/  BSYNC.RECONVERGENT B0 ;  /* 0x0000000000007941 */ /* 0x000fea0003800200 */
.L_x_23234:
[----:B------:R-:W-:Y:S01]  /*4f70*/  LOP3.LUT R5, R0, 0x80, R5, 0xf8, !PT ;  /* 0x0000008000057812 */ /* 0x000fe200078ef805 */
[----:B------:R-:W-:-:S04]  /*4f80*/  IMAD.MOV.U32 R19, RZ, RZ, R22 ;  /* 0x000000ffff137224 */ /* 0x000fc800078e0016 */
[----:B------:R1:W-:Y:S01]  /*4f90*/  STG.E.U8 desc[UR36][R2.64], R5 ;  /* 0x0000000502007986 */ /* 0x0003e2000c101124 */
[----:B------:R-:W-:Y:S05]  /*4fa0*/  BRA `(.L_x_23215) ;  /* 0x0000000400d87947 */ /* 0x000fea0003800000 */
.L_x_23230:
[----:B------:R-:W-:Y:S02]  /*4fb0*/  HADD2.F32 R0, -RZ, R0.H0_H0 ;  /* 0x20000000ff007230 */ /* 0x000fe40000004100 */
[----:B------:R-:W-:-:S03]  /*4fc0*/  IMAD.MOV.U32 R19, RZ, RZ, R22 ;  /* 0x000000ffff137224 */ /* 0x000fc600078e0016 */
[----:B------:R-:W-:-:S05]  /*4fd0*/  F2FP.BF16.F32.PACK_AB R0, RZ, R0 ;  /* 0x00000000ff00723e */ /* 0x000fca00000010ff */
[----:B------:R0:W-:Y:S01]  /*4fe0*/  STG.E.U16 desc[UR36][R2.64], R0 ;  /* 0x0000000002007986 */ /* 0x0001e2000c101524 */
[----:B------:R-:W-:Y:S05]  /*4ff0*/  BRA `(.L_x_23215) ;  /* 0x0000000400c47947 */ /* 0x000fea0003800000 */
.L_x_23227:
        /* <DEDUP_REMOVED lines=13> */
.L_x_23238:
        /* <DEDUP_REMOVED lines=13> */
.L_x_23241:
[----:B------:R-:W-:-:S04]  /*51a0*/  SHF.R.U32.HI R0, RZ, 0x14, R5 ;  /* 0x00000014ff007819 */ /* 0x000fc80000011605 */
[----:B------:R-:W-:-:S04]  /*51b0*/  LOP3.LUT R0, R0, 0x1, RZ, 0xc0, !PT ;  /* 0x0000000100007812 */ /* 0x000fc800078ec0ff */
[----:B------:R-:W-:-:S04]  /*51c0*/  IADD3 R0, PT, PT, R5, 0x487ffff, R0 ;  /* 0x0487ffff05007810 */ /* 0x000fc80007ffe000 */
[----:B------:R-:W-:-:S04]  /*51d0*/  SHF.R.U32.HI R0, RZ, 0x14, R0 ;  /* 0x00000014ff007819 */ /* 0x000fc80000011600 */
[----:B------:R-:W-:-:S07]  /*51e0*/  LOP3.LUT R4, R0, 0xff, RZ, 0xc0, !PT ;  /* 0x000000ff00047812 */ /* 0x000fce00078ec0ff */
.L_x_23242:
[----:B------:R-:W-:-:S04]  /*51f0*/  SHF.R.U32.HI R5, RZ, 0x18, R5 ;  /* 0x00000018ff057819 */ /* 0x000fc80000011605 */
[----:B------:R-:W-:-:S04]  /*5200*/  LOP3.LUT R4, R4, 0x80, R5, 0xf8, !PT ;  /* 0x0000008004047812 */ /* 0x000fc800078ef805 */
[----:B------:R-:W-:-:S07]  /*5210*/  PRMT R0, R4, 0x7610, R0 ;  /* 0x0000761004007816 */ /* 0x000fce0000000000 */
.L_x_23240:
[----:B------:R-:W-:Y:S05]  /*5220*/  BSYNC.RECONVERGENT B0 ;  /* 0x0000000000007941 */ /* 0x000fea0003800200 */
.L_x_23239:
[----:B------:R0:W-:Y:S01]  /*5230*/  STG.E.U8 desc[UR36][R2.64], R0 ;  /* 0x0000000002007986 */ /* 0x0001e2000c101124 */
[----:B------:R-:W-:Y:S01]  /*5240*/  IMAD.MOV.U32 R19, RZ, RZ, R22 ;  /* 0x000000ffff137224 */ /* 0x000fe200078e0016 */
[----:B------:R-:W-:Y:S06]  /*5250*/  BRA `(.L_x_23215) ;  /* 0x00000004002c7947 */ /* 0x000fec0003800000 */
.L_x_23237:
        /* <DEDUP_REMOVED lines=13> */
.L_x_23245:
[----:B------:R-:W-:-:S04]  /*5330*/  SHF.R.U32.HI R0, RZ, 0x15, R5 ;  /* 0x00000015ff007819 */ /* 0x000fc80000011605 */
[----:B------:R-:W-:-:S04]  /*5340*/  LOP3.LUT R0, R0, 0x1, RZ, 0xc0, !PT ;  /* 0x0000000100007812 */ /* 0x000fc800078ec0ff */
[----:B------:R-:W-:-:S04]  /*5350*/  IADD3 R0, PT, PT, R5, 0x88fffff, R0 ;  /* 0x088fffff05007810 */ /* 0x000fc80007ffe000 */
[----:B------:R-:W-:-:S04]  /*5360*/  SHF.R.U32.HI R0, RZ, 0x15, R0 ;  /* 0x00000015ff007819 */ /* 0x000fc80000011600 */
[----:B------:R-:W-:-:S07]  /*5370*/  LOP3.LUT R4, R0, 0xff, RZ, 0xc0, !PT ;  /* 0x000000ff00047812 */ /* 0x000fce00078ec0ff */
.L_x_23246:
[----:B------:R-:W-:-:S04]  /*5380*/  SHF.R.U32.HI R5, RZ, 0x18, R5 ;  /* 0x00000018ff057819 */ /* 0x000fc80000011605 */
[----:B------:R-:W-:-:S04]  /*5390*/  LOP3.LUT R4, R4, 0x80, R5, 0xf8, !PT ;  /* 0x0000008004047812 */ /* 0x000fc800078ef805 */
[----:B------:R-:W-:-:S07]  /*53a0*/  PRMT R0, R4, 0x7610, R0 ;  /* 0x0000761004007816 */ /* 0x000fce0000000000 */
.L_x_23244:
[----:B------:R-:W-:Y:S05]  /*53b0*/  BSYNC.RECONVERGENT B0 ;  /* 0x0000000000007941 */ /* 0x000fea0003800200 */
.L_x_23243:
[----:B------:R0:W-:Y:S01]  /*53c0*/  STG.E.U8 desc[UR36][R2.64], R0 ;  /* 0x0000000002007986 */ /* 0x0001e2000c101124 */
[----:B------:R-:W-:Y:S01]  /*53d0*/  IMAD.MOV.U32 R19, RZ, RZ, R22 ;  /* 0x000000ffff137224 */ /* 0x000fe200078e0016 */
[----:B------:R-:W-:Y:S06]  /*53e0*/  BRA `(.L_x_23215) ;  /* 0x0000000000c87947 */ /* 0x000fec0003800000 */
.L_x_23236:
[----:B------:R-:W-:-:S13]  /*53f0*/  ISETP.NE.AND P0, PT, R4, 0x1c, PT ;  /* 0x0000001c0400780c */ /* 0x000fda0003f05270 */
[----:B------:R-:W-:Y:S05]  /*5400*/  @!P0 BRA `(.L_x_23247) ;  /* 0x0000000000b08947 */ /* 0x000fea0003800000 */
[----:B------:R-:W-:-:S13]  /*5410*/  ISETP.NE.AND P0, PT, R4, 0x1d, PT ;  /* 0x0000001d0400780c */ /* 0x000fda0003f05270 */
[----:B------:R-:W-:Y:S05]  /*5420*/  @!P0 BRA `(.L_x_23248) ;  /* 0x0000000000948947 */ /* 0x000fea0003800000 */
[----:B------:R-:W-:-:S13]  /*5430*/  ISETP.NE.AND P0, PT, R4, 0x2c, PT ;  /* 0x0000002c0400780c */ /* 0x000fda0003f05270 */
[----:B------:R-:W-:Y:S05]  /*5440*/  @!P0 BRA `(.L_x_23249) ;  /* 0x0000000000488947 */ /* 0x000fea0003800000 */
.L_x_23220:
        /* <DEDUP_REMOVED lines=16> */
.L_x_23250:
[----:B------:R-:W-:Y:S01]  /*5550*/  IMAD.MOV.U32 R19, RZ, RZ, R22 ;  /* 0x000000ffff137224 */ /* 0x000fe200078e0016 */
[----:B------:R-:W-:Y:S06]  /*5560*/  BRA `(.L_x_23215) ;  /* 0x0000000000687947 */ /* 0x000fec0003800000 */
.L_x_23249:
        /* <DEDUP_REMOVED lines=17> */
.L_x_23248:
[----:B------:R-:W-:Y:S02]  /*5680*/  HADD2.F32 R4, -RZ, R0.H0_H0 ;  /* 0x20000000ff047230 */ /* 0x000fe40000004100 */
[----:B------:R-:W-:-:S04]  /*5690*/  IMAD.MOV.U32 R19, RZ, RZ, R22 ;  /* 0x000000ffff137224 */ /* 0x000fc800078e0016 */
[----:B------:R-:W0:Y:S02]  /*56a0*/  F2I.U64.TRUNC R4, R4 ;  /* 0x0000000400047311 */ /* 0x000e24000020d800 */
[----:B0-----:R0:W-:Y:S01]  /*56b0*/  STG.E.64 desc[UR36][R2.64], R4 ;  /* 0x0000000402007986 */ /* 0x0011e2000c101b24 */
[----:B------:R-:W-:Y:S05]  /*56c0*/  BRA `(.L_x_23215) ;  /* 0x0000000000107947 */ /* 0x000fea0003800000 */
.L_x_23247:
[----:B------:R-:W-:Y:S02]  /*56d0*/  HADD2.F32 R0, -RZ, R0.H0_H0 ;  /* 0x20000000ff007230 */ /* 0x000fe40000004100 */
[----:B------:R-:W-:Y:S02]  /*56e0*/  IMAD.MOV.U32 R19, RZ, RZ, R22 ;  /* 0x000000ffff137224 */ /* 0x000fe400078e0016 */
[----:B------:R-:W0:Y:S02]  /*56f0*/  F2I.FTZ.U32.TRUNC.NTZ R5, R0 ;  /* 0x0000000000057305 */ /* 0x000e24000021f000 */
[----:B0-----:R0:W-:Y:S03]  /*5700*/  STG.E desc[UR36][R2.64], R5 ;  /* 0x0000000502007986 */ /* 0x0011e6000c101924 */
.L_x_23215:
[----:B------:R-:W-:Y:S05]  /*5710*/  BSYNC.RECONVERGENT B6 ;  /* 0x0000000000067941 */ /* 0x000fea0003800200 */
.L_x_23214:
        /* <DEDUP_REMOVED lines=25> */
.L_x_23256:
[----:B------:R-:W-:-:S06]  /*58b0*/  HADD2.F32 R5, -RZ, R25.H0_H0 ;  /* 0x20000019ff057230 */ /* 0x000fcc0000004100 */
[----:B------:R-:W0:Y:S02]  /*58c0*/  F2I.S64.TRUNC R4, R5 ;  /* 0x0000000500047311 */ /* 0x000e24000020d900 */
[----:B0-----:R0:W-:Y:S01]  /*58d0*/  STG.E.U8 desc[UR36][R2.64], R4 ;  /* 0x0000000402007986 */ /* 0x0011e2000c101124 */
[----:B------:R-:W-:Y:S05]  /*58e0*/  BRA `(.L_x_23258) ;  /* 0x0000000c006c7947 */ /* 0x000fea0003800000 */
.L_x_23255:
        /* <DEDUP_REMOVED lines=10> */
.L_x_23260:
[----:B------:R-:W-:-:S06]  /*5990*/  HADD2.F32 R25, -RZ, R25.H0_H0 ;  /* 0x20000019ff197230 */ /* 0x000fcc0000004100 */
[----:B------:R-:W0:Y:S02]  /*59a0*/  F2I.FTZ.TRUNC.NTZ R25, R25 ;  /* 0x0000001900197305 */ /* 0x000e24000021f100 */
[----:B0-----:R0:W-:Y:S01]  /*59b0*/  STG.E desc[UR36][R2.64], R25 ;  /* 0x0000001902007986 */ /* 0x0011e2000c101924 */
[----:B------:R-:W-:Y:S05]  /*59c0*/  BRA `(.L_x_23258) ;  /* 0x0000000c00347947 */ /* 0x000fea0003800000 */
.L_x_23259:
[----:B------:R-:W-:-:S06]  /*59d0*/  HADD2.F32 R25, -RZ, R25.H0_H0 ;  /* 0x20000019ff197230 */ /* 0x000fcc0000004100 */
[----:B------:R-:W0:Y:S02]  /*59e0*/  F2I.FTZ.TRUNC.NTZ R25, R25 ;  /* 0x0000001900197305 */ /* 0x000e24000021f100 */
[----:B0-----:R0:W-:Y:S01]  /*59f0*/  STG.E.U16 desc[UR36][R2.64], R25 ;  /* 0x0000001902007986 */ /* 0x0011e2000c101524 */
[----:B------:R-:W-:Y:S05]  /*5a00*/  BRA `(.L_x_23258) ;  /* 0x0000000c00247947 */ /* 0x000fea0003800000 */
.L_x_23254:
        /* <DEDUP_REMOVED lines=9> */
.L_x_23262:
[----:B------:R0:W-:Y:S01]  /*5aa0*/  STG.E.U16 desc[UR36][R2.64], R25 ;  /* 0x0000001902007986 */ /* 0x0001e2000c101524 */
[----:B------:R-:W-:Y:S05]  /*5ab0*/  BRA `(.L_x_23258) ;  /* 0x0000000800f87947 */ /* 0x000fea0003800000 */
.L_x_23261:
        /* <DEDUP_REMOVED lines=10> */
.L_x_23264:
[----:B------:R-:W-:-:S05]  /*5b60*/  HADD2.F32 R0, -RZ, R25.H0_H0 ;  /* 0x20000019ff007230 */ /* 0x000fca0000004100 */
[----:B------:R-:W-:-:S04]  /*5b70*/  F2FP.F16.F32.PACK_AB R0, RZ, R0 ;  /* 0x00000000ff00723e */ /* 0x000fc800000000ff */
[----:B------:R-:W-:-:S05]  /*5b80*/  PRMT R0, R0, 0x5410, RZ ;  /* 0x0000541000007816 */ /* 0x000fca00000000ff */
[----:B------:R0:W-:Y:S01]  /*5b90*/  STG.E desc[UR36][R2.64], R0 ;  /* 0x0000000002007986 */ /* 0x0001e2000c101924 */
[----:B------:R-:W-:Y:S05]  /*5ba0*/  BRA `(.L_x_23258) ;  /* 0x0000000800bc7947 */ /* 0x000fea0003800000 */
.L_x_23263:
[----:B------:R-:W-:-:S05]  /*5bb0*/  HADD2.F32 R4, -RZ, R25.H0_H0 ;  /* 0x20000019ff047230 */ /* 0x000fca0000004100 */
[----:B------:R-:W-:-:S06]  /*5bc0*/  FMUL.FTZ R4, R4, 1 ;  /* 0x3f80000004047820 */ /* 0x000fcc0000410000 */
[----:B------:R-:W0:Y:S02]  /*5bd0*/  F2F.F64.F32 R4, R4 ;  /* 0x0000000400047310 */ /* 0x000e240000201800 */
[----:B0-----:R0:W-:Y:S01]  /*5be0*/  STG.E.64 desc[UR36][R2.64], R4 ;  /* 0x0000000402007986 */ /* 0x0011e2000c101b24 */
[----:B------:R-:W-:Y:S05]  /*5bf0*/  BRA `(.L_x_23258) ;  /* 0x0000000800a87947 */ /* 0x000fea0003800000 */
.L_x_23253:
        /* <DEDUP_REMOVED lines=14> */
.L_x_23268:
        /* <DEDUP_REMOVED lines=18> */
.L_x_23271:
[----:B------:R-:W-:-:S04]  /*5e00*/  SHF.R.U32.HI R5, RZ, 0x18, R5 ;  /* 0x00000018ff057819 */ /* 0x000fc80000011605 */
[----:B------:R-:W-:-:S07]  /*5e10*/  LOP3.LUT R0, R0, 0x80, R5, 0xf8, !PT ;  /* 0x0000008000007812 */ /* 0x000fce00078ef805 */
.L_x_23270:
[----:B------:R-:W-:Y:S05]  /*5e20*/  BSYNC.RECONVERGENT B0 ;  /* 0x0000000000007941 */ /* 0x000fea0003800200 */
.L_x_23269:
[----:B------:R0:W-:Y:S01]  /*5e30*/  STG.E.U8 desc[UR36][R2.64], R0 ;  /* 0x0000000002007986 */ /* 0x0001e2000c101124 */
[----:B------:R-:W-:Y:S05]  /*5e40*/  BRA `(.L_x_23258) ;  /* 0x0000000800147947 */ /* 0x000fea0003800000 */
.L_x_23267:
        /* <DEDUP_REMOVED lines=18> */
.L_x_23274:
[----:B------:R-:W-:-:S04]  /*5f70*/  SHF.R.U32.HI R5, RZ, 0x18, R5 ;  /* 0x00000018ff057819 */ /* 0x000fc80000011605 */
[----:B------:R-:W-:-:S07]  /*5f80*/  LOP3.LUT R0, R0, 0x80, R5, 0xf8, !PT ;  /* 0x0000008000007812 */ /* 0x000fce00078ef805 */
.L_x_23273:
[----:B------:R-:W-:Y:S05]  /*5f90*/  BSYNC.RECONVERGENT B0 ;  /* 0x0000000000007941 */ /* 0x000fea0003800200 */
.L_x_23272:
[----:B------:R0:W-:Y:S01]  /*5fa0*/  STG.E.U8 desc[UR36][R2.64], R0 ;  /* 0x0000000002007986 */ /* 0x0001e2000c101124 */
[----:B------:R-:W-:Y:S05]  /*5fb0*/  BRA `(.L_x_23258) ;  /* 0x0000000400b87947 */ /* 0x000fea0003800000 */
.L_x_23266:
        /* <DEDUP_REMOVED lines=22> */
.L_x_23276:
[----:B------:R-:W-:-:S06]  /*6120*/  HADD2.F32 R4, -RZ, R25.H0_H0 ;  /* 0x20000019ff047230 */ /* 0x000fcc0000004100 */
[----:B------:R-:W0:Y:S02]  /*6130*/  F2I.U64.TRUNC R4, R4 ;  /* 0x0000000400047311 */ /* 0x000e24000020d800 */
[----:B0-----:R0:W-:Y:S01]  /*6140*/  STG.E.64 desc[UR36][R2.64], R4 ;  /* 0x0000000402007986 */ /* 0x0011e2000c101b24 */
[----:B------:R-:W-:Y:S05]  /*6150*/  BRA `(.L_x_23258) ;  /* 0x0000000400507947 */ /* 0x000fea0003800000 */
.L_x_23275:
[----:B------:R-:W-:-:S06]  /*6160*/  HADD2.F32 R25, -RZ, R25.H0_H0 ;  /* 0x20000019ff197230 */ /* 0x000fcc0000004100 */
[----:B------:R-:W0:Y:S02]  /*6170*/  F2I.FTZ.U32.TRUNC.NTZ R25, R25 ;  /* 0x0000001900197305 */ /* 0x000e24000021f000 */
[----:B0-----:R0:W-:Y:S01]  /*6180*/  STG.E desc[UR36][R2.64], R25 ;  /* 0x0000001902007986 */ /* 0x0011e2000c101924 */
[----:B------:R-:W-:Y:S05]  /*6190*/  BRA `(.L_x_23258) ;  /* 0x0000000400407947 */ /* 0x000fea0003800000 */
.L_x_23265:
        /* <DEDUP_REMOVED lines=11> */
.L_x_23278:
[----:B------:R-:W-:Y:S01]  /*6250*/  HADD2.F32 R25, -RZ, R25.H0_H0 ;  /* 0x20000019ff197230 */ /* 0x000fe20000004100 */
[----:B------:R-:W-:-:S04]  /*6260*/  CS2R R6, SRZ ;  /* 0x0000000000067805 */ /* 0x000fc8000001ff00 */
[----:B------:R-:W-:-:S06]  /*6270*/  FMUL.FTZ R4, R25, 1 ;  /* 0x3f80000019047820 */ /* 0x000fcc0000410000 */
[----:B------:R-:W0:Y:S02]  /*6280*/  F2F.F64.F32 R4, R4 ;  /* 0x0000000400047310 */ /* 0x000e240000201800 */
[----:B0-----:R0:W-:Y:S01]  /*6290*/  STG.E.128 desc[UR36][R2.64], R4 ;  /* 0x0000000402007986 */ /* 0x0011e2000c101d24 */
[----:B------:R-:W-:Y:S05]  /*62a0*/  BRA `(.L_x_23258) ;  /* 0x0000000000fc7947 */ /* 0x000fea0003800000 */
.L_x_23277:
[----:B------:R-:W-:-:S13]  /*62b0*/  ISETP.NE.AND P0, PT, R0, 0xf, PT ;  /* 0x0000000f0000780c */ /* 0x000fda0003f05270 */
[----:B------:R-:W-:Y:S05]  /*62c0*/  @!P0 BRA `(.L_x_23279) ;  /* 0x0000000000e88947 */ /* 0x000fea0003800000 */
[----:B------:R-:W-:-:S13]  /*62d0*/  ISETP.NE.AND P0, PT, R0, 0x17, PT ;  /* 0x000000170000780c */ /* 0x000fda0003f05270 */
[----:B------:R-:W-:Y:S05]  /*62e0*/  @!P0 BRA `(.L_x_23280) ;  /* 0x0000000000908947 */ /* 0x000fea0003800000 */
[----:B------:R-:W-:-:S13]  /*62f0*/  ISETP.NE.AND P0, PT, R0, 0x18, PT ;  /* 0x000000180000780c */ /* 0x000fda0003f05270 */
[----:B------:R-:W-:Y:S05]  /*6300*/  @!P0 BRA `(.L_x_23281) ;  /* 0x0000000000448947 */ /* 0x000fea0003800000 */
.L_x_23257:
        /* <DEDUP_REMOVED lines=16> */
.L_x_23282:
[----:B------:R-:W-:Y:S05]  /*6410*/  BRA `(.L_x_23258) ;  /* 0x0000000000a07947 */ /* 0x000fea0003800000 */
.L_x_23281:
        /* <DEDUP_REMOVED lines=13> */
.L_x_23284:
[----:B------:R-:W-:Y:S05]  /*64f0*/  BSYNC.RECONVERGENT B0 ;  /* 0x0000000000007941 */ /* 0x000fea0003800200 */
.L_x_23283:
[----:B------:R-:W-:-:S05]  /*6500*/  LOP3.LUT R5, R0, 0x80, R5, 0xf8, !PT ;  /* 0x0000008000057812 */ /* 0x000fca00078ef805 */
[----:B------:R3:W-:Y:S01]  /*6510*/  STG.E.U8 desc[UR36][R2.64], R5 ;  /* 0x0000000502007986 */ /* 0x0007e2000c101124 */
[----:B------:R-:W-:Y:S05]  /*6520*/  BRA `(.L_x_23258) ;  /* 0x00000000005c7947 */ /* 0x000fea0003800000 */
.L_x_23280:
        /* <DEDUP_REMOVED lines=12> */
.L_x_23286:
[----:B------:R-:W-:Y:S01]  /*65f0*/  IMAD.MOV.U32 R0, RZ, RZ, 0x7f ;  /* 0x0000007fff007424 */ /* 0x000fe200078e00ff */
[----:B------:R-:W-:-:S04]  /*6600*/  ISETP.GT.U32.AND P0, PT, R4, 0x7f800000, PT ;  /* 0x7f8000000400780c */ /* 0x000fc80003f04070 */
[----:B------:R-:W-:-:S09]  /*6610*/  SEL R0, R0, 0x7c, P0 ;  /* 0x0000007c00007807 */ /* 0x000fd20000000000 */
.L_x_23287:
[----:B------:R-:W-:Y:S05]  /*6620*/  BSYNC.RECONVERGENT B0 ;  /* 0x0000000000007941 */ /* 0x000fea0003800200 */
.L_x_23285:
[----:B------:R-:W-:-:S04]  /*6630*/  SHF.R.U32.HI R5, RZ, 0x18, R5 ;  /* 0x00000018ff057819 */ /* 0x000fc80000011605 */
[----:B------:R-:W-:-:S05]  /*6640*/  LOP3.LUT R5, R0, 0x80, R5, 0xf8, !PT ;  /* 0x0000008000057812 */ /* 0x000fca00078ef805 */
[----:B------:R2:W-:Y:S01]  /*6650*/  STG.E.U8 desc[UR36][R2.64], R5 ;  /* 0x0000000502007986 */ /* 0x0005e2000c101124 */
[----:B------:R-:W-:Y:S05]  /*6660*/  BRA `(.L_x_23258) ;  /* 0x00000000000c7947 */ /* 0x000fea0003800000 */
.L_x_23279:
[----:B------:R-:W-:-:S05]  /*6670*/  HADD2.F32 R0, -RZ, R25.H0_H0 ;  /* 0x20000019ff007230 */ /* 0x000fca0000004100 */
[----:B------:R-:W-:-:S05]  /*6680*/  F2FP.BF16.F32.PACK_AB R0, RZ, R0 ;  /* 0x00000000ff00723e */ /* 0x000fca00000010ff */
[----:B------:R4:W-:Y:S02]  /*6690*/  STG.E.U16 desc[UR36][R2.64], R0 ;  /* 0x0000000002007986 */ /* 0x0009e4000c101524 */
.L_x_23258:
        /* <DEDUP_REMOVED lines=25> */
.L_x_23291:
[----:B------:R-:W-:-:S06]  /*6830*/  HADD2.F32 R5, -RZ, R24.H0_H0 ;  /* 0x20000018ff057230 */ /* 0x000fcc0000004100 */
[----:B------:R-:W0:Y:S02]  /*6840*/  F2I.S64.TRUNC R4, R5 ;  /* 0x0000000500047311 */ /* 0x000e24000020d900 */
[----:B0-----:R4:W-:Y:S01]  /*6850*/  STG.E.U8 desc[UR36][R2.64], R4 ;  /* 0x0000000402007986 */ /* 0x0019e2000c101124 */
[----:B------:R-:W-:Y:S05]  /*6860*/  BRA `(.L_x_23293) ;  /* 0x0000000c006c7947 */ /* 0x000fea0003800000 */
.L_x_23290:
        /* <DEDUP_REMOVED lines=10> */
.L_x_23295:
[----:B------:R-:W-:-:S04]  /*6910*/  HADD2.F32 R24, -RZ, R24.H0_H0 ;  /* 0x20000018ff187230 */ /* 0x000fc80000004100 */
[----:B------:R-:W0:Y:S02]  /*6920*/  F2I.FTZ.TRUNC.NTZ R5, R24 ;  /* 0x0000001800057305 */ /* 0x000e24000021f100 */
[----:B0-----:R2:W-:Y:S01]  /*6930*/  STG.E desc[UR36][R2.64], R5 ;  /* 0x0000000502007986 */ /* 0x0015e2000c101924 */
[----:B------:R-:W-:Y:S05]  /*6940*/  BRA `(.L_x_23293) ;  /* 0x0000000c00347947 */ /* 0x000fea0003800000 */
.L_x_23294:
[----:B------:R-:W-:-:S04]  /*6950*/  HADD2.F32 R24, -RZ, R24.H0_H0 ;  /* 0x20000018ff187230 */ /* 0x000fc80000004100 */
[----:B------:R-:W0:Y:S02]  /*6960*/  F2I.FTZ.TRUNC.NTZ R5, R24 ;  /* 0x0000001800057305 */ /* 0x000e24000021f100 */
[----:B0-----:R0:W-:Y:S01]  /*6970*/  STG.E.U16 desc[UR36][R2.64], R5 ;  /* 0x0000000502007986 */ /* 0x0011e2000c101524 */
[----:B------:R-:W-:Y:S05]  /*6980*/  BRA `(.L_x_23293) ;  /* 0x0000000c00247947 */ /* 0x000fea0003800000 */
.L_x_23289:
        /* <DEDUP_REMOVED lines=9> */
.L_x_23297:
[----:B------:R0:W-:Y:S01]  /*6a20*/  STG.E.U16 desc[UR36][R2.64], R24 ;  /* 0x0000001802007986 */ /* 0x0001e2000c101524 */
[----:B------:R-:W-:Y:S05]  /*6a30*/  BRA `(.L_x_23293) ;  /* 0x0000000800f87947 */ /* 0x000fea0003800000 */
.L_x_23296:
        /* <DEDUP_REMOVED lines=10> */
.L_x_23299:
[----:B------:R-:W-:-:S05]  /*6ae0*/  HADD2.F32 R0, -RZ, R24.H0_H0 ;  /* 0x20000018ff007230 */ /* 0x000fca0000004100 */
[----:B------:R-:W-:-:S04]  /*6af0*/  F2FP.F16.F32.PACK_AB R0, RZ, R0 ;  /* 0x00000000ff00723e */ /* 0x000fc800000000ff */
[----:B------:R-:W-:-:S05]  /*6b00*/  PRMT R0, R0, 0x5410, RZ ;  /* 0x0000541000007816 */ /* 0x000fca00000000ff */
[----:B------:R0:W-:Y:S01]  /*6b10*/  STG.E desc[UR36][R2.64], R0 ;  /* 0x0000000002007986 */ /* 0x0001e2000c101924 */
[----:B------:R-:W-:Y:S05]  /*6b20*/  BRA `(.L_x_23293) ;  /* 0x0000000800bc7947 */ /* 0x000fea0003800000 */
.L_x_23298:
[----:B------:R-:W-:-:S05]  /*6b30*/  HADD2.F32 R4, -RZ, R24.H0_H0 ;  /* 0x20000018ff047230 */ /* 0x000fca0000004100 */
[----:B------:R-:W-:-:S06]  /*6b40*/  FMUL.FTZ R4, R4, 1 ;  /* 0x3f80000004047820 */ /* 0x000fcc0000410000 */
[----:B------:R-:W0:Y:S02]  /*6b50*/  F2F.F64.F32 R4, R4 ;  /* 0x0000000400047310 */ /* 0x000e240000201800 */
[----:B0-----:R0:W-:Y:S01]  /*6b60*/  STG.E.64 desc[UR36][R2.64], R4 ;  /* 0x0000000402007986 */ /* 0x0011e2000c101b24 */
[----:B------:R-:W-:Y:S05]  /*6b70*/  BRA `(.L_x_23293) ;  /* 0x0000000800a87947 */ /* 0x000fea0003800000 */
.L_x_23288:
        /* <DEDUP_REMOVED lines=14> */
.L_x_23303:
        /* <DEDUP_REMOVED lines=18> */
.L_x_23306:
[----:B------:R-:W-:-:S04]  /*6d80*/  SHF.R.U32.HI R5, RZ, 0x18, R5 ;  /* 0x00000018ff057819 */ /* 0x000fc80000011605 */
[----:B------:R-:W-:-:S07]  /*6d90*/  LOP3.LUT R0, R0, 0x80, R5, 0xf8, !PT ;  /* 0x0000008000007812 */ /* 0x000fce00078ef805 */
.L_x_23305:
[----:B------:R-:W-:Y:S05]  /*6da0*/  BSYNC.RECONVERGENT B0 ;  /* 0x0000000000007941 */ /* 0x000fea0003800200 */
.L_x_23304:
[----:B------:R0:W-:Y:S01]  /*6db0*/  STG.E.U8 desc[UR36][R2.64], R0 ;  /* 0x0000000002007986 */ /* 0x0001e2000c101124 */
[----:B------:R-:W-:Y:S05]  /*6dc0*/  BRA `(.L_x_23293) ;  /* 0x0000000800147947 */ /* 0x000fea0003800000 */
.L_x_23302:
        /* <DEDUP_REMOVED lines=18> */
.L_x_23309:
[----:B------:R-:W-:-:S04]  /*6ef0*/  SHF.R.U32.HI R5, RZ, 0x18, R5 ;  /* 0x00000018ff057819 */ /* 0x000fc80000011605 */
[----:B------:R-:W-:-:S07]  /*6f00*/  LOP3.LUT R0, R0, 0x80, R5, 0xf8, !PT ;  /* 0x0000008000007812 */ /* 0x000fce00078ef805 */
.L_x_23308:
[----:B------:R-:W-:Y:S05]  /*6f10*/  BSYNC.RECONVERGENT B0 ;  /* 0x0000000000007941 */ /* 0x000fea0003800200 */
.L_x_23307:
[----:B------:R0:W-:Y:S01]  /*6f20*/  STG.E.U8 desc[UR36][R2.64], R0 ;  /* 0x0000000002007986 */ /* 0x0001e2000c101124 */
[----:B------:R-:W-:Y:S05]  /*6f30*/  BRA `(.L_x_23293) ;  /* 0x0000000400b87947 */ /* 0x000fea0003800000 */
.L_x_23301:
        /* <DEDUP_REMOVED lines=22> */
.L_x_23311:
[----:B------:R-:W-:-:S06]  /*70a0*/  HADD2.F32 R4, -RZ, R24.H0_H0 ;  /* 0x20000018ff047230 */ /* 0x000fcc0000004100 */
[----:B------:R-:W0:Y:S02]  /*70b0*/  F2I.U64.TRUNC R4, R4 ;  /* 0x0000000400047311 */ /* 0x000e24000020d800 */
[----:B0-----:R0:W-:Y:S01]  /*70c0*/  STG.E.64 desc[UR36][R2.64], R4 ;  /* 0x0000000402007986 */ /* 0x0011e2000c101b24 */
[----:B------:R-:W-:Y:S05]  /*70d0*/  BRA `(.L_x_23293) ;  /* 0x0000000400507947 */ /* 0x000fea0003800000 */
.L_x_23310:
[----:B------:R-:W-:-:S04]  /*70e0*/  HADD2.F32 R24, -RZ, R24.H0_H0 ;  /* 0x20000018ff187230 */ /* 0x000fc80000004100 */
[----:B------:R-:W0:Y:S02]  /*70f0*/  F2I.FTZ.U32.TRUNC.NTZ R5, R24 ;  /* 0x0000001800057305 */ /* 0x000e24000021f000 */
[----:B0-----:R0:W-:Y:S01]  /*7100*/  STG.E desc[UR36][R2.64], R5 ;  /* 0x0000000502007986 */ /* 0x0011e2000c101924 */
[----:B------:R-:W-:Y:S05]  /*7110*/  BRA `(.L_x_23293) ;  /* 0x0000000400407947 */ /* 0x000fea0003800000 */
.L_x_23300:
        /* <DEDUP_REMOVED lines=11> */
.L_x_23313:
[----:B------:R-:W-:Y:S01]  /*71d0*/  HADD2.F32 R24, -RZ, R24.H0_H0 ;  /* 0x20000018ff187230 */ /* 0x000fe20000004100 */
[----:B------:R-:W-:-:S04]  /*71e0*/  CS2R R6, SRZ ;  /* 0x0000000000067805 */ /* 0x000fc8000001ff00 */
[----:B------:R-:W-:-:S06]  /*71f0*/  FMUL.FTZ R4, R24, 1 ;  /* 0x3f80000018047820 */ /* 0x000fcc0000410000 */
[----:B------:R-:W0:Y:S02]  /*7200*/  F2F.F64.F32 R4, R4 ;  /* 0x0000000400047310 */ /* 0x000e240000201800 */
[----:B0-----:R0:W-:Y:S01]  /*7210*/  STG.E.128 desc[UR36][R2.64], R4 ;  /* 0x0000000402007986 */ /* 0x0011e2000c101d24 */
[----:B------:R-:W-:Y:S05]  /*7220*/  BRA `(.L_x_23293) ;  /* 0x0000000000fc7947 */ /* 0x000fea0003800000 */
.L_x_23312:
[----:B------:R-:W-:-:S13]  /*7230*/  ISETP.NE.AND P0, PT, R0, 0xf, PT ;  /* 0x0000000f0000780c */ /* 0x000fda0003f05270 */
[----:B------:R-:W-:Y:S05]  /*7240*/  @!P0 BRA `(.L_x_23314) ;  /* 0x0000000000e88947 */ /* 0x000fea0003800000 */
[----:B------:R-:W-:-:S13]  /*7250*/  ISETP.NE.AND P0, PT, R0, 0x17, PT ;  /* 0x000000170000780c */ /* 0x000fda0003f05270 */
[----:B------:R-:W-:Y:S05]  /*7260*/  @!P0 BRA `(.L_x_23315) ;  /* 0x0000000000908947 */ /* 0x000fea0003800000 */
[----:B------:R-:W-:-:S13]  /*7270*/  ISETP.NE.AND P0, PT, R0, 0x18, PT ;  /* 0x000000180000780c */ /* 0x000fda0003f05270 */
[----:B------:R-:W-:Y:S05]  /*7280*/  @!P0 BRA `(.L_x_23316) ;  /* 0x0000000000448947 */ /* 0x000fea0003800000 */
.L_x_23292:
        /* <DEDUP_REMOVED lines=16> */
.L_x_23317:
[----:B------:R-:W-:Y:S05]  /*7390*/  BRA `(.L_x_23293) ;  /* 0x0000000000a07947 */ /* 0x000fea0003800000 */
.L_x_23316:
        /* <DEDUP_REMOVED lines=13> */
.L_x_23319:
[----:B------:R-:W-:Y:S05]  /*7470*/  BSYNC.RECONVERGENT B0 ;  /* 0x0000000000007941 */ /* 0x000fea0003800200 */
.L_x_23318:
[----:B------:R-:W-:-:S05]  /*7480*/  LOP3.LUT R5, R0, 0x80, R5, 0xf8, !PT ;  /* 0x0000008000057812 */ /* 0x000fca00078ef805 */
[----:B------:R0:W-:Y:S01]  /*7490*/  STG.E.U8 desc[UR36][R2.64], R5 ;  /* 0x0000000502007986 */ /* 0x0001e2000c101124 */
[----:B------:R-:W-:Y:S05]  /*74a0*/  BRA `(.L_x_23293) ;  /* 0x00000000005c7947 */ /* 0x000fea0003800000 */
.L_x_23315:
        /* <DEDUP_REMOVED lines=12> */
.L_x_23321:
[----:B------:R-:W-:Y:S01]  /*7570*/  IMAD.MOV.U32 R0, RZ, RZ, 0x7f ;  /* 0x0000007fff007424 */ /* 0x000fe200078e00ff */
[----:B------:R-:W-:-:S04]  /*7580*/  ISETP.GT.U32.AND P0, PT, R4, 0x7f800000, PT ;  /* 0x7f8000000400780c */ /* 0x000fc80003f04070 */
[----:B------:R-:W-:-:S09]  /*7590*/  SEL R0, R0, 0x7c, P0 ;  /* 0x0000007c00007807 */ /* 0x000fd20000000000 */
.L_x_23322:
[----:B------:R-:W-:Y:S05]  /*75a0*/  BSYNC.RECONVERGENT B0 ;  /* 0x0000000000007941 */ /* 0x000fea0003800200 */
.L_x_23320:
[----:B------:R-:W-:-:S04]  /*75b0*/  SHF.R.U32.HI R5, RZ, 0x18, R5 ;  /* 0x00000018ff057819 */ /* 0x000fc80000011605 */
[----:B------:R-:W-:-:S05]  /*75c0*/  LOP3.LUT R5, R0, 0x80, R5, 0xf8, !PT ;  /* 0x0000008000057812 */ /* 0x000fca00078ef805 */
[----:B------:R0:W-:Y:S01]  /*75d0*/  STG.E.U8 desc[UR36][R2.64], R5 ;  /* 0x0000000502007986 */ /* 0x0001e2000c101124 */
[----:B------:R-:W-:Y:S05]  /*75e0*/  BRA `(.L_x_23293) ;  /* 0x00000000000c7947 */ /* 0x000fea0003800000 */
.L_x_23314:
[----:B------:R-:W-:-:S05]  /*75f0*/  HADD2.F32 R0, -RZ, R24.H0_H0 ;  /* 0x20000018ff007230 */ /* 0x000fca0000004100 */
[----:B------:R-:W-:-:S05]  /*7600*/  F2FP.BF16.F32.PACK_AB R0, RZ, R0 ;  /* 0x00000000ff00723e */ /* 0x000fca00000010ff */
[----:B------:R0:W-:Y:S02]  /*7610*/  STG.E.U16 desc[UR36][R2.64], R0 ;  /* 0x0000000002007986 */ /* 0x0001e4000c101524 */
.L_x_23293:
[----:B------:R-:W-:-:S07]  /*7620*/  VIADD R19, R19, 0x80 ;  /* 0x0000008013137836 */ /* 0x000fce0000000000 */
.L_x_23252:
[----:B------:R-:W-:Y:S05]  /*7630*/  BSYNC.RECONVERGENT B6 ;  /* 0x0000000000067941 */ /* 0x000fea0003800200 */
.L_x_23251:
        /* <DEDUP_REMOVED lines=23> */
.L_x_23326:
[----:B------:R-:W-:-:S06]  /*77b0*/  HADD2.F32 R5, -RZ, R23.H0_H0 ;  /* 0x20000017ff057230 */ /* 0x000fcc0000004100 */
[----:B------:R-:W0:Y:S02]  /*77c0*/  F2I.S64.TRUNC R4, R5 ;  /* 0x0000000500047311 */ /* 0x000e24000020d900 */
[----:B0-----:R-:W-:Y:S01]  /*77d0*/  STG.E.U8 desc[UR36][R2.64], R4 ;  /* 0x0000000402007986 */ /* 0x001fe2000c101124 */
[----:B------:R-:W-:Y:S05]  /*77e0*/  EXIT ;  /* 0x000000000000794d */ /* 0x000fea0003800000 */
.L_x_23325:
        /* <DEDUP_REMOVED lines=10> */
.L_x_23329:
[----:B------:R-:W-:-:S06]  /*7890*/  HADD2.F32 R23, -RZ, R23.H0_H0 ;  /* 0x20000017ff177230 */ /* 0x000fcc0000004100 */
[----:B------:R-:W0:Y:S02]  /*78a0*/  F2I.FTZ.TRUNC.NTZ R23, R23 ;  /* 0x0000001700177305 */ /* 0x000e24000021f100 */
[----:B0-----:R-:W-:Y:S01]  /*78b0*/  STG.E desc[UR36][R2.64], R23 ;  /* 0x0000001702007986 */ /* 0x001fe2000c101924 */
[----:B------:R-:W-:Y:S05]  /*78c0*/  EXIT ;  /* 0x000000000000794d */ /* 0x000fea0003800000 */
.L_x_23328:
[----:B------:R-:W-:-:S06]  /*78d0*/  HADD2.F32 R23, -RZ, R23.H0_H0 ;  /* 0x20000017ff177230 */ /* 0x000fcc0000004100 */
[----:B------:R-:W0:Y:S02]  /*78e0*/  F2I.FTZ.TRUNC.NTZ R23, R23 ;  /* 0x0000001700177305 */ /* 0x000e24000021f100 */
[----:B0-----:R-:W-:Y:S01]  /*78f0*/  STG.E.U16 desc[UR36][R2.64], R23 ;  /* 0x0000001702007986 */ /* 0x001fe2000c101524 */
[----:B------:R-:W-:Y:S05]  /*7900*/  EXIT ;  /* 0x000000000000794d */ /* 0x000fea0003800000 */
.L_x_23324:
        /* <DEDUP_REMOVED lines=9> */
.L_x_23331:
[----:B------:R-:W-:Y:S01]  /*79a0*/  STG.E.U16 desc[UR36][R2.64], R23 ;  /* 0x0000001702007986 */ /* 0x000fe2000c101524 */
[----:B------:R-:W-:Y:S05]  /*79b0*/  EXIT ;  /* 0x000000000000794d */ /* 0x000fea0003800000 */
.L_x_23330:
        /* <DEDUP_REMOVED lines=10> */
.L_x_23333:
[----:B------:R-:W-:-:S05]  /*7a60*/  HADD2.F32 R0, -RZ, R23.H0_H0 ;  /* 0x20000017ff007230 */ /* 0x000fca0000004100 */
[----:B------:R-:W-:-:S04]  /*7a70*/  F2FP.F16.F32.PACK_AB R0, RZ, R0 ;  /* 0x00000000ff00723e */ /* 0x000fc800000000ff */
[----:B------:R-:W-:-:S05]  /*7a80*/  PRMT R0, R0, 0x5410, RZ ;  /* 0x0000541000007816 */ /* 0x000fca00000000ff */
[----:B------:R-:W-:Y:S01]  /*7a90*/  STG.E desc[UR36][R2.64], R0 ;  /* 0x0000000002007986 */ /* 0x000fe2000c101924 */
[----:B------:R-:W-:Y:S05]  /*7aa0*/  EXIT ;  /* 0x000000000000794d */ /* 0x000fea0003800000 */
.L_x_23332:
[----:B------:R-:W-:-:S05]  /*7ab0*/  HADD2.F32 R4, -RZ, R23.H0_H0 ;  /* 0x20000017ff047230 */ /* 0x000fca0000004100 */
[----:B------:R-:W-:-:S06]  /*7ac0*/  FMUL.FTZ R4, R4, 1 ;  /* 0x3f80000004047820 */ /* 0x000fcc0000410000 */
[----:B------:R-:W0:Y:S02]  /*7ad0*/  F2F.F64.F32 R4, R4 ;  /* 0x0000000400047310 */ /* 0x000e240000201800 */
[----:B0-----:R-:W-:Y:S01]  /*7ae0*/  STG.E.64 desc[UR36][R2.64], R4 ;  /* 0x0000000402007986 */ /* 0x001fe2000c101b24 */
[----:B------:R-:W-:Y:S05]  /*7af0*/  EXIT ;  /* 0x000000000000794d */ /* 0x000fea0003800000 */
.L_x_23323:
        /* <DEDUP_REMOVED lines=14> */
.L_x_23337:
        /* <DEDUP_REMOVED lines=18> */
.L_x_23340:
[----:B------:R-:W-:-:S04]  /*7d00*/  SHF.R.U32.HI R5, RZ, 0x18, R5 ;  /* 0x00000018ff057819 */ /* 0x000fc80000011605 */
[----:B------:R-:W-:-:S07]  /*7d10*/  LOP3.LUT R0, R0, 0x80, R5, 0xf8, !PT ;  /* 0x0000008000007812 */ /* 0x000fce00078ef805 */
.L_x_23339:
[----:B------:R-:W-:Y:S05]  /*7d20*/  BSYNC.RECONVERGENT B0 ;  /* 0x0000000000007941 */ /* 0x000fea0003800200 */
.L_x_23338:
[----:B------:R-:W-:Y:S01]  /*7d30*/  STG.E.U8 desc[UR36][R2.64], R0 ;  /* 0x0000000002007986 */ /* 0x000fe2000c101124 */
[----:B------:R-:W-:Y:S05]  /*7d40*/  EXIT ;  /* 0x000000000000794d */ /* 0x000fea0003800000 */
.L_x_23336:
        /* <DEDUP_REMOVED lines=18> */
.L_x_23343:
[----:B------:R-:W-:-:S04]  /*7e70*/  SHF.R.U32.HI R5, RZ, 0x18, R5 ;  /* 0x00000018ff057819 */ /* 0x000fc80000011605 */
[----:B------:R-:W-:-:S07]  /*7e80*/  LOP3.LUT R0, R0, 0x80, R5, 0xf8, !PT ;  /* 0x0000008000007812 */ /* 0x000fce00078ef805 */
.L_x_23342:
[----:B------:R-:W-:Y:S05]  /*7e90*/  BSYNC.RECONVERGENT B0 ;  /* 0x0000000000007941 */ /* 0x000fea0003800200 */
.L_x_23341:
[----:B------:R-:W-:Y:S01]  /*7ea0*/  STG.E.U8 desc[UR36][R2.64], R0 ;  /* 0x0000000002007986 */ /* 0x000fe2000c101124 */
[----:B------:R-:W-:Y:S05]  /*7eb0*/  EXIT ;  /* 0x000000000000794d */ /* 0x000fea0003800000 */
.L_x_23335:
        /* <DEDUP_REMOVED lines=22> */
.L_x_23345:
[----:B------:R-:W-:-:S06]  /*8020*/  HADD2.F32 R4, -RZ, R23.H0_H0 ;  /* 0x20000017ff047230 */ /* 0x000fcc0000004100 */
[----:B------:R-:W0:Y:S02]  /*8030*/  F2I.U64.TRUNC R4, R4 ;  /* 0x0000000400047311 */ /* 0x000e24000020d800 */
[----:B0-----:R-:W-:Y:S01]  /*8040*/  STG.E.64 desc[UR36][R2.64], R4 ;  /* 0x0000000402007986 */ /* 0x001fe2000c101b24 */
[----:B------:R-:W-:Y:S05]  /*8050*/  EXIT ;  /* 0x000000000000794d */ /* 0x000fea0003800000 */
.L_x_23344:
[----:B------:R-:W-:-:S06]  /*8060*/  HADD2.F32 R23, -RZ, R23.H0_H0 ;  /* 0x20000017ff177230 */ /* 0x000fcc0000004100 */
[----:B------:R-:W0:Y:S02]  /*8070*/  F2I.FTZ.U32.TRUNC.NTZ R23, R23 ;  /* 0x0000001700177305 */ /* 0x000e24000021f000 */
[----:B0-----:R-:W-:Y:S01]  /*8080*/  STG.E desc[UR36][R2.64], R23 ;  /* 0x0000001702007986 */ /* 0x001fe2000c101924 */
[----:B------:R-:W-:Y:S05]  /*8090*/  EXIT ;  /* 0x000000000000794d */ /* 0x000fea0003800000 */
.L_x_23334:
        /* <DEDUP_REMOVED lines=11> */
.L_x_23347:
[----:B------:R-:W-:Y:S01]  /*8150*/  HADD2.F32 R23, -RZ, R23.H0_H0 ;  /* 0x20000017ff177230 */ /* 0x000fe20000004100 */
[----:B------:R-:W-:-:S04]  /*8160*/  CS2R R6, SRZ ;  /* 0x0000000000067805 */ /* 0x000fc8000001ff00 */
[----:B------:R-:W-:-:S06]  /*8170*/  FMUL.FTZ R4, R23, 1 ;  /* 0x3f80000017047820 */ /* 0x000fcc0000410000 */
[----:B------:R-:W0:Y:S02]  /*8180*/  F2F.F64.F32 R4, R4 ;  /* 0x0000000400047310 */ /* 0x000e240000201800 */
[----:B0-----:R-:W-:Y:S01]  /*8190*/  STG.E.128 desc[UR36][R2.64], R4 ;  /* 0x0000000402007986 */ /* 0x001fe2000c101d24 */
[----:B------:R-:W-:Y:S05]  /*81a0*/  EXIT ;  /* 0x000000000000794d */ /* 0x000fea0003800000 */
.L_x_23346:
[----:B------:R-:W-:-:S13]  /*81b0*/  ISETP.NE.AND P0, PT, R0, 0xf, PT ;  /* 0x0000000f0000780c */ /* 0x000fda0003f05270 */
[----:B------:R-:W-:Y:S05]  /*81c0*/  @!P0 BRA `(.L_x_23348) ;  /* 0x0000000000e88947 */ /* 0x000fea0003800000 */
[----:B------:R-:W-:-:S13]  /*81d0*/  ISETP.NE.AND P0, PT, R0, 0x17, PT ;  /* 0x000000170000780c */ /* 0x000fda0003f05270 */
[----:B------:R-:W-:Y:S05]  /*81e0*/  @!P0 BRA `(.L_x_23349) ;  /* 0x0000000000908947 */ /* 0x000fea0003800000 */
[----:B------:R-:W-:-:S13]  /*81f0*/  ISETP.NE.AND P0, PT, R0, 0x18, PT ;  /* 0x000000180000780c */ /* 0x000fda0003f05270 */
[----:B------:R-:W-:Y:S05]  /*8200*/  @!P0 BRA `(.L_x_23350) ;  /* 0x0000000000448947 */ /* 0x000fea0003800000 */
.L_x_23327:
        /* <DEDUP_REMOVED lines=16> */
.L_x_23351:
[----:B------:R-:W-:Y:S05]  /*8310*/  EXIT ;  /* 0x000000000000794d */ /* 0x000fea0003800000 */
.L_x_23350:
        /* <DEDUP_REMOVED lines=13> */
.L_x_23353:
[----:B------:R-:W-:Y:S05]  /*83f0*/  BSYNC.RECONVERGENT B0 ;  /* 0x0000000000007941 */ /* 0x000fea0003800200 */
.L_x_23352:
[----:B------:R-:W-:-:S05]  /*8400*/  LOP3.LUT R5, R0, 0x80, R5, 0xf8, !PT ;  /* 0x0000008000057812 */ /* 0x000fca00078ef805 */
[----:B------:R-:W-:Y:S01]  /*8410*/  STG.E.U8 desc[UR36][R2.64], R5 ;  /* 0x0000000502007986 */ /* 0x000fe2000c101124 */
[----:B------:R-:W-:Y:S05]  /*8420*/  EXIT ;  /* 0x000000000000794d */ /* 0x000fea0003800000 */
.L_x_23349:
        /* <DEDUP_REMOVED lines=12> */
.L_x_23355:
[----:B------:R-:W-:Y:S01]  /*84f0*/  IMAD.MOV.U32 R0, RZ, RZ, 0x7f ;  /* 0x0000007fff007424 */ /* 0x000fe200078e00ff */
[----:B------:R-:W-:-:S04]  /*8500*/  ISETP.GT.U32.AND P0, PT, R4, 0x7f800000, PT ;  /* 0x7f8000000400780c */ /* 0x000fc80003f04070 */
[----:B------:R-:W-:-:S09]  /*8510*/  SEL R0, R0, 0x7c, P0 ;  /* 0x0000007c00007807 */ /* 0x000fd20000000000 */
.L_x_23356:
[----:B------:R-:W-:Y:S05]  /*8520*/  BSYNC.RECONVERGENT B0 ;  /* 0x0000000000007941 */ /* 0x000fea0003800200 */
.L_x_23354:
[----:B------:R-:W-:-:S04]  /*8530*/  SHF.R.U32.HI R5, RZ, 0x18, R5 ;  /* 0x00000018ff057819 */ /* 0x000fc80000011605 */
[----:B------:R-:W-:-:S05]  /*8540*/  LOP3.LUT R5, R0, 0x80, R5, 0xf8, !PT ;  /* 0x0000008000057812 */ /* 0x000fca00078ef805 */
[----:B------:R-:W-:Y:S01]  /*8550*/  STG.E.U8 desc[UR36][R2.64], R5 ;  /* 0x0000000502007986 */ /* 0x000fe2000c101124 */
[----:B------:R-:W-:Y:S05]  /*8560*/  EXIT ;  /* 0x000000000000794d */ /* 0x000fea0003800000 */
.L_x_23348:
[----:B------:R-:W-:-:S05]  /*8570*/  HADD2.F32 R0, -RZ, R23.H0_H0 ;  /* 0x20000017ff007230 */ /* 0x000fca0000004100 */
[----:B------:R-:W-:-:S05]  /*8580*/  F2FP.BF16.F32.PACK_AB R0, RZ, R0 ;  /* 0x00000000ff00723e */ /* 0x000fca00000010ff */
[----:B------:R-:W-:Y:S01]  /*8590*/  STG.E.U16 desc[UR36][R2.64], R0 ;  /* 0x0000000002007986 */ /* 0x000fe2000c101524 */
[----:B------:R-:W-:Y:S05]  /*85a0*/  EXIT ;  /* 0x000000000000794d */ /* 0x000fea0003800000 */
.L_x_23357:
        /* <DEDUP_REMOVED lines=13> */
.L_x_36045:


//--------------------- .text._ZN2at6native18elementwise_kernelILi128ELi4EZNS0_22gpu_kernel_impl_nocastIZZZNS0_17rsqrt_kernel_cudaERNS_18TensorIteratorBaseEENKUlvE0_clEvENKUlvE2_clEvEUlN3c104HalfEE_EEvS4_RKT_EUliE_EEviT1_ --------------------------
	.section	.text._ZN2at6native18elementwise_kernelILi128ELi4EZNS0_22gpu_kernel_impl_nocastIZZZNS0_17rsqrt_kernel_cudaERNS_18TensorIteratorBaseEENKUlvE0_clEvENKUlvE2_clEvEUlN3c104HalfEE_EEvS4_RKT_EUliE_EEviT1_,"ax",@progbits
	.align	128
        .global         _ZN2at6native18elementwise_kernelILi128ELi4EZNS0_22gpu_kernel_impl_nocastIZZZNS0_17rsqrt_kernel_cudaERNS_18TensorIteratorBaseEENKUlvE0_clEvENKUlvE2_clEvEUlN3c104HalfEE_EEvS4_RKT_EUliE_EEviT1_
        .type           _ZN2at6native18elementwise_kernelILi128ELi4EZNS0_22gpu_kernel_impl_nocastIZZZNS0_17rsqrt_kernel_cudaERNS_18TensorIteratorBaseEENKUlvE0_clEvENKUlvE2_clEvEUlN3c104HalfEE_EEvS4_RKT_EUliE_EEviT1_,@function
        .size           _ZN2at6native18elementwise_kernelILi128ELi4EZNS0_22gpu_kernel_impl_nocastIZZZNS0_17rsqrt_kernel_cudaERNS_18TensorIteratorBaseEENKUlvE0_clEvENKUlvE2_clEvEUlN3c104HalfEE_EEvS4_RKT_EUliE_EEviT1_,(.L_x_36046 - _ZN2at6native18elementwise_kernelILi128ELi4EZNS0_22gpu_kernel_impl_nocastIZZZNS0_17rsqrt_kernel_cudaERNS_18TensorIteratorBaseEENKUlvE0_clEvENKUlvE2_clEvEUlN3c104HalfEE_EEvS4_RKT_EUliE_EEviT1_)
        .other          _ZN2at6native18elementwise_kernelILi128ELi4EZNS0_22gpu_kernel_impl_nocastIZZZNS0_17rsqrt_kernel_cudaERNS_18TensorIteratorBaseEENKUlvE0_clEvENKUlvE2_clEvEUlN3c104HalfEE_EEvS4_RKT_EUliE_EEviT1_,@"STO_CUDA_ENTRY STV_DEFAULT"
_ZN2at6native18elementwise_kernelILi128ELi4EZNS0_22gpu_kernel_impl_nocastIZZZNS0_17rsqrt_kernel_cudaERNS_18TensorIteratorBaseEENKUlvE0_clEvENKUlvE2_clEvEUlN3c104HalfEE_EEvS4_RKT_EUliE_EEviT1_:
.text._ZN2at6native18elementwise_kernelILi128ELi4EZNS0_22gpu_kernel_impl_nocastIZZZNS0_17rsqrt_kernel_cudaERNS_18TensorIteratorBaseEENKUlvE0_clEvENKUlvE2_clEvEUlN3c104HalfEE_EEvS4_RKT_EUliE_EEviT1_:
        /* <DEDUP_REMOVED lines=21> */
[----:B------:R-:W1:Y:S02]  /*0150*/  MUFU.RSQ R0, R0 ;  /* 0x0000000000007308 */ /* 0x000e640000001400 */
        /* <DEDUP_REMOVED lines=8> */
[----:B------:R-:W1:Y:S02]  /*01e0*/  MUFU.RSQ R0, R0 ;  /* 0x0000000000007308 */ /* 0x000e640000001400 */
[----:B-1----:R-:W-:-:S05]  /*01f0*/  F2FP.F16.F32.PACK_AB R2, RZ, R0 ;  /* 0x00000000ff02723e */ /* 0x002fca00000000ff */
[----:B0-----:R0:W-:Y:S02]  /*0200*/  STG.E.U16 desc[UR6][R6.64], R2 ;  /* 0x0000000206007986 */ /* 0x0011e4000c101506 */
.L_x_23361:
[----:B------:R-:W-:-:S13]  /*0210*/  ISETP.GE.AND P0, PT, R3, UR4, PT ;  /* 0x0000000403007c0c */ /* 0x000fda000bf06270 */
[----:B------:R-:W-:Y:S05]  /*0220*/  @P0 BREAK.RELIABLE B1 ;  /* 0x0000000000010942 */ /* 0x000fea0003800100 */
[----:B------:R-:W-:Y:S05]  /*0230*/  @P0 BRA `(.L_x_23362) ;  /* 0x0000000000240947 */ /* 0x000fea0003800000 */
[----:B------:R-:W-:Y:S05]  /*0240*/  BSYNC.RELIABLE B1 ;  /* 0x0000000000017941 */ /* 0x000fea0003800100 */
.L_x_23360:
        /* <DEDUP_REMOVED lines=8> */
.L_x_23362:
[----:B------:R-:W-:Y:S05]  /*02d0*/  BSYNC.RECONVERGENT B0 ;  /* 0x0000000000007941 */ /* 0x000fea0003800200 */
.L_x_23359:
[----:B------:R-:W-:Y:S05]  /*02e0*/  WARPSYNC.ALL ;  /* 0x0000000000007948 */ /* 0x000fea0003800000 */
[----:B------:R-:W-:-:S13]  /*02f0*/  ISETP.GE.AND P0, PT, R3, UR4, PT ;  /* 0x0000000403007c0c */ /* 0x000fda000bf06270 */
[----:B------:R-:W-:Y:S05]  /*0300*/  @P0 EXIT ;  /* 0x000000000000094d */ /* 0x000fea0003800000 */
[----:B01----:R-:W0:Y:S02]  /*0310*/  LDC.64 R2, c[0x0][0x588] ;  /* 0x00016200ff027b82 */ /* 0x003e240000000a00 */
[----:B0-----:R-:W2:Y:S06]  /*0320*/  LDG.E.U16 R2, desc[UR6][R2.64] ;  /* 0x0000000602027981 */ /* 0x001eac000c1e1500 */
[----:B------:R-:W0:Y:S01]  /*0330*/  LDC.64 R4, c[0x0][0x580] ;  /* 0x00016000ff047b82 */ /* 0x000e220000000a00 */
[----:B--2---:R-:W-:-:S06]  /*0340*/  HADD2.F32 R0, -RZ, R2.H0_H0 ;  /* 0x20000002ff007230 */ /* 0x004fcc0000004100 */
[----:B------:R-:W1:Y:S02]  /*0350*/  MUFU.RSQ R0, R0 ;  /* 0x0000000000007308 */ /* 0x000e640000001400 */
[----:B-1----:R-:W-:-:S05]  /*0360*/  F2FP.F16.F32.PACK_AB R3, RZ, R0 ;  /* 0x00000000ff03723e */ /* 0x002fca00000000ff */
[----:B0-----:R-:W-:Y:S01]  /*0370*/  STG.E.U16 desc[UR6][R4.64], R3 ;  /* 0x0000000304007986 */ /* 0x001fe2000c101506 */
[----:B------:R-:W-:Y:S05]  /*0380*/  EXIT ;  /* 0x000000000000794d */ /* 0x000fea0003800000 */
.L_x_23358:
        /* <DEDUP_REMOVED lines=306> */
.L_x_23366:
        /* <DEDUP_REMOVED lines=10> */
[----:B------:R-:W0:Y:S02]  /*1750*/  MUFU.RSQ R8, R8 ;  /* 0x0000000800087308 */ /* 0x000e240000001400 */
        /* <DEDUP_REMOVED lines=301> */
.L_x_23368:
        /* <DEDUP_REMOVED lines=8> */
[----:B------:R-:W0:Y:S02]  /*2ab0*/  MUFU.RSQ R8, R8 ;  /* 0x0000000800087308 */ /* 0x000e240000001400 */
[----:B0-----:R-:W-:-:S05]  /*2ac0*/  F2FP.F16.F32.PACK_AB R7, RZ, R8 ;  /* 0x00000008ff07723e */ /* 0x001fca00000000ff */
[----:B------:R0:W-:Y:S02]  /*2ad0*/  STG.E.U16 desc[UR6][R4.64], R7 ;  /* 0x0000000704007986 */ /* 0x0001e4000c101506 */
.L_x_23365:
[----:B------:R-:W-:-:S13]  /*2ae0*/  ISETP.GE.AND P0, PT, R3, UR4, PT ;  /* 0x0000000403007c0c */ /* 0x000fda000bf06270 */
[----:B------:R-:W-:Y:S05]  /*2af0*/  @P0 BREAK.RELIABLE B1 ;  /* 0x0000000000010942 */ /* 0x000fea0003800100 */
[----:B------:R-:W-:Y:S05]  /*2b00*/  @P0 BRA `(.L_x_23367) ;  /* 0x0000001000d80947 */ /* 0x000fea0003800000 */
[----:B------:R-:W-:Y:S05]  /*2b10*/  BSYNC.RELIABLE B1 ;  /* 0x0000000000017941 */ /* 0x000fea0003800100 */
.L_x_23364:
        /* <DEDUP_REMOVED lines=298> */
.L_x_23369:
        /* <DEDUP_REMOVED lines=11> */
.L_x_23367:
[----:B------:R-:W-:Y:S05]  /*3e70*/  BSYNC.RECONVERGENT B0 ;  /* 0x0000000000007941 */ /* 0x000fea0003800200 */
.L_x_23363:
        /* <DEDUP_REMOVED lines=301> */
.L_x_23370:
[----:B------:R-:W0:Y:S02]  /*5150*/  LDCU.128 UR8, c[0x0][0x580] ;  /* 0x0000b000ff0877ac */ /* 0x000e240008000c00 */
[----:B0-----:R-:W-:-:S04]  /*5160*/  IADD3 R4, P0, PT, R2, UR10, RZ ;  /* 0x0000000a02047c10 */ /* 0x001fc8000ff1e0ff */
[----:B------:R-:W-:-:S05]  /*5170*/  IADD3.X R5, PT, PT, RZ, UR11, RZ, P0, !PT ;  /* 0x0000000bff057c10 */ /* 0x000fca00087fe4ff */
[----:B------:R-:W2:Y:S01]  /*5180*/  LDG.E.U16 R4, desc[UR6][R4.64] ;  /* 0x0000000604047981 */ /* 0x000ea2000c1e1500 */
[----:B------:R-:W-:-:S04]  /*5190*/  IADD3 R2, P0, PT, R3, UR8, RZ ;  /* 0x0000000803027c10 */ /* 0x000fc8000ff1e0ff */
[----:B------:R-:W-:Y:S01]  /*51a0*/  IADD3.X R3, PT, PT, RZ, UR9, RZ, P0, !PT ;  /* 0x00000009ff037c10 */ /* 0x000fe200087fe4ff */
[----:B--2---:R-:W-:-:S06]  /*51b0*/  HADD2.F32 R0, -RZ, R4.H0_H0 ;  /* 0x20000004ff007230 */ /* 0x004fcc0000004100 */
[----:B------:R-:W0:Y:S02]  /*51c0*/  MUFU.RSQ R0, R0 ;  /* 0x0000000000007308 */ /* 0x000e240000001400 */
[----:B0-----:R-:W-:-:S05]  /*51d0*/  F2FP.F16.F32.PACK_AB R5, RZ, R0 ;  /* 0x00000000ff05723e */ /* 0x001fca00000000ff */
[----:B------:R-:W-:Y:S01]  /*51e0*/  STG.E.U16 desc[UR6][R2.64], R5 ;  /* 0x0000000502007986 */ /* 0x000fe2000c101506 */
[----:B------:R-:W-:Y:S05]  /*51f0*/  EXIT ;  /* 0x000000000000794d */ /* 0x000fea0003800000 */
.L_x_23371:
        /* <DEDUP_REMOVED lines=16> */
.L_x_36046:


//--------------------- .text._ZN2at6native27unrolled_elementwise_kernelIZZZNS0_17rsqrt_kernel_cudaERNS_18TensorIteratorBaseEENKUlvE0_clEvENKUlvE2_clEvEUlN3c104HalfEE_St5arrayIPcLm2EELi4E23TrivialOffsetCalculatorILi1EjESD_NS0_6memory15LoadWithoutCastENSE_16StoreWithoutCastEEEviT_T0_T2_T3_T4_T5_ --------------------------
	.section	.text._ZN2at6native27unrolled_elementwise_kernelIZZZNS0_17rsqrt_kernel_cudaERNS_18TensorIteratorBaseEENKUlvE0_clEvENKUlvE2_clEvEUlN3c104HalfEE_St5arrayIPcLm2EELi4E23TrivialOffsetCalculatorILi1EjESD_NS0_6memory15LoadWithoutCastENSE_16StoreWithoutCastEEEviT_T0_T2_T3_T4_T5_,"ax",@progbits
	.align	128
        .global         _ZN2at6native27unrolled_elementwise_kernelIZZZNS0_17rsqrt_kernel_cudaERNS_18TensorIteratorBaseEENKUlvE0_clEvENKUlvE2_clEvEUlN3c104HalfEE_St5arrayIPcLm2EELi4E23TrivialOffsetCalculatorILi1EjESD_NS0_6memory15LoadWithoutCastENSE_16StoreWithoutCastEEEviT_T0_T2_T3_T4_T5_
        .type           _ZN2at6native27unrolled_elementwise_kernelIZZZNS0_17rsqrt_kernel_cudaERNS_18TensorIteratorBaseEENKUlvE0_clEvENKUlvE2_clEvEUlN3c104HalfEE_St5arrayIPcLm2EELi4E23TrivialOffsetCalculatorILi1EjESD_NS0_6memory15LoadWithoutCastENSE_16StoreWithoutCastEEEviT_T0_T2_T3_T4_T5_,@function
        .size           _ZN2at6native27unrolled_elementwise_kernelIZZZNS0_17rsqrt_kernel_cudaERNS_18TensorIteratorBaseEENKUlvE0_clEvENKUlvE2_clEvEUlN3c104HalfEE_St5arrayIPcLm2EELi4E23TrivialOffsetCalculatorILi1EjESD_NS0_6memory15LoadWithoutCastENSE_16StoreWithoutCastEEEviT_T0_T2_T3_T4_T5_,(.L_x_36047 - _ZN2at6native27unrolled_elementwise_kernelIZZZNS0_17rsqrt_kernel_cudaERNS_18TensorIteratorBaseEENKUlvE0_clEvENKUlvE2_clEvEUlN3c104HalfEE_St5arrayIPcLm2EELi4E23TrivialOffsetCalculatorILi1EjESD_NS0_6memory15LoadWithoutCastENSE_16StoreWithoutCastEEEviT_T0_T2_T3_T4_T5_)
        .other          _ZN2at6native27unrolled_elementwise_kernelIZZZNS0_17rsqrt_kernel_cudaERNS_18TensorIteratorBaseEENKUlvE0_clEvENKUlvE2_clEvEUlN3c104HalfEE_St5arrayIPcLm2EELi4E23TrivialOffsetCalculatorILi1EjESD_NS0_6memory15LoadWithoutCastENSE_16StoreWithoutCastEEEviT_T0_T2_T3_T4_T5_,@"STO_CUDA_ENTRY STV_DEFAULT"
_ZN2at6native27unrolled_elementwise_kernelIZZZNS0_17rsqrt_kernel_cudaERNS_18TensorIteratorBaseEENKUlvE0_clEvENKUlvE2_clEvEUlN3c104HalfEE_St5arrayIPcLm2EELi4E23TrivialOffsetCalculatorILi1EjESD_NS0_6memory15LoadWithoutCastENSE_16StoreWithoutCastEEEviT_T0_T2_T3_T4_T5_:
.text._ZN2at6native27unrolled_elementwise_kernelIZZZNS0_17rsqrt_kernel_cudaERNS_18TensorIteratorBaseEENKUlvE0_clEvENKUlvE2_clEvEUlN3c104HalfEE_St5arrayIPcLm2EELi4E23TrivialOffsetCalculatorILi1EjESD_NS0_6memory15LoadWithoutCastENSE_16StoreWithoutCastEEEviT_T0_T2_T3_T4_T5_:
        /* <DEDUP_REMOVED lines=48> */
[----:B------:R-:W1:Y:S01]  /*0300*/  @!P1 MUFU.RSQ R7, R7 ;  /* 0x0000000700079308 */ /* 0x000e620000001400 */
[----:B--2---:R-:W-:Y:S01]  /*0310*/  @!P2 HADD2.F32 R11, -RZ, R11.H0_H0 ;  /* 0x2000000bff0ba230 */ /* 0x004fe20000004100 */
[----:B-1----:R-:W-:-:S06]  /*0320*/  @!P1 F2FP.F16.F32.PACK_AB R6, RZ, R7 ;  /* 0x00000007ff06923e */ /* 0x002fcc00000000ff */
[----:B------:R-:W1:Y:S01]  /*0330*/  @!P2 MUFU.RSQ R11, R11 ;  /* 0x0000000b000ba308 */ /* 0x000e620000001400 */
[----:B------:R0:W-:Y:S01]  /*0340*/  @!P1 STG.E.U16 desc[UR4][R8.64], R6 ;  /* 0x0000000608009986 */ /* 0x0001e2000c101504 */
[----:B----4-:R-:W-:-:S06]  /*0350*/  @!P3 HADD2.F32 R19, -RZ, R19.H0_H0 ;  /* 0x20000013ff13b230 */ /* 0x010fcc0000004100 */
[----:B------:R-:W2:Y:S01]  /*0360*/  @!P3 MUFU.RSQ R19, R19 ;  /* 0x000000130013b308 */ /* 0x000ea20000001400 */
        /* <DEDUP_REMOVED lines=13> */
.L_x_23373:
[----:B------:R-:W-:Y:S05]  /*0440*/  BSYNC.RECONVERGENT B0 ;  /* 0x0000000000007941 */ /* 0x000fea0003800200 */
.L_x_23372:
[----:B-----5:R-:W-:Y:S01]  /*0450*/  @!P0 HADD2.F32 R10, -RZ, R10.H0_H0 ;  /* 0x2000000aff0a8230 */ /* 0x020fe20000004100 */
[----:B------:R-:W-:-:S05]  /*0460*/  ISETP.GE.AND P1, PT, R0, R5, PT ;  /* 0x000000050000720c */ /* 0x000fca0003f26270 */
[----:B------:R-:W1:Y:S08]  /*0470*/  @!P0 MUFU.RSQ R10, R10 ;  /* 0x0000000a000a8308 */ /* 0x000e700000001400 */
        /* <DEDUP_REMOVED lines=8> */
.L_x_23374:
        /* <DEDUP_REMOVED lines=16> */
.L_x_36047:


//--------------------- .text._ZN2at6native29vectorized_elementwise_kernelILi2EZZZNS0_17rsqrt_kernel_cudaERNS_18TensorIteratorBaseEENKUlvE0_clEvENKUlvE2_clEvEUlN3c104HalfEE_St5arrayIPcLm2EEEEviT0_T1_ --------------------------
	.section	.text._ZN2at6native29vectorized_elementwise_kernelILi2EZZZNS0_17rsqrt_kernel_cudaERNS_18TensorIteratorBaseEENKUlvE0_clEvENKUlvE2_clEvEUlN3c104HalfEE_St5arrayIPcLm2EEEEviT0_T1_,"ax",@progbits
	.align	128
        .global         _ZN2at6native29vectorized_elementwise_kernelILi2EZZZNS0_17rsqrt_kernel_cudaERNS_18TensorIteratorBaseEENKUlvE0_clEvENKUlvE2_clEvEUlN3c104HalfEE_St5arrayIPcLm2EEEEviT0_T1_
        .type           _ZN2at6native29vectorized_elementwise_kernelILi2EZZZNS0_17rsqrt_kernel_cudaERNS_18TensorIteratorBaseEENKUlvE0_clEvENKUlvE2_clEvEUlN3c104HalfEE_St5arrayIPcLm2EEEEviT0_T1_,@function
        .size           _ZN2at6native29vectorized_elementwise_kernelILi2EZZZNS0_17rsqrt_kernel_cudaERNS_18TensorIteratorBaseEENKUlvE0_clEvENKUlvE2_clEvEUlN3c104HalfEE_St5arrayIPcLm2EEEEviT0_T1_,(.L_x_36048 - _ZN2at6native29vectorized_elementwise_kernelILi2EZZZNS0_17rsqrt_kernel_cudaERNS_18TensorIteratorBaseEENKUlvE0_clEvENKUlvE2_clEvEUlN3c104HalfEE_St5arrayIPcLm2EEEEviT0_T1_)
        .other          _ZN2at6native29vectorized_elementwise_kernelILi2EZZZNS0_17rsqrt_kernel_cudaERNS_18TensorIteratorBaseEENKUlvE0_clEvENKUlvE2_clEvEUlN3c104HalfEE_St5arrayIPcLm2EEEEviT0_T1_,@"STO_CUDA_ENTRY STV_DEFAULT"
_ZN2at6native29vectorized_elementwise_kernelILi2EZZZNS0_17rsqrt_kernel_cudaERNS_18TensorIteratorBaseEENKUlvE0_clEvENKUlvE2_clEvEUlN3c104HalfEE_St5arrayIPcLm2EEEEviT0_T1_:
.text._ZN2at6native29vectorized_elementwise_kernelILi2EZZZNS0_17rsqrt_kernel_cudaERNS_18TensorIteratorBaseEENKUlvE0_clEvENKUlvE2_clEvEUlN3c104HalfEE_St5arrayIPcLm2EEEEviT0_T1_:
        /* <DEDUP_REMOVED lines=86> */
[----:B------:R-:W-:Y:S01]  /*0560*/  @!P0 MUFU.RSQ R14, R14 ;  /* 0x0000000e000e8308 */ /* 0x000fe20000001400 */
[----:B----4-:R-:W-:-:S07]  /*0570*/  @!P5 HADD2.F32 R13, -RZ, R26.H0_H0 ;  /* 0x2000001aff0dd230 */ /* 0x010fce0000004100 */
[----:B------:R-:W0:Y:S01]  /*0580*/  @!P5 MUFU.RSQ R13, R13 ;  /* 0x0000000d000dd308 */ /* 0x000e220000001400 */
[----:B---3--:R-:W-:Y:S01]  /*0590*/  @!P1 HADD2.F32 R15, -RZ, R28.H0_H0 ;  /* 0x2000001cff0f9230 */ /* 0x008fe20000004100 */
[----:B0-----:R-:W-:Y:S02]  /*05a0*/  @!P5 F2FP.F16.F32.PACK_AB R4, RZ, R13 ;  /* 0x0000000dff04d23e */ /* 0x001fe400000000ff */
[-C--:B------:R-:W-:Y:S02]  /*05b0*/  ISETP.GE.U32.AND P5, PT, R18, R5.reuse, PT ;  /* 0x000000051200720c */ /* 0x080fe40003fa6070 */
[----:B------:R-:W-:Y:S02]  /*05c0*/  @!P0 F2FP.F16.F32.PACK_AB R22, RZ, R14 ;  /* 0x0000000eff16823e */ /* 0x000fe400000000ff */
[----:B------:R-:W0:Y:S03]  /*05d0*/  @!P1 MUFU.RSQ R15, R15 ;  /* 0x0000000f000f9308 */ /* 0x000e260000001400 */
[----:B------:R1:W-:Y:S01]  /*05e0*/  @!P0 STG.E.U16 desc[UR4][R10.64], R22 ;  /* 0x000000160a008986 */ /* 0x0003e2000c101504 */
[----:B------:R-:W-:-:S02]  /*05f0*/  ISETP.GE.U32.AND P0, PT, R2, R5, PT ;  /* 0x000000050200720c */ /* 0x000fc40003f06070 */
[----:B0-----:R-:W-:Y:S01]  /*0600*/  @!P1 F2FP.F16.F32.PACK_AB R6, RZ, R15 ;  /* 0x0000000fff06923e */ /* 0x001fe200000000ff */
[----:B-----5:R-:W-:Y:S02]  /*0610*/  @!P2 HADD2.F32 R16, -RZ, R29.H0_H0 ;  /* 0x2000001dff10a230 */ /* 0x020fe40000004100 */
[----:B------:R-:W-:Y:S02]  /*0620*/  @!P3 HADD2.F32 R13, -RZ, R23.H0_H0 ;  /* 0x20000017ff0db230 */ /* 0x000fe40000004100 */
[----:B------:R-:W-:Y:S02]  /*0630*/  @!P4 HADD2.F32 R25, -RZ, R25.H0_H0 ;  /* 0x20000019ff19c230 */ /* 0x000fe40000004100 */
[----:B------:R-:W-:Y:S01]  /*0640*/  @!P6 HADD2.F32 R27, -RZ, R27.H0_H0 ;  /* 0x2000001bff1be230 */ /* 0x000fe20000004100 */
[----:B------:R-:W0:Y:S01]  /*0650*/  @!P2 MUFU.RSQ R16, R16 ;  /* 0x000000100010a308 */ /* 0x000e220000001400 */
[----:B------:R-:W-:-:S07]  /*0660*/  @!P5 HADD2.F32 R0, -RZ, R0.H0_H0 ;  /* 0x20000000ff00d230 */ /* 0x000fce0000004100 */
[----:B------:R-:W2:Y:S08]  /*0670*/  @!P3 MUFU.RSQ R13, R13 ;  /* 0x0000000d000db308 */ /* 0x000eb00000001400 */
[----:B------:R-:W3:Y:S08]  /*0680*/  @!P4 MUFU.RSQ R25, R25 ;  /* 0x000000190019c308 */ /* 0x000ef00000001400 */
[----:B------:R-:W4:Y:S08]  /*0690*/  @!P6 MUFU.RSQ R27, R27 ;  /* 0x0000001b001be308 */ /* 0x000f300000001400 */
[----:B------:R-:W5:Y:S01]  /*06a0*/  @!P5 MUFU.RSQ R0, R0 ;  /* 0x000000000000d308 */ /* 0x000f620000001400 */
        /* <DEDUP_REMOVED lines=18> */
.L_x_23378:
[----:B------:R-:W-:-:S13]  /*07d0*/  ISETP.GE.U32.AND P0, PT, R2, R5, PT ;  /* 0x000000050200720c */ /* 0x000fda0003f06070 */
[----:B------:R-:W-:Y:S05]  /*07e0*/  @P0 BRA `(.L_x_23380) ;  /* 0x0000000000300947 */ /* 0x000fea0003800000 */
[----:B0-----:R-:W0:Y:S01]  /*07f0*/  LDC.64 R10, c[0x0][0x388] ;  /* 0x0000e200ff0a7b82 */ /* 0x001e220000000a00 */
[----:B------:R-:W-:Y:S01]  /*0800*/  IADD3 R13, PT, PT, R3, R2, RZ ;  /* 0x00000002030d7210 */ /* 0x000fe20007ffe0ff */
[----:B------:R-:W-:-:S04]  /*0810*/  VIADD R2, R2, 0x80 ;  /* 0x0000008002027836 */ /* 0x000fc80000000000 */
[----:B0-----:R-:W-:-:S05]  /*0820*/  IMAD.WIDE.U32 R10, R13, 0x2, R10 ;  /* 0x000000020d0a7825 */ /* 0x001fca00078e000a */
[----:B------:R1:W-:Y:S02]  /*0830*/  STG.E.U16 desc[UR4][R10.64], R7 ;  /* 0x000000070a007986 */ /* 0x0003e4000c101504 */
.L_x_23379:
[----:B------:R-:W-:-:S13]  /*0840*/  ISETP.GE.U32.AND P0, PT, R2, R5, PT ;  /* 0x000000050200720c */ /* 0x000fda0003f06070 */
[----:B------:R-:W-:Y:S05]  /*0850*/  @P0 BRA `(.L_x_23381) ;  /* 0x0000000000340947 */ /* 0x000fea0003800000 */
[----:B01----:R-:W0:Y:S01]  /*0860*/  LDC.64 R6, c[0x0][0x388] ;  /* 0x0000e200ff067b82 */ /* 0x003e220000000a00 */
[----:B------:R-:W-:Y:S01]  /*0870*/  IADD3 R11, PT, PT, R3, R2, RZ ;  /* 0x00000002030b7210 */ /* 0x000fe20007ffe0ff */
[----:B------:R-:W-:-:S04]  /*0880*/  VIADD R2, R2, 0x80 ;  /* 0x0000008002027836 */ /* 0x000fc80000000000 */
[----:B0-----:R-:W-:-:S05]  /*0890*/  IMAD.WIDE.U32 R6, R11, 0x2, R6 ;  /* 0x000000020b067825 */ /* 0x001fca00078e0006 */
[----:B------:R1:W-:Y:S02]  /*08a0*/  STG.E.U16 desc[UR4][R6.64], R8 ;  /* 0x0000000806007986 */ /* 0x0003e4000c101504 */
.L_x_23380:
        /* <DEDUP_REMOVED lines=8> */
.L_x_23381:
[----:B------:R-:W-:Y:S05]  /*0930*/  BSYNC.RELIABLE B1 ;  /* 0x0000000000017941 */ /* 0x000fea0003800100 */
.L_x_23377:
[----:B------:R-:W-:-:S13]  /*0940*/  ISETP.GE.U32.AND P0, PT, R2, R5, PT ;  /* 0x000000050200720c */ /* 0x000fda0003f06070 */
[----:B012---:R-:W0:Y:S01]  /*0950*/  @!P0 LDC.64 R6, c[0x0][0x388] ;  /* 0x0000e200ff068b82 */ /* 0x007e220000000a00 */
[----:B------:R-:W-:Y:S01]  /*0960*/  @!P0 IADD3 R9, PT, PT, R3, R2, RZ ;  /* 0x0000000203098210 */ /* 0x000fe20007ffe0ff */
[----:B------:R-:W-:-:S04]  /*0970*/  @!P0 VIADD R2, R2, 0x80 ;  /* 0x0000008002028836 */ /* 0x000fc80000000000 */
[----:B0-----:R-:W-:-:S05]  /*0980*/  @!P0 IMAD.WIDE.U32 R6, R9, 0x2, R6 ;  /* 0x0000000209068825 */ /* 0x001fca00078e0006 */
[----:B------:R2:W-:Y:S02]  /*0990*/  @!P0 STG.E.U16 desc[UR4][R6.64], R20 ;  /* 0x0000001406008986 */ /* 0x0005e4000c101504 */
.L_x_23382:
[----:B------:R-:W-:Y:S05]  /*09a0*/  BSYNC.RECONVERGENT B0 ;  /* 0x0000000000007941 */ /* 0x000fea0003800200 */
.L_x_23376:
        /* <DEDUP_REMOVED lines=8> */
.L_x_23375:
        /* <DEDUP_REMOVED lines=19> */
[----:B------:R-:W-:Y:S08]  /*0b60*/  MUFU.RSQ R9, R9 ;  /* 0x0000000900097308 */ /* 0x000ff00000001400 */
[----:B------:R-:W0:Y:S08]  /*0b70*/  MUFU.RSQ R2, R2 ;  /* 0x0000000200027308 */ /* 0x000e300000001400 */
[----:B------:R-:W-:Y:S08]  /*0b80*/  MUFU.RSQ R10, R10 ;  /* 0x0000000a000a7308 */ /* 0x000ff00000001400 */
[----:B------:R-:W1:Y:S08]  /*0b90*/  MUFU.RSQ R11, R6 ;  /* 0x00000006000b7308 */ /* 0x000e700000001400 */
[----:B------:R-:W-:Y:S08]  /*0ba0*/  MUFU.RSQ R12, R12 ;  /* 0x0000000c000c7308 */ /* 0x000ff00000001400 */
[----:B------:R-:W2:Y:S08]  /*0bb0*/  MUFU.RSQ R7, R7 ;  /* 0x0000000700077308 */ /* 0x000eb00000001400 */
[----:B------:R-:W-:Y:S08]  /*0bc0*/  MUFU.RSQ R13, R13 ;  /* 0x0000000d000d7308 */ /* 0x000ff00000001400 */
[----:B------:R-:W3:Y:S01]  /*0bd0*/  MUFU.RSQ R8, R8 ;  /* 0x0000000800087308 */ /* 0x000ee20000001400 */
        /* <DEDUP_REMOVED lines=9> */
.L_x_23383:
        /* <DEDUP_REMOVED lines=9> */
.L_x_36048:


//--------------------- .text._ZN2at6native29vectorized_elementwise_kernelILi4EZZZNS0_17rsqrt_kernel_cudaERNS_18TensorIteratorBaseEENKUlvE0_clEvENKUlvE2_clEvEUlN3c104HalfEE_St5arrayIPcLm2EEEEviT0_T1_ --------------------------
	.section	.text._ZN2at6native29vectorized_elementwise_kernelILi4EZZZNS0_17rsqrt_kernel_cudaERNS_18TensorIteratorBaseEENKUlvE0_clEvENKUlvE2_clEvEUlN3c104HalfEE_St5arrayIPcLm2EEEEviT0_T1_,"ax",@progbits
	.align	128
        .global         _ZN2at6native29vectorized_elementwise_kernelILi4EZZZNS0_17rsqrt_kernel_cudaERNS_18TensorIteratorBaseEENKUlvE0_clEvENKUlvE2_clEvEUlN3c104HalfEE_St5arrayIPcLm2EEEEviT0_T1_
        .type           _ZN2at6native29vectorized_elementwise_kernelILi4EZZZNS0_17rsqrt_kernel_cudaERNS_18TensorIteratorBaseEENKUlvE0_clEvENKUlvE2_clEvEUlN3c104HalfEE_St5arrayIPcLm2EEEEviT0_T1_,@function
        .size           _ZN2at6native29vectorized_elementwise_kernelILi4EZZZNS0_17rsqrt_kernel_cudaERNS_18TensorIteratorBaseEENKUlvE0_clEvENKUlvE2_clEvEUlN3c104HalfEE_St5arrayIPcLm2EEEEviT0_T1_,(.L_x_36049 - _ZN2at6native29vectorized_elementwise_kernelILi4EZZZNS0_17rsqrt_kernel_cudaERNS_18TensorIteratorBaseEENKUlvE0_clEvENKUlvE2_clEvEUlN3c104HalfEE_St5arrayIPcLm2EEEEviT0_T1_)
        .other          _ZN2at6native29vectorized_elementwise_kernelILi4EZZZNS0_17rsqrt_kernel_cudaERNS_18TensorIteratorBaseEENKUlvE0_clEvENKUlvE2_clEvEUlN3c104HalfEE_St5arrayIPcLm2EEEEviT0_T1_,@"STO_CUDA_ENTRY STV_DEFAULT"
_ZN2at6native29vectorized_elementwise_kernelILi4EZZZNS0_17rsqrt_kernel_cudaERNS_18TensorIteratorBaseEENKUlvE0_clEvENKUlvE2_clEvEUlN3c104HalfEE_St5arrayIPcLm2EEEEviT0_T1_:
.text._ZN2at6native29vectorized_elementwise_kernelILi4EZZZNS0_17rsqrt_kernel_cudaERNS_18TensorIteratorBaseEENKUlvE0_clEvENKUlvE2_clEvEUlN3c104HalfEE_St5arrayIPcLm2EEEEviT0_T1_:
        /* <DEDUP_REMOVED lines=125> */
.L_x_23387:
[----:B------:R-:W-:-:S13]  /*07d0*/  ISETP.GE.U32.AND P0, PT, R2, R5, PT ;  /* 0x000000050200720c */ /* 0x000fda0003f06070 */
[----:B------:R-:W-:Y:S05]  /*07e0*/  @P0 BRA `(.L_x_23389) ;  /* 0x0000000000300947 */ /* 0x000fea0003800000 */
[----:B0-----:R-:W0:Y:S01]  /*07f0*/  LDC.64 R10, c[0x0][0x388] ;  /* 0x0000e200ff0a7b82 */ /* 0x001e220000000a00 */
[----:B------:R-:W-:Y:S01]  /*0800*/  IADD3 R13, PT, PT, R3, R2, RZ ;  /* 0x00000002030d7210 */ /* 0x000fe20007ffe0ff */
[----:B------:R-:W-:-:S04]  /*0810*/  VIADD R2, R2, 0x80 ;  /* 0x0000008002027836 */ /* 0x000fc80000000000 */
[----:B0-----:R-:W-:-:S05]  /*0820*/  IMAD.WIDE.U32 R10, R13, 0x2, R10 ;  /* 0x000000020d0a7825 */ /* 0x001fca00078e000a */
[----:B------:R1:W-:Y:S02]  /*0830*/  STG.E.U16 desc[UR4][R10.64], R7 ;  /* 0x000000070a007986 */ /* 0x0003e4000c101504 */
.L_x_23388:
[----:B------:R-:W-:-:S13]  /*0840*/  ISETP.GE.U32.AND P0, PT, R2, R5, PT ;  /* 0x000000050200720c */ /* 0x000fda0003f06070 */
[----:B------:R-:W-:Y:S05]  /*0850*/  @P0 BRA `(.L_x_23390) ;  /* 0x0000000000340947 */ /* 0x000fea0003800000 */
[----:B01----:R-:W0:Y:S01]  /*0860*/  LDC.64 R6, c[0x0][0x388] ;  /* 0x0000e200ff067b82 */ /* 0x003e220000000a00 */
[----:B------:R-:W-:Y:S01]  /*0870*/  IADD3 R11, PT, PT, R3, R2, RZ ;  /* 0x00000002030b7210 */ /* 0x000fe20007ffe0ff */
[----:B------:R-:W-:-:S04]  /*0880*/  VIADD R2, R2, 0x80 ;  /* 0x0000008002027836 */ /* 0x000fc80000000000 */
[----:B0-----:R-:W-:-:S05]  /*0890*/  IMAD.WIDE.U32 R6, R11, 0x2, R6 ;  /* 0x000000020b067825 */ /* 0x001fca00078e0006 */
[----:B------:R1:W-:Y:S02]  /*08a0*/  STG.E.U16 desc[UR4][R6.64], R8 ;  /* 0x0000000806007986 */ /* 0x0003e4000c101504 */
.L_x_23389:
        /* <DEDUP_REMOVED lines=8> */
.L_x_23390:
[----:B------:R-:W-:Y:S05]  /*0930*/  BSYNC.RELIABLE B1 ;  /* 0x0000000000017941 */ /* 0x000fea0003800100 */
.L_x_23386:
[----:B------:R-:W-:-:S13]  /*0940*/  ISETP.GE.U32.AND P0, PT, R2, R5, PT ;  /* 0x000000050200720c */ /* 0x000fda0003f06070 */
[----:B012---:R-:W0:Y:S01]  /*0950*/  @!P0 LDC.64 R6, c[0x0][0x388] ;  /* 0x0000e200ff068b82 */ /* 0x007e220000000a00 */
[----:B------:R-:W-:Y:S01]  /*0960*/  @!P0 IADD3 R9, PT, PT, R3, R2, RZ ;  /* 0x0000000203098210 */ /* 0x000fe20007ffe0ff */
[----:B------:R-:W-:-:S04]  /*0970*/  @!P0 VIADD R2, R2, 0x80 ;  /* 0x0000008002028836 */ /* 0x000fc80000000000 */
[----:B0-----:R-:W-:-:S05]  /*0980*/  @!P0 IMAD.WIDE.U32 R6, R9, 0x2, R6 ;  /* 0x0000000209068825 */ /* 0x001fca00078e0006 */
[----:B------:R2:W-:Y:S02]  /*0990*/  @!P0 STG.E.U16 desc[UR4][R6.64], R20 ;  /* 0x0000001406008986 */ /* 0x0005e4000c101504 */
.L_x_23391:
[----:B------:R-:W-:Y:S05]  /*09a0*/  BSYNC.RECONVERGENT B0 ;  /* 0x0000000000007941 */ /* 0x000fea0003800200 */
.L_x_23385:
        /* <DEDUP_REMOVED lines=8> */
.L_x_23384:
        /* <DEDUP_REMOVED lines=13> */
[----:B------:R-:W-:Y:S01]  /*0b00*/  MUFU.RSQ R2, R2 ;  /* 0x0000000200027308 */ /* 0x000fe20000001400 */
[----:B------:R-:W-:Y:S02]  /*0b10*/  HADD2.F32 R14, -RZ, R5.H0_H0 ;  /* 0x20000005ff0e7230 */ /* 0x000fe40000004100 */
[----:B------:R-:W-:-:S02]  /*0b20*/  HADD2.F32 R11, -RZ, R11.H1_H1 ;  /* 0x3000000bff0b7230 */ /* 0x000fc40000004100 */
[----:B------:R-:W-:Y:S02]  /*0b30*/  HADD2.F32 R5, -RZ, R5.H1_H1 ;  /* 0x30000005ff057230 */ /* 0x000fe40000004100 */
[----:B------:R-:W-:Y:S01]  /*0b40*/  HADD2.F32 R4, -RZ, R4.H1_H1 ;  /* 0x30000004ff047230 */ /* 0x000fe20000004100 */
[----:B------:R-:W-:Y:S08]  /*0b50*/  MUFU.RSQ R12, R12 ;  /* 0x0000000c000c7308 */ /* 0x000ff00000001400 */
[----:B------:R-:W0:Y:S08]  /*0b60*/  MUFU.RSQ R13, R4 ;  /* 0x00000004000d7308 */ /* 0x000e300000001400 */
[----:B------:R-:W1:Y:S08]  /*0b70*/  MUFU.RSQ R9, R8 ;  /* 0x0000000800097308 */ /* 0x000e700000001400 */
[----:B------:R-:W-:Y:S01]  /*0b80*/  MUFU.RSQ R10, R10 ;  /* 0x0000000a000a7308 */ /* 0x000fe20000001400 */
[----:B0-----:R-:W-:-:S07]  /*0b90*/  F2FP.F16.F32.PACK_AB R12, R13, R12 ;  /* 0x0000000c0d0c723e */ /* 0x001fce00000000ff */
[----:B------:R-:W0:Y:S01]  /*0ba0*/  MUFU.RSQ R11, R11 ;  /* 0x0000000b000b7308 */ /* 0x000e220000001400 */
[----:B-1----:R-:W-:-:S07]  /*0bb0*/  F2FP.F16.F32.PACK_AB R2, R9, R2 ;  /* 0x000000020902723e */ /* 0x002fce00000000ff */
[----:B------:R-:W-:Y:S08]  /*0bc0*/  MUFU.RSQ R14, R14 ;  /* 0x0000000e000e7308 */ /* 0x000ff00000001400 */
[----:B------:R-:W1:Y:S01]  /*0bd0*/  MUFU.RSQ R5, R5 ;  /* 0x0000000500057308 */ /* 0x000e620000001400 */
[----:B0-----:R-:W-:-:S05]  /*0be0*/  F2FP.F16.F32.PACK_AB R3, R11, R10 ;  /* 0x0000000a0b03723e */ /* 0x001fca00000000ff */
[----:B------:R-:W-:Y:S01]  /*0bf0*/  STG.E.64 desc[UR4][R6.64], R2 ;  /* 0x0000000206007986 */ /* 0x000fe2000c101b04 */
[----:B-1----:R-:W-:-:S05]  /*0c00*/  F2FP.F16.F32.PACK_AB R13, R5, R14 ;  /* 0x0000000e050d723e */ /* 0x002fca00000000ff */
[----:B------:R-:W-:Y:S01]  /*0c10*/  STG.E.64 desc[UR4][R6.64+0x400], R12 ;  /* 0x0004000c06007986 */ /* 0x000fe2000c101b04 */
[----:B------:R-:W-:Y:S05]  /*0c20*/  EXIT ;  /* 0x000000000000794d */ /* 0x000fea0003800000 */
.L_x_23392:
        /* <DEDUP_REMOVED lines=13> */
.L_x_36049:


//--------------------- .text._ZN2at6native29vectorized_elementwise_kernelILi8EZZZNS0_17rsqrt_kernel_cudaERNS_18TensorIteratorBaseEENKUlvE0_clEvENKUlvE2_clEvEUlN3c104HalfEE_St5arrayIPcLm2EEEEviT0_T1_ --------------------------
	.section	.text._ZN2at6native29vectorized_elementwise_kernelILi8EZZZNS0_17rsqrt_kernel_cudaERNS_18TensorIteratorBaseEENKUlvE0_clEvENKUlvE2_clEvEUlN3c104HalfEE_St5arrayIPcLm2EEEEviT0_T1_,"ax",@progbits
	.align	128
        .global         _ZN2at6native29vectorized_elementwise_kernelILi8EZZZNS0_17rsqrt_kernel_cudaERNS_18TensorIteratorBaseEENKUlvE0_clEvENKUlvE2_clEvEUlN3c104HalfEE_St5arrayIPcLm2EEEEviT0_T1_
        .type           _ZN2at6native29vectorized_elementwise_kernelILi8EZZZNS0_17rsqrt_kernel_cudaERNS_18TensorIteratorBaseEENKUlvE0_clEvENKUlvE2_clEvEUlN3c104HalfEE_St5arrayIPcLm2EEEEviT0_T1_,@function
        .size           _ZN2at6native29vectorized_elementwise_kernelILi8EZZZNS0_17rsqrt_kernel_cudaERNS_18TensorIteratorBaseEENKUlvE0_clEvENKUlvE2_clEvEUlN3c104HalfEE_St5arrayIPcLm2EEEEviT0_T1_,(.L_x_36050 - _ZN2at6native29vectorized_elementwise_kernelILi8EZZZNS0_17rsqrt_kernel_cudaERNS_18TensorIteratorBaseEENKUlvE0_clEvENKUlvE2_clEvEUlN3c104HalfEE_St5arrayIPcLm2EEEEviT0_T1_)
        .other          _ZN2at6native29vectorized_elementwise_kernelILi8EZZZNS0_17rsqrt_kernel_cudaERNS_18TensorIteratorBaseEENKUlvE0_clEvENKUlvE2_clEvEUlN3c104HalfEE_St5arrayIPcLm2EEEEviT0_T1_,@"STO_CUDA_ENTRY STV_DEFAULT"
_ZN2at6native29vectorized_elementwise_kernelILi8EZZZNS0_17rsqrt_kernel_cudaERNS_18TensorIteratorBaseEENKUlvE0_clEvENKUlvE2_clEvEUlN3c104HalfEE_St5arrayIPcLm2EEEEviT0_T1_:
.text._ZN2at6native29vectorized_elementwise_kernelILi8EZZZNS0_17rsqrt_kernel_cudaERNS_18TensorIteratorBaseEENKUlvE0_clEvENKUlvE2_clEvEUlN3c104HalfEE_St5arrayIPcLm2EEEEviT0_T1_:
[----:B------:R-:W-:Y:S01]  /*0000*/  LDC R1, c[0x0][0x37c] ;  /* 0x0000df00ff017b82 */ /* 0x000fe20000000800 */
[----:B------:R-:W-:Y:S05]  /*0010*/  EXIT ;  /* 0x000000000000794d */ /* 0x000fea0003800000 */
.L_x_23393:
        /* <DEDUP_REMOVED lines=14> */
.L_x_36050:


//--------------------- .text._ZN2at6native18elementwise_kernelILi128ELi4EZNS0_15gpu_kernel_implIZZZNS0_17rsqrt_kernel_cudaERNS_18TensorIteratorBaseEENKUlvE0_clEvENKUlvE1_clEvEUlN3c108BFloat16EE_EEvS4_RKT_EUliE_EEviT1_ --------------------------
	.section	.text._ZN2at6native18elementwise_kernelILi128ELi4EZNS0_15gpu_kernel_implIZZZNS0_17rsqrt_kernel_cudaERNS_18TensorIteratorBaseEENKUlvE0_clEvENKUlvE1_clEvEUlN3c108BFloat16EE_EEvS4_RKT_EUliE_EEviT1_,"ax",@progbits
	.align	128
        .global         _ZN2at6native18elementwise_kernelILi128ELi4EZNS0_15gpu_kernel_implIZZZNS0_17rsqrt_kernel_cudaERNS_18TensorIteratorBaseEENKUlvE0_clEvENKUlvE1_clEvEUlN3c108BFloat16EE_EEvS4_RKT_EUliE_EEviT1_
        .type           _ZN2at6native18elementwise_kernelILi128ELi4EZNS0_15gpu_kernel_implIZZZNS0_17rsqrt_kernel_cudaERNS_18TensorIteratorBaseEENKUlvE0_clEvENKUlvE1_clEvEUlN3c108BFloat16EE_EEvS4_RKT_EUliE_EEviT1_,@function
        .size           _ZN2at6native18elementwise_kernelILi128ELi4EZNS0_15gpu_kernel_implIZZZNS0_17rsqrt_kernel_cudaERNS_18TensorIteratorBaseEENKUlvE0_clEvENKUlvE1_clEvEUlN3c108BFloat16EE_EEvS4_RKT_EUliE_EEviT1_,(.L_x_36051 - _ZN2at6native18elementwise_kernelILi128ELi4EZNS0_15gpu_kernel_implIZZZNS0_17rsqrt_kernel_cudaERNS_18TensorIteratorBaseEENKUlvE0_clEvENKUlvE1_clEvEUlN3c108BFloat16EE_EEvS4_RKT_EUliE_EEviT1_)
        .other          _ZN2at6native18elementwise_kernelILi128ELi4EZNS0_15gpu_kernel_implIZZZNS0_17rsqrt_kernel_cudaERNS_18TensorIteratorBaseEENKUlvE0_clEvENKUlvE1_clEvEUlN3c108BFloat16EE_EEvS4_RKT_EUliE_EEviT1_,@"STO_CUDA_ENTRY STV_DEFAULT"
_ZN2at6native18elementwise_kernelILi128ELi4EZNS0_15gpu_kernel_implIZZZNS0_17rsqrt_kernel_cudaERNS_18TensorIteratorBaseEENKUlvE0_clEvENKUlvE1_clEvEUlN3c108BFloat16EE_EEvS4_RKT_EUliE_EEviT1_:
.text._ZN2at6native18elementwise_kernelILi128ELi4EZNS0_15gpu_kernel_implIZZZNS0_17rsqrt_kernel_cudaERNS_18TensorIteratorBaseEENKUlvE0_clEvENKUlvE1_clEvEUlN3c108BFloat16EE_EEvS4_RKT_EUliE_EEviT1_:
        /* <DEDUP_REMOVED lines=319> */
.L_x_23396:
        /* <DEDUP_REMOVED lines=18> */
.L_x_23400:
[----:B------:R-:W2:Y:S02]  /*1510*/  LDG.E.U8 R2, desc[UR36][R2.64] ;  /* 0x0000002402027981 */ /* 0x000ea4000c1e1100 */
[----:B--2---:R-:W-:-:S04]  /*1520*/  I2FP.F32.U32 R0, R2 ;  /* 0x0000000200007245 */ /* 0x004fc80000201000 */
[----:B------:R-:W-:Y:S01]  /*1530*/  F2FP.BF16.F32.PACK_AB R0, RZ, R0 ;  /* 0x00000000ff00723e */ /* 0x000fe200000010ff */
[----:B------:R-:W-:Y:S06]  /*1540*/  BRA `(.L_x_23402) ;  /* 0x0000000c00a47947 */ /* 0x000fec0003800000 */
.L_x_23399:
        /* <DEDUP_REMOVED lines=10> */
.L_x_23404:
[----:B------:R-:W2:Y:S02]  /*15f0*/  LDG.E R2, desc[UR36][R2.64] ;  /* 0x0000002402027981 */ /* 0x000ea4000c1e1900 */
[----:B--2---:R-:W-:-:S04]  /*1600*/  I2FP.F32.S32 R0, R2 ;  /* 0x0000000200007245 */ /* 0x004fc80000201400 */
[----:B------:R-:W-:Y:S01]  /*1610*/  F2FP.BF16.F32.PACK_AB R0, RZ, R0 ;  /* 0x00000000ff00723e */ /* 0x000fe200000010ff */
[----:B------:R-:W-:Y:S06]  /*1620*/  BRA `(.L_x_23402) ;  /* 0x0000000c006c7947 */ /* 0x000fec0003800000 */
.L_x_23403:
[----:B------:R-:W2:Y:S02]  /*1630*/  LDG.E.U16 R2, desc[UR36][R2.64] ;  /* 0x0000002402027981 */ /* 0x000ea4000c1e1500 */
[----:B--2---:R-:W0:Y:S02]  /*1640*/  I2F.S16 R0, R2 ;  /* 0x0000000200007306 */ /* 0x004e240000101400 */
[----:B0-----:R-:W-:Y:S01]  /*1650*/  F2FP.BF16.F32.PACK_AB R0, RZ, R0 ;  /* 0x00000000ff00723e */ /* 0x001fe200000010ff */
[----:B------:R-:W-:Y:S06]  /*1660*/  BRA `(.L_x_23402) ;  /* 0x0000000c005c7947 */ /* 0x000fec0003800000 */
.L_x_23398:
        /* <DEDUP_REMOVED lines=9> */
.L_x_23406:
[----:B------:R-:W2:Y:S02]  /*1700*/  LDG.E.U16 R0, desc[UR36][R2.64] ;  /* 0x0000002402007981 */ /* 0x000ea4000c1e1500 */
[----:B--2---:R-:W-:-:S05]  /*1710*/  HADD2.F32 R0, -RZ, R0.H0_H0 ;  /* 0x20000000ff007230 */ /* 0x004fca0000004100 */
[----:B------:R-:W-:Y:S01]  /*1720*/  F2FP.BF16.F32.PACK_AB R0, RZ, R0 ;  /* 0x00000000ff00723e */ /* 0x000fe200000010ff */
[----:B------:R-:W-:Y:S06]  /*1730*/  BRA `(.L_x_23402) ;  /* 0x0000000c00287947 */ /* 0x000fec0003800000 */
.L_x_23405:
        /* <DEDUP_REMOVED lines=9> */
.L_x_23408:
[----:B------:R-:W2:Y:S02]  /*17d0*/  LDG.E.U16 R2, desc[UR36][R2.64] ;  /* 0x0000002402027981 */ /* 0x000ea4000c1e1500 */
[----:B--2---:R-:W-:-:S05]  /*17e0*/  HADD2.F32 R0, -RZ, R2.H0_H0 ;  /* 0x20000002ff007230 */ /* 0x004fca0000004100 */
[----:B------:R-:W-:Y:S01]  /*17f0*/  F2FP.BF16.F32.PACK_AB R0, RZ, R0 ;  /* 0x00000000ff00723e */ /* 0x000fe200000010ff */
[----:B------:R-:W-:Y:S06]  /*1800*/  BRA `(.L_x_23402) ;  /* 0x0000000800f47947 */ /* 0x000fec0003800000 */
.L_x_23407:
        /* <DEDUP_REMOVED lines=12> */
.L_x_23397:
        /* <DEDUP_REMOVED lines=13> */
.L_x_23411:
        /* <DEDUP_REMOVED lines=12> */
.L_x_23410:
        /* <DEDUP_REMOVED lines=27> */
.L_x_23413:
        /* <DEDUP_REMOVED lines=13> */
.L_x_23412:
[----:B------:R0:W5:Y:S01]  /*1ce0*/  LDG.E.U16 R0, desc[UR36][R2.64] ;  /* 0x0000002402007981 */ /* 0x000162000c1e1500 */
[----:B------:R-:W-:Y:S05]  /*1cf0*/  BRA `(.L_x_23402) ;  /* 0x0000000400b87947 */ /* 0x000fea0003800000 */
.L_x_23409:
        /* <DEDUP_REMOVED lines=12> */
.L_x_23416:
        /* <DEDUP_REMOVED lines=21> */
.L_x_23420:
[----:B------:R-:W-:Y:S05]  /*1f10*/  BSYNC.RECONVERGENT B1 ;  /* 0x0000000000017941 */ /* 0x000fea0003800200 */
.L_x_23419:
[----:B------:R-:W-:Y:S01]  /*1f20*/  IMAD.SHL.U32 R0, R0, 0x100000, RZ ;  /* 0x0010000000007824 */ /* 0x000fe200078e00ff */
[----:B------:R-:W-:-:S04]  /*1f30*/  LEA R2, R2, 0x3b800000, 0x17 ;  /* 0x3b80000002027811 */ /* 0x000fc800078eb8ff */
[----:B------:R-:W-:-:S07]  /*1f40*/  LOP3.LUT R0, R2, R0, R7, 0xfe, !PT ;  /* 0x0000000002007212 */ /* 0x000fce00078efe07 */
.L_x_23418:
[----:B------:R-:W-:Y:S05]  /*1f50*/  BSYNC.RECONVERGENT B0 ;  /* 0x0000000000007941 */ /* 0x000fea0003800200 */
.L_x_23417:
[----:B------:R-:W-:Y:S01]  /*1f60*/  F2FP.BF16.F32.PACK_AB R0, RZ, R0 ;  /* 0x00000000ff00723e */ /* 0x000fe200000010ff */
[----:B------:R-:W-:Y:S06]  /*1f70*/  BRA `(.L_x_23402) ;  /* 0x0000000400187947 */ /* 0x000fec0003800000 */
.L_x_23415:
        /* <DEDUP_REMOVED lines=21> */
.L_x_23424:
[----:B------:R-:W-:Y:S05]  /*20d0*/  BSYNC.RECONVERGENT B1 ;  /* 0x0000000000017941 */ /* 0x000fea0003800200 */
.L_x_23423:
[----:B------:R-:W-:Y:S02]  /*20e0*/  SHF.L.U32 R0, R0, 0x15, RZ ;  /* 0x0000001500007819 */ /* 0x000fe400000006ff */
[----:B------:R-:W-:-:S04]  /*20f0*/  LEA R2, R2, 0x37800000, 0x17 ;  /* 0x3780000002027811 */ /* 0x000fc800078eb8ff */
[----:B------:R-:W-:-:S07]  /*2100*/  LOP3.LUT R0, R2, R0, R7, 0xfe, !PT ;  /* 0x0000000002007212 */ /* 0x000fce00078efe07 */
.L_x_23422:
[----:B------:R-:W-:Y:S05]  /*2110*/  BSYNC.RECONVERGENT B0 ;  /* 0x0000000000007941 */ /* 0x000fea0003800200 */
.L_x_23421:
[----:B------:R-:W-:Y:S01]  /*2120*/  F2FP.BF16.F32.PACK_AB R0, RZ, R0 ;  /* 0x00000000ff00723e */ /* 0x000fe200000010ff */
[----:B------:R-:W-:Y:S06]  /*2130*/  BRA `(.L_x_23402) ;  /* 0x0000000000a87947 */ /* 0x000fec0003800000 */
.L_x_23414:
[----:B------:R-:W-:-:S09]  /*2140*/  UISETP.NE.AND UP0, UPT, UR4, 0x1c, UPT ;  /* 0x0000001c0400788c */ /* 0x000fd2000bf05270 */
[----:B------:R-:W-:Y:S05]  /*2150*/  BRA.U !UP0, `(.L_x_23425) ;  /* 0x0000000108947547 */ /* 0x000fea000b800000 */
[----:B------:R-:W-:-:S09]  /*2160*/  UISETP.NE.AND UP0, UPT, UR4, 0x1d, UPT ;  /* 0x0000001d0400788c */ /* 0x000fd2000bf05270 */
[----:B------:R-:W-:Y:S05]  /*2170*/  BRA.U !UP0, `(.L_x_23426) ;  /* 0x00000001087c7547 */ /* 0x000fea000b800000 */
[----:B------:R-:W-:-:S09]  /*2180*/  UISETP.NE.AND UP0, UPT, UR4, 0x2c, UPT ;  /* 0x0000002c0400788c */ /* 0x000fd2000bf05270 */
[----:B------:R-:W-:Y:S05]  /*2190*/  BRA.U !UP0, `(.L_x_23427) ;  /* 0x0000000108487547 */ /* 0x000fea000b800000 */
.L_x_23401:
        /* <DEDUP_REMOVED lines=16> */
.L_x_23428:
[----:B------:R-:W-:Y:S01]  /*22a0*/  PRMT R0, RZ, 0x7610, R0 ;  /* 0x00007610ff007816 */ /* 0x000fe20000000000 */
[----:B------:R-:W-:Y:S06]  /*22b0*/  BRA `(.L_x_23402) ;  /* 0x0000000000487947 */ /* 0x000fec0003800000 */
.L_x_23427:
        /* <DEDUP_REMOVED lines=8> */
.L_x_23430:
[----:B------:R-:W-:Y:S05]  /*2340*/  BSYNC.RECONVERGENT B0 ;  /* 0x0000000000007941 */ /* 0x000fea0003800200 */
.L_x_23429:
[----:B------:R-:W-:Y:S01]  /*2350*/  F2FP.BF16.F32.PACK_AB R0, RZ, R0 ;  /* 0x00000000ff00723e */ /* 0x000fe200000010ff */
[----:B------:R-:W-:Y:S06]  /*2360*/  BRA `(.L_x_23402) ;  /* 0x00000000001c7947 */ /* 0x000fec0003800000 */
.L_x_23426:
[----:B------:R-:W2:Y:S02]  /*2370*/  LDG.E.64 R2, desc[UR36][R2.64] ;  /* 0x0000002402027981 */ /* 0x000ea4000c1e1b00 */
[----:B--2---:R-:W0:Y:S02]  /*2380*/  I2F.U64 R0, R2 ;  /* 0x0000000200007312 */ /* 0x004e240000301000 */
[----:B0-----:R-:W-:Y:S01]  /*2390*/  F2FP.BF16.F32.PACK_AB R0, RZ, R0 ;  /* 0x00000000ff00723e */ /* 0x001fe200000010ff */
[----:B------:R-:W-:Y:S06]  /*23a0*/  BRA `(.L_x_23402) ;  /* 0x00000000000c7947 */ /* 0x000fec0003800000 */
.L_x_23425:
[----:B------:R-:W2:Y:S02]  /*23b0*/  LDG.E R2, desc[UR36][R2.64] ;  /* 0x0000002402027981 */ /* 0x000ea4000c1e1900 */
[----:B--2---:R-:W-:-:S04]  /*23c0*/  I2FP.F32.U32 R0, R2 ;  /* 0x0000000200007245 */ /* 0x004fc80000201000 */
[----:B------:R-:W-:-:S07]  /*23d0*/  F2FP.BF16.F32.PACK_AB R0, RZ, R0 ;  /* 0x00000000ff00723e */ /* 0x000fce00000010ff */
.L_x_23402:
[----:B-----5:R-:W-:Y:S01]  /*23e0*/  IMAD.U32 R0, R0, 0x10000, RZ ;  /* 0x0001000000007824 */ /* 0x020fe200078e00ff */
[----:B------:R-:W0:Y:S01]  /*23f0*/  LDCU.64 UR6, c[0x0][0x580] ;  /* 0x0000b000ff0677ac */ /* 0x000e220008000a00 */
[----:B------:R-:W-:-:S04]  /*2400*/  UPRMT UR4, UR42, 0x9910, URZ ;  /* 0x000099102a047896 */ /* 0x000fc800080000ff */
[----:B------:R-:W1:Y:S01]  /*2410*/  MUFU.RSQ R0, R0 ;  /* 0x0000000000007308 */ /* 0x000e620000001400 */
        /* <DEDUP_REMOVED lines=17> */
.L_x_23434:
[----:B-1----:R-:W-:-:S06]  /*2530*/  SHF.L.U32 R5, R5, 0x10, RZ ;  /* 0x0000001005057819 */ /* 0x002fcc00000006ff */
[----:B------:R-:W1:Y:S02]  /*2540*/  F2I.S64.TRUNC R4, R5 ;  /* 0x0000000500047311 */ /* 0x000e64000020d900 */
[----:B-1----:R4:W-:Y:S01]  /*2550*/  STG.E.U8 desc[UR36][R2.64], R4 ;  /* 0x0000000402007986 */ /* 0x0029e2000c101124 */
[----:B------:R-:W-:Y:S05]  /*2560*/  BRA `(.L_x_23436) ;  /* 0x0000000c00707947 */ /* 0x000fea0003800000 */
.L_x_23433:
        /* <DEDUP_REMOVED lines=10> */
.L_x_23438:
[----:B-1----:R-:W-:-:S06]  /*2610*/  IMAD.U32 R5, R5, 0x10000, RZ ;  /* 0x0001000005057824 */ /* 0x002fcc00078e00ff */
[----:B------:R-:W1:Y:S02]  /*2620*/  F2I.FTZ.TRUNC.NTZ R5, R5 ;  /* 0x0000000500057305 */ /* 0x000e64000021f100 */
[----:B-1----:R2:W-:Y:S01]  /*2630*/  STG.E desc[UR36][R2.64], R5 ;  /* 0x0000000502007986 */ /* 0x0025e2000c101924 */
[----:B------:R-:W-:Y:S05]  /*2640*/  BRA `(.L_x_23436) ;  /* 0x0000000c00387947 */ /* 0x000fea0003800000 */
.L_x_23437:
[----:B-1----:R-:W-:-:S06]  /*2650*/  IMAD.U32 R5, R5, 0x10000, RZ ;  /* 0x0001000005057824 */ /* 0x002fcc00078e00ff */
[----:B------:R-:W1:Y:S02]  /*2660*/  F2I.FTZ.TRUNC.NTZ R5, R5 ;  /* 0x0000000500057305 */ /* 0x000e64000021f100 */
[----:B-1----:R3:W-:Y:S01]  /*2670*/  STG.E.U16 desc[UR36][R2.64], R5 ;  /* 0x0000000502007986 */ /* 0x0027e2000c101524 */
[----:B------:R-:W-:Y:S05]  /*2680*/  BRA `(.L_x_23436) ;  /* 0x0000000c00287947 */ /* 0x000fea0003800000 */
.L_x_23432:
        /* <DEDUP_REMOVED lines=9> */
.L_x_23440:
[----:B01----:R-:W-:-:S05]  /*2720*/  IMAD.U32 R0, R5, 0x10000, RZ ;  /* 0x0001000005007824 */ /* 0x003fca00078e00ff */
[----:B------:R-:W-:-:S05]  /*2730*/  F2FP.F16.F32.PACK_AB R0, RZ, R0 ;  /* 0x00000000ff00723e */ /* 0x000fca00000000ff */
[----:B------:R0:W-:Y:S01]  /*2740*/  STG.E.U16 desc[UR36][R2.64], R0 ;  /* 0x0000000002007986 */ /* 0x0001e2000c101524 */
[----:B------:R-:W-:Y:S05]  /*2750*/  BRA `(.L_x_23436) ;  /* 0x0000000800f47947 */ /* 0x000fea0003800000 */
.L_x_23439:
        /* <DEDUP_REMOVED lines=10> */
.L_x_23442:
[----:B-1----:R-:W-:-:S04]  /*2800*/  SHF.L.U32 R5, R5, 0x10, RZ ;  /* 0x0000001005057819 */ /* 0x002fc800000006ff */
[----:B------:R-:W-:-:S04]  /*2810*/  F2FP.F16.F32.PACK_AB R5, RZ, R5 ;  /* 0x00000005ff05723e */ /* 0x000fc800000000ff */
[----:B------:R-:W-:-:S05]  /*2820*/  PRMT R5, R5, 0x5410, RZ ;  /* 0x0000541005057816 */ /* 0x000fca00000000ff */
[----:B------:R1:W-:Y:S01]  /*2830*/  STG.E desc[UR36][R2.64], R5 ;  /* 0x0000000502007986 */ /* 0x0003e2000c101924 */
[----:B------:R-:W-:Y:S05]  /*2840*/  BRA `(.L_x_23436) ;  /* 0x0000000800b87947 */ /* 0x000fea0003800000 */
.L_x_23441:
[----:B-1----:R-:W-:-:S04]  /*2850*/  IMAD.U32 R4, R5, 0x10000, RZ ;  /* 0x0001000005047824 */ /* 0x002fc800078e00ff */
[----:B------:R-:W-:-:S06]  /*2860*/  FMUL.FTZ R4, R4, 1 ;  /* 0x3f80000004047820 */ /* 0x000fcc0000410000 */
[----:B------:R-:W1:Y:S02]  /*2870*/  F2F.F64.F32 R4, R4 ;  /* 0x0000000400047310 */ /* 0x000e640000201800 */
[----:B-1----:R1:W-:Y:S01]  /*2880*/  STG.E.64 desc[UR36][R2.64], R4 ;  /* 0x0000000402007986 */ /* 0x0023e2000c101b24 */
[----:B------:R-:W-:Y:S05]  /*2890*/  BRA `(.L_x_23436) ;  /* 0x0000000800a47947 */ /* 0x000fea0003800000 */
.L_x_23431:
        /* <DEDUP_REMOVED lines=13> */
.L_x_23445:
[----:B-1----:R-:W-:Y:S01]  /*2970*/  IMAD.U32 R5, R5, 0x10000, RZ ;  /* 0x0001000005057824 */ /* 0x002fe200078e00ff */
[----:B------:R-:W-:-:S03]  /*2980*/  CS2R R6, SRZ ;  /* 0x0000000000067805 */ /* 0x000fc6000001ff00 */
[----:B------:R-:W-:-:S06]  /*2990*/  FMUL.FTZ R5, R5, 1 ;  /* 0x3f80000005057820 */ /* 0x000fcc0000410000 */
[----:B------:R-:W1:Y:S02]  /*29a0*/  F2F.F64.F32 R4, R5 ;  /* 0x0000000500047310 */ /* 0x000e640000201800 */
[----:B-1----:R1:W-:Y:S01]  /*29b0*/  STG.E.128 desc[UR36][R2.64], R4 ;  /* 0x0000000402007986 */ /* 0x0023e2000c101d24 */
[----:B------:R-:W-:Y:S05]  /*29c0*/  BRA `(.L_x_23436) ;  /* 0x0000000800587947 */ /* 0x000fea0003800000 */
.L_x_23444:
        /* <DEDUP_REMOVED lines=19> */
.L_x_23449:
[----:B------:R-:W-:Y:S05]  /*2b00*/  BSYNC.RECONVERGENT B0 ;  /* 0x0000000000007941 */ /* 0x000fea0003800200 */
.L_x_23448:
[----:B------:R-:W-:-:S05]  /*2b10*/  LOP3.LUT R5, R0, 0x80, R5, 0xf8, !PT ;  /* 0x0000008000057812 */ /* 0x000fca00078ef805 */
[----:B------:R0:W-:Y:S01]  /*2b20*/  STG.E.U8 desc[UR36][R2.64], R5 ;  /* 0x0000000502007986 */ /* 0x0001e2000c101124 */
[----:B------:R-:W-:Y:S05]  /*2b30*/  BRA `(.L_x_23436) ;  /* 0x0000000400fc7947 */ /* 0x000fea0003800000 */
.L_x_23447:
        /* <DEDUP_REMOVED lines=15> */
.L_x_23451:
[----:B------:R-:W-:Y:S05]  /*2c30*/  BSYNC.RECONVERGENT B0 ;  /* 0x0000000000007941 */ /* 0x000fea0003800200 */
.L_x_23450:
[----:B------:R-:W-:-:S05]  /*2c40*/  LOP3.LUT R5, R0, 0x80, R5, 0xf8, !PT ;  /* 0x0000008000057812 */ /* 0x000fca00078ef805 */
[----:B------:R0:W-:Y:S01]  /*2c50*/  STG.E.U8 desc[UR36][R2.64], R5 ;  /* 0x0000000502007986 */ /* 0x0001e2000c101124 */
[----:B------:R-:W-:Y:S05]  /*2c60*/  BRA `(.L_x_23436) ;  /* 0x0000000400b07947 */ /* 0x000fea0003800000 */
.L_x_23446:
[----:B-1----:R1:W-:Y:S01]  /*2c70*/  STG.E.U16 desc[UR36][R2.64], R5 ;  /* 0x0000000502007986 */ /* 0x0023e2000c101524 */
[----:B------:R-:W-:Y:S05]  /*2c80*/  BRA `(.L_x_23436) ;  /* 0x0000000400a87947 */ /* 0x000fea0003800000 */
.L_x_23443:
        /* <DEDUP_REMOVED lines=12> */
.L_x_23454:
        /* <DEDUP_REMOVED lines=13> */
.L_x_23457:
[----:B------:R-:W-:-:S04]  /*2e20*/  SHF.R.U32.HI R0, RZ, 0x14, R5 ;  /* 0x00000014ff007819 */ /* 0x000fc80000011605 */
[----:B------:R-:W-:-:S04]  /*2e30*/  LOP3.LUT R0, R0, 0x1, RZ, 0xc0, !PT ;  /* 0x0000000100007812 */ /* 0x000fc800078ec0ff */
[----:B------:R-:W-:-:S04]  /*2e40*/  IADD3 R0, PT, PT, R5, 0x487ffff, R0 ;  /* 0x0487ffff05007810 */ /* 0x000fc80007ffe000 */
[----:B------:R-:W-:-:S04]  /*2e50*/  SHF.R.U32.HI R0, RZ, 0x14, R0 ;  /* 0x00000014ff007819 */ /* 0x000fc80000011600 */
[----:B------:R-:W-:-:S07]  /*2e60*/  LOP3.LUT R4, R0, 0xff, RZ, 0xc0, !PT ;  /* 0x000000ff00047812 */ /* 0x000fce00078ec0ff */
.L_x_23458:
[----:B------:R-:W-:-:S04]  /*2e70*/  SHF.R.U32.HI R5, RZ, 0x18, R5 ;  /* 0x00000018ff057819 */ /* 0x000fc80000011605 */
[----:B------:R-:W-:-:S04]  /*2e80*/  LOP3.LUT R4, R4, 0x80, R5, 0xf8, !PT ;  /* 0x0000008004047812 */ /* 0x000fc800078ef805 */
[----:B------:R-:W-:-:S07]  /*2e90*/  PRMT R0, R4, 0x7610, R0 ;  /* 0x0000761004007816 */ /* 0x000fce0000000000 */
.L_x_23456:
[----:B------:R-:W-:Y:S05]  /*2ea0*/  BSYNC.RECONVERGENT B0 ;  /* 0x0000000000007941 */ /* 0x000fea0003800200 */
.L_x_23455:
[----:B------:R0:W-:Y:S01]  /*2eb0*/  STG.E.U8 desc[UR36][R2.64], R0 ;  /* 0x0000000002007986 */ /* 0x0001e2000c101124 */
[----:B------:R-:W-:Y:S05]  /*2ec0*/  BRA `(.L_x_23436) ;  /* 0x0000000400187947 */ /* 0x000fea0003800000 */
.L_x_23453:
        /* <DEDUP_REMOVED lines=13> */
.L_x_23461:
[----:B------:R-:W-:-:S04]  /*2fa0*/  SHF.R.U32.HI R0, RZ, 0x15, R5 ;  /* 0x00000015ff007819 */ /* 0x000fc80000011605 */
[----:B------:R-:W-:-:S04]  /*2fb0*/  LOP3.LUT R0, R0, 0x1, RZ, 0xc0, !PT ;  /* 0x0000000100007812 */ /* 0x000fc800078ec0ff */
[----:B------:R-:W-:-:S04]  /*2fc0*/  IADD3 R0, PT, PT, R5, 0x88fffff, R0 ;  /* 0x088fffff05007810 */ /* 0x000fc80007ffe000 */
[----:B------:R-:W-:-:S04]  /*2fd0*/  SHF.R.U32.HI R0, RZ, 0x15, R0 ;  /* 0x00000015ff007819 */ /* 0x000fc80000011600 */
[----:B------:R-:W-:-:S07]  /*2fe0*/  LOP3.LUT R4, R0, 0xff, RZ, 0xc0, !PT ;  /* 0x000000ff00047812 */ /* 0x000fce00078ec0ff */
.L_x_23462:
[----:B------:R-:W-:-:S04]  /*2ff0*/  SHF.R.U32.HI R5, RZ, 0x18, R5 ;  /* 0x00000018ff057819 */ /* 0x000fc80000011605 */
[----:B------:R-:W-:-:S04]  /*3000*/  LOP3.LUT R4, R4, 0x80, R5, 0xf8, !PT ;  /* 0x0000008004047812 */ /* 0x000fc800078ef805 */
[----:B------:R-:W-:-:S07]  /*3010*/  PRMT R0, R4, 0x7610, R0 ;  /* 0x0000761004007816 */ /* 0x000fce0000000000 */
.L_x_23460:
[----:B------:R-:W-:Y:S05]  /*3020*/  BSYNC.RECONVERGENT B0 ;  /* 0x0000000000007941 */ /* 0x000fea0003800200 */
.L_x_23459:
[----:B------:R0:W-:Y:S01]  /*3030*/  STG.E.U8 desc[UR36][R2.64], R0 ;  /* 0x0000000002007986 */ /* 0x0001e2000c101124 */
[----:B------:R-:W-:Y:S05]  /*3040*/  BRA `(.L_x_23436) ;  /* 0x0000000000b87947 */ /* 0x000fea0003800000 */
.L_x_23452:
[----:B------:R-:W-:-:S09]  /*3050*/  UISETP.NE.AND UP0, UPT, UR4, 0x1c, UPT ;  /* 0x0000001c0400788c */ /* 0x000fd2000bf05270 */
[----:B------:R-:W-:Y:S05]  /*3060*/  BRA.U !UP0, `(.L_x_23463) ;  /* 0x0000000108a47547 */ /* 0x000fea000b800000 */
[----:B------:R-:W-:-:S09]  /*3070*/  UISETP.NE.AND UP0, UPT, UR4, 0x1d, UPT ;  /* 0x0000001d0400788c */ /* 0x000fd2000bf05270 */
[----:B------:R-:W-:Y:S05]  /*3080*/  BRA.U !UP0, `(.L_x_23464) ;  /* 0x00000001088c7547 */ /* 0x000fea000b800000 */
[----:B------:R-:W-:-:S09]  /*3090*/  UISETP.NE.AND UP0, UPT, UR4, 0x2c, UPT ;  /* 0x0000002c0400788c */ /* 0x000fd2000bf05270 */
[----:B------:R-:W-:Y:S05]  /*30a0*/  BRA.U !UP0, `(.L_x_23465) ;  /* 0x0000000108447547 */ /* 0x000fea000b800000 */
.L_x_23435:
        /* <DEDUP_REMOVED lines=16> */
.L_x_23466:
[----:B------:R-:W-:Y:S05]  /*31b0*/  BRA `(.L_x_23436) ;  /* 0x00000000005c7947 */ /* 0x000fea0003800000 */
.L_x_23465:
        /* <DEDUP_REMOVED lines=16> */
.L_x_23464:
[----:B-1----:R-:W-:-:S06]  /*32c0*/  IMAD.U32 R5, R5, 0x10000, RZ ;  /* 0x0001000005057824 */ /* 0x002fcc00078e00ff */
[----:B------:R-:W1:Y:S02]  /*32d0*/  F2I.U64.TRUNC R4, R5 ;  /* 0x0000000500047311 */ /* 0x000e64000020d800 */
[----:B-1----:R1:W-:Y:S01]  /*32e0*/  STG.E.64 desc[UR36][R2.64], R4 ;  /* 0x0000000402007986 */ /* 0x0023e2000c101b24 */
[----:B------:R-:W-:Y:S05]  /*32f0*/  BRA `(.L_x_23436) ;  /* 0x00000000000c7947 */ /* 0x000fea0003800000 */
.L_x_23463:
[----:B-1----:R-:W-:-:S06]  /*3300*/  SHF.L.U32 R5, R5, 0x10, RZ ;  /* 0x0000001005057819 */ /* 0x002fcc00000006ff */
[----:B------:R-:W1:Y:S02]  /*3310*/  F2I.FTZ.U32.TRUNC.NTZ R5, R5 ;  /* 0x0000000500057305 */ /* 0x000e64000021f000 */
[----:B-1----:R1:W-:Y:S02]  /*3320*/  STG.E desc[UR36][R2.64], R5 ;  /* 0x0000000502007986 */ /* 0x0023e4000c101924 */
.L_x_23436:
[----:B------:R-:W-:-:S07]  /*3330*/  VIADD R17, R17, 0x80 ;  /* 0x0000008011117836 */ /* 0x000fce0000000000 */
.L_x_23395:
[----:B------:R-:W-:Y:S05]  /*3340*/  BSYNC.RECONVERGENT B6 ;  /* 0x0000000000067941 */ /* 0x000fea0003800200 */
.L_x_23394:
        /* <DEDUP_REMOVED lines=307> */
.L_x_23469:
        /* <DEDUP_REMOVED lines=18> */
.L_x_23473:
[----:B------:R-:W2:Y:S02]  /*47a0*/  LDG.E.U8 R2, desc[UR36][R2.64] ;  /* 0x0000002402027981 */ /* 0x000ea4000c1e1100 */
[----:B--2---:R-:W-:-:S04]  /*47b0*/  I2FP.F32.U32 R0, R2 ;  /* 0x0000000200007245 */ /* 0x004fc80000201000 */
[----:B------:R-:W-:Y:S01]  /*47c0*/  F2FP.BF16.F32.PACK_AB R0, RZ, R0 ;  /* 0x00000000ff00723e */ /* 0x000fe200000010ff */
[----:B------:R-:W-:Y:S06]  /*47d0*/  BRA `(.L_x_23475) ;  /* 0x0000000c00a47947 */ /* 0x000fec0003800000 */
.L_x_23472:
        /* <DEDUP_REMOVED lines=10> */
.L_x_23477:
[----:B------:R-:W2:Y:S02]  /*4880*/  LDG.E R2, desc[UR36][R2.64] ;  /* 0x0000002402027981 */ /* 0x000ea4000c1e1900 */
[----:B--2---:R-:W-:-:S04]  /*4890*/  I2FP.F32.S32 R0, R2 ;  /* 0x0000000200007245 */ /* 0x004fc80000201400 */
[----:B------:R-:W-:Y:S01]  /*48a0*/  F2FP.BF16.F32.PACK_AB R0, RZ, R0 ;  /* 0x00000000ff00723e */ /* 0x000fe200000010ff */
[----:B------:R-:W-:Y:S06]  /*48b0*/  BRA `(.L_x_23475) ;  /* 0x0000000c006c7947 */ /* 0x000fec0003800000 */
.L_x_23476:
[----:B------:R-:W2:Y:S02]  /*48c0*/  LDG.E.U16 R2, desc[UR36][R2.64] ;  /* 0x0000002402027981 */ /* 0x000ea4000c1e1500 */
[----:B--2---:R-:W0:Y:S02]  /*48d0*/  I2F.S16 R0, R2 ;  /* 0x0000000200007306 */ /* 0x004e240000101400 */
[----:B0-----:R-:W-:Y:S01]  /*48e0*/  F2FP.BF16.F32.PACK_AB R0, RZ, R0 ;  /* 0x00000000ff00723e */ /* 0x001fe200000010ff */
[----:B------:R-:W-:Y:S06]  /*48f0*/  BRA `(.L_x_23475) ;  /* 0x0000000c005c7947 */ /* 0x000fec0003800000 */
.L_x_23471:
        /* <DEDUP_REMOVED lines=9> */
.L_x_23479:
[----:B------:R-:W2:Y:S02]  /*4990*/  LDG.E.U16 R0, desc[UR36][R2.64] ;  /* 0x0000002402007981 */ /* 0x000ea4000c1e1500 */
[----:B--2---:R-:W-:-:S05]  /*49a0*/  HADD2.F32 R0, -RZ, R0.H0_H0 ;  /* 0x20000000ff007230 */ /* 0x004fca0000004100 */
[----:B------:R-:W-:Y:S01]  /*49b0*/  F2FP.BF16.F32.PACK_AB R0, RZ, R0 ;  /* 0x00000000ff00723e */ /* 0x000fe200000010ff */
[----:B------:R-:W-:Y:S06]  /*49c0*/  BRA `(.L_x_23475) ;  /* 0x0000000c00287947 */ /* 0x000fec0003800000 */
.L_x_23478:
        /* <DEDUP_REMOVED lines=9> */
.L_x_23481:
[----:B------:R-:W2:Y:S02]  /*4a60*/  LDG.E.U16 R2, desc[UR36][R2.64] ;  /* 0x0000002402027981 */ /* 0x000ea4000c1e1500 */
[----:B--2---:R-:W-:-:S05]  /*4a70*/  HADD2.F32 R0, -RZ, R2.H0_H0 ;  /* 0x20000002ff007230 */ /* 0x004fca0000004100 */
[----:B------:R-:W-:Y:S01]  /*4a80*/  F2FP.BF16.F32.PACK_AB R0, RZ, R0 ;  /* 0x00000000ff00723e */ /* 0x000fe200000010ff */
[----:B------:R-:W-:Y:S06]  /*4a90*/  BRA `(.L_x_23475) ;  /* 0x0000000800f47947 */ /* 0x000fec0003800000 */
.L_x_23480:
        /* <DEDUP_REMOVED lines=12> */
.L_x_23470:
        /* <DEDUP_REMOVED lines=13> */
.L_x_23484:
        /* <DEDUP_REMOVED lines=12> */
.L_x_23483:
        /* <DEDUP_REMOVED lines=27> */
.L_x_23486:
        /* <DEDUP_REMOVED lines=13> */
.L_x_23485:
[----:B------:R0:W5:Y:S01]  /*4f70*/  LDG.E.U16 R0, desc[UR36][R2.64] ;  /* 0x0000002402007981 */ /* 0x000162000c1e1500 */
[----:B------:R-:W-:Y:S05]  /*4f80*/  BRA `(.L_x_23475) ;  /* 0x0000000400b87947 */ /* 0x000fea0003800000 */
.L_x_23482:
        /* <DEDUP_REMOVED lines=12> */
.L_x_23489:
        /* <DEDUP_REMOVED lines=21> */
.L_x_23493:
[----:B------:R-:W-:Y:S05]  /*51a0*/  BSYNC.RECONVERGENT B1 ;  /* 0x0000000000017941 */ /* 0x000fea0003800200 */
.L_x_23492:
[----:B------:R-:W-:Y:S01]  /*51b0*/  IMAD.SHL.U32 R0, R0, 0x100000, RZ ;  /* 0x0010000000007824 */ /* 0x000fe200078e00ff */
[----:B------:R-:W-:-:S04]  /*51c0*/  LEA R2, R2, 0x3b800000, 0x17 ;  /* 0x3b80000002027811 */ /* 0x000fc800078eb8ff */
[----:B------:R-:W-:-:S07]  /*51d0*/  LOP3.LUT R0, R2, R0, R7, 0xfe, !PT ;  /* 0x0000000002007212 */ /* 0x000fce00078efe07 */
.L_x_23491:
[----:B------:R-:W-:Y:S05]  /*51e0*/  BSYNC.RECONVERGENT B0 ;  /* 0x0000000000007941 */ /* 0x000fea0003800200 */
.L_x_23490:
[----:B------:R-:W-:Y:S01]  /*51f0*/  F2FP.BF16.F32.PACK_AB R0, RZ, R0 ;  /* 0x00000000ff00723e */ /* 0x000fe200000010ff */
[----:B------:R-:W-:Y:S06]  /*5200*/  BRA `(.L_x_23475) ;  /* 0x0000000400187947 */ /* 0x000fec0003800000 */
.L_x_23488:
        /* <DEDUP_REMOVED lines=21> */
.L_x_23497:
[----:B------:R-:W-:Y:S05]  /*5360*/  BSYNC.RECONVERGENT B1 ;  /* 0x0000000000017941 */ /* 0x000fea0003800200 */
.L_x_23496:
[----:B------:R-:W-:Y:S01]  /*5370*/  IMAD.SHL.U32 R0, R0, 0x200000, RZ ;  /* 0x0020000000007824 */ /* 0x000fe200078e00ff */
[----:B------:R-:W-:-:S04]  /*5380*/  LEA R2, R2, 0x37800000, 0x17 ;  /* 0x3780000002027811 */ /* 0x000fc800078eb8ff */
[----:B------:R-:W-:-:S07]  /*5390*/  LOP3.LUT R0, R2, R0, R7, 0xfe, !PT ;  /* 0x0000000002007212 */ /* 0x000fce00078efe07 */
.L_x_23495:
[----:B------:R-:W-:Y:S05]  /*53a0*/  BSYNC.RECONVERGENT B0 ;  /* 0x0000000000007941 */ /* 0x000fea0003800200 */
.L_x_23494:
[----:B------:R-:W-:Y:S01]  /*53b0*/  F2FP.BF16.F32.PACK_AB R0, RZ, R0 ;  /* 0x00000000ff00723e */ /* 0x000fe200000010ff */
[----:B------:R-:W-:Y:S06]  /*53c0*/  BRA `(.L_x_23475) ;  /* 0x0000000000a87947 */ /* 0x000fec0003800000 */
.L_x_23487:
        /* <DEDUP_REMOVED lines=14> */
.L_x_23501:
[----:B------:R-:W-:Y:S05]  /*54b0*/  BSYNC.RECONVERGENT B0 ;  /* 0x0000000000007941 */ /* 0x000fea0003800200 */
.L_x_23500:
[----:B------:R-:W-:Y:S01]  /*54c0*/  F2FP.BF16.F32.PACK_AB R0, RZ, R0 ;  /* 0x00000000ff00723e */ /* 0x000fe200000010ff */
[----:B------:R-:W-:Y:S06]  /*54d0*/  BRA `(.L_x_23475) ;  /* 0x0000000000647947 */ /* 0x000fec0003800000 */
.L_x_23474:
        /* <DEDUP_REMOVED lines=16> */
.L_x_23502:
[----:B------:R-:W-:Y:S01]  /*55e0*/  PRMT R0, RZ, 0x7610, R0 ;  /* 0x00007610ff007816 */ /* 0x000fe20000000000 */
[----:B------:R-:W-:Y:S06]  /*55f0*/  BRA `(.L_x_23475) ;  /* 0x00000000001c7947 */ /* 0x000fec0003800000 */
.L_x_23499:
[----:B------:R-:W2:Y:S02]  /*5600*/  LDG.E.64 R2, desc[UR36][R2.64] ;  /* 0x0000002402027981 */ /* 0x000ea4000c1e1b00 */
[----:B--2---:R-:W0:Y:S02]  /*5610*/  I2F.U64 R0, R2 ;  /* 0x0000000200007312 */ /* 0x004e240000301000 */
[----:B0-----:R-:W-:Y:S01]  /*5620*/  F2FP.BF16.F32.PACK_AB R0, RZ, R0 ;  /* 0x00000000ff00723e */ /* 0x001fe200000010ff */
[----:B------:R-:W-:Y:S06]  /*5630*/  BRA `(.L_x_23475) ;  /* 0x00000000000c7947 */ /* 0x000fec0003800000 */
.L_x_23498:
[----:B------:R-:W2:Y:S02]  /*5640*/  LDG.E R2, desc[UR36][R2.64] ;  /* 0x0000002402027981 */ /* 0x000ea4000c1e1900 */
[----:B--2---:R-:W-:-:S04]  /*5650*/  I2FP.F32.U32 R0, R2 ;  /* 0x0000000200007245 */ /* 0x004fc80000201000 */
[----:B------:R-:W-:-:S07]  /*5660*/  F2FP.BF16.F32.PACK_AB R0, RZ, R0 ;  /* 0x00000000ff00723e */ /* 0x000fce00000010ff */
.L_x_23475:
[----:B-----5:R-:W-:Y:S01]  /*5670*/  IMAD.U32 R0, R0, 0x10000, RZ ;  /* 0x0001000000007824 */ /* 0x020fe200078e00ff */
[----:B------:R-:W0:Y:S01]  /*5680*/  LDCU.64 UR6, c[0x0][0x580] ;  /* 0x0000b000ff0677ac */ /* 0x000e220008000a00 */
[----:B------:R-:W-:-:S04]  /*5690*/  UPRMT UR4, UR42, 0x9910, URZ ;  /* 0x000099102a047896 */ /* 0x000fc800080000ff */
[----:B------:R-:W1:Y:S01]  /*56a0*/  MUFU.RSQ R0, R0 ;  /* 0x0000000000007308 */ /* 0x000e620000001400 */
        /* <DEDUP_REMOVED lines=17> */
.L_x_23506:
[----:B-1----:R-:W-:-:S06]  /*57c0*/  IMAD.U32 R5, R5, 0x10000, RZ ;  /* 0x0001000005057824 */ /* 0x002fcc00078e00ff */
[----:B------:R-:W1:Y:S02]  /*57d0*/  F2I.S64.TRUNC R4, R5 ;  /* 0x0000000500047311 */ /* 0x000e64000020d900 */
[----:B-1----:R1:W-:Y:S01]  /*57e0*/  STG.E.U8 desc[UR36][R2.64], R4 ;  /* 0x0000000402007986 */ /* 0x0023e2000c101124 */
[----:B------:R-:W-:Y:S05]  /*57f0*/  BRA `(.L_x_23508) ;  /* 0x0000000c006c7947 */ /* 0x000fea0003800000 */
.L_x_23505:
        /* <DEDUP_REMOVED lines=10> */
.L_x_23510:
[----:B-1----:R-:W-:-:S06]  /*58a0*/  IMAD.U32 R5, R5, 0x10000, RZ ;  /* 0x0001000005057824 */ /* 0x002fcc00078e00ff */
[----:B------:R-:W1:Y:S02]  /*58b0*/  F2I.FTZ.TRUNC.NTZ R5, R5 ;  /* 0x0000000500057305 */ /* 0x000e64000021f100 */
[----:B-1----:R1:W-:Y:S01]  /*58c0*/  STG.E desc[UR36][R2.64], R5 ;  /* 0x0000000502007986 */ /* 0x0023e2000c101924 */
[----:B------:R-:W-:Y:S05]  /*58d0*/  BRA `(.L_x_23508) ;  /* 0x0000000c00347947 */ /* 0x000fea0003800000 */
.L_x_23509:
[----:B-1----:R-:W-:-:S06]  /*58e0*/  IMAD.U32 R5, R5, 0x10000, RZ ;  /* 0x0001000005057824 */ /* 0x002fcc00078e00ff */
[----:B------:R-:W1:Y:S02]  /*58f0*/  F2I.FTZ.TRUNC.NTZ R5, R5 ;  /* 0x0000000500057305 */ /* 0x000e64000021f100 */
[----:B-1----:R1:W-:Y:S01]  /*5900*/  STG.E.U16 desc[UR36][R2.64], R5 ;  /* 0x0000000502007986 */ /* 0x0023e2000c101524 */
[----:B------:R-:W-:Y:S05]  /*5910*/  BRA `(.L_x_23508) ;  /* 0x0000000c00247947 */ /* 0x000fea0003800000 */
.L_x_23504:
        /* <DEDUP_REMOVED lines=9> */
.L_x_23512:
[----:B01----:R-:W-:-:S05]  /*59b0*/  IMAD.U32 R0, R5, 0x10000, RZ ;  /* 0x0001000005007824 */ /* 0x003fca00078e00ff */
[----:B------:R-:W-:-:S05]  /*59c0*/  F2FP.F16.F32.PACK_AB R0, RZ, R0 ;  /* 0x00000000ff00723e */ /* 0x000fca00000000ff */
[----:B------:R0:W-:Y:S01]  /*59d0*/  STG.E.U16 desc[UR36][R2.64], R0 ;  /* 0x0000000002007986 */ /* 0x0001e2000c101524 */
[----:B------:R-:W-:Y:S05]  /*59e0*/  BRA `(.L_x_23508) ;  /* 0x0000000800f07947 */ /* 0x000fea0003800000 */
.L_x_23511:
        /* <DEDUP_REMOVED lines=10> */
.L_x_23514:
[----:B-1----:R-:W-:-:S05]  /*5a90*/  IMAD.U32 R5, R5, 0x10000, RZ ;  /* 0x0001000005057824 */ /* 0x002fca00078e00ff */
[----:B------:R-:W-:-:S04]  /*5aa0*/  F2FP.F16.F32.PACK_AB R5, RZ, R5 ;  /* 0x00000005ff05723e */ /* 0x000fc800000000ff */
[----:B------:R-:W-:-:S05]  /*5ab0*/  PRMT R5, R5, 0x5410, RZ ;  /* 0x0000541005057816 */ /* 0x000fca00000000ff */
[----:B------:R1:W-:Y:S01]  /*5ac0*/  STG.E desc[UR36][R2.64], R5 ;  /* 0x0000000502007986 */ /* 0x0003e2000c101924 */
[----:B------:R-:W-:Y:S05]  /*5ad0*/  BRA `(.L_x_23508) ;  /* 0x0000000800b47947 */ /* 0x000fea0003800000 */
.L_x_23513:
[----:B-1----:R-:W-:-:S04]  /*5ae0*/  IMAD.U32 R4, R5, 0x10000, RZ ;  /* 0x0001000005047824 */ /* 0x002fc800078e00ff */
[----:B------:R-:W-:-:S06]  /*5af0*/  FMUL.FTZ R4, R4, 1 ;  /* 0x3f80000004047820 */ /* 0x000fcc0000410000 */
[----:B------:R-:W1:Y:S02]  /*5b00*/  F2F.F64.F32 R4, R4 ;  /* 0x0000000400047310 */ /* 0x000e640000201800 */
[----:B-1----:R1:W-:Y:S01]  /*5b10*/  STG.E.64 desc[UR36][R2.64], R4 ;  /* 0x0000000402007986 */ /* 0x0023e2000c101b24 */
[----:B------:R-:W-:Y:S05]  /*5b20*/  BRA `(.L_x_23508) ;  /* 0x0000000800a07947 */ /* 0x000fea0003800000 */
.L_x_23503:
        /* <DEDUP_REMOVED lines=14> */
.L_x_23518:
        /* <DEDUP_REMOVED lines=18> */
.L_x_23521:
[----:B------:R-:W-:-:S04]  /*5d30*/  SHF.R.U32.HI R5, RZ, 0x18, R5 ;  /* 0x00000018ff057819 */ /* 0x000fc80000011605 */
[----:B------:R-:W-:-:S07]  /*5d40*/  LOP3.LUT R0, R0, 0x80, R5, 0xf8, !PT ;  /* 0x0000008000007812 */ /* 0x000fce00078ef805 */
.L_x_23520:
[----:B------:R-:W-:Y:S05]  /*5d50*/  BSYNC.RECONVERGENT B0 ;  /* 0x0000000000007941 */ /* 0x000fea0003800200 */
.L_x_23519:
[----:B------:R0:W-:Y:S01]  /*5d60*/  STG.E.U8 desc[UR36][R2.64], R0 ;  /* 0x0000000002007986 */ /* 0x0001e2000c101124 */
[----:B------:R-:W-:Y:S05]  /*5d70*/  BRA `(.L_x_23508) ;  /* 0x00000008000c7947 */ /* 0x000fea0003800000 */
.L_x_23517:
        /* <DEDUP_REMOVED lines=18> */
.L_x_23524:
[----:B------:R-:W-:-:S04]  /*5ea0*/  SHF.R.U32.HI R5, RZ, 0x18, R5 ;  /* 0x00000018ff057819 */ /* 0x000fc80000011605 */
[----:B------:R-:W-:-:S07]  /*5eb0*/  LOP3.LUT R0, R0, 0x80, R5, 0xf8, !PT ;  /* 0x0000008000007812 */ /* 0x000fce00078ef805 */
.L_x_23523:
[----:B------:R-:W-:Y:S05]  /*5ec0*/  BSYNC.RECONVERGENT B0 ;  /* 0x0000000000007941 */ /* 0x000fea0003800200 */
.L_x_23522:
[----:B------:R0:W-:Y:S01]  /*5ed0*/  STG.E.U8 desc[UR36][R2.64], R0 ;  /* 0x0000000002007986 */ /* 0x0001e2000c101124 */
[----:B------:R-:W-:Y:S05]  /*5ee0*/  BRA `(.L_x_23508) ;  /* 0x0000000400b07947 */ /* 0x000fea0003800000 */
.L_x_23516:
        /* <DEDUP_REMOVED lines=22> */
.L_x_23526:
[----:B-1----:R-:W-:-:S06]  /*6050*/  SHF.L.U32 R5, R5, 0x10, RZ ;  /* 0x0000001005057819 */ /* 0x002fcc00000006ff */
[----:B------:R-:W1:Y:S02]  /*6060*/  F2I.U64.TRUNC R4, R5 ;  /* 0x0000000500047311 */ /* 0x000e64000020d800 */
[----:B-1----:R1:W-:Y:S01]  /*6070*/  STG.E.64 desc[UR36][R2.64], R4 ;  /* 0x0000000402007986 */ /* 0x0023e2000c101b24 */
[----:B------:R-:W-:Y:S05]  /*6080*/  BRA `(.L_x_23508) ;  /* 0x0000000400487947 */ /* 0x000fea0003800000 */
.L_x_23525:
[----:B-1----:R-:W-:-:S06]  /*6090*/  IMAD.U32 R5, R5, 0x10000, RZ ;  /* 0x0001000005057824 */ /* 0x002fcc00078e00ff */
[----:B------:R-:W1:Y:S02]  /*60a0*/  F2I.FTZ.U32.TRUNC.NTZ R5, R5 ;  /* 0x0000000500057305 */ /* 0x000e64000021f000 */
[----:B-1----:R1:W-:Y:S01]  /*60b0*/  STG.E desc[UR36][R2.64], R5 ;  /* 0x0000000502007986 */ /* 0x0023e2000c101924 */
[----:B------:R-:W-:Y:S05]  /*60c0*/  BRA `(.L_x_23508) ;  /* 0x0000000400387947 */ /* 0x000fea0003800000 */
.L_x_23515:
        /* <DEDUP_REMOVED lines=11> */
.L_x_23528:
[----:B-1----:R-:W-:Y:S02]  /*6180*/  SHF.L.U32 R5, R5, 0x10, RZ ;  /* 0x0000001005057819 */ /* 0x002fe400000006ff */
[----:B------:R-:W-:-:S03]  /*6190*/  CS2R R6, SRZ ;  /* 0x0000000000067805 */ /* 0x000fc6000001ff00 */
[----:B------:R-:W-:-:S06]  /*61a0*/  FMUL.FTZ R5, R5, 1 ;  /* 0x3f80000005057820 */ /* 0x000fcc0000410000 */
[----:B------:R-:W1:Y:S02]  /*61b0*/  F2F.F64.F32 R4, R5 ;  /* 0x0000000500047310 */ /* 0x000e640000201800 */
[----:B-1----:R1:W-:Y:S01]  /*61c0*/  STG.E.128 desc[UR36][R2.64], R4 ;  /* 0x0000000402007986 */ /* 0x0023e2000c101d24 */
[----:B------:R-:W-:Y:S05]  /*61d0*/  BRA `(.L_x_23508) ;  /* 0x0000000000f47947 */ /* 0x000fea0003800000 */
.L_x_23527:
[----:B------:R-:W-:-:S09]  /*61e0*/  UISETP.NE.AND UP0, UPT, UR4, 0xf, UPT ;  /* 0x0000000f0400788c */ /* 0x000fd2000bf05270 */
[----:B------:R-:W-:Y:S05]  /*61f0*/  BRA.U !UP0, `(.L_x_23529) ;  /* 0x0000000108e87547 */ /* 0x000fea000b800000 */
[----:B------:R-:W-:-:S09]  /*6200*/  UISETP.NE.AND UP0, UPT, UR4, 0x17, UPT ;  /* 0x000000170400788c */ /* 0x000fd2000bf05270 */
[----:B------:R-:W-:Y:S05]  /*6210*/  BRA.U !UP0, `(.L_x_23530) ;  /* 0x0000000108907547 */ /* 0x000fea000b800000 */
[----:B------:R-:W-:-:S09]  /*6220*/  UISETP.NE.AND UP0, UPT, UR4, 0x18, UPT ;  /* 0x000000180400788c */ /* 0x000fd2000bf05270 */
[----:B------:R-:W-:Y:S05]  /*6230*/  BRA.U !UP0, `(.L_x_23531) ;  /* 0x0000000108447547 */ /* 0x000fea000b800000 */
.L_x_23507:
        /* <DEDUP_REMOVED lines=16> */
.L_x_23532:
[----:B------:R-:W-:Y:S05]  /*6340*/  BRA `(.L_x_23508) ;  /* 0x0000000000987947 */ /* 0x000fea0003800000 */
.L_x_23531:
        /* <DEDUP_REMOVED lines=13> */
.L_x_23534:
[----:B------:R-:W-:Y:S05]  /*6420*/  BSYNC.RECONVERGENT B0 ;  /* 0x0000000000007941 */ /* 0x000fea0003800200 */
.L_x_23533:
[----:B------:R-:W-:-:S05]  /*6430*/  LOP3.LUT R5, R0, 0x80, R5, 0xf8, !PT ;  /* 0x0000008000057812 */ /* 0x000fca00078ef805 */
[----:B------:R3:W-:Y:S01]  /*6440*/  STG.E.U8 desc[UR36][R2.64], R5 ;  /* 0x0000000502007986 */ /* 0x0007e2000c101124 */
[----:B------:R-:W-:Y:S05]  /*6450*/  BRA `(.L_x_23508) ;  /* 0x0000000000547947 */ /* 0x000fea0003800000 */
.L_x_23530:
        /* <DEDUP_REMOVED lines=12> */
.L_x_23536:
[----:B0-----:R-:W-:Y:S01]  /*6520*/  IMAD.MOV.U32 R0, RZ, RZ, 0x7f ;  /* 0x0000007fff007424 */ /* 0x001fe200078e00ff */
[----:B------:R-:W-:-:S04]  /*6530*/  ISETP.GT.U32.AND P0, PT, R4, 0x7f800000, PT ;  /* 0x7f8000000400780c */ /* 0x000fc80003f04070 */
[----:B------:R-:W-:-:S09]  /*6540*/  SEL R0, R0, 0x7c, P0 ;  /* 0x0000007c00007807 */ /* 0x000fd20000000000 */
.L_x_23537:
[----:B------:R-:W-:Y:S05]  /*6550*/  BSYNC.RECONVERGENT B0 ;  /* 0x0000000000007941 */ /* 0x000fea0003800200 */
.L_x_23535:
[----:B------:R-:W-:-:S04]  /*6560*/  SHF.R.U32.HI R5, RZ, 0x18, R5 ;  /* 0x00000018ff057819 */ /* 0x000fc80000011605 */
[----:B------:R-:W-:-:S05]  /*6570*/  LOP3.LUT R5, R0, 0x80, R5, 0xf8, !PT ;  /* 0x0000008000057812 */ /* 0x000fca00078ef805 */
[----:B------:R2:W-:Y:S01]  /*6580*/  STG.E.U8 desc[UR36][R2.64], R5 ;  /* 0x0000000502007986 */ /* 0x0005e2000c101124 */
[----:B------:R-:W-:Y:S05]  /*6590*/  BRA `(.L_x_23508) ;  /* 0x0000000000047947 */ /* 0x000fea0003800000 */
.L_x_23529:
[----:B-1----:R1:W-:Y:S02]  /*65a0*/  STG.E.U16 desc[UR36][R2.64], R5 ;  /* 0x0000000502007986 */ /* 0x0023e4000c101524 */
.L_x_23508:
[----:B------:R-:W-:-:S07]  /*65b0*/  VIADD R17, R17, 0x80 ;  /* 0x0000008011117836 */ /* 0x000fce0000000000 */
.L_x_23468:
[----:B------:R-:W-:Y:S05]  /*65c0*/  BSYNC.RECONVERGENT B6 ;  /* 0x0000000000067941 */ /* 0x000fea0003800200 */
.L_x_23467:
        /* <DEDUP_REMOVED lines=307> */
.L_x_23540:
        /* <DEDUP_REMOVED lines=18> */
.L_x_23544:
[----:B------:R-:W2:Y:S02]  /*7a20*/  LDG.E.U8 R2, desc[UR36][R2.64] ;  /* 0x0000002402027981 */ /* 0x000ea4000c1e1100 */
[----:B--2---:R-:W-:-:S04]  /*7a30*/  I2FP.F32.U32 R0, R2 ;  /* 0x0000000200007245 */ /* 0x004fc80000201000 */
[----:B------:R-:W-:Y:S01]  /*7a40*/  F2FP.BF16.F32.PACK_AB R0, RZ, R0 ;  /* 0x00000000ff00723e */ /* 0x000fe200000010ff */
[----:B------:R-:W-:Y:S06]  /*7a50*/  BRA `(.L_x_23546) ;  /* 0x0000000c00a47947 */ /* 0x000fec0003800000 */
.L_x_23543:
        /* <DEDUP_REMOVED lines=10> */
.L_x_23548:
[----:B------:R-:W2:Y:S02]  /*7b00*/  LDG.E R2, desc[UR36][R2.64] ;  /* 0x0000002402027981 */ /* 0x000ea4000c1e1900 */
[----:B--2---:R-:W-:-:S04]  /*7b10*/  I2FP.F32.S32 R0, R2 ;  /* 0x0000000200007245 */ /* 0x004fc80000201400 */
[----:B------:R-:W-:Y:S01]  /*7b20*/  F2FP.BF16.F32.PACK_AB R0, RZ, R0 ;  /* 0x00000000ff00723e */ /* 0x000fe200000010ff */
[----:B------:R-:W-:Y:S06]  /*7b30*/  BRA `(.L_x_23546) ;  /* 0x0000000c006c7947 */ /* 0x000fec0003800000 */
.L_x_23547:
[----:B------:R-:W2:Y:S02]  /*7b40*/  LDG.E.U16 R2, desc[UR36][R2.64] ;  /* 0x0000002402027981 */ /* 0x000ea4000c1e1500 */
[----:B--2---:R-:W0:Y:S02]  /*7b50*/  I2F.S16 R0, R2 ;  /* 0x0000000200007306 */ /* 0x004e240000101400 */
[----:B0-----:R-:W-:Y:S01]  /*7b60*/  F2FP.BF16.F32.PACK_AB R0, RZ, R0 ;  /* 0x00000000ff00723e */ /* 0x001fe200000010ff */
[----:B------:R-:W-:Y:S06]  /*7b70*/  BRA `(.L_x_23546) ;  /* 0x0000000c005c7947 */ /* 0x000fec0003800000 */
.L_x_23542:
        /* <DEDUP_REMOVED lines=9> */
.L_x_23550:
[----:B------:R-:W2:Y:S02]  /*7c10*/  LDG.E.U16 R0, desc[UR36][R2.64] ;  /* 0x0000002402007981 */ /* 0x000ea4000c1e1500 */
[----:B--2---:R-:W-:-:S05]  /*7c20*/  HADD2.F32 R0, -RZ, R0.H0_H0 ;  /* 0x20000000ff007230 */ /* 0x004fca0000004100 */
[----:B------:R-:W-:Y:S01]  /*7c30*/  F2FP.BF16.F32.PACK_AB R0, RZ, R0 ;  /* 0x00000000ff00723e */ /* 0x000fe200000010ff */
[----:B------:R-:W-:Y:S06]  /*7c40*/  BRA `(.L_x_23546) ;  /* 0x0000000c00287947 */ /* 0x000fec0003800000 */
.L_x_23549:
        /* <DEDUP_REMOVED lines=9> */
.L_x_23552:
[----:B------:R-:W2:Y:S02]  /*7ce0*/  LDG.E.U16 R2, desc[UR36][R2.64] ;  /* 0x0000002402027981 */ /* 0x000ea4000c1e1500 */
[----:B--2---:R-:W-:-:S05]  /*7cf0*/  HADD2.F32 R0, -RZ, R2.H0_H0 ;  /* 0x20000002ff007230 */ /* 0x004fca0000004100 */
[----:B------:R-:W-:Y:S01]  /*7d00*/  F2FP.BF16.F32.PACK_AB R0, RZ, R0 ;  /* 0x00000000ff00723e */ /* 0x000fe200000010ff */
[----:B------:R-:W-:Y:S06]  /*7d10*/  BRA `(.L_x_23546) ;  /* 0x0000000800f47947 */ /* 0x000fec0003800000 */
.L_x_23551:
        /* <DEDUP_REMOVED lines=12> */
.L_x_23541:
        /* <DEDUP_REMOVED lines=13> */
.L_x_23555:
        /* <DEDUP_REMOVED lines=12> */
.L_x_23554:
        /* <DEDUP_REMOVED lines=27> */
.L_x_23557:
        /* <DEDUP_REMOVED lines=13> */
.L_x_23556:
[----:B------:R0:W5:Y:S01]  /*81f0*/  LDG.E.U16 R0, desc[UR36][R2.64] ;  /* 0x0000002402007981 */ /* 0x000162000c1e1500 */
[----:B------:R-:W-:Y:S05]  /*8200*/  BRA `(.L_x_23546) ;  /* 0x0000000400b87947 */ /* 0x000fea0003800000 */
.L_x_23553:
        /* <DEDUP_REMOVED lines=12> */
.L_x_23560:
        /* <DEDUP_REMOVED lines=21> */
.L_x_23564:
[----:B------:R-:W-:Y:S05]  /*8420*/  BSYNC.RECONVERGENT B1 ;  /* 0x0000000000017941 */ /* 0x000fea0003800200 */
.L_x_23563:
[----:B------:R-:W-:Y:S02]  /*8430*/  SHF.L.U32 R0, R0, 0x14, RZ ;  /* 0x0000001400007819 */ /* 0x000fe400000006ff */
[----:B------:R-:W-:-:S04]  /*8440*/  LEA R2, R2, 0x3b800000, 0x17 ;  /* 0x3b80000002027811 */ /* 0x000fc800078eb8ff */
[----:B------:R-:W-:-:S07]  /*8450*/  LOP3.LUT R0, R2, R0, R7, 0xfe, !PT ;  /* 0x0000000002007212 */ /* 0x000fce00078efe07 */
.L_x_23562:
[----:B------:R-:W-:Y:S05]  /*8460*/  BSYNC.RECONVERGENT B0 ;  /* 0x0000000000007941 */ /* 0x000fea0003800200 */
.L_x_23561:
[----:B------:R-:W-:Y:S01]  /*8470*/  F2FP.BF16.F32.PACK_AB R0, RZ, R0 ;  /* 0x00000000ff00723e */ /* 0x000fe200000010ff */
[----:B------:R-:W-:Y:S06]  /*8480*/  BRA `(.L_x_23546) ;  /* 0x0000000400187947 */ /* 0x000fec0003800000 */
.L_x_23559:
        /* <DEDUP_REMOVED lines=21> */
.L_x_23568:
[----:B------:R-:W-:Y:S05]  /*85e0*/  BSYNC.RECONVERGENT B1 ;  /* 0x0000000000017941 */ /* 0x000fea0003800200 */
.L_x_23567:
[----:B------:R-:W-:Y:S01]  /*85f0*/  IMAD.SHL.U32 R0, R0, 0x200000, RZ ;  /* 0x0020000000007824 */ /* 0x000fe200078e00ff */
[----:B------:R-:W-:-:S04]  /*8600*/  LEA R2, R2, 0x37800000, 0x17 ;  /* 0x3780000002027811 */ /* 0x000fc800078eb8ff */
[----:B------:R-:W-:-:S07]  /*8610*/  LOP3.LUT R0, R2, R0, R7, 0xfe, !PT ;  /* 0x0000000002007212 */ /* 0x000fce00078efe07 */
.L_x_23566:
[----:B------:R-:W-:Y:S05]  /*8620*/  BSYNC.RECONVERGENT B0 ;  /* 0x0000000000007941 */ /* 0x000fea0003800200 */
.L_x_23565:
[----:B------:R-:W-:Y:S01]  /*8630*/  F2FP.BF16.F32.PACK_AB R0, RZ, R0 ;  /* 0x00000000ff00723e */ /* 0x000fe200000010ff */
[----:B------:R-:W-:Y:S06]  /*8640*/  BRA `(.L_x_23546) ;  /* 0x0000000000a87947 */ /* 0x000fec0003800000 */
.L_x_23558:
        /* <DEDUP_REMOVED lines=14> */
.L_x_23572:
[----:B------:R-:W-:Y:S05]  /*8730*/  BSYNC.RECONVERGENT B0 ;  /* 0x0000000000007941 */ /* 0x000fea0003800200 */
.L_x_23571:
[----:B------:R-:W-:Y:S01]  /*8740*/  F2FP.BF16.F32.PACK_AB R0, RZ, R0 ;  /* 0x00000000ff00723e */ /* 0x000fe200000010ff */
[----:B------:R-:W-:Y:S06]  /*8750*/  BRA `(.L_x_23546) ;  /* 0x0000000000647947 */ /* 0x000fec0003800000 */
.L_x_23545:
        /* <DEDUP_REMOVED lines=16> */
.L_x_23573:
[----:B------:R-:W-:Y:S01]  /*8860*/  PRMT R0, RZ, 0x7610, R0 ;  /* 0x00007610ff007816 */ /* 0x000fe20000000000 */
[----:B------:R-:W-:Y:S06]  /*8870*/  BRA `(.L_x_23546) ;  /* 0x00000000001c7947 */ /* 0x000fec0003800000 */
.L_x_23570:
[----:B------:R-:W2:Y:S02]  /*8880*/  LDG.E.64 R2, desc[UR36][R2.64] ;  /* 0x0000002402027981 */ /* 0x000ea4000c1e1b00 */
[----:B--2---:R-:W0:Y:S02]  /*8890*/  I2F.U64 R0, R2 ;  /* 0x0000000200007312 */ /* 0x004e240000301000 */
[----:B0-----:R-:W-:Y:S01]  /*88a0*/  F2FP.BF16.F32.PACK_AB R0, RZ, R0 ;  /* 0x00000000ff00723e */ /* 0x001fe200000010ff */
[----:B------:R-:W-:Y:S06]  /*88b0*/  BRA `(.L_x_23546) ;  /* 0x00000000000c7947 */ /* 0x000fec0003800000 */
.L_x_23569:
[----:B------:R-:W2:Y:S02]  /*88c0*/  LDG.E R2, desc[UR36][R2.64] ;  /* 0x0000002402027981 */ /* 0x000ea4000c1e1900 */
[----:B--2---:R-:W-:-:S04]  /*88d0*/  I2FP.F32.U32 R0, R2 ;  /* 0x0000000200007245 */ /* 0x004fc80000201000 */
[----:B------:R-:W-:-:S07]  /*88e0*/  F2FP.BF16.F32.PACK_AB R0, RZ, R0 ;  /* 0x00000000ff00723e */ /* 0x000fce00000010ff */
.L_x_23546:
[----:B-----5:R-:W-:Y:S01]  /*88f0*/  SHF.L.U32 R0, R0, 0x10, RZ ;  /* 0x0000001000007819 */ /* 0x020fe200000006ff */
        /* <DEDUP_REMOVED lines=20> */
.L_x_23577:
[----:B-1----:R-:W-:-:S06]  /*8a40*/  SHF.L.U32 R5, R5, 0x10, RZ ;  /* 0x0000001005057819 */ /* 0x002fcc00000006ff */
[----:B------:R-:W1:Y:S02]  /*8a50*/  F2I.S64.TRUNC R4, R5 ;  /* 0x0000000500047311 */ /* 0x000e64000020d900 */
[----:B-1----:R1:W-:Y:S01]  /*8a60*/  STG.E.U8 desc[UR36][R2.64], R4 ;  /* 0x0000000402007986 */ /* 0x0023e2000c101124 */
[----:B------:R-:W-:Y:S05]  /*8a70*/  BRA `(.L_x_23579) ;  /* 0x0000000c006c7947 */ /* 0x000fea0003800000 */
.L_x_23576:
        /* <DEDUP_REMOVED lines=10> */
.L_x_23581:
[----:B-1----:R-:W-:-:S06]  /*8b20*/  IMAD.U32 R5, R5, 0x10000, RZ ;  /* 0x0001000005057824 */ /* 0x002fcc00078e00ff */
[----:B------:R-:W1:Y:S02]  /*8b30*/  F2I.FTZ.TRUNC.NTZ R5, R5 ;  /* 0x0000000500057305 */ /* 0x000e64000021f100 */
[----:B-1----:R3:W-:Y:S01]  /*8b40*/  STG.E desc[UR36][R2.64], R5 ;  /* 0x0000000502007986 */ /* 0x0027e2000c101924 */
[----:B------:R-:W-:Y:S05]  /*8b50*/  BRA `(.L_x_23579) ;  /* 0x0000000c00347947 */ /* 0x000fea0003800000 */
.L_x_23580:
[----:B-1----:R-:W-:-:S06]  /*8b60*/  SHF.L.U32 R5, R5, 0x10, RZ ;  /* 0x0000001005057819 */ /* 0x002fcc00000006ff */
[----:B------:R-:W1:Y:S02]  /*8b70*/  F2I.FTZ.TRUNC.NTZ R5, R5 ;  /* 0x0000000500057305 */ /* 0x000e64000021f100 */
[----:B-1----:R1:W-:Y:S01]  /*8b80*/  STG.E.U16 desc[UR36][R2.64], R5 ;  /* 0x0000000502007986 */ /* 0x0023e2000c101524 */
[----:B------:R-:W-:Y:S05]  /*8b90*/  BRA `(.L_x_23579) ;  /* 0x0000000c00247947 */ /* 0x000fea0003800000 */
.L_x_23575:
        /* <DEDUP_REMOVED lines=9> */
.L_x_23583:
[----:B01----:R-:W-:-:S05]  /*8c30*/  IMAD.U32 R0, R5, 0x10000, RZ ;  /* 0x0001000005007824 */ /* 0x003fca00078e00ff */
[----:B------:R-:W-:-:S05]  /*8c40*/  F2FP.F16.F32.PACK_AB R0, RZ, R0 ;  /* 0x00000000ff00723e */ /* 0x000fca00000000ff */
[----:B------:R0:W-:Y:S01]  /*8c50*/  STG.E.U16 desc[UR36][R2.64], R0 ;  /* 0x0000000002007986 */ /* 0x0001e2000c101524 */
[----:B------:R-:W-:Y:S05]  /*8c60*/  BRA `(.L_x_23579) ;  /* 0x0000000800f07947 */ /* 0x000fea0003800000 */
.L_x_23582:
        /* <DEDUP_REMOVED lines=10> */
.L_x_23585:
[----:B-1----:R-:W-:-:S05]  /*8d10*/  IMAD.U32 R5, R5, 0x10000, RZ ;  /* 0x0001000005057824 */ /* 0x002fca00078e00ff */
[----:B------:R-:W-:-:S04]  /*8d20*/  F2FP.F16.F32.PACK_AB R5, RZ, R5 ;  /* 0x00000005ff05723e */ /* 0x000fc800000000ff */
[----:B------:R-:W-:-:S05]  /*8d30*/  PRMT R5, R5, 0x5410, RZ ;  /* 0x0000541005057816 */ /* 0x000fca00000000ff */
[----:B------:R1:W-:Y:S01]  /*8d40*/  STG.E desc[UR36][R2.64], R5 ;  /* 0x0000000502007986 */ /* 0x0003e2000c101924 */
[----:B------:R-:W-:Y:S05]  /*8d50*/  BRA `(.L_x_23579) ;  /* 0x0000000800b47947 */ /* 0x000fea0003800000 */
.L_x_23584:
[----:B-1----:R-:W-:-:S05]  /*8d60*/  SHF.L.U32 R4, R5, 0x10, RZ ;  /* 0x0000001005047819 */ /* 0x002fca00000006ff */
[----:B------:R-:W-:-:S06]  /*8d70*/  FMUL.FTZ R4, R4, 1 ;  /* 0x3f80000004047820 */ /* 0x000fcc0000410000 */
[----:B------:R-:W1:Y:S02]  /*8d80*/  F2F.F64.F32 R4, R4 ;  /* 0x0000000400047310 */ /* 0x000e640000201800 */
[----:B-1----:R1:W-:Y:S01]  /*8d90*/  STG.E.64 desc[UR36][R2.64], R4 ;  /* 0x0000000402007986 */ /* 0x0023e2000c101b24 */
[----:B------:R-:W-:Y:S05]  /*8da0*/  BRA `(.L_x_23579) ;  /* 0x0000000800a07947 */ /* 0x000fea0003800000 */
.L_x_23574:
        /* <DEDUP_REMOVED lines=14> */
.L_x_23589:
        /* <DEDUP_REMOVED lines=18> */
.L_x_23592:
[----:B------:R-:W-:-:S04]  /*8fb0*/  SHF.R.U32.HI R5, RZ, 0x18, R5 ;  /* 0x00000018ff057819 */ /* 0x000fc80000011605 */
[----:B------:R-:W-:-:S07]  /*8fc0*/  LOP3.LUT R0, R0, 0x80, R5, 0xf8, !PT ;  /* 0x0000008000007812 */ /* 0x000fce00078ef805 */
.L_x_23591:
[----:B------:R-:W-:Y:S05]  /*8fd0*/  BSYNC.RECONVERGENT B0 ;  /* 0x0000000000007941 */ /* 0x000fea0003800200 */
.L_x_23590:
[----:B------:R0:W-:Y:S01]  /*8fe0*/  STG.E.U8 desc[UR36][R2.64], R0 ;  /* 0x0000000002007986 */ /* 0x0001e2000c101124 */
[----:B------:R-:W-:Y:S05]  /*8ff0*/  BRA `(.L_x_23579) ;  /* 0x00000008000c7947 */ /* 0x000fea0003800000 */
.L_x_23588:
        /* <DEDUP_REMOVED lines=18> */
.L_x_23595:
[----:B------:R-:W-:-:S04]  /*9120*/  SHF.R.U32.HI R5, RZ, 0x18, R5 ;  /* 0x00000018ff057819 */ /* 0x000fc80000011605 */
[----:B------:R-:W-:-:S07]  /*9130*/  LOP3.LUT R0, R0, 0x80, R5, 0xf8, !PT ;  /* 0x0000008000007812 */ /* 0x000fce00078ef805 */
.L_x_23594:
[----:B------:R-:W-:Y:S05]  /*9140*/  BSYNC.RECONVERGENT B0 ;  /* 0x0000000000007941 */ /* 0x000fea0003800200 */
.L_x_23593:
[----:B------:R0:W-:Y:S01]  /*9150*/  STG.E.U8 desc[UR36][R2.64], R0 ;  /* 0x0000000002007986 */ /* 0x0001e2000c101124 */
[----:B------:R-:W-:Y:S05]  /*9160*/  BRA `(.L_x_23579) ;  /* 0x0000000400b07947 */ /* 0x000fea0003800000 */
.L_x_23587:
        /* <DEDUP_REMOVED lines=22> */
.L_x_23597:
[----:B-1----:R-:W-:-:S06]  /*92d0*/  IMAD.U32 R5, R5, 0x10000, RZ ;  /* 0x0001000005057824 */ /* 0x002fcc00078e00ff */
[----:B------:R-:W1:Y:S02]  /*92e0*/  F2I.U64.TRUNC R4, R5 ;  /* 0x0000000500047311 */ /* 0x000e64000020d800 */
[----:B-1----:R1:W-:Y:S01]  /*92f0*/  STG.E.64 desc[UR36][R2.64], R4 ;  /* 0x0000000402007986 */ /* 0x0023e2000c101b24 */
[----:B------:R-:W-:Y:S05]  /*9300*/  BRA `(.L_x_23579) ;  /* 0x0000000400487947 */ /* 0x000fea0003800000 */
.L_x_23596:
[----:B-1----:R-:W-:-:S06]  /*9310*/  IMAD.U32 R5, R5, 0x10000, RZ ;  /* 0x0001000005057824 */ /* 0x002fcc00078e00ff */
[----:B------:R-:W1:Y:S02]  /*9320*/  F2I.FTZ.U32.TRUNC.NTZ R5, R5 ;  /* 0x0000000500057305 */ /* 0x000e64000021f000 */
[----:B-1----:R1:W-:Y:S01]  /*9330*/  STG.E desc[UR36][R2.64], R5 ;  /* 0x0000000502007986 */ /* 0x0023e2000c101924 */
[----:B------:R-:W-:Y:S05]  /*9340*/  BRA `(.L_x_23579) ;  /* 0x0000000400387947 */ /* 0x000fea0003800000 */
.L_x_23586:
        /* <DEDUP_REMOVED lines=11> */
.L_x_23599:
[----:B-1----:R-:W-:Y:S01]  /*9400*/  IMAD.U32 R5, R5, 0x10000, RZ ;  /* 0x0001000005057824 */ /* 0x002fe200078e00ff */
[----:B------:R-:W-:-:S03]  /*9410*/  CS2R R6, SRZ ;  /* 0x0000000000067805 */ /* 0x000fc6000001ff00 */
[----:B------:R-:W-:-:S06]  /*9420*/  FMUL.FTZ R5, R5, 1 ;  /* 0x3f80000005057820 */ /* 0x000fcc0000410000 */
[----:B------:R-:W1:Y:S02]  /*9430*/  F2F.F64.F32 R4, R5 ;  /* 0x0000000500047310 */ /* 0x000e640000201800 */
[----:B-1----:R1:W-:Y:S01]  /*9440*/  STG.E.128 desc[UR36][R2.64], R4 ;  /* 0x0000000402007986 */ /* 0x0023e2000c101d24 */
[----:B------:R-:W-:Y:S05]  /*9450*/  BRA `(.L_x_23579) ;  /* 0x0000000000f47947 */ /* 0x000fea0003800000 */
.L_x_23598:
[----:B------:R-:W-:-:S09]  /*9460*/  UISETP.NE.AND UP0, UPT, UR4, 0xf, UPT ;  /* 0x0000000f0400788c */ /* 0x000fd2000bf05270 */
[----:B------:R-:W-:Y:S05]  /*9470*/  BRA.U !UP0, `(.L_x_23600) ;  /* 0x0000000108e87547 */ /* 0x000fea000b800000 */
[----:B------:R-:W-:-:S09]  /*9480*/  UISETP.NE.AND UP0, UPT, UR4, 0x17, UPT ;  /* 0x000000170400788c */ /* 0x000fd2000bf05270 */
[----:B------:R-:W-:Y:S05]  /*9490*/  BRA.U !UP0, `(.L_x_23601) ;  /* 0x0000000108907547 */ /* 0x000fea000b800000 */
[----:B------:R-:W-:-:S09]  /*94a0*/  UISETP.NE.AND UP0, UPT, UR4, 0x18, UPT ;  /* 0x000000180400788c */ /* 0x000fd2000bf05270 */
[----:B------:R-:W-:Y:S05]  /*94b0*/  BRA.U !UP0, `(.L_x_23602) ;  /* 0x0000000108447547 */ /* 0x000fea000b800000 */
.L_x_23578:
        /* <DEDUP_REMOVED lines=16> */
.L_x_23603:
[----:B------:R-:W-:Y:S05]  /*95c0*/  BRA `(.L_x_23579) ;  /* 0x0000000000987947 */ /* 0x000fea0003800000 */
.L_x_23602:
        /* <DEDUP_REMOVED lines=13> */
.L_x_23605:
[----:B------:R-:W-:Y:S05]  /*96a0*/  BSYNC.RECONVERGENT B0 ;  /* 0x0000000000007941 */ /* 0x000fea0003800200 */
.L_x_23604:
[----:B------:R-:W-:-:S05]  /*96b0*/  LOP3.LUT R5, R0, 0x80, R5, 0xf8, !PT ;  /* 0x0000008000057812 */ /* 0x000fca00078ef805 */
[----:B------:R0:W-:Y:S01]  /*96c0*/  STG.E.U8 desc[UR36][R2.64], R5 ;  /* 0x0000000502007986 */ /* 0x0001e2000c101124 */
[----:B------:R-:W-:Y:S05]  /*96d0*/  BRA `(.L_x_23579) ;  /* 0x0000000000547947 */ /* 0x000fea0003800000 */
.L_x_23601:
        /* <DEDUP_REMOVED lines=12> */
.L_x_23607:
[----:B0-----:R-:W-:Y:S01]  /*97a0*/  IMAD.MOV.U32 R0, RZ, RZ, 0x7f ;  /* 0x0000007fff007424 */ /* 0x001fe200078e00ff */
[----:B------:R-:W-:-:S04]  /*97b0*/  ISETP.GT.U32.AND P0, PT, R4, 0x7f800000, PT ;  /* 0x7f8000000400780c */ /* 0x000fc80003f04070 */
[----:B------:R-:W-:-:S09]  /*97c0*/  SEL R0, R0, 0x7c, P0 ;  /* 0x0000007c00007807 */ /* 0x000fd20000000000 */
.L_x_23608:
[----:B------:R-:W-:Y:S05]  /*97d0*/  BSYNC.RECONVERGENT B0 ;  /* 0x0000000000007941 */ /* 0x000fea0003800200 */
.L_x_23606:
[----:B------:R-:W-:-:S04]  /*97e0*/  SHF.R.U32.HI R5, RZ, 0x18, R5 ;  /* 0x00000018ff057819 */ /* 0x000fc80000011605 */
[----:B------:R-:W-:-:S05]  /*97f0*/  LOP3.LUT R5, R0, 0x80, R5, 0xf8, !PT ;  /* 0x0000008000057812 */ /* 0x000fca00078ef805 */
[----:B------:R0:W-:Y:S01]  /*9800*/  STG.E.U8 desc[UR36][R2.64], R5 ;  /* 0x0000000502007986 */ /* 0x0001e2000c101124 */
[----:B------:R-:W-:Y:S05]  /*9810*/  BRA `(.L_x_23579) ;  /* 0x0000000000047947 */ /* 0x000fea0003800000 */
.L_x_23600:
[----:B-1----:R1:W-:Y:S02]  /*9820*/  STG.E.U16 desc[UR36][R2.64], R5 ;  /* 0x0000000502007986 */ /* 0x0023e4000c101524 */
.L_x_23579:
[----:B------:R-:W-:-:S07]  /*9830*/  IADD3 R17, PT, PT, R17, 0x80, RZ ;  /* 0x0000008011117810 */ /* 0x000fce0007ffe0ff */
.L_x_23539:
[----:B------:R-:W-:Y:S05]  /*9840*/  BSYNC.RECONVERGENT B6 ;  /* 0x0000000000067941 */ /* 0x000fea0003800200 */
.L_x_23538:
        /* <DEDUP_REMOVED lines=306> */
.L_x_23609:
        /* <DEDUP_REMOVED lines=20> */
.L_x_23613:
[----:B------:R-:W2:Y:S02]  /*acb0*/  LDG.E.U8 R2, desc[UR36][R2.64] ;  /* 0x0000002402027981 */ /* 0x000ea4000c1e1100 */
[----:B--2---:R-:W-:-:S04]  /*acc0*/  I2FP.F32.U32 R0, R2 ;  /* 0x0000000200007245 */ /* 0x004fc80000201000 */
[----:B------:R-:W-:Y:S01]  /*acd0*/  F2FP.BF16.F32.PACK_AB R0, RZ, R0 ;  /* 0x00000000ff00723e */ /* 0x000fe200000010ff */
[----:B------:R-:W-:Y:S06]  /*ace0*/  BRA `(.L_x_23615) ;  /* 0x0000000c00a47947 */ /* 0x000fec0003800000 */
.L_x_23612:
        /* <DEDUP_REMOVED lines=10> */
.L_x_23617:
[----:B------:R-:W2:Y:S02]  /*ad90*/  LDG.E R2, desc[UR36][R2.64] ;  /* 0x0000002402027981 */ /* 0x000ea4000c1e1900 */
[----:B--2---:R-:W-:-:S04]  /*ada0*/  I2FP.F32.S32 R0, R2 ;  /* 0x0000000200007245 */ /* 0x004fc80000201400 */
[----:B------:R-:W-:Y:S01]  /*adb0*/  F2FP.BF16.F32.PACK_AB R0, RZ, R0 ;  /* 0x00000000ff00723e */ /* 0x000fe200000010ff */
[----:B------:R-:W-:Y:S06]  /*adc0*/  BRA `(.L_x_23615) ;  /* 0x0000000c006c7947 */ /* 0x000fec0003800000 */
.L_x_23616:
[----:B------:R-:W2:Y:S02]  /*add0*/  LDG.E.U16 R2, desc[UR36][R2.64] ;  /* 0x0000002402027981 */ /* 0x000ea4000c1e1500 */
[----:B--2---:R-:W0:Y:S02]  /*ade0*/  I2F.S16 R0, R2 ;  /* 0x0000000200007306 */ /* 0x004e240000101400 */
[----:B0-----:R-:W-:Y:S01]  /*adf0*/  F2FP.BF16.F32.PACK_AB R0, RZ, R0 ;  /* 0x00000000ff00723e */ /* 0x001fe200000010ff */
[----:B------:R-:W-:Y:S06]  /*ae00*/  BRA `(.L_x_23615) ;  /* 0x0000000c005c7947 */ /* 0x000fec0003800000 */
.L_x_23611:
        /* <DEDUP_REMOVED lines=9> */
.L_x_23619:
[----:B------:R-:W2:Y:S02]  /*aea0*/  LDG.E.U16 R0, desc[UR36][R2.64] ;  /* 0x0000002402007981 */ /* 0x000ea4000c1e1500 */
[----:B--2---:R-:W-:-:S05]  /*aeb0*/  HADD2.F32 R0, -RZ, R0.H0_H0 ;  /* 0x20000000ff007230 */ /* 0x004fca0000004100 */
[----:B------:R-:W-:Y:S01]  /*aec0*/  F2FP.BF16.F32.PACK_AB R0, RZ, R0 ;  /* 0x00000000ff00723e */ /* 0x000fe200000010ff */
[----:B------:R-:W-:Y:S06]  /*aed0*/  BRA `(.L_x_23615) ;  /* 0x0000000c00287947 */ /* 0x000fec0003800000 */
.L_x_23618:
        /* <DEDUP_REMOVED lines=9> */
.L_x_23621:
[----:B------:R-:W2:Y:S02]  /*af70*/  LDG.E.U16 R2, desc[UR36][R2.64] ;  /* 0x0000002402027981 */ /* 0x000ea4000c1e1500 */
[----:B--2---:R-:W-:-:S05]  /*af80*/  HADD2.F32 R0, -RZ, R2.H0_H0 ;  /* 0x20000002ff007230 */ /* 0x004fca0000004100 */
[----:B------:R-:W-:Y:S01]  /*af90*/  F2FP.BF16.F32.PACK_AB R0, RZ, R0 ;  /* 0x00000000ff00723e */ /* 0x000fe200000010ff */
[----:B------:R-:W-:Y:S06]  /*afa0*/  BRA `(.L_x_23615) ;  /* 0x0000000800f47947 */ /* 0x000fec0003800000 */
.L_x_23620:
        /* <DEDUP_REMOVED lines=12> */
.L_x_23610:
        /* <DEDUP_REMOVED lines=13> */
.L_x_23624:
        /* <DEDUP_REMOVED lines=12> */
.L_x_23623:
        /* <DEDUP_REMOVED lines=27> */
.L_x_23626:
        /* <DEDUP_REMOVED lines=13> */
.L_x_23625:
[----:B------:R0:W5:Y:S01]  /*b480*/  LDG.E.U16 R0, desc[UR36][R2.64] ;  /* 0x0000002402007981 */ /* 0x000162000c1e1500 */
[----:B------:R-:W-:Y:S05]  /*b490*/  BRA `(.L_x_23615) ;  /* 0x0000000400b87947 */ /* 0x000fea0003800000 */
.L_x_23622:
        /* <DEDUP_REMOVED lines=12> */
.L_x_23629:
        /* <DEDUP_REMOVED lines=21> */
.L_x_23633:
[----:B------:R-:W-:Y:S05]  /*b6b0*/  BSYNC.RECONVERGENT B1 ;  /* 0x0000000000017941 */ /* 0x000fea0003800200 */
.L_x_23632:
[----:B------:R-:W-:Y:S01]  /*b6c0*/  IMAD.SHL.U32 R0, R0, 0x100000, RZ ;  /* 0x0010000000007824 */ /* 0x000fe200078e00ff */
[----:B------:R-:W-:-:S04]  /*b6d0*/  LEA R2, R2, 0x3b800000, 0x17 ;  /* 0x3b80000002027811 */ /* 0x000fc800078eb8ff */
[----:B------:R-:W-:-:S07]  /*b6e0*/  LOP3.LUT R0, R2, R0, R7, 0xfe, !PT ;  /* 0x0000000002007212 */ /* 0x000fce00078efe07 */
.L_x_23631:
[----:B------:R-:W-:Y:S05]  /*b6f0*/  BSYNC.RECONVERGENT B0 ;  /* 0x0000000000007941 */ /* 0x000fea0003800200 */
.L_x_23630:
[----:B------:R-:W-:Y:S01]  /*b700*/  F2FP.BF16.F32.PACK_AB R0, RZ, R0 ;  /* 0x00000000ff00723e */ /* 0x000fe200000010ff */
[----:B------:R-:W-:Y:S06]  /*b710*/  BRA `(.L_x_23615) ;  /* 0x0000000400187947 */ /* 0x000fec0003800000 */
.L_x_23628:
        /* <DEDUP_REMOVED lines=21> */
.L_x_23637:
[----:B------:R-:W-:Y:S05]  /*b870*/  BSYNC.RECONVERGENT B1 ;  /* 0x0000000000017941 */ /* 0x000fea0003800200 */
.L_x_23636:
[----:B------:R-:W-:Y:S01]  /*b880*/  IMAD.SHL.U32 R0, R0, 0x200000, RZ ;  /* 0x0020000000007824 */ /* 0x000fe200078e00ff */
[----:B------:R-:W-:-:S04]  /*b890*/  LEA R2, R2, 0x37800000, 0x17 ;  /* 0x3780000002027811 */ /* 0x000fc800078eb8ff */
[----:B------:R-:W-:-:S07]  /*b8a0*/  LOP3.LUT R0, R2, R0, R7, 0xfe, !PT ;  /* 0x0000000002007212 */ /* 0x000fce00078efe07 */
.L_x_23635:
[----:B------:R-:W-:Y:S05]  /*b8b0*/  BSYNC.RECONVERGENT B0 ;  /* 0x0000000000007941 */ /* 0x000fea0003800200 */
.L_x_23634:
[----:B------:R-:W-:Y:S01]  /*b8c0*/  F2FP.BF16.F32.PACK_AB R0, RZ, R0 ;  /* 0x00000000ff00723e */ /* 0x000fe200000010ff */
[----:B------:R-:W-:Y:S06]  /*b8d0*/  BRA `(.L_x_23615) ;  /* 0x0000000000a87947 */ /* 0x000fec0003800000 */
.L_x_23627:
        /* <DEDUP_REMOVED lines=14> */
.L_x_23641:
[----:B------:R-:W-:Y:S05]  /*b9c0*/  BSYNC.RECONVERGENT B0 ;  /* 0x0000000000007941 */ /* 0x000fea0003800200 */
.L_x_23640:
[----:B------:R-:W-:Y:S01]  /*b9d0*/  F2FP.BF16.F32.PACK_AB R0, RZ, R0 ;  /* 0x00000000ff00723e */ /* 0x000fe200000010ff */
[----:B------:R-:W-:Y:S06]  /*b9e0*/  BRA `(.L_x_23615) ;  /* 0x0000000000647947 */ /* 0x000fec0003800000 */
.L_x_23614:
        /* <DEDUP_REMOVED lines=16> */
.L_x_23642:
[----:B------:R-:W-:Y:S01]  /*baf0*/  PRMT R0, RZ, 0x7610, R0 ;  /* 0x00007610ff007816 */ /* 0x000fe20000000000 */
[----:B------:R-:W-:Y:S06]  /*bb00*/  BRA `(.L_x_23615) ;  /* 0x00000000001c7947 */ /* 0x000fec0003800000 */
.L_x_23639:
[----:B------:R-:W2:Y:S02]  /*bb10*/  LDG.E.64 R2, desc[UR36][R2.64] ;  /* 0x0000002402027981 */ /* 0x000ea4000c1e1b00 */
[----:B--2---:R-:W0:Y:S02]  /*bb20*/  I2F.U64 R0, R2 ;  /* 0x0000000200007312 */ /* 0x004e240000301000 */
[----:B0-----:R-:W-:Y:S01]  /*bb30*/  F2FP.BF16.F32.PACK_AB R0, RZ, R0 ;  /* 0x00000000ff00723e */ /* 0x001fe200000010ff */
[----:B------:R-:W-:Y:S06]  /*bb40*/  BRA `(.L_x_23615) ;  /* 0x00000000000c7947 */ /* 0x000fec0003800000 */
.L_x_23638:
[----:B------:R-:W2:Y:S02]  /*bb50*/  LDG.E R2, desc[UR36][R2.64] ;  /* 0x0000002402027981 */ /* 0x000ea4000c1e1900 */
[----:B--2---:R-:W-:-:S04]  /*bb60*/  I2FP.F32.U32 R0, R2 ;  /* 0x0000000200007245 */ /* 0x004fc80000201000 */
[----:B------:R-:W-:-:S07]  /*bb70*/  F2FP.BF16.F32.PACK_AB R0, RZ, R0 ;  /* 0x00000000ff00723e */ /* 0x000fce00000010ff */
.L_x_23615:
[----:B-----5:R-:W-:Y:S01]  /*bb80*/  IMAD.U32 R0, R0, 0x10000, RZ ;  /* 0x0001000000007824 */ /* 0x020fe200078e00ff */
[----:B------:R-:W-:-:S04]  /*bb90*/  UPRMT UR4, UR42, 0x9910, URZ ;  /* 0x000099102a047896 */ /* 0x000fc800080000ff */
[----:B------:R-:W-:Y:S01]  /*bba0*/  UISETP.GT.AND UP0, UPT, UR4, 0x9, UPT ;  /* 0x000000090400788c */ /* 0x000fe2000bf04270 */
[----:B------:R-:W0:Y:S08]  /*bbb0*/  MUFU.RSQ R0, R0 ;  /* 0x0000000000007308 */ /* 0x000e300000001400 */
        /* <DEDUP_REMOVED lines=14> */
.L_x_23646:
[----:B-1----:R-:W-:-:S06]  /*bca0*/  IMAD.U32 R3, R3, 0x10000, RZ ;  /* 0x0001000003037824 */ /* 0x002fcc00078e00ff */
[----:B------:R-:W1:Y:S02]  /*bcb0*/  F2I.S64.TRUNC R2, R3 ;  /* 0x0000000300027311 */ /* 0x000e64000020d900 */
[----:B-1----:R-:W-:Y:S01]  /*bcc0*/  STG.E.U8 desc[UR36][R16.64], R2 ;  /* 0x0000000210007986 */ /* 0x002fe2000c101124 */
[----:B------:R-:W-:Y:S05]  /*bcd0*/  EXIT ;  /* 0x000000000000794d */ /* 0x000fea0003800000 */
.L_x_23645:
        /* <DEDUP_REMOVED lines=10> */
.L_x_23649:
[----:B-1----:R-:W-:-:S06]  /*bd80*/  SHF.L.U32 R3, R3, 0x10, RZ ;  /* 0x0000001003037819 */ /* 0x002fcc00000006ff */
[----:B------:R-:W1:Y:S02]  /*bd90*/  F2I.FTZ.TRUNC.NTZ R3, R3 ;  /* 0x0000000300037305 */ /* 0x000e64000021f100 */
[----:B-1----:R-:W-:Y:S01]  /*bda0*/  STG.E desc[UR36][R16.64], R3 ;  /* 0x0000000310007986 */ /* 0x002fe2000c101924 */
[----:B------:R-:W-:Y:S05]  /*bdb0*/  EXIT ;  /* 0x000000000000794d */ /* 0x000fea0003800000 */
.L_x_23648:
[----:B-1----:R-:W-:-:S06]  /*bdc0*/  IMAD.U32 R3, R3, 0x10000, RZ ;  /* 0x0001000003037824 */ /* 0x002fcc00078e00ff */
[----:B------:R-:W1:Y:S02]  /*bdd0*/  F2I.FTZ.TRUNC.NTZ R3, R3 ;  /* 0x0000000300037305 */ /* 0x000e64000021f100 */
[----:B-1----:R-:W-:Y:S01]  /*bde0*/  STG.E.U16 desc[UR36][R16.64], R3 ;  /* 0x0000000310007986 */ /* 0x002fe2000c101524 */
[----:B------:R-:W-:Y:S05]  /*bdf0*/  EXIT ;  /* 0x000000000000794d */ /* 0x000fea0003800000 */
.L_x_23644:
        /* <DEDUP_REMOVED lines=9> */
.L_x_23651:
[----:B01----:R-:W-:-:S04]  /*be90*/  SHF.L.U32 R0, R3, 0x10, RZ ;  /* 0x0000001003007819 */ /* 0x003fc800000006ff */
[----:B------:R-:W-:-:S05]  /*bea0*/  F2FP.F16.F32.PACK_AB R0, RZ, R0 ;  /* 0x00000000ff00723e */ /* 0x000fca00000000ff */
[----:B------:R-:W-:Y:S01]  /*beb0*/  STG.E.U16 desc[UR36][R16.64], R0 ;  /* 0x0000000010007986 */ /* 0x000fe2000c101524 */
[----:B------:R-:W-:Y:S05]  /*bec0*/  EXIT ;  /* 0x000000000000794d */ /* 0x000fea0003800000 */
.L_x_23650:
        /* <DEDUP_REMOVED lines=10> */
.L_x_23653:
[----:B-1----:R-:W-:-:S04]  /*bf70*/  SHF.L.U32 R3, R3, 0x10, RZ ;  /* 0x0000001003037819 */ /* 0x002fc800000006ff */
[----:B------:R-:W-:-:S04]  /*bf80*/  F2FP.F16.F32.PACK_AB R3, RZ, R3 ;  /* 0x00000003ff03723e */ /* 0x000fc800000000ff */
[----:B------:R-:W-:-:S05]  /*bf90*/  PRMT R3, R3, 0x5410, RZ ;  /* 0x0000541003037816 */ /* 0x000fca00000000ff */
[----:B------:R-:W-:Y:S01]  /*bfa0*/  STG.E desc[UR36][R16.64], R3 ;  /* 0x0000000310007986 */ /* 0x000fe2000c101924 */
[----:B------:R-:W-:Y:S05]  /*bfb0*/  EXIT ;  /* 0x000000000000794d */ /* 0x000fea0003800000 */
.L_x_23652:
[----:B-1----:R-:W-:-:S04]  /*bfc0*/  IMAD.U32 R2, R3, 0x10000, RZ ;  /* 0x0001000003027824 */ /* 0x002fc800078e00ff */
[----:B------:R-:W-:-:S06]  /*bfd0*/  FMUL.FTZ R2, R2, 1 ;  /* 0x3f80000002027820 */ /* 0x000fcc0000410000 */
[----:B------:R-:W1:Y:S02]  /*bfe0*/  F2F.F64.F32 R2, R2 ;  /* 0x0000000200027310 */ /* 0x000e640000201800 */
[----:B-1----:R-:W-:Y:S01]  /*bff0*/  STG.E.64 desc[UR36][R16.64], R2 ;  /* 0x0000000210007986 */ /* 0x002fe2000c101b24 */
[----:B------:R-:W-:Y:S05]  /*c000*/  EXIT ;  /* 0x000000000000794d */ /* 0x000fea0003800000 */
.L_x_23643:
        /* <DEDUP_REMOVED lines=14> */
.L_x_23657:
        /* <DEDUP_REMOVED lines=17> */
.L_x_23660:
[----:B------:R-:W-:-:S04]  /*c200*/  SHF.R.U32.HI R3, RZ, 0x18, R3 ;  /* 0x00000018ff037819 */ /* 0x000fc80000011603 */
[----:B------:R-:W-:-:S04]  /*c210*/  LOP3.LUT R0, R0, 0x80, R3, 0xf8, !PT ;  /* 0x0000008000007812 */ /* 0x000fc800078ef803 */
[----:B------:R-:W-:-:S07]  /*c220*/  PRMT R8, R0, 0x7610, R8 ;  /* 0x0000761000087816 */ /* 0x000fce0000000008 */
.L_x_23659:
[----:B------:R-:W-:Y:S05]  /*c230*/  BSYNC.RECONVERGENT B0 ;  /* 0x0000000000007941 */ /* 0x000fea0003800200 */
.L_x_23658:
[----:B------:R-:W-:Y:S01]  /*c240*/  STG.E.U8 desc[UR36][R16.64], R8 ;  /* 0x0000000810007986 */ /* 0x000fe2000c101124 */
[----:B------:R-:W-:Y:S05]  /*c250*/  EXIT ;  /* 0x000000000000794d */ /* 0x000fea0003800000 */
.L_x_23656:
        /* <DEDUP_REMOVED lines=17> */
.L_x_23663:
[----:B------:R-:W-:-:S04]  /*c370*/  SHF.R.U32.HI R3, RZ, 0x18, R3 ;  /* 0x00000018ff037819 */ /* 0x000fc80000011603 */
[----:B------:R-:W-:-:S04]  /*c380*/  LOP3.LUT R0, R0, 0x80, R3, 0xf8, !PT ;  /* 0x0000008000007812 */ /* 0x000fc800078ef803 */
[----:B------:R-:W-:-:S07]  /*c390*/  PRMT R8, R0, 0x7610, R8 ;  /* 0x0000761000087816 */ /* 0x000fce0000000008 */
.L_x_23662:
[----:B------:R-:W-:Y:S05]  /*c3a0*/  BSYNC.RECONVERGENT B0 ;  /* 0x0000000000007941 */ /* 0x000fea0003800200 */
.L_x_23661:
[----:B------:R-:W-:Y:S01]  /*c3b0*/  STG.E.U8 desc[UR36][R16.64], R8 ;  /* 0x0000000810007986 */ /* 0x000fe2000c101124 */
[----:B------:R-:W-:Y:S05]  /*c3c0*/  EXIT ;  /* 0x000000000000794d */ /* 0x000fea0003800000 */
.L_x_23655:
        /* <DEDUP_REMOVED lines=22> */
.L_x_23665:
[----:B-1----:R-:W-:-:S06]  /*c530*/  SHF.L.U32 R3, R3, 0x10, RZ ;  /* 0x0000001003037819 */ /* 0x002fcc00000006ff */
[----:B------:R-:W1:Y:S02]  /*c540*/  F2I.U64.TRUNC R2, R3 ;  /* 0x0000000300027311 */ /* 0x000e64000020d800 */
[----:B-1----:R-:W-:Y:S01]  /*c550*/  STG.E.64 desc[UR36][R16.64], R2 ;  /* 0x0000000210007986 */ /* 0x002fe2000c101b24 */
[----:B------:R-:W-:Y:S05]  /*c560*/  EXIT ;  /* 0x000000000000794d */ /* 0x000fea0003800000 */
.L_x_23664:
[----:B-1----:R-:W-:-:S06]  /*c570*/  IMAD.U32 R3, R3, 0x10000, RZ ;  /* 0x0001000003037824 */ /* 0x002fcc00078e00ff */
[----:B------:R-:W1:Y:S02]  /*c580*/  F2I.FTZ.U32.TRUNC.NTZ R3, R3 ;  /* 0x0000000300037305 */ /* 0x000e64000021f000 */
[----:B-1----:R-:W-:Y:S01]  /*c590*/  STG.E desc[UR36][R16.64], R3 ;  /* 0x0000000310007986 */ /* 0x002fe2000c101924 */
[----:B------:R-:W-:Y:S05]  /*c5a0*/  EXIT ;  /* 0x000000000000794d */ /* 0x000fea0003800000 */
.L_x_23654:
        /* <DEDUP_REMOVED lines=11> */
.L_x_23667:
[----:B-1----:R-:W-:Y:S02]  /*c660*/  SHF.L.U32 R3, R3, 0x10, RZ ;  /* 0x0000001003037819 */ /* 0x002fe400000006ff */
[----:B------:R-:W-:-:S03]  /*c670*/  CS2R R6, SRZ ;  /* 0x0000000000067805 */ /* 0x000fc6000001ff00 */
[----:B------:R-:W-:-:S04]  /*c680*/  FMUL.FTZ R3, R3, 1 ;  /* 0x3f80000003037820 */ /* 0x000fc80000410000 */
[----:B------:R-:W1:Y:S02]  /*c690*/  F2F.F64.F32 R4, R3 ;  /* 0x0000000300047310 */ /* 0x000e640000201800 */
[----:B-1----:R-:W-:Y:S01]  /*c6a0*/  STG.E.128 desc[UR36][R16.64], R4 ;  /* 0x0000000410007986 */ /* 0x002fe2000c101d24 */
[----:B------:R-:W-:Y:S05]  /*c6b0*/  EXIT ;  /* 0x000000000000794d */ /* 0x000fea0003800000 */
.L_x_23666:
[----:B------:R-:W-:-:S09]  /*c6c0*/  UISETP.NE.AND UP0, UPT, UR4, 0xf, UPT ;  /* 0x0000000f0400788c */ /* 0x000fd2000bf05270 */
[----:B------:R-:W-:Y:S05]  /*c6d0*/  BRA.U !UP0, `(.L_x_23668) ;  /* 0x0000000108e87547 */ /* 0x000fea000b800000 */
[----:B------:R-:W-:-:S09]  /*c6e0*/  UISETP.NE.AND UP0, UPT, UR4, 0x17, UPT ;  /* 0x000000170400788c */ /* 0x000fd2000bf05270 */
[----:B------:R-:W-:Y:S05]  /*c6f0*/  BRA.U !UP0, `(.L_x_23669) ;  /* 0x0000000108907547 */ /* 0x000fea000b800000 */
[----:B------:R-:W-:-:S09]  /*c700*/  UISETP.NE.AND UP0, UPT, UR4, 0x18, UPT ;  /* 0x000000180400788c */ /* 0x000fd2000bf05270 */
[----:B------:R-:W-:Y:S05]  /*c710*/  BRA.U !UP0, `(.L_x_23670) ;  /* 0x0000000108447547 */ /* 0x000fea000b800000 */
.L_x_23647:
        /* <DEDUP_REMOVED lines=16> */
.L_x_23671:
[----:B------:R-:W-:Y:S05]  /*c820*/  EXIT ;  /* 0x000000000000794d */ /* 0x000fea0003800000 */
.L_x_23670:
        /* <DEDUP_REMOVED lines=13> */
.L_x_23673:
[----:B------:R-:W-:Y:S05]  /*c900*/  BSYNC.RECONVERGENT B0 ;  /* 0x0000000000007941 */ /* 0x000fea0003800200 */
.L_x_23672:
[----:B------:R-:W-:-:S05]  /*c910*/  LOP3.LUT R3, R0, 0x80, R3, 0xf8, !PT ;  /* 0x0000008000037812 */ /* 0x000fca00078ef803 */
[----:B------:R-:W-:Y:S01]  /*c920*/  STG.E.U8 desc[UR36][R16.64], R3 ;  /* 0x0000000310007986 */ /* 0x000fe2000c101124 */
[----:B------:R-:W-:Y:S05]  /*c930*/  EXIT ;  /* 0x000000000000794d */ /* 0x000fea0003800000 */
.L_x_23669:
        /* <DEDUP_REMOVED lines=12> */
.L_x_23675:
[----:B0-----:R-:W-:Y:S01]  /*ca00*/  IMAD.MOV.U32 R0, RZ, RZ, 0x7f ;  /* 0x0000007fff007424 */ /* 0x001fe200078e00ff */
[----:B------:R-:W-:-:S04]  /*ca10*/  ISETP.GT.U32.AND P0, PT, R2, 0x7f800000, PT ;  /* 0x7f8000000200780c */ /* 0x000fc80003f04070 */
[----:B------:R-:W-:-:S09]  /*ca20*/  SEL R0, R0, 0x7c, P0 ;  /* 0x0000007c00007807 */ /* 0x000fd20000000000 */
.L_x_23676:
[----:B------:R-:W-:Y:S05]  /*ca30*/  BSYNC.RECONVERGENT B0 ;  /* 0x0000000000007941 */ /* 0x000fea0003800200 */
.L_x_23674:
[----:B------:R-:W-:-:S04]  /*ca40*/  SHF.R.U32.HI R3, RZ, 0x18, R3 ;  /* 0x00000018ff037819 */ /* 0x000fc80000011603 */
[----:B------:R-:W-:-:S05]  /*ca50*/  LOP3.LUT R3, R0, 0x80, R3, 0xf8, !PT ;  /* 0x0000008000037812 */ /* 0x000fca00078ef803 */
[----:B------:R-:W-:Y:S01]  /*ca60*/  STG.E.U8 desc[UR36][R16.64], R3 ;  /* 0x0000000310007986 */ /* 0x000fe2000c101124 */
[----:B------:R-:W-:Y:S05]  /*ca70*/  EXIT ;  /* 0x000000000000794d */ /* 0x000fea0003800000 */
.L_x_23668:
[----:B-1----:R-:W-:Y:S01]  /*ca80*/  STG.E.U16 desc[UR36][R16.64], R3 ;  /* 0x0000000310007986 */ /* 0x002fe2000c101524 */
[----:B------:R-:W-:Y:S05]  /*ca90*/  EXIT ;  /* 0x000000000000794d */ /* 0x000fea0003800000 */
.L_x_23677:
        /* <DEDUP_REMOVED lines=14> */
.L_x_36051:


//--------------------- .text._ZN2at6native27unrolled_elementwise_kernelIZZZNS0_17rsqrt_kernel_cudaERNS_18TensorIteratorBaseEENKUlvE0_clEvENKUlvE1_clEvEUlN3c108BFloat16EE_St5arrayIPcLm2EELi4E23TrivialOffsetCalculatorILi1EjESD_NS0_6memory12LoadWithCastILi1EEENSE_13StoreWithCastILi1EEEEEviT_T0_T2_T3_T4_T5_ --------------------------
	.section	.text._ZN2at6native27unrolled_elementwise_kernelIZZZNS0_17rsqrt_kernel_cudaERNS_18TensorIteratorBaseEENKUlvE0_clEvENKUlvE1_clEvEUlN3c108BFloat16EE_St5arrayIPcLm2EELi4E23TrivialOffsetCalculatorILi1EjESD_NS0_6memory12LoadWithCastILi1EEENSE_13StoreWithCastILi1EEEEEviT_T0_T2_T3_T4_T5_,"ax",@progbits
	.align	128
        .global         _ZN2at6native27unrolled_elementwise_kernelIZZZNS0_17rsqrt_kernel_cudaERNS_18TensorIteratorBaseEENKUlvE0_clEvENKUlvE1_clEvEUlN3c108BFloat16EE_St5arrayIPcLm2EELi4E23TrivialOffsetCalculatorILi1EjESD_NS0_6memory12LoadWithCastILi1EEENSE_13StoreWithCastILi1EEEEEviT_T0_T2_T3_T4_T5_
        .type           _ZN2at6native27unrolled_elementwise_kernelIZZZNS0_17rsqrt_kernel_cudaERNS_18TensorIteratorBaseEENKUlvE0_clEvENKUlvE1_clEvEUlN3c108BFloat16EE_St5arrayIPcLm2EELi4E23TrivialOffsetCalculatorILi1EjESD_NS0_6memory12LoadWithCastILi1EEENSE_13StoreWithCastILi1EEEEEviT_T0_T2_T3_T4_T5_,@function
        .size           _ZN2at6native27unrolled_elementwise_kernelIZZZNS0_17rsqrt_kernel_cudaERNS_18TensorIteratorBaseEENKUlvE0_clEvENKUlvE1_clEvEUlN3c108BFloat16EE_St5arrayIPcLm2EELi4E23TrivialOffsetCalculatorILi1EjESD_NS0_6memory12LoadWithCastILi1EEENSE_13StoreWithCastILi1EEEEEviT_T0_T2_T3_T4_T5_,(.L_x_36052 - _ZN2at6native27unrolled_elementwise_kernelIZZZNS0_17rsqrt_kernel_cudaERNS_18TensorIteratorBaseEENKUlvE0_clEvENKUlvE1_clEvEUlN3c108BFloat16EE_St5arrayIPcLm2EELi4E23TrivialOffsetCalculatorILi1EjESD_NS0_6memory12LoadWithCastILi1EEENSE_13StoreWithCastILi1EEEEEviT_T0_T2_T3_T4_T5_)
        .other          _ZN2at6native27unrolled_elementwise_kernelIZZZNS0_17rsqrt_kernel_cudaERNS_18TensorIteratorBaseEENKUlvE0_clEvENKUlvE1_clEvEUlN3c108BFloat16EE_St5arrayIPcLm2EELi4E23TrivialOffsetCalculatorILi1EjESD_NS0_6memory12LoadWithCastILi1EEENSE_13StoreWithCastILi1EEEEEviT_T0_T2_T3_T4_T5_,@"STO_CUDA_ENTRY STV_DEFAULT"
_ZN2at6native27unrolled_elementwise_kernelIZZZNS0_17rsqrt_kernel_cudaERNS_18TensorIteratorBaseEENKUlvE0_clEvENKUlvE1_clEvEUlN3c108BFloat16EE_St5arrayIPcLm2EELi4E23TrivialOffsetCalculatorILi1EjESD_NS0_6memory12LoadWithCastILi1EEENSE_13StoreWithCastILi1EEEEEviT_T0_T2_T3_T4_T5_:
.text._ZN2at6native27unrolled_elementwise_kernelIZZZNS0_17rsqrt_kernel_cudaERNS_18TensorIteratorBaseEENKUlvE0_clEvENKUlvE1_clEvEUlN3c108BFloat16EE_St5arrayIPcLm2EELi4E23TrivialOffsetCalculatorILi1EjESD_NS0_6memory12LoadWithCastILi1EEENSE_13StoreWithCastILi1EEEEEviT_T0_T2_T3_T4_T5_:
        /* <DEDUP_REMOVED lines=34> */
.L_x_23683:
[----:B------:R-:W2:Y:S02]  /*0220*/  LDG.E.U8 R4, desc[UR36][R4.64] ;  /* 0x0000002404047981 */ /* 0x000ea4000c1e1100 */
[----:B--2---:R-:W-:-:S04]  /*0230*/  I2FP.F32.U32 R0, R4 ;  /* 0x0000000400007245 */ /* 0x004fc80000201000 */
[----:B------:R-:W-:-:S04]  /*0240*/  F2FP.BF16.F32.PACK_AB R0, RZ, R0 ;  /* 0x00000000ff00723e */ /* 0x000fc800000010ff */
[----:B------:R-:W-:Y:S01]  /*0250*/  PRMT R17, R0, 0x7610, R17 ;  /* 0x0000761000117816 */ /* 0x000fe20000000011 */
[----:B------:R-:W-:Y:S06]  /*0260*/  BRA `(.L_x_23685) ;  /* 0x0000000c00e47947 */ /* 0x000fec0003800000 */
.L_x_23682:
        /* <DEDUP_REMOVED lines=11> */
.L_x_23687:
[----:B------:R-:W2:Y:S02]  /*0320*/  LDG.E R4, desc[UR36][R4.64] ;  /* 0x0000002404047981 */ /* 0x000ea4000c1e1900 */
[----:B--2---:R-:W-:-:S04]  /*0330*/  I2FP.F32.S32 R0, R4 ;  /* 0x0000000400007245 */ /* 0x004fc80000201400 */
[----:B------:R-:W-:-:S04]  /*0340*/  F2FP.BF16.F32.PACK_AB R0, RZ, R0 ;  /* 0x00000000ff00723e */ /* 0x000fc800000010ff */
[----:B------:R-:W-:Y:S01]  /*0350*/  PRMT R17, R0, 0x7610, R17 ;  /* 0x0000761000117816 */ /* 0x000fe20000000011 */
[----:B------:R-:W-:Y:S06]  /*0360*/  BRA `(.L_x_23685) ;  /* 0x0000000c00a47947 */ /* 0x000fec0003800000 */
.L_x_23686:
[----:B------:R-:W2:Y:S02]  /*0370*/  LDG.E.U16 R4, desc[UR36][R4.64] ;  /* 0x0000002404047981 */ /* 0x000ea4000c1e1500 */
[----:B--2---:R-:W0:Y:S02]  /*0380*/  I2F.S16 R0, R4 ;  /* 0x0000000400007306 */ /* 0x004e240000101400 */
[----:B0-----:R-:W-:-:S04]  /*0390*/  F2FP.BF16.F32.PACK_AB R0, RZ, R0 ;  /* 0x00000000ff00723e */ /* 0x001fc800000010ff */
[----:B------:R-:W-:Y:S01]  /*03a0*/  PRMT R17, R0, 0x7610, R17 ;  /* 0x0000761000117816 */ /* 0x000fe20000000011 */
[----:B------:R-:W-:Y:S06]  /*03b0*/  BRA `(.L_x_23685) ;  /* 0x0000000c00907947 */ /* 0x000fec0003800000 */
.L_x_23681:
        /* <DEDUP_REMOVED lines=9> */
.L_x_23689:
[----:B------:R-:W2:Y:S02]  /*0450*/  LDG.E.U16 R0, desc[UR36][R4.64] ;  /* 0x0000002404007981 */ /* 0x000ea4000c1e1500 */
[----:B--2---:R-:W-:-:S05]  /*0460*/  HADD2.F32 R0, -RZ, R0.H0_H0 ;  /* 0x20000000ff007230 */ /* 0x004fca0000004100 */
[----:B------:R-:W-:-:S04]  /*0470*/  F2FP.BF16.F32.PACK_AB R0, RZ, R0 ;  /* 0x00000000ff00723e */ /* 0x000fc800000010ff */
[----:B------:R-:W-:Y:S01]  /*0480*/  PRMT R17, R0, 0x7610, R17 ;  /* 0x0000761000117816 */ /* 0x000fe20000000011 */
[----:B------:R-:W-:Y:S06]  /*0490*/  BRA `(.L_x_23685) ;  /* 0x0000000c00587947 */ /* 0x000fec0003800000 */
.L_x_23688:
        /* <DEDUP_REMOVED lines=9> */
.L_x_23691:
[----:B------:R-:W2:Y:S02]  /*0530*/  LDG.E.U16 R4, desc[UR36][R4.64] ;  /* 0x0000002404047981 */ /* 0x000ea4000c1e1500 */
[----:B--2---:R-:W-:-:S05]  /*0540*/  HADD2.F32 R0, -RZ, R4.H0_H0 ;  /* 0x20000004ff007230 */ /* 0x004fca0000004100 */
[----:B------:R-:W-:-:S04]  /*0550*/  F2FP.BF16.F32.PACK_AB R0, RZ, R0 ;  /* 0x00000000ff00723e */ /* 0x000fc800000010ff */
[----:B------:R-:W-:Y:S01]  /*0560*/  PRMT R17, R0, 0x7610, R17 ;  /* 0x0000761000117816 */ /* 0x000fe20000000011 */
[----:B------:R-:W-:Y:S06]  /*0570*/  BRA `(.L_x_23685) ;  /* 0x0000000c00207947 */ /* 0x000fec0003800000 */
.L_x_23690:
        /* <DEDUP_REMOVED lines=13> */
.L_x_23680:
        /* <DEDUP_REMOVED lines=14> */
.L_x_23694:
        /* <DEDUP_REMOVED lines=13> */
.L_x_23693:
        /* <DEDUP_REMOVED lines=27> */
.L_x_23696:
        /* <DEDUP_REMOVED lines=15> */
.L_x_23695:
[----:B------:R0:W5:Y:S01]  /*0aa0*/  LDG.E.U16 R17, desc[UR36][R4.64] ;  /* 0x0000002404117981 */ /* 0x000162000c1e1500 */
[----:B------:R-:W-:Y:S05]  /*0ab0*/  BRA `(.L_x_23685) ;  /* 0x0000000400d07947 */ /* 0x000fea0003800000 */
.L_x_23692:
        /* <DEDUP_REMOVED lines=13> */
.L_x_23699:
        /* <DEDUP_REMOVED lines=21> */
.L_x_23703:
[----:B------:R-:W-:Y:S05]  /*0ce0*/  BSYNC.RECONVERGENT B1 ;  /* 0x0000000000017941 */ /* 0x000fea0003800200 */
.L_x_23702:
[----:B------:R-:W-:Y:S01]  /*0cf0*/  IMAD.SHL.U32 R0, R0, 0x100000, RZ ;  /* 0x0010000000007824 */ /* 0x000fe200078e00ff */
[----:B------:R-:W-:-:S04]  /*0d00*/  LEA R3, R3, 0x3b800000, 0x17 ;  /* 0x3b80000003037811 */ /* 0x000fc800078eb8ff */
[----:B------:R-:W-:-:S07]  /*0d10*/  LOP3.LUT R0, R3, R0, R7, 0xfe, !PT ;  /* 0x0000000003007212 */ /* 0x000fce00078efe07 */
.L_x_23701:
[----:B------:R-:W-:Y:S05]  /*0d20*/  BSYNC.RECONVERGENT B0 ;  /* 0x0000000000007941 */ /* 0x000fea0003800200 */
.L_x_23700:
[----:B------:R-:W-:-:S04]  /*0d30*/  F2FP.BF16.F32.PACK_AB R0, RZ, R0 ;  /* 0x00000000ff00723e */ /* 0x000fc800000010ff */
[----:B------:R-:W-:Y:S01]  /*0d40*/  PRMT R17, R0, 0x7610, R17 ;  /* 0x0000761000117816 */ /* 0x000fe20000000011 */
[----:B------:R-:W-:Y:S06]  /*0d50*/  BRA `(.L_x_23685) ;  /* 0x0000000400287947 */ /* 0x000fec0003800000 */
.L_x_23698:
        /* <DEDUP_REMOVED lines=21> */
.L_x_23707:
[----:B------:R-:W-:Y:S05]  /*0eb0*/  BSYNC.RECONVERGENT B1 ;  /* 0x0000000000017941 */ /* 0x000fea0003800200 */
.L_x_23706:
[----:B------:R-:W-:Y:S01]  /*0ec0*/  IMAD.SHL.U32 R0, R0, 0x200000, RZ ;  /* 0x0020000000007824 */ /* 0x000fe200078e00ff */
[----:B------:R-:W-:-:S04]  /*0ed0*/  LEA R3, R3, 0x37800000, 0x17 ;  /* 0x3780000003037811 */ /* 0x000fc800078eb8ff */
[----:B------:R-:W-:-:S07]  /*0ee0*/  LOP3.LUT R0, R3, R0, R7, 0xfe, !PT ;  /* 0x0000000003007212 */ /* 0x000fce00078efe07 */
.L_x_23705:
[----:B------:R-:W-:Y:S05]  /*0ef0*/  BSYNC.RECONVERGENT B0 ;  /* 0x0000000000007941 */ /* 0x000fea0003800200 */
.L_x_23704:
[----:B------:R-:W-:-:S04]  /*0f00*/  F2FP.BF16.F32.PACK_AB R0, RZ, R0 ;  /* 0x00000000ff00723e */ /* 0x000fc800000010ff */
[----:B------:R-:W-:Y:S01]  /*0f10*/  PRMT R17, R0, 0x7610, R17 ;  /* 0x0000761000117816 */ /* 0x000fe20000000011 */
[----:B------:R-:W-:Y:S06]  /*0f20*/  BRA `(.L_x_23685) ;  /* 0x0000000000b47947 */ /* 0x000fec0003800000 */
.L_x_23697:
[----:B------:R-:W-:-:S09]  /*0f30*/  UISETP.NE.AND UP0, UPT, UR4, 0x1c, UPT ;  /* 0x0000001c0400788c */ /* 0x000fd2000bf05270 */
[----:B------:R-:W-:Y:S05]  /*0f40*/  BRA.U !UP0, `(.L_x_23708) ;  /* 0x00000001089c7547 */ /* 0x000fea000b800000 */
[----:B------:R-:W-:-:S09]  /*0f50*/  UISETP.NE.AND UP0, UPT, UR4, 0x1d, UPT ;  /* 0x0000001d0400788c */ /* 0x000fd2000bf05270 */
[----:B------:R-:W-:Y:S05]  /*0f60*/  BRA.U !UP0, `(.L_x_23709) ;  /* 0x0000000108807547 */ /* 0x000fea000b800000 */
[----:B------:R-:W-:-:S09]  /*0f70*/  UISETP.NE.AND UP0, UPT, UR4, 0x2c, UPT ;  /* 0x0000002c0400788c */ /* 0x000fd2000bf05270 */
[----:B------:R-:W-:Y:S05]  /*0f80*/  BRA.U !UP0, `(.L_x_23710) ;  /* 0x0000000108487547 */ /* 0x000fea000b800000 */
.L_x_23684:
        /* <DEDUP_REMOVED lines=16> */
.L_x_23711:
[----:B------:R-:W-:Y:S01]  /*1090*/  PRMT R17, RZ, 0x7610, R17 ;  /* 0x00007610ff117816 */ /* 0x000fe20000000011 */
[----:B------:R-:W-:Y:S06]  /*10a0*/  BRA `(.L_x_23685) ;  /* 0x0000000000547947 */ /* 0x000fec0003800000 */
.L_x_23710:
        /* <DEDUP_REMOVED lines=8> */
.L_x_23713:
[----:B------:R-:W-:Y:S05]  /*1130*/  BSYNC.RECONVERGENT B0 ;  /* 0x0000000000007941 */ /* 0x000fea0003800200 */
.L_x_23712:
[----:B------:R-:W-:-:S04]  /*1140*/  F2FP.BF16.F32.PACK_AB R0, RZ, R0 ;  /* 0x00000000ff00723e */ /* 0x000fc800000010ff */
[----:B------:R-:W-:Y:S01]  /*1150*/  PRMT R17, R0, 0x7610, R17 ;  /* 0x0000761000117816 */ /* 0x000fe20000000011 */
[----:B------:R-:W-:Y:S06]  /*1160*/  BRA `(.L_x_23685) ;  /* 0x0000000000247947 */ /* 0x000fec0003800000 */
.L_x_23709:
[----:B------:R-:W2:Y:S02]  /*1170*/  LDG.E.64 R4, desc[UR36][R4.64] ;  /* 0x0000002404047981 */ /* 0x000ea4000c1e1b00 */
[----:B--2---:R-:W0:Y:S02]  /*1180*/  I2F.U64 R0, R4 ;  /* 0x0000000400007312 */ /* 0x004e240000301000 */
[----:B0-----:R-:W-:-:S04]  /*1190*/  F2FP.BF16.F32.PACK_AB R0, RZ, R0 ;  /* 0x00000000ff00723e */ /* 0x001fc800000010ff */
[----:B------:R-:W-:Y:S01]  /*11a0*/  PRMT R17, R0, 0x7610, R17 ;  /* 0x0000761000117816 */ /* 0x000fe20000000011 */
[----:B------:R-:W-:Y:S06]  /*11b0*/  BRA `(.L_x_23685) ;  /* 0x0000000000107947 */ /* 0x000fec0003800000 */
.L_x_23708:
[----:B------:R-:W2:Y:S02]  /*11c0*/  LDG.E R4, desc[UR36][R4.64] ;  /* 0x0000002404047981 */ /* 0x000ea4000c1e1900 */
[----:B--2---:R-:W-:-:S04]  /*11d0*/  I2FP.F32.U32 R0, R4 ;  /* 0x0000000400007245 */ /* 0x004fc80000201000 */
[----:B------:R-:W-:-:S04]  /*11e0*/  F2FP.BF16.F32.PACK_AB R0, RZ, R0 ;  /* 0x00000000ff00723e */ /* 0x000fc800000010ff */
[----:B------:R-:W-:-:S07]  /*11f0*/  PRMT R17, R0, 0x7610, R17 ;  /* 0x0000761000117816 */ /* 0x000fce0000000011 */
.L_x_23685:
[----:B------:R-:W-:-:S07]  /*1200*/  VIADD R23, R25, 0x80 ;  /* 0x0000008019177836 */ /* 0x000fce0000000000 */
.L_x_23679:
[----:B------:R-:W-:Y:S05]  /*1210*/  BSYNC.RECONVERGENT B6 ;  /* 0x0000000000067941 */ /* 0x000fea0003800200 */
.L_x_23678:
        /* <DEDUP_REMOVED lines=26> */
.L_x_23719:
[----:B------:R-:W2:Y:S02]  /*13c0*/  LDG.E.U8 R4, desc[UR36][R4.64] ;  /* 0x0000002404047981 */ /* 0x000ea4000c1e1100 */
[----:B--2---:R-:W-:-:S04]  /*13d0*/  I2FP.F32.U32 R0, R4 ;  /* 0x0000000400007245 */ /* 0x004fc80000201000 */
[----:B------:R-:W-:-:S04]  /*13e0*/  F2FP.BF16.F32.PACK_AB R0, RZ, R0 ;  /* 0x00000000ff00723e */ /* 0x000fc800000010ff */
[----:B------:R-:W-:Y:S01]  /*13f0*/  PRMT R18, R0, 0x7610, R18 ;  /* 0x0000761000127816 */ /* 0x000fe20000000012 */
[----:B------:R-:W-:Y:S06]  /*1400*/  BRA `(.L_x_23721) ;  /* 0x0000000c00e47947 */ /* 0x000fec0003800000 */
.L_x_23718:
        /* <DEDUP_REMOVED lines=11> */
.L_x_23723:
[----:B------:R-:W2:Y:S02]  /*14c0*/  LDG.E R4, desc[UR36][R4.64] ;  /* 0x0000002404047981 */ /* 0x000ea4000c1e1900 */
[----:B--2---:R-:W-:-:S04]  /*14d0*/  I2FP.F32.S32 R0, R4 ;  /* 0x0000000400007245 */ /* 0x004fc80000201400 */
[----:B------:R-:W-:-:S04]  /*14e0*/  F2FP.BF16.F32.PACK_AB R0, RZ, R0 ;  /* 0x00000000ff00723e */ /* 0x000fc800000010ff */
[----:B------:R-:W-:Y:S01]  /*14f0*/  PRMT R18, R0, 0x7610, R18 ;  /* 0x0000761000127816 */ /* 0x000fe20000000012 */
[----:B------:R-:W-:Y:S06]  /*1500*/  BRA `(.L_x_23721) ;  /* 0x0000000c00a47947 */ /* 0x000fec0003800000 */
.L_x_23722:
[----:B------:R-:W2:Y:S02]  /*1510*/  LDG.E.U16 R4, desc[UR36][R4.64] ;  /* 0x0000002404047981 */ /* 0x000ea4000c1e1500 */
[----:B--2---:R-:W0:Y:S02]  /*1520*/  I2F.S16 R0, R4 ;  /* 0x0000000400007306 */ /* 0x004e240000101400 */
[----:B0-----:R-:W-:-:S04]  /*1530*/  F2FP.BF16.F32.PACK_AB R0, RZ, R0 ;  /* 0x00000000ff00723e */ /* 0x001fc800000010ff */
[----:B------:R-:W-:Y:S01]  /*1540*/  PRMT R18, R0, 0x7610, R18 ;  /* 0x0000761000127816 */ /* 0x000fe20000000012 */
[----:B------:R-:W-:Y:S06]  /*1550*/  BRA `(.L_x_23721) ;  /* 0x0000000c00907947 */ /* 0x000fec0003800000 */
.L_x_23717:
        /* <DEDUP_REMOVED lines=9> */
.L_x_23725:
[----:B------:R-:W2:Y:S02]  /*15f0*/  LDG.E.U16 R0, desc[UR36][R4.64] ;  /* 0x0000002404007981 */ /* 0x000ea4000c1e1500 */
[----:B--2---:R-:W-:-:S05]  /*1600*/  HADD2.F32 R0, -RZ, R0.H0_H0 ;  /* 0x20000000ff007230 */ /* 0x004fca0000004100 */
[----:B------:R-:W-:-:S04]  /*1610*/  F2FP.BF16.F32.PACK_AB R0, RZ, R0 ;  /* 0x00000000ff00723e */ /* 0x000fc800000010ff */
[----:B------:R-:W-:Y:S01]  /*1620*/  PRMT R18, R0, 0x7610, R18 ;  /* 0x0000761000127816 */ /* 0x000fe20000000012 */
[----:B------:R-:W-:Y:S06]  /*1630*/  BRA `(.L_x_23721) ;  /* 0x0000000c00587947 */ /* 0x000fec0003800000 */
.L_x_23724:
        /* <DEDUP_REMOVED lines=9> */
.L_x_23727:
[----:B------:R-:W2:Y:S02]  /*16d0*/  LDG.E.U16 R4, desc[UR36][R4.64] ;  /* 0x0000002404047981 */ /* 0x000ea4000c1e1500 */
[----:B--2---:R-:W-:-:S05]  /*16e0*/  HADD2.F32 R0, -RZ, R4.H0_H0 ;  /* 0x20000004ff007230 */ /* 0x004fca0000004100 */
[----:B------:R-:W-:-:S04]  /*16f0*/  F2FP.BF16.F32.PACK_AB R0, RZ, R0 ;  /* 0x00000000ff00723e */ /* 0x000fc800000010ff */
[----:B------:R-:W-:Y:S01]  /*1700*/  PRMT R18, R0, 0x7610, R18 ;  /* 0x0000761000127816 */ /* 0x000fe20000000012 */
[----:B------:R-:W-:Y:S06]  /*1710*/  BRA `(.L_x_23721) ;  /* 0x0000000c00207947 */ /* 0x000fec0003800000 */
.L_x_23726:
        /* <DEDUP_REMOVED lines=13> */
.L_x_23716:
        /* <DEDUP_REMOVED lines=14> */
.L_x_23730:
        /* <DEDUP_REMOVED lines=13> */
.L_x_23729:
        /* <DEDUP_REMOVED lines=27> */
.L_x_23732:
        /* <DEDUP_REMOVED lines=15> */
.L_x_23731:
[----:B------:R0:W5:Y:S01]  /*1c40*/  LDG.E.U16 R18, desc[UR36][R4.64] ;  /* 0x0000002404127981 */ /* 0x000162000c1e1500 */
[----:B------:R-:W-:Y:S05]  /*1c50*/  BRA `(.L_x_23721) ;  /* 0x0000000400d07947 */ /* 0x000fea0003800000 */
.L_x_23728:
        /* <DEDUP_REMOVED lines=13> */
.L_x_23735:
        /* <DEDUP_REMOVED lines=21> */
.L_x_23739:
[----:B------:R-:W-:Y:S05]  /*1e80*/  BSYNC.RECONVERGENT B1 ;  /* 0x0000000000017941 */ /* 0x000fea0003800200 */
.L_x_23738:
[----:B------:R-:W-:Y:S01]  /*1e90*/  IMAD.SHL.U32 R0, R0, 0x100000, RZ ;  /* 0x0010000000007824 */ /* 0x000fe200078e00ff */
[----:B------:R-:W-:-:S04]  /*1ea0*/  LEA R3, R3, 0x3b800000, 0x17 ;  /* 0x3b80000003037811 */ /* 0x000fc800078eb8ff */
[----:B------:R-:W-:-:S07]  /*1eb0*/  LOP3.LUT R0, R3, R0, R7, 0xfe, !PT ;  /* 0x0000000003007212 */ /* 0x000fce00078efe07 */
.L_x_23737:
[----:B------:R-:W-:Y:S05]  /*1ec0*/  BSYNC.RECONVERGENT B0 ;  /* 0x0000000000007941 */ /* 0x000fea0003800200 */
.L_x_23736:
[----:B------:R-:W-:-:S04]  /*1ed0*/  F2FP.BF16.F32.PACK_AB R0, RZ, R0 ;  /* 0x00000000ff00723e */ /* 0x000fc800000010ff */
[----:B------:R-:W-:Y:S01]  /*1ee0*/  PRMT R18, R0, 0x7610, R18 ;  /* 0x0000761000127816 */ /* 0x000fe20000000012 */
[----:B------:R-:W-:Y:S06]  /*1ef0*/  BRA `(.L_x_23721) ;  /* 0x0000000400287947 */ /* 0x000fec0003800000 */
.L_x_23734:
        /* <DEDUP_REMOVED lines=21> */
.L_x_23743:
[----:B------:R-:W-:Y:S05]  /*2050*/  BSYNC.RECONVERGENT B1 ;  /* 0x0000000000017941 */ /* 0x000fea0003800200 */
.L_x_23742:
[----:B------:R-:W-:Y:S01]  /*2060*/  IMAD.SHL.U32 R0, R0, 0x200000, RZ ;  /* 0x0020000000007824 */ /* 0x000fe200078e00ff */
[----:B------:R-:W-:-:S04]  /*2070*/  LEA R3, R3, 0x37800000, 0x17 ;  /* 0x3780000003037811 */ /* 0x000fc800078eb8ff */
[----:B------:R-:W-:-:S07]  /*2080*/  LOP3.LUT R0, R3, R0, R7, 0xfe, !PT ;  /* 0x0000000003007212 */ /* 0x000fce00078efe07 */
.L_x_23741:
[----:B------:R-:W-:Y:S05]  /*2090*/  BSYNC.RECONVERGENT B0 ;  /* 0x0000000000007941 */ /* 0x000fea0003800200 */
.L_x_23740:
[----:B------:R-:W-:-:S04]  /*20a0*/  F2FP.BF16.F32.PACK_AB R0, RZ, R0 ;  /* 0x00000000ff00723e */ /* 0x000fc800000010ff */
[----:B------:R-:W-:Y:S01]  /*20b0*/  PRMT R18, R0, 0x7610, R18 ;  /* 0x0000761000127816 */ /* 0x000fe20000000012 */
[----:B------:R-:W-:Y:S06]  /*20c0*/  BRA `(.L_x_23721) ;  /* 0x0000000000b47947 */ /* 0x000fec0003800000 */
.L_x_23733:
        /* <DEDUP_REMOVED lines=14> */
.L_x_23747:
[----:B------:R-:W-:Y:S05]  /*21b0*/  BSYNC.RECONVERGENT B0 ;  /* 0x0000000000007941 */ /* 0x000fea0003800200 */
.L_x_23746:
[----:B------:R-:W-:-:S04]  /*21c0*/  F2FP.BF16.F32.PACK_AB R0, RZ, R0 ;  /* 0x00000000ff00723e */ /* 0x000fc800000010ff */
[----:B------:R-:W-:Y:S01]  /*21d0*/  PRMT R18, R0, 0x7610, R18 ;  /* 0x0000761000127816 */ /* 0x000fe20000000012 */
[----:B------:R-:W-:Y:S06]  /*21e0*/  BRA `(.L_x_23721) ;  /* 0x00000000006c7947 */ /* 0x000fec0003800000 */
.L_x_23720:
        /* <DEDUP_REMOVED lines=16> */
.L_x_23748:
[----:B------:R-:W-:Y:S01]  /*22f0*/  PRMT R18, RZ, 0x7610, R18 ;  /* 0x00007610ff127816 */ /* 0x000fe20000000012 */
[----:B------:R-:W-:Y:S06]  /*2300*/  BRA `(.L_x_23721) ;  /* 0x0000000000247947 */ /* 0x000fec0003800000 */
.L_x_23745:
[----:B------:R-:W2:Y:S02]  /*2310*/  LDG.E.64 R4, desc[UR36][R4.64] ;  /* 0x0000002404047981 */ /* 0x000ea4000c1e1b00 */
[----:B--2---:R-:W0:Y:S02]  /*2320*/  I2F.U64 R0, R4 ;  /* 0x0000000400007312 */ /* 0x004e240000301000 */
[----:B0-----:R-:W-:-:S04]  /*2330*/  F2FP.BF16.F32.PACK_AB R0, RZ, R0 ;  /* 0x00000000ff00723e */ /* 0x001fc800000010ff */
[----:B------:R-:W-:Y:S01]  /*2340*/  PRMT R18, R0, 0x7610, R18 ;  /* 0x0000761000127816 */ /* 0x000fe20000000012 */
[----:B------:R-:W-:Y:S06]  /*2350*/  BRA `(.L_x_23721) ;  /* 0x0000000000107947 */ /* 0x000fec0003800000 */
.L_x_23744:
[----:B------:R-:W2:Y:S02]  /*2360*/  LDG.E R4, desc[UR36][R4.64] ;  /* 0x0000002404047981 */ /* 0x000ea4000c1e1900 */
[----:B--2---:R-:W-:-:S04]  /*2370*/  I2FP.F32.U32 R0, R4 ;  /* 0x0000000400007245 */ /* 0x004fc80000201000 */
[----:B------:R-:W-:-:S04]  /*2380*/  F2FP.BF16.F32.PACK_AB R0, RZ, R0 ;  /* 0x00000000ff00723e */ /* 0x000fc800000010ff */
[----:B------:R-:W-:-:S07]  /*2390*/  PRMT R18, R0, 0x7610, R18 ;  /* 0x0000761000127816 */ /* 0x000fce0000000012 */
.L_x_23721:
[----:B------:R-:W-:-:S07]  /*23a0*/  VIADD R23, R23, 0x80 ;  /* 0x0000008017177836 */ /* 0x000fce0000000000 */
.L_x_23715:
[----:B------:R-:W-:Y:S05]  /*23b0*/  BSYNC.RECONVERGENT B6 ;  /* 0x0000000000067941 */ /* 0x000fea0003800200 */
.L_x_23714:
        /* <DEDUP_REMOVED lines=26> */
.L_x_23754:
[----:B------:R-:W2:Y:S02]  /*2560*/  LDG.E.U8 R4, desc[UR36][R4.64] ;  /* 0x0000002404047981 */ /* 0x000ea4000c1e1100 */
[----:B--2---:R-:W-:-:S04]  /*2570*/  I2FP.F32.U32 R0, R4 ;  /* 0x0000000400007245 */ /* 0x004fc80000201000 */
[----:B------:R-:W-:-:S04]  /*2580*/  F2FP.BF16.F32.PACK_AB R0, RZ, R0 ;  /* 0x00000000ff00723e */ /* 0x000fc800000010ff */
[----:B------:R-:W-:Y:S01]  /*2590*/  PRMT R19, R0, 0x7610, R19 ;  /* 0x0000761000137816 */ /* 0x000fe20000000013 */
[----:B------:R-:W-:Y:S06]  /*25a0*/  BRA `(.L_x_23756) ;  /* 0x0000000c00e47947 */ /* 0x000fec0003800000 */
.L_x_23753:
        /* <DEDUP_REMOVED lines=11> */
.L_x_23758:
[----:B------:R-:W2:Y:S02]  /*2660*/  LDG.E R4, desc[UR36][R4.64] ;  /* 0x0000002404047981 */ /* 0x000ea4000c1e1900 */
[----:B--2---:R-:W-:-:S04]  /*2670*/  I2FP.F32.S32 R0, R4 ;  /* 0x0000000400007245 */ /* 0x004fc80000201400 */
[----:B------:R-:W-:-:S04]  /*2680*/  F2FP.BF16.F32.PACK_AB R0, RZ, R0 ;  /* 0x00000000ff00723e */ /* 0x000fc800000010ff */
[----:B------:R-:W-:Y:S01]  /*2690*/  PRMT R19, R0, 0x7610, R19 ;  /* 0x0000761000137816 */ /* 0x000fe20000000013 */
[----:B------:R-:W-:Y:S06]  /*26a0*/  BRA `(.L_x_23756) ;  /* 0x0000000c00a47947 */ /* 0x000fec0003800000 */
.L_x_23757:
[----:B------:R-:W2:Y:S02]  /*26b0*/  LDG.E.U16 R4, desc[UR36][R4.64] ;  /* 0x0000002404047981 */ /* 0x000ea4000c1e1500 */
[----:B--2---:R-:W0:Y:S02]  /*26c0*/  I2F.S16 R0, R4 ;  /* 0x0000000400007306 */ /* 0x004e240000101400 */
[----:B0-----:R-:W-:-:S04]  /*26d0*/  F2FP.BF16.F32.PACK_AB R0, RZ, R0 ;  /* 0x00000000ff00723e */ /* 0x001fc800000010ff */
[----:B------:R-:W-:Y:S01]  /*26e0*/  PRMT R19, R0, 0x7610, R19 ;  /* 0x0000761000137816 */ /* 0x000fe20000000013 */
[----:B------:R-:W-:Y:S06]  /*26f0*/  BRA `(.L_x_23756) ;  /* 0x0000000c00907947 */ /* 0x000fec0003800000 */
.L_x_23752:
        /* <DEDUP_REMOVED lines=9> */
.L_x_23760:
[----:B------:R-:W2:Y:S02]  /*2790*/  LDG.E.U16 R0, desc[UR36][R4.64] ;  /* 0x0000002404007981 */ /* 0x000ea4000c1e1500 */
[----:B--2---:R-:W-:-:S05]  /*27a0*/  HADD2.F32 R0, -RZ, R0.H0_H0 ;  /* 0x20000000ff007230 */ /* 0x004fca0000004100 */
[----:B------:R-:W-:-:S04]  /*27b0*/  F2FP.BF16.F32.PACK_AB R0, RZ, R0 ;  /* 0x00000000ff00723e */ /* 0x000fc800000010ff */
[----:B------:R-:W-:Y:S01]  /*27c0*/  PRMT R19, R0, 0x7610, R19 ;  /* 0x0000761000137816 */ /* 0x000fe20000000013 */
[----:B------:R-:W-:Y:S06]  /*27d0*/  BRA `(.L_x_23756) ;  /* 0x0000000c00587947 */ /* 0x000fec0003800000 */
.L_x_23759:
        /* <DEDUP_REMOVED lines=9> */
.L_x_23762:
[----:B------:R-:W2:Y:S02]  /*2870*/  LDG.E.U16 R4, desc[UR36][R4.64] ;  /* 0x0000002404047981 */ /* 0x000ea4000c1e1500 */
[----:B--2---:R-:W-:-:S05]  /*2880*/  HADD2.F32 R0, -RZ, R4.H0_H0 ;  /* 0x20000004ff007230 */ /* 0x004fca0000004100 */
[----:B------:R-:W-:-:S04]  /*2890*/  F2FP.BF16.F32.PACK_AB R0, RZ, R0 ;  /* 0x00000000ff00723e */ /* 0x000fc800000010ff */
[----:B------:R-:W-:Y:S01]  /*28a0*/  PRMT R19, R0, 0x7610, R19 ;  /* 0x0000761000137816 */ /* 0x000fe20000000013 */
[----:B------:R-:W-:Y:S06]  /*28b0*/  BRA `(.L_x_23756) ;  /* 0x0000000c00207947 */ /* 0x000fec0003800000 */
.L_x_23761:
        /* <DEDUP_REMOVED lines=13> */
.L_x_23751:
        /* <DEDUP_REMOVED lines=14> */
.L_x_23765:
        /* <DEDUP_REMOVED lines=13> */
.L_x_23764:
        /* <DEDUP_REMOVED lines=27> */
.L_x_23767:
        /* <DEDUP_REMOVED lines=15> */
.L_x_23766:
[----:B------:R0:W5:Y:S01]  /*2de0*/  LDG.E.U16 R19, desc[UR36][R4.64] ;  /* 0x0000002404137981 */ /* 0x000162000c1e1500 */
[----:B------:R-:W-:Y:S05]  /*2df0*/  BRA `(.L_x_23756) ;  /* 0x0000000400d07947 */ /* 0x000fea0003800000 */
.L_x_23763:
        /* <DEDUP_REMOVED lines=13> */
.L_x_23770:
        /* <DEDUP_REMOVED lines=21> */
.L_x_23774:
[----:B------:R-:W-:Y:S05]  /*3020*/  BSYNC.RECONVERGENT B1 ;  /* 0x0000000000017941 */ /* 0x000fea0003800200 */
.L_x_23773:
[----:B------:R-:W-:Y:S01]  /*3030*/  IMAD.SHL.U32 R0, R0, 0x100000, RZ ;  /* 0x0010000000007824 */ /* 0x000fe200078e00ff */
[----:B------:R-:W-:-:S04]  /*3040*/  LEA R3, R3, 0x3b800000, 0x17 ;  /* 0x3b80000003037811 */ /* 0x000fc800078eb8ff */
[----:B------:R-:W-:-:S07]  /*3050*/  LOP3.LUT R0, R3, R0, R7, 0xfe, !PT ;  /* 0x0000000003007212 */ /* 0x000fce00078efe07 */
.L_x_23772:
[----:B------:R-:W-:Y:S05]  /*3060*/  BSYNC.RECONVERGENT B0 ;  /* 0x0000000000007941 */ /* 0x000fea0003800200 */
.L_x_23771:
[----:B------:R-:W-:-:S04]  /*3070*/  F2FP.BF16.F32.PACK_AB R0, RZ, R0 ;  /* 0x00000000ff00723e */ /* 0x000fc800000010ff */
[----:B------:R-:W-:Y:S01]  /*3080*/  PRMT R19, R0, 0x7610, R19 ;  /* 0x0000761000137816 */ /* 0x000fe20000000013 */
[----:B------:R-:W-:Y:S06]  /*3090*/  BRA `(.L_x_23756) ;  /* 0x0000000400287947 */ /* 0x000fec0003800000 */
.L_x_23769:
        /* <DEDUP_REMOVED lines=21> */
.L_x_23778:
[----:B------:R-:W-:Y:S05]  /*31f0*/  BSYNC.RECONVERGENT B1 ;  /* 0x0000000000017941 */ /* 0x000fea0003800200 */
.L_x_23777:
[----:B------:R-:W-:Y:S01]  /*3200*/  IMAD.SHL.U32 R0, R0, 0x200000, RZ ;  /* 0x0020000000007824 */ /* 0x000fe200078e00ff */
[----:B------:R-:W-:-:S04]  /*3210*/  LEA R3, R3, 0x37800000, 0x17 ;  /* 0x3780000003037811 */ /* 0x000fc800078eb8ff */
[----:B------:R-:W-:-:S07]  /*3220*/  LOP3.LUT R0, R3, R0, R7, 0xfe, !PT ;  /* 0x0000000003007212 */ /* 0x000fce00078efe07 */
.L_x_23776:
[----:B------:R-:W-:Y:S05]  /*3230*/  BSYNC.RECONVERGENT B0 ;  /* 0x0000000000007941 */ /* 0x000fea0003800200 */
.L_x_23775:
[----:B------:R-:W-:-:S04]  /*3240*/  F2FP.BF16.F32.PACK_AB R0, RZ, R0 ;  /* 0x00000000ff00723e */ /* 0x000fc800000010ff */
[----:B------:R-:W-:Y:S01]  /*3250*/  PRMT R19, R0, 0x7610, R19 ;  /* 0x0000761000137816 */ /* 0x000fe20000000013 */
[----:B------:R-:W-:Y:S06]  /*3260*/  BRA `(.L_x_23756) ;  /* 0x0000000000b47947 */ /* 0x000fec0003800000 */
.L_x_23768:
        /* <DEDUP_REMOVED lines=14> */
.L_x_23782:
[----:B------:R-:W-:Y:S05]  /*3350*/  BSYNC.RECONVERGENT B0 ;  /* 0x0000000000007941 */ /* 0x000fea0003800200 */
.L_x_23781:
[----:B------:R-:W-:-:S04]  /*3360*/  F2FP.BF16.F32.PACK_AB R0, RZ, R0 ;  /* 0x00000000ff00723e */ /* 0x000fc800000010ff */
[----:B------:R-:W-:Y:S01]  /*3370*/  PRMT R19, R0, 0x7610, R19 ;  /* 0x0000761000137816 */ /* 0x000fe20000000013 */
[----:B------:R-:W-:Y:S06]  /*3380*/  BRA `(.L_x_23756) ;  /* 0x00000000006c7947 */ /* 0x000fec0003800000 */
.L_x_23755:
        /* <DEDUP_REMOVED lines=16> */
.L_x_23783:
[----:B------:R-:W-:Y:S01]  /*3490*/  PRMT R19, RZ, 0x7610, R19 ;  /* 0x00007610ff137816 */ /* 0x000fe20000000013 */
[----:B------:R-:W-:Y:S06]  /*34a0*/  BRA `(.L_x_23756) ;  /* 0x0000000000247947 */ /* 0x000fec0003800000 */
.L_x_23780:
[----:B------:R-:W2:Y:S02]  /*34b0*/  LDG.E.64 R4, desc[UR36][R4.64] ;  /* 0x0000002404047981 */ /* 0x000ea4000c1e1b00 */
[----:B--2---:R-:W0:Y:S02]  /*34c0*/  I2F.U64 R0, R4 ;  /* 0x0000000400007312 */ /* 0x004e240000301000 */
[----:B0-----:R-:W-:-:S04]  /*34d0*/  F2FP.BF16.F32.PACK_AB R0, RZ, R0 ;  /* 0x00000000ff00723e */ /* 0x001fc800000010ff */
[----:B------:R-:W-:Y:S01]  /*34e0*/  PRMT R19, R0, 0x7610, R19 ;  /* 0x0000761000137816 */ /* 0x000fe20000000013 */
[----:B------:R-:W-:Y:S06]  /*34f0*/  BRA `(.L_x_23756) ;  /* 0x0000000000107947 */ /* 0x000fec0003800000 */
.L_x_23779:
[----:B------:R-:W2:Y:S02]  /*3500*/  LDG.E R4, desc[UR36][R4.64] ;  /* 0x0000002404047981 */ /* 0x000ea4000c1e1900 */
[----:B--2---:R-:W-:-:S04]  /*3510*/  I2FP.F32.U32 R0, R4 ;  /* 0x0000000400007245 */ /* 0x004fc80000201000 */
[----:B------:R-:W-:-:S04]  /*3520*/  F2FP.BF16.F32.PACK_AB R0, RZ, R0 ;  /* 0x00000000ff00723e */ /* 0x000fc800000010ff */
[----:B------:R-:W-:-:S07]  /*3530*/  PRMT R19, R0, 0x7610, R19 ;  /* 0x0000761000137816 */ /* 0x000fce0000000013 */
.L_x_23756:
[----:B------:R-:W-:-:S07]  /*3540*/  VIADD R23, R23, 0x80 ;  /* 0x0000008017177836 */ /* 0x000fce0000000000 */
.L_x_23750:
[----:B------:R-:W-:Y:S05]  /*3550*/  BSYNC.RECONVERGENT B6 ;  /* 0x0000000000067941 */ /* 0x000fea0003800200 */
.L_x_23749:
        /* <DEDUP_REMOVED lines=25> */
.L_x_23789:
[----:B------:R-:W2:Y:S02]  /*36f0*/  LDG.E.U8 R4, desc[UR36][R4.64] ;  /* 0x0000002404047981 */ /* 0x000ea4000c1e1100 */
[----:B--2---:R-:W-:-:S04]  /*3700*/  I2FP.F32.U32 R0, R4 ;  /* 0x0000000400007245 */ /* 0x004fc80000201000 */
[----:B------:R-:W-:Y:S01]  /*3710*/  F2FP.BF16.F32.PACK_AB R0, RZ, R0 ;  /* 0x00000000ff00723e */ /* 0x000fe200000010ff */
[----:B------:R-:W-:Y:S06]  /*3720*/  BRA `(.L_x_23785) ;  /* 0x0000000c00a87947 */ /* 0x000fec0003800000 */
.L_x_23788:
        /* <DEDUP_REMOVED lines=10> */
.L_x_23792:
[----:B------:R-:W2:Y:S02]  /*37d0*/  LDG.E R4, desc[UR36][R4.64] ;  /* 0x0000002404047981 */ /* 0x000ea4000c1e1900 */
[----:B--2---:R-:W-:-:S04]  /*37e0*/  I2FP.F32.S32 R0, R4 ;  /* 0x0000000400007245 */ /* 0x004fc80000201400 */
[----:B------:R-:W-:Y:S01]  /*37f0*/  F2FP.BF16.F32.PACK_AB R0, RZ, R0 ;  /* 0x00000000ff00723e */ /* 0x000fe200000010ff */
[----:B------:R-:W-:Y:S06]  /*3800*/  BRA `(.L_x_23785) ;  /* 0x0000000c00707947 */ /* 0x000fec0003800000 */
.L_x_23791:
[----:B------:R-:W2:Y:S02]  /*3810*/  LDG.E.U16 R4, desc[UR36][R4.64] ;  /* 0x0000002404047981 */ /* 0x000ea4000c1e1500 */
[----:B--2---:R-:W0:Y:S02]  /*3820*/  I2F.S16 R0, R4 ;  /* 0x0000000400007306 */ /* 0x004e240000101400 */
[----:B0-----:R-:W-:Y:S01]  /*3830*/  F2FP.BF16.F32.PACK_AB R0, RZ, R0 ;  /* 0x00000000ff00723e */ /* 0x001fe200000010ff */
[----:B------:R-:W-:Y:S06]  /*3840*/  BRA `(.L_x_23785) ;  /* 0x0000000c00607947 */ /* 0x000fec0003800000 */
.L_x_23787:
        /* <DEDUP_REMOVED lines=9> */
.L_x_23794:
[----:B------:R-:W2:Y:S02]  /*38e0*/  LDG.E.U16 R0, desc[UR36][R4.64] ;  /* 0x0000002404007981 */ /* 0x000ea4000c1e1500 */
[----:B--2---:R-:W-:-:S05]  /*38f0*/  HADD2.F32 R0, -RZ, R0.H0_H0 ;  /* 0x20000000ff007230 */ /* 0x004fca0000004100 */
[----:B------:R-:W-:Y:S01]  /*3900*/  F2FP.BF16.F32.PACK_AB R0, RZ, R0 ;  /* 0x00000000ff00723e */ /* 0x000fe200000010ff */
[----:B------:R-:W-:Y:S06]  /*3910*/  BRA `(.L_x_23785) ;  /* 0x0000000c002c7947 */ /* 0x000fec0003800000 */
.L_x_23793:
        /* <DEDUP_REMOVED lines=9> */
.L_x_23796:
[----:B------:R-:W2:Y:S02]  /*39b0*/  LDG.E.U16 R4, desc[UR36][R4.64] ;  /* 0x0000002404047981 */ /* 0x000ea4000c1e1500 */
[----:B--2---:R-:W-:-:S05]  /*39c0*/  HADD2.F32 R0, -RZ, R4.H0_H0 ;  /* 0x20000004ff007230 */ /* 0x004fca0000004100 */
[----:B------:R-:W-:Y:S01]  /*39d0*/  F2FP.BF16.F32.PACK_AB R0, RZ, R0 ;  /* 0x00000000ff00723e */ /* 0x000fe200000010ff */
[----:B------:R-:W-:Y:S06]  /*39e0*/  BRA `(.L_x_23785) ;  /* 0x0000000800f87947 */ /* 0x000fec0003800000 */
.L_x_23795:
        /* <DEDUP_REMOVED lines=12> */
.L_x_23786:
        /* <DEDUP_REMOVED lines=13> */
.L_x_23799:
        /* <DEDUP_REMOVED lines=12> */
.L_x_23798:
        /* <DEDUP_REMOVED lines=27> */
.L_x_23801:
        /* <DEDUP_REMOVED lines=14> */
.L_x_23800:
[----:B------:R1:W5:Y:S01]  /*3ed0*/  LDG.E.U16 R0, desc[UR36][R4.64] ;  /* 0x0000002404007981 */ /* 0x000362000c1e1500 */
[----:B------:R-:W-:Y:S05]  /*3ee0*/  BRA `(.L_x_23785) ;  /* 0x0000000400b87947 */ /* 0x000fea0003800000 */
.L_x_23797:
        /* <DEDUP_REMOVED lines=12> */
.L_x_23804:
        /* <DEDUP_REMOVED lines=21> */
.L_x_23808:
[----:B------:R-:W-:Y:S05]  /*4100*/  BSYNC.RECONVERGENT B1 ;  /* 0x0000000000017941 */ /* 0x000fea0003800200 */
.L_x_23807:
[----:B------:R-:W-:Y:S01]  /*4110*/  IMAD.SHL.U32 R0, R0, 0x100000, RZ ;  /* 0x0010000000007824 */ /* 0x000fe200078e00ff */
[----:B------:R-:W-:-:S04]  /*4120*/  LEA R3, R3, 0x3b800000, 0x17 ;  /* 0x3b80000003037811 */ /* 0x000fc800078eb8ff */
[----:B------:R-:W-:-:S07]  /*4130*/  LOP3.LUT R0, R3, R0, R7, 0xfe, !PT ;  /* 0x0000000003007212 */ /* 0x000fce00078efe07 */
.L_x_23806:
[----:B------:R-:W-:Y:S05]  /*4140*/  BSYNC.RECONVERGENT B0 ;  /* 0x0000000000007941 */ /* 0x000fea0003800200 */
.L_x_23805:
[----:B------:R-:W-:Y:S01]  /*4150*/  F2FP.BF16.F32.PACK_AB R0, RZ, R0 ;  /* 0x00000000ff00723e */ /* 0x000fe200000010ff */
[----:B------:R-:W-:Y:S06]  /*4160*/  BRA `(.L_x_23785) ;  /* 0x0000000400187947 */ /* 0x000fec0003800000 */
.L_x_23803:
        /* <DEDUP_REMOVED lines=21> */
.L_x_23812:
[----:B------:R-:W-:Y:S05]  /*42c0*/  BSYNC.RECONVERGENT B1 ;  /* 0x0000000000017941 */ /* 0x000fea0003800200 */
.L_x_23811:
[----:B------:R-:W-:Y:S01]  /*42d0*/  IMAD.SHL.U32 R0, R0, 0x200000, RZ ;  /* 0x0020000000007824 */ /* 0x000fe200078e00ff */
[----:B------:R-:W-:-:S04]  /*42e0*/  LEA R3, R3, 0x37800000, 0x17 ;  /* 0x3780000003037811 */ /* 0x000fc800078eb8ff */
[----:B------:R-:W-:-:S07]  /*42f0*/  LOP3.LUT R0, R3, R0, R7, 0xfe, !PT ;  /* 0x0000000003007212 */ /* 0x000fce00078efe07 */
.L_x_23810:
[----:B------:R-:W-:Y:S05]  /*4300*/  BSYNC.RECONVERGENT B0 ;  /* 0x0000000000007941 */ /* 0x000fea0003800200 */
.L_x_23809:
[----:B------:R-:W-:Y:S01]  /*4310*/  F2FP.BF16.F32.PACK_AB R0, RZ, R0 ;  /* 0x00000000ff00723e */ /* 0x000fe200000010ff */
[----:B------:R-:W-:Y:S06]  /*4320*/  BRA `(.L_x_23785) ;  /* 0x0000000000a87947 */ /* 0x000fec0003800000 */
.L_x_23802:
        /* <DEDUP_REMOVED lines=14> */
.L_x_23816:
[----:B------:R-:W-:Y:S05]  /*4410*/  BSYNC.RECONVERGENT B0 ;  /* 0x0000000000007941 */ /* 0x000fea0003800200 */
.L_x_23815:
[----:B------:R-:W-:Y:S01]  /*4420*/  F2FP.BF16.F32.PACK_AB R0, RZ, R0 ;  /* 0x00000000ff00723e */ /* 0x000fe200000010ff */
[----:B------:R-:W-:Y:S06]  /*4430*/  BRA `(.L_x_23785) ;  /* 0x0000000000647947 */ /* 0x000fec0003800000 */
.L_x_23790:
        /* <DEDUP_REMOVED lines=16> */
.L_x_23817:
[----:B------:R-:W-:Y:S01]  /*4540*/  PRMT R0, RZ, 0x7610, R0 ;  /* 0x00007610ff007816 */ /* 0x000fe20000000000 */
[----:B------:R-:W-:Y:S06]  /*4550*/  BRA `(.L_x_23785) ;  /* 0x00000000001c7947 */ /* 0x000fec0003800000 */
.L_x_23814:
[----:B------:R-:W2:Y:S02]  /*4560*/  LDG.E.64 R4, desc[UR36][R4.64] ;  /* 0x0000002404047981 */ /* 0x000ea4000c1e1b00 */
[----:B--2---:R-:W0:Y:S02]  /*4570*/  I2F.U64 R0, R4 ;  /* 0x0000000400007312 */ /* 0x004e240000301000 */
[----:B0-----:R-:W-:Y:S01]  /*4580*/  F2FP.BF16.F32.PACK_AB R0, RZ, R0 ;  /* 0x00000000ff00723e */ /* 0x001fe200000010ff */
[----:B------:R-:W-:Y:S06]  /*4590*/  BRA `(.L_x_23785) ;  /* 0x00000000000c7947 */ /* 0x000fec0003800000 */
.L_x_23813:
[----:B------:R-:W2:Y:S02]  /*45a0*/  LDG.E R4, desc[UR36][R4.64] ;  /* 0x0000002404047981 */ /* 0x000ea4000c1e1900 */
[----:B--2---:R-:W-:-:S04]  /*45b0*/  I2FP.F32.U32 R0, R4 ;  /* 0x0000000400007245 */ /* 0x004fc80000201000 */
[----:B------:R-:W-:-:S07]  /*45c0*/  F2FP.BF16.F32.PACK_AB R0, RZ, R0 ;  /* 0x00000000ff00723e */ /* 0x000fce00000010ff */
.L_x_23785:
[----:B------:R-:W-:Y:S05]  /*45d0*/  BSYNC.RECONVERGENT B6 ;  /* 0x0000000000067941 */ /* 0x000fea0003800200 */
.L_x_23784:
        /* <DEDUP_REMOVED lines=10> */
[----:B------:R-:W0:Y:S04]  /*4680*/  @!P0 MUFU.RSQ R4, R4 ;  /* 0x0000000400048308 */ /* 0x000e280000001400 */
[----:B------:R-:W-:Y:S02]  /*4690*/  @!P3 IMAD.U32 R6, R0, 0x10000, RZ ;  /* 0x000100000006b824 */ /* 0x000fe400078e00ff */
[----:B------:R-:W-:Y:S02]  /*46a0*/  @!P1 IMAD.U32 R0, R18, 0x10000, RZ ;  /* 0x0001000012009824 */ /* 0x000fe400078e00ff */
[----:B------:R-:W1:Y:S01]  /*46b0*/  @!P2 MUFU.RSQ R5, R5 ;  /* 0x000000050005a308 */ /* 0x000e620000001400 */
[----:B------:R-:W2:Y:S07]  /*46c0*/  LDC.U8 R18, c[0x0][0x3a4] ;  /* 0x0000e900ff127b82 */ /* 0x000eae0000000000 */
[----:B------:R-:W3:Y:S08]  /*46d0*/  @!P3 MUFU.RSQ R6, R6 ;  /* 0x000000060006b308 */ /* 0x000ef00000001400 */
[----:B------:R-:W4:Y:S08]  /*46e0*/  @!P1 MUFU.RSQ R0, R0 ;  /* 0x0000000000009308 */ /* 0x000f300000001400 */
        /* <DEDUP_REMOVED lines=28> */
.L_x_23823:
[----:B------:R-:W-:Y:S02]  /*48b0*/  IMAD.U32 R5, R3, 0x10000, RZ ;  /* 0x0001000003057824 */ /* 0x000fe400078e00ff */
[----:B------:R-:W-:-:S04]  /*48c0*/  IMAD.MOV.U32 R25, RZ, RZ, R23 ;  /* 0x000000ffff197224 */ /* 0x000fc800078e0017 */
[----:B------:R-:W0:Y:S02]  /*48d0*/  F2I.S64.TRUNC R4, R5 ;  /* 0x0000000500047311 */ /* 0x000e24000020d900 */
[----:B0-----:R0:W-:Y:S01]  /*48e0*/  STG.E.U8 desc[UR36][R8.64], R4 ;  /* 0x0000000408007986 */ /* 0x0011e2000c101124 */
[----:B------:R-:W-:Y:S05]  /*48f0*/  BRA `(.L_x_23819) ;  /* 0x0000000c00c07947 */ /* 0x000fea0003800000 */
.L_x_23822:
        /* <DEDUP_REMOVED lines=11> */
.L_x_23826:
[----:B------:R-:W-:Y:S02]  /*49b0*/  IMAD.U32 R3, R3, 0x10000, RZ ;  /* 0x0001000003037824 */ /* 0x000fe400078e00ff */
[----:B------:R-:W-:-:S04]  /*49c0*/  IMAD.MOV.U32 R25, RZ, RZ, R23 ;  /* 0x000000ffff197224 */ /* 0x000fc800078e0017 */
[----:B------:R-:W0:Y:S02]  /*49d0*/  F2I.FTZ.TRUNC.NTZ R3, R3 ;  /* 0x0000000300037305 */ /* 0x000e24000021f100 */
[----:B0-----:R0:W-:Y:S01]  /*49e0*/  STG.E desc[UR36][R8.64], R3 ;  /* 0x0000000308007986 */ /* 0x0011e2000c101924 */
[----:B------:R-:W-:Y:S05]  /*49f0*/  BRA `(.L_x_23819) ;  /* 0x0000000c00807947 */ /* 0x000fea0003800000 */
.L_x_23825:
[----:B------:R-:W-:Y:S02]  /*4a00*/  IMAD.U32 R3, R3, 0x10000, RZ ;  /* 0x0001000003037824 */ /* 0x000fe400078e00ff */
[----:B------:R-:W-:-:S04]  /*4a10*/  IMAD.MOV.U32 R25, RZ, RZ, R23 ;  /* 0x000000ffff197224 */ /* 0x000fc800078e0017 */
[----:B------:R-:W0:Y:S02]  /*4a20*/  F2I.FTZ.TRUNC.NTZ R3, R3 ;  /* 0x0000000300037305 */ /* 0x000e24000021f100 */
[----:B0-----:R0:W-:Y:S01]  /*4a30*/  STG.E.U16 desc[UR36][R8.64], R3 ;  /* 0x0000000308007986 */ /* 0x0011e2000c101524 */
[----:B------:R-:W-:Y:S05]  /*4a40*/  BRA `(.L_x_23819) ;  /* 0x0000000c006c7947 */ /* 0x000fea0003800000 */
.L_x_23821:
        /* <DEDUP_REMOVED lines=10> */
.L_x_23828:
[----:B------:R-:W-:Y:S02]  /*4af0*/  IMAD.U32 R0, R3, 0x10000, RZ ;  /* 0x0001000003007824 */ /* 0x000fe400078e00ff */
[----:B------:R-:W-:-:S03]  /*4b00*/  IMAD.MOV.U32 R25, RZ, RZ, R23 ;  /* 0x000000ffff197224 */ /* 0x000fc600078e0017 */
[----:B------:R-:W-:-:S05]  /*4b10*/  F2FP.F16.F32.PACK_AB R0, RZ, R0 ;  /* 0x00000000ff00723e */ /* 0x000fca00000000ff */
[----:B------:R0:W-:Y:S01]  /*4b20*/  STG.E.U16 desc[UR36][R8.64], R0 ;  /* 0x0000000008007986 */ /* 0x0001e2000c101524 */
[----:B------:R-:W-:Y:S05]  /*4b30*/  BRA `(.L_x_23819) ;  /* 0x0000000c00307947 */ /* 0x000fea0003800000 */
.L_x_23827:
        /* <DEDUP_REMOVED lines=11> */
.L_x_23830:
[----:B------:R-:W-:Y:S02]  /*4bf0*/  IMAD.U32 R3, R3, 0x10000, RZ ;  /* 0x0001000003037824 */ /* 0x000fe400078e00ff */
[----:B------:R-:W-:-:S03]  /*4c00*/  IMAD.MOV.U32 R25, RZ, RZ, R23 ;  /* 0x000000ffff197224 */ /* 0x000fc600078e0017 */
[----:B------:R-:W-:-:S04]  /*4c10*/  F2FP.F16.F32.PACK_AB R3, RZ, R3 ;  /* 0x00000003ff03723e */ /* 0x000fc800000000ff */
[----:B------:R-:W-:-:S05]  /*4c20*/  PRMT R3, R3, 0x5410, RZ ;  /* 0x0000541003037816 */ /* 0x000fca00000000ff */
[----:B------:R0:W-:Y:S01]  /*4c30*/  STG.E desc[UR36][R8.64], R3 ;  /* 0x0000000308007986 */ /* 0x0001e2000c101924 */
[----:B------:R-:W-:Y:S05]  /*4c40*/  BRA `(.L_x_23819) ;  /* 0x0000000800ec7947 */ /* 0x000fea0003800000 */
.L_x_23829:
[----:B------:R-:W-:Y:S02]  /*4c50*/  IMAD.U32 R4, R3, 0x10000, RZ ;  /* 0x0001000003047824 */ /* 0x000fe400078e00ff */
[----:B------:R-:W-:Y:S02]  /*4c60*/  IMAD.MOV.U32 R25, RZ, RZ, R23 ;  /* 0x000000ffff197224 */ /* 0x000fe400078e0017 */
[----:B------:R-:W-:-:S06]  /*4c70*/  FMUL.FTZ R4, R4, 1 ;  /* 0x3f80000004047820 */ /* 0x000fcc0000410000 */
[----:B------:R-:W0:Y:S02]  /*4c80*/  F2F.F64.F32 R4, R4 ;  /* 0x0000000400047310 */ /* 0x000e240000201800 */
[----:B0-----:R0:W-:Y:S01]  /*4c90*/  STG.E.64 desc[UR36][R8.64], R4 ;  /* 0x0000000408007986 */ /* 0x0011e2000c101b24 */
[----:B------:R-:W-:Y:S05]  /*4ca0*/  BRA `(.L_x_23819) ;  /* 0x0000000800d47947 */ /* 0x000fea0003800000 */
.L_x_23820:
        /* <DEDUP_REMOVED lines=14> */
.L_x_23833:
[----:B------:R-:W-:Y:S01]  /*4d90*/  IMAD.U32 R3, R3, 0x10000, RZ ;  /* 0x0001000003037824 */ /* 0x000fe200078e00ff */
[----:B------:R-:W-:Y:S01]  /*4da0*/  CS2R R6, SRZ ;  /* 0x0000000000067805 */ /* 0x000fe2000001ff00 */
[----:B------:R-:W-:Y:S02]  /*4db0*/  IMAD.MOV.U32 R25, RZ, RZ, R23 ;  /* 0x000000ffff197224 */ /* 0x000fe400078e0017 */
[----:B------:R-:W-:-:S04]  /*4dc0*/  FMUL.FTZ R3, R3, 1 ;  /* 0x3f80000003037820 */ /* 0x000fc80000410000 */
[----:B------:R-:W0:Y:S02]  /*4dd0*/  F2F.F64.F32 R4, R3 ;  /* 0x0000000300047310 */ /* 0x000e240000201800 */
[----:B0-----:R0:W-:Y:S01]  /*4de0*/  STG.E.128 desc[UR36][R8.64], R4 ;  /* 0x0000000408007986 */ /* 0x0011e2000c101d24 */
[----:B------:R-:W-:Y:S05]  /*4df0*/  BRA `(.L_x_23819) ;  /* 0x0000000800807947 */ /* 0x000fea0003800000 */
.L_x_23832:
        /* <DEDUP_REMOVED lines=19> */
.L_x_23837:
[----:B------:R-:W-:Y:S05]  /*4f30*/  BSYNC.RECONVERGENT B0 ;  /* 0x0000000000007941 */ /* 0x000fea0003800200 */
.L_x_23836:
[----:B------:R-:W-:Y:S01]  /*4f40*/  LOP3.LUT R5, R0, 0x80, R5, 0xf8, !PT ;  /* 0x0000008000057812 */ /* 0x000fe200078ef805 */
[----:B------:R-:W-:-:S04]  /*4f50*/  IMAD.MOV.U32 R25, RZ, RZ, R23 ;  /* 0x000000ffff197224 */ /* 0x000fc800078e0017 */
[----:B------:R0:W-:Y:S01]  /*4f60*/  STG.E.U8 desc[UR36][R8.64], R5 ;  /* 0x0000000508007986 */ /* 0x0001e2000c101124 */
[----:B------:R-:W-:Y:S05]  /*4f70*/  BRA `(.L_x_23819) ;  /* 0x0000000800207947 */ /* 0x000fea0003800000 */
.L_x_23835:
        /* <DEDUP_REMOVED lines=15> */
.L_x_23839:
[----:B------:R-:W-:Y:S05]  /*5070*/  BSYNC.RECONVERGENT B0 ;  /* 0x0000000000007941 */ /* 0x000fea0003800200 */
.L_x_23838:
[----:B------:R-:W-:Y:S01]  /*5080*/  LOP3.LUT R5, R0, 0x80, R5, 0xf8, !PT ;  /* 0x0000008000057812 */ /* 0x000fe200078ef805 */
[----:B------:R-:W-:-:S04]  /*5090*/  IMAD.MOV.U32 R25, RZ, RZ, R23 ;  /* 0x000000ffff197224 */ /* 0x000fc800078e0017 */
[----:B------:R2:W-:Y:S01]  /*50a0*/  STG.E.U8 desc[UR36][R8.64], R5 ;  /* 0x0000000508007986 */ /* 0x0005e2000c101124 */
[----:B------:R-:W-:Y:S05]  /*50b0*/  BRA `(.L_x_23819) ;  /* 0x0000000400d07947 */ /* 0x000fea0003800000 */
.L_x_23834:
[----:B------:R0:W-:Y:S01]  /*50c0*/  STG.E.U16 desc[UR36][R8.64], R3 ;  /* 0x0000000308007986 */ /* 0x0001e2000c101524 */
[----:B------:R-:W-:Y:S01]  /*50d0*/  IMAD.MOV.U32 R25, RZ, RZ, R23 ;  /* 0x000000ffff197224 */ /* 0x000fe200078e0017 */
[----:B------:R-:W-:Y:S06]  /*50e0*/  BRA `(.L_x_23819) ;  /* 0x0000000400c47947 */ /* 0x000fec0003800000 */
.L_x_23831:
        /* <DEDUP_REMOVED lines=13> */
.L_x_23842:
        /* <DEDUP_REMOVED lines=13> */
.L_x_23845:
[----:B------:R-:W-:-:S04]  /*5290*/  SHF.R.U32.HI R0, RZ, 0x14, R3 ;  /* 0x00000014ff007819 */ /* 0x000fc80000011603 */
[----:B------:R-:W-:-:S04]  /*52a0*/  LOP3.LUT R0, R0, 0x1, RZ, 0xc0, !PT ;  /* 0x0000000100007812 */ /* 0x000fc800078ec0ff */
[----:B------:R-:W-:-:S04]  /*52b0*/  IADD3 R0, PT, PT, R3, 0x487ffff, R0 ;  /* 0x0487ffff03007810 */ /* 0x000fc80007ffe000 */
[----:B------:R-:W-:-:S04]  /*52c0*/  SHF.R.U32.HI R0, RZ, 0x14, R0 ;  /* 0x00000014ff007819 */ /* 0x000fc80000011600 */
[----:B------:R-:W-:-:S07]  /*52d0*/  LOP3.LUT R0, R0, 0xff, RZ, 0xc0, !PT ;  /* 0x000000ff00007812 */ /* 0x000fce00078ec0ff */
.L_x_23846:
[----:B------:R-:W-:-:S04]  /*52e0*/  SHF.R.U32.HI R3, RZ, 0x18, R3 ;  /* 0x00000018ff037819 */ /* 0x000fc80000011603 */
[----:B------:R-:W-:-:S04]  /*52f0*/  LOP3.LUT R0, R0, 0x80, R3, 0xf8, !PT ;  /* 0x0000008000007812 */ /* 0x000fc800078ef803 */
[----:B------:R-:W-:-:S07]  /*5300*/  PRMT R4, R0, 0x7610, R4 ;  /* 0x0000761000047816 */ /* 0x000fce0000000004 */
.L_x_23844:
[----:B------:R-:W-:Y:S05]  /*5310*/  BSYNC.RECONVERGENT B0 ;  /* 0x0000000000007941 */ /* 0x000fea0003800200 */
.L_x_23843:
[----:B------:R0:W-:Y:S01]  /*5320*/  STG.E.U8 desc[UR36][R8.64], R4 ;  /* 0x0000000408007986 */ /* 0x0001e2000c101124 */
[----:B------:R-:W-:Y:S01]  /*5330*/  IMAD.MOV.U32 R25, RZ, RZ, R23 ;  /* 0x000000ffff197224 */ /* 0x000fe200078e0017 */
[----:B------:R-:W-:Y:S06]  /*5340*/  BRA `(.L_x_23819) ;  /* 0x00000004002c7947 */ /* 0x000fec0003800000 */
.L_x_23841:
        /* <DEDUP_REMOVED lines=13> */
.L_x_23849:
[----:B------:R-:W-:-:S04]  /*5420*/  SHF.R.U32.HI R0, RZ, 0x15, R3 ;  /* 0x00000015ff007819 */ /* 0x000fc80000011603 */
[----:B------:R-:W-:-:S04]  /*5430*/  LOP3.LUT R0, R0, 0x1, RZ, 0xc0, !PT ;  /* 0x0000000100007812 */ /* 0x000fc800078ec0ff */
[----:B------:R-:W-:-:S04]  /*5440*/  IADD3 R0, PT, PT, R3, 0x88fffff, R0 ;  /* 0x088fffff03007810 */ /* 0x000fc80007ffe000 */
[----:B------:R-:W-:-:S04]  /*5450*/  SHF.R.U32.HI R0, RZ, 0x15, R0 ;  /* 0x00000015ff007819 */ /* 0x000fc80000011600 */
[----:B------:R-:W-:-:S07]  /*5460*/  LOP3.LUT R0, R0, 0xff, RZ, 0xc0, !PT ;  /* 0x000000ff00007812 */ /* 0x000fce00078ec0ff */
.L_x_23850:
[----:B------:R-:W-:-:S04]  /*5470*/  SHF.R.U32.HI R3, RZ, 0x18, R3 ;  /* 0x00000018ff037819 */ /* 0x000fc80000011603 */
[----:B------:R-:W-:-:S04]  /*5480*/  LOP3.LUT R0, R0, 0x80, R3, 0xf8, !PT ;  /* 0x0000008000007812 */ /* 0x000fc800078ef803 */
[----:B------:R-:W-:-:S07]  /*5490*/  PRMT R4, R0, 0x7610, R4 ;  /* 0x0000761000047816 */ /* 0x000fce0000000004 */
.L_x_23848:
[----:B------:R-:W-:Y:S05]  /*54a0*/  BSYNC.RECONVERGENT B0 ;  /* 0x0000000000007941 */ /* 0x000fea0003800200 */
.L_x_23847:
[----:B------:R0:W-:Y:S01]  /*54b0*/  STG.E.U8 desc[UR36][R8.64], R4 ;  /* 0x0000000408007986 */ /* 0x0001e2000c101124 */
[----:B------:R-:W-:Y:S01]  /*54c0*/  IMAD.MOV.U32 R25, RZ, RZ, R23 ;  /* 0x000000ffff197224 */ /* 0x000fe200078e0017 */
[----:B------:R-:W-:Y:S06]  /*54d0*/  BRA `(.L_x_23819) ;  /* 0x0000000000c87947 */ /* 0x000fec0003800000 */
.L_x_23840:
[----:B------:R-:W-:-:S13]  /*54e0*/  ISETP.NE.AND P0, PT, R0, 0x1c, PT ;  /* 0x0000001c0000780c */ /* 0x000fda0003f05270 */
[----:B------:R-:W-:Y:S05]  /*54f0*/  @!P0 BRA `(.L_x_23851) ;  /* 0x0000000000b08947 */ /* 0x000fea0003800000 */
[----:B------:R-:W-:-:S13]  /*5500*/  ISETP.NE.AND P0, PT, R0, 0x1d, PT ;  /* 0x0000001d0000780c */ /* 0x000fda0003f05270 */
[----:B------:R-:W-:Y:S05]  /*5510*/  @!P0 BRA `(.L_x_23852) ;  /* 0x0000000000948947 */ /* 0x000fea0003800000 */
[----:B------:R-:W-:-:S13]  /*5520*/  ISETP.NE.AND P0, PT, R0, 0x2c, PT ;  /* 0x0000002c0000780c */ /* 0x000fda0003f05270 */
[----:B------:R-:W-:Y:S05]  /*5530*/  @!P0 BRA `(.L_x_23853) ;  /* 0x0000000000488947 */ /* 0x000fea0003800000 */
.L_x_23824:
        /* <DEDUP_REMOVED lines=16> */
.L_x_23854:
[----:B------:R-:W-:Y:S01]  /*5640*/  IMAD.MOV.U32 R25, RZ, RZ, R23 ;  /* 0x000000ffff197224 */ /* 0x000fe200078e0017 */
[----:B------:R-:W-:Y:S06]  /*5650*/  BRA `(.L_x_23819) ;  /* 0x0000000000687947 */ /* 0x000fec0003800000 */
.L_x_23853:
        /* <DEDUP_REMOVED lines=17> */
.L_x_23852:
[----:B------:R-:W-:Y:S02]  /*5770*/  IMAD.U32 R4, R3, 0x10000, RZ ;  /* 0x0001000003047824 */ /* 0x000fe400078e00ff */
[----:B------:R-:W-:-:S04]  /*5780*/  IMAD.MOV.U32 R25, RZ, RZ, R23 ;  /* 0x000000ffff197224 */ /* 0x000fc800078e0017 */
[----:B------:R-:W0:Y:S02]  /*5790*/  F2I.U64.TRUNC R4, R4 ;  /* 0x0000000400047311 */ /* 0x000e24000020d800 */
[----:B0-----:R0:W-:Y:S01]  /*57a0*/  STG.E.64 desc[UR36][R8.64], R4 ;  /* 0x0000000408007986 */ /* 0x0011e2000c101b24 */
[----:B------:R-:W-:Y:S05]  /*57b0*/  BRA `(.L_x_23819) ;  /* 0x0000000000107947 */ /* 0x000fea0003800000 */
.L_x_23851:
[----:B------:R-:W-:Y:S02]  /*57c0*/  IMAD.U32 R3, R3, 0x10000, RZ ;  /* 0x0001000003037824 */ /* 0x000fe400078e00ff */
[----:B------:R-:W-:-:S04]  /*57d0*/  IMAD.MOV.U32 R25, RZ, RZ, R23 ;  /* 0x000000ffff197224 */ /* 0x000fc800078e0017 */
[----:B------:R-:W0:Y:S02]  /*57e0*/  F2I.FTZ.U32.TRUNC.NTZ R3, R3 ;  /* 0x0000000300037305 */ /* 0x000e24000021f000 */
[----:B0-----:R0:W-:Y:S02]  /*57f0*/  STG.E desc[UR36][R8.64], R3 ;  /* 0x0000000308007986 */ /* 0x0011e4000c101924 */
.L_x_23819:
[----:B------:R-:W-:Y:S05]  /*5800*/  BSYNC.RECONVERGENT B6 ;  /* 0x0000000000067941 */ /* 0x000fea0003800200 */
.L_x_23818:
        /* <DEDUP_REMOVED lines=25> */
.L_x_23860:
[----:B----4-:R-:W-:-:S06]  /*59a0*/  IMAD.U32 R5, R22, 0x10000, RZ ;  /* 0x0001000016057824 */ /* 0x010fcc00078e00ff */
[----:B------:R-:W0:Y:S02]  /*59b0*/  F2I.S64.TRUNC R4, R5 ;  /* 0x0000000500047311 */ /* 0x000e24000020d900 */
[----:B0-----:R0:W-:Y:S01]  /*59c0*/  STG.E.U8 desc[UR36][R8.64], R4 ;  /* 0x0000000408007986 */ /* 0x0011e2000c101124 */
[----:B------:R-:W-:Y:S05]  /*59d0*/  BRA `(.L_x_23862) ;  /* 0x0000000c006c7947 */ /* 0x000fea0003800000 */
.L_x_23859:
        /* <DEDUP_REMOVED lines=10> */
.L_x_23864:
[----:B----4-:R-:W-:-:S04]  /*5a80*/  IMAD.U32 R22, R22, 0x10000, RZ ;  /* 0x0001000016167824 */ /* 0x010fc800078e00ff */
[----:B------:R-:W0:Y:S02]  /*5a90*/  F2I.FTZ.TRUNC.NTZ R3, R22 ;  /* 0x0000001600037305 */ /* 0x000e24000021f100 */
[----:B0-----:R0:W-:Y:S01]  /*5aa0*/  STG.E desc[UR36][R8.64], R3 ;  /* 0x0000000308007986 */ /* 0x0011e2000c101924 */
[----:B------:R-:W-:Y:S05]  /*5ab0*/  BRA `(.L_x_23862) ;  /* 0x0000000c00347947 */ /* 0x000fea0003800000 */
.L_x_23863:
[----:B----4-:R-:W-:-:S04]  /*5ac0*/  IMAD.U32 R22, R22, 0x10000, RZ ;  /* 0x0001000016167824 */ /* 0x010fc800078e00ff */
[----:B------:R-:W0:Y:S02]  /*5ad0*/  F2I.FTZ.TRUNC.NTZ R3, R22 ;  /* 0x0000001600037305 */ /* 0x000e24000021f100 */
[----:B0-----:R0:W-:Y:S01]  /*5ae0*/  STG.E.U16 desc[UR36][R8.64], R3 ;  /* 0x0000000308007986 */ /* 0x0011e2000c101524 */
[----:B------:R-:W-:Y:S05]  /*5af0*/  BRA `(.L_x_23862) ;  /* 0x0000000c00247947 */ /* 0x000fea0003800000 */
.L_x_23858:
        /* <DEDUP_REMOVED lines=9> */
.L_x_23866:
[----:B----4-:R-:W-:-:S05]  /*5b90*/  IMAD.U32 R0, R22, 0x10000, RZ ;  /* 0x0001000016007824 */ /* 0x010fca00078e00ff */
[----:B------:R-:W-:-:S05]  /*5ba0*/  F2FP.F16.F32.PACK_AB R0, RZ, R0 ;  /* 0x00000000ff00723e */ /* 0x000fca00000000ff */
[----:B------:R0:W-:Y:S01]  /*5bb0*/  STG.E.U16 desc[UR36][R8.64], R0 ;  /* 0x0000000008007986 */ /* 0x0001e2000c101524 */
[----:B------:R-:W-:Y:S05]  /*5bc0*/  BRA `(.L_x_23862) ;  /* 0x0000000800f07947 */ /* 0x000fea0003800000 */
.L_x_23865:
        /* <DEDUP_REMOVED lines=10> */
.L_x_23868:
[----:B----4-:R-:W-:-:S05]  /*5c70*/  IMAD.U32 R22, R22, 0x10000, RZ ;  /* 0x0001000016167824 */ /* 0x010fca00078e00ff */
[----:B------:R-:W-:-:S04]  /*5c80*/  F2FP.F16.F32.PACK_AB R3, RZ, R22 ;  /* 0x00000016ff03723e */ /* 0x000fc800000000ff */
[----:B------:R-:W-:-:S05]  /*5c90*/  PRMT R3, R3, 0x5410, RZ ;  /* 0x0000541003037816 */ /* 0x000fca00000000ff */
[----:B------:R0:W-:Y:S01]  /*5ca0*/  STG.E desc[UR36][R8.64], R3 ;  /* 0x0000000308007986 */ /* 0x0001e2000c101924 */
[----:B------:R-:W-:Y:S05]  /*5cb0*/  BRA `(.L_x_23862) ;  /* 0x0000000800b47947 */ /* 0x000fea0003800000 */
.L_x_23867:
[----:B----4-:R-:W-:-:S04]  /*5cc0*/  IMAD.U32 R4, R22, 0x10000, RZ ;  /* 0x0001000016047824 */ /* 0x010fc800078e00ff */
[----:B------:R-:W-:-:S06]  /*5cd0*/  FMUL.FTZ R4, R4, 1 ;  /* 0x3f80000004047820 */ /* 0x000fcc0000410000 */
[----:B------:R-:W0:Y:S02]  /*5ce0*/  F2F.F64.F32 R4, R4 ;  /* 0x0000000400047310 */ /* 0x000e240000201800 */
[----:B0-----:R0:W-:Y:S01]  /*5cf0*/  STG.E.64 desc[UR36][R8.64], R4 ;  /* 0x0000000408007986 */ /* 0x0011e2000c101b24 */
[----:B------:R-:W-:Y:S05]  /*5d00*/  BRA `(.L_x_23862) ;  /* 0x0000000800a07947 */ /* 0x000fea0003800000 */
.L_x_23857:
        /* <DEDUP_REMOVED lines=14> */
.L_x_23872:
        /* <DEDUP_REMOVED lines=17> */
.L_x_23875:
[----:B------:R-:W-:-:S04]  /*5f00*/  SHF.R.U32.HI R3, RZ, 0x18, R5 ;  /* 0x00000018ff037819 */ /* 0x000fc80000011605 */
[----:B------:R-:W-:-:S04]  /*5f10*/  LOP3.LUT R0, R0, 0x80, R3, 0xf8, !PT ;  /* 0x0000008000007812 */ /* 0x000fc800078ef803 */
[----:B------:R-:W-:-:S07]  /*5f20*/  PRMT R4, R0, 0x7610, R4 ;  /* 0x0000761000047816 */ /* 0x000fce0000000004 */
.L_x_23874:
[----:B------:R-:W-:Y:S05]  /*5f30*/  BSYNC.RECONVERGENT B0 ;  /* 0x0000000000007941 */ /* 0x000fea0003800200 */
.L_x_23873:
[----:B------:R0:W-:Y:S01]  /*5f40*/  STG.E.U8 desc[UR36][R8.64], R4 ;  /* 0x0000000408007986 */ /* 0x0001e2000c101124 */
[----:B------:R-:W-:Y:S05]  /*5f50*/  BRA `(.L_x_23862) ;  /* 0x00000008000c7947 */ /* 0x000fea0003800000 */
.L_x_23871:
        /* <DEDUP_REMOVED lines=17> */
.L_x_23878:
[----:B------:R-:W-:-:S04]  /*6070*/  SHF.R.U32.HI R3, RZ, 0x18, R5 ;  /* 0x00000018ff037819 */ /* 0x000fc80000011605 */
[----:B------:R-:W-:-:S04]  /*6080*/  LOP3.LUT R0, R0, 0x80, R3, 0xf8, !PT ;  /* 0x0000008000007812 */ /* 0x000fc800078ef803 */
[----:B------:R-:W-:-:S07]  /*6090*/  PRMT R4, R0, 0x7610, R4 ;  /* 0x0000761000047816 */ /* 0x000fce0000000004 */
.L_x_23877:
[----:B------:R-:W-:Y:S05]  /*60a0*/  BSYNC.RECONVERGENT B0 ;  /* 0x0000000000007941 */ /* 0x000fea0003800200 */
.L_x_23876:
[----:B------:R0:W-:Y:S01]  /*60b0*/  STG.E.U8 desc[UR36][R8.64], R4 ;  /* 0x0000000408007986 */ /* 0x0001e2000c101124 */
[----:B------:R-:W-:Y:S05]  /*60c0*/  BRA `(.L_x_23862) ;  /* 0x0000000400b07947 */ /* 0x000fea0003800000 */
.L_x_23870:
        /* <DEDUP_REMOVED lines=22> */
.L_x_23880:
[----:B----4-:R-:W-:-:S06]  /*6230*/  IMAD.U32 R4, R22, 0x10000, RZ ;  /* 0x0001000016047824 */ /* 0x010fcc00078e00ff */
[----:B------:R-:W0:Y:S02]  /*6240*/  F2I.U64.TRUNC R4, R4 ;  /* 0x0000000400047311 */ /* 0x000e24000020d800 */
[----:B0-----:R0:W-:Y:S01]  /*6250*/  STG.E.64 desc[UR36][R8.64], R4 ;  /* 0x0000000408007986 */ /* 0x0011e2000c101b24 */
[----:B------:R-:W-:Y:S05]  /*6260*/  BRA `(.L_x_23862) ;  /* 0x0000000400487947 */ /* 0x000fea0003800000 */
.L_x_23879:
[----:B----4-:R-:W-:-:S04]  /*6270*/  IMAD.U32 R22, R22, 0x10000, RZ ;  /* 0x0001000016167824 */ /* 0x010fc800078e00ff */
[----:B------:R-:W0:Y:S02]  /*6280*/  F2I.FTZ.U32.TRUNC.NTZ R3, R22 ;  /* 0x0000001600037305 */ /* 0x000e24000021f000 */
[----:B0-----:R0:W-:Y:S01]  /*6290*/  STG.E desc[UR36][R8.64], R3 ;  /* 0x0000000308007986 */ /* 0x0011e2000c101924 */
[----:B------:R-:W-:Y:S05]  /*62a0*/  BRA `(.L_x_23862) ;  /* 0x0000000400387947 */ /* 0x000fea0003800000 */
.L_x_23869:
        /* <DEDUP_REMOVED lines=11> */
.L_x_23882:
[----:B----4-:R-:W-:Y:S01]  /*6360*/  IMAD.U32 R22, R22, 0x10000, RZ ;  /* 0x0001000016167824 */ /* 0x010fe200078e00ff */
[----:B------:R-:W-:-:S03]  /*6370*/  CS2R R6, SRZ ;  /* 0x0000000000067805 */ /* 0x000fc6000001ff00 */
[----:B------:R-:W-:-:S06]  /*6380*/  FMUL.FTZ R4, R22, 1 ;  /* 0x3f80000016047820 */ /* 0x000fcc0000410000 */
[----:B------:R-:W0:Y:S02]  /*6390*/  F2F.F64.F32 R4, R4 ;  /* 0x0000000400047310 */ /* 0x000e240000201800 */
[----:B0-----:R0:W-:Y:S01]  /*63a0*/  STG.E.128 desc[UR36][R8.64], R4 ;  /* 0x0000000408007986 */ /* 0x0011e2000c101d24 */
[----:B------:R-:W-:Y:S05]  /*63b0*/  BRA `(.L_x_23862) ;  /* 0x0000000000f47947 */ /* 0x000fea0003800000 */
.L_x_23881:
[----:B------:R-:W-:-:S13]  /*63c0*/  ISETP.NE.AND P0, PT, R0, 0xf, PT ;  /* 0x0000000f0000780c */ /* 0x000fda0003f05270 */
[----:B------:R-:W-:Y:S05]  /*63d0*/  @!P0 BRA `(.L_x_23883) ;  /* 0x0000000000e88947 */ /* 0x000fea0003800000 */
[----:B------:R-:W-:-:S13]  /*63e0*/  ISETP.NE.AND P0, PT, R0, 0x17, PT ;  /* 0x000000170000780c */ /* 0x000fda0003f05270 */
[----:B------:R-:W-:Y:S05]  /*63f0*/  @!P0 BRA `(.L_x_23884) ;  /* 0x0000000000908947 */ /* 0x000fea0003800000 */
[----:B------:R-:W-:-:S13]  /*6400*/  ISETP.NE.AND P0, PT, R0, 0x18, PT ;  /* 0x000000180000780c */ /* 0x000fda0003f05270 */
[----:B------:R-:W-:Y:S05]  /*6410*/  @!P0 BRA `(.L_x_23885) ;  /* 0x0000000000448947 */ /* 0x000fea0003800000 */
.L_x_23861:
        /* <DEDUP_REMOVED lines=16> */
.L_x_23886:
[----:B------:R-:W-:Y:S05]  /*6520*/  BRA `(.L_x_23862) ;  /* 0x0000000000987947 */ /* 0x000fea0003800000 */
.L_x_23885:
        /* <DEDUP_REMOVED lines=13> */
.L_x_23888:
[----:B------:R-:W-:Y:S05]  /*6600*/  BSYNC.RECONVERGENT B0 ;  /* 0x0000000000007941 */ /* 0x000fea0003800200 */
.L_x_23887:
[----:B------:R-:W-:-:S05]  /*6610*/  LOP3.LUT R3, R0, 0x80, R3, 0xf8, !PT ;  /* 0x0000008000037812 */ /* 0x000fca00078ef803 */
[----:B------:R2:W-:Y:S01]  /*6620*/  STG.E.U8 desc[UR36][R8.64], R3 ;  /* 0x0000000308007986 */ /* 0x0005e2000c101124 */
[----:B------:R-:W-:Y:S05]  /*6630*/  BRA `(.L_x_23862) ;  /* 0x0000000000547947 */ /* 0x000fea0003800000 */
.L_x_23884:
        /* <DEDUP_REMOVED lines=12> */
.L_x_23890:
[----:B------:R-:W-:Y:S01]  /*6700*/  IMAD.MOV.U32 R0, RZ, RZ, 0x7f ;  /* 0x0000007fff007424 */ /* 0x000fe200078e00ff */
[----:B------:R-:W-:-:S04]  /*6710*/  ISETP.GT.U32.AND P0, PT, R4, 0x7f800000, PT ;  /* 0x7f8000000400780c */ /* 0x000fc80003f04070 */
[----:B------:R-:W-:-:S09]  /*6720*/  SEL R0, R0, 0x7c, P0 ;  /* 0x0000007c00007807 */ /* 0x000fd20000000000 */
.L_x_23891:
[----:B------:R-:W-:Y:S05]  /*6730*/  BSYNC.RECONVERGENT B0 ;  /* 0x0000000000007941 */ /* 0x000fea0003800200 */
.L_x_23889:
[----:B------:R-:W-:-:S04]  /*6740*/  SHF.R.U32.HI R3, RZ, 0x18, R3 ;  /* 0x00000018ff037819 */ /* 0x000fc80000011603 */
[----:B------:R-:W-:-:S05]  /*6750*/  LOP3.LUT R3, R0, 0x80, R3, 0xf8, !PT ;  /* 0x0000008000037812 */ /* 0x000fca00078ef803 */
[----:B------:R1:W-:Y:S01]  /*6760*/  STG.E.U8 desc[UR36][R8.64], R3 ;  /* 0x0000000308007986 */ /* 0x0003e2000c101124 */
[----:B------:R-:W-:Y:S05]  /*6770*/  BRA `(.L_x_23862) ;  /* 0x0000000000047947 */ /* 0x000fea0003800000 */
.L_x_23883:
[----:B----4-:R0:W-:Y:S02]  /*6780*/  STG.E.U16 desc[UR36][R8.64], R22 ;  /* 0x0000001608007986 */ /* 0x0101e4000c101524 */
.L_x_23862:
        /* <DEDUP_REMOVED lines=25> */
.L_x_23895:
[----:B------:R-:W-:-:S06]  /*6920*/  IMAD.U32 R5, R17, 0x10000, RZ ;  /* 0x0001000011057824 */ /* 0x000fcc00078e00ff */
[----:B------:R-:W0:Y:S02]  /*6930*/  F2I.S64.TRUNC R4, R5 ;  /* 0x0000000500047311 */ /* 0x000e24000020d900 */
[----:B0-----:R0:W-:Y:S01]  /*6940*/  STG.E.U8 desc[UR36][R8.64], R4 ;  /* 0x0000000408007986 */ /* 0x0011e2000c101124 */
[----:B------:R-:W-:Y:S05]  /*6950*/  BRA `(.L_x_23897) ;  /* 0x0000000c006c7947 */ /* 0x000fea0003800000 */
.L_x_23894:
        /* <DEDUP_REMOVED lines=10> */
.L_x_23899:
[----:B------:R-:W-:-:S06]  /*6a00*/  IMAD.U32 R17, R17, 0x10000, RZ ;  /* 0x0001000011117824 */ /* 0x000fcc00078e00ff */
[----:B------:R-:W0:Y:S02]  /*6a10*/  F2I.FTZ.TRUNC.NTZ R17, R17 ;  /* 0x0000001100117305 */ /* 0x000e24000021f100 */
[----:B0-----:R4:W-:Y:S01]  /*6a20*/  STG.E desc[UR36][R8.64], R17 ;  /* 0x0000001108007986 */ /* 0x0019e2000c101924 */
[----:B------:R-:W-:Y:S05]  /*6a30*/  BRA `(.L_x_23897) ;  /* 0x0000000c00347947 */ /* 0x000fea0003800000 */
.L_x_23898:
[----:B------:R-:W-:-:S06]  /*6a40*/  IMAD.U32 R17, R17, 0x10000, RZ ;  /* 0x0001000011117824 */ /* 0x000fcc00078e00ff */
[----:B------:R-:W0:Y:S02]  /*6a50*/  F2I.FTZ.TRUNC.NTZ R17, R17 ;  /* 0x0000001100117305 */ /* 0x000e24000021f100 */
[----:B0-----:R2:W-:Y:S01]  /*6a60*/  STG.E.U16 desc[UR36][R8.64], R17 ;  /* 0x0000001108007986 */ /* 0x0015e2000c101524 */
[----:B------:R-:W-:Y:S05]  /*6a70*/  BRA `(.L_x_23897) ;  /* 0x0000000c00247947 */ /* 0x000fea0003800000 */
.L_x_23893:
        /* <DEDUP_REMOVED lines=9> */
.L_x_23901:
[----:B------:R-:W-:-:S05]  /*6b10*/  IMAD.U32 R0, R17, 0x10000, RZ ;  /* 0x0001000011007824 */ /* 0x000fca00078e00ff */
[----:B------:R-:W-:-:S05]  /*6b20*/  F2FP.F16.F32.PACK_AB R0, RZ, R0 ;  /* 0x00000000ff00723e */ /* 0x000fca00000000ff */
[----:B------:R0:W-:Y:S01]  /*6b30*/  STG.E.U16 desc[UR36][R8.64], R0 ;  /* 0x0000000008007986 */ /* 0x0001e2000c101524 */
[----:B------:R-:W-:Y:S05]  /*6b40*/  BRA `(.L_x_23897) ;  /* 0x0000000800f07947 */ /* 0x000fea0003800000 */
.L_x_23900:
        /* <DEDUP_REMOVED lines=10> */
.L_x_23903:
[----:B------:R-:W-:-:S05]  /*6bf0*/  IMAD.U32 R17, R17, 0x10000, RZ ;  /* 0x0001000011117824 */ /* 0x000fca00078e00ff */
[----:B------:R-:W-:-:S04]  /*6c00*/  F2FP.F16.F32.PACK_AB R3, RZ, R17 ;  /* 0x00000011ff03723e */ /* 0x000fc800000000ff */
[----:B------:R-:W-:-:S05]  /*6c10*/  PRMT R3, R3, 0x5410, RZ ;  /* 0x0000541003037816 */ /* 0x000fca00000000ff */
[----:B------:R0:W-:Y:S01]  /*6c20*/  STG.E desc[UR36][R8.64], R3 ;  /* 0x0000000308007986 */ /* 0x0001e2000c101924 */
[----:B------:R-:W-:Y:S05]  /*6c30*/  BRA `(.L_x_23897) ;  /* 0x0000000800b47947 */ /* 0x000fea0003800000 */
.L_x_23902:
[----:B------:R-:W-:-:S04]  /*6c40*/  IMAD.U32 R4, R17, 0x10000, RZ ;  /* 0x0001000011047824 */ /* 0x000fc800078e00ff */
[----:B------:R-:W-:-:S06]  /*6c50*/  FMUL.FTZ R4, R4, 1 ;  /* 0x3f80000004047820 */ /* 0x000fcc0000410000 */
[----:B------:R-:W0:Y:S02]  /*6c60*/  F2F.F64.F32 R4, R4 ;  /* 0x0000000400047310 */ /* 0x000e240000201800 */
[----:B0-----:R0:W-:Y:S01]  /*6c70*/  STG.E.64 desc[UR36][R8.64], R4 ;  /* 0x0000000408007986 */ /* 0x0011e2000c101b24 */
[----:B------:R-:W-:Y:S05]  /*6c80*/  BRA `(.L_x_23897) ;  /* 0x0000000800a07947 */ /* 0x000fea0003800000 */
.L_x_23892:
        /* <DEDUP_REMOVED lines=14> */
.L_x_23907:
        /* <DEDUP_REMOVED lines=17> */
.L_x_23910:
[----:B------:R-:W-:-:S04]  /*6e80*/  SHF.R.U32.HI R3, RZ, 0x18, R17 ;  /* 0x00000018ff037819 */ /* 0x000fc80000011611 */
[----:B------:R-:W-:-:S04]  /*6e90*/  LOP3.LUT R0, R0, 0x80, R3, 0xf8, !PT ;  /* 0x0000008000007812 */ /* 0x000fc800078ef803 */
[----:B------:R-:W-:-:S07]  /*6ea0*/  PRMT R4, R0, 0x7610, R4 ;  /* 0x0000761000047816 */ /* 0x000fce0000000004 */
.L_x_23909:
[----:B------:R-:W-:Y:S05]  /*6eb0*/  BSYNC.RECONVERGENT B0 ;  /* 0x0000000000007941 */ /* 0x000fea0003800200 */
.L_x_23908:
[----:B------:R0:W-:Y:S01]  /*6ec0*/  STG.E.U8 desc[UR36][R8.64], R4 ;  /* 0x0000000408007986 */ /* 0x0001e2000c101124 */
[----:B------:R-:W-:Y:S05]  /*6ed0*/  BRA `(.L_x_23897) ;  /* 0x00000008000c7947 */ /* 0x000fea0003800000 */
.L_x_23906:
        /* <DEDUP_REMOVED lines=17> */
.L_x_23913:
[----:B------:R-:W-:-:S04]  /*6ff0*/  SHF.R.U32.HI R3, RZ, 0x18, R17 ;  /* 0x00000018ff037819 */ /* 0x000fc80000011611 */
[----:B------:R-:W-:-:S04]  /*7000*/  LOP3.LUT R0, R0, 0x80, R3, 0xf8, !PT ;  /* 0x0000008000007812 */ /* 0x000fc800078ef803 */
[----:B------:R-:W-:-:S07]  /*7010*/  PRMT R4, R0, 0x7610, R4 ;  /* 0x0000761000047816 */ /* 0x000fce0000000004 */
.L_x_23912:
[----:B------:R-:W-:Y:S05]  /*7020*/  BSYNC.RECONVERGENT B0 ;  /* 0x0000000000007941 */ /* 0x000fea0003800200 */
.L_x_23911:
[----:B------:R0:W-:Y:S01]  /*7030*/  STG.E.U8 desc[UR36][R8.64], R4 ;  /* 0x0000000408007986 */ /* 0x0001e2000c101124 */
[----:B------:R-:W-:Y:S05]  /*7040*/  BRA `(.L_x_23897) ;  /* 0x0000000400b07947 */ /* 0x000fea0003800000 */
.L_x_23905:
        /* <DEDUP_REMOVED lines=22> */
.L_x_23915:
[----:B------:R-:W-:-:S06]  /*71b0*/  IMAD.U32 R4, R17, 0x10000, RZ ;  /* 0x0001000011047824 */ /* 0x000fcc00078e00ff */
[----:B------:R-:W0:Y:S02]  /*71c0*/  F2I.U64.TRUNC R4, R4 ;  /* 0x0000000400047311 */ /* 0x000e24000020d800 */
[----:B0-----:R0:W-:Y:S01]  /*71d0*/  STG.E.64 desc[UR36][R8.64], R4 ;  /* 0x0000000408007986 */ /* 0x0011e2000c101b24 */
[----:B------:R-:W-:Y:S05]  /*71e0*/  BRA `(.L_x_23897) ;  /* 0x0000000400487947 */ /* 0x000fea0003800000 */
.L_x_23914:
[----:B------:R-:W-:-:S06]  /*71f0*/  IMAD.U32 R17, R17, 0x10000, RZ ;  /* 0x0001000011117824 */ /* 0x000fcc00078e00ff */
[----:B------:R-:W0:Y:S02]  /*7200*/  F2I.FTZ.U32.TRUNC.NTZ R17, R17 ;  /* 0x0000001100117305 */ /* 0x000e24000021f000 */
[----:B0-----:R0:W-:Y:S01]  /*7210*/  STG.E desc[UR36][R8.64], R17 ;  /* 0x0000001108007986 */ /* 0x0011e2000c101924 */
[----:B------:R-:W-:Y:S05]  /*7220*/  BRA `(.L_x_23897) ;  /* 0x0000000400387947 */ /* 0x000fea0003800000 */
.L_x_23904:
        /* <DEDUP_REMOVED lines=11> */
.L_x_23917:
[----:B------:R-:W-:Y:S01]  /*72e0*/  IMAD.U32 R17, R17, 0x10000, RZ ;  /* 0x0001000011117824 */ /* 0x000fe200078e00ff */
[----:B------:R-:W-:-:S03]  /*72f0*/  CS2R R6, SRZ ;  /* 0x0000000000067805 */ /* 0x000fc6000001ff00 */
[----:B------:R-:W-:-:S06]  /*7300*/  FMUL.FTZ R4, R17, 1 ;  /* 0x3f80000011047820 */ /* 0x000fcc0000410000 */
[----:B------:R-:W0:Y:S02]  /*7310*/  F2F.F64.F32 R4, R4 ;  /* 0x0000000400047310 */ /* 0x000e240000201800 */
[----:B0-----:R0:W-:Y:S01]  /*7320*/  STG.E.128 desc[UR36][R8.64], R4 ;  /* 0x0000000408007986 */ /* 0x0011e2000c101d24 */
[----:B------:R-:W-:Y:S05]  /*7330*/  BRA `(.L_x_23897) ;  /* 0x0000000000f47947 */ /* 0x000fea0003800000 */
.L_x_23916:
[----:B------:R-:W-:-:S13]  /*7340*/  ISETP.NE.AND P0, PT, R0, 0xf, PT ;  /* 0x0000000f0000780c */ /* 0x000fda0003f05270 */
[----:B------:R-:W-:Y:S05]  /*7350*/  @!P0 BRA `(.L_x_23918) ;  /* 0x0000000000e88947 */ /* 0x000fea0003800000 */
[----:B------:R-:W-:-:S13]  /*7360*/  ISETP.NE.AND P0, PT, R0, 0x17, PT ;  /* 0x000000170000780c */ /* 0x000fda0003f05270 */
[----:B------:R-:W-:Y:S05]  /*7370*/  @!P0 BRA `(.L_x_23919) ;  /* 0x0000000000908947 */ /* 0x000fea0003800000 */
[----:B------:R-:W-:-:S13]  /*7380*/  ISETP.NE.AND P0, PT, R0, 0x18, PT ;  /* 0x000000180000780c */ /* 0x000fda0003f05270 */
[----:B------:R-:W-:Y:S05]  /*7390*/  @!P0 BRA `(.L_x_23920) ;  /* 0x0000000000448947 */ /* 0x000fea0003800000 */
.L_x_23896:
        /* <DEDUP_REMOVED lines=16> */
.L_x_23921:
[----:B------:R-:W-:Y:S05]  /*74a0*/  BRA `(.L_x_23897) ;  /* 0x0000000000987947 */ /* 0x000fea0003800000 */
.L_x_23920:
        /* <DEDUP_REMOVED lines=13> */
.L_x_23923:
[----:B------:R-:W-:Y:S05]  /*7580*/  BSYNC.RECONVERGENT B0 ;  /* 0x0000000000007941 */ /* 0x000fea0003800200 */
.L_x_23922:
[----:B------:R-:W-:-:S05]  /*7590*/  LOP3.LUT R3, R0, 0x80, R3, 0xf8, !PT ;  /* 0x0000008000037812 */ /* 0x000fca00078ef803 */
[----:B------:R0:W-:Y:S01]  /*75a0*/  STG.E.U8 desc[UR36][R8.64], R3 ;  /* 0x0000000308007986 */ /* 0x0001e2000c101124 */
[----:B------:R-:W-:Y:S05]  /*75b0*/  BRA `(.L_x_23897) ;  /* 0x0000000000547947 */ /* 0x000fea0003800000 */
.L_x_23919:
        /* <DEDUP_REMOVED lines=12> */
.L_x_23925:
[----:B------:R-:W-:Y:S01]  /*7680*/  IMAD.MOV.U32 R0, RZ, RZ, 0x7f ;  /* 0x0000007fff007424 */ /* 0x000fe200078e00ff */
[----:B------:R-:W-:-:S04]  /*7690*/  ISETP.GT.U32.AND P0, PT, R4, 0x7f800000, PT ;  /* 0x7f8000000400780c */ /* 0x000fc80003f04070 */
[----:B------:R-:W-:-:S09]  /*76a0*/  SEL R0, R0, 0x7c, P0 ;  /* 0x0000007c00007807 */ /* 0x000fd20000000000 */
.L_x_23926:
[----:B------:R-:W-:Y:S05]  /*76b0*/  BSYNC.RECONVERGENT B0 ;  /* 0x0000000000007941 */ /* 0x000fea0003800200 */
.L_x_23924:
[----:B------:R-:W-:-:S04]  /*76c0*/  SHF.R.U32.HI R3, RZ, 0x18, R3 ;  /* 0x00000018ff037819 */ /* 0x000fc80000011603 */
[----:B------:R-:W-:-:S05]  /*76d0*/  LOP3.LUT R3, R0, 0x80, R3, 0xf8, !PT ;  /* 0x0000008000037812 */ /* 0x000fca00078ef803 */
[----:B------:R0:W-:Y:S01]  /*76e0*/  STG.E.U8 desc[UR36][R8.64], R3 ;  /* 0x0000000308007986 */ /* 0x0001e2000c101124 */
[----:B------:R-:W-:Y:S05]  /*76f0*/  BRA `(.L_x_23897) ;  /* 0x0000000000047947 */ /* 0x000fea0003800000 */
.L_x_23918:
[----:B------:R0:W-:Y:S02]  /*7700*/  STG.E.U16 desc[UR36][R8.64], R17 ;  /* 0x0000001108007986 */ /* 0x0001e4000c101524 */
.L_x_23897:
[----:B------:R-:W-:-:S07]  /*7710*/  VIADD R25, R25, 0x80 ;  /* 0x0000008019197836 */ /* 0x000fce0000000000 */
.L_x_23856:
[----:B------:R-:W-:Y:S05]  /*7720*/  BSYNC.RECONVERGENT B6 ;  /* 0x0000000000067941 */ /* 0x000fea0003800200 */
.L_x_23855:
        /* <DEDUP_REMOVED lines=23> */
.L_x_23930:
[----:B---3--:R-:W-:-:S06]  /*78a0*/  IMAD.U32 R5, R19, 0x10000, RZ ;  /* 0x0001000013057824 */ /* 0x008fcc00078e00ff */
[----:B------:R-:W0:Y:S02]  /*78b0*/  F2I.S64.TRUNC R4, R5 ;  /* 0x0000000500047311 */ /* 0x000e24000020d900 */
[----:B0-----:R-:W-:Y:S01]  /*78c0*/  STG.E.U8 desc[UR36][R2.64], R4 ;  /* 0x0000000402007986 */ /* 0x001fe2000c101124 */
[----:B------:R-:W-:Y:S05]  /*78d0*/  EXIT ;  /* 0x000000000000794d */ /* 0x000fea0003800000 */
.L_x_23929:
        /* <DEDUP_REMOVED lines=10> */
.L_x_23933:
[----:B---3--:R-:W-:-:S06]  /*7980*/  IMAD.U32 R19, R19, 0x10000, RZ ;  /* 0x0001000013137824 */ /* 0x008fcc00078e00ff */
[----:B------:R-:W0:Y:S02]  /*7990*/  F2I.FTZ.TRUNC.NTZ R19, R19 ;  /* 0x0000001300137305 */ /* 0x000e24000021f100 */
[----:B0-----:R-:W-:Y:S01]  /*79a0*/  STG.E desc[UR36][R2.64], R19 ;  /* 0x0000001302007986 */ /* 0x001fe2000c101924 */
[----:B------:R-:W-:Y:S05]  /*79b0*/  EXIT ;  /* 0x000000000000794d */ /* 0x000fea0003800000 */
.L_x_23932:
[----:B---3--:R-:W-:-:S06]  /*79c0*/  IMAD.U32 R19, R19, 0x10000, RZ ;  /* 0x0001000013137824 */ /* 0x008fcc00078e00ff */
[----:B------:R-:W0:Y:S02]  /*79d0*/  F2I.FTZ.TRUNC.NTZ R19, R19 ;  /* 0x0000001300137305 */ /* 0x000e24000021f100 */
[----:B0-----:R-:W-:Y:S01]  /*79e0*/  STG.E.U16 desc[UR36][R2.64], R19 ;  /* 0x0000001302007986 */ /* 0x001fe2000c101524 */
[----:B------:R-:W-:Y:S05]  /*79f0*/  EXIT ;  /* 0x000000000000794d */ /* 0x000fea0003800000 */
.L_x_23928:
        /* <DEDUP_REMOVED lines=9> */
.L_x_23935:
[----:B---3--:R-:W-:-:S05]  /*7a90*/  IMAD.U32 R0, R19, 0x10000, RZ ;  /* 0x0001000013007824 */ /* 0x008fca00078e00ff */
[----:B------:R-:W-:-:S05]  /*7aa0*/  F2FP.F16.F32.PACK_AB R0, RZ, R0 ;  /* 0x00000000ff00723e */ /* 0x000fca00000000ff */
[----:B------:R-:W-:Y:S01]  /*7ab0*/  STG.E.U16 desc[UR36][R2.64], R0 ;  /* 0x0000000002007986 */ /* 0x000fe2000c101524 */
[----:B------:R-:W-:Y:S05]  /*7ac0*/  EXIT ;  /* 0x000000000000794d */ /* 0x000fea0003800000 */
.L_x_23934:
        /* <DEDUP_REMOVED lines=10> */
.L_x_23937:
[----:B---3--:R-:W-:-:S05]  /*7b70*/  IMAD.U32 R19, R19, 0x10000, RZ ;  /* 0x0001000013137824 */ /* 0x008fca00078e00ff */
[----:B------:R-:W-:-:S04]  /*7b80*/  F2FP.F16.F32.PACK_AB R5, RZ, R19 ;  /* 0x00000013ff05723e */ /* 0x000fc800000000ff */
[----:B------:R-:W-:-:S05]  /*7b90*/  PRMT R5, R5, 0x5410, RZ ;  /* 0x0000541005057816 */ /* 0x000fca00000000ff */
[----:B------:R-:W-:Y:S01]  /*7ba0*/  STG.E desc[UR36][R2.64], R5 ;  /* 0x0000000502007986 */ /* 0x000fe2000c101924 */
[----:B------:R-:W-:Y:S05]  /*7bb0*/  EXIT ;  /* 0x000000000000794d */ /* 0x000fea0003800000 */
.L_x_23936:
[----:B---3--:R-:W-:-:S04]  /*7bc0*/  IMAD.U32 R4, R19, 0x10000, RZ ;  /* 0x0001000013047824 */ /* 0x008fc800078e00ff */
[----:B------:R-:W-:-:S06]  /*7bd0*/  FMUL.FTZ R4, R4, 1 ;  /* 0x3f80000004047820 */ /* 0x000fcc0000410000 */
[----:B------:R-:W0:Y:S02]  /*7be0*/  F2F.F64.F32 R4, R4 ;  /* 0x0000000400047310 */ /* 0x000e240000201800 */
[----:B0-----:R-:W-:Y:S01]  /*7bf0*/  STG.E.64 desc[UR36][R2.64], R4 ;  /* 0x0000000402007986 */ /* 0x001fe2000c101b24 */
[----:B------:R-:W-:Y:S05]  /*7c00*/  EXIT ;  /* 0x000000000000794d */ /* 0x000fea0003800000 */
.L_x_23927:
        /* <DEDUP_REMOVED lines=14> */
.L_x_23941:
        /* <DEDUP_REMOVED lines=18> */
.L_x_23944:
[----:B------:R-:W-:-:S04]  /*7e10*/  SHF.R.U32.HI R5, RZ, 0x18, R5 ;  /* 0x00000018ff057819 */ /* 0x000fc80000011605 */
[----:B------:R-:W-:-:S07]  /*7e20*/  LOP3.LUT R0, R0, 0x80, R5, 0xf8, !PT ;  /* 0x0000008000007812 */ /* 0x000fce00078ef805 */
.L_x_23943:
[----:B------:R-:W-:Y:S05]  /*7e30*/  BSYNC.RECONVERGENT B0 ;  /* 0x0000000000007941 */ /* 0x000fea0003800200 */
.L_x_23942:
[----:B------:R-:W-:Y:S01]  /*7e40*/  STG.E.U8 desc[UR36][R2.64], R0 ;  /* 0x0000000002007986 */ /* 0x000fe2000c101124 */
[----:B------:R-:W-:Y:S05]  /*7e50*/  EXIT ;  /* 0x000000000000794d */ /* 0x000fea0003800000 */
.L_x_23940:
        /* <DEDUP_REMOVED lines=18> */
.L_x_23947:
[----:B------:R-:W-:-:S04]  /*7f80*/  SHF.R.U32.HI R5, RZ, 0x18, R5 ;  /* 0x00000018ff057819 */ /* 0x000fc80000011605 */
[----:B------:R-:W-:-:S07]  /*7f90*/  LOP3.LUT R0, R0, 0x80, R5, 0xf8, !PT ;  /* 0x0000008000007812 */ /* 0x000fce00078ef805 */
.L_x_23946:
[----:B------:R-:W-:Y:S05]  /*7fa0*/  BSYNC.RECONVERGENT B0 ;  /* 0x0000000000007941 */ /* 0x000fea0003800200 */
.L_x_23945:
[----:B------:R-:W-:Y:S01]  /*7fb0*/  STG.E.U8 desc[UR36][R2.64], R0 ;  /* 0x0000000002007986 */ /* 0x000fe2000c101124 */
[----:B------:R-:W-:Y:S05]  /*7fc0*/  EXIT ;  /* 0x000000000000794d */ /* 0x000fea0003800000 */
.L_x_23939:
        /* <DEDUP_REMOVED lines=22> */
.L_x_23949:
[----:B---3--:R-:W-:-:S06]  /*8130*/  IMAD.U32 R4, R19, 0x10000, RZ ;  /* 0x0001000013047824 */ /* 0x008fcc00078e00ff */
[----:B------:R-:W0:Y:S02]  /*8140*/  F2I.U64.TRUNC R4, R4 ;  /* 0x0000000400047311 */ /* 0x000e24000020d800 */
[----:B0-----:R-:W-:Y:S01]  /*8150*/  STG.E.64 desc[UR36][R2.64], R4 ;  /* 0x0000000402007986 */ /* 0x001fe2000c101b24 */
[----:B------:R-:W-:Y:S05]  /*8160*/  EXIT ;  /* 0x000000000000794d */ /* 0x000fea0003800000 */
.L_x_23948:
[----:B---3--:R-:W-:-:S06]  /*8170*/  IMAD.U32 R19, R19, 0x10000, RZ ;  /* 0x0001000013137824 */ /* 0x008fcc00078e00ff */
[----:B------:R-:W0:Y:S02]  /*8180*/  F2I.FTZ.U32.TRUNC.NTZ R19, R19 ;  /* 0x0000001300137305 */ /* 0x000e24000021f000 */
[----:B0-----:R-:W-:Y:S01]  /*8190*/  STG.E desc[UR36][R2.64], R19 ;  /* 0x0000001302007986 */ /* 0x001fe2000c101924 */
[----:B------:R-:W-:Y:S05]  /*81a0*/  EXIT ;  /* 0x000000000000794d */ /* 0x000fea0003800000 */
.L_x_23938:
        /* <DEDUP_REMOVED lines=11> */
.L_x_23951:
[----:B---3--:R-:W-:Y:S01]  /*8260*/  IMAD.U32 R19, R19, 0x10000, RZ ;  /* 0x0001000013137824 */ /* 0x008fe200078e00ff */
[----:B------:R-:W-:-:S03]  /*8270*/  CS2R R6, SRZ ;  /* 0x0000000000067805 */ /* 0x000fc6000001ff00 */
[----:B------:R-:W-:-:S06]  /*8280*/  FMUL.FTZ R4, R19, 1 ;  /* 0x3f80000013047820 */ /* 0x000fcc0000410000 */
[----:B------:R-:W0:Y:S02]  /*8290*/  F2F.F64.F32 R4, R4 ;  /* 0x0000000400047310 */ /* 0x000e240000201800 */
[----:B0-----:R-:W-:Y:S01]  /*82a0*/  STG.E.128 desc[UR36][R2.64], R4 ;  /* 0x0000000402007986 */ /* 0x001fe2000c101d24 */
[----:B------:R-:W-:Y:S05]  /*82b0*/  EXIT ;  /* 0x000000000000794d */ /* 0x000fea0003800000 */
.L_x_23950:
[----:B------:R-:W-:-:S13]  /*82c0*/  ISETP.NE.AND P0, PT, R0, 0xf, PT ;  /* 0x0000000f0000780c */ /* 0x000fda0003f05270 */
[----:B------:R-:W-:Y:S05]  /*82d0*/  @!P0 BRA `(.L_x_23952) ;  /* 0x0000000000e88947 */ /* 0x000fea0003800000 */
[----:B------:R-:W-:-:S13]  /*82e0*/  ISETP.NE.AND P0, PT, R0, 0x17, PT ;  /* 0x000000170000780c */ /* 0x000fda0003f05270 */
[----:B------:R-:W-:Y:S05]  /*82f0*/  @!P0 BRA `(.L_x_23953) ;  /* 0x0000000000908947 */ /* 0x000fea0003800000 */
[----:B------:R-:W-:-:S13]  /*8300*/  ISETP.NE.AND P0, PT, R0, 0x18, PT ;  /* 0x000000180000780c */ /* 0x000fda0003f05270 */
[----:B------:R-:W-:Y:S05]  /*8310*/  @!P0 BRA `(.L_x_23954) ;  /* 0x0000000000448947 */ /* 0x000fea0003800000 */
.L_x_23931:
        /* <DEDUP_REMOVED lines=16> */
.L_x_23955:
[----:B------:R-:W-:Y:S05]  /*8420*/  EXIT ;  /* 0x000000000000794d */ /* 0x000fea0003800000 */
.L_x_23954:
        /* <DEDUP_REMOVED lines=13> */
.L_x_23957:
[----:B------:R-:W-:Y:S05]  /*8500*/  BSYNC.RECONVERGENT B0 ;  /* 0x0000000000007941 */ /* 0x000fea0003800200 */
.L_x_23956:
[----:B------:R-:W-:-:S05]  /*8510*/  LOP3.LUT R5, R0, 0x80, R5, 0xf8, !PT ;  /* 0x0000008000057812 */ /* 0x000fca00078ef805 */
[----:B------:R-:W-:Y:S01]  /*8520*/  STG.E.U8 desc[UR36][R2.64], R5 ;  /* 0x0000000502007986 */ /* 0x000fe2000c101124 */
[----:B------:R-:W-:Y:S05]  /*8530*/  EXIT ;  /* 0x000000000000794d */ /* 0x000fea0003800000 */
.L_x_23953:
        /* <DEDUP_REMOVED lines=12> */
.L_x_23959:
[----:B------:R-:W-:Y:S01]  /*8600*/  IMAD.MOV.U32 R0, RZ, RZ, 0x7f ;  /* 0x0000007fff007424 */ /* 0x000fe200078e00ff */
[----:B------:R-:W-:-:S04]  /*8610*/  ISETP.GT.U32.AND P0, PT, R4, 0x7f800000, PT ;  /* 0x7f8000000400780c */ /* 0x000fc80003f04070 */
[----:B------:R-:W-:-:S09]  /*8620*/  SEL R0, R0, 0x7c, P0 ;  /* 0x0000007c00007807 */ /* 0x000fd20000000000 */
.L_x_23960:
[----:B------:R-:W-:Y:S05]  /*8630*/  BSYNC.RECONVERGENT B0 ;  /* 0x0000000000007941 */ /* 0x000fea0003800200 */
.L_x_23958:
[----:B------:R-:W-:-:S04]  /*8640*/  SHF.R.U32.HI R5, RZ, 0x18, R5 ;  /* 0x00000018ff057819 */ /* 0x000fc80000011605 */
[----:B------:R-:W-:-:S05]  /*8650*/  LOP3.LUT R5, R0, 0x80, R5, 0xf8, !PT ;  /* 0x0000008000057812 */ /* 0x000fca00078ef805 */
[----:B------:R-:W-:Y:S01]  /*8660*/  STG.E.U8 desc[UR36][R2.64], R5 ;  /* 0x0000000502007986 */ /* 0x000fe2000c101124 */
[----:B------:R-:W-:Y:S05]  /*8670*/  EXIT ;  /* 0x000000000000794d */ /* 0x000fea0003800000 */
.L_x_23952:
[----:B---3--:R-:W-:Y:S01]  /*8680*/  STG.E.U16 desc[UR36][R2.64], R19 ;  /* 0x0000001302007986 */ /* 0x008fe2000c101524 */
[----:B------:R-:W-:Y:S05]  /*8690*/  EXIT ;  /* 0x000000000000794d */ /* 0x000fea0003800000 */
.L_x_23961:
        /* <DEDUP_REMOVED lines=14> */
.L_x_36052:


//--------------------- .text._ZN2at6native18elementwise_kernelILi128ELi4EZNS0_22gpu_kernel_impl_nocastIZZZNS0_17rsqrt_kernel_cudaERNS_18TensorIteratorBaseEENKUlvE0_clEvENKUlvE1_clEvEUlN3c108BFloat16EE_EEvS4_RKT_EUliE_EEviT1_ --------------------------
	.section	.text._ZN2at6native18elementwise_kernelILi128ELi4EZNS0_22gpu_kernel_impl_nocastIZZZNS0_17rsqrt_kernel_cudaERNS_18TensorIteratorBaseEENKUlvE0_clEvENKUlvE1_clEvEUlN3c108BFloat16EE_EEvS4_RKT_EUliE_EEviT1_,"ax",@progbits
	.align	128
        .global         _ZN2at6native18elementwise_kernelILi128ELi4EZNS0_22gpu_kernel_impl_nocastIZZZNS0_17rsqrt_kernel_cudaERNS_18TensorIteratorBaseEENKUlvE0_clEvENKUlvE1_clEvEUlN3c108BFloat16EE_EEvS4_RKT_EUliE_EEviT1_
        .type           _ZN2at6native18elementwise_kernelILi128ELi4EZNS0_22gpu_kernel_impl_nocastIZZZNS0_17rsqrt_kernel_cudaERNS_18TensorIteratorBaseEENKUlvE0_clEvENKUlvE1_clEvEUlN3c108BFloat16EE_EEvS4_RKT_EUliE_EEviT1_,@function
        .size           _ZN2at6native18elementwise_kernelILi128ELi4EZNS0_22gpu_kernel_impl_nocastIZZZNS0_17rsqrt_kernel_cudaERNS_18TensorIteratorBaseEENKUlvE0_clEvENKUlvE1_clEvEUlN3c108BFloat16EE_EEvS4_RKT_EUliE_EEviT1_,(.L_x_36053 - _ZN2at6native18elementwise_kernelILi128ELi4EZNS0_22gpu_kernel_impl_nocastIZZZNS0_17rsqrt_kernel_cudaERNS_18TensorIteratorBaseEENKUlvE0_clEvENKUlvE1_clEvEUlN3c108BFloat16EE_EEvS4_RKT_EUliE_EEviT1_)
        .other          _ZN2at6native18elementwise_kernelILi128ELi4EZNS0_22gpu_kernel_impl_nocastIZZZNS0_17rsqrt_kernel_cudaERNS_18TensorIteratorBaseEENKUlvE0_clEvENKUlvE1_clEvEUlN3c108BFloat16EE_EEvS4_RKT_EUliE_EEviT1_,@"STO_CUDA_ENTRY STV_DEFAULT"
_ZN2at6native18elementwise_kernelILi128ELi4EZNS0_22gpu_kernel_impl_nocastIZZZNS0_17rsqrt_kernel_cudaERNS_18TensorIteratorBaseEENKUlvE0_clEvENKUlvE1_clEvEUlN3c108BFloat16EE_EEvS4_RKT_EUliE_EEviT1_:
.text._ZN2at6native18elementwise_kernelILi128ELi4EZNS0_22gpu_kernel_impl_nocastIZZZNS0_17rsqrt_kernel_cudaERNS_18TensorIteratorBaseEENKUlvE0_clEvENKUlvE1_clEvEUlN3c108BFloat16EE_EEvS4_RKT_EUliE_EEviT1_:
        /* <DEDUP_REMOVED lines=21> */
[----:B------:R-:W1:Y:S02]  /*0150*/  MUFU.RSQ R0, R0 ;  /* 0x0000000000007308 */ /* 0x000e640000001400 */
        /* <DEDUP_REMOVED lines=8> */
[----:B------:R-:W1:Y:S02]  /*01e0*/  MUFU.RSQ R0, R0 ;  /* 0x0000000000007308 */ /* 0x000e640000001400 */
[----:B-1----:R-:W-:-:S05]  /*01f0*/  F2FP.BF16.F32.PACK_AB R2, RZ, R0 ;  /* 0x00000000ff02723e */ /* 0x002fca00000010ff */
[----:B0-----:R0:W-:Y:S02]  /*0200*/  STG.E.U16 desc[UR6][R6.64], R2 ;  /* 0x0000000206007986 */ /* 0x0011e4000c101506 */
.L_x_23965:
[----:B------:R-:W-:-:S13]  /*0210*/  ISETP.GE.AND P0, PT, R3, UR4, PT ;  /* 0x0000000403007c0c */ /* 0x000fda000bf06270 */
[----:B------:R-:W-:Y:S05]  /*0220*/  @P0 BREAK.RELIABLE B1 ;  /* 0x0000000000010942 */ /* 0x000fea0003800100 */
[----:B------:R-:W-:Y:S05]  /*0230*/  @P0 BRA `(.L_x_23966) ;  /* 0x0000000000240947 */ /* 0x000fea0003800000 */
[----:B------:R-:W-:Y:S05]  /*0240*/  BSYNC.RELIABLE B1 ;  /* 0x0000000000017941 */ /* 0x000fea0003800100 */
.L_x_23964:
        /* <DEDUP_REMOVED lines=8> */
.L_x_23966:
[----:B------:R-:W-:Y:S05]  /*02d0*/  BSYNC.RECONVERGENT B0 ;  /* 0x0000000000007941 */ /* 0x000fea0003800200 */
.L_x_23963:
[----:B------:R-:W-:Y:S05]  /*02e0*/  WARPSYNC.ALL ;  /* 0x0000000000007948 */ /* 0x000fea0003800000 */
[----:B------:R-:W-:-:S13]  /*02f0*/  ISETP.GE.AND P0, PT, R3, UR4, PT ;  /* 0x0000000403007c0c */ /* 0x000fda000bf06270 */
[----:B------:R-:W-:Y:S05]  /*0300*/  @P0 EXIT ;  /* 0x000000000000094d */ /* 0x000fea0003800000 */
[----:B01----:R-:W0:Y:S02]  /*0310*/  LDC.64 R2, c[0x0][0x588] ;  /* 0x00016200ff027b82 */ /* 0x003e240000000a00 */
[----:B0-----:R-:W2:Y:S06]  /*0320*/  LDG.E.U16 R2, desc[UR6][R2.64] ;  /* 0x0000000602027981 */ /* 0x001eac000c1e1500 */
[----:B------:R-:W0:Y:S01]  /*0330*/  LDC.64 R4, c[0x0][0x580] ;  /* 0x00016000ff047b82 */ /* 0x000e220000000a00 */
[----:B--2---:R-:W-:-:S06]  /*0340*/  SHF.L.U32 R0, R2, 0x10, RZ ;  /* 0x0000001002007819 */ /* 0x004fcc00000006ff */
[----:B------:R-:W1:Y:S02]  /*0350*/  MUFU.RSQ R0, R0 ;  /* 0x0000000000007308 */ /* 0x000e640000001400 */
[----:B-1----:R-:W-:-:S05]  /*0360*/  F2FP.BF16.F32.PACK_AB R3, RZ, R0 ;  /* 0x00000000ff03723e */ /* 0x002fca00000010ff */
[----:B0-----:R-:W-:Y:S01]  /*0370*/  STG.E.U16 desc[UR6][R4.64], R3 ;  /* 0x0000000304007986 */ /* 0x001fe2000c101506 */
[----:B------:R-:W-:Y:S05]  /*0380*/  EXIT ;  /* 0x000000000000794d */ /* 0x000fea0003800000 */
.L_x_23962:
        /* <DEDUP_REMOVED lines=306> */
.L_x_23970:
        /* <DEDUP_REMOVED lines=10> */
[----:B------:R-:W0:Y:S02]  /*1750*/  MUFU.RSQ R8, R8 ;  /* 0x0000000800087308 */ /* 0x000e240000001400 */
        /* <DEDUP_REMOVED lines=301> */
.L_x_23972:
        /* <DEDUP_REMOVED lines=8> */
[----:B------:R-:W0:Y:S02]  /*2ab0*/  MUFU.RSQ R8, R8 ;  /* 0x0000000800087308 */ /* 0x000e240000001400 */
[----:B0-----:R-:W-:-:S05]  /*2ac0*/  F2FP.BF16.F32.PACK_AB R7, RZ, R8 ;  /* 0x00000008ff07723e */ /* 0x001fca00000010ff */
[----:B------:R0:W-:Y:S02]  /*2ad0*/  STG.E.U16 desc[UR6][R4.64], R7 ;  /* 0x0000000704007986 */ /* 0x0001e4000c101506 */
.L_x_23969:
[----:B------:R-:W-:-:S13]  /*2ae0*/  ISETP.GE.AND P0, PT, R3, UR4, PT ;  /* 0x0000000403007c0c */ /* 0x000fda000bf06270 */
[----:B------:R-:W-:Y:S05]  /*2af0*/  @P0 BREAK.RELIABLE B1 ;  /* 0x0000000000010942 */ /* 0x000fea0003800100 */
[----:B------:R-:W-:Y:S05]  /*2b00*/  @P0 BRA `(.L_x_23971) ;  /* 0x0000001000d80947 */ /* 0x000fea0003800000 */
[----:B------:R-:W-:Y:S05]  /*2b10*/  BSYNC.RELIABLE B1 ;  /* 0x0000000000017941 */ /* 0x000fea0003800100 */
.L_x_23968:
        /* <DEDUP_REMOVED lines=298> */
.L_x_23973:
        /* <DEDUP_REMOVED lines=11> */
.L_x_23971:
[----:B------:R-:W-:Y:S05]  /*3e70*/  BSYNC.RECONVERGENT B0 ;  /* 0x0000000000007941 */ /* 0x000fea0003800200 */
.L_x_23967:
        /* <DEDUP_REMOVED lines=301> */
.L_x_23974:
[----:B------:R-:W0:Y:S02]  /*5150*/  LDCU.128 UR8, c[0x0][0x580] ;  /* 0x0000b000ff0877ac */ /* 0x000e240008000c00 */
[----:B0-----:R-:W-:-:S04]  /*5160*/  IADD3 R4, P0, PT, R2, UR10, RZ ;  /* 0x0000000a02047c10 */ /* 0x001fc8000ff1e0ff */
[----:B------:R-:W-:-:S05]  /*5170*/  IADD3.X R5, PT, PT, RZ, UR11, RZ, P0, !PT ;  /* 0x0000000bff057c10 */ /* 0x000fca00087fe4ff */
[----:B------:R-:W2:Y:S01]  /*5180*/  LDG.E.U16 R4, desc[UR6][R4.64] ;  /* 0x0000000604047981 */ /* 0x000ea2000c1e1500 */
[----:B------:R-:W-:-:S04]  /*5190*/  IADD3 R2, P0, PT, R3, UR8, RZ ;  /* 0x0000000803027c10 */ /* 0x000fc8000ff1e0ff */
[----:B------:R-:W-:Y:S02]  /*51a0*/  IADD3.X R3, PT, PT, RZ, UR9, RZ, P0, !PT ;  /* 0x00000009ff037c10 */ /* 0x000fe400087fe4ff */
[----:B--2---:R-:W-:-:S06]  /*51b0*/  SHF.L.U32 R0, R4, 0x10, RZ ;  /* 0x0000001004007819 */ /* 0x004fcc00000006ff */
[----:B------:R-:W0:Y:S02]  /*51c0*/  MUFU.RSQ R0, R0 ;  /* 0x0000000000007308 */ /* 0x000e240000001400 */
[----:B0-----:R-:W-:-:S05]  /*51d0*/  F2FP.BF16.F32.PACK_AB R5, RZ, R0 ;  /* 0x00000000ff05723e */ /* 0x001fca00000010ff */
[----:B------:R-:W-:Y:S01]  /*51e0*/  STG.E.U16 desc[UR6][R2.64], R5 ;  /* 0x0000000502007986 */ /* 0x000fe2000c101506 */
[----:B------:R-:W-:Y:S05]  /*51f0*/  EXIT ;  /* 0x000000000000794d */ /* 0x000fea0003800000 */
.L_x_23975:
        /* <DEDUP_REMOVED lines=16> */
.L_x_36053:


//--------------------- .text._ZN2at6native27unrolled_elementwise_kernelIZZZNS0_17rsqrt_kernel_cudaERNS_18TensorIteratorBaseEENKUlvE0_clEvENKUlvE1_clEvEUlN3c108BFloat16EE_St5arrayIPcLm2EELi4E23TrivialOffsetCalculatorILi1EjESD_NS0_6memory15LoadWithoutCastENSE_16StoreWithoutCastEEEviT_T0_T2_T3_T4_T5_ --------------------------
	.section	.text._ZN2at6native27unrolled_elementwise_kernelIZZZNS0_17rsqrt_kernel_cudaERNS_18TensorIteratorBaseEENKUlvE0_clEvENKUlvE1_clEvEUlN3c108BFloat16EE_St5arrayIPcLm2EELi4E23TrivialOffsetCalculatorILi1EjESD_NS0_6memory15LoadWithoutCastENSE_16StoreWithoutCastEEEviT_T0_T2_T3_T4_T5_,"ax",@progbits
	.align	128
        .global         _ZN2at6native27unrolled_elementwise_kernelIZZZNS0_17rsqrt_kernel_cudaERNS_18TensorIteratorBaseEENKUlvE0_clEvENKUlvE1_clEvEUlN3c108BFloat16EE_St5arrayIPcLm2EELi4E23TrivialOffsetCalculatorILi1EjESD_NS0_6memory15LoadWithoutCastENSE_16StoreWithoutCastEEEviT_T0_T2_T3_T4_T5_
        .type           _ZN2at6native27unrolled_elementwise_kernelIZZZNS0_17rsqrt_kernel_cudaERNS_18TensorIteratorBaseEENKUlvE0_clEvENKUlvE1_clEvEUlN3c108BFloat16EE_St5arrayIPcLm2EELi4E23TrivialOffsetCalculatorILi1EjESD_NS0_6memory15LoadWithoutCastENSE_16StoreWithoutCastEEEviT_T0_T2_T3_T4_T5_,@function
        .size           _ZN2at6native27unrolled_elementwise_kernelIZZZNS0_17rsqrt_kernel_cudaERNS_18TensorIteratorBaseEENKUlvE0_clEvENKUlvE1_clEvEUlN3c108BFloat16EE_St5arrayIPcLm2EELi4E23TrivialOffsetCalculatorILi1EjESD_NS0_6memory15LoadWithoutCastENSE_16StoreWithoutCastEEEviT_T0_T2_T3_T4_T5_,(.L_x_36054 - _ZN2at6native27unrolled_elementwise_kernelIZZZNS0_17rsqrt_kernel_cudaERNS_18TensorIteratorBaseEENKUlvE0_clEvENKUlvE1_clEvEUlN3c108BFloat16EE_St5arrayIPcLm2EELi4E23TrivialOffsetCalculatorILi1EjESD_NS0_6memory15LoadWithoutCastENSE_16StoreWithoutCastEEEviT_T0_T2_T3_T4_T5_)
        .other          _ZN2at6native27unrolled_elementwise_kernelIZZZNS0_17rsqrt_kernel_cudaERNS_18TensorIteratorBaseEENKUlvE0_clEvENKUlvE1_clEvEUlN3c108BFloat16EE_St5arrayIPcLm2EELi4E23TrivialOffsetCalculatorILi1EjESD_NS0_6memory15LoadWithoutCastENSE_16StoreWithoutCastEEEviT_T0_T2_T3_T4_T5_,@"STO_CUDA_ENTRY STV_DEFAULT"
_ZN2at6native27unrolled_elementwise_kernelIZZZNS0_17rsqrt_kernel_cudaERNS_18TensorIteratorBaseEENKUlvE0_clEvENKUlvE1_clEvEUlN3c108BFloat16EE_St5arrayIPcLm2EELi4E23TrivialOffsetCalculatorILi1EjESD_NS0_6memory15LoadWithoutCastENSE_16StoreWithoutCastEEEviT_T0_T2_T3_T4_T5_:
.text._ZN2at6native27unrolled_elementwise_kernelIZZZNS0_17rsqrt_kernel_cudaERNS_18TensorIteratorBaseEENKUlvE0_clEvENKUlvE1_clEvEUlN3c108BFloat16EE_St5arrayIPcLm2EELi4E23TrivialOffsetCalculatorILi1EjESD_NS0_6memory15LoadWithoutCastENSE_16StoreWithoutCastEEEviT_T0_T2_T3_T4_T5_:
        /* <DEDUP_REMOVED lines=48> */
[----:B------:R-:W1:Y:S01]  /*0300*/  @!P1 MUFU.RSQ R7, R7 ;  /* 0x0000000700079308 */ /* 0x000e620000001400 */
[----:B--2---:R-:W-:Y:S01]  /*0310*/  @!P2 IMAD.U32 R11, R11, 0x10000, RZ ;  /* 0x000100000b0ba824 */ /* 0x004fe200078e00ff */
[----:B-1----:R-:W-:-:S06]  /*0320*/  @!P1 F2FP.BF16.F32.PACK_AB R6, RZ, R7 ;  /* 0x00000007ff06923e */ /* 0x002fcc00000010ff */
[----:B------:R-:W1:Y:S01]  /*0330*/  @!P2 MUFU.RSQ R11, R11 ;  /* 0x0000000b000ba308 */ /* 0x000e620000001400 */
[----:B------:R0:W-:Y:S01]  /*0340*/  @!P1 STG.E.U16 desc[UR4][R8.64], R6 ;  /* 0x0000000608009986 */ /* 0x0001e2000c101504 */
[----:B----4-:R-:W-:-:S06]  /*0350*/  @!P3 SHF.L.U32 R19, R19, 0x10, RZ ;  /* 0x000000101313b819 */ /* 0x010fcc00000006ff */
[----:B------:R-:W2:Y:S01]  /*0360*/  @!P3 MUFU.RSQ R19, R19 ;  /* 0x000000130013b308 */ /* 0x000ea20000001400 */
        /* <DEDUP_REMOVED lines=13> */
.L_x_23977:
[----:B------:R-:W-:Y:S05]  /*0440*/  BSYNC.RECONVERGENT B0 ;  /* 0x0000000000007941 */ /* 0x000fea0003800200 */
.L_x_23976:
[----:B-----5:R-:W-:Y:S01]  /*0450*/  @!P0 IMAD.U32 R10, R10, 0x10000, RZ ;  /* 0x000100000a0a8824 */ /* 0x020fe200078e00ff */
[----:B------:R-:W-:-:S05]  /*0460*/  ISETP.GE.AND P1, PT, R0, R5, PT ;  /* 0x000000050000720c */ /* 0x000fca0003f26270 */
[----:B------:R-:W1:Y:S08]  /*0470*/  @!P0 MUFU.RSQ R10, R10 ;  /* 0x0000000a000a8308 */ /* 0x000e700000001400 */
        /* <DEDUP_REMOVED lines=8> */
.L_x_23978:
        /* <DEDUP_REMOVED lines=16> */
.L_x_36054:


//--------------------- .text._ZN2at6native29vectorized_elementwise_kernelILi2EZZZNS0_17rsqrt_kernel_cudaERNS_18TensorIteratorBaseEENKUlvE0_clEvENKUlvE1_clEvEUlN3c108BFloat16EE_St5arrayIPcLm2EEEEviT0_T1_ --------------------------
	.section	.text._ZN2at6native29vectorized_elementwise_kernelILi2EZZZNS0_17rsqrt_kernel_cudaERNS_18TensorIteratorBaseEENKUlvE0_clEvENKUlvE1_clEvEUlN3c108BFloat16EE_St5arrayIPcLm2EEEEviT0_T1_,"ax",@progbits
	.align	128
        .global         _ZN2at6native29vectorized_elementwise_kernelILi2EZZZNS0_17rsqrt_kernel_cudaERNS_18TensorIteratorBaseEENKUlvE0_clEvENKUlvE1_clEvEUlN3c108BFloat16EE_St5arrayIPcLm2EEEEviT0_T1_
        .type           _ZN2at6native29vectorized_elementwise_kernelILi2EZZZNS0_17rsqrt_kernel_cudaERNS_18TensorIteratorBaseEENKUlvE0_clEvENKUlvE1_clEvEUlN3c108BFloat16EE_St5arrayIPcLm2EEEEviT0_T1_,@function
        .size           _ZN2at6native29vectorized_elementwise_kernelILi2EZZZNS0_17rsqrt_kernel_cudaERNS_18TensorIteratorBaseEENKUlvE0_clEvENKUlvE1_clEvEUlN3c108BFloat16EE_St5arrayIPcLm2EEEEviT0_T1_,(.L_x_36055 - _ZN2at6native29vectorized_elementwise_kernelILi2EZZZNS0_17rsqrt_kernel_cudaERNS_18TensorIteratorBaseEENKUlvE0_clEvENKUlvE1_clEvEUlN3c108BFloat16EE_St5arrayIPcLm2EEEEviT0_T1_)
        .other          _ZN2at6native29vectorized_elementwise_kernelILi2EZZZNS0_17rsqrt_kernel_cudaERNS_18TensorIteratorBaseEENKUlvE0_clEvENKUlvE1_clEvEUlN3c108BFloat16EE_St5arrayIPcLm2EEEEviT0_T1_,@"STO_CUDA_ENTRY STV_DEFAULT"
_ZN2at6native29vectorized_elementwise_kernelILi2EZZZNS0_17rsqrt_kernel_cudaERNS_18TensorIteratorBaseEENKUlvE0_clEvENKUlvE1_clEvEUlN3c108BFloat16EE_St5arrayIPcLm2EEEEviT0_T1_:
.text._ZN2at6native29vectorized_elementwise_kernelILi2EZZZNS0_17rsqrt_kernel_cudaERNS_18TensorIteratorBaseEENKUlvE0_clEvENKUlvE1_clEvEUlN3c108BFloat16EE_St5arrayIPcLm2EEEEviT0_T1_:
        /* <DEDUP_REMOVED lines=86> */
[----:B------:R-:W-:Y:S01]  /*0560*/  @!P0 MUFU.RSQ R14, R14 ;  /* 0x0000000e000e8308 */ /* 0x000fe20000001400 */
[----:B----4-:R-:W-:-:S07]  /*0570*/  @!P5 SHF.L.U32 R13, R26, 0x10, RZ ;  /* 0x000000101a0dd819 */ /* 0x010fce00000006ff */
[----:B------:R-:W0:Y:S01]  /*0580*/  @!P5 MUFU.RSQ R13, R13 ;  /* 0x0000000d000dd308 */ /* 0x000e220000001400 */
[----:B---3--:R-:W-:Y:S02]  /*0590*/  @!P1 SHF.L.U32 R15, R28, 0x10, RZ ;  /* 0x000000101c0f9819 */ /* 0x008fe400000006ff */
[----:B0-----:R-:W-:Y:S02]  /*05a0*/  @!P5 F2FP.BF16.F32.PACK_AB R4, RZ, R13 ;  /* 0x0000000dff04d23e */ /* 0x001fe400000010ff */
[-C--:B------:R-:W-:Y:S02]  /*05b0*/  ISETP.GE.U32.AND P5, PT, R18, R5.reuse, PT ;  /* 0x000000051200720c */ /* 0x080fe40003fa6070 */
[----:B------:R-:W-:Y:S01]  /*05c0*/  @!P0 F2FP.BF16.F32.PACK_AB R22, RZ, R14 ;  /* 0x0000000eff16823e */ /* 0x000fe200000010ff */
[----:B------:R-:W0:Y:S04]  /*05d0*/  @!P1 MUFU.RSQ R15, R15 ;  /* 0x0000000f000f9308 */ /* 0x000e280000001400 */
[----:B------:R1:W-:Y:S01]  /*05e0*/  @!P0 STG.E.U16 desc[UR4][R10.64], R22 ;  /* 0x000000160a008986 */ /* 0x0003e2000c101504 */
[----:B------:R-:W-:-:S02]  /*05f0*/  ISETP.GE.U32.AND P0, PT, R2, R5, PT ;  /* 0x000000050200720c */ /* 0x000fc40003f06070 */
[----:B0-----:R-:W-:Y:S01]  /*0600*/  @!P1 F2FP.BF16.F32.PACK_AB R6, RZ, R15 ;  /* 0x0000000fff06923e */ /* 0x001fe200000010ff */
[----:B-----5:R-:W-:Y:S01]  /*0610*/  @!P2 IMAD.U32 R16, R29, 0x10000, RZ ;  /* 0x000100001d10a824 */ /* 0x020fe200078e00ff */
[----:B------:R-:W-:Y:S01]  /*0620*/  @!P3 SHF.L.U32 R13, R23, 0x10, RZ ;  /* 0x00000010170db819 */ /* 0x000fe200000006ff */
[----:B------:R-:W-:Y:S01]  /*0630*/  @!P4 IMAD.U32 R25, R25, 0x10000, RZ ;  /* 0x000100001919c824 */ /* 0x000fe200078e00ff */
[----:B------:R-:W-:-:S03]  /*0640*/  @!P6 SHF.L.U32 R27, R27, 0x10, RZ ;  /* 0x000000101b1be819 */ /* 0x000fc600000006ff */
[----:B------:R-:W0:Y:S01]  /*0650*/  @!P2 MUFU.RSQ R16, R16 ;  /* 0x000000100010a308 */ /* 0x000e220000001400 */
[----:B------:R-:W-:-:S07]  /*0660*/  @!P5 IMAD.U32 R0, R0, 0x10000, RZ ;  /* 0x000100000000d824 */ /* 0x000fce00078e00ff */
[----:B------:R-:W2:Y:S08]  /*0670*/  @!P3 MUFU.RSQ R13, R13 ;  /* 0x0000000d000db308 */ /* 0x000eb00000001400 */
[----:B------:R-:W3:Y:S08]  /*0680*/  @!P4 MUFU.RSQ R25, R25 ;  /* 0x000000190019c308 */ /* 0x000ef00000001400 */
[----:B------:R-:W4:Y:S08]  /*0690*/  @!P6 MUFU.RSQ R27, R27 ;  /* 0x0000001b001be308 */ /* 0x000f300000001400 */
[----:B------:R-:W5:Y:S01]  /*06a0*/  @!P5 MUFU.RSQ R0, R0 ;  /* 0x000000000000d308 */ /* 0x000f620000001400 */
        /* <DEDUP_REMOVED lines=18> */
.L_x_23982:
[----:B------:R-:W-:-:S13]  /*07d0*/  ISETP.GE.U32.AND P0, PT, R2, R5, PT ;  /* 0x000000050200720c */ /* 0x000fda0003f06070 */
[----:B------:R-:W-:Y:S05]  /*07e0*/  @P0 BRA `(.L_x_23984) ;  /* 0x0000000000300947 */ /* 0x000fea0003800000 */
[----:B0-----:R-:W0:Y:S01]  /*07f0*/  LDC.64 R10, c[0x0][0x388] ;  /* 0x0000e200ff0a7b82 */ /* 0x001e220000000a00 */
[----:B------:R-:W-:Y:S01]  /*0800*/  IMAD.IADD R13, R3, 0x1, R2 ;  /* 0x00000001030d7824 */ /* 0x000fe200078e0202 */
[----:B------:R-:W-:-:S03]  /*0810*/  IADD3 R2, PT, PT, R2, 0x80, RZ ;  /* 0x0000008002027810 */ /* 0x000fc60007ffe0ff */
[----:B0-----:R-:W-:-:S05]  /*0820*/  IMAD.WIDE.U32 R10, R13, 0x2, R10 ;  /* 0x000000020d0a7825 */ /* 0x001fca00078e000a */
[----:B------:R1:W-:Y:S02]  /*0830*/  STG.E.U16 desc[UR4][R10.64], R7 ;  /* 0x000000070a007986 */ /* 0x0003e4000c101504 */
.L_x_23983:
[----:B------:R-:W-:-:S13]  /*0840*/  ISETP.GE.U32.AND P0, PT, R2, R5, PT ;  /* 0x000000050200720c */ /* 0x000fda0003f06070 */
[----:B------:R-:W-:Y:S05]  /*0850*/  @P0 BRA `(.L_x_23985) ;  /* 0x0000000000340947 */ /* 0x000fea0003800000 */
[----:B01----:R-:W0:Y:S01]  /*0860*/  LDC.64 R6, c[0x0][0x388] ;  /* 0x0000e200ff067b82 */ /* 0x003e220000000a00 */
[----:B------:R-:W-:Y:S02]  /*0870*/  IMAD.IADD R11, R3, 0x1, R2 ;  /* 0x00000001030b7824 */ /* 0x000fe400078e0202 */
[----:B------:R-:W-:Y:S02]  /*0880*/  VIADD R2, R2, 0x80 ;  /* 0x0000008002027836 */ /* 0x000fe40000000000 */
[----:B0-----:R-:W-:-:S05]  /*0890*/  IMAD.WIDE.U32 R6, R11, 0x2, R6 ;  /* 0x000000020b067825 */ /* 0x001fca00078e0006 */
[----:B------:R1:W-:Y:S02]  /*08a0*/  STG.E.U16 desc[UR4][R6.64], R8 ;  /* 0x0000000806007986 */ /* 0x0003e4000c101504 */
.L_x_23984:
        /* <DEDUP_REMOVED lines=8> */
.L_x_23985:
[----:B------:R-:W-:Y:S05]  /*0930*/  BSYNC.RELIABLE B1 ;  /* 0x0000000000017941 */ /* 0x000fea0003800100 */
.L_x_23981:
[----:B------:R-:W-:-:S13]  /*0940*/  ISETP.GE.U32.AND P0, PT, R2, R5, PT ;  /* 0x000000050200720c */ /* 0x000fda0003f06070 */
[----:B012---:R-:W0:Y:S01]  /*0950*/  @!P0 LDC.64 R6, c[0x0][0x388] ;  /* 0x0000e200ff068b82 */ /* 0x007e220000000a00 */
[----:B------:R-:W-:Y:S02]  /*0960*/  @!P0 IMAD.IADD R9, R3, 0x1, R2 ;  /* 0x0000000103098824 */ /* 0x000fe400078e0202 */
[----:B------:R-:W-:Y:S02]  /*0970*/  @!P0 VIADD R2, R2, 0x80 ;  /* 0x0000008002028836 */ /* 0x000fe40000000000 */
[----:B0-----:R-:W-:-:S05]  /*0980*/  @!P0 IMAD.WIDE.U32 R6, R9, 0x2, R6 ;  /* 0x0000000209068825 */ /* 0x001fca00078e0006 */
[----:B------:R2:W-:Y:S02]  /*0990*/  @!P0 STG.E.U16 desc[UR4][R6.64], R20 ;  /* 0x0000001406008986 */ /* 0x0005e4000c101504 */
.L_x_23986:
[----:B------:R-:W-:Y:S05]  /*09a0*/  BSYNC.RECONVERGENT B0 ;  /* 0x0000000000007941 */ /* 0x000fea0003800200 */
.L_x_23980:
        /* <DEDUP_REMOVED lines=8> */
.L_x_23979:
        /* <DEDUP_REMOVED lines=23> */
[----:B------:R-:W-:Y:S08]  /*0ba0*/  MUFU.RSQ R6, R6 ;  /* 0x0000000600067308 */ /* 0x000ff00000001400 */
[----:B------:R-:W0:Y:S08]  /*0bb0*/  MUFU.RSQ R9, R9 ;  /* 0x0000000900097308 */ /* 0x000e300000001400 */
[----:B------:R-:W-:Y:S08]  /*0bc0*/  MUFU.RSQ R2, R2 ;  /* 0x0000000200027308 */ /* 0x000ff00000001400 */
[----:B------:R-:W-:Y:S08]  /*0bd0*/  MUFU.RSQ R7, R7 ;  /* 0x0000000700077308 */ /* 0x000ff00000001400 */
[----:B------:R-:W-:Y:S08]  /*0be0*/  MUFU.RSQ R8, R14 ;  /* 0x0000000e00087308 */ /* 0x000ff00000001400 */
[----:B------:R-:W1:Y:S08]  /*0bf0*/  MUFU.RSQ R13, R12 ;  /* 0x0000000c000d7308 */ /* 0x000e700000001400 */
[----:B------:R-:W2:Y:S08]  /*0c00*/  MUFU.RSQ R10, R10 ;  /* 0x0000000a000a7308 */ /* 0x000eb00000001400 */
[----:B------:R-:W3:Y:S01]  /*0c10*/  MUFU.RSQ R11, R11 ;  /* 0x0000000b000b7308 */ /* 0x000ee20000001400 */
        /* <DEDUP_REMOVED lines=9> */
.L_x_23987:
        /* <DEDUP_REMOVED lines=13> */
.L_x_36055:


//--------------------- .text._ZN2at6native29vectorized_elementwise_kernelILi4EZZZNS0_17rsqrt_kernel_cudaERNS_18TensorIteratorBaseEENKUlvE0_clEvENKUlvE1_clEvEUlN3c108BFloat16EE_St5arrayIPcLm2EEEEviT0_T1_ --------------------------
	.section	.text._ZN2at6native29vectorized_elementwise_kernelILi4EZZZNS0_17rsqrt_kernel_cudaERNS_18TensorIteratorBaseEENKUlvE0_clEvENKUlvE1_clEvEUlN3c108BFloat16EE_St5arrayIPcLm2EEEEviT0_T1_,"ax",@progbits
	.align	128
        .global         _ZN2at6native29vectorized_elementwise_kernelILi4EZZZNS0_17rsqrt_kernel_cudaERNS_18TensorIteratorBaseEENKUlvE0_clEvENKUlvE1_clEvEUlN3c108BFloat16EE_St5arrayIPcLm2EEEEviT0_T1_
        .type           _ZN2at6native29vectorized_elementwise_kernelILi4EZZZNS0_17rsqrt_kernel_cudaERNS_18TensorIteratorBaseEENKUlvE0_clEvENKUlvE1_clEvEUlN3c108BFloat16EE_St5arrayIPcLm2EEEEviT0_T1_,@function
        .size           _ZN2at6native29vectorized_elementwise_kernelILi4EZZZNS0_17rsqrt_kernel_cudaERNS_18TensorIteratorBaseEENKUlvE0_clEvENKUlvE1_clEvEUlN3c108BFloat16EE_St5arrayIPcLm2EEEEviT0_T1_,(.L_x_36056 - _ZN2at6native29vectorized_elementwise_kernelILi4EZZZNS0_17rsqrt_kernel_cudaERNS_18TensorIteratorBaseEENKUlvE0_clEvENKUlvE1_clEvEUlN3c108BFloat16EE_St5arrayIPcLm2EEEEviT0_T1_)
        .other          _ZN2at6native29vectorized_elementwise_kernelILi4EZZZNS0_17rsqrt_kernel_cudaERNS_18TensorIteratorBaseEENKUlvE0_clEvENKUlvE1_clEvEUlN3c108BFloat16EE_St5arrayIPcLm2EEEEviT0_T1_,@"STO_CUDA_ENTRY STV_DEFAULT"
_ZN2at6native29vectorized_elementwise_kernelILi4EZZZNS0_17rsqrt_kernel_cudaERNS_18TensorIteratorBaseEENKUlvE0_clEvENKUlvE1_clEvEUlN3c108BFloat16EE_St5arrayIPcLm2EEEEviT0_T1_:
.text._ZN2at6native29vectorized_elementwise_kernelILi4EZZZNS0_17rsqrt_kernel_cudaERNS_18TensorIteratorBaseEENKUlvE0_clEvENKUlvE1_clEvEUlN3c108BFloat16EE_St5arrayIPcLm2EEEEviT0_T1_:
        /* <DEDUP_REMOVED lines=125> */
.L_x_23991:
[----:B------:R-:W-:-:S13]  /*07d0*/  ISETP.GE.U32.AND P0, PT, R2, R5, PT ;  /* 0x000000050200720c */ /* 0x000fda0003f06070 */
[----:B------:R-:W-:Y:S05]  /*07e0*/  @P0 BRA `(.L_x_23993) ;  /* 0x0000000000300947 */ /* 0x000fea0003800000 */
[----:B0-----:R-:W0:Y:S01]  /*07f0*/  LDC.64 R10, c[0x0][0x388] ;  /* 0x0000e200ff0a7b82 */ /* 0x001e220000000a00 */
[----:B------:R-:W-:Y:S01]  /*0800*/  IMAD.IADD R13, R3, 0x1, R2 ;  /* 0x00000001030d7824 */ /* 0x000fe200078e0202 */
[----:B------:R-:W-:-:S03]  /*0810*/  IADD3 R2, PT, PT, R2, 0x80, RZ ;  /* 0x0000008002027810 */ /* 0x000fc60007ffe0ff */
[----:B0-----:R-:W-:-:S05]  /*0820*/  IMAD.WIDE.U32 R10, R13, 0x2, R10 ;  /* 0x000000020d0a7825 */ /* 0x001fca00078e000a */
[----:B------:R1:W-:Y:S02]  /*0830*/  STG.E.U16 desc[UR4][R10.64], R7 ;  /* 0x000000070a007986 */ /* 0x0003e4000c101504 */
.L_x_23992:
[----:B------:R-:W-:-:S13]  /*0840*/  ISETP.GE.U32.AND P0, PT, R2, R5, PT ;  /* 0x000000050200720c */ /* 0x000fda0003f06070 */
[----:B------:R-:W-:Y:S05]  /*0850*/  @P0 BRA `(.L_x_23994) ;  /* 0x0000000000340947 */ /* 0x000fea0003800000 */
[----:B01----:R-:W0:Y:S01]  /*0860*/  LDC.64 R6, c[0x0][0x388] ;  /* 0x0000e200ff067b82 */ /* 0x003e220000000a00 */
[----:B------:R-:W-:Y:S02]  /*0870*/  IMAD.IADD R11, R3, 0x1, R2 ;  /* 0x00000001030b7824 */ /* 0x000fe400078e0202 */
[----:B------:R-:W-:Y:S02]  /*0880*/  VIADD R2, R2, 0x80 ;  /* 0x0000008002027836 */ /* 0x000fe40000000000 */
[----:B0-----:R-:W-:-:S05]  /*0890*/  IMAD.WIDE.U32 R6, R11, 0x2, R6 ;  /* 0x000000020b067825 */ /* 0x001fca00078e0006 */
[----:B------:R1:W-:Y:S02]  /*08a0*/  STG.E.U16 desc[UR4][R6.64], R8 ;  /* 0x0000000806007986 */ /* 0x0003e4000c101504 */
.L_x_23993:
        /* <DEDUP_REMOVED lines=8> */
.L_x_23994:
[----:B------:R-:W-:Y:S05]  /*0930*/  BSYNC.RELIABLE B1 ;  /* 0x0000000000017941 */ /* 0x000fea0003800100 */
.L_x_23990:
[----:B------:R-:W-:-:S13]  /*0940*/  ISETP.GE.U32.AND P0, PT, R2, R5, PT ;  /* 0x000000050200720c */ /* 0x000fda0003f06070 */
[----:B012---:R-:W0:Y:S01]  /*0950*/  @!P0 LDC.64 R6, c[0x0][0x388] ;  /* 0x0000e200ff068b82 */ /* 0x007e220000000a00 */
[----:B------:R-:W-:Y:S02]  /*0960*/  @!P0 IMAD.IADD R9, R3, 0x1, R2 ;  /* 0x0000000103098824 */ /* 0x000fe400078e0202 */
[----:B------:R-:W-:Y:S02]  /*0970*/  @!P0 VIADD R2, R2, 0x80 ;  /* 0x0000008002028836 */ /* 0x000fe40000000000 */
[----:B0-----:R-:W-:-:S05]  /*0980*/  @!P0 IMAD.WIDE.U32 R6, R9, 0x2, R6 ;  /* 0x0000000209068825 */ /* 0x001fca00078e0006 */
[----:B------:R2:W-:Y:S02]  /*0990*/  @!P0 STG.E.U16 desc[UR4][R6.64], R20 ;  /* 0x0000001406008986 */ /* 0x0005e4000c101504 */
.L_x_23995:
[----:B------:R-:W-:Y:S05]  /*09a0*/  BSYNC.RECONVERGENT B0 ;  /* 0x0000000000007941 */ /* 0x000fea0003800200 */
.L_x_23989:
        /* <DEDUP_REMOVED lines=8> */
.L_x_23988:
        /* <DEDUP_REMOVED lines=21> */
[----:B------:R-:W-:Y:S08]  /*0b80*/  MUFU.RSQ R13, R12 ;  /* 0x0000000c000d7308 */ /* 0x000ff00000001400 */
[----:B------:R-:W0:Y:S08]  /*0b90*/  MUFU.RSQ R8, R8 ;  /* 0x0000000800087308 */ /* 0x000e300000001400 */
[----:B------:R-:W-:Y:S08]  /*0ba0*/  MUFU.RSQ R9, R9 ;  /* 0x0000000900097308 */ /* 0x000ff00000001400 */
[----:B------:R-:W1:Y:S08]  /*0bb0*/  MUFU.RSQ R4, R4 ;  /* 0x0000000400047308 */ /* 0x000e700000001400 */
[----:B------:R-:W-:Y:S08]  /*0bc0*/  MUFU.RSQ R2, R2 ;  /* 0x0000000200027308 */ /* 0x000ff00000001400 */
[----:B------:R-:W-:Y:S08]  /*0bd0*/  MUFU.RSQ R10, R10 ;  /* 0x0000000a000a7308 */ /* 0x000ff00000001400 */
[----:B------:R-:W2:Y:S08]  /*0be0*/  MUFU.RSQ R11, R11 ;  /* 0x0000000b000b7308 */ /* 0x000eb00000001400 */
[----:B------:R-:W3:Y:S01]  /*0bf0*/  MUFU.RSQ R5, R5 ;  /* 0x0000000500057308 */ /* 0x000ee20000001400 */
[----:B0-----:R-:W-:-:S02]  /*0c00*/  F2FP.BF16.F32.PACK_AB R3, R13, R8 ;  /* 0x000000080d03723e */ /* 0x001fc400000010ff */
[----:B-1----:R-:W-:Y:S02]  /*0c10*/  F2FP.BF16.F32.PACK_AB R8, R4, R9 ;  /* 0x000000090408723e */ /* 0x002fe400000010ff */
[----:B--2---:R-:W-:Y:S02]  /*0c20*/  F2FP.BF16.F32.PACK_AB R2, R11, R2 ;  /* 0x000000020b02723e */ /* 0x004fe400000010ff */
[----:B---3--:R-:W-:-:S03]  /*0c30*/  F2FP.BF16.F32.PACK_AB R9, R5, R10 ;  /* 0x0000000a0509723e */ /* 0x008fc600000010ff */
[----:B------:R-:W-:Y:S04]  /*0c40*/  STG.E.64 desc[UR4][R6.64], R2 ;  /* 0x0000000206007986 */ /* 0x000fe8000c101b04 */
[----:B------:R-:W-:Y:S01]  /*0c50*/  STG.E.64 desc[UR4][R6.64+0x400], R8 ;  /* 0x0004000806007986 */ /* 0x000fe2000c101b04 */
[----:B------:R-:W-:Y:S05]  /*0c60*/  EXIT ;  /* 0x000000000000794d */ /* 0x000fea0003800000 */
.L_x_23996:
        /* <DEDUP_REMOVED lines=9> */
.L_x_36056:


//--------------------- .text._ZN2at6native29vectorized_elementwise_kernelILi8EZZZNS0_17rsqrt_kernel_cudaERNS_18TensorIteratorBaseEENKUlvE0_clEvENKUlvE1_clEvEUlN3c108BFloat16EE_St5arrayIPcLm2EEEEviT0_T1_ --------------------------
	.section	.text._ZN2at6native29vectorized_elementwise_kernelILi8EZZZNS0_17rsqrt_kernel_cudaERNS_18TensorIteratorBaseEENKUlvE0_clEvENKUlvE1_clEvEUlN3c108BFloat16EE_St5arrayIPcLm2EEEEviT0_T1_,"ax",@progbits
	.align	128
        .global         _ZN2at6native29vectorized_elementwise_kernelILi8EZZZNS0_17rsqrt_kernel_cudaERNS_18TensorIteratorBaseEENKUlvE0_clEvENKUlvE1_clEvEUlN3c108BFloat16EE_St5arrayIPcLm2EEEEviT0_T1_
        .type           _ZN2at6native29vectorized_elementwise_kernelILi8EZZZNS0_17rsqrt_kernel_cudaERNS_18TensorIteratorBaseEENKUlvE0_clEvENKUlvE1_clEvEUlN3c108BFloat16EE_St5arrayIPcLm2EEEEviT0_T1_,@function
        .size           _ZN2at6native29vectorized_elementwise_kernelILi8EZZZNS0_17rsqrt_kernel_cudaERNS_18TensorIteratorBaseEENKUlvE0_clEvENKUlvE1_clEvEUlN3c108BFloat16EE_St5arrayIPcLm2EEEEviT0_T1_,(.L_x_36057 - _ZN2at6native29vectorized_elementwise_kernelILi8EZZZNS0_17rsqrt_kernel_cudaERNS_18TensorIteratorBaseEENKUlvE0_clEvENKUlvE1_clEvEUlN3c108BFloat16EE_St5arrayIPcLm2EEEEviT0_T1_)
        .other          _ZN2at6native29vectorized_elementwise_kernelILi8EZZZNS0_17rsqrt_kernel_cudaERNS_18TensorIteratorBaseEENKUlvE0_clEvENKUlvE1_clEvEUlN3c108BFloat16EE_St5arrayIPcLm2EEEEviT0_T1_,@"STO_CUDA_ENTRY STV_DEFAULT"
_ZN2at6native29vectorized_elementwise_kernelILi8EZZZNS0_17rsqrt_kernel_cudaERNS_18TensorIteratorBaseEENKUlvE0_clEvENKUlvE1_clEvEUlN3c108BFloat16EE_St5arrayIPcLm2EEEEviT0_T1_:
.text._ZN2at6native29vectorized_elementwise_kernelILi8EZZZNS0_17rsqrt_kernel_cudaERNS_18TensorIteratorBaseEENKUlvE0_clEvENKUlvE1_clEvEUlN3c108BFloat16EE_St5arrayIPcLm2EEEEviT0_T1_:
[----:B------:R-:W-:Y:S01]  /*0000*/  LDC R1, c[0x0][0x37c] ;  /* 0x0000df00ff017b82 */ /* 0x000fe20000000800 */
[----:B------:R-:W-:Y:S05]  /*0010*/  EXIT ;  /* 0x000000000000794d */ /* 0x000fea0003800000 */
.L_x_23997:
        /* <DEDUP_REMOVED lines=14> */
.L_x_36057:


//--------------------- .text._ZN2at6native18elementwise_kernelILi128ELi4EZNS0_15gpu_kernel_implIZZZNS0_17rsqrt_kernel_cudaERNS_18TensorIteratorBaseEENKUlvE0_clEvENKUlvE0_clEvEUlfE_EEvS4_RKT_EUliE_EEviT1_ --------------------------
	.section	.text._ZN2at6native18elementwise_kernelILi128ELi4EZNS0_15gpu_kernel_implIZZZNS0_17rsqrt_kernel_cudaERNS_18TensorIteratorBaseEENKUlvE0_clEvENKUlvE0_clEvEUlfE_EEvS4_RKT_EUliE_EEviT1_,"ax",@progbits
	.align	128
        .global         _ZN2at6native18elementwise_kernelILi128ELi4EZNS0_15gpu_kernel_implIZZZNS0_17rsqrt_kernel_cudaERNS_18TensorIteratorBaseEENKUlvE0_clEvENKUlvE0_clEvEUlfE_EEvS4_RKT_EUliE_EEviT1_
        .type           _ZN2at6native18elementwise_kernelILi128ELi4EZNS0_15gpu_kernel_implIZZZNS0_17rsqrt_kernel_cudaERNS_18TensorIteratorBaseEENKUlvE0_clEvENKUlvE0_clEvEUlfE_EEvS4_RKT_EUliE_EEviT1_,@function
        .size           _ZN2at6native18elementwise_kernelILi128ELi4EZNS0_15gpu_kernel_implIZZZNS0_17rsqrt_kernel_cudaERNS_18TensorIteratorBaseEENKUlvE0_clEvENKUlvE0_clEvEUlfE_EEvS4_RKT_EUliE_EEviT1_,(.L_x_36058 - _ZN2at6native18elementwise_kernelILi128ELi4EZNS0_15gpu_kernel_implIZZZNS0_17rsqrt_kernel_cudaERNS_18TensorIteratorBaseEENKUlvE0_clEvENKUlvE0_clEvEUlfE_EEvS4_RKT_EUliE_EEviT1_)
        .other          _ZN2at6native18elementwise_kernelILi128ELi4EZNS0_15gpu_kernel_implIZZZNS0_17rsqrt_kernel_cudaERNS_18TensorIteratorBaseEENKUlvE0_clEvENKUlvE0_clEvEUlfE_EEvS4_RKT_EUliE_EEviT1_,@"STO_CUDA_ENTRY STV_DEFAULT"
_ZN2at6native18elementwise_kernelILi128ELi4EZNS0_15gpu_kernel_implIZZZNS0_17rsqrt_kernel_cudaERNS_18TensorIteratorBaseEENKUlvE0_clEvENKUlvE0_clEvEUlfE_EEvS4_RKT_EUliE_EEviT1_:
.text._ZN2at6native18elementwise_kernelILi128ELi4EZNS0_15gpu_kernel_implIZZZNS0_17rsqrt_kernel_cudaERNS_18TensorIteratorBaseEENKUlvE0_clEvENKUlvE0_clEvEUlfE_EEvS4_RKT_EUliE_EEviT1_:
        /* <DEDUP_REMOVED lines=319> */
.L_x_24000:
        /* <DEDUP_REMOVED lines=18> */
.L_x_24005:
[----:B------:R-:W2:Y:S02]  /*1510*/  LDG.E.U8 R2, desc[UR36][R2.64] ;  /* 0x0000002402027981 */ /* 0x000ea4000c1e1100 */
[----:B--2---:R-:W-:Y:S01]  /*1520*/  I2FP.F32.U32 R4, R2 ;  /* 0x0000000200047245 */ /* 0x004fe20000201000 */
[----:B------:R-:W-:Y:S06]  /*1530*/  BRA `(.L_x_24007) ;  /* 0x0000000c00447947 */ /* 0x000fec0003800000 */
.L_x_24004:
        /* <DEDUP_REMOVED lines=9> */
.L_x_24009:
[----:B------:R-:W2:Y:S02]  /*15d0*/  LDG.E R2, desc[UR36][R2.64] ;  /* 0x0000002402027981 */ /* 0x000ea4000c1e1900 */
[----:B--2---:R-:W-:Y:S01]  /*15e0*/  I2FP.F32.S32 R4, R2 ;  /* 0x0000000200047245 */ /* 0x004fe20000201400 */
[----:B------:R-:W-:Y:S06]  /*15f0*/  BRA `(.L_x_24007) ;  /* 0x0000000c00147947 */ /* 0x000fec0003800000 */
.L_x_24008:
[----:B------:R-:W2:Y:S02]  /*1600*/  LDG.E.U16 R2, desc[UR36][R2.64] ;  /* 0x0000002402027981 */ /* 0x000ea4000c1e1500 */
[----:B--2---:R2:W3:Y:S01]  /*1610*/  I2F.S16 R4, R2 ;  /* 0x0000000200047306 */ /* 0x0044e20000101400 */
[----:B------:R-:W-:Y:S05]  /*1620*/  BRA `(.L_x_24007) ;  /* 0x0000000c00087947 */ /* 0x000fea0003800000 */
.L_x_24003:
        /* <DEDUP_REMOVED lines=8> */
.L_x_24011:
[----:B------:R-:W2:Y:S02]  /*16b0*/  LDG.E.U16 R2, desc[UR36][R2.64] ;  /* 0x0000002402027981 */ /* 0x000ea4000c1e1500 */
[----:B--2---:R-:W-:Y:S01]  /*16c0*/  HADD2.F32 R4, -RZ, R2.H0_H0 ;  /* 0x20000002ff047230 */ /* 0x004fe20000004100 */
[----:B------:R-:W-:Y:S06]  /*16d0*/  BRA `(.L_x_24007) ;  /* 0x0000000800dc7947 */ /* 0x000fec0003800000 */
.L_x_24010:
        /* <DEDUP_REMOVED lines=8> */
.L_x_24013:
[----:B------:R-:W2:Y:S02]  /*1760*/  LDG.E.U16 R2, desc[UR36][R2.64] ;  /* 0x0000002402027981 */ /* 0x000ea4000c1e1500 */
[----:B--2---:R-:W-:Y:S01]  /*1770*/  HADD2.F32 R4, -RZ, R2.H0_H0 ;  /* 0x20000002ff047230 */ /* 0x004fe20000004100 */
[----:B------:R-:W-:Y:S06]  /*1780*/  BRA `(.L_x_24007) ;  /* 0x0000000800b07947 */ /* 0x000fec0003800000 */
.L_x_24012:
        /* <DEDUP_REMOVED lines=11> */
.L_x_24002:
        /* <DEDUP_REMOVED lines=12> */
.L_x_24016:
        /* <DEDUP_REMOVED lines=11> */
.L_x_24015:
        /* <DEDUP_REMOVED lines=25> */
.L_x_24018:
        /* <DEDUP_REMOVED lines=12> */
.L_x_24017:
[----:B------:R-:W2:Y:S02]  /*1c00*/  LDG.E.U16 R2, desc[UR36][R2.64] ;  /* 0x0000002402027981 */ /* 0x000ea4000c1e1500 */
[----:B--2---:R-:W-:Y:S01]  /*1c10*/  SHF.L.U32 R4, R2, 0x10, RZ ;  /* 0x0000001002047819 */ /* 0x004fe200000006ff */
[----:B------:R-:W-:Y:S06]  /*1c20*/  BRA `(.L_x_24007) ;  /* 0x0000000400887947 */ /* 0x000fec0003800000 */
.L_x_24014:
        /* <DEDUP_REMOVED lines=11> */
.L_x_24021:
        /* <DEDUP_REMOVED lines=20> */
.L_x_24023:
[----:B------:R-:W-:Y:S05]  /*1e20*/  BSYNC.RECONVERGENT B0 ;  /* 0x0000000000007941 */ /* 0x000fea0003800200 */
.L_x_24022:
[----:B------:R-:W-:Y:S01]  /*1e30*/  IMAD.SHL.U32 R0, R0, 0x100000, RZ ;  /* 0x0010000000007824 */ /* 0x000fe200078e00ff */
[----:B------:R-:W-:-:S04]  /*1e40*/  LEA R2, R2, 0x3b800000, 0x17 ;  /* 0x3b80000002027811 */ /* 0x000fc800078eb8ff */
[----:B------:R-:W-:Y:S01]  /*1e50*/  LOP3.LUT R4, R2, R0, R7, 0xfe, !PT ;  /* 0x0000000002047212 */ /* 0x000fe200078efe07 */
[----:B------:R-:W-:Y:S06]  /*1e60*/  BRA `(.L_x_24007) ;  /* 0x0000000000f87947 */ /* 0x000fec0003800000 */
.L_x_24020:
        /* <DEDUP_REMOVED lines=20> */
.L_x_24025:
[----:B------:R-:W-:Y:S05]  /*1fb0*/  BSYNC.RECONVERGENT B0 ;  /* 0x0000000000007941 */ /* 0x000fea0003800200 */
.L_x_24024:
[----:B------:R-:W-:Y:S01]  /*1fc0*/  IMAD.SHL.U32 R0, R0, 0x200000, RZ ;  /* 0x0020000000007824 */ /* 0x000fe200078e00ff */
[----:B------:R-:W-:-:S04]  /*1fd0*/  LEA R2, R2, 0x37800000, 0x17 ;  /* 0x3780000002027811 */ /* 0x000fc800078eb8ff */
[----:B------:R-:W-:Y:S01]  /*1fe0*/  LOP3.LUT R4, R2, R0, R7, 0xfe, !PT ;  /* 0x0000000002047212 */ /* 0x000fe200078efe07 */
[----:B------:R-:W-:Y:S06]  /*1ff0*/  BRA `(.L_x_24007) ;  /* 0x0000000000947947 */ /* 0x000fec0003800000 */
.L_x_24019:
[----:B------:R-:W-:-:S09]  /*2000*/  UISETP.NE.AND UP0, UPT, UR4, 0x1c, UPT ;  /* 0x0000001c0400788c */ /* 0x000fd2000bf05270 */
[----:B------:R-:W-:Y:S05]  /*2010*/  BRA.U !UP0, `(.L_x_24026) ;  /* 0x0000000108847547 */ /* 0x000fea000b800000 */
[----:B------:R-:W-:-:S09]  /*2020*/  UISETP.NE.AND UP0, UPT, UR4, 0x1d, UPT ;  /* 0x0000001d0400788c */ /* 0x000fd2000bf05270 */
[----:B------:R-:W-:Y:S05]  /*2030*/  BRA.U !UP0, `(.L_x_24027) ;  /* 0x0000000108707547 */ /* 0x000fea000b800000 */
[----:B------:R-:W-:-:S09]  /*2040*/  UISETP.NE.AND UP0, UPT, UR4, 0x2c, UPT ;  /* 0x0000002c0400788c */ /* 0x000fd2000bf05270 */
[----:B------:R-:W-:Y:S05]  /*2050*/  BRA.U !UP0, `(.L_x_24028) ;  /* 0x0000000108487547 */ /* 0x000fea000b800000 */
.L_x_24006:
        /* <DEDUP_REMOVED lines=16> */
.L_x_24029:
[----:B------:R-:W-:Y:S01]  /*2160*/  IMAD.MOV.U32 R4, RZ, RZ, RZ ;  /* 0x000000ffff047224 */ /* 0x000fe200078e00ff */
[----:B------:R-:W-:Y:S06]  /*2170*/  BRA `(.L_x_24007) ;  /* 0x0000000000347947 */ /* 0x000fec0003800000 */
.L_x_24028:
        /* <DEDUP_REMOVED lines=8> */
.L_x_24027:
[----:B------:R-:W2:Y:S02]  /*2200*/  LDG.E.64 R2, desc[UR36][R2.64] ;  /* 0x0000002402027981 */ /* 0x000ea4000c1e1b00 */
[----:B--2---:R0:W1:Y:S02]  /*2210*/  I2F.U64 R4, R2 ;  /* 0x0000000200047312 */ /* 0x0040640000301000 */
[----:B01----:R-:W-:Y:S05]  /*2220*/  BRA `(.L_x_24007) ;  /* 0x0000000000087947 */ /* 0x003fea0003800000 */
.L_x_24026:
[----:B------:R-:W2:Y:S02]  /*2230*/  LDG.E R2, desc[UR36][R2.64] ;  /* 0x0000002402027981 */ /* 0x000ea4000c1e1900 */
[----:B--2---:R-:W-:-:S07]  /*2240*/  I2FP.F32.U32 R4, R2 ;  /* 0x0000000200047245 */ /* 0x004fce0000201000 */
.L_x_24007:
[----:B------:R-:W-:Y:S05]  /*2250*/  BSYNC.RECONVERGENT B6 ;  /* 0x0000000000067941 */ /* 0x000fea0003800200 */
.L_x_24001:
[----:B------:R-:W1:Y:S01]  /*2260*/  LDCU.64 UR6, c[0x0][0x580] ;  /* 0x0000b000ff0677ac */ /* 0x000e620008000a00 */
[----:B0--3-5:R-:W0:Y:S01]  /*2270*/  MUFU.RSQ R4, R4 ;  /* 0x0000000400047308 */ /* 0x029e220000001400 */
        /* <DEDUP_REMOVED lines=16> */
.L_x_24033:
[----:B------:R-:W0:Y:S02]  /*2380*/  F2I.S64.TRUNC R4, R4 ;  /* 0x0000000400047311 */ /* 0x000e24000020d900 */
[----:B0-----:R-:W-:-:S05]  /*2390*/  IMAD.MOV.U32 R7, RZ, RZ, R4 ;  /* 0x000000ffff077224 */ /* 0x001fca00078e0004 */
[----:B------:R0:W-:Y:S01]  /*23a0*/  STG.E.U8 desc[UR36][R2.64], R7 ;  /* 0x0000000702007986 */ /* 0x0001e2000c101124 */
[----:B------:R-:W-:Y:S05]  /*23b0*/  BRA `(.L_x_24035) ;  /* 0x0000000c002c7947 */ /* 0x000fea0003800000 */
.L_x_24032:
        /* <DEDUP_REMOVED lines=9> */
.L_x_24037:
[----:B------:R-:W0:Y:S02]  /*2450*/  F2I.FTZ.TRUNC.NTZ R5, R4 ;  /* 0x0000000400057305 */ /* 0x000e24000021f100 */
[----:B0-----:R0:W-:Y:S01]  /*2460*/  STG.E desc[UR36][R2.64], R5 ;  /* 0x0000000502007986 */ /* 0x0011e2000c101924 */
[----:B------:R-:W-:Y:S05]  /*2470*/  BRA `(.L_x_24035) ;  /* 0x0000000800fc7947 */ /* 0x000fea0003800000 */
.L_x_24036:
[----:B------:R-:W0:Y:S02]  /*2480*/  F2I.FTZ.TRUNC.NTZ R5, R4 ;  /* 0x0000000400057305 */ /* 0x000e24000021f100 */
[----:B0-----:R0:W-:Y:S01]  /*2490*/  STG.E.U16 desc[UR36][R2.64], R5 ;  /* 0x0000000502007986 */ /* 0x0011e2000c101524 */
[----:B------:R-:W-:Y:S05]  /*24a0*/  BRA `(.L_x_24035) ;  /* 0x0000000800f07947 */ /* 0x000fea0003800000 */
.L_x_24031:
        /* <DEDUP_REMOVED lines=8> */
.L_x_24039:
[----:B------:R-:W-:-:S05]  /*2530*/  F2FP.F16.F32.PACK_AB R4, RZ, R4 ;  /* 0x00000004ff04723e */ /* 0x000fca00000000ff */
[----:B------:R0:W-:Y:S01]  /*2540*/  STG.E.U16 desc[UR36][R2.64], R4 ;  /* 0x0000000402007986 */ /* 0x0001e2000c101524 */
[----:B------:R-:W-:Y:S05]  /*2550*/  BRA `(.L_x_24035) ;  /* 0x0000000800c47947 */ /* 0x000fea0003800000 */
.L_x_24038:
        /* <DEDUP_REMOVED lines=9> */
.L_x_24041:
[----:B------:R-:W-:-:S04]  /*25f0*/  F2FP.F16.F32.PACK_AB R5, RZ, R4 ;  /* 0x00000004ff05723e */ /* 0x000fc800000000ff */
[----:B------:R-:W-:-:S05]  /*2600*/  PRMT R5, R5, 0x5410, RZ ;  /* 0x0000541005057816 */ /* 0x000fca00000000ff */
[----:B------:R0:W-:Y:S01]  /*2610*/  STG.E desc[UR36][R2.64], R5 ;  /* 0x0000000502007986 */ /* 0x0001e2000c101924 */
[----:B------:R-:W-:Y:S05]  /*2620*/  BRA `(.L_x_24035) ;  /* 0x0000000800907947 */ /* 0x000fea0003800000 */
.L_x_24040:
[----:B------:R-:W-:-:S06]  /*2630*/  FMUL.FTZ R4, R4, 1 ;  /* 0x3f80000004047820 */ /* 0x000fcc0000410000 */
[----:B------:R-:W0:Y:S02]  /*2640*/  F2F.F64.F32 R4, R4 ;  /* 0x0000000400047310 */ /* 0x000e240000201800 */
[----:B0-----:R0:W-:Y:S01]  /*2650*/  STG.E.64 desc[UR36][R2.64], R4 ;  /* 0x0000000402007986 */ /* 0x0011e2000c101b24 */
[----:B------:R-:W-:Y:S05]  /*2660*/  BRA `(.L_x_24035) ;  /* 0x0000000800807947 */ /* 0x000fea0003800000 */
.L_x_24030:
        /* <DEDUP_REMOVED lines=12> */
.L_x_24044:
[----:B------:R-:W-:Y:S01]  /*2730*/  FMUL.FTZ R4, R4, 1 ;  /* 0x3f80000004047820 */ /* 0x000fe20000410000 */
[----:B------:R-:W-:-:S05]  /*2740*/  CS2R R6, SRZ ;  /* 0x0000000000067805 */ /* 0x000fca000001ff00 */
[----:B------:R-:W0:Y:S02]  /*2750*/  F2F.F64.F32 R4, R4 ;  /* 0x0000000400047310 */ /* 0x000e240000201800 */
[----:B0-----:R0:W-:Y:S01]  /*2760*/  STG.E.128 desc[UR36][R2.64], R4 ;  /* 0x0000000402007986 */ /* 0x0011e2000c101d24 */
[----:B------:R-:W-:Y:S05]  /*2770*/  BRA `(.L_x_24035) ;  /* 0x00000008003c7947 */ /* 0x000fea0003800000 */
.L_x_24043:
        /* <DEDUP_REMOVED lines=18> */
.L_x_24048:
[----:B------:R-:W-:Y:S05]  /*28a0*/  BSYNC.RECONVERGENT B0 ;  /* 0x0000000000007941 */ /* 0x000fea0003800200 */
.L_x_24047:
[----:B------:R-:W-:-:S05]  /*28b0*/  LOP3.LUT R7, R0, 0x80, R7, 0xf8, !PT ;  /* 0x0000008000077812 */ /* 0x000fca00078ef807 */
[----:B------:R0:W-:Y:S01]  /*28c0*/  STG.E.U8 desc[UR36][R2.64], R7 ;  /* 0x0000000702007986 */ /* 0x0001e2000c101124 */
[----:B------:R-:W-:Y:S05]  /*28d0*/  BRA `(.L_x_24035) ;  /* 0x0000000400e47947 */ /* 0x000fea0003800000 */
.L_x_24046:
        /* <DEDUP_REMOVED lines=14> */
.L_x_24050:
[----:B------:R-:W-:Y:S05]  /*29c0*/  BSYNC.RECONVERGENT B0 ;  /* 0x0000000000007941 */ /* 0x000fea0003800200 */
.L_x_24049:
[----:B------:R-:W-:-:S05]  /*29d0*/  LOP3.LUT R5, R0, 0x80, R7, 0xf8, !PT ;  /* 0x0000008000057812 */ /* 0x000fca00078ef807 */
[----:B------:R0:W-:Y:S01]  /*29e0*/  STG.E.U8 desc[UR36][R2.64], R5 ;  /* 0x0000000502007986 */ /* 0x0001e2000c101124 */
[----:B------:R-:W-:Y:S05]  /*29f0*/  BRA `(.L_x_24035) ;  /* 0x00000004009c7947 */ /* 0x000fea0003800000 */
.L_x_24045:
[----:B------:R-:W-:-:S05]  /*2a00*/  F2FP.BF16.F32.PACK_AB R4, RZ, R4 ;  /* 0x00000004ff04723e */ /* 0x000fca00000010ff */
[----:B------:R0:W-:Y:S01]  /*2a10*/  STG.E.U16 desc[UR36][R2.64], R4 ;  /* 0x0000000402007986 */ /* 0x0001e2000c101524 */
[----:B------:R-:W-:Y:S05]  /*2a20*/  BRA `(.L_x_24035) ;  /* 0x0000000400907947 */ /* 0x000fea0003800000 */
.L_x_24042:
        /* <DEDUP_REMOVED lines=11> */
.L_x_24053:
        /* <DEDUP_REMOVED lines=12> */
.L_x_24056:
[----:B------:R-:W-:-:S04]  /*2ba0*/  SHF.R.U32.HI R0, RZ, 0x14, R4 ;  /* 0x00000014ff007819 */ /* 0x000fc80000011604 */
[----:B------:R-:W-:-:S04]  /*2bb0*/  LOP3.LUT R5, R0, 0x1, RZ, 0xc0, !PT ;  /* 0x0000000100057812 */ /* 0x000fc800078ec0ff */
[----:B------:R-:W-:-:S04]  /*2bc0*/  IADD3 R0, PT, PT, R4, 0x487ffff, R5 ;  /* 0x0487ffff04007810 */ /* 0x000fc80007ffe005 */
[----:B------:R-:W-:-:S04]  /*2bd0*/  SHF.R.U32.HI R0, RZ, 0x14, R0 ;  /* 0x00000014ff007819 */ /* 0x000fc80000011600 */
[----:B------:R-:W-:-:S07]  /*2be0*/  LOP3.LUT R5, R0, 0xff, RZ, 0xc0, !PT ;  /* 0x000000ff00057812 */ /* 0x000fce00078ec0ff */
.L_x_24057:
[----:B------:R-:W-:-:S04]  /*2bf0*/  SHF.R.U32.HI R4, RZ, 0x18, R4 ;  /* 0x00000018ff047819 */ /* 0x000fc80000011604 */
[----:B------:R-:W-:-:S04]  /*2c00*/  LOP3.LUT R5, R5, 0x80, R4, 0xf8, !PT ;  /* 0x0000008005057812 */ /* 0x000fc800078ef804 */
[----:B------:R-:W-:-:S07]  /*2c10*/  PRMT R0, R5, 0x7610, R0 ;  /* 0x0000761005007816 */ /* 0x000fce0000000000 */
.L_x_24055:
[----:B------:R-:W-:Y:S05]  /*2c20*/  BSYNC.RECONVERGENT B0 ;  /* 0x0000000000007941 */ /* 0x000fea0003800200 */
.L_x_24054:
[----:B------:R4:W-:Y:S01]  /*2c30*/  STG.E.U8 desc[UR36][R2.64], R0 ;  /* 0x0000000002007986 */ /* 0x0009e2000c101124 */
[----:B------:R-:W-:Y:S05]  /*2c40*/  BRA `(.L_x_24035) ;  /* 0x0000000400087947 */ /* 0x000fea0003800000 */
.L_x_24052:
        /* <DEDUP_REMOVED lines=12> */
.L_x_24060:
[----:B------:R-:W-:-:S04]  /*2d10*/  SHF.R.U32.HI R0, RZ, 0x15, R4 ;  /* 0x00000015ff007819 */ /* 0x000fc80000011604 */
[----:B------:R-:W-:-:S04]  /*2d20*/  LOP3.LUT R5, R0, 0x1, RZ, 0xc0, !PT ;  /* 0x0000000100057812 */ /* 0x000fc800078ec0ff */
[----:B------:R-:W-:-:S04]  /*2d30*/  IADD3 R0, PT, PT, R4, 0x88fffff, R5 ;  /* 0x088fffff04007810 */ /* 0x000fc80007ffe005 */
[----:B------:R-:W-:-:S04]  /*2d40*/  SHF.R.U32.HI R0, RZ, 0x15, R0 ;  /* 0x00000015ff007819 */ /* 0x000fc80000011600 */
[----:B------:R-:W-:-:S07]  /*2d50*/  LOP3.LUT R5, R0, 0xff, RZ, 0xc0, !PT ;  /* 0x000000ff00057812 */ /* 0x000fce00078ec0ff */
.L_x_24061:
[----:B------:R-:W-:-:S04]  /*2d60*/  SHF.R.U32.HI R4, RZ, 0x18, R4 ;  /* 0x00000018ff047819 */ /* 0x000fc80000011604 */
[----:B------:R-:W-:-:S04]  /*2d70*/  LOP3.LUT R5, R5, 0x80, R4, 0xf8, !PT ;  /* 0x0000008005057812 */ /* 0x000fc800078ef804 */
[----:B------:R-:W-:-:S07]  /*2d80*/  PRMT R0, R5, 0x7610, R0 ;  /* 0x0000761005007816 */ /* 0x000fce0000000000 */
.L_x_24059:
[----:B------:R-:W-:Y:S05]  /*2d90*/  BSYNC.RECONVERGENT B0 ;  /* 0x0000000000007941 */ /* 0x000fea0003800200 */
.L_x_24058:
[----:B------:R3:W-:Y:S01]  /*2da0*/  STG.E.U8 desc[UR36][R2.64], R0 ;  /* 0x0000000002007986 */ /* 0x0007e2000c101124 */
[----:B------:R-:W-:Y:S05]  /*2db0*/  BRA `(.L_x_24035) ;  /* 0x0000000000ac7947 */ /* 0x000fea0003800000 */
.L_x_24051:
[----:B------:R-:W-:-:S09]  /*2dc0*/  UISETP.NE.AND UP0, UPT, UR4, 0x1c, UPT ;  /* 0x0000001c0400788c */ /* 0x000fd2000bf05270 */
[----:B------:R-:W-:Y:S05]  /*2dd0*/  BRA.U !UP0, `(.L_x_24062) ;  /* 0x00000001089c7547 */ /* 0x000fea000b800000 */
[----:B------:R-:W-:-:S09]  /*2de0*/  UISETP.NE.AND UP0, UPT, UR4, 0x1d, UPT ;  /* 0x0000001d0400788c */ /* 0x000fd2000bf05270 */
[----:B------:R-:W-:Y:S05]  /*2df0*/  BRA.U !UP0, `(.L_x_24063) ;  /* 0x0000000108887547 */ /* 0x000fea000b800000 */
[----:B------:R-:W-:-:S09]  /*2e00*/  UISETP.NE.AND UP0, UPT, UR4, 0x2c, UPT ;  /* 0x0000002c0400788c */ /* 0x000fd2000bf05270 */
[----:B------:R-:W-:Y:S05]  /*2e10*/  BRA.U !UP0, `(.L_x_24064) ;  /* 0x0000000108447547 */ /* 0x000fea000b800000 */
.L_x_24034:
        /* <DEDUP_REMOVED lines=16> */
.L_x_24065:
[----:B------:R-:W-:Y:S05]  /*2f20*/  BRA `(.L_x_24035) ;  /* 0x0000000000507947 */ /* 0x000fea0003800000 */
.L_x_24064:
        /* <DEDUP_REMOVED lines=15> */
.L_x_24063:
[----:B------:R-:W0:Y:S02]  /*3020*/  F2I.U64.TRUNC R4, R4 ;  /* 0x0000000400047311 */ /* 0x000e24000020d800 */
[----:B0-----:R1:W-:Y:S01]  /*3030*/  STG.E.64 desc[UR36][R2.64], R4 ;  /* 0x0000000402007986 */ /* 0x0013e2000c101b24 */
[----:B------:R-:W-:Y:S05]  /*3040*/  BRA `(.L_x_24035) ;  /* 0x0000000000087947 */ /* 0x000fea0003800000 */
.L_x_24062:
[----:B------:R-:W0:Y:S02]  /*3050*/  F2I.FTZ.U32.TRUNC.NTZ R5, R4 ;  /* 0x0000000400057305 */ /* 0x000e24000021f000 */
[----:B0-----:R0:W-:Y:S02]  /*3060*/  STG.E desc[UR36][R2.64], R5 ;  /* 0x0000000502007986 */ /* 0x0011e4000c101924 */
.L_x_24035:
[----:B------:R-:W-:-:S07]  /*3070*/  VIADD R17, R17, 0x80 ;  /* 0x0000008011117836 */ /* 0x000fce0000000000 */
.L_x_23999:
[----:B------:R-:W-:Y:S05]  /*3080*/  BSYNC.RECONVERGENT B7 ;  /* 0x0000000000077941 */ /* 0x000fea0003800200 */
.L_x_23998:
        /* <DEDUP_REMOVED lines=307> */
.L_x_24068:
        /* <DEDUP_REMOVED lines=18> */
.L_x_24073:
[----:B------:R-:W2:Y:S02]  /*44e0*/  LDG.E.U8 R2, desc[UR36][R2.64] ;  /* 0x0000002402027981 */ /* 0x000ea4000c1e1100 */
[----:B--2---:R-:W-:Y:S01]  /*44f0*/  I2FP.F32.U32 R4, R2 ;  /* 0x0000000200047245 */ /* 0x004fe20000201000 */
[----:B------:R-:W-:Y:S06]  /*4500*/  BRA `(.L_x_24075) ;  /* 0x0000000c00447947 */ /* 0x000fec0003800000 */
.L_x_24072:
        /* <DEDUP_REMOVED lines=9> */
.L_x_24077:
[----:B------:R-:W2:Y:S02]  /*45a0*/  LDG.E R2, desc[UR36][R2.64] ;  /* 0x0000002402027981 */ /* 0x000ea4000c1e1900 */
[----:B--2---:R-:W-:Y:S01]  /*45b0*/  I2FP.F32.S32 R4, R2 ;  /* 0x0000000200047245 */ /* 0x004fe20000201400 */
[----:B------:R-:W-:Y:S06]  /*45c0*/  BRA `(.L_x_24075) ;  /* 0x0000000c00147947 */ /* 0x000fec0003800000 */
.L_x_24076:
[----:B------:R-:W2:Y:S02]  /*45d0*/  LDG.E.U16 R2, desc[UR36][R2.64] ;  /* 0x0000002402027981 */ /* 0x000ea4000c1e1500 */
[----:B--2---:R2:W3:Y:S01]  /*45e0*/  I2F.S16 R4, R2 ;  /* 0x0000000200047306 */ /* 0x0044e20000101400 */
[----:B------:R-:W-:Y:S05]  /*45f0*/  BRA `(.L_x_24075) ;  /* 0x0000000c00087947 */ /* 0x000fea0003800000 */
.L_x_24071:
        /* <DEDUP_REMOVED lines=8> */
.L_x_24079:
[----:B------:R-:W2:Y:S02]  /*4680*/  LDG.E.U16 R2, desc[UR36][R2.64] ;  /* 0x0000002402027981 */ /* 0x000ea4000c1e1500 */
[----:B--2---:R-:W-:Y:S01]  /*4690*/  HADD2.F32 R4, -RZ, R2.H0_H0 ;  /* 0x20000002ff047230 */ /* 0x004fe20000004100 */
[----:B------:R-:W-:Y:S06]  /*46a0*/  BRA `(.L_x_24075) ;  /* 0x0000000800dc7947 */ /* 0x000fec0003800000 */
.L_x_24078:
        /* <DEDUP_REMOVED lines=8> */
.L_x_24081:
[----:B------:R-:W2:Y:S02]  /*4730*/  LDG.E.U16 R2, desc[UR36][R2.64] ;  /* 0x0000002402027981 */ /* 0x000ea4000c1e1500 */
[----:B--2---:R-:W-:Y:S01]  /*4740*/  HADD2.F32 R4, -RZ, R2.H0_H0 ;  /* 0x20000002ff047230 */ /* 0x004fe20000004100 */
[----:B------:R-:W-:Y:S06]  /*4750*/  BRA `(.L_x_24075) ;  /* 0x0000000800b07947 */ /* 0x000fec0003800000 */
.L_x_24080:
        /* <DEDUP_REMOVED lines=11> */
.L_x_24070:
        /* <DEDUP_REMOVED lines=12> */
.L_x_24084:
        /* <DEDUP_REMOVED lines=11> */
.L_x_24083:
        /* <DEDUP_REMOVED lines=25> */
.L_x_24086:
        /* <DEDUP_REMOVED lines=12> */
.L_x_24085:
[----:B------:R-:W2:Y:S02]  /*4bd0*/  LDG.E.U16 R2, desc[UR36][R2.64] ;  /* 0x0000002402027981 */ /* 0x000ea4000c1e1500 */
[----:B--2---:R-:W-:Y:S01]  /*4be0*/  IMAD.U32 R4, R2, 0x10000, RZ ;  /* 0x0001000002047824 */ /* 0x004fe200078e00ff */
[----:B------:R-:W-:Y:S06]  /*4bf0*/  BRA `(.L_x_24075) ;  /* 0x0000000400887947 */ /* 0x000fec0003800000 */
.L_x_24082:
        /* <DEDUP_REMOVED lines=11> */
.L_x_24089:
        /* <DEDUP_REMOVED lines=20> */
.L_x_24091:
[----:B------:R-:W-:Y:S05]  /*4df0*/  BSYNC.RECONVERGENT B0 ;  /* 0x0000000000007941 */ /* 0x000fea0003800200 */
.L_x_24090:
[----:B------:R-:W-:Y:S01]  /*4e00*/  IMAD.SHL.U32 R0, R0, 0x100000, RZ ;  /* 0x0010000000007824 */ /* 0x000fe200078e00ff */
[----:B------:R-:W-:-:S04]  /*4e10*/  LEA R2, R2, 0x3b800000, 0x17 ;  /* 0x3b80000002027811 */ /* 0x000fc800078eb8ff */
[----:B------:R-:W-:Y:S01]  /*4e20*/  LOP3.LUT R4, R2, R0, R7, 0xfe, !PT ;  /* 0x0000000002047212 */ /* 0x000fe200078efe07 */
[----:B------:R-:W-:Y:S06]  /*4e30*/  BRA `(.L_x_24075) ;  /* 0x0000000000f87947 */ /* 0x000fec0003800000 */
.L_x_24088:
        /* <DEDUP_REMOVED lines=20> */
.L_x_24093:
[----:B------:R-:W-:Y:S05]  /*4f80*/  BSYNC.RECONVERGENT B0 ;  /* 0x0000000000007941 */ /* 0x000fea0003800200 */
.L_x_24092:
[----:B------:R-:W-:Y:S02]  /*4f90*/  SHF.L.U32 R0, R0, 0x15, RZ ;  /* 0x0000001500007819 */ /* 0x000fe400000006ff */
[----:B------:R-:W-:-:S04]  /*4fa0*/  LEA R2, R2, 0x37800000, 0x17 ;  /* 0x3780000002027811 */ /* 0x000fc800078eb8ff */
[----:B------:R-:W-:Y:S01]  /*4fb0*/  LOP3.LUT R4, R2, R0, R7, 0xfe, !PT ;  /* 0x0000000002047212 */ /* 0x000fe200078efe07 */
[----:B------:R-:W-:Y:S06]  /*4fc0*/  BRA `(.L_x_24075) ;  /* 0x0000000000947947 */ /* 0x000fec0003800000 */
.L_x_24087:
        /* <DEDUP_REMOVED lines=14> */
.L_x_24074:
        /* <DEDUP_REMOVED lines=16> */
.L_x_24096:
[----:B------:R-:W-:Y:S01]  /*51b0*/  IMAD.MOV.U32 R4, RZ, RZ, RZ ;  /* 0x000000ffff047224 */ /* 0x000fe200078e00ff */
[----:B------:R-:W-:Y:S06]  /*51c0*/  BRA `(.L_x_24075) ;  /* 0x0000000000147947 */ /* 0x000fec0003800000 */
.L_x_24095:
[----:B------:R-:W2:Y:S02]  /*51d0*/  LDG.E.64 R2, desc[UR36][R2.64] ;  /* 0x0000002402027981 */ /* 0x000ea4000c1e1b00 */
[----:B--2---:R0:W1:Y:S02]  /*51e0*/  I2F.U64 R4, R2 ;  /* 0x0000000200047312 */ /* 0x0040640000301000 */
[----:B01----:R-:W-:Y:S05]  /*51f0*/  BRA `(.L_x_24075) ;  /* 0x0000000000087947 */ /* 0x003fea0003800000 */
.L_x_24094:
[----:B------:R-:W2:Y:S02]  /*5200*/  LDG.E R2, desc[UR36][R2.64] ;  /* 0x0000002402027981 */ /* 0x000ea4000c1e1900 */
[----:B--2---:R-:W-:-:S07]  /*5210*/  I2FP.F32.U32 R4, R2 ;  /* 0x0000000200047245 */ /* 0x004fce0000201000 */
.L_x_24075:
[----:B------:R-:W-:Y:S05]  /*5220*/  BSYNC.RECONVERGENT B6 ;  /* 0x0000000000067941 */ /* 0x000fea0003800200 */
.L_x_24069:
[----:B------:R-:W1:Y:S01]  /*5230*/  LDCU.64 UR6, c[0x0][0x580] ;  /* 0x0000b000ff0677ac */ /* 0x000e620008000a00 */
[----:B0--3-5:R-:W0:Y:S01]  /*5240*/  MUFU.RSQ R4, R4 ;  /* 0x0000000400047308 */ /* 0x029e220000001400 */
        /* <DEDUP_REMOVED lines=16> */
.L_x_24100:
[----:B------:R-:W0:Y:S02]  /*5350*/  F2I.S64.TRUNC R4, R4 ;  /* 0x0000000400047311 */ /* 0x000e24000020d900 */
[----:B0-----:R-:W-:-:S05]  /*5360*/  MOV R7, R4 ;  /* 0x0000000400077202 */ /* 0x001fca0000000f00 */
[----:B------:R3:W-:Y:S01]  /*5370*/  STG.E.U8 desc[UR36][R2.64], R7 ;  /* 0x0000000702007986 */ /* 0x0007e2000c101124 */
[----:B------:R-:W-:Y:S05]  /*5380*/  BRA `(.L_x_24102) ;  /* 0x0000000c00287947 */ /* 0x000fea0003800000 */
.L_x_24099:
        /* <DEDUP_REMOVED lines=9> */
.L_x_24104:
[----:B------:R-:W0:Y:S02]  /*5420*/  F2I.FTZ.TRUNC.NTZ R5, R4 ;  /* 0x0000000400057305 */ /* 0x000e24000021f100 */
[----:B0-----:R2:W-:Y:S01]  /*5430*/  STG.E desc[UR36][R2.64], R5 ;  /* 0x0000000502007986 */ /* 0x0015e2000c101924 */
[----:B------:R-:W-:Y:S05]  /*5440*/  BRA `(.L_x_24102) ;  /* 0x0000000800f87947 */ /* 0x000fea0003800000 */
.L_x_24103:
[----:B------:R-:W0:Y:S02]  /*5450*/  F2I.FTZ.TRUNC.NTZ R5, R4 ;  /* 0x0000000400057305 */ /* 0x000e24000021f100 */
[----:B0-----:R0:W-:Y:S01]  /*5460*/  STG.E.U16 desc[UR36][R2.64], R5 ;  /* 0x0000000502007986 */ /* 0x0011e2000c101524 */
[----:B------:R-:W-:Y:S05]  /*5470*/  BRA `(.L_x_24102) ;  /* 0x0000000800ec7947 */ /* 0x000fea0003800000 */
.L_x_24098:
        /* <DEDUP_REMOVED lines=8> */
.L_x_24106:
[----:B------:R-:W-:-:S05]  /*5500*/  F2FP.F16.F32.PACK_AB R4, RZ, R4 ;  /* 0x00000004ff04723e */ /* 0x000fca00000000ff */
[----:B------:R0:W-:Y:S01]  /*5510*/  STG.E.U16 desc[UR36][R2.64], R4 ;  /* 0x0000000402007986 */ /* 0x0001e2000c101524 */
[----:B------:R-:W-:Y:S05]  /*5520*/  BRA `(.L_x_24102) ;  /* 0x0000000800c07947 */ /* 0x000fea0003800000 */
.L_x_24105:
        /* <DEDUP_REMOVED lines=9> */
.L_x_24108:
[----:B------:R-:W-:-:S04]  /*55c0*/  F2FP.F16.F32.PACK_AB R5, RZ, R4 ;  /* 0x00000004ff05723e */ /* 0x000fc800000000ff */
[----:B------:R-:W-:-:S05]  /*55d0*/  PRMT R5, R5, 0x5410, RZ ;  /* 0x0000541005057816 */ /* 0x000fca00000000ff */
[----:B------:R0:W-:Y:S01]  /*55e0*/  STG.E desc[UR36][R2.64], R5 ;  /* 0x0000000502007986 */ /* 0x0001e2000c101924 */
[----:B------:R-:W-:Y:S05]  /*55f0*/  BRA `(.L_x_24102) ;  /* 0x00000008008c7947 */ /* 0x000fea0003800000 */
.L_x_24107:
[----:B------:R-:W-:-:S06]  /*5600*/  FMUL.FTZ R4, R4, 1 ;  /* 0x3f80000004047820 */ /* 0x000fcc0000410000 */
[----:B------:R-:W0:Y:S02]  /*5610*/  F2F.F64.F32 R4, R4 ;  /* 0x0000000400047310 */ /* 0x000e240000201800 */
[----:B0-----:R0:W-:Y:S01]  /*5620*/  STG.E.64 desc[UR36][R2.64], R4 ;  /* 0x0000000402007986 */ /* 0x0011e2000c101b24 */
[----:B------:R-:W-:Y:S05]  /*5630*/  BRA `(.L_x_24102) ;  /* 0x00000008007c7947 */ /* 0x000fea0003800000 */
.L_x_24097:
        /* <DEDUP_REMOVED lines=13> */
.L_x_24112:
        /* <DEDUP_REMOVED lines=16> */
.L_x_24115:
[----:B------:R-:W-:-:S04]  /*5810*/  SHF.R.U32.HI R4, RZ, 0x18, R4 ;  /* 0x00000018ff047819 */ /* 0x000fc80000011604 */
[----:B------:R-:W-:-:S04]  /*5820*/  LOP3.LUT R4, R5, 0x80, R4, 0xf8, !PT ;  /* 0x0000008005047812 */ /* 0x000fc800078ef804 */
[----:B------:R-:W-:-:S07]  /*5830*/  PRMT R0, R4, 0x7610, R0 ;  /* 0x0000761004007816 */ /* 0x000fce0000000000 */
.L_x_24114:
[----:B------:R-:W-:Y:S05]  /*5840*/  BSYNC.RECONVERGENT B0 ;  /* 0x0000000000007941 */ /* 0x000fea0003800200 */
.L_x_24113:
[----:B------:R0:W-:Y:S01]  /*5850*/  STG.E.U8 desc[UR36][R2.64], R0 ;  /* 0x0000000002007986 */ /* 0x0001e2000c101124 */
[----:B------:R-:W-:Y:S05]  /*5860*/  BRA `(.L_x_24102) ;  /* 0x0000000400f07947 */ /* 0x000fea0003800000 */
.L_x_24111:
        /* <DEDUP_REMOVED lines=16> */
.L_x_24118:
[----:B------:R-:W-:-:S04]  /*5970*/  SHF.R.U32.HI R4, RZ, 0x18, R4 ;  /* 0x00000018ff047819 */ /* 0x000fc80000011604 */
[----:B------:R-:W-:-:S04]  /*5980*/  LOP3.LUT R5, R5, 0x80, R4, 0xf8, !PT ;  /* 0x0000008005057812 */ /* 0x000fc800078ef804 */
[----:B------:R-:W-:-:S07]  /*5990*/  PRMT R0, R5, 0x7610, R0 ;  /* 0x0000761005007816 */ /* 0x000fce0000000000 */
.L_x_24117:
[----:B------:R-:W-:Y:S05]  /*59a0*/  BSYNC.RECONVERGENT B0 ;  /* 0x0000000000007941 */ /* 0x000fea0003800200 */
.L_x_24116:
[----:B------:R0:W-:Y:S01]  /*59b0*/  STG.E.U8 desc[UR36][R2.64], R0 ;  /* 0x0000000002007986 */ /* 0x0001e2000c101124 */
[----:B------:R-:W-:Y:S05]  /*59c0*/  BRA `(.L_x_24102) ;  /* 0x0000000400987947 */ /* 0x000fea0003800000 */
.L_x_24110:
        /* <DEDUP_REMOVED lines=21> */
.L_x_24120:
[----:B------:R-:W0:Y:S02]  /*5b20*/  F2I.U64.TRUNC R4, R4 ;  /* 0x0000000400047311 */ /* 0x000e24000020d800 */
[----:B0-----:R0:W-:Y:S01]  /*5b30*/  STG.E.64 desc[UR36][R2.64], R4 ;  /* 0x0000000402007986 */ /* 0x0011e2000c101b24 */
[----:B------:R-:W-:Y:S05]  /*5b40*/  BRA `(.L_x_24102) ;  /* 0x0000000400387947 */ /* 0x000fea0003800000 */
.L_x_24119:
[----:B------:R-:W0:Y:S02]  /*5b50*/  F2I.FTZ.U32.TRUNC.NTZ R5, R4 ;  /* 0x0000000400057305 */ /* 0x000e24000021f000 */
[----:B0-----:R0:W-:Y:S01]  /*5b60*/  STG.E desc[UR36][R2.64], R5 ;  /* 0x0000000502007986 */ /* 0x0011e2000c101924 */
[----:B------:R-:W-:Y:S05]  /*5b70*/  BRA `(.L_x_24102) ;  /* 0x00000004002c7947 */ /* 0x000fea0003800000 */
.L_x_24109:
        /* <DEDUP_REMOVED lines=10> */
.L_x_24122:
[----:B------:R-:W-:Y:S01]  /*5c20*/  FMUL.FTZ R4, R4, 1 ;  /* 0x3f80000004047820 */ /* 0x000fe20000410000 */
[----:B------:R-:W-:-:S05]  /*5c30*/  CS2R R6, SRZ ;  /* 0x0000000000067805 */ /* 0x000fca000001ff00 */
[----:B------:R-:W0:Y:S02]  /*5c40*/  F2F.F64.F32 R4, R4 ;  /* 0x0000000400047310 */ /* 0x000e240000201800 */
[----:B0-----:R0:W-:Y:S01]  /*5c50*/  STG.E.128 desc[UR36][R2.64], R4 ;  /* 0x0000000402007986 */ /* 0x0011e2000c101d24 */
[----:B------:R-:W-:Y:S05]  /*5c60*/  BRA `(.L_x_24102) ;  /* 0x0000000000f07947 */ /* 0x000fea0003800000 */
.L_x_24121:
[----:B------:R-:W-:-:S09]  /*5c70*/  UISETP.NE.AND UP0, UPT, UR4, 0xf, UPT ;  /* 0x0000000f0400788c */ /* 0x000fd2000bf05270 */
[----:B------:R-:W-:Y:S05]  /*5c80*/  BRA.U !UP0, `(.L_x_24123) ;  /* 0x0000000108e07547 */ /* 0x000fea000b800000 */
[----:B------:R-:W-:-:S09]  /*5c90*/  UISETP.NE.AND UP0, UPT, UR4, 0x17, UPT ;  /* 0x000000170400788c */ /* 0x000fd2000bf05270 */
[----:B------:R-:W-:Y:S05]  /*5ca0*/  BRA.U !UP0, `(.L_x_24124) ;  /* 0x00000001088c7547 */ /* 0x000fea000b800000 */
[----:B------:R-:W-:-:S09]  /*5cb0*/  UISETP.NE.AND UP0, UPT, UR4, 0x18, UPT ;  /* 0x000000180400788c */ /* 0x000fd2000bf05270 */
[----:B------:R-:W-:Y:S05]  /*5cc0*/  BRA.U !UP0, `(.L_x_24125) ;  /* 0x0000000108447547 */ /* 0x000fea000b800000 */
.L_x_24101:
        /* <DEDUP_REMOVED lines=16> */
.L_x_24126:
[----:B------:R-:W-:Y:S05]  /*5dd0*/  BRA `(.L_x_24102) ;  /* 0x0000000000947947 */ /* 0x000fea0003800000 */
.L_x_24125:
        /* <DEDUP_REMOVED lines=12> */
.L_x_24128:
[----:B------:R-:W-:Y:S05]  /*5ea0*/  BSYNC.RECONVERGENT B0 ;  /* 0x0000000000007941 */ /* 0x000fea0003800200 */
.L_x_24127:
[----:B------:R-:W-:-:S05]  /*5eb0*/  LOP3.LUT R5, R0, 0x80, R7, 0xf8, !PT ;  /* 0x0000008000057812 */ /* 0x000fca00078ef807 */
[----:B------:R0:W-:Y:S01]  /*5ec0*/  STG.E.U8 desc[UR36][R2.64], R5 ;  /* 0x0000000502007986 */ /* 0x0001e2000c101124 */
[----:B------:R-:W-:Y:S05]  /*5ed0*/  BRA `(.L_x_24102) ;  /* 0x0000000000547947 */ /* 0x000fea0003800000 */
.L_x_24124:
        /* <DEDUP_REMOVED lines=11> */
.L_x_24130:
[----:B------:R-:W-:Y:S02]  /*5f90*/  ISETP.GT.U32.AND P0, PT, R6, 0x7f800000, PT ;  /* 0x7f8000000600780c */ /* 0x000fe40003f04070 */
[----:B------:R-:W-:-:S04]  /*5fa0*/  MOV R0, 0x7f ;  /* 0x0000007f00007802 */ /* 0x000fc80000000f00 */
[----:B------:R-:W-:-:S07]  /*5fb0*/  SEL R0, R0, 0x7c, P0 ;  /* 0x0000007c00007807 */ /* 0x000fce0000000000 */
.L_x_24131:
[----:B------:R-:W-:Y:S05]  /*5fc0*/  BSYNC.RECONVERGENT B0 ;  /* 0x0000000000007941 */ /* 0x000fea0003800200 */
.L_x_24129:
[----:B------:R-:W-:-:S04]  /*5fd0*/  SHF.R.U32.HI R5, RZ, 0x18, R4 ;  /* 0x00000018ff057819 */ /* 0x000fc80000011604 */
[----:B------:R-:W-:-:S05]  /*5fe0*/  LOP3.LUT R5, R0, 0x80, R5, 0xf8, !PT ;  /* 0x0000008000057812 */ /* 0x000fca00078ef805 */
[----:B------:R0:W-:Y:S01]  /*5ff0*/  STG.E.U8 desc[UR36][R2.64], R5 ;  /* 0x0000000502007986 */ /* 0x0001e2000c101124 */
[----:B------:R-:W-:Y:S05]  /*6000*/  BRA `(.L_x_24102) ;  /* 0x0000000000087947 */ /* 0x000fea0003800000 */
.L_x_24123:
[----:B------:R-:W-:-:S05]  /*6010*/  F2FP.BF16.F32.PACK_AB R4, RZ, R4 ;  /* 0x00000004ff04723e */ /* 0x000fca00000010ff */
[----:B------:R0:W-:Y:S02]  /*6020*/  STG.E.U16 desc[UR36][R2.64], R4 ;  /* 0x0000000402007986 */ /* 0x0001e4000c101524 */
.L_x_24102:
[----:B------:R-:W-:-:S07]  /*6030*/  VIADD R17, R17, 0x80 ;  /* 0x0000008011117836 */ /* 0x000fce0000000000 */
.L_x_24067:
[----:B------:R-:W-:Y:S05]  /*6040*/  BSYNC.RECONVERGENT B7 ;  /* 0x0000000000077941 */ /* 0x000fea0003800200 */
.L_x_24066:
        /* <DEDUP_REMOVED lines=307> */
.L_x_24134:
        /* <DEDUP_REMOVED lines=18> */
.L_x_24139:
[----:B------:R-:W2:Y:S02]  /*74a0*/  LDG.E.U8 R2, desc[UR36][R2.64] ;  /* 0x0000002402027981 */ /* 0x000ea4000c1e1100 */
[----:B--2---:R-:W-:Y:S01]  /*74b0*/  I2FP.F32.U32 R4, R2 ;  /* 0x0000000200047245 */ /* 0x004fe20000201000 */
[----:B------:R-:W-:Y:S06]  /*74c0*/  BRA `(.L_x_24141) ;  /* 0x0000000c00447947 */ /* 0x000fec0003800000 */
.L_x_24138:
        /* <DEDUP_REMOVED lines=9> */
.L_x_24143:
[----:B------:R-:W2:Y:S02]  /*7560*/  LDG.E R2, desc[UR36][R2.64] ;  /* 0x0000002402027981 */ /* 0x000ea4000c1e1900 */
[----:B--2---:R-:W-:Y:S01]  /*7570*/  I2FP.F32.S32 R4, R2 ;  /* 0x0000000200047245 */ /* 0x004fe20000201400 */
[----:B------:R-:W-:Y:S06]  /*7580*/  BRA `(.L_x_24141) ;  /* 0x0000000c00147947 */ /* 0x000fec0003800000 */
.L_x_24142:
[----:B------:R-:W2:Y:S02]  /*7590*/  LDG.E.U16 R2, desc[UR36][R2.64] ;  /* 0x0000002402027981 */ /* 0x000ea4000c1e1500 */
[----:B--2---:R2:W3:Y:S01]  /*75a0*/  I2F.S16 R4, R2 ;  /* 0x0000000200047306 */ /* 0x0044e20000101400 */
[----:B------:R-:W-:Y:S05]  /*75b0*/  BRA `(.L_x_24141) ;  /* 0x0000000c00087947 */ /* 0x000fea0003800000 */
.L_x_24137:
        /* <DEDUP_REMOVED lines=8> */
.L_x_24145:
[----:B------:R-:W2:Y:S02]  /*7640*/  LDG.E.U16 R2, desc[UR36][R2.64] ;  /* 0x0000002402027981 */ /* 0x000ea4000c1e1500 */
[----:B--2---:R-:W-:Y:S01]  /*7650*/  HADD2.F32 R4, -RZ, R2.H0_H0 ;  /* 0x20000002ff047230 */ /* 0x004fe20000004100 */
[----:B------:R-:W-:Y:S06]  /*7660*/  BRA `(.L_x_24141) ;  /* 0x0000000800dc7947 */ /* 0x000fec0003800000 */
.L_x_24144:
        /* <DEDUP_REMOVED lines=8> */
.L_x_24147:
[----:B------:R-:W2:Y:S02]  /*76f0*/  LDG.E.U16 R2, desc[UR36][R2.64] ;  /* 0x0000002402027981 */ /* 0x000ea4000c1e1500 */
[----:B--2---:R-:W-:Y:S01]  /*7700*/  HADD2.F32 R4, -RZ, R2.H0_H0 ;  /* 0x20000002ff047230 */ /* 0x004fe20000004100 */
[----:B------:R-:W-:Y:S06]  /*7710*/  BRA `(.L_x_24141) ;  /* 0x0000000800b07947 */ /* 0x000fec0003800000 */
.L_x_24146:
        /* <DEDUP_REMOVED lines=11> */
.L_x_24136:
        /* <DEDUP_REMOVED lines=12> */
.L_x_24150:
        /* <DEDUP_REMOVED lines=11> */
.L_x_24149:
        /* <DEDUP_REMOVED lines=25> */
.L_x_24152:
        /* <DEDUP_REMOVED lines=12> */
.L_x_24151:
[----:B------:R-:W2:Y:S02]  /*7b90*/  LDG.E.U16 R2, desc[UR36][R2.64] ;  /* 0x0000002402027981 */ /* 0x000ea4000c1e1500 */
[----:B--2---:R-:W-:Y:S01]  /*7ba0*/  IMAD.U32 R4, R2, 0x10000, RZ ;  /* 0x0001000002047824 */ /* 0x004fe200078e00ff */
[----:B------:R-:W-:Y:S06]  /*7bb0*/  BRA `(.L_x_24141) ;  /* 0x0000000400887947 */ /* 0x000fec0003800000 */
.L_x_24148:
        /* <DEDUP_REMOVED lines=11> */
.L_x_24155:
        /* <DEDUP_REMOVED lines=20> */
.L_x_24157:
[----:B------:R-:W-:Y:S05]  /*7db0*/  BSYNC.RECONVERGENT B0 ;  /* 0x0000000000007941 */ /* 0x000fea0003800200 */
.L_x_24156:
[----:B------:R-:W-:Y:S02]  /*7dc0*/  SHF.L.U32 R0, R0, 0x14, RZ ;  /* 0x0000001400007819 */ /* 0x000fe400000006ff */
[----:B------:R-:W-:-:S04]  /*7dd0*/  LEA R2, R2, 0x3b800000, 0x17 ;  /* 0x3b80000002027811 */ /* 0x000fc800078eb8ff */
[----:B------:R-:W-:Y:S01]  /*7de0*/  LOP3.LUT R4, R2, R0, R7, 0xfe, !PT ;  /* 0x0000000002047212 */ /* 0x000fe200078efe07 */
[----:B------:R-:W-:Y:S06]  /*7df0*/  BRA `(.L_x_24141) ;  /* 0x0000000000f87947 */ /* 0x000fec0003800000 */
.L_x_24154:
        /* <DEDUP_REMOVED lines=20> */
.L_x_24159:
[----:B------:R-:W-:Y:S05]  /*7f40*/  BSYNC.RECONVERGENT B0 ;  /* 0x0000000000007941 */ /* 0x000fea0003800200 */
.L_x_24158:
[----:B------:R-:W-:Y:S01]  /*7f50*/  IMAD.SHL.U32 R0, R0, 0x200000, RZ ;  /* 0x0020000000007824 */ /* 0x000fe200078e00ff */
[----:B------:R-:W-:-:S04]  /*7f60*/  LEA R2, R2, 0x37800000, 0x17 ;  /* 0x3780000002027811 */ /* 0x000fc800078eb8ff */
[----:B------:R-:W-:Y:S01]  /*7f70*/  LOP3.LUT R4, R2, R0, R7, 0xfe, !PT ;  /* 0x0000000002047212 */ /* 0x000fe200078efe07 */
[----:B------:R-:W-:Y:S06]  /*7f80*/  BRA `(.L_x_24141) ;  /* 0x0000000000947947 */ /* 0x000fec0003800000 */
.L_x_24153:
        /* <DEDUP_REMOVED lines=14> */
.L_x_24140:
        /* <DEDUP_REMOVED lines=16> */
.L_x_24162:
[----:B------:R-:W-:Y:S01]  /*8170*/  MOV R4, RZ ;  /* 0x000000ff00047202 */ /* 0x000fe20000000f00 */
[----:B------:R-:W-:Y:S06]  /*8180*/  BRA `(.L_x_24141) ;  /* 0x0000000000147947 */ /* 0x000fec0003800000 */
.L_x_24161:
[----:B------:R-:W2:Y:S02]  /*8190*/  LDG.E.64 R2, desc[UR36][R2.64] ;  /* 0x0000002402027981 */ /* 0x000ea4000c1e1b00 */
[----:B--2---:R0:W1:Y:S02]  /*81a0*/  I2F.U64 R4, R2 ;  /* 0x0000000200047312 */ /* 0x0040640000301000 */
[----:B01----:R-:W-:Y:S05]  /*81b0*/  BRA `(.L_x_24141) ;  /* 0x0000000000087947 */ /* 0x003fea0003800000 */
.L_x_24160:
[----:B------:R-:W2:Y:S02]  /*81c0*/  LDG.E R2, desc[UR36][R2.64] ;  /* 0x0000002402027981 */ /* 0x000ea4000c1e1900 */
[----:B--2---:R-:W-:-:S07]  /*81d0*/  I2FP.F32.U32 R4, R2 ;  /* 0x0000000200047245 */ /* 0x004fce0000201000 */
.L_x_24141:
[----:B------:R-:W-:Y:S05]  /*81e0*/  BSYNC.RECONVERGENT B6 ;  /* 0x0000000000067941 */ /* 0x000fea0003800200 */
.L_x_24135:
[----:B------:R-:W0:Y:S01]  /*81f0*/  LDCU.64 UR6, c[0x0][0x580] ;  /* 0x0000b000ff0677ac */ /* 0x000e220008000a00 */
[----:B-1-3-5:R-:W1:Y:S01]  /*8200*/  MUFU.RSQ R4, R4 ;  /* 0x0000000400047308 */ /* 0x02ae620000001400 */
        /* <DEDUP_REMOVED lines=16> */
.L_x_24166:
[----:B------:R-:W0:Y:S02]  /*8310*/  F2I.S64.TRUNC R4, R4 ;  /* 0x0000000400047311 */ /* 0x000e24000020d900 */
[----:B0-----:R-:W-:-:S05]  /*8320*/  IMAD.MOV.U32 R7, RZ, RZ, R4 ;  /* 0x000000ffff077224 */ /* 0x001fca00078e0004 */
[----:B------:R0:W-:Y:S01]  /*8330*/  STG.E.U8 desc[UR36][R2.64], R7 ;  /* 0x0000000702007986 */ /* 0x0001e2000c101124 */
[----:B------:R-:W-:Y:S05]  /*8340*/  BRA `(.L_x_24168) ;  /* 0x0000000c00287947 */ /* 0x000fea0003800000 */
.L_x_24165:
        /* <DEDUP_REMOVED lines=9> */
.L_x_24170:
[----:B------:R-:W0:Y:S02]  /*83e0*/  F2I.FTZ.TRUNC.NTZ R5, R4 ;  /* 0x0000000400057305 */ /* 0x000e24000021f100 */
[----:B0-----:R0:W-:Y:S01]  /*83f0*/  STG.E desc[UR36][R2.64], R5 ;  /* 0x0000000502007986 */ /* 0x0011e2000c101924 */
[----:B------:R-:W-:Y:S05]  /*8400*/  BRA `(.L_x_24168) ;  /* 0x0000000800f87947 */ /* 0x000fea0003800000 */
.L_x_24169:
[----:B------:R-:W0:Y:S02]  /*8410*/  F2I.FTZ.TRUNC.NTZ R5, R4 ;  /* 0x0000000400057305 */ /* 0x000e24000021f100 */
[----:B0-----:R0:W-:Y:S01]  /*8420*/  STG.E.U16 desc[UR36][R2.64], R5 ;  /* 0x0000000502007986 */ /* 0x0011e2000c101524 */
[----:B------:R-:W-:Y:S05]  /*8430*/  BRA `(.L_x_24168) ;  /* 0x0000000800ec7947 */ /* 0x000fea0003800000 */
.L_x_24164:
        /* <DEDUP_REMOVED lines=8> */
.L_x_24172:
[----:B------:R-:W-:-:S05]  /*84c0*/  F2FP.F16.F32.PACK_AB R4, RZ, R4 ;  /* 0x00000004ff04723e */ /* 0x000fca00000000ff */
[----:B------:R0:W-:Y:S01]  /*84d0*/  STG.E.U16 desc[UR36][R2.64], R4 ;  /* 0x0000000402007986 */ /* 0x0001e2000c101524 */
[----:B------:R-:W-:Y:S05]  /*84e0*/  BRA `(.L_x_24168) ;  /* 0x0000000800c07947 */ /* 0x000fea0003800000 */
.L_x_24171:
        /* <DEDUP_REMOVED lines=9> */
.L_x_24174:
[----:B------:R-:W-:-:S04]  /*8580*/  F2FP.F16.F32.PACK_AB R5, RZ, R4 ;  /* 0x00000004ff05723e */ /* 0x000fc800000000ff */
[----:B------:R-:W-:-:S05]  /*8590*/  PRMT R5, R5, 0x5410, RZ ;  /* 0x0000541005057816 */ /* 0x000fca00000000ff */
[----:B------:R0:W-:Y:S01]  /*85a0*/  STG.E desc[UR36][R2.64], R5 ;  /* 0x0000000502007986 */ /* 0x0001e2000c101924 */
[----:B------:R-:W-:Y:S05]  /*85b0*/  BRA `(.L_x_24168) ;  /* 0x00000008008c7947 */ /* 0x000fea0003800000 */
.L_x_24173:
[----:B------:R-:W-:-:S06]  /*85c0*/  FMUL.FTZ R4, R4, 1 ;  /* 0x3f80000004047820 */ /* 0x000fcc0000410000 */
[----:B------:R-:W0:Y:S02]  /*85d0*/  F2F.F64.F32 R4, R4 ;  /* 0x0000000400047310 */ /* 0x000e240000201800 */
[----:B0-----:R0:W-:Y:S01]  /*85e0*/  STG.E.64 desc[UR36][R2.64], R4 ;  /* 0x0000000402007986 */ /* 0x0011e2000c101b24 */
[----:B------:R-:W-:Y:S05]  /*85f0*/  BRA `(.L_x_24168) ;  /* 0x00000008007c7947 */ /* 0x000fea0003800000 */
.L_x_24163:
        /* <DEDUP_REMOVED lines=13> */
.L_x_24178:
        /* <DEDUP_REMOVED lines=16> */
.L_x_24181:
[----:B------:R-:W-:-:S04]  /*87d0*/  SHF.R.U32.HI R4, RZ, 0x18, R4 ;  /* 0x00000018ff047819 */ /* 0x000fc80000011604 */
[----:B------:R-:W-:-:S04]  /*87e0*/  LOP3.LUT R4, R5, 0x80, R4, 0xf8, !PT ;  /* 0x0000008005047812 */ /* 0x000fc800078ef804 */
[----:B------:R-:W-:-:S07]  /*87f0*/  PRMT R0, R4, 0x7610, R0 ;  /* 0x0000761004007816 */ /* 0x000fce0000000000 */
.L_x_24180:
[----:B------:R-:W-:Y:S05]  /*8800*/  BSYNC.RECONVERGENT B0 ;  /* 0x0000000000007941 */ /* 0x000fea0003800200 */
.L_x_24179:
[----:B------:R0:W-:Y:S01]  /*8810*/  STG.E.U8 desc[UR36][R2.64], R0 ;  /* 0x0000000002007986 */ /* 0x0001e2000c101124 */
[----:B------:R-:W-:Y:S05]  /*8820*/  BRA `(.L_x_24168) ;  /* 0x0000000400f07947 */ /* 0x000fea0003800000 */
.L_x_24177:
        /* <DEDUP_REMOVED lines=16> */
.L_x_24184:
[----:B------:R-:W-:-:S04]  /*8930*/  SHF.R.U32.HI R4, RZ, 0x18, R4 ;  /* 0x00000018ff047819 */ /* 0x000fc80000011604 */
[----:B------:R-:W-:-:S04]  /*8940*/  LOP3.LUT R5, R5, 0x80, R4, 0xf8, !PT ;  /* 0x0000008005057812 */ /* 0x000fc800078ef804 */
[----:B------:R-:W-:-:S07]  /*8950*/  PRMT R0, R5, 0x7610, R0 ;  /* 0x0000761005007816 */ /* 0x000fce0000000000 */
.L_x_24183:
[----:B------:R-:W-:Y:S05]  /*8960*/  BSYNC.RECONVERGENT B0 ;  /* 0x0000000000007941 */ /* 0x000fea0003800200 */
.L_x_24182:
[----:B------:R0:W-:Y:S01]  /*8970*/  STG.E.U8 desc[UR36][R2.64], R0 ;  /* 0x0000000002007986 */ /* 0x0001e2000c101124 */
[----:B------:R-:W-:Y:S05]  /*8980*/  BRA `(.L_x_24168) ;  /* 0x0000000400987947 */ /* 0x000fea0003800000 */
.L_x_24176:
        /* <DEDUP_REMOVED lines=21> */
.L_x_24186:
[----:B------:R-:W0:Y:S02]  /*8ae0*/  F2I.U64.TRUNC R4, R4 ;  /* 0x0000000400047311 */ /* 0x000e24000020d800 */
[----:B0-----:R0:W-:Y:S01]  /*8af0*/  STG.E.64 desc[UR36][R2.64], R4 ;  /* 0x0000000402007986 */ /* 0x0011e2000c101b24 */
[----:B------:R-:W-:Y:S05]  /*8b00*/  BRA `(.L_x_24168) ;  /* 0x0000000400387947 */ /* 0x000fea0003800000 */
.L_x_24185:
[----:B------:R-:W0:Y:S02]  /*8b10*/  F2I.FTZ.U32.TRUNC.NTZ R5, R4 ;  /* 0x0000000400057305 */ /* 0x000e24000021f000 */
[----:B0-----:R0:W-:Y:S01]  /*8b20*/  STG.E desc[UR36][R2.64], R5 ;  /* 0x0000000502007986 */ /* 0x0011e2000c101924 */
[----:B------:R-:W-:Y:S05]  /*8b30*/  BRA `(.L_x_24168) ;  /* 0x00000004002c7947 */ /* 0x000fea0003800000 */
.L_x_24175:
        /* <DEDUP_REMOVED lines=10> */
.L_x_24188:
[----:B------:R-:W-:Y:S01]  /*8be0*/  FMUL.FTZ R4, R4, 1 ;  /* 0x3f80000004047820 */ /* 0x000fe20000410000 */
[----:B------:R-:W-:-:S05]  /*8bf0*/  CS2R R6, SRZ ;  /* 0x0000000000067805 */ /* 0x000fca000001ff00 */
[----:B------:R-:W0:Y:S02]  /*8c00*/  F2F.F64.F32 R4, R4 ;  /* 0x0000000400047310 */ /* 0x000e240000201800 */
[----:B0-----:R4:W-:Y:S01]  /*8c10*/  STG.E.128 desc[UR36][R2.64], R4 ;  /* 0x0000000402007986 */ /* 0x0019e2000c101d24 */
[----:B------:R-:W-:Y:S05]  /*8c20*/  BRA `(.L_x_24168) ;  /* 0x0000000000f07947 */ /* 0x000fea0003800000 */
.L_x_24187:
[----:B------:R-:W-:-:S09]  /*8c30*/  UISETP.NE.AND UP0, UPT, UR4, 0xf, UPT ;  /* 0x0000000f0400788c */ /* 0x000fd2000bf05270 */
[----:B------:R-:W-:Y:S05]  /*8c40*/  BRA.U !UP0, `(.L_x_24189) ;  /* 0x0000000108e07547 */ /* 0x000fea000b800000 */
[----:B------:R-:W-:-:S09]  /*8c50*/  UISETP.NE.AND UP0, UPT, UR4, 0x17, UPT ;  /* 0x000000170400788c */ /* 0x000fd2000bf05270 */
[----:B------:R-:W-:Y:S05]  /*8c60*/  BRA.U !UP0, `(.L_x_24190) ;  /* 0x00000001088c7547 */ /* 0x000fea000b800000 */
[----:B------:R-:W-:-:S09]  /*8c70*/  UISETP.NE.AND UP0, UPT, UR4, 0x18, UPT ;  /* 0x000000180400788c */ /* 0x000fd2000bf05270 */
[----:B------:R-:W-:Y:S05]  /*8c80*/  BRA.U !UP0, `(.L_x_24191) ;  /* 0x0000000108447547 */ /* 0x000fea000b800000 */
.L_x_24167:
        /* <DEDUP_REMOVED lines=16> */
.L_x_24192:
[----:B------:R-:W-:Y:S05]  /*8d90*/  BRA `(.L_x_24168) ;  /* 0x0000000000947947 */ /* 0x000fea0003800000 */
.L_x_24191:
        /* <DEDUP_REMOVED lines=12> */
.L_x_24194:
[----:B------:R-:W-:Y:S05]  /*8e60*/  BSYNC.RECONVERGENT B0 ;  /* 0x0000000000007941 */ /* 0x000fea0003800200 */
.L_x_24193:
[----:B------:R-:W-:-:S05]  /*8e70*/  LOP3.LUT R5, R0, 0x80, R7, 0xf8, !PT ;  /* 0x0000008000057812 */ /* 0x000fca00078ef807 */
[----:B------:R2:W-:Y:S01]  /*8e80*/  STG.E.U8 desc[UR36][R2.64], R5 ;  /* 0x0000000502007986 */ /* 0x0005e2000c101124 */
[----:B------:R-:W-:Y:S05]  /*8e90*/  BRA `(.L_x_24168) ;  /* 0x0000000000547947 */ /* 0x000fea0003800000 */
.L_x_24190:
        /* <DEDUP_REMOVED lines=11> */
.L_x_24196:
[----:B------:R-:W-:Y:S01]  /*8f50*/  IMAD.MOV.U32 R0, RZ, RZ, 0x7f ;  /* 0x0000007fff007424 */ /* 0x000fe200078e00ff */
[----:B------:R-:W-:-:S04]  /*8f60*/  ISETP.GT.U32.AND P0, PT, R6, 0x7f800000, PT ;  /* 0x7f8000000600780c */ /* 0x000fc80003f04070 */
[----:B------:R-:W-:-:S09]  /*8f70*/  SEL R0, R0, 0x7c, P0 ;  /* 0x0000007c00007807 */ /* 0x000fd20000000000 */
.L_x_24197:
[----:B------:R-:W-:Y:S05]  /*8f80*/  BSYNC.RECONVERGENT B0 ;  /* 0x0000000000007941 */ /* 0x000fea0003800200 */
.L_x_24195:
[----:B------:R-:W-:-:S04]  /*8f90*/  SHF.R.U32.HI R5, RZ, 0x18, R4 ;  /* 0x00000018ff057819 */ /* 0x000fc80000011604 */
[----:B------:R-:W-:-:S05]  /*8fa0*/  LOP3.LUT R5, R0, 0x80, R5, 0xf8, !PT ;  /* 0x0000008000057812 */ /* 0x000fca00078ef805 */
[----:B------:R1:W-:Y:S01]  /*8fb0*/  STG.E.U8 desc[UR36][R2.64], R5 ;  /* 0x0000000502007986 */ /* 0x0003e2000c101124 */
[----:B------:R-:W-:Y:S05]  /*8fc0*/  BRA `(.L_x_24168) ;  /* 0x0000000000087947 */ /* 0x000fea0003800000 */
.L_x_24189:
[----:B------:R-:W-:-:S05]  /*8fd0*/  F2FP.BF16.F32.PACK_AB R4, RZ, R4 ;  /* 0x00000004ff04723e */ /* 0x000fca00000010ff */
[----:B------:R0:W-:Y:S02]  /*8fe0*/  STG.E.U16 desc[UR36][R2.64], R4 ;  /* 0x0000000402007986 */ /* 0x0001e4000c101524 */
.L_x_24168:
[----:B------:R-:W-:-:S07]  /*8ff0*/  IADD3 R17, PT, PT, R17, 0x80, RZ ;  /* 0x0000008011117810 */ /* 0x000fce0007ffe0ff */
.L_x_24133:
[----:B------:R-:W-:Y:S05]  /*9000*/  BSYNC.RECONVERGENT B7 ;  /* 0x0000000000077941 */ /* 0x000fea0003800200 */
.L_x_24132:
        /* <DEDUP_REMOVED lines=306> */
.L_x_24198:
        /* <DEDUP_REMOVED lines=20> */
.L_x_24203:
[----:B------:R-:W2:Y:S02]  /*a470*/  LDG.E.U8 R0, desc[UR36][R2.64] ;  /* 0x0000002402007981 */ /* 0x000ea4000c1e1100 */
[----:B--2---:R-:W-:Y:S01]  /*a480*/  I2FP.F32.U32 R0, R0 ;  /* 0x0000000000007245 */ /* 0x004fe20000201000 */
[----:B------:R-:W-:Y:S06]  /*a490*/  BRA `(.L_x_24205) ;  /* 0x0000000c00447947 */ /* 0x000fec0003800000 */
.L_x_24202:
        /* <DEDUP_REMOVED lines=9> */
.L_x_24207:
[----:B------:R-:W2:Y:S02]  /*a530*/  LDG.E R0, desc[UR36][R2.64] ;  /* 0x0000002402007981 */ /* 0x000ea4000c1e1900 */
[----:B--2---:R-:W-:Y:S01]  /*a540*/  I2FP.F32.S32 R0, R0 ;  /* 0x0000000000007245 */ /* 0x004fe20000201400 */
[----:B------:R-:W-:Y:S06]  /*a550*/  BRA `(.L_x_24205) ;  /* 0x0000000c00147947 */ /* 0x000fec0003800000 */
.L_x_24206:
[----:B------:R-:W2:Y:S02]  /*a560*/  LDG.E.U16 R0, desc[UR36][R2.64] ;  /* 0x0000002402007981 */ /* 0x000ea4000c1e1500 */
[----:B--2---:R-:W4:Y:S01]  /*a570*/  I2F.S16 R0, R0 ;  /* 0x0000000000007306 */ /* 0x004f220000101400 */
[----:B------:R-:W-:Y:S05]  /*a580*/  BRA `(.L_x_24205) ;  /* 0x0000000c00087947 */ /* 0x000fea0003800000 */
.L_x_24201:
        /* <DEDUP_REMOVED lines=8> */
.L_x_24209:
[----:B------:R-:W2:Y:S02]  /*a610*/  LDG.E.U16 R0, desc[UR36][R2.64] ;  /* 0x0000002402007981 */ /* 0x000ea4000c1e1500 */
[----:B--2---:R-:W-:Y:S01]  /*a620*/  HADD2.F32 R0, -RZ, R0.H0_H0 ;  /* 0x20000000ff007230 */ /* 0x004fe20000004100 */
[----:B------:R-:W-:Y:S06]  /*a630*/  BRA `(.L_x_24205) ;  /* 0x0000000800dc7947 */ /* 0x000fec0003800000 */
.L_x_24208:
        /* <DEDUP_REMOVED lines=8> */
.L_x_24211:
[----:B------:R-:W2:Y:S02]  /*a6c0*/  LDG.E.U16 R0, desc[UR36][R2.64] ;  /* 0x0000002402007981 */ /* 0x000ea4000c1e1500 */
[----:B--2---:R-:W-:Y:S01]  /*a6d0*/  HADD2.F32 R0, -RZ, R0.H0_H0 ;  /* 0x20000000ff007230 */ /* 0x004fe20000004100 */
[----:B------:R-:W-:Y:S06]  /*a6e0*/  BRA `(.L_x_24205) ;  /* 0x0000000800b07947 */ /* 0x000fec0003800000 */
.L_x_24210:
        /* <DEDUP_REMOVED lines=11> */
.L_x_24200:
        /* <DEDUP_REMOVED lines=12> */
.L_x_24214:
        /* <DEDUP_REMOVED lines=11> */
.L_x_24213:
        /* <DEDUP_REMOVED lines=25> */
.L_x_24216:
        /* <DEDUP_REMOVED lines=12> */
.L_x_24215:
[----:B------:R-:W2:Y:S02]  /*ab60*/  LDG.E.U16 R0, desc[UR36][R2.64] ;  /* 0x0000002402007981 */ /* 0x000ea4000c1e1500 */
[----:B--2---:R-:W-:Y:S01]  /*ab70*/  SHF.L.U32 R0, R0, 0x10, RZ ;  /* 0x0000001000007819 */ /* 0x004fe200000006ff */
[----:B------:R-:W-:Y:S06]  /*ab80*/  BRA `(.L_x_24205) ;  /* 0x0000000400887947 */ /* 0x000fec0003800000 */
.L_x_24212:
        /* <DEDUP_REMOVED lines=11> */
.L_x_24219:
        /* <DEDUP_REMOVED lines=20> */
.L_x_24221:
[----:B------:R-:W-:Y:S05]  /*ad80*/  BSYNC.RECONVERGENT B0 ;  /* 0x0000000000007941 */ /* 0x000fea0003800200 */
.L_x_24220:
[----:B------:R-:W-:Y:S01]  /*ad90*/  IMAD.SHL.U32 R0, R0, 0x100000, RZ ;  /* 0x0010000000007824 */ /* 0x000fe200078e00ff */
[----:B------:R-:W-:-:S04]  /*ada0*/  LEA R2, R2, 0x3b800000, 0x17 ;  /* 0x3b80000002027811 */ /* 0x000fc800078eb8ff */
[----:B------:R-:W-:Y:S01]  /*adb0*/  LOP3.LUT R0, R2, R0, R7, 0xfe, !PT ;  /* 0x0000000002007212 */ /* 0x000fe200078efe07 */
[----:B------:R-:W-:Y:S06]  /*adc0*/  BRA `(.L_x_24205) ;  /* 0x0000000000f87947 */ /* 0x000fec0003800000 */
.L_x_24218:
        /* <DEDUP_REMOVED lines=20> */
.L_x_24223:
[----:B------:R-:W-:Y:S05]  /*af10*/  BSYNC.RECONVERGENT B0 ;  /* 0x0000000000007941 */ /* 0x000fea0003800200 */
.L_x_24222:
[----:B------:R-:W-:Y:S02]  /*af20*/  SHF.L.U32 R0, R0, 0x15, RZ ;  /* 0x0000001500007819 */ /* 0x000fe400000006ff */
[----:B------:R-:W-:-:S04]  /*af30*/  LEA R2, R2, 0x37800000, 0x17 ;  /* 0x3780000002027811 */ /* 0x000fc800078eb8ff */
[----:B------:R-:W-:Y:S01]  /*af40*/  LOP3.LUT R0, R2, R0, R7, 0xfe, !PT ;  /* 0x0000000002007212 */ /* 0x000fe200078efe07 */
[----:B------:R-:W-:Y:S06]  /*af50*/  BRA `(.L_x_24205) ;  /* 0x0000000000947947 */ /* 0x000fec0003800000 */
.L_x_24217:
        /* <DEDUP_REMOVED lines=14> */
.L_x_24204:
        /* <DEDUP_REMOVED lines=16> */
.L_x_24226:
[----:B------:R-:W-:Y:S01]  /*b140*/  IMAD.MOV.U32 R0, RZ, RZ, RZ ;  /* 0x000000ffff007224 */ /* 0x000fe200078e00ff */
[----:B------:R-:W-:Y:S06]  /*b150*/  BRA `(.L_x_24205) ;  /* 0x0000000000147947 */ /* 0x000fec0003800000 */
.L_x_24225:
[----:B------:R-:W2:Y:S02]  /*b160*/  LDG.E.64 R2, desc[UR36][R2.64] ;  /* 0x0000002402027981 */ /* 0x000ea4000c1e1b00 */
[----:B--2---:R0:W1:Y:S02]  /*b170*/  I2F.U64 R0, R2 ;  /* 0x0000000200007312 */ /* 0x0040640000301000 */
[----:B01----:R-:W-:Y:S05]  /*b180*/  BRA `(.L_x_24205) ;  /* 0x0000000000087947 */ /* 0x003fea0003800000 */
.L_x_24224:
[----:B------:R-:W2:Y:S02]  /*b190*/  LDG.E R0, desc[UR36][R2.64] ;  /* 0x0000002402007981 */ /* 0x000ea4000c1e1900 */
[----:B--2---:R-:W-:-:S07]  /*b1a0*/  I2FP.F32.U32 R0, R0 ;  /* 0x0000000000007245 */ /* 0x004fce0000201000 */
.L_x_24205:
[----:B------:R-:W-:Y:S05]  /*b1b0*/  BSYNC.RECONVERGENT B6 ;  /* 0x0000000000067941 */ /* 0x000fea0003800200 */
.L_x_24199:
[----:B------:R-:W-:Y:S01]  /*b1c0*/  UPRMT UR4, UR42, 0x9910, URZ ;  /* 0x000099102a047896 */ /* 0x000fe200080000ff */
[----:B012345:R0:W1:Y:S03]  /*b1d0*/  MUFU.RSQ R2, R0 ;  /* 0x0000000000027308 */ /* 0x03f0660000001400 */
        /* <DEDUP_REMOVED lines=13> */
.L_x_24230:
[----:B-1----:R-:W0:Y:S02]  /*b2b0*/  F2I.S64.TRUNC R2, R2 ;  /* 0x0000000200027311 */ /* 0x002e24000020d900 */
[----:B0-----:R-:W-:-:S05]  /*b2c0*/  MOV R5, R2 ;  /* 0x0000000200057202 */ /* 0x001fca0000000f00 */
[----:B------:R-:W-:Y:S01]  /*b2d0*/  STG.E.U8 desc[UR36][R16.64], R5 ;  /* 0x0000000510007986 */ /* 0x000fe2000c101124 */
[----:B------:R-:W-:Y:S05]  /*b2e0*/  EXIT ;  /* 0x000000000000794d */ /* 0x000fea0003800000 */
.L_x_24229:
        /* <DEDUP_REMOVED lines=9> */
.L_x_24233:
[----:B-1----:R-:W0:Y:S02]  /*b380*/  F2I.FTZ.TRUNC.NTZ R3, R2 ;  /* 0x0000000200037305 */ /* 0x002e24000021f100 */
[----:B0-----:R-:W-:Y:S01]  /*b390*/  STG.E desc[UR36][R16.64], R3 ;  /* 0x0000000310007986 */ /* 0x001fe2000c101924 */
[----:B------:R-:W-:Y:S05]  /*b3a0*/  EXIT ;  /* 0x000000000000794d */ /* 0x000fea0003800000 */
.L_x_24232:
[----:B-1----:R-:W0:Y:S02]  /*b3b0*/  F2I.FTZ.TRUNC.NTZ R3, R2 ;  /* 0x0000000200037305 */ /* 0x002e24000021f100 */
[----:B0-----:R-:W-:Y:S01]  /*b3c0*/  STG.E.U16 desc[UR36][R16.64], R3 ;  /* 0x0000000310007986 */ /* 0x001fe2000c101524 */
[----:B------:R-:W-:Y:S05]  /*b3d0*/  EXIT ;  /* 0x000000000000794d */ /* 0x000fea0003800000 */
.L_x_24228:
        /* <DEDUP_REMOVED lines=8> */
.L_x_24235:
[----:B-1----:R-:W-:-:S05]  /*b460*/  F2FP.F16.F32.PACK_AB R2, RZ, R2 ;  /* 0x00000002ff02723e */ /* 0x002fca00000000ff */
[----:B------:R-:W-:Y:S01]  /*b470*/  STG.E.U16 desc[UR36][R16.64], R2 ;  /* 0x0000000210007986 */ /* 0x000fe2000c101524 */
[----:B------:R-:W-:Y:S05]  /*b480*/  EXIT ;  /* 0x000000000000794d */ /* 0x000fea0003800000 */
.L_x_24234:
        /* <DEDUP_REMOVED lines=9> */
.L_x_24237:
[----:B-1----:R-:W-:-:S04]  /*b520*/  F2FP.F16.F32.PACK_AB R3, RZ, R2 ;  /* 0x00000002ff03723e */ /* 0x002fc800000000ff */
[----:B------:R-:W-:-:S05]  /*b530*/  PRMT R3, R3, 0x5410, RZ ;  /* 0x0000541003037816 */ /* 0x000fca00000000ff */
[----:B------:R-:W-:Y:S01]  /*b540*/  STG.E desc[UR36][R16.64], R3 ;  /* 0x0000000310007986 */ /* 0x000fe2000c101924 */
[----:B------:R-:W-:Y:S05]  /*b550*/  EXIT ;  /* 0x000000000000794d */ /* 0x000fea0003800000 */
.L_x_24236:
[----:B-1----:R-:W-:-:S06]  /*b560*/  FMUL.FTZ R2, R2, 1 ;  /* 0x3f80000002027820 */ /* 0x002fcc0000410000 */
[----:B------:R-:W0:Y:S02]  /*b570*/  F2F.F64.F32 R2, R2 ;  /* 0x0000000200027310 */ /* 0x000e240000201800 */
[----:B0-----:R-:W-:Y:S01]  /*b580*/  STG.E.64 desc[UR36][R16.64], R2 ;  /* 0x0000000210007986 */ /* 0x001fe2000c101b24 */
[----:B------:R-:W-:Y:S05]  /*b590*/  EXIT ;  /* 0x000000000000794d */ /* 0x000fea0003800000 */
.L_x_24227:
        /* <DEDUP_REMOVED lines=13> */
.L_x_24241:
        /* <DEDUP_REMOVED lines=16> */
.L_x_24244:
[----:B------:R-:W-:-:S04]  /*b770*/  SHF.R.U32.HI R2, RZ, 0x18, R2 ;  /* 0x00000018ff027819 */ /* 0x000fc80000011602 */
[----:B------:R-:W-:-:S04]  /*b780*/  LOP3.LUT R2, R3, 0x80, R2, 0xf8, !PT ;  /* 0x0000008003027812 */ /* 0x000fc800078ef802 */
[----:B------:R-:W-:-:S07]  /*b790*/  PRMT R8, R2, 0x7610, R8 ;  /* 0x0000761002087816 */ /* 0x000fce0000000008 */
.L_x_24243:
[----:B------:R-:W-:Y:S05]  /*b7a0*/  BSYNC.RECONVERGENT B0 ;  /* 0x0000000000007941 */ /* 0x000fea0003800200 */
.L_x_24242:
[----:B------:R-:W-:Y:S01]  /*b7b0*/  STG.E.U8 desc[UR36][R16.64], R8 ;  /* 0x0000000810007986 */ /* 0x000fe2000c101124 */
[----:B------:R-:W-:Y:S05]  /*b7c0*/  EXIT ;  /* 0x000000000000794d */ /* 0x000fea0003800000 */
.L_x_24240:
        /* <DEDUP_REMOVED lines=16> */
.L_x_24247:
[----:B------:R-:W-:-:S04]  /*b8d0*/  SHF.R.U32.HI R2, RZ, 0x18, R2 ;  /* 0x00000018ff027819 */ /* 0x000fc80000011602 */
[----:B------:R-:W-:-:S04]  /*b8e0*/  LOP3.LUT R3, R3, 0x80, R2, 0xf8, !PT ;  /* 0x0000008003037812 */ /* 0x000fc800078ef802 */
[----:B------:R-:W-:-:S07]  /*b8f0*/  PRMT R8, R3, 0x7610, R8 ;  /* 0x0000761003087816 */ /* 0x000fce0000000008 */
.L_x_24246:
[----:B------:R-:W-:Y:S05]  /*b900*/  BSYNC.RECONVERGENT B0 ;  /* 0x0000000000007941 */ /* 0x000fea0003800200 */
.L_x_24245:
[----:B------:R-:W-:Y:S01]  /*b910*/  STG.E.U8 desc[UR36][R16.64], R8 ;  /* 0x0000000810007986 */ /* 0x000fe2000c101124 */
[----:B------:R-:W-:Y:S05]  /*b920*/  EXIT ;  /* 0x000000000000794d */ /* 0x000fea0003800000 */
.L_x_24239:
        /* <DEDUP_REMOVED lines=21> */
.L_x_24249:
[----:B-1----:R-:W0:Y:S02]  /*ba80*/  F2I.U64.TRUNC R2, R2 ;  /* 0x0000000200027311 */ /* 0x002e24000020d800 */
[----:B0-----:R-:W-:Y:S01]  /*ba90*/  STG.E.64 desc[UR36][R16.64], R2 ;  /* 0x0000000210007986 */ /* 0x001fe2000c101b24 */
[----:B------:R-:W-:Y:S05]  /*baa0*/  EXIT ;  /* 0x000000000000794d */ /* 0x000fea0003800000 */
.L_x_24248:
[----:B-1----:R-:W0:Y:S02]  /*bab0*/  F2I.FTZ.U32.TRUNC.NTZ R3, R2 ;  /* 0x0000000200037305 */ /* 0x002e24000021f000 */
[----:B0-----:R-:W-:Y:S01]  /*bac0*/  STG.E desc[UR36][R16.64], R3 ;  /* 0x0000000310007986 */ /* 0x001fe2000c101924 */
[----:B------:R-:W-:Y:S05]  /*bad0*/  EXIT ;  /* 0x000000000000794d */ /* 0x000fea0003800000 */
.L_x_24238:
        /* <DEDUP_REMOVED lines=10> */
.L_x_24251:
[----:B-1----:R-:W-:Y:S01]  /*bb80*/  FMUL.FTZ R4, R2, 1 ;  /* 0x3f80000002047820 */ /* 0x002fe20000410000 */
[----:B------:R-:W-:-:S05]  /*bb90*/  CS2R R6, SRZ ;  /* 0x0000000000067805 */ /* 0x000fca000001ff00 */
[----:B------:R-:W0:Y:S02]  /*bba0*/  F2F.F64.F32 R4, R4 ;  /* 0x0000000400047310 */ /* 0x000e240000201800 */
[----:B0-----:R-:W-:Y:S01]  /*bbb0*/  STG.E.128 desc[UR36][R16.64], R4 ;  /* 0x0000000410007986 */ /* 0x001fe2000c101d24 */
[----:B------:R-:W-:Y:S05]  /*bbc0*/  EXIT ;  /* 0x000000000000794d */ /* 0x000fea0003800000 */
.L_x_24250:
[----:B------:R-:W-:-:S09]  /*bbd0*/  UISETP.NE.AND UP0, UPT, UR4, 0xf, UPT ;  /* 0x0000000f0400788c */ /* 0x000fd2000bf05270 */
[----:B------:R-:W-:Y:S05]  /*bbe0*/  BRA.U !UP0, `(.L_x_24252) ;  /* 0x0000000108e07547 */ /* 0x000fea000b800000 */
[----:B------:R-:W-:-:S09]  /*bbf0*/  UISETP.NE.AND UP0, UPT, UR4, 0x17, UPT ;  /* 0x000000170400788c */ /* 0x000fd2000bf05270 */
[----:B------:R-:W-:Y:S05]  /*bc00*/  BRA.U !UP0, `(.L_x_24253) ;  /* 0x00000001088c7547 */ /* 0x000fea000b800000 */
[----:B------:R-:W-:-:S09]  /*bc10*/  UISETP.NE.AND UP0, UPT, UR4, 0x18, UPT ;  /* 0x000000180400788c */ /* 0x000fd2000bf05270 */
[----:B------:R-:W-:Y:S05]  /*bc20*/  BRA.U !UP0, `(.L_x_24254) ;  /* 0x0000000108447547 */ /* 0x000fea000b800000 */
.L_x_24231:
        /* <DEDUP_REMOVED lines=16> */
.L_x_24255:
[----:B------:R-:W-:Y:S05]  /*bd30*/  EXIT ;  /* 0x000000000000794d */ /* 0x000fea0003800000 */
.L_x_24254:
        /* <DEDUP_REMOVED lines=12> */
.L_x_24257:
[----:B------:R-:W-:Y:S05]  /*be00*/  BSYNC.RECONVERGENT B0 ;  /* 0x0000000000007941 */ /* 0x000fea0003800200 */
.L_x_24256:
[----:B------:R-:W-:-:S05]  /*be10*/  LOP3.LUT R3, R0, 0x80, R5, 0xf8, !PT ;  /* 0x0000008000037812 */ /* 0x000fca00078ef805 */
[----:B------:R-:W-:Y:S01]  /*be20*/  STG.E.U8 desc[UR36][R16.64], R3 ;  /* 0x0000000310007986 */ /* 0x000fe2000c101124 */
[----:B------:R-:W-:Y:S05]  /*be30*/  EXIT ;  /* 0x000000000000794d */ /* 0x000fea0003800000 */
.L_x_24253:
        /* <DEDUP_REMOVED lines=11> */
.L_x_24259:
[----:B------:R-:W-:Y:S01]  /*bef0*/  HFMA2 R0, -RZ, RZ, 0, 7.569789886474609375e-06 ;  /* 0x0000007fff007431 */ /* 0x000fe200000001ff */
[----:B------:R-:W-:-:S04]  /*bf00*/  ISETP.GT.U32.AND P0, PT, R4, 0x7f800000, PT ;  /* 0x7f8000000400780c */ /* 0x000fc80003f04070 */
[----:B------:R-:W-:-:S09]  /*bf10*/  SEL R0, R0, 0x7c, P0 ;  /* 0x0000007c00007807 */ /* 0x000fd20000000000 */
.L_x_24260:
[----:B------:R-:W-:Y:S05]  /*bf20*/  BSYNC.RECONVERGENT B0 ;  /* 0x0000000000007941 */ /* 0x000fea0003800200 */
.L_x_24258:
[----:B------:R-:W-:-:S04]  /*bf30*/  SHF.R.U32.HI R3, RZ, 0x18, R2 ;  /* 0x00000018ff037819 */ /* 0x000fc80000011602 */
[----:B------:R-:W-:-:S05]  /*bf40*/  LOP3.LUT R3, R0, 0x80, R3, 0xf8, !PT ;  /* 0x0000008000037812 */ /* 0x000fca00078ef803 */
[----:B------:R-:W-:Y:S01]  /*bf50*/  STG.E.U8 desc[UR36][R16.64], R3 ;  /* 0x0000000310007986 */ /* 0x000fe2000c101124 */
[----:B------:R-:W-:Y:S05]  /*bf60*/  EXIT ;  /* 0x000000000000794d */ /* 0x000fea0003800000 */
.L_x_24252:
[----:B-1----:R-:W-:-:S05]  /*bf70*/  F2FP.BF16.F32.PACK_AB R2, RZ, R2 ;  /* 0x00000002ff02723e */ /* 0x002fca00000010ff */
[----:B------:R-:W-:Y:S01]  /*bf80*/  STG.E.U16 desc[UR36][R16.64], R2 ;  /* 0x0000000210007986 */ /* 0x000fe2000c101524 */
[----:B------:R-:W-:Y:S05]  /*bf90*/  EXIT ;  /* 0x000000000000794d */ /* 0x000fea0003800000 */
.L_x_24261:
        /* <DEDUP_REMOVED lines=14> */
.L_x_36058:


//--------------------- .text._ZN2at6native27unrolled_elementwise_kernelIZZZNS0_17rsqrt_kernel_cudaERNS_18TensorIteratorBaseEENKUlvE0_clEvENKUlvE0_clEvEUlfE_St5arrayIPcLm2EELi4E23TrivialOffsetCalculatorILi1EjESB_NS0_6memory12LoadWithCastILi1EEENSC_13StoreWithCastILi1EEEEEviT_T0_T2_T3_T4_T5_ --------------------------
	.section	.text._ZN2at6native27unrolled_elementwise_kernelIZZZNS0_17rsqrt_kernel_cudaERNS_18TensorIteratorBaseEENKUlvE0_clEvENKUlvE0_clEvEUlfE_St5arrayIPcLm2EELi4E23TrivialOffsetCalculatorILi1EjESB_NS0_6memory12LoadWithCastILi1EEENSC_13StoreWithCastILi1EEEEEviT_T0_T2_T3_T4_T5_,"ax",@progbits
	.align	128
        .global         _ZN2at6native27unrolled_elementwise_kernelIZZZNS0_17rsqrt_kernel_cudaERNS_18TensorIteratorBaseEENKUlvE0_clEvENKUlvE0_clEvEUlfE_St5arrayIPcLm2EELi4E23TrivialOffsetCalculatorILi1EjESB_NS0_6memory12LoadWithCastILi1EEENSC_13StoreWithCastILi1EEEEEviT_T0_T2_T3_T4_T5_
        .type           _ZN2at6native27unrolled_elementwise_kernelIZZZNS0_17rsqrt_kernel_cudaERNS_18TensorIteratorBaseEENKUlvE0_clEvENKUlvE0_clEvEUlfE_St5arrayIPcLm2EELi4E23TrivialOffsetCalculatorILi1EjESB_NS0_6memory12LoadWithCastILi1EEENSC_13StoreWithCastILi1EEEEEviT_T0_T2_T3_T4_T5_,@function
        .size           _ZN2at6native27unrolled_elementwise_kernelIZZZNS0_17rsqrt_kernel_cudaERNS_18TensorIteratorBaseEENKUlvE0_clEvENKUlvE0_clEvEUlfE_St5arrayIPcLm2EELi4E23TrivialOffsetCalculatorILi1EjESB_NS0_6memory12LoadWithCastILi1EEENSC_13StoreWithCastILi1EEEEEviT_T0_T2_T3_T4_T5_,(.L_x_36059 - _ZN2at6native27unrolled_elementwise_kernelIZZZNS0_17rsqrt_kernel_cudaERNS_18TensorIteratorBaseEENKUlvE0_clEvENKUlvE0_clEvEUlfE_St5arrayIPcLm2EELi4E23TrivialOffsetCalculatorILi1EjESB_NS0_6memory12LoadWithCastILi1EEENSC_13StoreWithCastILi1EEEEEviT_T0_T2_T3_T4_T5_)
        .other          _ZN2at6native27unrolled_elementwise_kernelIZZZNS0_17rsqrt_kernel_cudaERNS_18TensorIteratorBaseEENKUlvE0_clEvENKUlvE0_clEvEUlfE_St5arrayIPcLm2EELi4E23TrivialOffsetCalculatorILi1EjESB_NS0_6memory12LoadWithCastILi1EEENSC_13StoreWithCastILi1EEEEEviT_T0_T2_T3_T4_T5_,@"STO_CUDA_ENTRY STV_DEFAULT"
_ZN2at6native27unrolled_elementwise_kernelIZZZNS0_17rsqrt_kernel_cudaERNS_18TensorIteratorBaseEENKUlvE0_clEvENKUlvE0_clEvEUlfE_St5arrayIPcLm2EELi4E23TrivialOffsetCalculatorILi1EjESB_NS0_6memory12LoadWithCastILi1EEENSC_13StoreWithCastILi1EEEEEviT_T0_T2_T3_T4_T5_:
.text._ZN2at6native27unrolled_elementwise_kernelIZZZNS0_17rsqrt_kernel_cudaERNS_18TensorIteratorBaseEENKUlvE0_clEvENKUlvE0_clEvEUlfE_St5arrayIPcLm2EELi4E23TrivialOffsetCalculatorILi1EjESB_NS0_6memory12LoadWithCastILi1EEENSC_13StoreWithCastILi1EEEEEviT_T0_T2_T3_T4_T5_:
        /* <DEDUP_REMOVED lines=33> */
.L_x_24268:
[----:B------:R-:W2:Y:S02]  /*0210*/  LDG.E.U8 R4, desc[UR36][R4.64] ;  /* 0x0000002404047981 */ /* 0x000ea4000c1e1100 */
[----:B--2---:R-:W-:Y:S01]  /*0220*/  I2FP.F32.U32 R23, R4 ;  /* 0x0000000400177245 */ /* 0x004fe20000201000 */
[----:B------:R-:W-:Y:S06]  /*0230*/  BRA `(.L_x_24270) ;  /* 0x0000000c00447947 */ /* 0x000fec0003800000 */
.L_x_24267:
        /* <DEDUP_REMOVED lines=9> */
.L_x_24272:
[----:B------:R-:W2:Y:S02]  /*02d0*/  LDG.E R4, desc[UR36][R4.64] ;  /* 0x0000002404047981 */ /* 0x000ea4000c1e1900 */
[----:B--2---:R-:W-:Y:S01]  /*02e0*/  I2FP.F32.S32 R23, R4 ;  /* 0x0000000400177245 */ /* 0x004fe20000201400 */
[----:B------:R-:W-:Y:S06]  /*02f0*/  BRA `(.L_x_24270) ;  /* 0x0000000c00147947 */ /* 0x000fec0003800000 */
.L_x_24271:
[----:B------:R-:W2:Y:S02]  /*0300*/  LDG.E.U16 R4, desc[UR36][R4.64] ;  /* 0x0000002404047981 */ /* 0x000ea4000c1e1500 */
[----:B--2---:R0:W1:Y:S01]  /*0310*/  I2F.S16 R23, R4 ;  /* 0x0000000400177306 */ /* 0x0040620000101400 */
[----:B------:R-:W-:Y:S05]  /*0320*/  BRA `(.L_x_24270) ;  /* 0x0000000c00087947 */ /* 0x000fea0003800000 */
.L_x_24266:
        /* <DEDUP_REMOVED lines=8> */
.L_x_24274:
[----:B------:R-:W2:Y:S02]  /*03b0*/  LDG.E.U16 R4, desc[UR36][R4.64] ;  /* 0x0000002404047981 */ /* 0x000ea4000c1e1500 */
[----:B--2---:R-:W-:Y:S01]  /*03c0*/  HADD2.F32 R23, -RZ, R4.H0_H0 ;  /* 0x20000004ff177230 */ /* 0x004fe20000004100 */
[----:B------:R-:W-:Y:S06]  /*03d0*/  BRA `(.L_x_24270) ;  /* 0x0000000800dc7947 */ /* 0x000fec0003800000 */
.L_x_24273:
        /* <DEDUP_REMOVED lines=8> */
.L_x_24276:
[----:B------:R-:W2:Y:S02]  /*0460*/  LDG.E.U16 R4, desc[UR36][R4.64] ;  /* 0x0000002404047981 */ /* 0x000ea4000c1e1500 */
[----:B--2---:R-:W-:Y:S01]  /*0470*/  HADD2.F32 R23, -RZ, R4.H0_H0 ;  /* 0x20000004ff177230 */ /* 0x004fe20000004100 */
[----:B------:R-:W-:Y:S06]  /*0480*/  BRA `(.L_x_24270) ;  /* 0x0000000800b07947 */ /* 0x000fec0003800000 */
.L_x_24275:
        /* <DEDUP_REMOVED lines=11> */
.L_x_24265:
        /* <DEDUP_REMOVED lines=12> */
.L_x_24279:
        /* <DEDUP_REMOVED lines=11> */
.L_x_24278:
        /* <DEDUP_REMOVED lines=25> */
.L_x_24281:
        /* <DEDUP_REMOVED lines=12> */
.L_x_24280:
[----:B------:R-:W2:Y:S02]  /*0900*/  LDG.E.U16 R4, desc[UR36][R4.64] ;  /* 0x0000002404047981 */ /* 0x000ea4000c1e1500 */
[----:B--2---:R-:W-:Y:S01]  /*0910*/  IMAD.U32 R23, R4, 0x10000, RZ ;  /* 0x0001000004177824 */ /* 0x004fe200078e00ff */
[----:B------:R-:W-:Y:S06]  /*0920*/  BRA `(.L_x_24270) ;  /* 0x0000000400887947 */ /* 0x000fec0003800000 */
.L_x_24277:
        /* <DEDUP_REMOVED lines=11> */
.L_x_24284:
        /* <DEDUP_REMOVED lines=20> */
.L_x_24286:
[----:B------:R-:W-:Y:S05]  /*0b20*/  BSYNC.RECONVERGENT B0 ;  /* 0x0000000000007941 */ /* 0x000fea0003800200 */
.L_x_24285:
[----:B------:R-:W-:Y:S01]  /*0b30*/  IMAD.SHL.U32 R0, R0, 0x100000, RZ ;  /* 0x0010000000007824 */ /* 0x000fe200078e00ff */
[----:B------:R-:W-:-:S04]  /*0b40*/  LEA R3, R3, 0x3b800000, 0x17 ;  /* 0x3b80000003037811 */ /* 0x000fc800078eb8ff */
[----:B------:R-:W-:Y:S01]  /*0b50*/  LOP3.LUT R23, R3, R0, R23, 0xfe, !PT ;  /* 0x0000000003177212 */ /* 0x000fe200078efe17 */
[----:B------:R-:W-:Y:S06]  /*0b60*/  BRA `(.L_x_24270) ;  /* 0x0000000000f87947 */ /* 0x000fec0003800000 */
.L_x_24283:
        /* <DEDUP_REMOVED lines=20> */
.L_x_24288:
[----:B------:R-:W-:Y:S05]  /*0cb0*/  BSYNC.RECONVERGENT B0 ;  /* 0x0000000000007941 */ /* 0x000fea0003800200 */
.L_x_24287:
[----:B------:R-:W-:Y:S01]  /*0cc0*/  IMAD.SHL.U32 R0, R0, 0x200000, RZ ;  /* 0x0020000000007824 */ /* 0x000fe200078e00ff */
[----:B------:R-:W-:-:S04]  /*0cd0*/  LEA R3, R3, 0x37800000, 0x17 ;  /* 0x3780000003037811 */ /* 0x000fc800078eb8ff */
[----:B------:R-:W-:Y:S01]  /*0ce0*/  LOP3.LUT R23, R3, R0, R23, 0xfe, !PT ;  /* 0x0000000003177212 */ /* 0x000fe200078efe17 */
[----:B------:R-:W-:Y:S06]  /*0cf0*/  BRA `(.L_x_24270) ;  /* 0x0000000000947947 */ /* 0x000fec0003800000 */
.L_x_24282:
[----:B------:R-:W-:-:S09]  /*0d00*/  UISETP.NE.AND UP0, UPT, UR4, 0x1c, UPT ;  /* 0x0000001c0400788c */ /* 0x000fd2000bf05270 */
[----:B------:R-:W-:Y:S05]  /*0d10*/  BRA.U !UP0, `(.L_x_24289) ;  /* 0x0000000108847547 */ /* 0x000fea000b800000 */
[----:B------:R-:W-:-:S09]  /*0d20*/  UISETP.NE.AND UP0, UPT, UR4, 0x1d, UPT ;  /* 0x0000001d0400788c */ /* 0x000fd2000bf05270 */
[----:B------:R-:W-:Y:S05]  /*0d30*/  BRA.U !UP0, `(.L_x_24290) ;  /* 0x0000000108707547 */ /* 0x000fea000b800000 */
[----:B------:R-:W-:-:S09]  /*0d40*/  UISETP.NE.AND UP0, UPT, UR4, 0x2c, UPT ;  /* 0x0000002c0400788c */ /* 0x000fd2000bf05270 */
[----:B------:R-:W-:Y:S05]  /*0d50*/  BRA.U !UP0, `(.L_x_24291) ;  /* 0x0000000108487547 */ /* 0x000fea000b800000 */
.L_x_24269:
        /* <DEDUP_REMOVED lines=16> */
.L_x_24292:
[----:B------:R-:W-:Y:S01]  /*0e60*/  IMAD.MOV.U32 R23, RZ, RZ, RZ ;  /* 0x000000ffff177224 */ /* 0x000fe200078e00ff */
[----:B------:R-:W-:Y:S06]  /*0e70*/  BRA `(.L_x_24270) ;  /* 0x0000000000347947 */ /* 0x000fec0003800000 */
.L_x_24291:
        /* <DEDUP_REMOVED lines=8> */
.L_x_24290:
[----:B------:R-:W2:Y:S02]  /*0f00*/  LDG.E.64 R4, desc[UR36][R4.64] ;  /* 0x0000002404047981 */ /* 0x000ea4000c1e1b00 */
[----:B--2---:R0:W1:Y:S02]  /*0f10*/  I2F.U64 R23, R4 ;  /* 0x0000000400177312 */ /* 0x0040640000301000 */
[----:B01----:R-:W-:Y:S05]  /*0f20*/  BRA `(.L_x_24270) ;  /* 0x0000000000087947 */ /* 0x003fea0003800000 */
.L_x_24289:
[----:B------:R-:W2:Y:S02]  /*0f30*/  LDG.E R4, desc[UR36][R4.64] ;  /* 0x0000002404047981 */ /* 0x000ea4000c1e1900 */
[----:B--2---:R-:W-:-:S07]  /*0f40*/  I2FP.F32.U32 R23, R4 ;  /* 0x0000000400177245 */ /* 0x004fce0000201000 */
.L_x_24270:
[----:B------:R-:W-:Y:S05]  /*0f50*/  BSYNC.RECONVERGENT B6 ;  /* 0x0000000000067941 */ /* 0x000fea0003800200 */
.L_x_24264:
[----:B------:R-:W-:-:S07]  /*0f60*/  VIADD R16, R25, 0x80 ;  /* 0x0000008019107836 */ /* 0x000fce0000000000 */
.L_x_24263:
[----:B------:R-:W-:Y:S05]  /*0f70*/  BSYNC.RECONVERGENT B7 ;  /* 0x0000000000077941 */ /* 0x000fea0003800200 */
.L_x_24262:
        /* <DEDUP_REMOVED lines=25> */
.L_x_24299:
[----:B------:R-:W2:Y:S02]  /*1110*/  LDG.E.U8 R4, desc[UR36][R4.64] ;  /* 0x0000002404047981 */ /* 0x000ea4000c1e1100 */
[----:B--2---:R-:W-:Y:S01]  /*1120*/  I2FP.F32.U32 R18, R4 ;  /* 0x0000000400127245 */ /* 0x004fe20000201000 */
[----:B------:R-:W-:Y:S06]  /*1130*/  BRA `(.L_x_24301) ;  /* 0x0000000c00487947 */ /* 0x000fec0003800000 */
.L_x_24298:
        /* <DEDUP_REMOVED lines=9> */
.L_x_24303:
[----:B------:R-:W2:Y:S02]  /*11d0*/  LDG.E R4, desc[UR36][R4.64] ;  /* 0x0000002404047981 */ /* 0x000ea4000c1e1900 */
[----:B--2---:R-:W-:Y:S01]  /*11e0*/  I2FP.F32.S32 R18, R4 ;  /* 0x0000000400127245 */ /* 0x004fe20000201400 */
[----:B------:R-:W-:Y:S06]  /*11f0*/  BRA `(.L_x_24301) ;  /* 0x0000000c00187947 */ /* 0x000fec0003800000 */
.L_x_24302:
[----:B------:R-:W2:Y:S02]  /*1200*/  LDG.E.U16 R4, desc[UR36][R4.64] ;  /* 0x0000002404047981 */ /* 0x000ea4000c1e1500 */
[----:B--2---:R0:W2:Y:S01]  /*1210*/  I2F.S16 R18, R4 ;  /* 0x0000000400127306 */ /* 0x0040a20000101400 */
[----:B------:R-:W-:Y:S05]  /*1220*/  BRA `(.L_x_24301) ;  /* 0x0000000c000c7947 */ /* 0x000fea0003800000 */
.L_x_24297:
        /* <DEDUP_REMOVED lines=8> */
.L_x_24305:
[----:B------:R-:W2:Y:S02]  /*12b0*/  LDG.E.U16 R4, desc[UR36][R4.64] ;  /* 0x0000002404047981 */ /* 0x000ea4000c1e1500 */
[----:B--2---:R-:W-:Y:S01]  /*12c0*/  HADD2.F32 R18, -RZ, R4.H0_H0 ;  /* 0x20000004ff127230 */ /* 0x004fe20000004100 */
[----:B------:R-:W-:Y:S06]  /*12d0*/  BRA `(.L_x_24301) ;  /* 0x0000000800e07947 */ /* 0x000fec0003800000 */
.L_x_24304:
        /* <DEDUP_REMOVED lines=8> */
.L_x_24307:
[----:B------:R-:W2:Y:S02]  /*1360*/  LDG.E.U16 R4, desc[UR36][R4.64] ;  /* 0x0000002404047981 */ /* 0x000ea4000c1e1500 */
[----:B--2---:R-:W-:Y:S01]  /*1370*/  HADD2.F32 R18, -RZ, R4.H0_H0 ;  /* 0x20000004ff127230 */ /* 0x004fe20000004100 */
[----:B------:R-:W-:Y:S06]  /*1380*/  BRA `(.L_x_24301) ;  /* 0x0000000800b47947 */ /* 0x000fec0003800000 */
.L_x_24306:
        /* <DEDUP_REMOVED lines=11> */
.L_x_24296:
        /* <DEDUP_REMOVED lines=12> */
.L_x_24310:
        /* <DEDUP_REMOVED lines=11> */
.L_x_24309:
        /* <DEDUP_REMOVED lines=25> */
.L_x_24312:
        /* <DEDUP_REMOVED lines=13> */
.L_x_24311:
[----:B------:R-:W2:Y:S02]  /*1810*/  LDG.E.U16 R4, desc[UR36][R4.64] ;  /* 0x0000002404047981 */ /* 0x000ea4000c1e1500 */
[----:B--2---:R-:W-:Y:S01]  /*1820*/  IMAD.U32 R18, R4, 0x10000, RZ ;  /* 0x0001000004127824 */ /* 0x004fe200078e00ff */
[----:B------:R-:W-:Y:S06]  /*1830*/  BRA `(.L_x_24301) ;  /* 0x0000000400887947 */ /* 0x000fec0003800000 */
.L_x_24308:
        /* <DEDUP_REMOVED lines=11> */
.L_x_24315:
        /* <DEDUP_REMOVED lines=20> */
.L_x_24317:
[----:B------:R-:W-:Y:S05]  /*1a30*/  BSYNC.RECONVERGENT B0 ;  /* 0x0000000000007941 */ /* 0x000fea0003800200 */
.L_x_24316:
[----:B------:R-:W-:Y:S01]  /*1a40*/  IMAD.SHL.U32 R0, R0, 0x100000, RZ ;  /* 0x0010000000007824 */ /* 0x000fe200078e00ff */
[----:B------:R-:W-:-:S04]  /*1a50*/  LEA R3, R3, 0x3b800000, 0x17 ;  /* 0x3b80000003037811 */ /* 0x000fc800078eb8ff */
[----:B------:R-:W-:Y:S01]  /*1a60*/  LOP3.LUT R18, R3, R0, R7, 0xfe, !PT ;  /* 0x0000000003127212 */ /* 0x000fe200078efe07 */
[----:B------:R-:W-:Y:S06]  /*1a70*/  BRA `(.L_x_24301) ;  /* 0x0000000000f87947 */ /* 0x000fec0003800000 */
.L_x_24314:
        /* <DEDUP_REMOVED lines=20> */
.L_x_24319:
[----:B------:R-:W-:Y:S05]  /*1bc0*/  BSYNC.RECONVERGENT B0 ;  /* 0x0000000000007941 */ /* 0x000fea0003800200 */
.L_x_24318:
[----:B------:R-:W-:Y:S01]  /*1bd0*/  IMAD.SHL.U32 R0, R0, 0x200000, RZ ;  /* 0x0020000000007824 */ /* 0x000fe200078e00ff */
[----:B------:R-:W-:-:S04]  /*1be0*/  LEA R3, R3, 0x37800000, 0x17 ;  /* 0x3780000003037811 */ /* 0x000fc800078eb8ff */
[----:B------:R-:W-:Y:S01]  /*1bf0*/  LOP3.LUT R18, R3, R0, R7, 0xfe, !PT ;  /* 0x0000000003127212 */ /* 0x000fe200078efe07 */
[----:B------:R-:W-:Y:S06]  /*1c00*/  BRA `(.L_x_24301) ;  /* 0x0000000000947947 */ /* 0x000fec0003800000 */
.L_x_24313:
        /* <DEDUP_REMOVED lines=14> */
.L_x_24300:
        /* <DEDUP_REMOVED lines=16> */
.L_x_24322:
[----:B------:R-:W-:Y:S01]  /*1df0*/  IMAD.MOV.U32 R18, RZ, RZ, RZ ;  /* 0x000000ffff127224 */ /* 0x000fe200078e00ff */
[----:B------:R-:W-:Y:S06]  /*1e00*/  BRA `(.L_x_24301) ;  /* 0x0000000000147947 */ /* 0x000fec0003800000 */
.L_x_24321:
[----:B------:R-:W2:Y:S02]  /*1e10*/  LDG.E.64 R18, desc[UR36][R4.64] ;  /* 0x0000002404127981 */ /* 0x000ea4000c1e1b00 */
[----:B--2---:R0:W2:Y:S02]  /*1e20*/  I2F.U64 R18, R18 ;  /* 0x0000001200127312 */ /* 0x0040a40000301000 */
[----:B0-2---:R-:W-:Y:S05]  /*1e30*/  BRA `(.L_x_24301) ;  /* 0x0000000000087947 */ /* 0x005fea0003800000 */
.L_x_24320:
[----:B------:R-:W2:Y:S02]  /*1e40*/  LDG.E R4, desc[UR36][R4.64] ;  /* 0x0000002404047981 */ /* 0x000ea4000c1e1900 */
[----:B--2---:R-:W-:-:S07]  /*1e50*/  I2FP.F32.U32 R18, R4 ;  /* 0x0000000400127245 */ /* 0x004fce0000201000 */
.L_x_24301:
[----:B------:R-:W-:Y:S05]  /*1e60*/  BSYNC.RECONVERGENT B6 ;  /* 0x0000000000067941 */ /* 0x000fea0003800200 */
.L_x_24295:
[----:B------:R-:W-:-:S07]  /*1e70*/  VIADD R16, R16, 0x80 ;  /* 0x0000008010107836 */ /* 0x000fce0000000000 */
.L_x_24294:
[----:B------:R-:W-:Y:S05]  /*1e80*/  BSYNC.RECONVERGENT B7 ;  /* 0x0000000000077941 */ /* 0x000fea0003800200 */
.L_x_24293:
        /* <DEDUP_REMOVED lines=25> */
.L_x_24329:
[----:B------:R-:W2:Y:S02]  /*2020*/  LDG.E.U8 R4, desc[UR36][R4.64] ;  /* 0x0000002404047981 */ /* 0x000ea4000c1e1100 */
[----:B--2---:R-:W-:Y:S01]  /*2030*/  I2FP.F32.U32 R22, R4 ;  /* 0x0000000400167245 */ /* 0x004fe20000201000 */
[----:B------:R-:W-:Y:S06]  /*2040*/  BRA `(.L_x_24331) ;  /* 0x0000000c00487947 */ /* 0x000fec0003800000 */
.L_x_24328:
        /* <DEDUP_REMOVED lines=9> */
.L_x_24333:
[----:B------:R-:W2:Y:S02]  /*20e0*/  LDG.E R4, desc[UR36][R4.64] ;  /* 0x0000002404047981 */ /* 0x000ea4000c1e1900 */
[----:B--2---:R-:W-:Y:S01]  /*20f0*/  I2FP.F32.S32 R22, R4 ;  /* 0x0000000400167245 */ /* 0x004fe20000201400 */
[----:B------:R-:W-:Y:S06]  /*2100*/  BRA `(.L_x_24331) ;  /* 0x0000000c00187947 */ /* 0x000fec0003800000 */
.L_x_24332:
[----:B------:R-:W2:Y:S02]  /*2110*/  LDG.E.U16 R4, desc[UR36][R4.64] ;  /* 0x0000002404047981 */ /* 0x000ea4000c1e1500 */
[----:B--2---:R0:W2:Y:S01]  /*2120*/  I2F.S16 R22, R4 ;  /* 0x0000000400167306 */ /* 0x0040a20000101400 */
[----:B------:R-:W-:Y:S05]  /*2130*/  BRA `(.L_x_24331) ;  /* 0x0000000c000c7947 */ /* 0x000fea0003800000 */
.L_x_24327:
        /* <DEDUP_REMOVED lines=8> */
.L_x_24335:
[----:B------:R-:W2:Y:S02]  /*21c0*/  LDG.E.U16 R4, desc[UR36][R4.64] ;  /* 0x0000002404047981 */ /* 0x000ea4000c1e1500 */
[----:B--2---:R-:W-:Y:S01]  /*21d0*/  HADD2.F32 R22, -RZ, R4.H0_H0 ;  /* 0x20000004ff167230 */ /* 0x004fe20000004100 */
[----:B------:R-:W-:Y:S06]  /*21e0*/  BRA `(.L_x_24331) ;  /* 0x0000000800e07947 */ /* 0x000fec0003800000 */
.L_x_24334:
        /* <DEDUP_REMOVED lines=8> */
.L_x_24337:
[----:B------:R-:W2:Y:S02]  /*2270*/  LDG.E.U16 R4, desc[UR36][R4.64] ;  /* 0x0000002404047981 */ /* 0x000ea4000c1e1500 */
[----:B--2---:R-:W-:Y:S01]  /*2280*/  HADD2.F32 R22, -RZ, R4.H0_H0 ;  /* 0x20000004ff167230 */ /* 0x004fe20000004100 */
[----:B------:R-:W-:Y:S06]  /*2290*/  BRA `(.L_x_24331) ;  /* 0x0000000800b47947 */ /* 0x000fec0003800000 */
.L_x_24336:
        /* <DEDUP_REMOVED lines=11> */
.L_x_24326:
        /* <DEDUP_REMOVED lines=12> */
.L_x_24340:
        /* <DEDUP_REMOVED lines=11> */
.L_x_24339:
        /* <DEDUP_REMOVED lines=25> */
.L_x_24342:
        /* <DEDUP_REMOVED lines=13> */
.L_x_24341:
[----:B------:R-:W2:Y:S02]  /*2720*/  LDG.E.U16 R4, desc[UR36][R4.64] ;  /* 0x0000002404047981 */ /* 0x000ea4000c1e1500 */
[----:B--2---:R-:W-:Y:S01]  /*2730*/  IMAD.U32 R22, R4, 0x10000, RZ ;  /* 0x0001000004167824 */ /* 0x004fe200078e00ff */
[----:B------:R-:W-:Y:S06]  /*2740*/  BRA `(.L_x_24331) ;  /* 0x0000000400887947 */ /* 0x000fec0003800000 */
.L_x_24338:
        /* <DEDUP_REMOVED lines=11> */
.L_x_24345:
        /* <DEDUP_REMOVED lines=20> */
.L_x_24347:
[----:B------:R-:W-:Y:S05]  /*2940*/  BSYNC.RECONVERGENT B0 ;  /* 0x0000000000007941 */ /* 0x000fea0003800200 */
.L_x_24346:
[----:B------:R-:W-:Y:S01]  /*2950*/  IMAD.SHL.U32 R0, R0, 0x100000, RZ ;  /* 0x0010000000007824 */ /* 0x000fe200078e00ff */
[----:B------:R-:W-:-:S04]  /*2960*/  LEA R3, R3, 0x3b800000, 0x17 ;  /* 0x3b80000003037811 */ /* 0x000fc800078eb8ff */
[----:B------:R-:W-:Y:S01]  /*2970*/  LOP3.LUT R22, R3, R0, R7, 0xfe, !PT ;  /* 0x0000000003167212 */ /* 0x000fe200078efe07 */
[----:B------:R-:W-:Y:S06]  /*2980*/  BRA `(.L_x_24331) ;  /* 0x0000000000f87947 */ /* 0x000fec0003800000 */
.L_x_24344:
        /* <DEDUP_REMOVED lines=20> */
.L_x_24349:
[----:B------:R-:W-:Y:S05]  /*2ad0*/  BSYNC.RECONVERGENT B0 ;  /* 0x0000000000007941 */ /* 0x000fea0003800200 */
.L_x_24348:
[----:B------:R-:W-:Y:S01]  /*2ae0*/  IMAD.SHL.U32 R0, R0, 0x200000, RZ ;  /* 0x0020000000007824 */ /* 0x000fe200078e00ff */
[----:B------:R-:W-:-:S04]  /*2af0*/  LEA R3, R3, 0x37800000, 0x17 ;  /* 0x3780000003037811 */ /* 0x000fc800078eb8ff */
[----:B------:R-:W-:Y:S01]  /*2b00*/  LOP3.LUT R22, R3, R0, R7, 0xfe, !PT ;  /* 0x0000000003167212 */ /* 0x000fe200078efe07 */
[----:B------:R-:W-:Y:S06]  /*2b10*/  BRA `(.L_x_24331) ;  /* 0x0000000000947947 */ /* 0x000fec0003800000 */
.L_x_24343:
        /* <DEDUP_REMOVED lines=14> */
.L_x_24330:
        /* <DEDUP_REMOVED lines=16> */
.L_x_24352:
[----:B------:R-:W-:Y:S01]  /*2d00*/  IMAD.MOV.U32 R22, RZ, RZ, RZ ;  /* 0x000000ffff167224 */ /* 0x000fe200078e00ff */
[----:B------:R-:W-:Y:S06]  /*2d10*/  BRA `(.L_x_24331) ;  /* 0x0000000000147947 */ /* 0x000fec0003800000 */
.L_x_24351:
[----:B------:R-:W2:Y:S02]  /*2d20*/  LDG.E.64 R4, desc[UR36][R4.64] ;  /* 0x0000002404047981 */ /* 0x000ea4000c1e1b00 */
[----:B--2---:R0:W2:Y:S02]  /*2d30*/  I2F.U64 R22, R4 ;  /* 0x0000000400167312 */ /* 0x0040a40000301000 */
[----:B0-2---:R-:W-:Y:S05]  /*2d40*/  BRA `(.L_x_24331) ;  /* 0x0000000000087947 */ /* 0x005fea0003800000 */
.L_x_24350:
[----:B------:R-:W2:Y:S02]  /*2d50*/  LDG.E R4, desc[UR36][R4.64] ;  /* 0x0000002404047981 */ /* 0x000ea4000c1e1900 */
[----:B--2---:R-:W-:-:S07]  /*2d60*/  I2FP.F32.U32 R22, R4 ;  /* 0x0000000400167245 */ /* 0x004fce0000201000 */
.L_x_24331:
[----:B------:R-:W-:Y:S05]  /*2d70*/  BSYNC.RECONVERGENT B6 ;  /* 0x0000000000067941 */ /* 0x000fea0003800200 */
.L_x_24325:
[----:B------:R-:W-:-:S07]  /*2d80*/  VIADD R16, R16, 0x80 ;  /* 0x0000008010107836 */ /* 0x000fce0000000000 */
.L_x_24324:
[----:B------:R-:W-:Y:S05]  /*2d90*/  BSYNC.RECONVERGENT B7 ;  /* 0x0000000000077941 */ /* 0x000fea0003800200 */
.L_x_24323:
        /* <DEDUP_REMOVED lines=24> */
.L_x_24358:
[----:B------:R-:W2:Y:S02]  /*2f20*/  LDG.E.U8 R4, desc[UR36][R4.64] ;  /* 0x0000002404047981 */ /* 0x000ea4000c1e1100 */
[----:B--2---:R-:W-:Y:S01]  /*2f30*/  I2FP.F32.U32 R19, R4 ;  /* 0x0000000400137245 */ /* 0x004fe20000201000 */
[----:B------:R-:W-:Y:S06]  /*2f40*/  BRA `(.L_x_24354) ;  /* 0x0000000c00387947 */ /* 0x000fec0003800000 */
.L_x_24357:
        /* <DEDUP_REMOVED lines=9> */
.L_x_24361:
[----:B------:R-:W2:Y:S02]  /*2fe0*/  LDG.E R4, desc[UR36][R4.64] ;  /* 0x0000002404047981 */ /* 0x000ea4000c1e1900 */
[----:B--2---:R-:W-:Y:S01]  /*2ff0*/  I2FP.F32.S32 R19, R4 ;  /* 0x0000000400137245 */ /* 0x004fe20000201400 */
[----:B------:R-:W-:Y:S06]  /*3000*/  BRA `(.L_x_24354) ;  /* 0x0000000c00087947 */ /* 0x000fec0003800000 */
.L_x_24360:
[----:B------:R-:W2:Y:S02]  /*3010*/  LDG.E.U16 R4, desc[UR36][R4.64] ;  /* 0x0000002404047981 */ /* 0x000ea4000c1e1500 */
[----:B--2---:R0:W2:Y:S01]  /*3020*/  I2F.S16 R19, R4 ;  /* 0x0000000400137306 */ /* 0x0040a20000101400 */
[----:B------:R-:W-:Y:S05]  /*3030*/  BRA `(.L_x_24354) ;  /* 0x0000000800fc7947 */ /* 0x000fea0003800000 */
.L_x_24356:
        /* <DEDUP_REMOVED lines=8> */
.L_x_24363:
[----:B------:R-:W2:Y:S02]  /*30c0*/  LDG.E.U16 R4, desc[UR36][R4.64] ;  /* 0x0000002404047981 */ /* 0x000ea4000c1e1500 */
[----:B--2---:R-:W-:Y:S01]  /*30d0*/  HADD2.F32 R19, -RZ, R4.H0_H0 ;  /* 0x20000004ff137230 */ /* 0x004fe20000004100 */
[----:B------:R-:W-:Y:S06]  /*30e0*/  BRA `(.L_x_24354) ;  /* 0x0000000800d07947 */ /* 0x000fec0003800000 */
.L_x_24362:
        /* <DEDUP_REMOVED lines=8> */
.L_x_24365:
[----:B------:R-:W2:Y:S02]  /*3170*/  LDG.E.U16 R4, desc[UR36][R4.64] ;  /* 0x0000002404047981 */ /* 0x000ea4000c1e1500 */
[----:B--2---:R-:W-:Y:S01]  /*3180*/  HADD2.F32 R19, -RZ, R4.H0_H0 ;  /* 0x20000004ff137230 */ /* 0x004fe20000004100 */
[----:B------:R-:W-:Y:S06]  /*3190*/  BRA `(.L_x_24354) ;  /* 0x0000000800a47947 */ /* 0x000fec0003800000 */
.L_x_24364:
        /* <DEDUP_REMOVED lines=11> */
.L_x_24355:
        /* <DEDUP_REMOVED lines=12> */
.L_x_24368:
        /* <DEDUP_REMOVED lines=11> */
.L_x_24367:
        /* <DEDUP_REMOVED lines=25> */
.L_x_24370:
        /* <DEDUP_REMOVED lines=12> */
.L_x_24369:
[----:B------:R-:W2:Y:S02]  /*3610*/  LDG.E.U16 R4, desc[UR36][R4.64] ;  /* 0x0000002404047981 */ /* 0x000ea4000c1e1500 */
[----:B--2---:R-:W-:Y:S01]  /*3620*/  IMAD.U32 R19, R4, 0x10000, RZ ;  /* 0x0001000004137824 */ /* 0x004fe200078e00ff */
[----:B------:R-:W-:Y:S06]  /*3630*/  BRA `(.L_x_24354) ;  /* 0x00000004007c7947 */ /* 0x000fec0003800000 */
.L_x_24366:
        /* <DEDUP_REMOVED lines=11> */
.L_x_24373:
        /* <DEDUP_REMOVED lines=19> */
.L_x_24375:
[----:B------:R-:W-:Y:S05]  /*3820*/  BSYNC.RECONVERGENT B0 ;  /* 0x0000000000007941 */ /* 0x000fea0003800200 */
.L_x_24374:
[----:B------:R-:W-:Y:S01]  /*3830*/  IMAD.SHL.U32 R0, R0, 0x100000, RZ ;  /* 0x0010000000007824 */ /* 0x000fe200078e00ff */
[----:B------:R-:W-:-:S04]  /*3840*/  LEA R3, R3, 0x3b800000, 0x17 ;  /* 0x3b80000003037811 */ /* 0x000fc800078eb8ff */
[----:B------:R-:W-:Y:S01]  /*3850*/  LOP3.LUT R19, R3, R0, R19, 0xfe, !PT ;  /* 0x0000000003137212 */ /* 0x000fe200078efe13 */
[----:B------:R-:W-:Y:S06]  /*3860*/  BRA `(.L_x_24354) ;  /* 0x0000000000f07947 */ /* 0x000fec0003800000 */
.L_x_24372:
        /* <DEDUP_REMOVED lines=19> */
.L_x_24377:
[----:B------:R-:W-:Y:S05]  /*39a0*/  BSYNC.RECONVERGENT B0 ;  /* 0x0000000000007941 */ /* 0x000fea0003800200 */
.L_x_24376:
[----:B------:R-:W-:Y:S01]  /*39b0*/  IMAD.SHL.U32 R0, R0, 0x200000, RZ ;  /* 0x0020000000007824 */ /* 0x000fe200078e00ff */
[----:B------:R-:W-:-:S04]  /*39c0*/  LEA R3, R3, 0x37800000, 0x17 ;  /* 0x3780000003037811 */ /* 0x000fc800078eb8ff */
[----:B------:R-:W-:Y:S01]  /*39d0*/  LOP3.LUT R19, R3, R0, R19, 0xfe, !PT ;  /* 0x0000000003137212 */ /* 0x000fe200078efe13 */
[----:B------:R-:W-:Y:S06]  /*39e0*/  BRA `(.L_x_24354) ;  /* 0x0000000000907947 */ /* 0x000fec0003800000 */
.L_x_24371:
        /* <DEDUP_REMOVED lines=14> */
.L_x_24359:
        /* <DEDUP_REMOVED lines=16> */
.L_x_24380:
[----:B------:R-:W-:Y:S05]  /*3bd0*/  BRA `(.L_x_24354) ;  /* 0x0000000000147947 */ /* 0x000fea0003800000 */
.L_x_24379:
[----:B------:R-:W2:Y:S02]  /*3be0*/  LDG.E.64 R4, desc[UR36][R4.64] ;  /* 0x0000002404047981 */ /* 0x000ea4000c1e1b00 */
[----:B--2---:R0:W2:Y:S02]  /*3bf0*/  I2F.U64 R19, R4 ;  /* 0x0000000400137312 */ /* 0x0040a40000301000 */
[----:B0-2---:R-:W-:Y:S05]  /*3c00*/  BRA `(.L_x_24354) ;  /* 0x0000000000087947 */ /* 0x005fea0003800000 */
.L_x_24378:
[----:B------:R-:W2:Y:S02]  /*3c10*/  LDG.E R4, desc[UR36][R4.64] ;  /* 0x0000002404047981 */ /* 0x000ea4000c1e1900 */
[----:B--2---:R-:W-:-:S07]  /*3c20*/  I2FP.F32.U32 R19, R4 ;  /* 0x0000000400137245 */ /* 0x004fce0000201000 */
.L_x_24354:
[----:B------:R-:W-:Y:S05]  /*3c30*/  BSYNC.RECONVERGENT B6 ;  /* 0x0000000000067941 */ /* 0x000fea0003800200 */
.L_x_24353:
        /* <DEDUP_REMOVED lines=8> */
[----:B012345:R0:W1:Y:S08]  /*3cc0*/  @!P0 MUFU.RSQ R4, R23 ;  /* 0x0000001700048308 */ /* 0x03f0700000001400 */
[----:B------:R-:W2:Y:S01]  /*3cd0*/  @!P2 MUFU.RSQ R22, R22 ;  /* 0x000000160016a308 */ /* 0x000ea20000001400 */
[----:B------:R-:W-:-:S07]  /*3ce0*/  ISETP.GE.AND P2, PT, R26, R17, PT ;  /* 0x000000111a00720c */ /* 0x000fce0003f46270 */
[----:B------:R0:W3:Y:S08]  /*3cf0*/  @!P1 MUFU.RSQ R24, R19 ;  /* 0x0000001300189308 */ /* 0x0000f00000001400 */
[----:B------:R-:W4:Y:S01]  /*3d00*/  @!P2 MUFU.RSQ R18, R18 ;  /* 0x000000120012a308 */ /* 0x000f220000001400 */
        /* <DEDUP_REMOVED lines=23> */
.L_x_24386:
[----:B------:R-:W1:Y:S01]  /*3e80*/  F2I.S64.TRUNC R4, R4 ;  /* 0x0000000400047311 */ /* 0x000e62000020d900 */
[----:B------:R-:W-:Y:S02]  /*3e90*/  IMAD.MOV.U32 R25, RZ, RZ, R26 ;  /* 0x000000ffff197224 */ /* 0x000fe400078e001a */
[----:B-1----:R-:W-:-:S05]  /*3ea0*/  IMAD.MOV.U32 R3, RZ, RZ, R4 ;  /* 0x000000ffff037224 */ /* 0x002fca00078e0004 */
[----:B------:R1:W-:Y:S01]  /*3eb0*/  STG.E.U8 desc[UR36][R8.64], R3 ;  /* 0x0000000308007986 */ /* 0x0003e2000c101124 */
[----:B------:R-:W-:Y:S05]  /*3ec0*/  BRA `(.L_x_24382) ;  /* 0x0000000c007c7947 */ /* 0x000fea0003800000 */
.L_x_24385:
        /* <DEDUP_REMOVED lines=10> */
.L_x_24389:
[----:B------:R-:W1:Y:S01]  /*3f70*/  F2I.FTZ.TRUNC.NTZ R3, R4 ;  /* 0x0000000400037305 */ /* 0x000e62000021f100 */
[----:B------:R-:W-:Y:S01]  /*3f80*/  IMAD.MOV.U32 R25, RZ, RZ, R26 ;  /* 0x000000ffff197224 */ /* 0x000fe200078e001a */
[----:B-1----:R1:W-:Y:S01]  /*3f90*/  STG.E desc[UR36][R8.64], R3 ;  /* 0x0000000308007986 */ /* 0x0023e2000c101924 */
[----:B------:R-:W-:Y:S05]  /*3fa0*/  BRA `(.L_x_24382) ;  /* 0x0000000c00447947 */ /* 0x000fea0003800000 */
.L_x_24388:
[----:B------:R-:W1:Y:S01]  /*3fb0*/  F2I.FTZ.TRUNC.NTZ R3, R4 ;  /* 0x0000000400037305 */ /* 0x000e62000021f100 */
[----:B------:R-:W-:Y:S01]  /*3fc0*/  IMAD.MOV.U32 R25, RZ, RZ, R26 ;  /* 0x000000ffff197224 */ /* 0x000fe200078e001a */
[----:B-1----:R1:W-:Y:S01]  /*3fd0*/  STG.E.U16 desc[UR36][R8.64], R3 ;  /* 0x0000000308007986 */ /* 0x0023e2000c101524 */
[----:B------:R-:W-:Y:S05]  /*3fe0*/  BRA `(.L_x_24382) ;  /* 0x0000000c00347947 */ /* 0x000fea0003800000 */
.L_x_24384:
        /* <DEDUP_REMOVED lines=9> */
.L_x_24391:
[----:B------:R-:W-:Y:S01]  /*4080*/  F2FP.F16.F32.PACK_AB R4, RZ, R4 ;  /* 0x00000004ff04723e */ /* 0x000fe200000000ff */
[----:B------:R-:W-:-:S04]  /*4090*/  IMAD.MOV.U32 R25, RZ, RZ, R26 ;  /* 0x000000ffff197224 */ /* 0x000fc800078e001a */
[----:B------:R1:W-:Y:S01]  /*40a0*/  STG.E.U16 desc[UR36][R8.64], R4 ;  /* 0x0000000408007986 */ /* 0x0003e2000c101524 */
[----:B------:R-:W-:Y:S05]  /*40b0*/  BRA `(.L_x_24382) ;  /* 0x0000000c00007947 */ /* 0x000fea0003800000 */
.L_x_24390:
        /* <DEDUP_REMOVED lines=10> */
.L_x_24393:
[----:B------:R-:W-:Y:S01]  /*4160*/  F2FP.F16.F32.PACK_AB R3, RZ, R4 ;  /* 0x00000004ff03723e */ /* 0x000fe200000000ff */
[----:B------:R-:W-:-:S03]  /*4170*/  IMAD.MOV.U32 R25, RZ, RZ, R26 ;  /* 0x000000ffff197224 */ /* 0x000fc600078e001a */
[----:B------:R-:W-:-:S05]  /*4180*/  PRMT R3, R3, 0x5410, RZ ;  /* 0x0000541003037816 */ /* 0x000fca00000000ff */
[----:B------:R1:W-:Y:S01]  /*4190*/  STG.E desc[UR36][R8.64], R3 ;  /* 0x0000000308007986 */ /* 0x0003e2000c101924 */
[----:B------:R-:W-:Y:S05]  /*41a0*/  BRA `(.L_x_24382) ;  /* 0x0000000800c47947 */ /* 0x000fea0003800000 */
.L_x_24392:
[----:B------:R-:W-:Y:S01]  /*41b0*/  FMUL.FTZ R4, R4, 1 ;  /* 0x3f80000004047820 */ /* 0x000fe20000410000 */
[----:B------:R-:W-:-:S05]  /*41c0*/  IMAD.MOV.U32 R25, RZ, RZ, R26 ;  /* 0x000000ffff197224 */ /* 0x000fca00078e001a */
[----:B------:R-:W1:Y:S02]  /*41d0*/  F2F.F64.F32 R4, R4 ;  /* 0x0000000400047310 */ /* 0x000e640000201800 */
[----:B-1----:R1:W-:Y:S01]  /*41e0*/  STG.E.64 desc[UR36][R8.64], R4 ;  /* 0x0000000408007986 */ /* 0x0023e2000c101b24 */
[----:B------:R-:W-:Y:S05]  /*41f0*/  BRA `(.L_x_24382) ;  /* 0x0000000800b07947 */ /* 0x000fea0003800000 */
.L_x_24383:
        /* <DEDUP_REMOVED lines=13> */
.L_x_24396:
[----:B------:R-:W-:Y:S01]  /*42d0*/  FMUL.FTZ R4, R4, 1 ;  /* 0x3f80000004047820 */ /* 0x000fe20000410000 */
[----:B------:R-:W-:Y:S01]  /*42e0*/  CS2R R6, SRZ ;  /* 0x0000000000067805 */ /* 0x000fe2000001ff00 */
[----:B------:R-:W-:-:S04]  /*42f0*/  IMAD.MOV.U32 R25, RZ, RZ, R26 ;  /* 0x000000ffff197224 */ /* 0x000fc800078e001a */
[----:B------:R-:W1:Y:S02]  /*4300*/  F2F.F64.F32 R4, R4 ;  /* 0x0000000400047310 */ /* 0x000e640000201800 */
[----:B-1----:R1:W-:Y:S01]  /*4310*/  STG.E.128 desc[UR36][R8.64], R4 ;  /* 0x0000000408007986 */ /* 0x0023e2000c101d24 */
[----:B------:R-:W-:Y:S05]  /*4320*/  BRA `(.L_x_24382) ;  /* 0x0000000800647947 */ /* 0x000fea0003800000 */
.L_x_24395:
        /* <DEDUP_REMOVED lines=18> */
.L_x_24400:
[----:B------:R-:W-:Y:S05]  /*4450*/  BSYNC.RECONVERGENT B0 ;  /* 0x0000000000007941 */ /* 0x000fea0003800200 */
.L_x_24399:
[----:B------:R-:W-:Y:S01]  /*4460*/  LOP3.LUT R5, R0, 0x80, R5, 0xf8, !PT ;  /* 0x0000008000057812 */ /* 0x000fe200078ef805 */
[----:B------:R-:W-:-:S04]  /*4470*/  IMAD.MOV.U32 R25, RZ, RZ, R26 ;  /* 0x000000ffff197224 */ /* 0x000fc800078e001a */
[----:B------:R1:W-:Y:S01]  /*4480*/  STG.E.U8 desc[UR36][R8.64], R5 ;  /* 0x0000000508007986 */ /* 0x0003e2000c101124 */
[----:B------:R-:W-:Y:S05]  /*4490*/  BRA `(.L_x_24382) ;  /* 0x0000000800087947 */ /* 0x000fea0003800000 */
.L_x_24398:
        /* <DEDUP_REMOVED lines=14> */
.L_x_24402:
[----:B------:R-:W-:Y:S05]  /*4580*/  BSYNC.RECONVERGENT B0 ;  /* 0x0000000000007941 */ /* 0x000fea0003800200 */
.L_x_24401:
[----:B------:R-:W-:Y:S01]  /*4590*/  LOP3.LUT R3, R0, 0x80, R7, 0xf8, !PT ;  /* 0x0000008000037812 */ /* 0x000fe200078ef807 */
[----:B------:R-:W-:-:S04]  /*45a0*/  IMAD.MOV.U32 R25, RZ, RZ, R26 ;  /* 0x000000ffff197224 */ /* 0x000fc800078e001a */
[----:B------:R1:W-:Y:S01]  /*45b0*/  STG.E.U8 desc[UR36][R8.64], R3 ;  /* 0x0000000308007986 */ /* 0x0003e2000c101124 */
[----:B------:R-:W-:Y:S05]  /*45c0*/  BRA `(.L_x_24382) ;  /* 0x0000000400bc7947 */ /* 0x000fea0003800000 */
.L_x_24397:
[----:B------:R-:W-:Y:S01]  /*45d0*/  F2FP.BF16.F32.PACK_AB R4, RZ, R4 ;  /* 0x00000004ff04723e */ /* 0x000fe200000010ff */
[----:B------:R-:W-:-:S04]  /*45e0*/  IMAD.MOV.U32 R25, RZ, RZ, R26 ;  /* 0x000000ffff197224 */ /* 0x000fc800078e001a */
[----:B------:R1:W-:Y:S01]  /*45f0*/  STG.E.U16 desc[UR36][R8.64], R4 ;  /* 0x0000000408007986 */ /* 0x0003e2000c101524 */
[----:B------:R-:W-:Y:S05]  /*4600*/  BRA `(.L_x_24382) ;  /* 0x0000000400ac7947 */ /* 0x000fea0003800000 */
.L_x_24394:
        /* <DEDUP_REMOVED lines=12> */
.L_x_24405:
        /* <DEDUP_REMOVED lines=12> */
.L_x_24408:
[----:B------:R-:W-:-:S04]  /*4790*/  SHF.R.U32.HI R0, RZ, 0x14, R4 ;  /* 0x00000014ff007819 */ /* 0x000fc80000011604 */
[----:B------:R-:W-:-:S04]  /*47a0*/  LOP3.LUT R3, R0, 0x1, RZ, 0xc0, !PT ;  /* 0x0000000100037812 */ /* 0x000fc800078ec0ff */
[----:B------:R-:W-:-:S04]  /*47b0*/  IADD3 R0, PT, PT, R4, 0x487ffff, R3 ;  /* 0x0487ffff04007810 */ /* 0x000fc80007ffe003 */
[----:B------:R-:W-:-:S04]  /*47c0*/  SHF.R.U32.HI R0, RZ, 0x14, R0 ;  /* 0x00000014ff007819 */ /* 0x000fc80000011600 */
[----:B------:R-:W-:-:S07]  /*47d0*/  LOP3.LUT R3, R0, 0xff, RZ, 0xc0, !PT ;  /* 0x000000ff00037812 */ /* 0x000fce00078ec0ff */
.L_x_24409:
[----:B------:R-:W-:-:S04]  /*47e0*/  SHF.R.U32.HI R4, RZ, 0x18, R4 ;  /* 0x00000018ff047819 */ /* 0x000fc80000011604 */
[----:B------:R-:W-:-:S04]  /*47f0*/  LOP3.LUT R3, R3, 0x80, R4, 0xf8, !PT ;  /* 0x0000008003037812 */ /* 0x000fc800078ef804 */
[----:B------:R-:W-:-:S07]  /*4800*/  PRMT R0, R3, 0x7610, R0 ;  /* 0x0000761003007816 */ /* 0x000fce0000000000 */
.L_x_24407:
[----:B------:R-:W-:Y:S05]  /*4810*/  BSYNC.RECONVERGENT B0 ;  /* 0x0000000000007941 */ /* 0x000fea0003800200 */
.L_x_24406:
[----:B------:R1:W-:Y:S01]  /*4820*/  STG.E.U8 desc[UR36][R8.64], R0 ;  /* 0x0000000008007986 */ /* 0x0003e2000c101124 */
[----:B------:R-:W-:Y:S01]  /*4830*/  IMAD.MOV.U32 R25, RZ, RZ, R26 ;  /* 0x000000ffff197224 */ /* 0x000fe200078e001a */
[----:B------:R-:W-:Y:S06]  /*4840*/  BRA `(.L_x_24382) ;  /* 0x00000004001c7947 */ /* 0x000fec0003800000 */
.L_x_24404:
        /* <DEDUP_REMOVED lines=12> */
.L_x_24412:
[----:B------:R-:W-:-:S04]  /*4910*/  SHF.R.U32.HI R0, RZ, 0x15, R4 ;  /* 0x00000015ff007819 */ /* 0x000fc80000011604 */
[----:B------:R-:W-:-:S04]  /*4920*/  LOP3.LUT R3, R0, 0x1, RZ, 0xc0, !PT ;  /* 0x0000000100037812 */ /* 0x000fc800078ec0ff */
[----:B------:R-:W-:-:S04]  /*4930*/  IADD3 R0, PT, PT, R4, 0x88fffff, R3 ;  /* 0x088fffff04007810 */ /* 0x000fc80007ffe003 */
[----:B------:R-:W-:-:S04]  /*4940*/  SHF.R.U32.HI R0, RZ, 0x15, R0 ;  /* 0x00000015ff007819 */ /* 0x000fc80000011600 */
[----:B------:R-:W-:-:S07]  /*4950*/  LOP3.LUT R3, R0, 0xff, RZ, 0xc0, !PT ;  /* 0x000000ff00037812 */ /* 0x000fce00078ec0ff */
.L_x_24413:
[----:B------:R-:W-:-:S04]  /*4960*/  SHF.R.U32.HI R4, RZ, 0x18, R4 ;  /* 0x00000018ff047819 */ /* 0x000fc80000011604 */
[----:B------:R-:W-:-:S04]  /*4970*/  LOP3.LUT R3, R3, 0x80, R4, 0xf8, !PT ;  /* 0x0000008003037812 */ /* 0x000fc800078ef804 */
[----:B------:R-:W-:-:S07]  /*4980*/  PRMT R0, R3, 0x7610, R0 ;  /* 0x0000761003007816 */ /* 0x000fce0000000000 */
.L_x_24411:
[----:B------:R-:W-:Y:S05]  /*4990*/  BSYNC.RECONVERGENT B0 ;  /* 0x0000000000007941 */ /* 0x000fea0003800200 */
.L_x_24410:
[----:B------:R1:W-:Y:S01]  /*49a0*/  STG.E.U8 desc[UR36][R8.64], R0 ;  /* 0x0000000008007986 */ /* 0x0003e2000c101124 */
[----:B------:R-:W-:Y:S01]  /*49b0*/  IMAD.MOV.U32 R25, RZ, RZ, R26 ;  /* 0x000000ffff197224 */ /* 0x000fe200078e001a */
[----:B------:R-:W-:Y:S06]  /*49c0*/  BRA `(.L_x_24382) ;  /* 0x0000000000bc7947 */ /* 0x000fec0003800000 */
.L_x_24403:
[----:B------:R-:W-:-:S13]  /*49d0*/  ISETP.NE.AND P0, PT, R0, 0x1c, PT ;  /* 0x0000001c0000780c */ /* 0x000fda0003f05270 */
[----:B------:R-:W-:Y:S05]  /*49e0*/  @!P0 BRA `(.L_x_24414) ;  /* 0x0000000000a88947 */ /* 0x000fea0003800000 */
[----:B------:R-:W-:-:S13]  /*49f0*/  ISETP.NE.AND P0, PT, R0, 0x1d, PT ;  /* 0x0000001d0000780c */ /* 0x000fda0003f05270 */
[----:B------:R-:W-:Y:S05]  /*4a00*/  @!P0 BRA `(.L_x_24415) ;  /* 0x0000000000908947 */ /* 0x000fea0003800000 */
[----:B------:R-:W-:-:S13]  /*4a10*/  ISETP.NE.AND P0, PT, R0, 0x2c, PT ;  /* 0x0000002c0000780c */ /* 0x000fda0003f05270 */
[----:B------:R-:W-:Y:S05]  /*4a20*/  @!P0 BRA `(.L_x_24416) ;  /* 0x0000000000488947 */ /* 0x000fea0003800000 */
.L_x_24387:
        /* <DEDUP_REMOVED lines=16> */
.L_x_24417:
[----:B------:R-:W-:Y:S01]  /*4b30*/  IMAD.MOV.U32 R25, RZ, RZ, R26 ;  /* 0x000000ffff197224 */ /* 0x000fe200078e001a */
[----:B------:R-:W-:Y:S06]  /*4b40*/  BRA `(.L_x_24382) ;  /* 0x00000000005c7947 */ /* 0x000fec0003800000 */
.L_x_24416:
        /* <DEDUP_REMOVED lines=16> */
.L_x_24415:
[----:B------:R-:W1:Y:S01]  /*4c50*/  F2I.U64.TRUNC R4, R4 ;  /* 0x0000000400047311 */ /* 0x000e62000020d800 */
[----:B------:R-:W-:Y:S01]  /*4c60*/  IMAD.MOV.U32 R25, RZ, RZ, R26 ;  /* 0x000000ffff197224 */ /* 0x000fe200078e001a */
[----:B-1----:R1:W-:Y:S01]  /*4c70*/  STG.E.64 desc[UR36][R8.64], R4 ;  /* 0x0000000408007986 */ /* 0x0023e2000c101b24 */
[----:B------:R-:W-:Y:S05]  /*4c80*/  BRA `(.L_x_24382) ;  /* 0x00000000000c7947 */ /* 0x000fea0003800000 */
.L_x_24414:
[----:B------:R-:W1:Y:S01]  /*4c90*/  F2I.FTZ.U32.TRUNC.NTZ R3, R4 ;  /* 0x0000000400037305 */ /* 0x000e62000021f000 */
[----:B------:R-:W-:Y:S01]  /*4ca0*/  IMAD.MOV.U32 R25, RZ, RZ, R26 ;  /* 0x000000ffff197224 */ /* 0x000fe200078e001a */
[----:B-1----:R1:W-:Y:S06]  /*4cb0*/  STG.E desc[UR36][R8.64], R3 ;  /* 0x0000000308007986 */ /* 0x0023ec000c101924 */
.L_x_24382:
[----:B------:R-:W-:Y:S05]  /*4cc0*/  BSYNC.RECONVERGENT B6 ;  /* 0x0000000000067941 */ /* 0x000fea0003800200 */
.L_x_24381:
        /* <DEDUP_REMOVED lines=24> */
.L_x_24423:
[----:B0---4-:R-:W0:Y:S02]  /*4e50*/  F2I.S64.TRUNC R18, R18 ;  /* 0x0000001200127311 */ /* 0x011e24000020d900 */
[----:B0-----:R-:W-:-:S05]  /*4e60*/  IMAD.MOV.U32 R3, RZ, RZ, R18 ;  /* 0x000000ffff037224 */ /* 0x001fca00078e0012 */
[----:B------:R0:W-:Y:S01]  /*4e70*/  STG.E.U8 desc[UR36][R8.64], R3 ;  /* 0x0000000308007986 */ /* 0x0001e2000c101124 */
[----:B------:R-:W-:Y:S05]  /*4e80*/  BRA `(.L_x_24425) ;  /* 0x0000000c00287947 */ /* 0x000fea0003800000 */
.L_x_24422:
        /* <DEDUP_REMOVED lines=9> */
.L_x_24427:
[----:B----4-:R-:W1:Y:S02]  /*4f20*/  F2I.FTZ.TRUNC.NTZ R3, R18 ;  /* 0x0000001200037305 */ /* 0x010e64000021f100 */
[----:B-1----:R1:W-:Y:S01]  /*4f30*/  STG.E desc[UR36][R8.64], R3 ;  /* 0x0000000308007986 */ /* 0x0023e2000c101924 */
[----:B------:R-:W-:Y:S05]  /*4f40*/  BRA `(.L_x_24425) ;  /* 0x0000000800f87947 */ /* 0x000fea0003800000 */
.L_x_24426:
[----:B----4-:R-:W1:Y:S02]  /*4f50*/  F2I.FTZ.TRUNC.NTZ R3, R18 ;  /* 0x0000001200037305 */ /* 0x010e64000021f100 */
[----:B-1----:R1:W-:Y:S01]  /*4f60*/  STG.E.U16 desc[UR36][R8.64], R3 ;  /* 0x0000000308007986 */ /* 0x0023e2000c101524 */
[----:B------:R-:W-:Y:S05]  /*4f70*/  BRA `(.L_x_24425) ;  /* 0x0000000800ec7947 */ /* 0x000fea0003800000 */
.L_x_24421:
        /* <DEDUP_REMOVED lines=8> */
.L_x_24429:
[----:B----4-:R-:W-:-:S05]  /*5000*/  F2FP.F16.F32.PACK_AB R18, RZ, R18 ;  /* 0x00000012ff12723e */ /* 0x010fca00000000ff */
[----:B------:R1:W-:Y:S01]  /*5010*/  STG.E.U16 desc[UR36][R8.64], R18 ;  /* 0x0000001208007986 */ /* 0x0003e2000c101524 */
[----:B------:R-:W-:Y:S05]  /*5020*/  BRA `(.L_x_24425) ;  /* 0x0000000800c07947 */ /* 0x000fea0003800000 */
.L_x_24428:
        /* <DEDUP_REMOVED lines=9> */
.L_x_24431:
[----:B----4-:R-:W-:-:S04]  /*50c0*/  F2FP.F16.F32.PACK_AB R3, RZ, R18 ;  /* 0x00000012ff03723e */ /* 0x010fc800000000ff */
[----:B------:R-:W-:-:S05]  /*50d0*/  PRMT R3, R3, 0x5410, RZ ;  /* 0x0000541003037816 */ /* 0x000fca00000000ff */
[----:B------:R1:W-:Y:S01]  /*50e0*/  STG.E desc[UR36][R8.64], R3 ;  /* 0x0000000308007986 */ /* 0x0003e2000c101924 */
[----:B------:R-:W-:Y:S05]  /*50f0*/  BRA `(.L_x_24425) ;  /* 0x00000008008c7947 */ /* 0x000fea0003800000 */
.L_x_24430:
[----:B----4-:R-:W-:-:S06]  /*5100*/  FMUL.FTZ R4, R18, 1 ;  /* 0x3f80000012047820 */ /* 0x010fcc0000410000 */
[----:B------:R-:W1:Y:S02]  /*5110*/  F2F.F64.F32 R4, R4 ;  /* 0x0000000400047310 */ /* 0x000e640000201800 */
[----:B-1----:R1:W-:Y:S01]  /*5120*/  STG.E.64 desc[UR36][R8.64], R4 ;  /* 0x0000000408007986 */ /* 0x0023e2000c101b24 */
[----:B------:R-:W-:Y:S05]  /*5130*/  BRA `(.L_x_24425) ;  /* 0x00000008007c7947 */ /* 0x000fea0003800000 */
.L_x_24420:
        /* <DEDUP_REMOVED lines=13> */
.L_x_24435:
        /* <DEDUP_REMOVED lines=16> */
.L_x_24438:
[----:B------:R-:W-:-:S04]  /*5310*/  SHF.R.U32.HI R18, RZ, 0x18, R18 ;  /* 0x00000018ff127819 */ /* 0x000fc80000011612 */
[----:B------:R-:W-:-:S04]  /*5320*/  LOP3.LUT R3, R3, 0x80, R18, 0xf8, !PT ;  /* 0x0000008003037812 */ /* 0x000fc800078ef812 */
[----:B------:R-:W-:-:S07]  /*5330*/  PRMT R4, R3, 0x7610, R4 ;  /* 0x0000761003047816 */ /* 0x000fce0000000004 */
.L_x_24437:
[----:B------:R-:W-:Y:S05]  /*5340*/  BSYNC.RECONVERGENT B0 ;  /* 0x0000000000007941 */ /* 0x000fea0003800200 */
.L_x_24436:
[----:B------:R1:W-:Y:S01]  /*5350*/  STG.E.U8 desc[UR36][R8.64], R4 ;  /* 0x0000000408007986 */ /* 0x0003e2000c101124 */
[----:B------:R-:W-:Y:S05]  /*5360*/  BRA `(.L_x_24425) ;  /* 0x0000000400f07947 */ /* 0x000fea0003800000 */
.L_x_24434:
        /* <DEDUP_REMOVED lines=16> */
.L_x_24441:
[----:B------:R-:W-:-:S04]  /*5470*/  SHF.R.U32.HI R18, RZ, 0x18, R18 ;  /* 0x00000018ff127819 */ /* 0x000fc80000011612 */
[----:B------:R-:W-:-:S04]  /*5480*/  LOP3.LUT R3, R3, 0x80, R18, 0xf8, !PT ;  /* 0x0000008003037812 */ /* 0x000fc800078ef812 */
[----:B------:R-:W-:-:S07]  /*5490*/  PRMT R4, R3, 0x7610, R4 ;  /* 0x0000761003047816 */ /* 0x000fce0000000004 */
.L_x_24440:
[----:B------:R-:W-:Y:S05]  /*54a0*/  BSYNC.RECONVERGENT B0 ;  /* 0x0000000000007941 */ /* 0x000fea0003800200 */
.L_x_24439:
[----:B------:R1:W-:Y:S01]  /*54b0*/  STG.E.U8 desc[UR36][R8.64], R4 ;  /* 0x0000000408007986 */ /* 0x0003e2000c101124 */
[----:B------:R-:W-:Y:S05]  /*54c0*/  BRA `(.L_x_24425) ;  /* 0x0000000400987947 */ /* 0x000fea0003800000 */
.L_x_24433:
        /* <DEDUP_REMOVED lines=21> */
.L_x_24443:
[----:B0---4-:R-:W0:Y:S02]  /*5620*/  F2I.U64.TRUNC R18, R18 ;  /* 0x0000001200127311 */ /* 0x011e24000020d800 */
[----:B0-----:R0:W-:Y:S01]  /*5630*/  STG.E.64 desc[UR36][R8.64], R18 ;  /* 0x0000001208007986 */ /* 0x0011e2000c101b24 */
[----:B------:R-:W-:Y:S05]  /*5640*/  BRA `(.L_x_24425) ;  /* 0x0000000400387947 */ /* 0x000fea0003800000 */
.L_x_24442:
[----:B----4-:R-:W1:Y:S02]  /*5650*/  F2I.FTZ.U32.TRUNC.NTZ R3, R18 ;  /* 0x0000001200037305 */ /* 0x010e64000021f000 */
[----:B-1----:R1:W-:Y:S01]  /*5660*/  STG.E desc[UR36][R8.64], R3 ;  /* 0x0000000308007986 */ /* 0x0023e2000c101924 */
[----:B------:R-:W-:Y:S05]  /*5670*/  BRA `(.L_x_24425) ;  /* 0x00000004002c7947 */ /* 0x000fea0003800000 */
.L_x_24432:
        /* <DEDUP_REMOVED lines=10> */
.L_x_24445:
[----:B----4-:R-:W-:Y:S01]  /*5720*/  FMUL.FTZ R4, R18, 1 ;  /* 0x3f80000012047820 */ /* 0x010fe20000410000 */
[----:B------:R-:W-:-:S05]  /*5730*/  CS2R R6, SRZ ;  /* 0x0000000000067805 */ /* 0x000fca000001ff00 */
[----:B------:R-:W1:Y:S02]  /*5740*/  F2F.F64.F32 R4, R4 ;  /* 0x0000000400047310 */ /* 0x000e640000201800 */
[----:B-1----:R1:W-:Y:S01]  /*5750*/  STG.E.128 desc[UR36][R8.64], R4 ;  /* 0x0000000408007986 */ /* 0x0023e2000c101d24 */
[----:B------:R-:W-:Y:S05]  /*5760*/  BRA `(.L_x_24425) ;  /* 0x0000000000f07947 */ /* 0x000fea0003800000 */
.L_x_24444:
[----:B------:R-:W-:-:S13]  /*5770*/  ISETP.NE.AND P0, PT, R0, 0xf, PT ;  /* 0x0000000f0000780c */ /* 0x000fda0003f05270 */
[----:B------:R-:W-:Y:S05]  /*5780*/  @!P0 BRA `(.L_x_24446) ;  /* 0x0000000000e08947 */ /* 0x000fea0003800000 */
[----:B------:R-:W-:-:S13]  /*5790*/  ISETP.NE.AND P0, PT, R0, 0x17, PT ;  /* 0x000000170000780c */ /* 0x000fda0003f05270 */
[----:B------:R-:W-:Y:S05]  /*57a0*/  @!P0 BRA `(.L_x_24447) ;  /* 0x00000000008c8947 */ /* 0x000fea0003800000 */
[----:B------:R-:W-:-:S13]  /*57b0*/  ISETP.NE.AND P0, PT, R0, 0x18, PT ;  /* 0x000000180000780c */ /* 0x000fda0003f05270 */
[----:B------:R-:W-:Y:S05]  /*57c0*/  @!P0 BRA `(.L_x_24448) ;  /* 0x0000000000448947 */ /* 0x000fea0003800000 */
.L_x_24424:
        /* <DEDUP_REMOVED lines=16> */
.L_x_24449:
[----:B------:R-:W-:Y:S05]  /*58d0*/  BRA `(.L_x_24425) ;  /* 0x0000000000947947 */ /* 0x000fea0003800000 */
.L_x_24448:
        /* <DEDUP_REMOVED lines=12> */
.L_x_24451:
[----:B------:R-:W-:Y:S05]  /*59a0*/  BSYNC.RECONVERGENT B0 ;  /* 0x0000000000007941 */ /* 0x000fea0003800200 */
.L_x_24450:
[----:B------:R-:W-:-:S05]  /*59b0*/  LOP3.LUT R3, R0, 0x80, R5, 0xf8, !PT ;  /* 0x0000008000037812 */ /* 0x000fca00078ef805 */
[----:B------:R4:W-:Y:S01]  /*59c0*/  STG.E.U8 desc[UR36][R8.64], R3 ;  /* 0x0000000308007986 */ /* 0x0009e2000c101124 */
[----:B------:R-:W-:Y:S05]  /*59d0*/  BRA `(.L_x_24425) ;  /* 0x0000000000547947 */ /* 0x000fea0003800000 */
.L_x_24447:
        /* <DEDUP_REMOVED lines=11> */
.L_x_24453:
[----:B------:R-:W-:Y:S01]  /*5a90*/  IMAD.MOV.U32 R0, RZ, RZ, 0x7f ;  /* 0x0000007fff007424 */ /* 0x000fe200078e00ff */
[----:B------:R-:W-:-:S04]  /*5aa0*/  ISETP.GT.U32.AND P0, PT, R4, 0x7f800000, PT ;  /* 0x7f8000000400780c */ /* 0x000fc80003f04070 */
[----:B------:R-:W-:-:S09]  /*5ab0*/  SEL R0, R0, 0x7c, P0 ;  /* 0x0000007c00007807 */ /* 0x000fd20000000000 */
.L_x_24454:
[----:B------:R-:W-:Y:S05]  /*5ac0*/  BSYNC.RECONVERGENT B0 ;  /* 0x0000000000007941 */ /* 0x000fea0003800200 */
.L_x_24452:
[----:B------:R-:W-:-:S04]  /*5ad0*/  SHF.R.U32.HI R3, RZ, 0x18, R18 ;  /* 0x00000018ff037819 */ /* 0x000fc80000011612 */
[----:B------:R-:W-:-:S05]  /*5ae0*/  LOP3.LUT R3, R0, 0x80, R3, 0xf8, !PT ;  /* 0x0000008000037812 */ /* 0x000fca00078ef803 */
[----:B------:R1:W-:Y:S01]  /*5af0*/  STG.E.U8 desc[UR36][R8.64], R3 ;  /* 0x0000000308007986 */ /* 0x0003e2000c101124 */
[----:B------:R-:W-:Y:S05]  /*5b00*/  BRA `(.L_x_24425) ;  /* 0x0000000000087947 */ /* 0x000fea0003800000 */
.L_x_24446:
[----:B----4-:R-:W-:-:S05]  /*5b10*/  F2FP.BF16.F32.PACK_AB R18, RZ, R18 ;  /* 0x00000012ff12723e */ /* 0x010fca00000010ff */
[----:B------:R1:W-:Y:S02]  /*5b20*/  STG.E.U16 desc[UR36][R8.64], R18 ;  /* 0x0000001208007986 */ /* 0x0003e4000c101524 */
.L_x_24425:
        /* <DEDUP_REMOVED lines=24> */
.L_x_24458:
[----:B--2---:R-:W0:Y:S02]  /*5cb0*/  F2I.S64.TRUNC R22, R22 ;  /* 0x0000001600167311 */ /* 0x004e24000020d900 */
[----:B0-----:R-:W-:-:S05]  /*5cc0*/  IMAD.MOV.U32 R3, RZ, RZ, R22 ;  /* 0x000000ffff037224 */ /* 0x001fca00078e0016 */
[----:B------:R0:W-:Y:S01]  /*5cd0*/  STG.E.U8 desc[UR36][R8.64], R3 ;  /* 0x0000000308007986 */ /* 0x0001e2000c101124 */
[----:B------:R-:W-:Y:S05]  /*5ce0*/  BRA `(.L_x_24460) ;  /* 0x0000000c00287947 */ /* 0x000fea0003800000 */
.L_x_24457:
        /* <DEDUP_REMOVED lines=9> */
.L_x_24462:
[----:B--2---:R-:W0:Y:S02]  /*5d80*/  F2I.FTZ.TRUNC.NTZ R3, R22 ;  /* 0x0000001600037305 */ /* 0x004e24000021f100 */
[----:B0-----:R0:W-:Y:S01]  /*5d90*/  STG.E desc[UR36][R8.64], R3 ;  /* 0x0000000308007986 */ /* 0x0011e2000c101924 */
[----:B------:R-:W-:Y:S05]  /*5da0*/  BRA `(.L_x_24460) ;  /* 0x0000000800f87947 */ /* 0x000fea0003800000 */
.L_x_24461:
[----:B--2---:R-:W0:Y:S02]  /*5db0*/  F2I.FTZ.TRUNC.NTZ R3, R22 ;  /* 0x0000001600037305 */ /* 0x004e24000021f100 */
[----:B0-----:R0:W-:Y:S01]  /*5dc0*/  STG.E.U16 desc[UR36][R8.64], R3 ;  /* 0x0000000308007986 */ /* 0x0011e2000c101524 */
[----:B------:R-:W-:Y:S05]  /*5dd0*/  BRA `(.L_x_24460) ;  /* 0x0000000800ec7947 */ /* 0x000fea0003800000 */
.L_x_24456:
        /* <DEDUP_REMOVED lines=8> */
.L_x_24464:
[----:B--2---:R-:W-:-:S05]  /*5e60*/  F2FP.F16.F32.PACK_AB R22, RZ, R22 ;  /* 0x00000016ff16723e */ /* 0x004fca00000000ff */
[----:B------:R0:W-:Y:S01]  /*5e70*/  STG.E.U16 desc[UR36][R8.64], R22 ;  /* 0x0000001608007986 */ /* 0x0001e2000c101524 */
[----:B------:R-:W-:Y:S05]  /*5e80*/  BRA `(.L_x_24460) ;  /* 0x0000000800c07947 */ /* 0x000fea0003800000 */
.L_x_24463:
        /* <DEDUP_REMOVED lines=9> */
.L_x_24466:
[----:B--2---:R-:W-:-:S04]  /*5f20*/  F2FP.F16.F32.PACK_AB R3, RZ, R22 ;  /* 0x00000016ff03723e */ /* 0x004fc800000000ff */
[----:B------:R-:W-:-:S05]  /*5f30*/  PRMT R3, R3, 0x5410, RZ ;  /* 0x0000541003037816 */ /* 0x000fca00000000ff */
[----:B------:R0:W-:Y:S01]  /*5f40*/  STG.E desc[UR36][R8.64], R3 ;  /* 0x0000000308007986 */ /* 0x0001e2000c101924 */
[----:B------:R-:W-:Y:S05]  /*5f50*/  BRA `(.L_x_24460) ;  /* 0x00000008008c7947 */ /* 0x000fea0003800000 */
.L_x_24465:
[----:B--2---:R-:W-:-:S06]  /*5f60*/  FMUL.FTZ R4, R22, 1 ;  /* 0x3f80000016047820 */ /* 0x004fcc0000410000 */
[----:B------:R-:W0:Y:S02]  /*5f70*/  F2F.F64.F32 R4, R4 ;  /* 0x0000000400047310 */ /* 0x000e240000201800 */
[----:B0-----:R0:W-:Y:S01]  /*5f80*/  STG.E.64 desc[UR36][R8.64], R4 ;  /* 0x0000000408007986 */ /* 0x0011e2000c101b24 */
[----:B------:R-:W-:Y:S05]  /*5f90*/  BRA `(.L_x_24460) ;  /* 0x00000008007c7947 */ /* 0x000fea0003800000 */
.L_x_24455:
        /* <DEDUP_REMOVED lines=13> */
.L_x_24470:
        /* <DEDUP_REMOVED lines=16> */
.L_x_24473:
[----:B------:R-:W-:-:S04]  /*6170*/  SHF.R.U32.HI R22, RZ, 0x18, R22 ;  /* 0x00000018ff167819 */ /* 0x000fc80000011616 */
[----:B------:R-:W-:-:S04]  /*6180*/  LOP3.LUT R3, R3, 0x80, R22, 0xf8, !PT ;  /* 0x0000008003037812 */ /* 0x000fc800078ef816 */
[----:B------:R-:W-:-:S07]  /*6190*/  PRMT R4, R3, 0x7610, R4 ;  /* 0x0000761003047816 */ /* 0x000fce0000000004 */
.L_x_24472:
[----:B------:R-:W-:Y:S05]  /*61a0*/  BSYNC.RECONVERGENT B0 ;  /* 0x0000000000007941 */ /* 0x000fea0003800200 */
.L_x_24471:
[----:B------:R0:W-:Y:S01]  /*61b0*/  STG.E.U8 desc[UR36][R8.64], R4 ;  /* 0x0000000408007986 */ /* 0x0001e2000c101124 */
[----:B------:R-:W-:Y:S05]  /*61c0*/  BRA `(.L_x_24460) ;  /* 0x0000000400f07947 */ /* 0x000fea0003800000 */
.L_x_24469:
        /* <DEDUP_REMOVED lines=16> */
.L_x_24476:
[----:B------:R-:W-:-:S04]  /*62d0*/  SHF.R.U32.HI R22, RZ, 0x18, R22 ;  /* 0x00000018ff167819 */ /* 0x000fc80000011616 */
[----:B------:R-:W-:-:S04]  /*62e0*/  LOP3.LUT R3, R3, 0x80, R22, 0xf8, !PT ;  /* 0x0000008003037812 */ /* 0x000fc800078ef816 */
[----:B------:R-:W-:-:S07]  /*62f0*/  PRMT R4, R3, 0x7610, R4 ;  /* 0x0000761003047816 */ /* 0x000fce0000000004 */
.L_x_24475:
[----:B------:R-:W-:Y:S05]  /*6300*/  BSYNC.RECONVERGENT B0 ;  /* 0x0000000000007941 */ /* 0x000fea0003800200 */
.L_x_24474:
[----:B------:R0:W-:Y:S01]  /*6310*/  STG.E.U8 desc[UR36][R8.64], R4 ;  /* 0x0000000408007986 */ /* 0x0001e2000c101124 */
[----:B------:R-:W-:Y:S05]  /*6320*/  BRA `(.L_x_24460) ;  /* 0x0000000400987947 */ /* 0x000fea0003800000 */
.L_x_24468:
        /* <DEDUP_REMOVED lines=21> */
.L_x_24478:
[----:B--2---:R-:W0:Y:S02]  /*6480*/  F2I.U64.TRUNC R22, R22 ;  /* 0x0000001600167311 */ /* 0x004e24000020d800 */
[----:B0-----:R0:W-:Y:S01]  /*6490*/  STG.E.64 desc[UR36][R8.64], R22 ;  /* 0x0000001608007986 */ /* 0x0011e2000c101b24 */
[----:B------:R-:W-:Y:S05]  /*64a0*/  BRA `(.L_x_24460) ;  /* 0x0000000400387947 */ /* 0x000fea0003800000 */
.L_x_24477:
[----:B--2---:R-:W0:Y:S02]  /*64b0*/  F2I.FTZ.U32.TRUNC.NTZ R3, R22 ;  /* 0x0000001600037305 */ /* 0x004e24000021f000 */
[----:B0-----:R0:W-:Y:S01]  /*64c0*/  STG.E desc[UR36][R8.64], R3 ;  /* 0x0000000308007986 */ /* 0x0011e2000c101924 */
[----:B------:R-:W-:Y:S05]  /*64d0*/  BRA `(.L_x_24460) ;  /* 0x00000004002c7947 */ /* 0x000fea0003800000 */
.L_x_24467:
        /* <DEDUP_REMOVED lines=10> */
.L_x_24480:
[----:B--2---:R-:W-:Y:S01]  /*6580*/  FMUL.FTZ R4, R22, 1 ;  /* 0x3f80000016047820 */ /* 0x004fe20000410000 */
[----:B------:R-:W-:-:S05]  /*6590*/  CS2R R6, SRZ ;  /* 0x0000000000067805 */ /* 0x000fca000001ff00 */
[----:B------:R-:W0:Y:S02]  /*65a0*/  F2F.F64.F32 R4, R4 ;  /* 0x0000000400047310 */ /* 0x000e240000201800 */
[----:B0-----:R0:W-:Y:S01]  /*65b0*/  STG.E.128 desc[UR36][R8.64], R4 ;  /* 0x0000000408007986 */ /* 0x0011e2000c101d24 */
[----:B------:R-:W-:Y:S05]  /*65c0*/  BRA `(.L_x_24460) ;  /* 0x0000000000f07947 */ /* 0x000fea0003800000 */
.L_x_24479:
[----:B------:R-:W-:-:S13]  /*65d0*/  ISETP.NE.AND P0, PT, R0, 0xf, PT ;  /* 0x0000000f0000780c */ /* 0x000fda0003f05270 */
[----:B------:R-:W-:Y:S05]  /*65e0*/  @!P0 BRA `(.L_x_24481) ;  /* 0x0000000000e08947 */ /* 0x000fea0003800000 */
[----:B------:R-:W-:-:S13]  /*65f0*/  ISETP.NE.AND P0, PT, R0, 0x17, PT ;  /* 0x000000170000780c */ /* 0x000fda0003f05270 */
[----:B------:R-:W-:Y:S05]  /*6600*/  @!P0 BRA `(.L_x_24482) ;  /* 0x00000000008c8947 */ /* 0x000fea0003800000 */
[----:B------:R-:W-:-:S13]  /*6610*/  ISETP.NE.AND P0, PT, R0, 0x18, PT ;  /* 0x000000180000780c */ /* 0x000fda0003f05270 */
[----:B------:R-:W-:Y:S05]  /*6620*/  @!P0 BRA `(.L_x_24483) ;  /* 0x0000000000448947 */ /* 0x000fea0003800000 */
.L_x_24459:
        /* <DEDUP_REMOVED lines=16> */
.L_x_24484:
[----:B------:R-:W-:Y:S05]  /*6730*/  BRA `(.L_x_24460) ;  /* 0x0000000000947947 */ /* 0x000fea0003800000 */
.L_x_24483:
        /* <DEDUP_REMOVED lines=12> */
.L_x_24486:
[----:B------:R-:W-:Y:S05]  /*6800*/  BSYNC.RECONVERGENT B0 ;  /* 0x0000000000007941 */ /* 0x000fea0003800200 */
.L_x_24485:
[----:B------:R-:W-:-:S05]  /*6810*/  LOP3.LUT R3, R0, 0x80, R5, 0xf8, !PT ;  /* 0x0000008000037812 */ /* 0x000fca00078ef805 */
[----:B------:R4:W-:Y:S01]  /*6820*/  STG.E.U8 desc[UR36][R8.64], R3 ;  /* 0x0000000308007986 */ /* 0x0009e2000c101124 */
[----:B------:R-:W-:Y:S05]  /*6830*/  BRA `(.L_x_24460) ;  /* 0x0000000000547947 */ /* 0x000fea0003800000 */
.L_x_24482:
        /* <DEDUP_REMOVED lines=11> */
.L_x_24488:
[----:B------:R-:W-:Y:S01]  /*68f0*/  IMAD.MOV.U32 R0, RZ, RZ, 0x7f ;  /* 0x0000007fff007424 */ /* 0x000fe200078e00ff */
[----:B------:R-:W-:-:S04]  /*6900*/  ISETP.GT.U32.AND P0, PT, R4, 0x7f800000, PT ;  /* 0x7f8000000400780c */ /* 0x000fc80003f04070 */
[----:B------:R-:W-:-:S09]  /*6910*/  SEL R0, R0, 0x7c, P0 ;  /* 0x0000007c00007807 */ /* 0x000fd20000000000 */
.L_x_24489:
[----:B------:R-:W-:Y:S05]  /*6920*/  BSYNC.RECONVERGENT B0 ;  /* 0x0000000000007941 */ /* 0x000fea0003800200 */
.L_x_24487:
[----:B------:R-:W-:-:S04]  /*6930*/  SHF.R.U32.HI R3, RZ, 0x18, R22 ;  /* 0x00000018ff037819 */ /* 0x000fc80000011616 */
[----:B------:R-:W-:-:S05]  /*6940*/  LOP3.LUT R3, R0, 0x80, R3, 0xf8, !PT ;  /* 0x0000008000037812 */ /* 0x000fca00078ef803 */
[----:B------:R2:W-:Y:S01]  /*6950*/  STG.E.U8 desc[UR36][R8.64], R3 ;  /* 0x0000000308007986 */ /* 0x0005e2000c101124 */
[----:B------:R-:W-:Y:S05]  /*6960*/  BRA `(.L_x_24460) ;  /* 0x0000000000087947 */ /* 0x000fea0003800000 */
.L_x_24481:
[----:B--2---:R-:W-:-:S05]  /*6970*/  F2FP.BF16.F32.PACK_AB R22, RZ, R22 ;  /* 0x00000016ff16723e */ /* 0x004fca00000010ff */
[----:B------:R0:W-:Y:S02]  /*6980*/  STG.E.U16 desc[UR36][R8.64], R22 ;  /* 0x0000001608007986 */ /* 0x0001e4000c101524 */
.L_x_24460:
[----:B------:R-:W-:-:S07]  /*6990*/  VIADD R25, R25, 0x80 ;  /* 0x0000008019197836 */ /* 0x000fce0000000000 */
.L_x_24419:
[----:B------:R-:W-:Y:S05]  /*69a0*/  BSYNC.RECONVERGENT B6 ;  /* 0x0000000000067941 */ /* 0x000fea0003800200 */
.L_x_24418:
        /* <DEDUP_REMOVED lines=22> */
.L_x_24493:
[----:B---3--:R-:W0:Y:S02]  /*6b10*/  F2I.S64.TRUNC R24, R24 ;  /* 0x0000001800187311 */ /* 0x008e24000020d900 */
[----:B0-----:R-:W-:-:S05]  /*6b20*/  IMAD.MOV.U32 R5, RZ, RZ, R24 ;  /* 0x000000ffff057224 */ /* 0x001fca00078e0018 */
[----:B------:R-:W-:Y:S01]  /*6b30*/  STG.E.U8 desc[UR36][R2.64], R5 ;  /* 0x0000000502007986 */ /* 0x000fe2000c101124 */
[----:B------:R-:W-:Y:S05]  /*6b40*/  EXIT ;  /* 0x000000000000794d */ /* 0x000fea0003800000 */
.L_x_24492:
        /* <DEDUP_REMOVED lines=9> */
.L_x_24496:
[----:B---3--:R-:W0:Y:S02]  /*6be0*/  F2I.FTZ.TRUNC.NTZ R5, R24 ;  /* 0x0000001800057305 */ /* 0x008e24000021f100 */
[----:B0-----:R-:W-:Y:S01]  /*6bf0*/  STG.E desc[UR36][R2.64], R5 ;  /* 0x0000000502007986 */ /* 0x001fe2000c101924 */
[----:B------:R-:W-:Y:S05]  /*6c00*/  EXIT ;  /* 0x000000000000794d */ /* 0x000fea0003800000 */
.L_x_24495:
[----:B---3--:R-:W0:Y:S02]  /*6c10*/  F2I.FTZ.TRUNC.NTZ R5, R24 ;  /* 0x0000001800057305 */ /* 0x008e24000021f100 */
[----:B0-----:R-:W-:Y:S01]  /*6c20*/  STG.E.U16 desc[UR36][R2.64], R5 ;  /* 0x0000000502007986 */ /* 0x001fe2000c101524 */
[----:B------:R-:W-:Y:S05]  /*6c30*/  EXIT ;  /* 0x000000000000794d */ /* 0x000fea0003800000 */
.L_x_24491:
        /* <DEDUP_REMOVED lines=8> */
.L_x_24498:
[----:B---3--:R-:W-:-:S05]  /*6cc0*/  F2FP.F16.F32.PACK_AB R24, RZ, R24 ;  /* 0x00000018ff18723e */ /* 0x008fca00000000ff */
[----:B------:R-:W-:Y:S01]  /*6cd0*/  STG.E.U16 desc[UR36][R2.64], R24 ;  /* 0x0000001802007986 */ /* 0x000fe2000c101524 */
[----:B------:R-:W-:Y:S05]  /*6ce0*/  EXIT ;  /* 0x000000000000794d */ /* 0x000fea0003800000 */
.L_x_24497:
        /* <DEDUP_REMOVED lines=9> */
.L_x_24500:
[----:B---3--:R-:W-:-:S04]  /*6d80*/  F2FP.F16.F32.PACK_AB R5, RZ, R24 ;  /* 0x00000018ff05723e */ /* 0x008fc800000000ff */
[----:B------:R-:W-:-:S05]  /*6d90*/  PRMT R5, R5, 0x5410, RZ ;  /* 0x0000541005057816 */ /* 0x000fca00000000ff */
[----:B------:R-:W-:Y:S01]  /*6da0*/  STG.E desc[UR36][R2.64], R5 ;  /* 0x0000000502007986 */ /* 0x000fe2000c101924 */
[----:B------:R-:W-:Y:S05]  /*6db0*/  EXIT ;  /* 0x000000000000794d */ /* 0x000fea0003800000 */
.L_x_24499:
[----:B---3--:R-:W-:-:S06]  /*6dc0*/  FMUL.FTZ R4, R24, 1 ;  /* 0x3f80000018047820 */ /* 0x008fcc0000410000 */
[----:B------:R-:W0:Y:S02]  /*6dd0*/  F2F.F64.F32 R4, R4 ;  /* 0x0000000400047310 */ /* 0x000e240000201800 */
[----:B0-----:R-:W-:Y:S01]  /*6de0*/  STG.E.64 desc[UR36][R2.64], R4 ;  /* 0x0000000402007986 */ /* 0x001fe2000c101b24 */
[----:B------:R-:W-:Y:S05]  /*6df0*/  EXIT ;  /* 0x000000000000794d */ /* 0x000fea0003800000 */
.L_x_24490:
        /* <DEDUP_REMOVED lines=13> */
.L_x_24504:
        /* <DEDUP_REMOVED lines=16> */
.L_x_24507:
[----:B------:R-:W-:-:S04]  /*6fd0*/  SHF.R.U32.HI R24, RZ, 0x18, R24 ;  /* 0x00000018ff187819 */ /* 0x000fc80000011618 */
[----:B------:R-:W-:-:S04]  /*6fe0*/  LOP3.LUT R5, R5, 0x80, R24, 0xf8, !PT ;  /* 0x0000008005057812 */ /* 0x000fc800078ef818 */
[----:B------:R-:W-:-:S07]  /*6ff0*/  PRMT R0, R5, 0x7610, R0 ;  /* 0x0000761005007816 */ /* 0x000fce0000000000 */
.L_x_24506:
[----:B------:R-:W-:Y:S05]  /*7000*/  BSYNC.RECONVERGENT B0 ;  /* 0x0000000000007941 */ /* 0x000fea0003800200 */
.L_x_24505:
[----:B------:R-:W-:Y:S01]  /*7010*/  STG.E.U8 desc[UR36][R2.64], R0 ;  /* 0x0000000002007986 */ /* 0x000fe2000c101124 */
[----:B------:R-:W-:Y:S05]  /*7020*/  EXIT ;  /* 0x000000000000794d */ /* 0x000fea0003800000 */
.L_x_24503:
        /* <DEDUP_REMOVED lines=16> */
.L_x_24510:
[----:B------:R-:W-:-:S04]  /*7130*/  SHF.R.U32.HI R24, RZ, 0x18, R24 ;  /* 0x00000018ff187819 */ /* 0x000fc80000011618 */
[----:B------:R-:W-:-:S04]  /*7140*/  LOP3.LUT R5, R5, 0x80, R24, 0xf8, !PT ;  /* 0x0000008005057812 */ /* 0x000fc800078ef818 */
[----:B------:R-:W-:-:S07]  /*7150*/  PRMT R0, R5, 0x7610, R0 ;  /* 0x0000761005007816 */ /* 0x000fce0000000000 */
.L_x_24509:
[----:B------:R-:W-:Y:S05]  /*7160*/  BSYNC.RECONVERGENT B0 ;  /* 0x0000000000007941 */ /* 0x000fea0003800200 */
.L_x_24508:
[----:B------:R-:W-:Y:S01]  /*7170*/  STG.E.U8 desc[UR36][R2.64], R0 ;  /* 0x0000000002007986 */ /* 0x000fe2000c101124 */
[----:B------:R-:W-:Y:S05]  /*7180*/  EXIT ;  /* 0x000000000000794d */ /* 0x000fea0003800000 */
.L_x_24502:
        /* <DEDUP_REMOVED lines=21> */
.L_x_24512:
[----:B---3--:R-:W0:Y:S02]  /*72e0*/  F2I.U64.TRUNC R24, R24 ;  /* 0x0000001800187311 */ /* 0x008e24000020d800 */
[----:B0-----:R-:W-:Y:S01]  /*72f0*/  STG.E.64 desc[UR36][R2.64], R24 ;  /* 0x0000001802007986 */ /* 0x001fe2000c101b24 */
[----:B------:R-:W-:Y:S05]  /*7300*/  EXIT ;  /* 0x000000000000794d */ /* 0x000fea0003800000 */
.L_x_24511:
[----:B---3--:R-:W0:Y:S02]  /*7310*/  F2I.FTZ.U32.TRUNC.NTZ R5, R24 ;  /* 0x0000001800057305 */ /* 0x008e24000021f000 */
[----:B0-----:R-:W-:Y:S01]  /*7320*/  STG.E desc[UR36][R2.64], R5 ;  /* 0x0000000502007986 */ /* 0x001fe2000c101924 */
[----:B------:R-:W-:Y:S05]  /*7330*/  EXIT ;  /* 0x000000000000794d */ /* 0x000fea0003800000 */
.L_x_24501:
        /* <DEDUP_REMOVED lines=10> */
.L_x_24514:
[----:B---3--:R-:W-:Y:S01]  /*73e0*/  FMUL.FTZ R4, R24, 1 ;  /* 0x3f80000018047820 */ /* 0x008fe20000410000 */
[----:B------:R-:W-:-:S05]  /*73f0*/  CS2R R6, SRZ ;  /* 0x0000000000067805 */ /* 0x000fca000001ff00 */
[----:B------:R-:W0:Y:S02]  /*7400*/  F2F.F64.F32 R4, R4 ;  /* 0x0000000400047310 */ /* 0x000e240000201800 */
[----:B0-----:R-:W-:Y:S01]  /*7410*/  STG.E.128 desc[UR36][R2.64], R4 ;  /* 0x0000000402007986 */ /* 0x001fe2000c101d24 */
[----:B------:R-:W-:Y:S05]  /*7420*/  EXIT ;  /* 0x000000000000794d */ /* 0x000fea0003800000 */
.L_x_24513:
[----:B------:R-:W-:-:S13]  /*7430*/  ISETP.NE.AND P0, PT, R0, 0xf, PT ;  /* 0x0000000f0000780c */ /* 0x000fda0003f05270 */
[----:B------:R-:W-:Y:S05]  /*7440*/  @!P0 BRA `(.L_x_24515) ;  /* 0x0000000000e08947 */ /* 0x000fea0003800000 */
[----:B------:R-:W-:-:S13]  /*7450*/  ISETP.NE.AND P0, PT, R0, 0x17, PT ;  /* 0x000000170000780c */ /* 0x000fda0003f05270 */
[----:B------:R-:W-:Y:S05]  /*7460*/  @!P0 BRA `(.L_x_24516) ;  /* 0x00000000008c8947 */ /* 0x000fea0003800000 */
[----:B------:R-:W-:-:S13]  /*7470*/  ISETP.NE.AND P0, PT, R0, 0x18, PT ;  /* 0x000000180000780c */ /* 0x000fda0003f05270 */
[----:B------:R-:W-:Y:S05]  /*7480*/  @!P0 BRA `(.L_x_24517) ;  /* 0x0000000000448947 */ /* 0x000fea0003800000 */
.L_x_24494:
        /* <DEDUP_REMOVED lines=16> */
.L_x_24518:
[----:B------:R-:W-:Y:S05]  /*7590*/  EXIT ;  /* 0x000000000000794d */ /* 0x000fea0003800000 */
.L_x_24517:
        /* <DEDUP_REMOVED lines=12> */
.L_x_24520:
[----:B------:R-:W-:Y:S05]  /*7660*/  BSYNC.RECONVERGENT B0 ;  /* 0x0000000000007941 */ /* 0x000fea0003800200 */
.L_x_24519:
[----:B------:R-:W-:-:S05]  /*7670*/  LOP3.LUT R5, R0, 0x80, R7, 0xf8, !PT ;  /* 0x0000008000057812 */ /* 0x000fca00078ef807 */
[----:B------:R-:W-:Y:S01]  /*7680*/  STG.E.U8 desc[UR36][R2.64], R5 ;  /* 0x0000000502007986 */ /* 0x000fe2000c101124 */
[----:B------:R-:W-:Y:S05]  /*7690*/  EXIT ;  /* 0x000000000000794d */ /* 0x000fea0003800000 */
.L_x_24516:
        /* <DEDUP_REMOVED lines=11> */
.L_x_24522:
[----:B------:R-:W-:Y:S01]  /*7750*/  IMAD.MOV.U32 R0, RZ, RZ, 0x7f ;  /* 0x0000007fff007424 */ /* 0x000fe200078e00ff */
[----:B------:R-:W-:-:S04]  /*7760*/  ISETP.GT.U32.AND P0, PT, R4, 0x7f800000, PT ;  /* 0x7f8000000400780c */ /* 0x000fc80003f04070 */
[----:B------:R-:W-:-:S09]  /*7770*/  SEL R0, R0, 0x7c, P0 ;  /* 0x0000007c00007807 */ /* 0x000fd20000000000 */
.L_x_24523:
[----:B------:R-:W-:Y:S05]  /*7780*/  BSYNC.RECONVERGENT B0 ;  /* 0x0000000000007941 */ /* 0x000fea0003800200 */
.L_x_24521:
[----:B------:R-:W-:-:S04]  /*7790*/  SHF.R.U32.HI R5, RZ, 0x18, R24 ;  /* 0x00000018ff057819 */ /* 0x000fc80000011618 */
[----:B------:R-:W-:-:S05]  /*77a0*/  LOP3.LUT R5, R0, 0x80, R5, 0xf8, !PT ;  /* 0x0000008000057812 */ /* 0x000fca00078ef805 */
[----:B------:R-:W-:Y:S01]  /*77b0*/  STG.E.U8 desc[UR36][R2.64], R5 ;  /* 0x0000000502007986 */ /* 0x000fe2000c101124 */
[----:B------:R-:W-:Y:S05]  /*77c0*/  EXIT ;  /* 0x000000000000794d */ /* 0x000fea0003800000 */
.L_x_24515:
[----:B---3--:R-:W-:-:S05]  /*77d0*/  F2FP.BF16.F32.PACK_AB R24, RZ, R24 ;  /* 0x00000018ff18723e */ /* 0x008fca00000010ff */
[----:B------:R-:W-:Y:S01]  /*77e0*/  STG.E.U16 desc[UR36][R2.64], R24 ;  /* 0x0000001802007986 */ /* 0x000fe2000c101524 */
[----:B------:R-:W-:Y:S05]  /*77f0*/  EXIT ;  /* 0x000000000000794d */ /* 0x000fea0003800000 */
.L_x_24524:
        /* <DEDUP_REMOVED lines=16> */
.L_x_36059:


//--------------------- .text._ZN2at6native18elementwise_kernelILi128ELi2EZNS0_22gpu_kernel_impl_nocastIZZZNS0_17rsqrt_kernel_cudaERNS_18TensorIteratorBaseEENKUlvE0_clEvENKUlvE0_clEvEUlfE_EEvS4_RKT_EUliE_EEviT1_ --------------------------
	.section	.text._ZN2at6native18elementwise_kernelILi128ELi2EZNS0_22gpu_kernel_impl_nocastIZZZNS0_17rsqrt_kernel_cudaERNS_18TensorIteratorBaseEENKUlvE0_clEvENKUlvE0_clEvEUlfE_EEvS4_RKT_EUliE_EEviT1_,"ax",@progbits
	.align	128
        .global         _ZN2at6native18elementwise_kernelILi128ELi2EZNS0_22gpu_kernel_impl_nocastIZZZNS0_17rsqrt_kernel_cudaERNS_18TensorIteratorBaseEENKUlvE0_clEvENKUlvE0_clEvEUlfE_EEvS4_RKT_EUliE_EEviT1_
        .type           _ZN2at6native18elementwise_kernelILi128ELi2EZNS0_22gpu_kernel_impl_nocastIZZZNS0_17rsqrt_kernel_cudaERNS_18TensorIteratorBaseEENKUlvE0_clEvENKUlvE0_clEvEUlfE_EEvS4_RKT_EUliE_EEviT1_,@function
        .size           _ZN2at6native18elementwise_kernelILi128ELi2EZNS0_22gpu_kernel_impl_nocastIZZZNS0_17rsqrt_kernel_cudaERNS_18TensorIteratorBaseEENKUlvE0_clEvENKUlvE0_clEvEUlfE_EEvS4_RKT_EUliE_EEviT1_,(.L_x_36060 - _ZN2at6native18elementwise_kernelILi128ELi2EZNS0_22gpu_kernel_impl_nocastIZZZNS0_17rsqrt_kernel_cudaERNS_18TensorIteratorBaseEENKUlvE0_clEvENKUlvE0_clEvEUlfE_EEvS4_RKT_EUliE_EEviT1_)
        .other          _ZN2at6native18elementwise_kernelILi128ELi2EZNS0_22gpu_kernel_impl_nocastIZZZNS0_17rsqrt_kernel_cudaERNS_18TensorIteratorBaseEENKUlvE0_clEvENKUlvE0_clEvEUlfE_EEvS4_RKT_EUliE_EEviT1_,@"STO_CUDA_ENTRY STV_DEFAULT"
_ZN2at6native18elementwise_kernelILi128ELi2EZNS0_22gpu_kernel_impl_nocastIZZZNS0_17rsqrt_kernel_cudaERNS_18TensorIteratorBaseEENKUlvE0_clEvENKUlvE0_clEvEUlfE_EEvS4_RKT_EUliE_EEviT1_:
.text._ZN2at6native18elementwise_kernelILi128ELi2EZNS0_22gpu_kernel_impl_nocastIZZZNS0_17rsqrt_kernel_cudaERNS_18TensorIteratorBaseEENKUlvE0_clEvENKUlvE0_clEvEUlfE_EEvS4_RKT_EUliE_EEviT1_:
        /* <DEDUP_REMOVED lines=17> */
[----:B--2---:R-:W0:Y:S02]  /*0110*/  MUFU.RSQ R9, R4 ;  /* 0x0000000400097308 */ /* 0x004e240000001400 */
[----:B0-----:R0:W-:Y:S04]  /*0120*/  STG.E desc[UR6][R6.64], R9 ;  /* 0x0000000906007986 */ /* 0x0011e8000c101906 */
.L_x_24527:
[----:B------:R-:W-:Y:S05]  /*0130*/  BSYNC.RECONVERGENT B0 ;  /* 0x0000000000007941 */ /* 0x000fea0003800200 */
.L_x_24526:
[----:B------:R-:W-:-:S13]  /*0140*/  ISETP.GE.AND P0, PT, R3, UR4, PT ;  /* 0x0000000403007c0c */ /* 0x000fda000bf06270 */
[----:B------:R-:W-:Y:S05]  /*0150*/  @P0 EXIT ;  /* 0x000000000000094d */ /* 0x000fea0003800000 */
[----:B------:R-:W1:Y:S02]  /*0160*/  LDC.64 R2, c[0x0][0x588] ;  /* 0x00016200ff027b82 */ /* 0x000e640000000a00 */
[----:B-1----:R-:W0:Y:S06]  /*0170*/  LDG.E R2, desc[UR6][R2.64] ;  /* 0x0000000602027981 */ /* 0x002e2c000c1e1900 */
[----:B------:R-:W1:Y:S01]  /*0180*/  LDC.64 R4, c[0x0][0x580] ;  /* 0x00016000ff047b82 */ /* 0x000e620000000a00 */
[----:B0-----:R-:W1:Y:S02]  /*0190*/  MUFU.RSQ R7, R2 ;  /* 0x0000000200077308 */ /* 0x001e640000001400 */
[----:B-1----:R-:W-:Y:S01]  /*01a0*/  STG.E desc[UR6][R4.64], R7 ;  /* 0x0000000704007986 */ /* 0x002fe2000c101906 */
[----:B------:R-:W-:Y:S05]  /*01b0*/  EXIT ;  /* 0x000000000000794d */ /* 0x000fea0003800000 */
.L_x_24525:
        /* <DEDUP_REMOVED lines=305> */
.L_x_24530:
[----:B------:R-:W0:Y:S02]  /*14d0*/  LDCU.128 UR8, c[0x0][0x580] ;  /* 0x0000b000ff0877ac */ /* 0x000e240008000c00 */
[----:B0-----:R-:W-:-:S04]  /*14e0*/  IADD3 R6, P0, PT, R4, UR10, RZ ;  /* 0x0000000a04067c10 */ /* 0x001fc8000ff1e0ff */
[----:B------:R-:W-:-:S05]  /*14f0*/  IADD3.X R7, PT, PT, RZ, UR11, RZ, P0, !PT ;  /* 0x0000000bff077c10 */ /* 0x000fca00087fe4ff */
[----:B------:R-:W2:Y:S01]  /*1500*/  LDG.E R6, desc[UR6][R6.64] ;  /* 0x0000000606067981 */ /* 0x000ea2000c1e1900 */
[----:B------:R-:W-:Y:S02]  /*1510*/  IADD3 R4, P0, PT, R5, UR8, RZ ;  /* 0x0000000805047c10 */ /* 0x000fe4000ff1e0ff */
[----:B------:R-:W-:-:S03]  /*1520*/  IADD3 R3, PT, PT, R3, 0x80, RZ ;  /* 0x0000008003037810 */ /* 0x000fc60007ffe0ff */
[----:B------:R-:W-:Y:S01]  /*1530*/  IMAD.X R5, RZ, RZ, UR9, P0 ;  /* 0x00000009ff057e24 */ /* 0x000fe200080e06ff */
[----:B--2---:R-:W0:Y:S04]  /*1540*/  MUFU.RSQ R9, R6 ;  /* 0x0000000600097308 */ /* 0x004e280000001400 */
[----:B0-----:R0:W-:Y:S03]  /*1550*/  STG.E desc[UR6][R4.64], R9 ;  /* 0x0000000904007986 */ /* 0x0011e6000c101906 */
.L_x_24529:
[----:B------:R-:W-:Y:S05]  /*1560*/  BSYNC.RECONVERGENT B0 ;  /* 0x0000000000007941 */ /* 0x000fea0003800200 */
.L_x_24528:
        /* <DEDUP_REMOVED lines=300> */
.L_x_24531:
[----:B------:R-:W0:Y:S02]  /*2830*/  LDCU.128 UR8, c[0x0][0x580] ;  /* 0x0000b000ff0877ac */ /* 0x000e240008000c00 */
[----:B0-----:R-:W-:-:S04]  /*2840*/  IADD3 R4, P0, PT, R2, UR10, RZ ;  /* 0x0000000a02047c10 */ /* 0x001fc8000ff1e0ff */
[----:B------:R-:W-:-:S05]  /*2850*/  IADD3.X R5, PT, PT, RZ, UR11, RZ, P0, !PT ;  /* 0x0000000bff057c10 */ /* 0x000fca00087fe4ff */
[----:B------:R-:W2:Y:S01]  /*2860*/  LDG.E R4, desc[UR6][R4.64] ;  /* 0x0000000604047981 */ /* 0x000ea2000c1e1900 */
[----:B------:R-:W-:-:S04]  /*2870*/  IADD3 R2, P0, PT, R3, UR8, RZ ;  /* 0x0000000803027c10 */ /* 0x000fc8000ff1e0ff */
[----:B------:R-:W-:Y:S01]  /*2880*/  IADD3.X R3, PT, PT, RZ, UR9, RZ, P0, !PT ;  /* 0x00000009ff037c10 */ /* 0x000fe200087fe4ff */
[----:B--2---:R-:W0:Y:S04]  /*2890*/  MUFU.RSQ R7, R4 ;  /* 0x0000000400077308 */ /* 0x004e280000001400 */
[----:B0-----:R-:W-:Y:S01]  /*28a0*/  STG.E desc[UR6][R2.64], R7 ;  /* 0x0000000702007986 */ /* 0x001fe2000c101906 */
[----:B------:R-:W-:Y:S05]  /*28b0*/  EXIT ;  /* 0x000000000000794d */ /* 0x000fea0003800000 */
.L_x_24532:
        /* <DEDUP_REMOVED lines=12> */
.L_x_36060:


//--------------------- .text._ZN2at6native27unrolled_elementwise_kernelIZZZNS0_17rsqrt_kernel_cudaERNS_18TensorIteratorBaseEENKUlvE0_clEvENKUlvE0_clEvEUlfE_St5arrayIPcLm2EELi4E23TrivialOffsetCalculatorILi1EjESB_NS0_6memory15LoadWithoutCastENSC_16StoreWithoutCastEEEviT_T0_T2_T3_T4_T5_ --------------------------
	.section	.text._ZN2at6native27unrolled_elementwise_kernelIZZZNS0_17rsqrt_kernel_cudaERNS_18TensorIteratorBaseEENKUlvE0_clEvENKUlvE0_clEvEUlfE_St5arrayIPcLm2EELi4E23TrivialOffsetCalculatorILi1EjESB_NS0_6memory15LoadWithoutCastENSC_16StoreWithoutCastEEEviT_T0_T2_T3_T4_T5_,"ax",@progbits
	.align	128
        .global         _ZN2at6native27unrolled_elementwise_kernelIZZZNS0_17rsqrt_kernel_cudaERNS_18TensorIteratorBaseEENKUlvE0_clEvENKUlvE0_clEvEUlfE_St5arrayIPcLm2EELi4E23TrivialOffsetCalculatorILi1EjESB_NS0_6memory15LoadWithoutCastENSC_16StoreWithoutCastEEEviT_T0_T2_T3_T4_T5_
        .type           _ZN2at6native27unrolled_elementwise_kernelIZZZNS0_17rsqrt_kernel_cudaERNS_18TensorIteratorBaseEENKUlvE0_clEvENKUlvE0_clEvEUlfE_St5arrayIPcLm2EELi4E23TrivialOffsetCalculatorILi1EjESB_NS0_6memory15LoadWithoutCastENSC_16StoreWithoutCastEEEviT_T0_T2_T3_T4_T5_,@function
        .size           _ZN2at6native27unrolled_elementwise_kernelIZZZNS0_17rsqrt_kernel_cudaERNS_18TensorIteratorBaseEENKUlvE0_clEvENKUlvE0_clEvEUlfE_St5arrayIPcLm2EELi4E23TrivialOffsetCalculatorILi1EjESB_NS0_6memory15LoadWithoutCastENSC_16StoreWithoutCastEEEviT_T0_T2_T3_T4_T5_,(.L_x_36061 - _ZN2at6native27unrolled_elementwise_kernelIZZZNS0_17rsqrt_kernel_cudaERNS_18TensorIteratorBaseEENKUlvE0_clEvENKUlvE0_clEvEUlfE_St5arrayIPcLm2EELi4E23TrivialOffsetCalculatorILi1EjESB_NS0_6memory15LoadWithoutCastENSC_16StoreWithoutCastEEEviT_T0_T2_T3_T4_T5_)
        .other          _ZN2at6native27unrolled_elementwise_kernelIZZZNS0_17rsqrt_kernel_cudaERNS_18TensorIteratorBaseEENKUlvE0_clEvENKUlvE0_clEvEUlfE_St5arrayIPcLm2EELi4E23TrivialOffsetCalculatorILi1EjESB_NS0_6memory15LoadWithoutCastENSC_16StoreWithoutCastEEEviT_T0_T2_T3_T4_T5_,@"STO_CUDA_ENTRY STV_DEFAULT"
_ZN2at6native27unrolled_elementwise_kernelIZZZNS0_17rsqrt_kernel_cudaERNS_18TensorIteratorBaseEENKUlvE0_clEvENKUlvE0_clEvEUlfE_St5arrayIPcLm2EELi4E23TrivialOffsetCalculatorILi1EjESB_NS0_6memory15LoadWithoutCastENSC_16StoreWithoutCastEEEviT_T0_T2_T3_T4_T5_:
.text._ZN2at6native27unrolled_elementwise_kernelIZZZNS0_17rsqrt_kernel_cudaERNS_18TensorIteratorBaseEENKUlvE0_clEvENKUlvE0_clEvEUlfE_St5arrayIPcLm2EELi4E23TrivialOffsetCalculatorILi1EjESB_NS0_6memory15LoadWithoutCastENSC_16StoreWithoutCastEEEviT_T0_T2_T3_T4_T5_:
        /* <DEDUP_REMOVED lines=45> */
[----:B---3--:R-:W0:Y:S08]  /*02d0*/  @!P0 MUFU.RSQ R6, R7 ;  /* 0x0000000700068308 */ /* 0x008e300000001400 */
[----:B----4-:R1:W2:Y:S01]  /*02e0*/  @!P2 MUFU.RSQ R4, R19 ;  /* 0x000000130004a308 */ /* 0x0102a20000001400 */
[----:B0-----:R1:W-:Y:S01]  /*02f0*/  @!P0 STG.E desc[UR4][R8.64], R6 ;  /* 0x0000000608008986 */ /* 0x0013e2000c101904 */
[----:B------:R-:W-:-:S06]  /*0300*/  ISETP.GE.AND P2, PT, R0, R5, PT ;  /* 0x000000050000720c */ /* 0x000fcc0003f46270 */
[----:B------:R1:W0:Y:S07]  /*0310*/  @!P1 MUFU.RSQ R2, R20 ;  /* 0x0000001400029308 */ /* 0x00022e0000001400 */
        /* <DEDUP_REMOVED lines=11> */
.L_x_24534:
[----:B------:R-:W-:Y:S05]  /*03d0*/  BSYNC.RECONVERGENT B0 ;  /* 0x0000000000007941 */ /* 0x000fea0003800200 */
.L_x_24533:
[-C--:B------:R-:W-:Y:S02]  /*03e0*/  ISETP.GE.AND P1, PT, R0, R5.reuse, PT ;  /* 0x000000050000720c */ /* 0x080fe40003f26270 */
[----:B------:R-:W-:-:S11]  /*03f0*/  ISETP.GE.AND P0, PT, R12, R5, PT ;  /* 0x000000050c00720c */ /* 0x000fd60003f06270 */
[----:B------:R-:W-:Y:S05]  /*0400*/  @P1 EXIT ;  /* 0x000000000000194d */ /* 0x000fea0003800000 */
[----:B--2---:R-:W0:Y:S01]  /*0410*/  LDC.64 R4, c[0x0][0x388] ;  /* 0x0000e200ff047b82 */ /* 0x004e220000000a00 */
[----:B-----5:R-:W2:Y:S01]  /*0420*/  @!P0 MUFU.RSQ R7, R10 ;  /* 0x0000000a00078308 */ /* 0x020ea20000001400 */
[----:B------:R-:W-:-:S04]  /*0430*/  IMAD R3, R3, 0x200, R0 ;  /* 0x0000020003037824 */ /* 0x000fc800078e0200 */
[----:B0-----:R-:W-:-:S05]  /*0440*/  IMAD.WIDE.U32 R2, R3, 0x4, R4 ;  /* 0x0000000403027825 */ /* 0x001fca00078e0004 */
[----:B--2---:R-:W-:Y:S01]  /*0450*/  STG.E desc[UR4][R2.64], R7 ;  /* 0x0000000702007986 */ /* 0x004fe2000c101904 */
[----:B------:R-:W-:Y:S05]  /*0460*/  EXIT ;  /* 0x000000000000794d */ /* 0x000fea0003800000 */
.L_x_24535:
        /* <DEDUP_REMOVED lines=9> */
.L_x_36061:


//--------------------- .text._ZN2at6native29vectorized_elementwise_kernelILi2EZZZNS0_17rsqrt_kernel_cudaERNS_18TensorIteratorBaseEENKUlvE0_clEvENKUlvE0_clEvEUlfE_St5arrayIPcLm2EEEEviT0_T1_ --------------------------
	.section	.text._ZN2at6native29vectorized_elementwise_kernelILi2EZZZNS0_17rsqrt_kernel_cudaERNS_18TensorIteratorBaseEENKUlvE0_clEvENKUlvE0_clEvEUlfE_St5arrayIPcLm2EEEEviT0_T1_,"ax",@progbits
	.align	128
        .global         _ZN2at6native29vectorized_elementwise_kernelILi2EZZZNS0_17rsqrt_kernel_cudaERNS_18TensorIteratorBaseEENKUlvE0_clEvENKUlvE0_clEvEUlfE_St5arrayIPcLm2EEEEviT0_T1_
        .type           _ZN2at6native29vectorized_elementwise_kernelILi2EZZZNS0_17rsqrt_kernel_cudaERNS_18TensorIteratorBaseEENKUlvE0_clEvENKUlvE0_clEvEUlfE_St5arrayIPcLm2EEEEviT0_T1_,@function
        .size           _ZN2at6native29vectorized_elementwise_kernelILi2EZZZNS0_17rsqrt_kernel_cudaERNS_18TensorIteratorBaseEENKUlvE0_clEvENKUlvE0_clEvEUlfE_St5arrayIPcLm2EEEEviT0_T1_,(.L_x_36062 - _ZN2at6native29vectorized_elementwise_kernelILi2EZZZNS0_17rsqrt_kernel_cudaERNS_18TensorIteratorBaseEENKUlvE0_clEvENKUlvE0_clEvEUlfE_St5arrayIPcLm2EEEEviT0_T1_)
        .other          _ZN2at6native29vectorized_elementwise_kernelILi2EZZZNS0_17rsqrt_kernel_cudaERNS_18TensorIteratorBaseEENKUlvE0_clEvENKUlvE0_clEvEUlfE_St5arrayIPcLm2EEEEviT0_T1_,@"STO_CUDA_ENTRY STV_DEFAULT"
_ZN2at6native29vectorized_elementwise_kernelILi2EZZZNS0_17rsqrt_kernel_cudaERNS_18TensorIteratorBaseEENKUlvE0_clEvENKUlvE0_clEvEUlfE_St5arrayIPcLm2EEEEviT0_T1_:
.text._ZN2at6native29vectorized_elementwise_kernelILi2EZZZNS0_17rsqrt_kernel_cudaERNS_18TensorIteratorBaseEENKUlvE0_clEvENKUlvE0_clEvEUlfE_St5arrayIPcLm2EEEEviT0_T1_:
        /* <DEDUP_REMOVED lines=74> */
[----:B--2---:R1:W2:Y:S02]  /*04a0*/  @!P0 MUFU.RSQ R21, R11 ;  /* 0x0000000b00158308 */ /* 0x0042a40000001400 */
[----:B-1----:R-:W-:-:S06]  /*04b0*/  IADD3 R11, PT, PT, R3, 0x300, RZ ;  /* 0x00000300030b7810 */ /* 0x002fcc0007ffe0ff */
[----:B---3--:R1:W3:Y:S01]  /*04c0*/  @!P1 MUFU.RSQ R4, R20 ;  /* 0x0000001400049308 */ /* 0x0082e20000001400 */
[----:B------:R-:W-:Y:S02]  /*04d0*/  ISETP.GE.U32.AND P1, PT, R15, R2, PT ;  /* 0x000000020f00720c */ /* 0x000fe40003f26070 */
[----:B------:R-:W-:-:S05]  /*04e0*/  IADD3 R15, PT, PT, R3, 0x200, RZ ;  /* 0x00000200030f7810 */ /* 0x000fca0007ffe0ff */
[----:B----4-:R1:W4:Y:S01]  /*04f0*/  @!P2 MUFU.RSQ R5, R22 ;  /* 0x000000160005a308 */ /* 0x0103220000001400 */
[----:B------:R-:W-:Y:S01]  /*0500*/  ISETP.GE.U32.AND P2, PT, R15, R2, PT ;  /* 0x000000020f00720c */ /* 0x000fe20003f46070 */
[----:B------:R-:W-:-:S06]  /*0510*/  VIADD R15, R3, 0x280 ;  /* 0x00000280030f7836 */ /* 0x000fcc0000000000 */
[----:B------:R1:W0:Y:S01]  /*0520*/  @!P1 MUFU.RSQ R6, R24 ;  /* 0x0000001800069308 */ /* 0x0002220000001400 */
[----:B------:R-:W-:-:S07]  /*0530*/  ISETP.GE.U32.AND P1, PT, R15, R2, PT ;  /* 0x000000020f00720c */ /* 0x000fce0003f26070 */
[----:B------:R1:W0:Y:S01]  /*0540*/  @!P2 MUFU.RSQ R7, R26 ;  /* 0x0000001a0007a308 */ /* 0x0002220000001400 */
[----:B------:R-:W-:Y:S01]  /*0550*/  ISETP.GE.U32.AND P2, PT, R11, R2, PT ;  /* 0x000000020b00720c */ /* 0x000fe20003f46070 */
[----:B------:R-:W-:Y:S01]  /*0560*/  VIADD R11, R3, 0x380 ;  /* 0x00000380030b7836 */ /* 0x000fe20000000000 */
[----:B------:R-:W-:Y:S01]  /*0570*/  @!P0 IADD3 R15, PT, PT, R0, R3, RZ ;  /* 0x00000003000f8210 */ /* 0x000fe20007ffe0ff */
[----:B------:R-:W-:-:S04]  /*0580*/  @!P0 IMAD.MOV.U32 R3, RZ, RZ, R17 ;  /* 0x000000ffff038224 */ /* 0x000fc800078e0011 */
[----:B------:R1:W1:Y:S01]  /*0590*/  @!P1 MUFU.RSQ R8, R25 ;  /* 0x0000001900089308 */ /* 0x0002620000001400 */
[----:B------:R-:W-:Y:S01]  /*05a0*/  ISETP.GE.U32.AND P1, PT, R11, R2, PT ;  /* 0x000000020b00720c */ /* 0x000fe20003f26070 */
[----:B0-----:R-:W-:-:S05]  /*05b0*/  @!P0 IMAD.WIDE.U32 R12, R15, 0x4, R12 ;  /* 0x000000040f0c8825 */ /* 0x001fca00078e000c */
[----:B--2---:R0:W-:Y:S01]  /*05c0*/  @!P0 STG.E desc[UR4][R12.64], R21 ;  /* 0x000000150c008986 */ /* 0x0041e2000c101904 */
[----:B------:R-:W-:Y:S01]  /*05d0*/  ISETP.GE.U32.AND P0, PT, R3, R2, PT ;  /* 0x000000020300720c */ /* 0x000fe20003f06070 */
[----:B-----5:R0:W2:Y:S08]  /*05e0*/  @!P2 MUFU.RSQ R9, R27 ;  /* 0x0000001b0009a308 */ /* 0x0200b00000001400 */
[----:B------:R0:W0:Y:S04]  /*05f0*/  @!P1 MUFU.RSQ R10, R23 ;  /* 0x00000017000a9308 */ /* 0x0000280000001400 */
        /* <DEDUP_REMOVED lines=13> */
.L_x_24539:
[----:B------:R-:W-:-:S13]  /*06d0*/  ISETP.GE.U32.AND P0, PT, R3, R2, PT ;  /* 0x000000020300720c */ /* 0x000fda0003f06070 */
[----:B------:R-:W-:Y:S05]  /*06e0*/  @P0 BRA `(.L_x_24541) ;  /* 0x0000000000300947 */ /* 0x000fea0003800000 */
[----:B-1----:R-:W1:Y:S01]  /*06f0*/  LDC.64 R4, c[0x0][0x388] ;  /* 0x0000e200ff047b82 */ /* 0x002e620000000a00 */
[----:B------:R-:W-:Y:S01]  /*0700*/  IADD3 R11, PT, PT, R0, R3, RZ ;  /* 0x00000003000b7210 */ /* 0x000fe20007ffe0ff */
[----:B------:R-:W-:-:S04]  /*0710*/  VIADD R3, R3, 0x80 ;  /* 0x0000008003037836 */ /* 0x000fc80000000000 */
[----:B-1----:R-:W-:-:S05]  /*0720*/  IMAD.WIDE.U32 R4, R11, 0x4, R4 ;  /* 0x000000040b047825 */ /* 0x002fca00078e0004 */
[----:B------:R1:W-:Y:S02]  /*0730*/  STG.E desc[UR4][R4.64], R6 ;  /* 0x0000000604007986 */ /* 0x0003e4000c101904 */
.L_x_24540:
[----:B------:R-:W-:-:S13]  /*0740*/  ISETP.GE.U32.AND P0, PT, R3, R2, PT ;  /* 0x000000020300720c */ /* 0x000fda0003f06070 */
[----:B------:R-:W-:Y:S05]  /*0750*/  @P0 BRA `(.L_x_24542) ;  /* 0x0000000000340947 */ /* 0x000fea0003800000 */
[----:B01----:R-:W0:Y:S01]  /*0760*/  LDC.64 R4, c[0x0][0x388] ;  /* 0x0000e200ff047b82 */ /* 0x003e220000000a00 */
[----:B------:R-:W-:Y:S01]  /*0770*/  IADD3 R11, PT, PT, R0, R3, RZ ;  /* 0x00000003000b7210 */ /* 0x000fe20007ffe0ff */
[----:B------:R-:W-:-:S04]  /*0780*/  VIADD R3, R3, 0x80 ;  /* 0x0000008003037836 */ /* 0x000fc80000000000 */
[----:B0-----:R-:W-:-:S05]  /*0790*/  IMAD.WIDE.U32 R4, R11, 0x4, R4 ;  /* 0x000000040b047825 */ /* 0x001fca00078e0004 */
[----:B------:R3:W-:Y:S02]  /*07a0*/  STG.E desc[UR4][R4.64], R7 ;  /* 0x0000000704007986 */ /* 0x0007e4000c101904 */
.L_x_24541:
        /* <DEDUP_REMOVED lines=8> */
.L_x_24542:
[----:B------:R-:W-:Y:S05]  /*0830*/  BSYNC.RELIABLE B1 ;  /* 0x0000000000017941 */ /* 0x000fea0003800100 */
.L_x_24538:
[----:B------:R-:W-:-:S13]  /*0840*/  ISETP.GE.U32.AND P0, PT, R3, R2, PT ;  /* 0x000000020300720c */ /* 0x000fda0003f06070 */
[----:B01-3--:R-:W0:Y:S01]  /*0850*/  @!P0 LDC.64 R4, c[0x0][0x388] ;  /* 0x0000e200ff048b82 */ /* 0x00be220000000a00 */
[----:B------:R-:W-:Y:S01]  /*0860*/  @!P0 IADD3 R7, PT, PT, R0, R3, RZ ;  /* 0x0000000300078210 */ /* 0x000fe20007ffe0ff */
[----:B------:R-:W-:-:S04]  /*0870*/  @!P0 VIADD R3, R3, 0x80 ;  /* 0x0000008003038836 */ /* 0x000fc80000000000 */
[----:B0-----:R-:W-:-:S05]  /*0880*/  @!P0 IMAD.WIDE.U32 R4, R7, 0x4, R4 ;  /* 0x0000000407048825 */ /* 0x001fca00078e0004 */
[----:B--2---:R4:W-:Y:S02]  /*0890*/  @!P0 STG.E desc[UR4][R4.64], R9 ;  /* 0x0000000904008986 */ /* 0x0049e4000c101904 */
.L_x_24543:
[----:B------:R-:W-:Y:S05]  /*08a0*/  BSYNC.RECONVERGENT B0 ;  /* 0x0000000000007941 */ /* 0x000fea0003800200 */
.L_x_24537:
        /* <DEDUP_REMOVED lines=8> */
.L_x_24536:
        /* <DEDUP_REMOVED lines=11> */
[----:B---3--:R-:W-:Y:S08]  /*09e0*/  MUFU.RSQ R6, R6 ;  /* 0x0000000600067308 */ /* 0x008ff00000001400 */
[----:B------:R-:W0:Y:S08]  /*09f0*/  MUFU.RSQ R7, R7 ;  /* 0x0000000700077308 */ /* 0x000e300000001400 */
[----:B----4-:R-:W-:Y:S08]  /*0a00*/  MUFU.RSQ R8, R8 ;  /* 0x0000000800087308 */ /* 0x010ff00000001400 */
[----:B------:R-:W1:Y:S01]  /*0a10*/  MUFU.RSQ R9, R9 ;  /* 0x0000000900097308 */ /* 0x000e620000001400 */
[----:B0-----:R-:W-:Y:S07]  /*0a20*/  STG.E.64 desc[UR4][R4.64], R6 ;  /* 0x0000000604007986 */ /* 0x001fee000c101b04 */
[----:B-----5:R-:W-:Y:S08]  /*0a30*/  MUFU.RSQ R10, R10 ;  /* 0x0000000a000a7308 */ /* 0x020ff00000001400 */
[----:B------:R-:W0:Y:S01]  /*0a40*/  MUFU.RSQ R11, R11 ;  /* 0x0000000b000b7308 */ /* 0x000e220000001400 */
[----:B-1----:R-:W-:Y:S07]  /*0a50*/  STG.E.64 desc[UR4][R4.64+0x400], R8 ;  /* 0x0004000804007986 */ /* 0x002fee000c101b04 */
[----:B------:R-:W-:Y:S08]  /*0a60*/  MUFU.RSQ R12, R12 ;  /* 0x0000000c000c7308 */ /* 0x000ff00000001400 */
[----:B------:R-:W1:Y:S01]  /*0a70*/  MUFU.RSQ R13, R13 ;  /* 0x0000000d000d7308 */ /* 0x000e620000001400 */
[----:B0-----:R-:W-:Y:S04]  /*0a80*/  STG.E.64 desc[UR4][R4.64+0x800], R10 ;  /* 0x0008000a04007986 */ /* 0x001fe8000c101b04 */
[----:B-1----:R-:W-:Y:S01]  /*0a90*/  STG.E.64 desc[UR4][R4.64+0xc00], R12 ;  /* 0x000c000c04007986 */ /* 0x002fe2000c101b04 */
[----:B------:R-:W-:Y:S05]  /*0aa0*/  EXIT ;  /* 0x000000000000794d */ /* 0x000fea0003800000 */
.L_x_24544:
        /* <DEDUP_REMOVED lines=13> */
.L_x_36062:


//--------------------- .text._ZN2at6native29vectorized_elementwise_kernelILi4EZZZNS0_17rsqrt_kernel_cudaERNS_18TensorIteratorBaseEENKUlvE0_clEvENKUlvE0_clEvEUlfE_St5arrayIPcLm2EEEEviT0_T1_ --------------------------
	.section	.text._ZN2at6native29vectorized_elementwise_kernelILi4EZZZNS0_17rsqrt_kernel_cudaERNS_18TensorIteratorBaseEENKUlvE0_clEvENKUlvE0_clEvEUlfE_St5arrayIPcLm2EEEEviT0_T1_,"ax",@progbits
	.align	128
        .global         _ZN2at6native29vectorized_elementwise_kernelILi4EZZZNS0_17rsqrt_kernel_cudaERNS_18TensorIteratorBaseEENKUlvE0_clEvENKUlvE0_clEvEUlfE_St5arrayIPcLm2EEEEviT0_T1_
        .type           _ZN2at6native29vectorized_elementwise_kernelILi4EZZZNS0_17rsqrt_kernel_cudaERNS_18TensorIteratorBaseEENKUlvE0_clEvENKUlvE0_clEvEUlfE_St5arrayIPcLm2EEEEviT0_T1_,@function
        .size           _ZN2at6native29vectorized_elementwise_kernelILi4EZZZNS0_17rsqrt_kernel_cudaERNS_18TensorIteratorBaseEENKUlvE0_clEvENKUlvE0_clEvEUlfE_St5arrayIPcLm2EEEEviT0_T1_,(.L_x_36063 - _ZN2at6native29vectorized_elementwise_kernelILi4EZZZNS0_17rsqrt_kernel_cudaERNS_18TensorIteratorBaseEENKUlvE0_clEvENKUlvE0_clEvEUlfE_St5arrayIPcLm2EEEEviT0_T1_)
        .other          _ZN2at6native29vectorized_elementwise_kernelILi4EZZZNS0_17rsqrt_kernel_cudaERNS_18TensorIteratorBaseEENKUlvE0_clEvENKUlvE0_clEvEUlfE_St5arrayIPcLm2EEEEviT0_T1_,@"STO_CUDA_ENTRY STV_DEFAULT"
_ZN2at6native29vectorized_elementwise_kernelILi4EZZZNS0_17rsqrt_kernel_cudaERNS_18TensorIteratorBaseEENKUlvE0_clEvENKUlvE0_clEvEUlfE_St5arrayIPcLm2EEEEviT0_T1_:
.text._ZN2at6native29vectorized_elementwise_kernelILi4EZZZNS0_17rsqrt_kernel_cudaERNS_18TensorIteratorBaseEENKUlvE0_clEvENKUlvE0_clEvEUlfE_St5arrayIPcLm2EEEEviT0_T1_:
        /* <DEDUP_REMOVED lines=109> */
.L_x_24548:
[----:B------:R-:W-:-:S13]  /*06d0*/  ISETP.GE.U32.AND P0, PT, R3, R2, PT ;  /* 0x000000020300720c */ /* 0x000fda0003f06070 */
[----:B------:R-:W-:Y:S05]  /*06e0*/  @P0 BRA `(.L_x_24550) ;  /* 0x0000000000300947 */ /* 0x000fea0003800000 */
[----:B-1----:R-:W1:Y:S01]  /*06f0*/  LDC.64 R4, c[0x0][0x388] ;  /* 0x0000e200ff047b82 */ /* 0x002e620000000a00 */
[----:B------:R-:W-:Y:S01]  /*0700*/  IADD3 R11, PT, PT, R0, R3, RZ ;  /* 0x00000003000b7210 */ /* 0x000fe20007ffe0ff */
[----:B------:R-:W-:-:S04]  /*0710*/  VIADD R3, R3, 0x80 ;  /* 0x0000008003037836 */ /* 0x000fc80000000000 */
[----:B-1----:R-:W-:-:S05]  /*0720*/  IMAD.WIDE.U32 R4, R11, 0x4, R4 ;  /* 0x000000040b047825 */ /* 0x002fca00078e0004 */
[----:B------:R1:W-:Y:S02]  /*0730*/  STG.E desc[UR4][R4.64], R6 ;  /* 0x0000000604007986 */ /* 0x0003e4000c101904 */
.L_x_24549:
[----:B------:R-:W-:-:S13]  /*0740*/  ISETP.GE.U32.AND P0, PT, R3, R2, PT ;  /* 0x000000020300720c */ /* 0x000fda0003f06070 */
[----:B------:R-:W-:Y:S05]  /*0750*/  @P0 BRA `(.L_x_24551) ;  /* 0x0000000000340947 */ /* 0x000fea0003800000 */
[----:B01----:R-:W0:Y:S01]  /*0760*/  LDC.64 R4, c[0x0][0x388] ;  /* 0x0000e200ff047b82 */ /* 0x003e220000000a00 */
[----:B------:R-:W-:Y:S01]  /*0770*/  IADD3 R11, PT, PT, R0, R3, RZ ;  /* 0x00000003000b7210 */ /* 0x000fe20007ffe0ff */
[----:B------:R-:W-:-:S04]  /*0780*/  VIADD R3, R3, 0x80 ;  /* 0x0000008003037836 */ /* 0x000fc80000000000 */
[----:B0-----:R-:W-:-:S05]  /*0790*/  IMAD.WIDE.U32 R4, R11, 0x4, R4 ;  /* 0x000000040b047825 */ /* 0x001fca00078e0004 */
[----:B------:R3:W-:Y:S02]  /*07a0*/  STG.E desc[UR4][R4.64], R7 ;  /* 0x0000000704007986 */ /* 0x0007e4000c101904 */
.L_x_24550:
        /* <DEDUP_REMOVED lines=8> */
.L_x_24551:
[----:B------:R-:W-:Y:S05]  /*0830*/  BSYNC.RELIABLE B1 ;  /* 0x0000000000017941 */ /* 0x000fea0003800100 */
.L_x_24547:
[----:B------:R-:W-:-:S13]  /*0840*/  ISETP.GE.U32.AND P0, PT, R3, R2, PT ;  /* 0x000000020300720c */ /* 0x000fda0003f06070 */
[----:B01-3--:R-:W0:Y:S01]  /*0850*/  @!P0 LDC.64 R4, c[0x0][0x388] ;  /* 0x0000e200ff048b82 */ /* 0x00be220000000a00 */
[----:B------:R-:W-:Y:S01]  /*0860*/  @!P0 IADD3 R7, PT, PT, R0, R3, RZ ;  /* 0x0000000300078210 */ /* 0x000fe20007ffe0ff */
[----:B------:R-:W-:-:S04]  /*0870*/  @!P0 VIADD R3, R3, 0x80 ;  /* 0x0000008003038836 */ /* 0x000fc80000000000 */
[----:B0-----:R-:W-:-:S05]  /*0880*/  @!P0 IMAD.WIDE.U32 R4, R7, 0x4, R4 ;  /* 0x0000000407048825 */ /* 0x001fca00078e0004 */
[----:B--2---:R4:W-:Y:S02]  /*0890*/  @!P0 STG.E desc[UR4][R4.64], R9 ;  /* 0x0000000904008986 */ /* 0x0049e4000c101904 */
.L_x_24552:
[----:B------:R-:W-:Y:S05]  /*08a0*/  BSYNC.RECONVERGENT B0 ;  /* 0x0000000000007941 */ /* 0x000fea0003800200 */
.L_x_24546:
        /* <DEDUP_REMOVED lines=8> */
.L_x_24545:
        /* <DEDUP_REMOVED lines=9> */
[----:B---3--:R-:W-:Y:S08]  /*09c0*/  MUFU.RSQ R4, R4 ;  /* 0x0000000400047308 */ /* 0x008ff00000001400 */
[----:B------:R-:W-:Y:S08]  /*09d0*/  MUFU.RSQ R5, R5 ;  /* 0x0000000500057308 */ /* 0x000ff00000001400 */
[----:B------:R-:W-:Y:S08]  /*09e0*/  MUFU.RSQ R6, R6 ;  /* 0x0000000600067308 */ /* 0x000ff00000001400 */
[----:B------:R-:W0:Y:S08]  /*09f0*/  MUFU.RSQ R7, R7 ;  /* 0x0000000700077308 */ /* 0x000e300000001400 */
[----:B----4-:R-:W-:Y:S08]  /*0a00*/  MUFU.RSQ R8, R8 ;  /* 0x0000000800087308 */ /* 0x010ff00000001400 */
[----:B------:R-:W-:Y:S01]  /*0a10*/  MUFU.RSQ R9, R9 ;  /* 0x0000000900097308 */ /* 0x000fe20000001400 */
[----:B0-----:R-:W-:Y:S07]  /*0a20*/  STG.E.128 desc[UR4][R12.64], R4 ;  /* 0x000000040c007986 */ /* 0x001fee000c101d04 */
[----:B------:R-:W-:Y:S08]  /*0a30*/  MUFU.RSQ R10, R10 ;  /* 0x0000000a000a7308 */ /* 0x000ff00000001400 */
[----:B------:R-:W0:Y:S02]  /*0a40*/  MUFU.RSQ R11, R11 ;  /* 0x0000000b000b7308 */ /* 0x000e240000001400 */
[----:B0-----:R-:W-:Y:S01]  /*0a50*/  STG.E.128 desc[UR4][R12.64+0x800], R8 ;  /* 0x000800080c007986 */ /* 0x001fe2000c101d04 */
[----:B------:R-:W-:Y:S05]  /*0a60*/  EXIT ;  /* 0x000000000000794d */ /* 0x000fea0003800000 */
.L_x_24553:
        /* <DEDUP_REMOVED lines=9> */
.L_x_36063:


//--------------------- .text._ZN2at6native29vectorized_elementwise_kernelILi8EZZZNS0_17rsqrt_kernel_cudaERNS_18TensorIteratorBaseEENKUlvE0_clEvENKUlvE0_clEvEUlfE_St5arrayIPcLm2EEEEviT0_T1_ --------------------------
	.section	.text._ZN2at6native29vectorized_elementwise_kernelILi8EZZZNS0_17rsqrt_kernel_cudaERNS_18TensorIteratorBaseEENKUlvE0_clEvENKUlvE0_clEvEUlfE_St5arrayIPcLm2EEEEviT0_T1_,"ax",@progbits
	.align	128
        .global         _ZN2at6native29vectorized_elementwise_kernelILi8EZZZNS0_17rsqrt_kernel_cudaERNS_18TensorIteratorBaseEENKUlvE0_clEvENKUlvE0_clEvEUlfE_St5arrayIPcLm2EEEEviT0_T1_
        .type           _ZN2at6native29vectorized_elementwise_kernelILi8EZZZNS0_17rsqrt_kernel_cudaERNS_18TensorIteratorBaseEENKUlvE0_clEvENKUlvE0_clEvEUlfE_St5arrayIPcLm2EEEEviT0_T1_,@function
        .size           _ZN2at6native29vectorized_elementwise_kernelILi8EZZZNS0_17rsqrt_kernel_cudaERNS_18TensorIteratorBaseEENKUlvE0_clEvENKUlvE0_clEvEUlfE_St5arrayIPcLm2EEEEviT0_T1_,(.L_x_36064 - _ZN2at6native29vectorized_elementwise_kernelILi8EZZZNS0_17rsqrt_kernel_cudaERNS_18TensorIteratorBaseEENKUlvE0_clEvENKUlvE0_clEvEUlfE_St5arrayIPcLm2EEEEviT0_T1_)
        .other          _ZN2at6native29vectorized_elementwise_kernelILi8EZZZNS0_17rsqrt_kernel_cudaERNS_18TensorIteratorBaseEENKUlvE0_clEvENKUlvE0_clEvEUlfE_St5arrayIPcLm2EEEEviT0_T1_,@"STO_CUDA_ENTRY STV_DEFAULT"
_ZN2at6native29vectorized_elementwise_kernelILi8EZZZNS0_17rsqrt_kernel_cudaERNS_18TensorIteratorBaseEENKUlvE0_clEvENKUlvE0_clEvEUlfE_St5arrayIPcLm2EEEEviT0_T1_:
.text._ZN2at6native29vectorized_elementwise_kernelILi8EZZZNS0_17rsqrt_kernel_cudaERNS_18TensorIteratorBaseEENKUlvE0_clEvENKUlvE0_clEvEUlfE_St5arrayIPcLm2EEEEviT0_T1_:
[----:B------:R-:W-:Y:S01]  /*0000*/  LDC R1, c[0x0][0x37c] ;  /* 0x0000df00ff017b82 */ /* 0x000fe20000000800 */
[----:B------:R-:W-:Y:S05]  /*0010*/  EXIT ;  /* 0x000000000000794d */ /* 0x000fea0003800000 */
.L_x_24554:
        /* <DEDUP_REMOVED lines=14> */
.L_x_36064:


//--------------------- .text._ZN2at6native18elementwise_kernelILi128ELi4EZNS0_15gpu_kernel_implIZZZNS0_17rsqrt_kernel_cudaERNS_18TensorIteratorBaseEENKUlvE0_clEvENKUlvE_clEvEUldE_EEvS4_RKT_EUliE_EEviT1_ --------------------------
	.section	.text._ZN2at6native18elementwise_kernelILi128ELi4EZNS0_15gpu_kernel_implIZZZNS0_17rsqrt_kernel_cudaERNS_18TensorIteratorBaseEENKUlvE0_clEvENKUlvE_clEvEUldE_EEvS4_RKT_EUliE_EEviT1_,"ax",@progbits
	.align	128
        .global         _ZN2at6native18elementwise_kernelILi128ELi4EZNS0_15gpu_kernel_implIZZZNS0_17rsqrt_kernel_cudaERNS_18TensorIteratorBaseEENKUlvE0_clEvENKUlvE_clEvEUldE_EEvS4_RKT_EUliE_EEviT1_
        .type           _ZN2at6native18elementwise_kernelILi128ELi4EZNS0_15gpu_kernel_implIZZZNS0_17rsqrt_kernel_cudaERNS_18TensorIteratorBaseEENKUlvE0_clEvENKUlvE_clEvEUldE_EEvS4_RKT_EUliE_EEviT1_,@function
        .size           _ZN2at6native18elementwise_kernelILi128ELi4EZNS0_15gpu_kernel_implIZZZNS0_17rsqrt_kernel_cudaERNS_18TensorIteratorBaseEENKUlvE0_clEvENKUlvE_clEvEUldE_EEvS4_RKT_EUliE_EEviT1_,(.L_x_35773 - _ZN2at6native18elementwise_kernelILi128ELi4EZNS0_15gpu_kernel_implIZZZNS0_17rsqrt_kernel_cudaERNS_18TensorIteratorBaseEENKUlvE0_clEvENKUlvE_clEvEUldE_EEvS4_RKT_EUliE_EEviT1_)
        .other          _ZN2at6native18elementwise_kernelILi128ELi4EZNS0_15gpu_kernel_implIZZZNS0_17rsqrt_kernel_cudaERNS_18TensorIteratorBaseEENKUlvE0_clEvENKUlvE_clEvEUldE_EEvS4_RKT_EUliE_EEviT1_,@"STO_CUDA_ENTRY STV_DEFAULT"
_ZN2at6native18elementwise_kernelILi128ELi4EZNS0_15gpu_kernel_implIZZZNS0_17rsqrt_kernel_cudaERNS_18TensorIteratorBaseEENKUlvE0_clEvENKUlvE_clEvEUldE_EEvS4_RKT_EUliE_EEviT1_:
.text._ZN2at6native18elementwise_kernelILi128ELi4EZNS0_15gpu_kernel_implIZZZNS0_17rsqrt_kernel_cudaERNS_18TensorIteratorBaseEENKUlvE0_clEvENKUlvE_clEvEUldE_EEvS4_RKT_EUliE_EEviT1_:
        /* <DEDUP_REMOVED lines=319> */
.L_x_24557:
        /* <DEDUP_REMOVED lines=18> */
.L_x_24562:
[----:B------:R-:W2:Y:S02]  /*1510*/  LDG.E.U8 R2, desc[UR36][R2.64] ;  /* 0x0000002402027981 */ /* 0x000ea4000c1e1100 */
[----:B--2---:R4:W0:Y:S02]  /*1520*/  I2F.F64.U16 R4, R2 ;  /* 0x0000000200047312 */ /* 0x0048240000101800 */
[----:B0---4-:R-:W-:Y:S05]  /*1530*/  BRA `(.L_x_24564) ;  /* 0x0000000c00607947 */ /* 0x011fea0003800000 */
.L_x_24561:
        /* <DEDUP_REMOVED lines=9> */
.L_x_24566:
[----:B------:R-:W2:Y:S02]  /*15d0*/  LDG.E R2, desc[UR36][R2.64] ;  /* 0x0000002402027981 */ /* 0x000ea4000c1e1900 */
[----:B--2---:R4:W0:Y:S02]  /*15e0*/  I2F.F64 R4, R2 ;  /* 0x0000000200047312 */ /* 0x0048240000201c00 */
[----:B0---4-:R-:W-:Y:S05]  /*15f0*/  BRA `(.L_x_24564) ;  /* 0x0000000c00307947 */ /* 0x011fea0003800000 */
.L_x_24565:
[----:B------:R-:W2:Y:S02]  /*1600*/  LDG.E.U16 R2, desc[UR36][R2.64] ;  /* 0x0000002402027981 */ /* 0x000ea4000c1e1500 */
[----:B--2---:R4:W0:Y:S02]  /*1610*/  I2F.F64.S16 R4, R2 ;  /* 0x0000000200047312 */ /* 0x0048240000101c00 */
[----:B0---4-:R-:W-:Y:S05]  /*1620*/  BRA `(.L_x_24564) ;  /* 0x0000000c00247947 */ /* 0x011fea0003800000 */
.L_x_24560:
        /* <DEDUP_REMOVED lines=10> */
.L_x_24568:
[----:B------:R-:W2:Y:S02]  /*16d0*/  LDG.E.U16 R0, desc[UR36][R2.64] ;  /* 0x0000002402007981 */ /* 0x000ea4000c1e1500 */
[----:B--2---:R-:W-:-:S05]  /*16e0*/  HADD2.F32 R0, -RZ, R0.H0_H0 ;  /* 0x20000000ff007230 */ /* 0x004fca0000004100 */
[----:B------:R-:W-:-:S04]  /*16f0*/  FMUL.FTZ R0, R0, 1 ;  /* 0x3f80000000007820 */ /* 0x000fc80000410000 */
[----:B------:R3:W4:Y:S02]  /*1700*/  F2F.F64.F32 R4, R0 ;  /* 0x0000000000047310 */ /* 0x0007240000201800 */
[----:B---34-:R-:W-:Y:S05]  /*1710*/  BRA `(.L_x_24564) ;  /* 0x0000000800e87947 */ /* 0x018fea0003800000 */
.L_x_24567:
        /* <DEDUP_REMOVED lines=10> */
.L_x_24570:
[----:B------:R-:W2:Y:S02]  /*17c0*/  LDG.E.U16 R2, desc[UR36][R2.64] ;  /* 0x0000002402027981 */ /* 0x000ea4000c1e1500 */
[----:B--2---:R-:W-:-:S05]  /*17d0*/  HADD2.F32 R0, -RZ, R2.H0_H0 ;  /* 0x20000002ff007230 */ /* 0x004fca0000004100 */
[----:B------:R-:W-:-:S04]  /*17e0*/  FMUL.FTZ R0, R0, 1 ;  /* 0x3f80000000007820 */ /* 0x000fc80000410000 */
[----:B------:R4:W0:Y:S02]  /*17f0*/  F2F.F64.F32 R4, R0 ;  /* 0x0000000000047310 */ /* 0x0008240000201800 */
[----:B0---4-:R-:W-:Y:S05]  /*1800*/  BRA `(.L_x_24564) ;  /* 0x0000000800ac7947 */ /* 0x011fea0003800000 */
.L_x_24569:
[----:B------:R3:W5:Y:S01]  /*1810*/  LDG.E.64 R4, desc[UR36][R2.64] ;  /* 0x0000002402047981 */ /* 0x000762000c1e1b00 */
[----:B------:R-:W-:Y:S05]  /*1820*/  BRA `(.L_x_24564) ;  /* 0x0000000800a47947 */ /* 0x000fea0003800000 */
.L_x_24559:
        /* <DEDUP_REMOVED lines=13> */
.L_x_24573:
[----:B------:R2:W5:Y:S01]  /*1900*/  LDG.E.64 R4, desc[UR36][R2.64] ;  /* 0x0000002402047981 */ /* 0x000562000c1e1b00 */
[----:B------:R-:W-:Y:S05]  /*1910*/  BRA `(.L_x_24564) ;  /* 0x0000000800687947 */ /* 0x000fea0003800000 */
.L_x_24572:
        /* <DEDUP_REMOVED lines=27> */
.L_x_24575:
        /* <DEDUP_REMOVED lines=14> */
.L_x_24574:
[----:B------:R-:W2:Y:S02]  /*1bb0*/  LDG.E.U16 R0, desc[UR36][R2.64] ;  /* 0x0000002402007981 */ /* 0x000ea4000c1e1500 */
[----:B--2---:R-:W-:-:S04]  /*1bc0*/  IMAD.U32 R0, R0, 0x10000, RZ ;  /* 0x0001000000007824 */ /* 0x004fc800078e00ff */
[----:B------:R-:W-:-:S04]  /*1bd0*/  FMUL.FTZ R0, R0, 1 ;  /* 0x3f80000000007820 */ /* 0x000fc80000410000 */
[----:B------:R2:W3:Y:S02]  /*1be0*/  F2F.F64.F32 R4, R0 ;  /* 0x0000000000047310 */ /* 0x0004e40000201800 */
[----:B--23--:R-:W-:Y:S05]  /*1bf0*/  BRA `(.L_x_24564) ;  /* 0x0000000400b07947 */ /* 0x00cfea0003800000 */
.L_x_24571:
        /* <DEDUP_REMOVED lines=11> */
.L_x_24578:
        /* <DEDUP_REMOVED lines=21> */
.L_x_24580:
[----:B------:R-:W-:Y:S05]  /*1e00*/  BSYNC.RECONVERGENT B0 ;  /* 0x0000000000007941 */ /* 0x000fea0003800200 */
.L_x_24579:
[----:B------:R-:W-:Y:S02]  /*1e10*/  SHF.L.U32 R0, R0, 0x14, RZ ;  /* 0x0000001400007819 */ /* 0x000fe400000006ff */
[----:B------:R-:W-:-:S04]  /*1e20*/  LEA R2, R2, 0x3b800000, 0x17 ;  /* 0x3b80000002027811 */ /* 0x000fc800078eb8ff */
[----:B------:R-:W-:-:S05]  /*1e30*/  LOP3.LUT R0, R2, R0, R7, 0xfe, !PT ;  /* 0x0000000002007212 */ /* 0x000fca00078efe07 */
[----:B------:R-:W-:-:S04]  /*1e40*/  FMUL.FTZ R0, R0, 1 ;  /* 0x3f80000000007820 */ /* 0x000fc80000410000 */
[----:B------:R2:W3:Y:S02]  /*1e50*/  F2F.F64.F32 R4, R0 ;  /* 0x0000000000047310 */ /* 0x0004e40000201800 */
[----:B--23--:R-:W-:Y:S05]  /*1e60*/  BRA `(.L_x_24564) ;  /* 0x0000000400147947 */ /* 0x00cfea0003800000 */
.L_x_24577:
        /* <DEDUP_REMOVED lines=21> */
.L_x_24582:
[----:B------:R-:W-:Y:S05]  /*1fc0*/  BSYNC.RECONVERGENT B0 ;  /* 0x0000000000007941 */ /* 0x000fea0003800200 */
.L_x_24581:
[----:B------:R-:W-:Y:S01]  /*1fd0*/  IMAD.SHL.U32 R0, R0, 0x200000, RZ ;  /* 0x0020000000007824 */ /* 0x000fe200078e00ff */
[----:B------:R-:W-:-:S04]  /*1fe0*/  LEA R2, R2, 0x37800000, 0x17 ;  /* 0x3780000002027811 */ /* 0x000fc800078eb8ff */
[----:B------:R-:W-:-:S05]  /*1ff0*/  LOP3.LUT R0, R2, R0, R7, 0xfe, !PT ;  /* 0x0000000002007212 */ /* 0x000fca00078efe07 */
[----:B------:R-:W-:-:S04]  /*2000*/  FMUL.FTZ R0, R0, 1 ;  /* 0x3f80000000007820 */ /* 0x000fc80000410000 */
[----:B------:R2:W3:Y:S02]  /*2010*/  F2F.F64.F32 R4, R0 ;  /* 0x0000000000047310 */ /* 0x0004e40000201800 */
[----:B--23--:R-:W-:Y:S05]  /*2020*/  BRA `(.L_x_24564) ;  /* 0x0000000000a47947 */ /* 0x00cfea0003800000 */
.L_x_24576:
[----:B------:R-:W-:-:S09]  /*2030*/  UISETP.NE.AND UP0, UPT, UR4, 0x1c, UPT ;  /* 0x0000001c0400788c */ /* 0x000fd2000bf05270 */
[----:B------:R-:W-:Y:S05]  /*2040*/  BRA.U !UP0, `(.L_x_24583) ;  /* 0x0000000108947547 */ /* 0x000fea000b800000 */
[----:B------:R-:W-:-:S09]  /*2050*/  UISETP.NE.AND UP0, UPT, UR4, 0x1d, UPT ;  /* 0x0000001d0400788c */ /* 0x000fd2000bf05270 */
[----:B------:R-:W-:Y:S05]  /*2060*/  BRA.U !UP0, `(.L_x_24584) ;  /* 0x0000000108807547 */ /* 0x000fea000b800000 */
[----:B------:R-:W-:-:S09]  /*2070*/  UISETP.NE.AND UP0, UPT, UR4, 0x2c, UPT ;  /* 0x0000002c0400788c */ /* 0x000fd2000bf05270 */
[----:B------:R-:W-:Y:S05]  /*2080*/  BRA.U !UP0, `(.L_x_24585) ;  /* 0x0000000108487547 */ /* 0x000fea000b800000 */
.L_x_24563:
        /* <DEDUP_REMOVED lines=16> */
.L_x_24586:
[----:B------:R-:W-:Y:S01]  /*2190*/  CS2R R4, SRZ ;  /* 0x0000000000047805 */ /* 0x000fe2000001ff00 */
[----:B------:R-:W-:Y:S06]  /*21a0*/  BRA `(.L_x_24564) ;  /* 0x0000000000447947 */ /* 0x000fec0003800000 */
.L_x_24585:
        /* <DEDUP_REMOVED lines=12> */
.L_x_24584:
[----:B------:R-:W2:Y:S02]  /*2270*/  LDG.E.64 R4, desc[UR36][R2.64] ;  /* 0x0000002402047981 */ /* 0x000ea4000c1e1b00 */
[----:B--2---:R-:W2:Y:S02]  /*2280*/  I2F.F64.U64 R4, R4 ;  /* 0x0000000400047312 */ /* 0x004ea40000301800 */
[----:B--2---:R-:W-:Y:S05]  /*2290*/  BRA `(.L_x_24564) ;  /* 0x0000000000087947 */ /* 0x004fea0003800000 */
.L_x_24583:
[----:B------:R-:W2:Y:S02]  /*22a0*/  LDG.E R2, desc[UR36][R2.64] ;  /* 0x0000002402027981 */ /* 0x000ea4000c1e1900 */
[----:B--2---:R0:W1:Y:S02]  /*22b0*/  I2F.F64.U32 R4, R2 ;  /* 0x0000000200047312 */ /* 0x0040640000201800 */
.L_x_24564:
[----:B------:R-:W-:Y:S05]  /*22c0*/  BSYNC.RECONVERGENT B6 ;  /* 0x0000000000067941 */ /* 0x000fea0003800200 */
.L_x_24558:
[----:B-1---5:R-:W0:Y:S01]  /*22d0*/  MUFU.RSQ64H R9, R5 ;  /* 0x0000000500097308 */ /* 0x022e220000001c00 */
[----:B------:R-:W1:Y:S01]  /*22e0*/  LDCU.64 UR4, c[0x0][0x580] ;  /* 0x0000b000ff0477ac */ /* 0x000e620008000a00 */
[----:B------:R-:W-:Y:S01]  /*22f0*/  VIADD R0, R5, 0xfff00000 ;  /* 0xfff0000005007836 */ /* 0x000fe20000000000 */
[----:B------:R-:W-:Y:S01]  /*2300*/  MOV R6, 0x0 ;  /* 0x0000000000067802 */ /* 0x000fe20000000f00 */
[----:B------:R-:W-:Y:S01]  /*2310*/  IMAD.MOV.U32 R8, RZ, RZ, RZ ;  /* 0x000000ffff087224 */ /* 0x000fe200078e00ff */
[----:B------:R-:W-:Y:S01]  /*2320*/  BSSY.RECONVERGENT B0, `(.L_x_24587) ;  /* 0x000001c000007945 */ /* 0x000fe20003800200 */
[----:B------:R-:W-:Y:S01]  /*2330*/  IMAD.MOV.U32 R7, RZ, RZ, 0x3fd80000 ;  /* 0x3fd80000ff077424 */ /* 0x000fe200078e00ff */
[----:B------:R-:W-:-:S03]  /*2340*/  ISETP.GE.U32.AND P0, PT, R0, 0x7fe00000, PT ;  /* 0x7fe000000000780c */ /* 0x000fc60003f06070 */
[----:B0-23--:R-:W0:-:S15]  /*2350*/  DMUL R2, R8, R8 ;  /* 0x0000000808027228 */ /* 0x00de1e0000000000 */
        /* <DEDUP_REMOVED lines=14> */
[----:B------:R1:W0:Y:S02]  /*2440*/  DMUL R10, R8, R2 ;  /* 0x00000002080a7228 */ /* 0x0002240000000000 */
[----:B-1----:R-:W-:-:S04]  /*2450*/  IADD3 R2, P1, PT, R16, UR4, RZ ;  /* 0x0000000410027c10 */ /* 0x002fc8000ff3e0ff */
[----:B------:R-:W-:-:S15]  /*2460*/  IADD3.X R3, PT, PT, RZ, UR5, RZ, P1, !PT ;  /* 0x00000005ff037c10 */ /* 0x000fde0008ffe4ff */
[----:B------:R-:W-:-:S15]  /*2470*/  NOP ;  /* 0x0000000000007918 */ /* 0x000fde0000000000 */
[----:B------:R-:W-:-:S15]  /*2480*/  NOP ;  /* 0x0000000000007918 */ /* 0x000fde0000000000 */
[----:B------:R-:W-:-:S13]  /*2490*/  NOP ;  /* 0x0000000000007918 */ /* 0x000fda0000000000 */
[----:B0-----:R0:W1:Y:S02]  /*24a0*/  DFMA R8, R6, R10, R8 ;  /* 0x0000000a0608722b */ /* 0x0010640000000008 */
[----:B01----:R-:W-:Y:S05]  /*24b0*/  @!P0 BRA `(.L_x_24588) ;  /* 0x0000000000088947 */ /* 0x003fea0003800000 */
[----:B------:R-:W-:-:S07]  /*24c0*/  MOV R0, 0x24e0 ;  /* 0x000024e000007802 */ /* 0x000fce0000000f00 */
[----:B------:R-:W-:Y:S05]  /*24d0*/  CALL.REL.NOINC `($__internal_6_$__cuda_sm20_drsqrt_f64_slowpath_v2) ;  /* 0x000000b800747944 */ /* 0x000fea0003c00000 */
.L_x_24588:
[----:B------:R-:W-:Y:S05]  /*24e0*/  BSYNC.RECONVERGENT B0 ;  /* 0x0000000000007941 */ /* 0x000fea0003800200 */
.L_x_24587:
        /* <DEDUP_REMOVED lines=14> */
.L_x_24592:
[----:B------:R-:W0:Y:S02]  /*25d0*/  F2I.S64.F64.TRUNC R8, R8 ;  /* 0x0000000800087311 */ /* 0x000e24000030d900 */
[----:B0-----:R-:W-:-:S05]  /*25e0*/  IMAD.MOV.U32 R5, RZ, RZ, R8 ;  /* 0x000000ffff057224 */ /* 0x001fca00078e0008 */
[----:B------:R0:W-:Y:S01]  /*25f0*/  STG.E.U8 desc[UR36][R2.64], R5 ;  /* 0x0000000502007986 */ /* 0x0001e2000c101124 */
[----:B------:R-:W-:Y:S05]  /*2600*/  BRA `(.L_x_24594) ;  /* 0x0000001000847947 */ /* 0x000fea0003800000 */
.L_x_24591:
        /* <DEDUP_REMOVED lines=9> */
.L_x_24596:
[----:B------:R-:W0:Y:S02]  /*26a0*/  F2I.F64.TRUNC R9, R8 ;  /* 0x0000000800097311 */ /* 0x000e24000030d100 */
[----:B0-----:R0:W-:Y:S01]  /*26b0*/  STG.E desc[UR36][R2.64], R9 ;  /* 0x0000000902007986 */ /* 0x0011e2000c101924 */
[----:B------:R-:W-:Y:S05]  /*26c0*/  BRA `(.L_x_24594) ;  /* 0x0000001000547947 */ /* 0x000fea0003800000 */
.L_x_24595:
[----:B------:R-:W0:Y:S02]  /*26d0*/  F2I.F64.TRUNC R9, R8 ;  /* 0x0000000800097311 */ /* 0x000e24000030d100 */
[----:B0-----:R0:W-:Y:S01]  /*26e0*/  STG.E.U16 desc[UR36][R2.64], R9 ;  /* 0x0000000902007986 */ /* 0x0011e2000c101524 */
[----:B------:R-:W-:Y:S05]  /*26f0*/  BRA `(.L_x_24594) ;  /* 0x0000001000487947 */ /* 0x000fea0003800000 */
.L_x_24590:
        /* <DEDUP_REMOVED lines=17> */
.L_x_24598:
        /* <DEDUP_REMOVED lines=12> */
.L_x_24597:
        /* <DEDUP_REMOVED lines=18> */
.L_x_24600:
        /* <DEDUP_REMOVED lines=13> */
.L_x_24599:
[----:B------:R0:W-:Y:S01]  /*2ac0*/  STG.E.64 desc[UR36][R2.64], R8 ;  /* 0x0000000802007986 */ /* 0x0001e2000c101b24 */
[----:B------:R-:W-:Y:S05]  /*2ad0*/  BRA `(.L_x_24594) ;  /* 0x0000000c00507947 */ /* 0x000fea0003800000 */
.L_x_24589:
        /* <DEDUP_REMOVED lines=12> */
.L_x_24603:
[----:B------:R-:W-:-:S05]  /*2ba0*/  CS2R R10, SRZ ;  /* 0x00000000000a7805 */ /* 0x000fca000001ff00 */
[----:B------:R0:W-:Y:S01]  /*2bb0*/  STG.E.128 desc[UR36][R2.64], R8 ;  /* 0x0000000802007986 */ /* 0x0001e2000c101d24 */
[----:B------:R-:W-:Y:S05]  /*2bc0*/  BRA `(.L_x_24594) ;  /* 0x0000000c00147947 */ /* 0x000fea0003800000 */
.L_x_24602:
        /* <DEDUP_REMOVED lines=27> */
.L_x_24607:
[----:B------:R-:W-:Y:S05]  /*2d80*/  BSYNC.RECONVERGENT B0 ;  /* 0x0000000000007941 */ /* 0x000fea0003800200 */
.L_x_24606:
[----:B------:R-:W-:-:S05]  /*2d90*/  LOP3.LUT R5, R0, 0x80, R5, 0xf8, !PT ;  /* 0x0000008000057812 */ /* 0x000fca00078ef805 */
[----:B------:R0:W-:Y:S01]  /*2da0*/  STG.E.U8 desc[UR36][R2.64], R5 ;  /* 0x0000000502007986 */ /* 0x0001e2000c101124 */
[----:B------:R-:W-:Y:S05]  /*2db0*/  BRA `(.L_x_24594) ;  /* 0x0000000800987947 */ /* 0x000fea0003800000 */
.L_x_24605:
        /* <DEDUP_REMOVED lines=23> */
.L_x_24609:
[----:B------:R-:W-:Y:S05]  /*2f30*/  BSYNC.RECONVERGENT B0 ;  /* 0x0000000000007941 */ /* 0x000fea0003800200 */
.L_x_24608:
[----:B------:R-:W-:-:S05]  /*2f40*/  LOP3.LUT R5, R0, 0x80, R5, 0xf8, !PT ;  /* 0x0000008000057812 */ /* 0x000fca00078ef805 */
[----:B------:R0:W-:Y:S01]  /*2f50*/  STG.E.U8 desc[UR36][R2.64], R5 ;  /* 0x0000000502007986 */ /* 0x0001e2000c101124 */
[----:B------:R-:W-:Y:S05]  /*2f60*/  BRA `(.L_x_24594) ;  /* 0x00000008002c7947 */ /* 0x000fea0003800000 */
.L_x_24604:
        /* <DEDUP_REMOVED lines=12> */
.L_x_24601:
        /* <DEDUP_REMOVED lines=11> */
.L_x_24612:
        /* <DEDUP_REMOVED lines=21> */
.L_x_24615:
[----:B------:R-:W-:-:S04]  /*3230*/  SHF.R.U32.HI R0, RZ, 0x14, R5 ;  /* 0x00000014ff007819 */ /* 0x000fc80000011605 */
[----:B------:R-:W-:-:S04]  /*3240*/  LOP3.LUT R0, R0, 0x1, RZ, 0xc0, !PT ;  /* 0x0000000100007812 */ /* 0x000fc800078ec0ff */
[----:B------:R-:W-:-:S04]  /*3250*/  IADD3 R0, PT, PT, R5, 0x487ffff, R0 ;  /* 0x0487ffff05007810 */ /* 0x000fc80007ffe000 */
[----:B------:R-:W-:-:S04]  /*3260*/  SHF.R.U32.HI R0, RZ, 0x14, R0 ;  /* 0x00000014ff007819 */ /* 0x000fc80000011600 */
[----:B------:R-:W-:-:S07]  /*3270*/  LOP3.LUT R4, R0, 0xff, RZ, 0xc0, !PT ;  /* 0x000000ff00047812 */ /* 0x000fce00078ec0ff */
.L_x_24616:
[----:B------:R-:W-:-:S04]  /*3280*/  SHF.R.U32.HI R5, RZ, 0x18, R5 ;  /* 0x00000018ff057819 */ /* 0x000fc80000011605 */
[----:B------:R-:W-:-:S04]  /*3290*/  LOP3.LUT R4, R4, 0x80, R5, 0xf8, !PT ;  /* 0x0000008004047812 */ /* 0x000fc800078ef805 */
[----:B------:R-:W-:-:S07]  /*32a0*/  PRMT R0, R4, 0x7610, R0 ;  /* 0x0000761004007816 */ /* 0x000fce0000000000 */
.L_x_24614:
[----:B------:R-:W-:Y:S05]  /*32b0*/  BSYNC.RECONVERGENT B0 ;  /* 0x0000000000007941 */ /* 0x000fea0003800200 */
.L_x_24613:
[----:B------:R1:W-:Y:S01]  /*32c0*/  STG.E.U8 desc[UR36][R2.64], R0 ;  /* 0x0000000002007986 */ /* 0x0003e2000c101124 */
[----:B------:R-:W-:Y:S05]  /*32d0*/  BRA `(.L_x_24594) ;  /* 0x0000000400507947 */ /* 0x000fea0003800000 */
.L_x_24611:
        /* <DEDUP_REMOVED lines=21> */
.L_x_24619:
[----:B------:R-:W-:-:S04]  /*3430*/  SHF.R.U32.HI R0, RZ, 0x15, R5 ;  /* 0x00000015ff007819 */ /* 0x000fc80000011605 */
[----:B------:R-:W-:-:S04]  /*3440*/  LOP3.LUT R0, R0, 0x1, RZ, 0xc0, !PT ;  /* 0x0000000100007812 */ /* 0x000fc800078ec0ff */
[----:B------:R-:W-:-:S04]  /*3450*/  IADD3 R0, PT, PT, R5, 0x88fffff, R0 ;  /* 0x088fffff05007810 */ /* 0x000fc80007ffe000 */
[----:B------:R-:W-:-:S04]  /*3460*/  SHF.R.U32.HI R0, RZ, 0x15, R0 ;  /* 0x00000015ff007819 */ /* 0x000fc80000011600 */
[----:B------:R-:W-:-:S07]  /*3470*/  LOP3.LUT R4, R0, 0xff, RZ, 0xc0, !PT ;  /* 0x000000ff00047812 */ /* 0x000fce00078ec0ff */
.L_x_24620:
[----:B------:R-:W-:-:S04]  /*3480*/  SHF.R.U32.HI R5, RZ, 0x18, R5 ;  /* 0x00000018ff057819 */ /* 0x000fc80000011605 */
[----:B------:R-:W-:-:S04]  /*3490*/  LOP3.LUT R4, R4, 0x80, R5, 0xf8, !PT ;  /* 0x0000008004047812 */ /* 0x000fc800078ef805 */
[----:B------:R-:W-:-:S07]  /*34a0*/  PRMT R0, R4, 0x7610, R0 ;  /* 0x0000761004007816 */ /* 0x000fce0000000000 */
.L_x_24618:
[----:B------:R-:W-:Y:S05]  /*34b0*/  BSYNC.RECONVERGENT B0 ;  /* 0x0000000000007941 */ /* 0x000fea0003800200 */
.L_x_24617:
[----:B------:R0:W-:Y:S01]  /*34c0*/  STG.E.U8 desc[UR36][R2.64], R0 ;  /* 0x0000000002007986 */ /* 0x0001e2000c101124 */
[----:B------:R-:W-:Y:S05]  /*34d0*/  BRA `(.L_x_24594) ;  /* 0x0000000000d07947 */ /* 0x000fea0003800000 */
.L_x_24610:
[----:B------:R-:W-:-:S09]  /*34e0*/  UISETP.NE.AND UP0, UPT, UR4, 0x1c, UPT ;  /* 0x0000001c0400788c */ /* 0x000fd2000bf05270 */
[----:B------:R-:W-:Y:S05]  /*34f0*/  BRA.U !UP0, `(.L_x_24621) ;  /* 0x0000000108c07547 */ /* 0x000fea000b800000 */
[----:B------:R-:W-:-:S09]  /*3500*/  UISETP.NE.AND UP0, UPT, UR4, 0x1d, UPT ;  /* 0x0000001d0400788c */ /* 0x000fd2000bf05270 */
[----:B------:R-:W-:Y:S05]  /*3510*/  BRA.U !UP0, `(.L_x_24622) ;  /* 0x0000000108ac7547 */ /* 0x000fea000b800000 */
[----:B------:R-:W-:-:S09]  /*3520*/  UISETP.NE.AND UP0, UPT, UR4, 0x2c, UPT ;  /* 0x0000002c0400788c */ /* 0x000fd2000bf05270 */
[----:B------:R-:W-:Y:S05]  /*3530*/  BRA.U !UP0, `(.L_x_24623) ;  /* 0x0000000108447547 */ /* 0x000fea000b800000 */
.L_x_24593:
        /* <DEDUP_REMOVED lines=16> */
.L_x_24624:
[----:B------:R-:W-:Y:S05]  /*3640*/  BRA `(.L_x_24594) ;  /* 0x0000000000747947 */ /* 0x000fea0003800000 */
.L_x_24623:
        /* <DEDUP_REMOVED lines=24> */
.L_x_24622:
[----:B------:R-:W0:Y:S02]  /*37d0*/  F2I.U64.F64.TRUNC R8, R8 ;  /* 0x0000000800087311 */ /* 0x000e24000030d800 */
[----:B0-----:R0:W-:Y:S01]  /*37e0*/  STG.E.64 desc[UR36][R2.64], R8 ;  /* 0x0000000802007986 */ /* 0x0011e2000c101b24 */
[----:B------:R-:W-:Y:S05]  /*37f0*/  BRA `(.L_x_24594) ;  /* 0x0000000000087947 */ /* 0x000fea0003800000 */
.L_x_24621:
[----:B------:R-:W0:Y:S02]  /*3800*/  F2I.U32.F64.TRUNC R9, R8 ;  /* 0x0000000800097311 */ /* 0x000e24000030d000 */
[----:B0-----:R3:W-:Y:S02]  /*3810*/  STG.E desc[UR36][R2.64], R9 ;  /* 0x0000000902007986 */ /* 0x0017e4000c101924 */
.L_x_24594:
[----:B------:R-:W-:-:S07]  /*3820*/  VIADD R17, R17, 0x80 ;  /* 0x0000008011117836 */ /* 0x000fce0000000000 */
.L_x_24556:
[----:B------:R-:W-:Y:S05]  /*3830*/  BSYNC.RECONVERGENT B7 ;  /* 0x0000000000077941 */ /* 0x000fea0003800200 */
.L_x_24555:
[----:B------:R-:W5:Y:S01]  /*3840*/  LDCU UR4, c[0x0][0x380] ;  /* 0x00007000ff0477ac */ /* 0x000f620008000800 */
[----:B------:R-:W-:Y:S01]  /*3850*/  BSSY.RECONVERGENT B7, `(.L_x_24625) ;  /* 0x0000375000077945 */ /* 0x000fe20003800200 */
[----:B-----5:R-:W-:-:S13]  /*3860*/  ISETP.GE.AND P0, PT, R17, UR4, PT ;  /* 0x0000000411007c0c */ /* 0x020fda000bf06270 */
[----:B------:R-:W-:Y:S05]  /*3870*/  @P0 BRA `(.L_x_24626) ;  /* 0x0000003400c80947 */ /* 0x000fea0003800000 */
[----:B------:R-:W5:Y:S01]  /*3880*/  LDCU UR4, c[0x0][0x388] ;  /* 0x00007100ff0477ac */ /* 0x000f620008000800 */
[----:B01----:R-:W-:Y:S02]  /*3890*/  HFMA2 R0, -RZ, RZ, 0, 0 ;  /* 0x00000000ff007431 */ /* 0x003fe400000001ff */
[----:B------:R-:W-:Y:S01]  /*38a0*/  IMAD.MOV.U32 R16, RZ, RZ, RZ ;  /* 0x000000ffff107224 */ /* 0x000fe200078e00ff */
[----:B-----5:R-:W-:-:S09]  /*38b0*/  UISETP.NE.AND UP0, UPT, UR4, URZ, UPT ;  /* 0x000000ff0400728c */ /* 0x020fd2000bf05270 */
[----:B------:R-:W-:Y:S05]  /*38c0*/  BRA.U !UP0, `(.L_x_24627) ;  /* 0x0000001108a87547 */ /* 0x000fea000b800000 */
[----:B------:R-:W2:Y:S01]  /*38d0*/  LDCU.64 UR4, c[0x0][0x390] ;  /* 0x00007200ff0477ac */ /* 0x000ea20008000a00 */
[----:B------:R-:W-:Y:S01]  /*38e0*/  IMAD.MOV.U32 R16, RZ, RZ, RZ ;  /* 0x000000ffff107224 */ /* 0x000fe200078e00ff */
[----:B------:R-:W0:Y:S01]  /*38f0*/  LDCU UR6, c[0x0][0x38c] ;  /* 0x00007180ff0677ac */ /* 0x000e220008000800 */
[----:B------:R-:W1:Y:S01]  /*3900*/  LDCU.64 UR8, c[0x0][0x4b8] ;  /* 0x00009700ff0877ac */ /* 0x000e620008000a00 */
[----:B------:R-:W-:Y:S01]  /*3910*/  UISETP.NE.AND UP0, UPT, UR40, URZ, UPT ;  /* 0x000000ff2800728c */ /* 0x000fe2000bf05270 */
[----:B--234-:R-:W-:-:S05]  /*3920*/  IMAD.HI.U32 R2, R17, UR4, R16 ;  /* 0x0000000411027c27 */ /* 0x01cfca000f8e0010 */
[----:B------:R-:W-:-:S04]  /*3930*/  SHF.R.U32.HI R3, RZ, UR5, R2 ;  /* 0x00000005ff037c19 */ /* 0x000fc80008011602 */
[----:B------:R-:W-:-:S05]  /*3940*/  IADD3 R0, PT, PT, -R3, RZ, RZ ;  /* 0x000000ff03007210 */ /* 0x000fca0007ffe1ff */
[----:B0-----:R-:W-:-:S04]  /*3950*/  IMAD R0, R0, UR6, R17 ;  /* 0x0000000600007c24 */ /* 0x001fc8000f8e0211 */
[C---:B-1----:R-:W-:Y:S02]  /*3960*/  IMAD R16, R0.reuse, UR8, RZ ;  /* 0x0000000800107c24 */ /* 0x042fe4000f8e02ff */
        /* <DEDUP_REMOVED lines=288> */
.L_x_24627:
[----:B------:R-:W2:Y:S01]  /*4b70*/  LDCU.64 UR6, c[0x0][0x588] ;  /* 0x0000b100ff0677ac */ /* 0x000ea20008000a00 */
[----:B------:R-:W-:Y:S01]  /*4b80*/  BSSY.RECONVERGENT B6, `(.L_x_24628) ;  /* 0x00000ec000067945 */ /* 0x000fe20003800200 */
[----:B------:R-:W-:-:S04]  /*4b90*/  UPRMT UR4, UR41, 0x9910, URZ ;  /* 0x0000991029047896 */ /* 0x000fc800080000ff */
[----:B------:R-:W-:Y:S01]  /*4ba0*/  UISETP.GT.AND UP0, UPT, UR4, 0x9, UPT ;  /* 0x000000090400788c */ /* 0x000fe2000bf04270 */
[----:B--234-:R-:W-:-:S05]  /*4bb0*/  IADD3 R2, P0, PT, R0, UR6, RZ ;  /* 0x0000000600027c10 */ /* 0x01cfca000ff1e0ff */
        /* <DEDUP_REMOVED lines=13> */
.L_x_24632:
[----:B------:R-:W2:Y:S02]  /*4c90*/  LDG.E.U8 R2, desc[UR36][R2.64] ;  /* 0x0000002402027981 */ /* 0x000ea4000c1e1100 */
[----:B--2---:R4:W0:Y:S02]  /*4ca0*/  I2F.F64.U16 R4, R2 ;  /* 0x0000000200047312 */ /* 0x0048240000101800 */
[----:B0---4-:R-:W-:Y:S05]  /*4cb0*/  BRA `(.L_x_24634) ;  /* 0x0000000c00607947 */ /* 0x011fea0003800000 */
.L_x_24631:
        /* <DEDUP_REMOVED lines=9> */
.L_x_24636:
[----:B------:R-:W2:Y:S02]  /*4d50*/  LDG.E R2, desc[UR36][R2.64] ;  /* 0x0000002402027981 */ /* 0x000ea4000c1e1900 */
[----:B--2---:R4:W0:Y:S02]  /*4d60*/  I2F.F64 R4, R2 ;  /* 0x0000000200047312 */ /* 0x0048240000201c00 */
[----:B0---4-:R-:W-:Y:S05]  /*4d70*/  BRA `(.L_x_24634) ;  /* 0x0000000c00307947 */ /* 0x011fea0003800000 */
.L_x_24635:
[----:B------:R-:W2:Y:S02]  /*4d80*/  LDG.E.U16 R2, desc[UR36][R2.64] ;  /* 0x0000002402027981 */ /* 0x000ea4000c1e1500 */
[----:B--2---:R4:W0:Y:S02]  /*4d90*/  I2F.F64.S16 R4, R2 ;  /* 0x0000000200047312 */ /* 0x0048240000101c00 */
[----:B0---4-:R-:W-:Y:S05]  /*4da0*/  BRA `(.L_x_24634) ;  /* 0x0000000c00247947 */ /* 0x011fea0003800000 */
.L_x_24630:
        /* <DEDUP_REMOVED lines=10> */
.L_x_24638:
[----:B------:R-:W2:Y:S02]  /*4e50*/  LDG.E.U16 R0, desc[UR36][R2.64] ;  /* 0x0000002402007981 */ /* 0x000ea4000c1e1500 */
[----:B--2---:R-:W-:-:S05]  /*4e60*/  HADD2.F32 R0, -RZ, R0.H0_H0 ;  /* 0x20000000ff007230 */ /* 0x004fca0000004100 */
[----:B------:R-:W-:-:S04]  /*4e70*/  FMUL.FTZ R0, R0, 1 ;  /* 0x3f80000000007820 */ /* 0x000fc80000410000 */
[----:B------:R4:W0:Y:S02]  /*4e80*/  F2F.F64.F32 R4, R0 ;  /* 0x0000000000047310 */ /* 0x0008240000201800 */
[----:B0---4-:R-:W-:Y:S05]  /*4e90*/  BRA `(.L_x_24634) ;  /* 0x0000000800e87947 */ /* 0x011fea0003800000 */
.L_x_24637:
        /* <DEDUP_REMOVED lines=10> */
.L_x_24640:
[----:B------:R-:W2:Y:S02]  /*4f40*/  LDG.E.U16 R2, desc[UR36][R2.64] ;  /* 0x0000002402027981 */ /* 0x000ea4000c1e1500 */
[----:B--2---:R-:W-:-:S05]  /*4f50*/  HADD2.F32 R0, -RZ, R2.H0_H0 ;  /* 0x20000002ff007230 */ /* 0x004fca0000004100 */
[----:B------:R-:W-:-:S04]  /*4f60*/  FMUL.FTZ R0, R0, 1 ;  /* 0x3f80000000007820 */ /* 0x000fc80000410000 */
[----:B------:R3:W4:Y:S02]  /*4f70*/  F2F.F64.F32 R4, R0 ;  /* 0x0000000000047310 */ /* 0x0007240000201800 */
[----:B---34-:R-:W-:Y:S05]  /*4f80*/  BRA `(.L_x_24634) ;  /* 0x0000000800ac7947 */ /* 0x018fea0003800000 */
.L_x_24639:
[----:B------:R3:W5:Y:S01]  /*4f90*/  LDG.E.64 R4, desc[UR36][R2.64] ;  /* 0x0000002402047981 */ /* 0x000762000c1e1b00 */
[----:B------:R-:W-:Y:S05]  /*4fa0*/  BRA `(.L_x_24634) ;  /* 0x0000000800a47947 */ /* 0x000fea0003800000 */
.L_x_24629:
        /* <DEDUP_REMOVED lines=13> */
.L_x_24643:
[----:B------:R2:W5:Y:S01]  /*5080*/  LDG.E.64 R4, desc[UR36][R2.64] ;  /* 0x0000002402047981 */ /* 0x000562000c1e1b00 */
[----:B------:R-:W-:Y:S05]  /*5090*/  BRA `(.L_x_24634) ;  /* 0x0000000800687947 */ /* 0x000fea0003800000 */
.L_x_24642:
        /* <DEDUP_REMOVED lines=27> */
.L_x_24645:
        /* <DEDUP_REMOVED lines=14> */
.L_x_24644:
[----:B------:R-:W2:Y:S02]  /*5330*/  LDG.E.U16 R0, desc[UR36][R2.64] ;  /* 0x0000002402007981 */ /* 0x000ea4000c1e1500 */
[----:B--2---:R-:W-:-:S05]  /*5340*/  SHF.L.U32 R0, R0, 0x10, RZ ;  /* 0x0000001000007819 */ /* 0x004fca00000006ff */
[----:B------:R-:W-:-:S04]  /*5350*/  FMUL.FTZ R0, R0, 1 ;  /* 0x3f80000000007820 */ /* 0x000fc80000410000 */
[----:B------:R3:W4:Y:S02]  /*5360*/  F2F.F64.F32 R4, R0 ;  /* 0x0000000000047310 */ /* 0x0007240000201800 */
[----:B---34-:R-:W-:Y:S05]  /*5370*/  BRA `(.L_x_24634) ;  /* 0x0000000400b07947 */ /* 0x018fea0003800000 */
.L_x_24641:
        /* <DEDUP_REMOVED lines=11> */
.L_x_24648:
        /* <DEDUP_REMOVED lines=21> */
.L_x_24650:
[----:B------:R-:W-:Y:S05]  /*5580*/  BSYNC.RECONVERGENT B0 ;  /* 0x0000000000007941 */ /* 0x000fea0003800200 */
.L_x_24649:
[----:B------:R-:W-:Y:S01]  /*5590*/  IMAD.SHL.U32 R0, R0, 0x100000, RZ ;  /* 0x0010000000007824 */ /* 0x000fe200078e00ff */
[----:B------:R-:W-:-:S04]  /*55a0*/  LEA R2, R2, 0x3b800000, 0x17 ;  /* 0x3b80000002027811 */ /* 0x000fc800078eb8ff */
[----:B------:R-:W-:-:S05]  /*55b0*/  LOP3.LUT R0, R2, R0, R7, 0xfe, !PT ;  /* 0x0000000002007212 */ /* 0x000fca00078efe07 */
[----:B------:R-:W-:-:S04]  /*55c0*/  FMUL.FTZ R0, R0, 1 ;  /* 0x3f80000000007820 */ /* 0x000fc80000410000 */
[----:B------:R2:W3:Y:S02]  /*55d0*/  F2F.F64.F32 R4, R0 ;  /* 0x0000000000047310 */ /* 0x0004e40000201800 */
[----:B--23--:R-:W-:Y:S05]  /*55e0*/  BRA `(.L_x_24634) ;  /* 0x0000000400147947 */ /* 0x00cfea0003800000 */
.L_x_24647:
        /* <DEDUP_REMOVED lines=21> */
.L_x_24652:
[----:B------:R-:W-:Y:S05]  /*5740*/  BSYNC.RECONVERGENT B0 ;  /* 0x0000000000007941 */ /* 0x000fea0003800200 */
.L_x_24651:
[----:B------:R-:W-:Y:S02]  /*5750*/  SHF.L.U32 R0, R0, 0x15, RZ ;  /* 0x0000001500007819 */ /* 0x000fe400000006ff */
[----:B------:R-:W-:-:S04]  /*5760*/  LEA R2, R2, 0x37800000, 0x17 ;  /* 0x3780000002027811 */ /* 0x000fc800078eb8ff */
[----:B------:R-:W-:-:S05]  /*5770*/  LOP3.LUT R0, R2, R0, R7, 0xfe, !PT ;  /* 0x0000000002007212 */ /* 0x000fca00078efe07 */
[----:B------:R-:W-:-:S04]  /*5780*/  FMUL.FTZ R0, R0, 1 ;  /* 0x3f80000000007820 */ /* 0x000fc80000410000 */
[----:B------:R2:W3:Y:S02]  /*5790*/  F2F.F64.F32 R4, R0 ;  /* 0x0000000000047310 */ /* 0x0004e40000201800 */
[----:B--23--:R-:W-:Y:S05]  /*57a0*/  BRA `(.L_x_24634) ;  /* 0x0000000000a47947 */ /* 0x00cfea0003800000 */
.L_x_24646:
        /* <DEDUP_REMOVED lines=18> */
.L_x_24633:
        /* <DEDUP_REMOVED lines=16> */
.L_x_24655:
[----:B------:R-:W-:Y:S01]  /*59d0*/  CS2R R4, SRZ ;  /* 0x0000000000047805 */ /* 0x000fe2000001ff00 */
[----:B------:R-:W-:Y:S06]  /*59e0*/  BRA `(.L_x_24634) ;  /* 0x0000000000147947 */ /* 0x000fec0003800000 */
.L_x_24654:
[----:B------:R-:W2:Y:S02]  /*59f0*/  LDG.E.64 R4, desc[UR36][R2.64] ;  /* 0x0000002402047981 */ /* 0x000ea4000c1e1b00 */
[----:B--2---:R-:W2:Y:S02]  /*5a00*/  I2F.F64.U64 R4, R4 ;  /* 0x0000000400047312 */ /* 0x004ea40000301800 */
[----:B--2---:R-:W-:Y:S05]  /*5a10*/  BRA `(.L_x_24634) ;  /* 0x0000000000087947 */ /* 0x004fea0003800000 */
.L_x_24653:
[----:B------:R-:W2:Y:S02]  /*5a20*/  LDG.E R2, desc[UR36][R2.64] ;  /* 0x0000002402027981 */ /* 0x000ea4000c1e1900 */
[----:B--2---:R0:W1:Y:S02]  /*5a30*/  I2F.F64.U32 R4, R2 ;  /* 0x0000000200047312 */ /* 0x0040640000201800 */
.L_x_24634:
[----:B------:R-:W-:Y:S05]  /*5a40*/  BSYNC.RECONVERGENT B6 ;  /* 0x0000000000067941 */ /* 0x000fea0003800200 */
.L_x_24628:
[----:B-1---5:R-:W0:Y:S01]  /*5a50*/  MUFU.RSQ64H R9, R5 ;  /* 0x0000000500097308 */ /* 0x022e220000001c00 */
[----:B------:R-:W1:Y:S01]  /*5a60*/  LDCU.64 UR4, c[0x0][0x580] ;  /* 0x0000b000ff0477ac */ /* 0x000e620008000a00 */
[----:B------:R-:W-:Y:S01]  /*5a70*/  IADD3 R0, PT, PT, R5, -0x100000, RZ ;  /* 0xfff0000005007810 */ /* 0x000fe20007ffe0ff */
[----:B------:R-:W-:Y:S01]  /*5a80*/  IMAD.MOV.U32 R8, RZ, RZ, RZ ;  /* 0x000000ffff087224 */ /* 0x000fe200078e00ff */
[----:B------:R-:W-:Y:S01]  /*5a90*/  MOV R6, 0x0 ;  /* 0x0000000000067802 */ /* 0x000fe20000000f00 */
[----:B------:R-:W-:Y:S01]  /*5aa0*/  IMAD.MOV.U32 R7, RZ, RZ, 0x3fd80000 ;  /* 0x3fd80000ff077424 */ /* 0x000fe200078e00ff */
[----:B------:R-:W-:Y:S01]  /*5ab0*/  ISETP.GE.U32.AND P0, PT, R0, 0x7fe00000, PT ;  /* 0x7fe000000000780c */ /* 0x000fe20003f06070 */
[----:B------:R-:W-:Y:S02]  /*5ac0*/  BSSY.RECONVERGENT B0, `(.L_x_24656) ;  /* 0x000001a000007945 */ /* 0x000fe40003800200 */
        /* <DEDUP_REMOVED lines=16> */
[----:B-1----:R-:W-:-:S05]  /*5bd0*/  IADD3 R2, P1, PT, R16, UR4, RZ ;  /* 0x0000000410027c10 */ /* 0x002fca000ff3e0ff */
[----:B------:R-:W-:-:S15]  /*5be0*/  IMAD.X R3, RZ, RZ, UR5, P1 ;  /* 0x00000005ff037e24 */ /* 0x000fde00088e06ff */
[----:B------:R-:W-:-:S15]  /*5bf0*/  NOP ;  /* 0x0000000000007918 */ /* 0x000fde0000000000 */
[----:B------:R-:W-:-:S15]  /*5c00*/  NOP ;  /* 0x0000000000007918 */ /* 0x000fde0000000000 */
[----:B------:R-:W-:-:S12]  /*5c10*/  NOP ;  /* 0x0000000000007918 */ /* 0x000fd80000000000 */
[----:B0-----:R0:W1:Y:S02]  /*5c20*/  DFMA R8, R6, R10, R8 ;  /* 0x0000000a0608722b */ /* 0x0010640000000008 */
[----:B01----:R-:W-:Y:S05]  /*5c30*/  @!P0 BRA `(.L_x_24657) ;  /* 0x0000000000088947 */ /* 0x003fea0003800000 */
[----:B------:R-:W-:-:S07]  /*5c40*/  MOV R0, 0x5c60 ;  /* 0x00005c6000007802 */ /* 0x000fce0000000f00 */
[----:B------:R-:W-:Y:S05]  /*5c50*/  CALL.REL.NOINC `($__internal_6_$__cuda_sm20_drsqrt_f64_slowpath_v2) ;  /* 0x0000008000947944 */ /* 0x000fea0003c00000 */
.L_x_24657:
[----:B------:R-:W-:Y:S05]  /*5c60*/  BSYNC.RECONVERGENT B0 ;  /* 0x0000000000007941 */ /* 0x000fea0003800200 */
.L_x_24656:
        /* <DEDUP_REMOVED lines=14> */
.L_x_24661:
[----:B------:R-:W0:Y:S02]  /*5d50*/  F2I.S64.F64.TRUNC R8, R8 ;  /* 0x0000000800087311 */ /* 0x000e24000030d900 */
[----:B0-----:R-:W-:-:S05]  /*5d60*/  MOV R5, R8 ;  /* 0x0000000800057202 */ /* 0x001fca0000000f00 */
[----:B------:R3:W-:Y:S01]  /*5d70*/  STG.E.U8 desc[UR36][R2.64], R5 ;  /* 0x0000000502007986 */ /* 0x0007e2000c101124 */
[----:B------:R-:W-:Y:S05]  /*5d80*/  BRA `(.L_x_24663) ;  /* 0x0000001000807947 */ /* 0x000fea0003800000 */
.L_x_24660:
        /* <DEDUP_REMOVED lines=9> */
.L_x_24665:
[----:B------:R-:W0:Y:S02]  /*5e20*/  F2I.F64.TRUNC R9, R8 ;  /* 0x0000000800097311 */ /* 0x000e24000030d100 */
[----:B0-----:R2:W-:Y:S01]  /*5e30*/  STG.E desc[UR36][R2.64], R9 ;  /* 0x0000000902007986 */ /* 0x0015e2000c101924 */
[----:B------:R-:W-:Y:S05]  /*5e40*/  BRA `(.L_x_24663) ;  /* 0x0000001000507947 */ /* 0x000fea0003800000 */
.L_x_24664:
[----:B------:R-:W0:Y:S02]  /*5e50*/  F2I.F64.TRUNC R9, R8 ;  /* 0x0000000800097311 */ /* 0x000e24000030d100 */
[----:B0-----:R0:W-:Y:S01]  /*5e60*/  STG.E.U16 desc[UR36][R2.64], R9 ;  /* 0x0000000902007986 */ /* 0x0011e2000c101524 */
[----:B------:R-:W-:Y:S05]  /*5e70*/  BRA `(.L_x_24663) ;  /* 0x0000001000447947 */ /* 0x000fea0003800000 */
.L_x_24659:
        /* <DEDUP_REMOVED lines=17> */
.L_x_24667:
        /* <DEDUP_REMOVED lines=12> */
.L_x_24666:
        /* <DEDUP_REMOVED lines=18> */
.L_x_24669:
        /* <DEDUP_REMOVED lines=13> */
.L_x_24668:
[----:B------:R0:W-:Y:S01]  /*6240*/  STG.E.64 desc[UR36][R2.64], R8 ;  /* 0x0000000802007986 */ /* 0x0001e2000c101b24 */
[----:B------:R-:W-:Y:S05]  /*6250*/  BRA `(.L_x_24663) ;  /* 0x0000000c004c7947 */ /* 0x000fea0003800000 */
.L_x_24658:
        /* <DEDUP_REMOVED lines=13> */
.L_x_24673:
        /* <DEDUP_REMOVED lines=26> */
.L_x_24676:
[----:B------:R-:W-:-:S04]  /*64d0*/  SHF.R.U32.HI R5, RZ, 0x18, R5 ;  /* 0x00000018ff057819 */ /* 0x000fc80000011605 */
[----:B------:R-:W-:-:S07]  /*64e0*/  LOP3.LUT R0, R0, 0x80, R5, 0xf8, !PT ;  /* 0x0000008000007812 */ /* 0x000fce00078ef805 */
.L_x_24675:
[----:B------:R-:W-:Y:S05]  /*64f0*/  BSYNC.RECONVERGENT B0 ;  /* 0x0000000000007941 */ /* 0x000fea0003800200 */
.L_x_24674:
[----:B------:R0:W-:Y:S01]  /*6500*/  STG.E.U8 desc[UR36][R2.64], R0 ;  /* 0x0000000002007986 */ /* 0x0001e2000c101124 */
[----:B------:R-:W-:Y:S05]  /*6510*/  BRA `(.L_x_24663) ;  /* 0x00000008009c7947 */ /* 0x000fea0003800000 */
.L_x_24672:
        /* <DEDUP_REMOVED lines=26> */
.L_x_24679:
[----:B------:R-:W-:-:S04]  /*66c0*/  SHF.R.U32.HI R5, RZ, 0x18, R5 ;  /* 0x00000018ff057819 */ /* 0x000fc80000011605 */
[----:B------:R-:W-:-:S07]  /*66d0*/  LOP3.LUT R0, R0, 0x80, R5, 0xf8, !PT ;  /* 0x0000008000007812 */ /* 0x000fce00078ef805 */
.L_x_24678:
[----:B------:R-:W-:Y:S05]  /*66e0*/  BSYNC.RECONVERGENT B0 ;  /* 0x0000000000007941 */ /* 0x000fea0003800200 */
.L_x_24677:
[----:B------:R0:W-:Y:S01]  /*66f0*/  STG.E.U8 desc[UR36][R2.64], R0 ;  /* 0x0000000002007986 */ /* 0x0001e2000c101124 */
[----:B------:R-:W-:Y:S05]  /*6700*/  BRA `(.L_x_24663) ;  /* 0x0000000800207947 */ /* 0x000fea0003800000 */
.L_x_24671:
        /* <DEDUP_REMOVED lines=30> */
.L_x_24681:
[----:B------:R-:W0:Y:S02]  /*68f0*/  F2I.U64.F64.TRUNC R8, R8 ;  /* 0x0000000800087311 */ /* 0x000e24000030d800 */
[----:B0-----:R0:W-:Y:S01]  /*6900*/  STG.E.64 desc[UR36][R2.64], R8 ;  /* 0x0000000802007986 */ /* 0x0011e2000c101b24 */
[----:B------:R-:W-:Y:S05]  /*6910*/  BRA `(.L_x_24663) ;  /* 0x00000004009c7947 */ /* 0x000fea0003800000 */
.L_x_24680:
[----:B------:R-:W0:Y:S02]  /*6920*/  F2I.U32.F64.TRUNC R9, R8 ;  /* 0x0000000800097311 */ /* 0x000e24000030d000 */
[----:B0-----:R0:W-:Y:S01]  /*6930*/  STG.E desc[UR36][R2.64], R9 ;  /* 0x0000000902007986 */ /* 0x0011e2000c101924 */
[----:B------:R-:W-:Y:S05]  /*6940*/  BRA `(.L_x_24663) ;  /* 0x0000000400907947 */ /* 0x000fea0003800000 */
.L_x_24670:
        /* <DEDUP_REMOVED lines=10> */
.L_x_24683:
[----:B------:R-:W-:-:S05]  /*69f0*/  CS2R R10, SRZ ;  /* 0x00000000000a7805 */ /* 0x000fca000001ff00 */
[----:B------:R0:W-:Y:S01]  /*6a00*/  STG.E.128 desc[UR36][R2.64], R8 ;  /* 0x0000000802007986 */ /* 0x0001e2000c101d24 */
[----:B------:R-:W-:Y:S05]  /*6a10*/  BRA `(.L_x_24663) ;  /* 0x00000004005c7947 */ /* 0x000fea0003800000 */
.L_x_24682:
[----:B------:R-:W-:-:S09]  /*6a20*/  UISETP.NE.AND UP0, UPT, UR4, 0xf, UPT ;  /* 0x0000000f0400788c */ /* 0x000fd2000bf05270 */
[----:B------:R-:W-:Y:S05]  /*6a30*/  BRA.U !UP0, `(.L_x_24684) ;  /* 0x0000000508287547 */ /* 0x000fea000b800000 */
[----:B------:R-:W-:-:S09]  /*6a40*/  UISETP.NE.AND UP0, UPT, UR4, 0x17, UPT ;  /* 0x000000170400788c */ /* 0x000fd2000bf05270 */
[----:B------:R-:W-:Y:S05]  /*6a50*/  BRA.U !UP0, `(.L_x_24685) ;  /* 0x0000000108b07547 */ /* 0x000fea000b800000 */
[----:B------:R-:W-:-:S09]  /*6a60*/  UISETP.NE.AND UP0, UPT, UR4, 0x18, UPT ;  /* 0x000000180400788c */ /* 0x000fd2000bf05270 */
[----:B------:R-:W-:Y:S05]  /*6a70*/  BRA.U !UP0, `(.L_x_24686) ;  /* 0x0000000108447547 */ /* 0x000fea000b800000 */
.L_x_24662:
        /* <DEDUP_REMOVED lines=16> */
.L_x_24687:
[----:B------:R-:W-:Y:S05]  /*6b80*/  BRA `(.L_x_24663) ;  /* 0x0000000400007947 */ /* 0x000fea0003800000 */
.L_x_24686:
        /* <DEDUP_REMOVED lines=21> */
.L_x_24689:
[----:B------:R-:W-:Y:S05]  /*6ce0*/  BSYNC.RECONVERGENT B0 ;  /* 0x0000000000007941 */ /* 0x000fea0003800200 */
.L_x_24688:
[----:B------:R-:W-:-:S05]  /*6cf0*/  LOP3.LUT R5, R0, 0x80, R5, 0xf8, !PT ;  /* 0x0000008000057812 */ /* 0x000fca00078ef805 */
[----:B------:R0:W-:Y:S01]  /*6d00*/  STG.E.U8 desc[UR36][R2.64], R5 ;  /* 0x0000000502007986 */ /* 0x0001e2000c101124 */
[----:B------:R-:W-:Y:S05]  /*6d10*/  BRA `(.L_x_24663) ;  /* 0x00000000009c7947 */ /* 0x000fea0003800000 */
.L_x_24685:
        /* <DEDUP_REMOVED lines=20> */
.L_x_24691:
[----:B------:R-:W-:Y:S02]  /*6e60*/  ISETP.GT.U32.AND P0, PT, R4, 0x7f800000, PT ;  /* 0x7f8000000400780c */ /* 0x000fe40003f04070 */
[----:B------:R-:W-:-:S04]  /*6e70*/  MOV R0, 0x7f ;  /* 0x0000007f00007802 */ /* 0x000fc80000000f00 */
[----:B------:R-:W-:-:S07]  /*6e80*/  SEL R0, R0, 0x7c, P0 ;  /* 0x0000007c00007807 */ /* 0x000fce0000000000 */
.L_x_24692:
[----:B------:R-:W-:Y:S05]  /*6e90*/  BSYNC.RECONVERGENT B0 ;  /* 0x0000000000007941 */ /* 0x000fea0003800200 */
.L_x_24690:
[----:B------:R-:W-:-:S04]  /*6ea0*/  SHF.R.U32.HI R5, RZ, 0x18, R5 ;  /* 0x00000018ff057819 */ /* 0x000fc80000011605 */
[----:B------:R-:W-:-:S05]  /*6eb0*/  LOP3.LUT R5, R0, 0x80, R5, 0xf8, !PT ;  /* 0x0000008000057812 */ /* 0x000fca00078ef805 */
[----:B------:R0:W-:Y:S01]  /*6ec0*/  STG.E.U8 desc[UR36][R2.64], R5 ;  /* 0x0000000502007986 */ /* 0x0001e2000c101124 */
[----:B------:R-:W-:Y:S05]  /*6ed0*/  BRA `(.L_x_24663) ;  /* 0x00000000002c7947 */ /* 0x000fea0003800000 */
.L_x_24684:
        /* <DEDUP_REMOVED lines=11> */
.L_x_24663:
[----:B------:R-:W-:-:S07]  /*6f90*/  VIADD R17, R17, 0x80 ;  /* 0x0000008011117836 */ /* 0x000fce0000000000 */
.L_x_24626:
[----:B------:R-:W-:Y:S05]  /*6fa0*/  BSYNC.RECONVERGENT B7 ;  /* 0x0000000000077941 */ /* 0x000fea0003800200 */
.L_x_24625:
[----:B------:R-:W5:Y:S01]  /*6fb0*/  LDCU UR4, c[0x0][0x380] ;  /* 0x00007000ff0477ac */ /* 0x000f620008000800 */
[----:B------:R-:W-:Y:S01]  /*6fc0*/  BSSY.RECONVERGENT B7, `(.L_x_24693) ;  /* 0x0000375000077945 */ /* 0x000fe20003800200 */
[----:B-----5:R-:W-:-:S13]  /*6fd0*/  ISETP.GE.AND P0, PT, R17, UR4, PT ;  /* 0x0000000411007c0c */ /* 0x020fda000bf06270 */
[----:B------:R-:W-:Y:S05]  /*6fe0*/  @P0 BRA `(.L_x_24694) ;  /* 0x0000003400c80947 */ /* 0x000fea0003800000 */
[----:B------:R-:W5:Y:S01]  /*6ff0*/  LDCU UR4, c[0x0][0x388] ;  /* 0x00007100ff0477ac */ /* 0x000f620008000800 */
[----:B01----:R-:W-:Y:S01]  /*7000*/  MOV R0, RZ ;  /* 0x000000ff00007202 */ /* 0x003fe20000000f00 */
[----:B------:R-:W-:Y:S01]  /*7010*/  IMAD.MOV.U32 R16, RZ, RZ, RZ ;  /* 0x000000ffff107224 */ /* 0x000fe200078e00ff */
[----:B-----5:R-:W-:-:S09]  /*7020*/  UISETP.NE.AND UP0, UPT, UR4, URZ, UPT ;  /* 0x000000ff0400728c */ /* 0x020fd2000bf05270 */
[----:B------:R-:W-:Y:S05]  /*7030*/  BRA.U !UP0, `(.L_x_24695) ;  /* 0x0000001108a87547 */ /* 0x000fea000b800000 */
[----:B------:R-:W2:Y:S01]  /*7040*/  LDCU.64 UR4, c[0x0][0x390] ;  /* 0x00007200ff0477ac */ /* 0x000ea20008000a00 */
[----:B------:R-:W-:Y:S01]  /*7050*/  HFMA2 R16, -RZ, RZ, 0, 0 ;  /* 0x00000000ff107431 */ /* 0x000fe200000001ff */
[----:B------:R-:W0:Y:S01]  /*7060*/  LDCU UR6, c[0x0][0x38c] ;  /* 0x00007180ff0677ac */ /* 0x000e220008000800 */
[----:B------:R-:W1:Y:S01]  /*7070*/  LDCU.64 UR8, c[0x0][0x4b8] ;  /* 0x00009700ff0877ac */ /* 0x000e620008000a00 */
[----:B------:R-:W-:Y:S02]  /*7080*/  UISETP.NE.AND UP0, UPT, UR40, URZ, UPT ;  /* 0x000000ff2800728c */ /* 0x000fe4000bf05270 */
[----:B--234-:R-:W-:-:S05]  /*7090*/  IMAD.HI.U32 R2, R17, UR4, R16 ;  /* 0x0000000411027c27 */ /* 0x01cfca000f8e0010 */
[----:B------:R-:W-:-:S05]  /*70a0*/  SHF.R.U32.HI R3, RZ, UR5, R2 ;  /* 0x00000005ff037c19 */ /* 0x000fca0008011602 */
[----:B------:R-:W-:-:S04]  /*70b0*/  IMAD.MOV R0, RZ, RZ, -R3 ;  /* 0x000000ffff007224 */ /* 0x000fc800078e0a03 */
[----:B0-----:R-:W-:-:S04]  /*70c0*/  IMAD R0, R0, UR6, R17 ;  /* 0x0000000600007c24 */ /* 0x001fc8000f8e0211 */
[C---:B-1----:R-:W-:Y:S02]  /*70d0*/  IMAD R16, R0.reuse, UR8, RZ ;  /* 0x0000000800107c24 */ /* 0x042fe4000f8e02ff */
        /* <DEDUP_REMOVED lines=288> */
.L_x_24695:
[----:B------:R-:W2:Y:S01]  /*82e0*/  LDCU.64 UR6, c[0x0][0x588] ;  /* 0x0000b100ff0677ac */ /* 0x000ea20008000a00 */
[----:B------:R-:W-:Y:S01]  /*82f0*/  BSSY.RECONVERGENT B6, `(.L_x_24696) ;  /* 0x00000ec000067945 */ /* 0x000fe20003800200 */
[----:B------:R-:W-:-:S04]  /*8300*/  UPRMT UR4, UR41, 0x9910, URZ ;  /* 0x0000991029047896 */ /* 0x000fc800080000ff */
[----:B------:R-:W-:Y:S01]  /*8310*/  UISETP.GT.AND UP0, UPT, UR4, 0x9, UPT ;  /* 0x000000090400788c */ /* 0x000fe2000bf04270 */
[----:B--234-:R-:W-:-:S04]  /*8320*/  IADD3 R2, P0, PT, R0, UR6, RZ ;  /* 0x0000000600027c10 */ /* 0x01cfc8000ff1e0ff */
        /* <DEDUP_REMOVED lines=13> */
.L_x_24700:
[----:B------:R-:W2:Y:S02]  /*8400*/  LDG.E.U8 R2, desc[UR36][R2.64] ;  /* 0x0000002402027981 */ /* 0x000ea4000c1e1100 */
[----:B--2---:R0:W1:Y:S02]  /*8410*/  I2F.F64.U16 R4, R2 ;  /* 0x0000000200047312 */ /* 0x0040640000101800 */
[----:B01----:R-:W-:Y:S05]  /*8420*/  BRA `(.L_x_24702) ;  /* 0x0000000c00607947 */ /* 0x003fea0003800000 */
.L_x_24699:
        /* <DEDUP_REMOVED lines=9> */
.L_x_24704:
[----:B------:R-:W2:Y:S02]  /*84c0*/  LDG.E R2, desc[UR36][R2.64] ;  /* 0x0000002402027981 */ /* 0x000ea4000c1e1900 */
[----:B--2---:R0:W1:Y:S02]  /*84d0*/  I2F.F64 R4, R2 ;  /* 0x0000000200047312 */ /* 0x0040640000201c00 */
[----:B01----:R-:W-:Y:S05]  /*84e0*/  BRA `(.L_x_24702) ;  /* 0x0000000c00307947 */ /* 0x003fea0003800000 */
.L_x_24703:
[----:B------:R-:W2:Y:S02]  /*84f0*/  LDG.E.U16 R2, desc[UR36][R2.64] ;  /* 0x0000002402027981 */ /* 0x000ea4000c1e1500 */
[----:B--2---:R0:W1:Y:S02]  /*8500*/  I2F.F64.S16 R4, R2 ;  /* 0x0000000200047312 */ /* 0x0040640000101c00 */
[----:B01----:R-:W-:Y:S05]  /*8510*/  BRA `(.L_x_24702) ;  /* 0x0000000c00247947 */ /* 0x003fea0003800000 */
.L_x_24698:
        /* <DEDUP_REMOVED lines=10> */
.L_x_24706:
[----:B------:R-:W2:Y:S02]  /*85c0*/  LDG.E.U16 R0, desc[UR36][R2.64] ;  /* 0x0000002402007981 */ /* 0x000ea4000c1e1500 */
[----:B--2---:R-:W-:-:S05]  /*85d0*/  HADD2.F32 R0, -RZ, R0.H0_H0 ;  /* 0x20000000ff007230 */ /* 0x004fca0000004100 */
[----:B------:R-:W-:-:S04]  /*85e0*/  FMUL.FTZ R0, R0, 1 ;  /* 0x3f80000000007820 */ /* 0x000fc80000410000 */
[----:B------:R1:W2:Y:S02]  /*85f0*/  F2F.F64.F32 R4, R0 ;  /* 0x0000000000047310 */ /* 0x0002a40000201800 */
[----:B-12---:R-:W-:Y:S05]  /*8600*/  BRA `(.L_x_24702) ;  /* 0x0000000800e87947 */ /* 0x006fea0003800000 */
.L_x_24705:
        /* <DEDUP_REMOVED lines=10> */
.L_x_24708:
[----:B------:R-:W2:Y:S02]  /*86b0*/  LDG.E.U16 R2, desc[UR36][R2.64] ;  /* 0x0000002402027981 */ /* 0x000ea4000c1e1500 */
[----:B--2---:R-:W-:-:S05]  /*86c0*/  HADD2.F32 R0, -RZ, R2.H0_H0 ;  /* 0x20000002ff007230 */ /* 0x004fca0000004100 */
[----:B------:R-:W-:-:S04]  /*86d0*/  FMUL.FTZ R0, R0, 1 ;  /* 0x3f80000000007820 */ /* 0x000fc80000410000 */
[----:B------:R1:W2:Y:S02]  /*86e0*/  F2F.F64.F32 R4, R0 ;  /* 0x0000000000047310 */ /* 0x0002a40000201800 */
[----:B-12---:R-:W-:Y:S05]  /*86f0*/  BRA `(.L_x_24702) ;  /* 0x0000000800ac7947 */ /* 0x006fea0003800000 */
.L_x_24707:
[----:B------:R0:W5:Y:S01]  /*8700*/  LDG.E.64 R4, desc[UR36][R2.64] ;  /* 0x0000002402047981 */ /* 0x000162000c1e1b00 */
[----:B------:R-:W-:Y:S05]  /*8710*/  BRA `(.L_x_24702) ;  /* 0x0000000800a47947 */ /* 0x000fea0003800000 */
.L_x_24697:
        /* <DEDUP_REMOVED lines=13> */
.L_x_24711:
[----:B------:R1:W5:Y:S01]  /*87f0*/  LDG.E.64 R4, desc[UR36][R2.64] ;  /* 0x0000002402047981 */ /* 0x000362000c1e1b00 */
[----:B------:R-:W-:Y:S05]  /*8800*/  BRA `(.L_x_24702) ;  /* 0x0000000800687947 */ /* 0x000fea0003800000 */
.L_x_24710:
        /* <DEDUP_REMOVED lines=27> */
.L_x_24713:
        /* <DEDUP_REMOVED lines=14> */
.L_x_24712:
[----:B------:R-:W2:Y:S02]  /*8aa0*/  LDG.E.U16 R0, desc[UR36][R2.64] ;  /* 0x0000002402007981 */ /* 0x000ea4000c1e1500 */
[----:B--2---:R-:W-:-:S04]  /*8ab0*/  IMAD.U32 R0, R0, 0x10000, RZ ;  /* 0x0001000000007824 */ /* 0x004fc800078e00ff */
[----:B------:R-:W-:-:S04]  /*8ac0*/  FMUL.FTZ R0, R0, 1 ;  /* 0x3f80000000007820 */ /* 0x000fc80000410000 */
[----:B------:R2:W3:Y:S02]  /*8ad0*/  F2F.F64.F32 R4, R0 ;  /* 0x0000000000047310 */ /* 0x0004e40000201800 */
[----:B--23--:R-:W-:Y:S05]  /*8ae0*/  BRA `(.L_x_24702) ;  /* 0x0000000400b07947 */ /* 0x00cfea0003800000 */
.L_x_24709:
        /* <DEDUP_REMOVED lines=11> */
.L_x_24716:
        /* <DEDUP_REMOVED lines=21> */
.L_x_24718:
[----:B------:R-:W-:Y:S05]  /*8cf0*/  BSYNC.RECONVERGENT B0 ;  /* 0x0000000000007941 */ /* 0x000fea0003800200 */
.L_x_24717:
[----:B------:R-:W-:Y:S02]  /*8d00*/  SHF.L.U32 R0, R0, 0x14, RZ ;  /* 0x0000001400007819 */ /* 0x000fe400000006ff */
[----:B------:R-:W-:-:S04]  /*8d10*/  LEA R2, R2, 0x3b800000, 0x17 ;  /* 0x3b80000002027811 */ /* 0x000fc800078eb8ff */
[----:B------:R-:W-:-:S05]  /*8d20*/  LOP3.LUT R0, R2, R0, R7, 0xfe, !PT ;  /* 0x0000000002007212 */ /* 0x000fca00078efe07 */
[----:B------:R-:W-:-:S04]  /*8d30*/  FMUL.FTZ R0, R0, 1 ;  /* 0x3f80000000007820 */ /* 0x000fc80000410000 */
[----:B------:R4:W0:Y:S02]  /*8d40*/  F2F.F64.F32 R4, R0 ;  /* 0x0000000000047310 */ /* 0x0008240000201800 */
[----:B0---4-:R-:W-:Y:S05]  /*8d50*/  BRA `(.L_x_24702) ;  /* 0x0000000400147947 */ /* 0x011fea0003800000 */
.L_x_24715:
        /* <DEDUP_REMOVED lines=21> */
.L_x_24720:
[----:B------:R-:W-:Y:S05]  /*8eb0*/  BSYNC.RECONVERGENT B0 ;  /* 0x0000000000007941 */ /* 0x000fea0003800200 */
.L_x_24719:
[----:B------:R-:W-:Y:S01]  /*8ec0*/  IMAD.SHL.U32 R0, R0, 0x200000, RZ ;  /* 0x0020000000007824 */ /* 0x000fe200078e00ff */
[----:B------:R-:W-:-:S04]  /*8ed0*/  LEA R2, R2, 0x37800000, 0x17 ;  /* 0x3780000002027811 */ /* 0x000fc800078eb8ff */
[----:B------:R-:W-:-:S05]  /*8ee0*/  LOP3.LUT R0, R2, R0, R7, 0xfe, !PT ;  /* 0x0000000002007212 */ /* 0x000fca00078efe07 */
[----:B------:R-:W-:-:S04]  /*8ef0*/  FMUL.FTZ R0, R0, 1 ;  /* 0x3f80000000007820 */ /* 0x000fc80000410000 */
[----:B------:R4:W0:Y:S02]  /*8f00*/  F2F.F64.F32 R4, R0 ;  /* 0x0000000000047310 */ /* 0x0008240000201800 */
[----:B0---4-:R-:W-:Y:S05]  /*8f10*/  BRA `(.L_x_24702) ;  /* 0x0000000000a47947 */ /* 0x011fea0003800000 */
.L_x_24714:
        /* <DEDUP_REMOVED lines=18> */
.L_x_24701:
        /* <DEDUP_REMOVED lines=16> */
.L_x_24723:
[----:B------:R-:W-:Y:S01]  /*9140*/  CS2R R4, SRZ ;  /* 0x0000000000047805 */ /* 0x000fe2000001ff00 */
[----:B------:R-:W-:Y:S06]  /*9150*/  BRA `(.L_x_24702) ;  /* 0x0000000000147947 */ /* 0x000fec0003800000 */
.L_x_24722:
[----:B------:R-:W2:Y:S02]  /*9160*/  LDG.E.64 R4, desc[UR36][R2.64] ;  /* 0x0000002402047981 */ /* 0x000ea4000c1e1b00 */
[----:B--2---:R-:W4:Y:S02]  /*9170*/  I2F.F64.U64 R4, R4 ;  /* 0x0000000400047312 */ /* 0x004f240000301800 */
[----:B----4-:R-:W-:Y:S05]  /*9180*/  BRA `(.L_x_24702) ;  /* 0x0000000000087947 */ /* 0x010fea0003800000 */
.L_x_24721:
[----:B------:R-:W2:Y:S02]  /*9190*/  LDG.E R2, desc[UR36][R2.64] ;  /* 0x0000002402027981 */ /* 0x000ea4000c1e1900 */
[----:B--2---:R2:W3:Y:S02]  /*91a0*/  I2F.F64.U32 R4, R2 ;  /* 0x0000000200047312 */ /* 0x0044e40000201800 */
.L_x_24702:
[----:B------:R-:W-:Y:S05]  /*91b0*/  BSYNC.RECONVERGENT B6 ;  /* 0x0000000000067941 */ /* 0x000fea0003800200 */
.L_x_24696:
[----:B---3-5:R-:W0:Y:S01]  /*91c0*/  MUFU.RSQ64H R9, R5 ;  /* 0x0000000500097308 */ /* 0x028e220000001c00 */
[----:B------:R-:W3:Y:S01]  /*91d0*/  LDCU.64 UR4, c[0x0][0x580] ;  /* 0x0000b000ff0477ac */ /* 0x000ee20008000a00 */
[----:B------:R-:W-:Y:S01]  /*91e0*/  VIADD R0, R5, 0xfff00000 ;  /* 0xfff0000005007836 */ /* 0x000fe20000000000 */
[----:B------:R-:W-:Y:S01]  /*91f0*/  MOV R8, RZ ;  /* 0x000000ff00087202 */ /* 0x000fe20000000f00 */
[----:B------:R-:W-:Y:S01]  /*9200*/  IMAD.MOV.U32 R6, RZ, RZ, 0x0 ;  /* 0x00000000ff067424 */ /* 0x000fe200078e00ff */
[----:B------:R-:W-:Y:S01]  /*9210*/  MOV R7, 0x3fd80000 ;  /* 0x3fd8000000077802 */ /* 0x000fe20000000f00 */
[----:B------:R-:W-:Y:S01]  /*9220*/  BSSY.RECONVERGENT B0, `(.L_x_24724) ;  /* 0x000001b000007945 */ /* 0x000fe20003800200 */
[----:B------:R-:W-:Y:S02]  /*9230*/  ISETP.GE.U32.AND P0, PT, R0, 0x7fe00000, PT ;  /* 0x7fe000000000780c */ /* 0x000fe40003f06070 */
[----:B012---:R-:W0:-:S15]  /*9240*/  DMUL R2, R8, R8 ;  /* 0x0000000808027228 */ /* 0x007e1e0000000000 */
        /* <DEDUP_REMOVED lines=15> */
[----:B---3--:R-:W-:-:S04]  /*9340*/  IADD3 R2, P1, PT, R16, UR4, RZ ;  /* 0x0000000410027c10 */ /* 0x008fc8000ff3e0ff */
        /* <DEDUP_REMOVED lines=8> */
.L_x_24725:
[----:B------:R-:W-:Y:S05]  /*93d0*/  BSYNC.RECONVERGENT B0 ;  /* 0x0000000000007941 */ /* 0x000fea0003800200 */
.L_x_24724:
        /* <DEDUP_REMOVED lines=14> */
.L_x_24729:
[----:B------:R-:W0:Y:S02]  /*94c0*/  F2I.S64.F64.TRUNC R8, R8 ;  /* 0x0000000800087311 */ /* 0x000e24000030d900 */
[----:B0-----:R-:W-:-:S05]  /*94d0*/  IMAD.MOV.U32 R5, RZ, RZ, R8 ;  /* 0x000000ffff057224 */ /* 0x001fca00078e0008 */
[----:B------:R0:W-:Y:S01]  /*94e0*/  STG.E.U8 desc[UR36][R2.64], R5 ;  /* 0x0000000502007986 */ /* 0x0001e2000c101124 */
[----:B------:R-:W-:Y:S05]  /*94f0*/  BRA `(.L_x_24731) ;  /* 0x0000001000807947 */ /* 0x000fea0003800000 */
.L_x_24728:
        /* <DEDUP_REMOVED lines=9> */
.L_x_24733:
[----:B------:R-:W0:Y:S02]  /*9590*/  F2I.F64.TRUNC R9, R8 ;  /* 0x0000000800097311 */ /* 0x000e24000030d100 */
[----:B0-----:R0:W-:Y:S01]  /*95a0*/  STG.E desc[UR36][R2.64], R9 ;  /* 0x0000000902007986 */ /* 0x0011e2000c101924 */
[----:B------:R-:W-:Y:S05]  /*95b0*/  BRA `(.L_x_24731) ;  /* 0x0000001000507947 */ /* 0x000fea0003800000 */
.L_x_24732:
[----:B------:R-:W0:Y:S02]  /*95c0*/  F2I.F64.TRUNC R9, R8 ;  /* 0x0000000800097311 */ /* 0x000e24000030d100 */
[----:B0-----:R0:W-:Y:S01]  /*95d0*/  STG.E.U16 desc[UR36][R2.64], R9 ;  /* 0x0000000902007986 */ /* 0x0011e2000c101524 */
[----:B------:R-:W-:Y:S05]  /*95e0*/  BRA `(.L_x_24731) ;  /* 0x0000001000447947 */ /* 0x000fea0003800000 */
.L_x_24727:
        /* <DEDUP_REMOVED lines=17> */
.L_x_24735:
        /* <DEDUP_REMOVED lines=12> */
.L_x_24734:
        /* <DEDUP_REMOVED lines=18> */
.L_x_24737:
        /* <DEDUP_REMOVED lines=13> */
.L_x_24736:
[----:B------:R0:W-:Y:S01]  /*99b0*/  STG.E.64 desc[UR36][R2.64], R8 ;  /* 0x0000000802007986 */ /* 0x0001e2000c101b24 */
[----:B------:R-:W-:Y:S05]  /*99c0*/  BRA `(.L_x_24731) ;  /* 0x0000000c004c7947 */ /* 0x000fea0003800000 */
.L_x_24726:
        /* <DEDUP_REMOVED lines=13> */
.L_x_24741:
        /* <DEDUP_REMOVED lines=26> */
.L_x_24744:
[----:B------:R-:W-:-:S04]  /*9c40*/  SHF.R.U32.HI R5, RZ, 0x18, R5 ;  /* 0x00000018ff057819 */ /* 0x000fc80000011605 */
[----:B------:R-:W-:-:S07]  /*9c50*/  LOP3.LUT R0, R0, 0x80, R5, 0xf8, !PT ;  /* 0x0000008000007812 */ /* 0x000fce00078ef805 */
.L_x_24743:
[----:B------:R-:W-:Y:S05]  /*9c60*/  BSYNC.RECONVERGENT B0 ;  /* 0x0000000000007941 */ /* 0x000fea0003800200 */
.L_x_24742:
[----:B------:R0:W-:Y:S01]  /*9c70*/  STG.E.U8 desc[UR36][R2.64], R0 ;  /* 0x0000000002007986 */ /* 0x0001e2000c101124 */
[----:B------:R-:W-:Y:S05]  /*9c80*/  BRA `(.L_x_24731) ;  /* 0x00000008009c7947 */ /* 0x000fea0003800000 */
.L_x_24740:
        /* <DEDUP_REMOVED lines=26> */
.L_x_24747:
[----:B------:R-:W-:-:S04]  /*9e30*/  SHF.R.U32.HI R5, RZ, 0x18, R5 ;  /* 0x00000018ff057819 */ /* 0x000fc80000011605 */
[----:B------:R-:W-:-:S07]  /*9e40*/  LOP3.LUT R0, R0, 0x80, R5, 0xf8, !PT ;  /* 0x0000008000007812 */ /* 0x000fce00078ef805 */
.L_x_24746:
[----:B------:R-:W-:Y:S05]  /*9e50*/  BSYNC.RECONVERGENT B0 ;  /* 0x0000000000007941 */ /* 0x000fea0003800200 */
.L_x_24745:
[----:B------:R0:W-:Y:S01]  /*9e60*/  STG.E.U8 desc[UR36][R2.64], R0 ;  /* 0x0000000002007986 */ /* 0x0001e2000c101124 */
[----:B------:R-:W-:Y:S05]  /*9e70*/  BRA `(.L_x_24731) ;  /* 0x0000000800207947 */ /* 0x000fea0003800000 */
.L_x_24739:
        /* <DEDUP_REMOVED lines=30> */
.L_x_24749:
[----:B------:R-:W0:Y:S02]  /*a060*/  F2I.U64.F64.TRUNC R8, R8 ;  /* 0x0000000800087311 */ /* 0x000e24000030d800 */
[----:B0-----:R0:W-:Y:S01]  /*a070*/  STG.E.64 desc[UR36][R2.64], R8 ;  /* 0x0000000802007986 */ /* 0x0011e2000c101b24 */
[----:B------:R-:W-:Y:S05]  /*a080*/  BRA `(.L_x_24731) ;  /* 0x00000004009c7947 */ /* 0x000fea0003800000 */
.L_x_24748:
[----:B------:R-:W0:Y:S02]  /*a090*/  F2I.U32.F64.TRUNC R9, R8 ;  /* 0x0000000800097311 */ /* 0x000e24000030d000 */
[----:B0-----:R0:W-:Y:S01]  /*a0a0*/  STG.E desc[UR36][R2.64], R9 ;  /* 0x0000000902007986 */ /* 0x0011e2000c101924 */
[----:B------:R-:W-:Y:S05]  /*a0b0*/  BRA `(.L_x_24731) ;  /* 0x0000000400907947 */ /* 0x000fea0003800000 */
.L_x_24738:
        /* <DEDUP_REMOVED lines=10> */
.L_x_24751:
[----:B------:R-:W-:-:S05]  /*a160*/  CS2R R10, SRZ ;  /* 0x00000000000a7805 */ /* 0x000fca000001ff00 */
[----:B------:R4:W-:Y:S01]  /*a170*/  STG.E.128 desc[UR36][R2.64], R8 ;  /* 0x0000000802007986 */ /* 0x0009e2000c101d24 */
[----:B------:R-:W-:Y:S05]  /*a180*/  BRA `(.L_x_24731) ;  /* 0x00000004005c7947 */ /* 0x000fea0003800000 */
.L_x_24750:
[----:B------:R-:W-:-:S09]  /*a190*/  UISETP.NE.AND UP0, UPT, UR4, 0xf, UPT ;  /* 0x0000000f0400788c */ /* 0x000fd2000bf05270 */
[----:B------:R-:W-:Y:S05]  /*a1a0*/  BRA.U !UP0, `(.L_x_24752) ;  /* 0x0000000508287547 */ /* 0x000fea000b800000 */
[----:B------:R-:W-:-:S09]  /*a1b0*/  UISETP.NE.AND UP0, UPT, UR4, 0x17, UPT ;  /* 0x000000170400788c */ /* 0x000fd2000bf05270 */
[----:B------:R-:W-:Y:S05]  /*a1c0*/  BRA.U !UP0, `(.L_x_24753) ;  /* 0x0000000108b07547 */ /* 0x000fea000b800000 */
[----:B------:R-:W-:-:S09]  /*a1d0*/  UISETP.NE.AND UP0, UPT, UR4, 0x18, UPT ;  /* 0x000000180400788c */ /* 0x000fd2000bf05270 */
[----:B------:R-:W-:Y:S05]  /*a1e0*/  BRA.U !UP0, `(.L_x_24754) ;  /* 0x0000000108447547 */ /* 0x000fea000b800000 */
.L_x_24730:
        /* <DEDUP_REMOVED lines=16> */
.L_x_24755:
[----:B------:R-:W-:Y:S05]  /*a2f0*/  BRA `(.L_x_24731) ;  /* 0x0000000400007947 */ /* 0x000fea0003800000 */
.L_x_24754:
        /* <DEDUP_REMOVED lines=21> */
.L_x_24757:
[----:B------:R-:W-:Y:S05]  /*a450*/  BSYNC.RECONVERGENT B0 ;  /* 0x0000000000007941 */ /* 0x000fea0003800200 */
.L_x_24756:
[----:B------:R-:W-:-:S05]  /*a460*/  LOP3.LUT R5, R0, 0x80, R5, 0xf8, !PT ;  /* 0x0000008000057812 */ /* 0x000fca00078ef805 */
[----:B------:R2:W-:Y:S01]  /*a470*/  STG.E.U8 desc[UR36][R2.64], R5 ;  /* 0x0000000502007986 */ /* 0x0005e2000c101124 */
[----:B------:R-:W-:Y:S05]  /*a480*/  BRA `(.L_x_24731) ;  /* 0x00000000009c7947 */ /* 0x000fea0003800000 */
.L_x_24753:
        /* <DEDUP_REMOVED lines=20> */
.L_x_24759:
[----:B------:R-:W-:Y:S01]  /*a5d0*/  IMAD.MOV.U32 R0, RZ, RZ, 0x7f ;  /* 0x0000007fff007424 */ /* 0x000fe200078e00ff */
[----:B------:R-:W-:-:S04]  /*a5e0*/  ISETP.GT.U32.AND P0, PT, R4, 0x7f800000, PT ;  /* 0x7f8000000400780c */ /* 0x000fc80003f04070 */
[----:B------:R-:W-:-:S09]  /*a5f0*/  SEL R0, R0, 0x7c, P0 ;  /* 0x0000007c00007807 */ /* 0x000fd20000000000 */
.L_x_24760:
[----:B------:R-:W-:Y:S05]  /*a600*/  BSYNC.RECONVERGENT B0 ;  /* 0x0000000000007941 */ /* 0x000fea0003800200 */
.L_x_24758:
[----:B------:R-:W-:-:S04]  /*a610*/  SHF.R.U32.HI R5, RZ, 0x18, R5 ;  /* 0x00000018ff057819 */ /* 0x000fc80000011605 */
[----:B------:R-:W-:-:S05]  /*a620*/  LOP3.LUT R5, R0, 0x80, R5, 0xf8, !PT ;  /* 0x0000008000057812 */ /* 0x000fca00078ef805 */
[----:B------:R1:W-:Y:S01]  /*a630*/  STG.E.U8 desc[UR36][R2.64], R5 ;  /* 0x0000000502007986 */ /* 0x0003e2000c101124 */
[----:B------:R-:W-:Y:S05]  /*a640*/  BRA `(.L_x_24731) ;  /* 0x00000000002c7947 */ /* 0x000fea0003800000 */
.L_x_24752:
        /* <DEDUP_REMOVED lines=11> */
.L_x_24731:
[----:B------:R-:W-:-:S07]  /*a700*/  IADD3 R17, PT, PT, R17, 0x80, RZ ;  /* 0x0000008011117810 */ /* 0x000fce0007ffe0ff */
.L_x_24694:
[----:B------:R-:W-:Y:S05]  /*a710*/  BSYNC.RECONVERGENT B7 ;  /* 0x0000000000077941 */ /* 0x000fea0003800200 */
.L_x_24693:
[----:B------:R-:W5:Y:S02]  /*a720*/  LDCU UR4, c[0x0][0x380] ;  /* 0x00007000ff0477ac */ /* 0x000f640008000800 */
[----:B-----5:R-:W-:-:S13]  /*a730*/  ISETP.GE.AND P0, PT, R17, UR4, PT ;  /* 0x0000000411007c0c */ /* 0x020fda000bf06270 */
[----:B------:R-:W-:Y:S05]  /*a740*/  @P0 EXIT ;  /* 0x000000000000094d */ /* 0x000fea0003800000 */
[----:B------:R-:W5:Y:S01]  /*a750*/  LDCU UR4, c[0x0][0x388] ;  /* 0x00007100ff0477ac */ /* 0x000f620008000800 */
[----:B01----:R-:W-:Y:S01]  /*a760*/  IMAD.MOV.U32 R0, RZ, RZ, RZ ;  /* 0x000000ffff007224 */ /* 0x003fe200078e00ff */
[----:B------:R-:W-:Y:S01]  /*a770*/  MOV R16, RZ ;  /* 0x000000ff00107202 */ /* 0x000fe20000000f00 */
        /* <DEDUP_REMOVED lines=300> */
.L_x_24761:
[----:B------:R-:W0:Y:S01]  /*ba40*/  LDCU.128 UR8, c[0x0][0x580] ;  /* 0x0000b000ff0877ac */ /* 0x000e220008000c00 */
[----:B------:R-:W-:Y:S01]  /*ba50*/  BSSY.RECONVERGENT B6, `(.L_x_24762) ;  /* 0x00000ee000067945 */ /* 0x000fe20003800200 */
[----:B------:R-:W-:-:S04]  /*ba60*/  UPRMT UR4, UR41, 0x9910, URZ ;  /* 0x0000991029047896 */ /* 0x000fc800080000ff */
[----:B------:R-:W-:Y:S01]  /*ba70*/  UISETP.GT.AND UP0, UPT, UR4, 0x9, UPT ;  /* 0x000000090400788c */ /* 0x000fe2000bf04270 */
[----:B0-----:R-:W-:Y:S02]  /*ba80*/  IADD3 R16, P0, PT, R16, UR8, RZ ;  /* 0x0000000810107c10 */ /* 0x001fe4000ff1e0ff */
[----:B------:R-:W-:-:S03]  /*ba90*/  IADD3 R4, P1, PT, R0, UR10, RZ ;  /* 0x0000000a00047c10 */ /* 0x000fc6000ff3e0ff */
[----:B------:R-:W-:Y:S01]  /*baa0*/  IMAD.X R17, RZ, RZ, UR9, P0 ;  /* 0x00000009ff117e24 */ /* 0x000fe200080e06ff */
[----:B--234-:R-:W-:Y:S02]  /*bab0*/  IADD3.X R5, PT, PT, RZ, UR11, RZ, P1, !PT ;  /* 0x0000000bff057c10 */ /* 0x01cfe40008ffe4ff */
        /* <DEDUP_REMOVED lines=12> */
.L_x_24766:
[----:B------:R-:W2:Y:S02]  /*bb80*/  LDG.E.U8 R2, desc[UR36][R4.64] ;  /* 0x0000002404027981 */ /* 0x000ea4000c1e1100 */
[----:B--2---:R-:W3:Y:S02]  /*bb90*/  I2F.F64.U16 R2, R2 ;  /* 0x0000000200027312 */ /* 0x004ee40000101800 */
[----:B---3--:R-:W-:Y:S05]  /*bba0*/  BRA `(.L_x_24768) ;  /* 0x0000000c00607947 */ /* 0x008fea0003800000 */
.L_x_24765:
        /* <DEDUP_REMOVED lines=9> */
.L_x_24770:
[----:B------:R-:W2:Y:S02]  /*bc40*/  LDG.E R2, desc[UR36][R4.64] ;  /* 0x0000002404027981 */ /* 0x000ea4000c1e1900 */
[----:B--2---:R-:W3:Y:S02]  /*bc50*/  I2F.F64 R2, R2 ;  /* 0x0000000200027312 */ /* 0x004ee40000201c00 */
[----:B---3--:R-:W-:Y:S05]  /*bc60*/  BRA `(.L_x_24768) ;  /* 0x0000000c00307947 */ /* 0x008fea0003800000 */
.L_x_24769:
[----:B------:R-:W2:Y:S02]  /*bc70*/  LDG.E.U16 R2, desc[UR36][R4.64] ;  /* 0x0000002404027981 */ /* 0x000ea4000c1e1500 */
[----:B--2---:R-:W3:Y:S02]  /*bc80*/  I2F.F64.S16 R2, R2 ;  /* 0x0000000200027312 */ /* 0x004ee40000101c00 */
[----:B---3--:R-:W-:Y:S05]  /*bc90*/  BRA `(.L_x_24768) ;  /* 0x0000000c00247947 */ /* 0x008fea0003800000 */
.L_x_24764:
        /* <DEDUP_REMOVED lines=10> */
.L_x_24772:
[----:B------:R-:W2:Y:S02]  /*bd40*/  LDG.E.U16 R0, desc[UR36][R4.64] ;  /* 0x0000002404007981 */ /* 0x000ea4000c1e1500 */
[----:B--2---:R-:W-:-:S05]  /*bd50*/  HADD2.F32 R0, -RZ, R0.H0_H0 ;  /* 0x20000000ff007230 */ /* 0x004fca0000004100 */
[----:B------:R-:W-:-:S04]  /*bd60*/  FMUL.FTZ R0, R0, 1 ;  /* 0x3f80000000007820 */ /* 0x000fc80000410000 */
[----:B------:R2:W3:Y:S02]  /*bd70*/  F2F.F64.F32 R2, R0 ;  /* 0x0000000000027310 */ /* 0x0004e40000201800 */
[----:B--23--:R-:W-:Y:S05]  /*bd80*/  BRA `(.L_x_24768) ;  /* 0x0000000800e87947 */ /* 0x00cfea0003800000 */
.L_x_24771:
        /* <DEDUP_REMOVED lines=10> */
.L_x_24774:
[----:B------:R-:W2:Y:S02]  /*be30*/  LDG.E.U16 R4, desc[UR36][R4.64] ;  /* 0x0000002404047981 */ /* 0x000ea4000c1e1500 */
[----:B--2---:R-:W-:-:S05]  /*be40*/  HADD2.F32 R0, -RZ, R4.H0_H0 ;  /* 0x20000004ff007230 */ /* 0x004fca0000004100 */
[----:B------:R-:W-:-:S04]  /*be50*/  FMUL.FTZ R0, R0, 1 ;  /* 0x3f80000000007820 */ /* 0x000fc80000410000 */
[----:B------:R2:W3:Y:S02]  /*be60*/  F2F.F64.F32 R2, R0 ;  /* 0x0000000000027310 */ /* 0x0004e40000201800 */
[----:B--23--:R-:W-:Y:S05]  /*be70*/  BRA `(.L_x_24768) ;  /* 0x0000000800ac7947 */ /* 0x00cfea0003800000 */
.L_x_24773:
[----:B------:R2:W5:Y:S01]  /*be80*/  LDG.E.64 R2, desc[UR36][R4.64] ;  /* 0x0000002404027981 */ /* 0x000562000c1e1b00 */
[----:B------:R-:W-:Y:S05]  /*be90*/  BRA `(.L_x_24768) ;  /* 0x0000000800a47947 */ /* 0x000fea0003800000 */
.L_x_24763:
        /* <DEDUP_REMOVED lines=13> */
.L_x_24777:
[----:B------:R1:W5:Y:S01]  /*bf70*/  LDG.E.64 R2, desc[UR36][R4.64] ;  /* 0x0000002404027981 */ /* 0x000362000c1e1b00 */
[----:B------:R-:W-:Y:S05]  /*bf80*/  BRA `(.L_x_24768) ;  /* 0x0000000800687947 */ /* 0x000fea0003800000 */
.L_x_24776:
        /* <DEDUP_REMOVED lines=25> */
[----:B------:R-:W1:Y:S02]  /*c120*/  F2F.F64.F32 R2, R3 ;  /* 0x0000000300027310 */ /* 0x000e640000201800 */
[----:B-1----:R-:W-:Y:S05]  /*c130*/  BRA `(.L_x_24768) ;  /* 0x0000000400fc7947 */ /* 0x002fea0003800000 */
.L_x_24779:
        /* <DEDUP_REMOVED lines=13> */
[----:B-12---:R-:W-:Y:S05]  /*c210*/  BRA `(.L_x_24768) ;  /* 0x0000000400c47947 */ /* 0x006fea0003800000 */
.L_x_24778:
[----:B------:R-:W2:Y:S02]  /*c220*/  LDG.E.U16 R0, desc[UR36][R4.64] ;  /* 0x0000002404007981 */ /* 0x000ea4000c1e1500 */
[----:B--2---:R-:W-:-:S04]  /*c230*/  IMAD.U32 R0, R0, 0x10000, RZ ;  /* 0x0001000000007824 */ /* 0x004fc800078e00ff */
[----:B------:R-:W-:-:S04]  /*c240*/  FMUL.FTZ R0, R0, 1 ;  /* 0x3f80000000007820 */ /* 0x000fc80000410000 */
[----:B------:R1:W2:Y:S02]  /*c250*/  F2F.F64.F32 R2, R0 ;  /* 0x0000000000027310 */ /* 0x0002a40000201800 */
[----:B-12---:R-:W-:Y:S05]  /*c260*/  BRA `(.L_x_24768) ;  /* 0x0000000400b07947 */ /* 0x006fea0003800000 */
.L_x_24775:
        /* <DEDUP_REMOVED lines=11> */
.L_x_24782:
        /* <DEDUP_REMOVED lines=21> */
.L_x_24784:
[----:B------:R-:W-:Y:S05]  /*c470*/  BSYNC.RECONVERGENT B0 ;  /* 0x0000000000007941 */ /* 0x000fea0003800200 */
.L_x_24783:
[----:B------:R-:W-:Y:S02]  /*c480*/  SHF.L.U32 R0, R0, 0x14, RZ ;  /* 0x0000001400007819 */ /* 0x000fe400000006ff */
[----:B------:R-:W-:-:S04]  /*c490*/  LEA R2, R2, 0x3b800000, 0x17 ;  /* 0x3b80000002027811 */ /* 0x000fc800078eb8ff */
[----:B------:R-:W-:-:S05]  /*c4a0*/  LOP3.LUT R0, R2, R0, R7, 0xfe, !PT ;  /* 0x0000000002007212 */ /* 0x000fca00078efe07 */
[----:B------:R-:W-:-:S04]  /*c4b0*/  FMUL.FTZ R0, R0, 1 ;  /* 0x3f80000000007820 */ /* 0x000fc80000410000 */
[----:B------:R1:W2:Y:S02]  /*c4c0*/  F2F.F64.F32 R2, R0 ;  /* 0x0000000000027310 */ /* 0x0002a40000201800 */
[----:B-12---:R-:W-:Y:S05]  /*c4d0*/  BRA `(.L_x_24768) ;  /* 0x0000000400147947 */ /* 0x006fea0003800000 */
.L_x_24781:
        /* <DEDUP_REMOVED lines=21> */
.L_x_24786:
[----:B------:R-:W-:Y:S05]  /*c630*/  BSYNC.RECONVERGENT B0 ;  /* 0x0000000000007941 */ /* 0x000fea0003800200 */
.L_x_24785:
[----:B------:R-:W-:Y:S01]  /*c640*/  IMAD.SHL.U32 R0, R0, 0x200000, RZ ;  /* 0x0020000000007824 */ /* 0x000fe200078e00ff */
[----:B------:R-:W-:-:S04]  /*c650*/  LEA R2, R2, 0x37800000, 0x17 ;  /* 0x3780000002027811 */ /* 0x000fc800078eb8ff */
[----:B------:R-:W-:-:S05]  /*c660*/  LOP3.LUT R0, R2, R0, R7, 0xfe, !PT ;  /* 0x0000000002007212 */ /* 0x000fca00078efe07 */
[----:B------:R-:W-:-:S04]  /*c670*/  FMUL.FTZ R0, R0, 1 ;  /* 0x3f80000000007820 */ /* 0x000fc80000410000 */
[----:B------:R1:W2:Y:S02]  /*c680*/  F2F.F64.F32 R2, R0 ;  /* 0x0000000000027310 */ /* 0x0002a40000201800 */
[----:B-12---:R-:W-:Y:S05]  /*c690*/  BRA `(.L_x_24768) ;  /* 0x0000000000a47947 */ /* 0x006fea0003800000 */
.L_x_24780:
        /* <DEDUP_REMOVED lines=16> */
[----:B------:R0:W1:Y:S02]  /*c7a0*/  @P0 F2F.F64.F32 R2, R0 ;  /* 0x0000000000020310 */ /* 0x0000640000201800 */
[----:B01----:R-:W-:Y:S05]  /*c7b0*/  BRA `(.L_x_24768) ;  /* 0x00000000005c7947 */ /* 0x003fea0003800000 */
.L_x_24767:
        /* <DEDUP_REMOVED lines=16> */
.L_x_24789:
[----:B------:R-:W-:Y:S01]  /*c8c0*/  CS2R R2, SRZ ;  /* 0x0000000000027805 */ /* 0x000fe2000001ff00 */
[----:B------:R-:W-:Y:S06]  /*c8d0*/  BRA `(.L_x_24768) ;  /* 0x0000000000147947 */ /* 0x000fec0003800000 */
.L_x_24788:
[----:B------:R-:W2:Y:S02]  /*c8e0*/  LDG.E.64 R2, desc[UR36][R4.64] ;  /* 0x0000002404027981 */ /* 0x000ea4000c1e1b00 */
[----:B--2---:R-:W0:Y:S02]  /*c8f0*/  I2F.F64.U64 R2, R2 ;  /* 0x0000000200027312 */ /* 0x004e240000301800 */
[----:B0-----:R-:W-:Y:S05]  /*c900*/  BRA `(.L_x_24768) ;  /* 0x0000000000087947 */ /* 0x001fea0003800000 */
.L_x_24787:
[----:B------:R-:W2:Y:S02]  /*c910*/  LDG.E R2, desc[UR36][R4.64] ;  /* 0x0000002404027981 */ /* 0x000ea4000c1e1900 */
[----:B--2---:R-:W0:Y:S02]  /*c920*/  I2F.F64.U32 R2, R2 ;  /* 0x0000000200027312 */ /* 0x004e240000201800 */
.L_x_24768:
[----:B------:R-:W-:Y:S05]  /*c930*/  BSYNC.RECONVERGENT B6 ;  /* 0x0000000000067941 */ /* 0x000fea0003800200 */
.L_x_24762:
[----:B012--5:R-:W0:Y:S01]  /*c940*/  MUFU.RSQ64H R5, R3 ;  /* 0x0000000300057308 */ /* 0x027e220000001c00 */
[----:B------:R-:W-:Y:S01]  /*c950*/  VIADD R0, R3, 0xfff00000 ;  /* 0xfff0000003007836 */ /* 0x000fe20000000000 */
[----:B------:R-:W-:Y:S01]  /*c960*/  MOV R4, RZ ;  /* 0x000000ff00047202 */ /* 0x000fe20000000f00 */
        /* <DEDUP_REMOVED lines=28> */
[----:B------:R-:W-:-:S07]  /*cb30*/  MOV R0, 0xcb50 ;  /* 0x0000cb5000007802 */ /* 0x000fce0000000f00 */
[----:B------:R-:W-:Y:S05]  /*cb40*/  CALL.REL.NOINC `($__internal_6_$__cuda_sm20_drsqrt_f64_slowpath_v2) ;  /* 0x0000001000d87944 */ /* 0x000fea0003c00000 */
[----:B------:R-:W-:Y:S01]  /*cb50*/  MOV R4, R8 ;  /* 0x0000000800047202 */ /* 0x000fe20000000f00 */
[----:B------:R-:W-:-:S07]  /*cb60*/  IMAD.MOV.U32 R5, RZ, RZ, R9 ;  /* 0x000000ffff057224 */ /* 0x000fce00078e0009 */
.L_x_24791:
[----:B------:R-:W-:Y:S05]  /*cb70*/  BSYNC.RECONVERGENT B0 ;  /* 0x0000000000007941 */ /* 0x000fea0003800200 */
.L_x_24790:
        /* <DEDUP_REMOVED lines=14> */
.L_x_24795:
[----:B------:R-:W0:Y:S02]  /*cc60*/  F2I.S64.F64.TRUNC R4, R4 ;  /* 0x0000000400047311 */ /* 0x000e24000030d900 */
[----:B0-----:R-:W-:-:S05]  /*cc70*/  MOV R3, R4 ;  /* 0x0000000400037202 */ /* 0x001fca0000000f00 */
[----:B------:R-:W-:Y:S01]  /*cc80*/  STG.E.U8 desc[UR36][R16.64], R3 ;  /* 0x0000000310007986 */ /* 0x000fe2000c101124 */
[----:B------:R-:W-:Y:S05]  /*cc90*/  EXIT ;  /* 0x000000000000794d */ /* 0x000fea0003800000 */
.L_x_24794:
        /* <DEDUP_REMOVED lines=9> */
.L_x_24798:
[----:B------:R-:W0:Y:S02]  /*cd30*/  F2I.F64.TRUNC R5, R4 ;  /* 0x0000000400057311 */ /* 0x000e24000030d100 */
[----:B0-----:R-:W-:Y:S01]  /*cd40*/  STG.E desc[UR36][R16.64], R5 ;  /* 0x0000000510007986 */ /* 0x001fe2000c101924 */
[----:B------:R-:W-:Y:S05]  /*cd50*/  EXIT ;  /* 0x000000000000794d */ /* 0x000fea0003800000 */
.L_x_24797:
[----:B------:R-:W0:Y:S02]  /*cd60*/  F2I.F64.TRUNC R5, R4 ;  /* 0x0000000400057311 */ /* 0x000e24000030d100 */
[----:B0-----:R-:W-:Y:S01]  /*cd70*/  STG.E.U16 desc[UR36][R16.64], R5 ;  /* 0x0000000510007986 */ /* 0x001fe2000c101524 */
[----:B------:R-:W-:Y:S05]  /*cd80*/  EXIT ;  /* 0x000000000000794d */ /* 0x000fea0003800000 */
.L_x_24793:
        /* <DEDUP_REMOVED lines=17> */
.L_x_24800:
        /* <DEDUP_REMOVED lines=12> */
.L_x_24799:
        /* <DEDUP_REMOVED lines=18> */
.L_x_24802:
        /* <DEDUP_REMOVED lines=13> */
.L_x_24801:
[----:B------:R-:W-:Y:S01]  /*d150*/  STG.E.64 desc[UR36][R16.64], R4 ;  /* 0x0000000410007986 */ /* 0x000fe2000c101b24 */
[----:B------:R-:W-:Y:S05]  /*d160*/  EXIT ;  /* 0x000000000000794d */ /* 0x000fea0003800000 */
.L_x_24792:
        /* <DEDUP_REMOVED lines=13> */
.L_x_24806:
        /* <DEDUP_REMOVED lines=25> */
.L_x_24809:
[----:B------:R-:W-:-:S04]  /*d3d0*/  SHF.R.U32.HI R3, RZ, 0x18, R3 ;  /* 0x00000018ff037819 */ /* 0x000fc80000011603 */
[----:B------:R-:W-:-:S04]  /*d3e0*/  LOP3.LUT R0, R0, 0x80, R3, 0xf8, !PT ;  /* 0x0000008000007812 */ /* 0x000fc800078ef803 */
[----:B------:R-:W-:-:S07]  /*d3f0*/  PRMT R8, R0, 0x7610, R8 ;  /* 0x0000761000087816 */ /* 0x000fce0000000008 */
.L_x_24808:
[----:B------:R-:W-:Y:S05]  /*d400*/  BSYNC.RECONVERGENT B0 ;  /* 0x0000000000007941 */ /* 0x000fea0003800200 */
.L_x_24807:
[----:B------:R-:W-:Y:S01]  /*d410*/  STG.E.U8 desc[UR36][R16.64], R8 ;  /* 0x0000000810007986 */ /* 0x000fe2000c101124 */
[----:B------:R-:W-:Y:S05]  /*d420*/  EXIT ;  /* 0x000000000000794d */ /* 0x000fea0003800000 */
.L_x_24805:
        /* <DEDUP_REMOVED lines=25> */
.L_x_24812:
[----:B------:R-:W-:-:S04]  /*d5c0*/  SHF.R.U32.HI R3, RZ, 0x18, R3 ;  /* 0x00000018ff037819 */ /* 0x000fc80000011603 */
[----:B------:R-:W-:-:S04]  /*d5d0*/  LOP3.LUT R0, R0, 0x80, R3, 0xf8, !PT ;  /* 0x0000008000007812 */ /* 0x000fc800078ef803 */
[----:B------:R-:W-:-:S07]  /*d5e0*/  PRMT R8, R0, 0x7610, R8 ;  /* 0x0000761000087816 */ /* 0x000fce0000000008 */
.L_x_24811:
[----:B------:R-:W-:Y:S05]  /*d5f0*/  BSYNC.RECONVERGENT B0 ;  /* 0x0000000000007941 */ /* 0x000fea0003800200 */
.L_x_24810:
[----:B------:R-:W-:Y:S01]  /*d600*/  STG.E.U8 desc[UR36][R16.64], R8 ;  /* 0x0000000810007986 */ /* 0x000fe2000c101124 */
[----:B------:R-:W-:Y:S05]  /*d610*/  EXIT ;  /* 0x000000000000794d */ /* 0x000fea0003800000 */
.L_x_24804:
        /* <DEDUP_REMOVED lines=30> */
.L_x_24814:
[----:B------:R-:W0:Y:S02]  /*d800*/  F2I.U64.F64.TRUNC R4, R4 ;  /* 0x0000000400047311 */ /* 0x000e24000030d800 */
[----:B0-----:R-:W-:Y:S01]  /*d810*/  STG.E.64 desc[UR36][R16.64], R4 ;  /* 0x0000000410007986 */ /* 0x001fe2000c101b24 */
[----:B------:R-:W-:Y:S05]  /*d820*/  EXIT ;  /* 0x000000000000794d */ /* 0x000fea0003800000 */
.L_x_24813:
[----:B------:R-:W0:Y:S02]  /*d830*/  F2I.U32.F64.TRUNC R5, R4 ;  /* 0x0000000400057311 */ /* 0x000e24000030d000 */
[----:B0-----:R-:W-:Y:S01]  /*d840*/  STG.E desc[UR36][R16.64], R5 ;  /* 0x0000000510007986 */ /* 0x001fe2000c101924 */
[----:B------:R-:W-:Y:S05]  /*d850*/  EXIT ;  /* 0x000000000000794d */ /* 0x000fea0003800000 */
.L_x_24803:
        /* <DEDUP_REMOVED lines=10> */
.L_x_24816:
[----:B------:R-:W-:-:S05]  /*d900*/  CS2R R6, SRZ ;  /* 0x0000000000067805 */ /* 0x000fca000001ff00 */
[----:B------:R-:W-:Y:S01]  /*d910*/  STG.E.128 desc[UR36][R16.64], R4 ;  /* 0x0000000410007986 */ /* 0x000fe2000c101d24 */
[----:B------:R-:W-:Y:S05]  /*d920*/  EXIT ;  /* 0x000000000000794d */ /* 0x000fea0003800000 */
.L_x_24815:
[----:B------:R-:W-:-:S09]  /*d930*/  UISETP.NE.AND UP0, UPT, UR4, 0xf, UPT ;  /* 0x0000000f0400788c */ /* 0x000fd2000bf05270 */
[----:B------:R-:W-:Y:S05]  /*d940*/  BRA.U !UP0, `(.L_x_24817) ;  /* 0x0000000508287547 */ /* 0x000fea000b800000 */
[----:B------:R-:W-:-:S09]  /*d950*/  UISETP.NE.AND UP0, UPT, UR4, 0x17, UPT ;  /* 0x000000170400788c */ /* 0x000fd2000bf05270 */
[----:B------:R-:W-:Y:S05]  /*d960*/  BRA.U !UP0, `(.L_x_24818) ;  /* 0x0000000108b07547 */ /* 0x000fea000b800000 */
[----:B------:R-:W-:-:S09]  /*d970*/  UISETP.NE.AND UP0, UPT, UR4, 0x18, UPT ;  /* 0x000000180400788c */ /* 0x000fd2000bf05270 */
[----:B------:R-:W-:Y:S05]  /*d980*/  BRA.U !UP0, `(.L_x_24819) ;  /* 0x0000000108447547 */ /* 0x000fea000b800000 */
.L_x_24796:
        /* <DEDUP_REMOVED lines=16> */
.L_x_24820:
[----:B------:R-:W-:Y:S05]  /*da90*/  EXIT ;  /* 0x000000000000794d */ /* 0x000fea0003800000 */
.L_x_24819:
        /* <DEDUP_REMOVED lines=21> */
.L_x_24822:
[----:B------:R-:W-:Y:S05]  /*dbf0*/  BSYNC.RECONVERGENT B0 ;  /* 0x0000000000007941 */ /* 0x000fea0003800200 */
.L_x_24821:
[----:B------:R-:W-:-:S05]  /*dc00*/  LOP3.LUT R3, R0, 0x80, R3, 0xf8, !PT ;  /* 0x0000008000037812 */ /* 0x000fca00078ef803 */
[----:B------:R-:W-:Y:S01]  /*dc10*/  STG.E.U8 desc[UR36][R16.64], R3 ;  /* 0x0000000310007986 */ /* 0x000fe2000c101124 */
[----:B------:R-:W-:Y:S05]  /*dc20*/  EXIT ;  /* 0x000000000000794d */ /* 0x000fea0003800000 */
.L_x_24818:
        /* <DEDUP_REMOVED lines=20> */
.L_x_24824:
[----:B------:R-:W-:Y:S02]  /*dd70*/  ISETP.GT.U32.AND P0, PT, R2, 0x7f800000, PT ;  /* 0x7f8000000200780c */ /* 0x000fe40003f04070 */
[----:B------:R-:W-:-:S04]  /*dd80*/  MOV R0, 0x7f ;  /* 0x0000007f00007802 */ /* 0x000fc80000000f00 */
[----:B------:R-:W-:-:S07]  /*dd90*/  SEL R0, R0, 0x7c, P0 ;  /* 0x0000007c00007807 */ /* 0x000fce0000000000 */
.L_x_24825:
[----:B------:R-:W-:Y:S05]  /*dda0*/  BSYNC.RECONVERGENT B0 ;  /* 0x0000000000007941 */ /* 0x000fea0003800200 */
.L_x_24823:
[----:B------:R-:W-:-:S04]  /*ddb0*/  SHF.R.U32.HI R3, RZ, 0x18, R3 ;  /* 0x00000018ff037819 */ /* 0x000fc80000011603 */
[----:B------:R-:W-:-:S05]  /*ddc0*/  LOP3.LUT R3, R0, 0x80, R3, 0xf8, !PT ;  /* 0x0000008000037812 */ /* 0x000fca00078ef803 */
[----:B------:R-:W-:Y:S01]  /*ddd0*/  STG.E.U8 desc[UR36][R16.64], R3 ;  /* 0x0000000310007986 */ /* 0x000fe2000c101124 */
[----:B------:R-:W-:Y:S05]  /*dde0*/  EXIT ;  /* 0x000000000000794d */ /* 0x000fea0003800000 */
.L_x_24817:
        /* <DEDUP_REMOVED lines=12> */
        .weak           $__internal_6_$__cuda_sm20_drsqrt_f64_slowpath_v2
        .type           $__internal_6_$__cuda_sm20_drsqrt_f64_slowpath_v2,@function
        .size           $__internal_6_$__cuda_sm20_drsqrt_f64_slowpath_v2,(.L_x_35773 - $__internal_6_$__cuda_sm20_drsqrt_f64_slowpath_v2)
$__internal_6_$__cuda_sm20_drsqrt_f64_slowpath_v2:
[----:B------:R-:W-:Y:S01]  /*deb0*/  IMAD.MOV.U32 R6, RZ, RZ, R4 ;  /* 0x000000ffff067224 */ /* 0x000fe200078e0004 */
[----:B------:R-:W-:Y:S01]  /*dec0*/  MOV R7, R5 ;  /* 0x0000000500077202 */ /* 0x000fe20000000f00 */
[----:B------:R-:W-:Y:S01]  /*ded0*/  BSSY.RECONVERGENT B1, `(.L_x_24826) ;  /* 0x0000034000017945 */ /* 0x000fe20003800200 */
[----:B------:R-:W-:-:S04]  /*dee0*/  LOP3.LUT R8, R5, 0x80000000, RZ, 0xc0, !PT ;  /* 0x8000000005087812 */ /* 0x000fc800078ec0ff */
[----:B------:R-:W0:Y:S02]  /*def0*/  DSETP.NEU.AND P0, PT, R6, RZ, PT ;  /* 0x000000ff0600722a */ /* 0x000e240003f0d000 */
[----:B0-----:R-:W-:Y:S05]  /*df00*/  @!P0 BRA `(.L_x_24827) ;  /* 0x0000000000b88947 */ /* 0x001fea0003800000 */
[----:B------:R-:W0:Y:S02]  /*df10*/  DSETP.GTU.AND P0, PT, |R6|, +INF , PT ;  /* 0x7ff000000600742a */ /* 0x000e240003f0c200 */
[----:B0-----:R-:W-:Y:S05]  /*df20*/  @P0 BRA `(.L_x_24828) ;  /* 0x0000000000a80947 */ /* 0x001fea0003800000 */
[----:B------:R-:W-:-:S13]  /*df30*/  ISETP.NE.AND P0, PT, R8, RZ, PT ;  /* 0x000000ff0800720c */ /* 0x000fda0003f05270 */
[----:B------:R-:W-:Y:S01]  /*df40*/  @P0 IMAD.MOV.U32 R4, RZ, RZ, 0x0 ;  /* 0x00000000ff040424 */ /* 0x000fe200078e00ff */
[----:B------:R-:W-:Y:S01]  /*df50*/  @P0 MOV R5, 0xfff80000 ;  /* 0xfff8000000050802 */ /* 0x000fe20000000f00 */
[----:B------:R-:W-:Y:S06]  /*df60*/  @P0 BRA `(.L_x_24829) ;  /* 0x0000000000a80947 */ /* 0x000fec0003800000 */
[----:B------:R-:W0:Y:S02]  /*df70*/  DSETP.NEU.AND P0, PT, |R6|, +INF , PT ;  /* 0x7ff000000600742a */ /* 0x000e240003f0d200 */
[----:B0-----:R-:W-:Y:S01]  /*df80*/  @!P0 CS2R R4, SRZ ;  /* 0x0000000000048805 */ /* 0x001fe2000001ff00 */
[----:B------:R-:W-:Y:S06]  /*df90*/  @!P0 BRA `(.L_x_24829) ;  /* 0x00000000009c8947 */ /* 0x000fec0003800000 */
[----:B------:R-:W0:Y:S01]  /*dfa0*/  DMUL R6, R6, 1.80143985094819840000e+16 ;  /* 0x4350000006067828 */ /* 0x000e220000000000 */
        /* <DEDUP_REMOVED lines=32> */
[----:B0-----:R-:W0:Y:S02]  /*e1b0*/  DMUL R4, R4, 134217728 ;  /* 0x41a0000004047828 */ /* 0x001e240000000000 */
[----:B0-----:R-:W-:Y:S05]  /*e1c0*/  BRA `(.L_x_24829) ;  /* 0x0000000000107947 */ /* 0x001fea0003800000 */
.L_x_24828:
[----:B------:R0:W1:Y:S02]  /*e1d0*/  DADD R4, R6, R6 ;  /* 0x0000000006047229 */ /* 0x0000640000000006 */
[----:B01----:R-:W-:Y:S05]  /*e1e0*/  BRA `(.L_x_24829) ;  /* 0x0000000000087947 */ /* 0x003fea0003800000 */
.L_x_24827:
[----:B------:R-:W-:Y:S02]  /*e1f0*/  LOP3.LUT R5, R8, 0x7ff00000, RZ, 0xfc, !PT ;  /* 0x7ff0000008057812 */ /* 0x000fe400078efcff */
[----:B------:R-:W-:-:S07]  /*e200*/  MOV R4, RZ ;  /* 0x000000ff00047202 */ /* 0x000fce0000000f00 */
.L_x_24829:
[----:B------:R-:W-:Y:S05]  /*e210*/  BSYNC.RECONVERGENT B1 ;  /* 0x0000000000017941 */ /* 0x000fea0003800200 */
.L_x_24826:
[----:B------:R-:W-:Y:S01]  /*e220*/  IMAD.MOV.U32 R8, RZ, RZ, R4 ;  /* 0x000000ffff087224 */ /* 0x000fe200078e0004 */
[----:B------:R-:W-:Y:S01]  /*e230*/  MOV R9, R5 ;  /* 0x0000000500097202 */ /* 0x000fe20000000f00 */
[----:B------:R-:W-:Y:S02]  /*e240*/  IMAD.MOV.U32 R4, RZ, RZ, R0 ;  /* 0x000000ffff047224 */ /* 0x000fe400078e0000 */
[----:B------:R-:W-:-:S04]  /*e250*/  HFMA2 R5, -RZ, RZ, 0, 0 ;  /* 0x00000000ff057431 */ /* 0x000fc800000001ff */
[----:B------:R-:W-:Y:S05]  /*e260*/  RET.REL.NODEC R4 `(_ZN2at6native18elementwise_kernelILi128ELi4EZNS0_15gpu_kernel_implIZZZNS0_17rsqrt_kernel_cudaERNS_18TensorIteratorBaseEENKUlvE0_clEvENKUlvE_clEvEUldE_EEvS4_RKT_EUliE_EEviT1_) ;  /* 0xffffff1c04647950 */ /* 0x000fea0003c3ffff */
.L_x_24830:
        /* <DEDUP_REMOVED lines=9> */
.L_x_35773:


//--------------------- .text._ZN2at6native27unrolled_elementwise_kernelIZZZNS0_17rsqrt_kernel_cudaERNS_18TensorIteratorBaseEENKUlvE0_clEvENKUlvE_clEvEUldE_St5arrayIPcLm2EELi4E23TrivialOffsetCalculatorILi1EjESB_NS0_6memory12LoadWithCastILi1EEENSC_13StoreWithCastILi1EEEEEviT_T0_T2_T3_T4_T5_ --------------------------
	.section	.text._ZN2at6native27unrolled_elementwise_kernelIZZZNS0_17rsqrt_kernel_cudaERNS_18TensorIteratorBaseEENKUlvE0_clEvENKUlvE_clEvEUldE_St5arrayIPcLm2EELi4E23TrivialOffsetCalculatorILi1EjESB_NS0_6memory12LoadWithCastILi1EEENSC_13StoreWithCastILi1EEEEEviT_T0_T2_T3_T4_T5_,"ax",@progbits
	.align	128
        .global         _ZN2at6native27unrolled_elementwise_kernelIZZZNS0_17rsqrt_kernel_cudaERNS_18TensorIteratorBaseEENKUlvE0_clEvENKUlvE_clEvEUldE_St5arrayIPcLm2EELi4E23TrivialOffsetCalculatorILi1EjESB_NS0_6memory12LoadWithCastILi1EEENSC_13StoreWithCastILi1EEEEEviT_T0_T2_T3_T4_T5_
        .type           _ZN2at6native27unrolled_elementwise_kernelIZZZNS0_17rsqrt_kernel_cudaERNS_18TensorIteratorBaseEENKUlvE0_clEvENKUlvE_clEvEUldE_St5arrayIPcLm2EELi4E23TrivialOffsetCalculatorILi1EjESB_NS0_6memory12LoadWithCastILi1EEENSC_13StoreWithCastILi1EEEEEviT_T0_T2_T3_T4_T5_,@function
        .size           _ZN2at6native27unrolled_elementwise_kernelIZZZNS0_17rsqrt_kernel_cudaERNS_18TensorIteratorBaseEENKUlvE0_clEvENKUlvE_clEvEUldE_St5arrayIPcLm2EELi4E23TrivialOffsetCalculatorILi1EjESB_NS0_6memory12LoadWithCastILi1EEENSC_13StoreWithCastILi1EEEEEviT_T0_T2_T3_T4_T5_,(.L_x_35774 - _ZN2at6native27unrolled_elementwise_kernelIZZZNS0_17rsqrt_kernel_cudaERNS_18TensorIteratorBaseEENKUlvE0_clEvENKUlvE_clEvEUldE_St5arrayIPcLm2EELi4E23TrivialOffsetCalculatorILi1EjESB_NS0_6memory12LoadWithCastILi1EEENSC_13StoreWithCastILi1EEEEEviT_T0_T2_T3_T4_T5_)
        .other          _ZN2at6native27unrolled_elementwise_kernelIZZZNS0_17rsqrt_kernel_cudaERNS_18TensorIteratorBaseEENKUlvE0_clEvENKUlvE_clEvEUldE_St5arrayIPcLm2EELi4E23TrivialOffsetCalculatorILi1EjESB_NS0_6memory12LoadWithCastILi1EEENSC_13StoreWithCastILi1EEEEEviT_T0_T2_T3_T4_T5_,@"STO_CUDA_ENTRY STV_DEFAULT"
_ZN2at6native27unrolled_elementwise_kernelIZZZNS0_17rsqrt_kernel_cudaERNS_18TensorIteratorBaseEENKUlvE0_clEvENKUlvE_clEvEUldE_St5arrayIPcLm2EELi4E23TrivialOffsetCalculatorILi1EjESB_NS0_6memory12LoadWithCastILi1EEENSC_13StoreWithCastILi1EEEEEviT_T0_T2_T3_T4_T5_:
.text._ZN2at6native27unrolled_elementwise_kernelIZZZNS0_17rsqrt_kernel_cudaERNS_18TensorIteratorBaseEENKUlvE0_clEvENKUlvE_clEvEUldE_St5arrayIPcLm2EELi4E23TrivialOffsetCalculatorILi1EjESB_NS0_6memory12LoadWithCastILi1EEENSC_13StoreWithCastILi1EEEEEviT_T0_T2_T3_T4_T5_:
        /* <DEDUP_REMOVED lines=33> */
.L_x_24837:
[----:B------:R-:W2:Y:S02]  /*0210*/  LDG.E.U8 R2, desc[UR36][R2.64] ;  /* 0x0000002402027981 */ /* 0x000ea4000c1e1100 */
[----:B--2---:R0:W1:Y:S02]  /*0220*/  I2F.F64.U16 R26, R2 ;  /* 0x00000002001a7312 */ /* 0x0040640000101800 */
[----:B01----:R-:W-:Y:S05]  /*0230*/  BRA `(.L_x_24839) ;  /* 0x0000000c00607947 */ /* 0x003fea0003800000 */
.L_x_24836:
        /* <DEDUP_REMOVED lines=9> */
.L_x_24841:
[----:B------:R-:W2:Y:S02]  /*02d0*/  LDG.E R2, desc[UR36][R2.64] ;  /* 0x0000002402027981 */ /* 0x000ea4000c1e1900 */
[----:B--2---:R0:W1:Y:S02]  /*02e0*/  I2F.F64 R26, R2 ;  /* 0x00000002001a7312 */ /* 0x0040640000201c00 */
[----:B01----:R-:W-:Y:S05]  /*02f0*/  BRA `(.L_x_24839) ;  /* 0x0000000c00307947 */ /* 0x003fea0003800000 */
.L_x_24840:
[----:B------:R-:W2:Y:S02]  /*0300*/  LDG.E.U16 R2, desc[UR36][R2.64] ;  /* 0x0000002402027981 */ /* 0x000ea4000c1e1500 */
[----:B--2---:R0:W1:Y:S02]  /*0310*/  I2F.F64.S16 R26, R2 ;  /* 0x00000002001a7312 */ /* 0x0040640000101c00 */
[----:B01----:R-:W-:Y:S05]  /*0320*/  BRA `(.L_x_24839) ;  /* 0x0000000c00247947 */ /* 0x003fea0003800000 */
.L_x_24835:
        /* <DEDUP_REMOVED lines=10> */
.L_x_24843:
[----:B------:R-:W2:Y:S02]  /*03d0*/  LDG.E.U16 R0, desc[UR36][R2.64] ;  /* 0x0000002402007981 */ /* 0x000ea4000c1e1500 */
[----:B--2---:R-:W-:-:S05]  /*03e0*/  HADD2.F32 R0, -RZ, R0.H0_H0 ;  /* 0x20000000ff007230 */ /* 0x004fca0000004100 */
[----:B------:R-:W-:-:S04]  /*03f0*/  FMUL.FTZ R0, R0, 1 ;  /* 0x3f80000000007820 */ /* 0x000fc80000410000 */
[----:B------:R1:W2:Y:S02]  /*0400*/  F2F.F64.F32 R26, R0 ;  /* 0x00000000001a7310 */ /* 0x0002a40000201800 */
[----:B-12---:R-:W-:Y:S05]  /*0410*/  BRA `(.L_x_24839) ;  /* 0x0000000800e87947 */ /* 0x006fea0003800000 */
.L_x_24842:
        /* <DEDUP_REMOVED lines=10> */
.L_x_24845:
[----:B------:R-:W2:Y:S02]  /*04c0*/  LDG.E.U16 R2, desc[UR36][R2.64] ;  /* 0x0000002402027981 */ /* 0x000ea4000c1e1500 */
[----:B--2---:R-:W-:-:S05]  /*04d0*/  HADD2.F32 R0, -RZ, R2.H0_H0 ;  /* 0x20000002ff007230 */ /* 0x004fca0000004100 */
[----:B------:R-:W-:-:S04]  /*04e0*/  FMUL.FTZ R0, R0, 1 ;  /* 0x3f80000000007820 */ /* 0x000fc80000410000 */
[----:B------:R1:W2:Y:S02]  /*04f0*/  F2F.F64.F32 R26, R0 ;  /* 0x00000000001a7310 */ /* 0x0002a40000201800 */
[----:B-12---:R-:W-:Y:S05]  /*0500*/  BRA `(.L_x_24839) ;  /* 0x0000000800ac7947 */ /* 0x006fea0003800000 */
.L_x_24844:
[----:B------:R0:W5:Y:S01]  /*0510*/  LDG.E.64 R26, desc[UR36][R2.64] ;  /* 0x00000024021a7981 */ /* 0x000162000c1e1b00 */
[----:B------:R-:W-:Y:S05]  /*0520*/  BRA `(.L_x_24839) ;  /* 0x0000000800a47947 */ /* 0x000fea0003800000 */
.L_x_24834:
        /* <DEDUP_REMOVED lines=13> */
.L_x_24848:
[----:B------:R1:W5:Y:S01]  /*0600*/  LDG.E.64 R26, desc[UR36][R2.64] ;  /* 0x00000024021a7981 */ /* 0x000362000c1e1b00 */
[----:B------:R-:W-:Y:S05]  /*0610*/  BRA `(.L_x_24839) ;  /* 0x0000000800687947 */ /* 0x000fea0003800000 */
.L_x_24847:
        /* <DEDUP_REMOVED lines=27> */
.L_x_24850:
        /* <DEDUP_REMOVED lines=14> */
.L_x_24849:
[----:B------:R-:W2:Y:S02]  /*08b0*/  LDG.E.U16 R0, desc[UR36][R2.64] ;  /* 0x0000002402007981 */ /* 0x000ea4000c1e1500 */
[----:B--2---:R-:W-:-:S04]  /*08c0*/  IMAD.U32 R0, R0, 0x10000, RZ ;  /* 0x0001000000007824 */ /* 0x004fc800078e00ff */
[----:B------:R-:W-:-:S04]  /*08d0*/  FMUL.FTZ R0, R0, 1 ;  /* 0x3f80000000007820 */ /* 0x000fc80000410000 */
[----:B------:R2:W3:Y:S02]  /*08e0*/  F2F.F64.F32 R26, R0 ;  /* 0x00000000001a7310 */ /* 0x0004e40000201800 */
[----:B--23--:R-:W-:Y:S05]  /*08f0*/  BRA `(.L_x_24839) ;  /* 0x0000000400b07947 */ /* 0x00cfea0003800000 */
.L_x_24846:
        /* <DEDUP_REMOVED lines=11> */
.L_x_24853:
        /* <DEDUP_REMOVED lines=21> */
.L_x_24855:
[----:B------:R-:W-:Y:S05]  /*0b00*/  BSYNC.RECONVERGENT B0 ;  /* 0x0000000000007941 */ /* 0x000fea0003800200 */
.L_x_24854:
[----:B------:R-:W-:Y:S01]  /*0b10*/  IMAD.SHL.U32 R0, R0, 0x100000, RZ ;  /* 0x0010000000007824 */ /* 0x000fe200078e00ff */
[----:B------:R-:W-:-:S04]  /*0b20*/  LEA R2, R2, 0x3b800000, 0x17 ;  /* 0x3b80000002027811 */ /* 0x000fc800078eb8ff */
[----:B------:R-:W-:-:S05]  /*0b30*/  LOP3.LUT R0, R2, R0, R7, 0xfe, !PT ;  /* 0x0000000002007212 */ /* 0x000fca00078efe07 */
[----:B------:R-:W-:-:S04]  /*0b40*/  FMUL.FTZ R0, R0, 1 ;  /* 0x3f80000000007820 */ /* 0x000fc80000410000 */
[----:B------:R4:W0:Y:S02]  /*0b50*/  F2F.F64.F32 R26, R0 ;  /* 0x00000000001a7310 */ /* 0x0008240000201800 */
[----:B0---4-:R-:W-:Y:S05]  /*0b60*/  BRA `(.L_x_24839) ;  /* 0x0000000400147947 */ /* 0x011fea0003800000 */
.L_x_24852:
        /* <DEDUP_REMOVED lines=21> */
.L_x_24857:
[----:B------:R-:W-:Y:S05]  /*0cc0*/  BSYNC.RECONVERGENT B0 ;  /* 0x0000000000007941 */ /* 0x000fea0003800200 */
.L_x_24856:
[----:B------:R-:W-:Y:S01]  /*0cd0*/  IMAD.SHL.U32 R0, R0, 0x200000, RZ ;  /* 0x0020000000007824 */ /* 0x000fe200078e00ff */
[----:B------:R-:W-:-:S04]  /*0ce0*/  LEA R2, R2, 0x37800000, 0x17 ;  /* 0x3780000002027811 */ /* 0x000fc800078eb8ff */
[----:B------:R-:W-:-:S05]  /*0cf0*/  LOP3.LUT R0, R2, R0, R7, 0xfe, !PT ;  /* 0x0000000002007212 */ /* 0x000fca00078efe07 */
[----:B------:R-:W-:-:S04]  /*0d00*/  FMUL.FTZ R0, R0, 1 ;  /* 0x3f80000000007820 */ /* 0x000fc80000410000 */
[----:B------:R4:W0:Y:S02]  /*0d10*/  F2F.F64.F32 R26, R0 ;  /* 0x00000000001a7310 */ /* 0x0008240000201800 */
[----:B0---4-:R-:W-:Y:S05]  /*0d20*/  BRA `(.L_x_24839) ;  /* 0x0000000000a47947 */ /* 0x011fea0003800000 */
.L_x_24851:
[----:B------:R-:W-:-:S09]  /*0d30*/  UISETP.NE.AND UP0, UPT, UR4, 0x1c, UPT ;  /* 0x0000001c0400788c */ /* 0x000fd2000bf05270 */
[----:B------:R-:W-:Y:S05]  /*0d40*/  BRA.U !UP0, `(.L_x_24858) ;  /* 0x0000000108947547 */ /* 0x000fea000b800000 */
[----:B------:R-:W-:-:S09]  /*0d50*/  UISETP.NE.AND UP0, UPT, UR4, 0x1d, UPT ;  /* 0x0000001d0400788c */ /* 0x000fd2000bf05270 */
[----:B------:R-:W-:Y:S05]  /*0d60*/  BRA.U !UP0, `(.L_x_24859) ;  /* 0x0000000108807547 */ /* 0x000fea000b800000 */
[----:B------:R-:W-:-:S09]  /*0d70*/  UISETP.NE.AND UP0, UPT, UR4, 0x2c, UPT ;  /* 0x0000002c0400788c */ /* 0x000fd2000bf05270 */
[----:B------:R-:W-:Y:S05]  /*0d80*/  BRA.U !UP0, `(.L_x_24860) ;  /* 0x0000000108487547 */ /* 0x000fea000b800000 */
.L_x_24838:
        /* <DEDUP_REMOVED lines=16> */
.L_x_24861:
[----:B------:R-:W-:Y:S01]  /*0e90*/  CS2R R26, SRZ ;  /* 0x00000000001a7805 */ /* 0x000fe2000001ff00 */
[----:B------:R-:W-:Y:S06]  /*0ea0*/  BRA `(.L_x_24839) ;  /* 0x0000000000447947 */ /* 0x000fec0003800000 */
.L_x_24860:
        /* <DEDUP_REMOVED lines=12> */
.L_x_24859:
[----:B------:R-:W2:Y:S02]  /*0f70*/  LDG.E.64 R26, desc[UR36][R2.64] ;  /* 0x00000024021a7981 */ /* 0x000ea4000c1e1b00 */
[----:B--2---:R-:W4:Y:S02]  /*0f80*/  I2F.F64.U64 R26, R26 ;  /* 0x0000001a001a7312 */ /* 0x004f240000301800 */
[----:B----4-:R-:W-:Y:S05]  /*0f90*/  BRA `(.L_x_24839) ;  /* 0x0000000000087947 */ /* 0x010fea0003800000 */
.L_x_24858:
[----:B------:R-:W2:Y:S02]  /*0fa0*/  LDG.E R2, desc[UR36][R2.64] ;  /* 0x0000002402027981 */ /* 0x000ea4000c1e1900 */
[----:B--2---:R2:W3:Y:S02]  /*0fb0*/  I2F.F64.U32 R26, R2 ;  /* 0x00000002001a7312 */ /* 0x0044e40000201800 */
.L_x_24839:
[----:B------:R-:W-:Y:S05]  /*0fc0*/  BSYNC.RECONVERGENT B6 ;  /* 0x0000000000067941 */ /* 0x000fea0003800200 */
.L_x_24833:
[----:B012---:R-:W-:-:S07]  /*0fd0*/  VIADD R2, R22, 0x80 ;  /* 0x0000008016027836 */ /* 0x007fce0000000000 */
.L_x_24832:
[----:B------:R-:W-:Y:S05]  /*0fe0*/  BSYNC.RECONVERGENT B7 ;  /* 0x0000000000077941 */ /* 0x000fea0003800200 */
.L_x_24831:
        /* <DEDUP_REMOVED lines=25> */
.L_x_24868:
[----:B------:R-:W2:Y:S02]  /*1180*/  LDG.E.U8 R4, desc[UR36][R4.64] ;  /* 0x0000002404047981 */ /* 0x000ea4000c1e1100 */
[----:B--2---:R1:W2:Y:S02]  /*1190*/  I2F.F64.U16 R24, R4 ;  /* 0x0000000400187312 */ /* 0x0042a40000101800 */
[----:B-12---:R-:W-:Y:S05]  /*11a0*/  BRA `(.L_x_24870) ;  /* 0x0000000c00647947 */ /* 0x006fea0003800000 */
.L_x_24867:
        /* <DEDUP_REMOVED lines=9> */
.L_x_24872:
[----:B------:R-:W2:Y:S02]  /*1240*/  LDG.E R4, desc[UR36][R4.64] ;  /* 0x0000002404047981 */ /* 0x000ea4000c1e1900 */
[----:B--2---:R1:W2:Y:S02]  /*1250*/  I2F.F64 R24, R4 ;  /* 0x0000000400187312 */ /* 0x0042a40000201c00 */
[----:B-12---:R-:W-:Y:S05]  /*1260*/  BRA `(.L_x_24870) ;  /* 0x0000000c00347947 */ /* 0x006fea0003800000 */
.L_x_24871:
[----:B------:R-:W2:Y:S02]  /*1270*/  LDG.E.U16 R4, desc[UR36][R4.64] ;  /* 0x0000002404047981 */ /* 0x000ea4000c1e1500 */
[----:B--2---:R1:W2:Y:S02]  /*1280*/  I2F.F64.S16 R24, R4 ;  /* 0x0000000400187312 */ /* 0x0042a40000101c00 */
[----:B-12---:R-:W-:Y:S05]  /*1290*/  BRA `(.L_x_24870) ;  /* 0x0000000c00287947 */ /* 0x006fea0003800000 */
.L_x_24866:
        /* <DEDUP_REMOVED lines=10> */
.L_x_24874:
[----:B------:R-:W2:Y:S02]  /*1340*/  LDG.E.U16 R0, desc[UR36][R4.64] ;  /* 0x0000002404007981 */ /* 0x000ea4000c1e1500 */
[----:B--2---:R-:W-:-:S05]  /*1350*/  HADD2.F32 R0, -RZ, R0.H0_H0 ;  /* 0x20000000ff007230 */ /* 0x004fca0000004100 */
[----:B------:R-:W-:-:S04]  /*1360*/  FMUL.FTZ R0, R0, 1 ;  /* 0x3f80000000007820 */ /* 0x000fc80000410000 */
[----:B------:R0:W1:Y:S02]  /*1370*/  F2F.F64.F32 R24, R0 ;  /* 0x0000000000187310 */ /* 0x0000640000201800 */
[----:B01----:R-:W-:Y:S05]  /*1380*/  BRA `(.L_x_24870) ;  /* 0x0000000800ec7947 */ /* 0x003fea0003800000 */
.L_x_24873:
        /* <DEDUP_REMOVED lines=10> */
.L_x_24876:
[----:B------:R-:W2:Y:S02]  /*1430*/  LDG.E.U16 R4, desc[UR36][R4.64] ;  /* 0x0000002404047981 */ /* 0x000ea4000c1e1500 */
[----:B--2---:R-:W-:-:S05]  /*1440*/  HADD2.F32 R0, -RZ, R4.H0_H0 ;  /* 0x20000004ff007230 */ /* 0x004fca0000004100 */
[----:B------:R-:W-:-:S04]  /*1450*/  FMUL.FTZ R0, R0, 1 ;  /* 0x3f80000000007820 */ /* 0x000fc80000410000 */
[----:B------:R0:W1:Y:S02]  /*1460*/  F2F.F64.F32 R24, R0 ;  /* 0x0000000000187310 */ /* 0x0000640000201800 */
[----:B01----:R-:W-:Y:S05]  /*1470*/  BRA `(.L_x_24870) ;  /* 0x0000000800b07947 */ /* 0x003fea0003800000 */
.L_x_24875:
[----:B------:R0:W5:Y:S01]  /*1480*/  LDG.E.64 R24, desc[UR36][R4.64] ;  /* 0x0000002404187981 */ /* 0x000162000c1e1b00 */
[----:B------:R-:W-:Y:S05]  /*1490*/  BRA `(.L_x_24870) ;  /* 0x0000000800a87947 */ /* 0x000fea0003800000 */
.L_x_24865:
        /* <DEDUP_REMOVED lines=13> */
.L_x_24879:
[----:B------:R4:W5:Y:S01]  /*1570*/  LDG.E.64 R24, desc[UR36][R4.64] ;  /* 0x0000002404187981 */ /* 0x000962000c1e1b00 */
[----:B------:R-:W-:Y:S05]  /*1580*/  BRA `(.L_x_24870) ;  /* 0x00000008006c7947 */ /* 0x000fea0003800000 */
.L_x_24878:
        /* <DEDUP_REMOVED lines=27> */
.L_x_24881:
        /* <DEDUP_REMOVED lines=15> */
.L_x_24880:
[----:B------:R-:W2:Y:S02]  /*1830*/  LDG.E.U16 R0, desc[UR36][R4.64] ;  /* 0x0000002404007981 */ /* 0x000ea4000c1e1500 */
[----:B--2---:R-:W-:-:S04]  /*1840*/  IMAD.U32 R0, R0, 0x10000, RZ ;  /* 0x0001000000007824 */ /* 0x004fc800078e00ff */
[----:B------:R-:W-:-:S04]  /*1850*/  FMUL.FTZ R0, R0, 1 ;  /* 0x3f80000000007820 */ /* 0x000fc80000410000 */
[----:B------:R4:W0:Y:S02]  /*1860*/  F2F.F64.F32 R24, R0 ;  /* 0x0000000000187310 */ /* 0x0008240000201800 */
[----:B0---4-:R-:W-:Y:S05]  /*1870*/  BRA `(.L_x_24870) ;  /* 0x0000000400b07947 */ /* 0x011fea0003800000 */
.L_x_24877:
        /* <DEDUP_REMOVED lines=11> */
.L_x_24884:
        /* <DEDUP_REMOVED lines=21> */
.L_x_24886:
[----:B------:R-:W-:Y:S05]  /*1a80*/  BSYNC.RECONVERGENT B0 ;  /* 0x0000000000007941 */ /* 0x000fea0003800200 */
.L_x_24885:
[----:B------:R-:W-:Y:S01]  /*1a90*/  IMAD.SHL.U32 R0, R0, 0x100000, RZ ;  /* 0x0010000000007824 */ /* 0x000fe200078e00ff */
[----:B------:R-:W-:-:S04]  /*1aa0*/  LEA R3, R3, 0x3b800000, 0x17 ;  /* 0x3b80000003037811 */ /* 0x000fc800078eb8ff */
[----:B------:R-:W-:-:S05]  /*1ab0*/  LOP3.LUT R0, R3, R0, R7, 0xfe, !PT ;  /* 0x0000000003007212 */ /* 0x000fca00078efe07 */
[----:B------:R-:W-:-:S04]  /*1ac0*/  FMUL.FTZ R0, R0, 1 ;  /* 0x3f80000000007820 */ /* 0x000fc80000410000 */
[----:B------:R4:W0:Y:S02]  /*1ad0*/  F2F.F64.F32 R24, R0 ;  /* 0x0000000000187310 */ /* 0x0008240000201800 */
[----:B0---4-:R-:W-:Y:S05]  /*1ae0*/  BRA `(.L_x_24870) ;  /* 0x0000000400147947 */ /* 0x011fea0003800000 */
.L_x_24883:
        /* <DEDUP_REMOVED lines=21> */
.L_x_24888:
[----:B------:R-:W-:Y:S05]  /*1c40*/  BSYNC.RECONVERGENT B0 ;  /* 0x0000000000007941 */ /* 0x000fea0003800200 */
.L_x_24887:
[----:B------:R-:W-:Y:S01]  /*1c50*/  IMAD.SHL.U32 R0, R0, 0x200000, RZ ;  /* 0x0020000000007824 */ /* 0x000fe200078e00ff */
[----:B------:R-:W-:-:S04]  /*1c60*/  LEA R3, R3, 0x37800000, 0x17 ;  /* 0x3780000003037811 */ /* 0x000fc800078eb8ff */
[----:B------:R-:W-:-:S05]  /*1c70*/  LOP3.LUT R0, R3, R0, R7, 0xfe, !PT ;  /* 0x0000000003007212 */ /* 0x000fca00078efe07 */
[----:B------:R-:W-:-:S04]  /*1c80*/  FMUL.FTZ R0, R0, 1 ;  /* 0x3f80000000007820 */ /* 0x000fc80000410000 */
[----:B------:R4:W0:Y:S02]  /*1c90*/  F2F.F64.F32 R24, R0 ;  /* 0x0000000000187310 */ /* 0x0008240000201800 */
[----:B0---4-:R-:W-:Y:S05]  /*1ca0*/  BRA `(.L_x_24870) ;  /* 0x0000000000a47947 */ /* 0x011fea0003800000 */
.L_x_24882:
        /* <DEDUP_REMOVED lines=18> */
.L_x_24869:
        /* <DEDUP_REMOVED lines=16> */
.L_x_24891:
[----:B------:R-:W-:Y:S01]  /*1ed0*/  CS2R R24, SRZ ;  /* 0x0000000000187805 */ /* 0x000fe2000001ff00 */
[----:B------:R-:W-:Y:S06]  /*1ee0*/  BRA `(.L_x_24870) ;  /* 0x0000000000147947 */ /* 0x000fec0003800000 */
.L_x_24890:
[----:B------:R-:W2:Y:S02]  /*1ef0*/  LDG.E.64 R24, desc[UR36][R4.64] ;  /* 0x0000002404187981 */ /* 0x000ea4000c1e1b00 */
[----:B--2---:R-:W1:Y:S02]  /*1f00*/  I2F.F64.U64 R24, R24 ;  /* 0x0000001800187312 */ /* 0x004e640000301800 */
[----:B-1----:R-:W-:Y:S05]  /*1f10*/  BRA `(.L_x_24870) ;  /* 0x0000000000087947 */ /* 0x002fea0003800000 */
.L_x_24889:
[----:B------:R-:W2:Y:S02]  /*1f20*/  LDG.E R4, desc[UR36][R4.64] ;  /* 0x0000002404047981 */ /* 0x000ea4000c1e1900 */
[----:B--2---:R1:W2:Y:S02]  /*1f30*/  I2F.F64.U32 R24, R4 ;  /* 0x0000000400187312 */ /* 0x0042a40000201800 */
.L_x_24870:
[----:B------:R-:W-:Y:S05]  /*1f40*/  BSYNC.RECONVERGENT B6 ;  /* 0x0000000000067941 */ /* 0x000fea0003800200 */
.L_x_24864:
[----:B------:R-:W-:-:S07]  /*1f50*/  VIADD R2, R2, 0x80 ;  /* 0x0000008002027836 */ /* 0x000fce0000000000 */
.L_x_24863:
[----:B------:R-:W-:Y:S05]  /*1f60*/  BSYNC.RECONVERGENT B7 ;  /* 0x0000000000077941 */ /* 0x000fea0003800200 */
.L_x_24862:
        /* <DEDUP_REMOVED lines=25> */
.L_x_24898:
[----:B------:R-:W4:Y:S02]  /*2100*/  LDG.E.U8 R4, desc[UR36][R4.64] ;  /* 0x0000002404047981 */ /* 0x000f24000c1e1100 */
[----:B----4-:R0:W1:Y:S02]  /*2110*/  I2F.F64.U16 R16, R4 ;  /* 0x0000000400107312 */ /* 0x0100640000101800 */
[----:B01----:R-:W-:Y:S05]  /*2120*/  BRA `(.L_x_24900) ;  /* 0x0000000c00647947 */ /* 0x003fea0003800000 */
.L_x_24897:
        /* <DEDUP_REMOVED lines=9> */
.L_x_24902:
[----:B------:R-:W4:Y:S02]  /*21c0*/  LDG.E R4, desc[UR36][R4.64] ;  /* 0x0000002404047981 */ /* 0x000f24000c1e1900 */
[----:B----4-:R0:W1:Y:S02]  /*21d0*/  I2F.F64 R16, R4 ;  /* 0x0000000400107312 */ /* 0x0100640000201c00 */
[----:B01----:R-:W-:Y:S05]  /*21e0*/  BRA `(.L_x_24900) ;  /* 0x0000000c00347947 */ /* 0x003fea0003800000 */
.L_x_24901:
[----:B------:R-:W4:Y:S02]  /*21f0*/  LDG.E.U16 R4, desc[UR36][R4.64] ;  /* 0x0000002404047981 */ /* 0x000f24000c1e1500 */
[----:B----4-:R0:W1:Y:S02]  /*2200*/  I2F.F64.S16 R16, R4 ;  /* 0x0000000400107312 */ /* 0x0100640000101c00 */
[----:B01----:R-:W-:Y:S05]  /*2210*/  BRA `(.L_x_24900) ;  /* 0x0000000c00287947 */ /* 0x003fea0003800000 */
.L_x_24896:
        /* <DEDUP_REMOVED lines=10> */
.L_x_24904:
[----:B------:R-:W4:Y:S02]  /*22c0*/  LDG.E.U16 R0, desc[UR36][R4.64] ;  /* 0x0000002404007981 */ /* 0x000f24000c1e1500 */
[----:B----4-:R-:W-:-:S05]  /*22d0*/  HADD2.F32 R0, -RZ, R0.H0_H0 ;  /* 0x20000000ff007230 */ /* 0x010fca0000004100 */
[----:B------:R-:W-:-:S04]  /*22e0*/  FMUL.FTZ R0, R0, 1 ;  /* 0x3f80000000007820 */ /* 0x000fc80000410000 */
[----:B------:R1:W4:Y:S02]  /*22f0*/  F2F.F64.F32 R16, R0 ;  /* 0x0000000000107310 */ /* 0x0003240000201800 */
[----:B-1--4-:R-:W-:Y:S05]  /*2300*/  BRA `(.L_x_24900) ;  /* 0x0000000800ec7947 */ /* 0x012fea0003800000 */
.L_x_24903:
        /* <DEDUP_REMOVED lines=10> */
.L_x_24906:
[----:B------:R-:W4:Y:S02]  /*23b0*/  LDG.E.U16 R4, desc[UR36][R4.64] ;  /* 0x0000002404047981 */ /* 0x000f24000c1e1500 */
[----:B----4-:R-:W-:-:S05]  /*23c0*/  HADD2.F32 R0, -RZ, R4.H0_H0 ;  /* 0x20000004ff007230 */ /* 0x010fca0000004100 */
[----:B------:R-:W-:-:S04]  /*23d0*/  FMUL.FTZ R0, R0, 1 ;  /* 0x3f80000000007820 */ /* 0x000fc80000410000 */
[----:B------:R1:W4:Y:S02]  /*23e0*/  F2F.F64.F32 R16, R0 ;  /* 0x0000000000107310 */ /* 0x0003240000201800 */
[----:B-1--4-:R-:W-:Y:S05]  /*23f0*/  BRA `(.L_x_24900) ;  /* 0x0000000800b07947 */ /* 0x012fea0003800000 */
.L_x_24905:
[----:B------:R0:W5:Y:S01]  /*2400*/  LDG.E.64 R16, desc[UR36][R4.64] ;  /* 0x0000002404107981 */ /* 0x000162000c1e1b00 */
[----:B------:R-:W-:Y:S05]  /*2410*/  BRA `(.L_x_24900) ;  /* 0x0000000800a87947 */ /* 0x000fea0003800000 */
.L_x_24895:
        /* <DEDUP_REMOVED lines=13> */
.L_x_24909:
[----:B------:R1:W5:Y:S01]  /*24f0*/  LDG.E.64 R16, desc[UR36][R4.64] ;  /* 0x0000002404107981 */ /* 0x000362000c1e1b00 */
[----:B------:R-:W-:Y:S05]  /*2500*/  BRA `(.L_x_24900) ;  /* 0x00000008006c7947 */ /* 0x000fea0003800000 */
.L_x_24908:
        /* <DEDUP_REMOVED lines=27> */
.L_x_24911:
        /* <DEDUP_REMOVED lines=15> */
.L_x_24910:
[----:B------:R-:W4:Y:S02]  /*27b0*/  LDG.E.U16 R0, desc[UR36][R4.64] ;  /* 0x0000002404007981 */ /* 0x000f24000c1e1500 */
[----:B----4-:R-:W-:-:S04]  /*27c0*/  IMAD.U32 R0, R0, 0x10000, RZ ;  /* 0x0001000000007824 */ /* 0x010fc800078e00ff */
[----:B------:R-:W-:-:S04]  /*27d0*/  FMUL.FTZ R0, R0, 1 ;  /* 0x3f80000000007820 */ /* 0x000fc80000410000 */
[----:B------:R4:W0:Y:S02]  /*27e0*/  F2F.F64.F32 R16, R0 ;  /* 0x0000000000107310 */ /* 0x0008240000201800 */
[----:B0---4-:R-:W-:Y:S05]  /*27f0*/  BRA `(.L_x_24900) ;  /* 0x0000000400b07947 */ /* 0x011fea0003800000 */
.L_x_24907:
        /* <DEDUP_REMOVED lines=11> */
.L_x_24914:
        /* <DEDUP_REMOVED lines=21> */
.L_x_24916:
[----:B------:R-:W-:Y:S05]  /*2a00*/  BSYNC.RECONVERGENT B0 ;  /* 0x0000000000007941 */ /* 0x000fea0003800200 */
.L_x_24915:
[----:B------:R-:W-:Y:S01]  /*2a10*/  IMAD.SHL.U32 R0, R0, 0x100000, RZ ;  /* 0x0010000000007824 */ /* 0x000fe200078e00ff */
[----:B------:R-:W-:-:S04]  /*2a20*/  LEA R3, R3, 0x3b800000, 0x17 ;  /* 0x3b80000003037811 */ /* 0x000fc800078eb8ff */
[----:B------:R-:W-:-:S05]  /*2a30*/  LOP3.LUT R0, R3, R0, R7, 0xfe, !PT ;  /* 0x0000000003007212 */ /* 0x000fca00078efe07 */
[----:B------:R-:W-:-:S04]  /*2a40*/  FMUL.FTZ R0, R0, 1 ;  /* 0x3f80000000007820 */ /* 0x000fc80000410000 */
[----:B------:R0:W1:Y:S02]  /*2a50*/  F2F.F64.F32 R16, R0 ;  /* 0x0000000000107310 */ /* 0x0000640000201800 */
[----:B01----:R-:W-:Y:S05]  /*2a60*/  BRA `(.L_x_24900) ;  /* 0x0000000400147947 */ /* 0x003fea0003800000 */
.L_x_24913:
        /* <DEDUP_REMOVED lines=21> */
.L_x_24918:
[----:B------:R-:W-:Y:S05]  /*2bc0*/  BSYNC.RECONVERGENT B0 ;  /* 0x0000000000007941 */ /* 0x000fea0003800200 */
.L_x_24917:
[----:B------:R-:W-:Y:S01]  /*2bd0*/  IMAD.SHL.U32 R0, R0, 0x200000, RZ ;  /* 0x0020000000007824 */ /* 0x000fe200078e00ff */
[----:B------:R-:W-:-:S04]  /*2be0*/  LEA R3, R3, 0x37800000, 0x17 ;  /* 0x3780000003037811 */ /* 0x000fc800078eb8ff */
[----:B------:R-:W-:-:S05]  /*2bf0*/  LOP3.LUT R0, R3, R0, R7, 0xfe, !PT ;  /* 0x0000000003007212 */ /* 0x000fca00078efe07 */
[----:B------:R-:W-:-:S04]  /*2c00*/  FMUL.FTZ R0, R0, 1 ;  /* 0x3f80000000007820 */ /* 0x000fc80000410000 */
[----:B------:R0:W1:Y:S02]  /*2c10*/  F2F.F64.F32 R16, R0 ;  /* 0x0000000000107310 */ /* 0x0000640000201800 */
[----:B01----:R-:W-:Y:S05]  /*2c20*/  BRA `(.L_x_24900) ;  /* 0x0000000000a47947 */ /* 0x003fea0003800000 */
.L_x_24912:
        /* <DEDUP_REMOVED lines=18> */
.L_x_24899:
        /* <DEDUP_REMOVED lines=16> */
.L_x_24921:
[----:B------:R-:W-:Y:S01]  /*2e50*/  CS2R R16, SRZ ;  /* 0x0000000000107805 */ /* 0x000fe2000001ff00 */
[----:B------:R-:W-:Y:S06]  /*2e60*/  BRA `(.L_x_24900) ;  /* 0x0000000000147947 */ /* 0x000fec0003800000 */
.L_x_24920:
[----:B------:R-:W4:Y:S02]  /*2e70*/  LDG.E.64 R16, desc[UR36][R4.64] ;  /* 0x0000002404107981 */ /* 0x000f24000c1e1b00 */
[----:B----4-:R-:W0:Y:S02]  /*2e80*/  I2F.F64.U64 R16, R16 ;  /* 0x0000001000107312 */ /* 0x010e240000301800 */
[----:B0-----:R-:W-:Y:S05]  /*2e90*/  BRA `(.L_x_24900) ;  /* 0x0000000000087947 */ /* 0x001fea0003800000 */
.L_x_24919:
[----:B------:R-:W4:Y:S02]  /*2ea0*/  LDG.E R4, desc[UR36][R4.64] ;  /* 0x0000002404047981 */ /* 0x000f24000c1e1900 */
[----:B----4-:R4:W0:Y:S02]  /*2eb0*/  I2F.F64.U32 R16, R4 ;  /* 0x0000000400107312 */ /* 0x0108240000201800 */
.L_x_24900:
[----:B------:R-:W-:Y:S05]  /*2ec0*/  BSYNC.RECONVERGENT B6 ;  /* 0x0000000000067941 */ /* 0x000fea0003800200 */
.L_x_24894:
[----:B------:R-:W-:-:S07]  /*2ed0*/  VIADD R2, R2, 0x80 ;  /* 0x0000008002027836 */ /* 0x000fce0000000000 */
.L_x_24893:
[----:B------:R-:W-:Y:S05]  /*2ee0*/  BSYNC.RECONVERGENT B7 ;  /* 0x0000000000077941 */ /* 0x000fea0003800200 */
.L_x_24892:
        /* <DEDUP_REMOVED lines=24> */
.L_x_24927:
[----:B------:R-:W4:Y:S02]  /*3070*/  LDG.E.U8 R2, desc[UR36][R2.64] ;  /* 0x0000002402027981 */ /* 0x000f24000c1e1100 */
[----:B----4-:R0:W1:Y:S02]  /*3080*/  I2F.F64.U16 R30, R2 ;  /* 0x00000002001e7312 */ /* 0x0100640000101800 */
[----:B01----:R-:W-:Y:S05]  /*3090*/  BRA `(.L_x_24923) ;  /* 0x0000000c00547947 */ /* 0x003fea0003800000 */
.L_x_24926:
        /* <DEDUP_REMOVED lines=9> */
.L_x_24930:
[----:B------:R-:W4:Y:S02]  /*3130*/  LDG.E R2, desc[UR36][R2.64] ;  /* 0x0000002402027981 */ /* 0x000f24000c1e1900 */
[----:B----4-:R0:W1:Y:S02]  /*3140*/  I2F.F64 R30, R2 ;  /* 0x00000002001e7312 */ /* 0x0100640000201c00 */
[----:B01----:R-:W-:Y:S05]  /*3150*/  BRA `(.L_x_24923) ;  /* 0x0000000c00247947 */ /* 0x003fea0003800000 */
.L_x_24929:
[----:B------:R-:W4:Y:S02]  /*3160*/  LDG.E.U16 R2, desc[UR36][R2.64] ;  /* 0x0000002402027981 */ /* 0x000f24000c1e1500 */
[----:B----4-:R0:W1:Y:S02]  /*3170*/  I2F.F64.S16 R30, R2 ;  /* 0x00000002001e7312 */ /* 0x0100640000101c00 */
[----:B01----:R-:W-:Y:S05]  /*3180*/  BRA `(.L_x_24923) ;  /* 0x0000000c00187947 */ /* 0x003fea0003800000 */
.L_x_24925:
        /* <DEDUP_REMOVED lines=10> */
.L_x_24932:
[----:B------:R-:W4:Y:S02]  /*3230*/  LDG.E.U16 R0, desc[UR36][R2.64] ;  /* 0x0000002402007981 */ /* 0x000f24000c1e1500 */
[----:B----4-:R-:W-:-:S05]  /*3240*/  HADD2.F32 R0, -RZ, R0.H0_H0 ;  /* 0x20000000ff007230 */ /* 0x010fca0000004100 */
[----:B------:R-:W-:-:S04]  /*3250*/  FMUL.FTZ R0, R0, 1 ;  /* 0x3f80000000007820 */ /* 0x000fc80000410000 */
[----:B------:R0:W1:Y:S02]  /*3260*/  F2F.F64.F32 R30, R0 ;  /* 0x00000000001e7310 */ /* 0x0000640000201800 */
[----:B01----:R-:W-:Y:S05]  /*3270*/  BRA `(.L_x_24923) ;  /* 0x0000000800dc7947 */ /* 0x003fea0003800000 */
.L_x_24931:
        /* <DEDUP_REMOVED lines=10> */
.L_x_24934:
[----:B------:R-:W4:Y:S02]  /*3320*/  LDG.E.U16 R2, desc[UR36][R2.64] ;  /* 0x0000002402027981 */ /* 0x000f24000c1e1500 */
[----:B----4-:R-:W-:-:S05]  /*3330*/  HADD2.F32 R0, -RZ, R2.H0_H0 ;  /* 0x20000002ff007230 */ /* 0x010fca0000004100 */
[----:B------:R-:W-:-:S04]  /*3340*/  FMUL.FTZ R0, R0, 1 ;  /* 0x3f80000000007820 */ /* 0x000fc80000410000 */
[----:B------:R0:W1:Y:S02]  /*3350*/  F2F.F64.F32 R30, R0 ;  /* 0x00000000001e7310 */ /* 0x0000640000201800 */
[----:B01----:R-:W-:Y:S05]  /*3360*/  BRA `(.L_x_24923) ;  /* 0x0000000800a07947 */ /* 0x003fea0003800000 */
.L_x_24933:
[----:B------:R0:W5:Y:S01]  /*3370*/  LDG.E.64 R30, desc[UR36][R2.64] ;  /* 0x00000024021e7981 */ /* 0x000162000c1e1b00 */
[----:B------:R-:W-:Y:S05]  /*3380*/  BRA `(.L_x_24923) ;  /* 0x0000000800987947 */ /* 0x000fea0003800000 */
.L_x_24924:
        /* <DEDUP_REMOVED lines=13> */
.L_x_24937:
[----:B------:R0:W5:Y:S01]  /*3460*/  LDG.E.64 R30, desc[UR36][R2.64] ;  /* 0x00000024021e7981 */ /* 0x000162000c1e1b00 */
[----:B------:R-:W-:Y:S05]  /*3470*/  BRA `(.L_x_24923) ;  /* 0x00000008005c7947 */ /* 0x000fea0003800000 */
.L_x_24936:
        /* <DEDUP_REMOVED lines=27> */
.L_x_24939:
        /* <DEDUP_REMOVED lines=14> */
.L_x_24938:
[----:B------:R-:W4:Y:S02]  /*3710*/  LDG.E.U16 R0, desc[UR36][R2.64] ;  /* 0x0000002402007981 */ /* 0x000f24000c1e1500 */
[----:B----4-:R-:W-:-:S04]  /*3720*/  IMAD.U32 R0, R0, 0x10000, RZ ;  /* 0x0001000000007824 */ /* 0x010fc800078e00ff */
[----:B------:R-:W-:-:S04]  /*3730*/  FMUL.FTZ R0, R0, 1 ;  /* 0x3f80000000007820 */ /* 0x000fc80000410000 */
[----:B------:R0:W1:Y:S02]  /*3740*/  F2F.F64.F32 R30, R0 ;  /* 0x00000000001e7310 */ /* 0x0000640000201800 */
[----:B01----:R-:W-:Y:S05]  /*3750*/  BRA `(.L_x_24923) ;  /* 0x0000000400a47947 */ /* 0x003fea0003800000 */
.L_x_24935:
        /* <DEDUP_REMOVED lines=11> */
.L_x_24942:
        /* <DEDUP_REMOVED lines=20> */
.L_x_24944:
[----:B------:R-:W-:Y:S05]  /*3950*/  BSYNC.RECONVERGENT B0 ;  /* 0x0000000000007941 */ /* 0x000fea0003800200 */
.L_x_24943:
[----:B------:R-:W-:Y:S01]  /*3960*/  IMAD.SHL.U32 R0, R0, 0x100000, RZ ;  /* 0x0010000000007824 */ /* 0x000fe200078e00ff */
[----:B------:R-:W-:-:S04]  /*3970*/  LEA R2, R2, 0x3b800000, 0x17 ;  /* 0x3b80000002027811 */ /* 0x000fc800078eb8ff */
[----:B------:R-:W-:-:S05]  /*3980*/  LOP3.LUT R0, R2, R0, R7, 0xfe, !PT ;  /* 0x0000000002007212 */ /* 0x000fca00078efe07 */
[----:B------:R-:W-:-:S04]  /*3990*/  FMUL.FTZ R0, R0, 1 ;  /* 0x3f80000000007820 */ /* 0x000fc80000410000 */
[----:B------:R0:W1:Y:S02]  /*39a0*/  F2F.F64.F32 R30, R0 ;  /* 0x00000000001e7310 */ /* 0x0000640000201800 */
[----:B01----:R-:W-:Y:S05]  /*39b0*/  BRA `(.L_x_24923) ;  /* 0x00000004000c7947 */ /* 0x003fea0003800000 */
.L_x_24941:
        /* <DEDUP_REMOVED lines=20> */
.L_x_24946:
[----:B------:R-:W-:Y:S05]  /*3b00*/  BSYNC.RECONVERGENT B0 ;  /* 0x0000000000007941 */ /* 0x000fea0003800200 */
.L_x_24945:
[----:B------:R-:W-:Y:S01]  /*3b10*/  IMAD.SHL.U32 R0, R0, 0x200000, RZ ;  /* 0x0020000000007824 */ /* 0x000fe200078e00ff */
[----:B------:R-:W-:-:S04]  /*3b20*/  LEA R2, R2, 0x37800000, 0x17 ;  /* 0x3780000002027811 */ /* 0x000fc800078eb8ff */
[----:B------:R-:W-:-:S05]  /*3b30*/  LOP3.LUT R0, R2, R0, R7, 0xfe, !PT ;  /* 0x0000000002007212 */ /* 0x000fca00078efe07 */
[----:B------:R-:W-:-:S04]  /*3b40*/  FMUL.FTZ R0, R0, 1 ;  /* 0x3f80000000007820 */ /* 0x000fc80000410000 */
[----:B------:R0:W1:Y:S02]  /*3b50*/  F2F.F64.F32 R30, R0 ;  /* 0x00000000001e7310 */ /* 0x0000640000201800 */
[----:B01----:R-:W-:Y:S05]  /*3b60*/  BRA `(.L_x_24923) ;  /* 0x0000000000a07947 */ /* 0x003fea0003800000 */
.L_x_24940:
        /* <DEDUP_REMOVED lines=18> */
.L_x_24928:
        /* <DEDUP_REMOVED lines=16> */
.L_x_24949:
[----:B------:R-:W-:Y:S05]  /*3d90*/  BRA `(.L_x_24923) ;  /* 0x0000000000147947 */ /* 0x000fea0003800000 */
.L_x_24948:
[----:B------:R-:W4:Y:S02]  /*3da0*/  LDG.E.64 R30, desc[UR36][R2.64] ;  /* 0x00000024021e7981 */ /* 0x000f24000c1e1b00 */
[----:B----4-:R-:W0:Y:S02]  /*3db0*/  I2F.F64.U64 R30, R30 ;  /* 0x0000001e001e7312 */ /* 0x010e240000301800 */
[----:B0-----:R-:W-:Y:S05]  /*3dc0*/  BRA `(.L_x_24923) ;  /* 0x0000000000087947 */ /* 0x001fea0003800000 */
.L_x_24947:
[----:B------:R-:W4:Y:S02]  /*3dd0*/  LDG.E R2, desc[UR36][R2.64] ;  /* 0x0000002402027981 */ /* 0x000f24000c1e1900 */
[----:B----4-:R0:W1:Y:S02]  /*3de0*/  I2F.F64.U32 R30, R2 ;  /* 0x00000002001e7312 */ /* 0x0100640000201800 */
.L_x_24923:
[----:B------:R-:W-:Y:S05]  /*3df0*/  BSYNC.RECONVERGENT B6 ;  /* 0x0000000000067941 */ /* 0x000fea0003800200 */
.L_x_24922:
[----:B------:R-:W-:Y:S01]  /*3e00*/  ISETP.GE.AND P0, PT, R22, R19, PT ;  /* 0x000000131600720c */ /* 0x000fe20003f06270 */
[----:B------:R-:W-:-:S12]  /*3e10*/  BSSY.RECONVERGENT B0, `(.L_x_24950) ;  /* 0x0000024000007945 */ /* 0x000fd80003800200 */
[----:B------:R-:W-:Y:S05]  /*3e20*/  @P0 BRA `(.L_x_24951) ;  /* 0x0000000000880947 */ /* 0x000fea0003800000 */
[----:B01-345:R-:W0:Y:S01]  /*3e30*/  MUFU.RSQ64H R5, R27 ;  /* 0x0000001b00057308 */ /* 0x03be220000001c00 */
[----:B------:R-:W-:Y:S02]  /*3e40*/  VIADD R0, R27, 0xfff00000 ;  /* 0xfff000001b007836 */ /* 0x000fe40000000000 */
[----:B------:R-:W-:Y:S02]  /*3e50*/  IMAD.MOV.U32 R4, RZ, RZ, RZ ;  /* 0x000000ffff047224 */ /* 0x000fe400078e00ff */
[----:B------:R-:W-:Y:S01]  /*3e60*/  IMAD.MOV.U32 R6, RZ, RZ, 0x0 ;  /* 0x00000000ff067424 */ /* 0x000fe200078e00ff */
[----:B------:R-:W-:Y:S01]  /*3e70*/  ISETP.GE.U32.AND P0, PT, R0, 0x7fe00000, PT ;  /* 0x7fe000000000780c */ /* 0x000fe20003f06070 */
[----:B------:R-:W-:Y:S02]  /*3e80*/  IMAD.MOV.U32 R7, RZ, RZ, 0x3fd80000 ;  /* 0x3fd80000ff077424 */ /* 0x000fe400078e00ff */
        /* <DEDUP_REMOVED lines=24> */
[----:B------:R-:W-:-:S07]  /*4010*/  IMAD.MOV.U32 R11, RZ, RZ, R27 ;  /* 0x000000ffff0b7224 */ /* 0x000fce00078e001b */
[----:B--2---:R-:W-:Y:S05]  /*4020*/  CALL.REL.NOINC `($__internal_7_$__cuda_sm20_drsqrt_f64_slowpath_v2) ;  /* 0x0000005800087944 */ /* 0x004fea0003c00000 */
[----:B------:R-:W-:Y:S02]  /*4030*/  IMAD.MOV.U32 R4, RZ, RZ, R6 ;  /* 0x000000ffff047224 */ /* 0x000fe400078e0006 */
[----:B------:R-:W-:-:S07]  /*4040*/  IMAD.MOV.U32 R5, RZ, RZ, R7 ;  /* 0x000000ffff057224 */ /* 0x000fce00078e0007 */
.L_x_24951:
[----:B------:R-:W-:Y:S05]  /*4050*/  BSYNC.RECONVERGENT B0 ;  /* 0x0000000000007941 */ /* 0x000fea0003800200 */
.L_x_24950:
[----:B---3-5:R-:W-:Y:S01]  /*4060*/  VIADD R26, R22, 0x80 ;  /* 0x00000080161a7836 */ /* 0x028fe20000000000 */
[----:B------:R-:W-:Y:S04]  /*4070*/  BSSY.RECONVERGENT B0, `(.L_x_24952) ;  /* 0x0000025000007945 */ /* 0x000fe80003800200 */
[----:B------:R-:W-:-:S13]  /*4080*/  ISETP.GE.AND P0, PT, R26, R19, PT ;  /* 0x000000131a00720c */ /* 0x000fda0003f06270 */
[----:B------:R-:W-:Y:S05]  /*4090*/  @P0 BRA `(.L_x_24953) ;  /* 0x0000000000880947 */ /* 0x000fea0003800000 */
[----:B--2---:R-:W0:Y:S01]  /*40a0*/  MUFU.RSQ64H R29, R25 ;  /* 0x00000019001d7308 */ /* 0x004e220000001c00 */
        /* <DEDUP_REMOVED lines=25> */
[----:B0-----:R3:W0:Y:S02]  /*4240*/  DFMA R28, R6, R2, R28 ;  /* 0x00000002061c722b */ /* 0x001624000000001c */
[----:B0--3--:R-:W-:Y:S05]  /*4250*/  @!P0 BRA `(.L_x_24953) ;  /* 0x0000000000188947 */ /* 0x009fea0003800000 */
[----:B------:R-:W-:Y:S01]  /*4260*/  IMAD.MOV.U32 R10, RZ, RZ, R24 ;  /* 0x000000ffff0a7224 */ /* 0x000fe200078e0018 */
[----:B------:R-:W-:Y:S01]  /*4270*/  MOV R0, 0x42a0 ;  /* 0x000042a000007802 */ /* 0x000fe20000000f00 */
[----:B------:R-:W-:-:S07]  /*4280*/  IMAD.MOV.U32 R11, RZ, RZ, R25 ;  /* 0x000000ffff0b7224 */ /* 0x000fce00078e0019 */
[----:B-1--4-:R-:W-:Y:S05]  /*4290*/  CALL.REL.NOINC `($__internal_7_$__cuda_sm20_drsqrt_f64_slowpath_v2) ;  /* 0x00000054006c7944 */ /* 0x012fea0003c00000 */
[----:B------:R-:W-:Y:S02]  /*42a0*/  IMAD.MOV.U32 R28, RZ, RZ, R6 ;  /* 0x000000ffff1c7224 */ /* 0x000fe400078e0006 */
[----:B------:R-:W-:-:S07]  /*42b0*/  IMAD.MOV.U32 R29, RZ, RZ, R7 ;  /* 0x000000ffff1d7224 */ /* 0x000fce00078e0007 */
.L_x_24953:
[----:B------:R-:W-:Y:S05]  /*42c0*/  BSYNC.RECONVERGENT B0 ;  /* 0x0000000000007941 */ /* 0x000fea0003800200 */
.L_x_24952:
[----:B------:R-:W-:Y:S01]  /*42d0*/  VIADD R0, R22, 0x100 ;  /* 0x0000010016007836 */ /* 0x000fe20000000000 */
[----:B------:R-:W-:Y:S04]  /*42e0*/  BSSY.RECONVERGENT B0, `(.L_x_24954) ;  /* 0x0000025000007945 */ /* 0x000fe80003800200 */
[----:B------:R-:W-:-:S13]  /*42f0*/  ISETP.GE.AND P0, PT, R0, R19, PT ;  /* 0x000000130000720c */ /* 0x000fda0003f06270 */
[----:B------:R-:W-:Y:S05]  /*4300*/  @P0 BRA `(.L_x_24955) ;  /* 0x0000000000880947 */ /* 0x000fea0003800000 */
[----:B0-2---:R-:W0:Y:S01]  /*4310*/  MUFU.RSQ64H R25, R17 ;  /* 0x0000001100197308 */ /* 0x005e220000001c00 */
        /* <DEDUP_REMOVED lines=33> */
.L_x_24955:
[----:B------:R-:W-:Y:S05]  /*4530*/  BSYNC.RECONVERGENT B0 ;  /* 0x0000000000007941 */ /* 0x000fea0003800200 */
.L_x_24954:
[----:B------:R-:W-:Y:S01]  /*4540*/  VIADD R0, R22, 0x180 ;  /* 0x0000018016007836 */ /* 0x000fe20000000000 */
[----:B------:R-:W-:Y:S04]  /*4550*/  BSSY.RECONVERGENT B0, `(.L_x_24956) ;  /* 0x0000025000007945 */ /* 0x000fe80003800200 */
[----:B------:R-:W-:-:S13]  /*4560*/  ISETP.GE.AND P0, PT, R0, R19, PT ;  /* 0x000000130000720c */ /* 0x000fda0003f06270 */
[----:B------:R-:W-:Y:S05]  /*4570*/  @P0 BRA `(.L_x_24957) ;  /* 0x0000000000880947 */ /* 0x000fea0003800000 */
[----:B01----:R-:W0:Y:S01]  /*4580*/  MUFU.RSQ64H R17, R31 ;  /* 0x0000001f00117308 */ /* 0x003e220000001c00 */
        /* <DEDUP_REMOVED lines=30> */
[----:B--2-4-:R-:W-:Y:S05]  /*4770*/  CALL.REL.NOINC `($__internal_7_$__cuda_sm20_drsqrt_f64_slowpath_v2) ;  /* 0x0000005000347944 */ /* 0x014fea0003c00000 */
[----:B------:R-:W-:Y:S02]  /*4780*/  IMAD.MOV.U32 R16, RZ, RZ, R6 ;  /* 0x000000ffff107224 */ /* 0x000fe400078e0006 */
[----:B------:R-:W-:-:S07]  /*4790*/  IMAD.MOV.U32 R17, RZ, RZ, R7 ;  /* 0x000000ffff117224 */ /* 0x000fce00078e0007 */
.L_x_24957:
[----:B------:R-:W-:Y:S05]  /*47a0*/  BSYNC.RECONVERGENT B0 ;  /* 0x0000000000007941 */ /* 0x000fea0003800200 */
.L_x_24956:
[----:B0-----:R-:W0:Y:S01]  /*47b0*/  LDC.U8 R2, c[0x0][0x3a4] ;  /* 0x0000e900ff027b82 */ /* 0x001e220000000000 */
[----:B------:R-:W-:Y:S01]  /*47c0*/  ISETP.GE.AND P0, PT, R22, R19, PT ;  /* 0x000000131600720c */ /* 0x000fe20003f06270 */
[----:B------:R-:W-:Y:S04]  /*47d0*/  BSSY.RECONVERGENT B7, `(.L_x_24958) ;  /* 0x00003cc000077945 */ /* 0x000fe80003800200 */
[----:B------:R-:W-:Y:S08]  /*47e0*/  BSSY.RELIABLE B6, `(.L_x_24959) ;  /* 0x0000290000067945 */ /* 0x000ff00003800100 */
[----:B------:R-:W-:Y:S05]  /*47f0*/  @P0 BRA `(.L_x_24960) ;  /* 0x00000028002c0947 */ /* 0x000fea0003800000 */
[----:B------:R-:W3:Y:S01]  /*4800*/  LDCU UR4, c[0x0][0x3a8] ;  /* 0x00007500ff0477ac */ /* 0x000ee20008000800 */
[----:B------:R-:W5:Y:S01]  /*4810*/  LDC.64 R8, c[0x0][0x388] ;  /* 0x0000e200ff087b82 */ /* 0x000f620000000a00 */
[----:B------:R-:W-:Y:S01]  /*4820*/  IMAD R0, R18, 0x200, R22 ;  /* 0x0000020012007824 */ /* 0x000fe200078e0216 */
[----:B0-----:R-:W-:-:S03]  /*4830*/  PRMT R6, R2, 0x9910, RZ ;  /* 0x0000991002067816 */ /* 0x001fc600000000ff */
[----:B---3--:R-:W-:Y:S02]  /*4840*/  IMAD R3, R0, UR4, RZ ;  /* 0x0000000400037c24 */ /* 0x008fe4000f8e02ff */
        /* <DEDUP_REMOVED lines=13> */
[----:B-1--4-:R-:W0:Y:S01]  /*4920*/  F2I.F64.TRUNC R5, R4 ;  /* 0x0000000400057311 */ /* 0x012e22000030d100 */
[----:B------:R-:W-:Y:S01]  /*4930*/  IMAD.MOV.U32 R22, RZ, RZ, R26 ;  /* 0x000000ffff167224 */ /* 0x000fe200078e001a */
[----:B0-----:R0:W-:Y:S01]  /*4940*/  STG.E.U8 desc[UR36][R8.64], R5 ;  /* 0x0000000508007986 */ /* 0x0011e2000c101124 */
[----:B------:R-:W-:Y:S05]  /*4950*/  BRA `(.L_x_24966) ;  /* 0x0000001000e07947 */ /* 0x000fea0003800000 */
.L_x_24964:
[----:B-1--4-:R-:W0:Y:S01]  /*4960*/  F2I.S64.F64.TRUNC R4, R4 ;  /* 0x0000000400047311 */ /* 0x012e22000030d900 */
[----:B------:R-:W-:Y:S02]  /*4970*/  IMAD.MOV.U32 R22, RZ, RZ, R26 ;  /* 0x000000ffff167224 */ /* 0x000fe400078e001a */
[----:B0-----:R-:W-:-:S05]  /*4980*/  IMAD.MOV.U32 R3, RZ, RZ, R4 ;  /* 0x000000ffff037224 */ /* 0x001fca00078e0004 */
[----:B------:R0:W-:Y:S01]  /*4990*/  STG.E.U8 desc[UR36][R8.64], R3 ;  /* 0x0000000308007986 */ /* 0x0001e2000c101124 */
[----:B------:R-:W-:Y:S05]  /*49a0*/  BRA `(.L_x_24966) ;  /* 0x0000001000cc7947 */ /* 0x000fea0003800000 */
.L_x_24963:
[----:B------:R-:W-:-:S13]  /*49b0*/  ISETP.NE.AND P0, PT, R0, 0x2, PT ;  /* 0x000000020000780c */ /* 0x000fda0003f05270 */
[----:B------:R-:W-:Y:S05]  /*49c0*/  @!P0 BRA `(.L_x_24967) ;  /* 0x0000000000308947 */ /* 0x000fea0003800000 */
[----:B------:R-:W-:-:S13]  /*49d0*/  ISETP.NE.AND P0, PT, R0, 0x3, PT ;  /* 0x000000030000780c */ /* 0x000fda0003f05270 */
[----:B------:R-:W-:Y:S05]  /*49e0*/  @!P0 BRA `(.L_x_24968) ;  /* 0x0000000000188947 */ /* 0x000fea0003800000 */
[----:B------:R-:W-:-:S13]  /*49f0*/  ISETP.NE.AND P0, PT, R0, 0x4, PT ;  /* 0x000000040000780c */ /* 0x000fda0003f05270 */
[----:B------:R-:W-:Y:S05]  /*4a00*/  @P0 BRA `(.L_x_24965) ;  /* 0x0000000c00ec0947 */ /* 0x000fea0003800000 */
[----:B-1--4-:R-:W0:Y:S01]  /*4a10*/  F2I.S64.F64.TRUNC R4, R4 ;  /* 0x0000000400047311 */ /* 0x012e22000030d900 */
[----:B------:R-:W-:Y:S01]  /*4a20*/  IMAD.MOV.U32 R22, RZ, RZ, R26 ;  /* 0x000000ffff167224 */ /* 0x000fe200078e001a */
[----:B0-----:R0:W-:Y:S01]  /*4a30*/  STG.E.64 desc[UR36][R8.64], R4 ;  /* 0x0000000408007986 */ /* 0x0011e2000c101b24 */
[----:B------:R-:W-:Y:S05]  /*4a40*/  BRA `(.L_x_24966) ;  /* 0x0000001000a47947 */ /* 0x000fea0003800000 */
.L_x_24968:
[----:B-1--4-:R-:W0:Y:S01]  /*4a50*/  F2I.F64.TRUNC R5, R4 ;  /* 0x0000000400057311 */ /* 0x012e22000030d100 */
[----:B------:R-:W-:Y:S01]  /*4a60*/  IMAD.MOV.U32 R22, RZ, RZ, R26 ;  /* 0x000000ffff167224 */ /* 0x000fe200078e001a */
[----:B0-----:R0:W-:Y:S01]  /*4a70*/  STG.E desc[UR36][R8.64], R5 ;  /* 0x0000000508007986 */ /* 0x0011e2000c101924 */
[----:B------:R-:W-:Y:S05]  /*4a80*/  BRA `(.L_x_24966) ;  /* 0x0000001000947947 */ /* 0x000fea0003800000 */
.L_x_24967:
[----:B-1--4-:R-:W0:Y:S01]  /*4a90*/  F2I.F64.TRUNC R5, R4 ;  /* 0x0000000400057311 */ /* 0x012e22000030d100 */
[----:B------:R-:W-:Y:S01]  /*4aa0*/  IMAD.MOV.U32 R22, RZ, RZ, R26 ;  /* 0x000000ffff167224 */ /* 0x000fe200078e001a */
[----:B0-----:R0:W-:Y:S01]  /*4ab0*/  STG.E.U16 desc[UR36][R8.64], R5 ;  /* 0x0000000508007986 */ /* 0x0011e2000c101524 */
[----:B------:R-:W-:Y:S05]  /*4ac0*/  BRA `(.L_x_24966) ;  /* 0x0000001000847947 */ /* 0x000fea0003800000 */
.L_x_24962:
        /* <DEDUP_REMOVED lines=18> */
.L_x_24970:
        /* <DEDUP_REMOVED lines=13> */
.L_x_24969:
        /* <DEDUP_REMOVED lines=19> */
.L_x_24972:
        /* <DEDUP_REMOVED lines=14> */
.L_x_24971:
[----:B------:R0:W-:Y:S01]  /*4ed0*/  STG.E.64 desc[UR36][R8.64], R4 ;  /* 0x0000000408007986 */ /* 0x0001e2000c101b24 */
[----:B------:R-:W-:Y:S01]  /*4ee0*/  IMAD.MOV.U32 R22, RZ, RZ, R26 ;  /* 0x000000ffff167224 */ /* 0x000fe200078e001a */
[----:B------:R-:W-:Y:S06]  /*4ef0*/  BRA `(.L_x_24966) ;  /* 0x0000000c00787947 */ /* 0x000fec0003800000 */
.L_x_24961:
        /* <DEDUP_REMOVED lines=13> */
.L_x_24975:
[----:B------:R-:W-:Y:S01]  /*4fd0*/  CS2R R6, SRZ ;  /* 0x0000000000067805 */ /* 0x000fe2000001ff00 */
[----:B------:R-:W-:-:S04]  /*4fe0*/  IMAD.MOV.U32 R22, RZ, RZ, R26 ;  /* 0x000000ffff167224 */ /* 0x000fc800078e001a */
[----:B------:R0:W-:Y:S01]  /*4ff0*/  STG.E.128 desc[UR36][R8.64], R4 ;  /* 0x0000000408007986 */ /* 0x0001e2000c101d24 */
[----:B------:R-:W-:Y:S05]  /*5000*/  BRA `(.L_x_24966) ;  /* 0x0000000c00347947 */ /* 0x000fea0003800000 */
.L_x_24974:
        /* <DEDUP_REMOVED lines=27> */
.L_x_24979:
[----:B------:R-:W-:Y:S05]  /*51c0*/  BSYNC.RECONVERGENT B0 ;  /* 0x0000000000007941 */ /* 0x000fea0003800200 */
.L_x_24978:
[----:B------:R-:W-:Y:S01]  /*51d0*/  LOP3.LUT R7, R0, 0x80, R7, 0xf8, !PT ;  /* 0x0000008000077812 */ /* 0x000fe200078ef807 */
[----:B------:R-:W-:-:S04]  /*51e0*/  IMAD.MOV.U32 R22, RZ, RZ, R26 ;  /* 0x000000ffff167224 */ /* 0x000fc800078e001a */
[----:B------:R0:W-:Y:S01]  /*51f0*/  STG.E.U8 desc[UR36][R8.64], R7 ;  /* 0x0000000708007986 */ /* 0x0001e2000c101124 */
[----:B------:R-:W-:Y:S05]  /*5200*/  BRA `(.L_x_24966) ;  /* 0x0000000800b47947 */ /* 0x000fea0003800000 */
.L_x_24977:
        /* <DEDUP_REMOVED lines=23> */
.L_x_24981:
[----:B------:R-:W-:Y:S05]  /*5380*/  BSYNC.RECONVERGENT B0 ;  /* 0x0000000000007941 */ /* 0x000fea0003800200 */
.L_x_24980:
[----:B------:R-:W-:Y:S01]  /*5390*/  LOP3.LUT R7, R0, 0x80, R7, 0xf8, !PT ;  /* 0x0000008000077812 */ /* 0x000fe200078ef807 */
[----:B------:R-:W-:-:S04]  /*53a0*/  IMAD.MOV.U32 R22, RZ, RZ, R26 ;  /* 0x000000ffff167224 */ /* 0x000fc800078e001a */
[----:B------:R0:W-:Y:S01]  /*53b0*/  STG.E.U8 desc[UR36][R8.64], R7 ;  /* 0x0000000708007986 */ /* 0x0001e2000c101124 */
[----:B------:R-:W-:Y:S05]  /*53c0*/  BRA `(.L_x_24966) ;  /* 0x0000000800447947 */ /* 0x000fea0003800000 */
.L_x_24976:
        /* <DEDUP_REMOVED lines=13> */
.L_x_24973:
        /* <DEDUP_REMOVED lines=8> */
[----:B-1--4-:R-:W0:Y:S01]  /*5520*/  F2I.U32.F64.TRUNC R5, R4 ;  /* 0x0000000400057311 */ /* 0x012e22000030d000 */
[----:B------:R-:W-:Y:S01]  /*5530*/  IMAD.MOV.U32 R22, RZ, RZ, R26 ;  /* 0x000000ffff167224 */ /* 0x000fe200078e001a */
[----:B0-----:R0:W-:Y:S01]  /*5540*/  STG.E.U16 desc[UR36][R8.64], R5 ;  /* 0x0000000508007986 */ /* 0x0011e2000c101524 */
[----:B------:R-:W-:Y:S05]  /*5550*/  BRA `(.L_x_24966) ;  /* 0x0000000400e07947 */ /* 0x000fea0003800000 */
.L_x_24984:
        /* <DEDUP_REMOVED lines=21> */
.L_x_24987:
[----:B------:R-:W-:-:S04]  /*56b0*/  SHF.R.U32.HI R0, RZ, 0x14, R7 ;  /* 0x00000014ff007819 */ /* 0x000fc80000011607 */
[----:B------:R-:W-:-:S04]  /*56c0*/  LOP3.LUT R0, R0, 0x1, RZ, 0xc0, !PT ;  /* 0x0000000100007812 */ /* 0x000fc800078ec0ff */
[----:B------:R-:W-:-:S04]  /*56d0*/  IADD3 R0, PT, PT, R7, 0x487ffff, R0 ;  /* 0x0487ffff07007810 */ /* 0x000fc80007ffe000 */
[----:B------:R-:W-:-:S04]  /*56e0*/  SHF.R.U32.HI R0, RZ, 0x14, R0 ;  /* 0x00000014ff007819 */ /* 0x000fc80000011600 */
[----:B------:R-:W-:-:S07]  /*56f0*/  LOP3.LUT R3, R0, 0xff, RZ, 0xc0, !PT ;  /* 0x000000ff00037812 */ /* 0x000fce00078ec0ff */
.L_x_24988:
[----:B------:R-:W-:-:S04]  /*5700*/  SHF.R.U32.HI R0, RZ, 0x18, R7 ;  /* 0x00000018ff007819 */ /* 0x000fc80000011607 */
[----:B------:R-:W-:-:S07]  /*5710*/  LOP3.LUT R0, R3, 0x80, R0, 0xf8, !PT ;  /* 0x0000008003007812 */ /* 0x000fce00078ef800 */
.L_x_24986:
[----:B------:R-:W-:Y:S05]  /*5720*/  BSYNC.RECONVERGENT B0 ;  /* 0x0000000000007941 */ /* 0x000fea0003800200 */
.L_x_24985:
[----:B------:R3:W-:Y:S01]  /*5730*/  STG.E.U8 desc[UR36][R8.64], R0 ;  /* 0x0000000008007986 */ /* 0x0007e2000c101124 */
[----:B------:R-:W-:Y:S01]  /*5740*/  IMAD.MOV.U32 R22, RZ, RZ, R26 ;  /* 0x000000ffff167224 */ /* 0x000fe200078e001a */
[----:B------:R-:W-:Y:S06]  /*5750*/  BRA `(.L_x_24966) ;  /* 0x0000000400607947 */ /* 0x000fec0003800000 */
.L_x_24983:
        /* <DEDUP_REMOVED lines=21> */
.L_x_24991:
[----:B------:R-:W-:-:S04]  /*58b0*/  SHF.R.U32.HI R0, RZ, 0x15, R7 ;  /* 0x00000015ff007819 */ /* 0x000fc80000011607 */
[----:B------:R-:W-:-:S04]  /*58c0*/  LOP3.LUT R0, R0, 0x1, RZ, 0xc0, !PT ;  /* 0x0000000100007812 */ /* 0x000fc800078ec0ff */
[----:B------:R-:W-:-:S04]  /*58d0*/  IADD3 R0, PT, PT, R7, 0x88fffff, R0 ;  /* 0x088fffff07007810 */ /* 0x000fc80007ffe000 */
[----:B------:R-:W-:-:S04]  /*58e0*/  SHF.R.U32.HI R0, RZ, 0x15, R0 ;  /* 0x00000015ff007819 */ /* 0x000fc80000011600 */
[----:B------:R-:W-:-:S07]  /*58f0*/  LOP3.LUT R3, R0, 0xff, RZ, 0xc0, !PT ;  /* 0x000000ff00037812 */ /* 0x000fce00078ec0ff */
.L_x_24992:
[----:B------:R-:W-:-:S04]  /*5900*/  SHF.R.U32.HI R0, RZ, 0x18, R7 ;  /* 0x00000018ff007819 */ /* 0x000fc80000011607 */
[----:B------:R-:W-:-:S07]  /*5910*/  LOP3.LUT R0, R3, 0x80, R0, 0xf8, !PT ;  /* 0x0000008003007812 */ /* 0x000fce00078ef800 */
.L_x_24990:
[----:B------:R-:W-:Y:S05]  /*5920*/  BSYNC.RECONVERGENT B0 ;  /* 0x0000000000007941 */ /* 0x000fea0003800200 */
.L_x_24989:
[----:B------:R0:W-:Y:S01]  /*5930*/  STG.E.U8 desc[UR36][R8.64], R0 ;  /* 0x0000000008007986 */ /* 0x0001e2000c101124 */
[----:B------:R-:W-:Y:S01]  /*5940*/  IMAD.MOV.U32 R22, RZ, RZ, R26 ;  /* 0x000000ffff167224 */ /* 0x000fe200078e001a */
[----:B------:R-:W-:Y:S06]  /*5950*/  BRA `(.L_x_24966) ;  /* 0x0000000000e07947 */ /* 0x000fec0003800000 */
.L_x_24982:
[----:B------:R-:W-:-:S13]  /*5960*/  ISETP.NE.AND P0, PT, R0, 0x1c, PT ;  /* 0x0000001c0000780c */ /* 0x000fda0003f05270 */
[----:B------:R-:W-:Y:S05]  /*5970*/  @!P0 BRA `(.L_x_24993) ;  /* 0x0000000000cc8947 */ /* 0x000fea0003800000 */
[----:B------:R-:W-:-:S13]  /*5980*/  ISETP.NE.AND P0, PT, R0, 0x1d, PT ;  /* 0x0000001d0000780c */ /* 0x000fda0003f05270 */
[----:B------:R-:W-:Y:S05]  /*5990*/  @!P0 BRA `(.L_x_24994) ;  /* 0x0000000000b48947 */ /* 0x000fea0003800000 */
[----:B------:R-:W-:-:S13]  /*59a0*/  ISETP.NE.AND P0, PT, R0, 0x2c, PT ;  /* 0x0000002c0000780c */ /* 0x000fda0003f05270 */
[----:B------:R-:W-:Y:S05]  /*59b0*/  @!P0 BRA `(.L_x_24995) ;  /* 0x0000000000488947 */ /* 0x000fea0003800000 */
.L_x_24965:
[----:B------:R-:W-:Y:S01]  /*59c0*/  MOV R14, 0x1c0 ;  /* 0x000001c0000e7802 */ /* 0x000fe20000000f00 */
[----:B------:R-:W1:Y:S01]  /*59d0*/  LDCU.64 UR6, c[0x4][0x1a0] ;  /* 0x01003400ff0677ac */ /* 0x000e620008000a00 */
[----:B------:R-:W-:Y:S02]  /*59e0*/  IMAD.MOV.U32 R8, RZ, RZ, 0x65 ;  /* 0x00000065ff087424 */ /* 0x000fe400078e00ff */
[----:B------:R-:W-:Y:S01]  /*59f0*/  IMAD.MOV.U32 R12, RZ, RZ, 0x1 ;  /* 0x00000001ff0c7424 */ /* 0x000fe200078e00ff */
[----:B------:R-:W0:Y:S01]  /*5a00*/  LDCU.64 UR8, c[0x4][0x1a8] ;  /* 0x01003500ff0877ac */ /* 0x000e220008000a00 */
[----:B------:R-:W3:Y:S01]  /*5a10*/  LDC.64 R14, c[0x4][R14] ;  /* 0x010000000e0e7b82 */ /* 0x000ee20000000a00 */
[----:B------:R-:W-:Y:S01]  /*5a20*/  IMAD.MOV.U32 R13, RZ, RZ, RZ ;  /* 0x000000ffff0d7224 */ /* 0x000fe200078e00ff */
[----:B------:R-:W5:Y:S01]  /*5a30*/  LDCU.64 UR4, c[0x4][0x68] ;  /* 0x01000d00ff0477ac */ /* 0x000f620008000a00 */
[----:B-1--4-:R-:W-:Y:S02]  /*5a40*/  IMAD.U32 R4, RZ, RZ, UR6 ;  /* 0x00000006ff047e24 */ /* 0x012fe4000f8e00ff */
[----:B------:R-:W-:-:S02]  /*5a50*/  IMAD.U32 R5, RZ, RZ, UR7 ;  /* 0x00000007ff057e24 */ /* 0x000fc4000f8e00ff */
[----:B0-----:R-:W-:Y:S02]  /*5a60*/  IMAD.U32 R6, RZ, RZ, UR8 ;  /* 0x00000008ff067e24 */ /* 0x001fe4000f8e00ff */
[----:B------:R-:W-:Y:S02]  /*5a70*/  IMAD.U32 R7, RZ, RZ, UR9 ;  /* 0x00000009ff077e24 */ /* 0x000fe4000f8e00ff */
[----:B-----5:R-:W-:Y:S02]  /*5a80*/  IMAD.U32 R10, RZ, RZ, UR4 ;  /* 0x00000004ff0a7e24 */ /* 0x020fe4000f8e00ff */
[----:B------:R-:W-:-:S07]  /*5a90*/  IMAD.U32 R11, RZ, RZ, UR5 ;  /* 0x00000005ff0b7e24 */ /* 0x000fce000f8e00ff */
[----:B------:R-:W-:-:S07]  /*5aa0*/  LEPC R20, `(.L_x_24996) ;  /* 0x000000001014794e */ /* 0x000fce0000000000 */
[----:B--23--:R-:W-:Y:S05]  /*5ab0*/  CALL.ABS.NOINC R14 ;  /* 0x000000000e007343 */ /* 0x00cfea0003c00000 */
.L_x_24996:
[----:B------:R-:W-:Y:S01]  /*5ac0*/  IMAD.MOV.U32 R22, RZ, RZ, R26 ;  /* 0x000000ffff167224 */ /* 0x000fe200078e001a */
[----:B------:R-:W-:Y:S06]  /*5ad0*/  BRA `(.L_x_24966) ;  /* 0x0000000000807947 */ /* 0x000fec0003800000 */
.L_x_24995:
        /* <DEDUP_REMOVED lines=25> */
.L_x_24994:
[----:B-1--4-:R-:W0:Y:S01]  /*5c70*/  F2I.U64.F64.TRUNC R4, R4 ;  /* 0x0000000400047311 */ /* 0x012e22000030d800 */
[----:B------:R-:W-:Y:S01]  /*5c80*/  IMAD.MOV.U32 R22, RZ, RZ, R26 ;  /* 0x000000ffff167224 */ /* 0x000fe200078e001a */
[----:B0-----:R0:W-:Y:S01]  /*5c90*/  STG.E.64 desc[UR36][R8.64], R4 ;  /* 0x0000000408007986 */ /* 0x0011e2000c101b24 */
[----:B------:R-:W-:Y:S05]  /*5ca0*/  BRA `(.L_x_24966) ;  /* 0x00000000000c7947 */ /* 0x000fea0003800000 */
.L_x_24993:
[----:B-1--4-:R-:W0:Y:S01]  /*5cb0*/  F2I.U32.F64.TRUNC R5, R4 ;  /* 0x0000000400057311 */ /* 0x012e22000030d000 */
[----:B------:R-:W-:Y:S01]  /*5cc0*/  IMAD.MOV.U32 R22, RZ, RZ, R26 ;  /* 0x000000ffff167224 */ /* 0x000fe200078e001a */
[----:B0-----:R0:W-:Y:S06]  /*5cd0*/  STG.E desc[UR36][R8.64], R5 ;  /* 0x0000000508007986 */ /* 0x0011ec000c101924 */
.L_x_24966:
[----:B------:R-:W-:-:S13]  /*5ce0*/  ISETP.GE.AND P0, PT, R22, R19, PT ;  /* 0x000000131600720c */ /* 0x000fda0003f06270 */
[----:B------:R-:W-:Y:S05]  /*5cf0*/  @P0 BREAK.RELIABLE B6 ;  /* 0x0000000000060942 */ /* 0x000fea0003800100 */
[----:B------:R-:W-:Y:S05]  /*5d00*/  @P0 BRA `(.L_x_24997) ;  /* 0x0000002400e00947 */ /* 0x000fea0003800000 */
[----:B------:R-:W5:Y:S01]  /*5d10*/  LDCU UR4, c[0x0][0x3a8] ;  /* 0x00007500ff0477ac */ /* 0x000f620008000800 */
[----:B01--4-:R-:W0:Y:S01]  /*5d20*/  LDC.64 R4, c[0x0][0x388] ;  /* 0x0000e200ff047b82 */ /* 0x013e220000000a00 */
[----:B---3--:R-:W-:Y:S01]  /*5d30*/  IMAD R0, R18, 0x200, R22 ;  /* 0x0000020012007824 */ /* 0x008fe200078e0216 */
        /* <DEDUP_REMOVED lines=18> */
.L_x_25001:
[----:B------:R-:W0:Y:S02]  /*5e60*/  F2I.S64.F64.TRUNC R28, R28 ;  /* 0x0000001c001c7311 */ /* 0x000e24000030d900 */
[----:B0-----:R-:W-:-:S05]  /*5e70*/  IMAD.MOV.U32 R3, RZ, RZ, R28 ;  /* 0x000000ffff037224 */ /* 0x001fca00078e001c */
[----:B------:R0:W-:Y:S01]  /*5e80*/  STG.E.U8 desc[UR36][R4.64], R3 ;  /* 0x0000000304007986 */ /* 0x0001e2000c101124 */
[----:B------:R-:W-:Y:S05]  /*5e90*/  BRA `(.L_x_25003) ;  /* 0x0000001000807947 */ /* 0x000fea0003800000 */
.L_x_25000:
        /* <DEDUP_REMOVED lines=9> */
.L_x_25005:
[----:B------:R-:W0:Y:S02]  /*5f30*/  F2I.F64.TRUNC R29, R28 ;  /* 0x0000001c001d7311 */ /* 0x000e24000030d100 */
[----:B0-----:R0:W-:Y:S01]  /*5f40*/  STG.E desc[UR36][R4.64], R29 ;  /* 0x0000001d04007986 */ /* 0x0011e2000c101924 */
[----:B------:R-:W-:Y:S05]  /*5f50*/  BRA `(.L_x_25003) ;  /* 0x0000001000507947 */ /* 0x000fea0003800000 */
.L_x_25004:
[----:B------:R-:W0:Y:S02]  /*5f60*/  F2I.F64.TRUNC R29, R28 ;  /* 0x0000001c001d7311 */ /* 0x000e24000030d100 */
[----:B0-----:R0:W-:Y:S01]  /*5f70*/  STG.E.U16 desc[UR36][R4.64], R29 ;  /* 0x0000001d04007986 */ /* 0x0011e2000c101524 */
[----:B------:R-:W-:Y:S05]  /*5f80*/  BRA `(.L_x_25003) ;  /* 0x0000001000447947 */ /* 0x000fea0003800000 */
.L_x_24999:
        /* <DEDUP_REMOVED lines=17> */
.L_x_25007:
        /* <DEDUP_REMOVED lines=12> */
.L_x_25006:
        /* <DEDUP_REMOVED lines=18> */
.L_x_25009:
        /* <DEDUP_REMOVED lines=13> */
.L_x_25008:
[----:B------:R0:W-:Y:S01]  /*6350*/  STG.E.64 desc[UR36][R4.64], R28 ;  /* 0x0000001c04007986 */ /* 0x0001e2000c101b24 */
[----:B------:R-:W-:Y:S05]  /*6360*/  BRA `(.L_x_25003) ;  /* 0x0000000c004c7947 */ /* 0x000fea0003800000 */
.L_x_24998:
        /* <DEDUP_REMOVED lines=13> */
.L_x_25013:
        /* <DEDUP_REMOVED lines=26> */
.L_x_25016:
[----:B------:R-:W-:-:S04]  /*65e0*/  SHF.R.U32.HI R3, RZ, 0x18, R7 ;  /* 0x00000018ff037819 */ /* 0x000fc80000011607 */
[----:B------:R-:W-:-:S07]  /*65f0*/  LOP3.LUT R0, R0, 0x80, R3, 0xf8, !PT ;  /* 0x0000008000007812 */ /* 0x000fce00078ef803 */
.L_x_25015:
[----:B------:R-:W-:Y:S05]  /*6600*/  BSYNC.RECONVERGENT B0 ;  /* 0x0000000000007941 */ /* 0x000fea0003800200 */
.L_x_25014:
[----:B------:R4:W-:Y:S01]  /*6610*/  STG.E.U8 desc[UR36][R4.64], R0 ;  /* 0x0000000004007986 */ /* 0x0009e2000c101124 */
[----:B------:R-:W-:Y:S05]  /*6620*/  BRA `(.L_x_25003) ;  /* 0x00000008009c7947 */ /* 0x000fea0003800000 */
.L_x_25012:
        /* <DEDUP_REMOVED lines=26> */
.L_x_25019:
[----:B------:R-:W-:-:S04]  /*67d0*/  SHF.R.U32.HI R3, RZ, 0x18, R7 ;  /* 0x00000018ff037819 */ /* 0x000fc80000011607 */
[----:B------:R-:W-:-:S07]  /*67e0*/  LOP3.LUT R0, R0, 0x80, R3, 0xf8, !PT ;  /* 0x0000008000007812 */ /* 0x000fce00078ef803 */
.L_x_25018:
[----:B------:R-:W-:Y:S05]  /*67f0*/  BSYNC.RECONVERGENT B0 ;  /* 0x0000000000007941 */ /* 0x000fea0003800200 */
.L_x_25017:
[----:B------:R0:W-:Y:S01]  /*6800*/  STG.E.U8 desc[UR36][R4.64], R0 ;  /* 0x0000000004007986 */ /* 0x0001e2000c101124 */
[----:B------:R-:W-:Y:S05]  /*6810*/  BRA `(.L_x_25003) ;  /* 0x0000000800207947 */ /* 0x000fea0003800000 */
.L_x_25011:
        /* <DEDUP_REMOVED lines=30> */
.L_x_25021:
[----:B------:R-:W0:Y:S02]  /*6a00*/  F2I.U64.F64.TRUNC R28, R28 ;  /* 0x0000001c001c7311 */ /* 0x000e24000030d800 */
[----:B0-----:R1:W-:Y:S01]  /*6a10*/  STG.E.64 desc[UR36][R4.64], R28 ;  /* 0x0000001c04007986 */ /* 0x0013e2000c101b24 */
[----:B------:R-:W-:Y:S05]  /*6a20*/  BRA `(.L_x_25003) ;  /* 0x00000004009c7947 */ /* 0x000fea0003800000 */
.L_x_25020:
[----:B------:R-:W0:Y:S02]  /*6a30*/  F2I.U32.F64.TRUNC R29, R28 ;  /* 0x0000001c001d7311 */ /* 0x000e24000030d000 */
[----:B0-----:R0:W-:Y:S01]  /*6a40*/  STG.E desc[UR36][R4.64], R29 ;  /* 0x0000001d04007986 */ /* 0x0011e2000c101924 */
[----:B------:R-:W-:Y:S05]  /*6a50*/  BRA `(.L_x_25003) ;  /* 0x0000000400907947 */ /* 0x000fea0003800000 */
.L_x_25010:
        /* <DEDUP_REMOVED lines=10> */
.L_x_25023:
[----:B------:R-:W-:-:S05]  /*6b00*/  CS2R R30, SRZ ;  /* 0x00000000001e7805 */ /* 0x000fca000001ff00 */
[----:B------:R0:W-:Y:S01]  /*6b10*/  STG.E.128 desc[UR36][R4.64], R28 ;  /* 0x0000001c04007986 */ /* 0x0001e2000c101d24 */
[----:B------:R-:W-:Y:S05]  /*6b20*/  BRA `(.L_x_25003) ;  /* 0x00000004005c7947 */ /* 0x000fea0003800000 */
.L_x_25022:
[----:B------:R-:W-:-:S13]  /*6b30*/  ISETP.NE.AND P0, PT, R0, 0xf, PT ;  /* 0x0000000f0000780c */ /* 0x000fda0003f05270 */
[----:B------:R-:W-:Y:S05]  /*6b40*/  @!P0 BRA `(.L_x_25024) ;  /* 0x0000000400288947 */ /* 0x000fea0003800000 */
[----:B------:R-:W-:-:S13]  /*6b50*/  ISETP.NE.AND P0, PT, R0, 0x17, PT ;  /* 0x000000170000780c */ /* 0x000fda0003f05270 */
[----:B------:R-:W-:Y:S05]  /*6b60*/  @!P0 BRA `(.L_x_25025) ;  /* 0x0000000000b08947 */ /* 0x000fea0003800000 */
[----:B------:R-:W-:-:S13]  /*6b70*/  ISETP.NE.AND P0, PT, R0, 0x18, PT ;  /* 0x000000180000780c */ /* 0x000fda0003f05270 */
[----:B------:R-:W-:Y:S05]  /*6b80*/  @!P0 BRA `(.L_x_25026) ;  /* 0x0000000000448947 */ /* 0x000fea0003800000 */
.L_x_25002:
[----:B------:R-:W-:Y:S01]  /*6b90*/  MOV R14, 0x1c0 ;  /* 0x000001c0000e7802 */ /* 0x000fe20000000f00 */
[----:B------:R-:W0:Y:S01]  /*6ba0*/  LDCU.64 UR4, c[0x4][0x1a0] ;  /* 0x01003400ff0477ac */ /* 0x000e220008000a00 */
[----:B------:R-:W-:Y:S02]  /*6bb0*/  IMAD.MOV.U32 R8, RZ, RZ, 0x65 ;  /* 0x00000065ff087424 */ /* 0x000fe400078e00ff */
[----:B------:R-:W-:Y:S01]  /*6bc0*/  IMAD.MOV.U32 R12, RZ, RZ, 0x1 ;  /* 0x00000001ff0c7424 */ /* 0x000fe200078e00ff */
[----:B------:R-:W1:Y:S01]  /*6bd0*/  LDCU.64 UR6, c[0x4][0x1a8] ;  /* 0x01003500ff0677ac */ /* 0x000e620008000a00 */
[----:B------:R-:W3:Y:S01]  /*6be0*/  LDC.64 R14, c[0x4][R14] ;  /* 0x010000000e0e7b82 */ /* 0x000ee20000000a00 */
        /* <DEDUP_REMOVED lines=10> */
.L_x_25027:
[----:B------:R-:W-:Y:S05]  /*6c90*/  BRA `(.L_x_25003) ;  /* 0x0000000400007947 */ /* 0x000fea0003800000 */
.L_x_25026:
        /* <DEDUP_REMOVED lines=21> */
.L_x_25029:
[----:B------:R-:W-:Y:S05]  /*6df0*/  BSYNC.RECONVERGENT B0 ;  /* 0x0000000000007941 */ /* 0x000fea0003800200 */
.L_x_25028:
[----:B------:R-:W-:-:S05]  /*6e00*/  LOP3.LUT R3, R0, 0x80, R3, 0xf8, !PT ;  /* 0x0000008000037812 */ /* 0x000fca00078ef803 */
[----:B------:R0:W-:Y:S01]  /*6e10*/  STG.E.U8 desc[UR36][R4.64], R3 ;  /* 0x0000000304007986 */ /* 0x0001e2000c101124 */
[----:B------:R-:W-:Y:S05]  /*6e20*/  BRA `(.L_x_25003) ;  /* 0x00000000009c7947 */ /* 0x000fea0003800000 */
.L_x_25025:
        /* <DEDUP_REMOVED lines=20> */
.L_x_25031:
[----:B------:R-:W-:Y:S01]  /*6f70*/  IMAD.MOV.U32 R0, RZ, RZ, 0x7f ;  /* 0x0000007fff007424 */ /* 0x000fe200078e00ff */
[----:B------:R-:W-:-:S04]  /*6f80*/  ISETP.GT.U32.AND P0, PT, R3, 0x7f800000, PT ;  /* 0x7f8000000300780c */ /* 0x000fc80003f04070 */
[----:B------:R-:W-:-:S09]  /*6f90*/  SEL R0, R0, 0x7c, P0 ;  /* 0x0000007c00007807 */ /* 0x000fd20000000000 */
.L_x_25032:
[----:B------:R-:W-:Y:S05]  /*6fa0*/  BSYNC.RECONVERGENT B0 ;  /* 0x0000000000007941 */ /* 0x000fea0003800200 */
.L_x_25030:
[----:B------:R-:W-:-:S04]  /*6fb0*/  SHF.R.U32.HI R3, RZ, 0x18, R7 ;  /* 0x00000018ff037819 */ /* 0x000fc80000011607 */
[----:B------:R-:W-:-:S05]  /*6fc0*/  LOP3.LUT R3, R0, 0x80, R3, 0xf8, !PT ;  /* 0x0000008000037812 */ /* 0x000fca00078ef803 */
[----:B------:R0:W-:Y:S01]  /*6fd0*/  STG.E.U8 desc[UR36][R4.64], R3 ;  /* 0x0000000304007986 */ /* 0x0001e2000c101124 */
[----:B------:R-:W-:Y:S05]  /*6fe0*/  BRA `(.L_x_25003) ;  /* 0x00000000002c7947 */ /* 0x000fea0003800000 */
.L_x_25024:
        /* <DEDUP_REMOVED lines=11> */
.L_x_25003:
[----:B------:R-:W-:-:S07]  /*70a0*/  VIADD R22, R22, 0x80 ;  /* 0x0000008016167836 */ /* 0x000fce0000000000 */
.L_x_24960:
[----:B------:R-:W-:-:S13]  /*70b0*/  ISETP.GE.AND P0, PT, R22, R19, PT ;  /* 0x000000131600720c */ /* 0x000fda0003f06270 */
[----:B------:R-:W-:Y:S05]  /*70c0*/  @P0 BREAK.RELIABLE B6 ;  /* 0x0000000000060942 */ /* 0x000fea0003800100 */
[----:B------:R-:W-:Y:S05]  /*70d0*/  @P0 BRA `(.L_x_24997) ;  /* 0x0000001000ec0947 */ /* 0x000fea0003800000 */
[----:B------:R-:W-:Y:S05]  /*70e0*/  BSYNC.RELIABLE B6 ;  /* 0x0000000000067941 */ /* 0x000fea0003800100 */
.L_x_24959:
        /* <DEDUP_REMOVED lines=18> */
[----:B--2---:R-:W0:Y:S02]  /*7210*/  F2I.F64.TRUNC R25, R24 ;  /* 0x0000001800197311 */ /* 0x004e24000030d100 */
[----:B0-----:R0:W-:Y:S01]  /*7220*/  STG.E.U8 desc[UR36][R4.64], R25 ;  /* 0x0000001904007986 */ /* 0x0011e2000c101124 */
[----:B------:R-:W-:Y:S05]  /*7230*/  BRA `(.L_x_25038) ;  /* 0x0000001000907947 */ /* 0x000fea0003800000 */
.L_x_25036:
[----:B--2---:R-:W0:Y:S02]  /*7240*/  F2I.S64.F64.TRUNC R24, R24 ;  /* 0x0000001800187311 */ /* 0x004e24000030d900 */
[----:B0-----:R-:W-:-:S05]  /*7250*/  IMAD.MOV.U32 R3, RZ, RZ, R24 ;  /* 0x000000ffff037224 */ /* 0x001fca00078e0018 */
[----:B------:R0:W-:Y:S01]  /*7260*/  STG.E.U8 desc[UR36][R4.64], R3 ;  /* 0x0000000304007986 */ /* 0x0001e2000c101124 */
[----:B------:R-:W-:Y:S05]  /*7270*/  BRA `(.L_x_25038) ;  /* 0x0000001000807947 */ /* 0x000fea0003800000 */
.L_x_25035:
[----:B------:R-:W-:-:S13]  /*7280*/  ISETP.NE.AND P0, PT, R0, 0x2, PT ;  /* 0x000000020000780c */ /* 0x000fda0003f05270 */
[----:B------:R-:W-:Y:S05]  /*7290*/  @!P0 BRA `(.L_x_25039) ;  /* 0x0000000000288947 */ /* 0x000fea0003800000 */
[----:B------:R-:W-:-:S13]  /*72a0*/  ISETP.NE.AND P0, PT, R0, 0x3, PT ;  /* 0x000000030000780c */ /* 0x000fda0003f05270 */
[----:B------:R-:W-:Y:S05]  /*72b0*/  @!P0 BRA `(.L_x_25040) ;  /* 0x0000000000148947 */ /* 0x000fea0003800000 */
[----:B------:R-:W-:-:S13]  /*72c0*/  ISETP.NE.AND P0, PT, R0, 0x4, PT ;  /* 0x000000040000780c */ /* 0x000fda0003f05270 */
[----:B------:R-:W-:Y:S05]  /*72d0*/  @P0 BRA `(.L_x_25037) ;  /* 0x0000000c00240947 */ /* 0x000fea0003800000 */
[----:B--2---:R-:W0:Y:S02]  /*72e0*/  F2I.S64.F64.TRUNC R24, R24 ;  /* 0x0000001800187311 */ /* 0x004e24000030d900 */
[----:B0-----:R0:W-:Y:S01]  /*72f0*/  STG.E.64 desc[UR36][R4.64], R24 ;  /* 0x0000001804007986 */ /* 0x0011e2000c101b24 */
[----:B------:R-:W-:Y:S05]  /*7300*/  BRA `(.L_x_25038) ;  /* 0x00000010005c7947 */ /* 0x000fea0003800000 */
.L_x_25040:
[----:B--2---:R-:W0:Y:S02]  /*7310*/  F2I.F64.TRUNC R25, R24 ;  /* 0x0000001800197311 */ /* 0x004e24000030d100 */
[----:B0-----:R0:W-:Y:S01]  /*7320*/  STG.E desc[UR36][R4.64], R25 ;  /* 0x0000001904007986 */ /* 0x0011e2000c101924 */
[----:B------:R-:W-:Y:S05]  /*7330*/  BRA `(.L_x_25038) ;  /* 0x0000001000507947 */ /* 0x000fea0003800000 */
.L_x_25039:
[----:B--2---:R-:W0:Y:S02]  /*7340*/  F2I.F64.TRUNC R25, R24 ;  /* 0x0000001800197311 */ /* 0x004e24000030d100 */
[----:B0-----:R0:W-:Y:S01]  /*7350*/  STG.E.U16 desc[UR36][R4.64], R25 ;  /* 0x0000001904007986 */ /* 0x0011e2000c101524 */
[----:B------:R-:W-:Y:S05]  /*7360*/  BRA `(.L_x_25038) ;  /* 0x0000001000447947 */ /* 0x000fea0003800000 */
.L_x_25034:
        /* <DEDUP_REMOVED lines=8> */
[----:B--2---:R-:W0:-:S15]  /*73f0*/  F2F.F32.F64 R3, R24 ;  /* 0x0000001800037310 */ /* 0x004e1e0000301000 */
        /* <DEDUP_REMOVED lines=8> */
.L_x_25042:
        /* <DEDUP_REMOVED lines=12> */
.L_x_25041:
        /* <DEDUP_REMOVED lines=18> */
.L_x_25044:
        /* <DEDUP_REMOVED lines=13> */
.L_x_25043:
[----:B--2---:R0:W-:Y:S01]  /*7730*/  STG.E.64 desc[UR36][R4.64], R24 ;  /* 0x0000001804007986 */ /* 0x0041e2000c101b24 */
[----:B------:R-:W-:Y:S05]  /*7740*/  BRA `(.L_x_25038) ;  /* 0x0000000c004c7947 */ /* 0x000fea0003800000 */
.L_x_25033:
        /* <DEDUP_REMOVED lines=10> */
[----:B--2---:R-:W0:Y:S02]  /*77f0*/  F2I.U32.F64.TRUNC R25, R24 ;  /* 0x0000001800197311 */ /* 0x004e24000030d000 */
[----:B0-----:R0:W-:Y:S01]  /*7800*/  STG.E.U16 desc[UR36][R4.64], R25 ;  /* 0x0000001904007986 */ /* 0x0011e2000c101524 */
[----:B------:R-:W-:Y:S05]  /*7810*/  BRA `(.L_x_25038) ;  /* 0x0000000c00187947 */ /* 0x000fea0003800000 */
.L_x_25048:
        /* <DEDUP_REMOVED lines=26> */
.L_x_25051:
[----:B------:R-:W-:-:S04]  /*79c0*/  SHF.R.U32.HI R3, RZ, 0x18, R7 ;  /* 0x00000018ff037819 */ /* 0x000fc80000011607 */
[----:B------:R-:W-:-:S07]  /*79d0*/  LOP3.LUT R0, R0, 0x80, R3, 0xf8, !PT ;  /* 0x0000008000007812 */ /* 0x000fce00078ef803 */
.L_x_25050:
[----:B------:R-:W-:Y:S05]  /*79e0*/  BSYNC.RECONVERGENT B0 ;  /* 0x0000000000007941 */ /* 0x000fea0003800200 */
.L_x_25049:
[----:B------:R4:W-:Y:S01]  /*79f0*/  STG.E.U8 desc[UR36][R4.64], R0 ;  /* 0x0000000004007986 */ /* 0x0009e2000c101124 */
[----:B------:R-:W-:Y:S05]  /*7a00*/  BRA `(.L_x_25038) ;  /* 0x00000008009c7947 */ /* 0x000fea0003800000 */
.L_x_25047:
        /* <DEDUP_REMOVED lines=26> */
.L_x_25054:
[----:B------:R-:W-:-:S04]  /*7bb0*/  SHF.R.U32.HI R3, RZ, 0x18, R7 ;  /* 0x00000018ff037819 */ /* 0x000fc80000011607 */
[----:B------:R-:W-:-:S07]  /*7bc0*/  LOP3.LUT R0, R0, 0x80, R3, 0xf8, !PT ;  /* 0x0000008000007812 */ /* 0x000fce00078ef803 */
.L_x_25053:
[----:B------:R-:W-:Y:S05]  /*7bd0*/  BSYNC.RECONVERGENT B0 ;  /* 0x0000000000007941 */ /* 0x000fea0003800200 */
.L_x_25052:
[----:B------:R3:W-:Y:S01]  /*7be0*/  STG.E.U8 desc[UR36][R4.64], R0 ;  /* 0x0000000004007986 */ /* 0x0007e2000c101124 */
[----:B------:R-:W-:Y:S05]  /*7bf0*/  BRA `(.L_x_25038) ;  /* 0x0000000800207947 */ /* 0x000fea0003800000 */
.L_x_25046:
        /* <DEDUP_REMOVED lines=30> */
.L_x_25056:
[----:B--2---:R-:W0:Y:S02]  /*7de0*/  F2I.U64.F64.TRUNC R24, R24 ;  /* 0x0000001800187311 */ /* 0x004e24000030d800 */
[----:B0-----:R0:W-:Y:S01]  /*7df0*/  STG.E.64 desc[UR36][R4.64], R24 ;  /* 0x0000001804007986 */ /* 0x0011e2000c101b24 */
[----:B------:R-:W-:Y:S05]  /*7e00*/  BRA `(.L_x_25038) ;  /* 0x00000004009c7947 */ /* 0x000fea0003800000 */
.L_x_25055:
[----:B--2---:R-:W0:Y:S02]  /*7e10*/  F2I.U32.F64.TRUNC R25, R24 ;  /* 0x0000001800197311 */ /* 0x004e24000030d000 */
[----:B0-----:R2:W-:Y:S01]  /*7e20*/  STG.E desc[UR36][R4.64], R25 ;  /* 0x0000001904007986 */ /* 0x0015e2000c101924 */
[----:B------:R-:W-:Y:S05]  /*7e30*/  BRA `(.L_x_25038) ;  /* 0x0000000400907947 */ /* 0x000fea0003800000 */
.L_x_25045:
[----:B------:R-:W-:-:S13]  /*7e40*/  ISETP.GT.AND P0, PT, R0, 0xe, PT ;  /* 0x0000000e0000780c */ /* 0x000fda0003f04270 */
[----:B------:R-:W-:Y:S05]  /*7e50*/  @P0 BRA `(.L_x_25057) ;  /* 0x00000000002c0947 */ /* 0x000fea0003800000 */
[----:B------:R-:W-:-:S13]  /*7e60*/  ISETP.NE.AND P0, PT, R0, 0xa, PT ;  /* 0x0000000a0000780c */ /* 0x000fda0003f05270 */
[----:B------:R-:W-:Y:S05]  /*7e70*/  @!P0 BRA `(.L_x_25058) ;  /* 0x0000000000188947 */ /* 0x000fea0003800000 */
[----:B------:R-:W-:-:S13]  /*7e80*/  ISETP.NE.AND P0, PT, R0, 0xb, PT ;  /* 0x0000000b0000780c */ /* 0x000fda0003f05270 */
[----:B------:R-:W-:Y:S05]  /*7e90*/  @P0 BRA `(.L_x_25037) ;  /* 0x0000000000340947 */ /* 0x000fea0003800000 */
[----:B--2---:R-:W0:Y:S02]  /*7ea0*/  DSETP.NEU.AND P0, PT, R24, RZ, PT ;  /* 0x000000ff1800722a */ /* 0x004e240003f0d000 */
[----:B0-----:R-:W-:-:S05]  /*7eb0*/  SEL R3, RZ, 0x1, !P0 ;  /* 0x00000001ff037807 */ /* 0x001fca0004000000 */
[----:B------:R0:W-:Y:S01]  /*7ec0*/  STG.E.U8 desc[UR36][R4.64], R3 ;  /* 0x0000000304007986 */ /* 0x0001e2000c101124 */
[----:B------:R-:W-:Y:S05]  /*7ed0*/  BRA `(.L_x_25038) ;  /* 0x0000000400687947 */ /* 0x000fea0003800000 */
.L_x_25058:
[----:B------:R-:W-:-:S05]  /*7ee0*/  CS2R R26, SRZ ;  /* 0x00000000001a7805 */ /* 0x000fca000001ff00 */
[----:B--2---:R0:W-:Y:S01]  /*7ef0*/  STG.E.128 desc[UR36][R4.64], R24 ;  /* 0x0000001804007986 */ /* 0x0041e2000c101d24 */
[----:B------:R-:W-:Y:S05]  /*7f00*/  BRA `(.L_x_25038) ;  /* 0x00000004005c7947 */ /* 0x000fea0003800000 */
.L_x_25057:
[----:B------:R-:W-:-:S13]  /*7f10*/  ISETP.NE.AND P0, PT, R0, 0xf, PT ;  /* 0x0000000f0000780c */ /* 0x000fda0003f05270 */
[----:B------:R-:W-:Y:S05]  /*7f20*/  @!P0 BRA `(.L_x_25059) ;  /* 0x0000000400288947 */ /* 0x000fea0003800000 */
[----:B------:R-:W-:-:S13]  /*7f30*/  ISETP.NE.AND P0, PT, R0, 0x17, PT ;  /* 0x000000170000780c */ /* 0x000fda0003f05270 */
[----:B------:R-:W-:Y:S05]  /*7f40*/  @!P0 BRA `(.L_x_25060) ;  /* 0x0000000000b08947 */ /* 0x000fea0003800000 */
[----:B------:R-:W-:-:S13]  /*7f50*/  ISETP.NE.AND P0, PT, R0, 0x18, PT ;  /* 0x000000180000780c */ /* 0x000fda0003f05270 */
[----:B------:R-:W-:Y:S05]  /*7f60*/  @!P0 BRA `(.L_x_25061) ;  /* 0x0000000000448947 */ /* 0x000fea0003800000 */
.L_x_25037:
        /* <DEDUP_REMOVED lines=16> */
.L_x_25062:
[----:B------:R-:W-:Y:S05]  /*8070*/  BRA `(.L_x_25038) ;  /* 0x0000000400007947 */ /* 0x000fea0003800000 */
.L_x_25061:
        /* <DEDUP_REMOVED lines=21> */
.L_x_25064:
[----:B------:R-:W-:Y:S05]  /*81d0*/  BSYNC.RECONVERGENT B0 ;  /* 0x0000000000007941 */ /* 0x000fea0003800200 */
.L_x_25063:
[----:B------:R-:W-:-:S05]  /*81e0*/  LOP3.LUT R3, R0, 0x80, R3, 0xf8, !PT ;  /* 0x0000008000037812 */ /* 0x000fca00078ef803 */
[----:B------:R0:W-:Y:S01]  /*81f0*/  STG.E.U8 desc[UR36][R4.64], R3 ;  /* 0x0000000304007986 */ /* 0x0001e2000c101124 */
[----:B------:R-:W-:Y:S05]  /*8200*/  BRA `(.L_x_25038) ;  /* 0x00000000009c7947 */ /* 0x000fea0003800000 */
.L_x_25060:
        /* <DEDUP_REMOVED lines=20> */
.L_x_25066:
[----:B------:R-:W-:Y:S01]  /*8350*/  IMAD.MOV.U32 R0, RZ, RZ, 0x7f ;  /* 0x0000007fff007424 */ /* 0x000fe200078e00ff */
[----:B------:R-:W-:-:S04]  /*8360*/  ISETP.GT.U32.AND P0, PT, R3, 0x7f800000, PT ;  /* 0x7f8000000300780c */ /* 0x000fc80003f04070 */
[----:B------:R-:W-:-:S09]  /*8370*/  SEL R0, R0, 0x7c, P0 ;  /* 0x0000007c00007807 */ /* 0x000fd20000000000 */
.L_x_25067:
[----:B------:R-:W-:Y:S05]  /*8380*/  BSYNC.RECONVERGENT B0 ;  /* 0x0000000000007941 */ /* 0x000fea0003800200 */
.L_x_25065:
[----:B------:R-:W-:-:S04]  /*8390*/  SHF.R.U32.HI R3, RZ, 0x18, R7 ;  /* 0x00000018ff037819 */ /* 0x000fc80000011607 */
[----:B------:R-:W-:-:S05]  /*83a0*/  LOP3.LUT R3, R0, 0x80, R3, 0xf8, !PT ;  /* 0x0000008000037812 */ /* 0x000fca00078ef803 */
[----:B------:R0:W-:Y:S01]  /*83b0*/  STG.E.U8 desc[UR36][R4.64], R3 ;  /* 0x0000000304007986 */ /* 0x0001e2000c101124 */
[----:B------:R-:W-:Y:S05]  /*83c0*/  BRA `(.L_x_25038) ;  /* 0x00000000002c7947 */ /* 0x000fea0003800000 */
.L_x_25059:
        /* <DEDUP_REMOVED lines=11> */
.L_x_25038:
[----:B------:R-:W-:-:S07]  /*8480*/  VIADD R22, R22, 0x80 ;  /* 0x0000008016167836 */ /* 0x000fce0000000000 */
.L_x_24997:
[----:B------:R-:W-:Y:S05]  /*8490*/  BSYNC.RECONVERGENT B7 ;  /* 0x0000000000077941 */ /* 0x000fea0003800200 */
.L_x_24958:
        /* <DEDUP_REMOVED lines=22> */
.L_x_25071:
[----:B------:R-:W0:Y:S02]  /*8600*/  F2I.S64.F64.TRUNC R16, R16 ;  /* 0x0000001000107311 */ /* 0x000e24000030d900 */
[----:B0-----:R-:W-:-:S05]  /*8610*/  IMAD.MOV.U32 R3, RZ, RZ, R16 ;  /* 0x000000ffff037224 */ /* 0x001fca00078e0010 */
[----:B------:R-:W-:Y:S01]  /*8620*/  STG.E.U8 desc[UR36][R4.64], R3 ;  /* 0x0000000304007986 */ /* 0x000fe2000c101124 */
[----:B------:R-:W-:Y:S05]  /*8630*/  EXIT ;  /* 0x000000000000794d */ /* 0x000fea0003800000 */
.L_x_25070:
        /* <DEDUP_REMOVED lines=9> */
.L_x_25074:
[----:B------:R-:W0:Y:S02]  /*86d0*/  F2I.F64.TRUNC R17, R16 ;  /* 0x0000001000117311 */ /* 0x000e24000030d100 */
[----:B0-----:R-:W-:Y:S01]  /*86e0*/  STG.E desc[UR36][R4.64], R17 ;  /* 0x0000001104007986 */ /* 0x001fe2000c101924 */
[----:B------:R-:W-:Y:S05]  /*86f0*/  EXIT ;  /* 0x000000000000794d */ /* 0x000fea0003800000 */
.L_x_25073:
[----:B------:R-:W0:Y:S02]  /*8700*/  F2I.F64.TRUNC R17, R16 ;  /* 0x0000001000117311 */ /* 0x000e24000030d100 */
[----:B0-----:R-:W-:Y:S01]  /*8710*/  STG.E.U16 desc[UR36][R4.64], R17 ;  /* 0x0000001104007986 */ /* 0x001fe2000c101524 */
[----:B------:R-:W-:Y:S05]  /*8720*/  EXIT ;  /* 0x000000000000794d */ /* 0x000fea0003800000 */
.L_x_25069:
        /* <DEDUP_REMOVED lines=17> */
.L_x_25076:
        /* <DEDUP_REMOVED lines=12> */
.L_x_25075:
        /* <DEDUP_REMOVED lines=18> */
.L_x_25078:
        /* <DEDUP_REMOVED lines=13> */
.L_x_25077:
[----:B------:R-:W-:Y:S01]  /*8af0*/  STG.E.64 desc[UR36][R4.64], R16 ;  /* 0x0000001004007986 */ /* 0x000fe2000c101b24 */
[----:B------:R-:W-:Y:S05]  /*8b00*/  EXIT ;  /* 0x000000000000794d */ /* 0x000fea0003800000 */
.L_x_25068:
        /* <DEDUP_REMOVED lines=13> */
.L_x_25082:
        /* <DEDUP_REMOVED lines=25> */
.L_x_25085:
[----:B------:R-:W-:-:S04]  /*8d70*/  SHF.R.U32.HI R3, RZ, 0x18, R7 ;  /* 0x00000018ff037819 */ /* 0x000fc80000011607 */
[----:B------:R-:W-:-:S04]  /*8d80*/  LOP3.LUT R0, R0, 0x80, R3, 0xf8, !PT ;  /* 0x0000008000007812 */ /* 0x000fc800078ef803 */
[----:B------:R-:W-:-:S07]  /*8d90*/  PRMT R2, R0, 0x7610, R2 ;  /* 0x0000761000027816 */ /* 0x000fce0000000002 */
.L_x_25084:
[----:B------:R-:W-:Y:S05]  /*8da0*/  BSYNC.RECONVERGENT B0 ;  /* 0x0000000000007941 */ /* 0x000fea0003800200 */
.L_x_25083:
[----:B------:R-:W-:Y:S01]  /*8db0*/  STG.E.U8 desc[UR36][R4.64], R2 ;  /* 0x0000000204007986 */ /* 0x000fe2000c101124 */
[----:B------:R-:W-:Y:S05]  /*8dc0*/  EXIT ;  /* 0x000000000000794d */ /* 0x000fea0003800000 */
.L_x_25081:
        /* <DEDUP_REMOVED lines=25> */
.L_x_25088:
[----:B------:R-:W-:-:S04]  /*8f60*/  SHF.R.U32.HI R3, RZ, 0x18, R7 ;  /* 0x00000018ff037819 */ /* 0x000fc80000011607 */
[----:B------:R-:W-:-:S04]  /*8f70*/  LOP3.LUT R0, R0, 0x80, R3, 0xf8, !PT ;  /* 0x0000008000007812 */ /* 0x000fc800078ef803 */
[----:B------:R-:W-:-:S07]  /*8f80*/  PRMT R2, R0, 0x7610, R2 ;  /* 0x0000761000027816 */ /* 0x000fce0000000002 */
.L_x_25087:
[----:B------:R-:W-:Y:S05]  /*8f90*/  BSYNC.RECONVERGENT B0 ;  /* 0x0000000000007941 */ /* 0x000fea0003800200 */
.L_x_25086:
[----:B------:R-:W-:Y:S01]  /*8fa0*/  STG.E.U8 desc[UR36][R4.64], R2 ;  /* 0x0000000204007986 */ /* 0x000fe2000c101124 */
[----:B------:R-:W-:Y:S05]  /*8fb0*/  EXIT ;  /* 0x000000000000794d */ /* 0x000fea0003800000 */
.L_x_25080:
        /* <DEDUP_REMOVED lines=30> */
.L_x_25090:
[----:B------:R-:W0:Y:S02]  /*91a0*/  F2I.U64.F64.TRUNC R16, R16 ;  /* 0x0000001000107311 */ /* 0x000e24000030d800 */
[----:B0-----:R-:W-:Y:S01]  /*91b0*/  STG.E.64 desc[UR36][R4.64], R16 ;  /* 0x0000001004007986 */ /* 0x001fe2000c101b24 */
[----:B------:R-:W-:Y:S05]  /*91c0*/  EXIT ;  /* 0x000000000000794d */ /* 0x000fea0003800000 */
.L_x_25089:
[----:B------:R-:W0:Y:S02]  /*91d0*/  F2I.U32.F64.TRUNC R17, R16 ;  /* 0x0000001000117311 */ /* 0x000e24000030d000 */
[----:B0-----:R-:W-:Y:S01]  /*91e0*/  STG.E desc[UR36][R4.64], R17 ;  /* 0x0000001104007986 */ /* 0x001fe2000c101924 */
[----:B------:R-:W-:Y:S05]  /*91f0*/  EXIT ;  /* 0x000000000000794d */ /* 0x000fea0003800000 */
.L_x_25079:
        /* <DEDUP_REMOVED lines=10> */
.L_x_25092:
[----:B------:R-:W-:-:S05]  /*92a0*/  CS2R R18, SRZ ;  /* 0x0000000000127805 */ /* 0x000fca000001ff00 */
[----:B------:R-:W-:Y:S01]  /*92b0*/  STG.E.128 desc[UR36][R4.64], R16 ;  /* 0x0000001004007986 */ /* 0x000fe2000c101d24 */
[----:B------:R-:W-:Y:S05]  /*92c0*/  EXIT ;  /* 0x000000000000794d */ /* 0x000fea0003800000 */
.L_x_25091:
[----:B------:R-:W-:-:S13]  /*92d0*/  ISETP.NE.AND P0, PT, R0, 0xf, PT ;  /* 0x0000000f0000780c */ /* 0x000fda0003f05270 */
[----:B------:R-:W-:Y:S05]  /*92e0*/  @!P0 BRA `(.L_x_25093) ;  /* 0x0000000400288947 */ /* 0x000fea0003800000 */
[----:B------:R-:W-:-:S13]  /*92f0*/  ISETP.NE.AND P0, PT, R0, 0x17, PT ;  /* 0x000000170000780c */ /* 0x000fda0003f05270 */
[----:B------:R-:W-:Y:S05]  /*9300*/  @!P0 BRA `(.L_x_25094) ;  /* 0x0000000000b08947 */ /* 0x000fea0003800000 */
[----:B------:R-:W-:-:S13]  /*9310*/  ISETP.NE.AND P0, PT, R0, 0x18, PT ;  /* 0x000000180000780c */ /* 0x000fda0003f05270 */
[----:B------:R-:W-:Y:S05]  /*9320*/  @!P0 BRA `(.L_x_25095) ;  /* 0x0000000000448947 */ /* 0x000fea0003800000 */
.L_x_25072:
        /* <DEDUP_REMOVED lines=16> */
.L_x_25096:
[----:B------:R-:W-:Y:S05]  /*9430*/  EXIT ;  /* 0x000000000000794d */ /* 0x000fea0003800000 */
.L_x_25095:
        /* <DEDUP_REMOVED lines=21> */
.L_x_25098:
[----:B------:R-:W-:Y:S05]  /*9590*/  BSYNC.RECONVERGENT B0 ;  /* 0x0000000000007941 */ /* 0x000fea0003800200 */
.L_x_25097:
[----:B------:R-:W-:-:S05]  /*95a0*/  LOP3.LUT R3, R0, 0x80, R3, 0xf8, !PT ;  /* 0x0000008000037812 */ /* 0x000fca00078ef803 */
[----:B------:R-:W-:Y:S01]  /*95b0*/  STG.E.U8 desc[UR36][R4.64], R3 ;  /* 0x0000000304007986 */ /* 0x000fe2000c101124 */
[----:B------:R-:W-:Y:S05]  /*95c0*/  EXIT ;  /* 0x000000000000794d */ /* 0x000fea0003800000 */
.L_x_25094:
        /* <DEDUP_REMOVED lines=20> */
.L_x_25100:
[----:B------:R-:W-:Y:S01]  /*9710*/  IMAD.MOV.U32 R0, RZ, RZ, 0x7f ;  /* 0x0000007fff007424 */ /* 0x000fe200078e00ff */
[----:B------:R-:W-:-:S04]  /*9720*/  ISETP.GT.U32.AND P0, PT, R2, 0x7f800000, PT ;  /* 0x7f8000000200780c */ /* 0x000fc80003f04070 */
[----:B------:R-:W-:-:S09]  /*9730*/  SEL R0, R0, 0x7c, P0 ;  /* 0x0000007c00007807 */ /* 0x000fd20000000000 */
.L_x_25101:
[----:B------:R-:W-:Y:S05]  /*9740*/  BSYNC.RECONVERGENT B0 ;  /* 0x0000000000007941 */ /* 0x000fea0003800200 */
.L_x_25099:
[----:B------:R-:W-:-:S04]  /*9750*/  SHF.R.U32.HI R3, RZ, 0x18, R3 ;  /* 0x00000018ff037819 */ /* 0x000fc80000011603 */
[----:B------:R-:W-:-:S05]  /*9760*/  LOP3.LUT R3, R0, 0x80, R3, 0xf8, !PT ;  /* 0x0000008000037812 */ /* 0x000fca00078ef803 */
[----:B------:R-:W-:Y:S01]  /*9770*/  STG.E.U8 desc[UR36][R4.64], R3 ;  /* 0x0000000304007986 */ /* 0x000fe2000c101124 */
[----:B------:R-:W-:Y:S05]  /*9780*/  EXIT ;  /* 0x000000000000794d */ /* 0x000fea0003800000 */
.L_x_25093:
        /* <DEDUP_REMOVED lines=12> */
        .weak           $__internal_7_$__cuda_sm20_drsqrt_f64_slowpath_v2
        .type           $__internal_7_$__cuda_sm20_drsqrt_f64_slowpath_v2,@function
        .size           $__internal_7_$__cuda_sm20_drsqrt_f64_slowpath_v2,(.L_x_35774 - $__internal_7_$__cuda_sm20_drsqrt_f64_slowpath_v2)
$__internal_7_$__cuda_sm20_drsqrt_f64_slowpath_v2:
[----:B------:R-:W0:Y:S01]  /*9850*/  DSETP.NEU.AND P0, PT, R10, RZ, PT ;  /* 0x000000ff0a00722a */ /* 0x000e220003f0d000 */
[----:B------:R-:W-:Y:S01]  /*9860*/  BSSY.RECONVERGENT B1, `(.L_x_25102) ;  /* 0x0000033000017945 */ /* 0x000fe20003800200 */
[----:B------:R-:W-:-:S03]  /*9870*/  LOP3.LUT R2, R11, 0x80000000, RZ, 0xc0, !PT ;  /* 0x800000000b027812 */ /* 0x000fc600078ec0ff */
[----:B0-----:R-:W-:Y:S05]  /*9880*/  @!P0 BRA `(.L_x_25103) ;  /* 0x0000000000b88947 */ /* 0x001fea0003800000 */
[----:B------:R-:W0:Y:S02]  /*9890*/  DSETP.GTU.AND P0, PT, |R10|, +INF , PT ;  /* 0x7ff000000a00742a */ /* 0x000e240003f0c200 */
[----:B0-----:R-:W-:Y:S05]  /*98a0*/  @P0 BRA `(.L_x_25104) ;  /* 0x0000000000a80947 */ /* 0x001fea0003800000 */
[----:B------:R-:W-:-:S13]  /*98b0*/  ISETP.NE.AND P0, PT, R2, RZ, PT ;  /* 0x000000ff0200720c */ /* 0x000fda0003f05270 */
[----:B------:R-:W-:Y:S02]  /*98c0*/  @P0 IMAD.MOV.U32 R2, RZ, RZ, 0x0 ;  /* 0x00000000ff020424 */ /* 0x000fe400078e00ff */
[----:B------:R-:W-:Y:S01]  /*98d0*/  @P0 IMAD.MOV.U32 R3, RZ, RZ, -0x80000 ;  /* 0xfff80000ff030424 */ /* 0x000fe200078e00ff */
[----:B------:R-:W-:Y:S06]  /*98e0*/  @P0 BRA `(.L_x_25105) ;  /* 0x0000000000a80947 */ /* 0x000fec0003800000 */
[----:B------:R-:W0:Y:S02]  /*98f0*/  DSETP.NEU.AND P0, PT, |R10|, +INF , PT ;  /* 0x7ff000000a00742a */ /* 0x000e240003f0d200 */
[----:B0-----:R-:W-:Y:S01]  /*9900*/  @!P0 CS2R R2, SRZ ;  /* 0x0000000000028805 */ /* 0x001fe2000001ff00 */
[----:B------:R-:W-:Y:S06]  /*9910*/  @!P0 BRA `(.L_x_25105) ;  /* 0x00000000009c8947 */ /* 0x000fec0003800000 */
[----:B------:R-:W0:Y:S01]  /*9920*/  DMUL R10, R10, 1.80143985094819840000e+16 ;  /* 0x435000000a0a7828 */ /* 0x000e220000000000 */
        /* <DEDUP_REMOVED lines=34> */
.L_x_25104:
[----:B------:R0:W1:Y:S02]  /*9b50*/  DADD R2, R10, R10 ;  /* 0x000000000a027229 */ /* 0x000064000000000a */
[----:B01----:R-:W-:Y:S05]  /*9b60*/  BRA `(.L_x_25105) ;  /* 0x0000000000087947 */ /* 0x003fea0003800000 */
.L_x_25103:
[----:B------:R-:W-:Y:S01]  /*9b70*/  LOP3.LUT R3, R2, 0x7ff00000, RZ, 0xfc, !PT ;  /* 0x7ff0000002037812 */ /* 0x000fe200078efcff */
[----:B------:R-:W-:-:S07]  /*9b80*/  IMAD.MOV.U32 R2, RZ, RZ, RZ ;  /* 0x000000ffff027224 */ /* 0x000fce00078e00ff */
.L_x_25105:
[----:B------:R-:W-:Y:S05]  /*9b90*/  BSYNC.RECONVERGENT B1 ;  /* 0x0000000000017941 */ /* 0x000fea0003800200 */
.L_x_25102:
[----:B------:R-:W-:Y:S02]  /*9ba0*/  IMAD.MOV.U32 R6, RZ, RZ, R2 ;  /* 0x000000ffff067224 */ /* 0x000fe400078e0002 */
[----:B------:R-:W-:Y:S02]  /*9bb0*/  IMAD.MOV.U32 R7, RZ, RZ, R3 ;  /* 0x000000ffff077224 */ /* 0x000fe400078e0003 */
[----:B------:R-:W-:Y:S02]  /*9bc0*/  IMAD.MOV.U32 R2, RZ, RZ, R0 ;  /* 0x000000ffff027224 */ /* 0x000fe400078e0000 */
[----:B------:R-:W-:-:S04]  /*9bd0*/  IMAD.MOV.U32 R3, RZ, RZ, 0x0 ;  /* 0x00000000ff037424 */ /* 0x000fc800078e00ff */
[----:B------:R-:W-:Y:S05]  /*9be0*/  RET.REL.NODEC R2 `(_ZN2at6native27unrolled_elementwise_kernelIZZZNS0_17rsqrt_kernel_cudaERNS_18TensorIteratorBaseEENKUlvE0_clEvENKUlvE_clEvEUldE_St5arrayIPcLm2EELi4E23TrivialOffsetCalculatorILi1EjESB_NS0_6memory12LoadWithCastILi1EEENSC_13StoreWithCastILi1EEEEEviT_T0_T2_T3_T4_T5_) ;  /* 0xffffff6402047950 */ /* 0x000fea0003c3ffff */
.L_x_25106:
        /* <DEDUP_REMOVED lines=9> */
.L_x_35774:


//--------------------- .text._ZN2at6native18elementwise_kernelILi128ELi2EZNS0_22gpu_kernel_impl_nocastIZZZNS0_17rsqrt_kernel_cudaERNS_18TensorIteratorBaseEENKUlvE0_clEvENKUlvE_clEvEUldE_EEvS4_RKT_EUliE_EEviT1_ --------------------------
	.section	.text._ZN2at6native18elementwise_kernelILi128ELi2EZNS0_22gpu_kernel_impl_nocastIZZZNS0_17rsqrt_kernel_cudaERNS_18TensorIteratorBaseEENKUlvE0_clEvENKUlvE_clEvEUldE_EEvS4_RKT_EUliE_EEviT1_,"ax",@progbits
	.align	128
        .global         _ZN2at6native18elementwise_kernelILi128ELi2EZNS0_22gpu_kernel_impl_nocastIZZZNS0_17rsqrt_kernel_cudaERNS_18TensorIteratorBaseEENKUlvE0_clEvENKUlvE_clEvEUldE_EEvS4_RKT_EUliE_EEviT1_
        .type           _ZN2at6native18elementwise_kernelILi128ELi2EZNS0_22gpu_kernel_impl_nocastIZZZNS0_17rsqrt_kernel_cudaERNS_18TensorIteratorBaseEENKUlvE0_clEvENKUlvE_clEvEUldE_EEvS4_RKT_EUliE_EEviT1_,@function
        .size           _ZN2at6native18elementwise_kernelILi128ELi2EZNS0_22gpu_kernel_impl_nocastIZZZNS0_17rsqrt_kernel_cudaERNS_18TensorIteratorBaseEENKUlvE0_clEvENKUlvE_clEvEUldE_EEvS4_RKT_EUliE_EEviT1_,(.L_x_35775 - _ZN2at6native18elementwise_kernelILi128ELi2EZNS0_22gpu_kernel_impl_nocastIZZZNS0_17rsqrt_kernel_cudaERNS_18TensorIteratorBaseEENKUlvE0_clEvENKUlvE_clEvEUldE_EEvS4_RKT_EUliE_EEviT1_)
        .other          _ZN2at6native18elementwise_kernelILi128ELi2EZNS0_22gpu_kernel_impl_nocastIZZZNS0_17rsqrt_kernel_cudaERNS_18TensorIteratorBaseEENKUlvE0_clEvENKUlvE_clEvEUldE_EEvS4_RKT_EUliE_EEviT1_,@"STO_CUDA_ENTRY STV_DEFAULT"
_ZN2at6native18elementwise_kernelILi128ELi2EZNS0_22gpu_kernel_impl_nocastIZZZNS0_17rsqrt_kernel_cudaERNS_18TensorIteratorBaseEENKUlvE0_clEvENKUlvE_clEvEUldE_EEvS4_RKT_EUliE_EEviT1_:
.text._ZN2at6native18elementwise_kernelILi128ELi2EZNS0_22gpu_kernel_impl_nocastIZZZNS0_17rsqrt_kernel_cudaERNS_18TensorIteratorBaseEENKUlvE0_clEvENKUlvE_clEvEUldE_EEvS4_RKT_EUliE_EEviT1_:
        /* <DEDUP_REMOVED lines=15> */
[----:B------:R-:W-:Y:S01]  /*00f0*/  HFMA2 R11, -RZ, RZ, 1.9609375, 0 ;  /* 0x3fd80000ff0b7431 */ /* 0x000fe200000001ff */
[----:B------:R-:W-:Y:S01]  /*0100*/  MOV R10, 0x0 ;  /* 0x00000000000a7802 */ /* 0x000fe20000000f00 */
[----:B------:R-:W-:Y:S01]  /*0110*/  HFMA2 R6, -RZ, RZ, 0, 0 ;  /* 0x00000000ff067431 */ /* 0x000fe200000001ff */
[----:B--2---:R-:W0:Y:S01]  /*0120*/  MUFU.RSQ64H R7, R5 ;  /* 0x0000000500077308 */ /* 0x004e220000001c00 */
[----:B------:R-:W-:-:S05]  /*0130*/  VIADD R0, R5, 0xfff00000 ;  /* 0xfff0000005007836 */ /* 0x000fca0000000000 */
        /* <DEDUP_REMOVED lines=23> */
[----:B------:R-:W-:Y:S02]  /*02b0*/  MOV R10, R4 ;  /* 0x00000004000a7202 */ /* 0x000fe40000000f00 */
[----:B------:R-:W-:Y:S02]  /*02c0*/  MOV R11, R5 ;  /* 0x00000005000b7202 */ /* 0x000fe40000000f00 */
[----:B------:R-:W-:-:S07]  /*02d0*/  MOV R6, 0x2f0 ;  /* 0x000002f000067802 */ /* 0x000fce0000000f00 */
[----:B------:R-:W-:Y:S05]  /*02e0*/  CALL.REL.NOINC `($__internal_8_$__cuda_sm20_drsqrt_f64_slowpath_v2) ;  /* 0x0000002c008c7944 */ /* 0x000fea0003c00000 */
[----:B------:R-:W-:Y:S01]  /*02f0*/  MOV R6, R8 ;  /* 0x0000000800067202 */ /* 0x000fe20000000f00 */
[----:B------:R-:W-:-:S07]  /*0300*/  IMAD.MOV.U32 R7, RZ, RZ, R9 ;  /* 0x000000ffff077224 */ /* 0x000fce00078e0009 */
.L_x_25110:
[----:B------:R-:W0:Y:S01]  /*0310*/  LDC.64 R4, c[0x0][0x580] ;  /* 0x00016000ff047b82 */ /* 0x000e220000000a00 */
[----:B------:R-:W-:Y:S01]  /*0320*/  IADD3 R3, PT, PT, R3, 0x80, RZ ;  /* 0x0000008003037810 */ /* 0x000fe20007ffe0ff */
[----:B0-----:R0:W-:Y:S06]  /*0330*/  STG.E.64 desc[UR6][R4.64], R6 ;  /* 0x0000000604007986 */ /* 0x0011ec000c101b06 */
.L_x_25109:
[----:B------:R-:W-:Y:S05]  /*0340*/  BSYNC.RECONVERGENT B0 ;  /* 0x0000000000007941 */ /* 0x000fea0003800200 */
.L_x_25108:
[----:B------:R-:W1:Y:S02]  /*0350*/  LDCU UR4, c[0x0][0x380] ;  /* 0x00007000ff0477ac */ /* 0x000e640008000800 */
[----:B-1----:R-:W-:-:S13]  /*0360*/  ISETP.GE.AND P0, PT, R3, UR4, PT ;  /* 0x0000000403007c0c */ /* 0x002fda000bf06270 */
[----:B------:R-:W-:Y:S05]  /*0370*/  @P0 EXIT ;  /* 0x000000000000094d */ /* 0x000fea0003800000 */
[----:B------:R-:W1:Y:S02]  /*0380*/  LDC.64 R2, c[0x0][0x588] ;  /* 0x00016200ff027b82 */ /* 0x000e640000000a00 */
[----:B-1----:R-:W2:Y:S01]  /*0390*/  LDG.E.64 R2, desc[UR6][R2.64] ;  /* 0x0000000602027981 */ /* 0x002ea2000c1e1b00 */
[----:B0-----:R-:W-:Y:S01]  /*03a0*/  HFMA2 R4, -RZ, RZ, 0, 0 ;  /* 0x00000000ff047431 */ /* 0x001fe200000001ff */
[----:B------:R-:W-:Y:S01]  /*03b0*/  MOV R8, 0x0 ;  /* 0x0000000000087802 */ /* 0x000fe20000000f00 */
[----:B------:R-:W-:Y:S01]  /*03c0*/  IMAD.MOV.U32 R9, RZ, RZ, 0x3fd80000 ;  /* 0x3fd80000ff097424 */ /* 0x000fe200078e00ff */
[----:B--2---:R-:W0:Y:S01]  /*03d0*/  MUFU.RSQ64H R5, R3 ;  /* 0x0000000300057308 */ /* 0x004e220000001c00 */
[----:B------:R-:W-:-:S04]  /*03e0*/  IADD3 R0, PT, PT, R3, -0x100000, RZ ;  /* 0xfff0000003007810 */ /* 0x000fc80007ffe0ff */
        /* <DEDUP_REMOVED lines=27> */
[----:B------:R-:W-:Y:S01]  /*05a0*/  IMAD.MOV.U32 R4, RZ, RZ, R8 ;  /* 0x000000ffff047224 */ /* 0x000fe200078e0008 */
[----:B------:R-:W-:-:S07]  /*05b0*/  MOV R5, R9 ;  /* 0x0000000900057202 */ /* 0x000fce0000000f00 */
.L_x_25111:
[----:B------:R-:W0:Y:S02]  /*05c0*/  LDC.64 R2, c[0x0][0x580] ;  /* 0x00016000ff027b82 */ /* 0x000e240000000a00 */
[----:B0-----:R-:W-:Y:S01]  /*05d0*/  STG.E.64 desc[UR6][R2.64], R4 ;  /* 0x0000000402007986 */ /* 0x001fe2000c101b06 */
[----:B------:R-:W-:Y:S05]  /*05e0*/  EXIT ;  /* 0x000000000000794d */ /* 0x000fea0003800000 */
.L_x_25107:
        /* <DEDUP_REMOVED lines=305> */
.L_x_25114:
[----:B------:R-:W0:Y:S02]  /*1900*/  LDCU.128 UR8, c[0x0][0x580] ;  /* 0x0000b000ff0877ac */ /* 0x000e240008000c00 */
[----:B0-----:R-:W-:-:S04]  /*1910*/  IADD3 R6, P0, PT, R4, UR10, RZ ;  /* 0x0000000a04067c10 */ /* 0x001fc8000ff1e0ff */
[----:B------:R-:W-:-:S06]  /*1920*/  IADD3.X R7, PT, PT, RZ, UR11, RZ, P0, !PT ;  /* 0x0000000bff077c10 */ /* 0x000fcc00087fe4ff */
[----:B------:R-:W2:Y:S01]  /*1930*/  LDG.E.64 R6, desc[UR6][R6.64] ;  /* 0x0000000606067981 */ /* 0x000ea2000c1e1b00 */
[----:B------:R-:W-:Y:S01]  /*1940*/  IMAD.MOV.U32 R8, RZ, RZ, RZ ;  /* 0x000000ffff087224 */ /* 0x000fe200078e00ff */
[----:B------:R-:W-:Y:S01]  /*1950*/  MOV R12, 0x0 ;  /* 0x00000000000c7802 */ /* 0x000fe20000000f00 */
[----:B------:R-:W-:Y:S01]  /*1960*/  BSSY.RECONVERGENT B1, `(.L_x_25115) ;  /* 0x0000021000017945 */ /* 0x000fe20003800200 */
[----:B------:R-:W-:Y:S01]  /*1970*/  MOV R13, 0x3fd80000 ;  /* 0x3fd80000000d7802 */ /* 0x000fe20000000f00 */
[----:B--2---:R-:W0:Y:S01]  /*1980*/  MUFU.RSQ64H R9, R7 ;  /* 0x0000000700097308 */ /* 0x004e220000001c00 */
[----:B------:R-:W-:-:S04]  /*1990*/  IADD3 R4, PT, PT, R7, -0x100000, RZ ;  /* 0xfff0000007047810 */ /* 0x000fc80007ffe0ff */
[----:B------:R-:W-:Y:S02]  /*19a0*/  ISETP.GE.U32.AND P0, PT, R4, 0x7fe00000, PT ;  /* 0x7fe000000400780c */ /* 0x000fe40003f06070 */
[----:B------:R-:W-:-:S05]  /*19b0*/  IADD3 R4, P1, PT, R5, UR8, RZ ;  /* 0x0000000805047c10 */ /* 0x000fca000ff3e0ff */
[----:B------:R-:W-:Y:S01]  /*19c0*/  IMAD.X R5, RZ, RZ, UR9, P1 ;  /* 0x00000009ff057e24 */ /* 0x000fe200088e06ff */
        /* <DEDUP_REMOVED lines=26> */
.L_x_25116:
[----:B------:R-:W-:Y:S05]  /*1b70*/  BSYNC.RECONVERGENT B1 ;  /* 0x0000000000017941 */ /* 0x000fea0003800200 */
.L_x_25115:
[----:B------:R0:W-:Y:S01]  /*1b80*/  STG.E.64 desc[UR6][R4.64], R8 ;  /* 0x0000000804007986 */ /* 0x0001e2000c101b06 */
[----:B------:R-:W-:-:S07]  /*1b90*/  IADD3 R3, PT, PT, R3, 0x80, RZ ;  /* 0x0000008003037810 */ /* 0x000fce0007ffe0ff */
.L_x_25113:
[----:B------:R-:W-:Y:S05]  /*1ba0*/  BSYNC.RECONVERGENT B0 ;  /* 0x0000000000007941 */ /* 0x000fea0003800200 */
.L_x_25112:
[----:B------:R-:W1:Y:S02]  /*1bb0*/  LDCU UR4, c[0x0][0x380] ;  /* 0x00007000ff0477ac */ /* 0x000e640008000800 */
[----:B-1----:R-:W-:-:S13]  /*1bc0*/  ISETP.GE.AND P0, PT, R3, UR4, PT ;  /* 0x0000000403007c0c */ /* 0x002fda000bf06270 */
[----:B------:R-:W-:Y:S05]  /*1bd0*/  @P0 EXIT ;  /* 0x000000000000094d */ /* 0x000fea0003800000 */
        /* <DEDUP_REMOVED lines=298> */
.L_x_25117:
[----:B------:R-:W0:Y:S02]  /*2e80*/  LDCU.128 UR8, c[0x0][0x580] ;  /* 0x0000b000ff0877ac */ /* 0x000e240008000c00 */
[----:B0-----:R-:W-:-:S05]  /*2e90*/  IADD3 R10, P0, PT, R2, UR10, RZ ;  /* 0x0000000a020a7c10 */ /* 0x001fca000ff1e0ff */
[----:B------:R-:W-:-:S06]  /*2ea0*/  IMAD.X R11, RZ, RZ, UR11, P0 ;  /* 0x0000000bff0b7e24 */ /* 0x000fcc00080e06ff */
[----:B------:R-:W2:Y:S01]  /*2eb0*/  LDG.E.64 R10, desc[UR6][R10.64] ;  /* 0x000000060a0a7981 */ /* 0x000ea2000c1e1b00 */
[----:B------:R-:W-:Y:S01]  /*2ec0*/  MOV R4, RZ ;  /* 0x000000ff00047202 */ /* 0x000fe20000000f00 */
[----:B------:R-:W-:Y:S01]  /*2ed0*/  BSSY.RECONVERGENT B0, `(.L_x_25118) ;  /* 0x0000022000007945 */ /* 0x000fe20003800200 */
[----:B------:R-:W-:Y:S02]  /*2ee0*/  MOV R8, 0x0 ;  /* 0x0000000000087802 */ /* 0x000fe40000000f00 */
[----:B------:R-:W-:Y:S02]  /*2ef0*/  MOV R9, 0x3fd80000 ;  /* 0x3fd8000000097802 */ /* 0x000fe40000000f00 */
[----:B------:R-:W-:-:S05]  /*2f00*/  IADD3 R2, P1, PT, R3, UR8, RZ ;  /* 0x0000000803027c10 */ /* 0x000fca000ff3e0ff */
[----:B------:R-:W-:Y:S01]  /*2f10*/  IMAD.X R3, RZ, RZ, UR9, P1 ;  /* 0x00000009ff037e24 */ /* 0x000fe200088e06ff */
        /* <DEDUP_REMOVED lines=25> */
[----:B------:R-:W-:-:S07]  /*30b0*/  MOV R6, 0x30d0 ;  /* 0x000030d000067802 */ /* 0x000fce0000000f00 */
[----:B------:R-:W-:Y:S05]  /*30c0*/  CALL.REL.NOINC `($__internal_8_$__cuda_sm20_drsqrt_f64_slowpath_v2) ;  /* 0x0000000000147944 */ /* 0x000fea0003c00000 */
[----:B------:R-:W-:Y:S02]  /*30d0*/  MOV R4, R8 ;  /* 0x0000000800047202 */ /* 0x000fe40000000f00 */
[----:B------:R-:W-:-:S07]  /*30e0*/  MOV R5, R9 ;  /* 0x0000000900057202 */ /* 0x000fce0000000f00 */
.L_x_25119:
[----:B------:R-:W-:Y:S05]  /*30f0*/  BSYNC.RECONVERGENT B0 ;  /* 0x0000000000007941 */ /* 0x000fea0003800200 */
.L_x_25118:
[----:B------:R-:W-:Y:S01]  /*3100*/  STG.E.64 desc[UR6][R2.64], R4 ;  /* 0x0000000402007986 */ /* 0x000fe2000c101b06 */
[----:B------:R-:W-:Y:S05]  /*3110*/  EXIT ;  /* 0x000000000000794d */ /* 0x000fea0003800000 */
        .weak           $__internal_8_$__cuda_sm20_drsqrt_f64_slowpath_v2
        .type           $__internal_8_$__cuda_sm20_drsqrt_f64_slowpath_v2,@function
        .size           $__internal_8_$__cuda_sm20_drsqrt_f64_slowpath_v2,(.L_x_35775 - $__internal_8_$__cuda_sm20_drsqrt_f64_slowpath_v2)
$__internal_8_$__cuda_sm20_drsqrt_f64_slowpath_v2:
[----:B------:R-:W0:Y:S01]  /*3120*/  DSETP.NEU.AND P0, PT, R10, RZ, PT ;  /* 0x000000ff0a00722a */ /* 0x000e220003f0d000 */
[----:B------:R-:W-:Y:S01]  /*3130*/  BSSY.RECONVERGENT B2, `(.L_x_25120) ;  /* 0x0000033000027945 */ /* 0x000fe20003800200 */
[----:B------:R-:W-:-:S03]  /*3140*/  LOP3.LUT R8, R11, 0x80000000, RZ, 0xc0, !PT ;  /* 0x800000000b087812 */ /* 0x000fc600078ec0ff */
[----:B0-----:R-:W-:Y:S05]  /*3150*/  @!P0 BRA `(.L_x_25121) ;  /* 0x0000000000b88947 */ /* 0x001fea0003800000 */
[----:B------:R-:W0:Y:S02]  /*3160*/  DSETP.GTU.AND P0, PT, |R10|, +INF , PT ;  /* 0x7ff000000a00742a */ /* 0x000e240003f0c200 */
[----:B0-----:R-:W-:Y:S05]  /*3170*/  @P0 BRA `(.L_x_25122) ;  /* 0x0000000000a80947 */ /* 0x001fea0003800000 */
[----:B------:R-:W-:-:S13]  /*3180*/  ISETP.NE.AND P0, PT, R8, RZ, PT ;  /* 0x000000ff0800720c */ /* 0x000fda0003f05270 */
[----:B------:R-:W-:Y:S02]  /*3190*/  @P0 MOV R8, 0x0 ;  /* 0x0000000000080802 */ /* 0x000fe40000000f00 */
        /* <DEDUP_REMOVED lines=8> */
[----:B------:R-:W-:Y:S02]  /*3220*/  MOV R14, 0x0 ;  /* 0x00000000000e7802 */ /* 0x000fe40000000f00 */
[----:B------:R-:W-:-:S15]  /*3230*/  MOV R15, 0x3fd80000 ;  /* 0x3fd80000000f7802 */ /* 0x000fde0000000f00 */
        /* <DEDUP_REMOVED lines=30> */
.L_x_25122:
[----:B------:R0:W1:Y:S02]  /*3420*/  DADD R8, R10, R10 ;  /* 0x000000000a087229 */ /* 0x000064000000000a */
[----:B01----:R-:W-:Y:S05]  /*3430*/  BRA `(.L_x_25123) ;  /* 0x0000000000087947 */ /* 0x003fea0003800000 */
.L_x_25121:
[----:B------:R-:W-:Y:S02]  /*3440*/  LOP3.LUT R9, R8, 0x7ff00000, RZ, 0xfc, !PT ;  /* 0x7ff0000008097812 */ /* 0x000fe400078efcff */
[----:B------:R-:W-:-:S07]  /*3450*/  MOV R8, RZ ;  /* 0x000000ff00087202 */ /* 0x000fce0000000f00 */
.L_x_25123:
[----:B------:R-:W-:Y:S05]  /*3460*/  BSYNC.RECONVERGENT B2 ;  /* 0x0000000000027941 */ /* 0x000fea0003800200 */
.L_x_25120:
[----:B------:R-:W-:-:S04]  /*3470*/  MOV R7, 0x0 ;  /* 0x0000000000077802 */ /* 0x000fc80000000f00 */
[----:B------:R-:W-:Y:S05]  /*3480*/  RET.REL.NODEC R6 `(_ZN2at6native18elementwise_kernelILi128ELi2EZNS0_22gpu_kernel_impl_nocastIZZZNS0_17rsqrt_kernel_cudaERNS_18TensorIteratorBaseEENKUlvE0_clEvENKUlvE_clEvEUldE_EEvS4_RKT_EUliE_EEviT1_) ;  /* 0xffffffc806dc7950 */ /* 0x000fea0003c3ffff */
.L_x_25124:
        /* <DEDUP_REMOVED lines=15> */
.L_x_35775:


//--------------------- .text._ZN2at6native27unrolled_elementwise_kernelIZZZNS0_17rsqrt_kernel_cudaERNS_18TensorIteratorBaseEENKUlvE0_clEvENKUlvE_clEvEUldE_St5arrayIPcLm2EELi4E23TrivialOffsetCalculatorILi1EjESB_NS0_6memory15LoadWithoutCastENSC_16StoreWithoutCastEEEviT_T0_T2_T3_T4_T5_ --------------------------
	.section	.text._ZN2at6native27unrolled_elementwise_kernelIZZZNS0_17rsqrt_kernel_cudaERNS_18TensorIteratorBaseEENKUlvE0_clEvENKUlvE_clEvEUldE_St5arrayIPcLm2EELi4E23TrivialOffsetCalculatorILi1EjESB_NS0_6memory15LoadWithoutCastENSC_16StoreWithoutCastEEEviT_T0_T2_T3_T4_T5_,"ax",@progbits
	.align	128
        .global         _ZN2at6native27unrolled_elementwise_kernelIZZZNS0_17rsqrt_kernel_cudaERNS_18TensorIteratorBaseEENKUlvE0_clEvENKUlvE_clEvEUldE_St5arrayIPcLm2EELi4E23TrivialOffsetCalculatorILi1EjESB_NS0_6memory15LoadWithoutCastENSC_16StoreWithoutCastEEEviT_T0_T2_T3_T4_T5_
        .type           _ZN2at6native27unrolled_elementwise_kernelIZZZNS0_17rsqrt_kernel_cudaERNS_18TensorIteratorBaseEENKUlvE0_clEvENKUlvE_clEvEUldE_St5arrayIPcLm2EELi4E23TrivialOffsetCalculatorILi1EjESB_NS0_6memory15LoadWithoutCastENSC_16StoreWithoutCastEEEviT_T0_T2_T3_T4_T5_,@function
        .size           _ZN2at6native27unrolled_elementwise_kernelIZZZNS0_17rsqrt_kernel_cudaERNS_18TensorIteratorBaseEENKUlvE0_clEvENKUlvE_clEvEUldE_St5arrayIPcLm2EELi4E23TrivialOffsetCalculatorILi1EjESB_NS0_6memory15LoadWithoutCastENSC_16StoreWithoutCastEEEviT_T0_T2_T3_T4_T5_,(.L_x_35776 - _ZN2at6native27unrolled_elementwise_kernelIZZZNS0_17rsqrt_kernel_cudaERNS_18TensorIteratorBaseEENKUlvE0_clEvENKUlvE_clEvEUldE_St5arrayIPcLm2EELi4E23TrivialOffsetCalculatorILi1EjESB_NS0_6memory15LoadWithoutCastENSC_16StoreWithoutCastEEEviT_T0_T2_T3_T4_T5_)
        .other          _ZN2at6native27unrolled_elementwise_kernelIZZZNS0_17rsqrt_kernel_cudaERNS_18TensorIteratorBaseEENKUlvE0_clEvENKUlvE_clEvEUldE_St5arrayIPcLm2EELi4E23TrivialOffsetCalculatorILi1EjESB_NS0_6memory15LoadWithoutCastENSC_16StoreWithoutCastEEEviT_T0_T2_T3_T4_T5_,@"STO_CUDA_ENTRY STV_DEFAULT"
_ZN2at6native27unrolled_elementwise_kernelIZZZNS0_17rsqrt_kernel_cudaERNS_18TensorIteratorBaseEENKUlvE0_clEvENKUlvE_clEvEUldE_St5arrayIPcLm2EELi4E23TrivialOffsetCalculatorILi1EjESB_NS0_6memory15LoadWithoutCastENSC_16StoreWithoutCastEEEviT_T0_T2_T3_T4_T5_:
.text._ZN2at6native27unrolled_elementwise_kernelIZZZNS0_17rsqrt_kernel_cudaERNS_18TensorIteratorBaseEENKUlvE0_clEvENKUlvE_clEvEUldE_St5arrayIPcLm2EELi4E23TrivialOffsetCalculatorILi1EjESB_NS0_6memory15LoadWithoutCastENSC_16StoreWithoutCastEEEviT_T0_T2_T3_T4_T5_:
        /* <DEDUP_REMOVED lines=17> */
[----:B------:R-:W-:-:S06]  /*0110*/  CS2R R8, SRZ ;  /* 0x0000000000087805 */ /* 0x000fcc000001ff00 */
[----:B-1----:R0:W5:Y:S05]  /*0120*/  @!P0 LDG.E.64 R8, desc[UR4][R6.64] ;  /* 0x0000000406088981 */ /* 0x00216a000c1e1b00 */
[----:B------:R-:W-:Y:S01]  /*0130*/  @!P3 IMAD R17, R18, 0x200, R0 ;  /* 0x000002001211b824 */ /* 0x000fe200078e0200 */
[----:B------:R-:W-:Y:S01]  /*0140*/  @!P3 IADD3 R0, PT, PT, R0, 0x80, RZ ;  /* 0x000000800000b810 */ /* 0x000fe20007ffe0ff */
[----:B------:R-:W1:Y:S03]  /*0150*/  @!P3 LDC.64 R4, c[0x0][0x390] ;  /* 0x0000e400ff04bb82 */ /* 0x000e660000000a00 */
[----:B------:R-:W-:Y:S01]  /*0160*/  ISETP.GE.AND P2, PT, R0, R19, PT ;  /* 0x000000130000720c */ /* 0x000fe20003f46270 */
[----:B--2---:R-:W-:Y:S01]  /*0170*/  @!P1 IMAD.WIDE.U32 R10, R13, 0x8, R10 ;  /* 0x000000080d0a9825 */ /* 0x004fe200078e000a */
[----:B------:R-:W-:-:S06]  /*0180*/  CS2R R12, SRZ ;  /* 0x00000000000c7805 */ /* 0x000fcc000001ff00 */
[----:B------:R0:W5:Y:S05]  /*0190*/  @!P1 LDG.E.64 R12, desc[UR4][R10.64] ;  /* 0x000000040a0c9981 */ /* 0x00016a000c1e1b00 */
[----:B------:R-:W2:Y:S01]  /*01a0*/  @!P2 LDC.64 R2, c[0x0][0x390] ;  /* 0x0000e400ff02ab82 */ /* 0x000ea20000000a00 */
[----:B------:R-:W-:Y:S02]  /*01b0*/  @!P2 IMAD R15, R18, 0x200, R0 ;  /* 0x00000200120fa824 */ /* 0x000fe400078e0200 */
[----:B-1----:R-:W-:Y:S01]  /*01c0*/  @!P3 IMAD.WIDE.U32 R16, R17, 0x8, R4 ;  /* 0x000000081110b825 */ /* 0x002fe200078e0004 */
[----:B------:R-:W-:-:S03]  /*01d0*/  CS2R R4, SRZ ;  /* 0x0000000000047805 */ /* 0x000fc6000001ff00 */
[----:B--2---:R-:W-:Y:S01]  /*01e0*/  @!P2 IMAD.WIDE.U32 R14, R15, 0x8, R2 ;  /* 0x000000080f0ea825 */ /* 0x004fe200078e0002 */
[----:B------:R-:W-:-:S04]  /*01f0*/  CS2R R2, SRZ ;  /* 0x0000000000027805 */ /* 0x000fc8000001ff00 */
[----:B------:R0:W5:Y:S04]  /*0200*/  @!P2 LDG.E.64 R4, desc[UR4][R14.64] ;  /* 0x000000040e04a981 */ /* 0x000168000c1e1b00 */
[----:B------:R0:W5:Y:S01]  /*0210*/  @!P3 LDG.E.64 R2, desc[UR4][R16.64] ;  /* 0x000000041002b981 */ /* 0x000162000c1e1b00 */
[----:B------:R-:W-:Y:S01]  /*0220*/  ISETP.GE.AND P0, PT, R20, R19, PT ;  /* 0x000000131400720c */ /* 0x000fe20003f06270 */
[----:B------:R-:W-:-:S12]  /*0230*/  BSSY.RECONVERGENT B0, `(.L_x_25125) ;  /* 0x0000024000007945 */ /* 0x000fd80003800200 */
[----:B0-----:R-:W-:Y:S05]  /*0240*/  @P0 BRA `(.L_x_25126) ;  /* 0x0000000000880947 */ /* 0x001fea0003800000 */
[----:B-----5:R-:W0:Y:S01]  /*0250*/  MUFU.RSQ64H R7, R9 ;  /* 0x0000000900077308 */ /* 0x020e220000001c00 */
[----:B------:R-:W-:Y:S01]  /*0260*/  IADD3 R0, PT, PT, R9, -0x100000, RZ ;  /* 0xfff0000009007810 */ /* 0x000fe20007ffe0ff */
[----:B------:R-:W-:Y:S02]  /*0270*/  HFMA2 R6, -RZ, RZ, 0, 0 ;  /* 0x00000000ff067431 */ /* 0x000fe400000001ff */
        /* <DEDUP_REMOVED lines=28> */
[----:B------:R-:W-:Y:S05]  /*0440*/  CALL.REL.NOINC `($__internal_9_$__cuda_sm20_drsqrt_f64_slowpath_v2) ;  /* 0x0000000800647944 */ /* 0x000fea0003c00000 */
[----:B------:R-:W-:Y:S01]  /*0450*/  MOV R6, R14 ;  /* 0x0000000e00067202 */ /* 0x000fe20000000f00 */
[----:B------:R-:W-:-:S07]  /*0460*/  IMAD.MOV.U32 R7, RZ, RZ, R15 ;  /* 0x000000ffff077224 */ /* 0x000fce00078e000f */
.L_x_25126:
[----:B------:R-:W-:Y:S05]  /*0470*/  BSYNC.RECONVERGENT B0 ;  /* 0x0000000000007941 */ /* 0x000fea0003800200 */
.L_x_25125:
[----:B------:R-:W-:Y:S01]  /*0480*/  VIADD R22, R20, 0x80 ;  /* 0x0000008014167836 */ /* 0x000fe20000000000 */
[----:B------:R-:W-:Y:S04]  /*0490*/  BSSY.RECONVERGENT B0, `(.L_x_25127) ;  /* 0x0000025000007945 */ /* 0x000fe80003800200 */
[----:B------:R-:W-:-:S13]  /*04a0*/  ISETP.GE.AND P0, PT, R22, R19, PT ;  /* 0x000000131600720c */ /* 0x000fda0003f06270 */
[----:B------:R-:W-:Y:S05]  /*04b0*/  @P0 BRA `(.L_x_25128) ;  /* 0x0000000000880947 */ /* 0x000fea0003800000 */
        /* <DEDUP_REMOVED lines=34> */
.L_x_25128:
[----:B------:R-:W-:Y:S05]  /*06e0*/  BSYNC.RECONVERGENT B0 ;  /* 0x0000000000007941 */ /* 0x000fea0003800200 */
.L_x_25127:
        /* <DEDUP_REMOVED lines=38> */
.L_x_25130:
[----:B------:R-:W-:Y:S05]  /*0950*/  BSYNC.RECONVERGENT B0 ;  /* 0x0000000000007941 */ /* 0x000fea0003800200 */
.L_x_25129:
        /* <DEDUP_REMOVED lines=38> */
.L_x_25132:
[----:B------:R-:W-:Y:S05]  /*0bc0*/  BSYNC.RECONVERGENT B0 ;  /* 0x0000000000007941 */ /* 0x000fea0003800200 */
.L_x_25131:
[----:B------:R-:W-:Y:S01]  /*0bd0*/  ISETP.GE.AND P0, PT, R20, R19, PT ;  /* 0x000000131400720c */ /* 0x000fe20003f06270 */
[----:B------:R-:W-:Y:S04]  /*0be0*/  BSSY.RECONVERGENT B0, `(.L_x_25133) ;  /* 0x0000017000007945 */ /* 0x000fe80003800200 */
[----:B------:R-:W-:Y:S08]  /*0bf0*/  BSSY.RELIABLE B1, `(.L_x_25134) ;  /* 0x000000f000017945 */ /* 0x000ff00003800100 */
[----:B------:R-:W-:Y:S05]  /*0c00*/  @P0 BRA `(.L_x_25135) ;  /* 0x0000000000340947 */ /* 0x000fea0003800000 */
[----:B-----5:R-:W0:Y:S01]  /*0c10*/  LDC.64 R4, c[0x0][0x388] ;  /* 0x0000e200ff047b82 */ /* 0x020e220000000a00 */
[----:B------:R-:W-:Y:S01]  /*0c20*/  IMAD R11, R18, 0x200, R20 ;  /* 0x00000200120b7824 */ /* 0x000fe200078e0214 */
[----:B------:R-:W-:-:S04]  /*0c30*/  MOV R20, R22 ;  /* 0x0000001600147202 */ /* 0x000fc80000000f00 */
        /* <DEDUP_REMOVED lines=10> */
.L_x_25135:
[----:B------:R-:W-:Y:S05]  /*0ce0*/  BSYNC.RELIABLE B1 ;  /* 0x0000000000017941 */ /* 0x000fea0003800100 */
.L_x_25134:
[----:B------:R-:W-:-:S13]  /*0cf0*/  ISETP.GE.AND P0, PT, R20, R19, PT ;  /* 0x000000131400720c */ /* 0x000fda0003f06270 */
[----:B0----5:R-:W0:Y:S01]  /*0d00*/  @!P0 LDC.64 R4, c[0x0][0x388] ;  /* 0x0000e200ff048b82 */ /* 0x021e220000000a00 */
[----:B------:R-:W-:Y:S01]  /*0d10*/  @!P0 LEA R7, R18, R20, 0x9 ;  /* 0x0000001412078211 */ /* 0x000fe200078e48ff */
[----:B------:R-:W-:-:S04]  /*0d20*/  @!P0 VIADD R20, R20, 0x80 ;  /* 0x0000008014148836 */ /* 0x000fc80000000000 */
[----:B0-----:R-:W-:-:S05]  /*0d30*/  @!P0 IMAD.WIDE.U32 R4, R7, 0x8, R4 ;  /* 0x0000000807048825 */ /* 0x001fca00078e0004 */
[----:B------:R1:W-:Y:S02]  /*0d40*/  @!P0 STG.E.64 desc[UR4][R4.64], R12 ;  /* 0x0000000c04008986 */ /* 0x0003e4000c101b04 */
.L_x_25136:
[----:B------:R-:W-:Y:S05]  /*0d50*/  BSYNC.RECONVERGENT B0 ;  /* 0x0000000000007941 */ /* 0x000fea0003800200 */
.L_x_25133:
[----:B------:R-:W-:Y:S05]  /*0d60*/  WARPSYNC.ALL ;  /* 0x0000000000007948 */ /* 0x000fea0003800000 */
[----:B------:R-:W-:-:S13]  /*0d70*/  ISETP.GE.AND P0, PT, R20, R19, PT ;  /* 0x000000131400720c */ /* 0x000fda0003f06270 */
[----:B------:R-:W-:Y:S05]  /*0d80*/  @P0 EXIT ;  /* 0x000000000000094d */ /* 0x000fea0003800000 */
[----:B01----:R-:W0:Y:S01]  /*0d90*/  LDC.64 R4, c[0x0][0x388] ;  /* 0x0000e200ff047b82 */ /* 0x003e220000000a00 */
[----:B------:R-:W-:-:S05]  /*0da0*/  LEA R7, R18, R20, 0x9 ;  /* 0x0000001412077211 */ /* 0x000fca00078e48ff */
[----:B0-----:R-:W-:-:S05]  /*0db0*/  IMAD.WIDE.U32 R4, R7, 0x8, R4 ;  /* 0x0000000807047825 */ /* 0x001fca00078e0004 */
[----:B------:R-:W-:Y:S01]  /*0dc0*/  STG.E.64 desc[UR4][R4.64], R2 ;  /* 0x0000000204007986 */ /* 0x000fe2000c101b04 */
[----:B------:R-:W-:Y:S05]  /*0dd0*/  EXIT ;  /* 0x000000000000794d */ /* 0x000fea0003800000 */
        .weak           $__internal_9_$__cuda_sm20_drsqrt_f64_slowpath_v2
        .type           $__internal_9_$__cuda_sm20_drsqrt_f64_slowpath_v2,@function
        .size           $__internal_9_$__cuda_sm20_drsqrt_f64_slowpath_v2,(.L_x_35776 - $__internal_9_$__cuda_sm20_drsqrt_f64_slowpath_v2)
$__internal_9_$__cuda_sm20_drsqrt_f64_slowpath_v2:
[----:B------:R-:W0:Y:S01]  /*0de0*/  DSETP.NEU.AND P0, PT, R24, RZ, PT ;  /* 0x000000ff1800722a */ /* 0x000e220003f0d000 */
[----:B------:R-:W-:Y:S01]  /*0df0*/  BSSY.RECONVERGENT B1, `(.L_x_25137) ;  /* 0x0000033000017945 */ /* 0x000fe20003800200 */
[----:B------:R-:W-:-:S03]  /*0e00*/  LOP3.LUT R10, R25, 0x80000000, RZ, 0xc0, !PT ;  /* 0x80000000190a7812 */ /* 0x000fc600078ec0ff */
        /* <DEDUP_REMOVED lines=45> */
.L_x_25139:
[----:B------:R0:W1:Y:S02]  /*10e0*/  DADD R10, R24, R24 ;  /* 0x00000000180a7229 */ /* 0x0000640000000018 */
[----:B01----:R-:W-:Y:S05]  /*10f0*/  BRA `(.L_x_25140) ;  /* 0x0000000000087947 */ /* 0x003fea0003800000 */
.L_x_25138:
[----:B------:R-:W-:Y:S02]  /*1100*/  LOP3.LUT R11, R10, 0x7ff00000, RZ, 0xfc, !PT ;  /* 0x7ff000000a0b7812 */ /* 0x000fe400078efcff */
[----:B------:R-:W-:-:S07]  /*1110*/  MOV R10, RZ ;  /* 0x000000ff000a7202 */ /* 0x000fce0000000f00 */
.L_x_25140:
[----:B------:R-:W-:Y:S05]  /*1120*/  BSYNC.RECONVERGENT B1 ;  /* 0x0000000000017941 */ /* 0x000fea0003800200 */
.L_x_25137:
[----:B------:R-:W-:Y:S01]  /*1130*/  IMAD.MOV.U32 R14, RZ, RZ, R10 ;  /* 0x000000ffff0e7224 */ /* 0x000fe200078e000a */
[----:B------:R-:W-:Y:S01]  /*1140*/  MOV R15, R11 ;  /* 0x0000000b000f7202 */ /* 0x000fe20000000f00 */
[----:B------:R-:W-:Y:S02]  /*1150*/  IMAD.MOV.U32 R10, RZ, RZ, R0 ;  /* 0x000000ffff0a7224 */ /* 0x000fe400078e0000 */
[----:B------:R-:W-:-:S04]  /*1160*/  HFMA2 R11, -RZ, RZ, 0, 0 ;  /* 0x00000000ff0b7431 */ /* 0x000fc800000001ff */
[----:B------:R-:W-:Y:S05]  /*1170*/  RET.REL.NODEC R10 `(_ZN2at6native27unrolled_elementwise_kernelIZZZNS0_17rsqrt_kernel_cudaERNS_18TensorIteratorBaseEENKUlvE0_clEvENKUlvE_clEvEUldE_St5arrayIPcLm2EELi4E23TrivialOffsetCalculatorILi1EjESB_NS0_6memory15LoadWithoutCastENSC_16StoreWithoutCastEEEviT_T0_T2_T3_T4_T5_) ;  /* 0xffffffec0aa07950 */ /* 0x000fea0003c3ffff */
.L_x_25141:
        /* <DEDUP_REMOVED lines=16> */
.L_x_35776:


//--------------------- .text._ZN2at6native29vectorized_elementwise_kernelILi2EZZZNS0_17rsqrt_kernel_cudaERNS_18TensorIteratorBaseEENKUlvE0_clEvENKUlvE_clEvEUldE_St5arrayIPcLm2EEEEviT0_T1_ --------------------------
	.section	.text._ZN2at6native29vectorized_elementwise_kernelILi2EZZZNS0_17rsqrt_kernel_cudaERNS_18TensorIteratorBaseEENKUlvE0_clEvENKUlvE_clEvEUldE_St5arrayIPcLm2EEEEviT0_T1_,"ax",@progbits
	.align	128
        .global         _ZN2at6native29vectorized_elementwise_kernelILi2EZZZNS0_17rsqrt_kernel_cudaERNS_18TensorIteratorBaseEENKUlvE0_clEvENKUlvE_clEvEUldE_St5arrayIPcLm2EEEEviT0_T1_
        .type           _ZN2at6native29vectorized_elementwise_kernelILi2EZZZNS0_17rsqrt_kernel_cudaERNS_18TensorIteratorBaseEENKUlvE0_clEvENKUlvE_clEvEUldE_St5arrayIPcLm2EEEEviT0_T1_,@function
        .size           _ZN2at6native29vectorized_elementwise_kernelILi2EZZZNS0_17rsqrt_kernel_cudaERNS_18TensorIteratorBaseEENKUlvE0_clEvENKUlvE_clEvEUldE_St5arrayIPcLm2EEEEviT0_T1_,(.L_x_35777 - _ZN2at6native29vectorized_elementwise_kernelILi2EZZZNS0_17rsqrt_kernel_cudaERNS_18TensorIteratorBaseEENKUlvE0_clEvENKUlvE_clEvEUldE_St5arrayIPcLm2EEEEviT0_T1_)
        .other          _ZN2at6native29vectorized_elementwise_kernelILi2EZZZNS0_17rsqrt_kernel_cudaERNS_18TensorIteratorBaseEENKUlvE0_clEvENKUlvE_clEvEUldE_St5arrayIPcLm2EEEEviT0_T1_,@"STO_CUDA_ENTRY STV_DEFAULT"
_ZN2at6native29vectorized_elementwise_kernelILi2EZZZNS0_17rsqrt_kernel_cudaERNS_18TensorIteratorBaseEENKUlvE0_clEvENKUlvE_clEvEUldE_St5arrayIPcLm2EEEEviT0_T1_:
.text._ZN2at6native29vectorized_elementwise_kernelILi2EZZZNS0_17rsqrt_kernel_cudaERNS_18TensorIteratorBaseEENKUlvE0_clEvENKUlvE_clEvEUldE_St5arrayIPcLm2EEEEviT0_T1_:
        /* <DEDUP_REMOVED lines=21> */
[----:B------:R0:W5:Y:S07]  /*0150*/  @!P6 LDG.E.64 R2, desc[UR4][R8.64] ;  /* 0x000000040802e981 */ /* 0x00016e000c1e1b00 */
[----:B------:R-:W-:Y:S01]  /*0160*/  @!P4 IADD3 R33, PT, PT, R28, R0, RZ ;  /* 0x000000001c21c210 */ /* 0x000fe20007ffe0ff */
[----:B------:R-:W-:Y:S01]  /*0170*/  @!P4 VIADD R0, R0, 0x80 ;  /* 0x000000800000c836 */ /* 0x000fe20000000000 */
[----:B------:R-:W2:Y:S04]  /*0180*/  @!P4 LDC.64 R6, c[0x0][0x390] ;  /* 0x0000e400ff06cb82 */ /* 0x000ea80000000a00 */
[----:B------:R-:W-:-:S13]  /*0190*/  ISETP.GE.U32.AND P3, PT, R0, R5, PT ;  /* 0x000000050000720c */ /* 0x000fda0003f66070 */
        /* <DEDUP_REMOVED lines=8> */
[----:B------:R-:W-:Y:S01]  /*0220*/  @!P1 IADD3 R19, PT, PT, R28, R0, RZ ;  /* 0x000000001c139210 */ /* 0x000fe20007ffe0ff */
[----:B------:R-:W-:Y:S01]  /*0230*/  @!P1 VIADD R0, R0, 0x80 ;  /* 0x0000008000009836 */ /* 0x000fe20000000000 */
[----:B------:R-:W3:Y:S04]  /*0240*/  @!P1 LDC.64 R16, c[0x0][0x390] ;  /* 0x0000e400ff109b82 */ /* 0x000ee80000000a00 */
[----:B------:R-:W-:-:S13]  /*0250*/  ISETP.GE.U32.AND P0, PT, R0, R5, PT ;  /* 0x000000050000720c */ /* 0x000fda0003f06070 */
[----:B------:R-:W-:Y:S01]  /*0260*/  @!P0 IADD3 R21, PT, PT, R28, R0, RZ ;  /* 0x000000001c158210 */ /* 0x000fe20007ffe0ff */
[----:B------:R-:W-:Y:S01]  /*0270*/  @!P0 VIADD R0, R0, 0x80 ;  /* 0x0000008000008836 */ /* 0x000fe20000000000 */
[----:B------:R-:W3:Y:S04]  /*0280*/  @!P0 LDC.64 R12, c[0x0][0x390] ;  /* 0x0000e400ff0c8b82 */ /* 0x000ee80000000a00 */
[----:B------:R-:W-:-:S13]  /*0290*/  ISETP.GE.U32.AND P6, PT, R0, R5, PT ;  /* 0x000000050000720c */ /* 0x000fda0003fc6070 */
[----:B------:R-:W3:Y:S01]  /*02a0*/  @!P6 LDC.64 R14, c[0x0][0x390] ;  /* 0x0000e400ff0eeb82 */ /* 0x000ee20000000a00 */
[----:B-1----:R-:W-:Y:S01]  /*02b0*/  @!P5 IMAD.WIDE.U32 R24, R31, 0x8, R24 ;  /* 0x000000081f18d825 */ /* 0x002fe200078e0018 */
[----:B0-----:R-:W-:-:S03]  /*02c0*/  CS2R R8, SRZ ;  /* 0x0000000000087805 */ /* 0x001fc6000001ff00 */
[----:B------:R-:W-:Y:S02]  /*02d0*/  @!P6 IMAD.IADD R31, R28, 0x1, R0 ;  /* 0x000000011c1fe824 */ /* 0x000fe400078e0200 */
[----:B----4-:R-:W-:Y:S01]  /*02e0*/  @!P2 IMAD.WIDE.U32 R22, R27, 0x8, R22 ;  /* 0x000000081b16a825 */ /* 0x010fe200078e0016 */
[----:B------:R0:W5:Y:S03]  /*02f0*/  @!P5 LDG.E.64 R8, desc[UR4][R24.64] ;  /* 0x000000041808d981 */ /* 0x000166000c1e1b00 */
[----:B--2---:R-:W-:Y:S01]  /*0300*/  @!P4 IMAD.WIDE.U32 R32, R33, 0x8, R6 ;  /* 0x000000082120c825 */ /* 0x004fe200078e0006 */
[----:B------:R-:W-:-:S03]  /*0310*/  CS2R R6, SRZ ;  /* 0x0000000000067805 */ /* 0x000fc6000001ff00 */
[----:B---3--:R-:W-:Y:S01]  /*0320*/  @!P1 IMAD.WIDE.U32 R26, R19, 0x8, R16 ;  /* 0x00000008131a9825 */ /* 0x008fe200078e0010 */
[----:B------:R-:W-:Y:S02]  /*0330*/  CS2R R18, SRZ ;  /* 0x0000000000127805 */ /* 0x000fe4000001ff00 */
[----:B------:R-:W-:Y:S01]  /*0340*/  CS2R R16, SRZ ;  /* 0x0000000000107805 */ /* 0x000fe2000001ff00 */
[----:B------:R0:W5:Y:S01]  /*0350*/  @!P4 LDG.E.64 R6, desc[UR4][R32.64] ;  /* 0x000000042006c981 */ /* 0x000162000c1e1b00 */
[----:B------:R-:W-:Y:S01]  /*0360*/  @!P0 IMAD.WIDE.U32 R34, R21, 0x8, R12 ;  /* 0x0000000815228825 */ /* 0x000fe200078e000c */
[----:B------:R-:W-:Y:S02]  /*0370*/  CS2R R20, SRZ ;  /* 0x0000000000147805 */ /* 0x000fe4000001ff00 */
[----:B------:R-:W-:Y:S01]  /*0380*/  CS2R R12, SRZ ;  /* 0x00000000000c7805 */ /* 0x000fe2000001ff00 */
[----:B------:R0:W5:Y:S01]  /*0390*/  @!P2 LDG.E.64 R18, desc[UR4][R22.64] ;  /* 0x000000041612a981 */ /* 0x000162000c1e1b00 */
[----:B------:R-:W-:-:S03]  /*03a0*/  @!P3 IMAD.WIDE.U32 R10, R29, 0x8, R10 ;  /* 0x000000081d0ab825 */ /* 0x000fc600078e000a */
[----:B------:R0:W5:Y:S01]  /*03b0*/  @!P1 LDG.E.64 R16, desc[UR4][R26.64] ;  /* 0x000000041a109981 */ /* 0x000162000c1e1b00 */
[----:B------:R-:W-:-:S03]  /*03c0*/  @!P6 IMAD.WIDE.U32 R30, R31, 0x8, R14 ;  /* 0x000000081f1ee825 */ /* 0x000fc600078e000e */
[----:B------:R0:W5:Y:S04]  /*03d0*/  @!P3 LDG.E.64 R20, desc[UR4][R10.64] ;  /* 0x000000040a14b981 */ /* 0x000168000c1e1b00 */
[----:B------:R0:W5:Y:S01]  /*03e0*/  @!P6 LDG.E.64 R12, desc[UR4][R30.64] ;  /* 0x000000041e0ce981 */ /* 0x000162000c1e1b00 */
[----:B------:R-:W-:-:S06]  /*03f0*/  CS2R R14, SRZ ;  /* 0x00000000000e7805 */ /* 0x000fcc000001ff00 */
[----:B------:R0:W5:Y:S01]  /*0400*/  @!P0 LDG.E.64 R14, desc[UR4][R34.64] ;  /* 0x00000004220e8981 */ /* 0x000162000c1e1b00 */
[----:B------:R-:W-:Y:S01]  /*0410*/  ISETP.GE.U32.AND P0, PT, R4, R5, PT ;  /* 0x000000050400720c */ /* 0x000fe20003f06070 */
        /* <DEDUP_REMOVED lines=31> */
[----:B------:R-:W-:Y:S05]  /*0610*/  CALL.REL.NOINC `($__internal_10_$__cuda_sm20_drsqrt_f64_slowpath_v2) ;  /* 0x0000002800047944 */ /* 0x000fea0003c00000 */
[----:B------:R-:W-:Y:S02]  /*0620*/  IMAD.MOV.U32 R22, RZ, RZ, R2 ;  /* 0x000000ffff167224 */ /* 0x000fe400078e0002 */
[----:B------:R-:W-:-:S07]  /*0630*/  IMAD.MOV.U32 R23, RZ, RZ, R3 ;  /* 0x000000ffff177224 */ /* 0x000fce00078e0003 */
.L_x_25144:
[----:B------:R-:W-:Y:S05]  /*0640*/  BSYNC.RECONVERGENT B1 ;  /* 0x0000000000017941 */ /* 0x000fea0003800200 */
.L_x_25143:
[----:B------:R-:W-:Y:S01]  /*0650*/  IADD3 R29, PT, PT, R4, 0x80, RZ ;  /* 0x00000080041d7810 */ /* 0x000fe20007ffe0ff */
[----:B------:R-:W-:Y:S03]  /*0660*/  BSSY.RECONVERGENT B1, `(.L_x_25145) ;  /* 0x0000025000017945 */ /* 0x000fe60003800200 */
[----:B------:R-:W-:-:S13]  /*0670*/  ISETP.GE.U32.AND P0, PT, R29, R5, PT ;  /* 0x000000051d00720c */ /* 0x000fda0003f06070 */
[----:B------:R-:W-:Y:S05]  /*0680*/  @P0 BRA `(.L_x_25146) ;  /* 0x0000000000880947 */ /* 0x000fea0003800000 */
[----:B-----5:R-:W0:Y:S01]  /*0690*/  MUFU.RSQ64H R11, R9 ;  /* 0x00000009000b7308 */ /* 0x020e220000001c00 */
[----:B------:R-:W-:Y:S01]  /*06a0*/  VIADD R0, R9, 0xfff00000 ;  /* 0xfff0000009007836 */ /* 0x000fe20000000000 */
[----:B------:R-:W-:Y:S01]  /*06b0*/  MOV R25, 0x3fd80000 ;  /* 0x3fd8000000197802 */ /* 0x000fe20000000f00 */
[----:B------:R-:W-:Y:S02]  /*06c0*/  IMAD.MOV.U32 R10, RZ, RZ, RZ ;  /* 0x000000ffff0a7224 */ /* 0x000fe400078e00ff */
[----:B------:R-:W-:Y:S01]  /*06d0*/  IMAD.MOV.U32 R24, RZ, RZ, 0x0 ;  /* 0x00000000ff187424 */ /* 0x000fe200078e00ff */
[----:B------:R-:W-:-:S03]  /*06e0*/  ISETP.GE.U32.AND P0, PT, R0, 0x7fe00000, PT ;  /* 0x7fe000000000780c */ /* 0x000fc60003f06070 */
        /* <DEDUP_REMOVED lines=25> */
[----:B------:R-:W-:Y:S05]  /*0880*/  CALL.REL.NOINC `($__internal_10_$__cuda_sm20_drsqrt_f64_slowpath_v2) ;  /* 0x0000002400687944 */ /* 0x000fea0003c00000 */
[----:B------:R-:W-:Y:S02]  /*0890*/  IMAD.MOV.U32 R10, RZ, RZ, R2 ;  /* 0x000000ffff0a7224 */ /* 0x000fe400078e0002 */
[----:B------:R-:W-:-:S07]  /*08a0*/  IMAD.MOV.U32 R11, RZ, RZ, R3 ;  /* 0x000000ffff0b7224 */ /* 0x000fce00078e0003 */
.L_x_25146:
[----:B------:R-:W-:Y:S05]  /*08b0*/  BSYNC.RECONVERGENT B1 ;  /* 0x0000000000017941 */ /* 0x000fea0003800200 */
.L_x_25145:
        /* <DEDUP_REMOVED lines=38> */
.L_x_25148:
[----:B------:R-:W-:Y:S05]  /*0b20*/  BSYNC.RECONVERGENT B1 ;  /* 0x0000000000017941 */ /* 0x000fea0003800200 */
.L_x_25147:
        /* <DEDUP_REMOVED lines=38> */
.L_x_25150:
[----:B------:R-:W-:Y:S05]  /*0d90*/  BSYNC.RECONVERGENT B1 ;  /* 0x0000000000017941 */ /* 0x000fea0003800200 */
.L_x_25149:
        /* <DEDUP_REMOVED lines=38> */
.L_x_25152:
[----:B------:R-:W-:Y:S05]  /*1000*/  BSYNC.RECONVERGENT B1 ;  /* 0x0000000000017941 */ /* 0x000fea0003800200 */
.L_x_25151:
        /* <DEDUP_REMOVED lines=38> */
.L_x_25154:
[----:B------:R-:W-:Y:S05]  /*1270*/  BSYNC.RECONVERGENT B1 ;  /* 0x0000000000017941 */ /* 0x000fea0003800200 */
.L_x_25153:
        /* <DEDUP_REMOVED lines=38> */
.L_x_25156:
[----:B------:R-:W-:Y:S05]  /*14e0*/  BSYNC.RECONVERGENT B1 ;  /* 0x0000000000017941 */ /* 0x000fea0003800200 */
.L_x_25155:
        /* <DEDUP_REMOVED lines=38> */
.L_x_25158:
[----:B------:R-:W-:Y:S05]  /*1750*/  BSYNC.RECONVERGENT B1 ;  /* 0x0000000000017941 */ /* 0x000fea0003800200 */
.L_x_25157:
[----:B------:R-:W-:Y:S01]  /*1760*/  ISETP.GE.U32.AND P0, PT, R4, R5, PT ;  /* 0x000000050400720c */ /* 0x000fe20003f06070 */
[----:B------:R-:W-:Y:S04]  /*1770*/  BSSY.RECONVERGENT B0, `(.L_x_25159) ;  /* 0x0000033000007945 */ /* 0x000fe80003800200 */
[----:B------:R-:W-:Y:S08]  /*1780*/  BSSY.RELIABLE B1, `(.L_x_25160) ;  /* 0x000002b000017945 */ /* 0x000ff00003800100 */
[----:B------:R-:W-:Y:S05]  /*1790*/  @P0 BRA `(.L_x_25161) ;  /* 0x0000000000300947 */ /* 0x000fea0003800000 */
[----:B-----5:R-:W0:Y:S01]  /*17a0*/  LDC.64 R2, c[0x0][0x388] ;  /* 0x0000e200ff027b82 */ /* 0x020e220000000a00 */
[----:B------:R-:W-:Y:S01]  /*17b0*/  IADD3 R13, PT, PT, R28, R4, RZ ;  /* 0x000000041c0d7210 */ /* 0x000fe20007ffe0ff */
[----:B------:R-:W-:-:S05]  /*17c0*/  IMAD.MOV.U32 R4, RZ, RZ, R29 ;  /* 0x000000ffff047224 */ /* 0x000fca00078e001d */
[----:B------:R-:W-:Y:S01]  /*17d0*/  ISETP.GE.U32.AND P0, PT, R4, R5, PT ;  /* 0x000000050400720c */ /* 0x000fe20003f06070 */
[----:B0-----:R-:W-:-:S05]  /*17e0*/  IMAD.WIDE.U32 R2, R13, 0x8, R2 ;  /* 0x000000080d027825 */ /* 0x001fca00078e0002 */
[----:B------:R0:W-:Y:S07]  /*17f0*/  STG.E.64 desc[UR4][R2.64], R22 ;  /* 0x0000001602007986 */ /* 0x0001ee000c101b04 */
[----:B------:R-:W-:Y:S05]  /*1800*/  @P0 BRA `(.L_x_25162) ;  /* 0x0000000000300947 */ /* 0x000fea0003800000 */
[----:B0-----:R-:W0:Y:S01]  /*1810*/  LDC.64 R2, c[0x0][0x388] ;  /* 0x0000e200ff027b82 */ /* 0x001e220000000a00 */
[----:B------:R-:W-:Y:S01]  /*1820*/  IMAD.IADD R13, R28, 0x1, R4 ;  /* 0x000000011c0d7824 */ /* 0x000fe200078e0204 */
[----:B------:R-:W-:-:S03]  /*1830*/  IADD3 R4, PT, PT, R4, 0x80, RZ ;  /* 0x0000008004047810 */ /* 0x000fc60007ffe0ff */
[----:B0-----:R-:W-:-:S05]  /*1840*/  IMAD.WIDE.U32 R2, R13, 0x8, R2 ;  /* 0x000000080d027825 */ /* 0x001fca00078e0002 */
[----:B------:R0:W-:Y:S02]  /*1850*/  STG.E.64 desc[UR4][R2.64], R10 ;  /* 0x0000000a02007986 */ /* 0x0001e4000c101b04 */
.L_x_25161:
[----:B------:R-:W-:-:S13]  /*1860*/  ISETP.GE.U32.AND P0, PT, R4, R5, PT ;  /* 0x000000050400720c */ /* 0x000fda0003f06070 */
[----:B------:R-:W-:Y:S05]  /*1870*/  @P0 BRA `(.L_x_25163) ;  /* 0x0000000000300947 */ /* 0x000fea0003800000 */
[----:B0----5:R-:W0:Y:S01]  /*1880*/  LDC.64 R2, c[0x0][0x388] ;  /* 0x0000e200ff027b82 */ /* 0x021e220000000a00 */
[----:B------:R-:W-:Y:S02]  /*1890*/  IMAD.IADD R11, R28, 0x1, R4 ;  /* 0x000000011c0b7824 */ /* 0x000fe400078e0204 */
[----:B------:R-:W-:Y:S02]  /*18a0*/  VIADD R4, R4, 0x80 ;  /* 0x0000008004047836 */ /* 0x000fe40000000000 */
[----:B0-----:R-:W-:-:S05]  /*18b0*/  IMAD.WIDE.U32 R2, R11, 0x8, R2 ;  /* 0x000000080b027825 */ /* 0x001fca00078e0002 */
[----:B------:R1:W-:Y:S02]  /*18c0*/  STG.E.64 desc[UR4][R2.64], R8 ;  /* 0x0000000802007986 */ /* 0x0003e4000c101b04 */
.L_x_25162:
[----:B------:R-:W-:-:S13]  /*18d0*/  ISETP.GE.U32.AND P0, PT, R4, R5, PT ;  /* 0x000000050400720c */ /* 0x000fda0003f06070 */
[----:B------:R-:W-:Y:S05]  /*18e0*/  @P0 BRA `(.L_x_25164) ;  /* 0x0000000000300947 */ /* 0x000fea0003800000 */
[----:B01----:R-:W0:Y:S01]  /*18f0*/  LDC.64 R2, c[0x0][0x388] ;  /* 0x0000e200ff027b82 */ /* 0x003e220000000a00 */
[----:B------:R-:W-:Y:S01]  /*1900*/  IADD3 R9, PT, PT, R28, R4, RZ ;  /* 0x000000041c097210 */ /* 0x000fe20007ffe0ff */
[----:B------:R-:W-:-:S04]  /*1910*/  VIADD R4, R4, 0x80 ;  /* 0x0000008004047836 */ /* 0x000fc80000000000 */
[----:B0-----:R-:W-:-:S05]  /*1920*/  IMAD.WIDE.U32 R2, R9, 0x8, R2 ;  /* 0x0000000809027825 */ /* 0x001fca00078e0002 */
[----:B------:R1:W-:Y:S02]  /*1930*/  STG.E.64 desc[UR4][R2.64], R6 ;  /* 0x0000000602007986 */ /* 0x0003e4000c101b04 */
.L_x_25163:
[----:B------:R-:W-:-:S13]  /*1940*/  ISETP.GE.U32.AND P0, PT, R4, R5, PT ;  /* 0x000000050400720c */ /* 0x000fda0003f06070 */
[----:B------:R-:W-:Y:S05]  /*1950*/  @P0 BRA `(.L_x_25165) ;  /* 0x0000000000340947 */ /* 0x000fea0003800000 */
[----:B01---5:R-:W0:Y:S01]  /*1960*/  LDC.64 R2, c[0x0][0x388] ;  /* 0x0000e200ff027b82 */ /* 0x023e220000000a00 */
[----:B------:R-:W-:Y:S01]  /*1970*/  IMAD.IADD R7, R28, 0x1, R4 ;  /* 0x000000011c077824 */ /* 0x000fe200078e0204 */
[----:B------:R-:W-:-:S03]  /*1980*/  IADD3 R4, PT, PT, R4, 0x80, RZ ;  /* 0x0000008004047810 */ /* 0x000fc60007ffe0ff */
[----:B0-----:R-:W-:-:S05]  /*1990*/  IMAD.WIDE.U32 R2, R7, 0x8, R2 ;  /* 0x0000000807027825 */ /* 0x001fca00078e0002 */
[----:B------:R2:W-:Y:S02]  /*19a0*/  STG.E.64 desc[UR4][R2.64], R20 ;  /* 0x0000001402007986 */ /* 0x0005e4000c101b04 */
.L_x_25164:
        /* <DEDUP_REMOVED lines=8> */
.L_x_25165:
[----:B------:R-:W-:Y:S05]  /*1a30*/  BSYNC.RELIABLE B1 ;  /* 0x0000000000017941 */ /* 0x000fea0003800100 */
.L_x_25160:
[----:B------:R-:W-:-:S13]  /*1a40*/  ISETP.GE.U32.AND P0, PT, R4, R5, PT ;  /* 0x000000050400720c */ /* 0x000fda0003f06070 */
[----:B012--5:R-:W0:Y:S01]  /*1a50*/  @!P0 LDC.64 R2, c[0x0][0x388] ;  /* 0x0000e200ff028b82 */ /* 0x027e220000000a00 */
[----:B------:R-:W-:Y:S01]  /*1a60*/  @!P0 IADD3 R7, PT, PT, R28, R4, RZ ;  /* 0x000000041c078210 */ /* 0x000fe20007ffe0ff */
[----:B------:R-:W-:-:S04]  /*1a70*/  @!P0 VIADD R4, R4, 0x80 ;  /* 0x0000008004048836 */ /* 0x000fc80000000000 */
[----:B0-----:R-:W-:-:S05]  /*1a80*/  @!P0 IMAD.WIDE.U32 R2, R7, 0x8, R2 ;  /* 0x0000000807028825 */ /* 0x001fca00078e0002 */
[----:B------:R3:W-:Y:S02]  /*1a90*/  @!P0 STG.E.64 desc[UR4][R2.64], R16 ;  /* 0x0000001002008986 */ /* 0x0007e4000c101b04 */
.L_x_25166:
[----:B------:R-:W-:Y:S05]  /*1aa0*/  BSYNC.RECONVERGENT B0 ;  /* 0x0000000000007941 */ /* 0x000fea0003800200 */
.L_x_25159:
        /* <DEDUP_REMOVED lines=8> */
.L_x_25142:
        /* <DEDUP_REMOVED lines=8> */
[----:B------:R-:W-:Y:S01]  /*1bb0*/  MOV R8, RZ ;  /* 0x000000ff00087202 */ /* 0x000fe20000000f00 */
[----:B------:R-:W-:Y:S01]  /*1bc0*/  IMAD.MOV.U32 R24, RZ, RZ, 0x0 ;  /* 0x00000000ff187424 */ /* 0x000fe200078e00ff */
[----:B------:R-:W-:Y:S01]  /*1bd0*/  BSSY.RECONVERGENT B1, `(.L_x_25167) ;  /* 0x0000021000017945 */ /* 0x000fe20003800200 */
[----:B------:R-:W-:Y:S01]  /*1be0*/  IMAD.MOV.U32 R25, RZ, RZ, 0x3fd80000 ;  /* 0x3fd80000ff197424 */ /* 0x000fe200078e00ff */
[----:B--2---:R-:W1:Y:S01]  /*1bf0*/  MUFU.RSQ64H R9, R5 ;  /* 0x0000000500097308 */ /* 0x004e620000001c00 */
[----:B------:R-:W-:-:S04]  /*1c00*/  IADD3 R0, PT, PT, R5, -0x100000, RZ ;  /* 0xfff0000005007810 */ /* 0x000fc80007ffe0ff */
[----:B------:R-:W-:Y:S01]  /*1c10*/  ISETP.GE.U32.AND P0, PT, R0, 0x7fe00000, PT ;  /* 0x7fe000000000780c */ /* 0x000fe20003f06070 */
        /* <DEDUP_REMOVED lines=20> */
[----:B-1----:R0:W1:Y:S02]  /*1d60*/  DFMA R8, R24, R10, R8 ;  /* 0x0000000a1808722b */ /* 0x0020640000000008 */
[----:B01----:R-:W-:Y:S05]  /*1d70*/  @!P0 BRA `(.L_x_25168) ;  /* 0x0000000000188947 */ /* 0x003fea0003800000 */
[----:B------:R-:W-:Y:S01]  /*1d80*/  IMAD.MOV.U32 R2, RZ, RZ, R4 ;  /* 0x000000ffff027224 */ /* 0x000fe200078e0004 */
[----:B------:R-:W-:Y:S01]  /*1d90*/  MOV R0, 0x1dc0 ;  /* 0x00001dc000007802 */ /* 0x000fe20000000f00 */
[----:B------:R-:W-:-:S07]  /*1da0*/  IMAD.MOV.U32 R3, RZ, RZ, R5 ;  /* 0x000000ffff037224 */ /* 0x000fce00078e0005 */
[----:B-----5:R-:W-:Y:S05]  /*1db0*/  CALL.REL.NOINC `($__internal_10_$__cuda_sm20_drsqrt_f64_slowpath_v2) ;  /* 0x00000010001c7944 */ /* 0x020fea0003c00000 */
[----:B------:R-:W-:Y:S01]  /*1dc0*/  MOV R8, R2 ;  /* 0x0000000200087202 */ /* 0x000fe20000000f00 */
[----:B------:R-:W-:-:S07]  /*1dd0*/  IMAD.MOV.U32 R9, RZ, RZ, R3 ;  /* 0x000000ffff097224 */ /* 0x000fce00078e0003 */
.L_x_25168:
[----:B------:R-:W-:Y:S05]  /*1de0*/  BSYNC.RECONVERGENT B1 ;  /* 0x0000000000017941 */ /* 0x000fea0003800200 */
.L_x_25167:
[----:B------:R-:W0:Y:S01]  /*1df0*/  MUFU.RSQ64H R11, R7 ;  /* 0x00000007000b7308 */ /* 0x000e220000001c00 */
[----:B------:R-:W-:Y:S01]  /*1e00*/  VIADD R0, R7, 0xfff00000 ;  /* 0xfff0000007007836 */ /* 0x000fe20000000000 */
[----:B------:R-:W-:Y:S01]  /*1e10*/  MOV R4, 0x0 ;  /* 0x0000000000047802 */ /* 0x000fe20000000f00 */
[----:B------:R-:W-:Y:S01]  /*1e20*/  IMAD.MOV.U32 R10, RZ, RZ, RZ ;  /* 0x000000ffff0a7224 */ /* 0x000fe200078e00ff */
[----:B------:R-:W-:Y:S01]  /*1e30*/  BSSY.RECONVERGENT B1, `(.L_x_25169) ;  /* 0x000001f000017945 */ /* 0x000fe20003800200 */
[----:B------:R-:W-:Y:S01]  /*1e40*/  IMAD.MOV.U32 R5, RZ, RZ, 0x3fd80000 ;  /* 0x3fd80000ff057424 */ /* 0x000fe200078e00ff */
[----:B------:R-:W-:-:S03]  /*1e50*/  ISETP.GE.U32.AND P0, PT, R0, 0x7fe00000, PT ;  /* 0x7fe000000000780c */ /* 0x000fc60003f06070 */
        /* <DEDUP_REMOVED lines=25> */
[----:B-----5:R-:W-:Y:S05]  /*1ff0*/  CALL.REL.NOINC `($__internal_10_$__cuda_sm20_drsqrt_f64_slowpath_v2) ;  /* 0x0000000c008c7944 */ /* 0x020fea0003c00000 */
[----:B------:R-:W-:Y:S01]  /*2000*/  IMAD.MOV.U32 R10, RZ, RZ, R2 ;  /* 0x000000ffff0a7224 */ /* 0x000fe200078e0002 */
[----:B------:R-:W-:-:S07]  /*2010*/  MOV R11, R3 ;  /* 0x00000003000b7202 */ /* 0x000fce0000000f00 */
.L_x_25170:
[----:B------:R-:W-:Y:S05]  /*2020*/  BSYNC.RECONVERGENT B1 ;  /* 0x0000000000017941 */ /* 0x000fea0003800200 */
.L_x_25169:
[----:B-----5:R-:W0:Y:S01]  /*2030*/  MUFU.RSQ64H R5, R21 ;  /* 0x0000001500057308 */ /* 0x020e220000001c00 */
        /* <DEDUP_REMOVED lines=34> */
.L_x_25172:
[----:B------:R-:W-:Y:S05]  /*2260*/  BSYNC.RECONVERGENT B1 ;  /* 0x0000000000017941 */ /* 0x000fea0003800200 */
.L_x_25171:
[----:B------:R-:W0:Y:S01]  /*2270*/  MUFU.RSQ64H R7, R23 ;  /* 0x0000001700077308 */ /* 0x000e220000001c00 */
[----:B------:R-:W-:Y:S01]  /*2280*/  IADD3 R0, PT, PT, R23, -0x100000, RZ ;  /* 0xfff0000017007810 */ /* 0x000fe20007ffe0ff */
[----:B------:R-:W-:Y:S01]  /*2290*/  IMAD.MOV.U32 R20, RZ, RZ, 0x0 ;  /* 0x00000000ff147424 */ /* 0x000fe200078e00ff */
[----:B------:R-:W-:Y:S01]  /*22a0*/  MOV R6, RZ ;  /* 0x000000ff00067202 */ /* 0x000fe20000000f00 */
[----:B------:R-:W-:Y:S01]  /*22b0*/  IMAD.MOV.U32 R21, RZ, RZ, 0x3fd80000 ;  /* 0x3fd80000ff157424 */ /* 0x000fe200078e00ff */
[----:B------:R-:W-:Y:S01]  /*22c0*/  ISETP.GE.U32.AND P0, PT, R0, 0x7fe00000, PT ;  /* 0x7fe000000000780c */ /* 0x000fe20003f06070 */
[----:B------:R-:W-:Y:S03]  /*22d0*/  BSSY.RECONVERGENT B1, `(.L_x_25173) ;  /* 0x000001d000017945 */ /* 0x000fe60003800200 */
        /* <DEDUP_REMOVED lines=25> */
[----:B------:R-:W-:Y:S05]  /*2470*/  CALL.REL.NOINC `($__internal_10_$__cuda_sm20_drsqrt_f64_slowpath_v2) ;  /* 0x00000008006c7944 */ /* 0x000fea0003c00000 */
[----:B------:R-:W-:Y:S01]  /*2480*/  MOV R6, R2 ;  /* 0x0000000200067202 */ /* 0x000fe20000000f00 */
[----:B------:R-:W-:-:S07]  /*2490*/  IMAD.MOV.U32 R7, RZ, RZ, R3 ;  /* 0x000000ffff077224 */ /* 0x000fce00078e0003 */
.L_x_25174:
[----:B------:R-:W-:Y:S05]  /*24a0*/  BSYNC.RECONVERGENT B1 ;  /* 0x0000000000017941 */ /* 0x000fea0003800200 */
.L_x_25173:
        /* <DEDUP_REMOVED lines=32> */
[----:B------:R-:W-:Y:S05]  /*26b0*/  CALL.REL.NOINC `($__internal_10_$__cuda_sm20_drsqrt_f64_slowpath_v2) ;  /* 0x0000000400dc7944 */ /* 0x000fea0003c00000 */
[----:B------:R-:W-:Y:S01]  /*26c0*/  IMAD.MOV.U32 R20, RZ, RZ, R2 ;  /* 0x000000ffff147224 */ /* 0x000fe200078e0002 */
[----:B------:R-:W-:-:S07]  /*26d0*/  MOV R21, R3 ;  /* 0x0000000300157202 */ /* 0x000fce0000000f00 */
.L_x_25176:
[----:B------:R-:W-:Y:S05]  /*26e0*/  BSYNC.RECONVERGENT B1 ;  /* 0x0000000000017941 */ /* 0x000fea0003800200 */
.L_x_25175:
[----:B------:R-:W0:Y:S01]  /*26f0*/  MUFU.RSQ64H R23, R19 ;  /* 0x0000001300177308 */ /* 0x000e220000001c00 */
[----:B------:R-:W-:Y:S01]  /*2700*/  IADD3 R0, PT, PT, R19, -0x100000, RZ ;  /* 0xfff0000013007810 */ /* 0x000fe20007ffe0ff */
[----:B------:R-:W-:Y:S01]  /*2710*/  IMAD.MOV.U32 R22, RZ, RZ, RZ ;  /* 0x000000ffff167224 */ /* 0x000fe200078e00ff */
[----:B------:R-:W-:Y:S01]  /*2720*/  MOV R16, 0x0 ;  /* 0x0000000000107802 */ /* 0x000fe20000000f00 */
[----:B------:R-:W-:Y:S01]  /*2730*/  IMAD.MOV.U32 R17, RZ, RZ, 0x3fd80000 ;  /* 0x3fd80000ff117424 */ /* 0x000fe200078e00ff */
[----:B------:R-:W-:Y:S01]  /*2740*/  ISETP.GE.U32.AND P0, PT, R0, 0x7fe00000, PT ;  /* 0x7fe000000000780c */ /* 0x000fe20003f06070 */
[----:B------:R-:W-:Y:S02]  /*2750*/  BSSY.RECONVERGENT B1, `(.L_x_25177) ;  /* 0x000001d000017945 */ /* 0x000fe40003800200 */
        /* <DEDUP_REMOVED lines=26> */
[----:B------:R-:W-:Y:S01]  /*2900*/  IMAD.MOV.U32 R22, RZ, RZ, R2 ;  /* 0x000000ffff167224 */ /* 0x000fe200078e0002 */
[----:B------:R-:W-:-:S07]  /*2910*/  MOV R23, R3 ;  /* 0x0000000300177202 */ /* 0x000fce0000000f00 */
.L_x_25178:
[----:B------:R-:W-:Y:S05]  /*2920*/  BSYNC.RECONVERGENT B1 ;  /* 0x0000000000017941 */ /* 0x000fea0003800200 */
.L_x_25177:
        /* <DEDUP_REMOVED lines=35> */
.L_x_25180:
[----:B------:R-:W-:Y:S05]  /*2b60*/  BSYNC.RECONVERGENT B1 ;  /* 0x0000000000017941 */ /* 0x000fea0003800200 */
.L_x_25179:
        /* <DEDUP_REMOVED lines=35> */
.L_x_25182:
[----:B------:R-:W-:Y:S05]  /*2da0*/  BSYNC.RECONVERGENT B1 ;  /* 0x0000000000017941 */ /* 0x000fea0003800200 */
.L_x_25181:
        /* <DEDUP_REMOVED lines=8> */
        .weak           $__internal_10_$__cuda_sm20_drsqrt_f64_slowpath_v2
        .type           $__internal_10_$__cuda_sm20_drsqrt_f64_slowpath_v2,@function
        .size           $__internal_10_$__cuda_sm20_drsqrt_f64_slowpath_v2,(.L_x_35777 - $__internal_10_$__cuda_sm20_drsqrt_f64_slowpath_v2)
$__internal_10_$__cuda_sm20_drsqrt_f64_slowpath_v2:
        /* <DEDUP_REMOVED lines=17> */
[----:B0-----:R-:W0:-:S15]  /*2f40*/  MUFU.RSQ64H R3, R25 ;  /* 0x0000001900037308 */ /* 0x001e1e0000001c00 */
[----:B------:R-:W-:-:S15]  /*2f50*/  NOP ;  /* 0x0000000000007918 */ /* 0x000fde0000000000 */
[----:B------:R-:W-:-:S15]  /*2f60*/  NOP ;  /* 0x0000000000007918 */ /* 0x000fde0000000000 */
[----:B------:R-:W-:-:S15]  /*2f70*/  NOP ;  /* 0x0000000000007918 */ /* 0x000fde0000000000 */
[----:B------:R-:W-:-:S02]  /*2f80*/  NOP ;  /* 0x0000000000007918 */ /* 0x000fc40000000000 */
[----:B0-----:R-:W0:-:S15]  /*2f90*/  DMUL R26, R2, R2 ;  /* 0x00000002021a7228 */ /* 0x001e1e0000000000 */
[----:B------:R-:W-:-:S15]  /*2fa0*/  NOP ;  /* 0x0000000000007918 */ /* 0x000fde0000000000 */
[----:B------:R-:W-:-:S15]  /*2fb0*/  NOP ;  /* 0x0000000000007918 */ /* 0x000fde0000000000 */
[----:B------:R-:W-:-:S15]  /*2fc0*/  NOP ;  /* 0x0000000000007918 */ /* 0x000fde0000000000 */
[----:B------:R-:W-:-:S04]  /*2fd0*/  NOP ;  /* 0x0000000000007918 */ /* 0x000fc80000000000 */
[----:B0-----:R0:W1:Y:S02]  /*2fe0*/  DFMA R24, R24, -R26, 1 ;  /* 0x3ff000001818742b */ /* 0x001064000000081a */
[----:B0-----:R-:W-:Y:S01]  /*2ff0*/  MOV R26, 0x0 ;  /* 0x00000000001a7802 */ /* 0x001fe20000000f00 */
[----:B------:R-:W-:-:S15]  /*3000*/  IMAD.MOV.U32 R27, RZ, RZ, 0x3fd80000 ;  /* 0x3fd80000ff1b7424 */ /* 0x000fde00078e00ff */
[----:B------:R-:W-:-:S15]  /*3010*/  NOP ;  /* 0x0000000000007918 */ /* 0x000fde0000000000 */
[----:B------:R-:W-:-:S15]  /*3020*/  NOP ;  /* 0x0000000000007918 */ /* 0x000fde0000000000 */
[----:B------:R-:W-:-:S15]  /*3030*/  NOP ;  /* 0x0000000000007918 */ /* 0x000fde0000000000 */
[----:B------:R-:W-:-:S01]  /*3040*/  NOP ;  /* 0x0000000000007918 */ /* 0x000fc20000000000 */
[----:B-1----:R-:W-:-:S15]  /*3050*/  DFMA R26, R24, R26, 0.5 ;  /* 0x3fe00000181a742b */ /* 0x002fde000000001a */
        /* <DEDUP_REMOVED lines=16> */
.L_x_25185:
[----:B------:R0:W1:Y:S02]  /*3160*/  DADD R2, R24, R24 ;  /* 0x0000000018027229 */ /* 0x0000640000000018 */
[----:B01----:R-:W-:Y:S05]  /*3170*/  BRA `(.L_x_25186) ;  /* 0x0000000000087947 */ /* 0x003fea0003800000 */
.L_x_25184:
[----:B------:R-:W-:Y:S02]  /*3180*/  LOP3.LUT R3, R26, 0x7ff00000, RZ, 0xfc, !PT ;  /* 0x7ff000001a037812 */ /* 0x000fe400078efcff */
[----:B------:R-:W-:-:S07]  /*3190*/  MOV R2, RZ ;  /* 0x000000ff00027202 */ /* 0x000fce0000000f00 */
.L_x_25186:
[----:B------:R-:W-:Y:S05]  /*31a0*/  BSYNC.RECONVERGENT B0 ;  /* 0x0000000000007941 */ /* 0x000fea0003800200 */
.L_x_25183:
[----:B------:R-:W-:Y:S01]  /*31b0*/  IMAD.MOV.U32 R24, RZ, RZ, R0 ;  /* 0x000000ffff187224 */ /* 0x000fe200078e0000 */
[----:B------:R-:W-:-:S04]  /*31c0*/  MOV R25, 0x0 ;  /* 0x0000000000197802 */ /* 0x000fc80000000f00 */
[----:B------:R-:W-:Y:S05]  /*31d0*/  RET.REL.NODEC R24 `(_ZN2at6native29vectorized_elementwise_kernelILi2EZZZNS0_17rsqrt_kernel_cudaERNS_18TensorIteratorBaseEENKUlvE0_clEvENKUlvE_clEvEUldE_St5arrayIPcLm2EEEEviT0_T1_) ;  /* 0xffffffcc18887950 */ /* 0x000fea0003c3ffff */
.L_x_25187:
        /* <DEDUP_REMOVED lines=10> */
.L_x_35777:


//--------------------- .text._ZN2at6native29vectorized_elementwise_kernelILi4EZZZNS0_17rsqrt_kernel_cudaERNS_18TensorIteratorBaseEENKUlvE0_clEvENKUlvE_clEvEUldE_St5arrayIPcLm2EEEEviT0_T1_ --------------------------
	.section	.text._ZN2at6native29vectorized_elementwise_kernelILi4EZZZNS0_17rsqrt_kernel_cudaERNS_18TensorIteratorBaseEENKUlvE0_clEvENKUlvE_clEvEUldE_St5arrayIPcLm2EEEEviT0_T1_,"ax",@progbits
	.align	128
        .global         _ZN2at6native29vectorized_elementwise_kernelILi4EZZZNS0_17rsqrt_kernel_cudaERNS_18TensorIteratorBaseEENKUlvE0_clEvENKUlvE_clEvEUldE_St5arrayIPcLm2EEEEviT0_T1_
        .type           _ZN2at6native29vectorized_elementwise_kernelILi4EZZZNS0_17rsqrt_kernel_cudaERNS_18TensorIteratorBaseEENKUlvE0_clEvENKUlvE_clEvEUldE_St5arrayIPcLm2EEEEviT0_T1_,@function
        .size           _ZN2at6native29vectorized_elementwise_kernelILi4EZZZNS0_17rsqrt_kernel_cudaERNS_18TensorIteratorBaseEENKUlvE0_clEvENKUlvE_clEvEUldE_St5arrayIPcLm2EEEEviT0_T1_,(.L_x_35778 - _ZN2at6native29vectorized_elementwise_kernelILi4EZZZNS0_17rsqrt_kernel_cudaERNS_18TensorIteratorBaseEENKUlvE0_clEvENKUlvE_clEvEUldE_St5arrayIPcLm2EEEEviT0_T1_)
        .other          _ZN2at6native29vectorized_elementwise_kernelILi4EZZZNS0_17rsqrt_kernel_cudaERNS_18TensorIteratorBaseEENKUlvE0_clEvENKUlvE_clEvEUldE_St5arrayIPcLm2EEEEviT0_T1_,@"STO_CUDA_ENTRY STV_DEFAULT"
_ZN2at6native29vectorized_elementwise_kernelILi4EZZZNS0_17rsqrt_kernel_cudaERNS_18TensorIteratorBaseEENKUlvE0_clEvENKUlvE_clEvEUldE_St5arrayIPcLm2EEEEviT0_T1_:
.text._ZN2at6native29vectorized_elementwise_kernelILi4EZZZNS0_17rsqrt_kernel_cudaERNS_18TensorIteratorBaseEENKUlvE0_clEvENKUlvE_clEvEUldE_St5arrayIPcLm2EEEEviT0_T1_:
        /* <DEDUP_REMOVED lines=97> */
[----:B------:R-:W-:Y:S05]  /*0610*/  CALL.REL.NOINC `($__internal_11_$__cuda_sm20_drsqrt_f64_slowpath_v2) ;  /* 0x0000002400f47944 */ /* 0x000fea0003c00000 */
[----:B------:R-:W-:Y:S02]  /*0620*/  IMAD.MOV.U32 R22, RZ, RZ, R2 ;  /* 0x000000ffff167224 */ /* 0x000fe400078e0002 */
[----:B------:R-:W-:-:S07]  /*0630*/  IMAD.MOV.U32 R23, RZ, RZ, R3 ;  /* 0x000000ffff177224 */ /* 0x000fce00078e0003 */
.L_x_25190:
[----:B------:R-:W-:Y:S05]  /*0640*/  BSYNC.RECONVERGENT B1 ;  /* 0x0000000000017941 */ /* 0x000fea0003800200 */
.L_x_25189:
        /* <DEDUP_REMOVED lines=35> */
[----:B------:R-:W-:Y:S05]  /*0880*/  CALL.REL.NOINC `($__internal_11_$__cuda_sm20_drsqrt_f64_slowpath_v2) ;  /* 0x0000002400587944 */ /* 0x000fea0003c00000 */
[----:B------:R-:W-:Y:S02]  /*0890*/  IMAD.MOV.U32 R10, RZ, RZ, R2 ;  /* 0x000000ffff0a7224 */ /* 0x000fe400078e0002 */
[----:B------:R-:W-:-:S07]  /*08a0*/  IMAD.MOV.U32 R11, RZ, RZ, R3 ;  /* 0x000000ffff0b7224 */ /* 0x000fce00078e0003 */
.L_x_25192:
[----:B------:R-:W-:Y:S05]  /*08b0*/  BSYNC.RECONVERGENT B1 ;  /* 0x0000000000017941 */ /* 0x000fea0003800200 */
.L_x_25191:
        /* <DEDUP_REMOVED lines=38> */
.L_x_25194:
[----:B------:R-:W-:Y:S05]  /*0b20*/  BSYNC.RECONVERGENT B1 ;  /* 0x0000000000017941 */ /* 0x000fea0003800200 */
.L_x_25193:
        /* <DEDUP_REMOVED lines=38> */
.L_x_25196:
[----:B------:R-:W-:Y:S05]  /*0d90*/  BSYNC.RECONVERGENT B1 ;  /* 0x0000000000017941 */ /* 0x000fea0003800200 */
.L_x_25195:
        /* <DEDUP_REMOVED lines=38> */
.L_x_25198:
[----:B------:R-:W-:Y:S05]  /*1000*/  BSYNC.RECONVERGENT B1 ;  /* 0x0000000000017941 */ /* 0x000fea0003800200 */
.L_x_25197:
        /* <DEDUP_REMOVED lines=38> */
.L_x_25200:
[----:B------:R-:W-:Y:S05]  /*1270*/  BSYNC.RECONVERGENT B1 ;  /* 0x0000000000017941 */ /* 0x000fea0003800200 */
.L_x_25199:
        /* <DEDUP_REMOVED lines=38> */
.L_x_25202:
[----:B------:R-:W-:Y:S05]  /*14e0*/  BSYNC.RECONVERGENT B1 ;  /* 0x0000000000017941 */ /* 0x000fea0003800200 */
.L_x_25201:
        /* <DEDUP_REMOVED lines=38> */
.L_x_25204:
[----:B------:R-:W-:Y:S05]  /*1750*/  BSYNC.RECONVERGENT B1 ;  /* 0x0000000000017941 */ /* 0x000fea0003800200 */
.L_x_25203:
        /* <DEDUP_REMOVED lines=16> */
.L_x_25207:
[----:B------:R-:W-:-:S13]  /*1860*/  ISETP.GE.U32.AND P0, PT, R4, R5, PT ;  /* 0x000000050400720c */ /* 0x000fda0003f06070 */
[----:B------:R-:W-:Y:S05]  /*1870*/  @P0 BRA `(.L_x_25209) ;  /* 0x0000000000300947 */ /* 0x000fea0003800000 */
[----:B0----5:R-:W0:Y:S01]  /*1880*/  LDC.64 R2, c[0x0][0x388] ;  /* 0x0000e200ff027b82 */ /* 0x021e220000000a00 */
[----:B------:R-:W-:Y:S02]  /*1890*/  IMAD.IADD R11, R28, 0x1, R4 ;  /* 0x000000011c0b7824 */ /* 0x000fe400078e0204 */
[----:B------:R-:W-:Y:S02]  /*18a0*/  VIADD R4, R4, 0x80 ;  /* 0x0000008004047836 */ /* 0x000fe40000000000 */
[----:B0-----:R-:W-:-:S05]  /*18b0*/  IMAD.WIDE.U32 R2, R11, 0x8, R2 ;  /* 0x000000080b027825 */ /* 0x001fca00078e0002 */
[----:B------:R1:W-:Y:S02]  /*18c0*/  STG.E.64 desc[UR4][R2.64], R8 ;  /* 0x0000000802007986 */ /* 0x0003e4000c101b04 */
.L_x_25208:
[----:B------:R-:W-:-:S13]  /*18d0*/  ISETP.GE.U32.AND P0, PT, R4, R5, PT ;  /* 0x000000050400720c */ /* 0x000fda0003f06070 */
[----:B------:R-:W-:Y:S05]  /*18e0*/  @P0 BRA `(.L_x_25210) ;  /* 0x0000000000300947 */ /* 0x000fea0003800000 */
[----:B01----:R-:W0:Y:S01]  /*18f0*/  LDC.64 R2, c[0x0][0x388] ;  /* 0x0000e200ff027b82 */ /* 0x003e220000000a00 */
[----:B------:R-:W-:Y:S01]  /*1900*/  IADD3 R9, PT, PT, R28, R4, RZ ;  /* 0x000000041c097210 */ /* 0x000fe20007ffe0ff */
[----:B------:R-:W-:-:S04]  /*1910*/  VIADD R4, R4, 0x80 ;  /* 0x0000008004047836 */ /* 0x000fc80000000000 */
[----:B0-----:R-:W-:-:S05]  /*1920*/  IMAD.WIDE.U32 R2, R9, 0x8, R2 ;  /* 0x0000000809027825 */ /* 0x001fca00078e0002 */
[----:B------:R1:W-:Y:S02]  /*1930*/  STG.E.64 desc[UR4][R2.64], R6 ;  /* 0x0000000602007986 */ /* 0x0003e4000c101b04 */
.L_x_25209:
[----:B------:R-:W-:-:S13]  /*1940*/  ISETP.GE.U32.AND P0, PT, R4, R5, PT ;  /* 0x000000050400720c */ /* 0x000fda0003f06070 */
[----:B------:R-:W-:Y:S05]  /*1950*/  @P0 BRA `(.L_x_25211) ;  /* 0x0000000000340947 */ /* 0x000fea0003800000 */
[----:B01---5:R-:W0:Y:S01]  /*1960*/  LDC.64 R2, c[0x0][0x388] ;  /* 0x0000e200ff027b82 */ /* 0x023e220000000a00 */
[----:B------:R-:W-:Y:S01]  /*1970*/  IMAD.IADD R7, R28, 0x1, R4 ;  /* 0x000000011c077824 */ /* 0x000fe200078e0204 */
[----:B------:R-:W-:-:S03]  /*1980*/  IADD3 R4, PT, PT, R4, 0x80, RZ ;  /* 0x0000008004047810 */ /* 0x000fc60007ffe0ff */
[----:B0-----:R-:W-:-:S05]  /*1990*/  IMAD.WIDE.U32 R2, R7, 0x8, R2 ;  /* 0x0000000807027825 */ /* 0x001fca00078e0002 */
[----:B------:R2:W-:Y:S02]  /*19a0*/  STG.E.64 desc[UR4][R2.64], R20 ;  /* 0x0000001402007986 */ /* 0x0005e4000c101b04 */
.L_x_25210:
        /* <DEDUP_REMOVED lines=8> */
.L_x_25211:
[----:B------:R-:W-:Y:S05]  /*1a30*/  BSYNC.RELIABLE B1 ;  /* 0x0000000000017941 */ /* 0x000fea0003800100 */
.L_x_25206:
[----:B------:R-:W-:-:S13]  /*1a40*/  ISETP.GE.U32.AND P0, PT, R4, R5, PT ;  /* 0x000000050400720c */ /* 0x000fda0003f06070 */
[----:B012--5:R-:W0:Y:S01]  /*1a50*/  @!P0 LDC.64 R2, c[0x0][0x388] ;  /* 0x0000e200ff028b82 */ /* 0x027e220000000a00 */
[----:B------:R-:W-:Y:S01]  /*1a60*/  @!P0 IADD3 R7, PT, PT, R28, R4, RZ ;  /* 0x000000041c078210 */ /* 0x000fe20007ffe0ff */
[----:B------:R-:W-:-:S04]  /*1a70*/  @!P0 VIADD R4, R4, 0x80 ;  /* 0x0000008004048836 */ /* 0x000fc80000000000 */
[----:B0-----:R-:W-:-:S05]  /*1a80*/  @!P0 IMAD.WIDE.U32 R2, R7, 0x8, R2 ;  /* 0x0000000807028825 */ /* 0x001fca00078e0002 */
[----:B------:R3:W-:Y:S02]  /*1a90*/  @!P0 STG.E.64 desc[UR4][R2.64], R16 ;  /* 0x0000001002008986 */ /* 0x0007e4000c101b04 */
.L_x_25212:
[----:B------:R-:W-:Y:S05]  /*1aa0*/  BSYNC.RECONVERGENT B0 ;  /* 0x0000000000007941 */ /* 0x000fea0003800200 */
.L_x_25205:
        /* <DEDUP_REMOVED lines=8> */
.L_x_25188:
[----:B------:R-:W0:Y:S01]  /*1b30*/  S2R R29, SR_TID.X ;  /* 0x00000000001d7919 */ /* 0x000e220000002100 */
[----:B------:R-:W1:Y:S02]  /*1b40*/  LDC.64 R2, c[0x0][0x390] ;  /* 0x0000e400ff027b82 */ /* 0x000e640000000a00 */
[----:B-1----:R-:W-:-:S04]  /*1b50*/  IMAD.WIDE.U32 R2, R28, 0x8, R2 ;  /* 0x000000081c027825 */ /* 0x002fc800078e0002 */
[----:B0-----:R-:W-:-:S05]  /*1b60*/  IMAD.WIDE.U32 R2, R29, 0x20, R2 ;  /* 0x000000201d027825 */ /* 0x001fca00078e0002 */
[----:B------:R-:W2:Y:S04]  /*1b70*/  LDG.E.ENL2.256 R20, R4, desc[UR4][R2.64] ;  /* 0xfe0000040204797e */ /* 0x000ea80008121914 */
[----:B------:R0:W5:Y:S01]  /*1b80*/  LDG.E.ENL2.256 R12, R16, desc[UR4][R2.64+0x1000] ;  /* 0xfe0080040210797e */ /* 0x000162000812190c */
        /* <DEDUP_REMOVED lines=32> */
[----:B-----5:R-:W-:Y:S05]  /*1d90*/  CALL.REL.NOINC `($__internal_11_$__cuda_sm20_drsqrt_f64_slowpath_v2) ;  /* 0x0000001000147944 */ /* 0x020fea0003c00000 */
[----:B------:R-:W-:Y:S01]  /*1da0*/  MOV R8, R2 ;  /* 0x0000000200087202 */ /* 0x000fe20000000f00 */
[----:B------:R-:W-:-:S07]  /*1db0*/  IMAD.MOV.U32 R9, RZ, RZ, R3 ;  /* 0x000000ffff097224 */ /* 0x000fce00078e0003 */
.L_x_25214:
[----:B------:R-:W-:Y:S05]  /*1dc0*/  BSYNC.RECONVERGENT B1 ;  /* 0x0000000000017941 */ /* 0x000fea0003800200 */
.L_x_25213:
        /* <DEDUP_REMOVED lines=32> */
[----:B-----5:R-:W-:Y:S05]  /*1fd0*/  CALL.REL.NOINC `($__internal_11_$__cuda_sm20_drsqrt_f64_slowpath_v2) ;  /* 0x0000000c00847944 */ /* 0x020fea0003c00000 */
[----:B------:R-:W-:Y:S01]  /*1fe0*/  IMAD.MOV.U32 R10, RZ, RZ, R2 ;  /* 0x000000ffff0a7224 */ /* 0x000fe200078e0002 */
[----:B------:R-:W-:-:S07]  /*1ff0*/  MOV R11, R3 ;  /* 0x00000003000b7202 */ /* 0x000fce0000000f00 */
.L_x_25216:
[----:B------:R-:W-:Y:S05]  /*2000*/  BSYNC.RECONVERGENT B1 ;  /* 0x0000000000017941 */ /* 0x000fea0003800200 */
.L_x_25215:
        /* <DEDUP_REMOVED lines=32> */
[----:B-----5:R-:W-:Y:S05]  /*2210*/  CALL.REL.NOINC `($__internal_11_$__cuda_sm20_drsqrt_f64_slowpath_v2) ;  /* 0x0000000800f47944 */ /* 0x020fea0003c00000 */
[----:B------:R-:W-:Y:S02]  /*2220*/  IMAD.MOV.U32 R4, RZ, RZ, R2 ;  /* 0x000000ffff047224 */ /* 0x000fe400078e0002 */
[----:B------:R-:W-:-:S07]  /*2230*/  IMAD.MOV.U32 R5, RZ, RZ, R3 ;  /* 0x000000ffff057224 */ /* 0x000fce00078e0003 */
.L_x_25218:
[----:B------:R-:W-:Y:S05]  /*2240*/  BSYNC.RECONVERGENT B1 ;  /* 0x0000000000017941 */ /* 0x000fea0003800200 */
.L_x_25217:
        /* <DEDUP_REMOVED lines=32> */
[----:B-----5:R-:W-:Y:S05]  /*2450*/  CALL.REL.NOINC `($__internal_11_$__cuda_sm20_drsqrt_f64_slowpath_v2) ;  /* 0x0000000800647944 */ /* 0x020fea0003c00000 */
[----:B------:R-:W-:Y:S01]  /*2460*/  MOV R6, R2 ;  /* 0x0000000200067202 */ /* 0x000fe20000000f00 */
[----:B------:R-:W-:-:S07]  /*2470*/  IMAD.MOV.U32 R7, RZ, RZ, R3 ;  /* 0x000000ffff077224 */ /* 0x000fce00078e0003 */
.L_x_25220:
[----:B------:R-:W-:Y:S05]  /*2480*/  BSYNC.RECONVERGENT B1 ;  /* 0x0000000000017941 */ /* 0x000fea0003800200 */
.L_x_25219:
        /* <DEDUP_REMOVED lines=32> */
[----:B------:R-:W-:Y:S05]  /*2690*/  CALL.REL.NOINC `($__internal_11_$__cuda_sm20_drsqrt_f64_slowpath_v2) ;  /* 0x0000000400d47944 */ /* 0x000fea0003c00000 */
[----:B------:R-:W-:Y:S01]  /*26a0*/  IMAD.MOV.U32 R20, RZ, RZ, R2 ;  /* 0x000000ffff147224 */ /* 0x000fe200078e0002 */
[----:B------:R-:W-:-:S07]  /*26b0*/  MOV R21, R3 ;  /* 0x0000000300157202 */ /* 0x000fce0000000f00 */
.L_x_25222:
[----:B------:R-:W-:Y:S05]  /*26c0*/  BSYNC.RECONVERGENT B1 ;  /* 0x0000000000017941 */ /* 0x000fea0003800200 */
.L_x_25221:
        /* <DEDUP_REMOVED lines=33> */
[----:B------:R-:W-:Y:S01]  /*28e0*/  IMAD.MOV.U32 R22, RZ, RZ, R2 ;  /* 0x000000ffff167224 */ /* 0x000fe200078e0002 */
[----:B------:R-:W-:-:S07]  /*28f0*/  MOV R23, R3 ;  /* 0x0000000300177202 */ /* 0x000fce0000000f00 */
.L_x_25224:
[----:B------:R-:W-:Y:S05]  /*2900*/  BSYNC.RECONVERGENT B1 ;  /* 0x0000000000017941 */ /* 0x000fea0003800200 */
.L_x_25223:
        /* <DEDUP_REMOVED lines=35> */
.L_x_25226:
[----:B------:R-:W-:Y:S05]  /*2b40*/  BSYNC.RECONVERGENT B1 ;  /* 0x0000000000017941 */ /* 0x000fea0003800200 */
.L_x_25225:
        /* <DEDUP_REMOVED lines=35> */
.L_x_25228:
[----:B------:R-:W-:Y:S05]  /*2d80*/  BSYNC.RECONVERGENT B1 ;  /* 0x0000000000017941 */ /* 0x000fea0003800200 */
.L_x_25227:
[----:B------:R-:W0:Y:S02]  /*2d90*/  LDC.64 R2, c[0x0][0x388] ;  /* 0x0000e200ff027b82 */ /* 0x000e240000000a00 */
[----:B0-----:R-:W-:-:S04]  /*2da0*/  IMAD.WIDE.U32 R2, R28, 0x8, R2 ;  /* 0x000000081c027825 */ /* 0x001fc800078e0002 */
[----:B------:R-:W-:-:S05]  /*2db0*/  IMAD.WIDE.U32 R2, R29, 0x20, R2 ;  /* 0x000000201d027825 */ /* 0x000fca00078e0002 */
[----:B------:R-:W-:Y:S04]  /*2dc0*/  STG.E.ENL2.256 desc[UR4][R2.64], R8, R4 ;  /* 0xf80000080204797f */ /* 0x000fe8000f121804 */
[----:B------:R-:W-:Y:S01]  /*2dd0*/  STG.E.ENL2.256 desc[UR4][R2.64+0x1000], R20, R16 ;  /* 0xf80080140210797f */ /* 0x000fe2000f121804 */
[----:B------:R-:W-:Y:S05]  /*2de0*/  EXIT ;  /* 0x000000000000794d */ /* 0x000fea0003800000 */
        .weak           $__internal_11_$__cuda_sm20_drsqrt_f64_slowpath_v2
        .type           $__internal_11_$__cuda_sm20_drsqrt_f64_slowpath_v2,@function
        .size           $__internal_11_$__cuda_sm20_drsqrt_f64_slowpath_v2,(.L_x_35778 - $__internal_11_$__cuda_sm20_drsqrt_f64_slowpath_v2)
$__internal_11_$__cuda_sm20_drsqrt_f64_slowpath_v2:
        /* <DEDUP_REMOVED lines=51> */
.L_x_25231:
[----:B------:R0:W1:Y:S02]  /*3120*/  DADD R2, R24, R24 ;  /* 0x0000000018027229 */ /* 0x0000640000000018 */
[----:B01----:R-:W-:Y:S05]  /*3130*/  BRA `(.L_x_25232) ;  /* 0x0000000000087947 */ /* 0x003fea0003800000 */
.L_x_25230:
[----:B------:R-:W-:Y:S02]  /*3140*/  LOP3.LUT R3, R26, 0x7ff00000, RZ, 0xfc, !PT ;  /* 0x7ff000001a037812 */ /* 0x000fe400078efcff */
[----:B------:R-:W-:-:S07]  /*3150*/  MOV R2, RZ ;  /* 0x000000ff00027202 */ /* 0x000fce0000000f00 */
.L_x_25232:
[----:B------:R-:W-:Y:S05]  /*3160*/  BSYNC.RECONVERGENT B0 ;  /* 0x0000000000007941 */ /* 0x000fea0003800200 */
.L_x_25229:
[----:B------:R-:W-:Y:S01]  /*3170*/  IMAD.MOV.U32 R24, RZ, RZ, R0 ;  /* 0x000000ffff187224 */ /* 0x000fe200078e0000 */
[----:B------:R-:W-:-:S04]  /*3180*/  MOV R25, 0x0 ;  /* 0x0000000000197802 */ /* 0x000fc80000000f00 */
[----:B------:R-:W-:Y:S05]  /*3190*/  RET.REL.NODEC R24 `(_ZN2at6native29vectorized_elementwise_kernelILi4EZZZNS0_17rsqrt_kernel_cudaERNS_18TensorIteratorBaseEENKUlvE0_clEvENKUlvE_clEvEUldE_St5arrayIPcLm2EEEEviT0_T1_) ;  /* 0xffffffcc18987950 */ /* 0x000fea0003c3ffff */
.L_x_25233:
        /* <DEDUP_REMOVED lines=14> */
.L_x_35778:


//--------------------- .text._ZN2at6native29vectorized_elementwise_kernelILi8EZZZNS0_17rsqrt_kernel_cudaERNS_18TensorIteratorBaseEENKUlvE0_clEvENKUlvE_clEvEUldE_St5arrayIPcLm2EEEEviT0_T1_ --------------------------
	.section	.text._ZN2at6native29vectorized_elementwise_kernelILi8EZZZNS0_17rsqrt_kernel_cudaERNS_18TensorIteratorBaseEENKUlvE0_clEvENKUlvE_clEvEUldE_St5arrayIPcLm2EEEEviT0_T1_,"ax",@progbits
	.align	128
        .global         _ZN2at6native29vectorized_elementwise_kernelILi8EZZZNS0_17rsqrt_kernel_cudaERNS_18TensorIteratorBaseEENKUlvE0_clEvENKUlvE_clEvEUldE_St5arrayIPcLm2EEEEviT0_T1_
        .type           _ZN2at6native29vectorized_elementwise_kernelILi8EZZZNS0_17rsqrt_kernel_cudaERNS_18TensorIteratorBaseEENKUlvE0_clEvENKUlvE_clEvEUldE_St5arrayIPcLm2EEEEviT0_T1_,@function
        .size           _ZN2at6native29vectorized_elementwise_kernelILi8EZZZNS0_17rsqrt_kernel_cudaERNS_18TensorIteratorBaseEENKUlvE0_clEvENKUlvE_clEvEUldE_St5arrayIPcLm2EEEEviT0_T1_,(.L_x_36071 - _ZN2at6native29vectorized_elementwise_kernelILi8EZZZNS0_17rsqrt_kernel_cudaERNS_18TensorIteratorBaseEENKUlvE0_clEvENKUlvE_clEvEUldE_St5arrayIPcLm2EEEEviT0_T1_)
        .other          _ZN2at6native29vectorized_elementwise_kernelILi8EZZZNS0_17rsqrt_kernel_cudaERNS_18TensorIteratorBaseEENKUlvE0_clEvENKUlvE_clEvEUldE_St5arrayIPcLm2EEEEviT0_T1_,@"STO_CUDA_ENTRY STV_DEFAULT"
_ZN2at6native29vectorized_elementwise_kernelILi8EZZZNS0_17rsqrt_kernel_cudaERNS_18TensorIteratorBaseEENKUlvE0_clEvENKUlvE_clEvEUldE_St5arrayIPcLm2EEEEviT0_T1_:
.text._ZN2at6native29vectorized_elementwise_kernelILi8EZZZNS0_17rsqrt_kernel_cudaERNS_18TensorIteratorBaseEENKUlvE0_clEvENKUlvE_clEvEUldE_St5arrayIPcLm2EEEEviT0_T1_:
[----:B------:R-:W-:Y:S01]  /*0000*/  LDC R1, c[0x0][0x37c] ;  /* 0x0000df00ff017b82 */ /* 0x000fe20000000800 */
[----:B------:R-:W-:Y:S05]  /*0010*/  EXIT ;  /* 0x000000000000794d */ /* 0x000fea0003800000 */
.L_x_25234:
        /* <DEDUP_REMOVED lines=14> */
.L_x_36071:


//--------------------- .text._ZN2at6native18elementwise_kernelILi128ELi4EZNS0_15gpu_kernel_implIZZZNS0_17expm1_kernel_cudaERNS_18TensorIteratorBaseEENKUlvE_clEvENKUlvE4_clEvEUlN3c104HalfEE_EEvS4_RKT_EUliE_EEviT1_ --------------------------
	.section	.text._ZN2at6native18elementwise_kernelILi128ELi4EZNS0_15gpu_kernel_implIZZZNS0_17expm1_kernel_cudaERNS_18TensorIteratorBaseEENKUlvE_clEvENKUlvE4_clEvEUlN3c104HalfEE_EEvS4_RKT_EUliE_EEviT1_,"ax",@progbits
	.align	128
        .global         _ZN2at6native18elementwise_kernelILi128ELi4EZNS0_15gpu_kernel_implIZZZNS0_17expm1_kernel_cudaERNS_18TensorIteratorBaseEENKUlvE_clEvENKUlvE4_clEvEUlN3c104HalfEE_EEvS4_RKT_EUliE_EEviT1_
        .type           _ZN2at6native18elementwise_kernelILi128ELi4EZNS0_15gpu_kernel_implIZZZNS0_17expm1_kernel_cudaERNS_18TensorIteratorBaseEENKUlvE_clEvENKUlvE4_clEvEUlN3c104HalfEE_EEvS4_RKT_EUliE_EEviT1_,@function
        .size           _ZN2at6native18elementwise_kernelILi128ELi4EZNS0_15gpu_kernel_implIZZZNS0_17expm1_kernel_cudaERNS_18TensorIteratorBaseEENKUlvE_clEvENKUlvE4_clEvEUlN3c104HalfEE_EEvS4_RKT_EUliE_EEviT1_,(.L_x_36072 - _ZN2at6native18elementwise_kernelILi128ELi4EZNS0_15gpu_kernel_implIZZZNS0_17expm1_kernel_cudaERNS_18TensorIteratorBaseEENKUlvE_clEvENKUlvE4_clEvEUlN3c104HalfEE_EEvS4_RKT_EUliE_EEviT1_)
        .other          _ZN2at6native18elementwise_kernelILi128ELi4EZNS0_15gpu_kernel_implIZZZNS0_17expm1_kernel_cudaERNS_18TensorIteratorBaseEENKUlvE_clEvENKUlvE4_clEvEUlN3c104HalfEE_EEvS4_RKT_EUliE_EEviT1_,@"STO_CUDA_ENTRY STV_DEFAULT"
_ZN2at6native18elementwise_kernelILi128ELi4EZNS0_15gpu_kernel_implIZZZNS0_17expm1_kernel_cudaERNS_18TensorIteratorBaseEENKUlvE_clEvENKUlvE4_clEvEUlN3c104HalfEE_EEvS4_RKT_EUliE_EEviT1_:
.text._ZN2at6native18elementwise_kernelILi128ELi4EZNS0_15gpu_kernel_implIZZZNS0_17expm1_kernel_cudaERNS_18TensorIteratorBaseEENKUlvE_clEvENKUlvE4_clEvEUlN3c104HalfEE_EEvS4_RKT_EUliE_EEviT1_:
        /* <DEDUP_REMOVED lines=319> */
.L_x_25237:
        /* <DEDUP_REMOVED lines=18> */
.L_x_25241:
[----:B------:R-:W2:Y:S02]  /*1510*/  LDG.E.U8 R2, desc[UR36][R2.64] ;  /* 0x0000002402027981 */ /* 0x000ea4000c1e1100 */
[----:B--2---:R-:W-:-:S04]  /*1520*/  I2FP.F32.U32 R0, R2 ;  /* 0x0000000200007245 */ /* 0x004fc80000201000 */
[----:B------:R-:W-:Y:S01]  /*1530*/  F2FP.F16.F32.PACK_AB R0, RZ, R0 ;  /* 0x00000000ff00723e */ /* 0x000fe200000000ff */
[----:B------:R-:W-:Y:S06]  /*1540*/  BRA `(.L_x_25243) ;  /* 0x0000000c009c7947 */ /* 0x000fec0003800000 */
.L_x_25240:
        /* <DEDUP_REMOVED lines=10> */
.L_x_25245:
[----:B------:R-:W2:Y:S02]  /*15f0*/  LDG.E R2, desc[UR36][R2.64] ;  /* 0x0000002402027981 */ /* 0x000ea4000c1e1900 */
[----:B--2---:R-:W-:-:S04]  /*1600*/  I2FP.F32.S32 R0, R2 ;  /* 0x0000000200007245 */ /* 0x004fc80000201400 */
[----:B------:R-:W-:Y:S01]  /*1610*/  F2FP.F16.F32.PACK_AB R0, RZ, R0 ;  /* 0x00000000ff00723e */ /* 0x000fe200000000ff */
[----:B------:R-:W-:Y:S06]  /*1620*/  BRA `(.L_x_25243) ;  /* 0x0000000c00647947 */ /* 0x000fec0003800000 */
.L_x_25244:
[----:B------:R-:W2:Y:S02]  /*1630*/  LDG.E.U16 R2, desc[UR36][R2.64] ;  /* 0x0000002402027981 */ /* 0x000ea4000c1e1500 */
[----:B--2---:R-:W0:Y:S02]  /*1640*/  I2F.S16 R0, R2 ;  /* 0x0000000200007306 */ /* 0x004e240000101400 */
[----:B0-----:R-:W-:Y:S01]  /*1650*/  F2FP.F16.F32.PACK_AB R0, RZ, R0 ;  /* 0x00000000ff00723e */ /* 0x001fe200000000ff */
[----:B------:R-:W-:Y:S06]  /*1660*/  BRA `(.L_x_25243) ;  /* 0x0000000c00547947 */ /* 0x000fec0003800000 */
.L_x_25239:
        /* <DEDUP_REMOVED lines=9> */
.L_x_25247:
[----:B------:R0:W5:Y:S01]  /*1700*/  LDG.E.U16 R0, desc[UR36][R2.64] ;  /* 0x0000002402007981 */ /* 0x000162000c1e1500 */
[----:B------:R-:W-:Y:S05]  /*1710*/  BRA `(.L_x_25243) ;  /* 0x0000000c00287947 */ /* 0x000fea0003800000 */
.L_x_25246:
        /* <DEDUP_REMOVED lines=9> */
.L_x_25249:
[----:B------:R1:W5:Y:S01]  /*17b0*/  LDG.E.U16 R0, desc[UR36][R2.64] ;  /* 0x0000002402007981 */ /* 0x000362000c1e1500 */
[----:B------:R-:W-:Y:S05]  /*17c0*/  BRA `(.L_x_25243) ;  /* 0x0000000800fc7947 */ /* 0x000fea0003800000 */
.L_x_25248:
        /* <DEDUP_REMOVED lines=12> */
.L_x_25238:
        /* <DEDUP_REMOVED lines=13> */
.L_x_25252:
        /* <DEDUP_REMOVED lines=12> */
.L_x_25251:
        /* <DEDUP_REMOVED lines=27> */
.L_x_25254:
        /* <DEDUP_REMOVED lines=13> */
.L_x_25253:
[----:B------:R-:W2:Y:S02]  /*1ca0*/  LDG.E.U16 R0, desc[UR36][R2.64] ;  /* 0x0000002402007981 */ /* 0x000ea4000c1e1500 */
[----:B--2---:R-:W-:-:S04]  /*1cb0*/  SHF.L.U32 R0, R0, 0x10, RZ ;  /* 0x0000001000007819 */ /* 0x004fc800000006ff */
[----:B------:R-:W-:Y:S01]  /*1cc0*/  F2FP.F16.F32.PACK_AB R0, RZ, R0 ;  /* 0x00000000ff00723e */ /* 0x000fe200000000ff */
[----:B------:R-:W-:Y:S06]  /*1cd0*/  BRA `(.L_x_25243) ;  /* 0x0000000400b87947 */ /* 0x000fec0003800000 */
.L_x_25250:
        /* <DEDUP_REMOVED lines=12> */
.L_x_25257:
        /* <DEDUP_REMOVED lines=21> */
.L_x_25261:
[----:B------:R-:W-:Y:S05]  /*1ef0*/  BSYNC.RECONVERGENT B1 ;  /* 0x0000000000017941 */ /* 0x000fea0003800200 */
.L_x_25260:
[----:B------:R-:W-:Y:S01]  /*1f00*/  IMAD.SHL.U32 R0, R0, 0x100000, RZ ;  /* 0x0010000000007824 */ /* 0x000fe200078e00ff */
[----:B------:R-:W-:-:S04]  /*1f10*/  LEA R2, R2, 0x3b800000, 0x17 ;  /* 0x3b80000002027811 */ /* 0x000fc800078eb8ff */
[----:B------:R-:W-:-:S07]  /*1f20*/  LOP3.LUT R0, R2, R0, R7, 0xfe, !PT ;  /* 0x0000000002007212 */ /* 0x000fce00078efe07 */
.L_x_25259:
[----:B------:R-:W-:Y:S05]  /*1f30*/  BSYNC.RECONVERGENT B0 ;  /* 0x0000000000007941 */ /* 0x000fea0003800200 */
.L_x_25258:
[----:B------:R-:W-:Y:S01]  /*1f40*/  F2FP.F16.F32.PACK_AB R0, RZ, R0 ;  /* 0x00000000ff00723e */ /* 0x000fe200000000ff */
[----:B------:R-:W-:Y:S06]  /*1f50*/  BRA `(.L_x_25243) ;  /* 0x0000000400187947 */ /* 0x000fec0003800000 */
.L_x_25256:
        /* <DEDUP_REMOVED lines=21> */
.L_x_25265:
[----:B------:R-:W-:Y:S05]  /*20b0*/  BSYNC.RECONVERGENT B1 ;  /* 0x0000000000017941 */ /* 0x000fea0003800200 */
.L_x_25264:
[----:B------:R-:W-:Y:S01]  /*20c0*/  IMAD.SHL.U32 R0, R0, 0x200000, RZ ;  /* 0x0020000000007824 */ /* 0x000fe200078e00ff */
[----:B------:R-:W-:-:S04]  /*20d0*/  LEA R2, R2, 0x37800000, 0x17 ;  /* 0x3780000002027811 */ /* 0x000fc800078eb8ff */
[----:B------:R-:W-:-:S07]  /*20e0*/  LOP3.LUT R0, R2, R0, R7, 0xfe, !PT ;  /* 0x0000000002007212 */ /* 0x000fce00078efe07 */
.L_x_25263:
[----:B------:R-:W-:Y:S05]  /*20f0*/  BSYNC.RECONVERGENT B0 ;  /* 0x0000000000007941 */ /* 0x000fea0003800200 */
.L_x_25262:
[----:B------:R-:W-:Y:S01]  /*2100*/  F2FP.F16.F32.PACK_AB R0, RZ, R0 ;  /* 0x00000000ff00723e */ /* 0x000fe200000000ff */
[----:B------:R-:W-:Y:S06]  /*2110*/  BRA `(.L_x_25243) ;  /* 0x0000000000a87947 */ /* 0x000fec0003800000 */
.L_x_25255:
[----:B------:R-:W-:-:S09]  /*2120*/  UISETP.NE.AND UP0, UPT, UR4, 0x1c, UPT ;  /* 0x0000001c0400788c */ /* 0x000fd2000bf05270 */
[----:B------:R-:W-:Y:S05]  /*2130*/  BRA.U !UP0, `(.L_x_25266) ;  /* 0x0000000108947547 */ /* 0x000fea000b800000 */
[----:B------:R-:W-:-:S09]  /*2140*/  UISETP.NE.AND UP0, UPT, UR4, 0x1d, UPT ;  /* 0x0000001d0400788c */ /* 0x000fd2000bf05270 */
[----:B------:R-:W-:Y:S05]  /*2150*/  BRA.U !UP0, `(.L_x_25267) ;  /* 0x00000001087c7547 */ /* 0x000fea000b800000 */
[----:B------:R-:W-:-:S09]  /*2160*/  UISETP.NE.AND UP0, UPT, UR4, 0x2c, UPT ;  /* 0x0000002c0400788c */ /* 0x000fd2000bf05270 */
[----:B------:R-:W-:Y:S05]  /*2170*/  BRA.U !UP0, `(.L_x_25268) ;  /* 0x0000000108487547 */ /* 0x000fea000b800000 */
.L_x_25242:
        /* <DEDUP_REMOVED lines=16> */
.L_x_25269:
[----:B------:R-:W-:Y:S01]  /*2280*/  PRMT R0, RZ, 0x7610, R0 ;  /* 0x00007610ff007816 */ /* 0x000fe20000000000 */
[----:B------:R-:W-:Y:S06]  /*2290*/  BRA `(.L_x_25243) ;  /* 0x0000000000487947 */ /* 0x000fec0003800000 */
.L_x_25268:
        /* <DEDUP_REMOVED lines=8> */
.L_x_25271:
[----:B------:R-:W-:Y:S05]  /*2320*/  BSYNC.RECONVERGENT B0 ;  /* 0x0000000000007941 */ /* 0x000fea0003800200 */
.L_x_25270:
[----:B------:R-:W-:Y:S01]  /*2330*/  F2FP.F16.F32.PACK_AB R0, RZ, R0 ;  /* 0x00000000ff00723e */ /* 0x000fe200000000ff */
[----:B------:R-:W-:Y:S06]  /*2340*/  BRA `(.L_x_25243) ;  /* 0x00000000001c7947 */ /* 0x000fec0003800000 */
.L_x_25267:
[----:B------:R-:W2:Y:S02]  /*2350*/  LDG.E.64 R2, desc[UR36][R2.64] ;  /* 0x0000002402027981 */ /* 0x000ea4000c1e1b00 */
[----:B--2---:R-:W0:Y:S02]  /*2360*/  I2F.U64 R0, R2 ;  /* 0x0000000200007312 */ /* 0x004e240000301000 */
[----:B0-----:R-:W-:Y:S01]  /*2370*/  F2FP.F16.F32.PACK_AB R0, RZ, R0 ;  /* 0x00000000ff00723e */ /* 0x001fe200000000ff */
[----:B------:R-:W-:Y:S06]  /*2380*/  BRA `(.L_x_25243) ;  /* 0x00000000000c7947 */ /* 0x000fec0003800000 */
.L_x_25266:
[----:B------:R-:W2:Y:S02]  /*2390*/  LDG.E R2, desc[UR36][R2.64] ;  /* 0x0000002402027981 */ /* 0x000ea4000c1e1900 */
[----:B--2---:R-:W-:-:S04]  /*23a0*/  I2FP.F32.U32 R0, R2 ;  /* 0x0000000200007245 */ /* 0x004fc80000201000 */
[----:B------:R-:W-:-:S07]  /*23b0*/  F2FP.F16.F32.PACK_AB R0, RZ, R0 ;  /* 0x00000000ff00723e */ /* 0x000fce00000000ff */
.L_x_25243:
[----:B-----5:R-:W-:Y:S01]  /*23c0*/  HADD2.F32 R0, -RZ, R0.H0_H0 ;  /* 0x20000000ff007230 */ /* 0x020fe20000004100 */
[----:B------:R-:W2:Y:S01]  /*23d0*/  LDCU.64 UR6, c[0x0][0x580] ;  /* 0x0000b000ff0677ac */ /* 0x000ea20008000a00 */
[----:B------:R-:W-:-:S03]  /*23e0*/  IMAD.MOV.U32 R5, RZ, RZ, 0x3ab5ebe6 ;  /* 0x3ab5ebe6ff057424 */ /* 0x000fc600078e00ff */
[C---:B01----:R-:W-:Y:S01]  /*23f0*/  FMUL.FTZ R2, R0.reuse, 1.4426950216293334961 ;  /* 0x3fb8aa3b00027820 */ /* 0x043fe20000410000 */
[----:B------:R-:W-:Y:S01]  /*2400*/  FSETP.GEU.FTZ.AND P0, PT, |R0|, 0.40999999642372131348, PT ;  /* 0x3ed1eb850000780b */ /* 0x000fe20003f1e200 */
[----:B------:R-:W-:-:S04]  /*2410*/  UPRMT UR4, UR42, 0x9910, URZ ;  /* 0x000099102a047896 */ /* 0x000fc800080000ff */
[----:B------:R-:W0:Y:S01]  /*2420*/  FRND R2, R2 ;  /* 0x0000000200027307 */ /* 0x000e220000201000 */
[----:B------:R-:W-:Y:S01]  /*2430*/  UISETP.GT.AND UP0, UPT, UR4, 0x9, UPT ;  /* 0x000000090400788c */ /* 0x000fe2000bf04270 */
[----:B0-----:R-:W-:Y:S02]  /*2440*/  FSEL R3, R2, RZ, P0 ;  /* 0x000000ff02037208 */ /* 0x001fe40000000000 */
[----:B------:R-:W-:Y:S02]  /*2450*/  FSETP.NEU.FTZ.AND P0, PT, R0, RZ, PT ;  /* 0x000000ff0000720b */ /* 0x000fe40003f1d000 */
[C---:B------:R-:W-:Y:S01]  /*2460*/  FSETP.NEU.FTZ.AND P1, PT, R3.reuse, 128, PT ;  /* 0x430000000300780b */ /* 0x040fe20003f3d000 */
[----:B------:R-:W-:-:S04]  /*2470*/  FFMA.FTZ R4, R3, -0.693145751953125, R0 ;  /* 0xbf31720003047823 */ /* 0x000fc80000010000 */
[C---:B------:R-:W-:Y:S01]  /*2480*/  FFMA.FTZ R4, R3.reuse, -1.428606765330187045e-06, R4 ;  /* 0xb5bfbe8e03047823 */ /* 0x040fe20000010004 */
[----:B------:R-:W-:-:S03]  /*2490*/  FSEL R3, R3, 127, P1 ;  /* 0x42fe000003037808 */ /* 0x000fc60000800000 */
[C---:B------:R-:W-:Y:S01]  /*24a0*/  FFMA.FTZ R5, R4.reuse, R5, 0.0083824126049876213074 ;  /* 0x3c09566304057423 */ /* 0x040fe20000010005 */
[----:B------:R-:W0:Y:S01]  /*24b0*/  MUFU.EX2 R6, R3 ;  /* 0x0000000300067308 */ /* 0x000e220000000800 */
[----:B------:R-:W-:Y:S02]  /*24c0*/  FSETP.GEU.FTZ.AND P2, PT, R3, -25, PT ;  /* 0xc1c800000300780b */ /* 0x000fe40003f5e000 */
[----:B------:R-:W-:-:S04]  /*24d0*/  FFMA.FTZ R5, R4, R5, 0.041667830199003219604 ;  /* 0x3d2aabe304057423 */ /* 0x000fc80000010005 */
[----:B------:R-:W-:-:S04]  /*24e0*/  FFMA.FTZ R5, R4, R5, 0.16666397452354431152 ;  /* 0x3e2aa9f604057423 */ /* 0x000fc80000010005 */
[----:B------:R-:W-:Y:S01]  /*24f0*/  FFMA.FTZ R5, R4, R5, 0.49999994039535522461 ;  /* 0x3efffffe04057423 */ /* 0x000fe20000010005 */
[----:B0-----:R-:W-:-:S03]  /*2500*/  FADD.FTZ R2, R6, -1 ;  /* 0xbf80000006027421 */ /* 0x001fc60000010000 */
[----:B------:R-:W-:-:S04]  /*2510*/  FMUL.FTZ R5, R4, R5 ;  /* 0x0000000504057220 */ /* 0x000fc80000410000 */
[----:B------:R-:W-:-:S04]  /*2520*/  FFMA.FTZ R5, R4, R5, R4 ;  /* 0x0000000504057223 */ /* 0x000fc80000010004 */
[----:B------:R-:W-:-:S04]  /*2530*/  FFMA.FTZ R2, R5, R6, R2 ;  /* 0x0000000605027223 */ /* 0x000fc80000010002 */
[----:B------:R-:W-:Y:S01]  /*2540*/  @!P1 FADD.FTZ R2, R2, R2 ;  /* 0x0000000202029221 */ /* 0x000fe20000010000 */
[----:B------:R-:W-:-:S04]  /*2550*/  FSETP.GT.FTZ.AND P1, PT, R3, 128, PT ;  /* 0x430000000300780b */ /* 0x000fc80003f34000 */
[----:B------:R-:W-:-:S04]  /*2560*/  FSEL R2, R2, +INF , !P1 ;  /* 0x7f80000002027808 */ /* 0x000fc80004800000 */
[----:B------:R-:W-:Y:S01]  /*2570*/  FSEL R4, R2, -1, P2 ;  /* 0xbf80000002047808 */ /* 0x000fe20001000000 */
[----:B------:R-:W-:Y:S01]  /*2580*/  @!P0 FADD.FTZ R4, R0, R0 ;  /* 0x0000000000048221 */ /* 0x000fe20000010000 */
[----:B--2---:R-:W-:-:S04]  /*2590*/  IADD3 R2, P1, PT, R16, UR6, RZ ;  /* 0x0000000610027c10 */ /* 0x004fc8000ff3e0ff */
[----:B------:R-:W-:Y:S02]  /*25a0*/  IADD3.X R3, PT, PT, RZ, UR7, RZ, P1, !PT ;  /* 0x00000007ff037c10 */ /* 0x000fe40008ffe4ff */
[----:B------:R-:W-:Y:S01]  /*25b0*/  F2FP.F16.F32.PACK_AB R4, RZ, R4 ;  /* 0x00000004ff04723e */ /* 0x000fe200000000ff */
        /* <DEDUP_REMOVED lines=13> */
.L_x_25275:
[----:B------:R-:W-:-:S06]  /*2690*/  HADD2.F32 R5, -RZ, R4.H0_H0 ;  /* 0x20000004ff057230 */ /* 0x000fcc0000004100 */
[----:B------:R-:W0:Y:S02]  /*26a0*/  F2I.S64.TRUNC R4, R5 ;  /* 0x0000000500047311 */ /* 0x000e24000020d900 */
[----:B0-----:R3:W-:Y:S01]  /*26b0*/  STG.E.U8 desc[UR36][R2.64], R4 ;  /* 0x0000000402007986 */ /* 0x0017e2000c101124 */
[----:B------:R-:W-:Y:S05]  /*26c0*/  BRA `(.L_x_25277) ;  /* 0x0000000c00707947 */ /* 0x000fea0003800000 */
.L_x_25274:
        /* <DEDUP_REMOVED lines=10> */
.L_x_25279:
[----:B------:R-:W-:-:S04]  /*2770*/  HADD2.F32 R4, -RZ, R4.H0_H0 ;  /* 0x20000004ff047230 */ /* 0x000fc80000004100 */
[----:B------:R-:W0:Y:S02]  /*2780*/  F2I.FTZ.TRUNC.NTZ R5, R4 ;  /* 0x0000000400057305 */ /* 0x000e24000021f100 */
[----:B0-----:R1:W-:Y:S01]  /*2790*/  STG.E desc[UR36][R2.64], R5 ;  /* 0x0000000502007986 */ /* 0x0013e2000c101924 */
[----:B------:R-:W-:Y:S05]  /*27a0*/  BRA `(.L_x_25277) ;  /* 0x0000000c00387947 */ /* 0x000fea0003800000 */
.L_x_25278:
[----:B------:R-:W-:-:S04]  /*27b0*/  HADD2.F32 R4, -RZ, R4.H0_H0 ;  /* 0x20000004ff047230 */ /* 0x000fc80000004100 */
[----:B------:R-:W0:Y:S02]  /*27c0*/  F2I.FTZ.TRUNC.NTZ R5, R4 ;  /* 0x0000000400057305 */ /* 0x000e24000021f100 */
[----:B0-----:R2:W-:Y:S01]  /*27d0*/  STG.E.U16 desc[UR36][R2.64], R5 ;  /* 0x0000000502007986 */ /* 0x0015e2000c101524 */
[----:B------:R-:W-:Y:S05]  /*27e0*/  BRA `(.L_x_25277) ;  /* 0x0000000c00287947 */ /* 0x000fea0003800000 */
.L_x_25273:
        /* <DEDUP_REMOVED lines=9> */
.L_x_25281:
[----:B------:R0:W-:Y:S01]  /*2880*/  STG.E.U16 desc[UR36][R2.64], R4 ;  /* 0x0000000402007986 */ /* 0x0001e2000c101524 */
[----:B------:R-:W-:Y:S05]  /*2890*/  BRA `(.L_x_25277) ;  /* 0x0000000800fc7947 */ /* 0x000fea0003800000 */
.L_x_25280:
        /* <DEDUP_REMOVED lines=10> */
.L_x_25283:
[----:B------:R-:W-:-:S05]  /*2940*/  HADD2.F32 R0, -RZ, R4.H0_H0 ;  /* 0x20000004ff007230 */ /* 0x000fca0000004100 */
[----:B------:R-:W-:-:S04]  /*2950*/  F2FP.F16.F32.PACK_AB R0, RZ, R0 ;  /* 0x00000000ff00723e */ /* 0x000fc800000000ff */
[----:B------:R-:W-:-:S05]  /*2960*/  PRMT R0, R0, 0x5410, RZ ;  /* 0x0000541000007816 */ /* 0x000fca00000000ff */
[----:B------:R0:W-:Y:S01]  /*2970*/  STG.E desc[UR36][R2.64], R0 ;  /* 0x0000000002007986 */ /* 0x0001e2000c101924 */
[----:B------:R-:W-:Y:S05]  /*2980*/  BRA `(.L_x_25277) ;  /* 0x0000000800c07947 */ /* 0x000fea0003800000 */
.L_x_25282:
[----:B------:R-:W-:-:S05]  /*2990*/  HADD2.F32 R4, -RZ, R4.H0_H0 ;  /* 0x20000004ff047230 */ /* 0x000fca0000004100 */
[----:B------:R-:W-:-:S06]  /*29a0*/  FMUL.FTZ R4, R4, 1 ;  /* 0x3f80000004047820 */ /* 0x000fcc0000410000 */
[----:B------:R-:W0:Y:S02]  /*29b0*/  F2F.F64.F32 R4, R4 ;  /* 0x0000000400047310 */ /* 0x000e240000201800 */
[----:B0-----:R0:W-:Y:S01]  /*29c0*/  STG.E.64 desc[UR36][R2.64], R4 ;  /* 0x0000000402007986 */ /* 0x0011e2000c101b24 */
[----:B------:R-:W-:Y:S05]  /*29d0*/  BRA `(.L_x_25277) ;  /* 0x0000000800ac7947 */ /* 0x000fea0003800000 */
.L_x_25272:
        /* <DEDUP_REMOVED lines=13> */
.L_x_25286:
[----:B------:R-:W-:Y:S01]  /*2ab0*/  HADD2.F32 R4, -RZ, R4.H0_H0 ;  /* 0x20000004ff047230 */ /* 0x000fe20000004100 */
[----:B------:R-:W-:-:S04]  /*2ac0*/  CS2R R6, SRZ ;  /* 0x0000000000067805 */ /* 0x000fc8000001ff00 */
[----:B------:R-:W-:-:S06]  /*2ad0*/  FMUL.FTZ R4, R4, 1 ;  /* 0x3f80000004047820 */ /* 0x000fcc0000410000 */
[----:B------:R-:W0:Y:S02]  /*2ae0*/  F2F.F64.F32 R4, R4 ;  /* 0x0000000400047310 */ /* 0x000e240000201800 */
[----:B0-----:R0:W-:Y:S01]  /*2af0*/  STG.E.128 desc[UR36][R2.64], R4 ;  /* 0x0000000402007986 */ /* 0x0011e2000c101d24 */
[----:B------:R-:W-:Y:S05]  /*2b00*/  BRA `(.L_x_25277) ;  /* 0x0000000800607947 */ /* 0x000fea0003800000 */
.L_x_25285:
        /* <DEDUP_REMOVED lines=19> */
.L_x_25290:
[----:B------:R-:W-:Y:S05]  /*2c40*/  BSYNC.RECONVERGENT B0 ;  /* 0x0000000000007941 */ /* 0x000fea0003800200 */
.L_x_25289:
[----:B------:R-:W-:-:S05]  /*2c50*/  LOP3.LUT R5, R0, 0x80, R5, 0xf8, !PT ;  /* 0x0000008000057812 */ /* 0x000fca00078ef805 */
[----:B------:R0:W-:Y:S01]  /*2c60*/  STG.E.U8 desc[UR36][R2.64], R5 ;  /* 0x0000000502007986 */ /* 0x0001e2000c101124 */
[----:B------:R-:W-:Y:S05]  /*2c70*/  BRA `(.L_x_25277) ;  /* 0x0000000800047947 */ /* 0x000fea0003800000 */
.L_x_25288:
        /* <DEDUP_REMOVED lines=15> */
.L_x_25292:
[----:B------:R-:W-:Y:S05]  /*2d70*/  BSYNC.RECONVERGENT B0 ;  /* 0x0000000000007941 */ /* 0x000fea0003800200 */
.L_x_25291:
[----:B------:R-:W-:-:S05]  /*2d80*/  LOP3.LUT R5, R0, 0x80, R5, 0xf8, !PT ;  /* 0x0000008000057812 */ /* 0x000fca00078ef805 */
[----:B------:R0:W-:Y:S01]  /*2d90*/  STG.E.U8 desc[UR36][R2.64], R5 ;  /* 0x0000000502007986 */ /* 0x0001e2000c101124 */
[----:B------:R-:W-:Y:S05]  /*2da0*/  BRA `(.L_x_25277) ;  /* 0x0000000400b87947 */ /* 0x000fea0003800000 */
.L_x_25287:
[----:B------:R-:W-:-:S05]  /*2db0*/  HADD2.F32 R0, -RZ, R4.H0_H0 ;  /* 0x20000004ff007230 */ /* 0x000fca0000004100 */
[----:B------:R-:W-:-:S05]  /*2dc0*/  F2FP.BF16.F32.PACK_AB R0, RZ, R0 ;  /* 0x00000000ff00723e */ /* 0x000fca00000010ff */
[----:B------:R0:W-:Y:S01]  /*2dd0*/  STG.E.U16 desc[UR36][R2.64], R0 ;  /* 0x0000000002007986 */ /* 0x0001e2000c101524 */
[----:B------:R-:W-:Y:S05]  /*2de0*/  BRA `(.L_x_25277) ;  /* 0x0000000400a87947 */ /* 0x000fea0003800000 */
.L_x_25284:
        /* <DEDUP_REMOVED lines=12> */
.L_x_25295:
        /* <DEDUP_REMOVED lines=13> */
.L_x_25298:
[----:B------:R-:W-:-:S04]  /*2f80*/  SHF.R.U32.HI R0, RZ, 0x14, R5 ;  /* 0x00000014ff007819 */ /* 0x000fc80000011605 */
[----:B------:R-:W-:-:S04]  /*2f90*/  LOP3.LUT R0, R0, 0x1, RZ, 0xc0, !PT ;  /* 0x0000000100007812 */ /* 0x000fc800078ec0ff */
[----:B------:R-:W-:-:S04]  /*2fa0*/  IADD3 R0, PT, PT, R5, 0x487ffff, R0 ;  /* 0x0487ffff05007810 */ /* 0x000fc80007ffe000 */
[----:B------:R-:W-:-:S04]  /*2fb0*/  SHF.R.U32.HI R0, RZ, 0x14, R0 ;  /* 0x00000014ff007819 */ /* 0x000fc80000011600 */
[----:B------:R-:W-:-:S07]  /*2fc0*/  LOP3.LUT R4, R0, 0xff, RZ, 0xc0, !PT ;  /* 0x000000ff00047812 */ /* 0x000fce00078ec0ff */
.L_x_25299:
[----:B------:R-:W-:-:S04]  /*2fd0*/  SHF.R.U32.HI R5, RZ, 0x18, R5 ;  /* 0x00000018ff057819 */ /* 0x000fc80000011605 */
[----:B------:R-:W-:-:S04]  /*2fe0*/  LOP3.LUT R4, R4, 0x80, R5, 0xf8, !PT ;  /* 0x0000008004047812 */ /* 0x000fc800078ef805 */
[----:B------:R-:W-:-:S07]  /*2ff0*/  PRMT R0, R4, 0x7610, R0 ;  /* 0x0000761004007816 */ /* 0x000fce0000000000 */
.L_x_25297:
[----:B------:R-:W-:Y:S05]  /*3000*/  BSYNC.RECONVERGENT B0 ;  /* 0x0000000000007941 */ /* 0x000fea0003800200 */
.L_x_25296:
[----:B------:R0:W-:Y:S01]  /*3010*/  STG.E.U8 desc[UR36][R2.64], R0 ;  /* 0x0000000002007986 */ /* 0x0001e2000c101124 */
[----:B------:R-:W-:Y:S05]  /*3020*/  BRA `(.L_x_25277) ;  /* 0x0000000400187947 */ /* 0x000fea0003800000 */
.L_x_25294:
        /* <DEDUP_REMOVED lines=13> */
.L_x_25302:
[----:B------:R-:W-:-:S04]  /*3100*/  SHF.R.U32.HI R0, RZ, 0x15, R5 ;  /* 0x00000015ff007819 */ /* 0x000fc80000011605 */
[----:B------:R-:W-:-:S04]  /*3110*/  LOP3.LUT R0, R0, 0x1, RZ, 0xc0, !PT ;  /* 0x0000000100007812 */ /* 0x000fc800078ec0ff */
[----:B------:R-:W-:-:S04]  /*3120*/  IADD3 R0, PT, PT, R5, 0x88fffff, R0 ;  /* 0x088fffff05007810 */ /* 0x000fc80007ffe000 */
[----:B------:R-:W-:-:S04]  /*3130*/  SHF.R.U32.HI R0, RZ, 0x15, R0 ;  /* 0x00000015ff007819 */ /* 0x000fc80000011600 */
[----:B------:R-:W-:-:S07]  /*3140*/  LOP3.LUT R4, R0, 0xff, RZ, 0xc0, !PT ;  /* 0x000000ff00047812 */ /* 0x000fce00078ec0ff */
.L_x_25303:
[----:B------:R-:W-:-:S04]  /*3150*/  SHF.R.U32.HI R5, RZ, 0x18, R5 ;  /* 0x00000018ff057819 */ /* 0x000fc80000011605 */
[----:B------:R-:W-:-:S04]  /*3160*/  LOP3.LUT R4, R4, 0x80, R5, 0xf8, !PT ;  /* 0x0000008004047812 */ /* 0x000fc800078ef805 */
[----:B------:R-:W-:-:S07]  /*3170*/  PRMT R0, R4, 0x7610, R0 ;  /* 0x0000761004007816 */ /* 0x000fce0000000000 */
.L_x_25301:
[----:B------:R-:W-:Y:S05]  /*3180*/  BSYNC.RECONVERGENT B0 ;  /* 0x0000000000007941 */ /* 0x000fea0003800200 */
.L_x_25300:
[----:B------:R0:W-:Y:S01]  /*3190*/  STG.E.U8 desc[UR36][R2.64], R0 ;  /* 0x0000000002007986 */ /* 0x0001e2000c101124 */
[----:B------:R-:W-:Y:S05]  /*31a0*/  BRA `(.L_x_25277) ;  /* 0x0000000000b87947 */ /* 0x000fea0003800000 */
.L_x_25293:
[----:B------:R-:W-:-:S09]  /*31b0*/  UISETP.NE.AND UP0, UPT, UR4, 0x1c, UPT ;  /* 0x0000001c0400788c */ /* 0x000fd2000bf05270 */
[----:B------:R-:W-:Y:S05]  /*31c0*/  BRA.U !UP0, `(.L_x_25304) ;  /* 0x0000000108a47547 */ /* 0x000fea000b800000 */
[----:B------:R-:W-:-:S09]  /*31d0*/  UISETP.NE.AND UP0, UPT, UR4, 0x1d, UPT ;  /* 0x0000001d0400788c */ /* 0x000fd2000bf05270 */
[----:B------:R-:W-:Y:S05]  /*31e0*/  BRA.U !UP0, `(.L_x_25305) ;  /* 0x00000001088c7547 */ /* 0x000fea000b800000 */
[----:B------:R-:W-:-:S09]  /*31f0*/  UISETP.NE.AND UP0, UPT, UR4, 0x2c, UPT ;  /* 0x0000002c0400788c */ /* 0x000fd2000bf05270 */
[----:B------:R-:W-:Y:S05]  /*3200*/  BRA.U !UP0, `(.L_x_25306) ;  /* 0x0000000108447547 */ /* 0x000fea000b800000 */
.L_x_25276:
        /* <DEDUP_REMOVED lines=16> */
.L_x_25307:
[----:B------:R-:W-:Y:S05]  /*3310*/  BRA `(.L_x_25277) ;  /* 0x00000000005c7947 */ /* 0x000fea0003800000 */
.L_x_25306:
        /* <DEDUP_REMOVED lines=16> */
.L_x_25305:
[----:B------:R-:W-:-:S06]  /*3420*/  HADD2.F32 R4, -RZ, R4.H0_H0 ;  /* 0x20000004ff047230 */ /* 0x000fcc0000004100 */
[----:B------:R-:W0:Y:S02]  /*3430*/  F2I.U64.TRUNC R4, R4 ;  /* 0x0000000400047311 */ /* 0x000e24000020d800 */
[----:B0-----:R0:W-:Y:S01]  /*3440*/  STG.E.64 desc[UR36][R2.64], R4 ;  /* 0x0000000402007986 */ /* 0x0011e2000c101b24 */
[----:B------:R-:W-:Y:S05]  /*3450*/  BRA `(.L_x_25277) ;  /* 0x00000000000c7947 */ /* 0x000fea0003800000 */
.L_x_25304:
[----:B------:R-:W-:-:S04]  /*3460*/  HADD2.F32 R4, -RZ, R4.H0_H0 ;  /* 0x20000004ff047230 */ /* 0x000fc80000004100 */
[----:B------:R-:W0:Y:S02]  /*3470*/  F2I.FTZ.U32.TRUNC.NTZ R5, R4 ;  /* 0x0000000400057305 */ /* 0x000e24000021f000 */
[----:B0-----:R0:W-:Y:S02]  /*3480*/  STG.E desc[UR36][R2.64], R5 ;  /* 0x0000000502007986 */ /* 0x0011e4000c101924 */
.L_x_25277:
[----:B------:R-:W-:-:S07]  /*3490*/  VIADD R17, R17, 0x80 ;  /* 0x0000008011117836 */ /* 0x000fce0000000000 */
.L_x_25236:
[----:B------:R-:W-:Y:S05]  /*34a0*/  BSYNC.RECONVERGENT B6 ;  /* 0x0000000000067941 */ /* 0x000fea0003800200 */
.L_x_25235:
        /* <DEDUP_REMOVED lines=307> */
.L_x_25310:
        /* <DEDUP_REMOVED lines=18> */
.L_x_25314:
[----:B------:R-:W2:Y:S02]  /*4900*/  LDG.E.U8 R2, desc[UR36][R2.64] ;  /* 0x0000002402027981 */ /* 0x000ea4000c1e1100 */
[----:B--2---:R-:W-:-:S04]  /*4910*/  I2FP.F32.U32 R0, R2 ;  /* 0x0000000200007245 */ /* 0x004fc80000201000 */
[----:B------:R-:W-:Y:S01]  /*4920*/  F2FP.F16.F32.PACK_AB R0, RZ, R0 ;  /* 0x00000000ff00723e */ /* 0x000fe200000000ff */
[----:B------:R-:W-:Y:S06]  /*4930*/  BRA `(.L_x_25316) ;  /* 0x0000000c009c7947 */ /* 0x000fec0003800000 */
.L_x_25313:
        /* <DEDUP_REMOVED lines=10> */
.L_x_25318:
[----:B------:R-:W2:Y:S02]  /*49e0*/  LDG.E R2, desc[UR36][R2.64] ;  /* 0x0000002402027981 */ /* 0x000ea4000c1e1900 */
[----:B--2---:R-:W-:-:S04]  /*49f0*/  I2FP.F32.S32 R0, R2 ;  /* 0x0000000200007245 */ /* 0x004fc80000201400 */
[----:B------:R-:W-:Y:S01]  /*4a00*/  F2FP.F16.F32.PACK_AB R0, RZ, R0 ;  /* 0x00000000ff00723e */ /* 0x000fe200000000ff */
[----:B------:R-:W-:Y:S06]  /*4a10*/  BRA `(.L_x_25316) ;  /* 0x0000000c00647947 */ /* 0x000fec0003800000 */
.L_x_25317:
[----:B------:R-:W2:Y:S02]  /*4a20*/  LDG.E.U16 R2, desc[UR36][R2.64] ;  /* 0x0000002402027981 */ /* 0x000ea4000c1e1500 */
[----:B--2---:R-:W0:Y:S02]  /*4a30*/  I2F.S16 R0, R2 ;  /* 0x0000000200007306 */ /* 0x004e240000101400 */
[----:B0-----:R-:W-:Y:S01]  /*4a40*/  F2FP.F16.F32.PACK_AB R0, RZ, R0 ;  /* 0x00000000ff00723e */ /* 0x001fe200000000ff */
[----:B------:R-:W-:Y:S06]  /*4a50*/  BRA `(.L_x_25316) ;  /* 0x0000000c00547947 */ /* 0x000fec0003800000 */
.L_x_25312:
        /* <DEDUP_REMOVED lines=9> */
.L_x_25320:
[----:B------:R1:W5:Y:S01]  /*4af0*/  LDG.E.U16 R0, desc[UR36][R2.64] ;  /* 0x0000002402007981 */ /* 0x000362000c1e1500 */
[----:B------:R-:W-:Y:S05]  /*4b00*/  BRA `(.L_x_25316) ;  /* 0x0000000c00287947 */ /* 0x000fea0003800000 */
.L_x_25319:
        /* <DEDUP_REMOVED lines=9> */
.L_x_25322:
[----:B------:R0:W5:Y:S01]  /*4ba0*/  LDG.E.U16 R0, desc[UR36][R2.64] ;  /* 0x0000002402007981 */ /* 0x000162000c1e1500 */
[----:B------:R-:W-:Y:S05]  /*4bb0*/  BRA `(.L_x_25316) ;  /* 0x0000000800fc7947 */ /* 0x000fea0003800000 */
.L_x_25321:
        /* <DEDUP_REMOVED lines=12> */
.L_x_25311:
        /* <DEDUP_REMOVED lines=13> */
.L_x_25325:
        /* <DEDUP_REMOVED lines=12> */
.L_x_25324:
        /* <DEDUP_REMOVED lines=27> */
.L_x_25327:
        /* <DEDUP_REMOVED lines=13> */
.L_x_25326:
[----:B------:R-:W2:Y:S02]  /*5090*/  LDG.E.U16 R0, desc[UR36][R2.64] ;  /* 0x0000002402007981 */ /* 0x000ea4000c1e1500 */
[----:B--2---:R-:W-:-:S05]  /*50a0*/  IMAD.U32 R0, R0, 0x10000, RZ ;  /* 0x0001000000007824 */ /* 0x004fca00078e00ff */
[----:B------:R-:W-:Y:S01]  /*50b0*/  F2FP.F16.F32.PACK_AB R0, RZ, R0 ;  /* 0x00000000ff00723e */ /* 0x000fe200000000ff */
[----:B------:R-:W-:Y:S06]  /*50c0*/  BRA `(.L_x_25316) ;  /* 0x0000000400b87947 */ /* 0x000fec0003800000 */
.L_x_25323:
        /* <DEDUP_REMOVED lines=12> */
.L_x_25330:
        /* <DEDUP_REMOVED lines=21> */
.L_x_25334:
[----:B------:R-:W-:Y:S05]  /*52e0*/  BSYNC.RECONVERGENT B1 ;  /* 0x0000000000017941 */ /* 0x000fea0003800200 */
.L_x_25333:
[----:B------:R-:W-:Y:S02]  /*52f0*/  SHF.L.U32 R0, R0, 0x14, RZ ;  /* 0x0000001400007819 */ /* 0x000fe400000006ff */
[----:B------:R-:W-:-:S04]  /*5300*/  LEA R2, R2, 0x3b800000, 0x17 ;  /* 0x3b80000002027811 */ /* 0x000fc800078eb8ff */
[----:B------:R-:W-:-:S07]  /*5310*/  LOP3.LUT R0, R2, R0, R7, 0xfe, !PT ;  /* 0x0000000002007212 */ /* 0x000fce00078efe07 */
.L_x_25332:
[----:B------:R-:W-:Y:S05]  /*5320*/  BSYNC.RECONVERGENT B0 ;  /* 0x0000000000007941 */ /* 0x000fea0003800200 */
.L_x_25331:
[----:B------:R-:W-:Y:S01]  /*5330*/  F2FP.F16.F32.PACK_AB R0, RZ, R0 ;  /* 0x00000000ff00723e */ /* 0x000fe200000000ff */
[----:B------:R-:W-:Y:S06]  /*5340*/  BRA `(.L_x_25316) ;  /* 0x0000000400187947 */ /* 0x000fec0003800000 */
.L_x_25329:
        /* <DEDUP_REMOVED lines=21> */
.L_x_25338:
[----:B------:R-:W-:Y:S05]  /*54a0*/  BSYNC.RECONVERGENT B1 ;  /* 0x0000000000017941 */ /* 0x000fea0003800200 */
.L_x_25337:
[----:B------:R-:W-:Y:S01]  /*54b0*/  IMAD.SHL.U32 R0, R0, 0x200000, RZ ;  /* 0x0020000000007824 */ /* 0x000fe200078e00ff */
[----:B------:R-:W-:-:S04]  /*54c0*/  LEA R2, R2, 0x37800000, 0x17 ;  /* 0x3780000002027811 */ /* 0x000fc800078eb8ff */
[----:B------:R-:W-:-:S07]  /*54d0*/  LOP3.LUT R0, R2, R0, R7, 0xfe, !PT ;  /* 0x0000000002007212 */ /* 0x000fce00078efe07 */
.L_x_25336:
[----:B------:R-:W-:Y:S05]  /*54e0*/  BSYNC.RECONVERGENT B0 ;  /* 0x0000000000007941 */ /* 0x000fea0003800200 */
.L_x_25335:
[----:B------:R-:W-:Y:S01]  /*54f0*/  F2FP.F16.F32.PACK_AB R0, RZ, R0 ;  /* 0x00000000ff00723e */ /* 0x000fe200000000ff */
[----:B------:R-:W-:Y:S06]  /*5500*/  BRA `(.L_x_25316) ;  /* 0x0000000000a87947 */ /* 0x000fec0003800000 */
.L_x_25328:
        /* <DEDUP_REMOVED lines=14> */
.L_x_25342:
[----:B------:R-:W-:Y:S05]  /*55f0*/  BSYNC.RECONVERGENT B0 ;  /* 0x0000000000007941 */ /* 0x000fea0003800200 */
.L_x_25341:
[----:B------:R-:W-:Y:S01]  /*5600*/  F2FP.F16.F32.PACK_AB R0, RZ, R0 ;  /* 0x00000000ff00723e */ /* 0x000fe200000000ff */
[----:B------:R-:W-:Y:S06]  /*5610*/  BRA `(.L_x_25316) ;  /* 0x0000000000647947 */ /* 0x000fec0003800000 */
.L_x_25315:
        /* <DEDUP_REMOVED lines=16> */
.L_x_25343:
[----:B------:R-:W-:Y:S01]  /*5720*/  PRMT R0, RZ, 0x7610, R0 ;  /* 0x00007610ff007816 */ /* 0x000fe20000000000 */
[----:B------:R-:W-:Y:S06]  /*5730*/  BRA `(.L_x_25316) ;  /* 0x00000000001c7947 */ /* 0x000fec0003800000 */
.L_x_25340:
[----:B------:R-:W2:Y:S02]  /*5740*/  LDG.E.64 R2, desc[UR36][R2.64] ;  /* 0x0000002402027981 */ /* 0x000ea4000c1e1b00 */
[----:B--2---:R-:W0:Y:S02]  /*5750*/  I2F.U64 R0, R2 ;  /* 0x0000000200007312 */ /* 0x004e240000301000 */
[----:B0-----:R-:W-:Y:S01]  /*5760*/  F2FP.F16.F32.PACK_AB R0, RZ, R0 ;  /* 0x00000000ff00723e */ /* 0x001fe200000000ff */
[----:B------:R-:W-:Y:S06]  /*5770*/  BRA `(.L_x_25316) ;  /* 0x00000000000c7947 */ /* 0x000fec0003800000 */
.L_x_25339:
[----:B------:R-:W2:Y:S02]  /*5780*/  LDG.E R2, desc[UR36][R2.64] ;  /* 0x0000002402027981 */ /* 0x000ea4000c1e1900 */
[----:B--2---:R-:W-:-:S04]  /*5790*/  I2FP.F32.U32 R0, R2 ;  /* 0x0000000200007245 */ /* 0x004fc80000201000 */
[----:B------:R-:W-:-:S07]  /*57a0*/  F2FP.F16.F32.PACK_AB R0, RZ, R0 ;  /* 0x00000000ff00723e */ /* 0x000fce00000000ff */
.L_x_25316:
[----:B-----5:R-:W-:Y:S01]  /*57b0*/  HADD2.F32 R0, -RZ, R0.H0_H0 ;  /* 0x20000000ff007230 */ /* 0x020fe20000004100 */
[----:B------:R-:W-:Y:S01]  /*57c0*/  MOV R5, 0x3ab5ebe6 ;  /* 0x3ab5ebe600057802 */ /* 0x000fe20000000f00 */
[----:B------:R-:W2:Y:S03]  /*57d0*/  LDCU.64 UR6, c[0x0][0x580] ;  /* 0x0000b000ff0677ac */ /* 0x000ea60008000a00 */
        /* <DEDUP_REMOVED lines=27> */
[----:B------:R-:W-:Y:S01]  /*5990*/  F2FP.F16.F32.PACK_AB R4, RZ, R4 ;  /* 0x00000004ff04723e */ /* 0x000fe200000000ff */
        /* <DEDUP_REMOVED lines=14> */
.L_x_25347:
[----:B------:R-:W-:-:S06]  /*5a80*/  HADD2.F32 R5, -RZ, R4.H0_H0 ;  /* 0x20000004ff057230 */ /* 0x000fcc0000004100 */
[----:B------:R-:W0:Y:S02]  /*5a90*/  F2I.S64.TRUNC R4, R5 ;  /* 0x0000000500047311 */ /* 0x000e24000020d900 */
[----:B0-----:R0:W-:Y:S01]  /*5aa0*/  STG.E.U8 desc[UR36][R2.64], R4 ;  /* 0x0000000402007986 */ /* 0x0011e2000c101124 */
[----:B------:R-:W-:Y:S05]  /*5ab0*/  BRA `(.L_x_25349) ;  /* 0x0000000c006c7947 */ /* 0x000fea0003800000 */
.L_x_25346:
        /* <DEDUP_REMOVED lines=10> */
.L_x_25351:
[----:B------:R-:W-:-:S04]  /*5b60*/  HADD2.F32 R4, -RZ, R4.H0_H0 ;  /* 0x20000004ff047230 */ /* 0x000fc80000004100 */
[----:B------:R-:W0:Y:S02]  /*5b70*/  F2I.FTZ.TRUNC.NTZ R5, R4 ;  /* 0x0000000400057305 */ /* 0x000e24000021f100 */
[----:B0-----:R0:W-:Y:S01]  /*5b80*/  STG.E desc[UR36][R2.64], R5 ;  /* 0x0000000502007986 */ /* 0x0011e2000c101924 */
[----:B------:R-:W-:Y:S05]  /*5b90*/  BRA `(.L_x_25349) ;  /* 0x0000000c00347947 */ /* 0x000fea0003800000 */
.L_x_25350:
[----:B------:R-:W-:-:S04]  /*5ba0*/  HADD2.F32 R4, -RZ, R4.H0_H0 ;  /* 0x20000004ff047230 */ /* 0x000fc80000004100 */
[----:B------:R-:W0:Y:S02]  /*5bb0*/  F2I.FTZ.TRUNC.NTZ R5, R4 ;  /* 0x0000000400057305 */ /* 0x000e24000021f100 */
[----:B0-----:R0:W-:Y:S01]  /*5bc0*/  STG.E.U16 desc[UR36][R2.64], R5 ;  /* 0x0000000502007986 */ /* 0x0011e2000c101524 */
[----:B------:R-:W-:Y:S05]  /*5bd0*/  BRA `(.L_x_25349) ;  /* 0x0000000c00247947 */ /* 0x000fea0003800000 */
.L_x_25345:
        /* <DEDUP_REMOVED lines=9> */
.L_x_25353:
[----:B------:R0:W-:Y:S01]  /*5c70*/  STG.E.U16 desc[UR36][R2.64], R4 ;  /* 0x0000000402007986 */ /* 0x0001e2000c101524 */
[----:B------:R-:W-:Y:S05]  /*5c80*/  BRA `(.L_x_25349) ;  /* 0x0000000800f87947 */ /* 0x000fea0003800000 */
.L_x_25352:
        /* <DEDUP_REMOVED lines=10> */
.L_x_25355:
[----:B------:R-:W-:-:S05]  /*5d30*/  HADD2.F32 R0, -RZ, R4.H0_H0 ;  /* 0x20000004ff007230 */ /* 0x000fca0000004100 */
[----:B------:R-:W-:-:S04]  /*5d40*/  F2FP.F16.F32.PACK_AB R0, RZ, R0 ;  /* 0x00000000ff00723e */ /* 0x000fc800000000ff */
[----:B------:R-:W-:-:S05]  /*5d50*/  PRMT R0, R0, 0x5410, RZ ;  /* 0x0000541000007816 */ /* 0x000fca00000000ff */
[----:B------:R0:W-:Y:S01]  /*5d60*/  STG.E desc[UR36][R2.64], R0 ;  /* 0x0000000002007986 */ /* 0x0001e2000c101924 */
[----:B------:R-:W-:Y:S05]  /*5d70*/  BRA `(.L_x_25349) ;  /* 0x0000000800bc7947 */ /* 0x000fea0003800000 */
.L_x_25354:
[----:B------:R-:W-:-:S05]  /*5d80*/  HADD2.F32 R4, -RZ, R4.H0_H0 ;  /* 0x20000004ff047230 */ /* 0x000fca0000004100 */
[----:B------:R-:W-:-:S06]  /*5d90*/  FMUL.FTZ R4, R4, 1 ;  /* 0x3f80000004047820 */ /* 0x000fcc0000410000 */
[----:B------:R-:W0:Y:S02]  /*5da0*/  F2F.F64.F32 R4, R4 ;  /* 0x0000000400047310 */ /* 0x000e240000201800 */
[----:B0-----:R0:W-:Y:S01]  /*5db0*/  STG.E.64 desc[UR36][R2.64], R4 ;  /* 0x0000000402007986 */ /* 0x0011e2000c101b24 */
[----:B------:R-:W-:Y:S05]  /*5dc0*/  BRA `(.L_x_25349) ;  /* 0x0000000800a87947 */ /* 0x000fea0003800000 */
.L_x_25344:
        /* <DEDUP_REMOVED lines=14> */
.L_x_25359:
        /* <DEDUP_REMOVED lines=18> */
.L_x_25362:
[----:B------:R-:W-:-:S04]  /*5fd0*/  SHF.R.U32.HI R5, RZ, 0x18, R5 ;  /* 0x00000018ff057819 */ /* 0x000fc80000011605 */
[----:B------:R-:W-:-:S07]  /*5fe0*/  LOP3.LUT R0, R0, 0x80, R5, 0xf8, !PT ;  /* 0x0000008000007812 */ /* 0x000fce00078ef805 */
.L_x_25361:
[----:B------:R-:W-:Y:S05]  /*5ff0*/  BSYNC.RECONVERGENT B0 ;  /* 0x0000000000007941 */ /* 0x000fea0003800200 */
.L_x_25360:
[----:B------:R0:W-:Y:S01]  /*6000*/  STG.E.U8 desc[UR36][R2.64], R0 ;  /* 0x0000000002007986 */ /* 0x0001e2000c101124 */
[----:B------:R-:W-:Y:S05]  /*6010*/  BRA `(.L_x_25349) ;  /* 0x0000000800147947 */ /* 0x000fea0003800000 */
.L_x_25358:
        /* <DEDUP_REMOVED lines=18> */
.L_x_25365:
[----:B------:R-:W-:-:S04]  /*6140*/  SHF.R.U32.HI R5, RZ, 0x18, R5 ;  /* 0x00000018ff057819 */ /* 0x000fc80000011605 */
[----:B------:R-:W-:-:S07]  /*6150*/  LOP3.LUT R0, R0, 0x80, R5, 0xf8, !PT ;  /* 0x0000008000007812 */ /* 0x000fce00078ef805 */
.L_x_25364:
[----:B------:R-:W-:Y:S05]  /*6160*/  BSYNC.RECONVERGENT B0 ;  /* 0x0000000000007941 */ /* 0x000fea0003800200 */
.L_x_25363:
[----:B------:R0:W-:Y:S01]  /*6170*/  STG.E.U8 desc[UR36][R2.64], R0 ;  /* 0x0000000002007986 */ /* 0x0001e2000c101124 */
[----:B------:R-:W-:Y:S05]  /*6180*/  BRA `(.L_x_25349) ;  /* 0x0000000400b87947 */ /* 0x000fea0003800000 */
.L_x_25357:
        /* <DEDUP_REMOVED lines=22> */
.L_x_25367:
[----:B------:R-:W-:-:S06]  /*62f0*/  HADD2.F32 R4, -RZ, R4.H0_H0 ;  /* 0x20000004ff047230 */ /* 0x000fcc0000004100 */
[----:B------:R-:W0:Y:S02]  /*6300*/  F2I.U64.TRUNC R4, R4 ;  /* 0x0000000400047311 */ /* 0x000e24000020d800 */
[----:B0-----:R0:W-:Y:S01]  /*6310*/  STG.E.64 desc[UR36][R2.64], R4 ;  /* 0x0000000402007986 */ /* 0x0011e2000c101b24 */
[----:B------:R-:W-:Y:S05]  /*6320*/  BRA `(.L_x_25349) ;  /* 0x0000000400507947 */ /* 0x000fea0003800000 */
.L_x_25366:
[----:B------:R-:W-:-:S04]  /*6330*/  HADD2.F32 R4, -RZ, R4.H0_H0 ;  /* 0x20000004ff047230 */ /* 0x000fc80000004100 */
[----:B------:R-:W0:Y:S02]  /*6340*/  F2I.FTZ.U32.TRUNC.NTZ R5, R4 ;  /* 0x0000000400057305 */ /* 0x000e24000021f000 */
[----:B0-----:R0:W-:Y:S01]  /*6350*/  STG.E desc[UR36][R2.64], R5 ;  /* 0x0000000502007986 */ /* 0x0011e2000c101924 */
[----:B------:R-:W-:Y:S05]  /*6360*/  BRA `(.L_x_25349) ;  /* 0x0000000400407947 */ /* 0x000fea0003800000 */
.L_x_25356:
        /* <DEDUP_REMOVED lines=11> */
.L_x_25369:
[----:B------:R-:W-:Y:S01]  /*6420*/  HADD2.F32 R4, -RZ, R4.H0_H0 ;  /* 0x20000004ff047230 */ /* 0x000fe20000004100 */
[----:B------:R-:W-:-:S04]  /*6430*/  CS2R R6, SRZ ;  /* 0x0000000000067805 */ /* 0x000fc8000001ff00 */
[----:B------:R-:W-:-:S06]  /*6440*/  FMUL.FTZ R4, R4, 1 ;  /* 0x3f80000004047820 */ /* 0x000fcc0000410000 */
[----:B------:R-:W0:Y:S02]  /*6450*/  F2F.F64.F32 R4, R4 ;  /* 0x0000000400047310 */ /* 0x000e240000201800 */
[----:B0-----:R4:W-:Y:S01]  /*6460*/  STG.E.128 desc[UR36][R2.64], R4 ;  /* 0x0000000402007986 */ /* 0x0019e2000c101d24 */
[----:B------:R-:W-:Y:S05]  /*6470*/  BRA `(.L_x_25349) ;  /* 0x0000000000fc7947 */ /* 0x000fea0003800000 */
.L_x_25368:
[----:B------:R-:W-:-:S09]  /*6480*/  UISETP.NE.AND UP0, UPT, UR4, 0xf, UPT ;  /* 0x0000000f0400788c */ /* 0x000fd2000bf05270 */
[----:B------:R-:W-:Y:S05]  /*6490*/  BRA.U !UP0, `(.L_x_25370) ;  /* 0x0000000108e87547 */ /* 0x000fea000b800000 */
[----:B------:R-:W-:-:S09]  /*64a0*/  UISETP.NE.AND UP0, UPT, UR4, 0x17, UPT ;  /* 0x000000170400788c */ /* 0x000fd2000bf05270 */
[----:B------:R-:W-:Y:S05]  /*64b0*/  BRA.U !UP0, `(.L_x_25371) ;  /* 0x0000000108907547 */ /* 0x000fea000b800000 */
[----:B------:R-:W-:-:S09]  /*64c0*/  UISETP.NE.AND UP0, UPT, UR4, 0x18, UPT ;  /* 0x000000180400788c */ /* 0x000fd2000bf05270 */
[----:B------:R-:W-:Y:S05]  /*64d0*/  BRA.U !UP0, `(.L_x_25372) ;  /* 0x0000000108447547 */ /* 0x000fea000b800000 */
.L_x_25348:
        /* <DEDUP_REMOVED lines=16> */
.L_x_25373:
[----:B------:R-:W-:Y:S05]  /*65e0*/  BRA `(.L_x_25349) ;  /* 0x0000000000a07947 */ /* 0x000fea0003800000 */
.L_x_25372:
        /* <DEDUP_REMOVED lines=13> */
.L_x_25375:
[----:B------:R-:W-:Y:S05]  /*66c0*/  BSYNC.RECONVERGENT B0 ;  /* 0x0000000000007941 */ /* 0x000fea0003800200 */
.L_x_25374:
[----:B------:R-:W-:-:S05]  /*66d0*/  LOP3.LUT R5, R0, 0x80, R5, 0xf8, !PT ;  /* 0x0000008000057812 */ /* 0x000fca00078ef805 */
[----:B------:R2:W-:Y:S01]  /*66e0*/  STG.E.U8 desc[UR36][R2.64], R5 ;  /* 0x0000000502007986 */ /* 0x0005e2000c101124 */
[----:B------:R-:W-:Y:S05]  /*66f0*/  BRA `(.L_x_25349) ;  /* 0x00000000005c7947 */ /* 0x000fea0003800000 */
.L_x_25371:
        /* <DEDUP_REMOVED lines=12> */
.L_x_25377:
[----:B------:R-:W-:Y:S02]  /*67c0*/  ISETP.GT.U32.AND P0, PT, R4, 0x7f800000, PT ;  /* 0x7f8000000400780c */ /* 0x000fe40003f04070 */
[----:B------:R-:W-:-:S04]  /*67d0*/  MOV R0, 0x7f ;  /* 0x0000007f00007802 */ /* 0x000fc80000000f00 */
[----:B------:R-:W-:-:S07]  /*67e0*/  SEL R0, R0, 0x7c, P0 ;  /* 0x0000007c00007807 */ /* 0x000fce0000000000 */
.L_x_25378:
[----:B------:R-:W-:Y:S05]  /*67f0*/  BSYNC.RECONVERGENT B0 ;  /* 0x0000000000007941 */ /* 0x000fea0003800200 */
.L_x_25376:
[----:B------:R-:W-:-:S04]  /*6800*/  SHF.R.U32.HI R5, RZ, 0x18, R5 ;  /* 0x00000018ff057819 */ /* 0x000fc80000011605 */
[----:B------:R-:W-:-:S05]  /*6810*/  LOP3.LUT R5, R0, 0x80, R5, 0xf8, !PT ;  /* 0x0000008000057812 */ /* 0x000fca00078ef805 */
[----:B------:R1:W-:Y:S01]  /*6820*/  STG.E.U8 desc[UR36][R2.64], R5 ;  /* 0x0000000502007986 */ /* 0x0003e2000c101124 */
[----:B------:R-:W-:Y:S05]  /*6830*/  BRA `(.L_x_25349) ;  /* 0x00000000000c7947 */ /* 0x000fea0003800000 */
.L_x_25370:
[----:B------:R-:W-:-:S05]  /*6840*/  HADD2.F32 R0, -RZ, R4.H0_H0 ;  /* 0x20000004ff007230 */ /* 0x000fca0000004100 */
[----:B------:R-:W-:-:S05]  /*6850*/  F2FP.BF16.F32.PACK_AB R0, RZ, R0 ;  /* 0x00000000ff00723e */ /* 0x000fca00000010ff */
[----:B------:R0:W-:Y:S02]  /*6860*/  STG.E.U16 desc[UR36][R2.64], R0 ;  /* 0x0000000002007986 */ /* 0x0001e4000c101524 */
.L_x_25349:
[----:B------:R-:W-:-:S07]  /*6870*/  VIADD R17, R17, 0x80 ;  /* 0x0000008011117836 */ /* 0x000fce0000000000 */
.L_x_25309:
[----:B------:R-:W-:Y:S05]  /*6880*/  BSYNC.RECONVERGENT B6 ;  /* 0x0000000000067941 */ /* 0x000fea0003800200 */
.L_x_25308:
        /* <DEDUP_REMOVED lines=307> */
.L_x_25381:
        /* <DEDUP_REMOVED lines=18> */
.L_x_25385:
[----:B------:R-:W2:Y:S02]  /*7ce0*/  LDG.E.U8 R2, desc[UR36][R2.64] ;  /* 0x0000002402027981 */ /* 0x000ea4000c1e1100 */
[----:B--2---:R-:W-:-:S04]  /*7cf0*/  I2FP.F32.U32 R0, R2 ;  /* 0x0000000200007245 */ /* 0x004fc80000201000 */
[----:B------:R-:W-:Y:S01]  /*7d00*/  F2FP.F16.F32.PACK_AB R0, RZ, R0 ;  /* 0x00000000ff00723e */ /* 0x000fe200000000ff */
[----:B------:R-:W-:Y:S06]  /*7d10*/  BRA `(.L_x_25387) ;  /* 0x0000000c009c7947 */ /* 0x000fec0003800000 */
.L_x_25384:
        /* <DEDUP_REMOVED lines=10> */
.L_x_25389:
[----:B------:R-:W2:Y:S02]  /*7dc0*/  LDG.E R2, desc[UR36][R2.64] ;  /* 0x0000002402027981 */ /* 0x000ea4000c1e1900 */
[----:B--2---:R-:W-:-:S04]  /*7dd0*/  I2FP.F32.S32 R0, R2 ;  /* 0x0000000200007245 */ /* 0x004fc80000201400 */
[----:B------:R-:W-:Y:S01]  /*7de0*/  F2FP.F16.F32.PACK_AB R0, RZ, R0 ;  /* 0x00000000ff00723e */ /* 0x000fe200000000ff */
[----:B------:R-:W-:Y:S06]  /*7df0*/  BRA `(.L_x_25387) ;  /* 0x0000000c00647947 */ /* 0x000fec0003800000 */
.L_x_25388:
[----:B------:R-:W2:Y:S02]  /*7e00*/  LDG.E.U16 R2, desc[UR36][R2.64] ;  /* 0x0000002402027981 */ /* 0x000ea4000c1e1500 */
[----:B--2---:R-:W0:Y:S02]  /*7e10*/  I2F.S16 R0, R2 ;  /* 0x0000000200007306 */ /* 0x004e240000101400 */
[----:B0-----:R-:W-:Y:S01]  /*7e20*/  F2FP.F16.F32.PACK_AB R0, RZ, R0 ;  /* 0x00000000ff00723e */ /* 0x001fe200000000ff */
[----:B------:R-:W-:Y:S06]  /*7e30*/  BRA `(.L_x_25387) ;  /* 0x0000000c00547947 */ /* 0x000fec0003800000 */
.L_x_25383:
        /* <DEDUP_REMOVED lines=9> */
.L_x_25391:
[----:B------:R1:W5:Y:S01]  /*7ed0*/  LDG.E.U16 R0, desc[UR36][R2.64] ;  /* 0x0000002402007981 */ /* 0x000362000c1e1500 */
[----:B------:R-:W-:Y:S05]  /*7ee0*/  BRA `(.L_x_25387) ;  /* 0x0000000c00287947 */ /* 0x000fea0003800000 */
.L_x_25390:
        /* <DEDUP_REMOVED lines=9> */
.L_x_25393:
[----:B------:R0:W5:Y:S01]  /*7f80*/  LDG.E.U16 R0, desc[UR36][R2.64] ;  /* 0x0000002402007981 */ /* 0x000162000c1e1500 */
[----:B------:R-:W-:Y:S05]  /*7f90*/  BRA `(.L_x_25387) ;  /* 0x0000000800fc7947 */ /* 0x000fea0003800000 */
.L_x_25392:
        /* <DEDUP_REMOVED lines=12> */
.L_x_25382:
        /* <DEDUP_REMOVED lines=13> */
.L_x_25396:
        /* <DEDUP_REMOVED lines=12> */
.L_x_25395:
        /* <DEDUP_REMOVED lines=27> */
.L_x_25398:
        /* <DEDUP_REMOVED lines=13> */
.L_x_25397:
[----:B------:R-:W2:Y:S02]  /*8470*/  LDG.E.U16 R0, desc[UR36][R2.64] ;  /* 0x0000002402007981 */ /* 0x000ea4000c1e1500 */
[----:B--2---:R-:W-:-:S05]  /*8480*/  IMAD.U32 R0, R0, 0x10000, RZ ;  /* 0x0001000000007824 */ /* 0x004fca00078e00ff */
[----:B------:R-:W-:Y:S01]  /*8490*/  F2FP.F16.F32.PACK_AB R0, RZ, R0 ;  /* 0x00000000ff00723e */ /* 0x000fe200000000ff */
[----:B------:R-:W-:Y:S06]  /*84a0*/  BRA `(.L_x_25387) ;  /* 0x0000000400b87947 */ /* 0x000fec0003800000 */
.L_x_25394:
        /* <DEDUP_REMOVED lines=12> */
.L_x_25401:
        /* <DEDUP_REMOVED lines=21> */
.L_x_25405:
[----:B------:R-:W-:Y:S05]  /*86c0*/  BSYNC.RECONVERGENT B1 ;  /* 0x0000000000017941 */ /* 0x000fea0003800200 */
.L_x_25404:
[----:B------:R-:W-:Y:S02]  /*86d0*/  SHF.L.U32 R0, R0, 0x14, RZ ;  /* 0x0000001400007819 */ /* 0x000fe400000006ff */
[----:B------:R-:W-:-:S04]  /*86e0*/  LEA R2, R2, 0x3b800000, 0x17 ;  /* 0x3b80000002027811 */ /* 0x000fc800078eb8ff */
[----:B------:R-:W-:-:S07]  /*86f0*/  LOP3.LUT R0, R2, R0, R7, 0xfe, !PT ;  /* 0x0000000002007212 */ /* 0x000fce00078efe07 */
.L_x_25403:
[----:B------:R-:W-:Y:S05]  /*8700*/  BSYNC.RECONVERGENT B0 ;  /* 0x0000000000007941 */ /* 0x000fea0003800200 */
.L_x_25402:
[----:B------:R-:W-:Y:S01]  /*8710*/  F2FP.F16.F32.PACK_AB R0, RZ, R0 ;  /* 0x00000000ff00723e */ /* 0x000fe200000000ff */
[----:B------:R-:W-:Y:S06]  /*8720*/  BRA `(.L_x_25387) ;  /* 0x0000000400187947 */ /* 0x000fec0003800000 */
.L_x_25400:
        /* <DEDUP_REMOVED lines=21> */
.L_x_25409:
[----:B------:R-:W-:Y:S05]  /*8880*/  BSYNC.RECONVERGENT B1 ;  /* 0x0000000000017941 */ /* 0x000fea0003800200 */
.L_x_25408:
[----:B------:R-:W-:Y:S01]  /*8890*/  IMAD.SHL.U32 R0, R0, 0x200000, RZ ;  /* 0x0020000000007824 */ /* 0x000fe200078e00ff */
[----:B------:R-:W-:-:S04]  /*88a0*/  LEA R2, R2, 0x37800000, 0x17 ;  /* 0x3780000002027811 */ /* 0x000fc800078eb8ff */
[----:B------:R-:W-:-:S07]  /*88b0*/  LOP3.LUT R0, R2, R0, R7, 0xfe, !PT ;  /* 0x0000000002007212 */ /* 0x000fce00078efe07 */
.L_x_25407:
[----:B------:R-:W-:Y:S05]  /*88c0*/  BSYNC.RECONVERGENT B0 ;  /* 0x0000000000007941 */ /* 0x000fea0003800200 */
.L_x_25406:
[----:B------:R-:W-:Y:S01]  /*88d0*/  F2FP.F16.F32.PACK_AB R0, RZ, R0 ;  /* 0x00000000ff00723e */ /* 0x000fe200000000ff */
[----:B------:R-:W-:Y:S06]  /*88e0*/  BRA `(.L_x_25387) ;  /* 0x0000000000a87947 */ /* 0x000fec0003800000 */
.L_x_25399:
        /* <DEDUP_REMOVED lines=14> */
.L_x_25413:
[----:B------:R-:W-:Y:S05]  /*89d0*/  BSYNC.RECONVERGENT B0 ;  /* 0x0000000000007941 */ /* 0x000fea0003800200 */
.L_x_25412:
[----:B------:R-:W-:Y:S01]  /*89e0*/  F2FP.F16.F32.PACK_AB R0, RZ, R0 ;  /* 0x00000000ff00723e */ /* 0x000fe200000000ff */
[----:B------:R-:W-:Y:S06]  /*89f0*/  BRA `(.L_x_25387) ;  /* 0x0000000000647947 */ /* 0x000fec0003800000 */
.L_x_25386:
        /* <DEDUP_REMOVED lines=16> */
.L_x_25414:
[----:B------:R-:W-:Y:S01]  /*8b00*/  PRMT R0, RZ, 0x7610, R0 ;  /* 0x00007610ff007816 */ /* 0x000fe20000000000 */
[----:B------:R-:W-:Y:S06]  /*8b10*/  BRA `(.L_x_25387) ;  /* 0x00000000001c7947 */ /* 0x000fec0003800000 */
.L_x_25411:
[----:B------:R-:W2:Y:S02]  /*8b20*/  LDG.E.64 R2, desc[UR36][R2.64] ;  /* 0x0000002402027981 */ /* 0x000ea4000c1e1b00 */
[----:B--2---:R-:W0:Y:S02]  /*8b30*/  I2F.U64 R0, R2 ;  /* 0x0000000200007312 */ /* 0x004e240000301000 */
[----:B0-----:R-:W-:Y:S01]  /*8b40*/  F2FP.F16.F32.PACK_AB R0, RZ, R0 ;  /* 0x00000000ff00723e */ /* 0x001fe200000000ff */
[----:B------:R-:W-:Y:S06]  /*8b50*/  BRA `(.L_x_25387) ;  /* 0x00000000000c7947 */ /* 0x000fec0003800000 */
.L_x_25410:
[----:B------:R-:W2:Y:S02]  /*8b60*/  LDG.E R2, desc[UR36][R2.64] ;  /* 0x0000002402027981 */ /* 0x000ea4000c1e1900 */
[----:B--2---:R-:W-:-:S04]  /*8b70*/  I2FP.F32.U32 R0, R2 ;  /* 0x0000000200007245 */ /* 0x004fc80000201000 */
[----:B------:R-:W-:-:S07]  /*8b80*/  F2FP.F16.F32.PACK_AB R0, RZ, R0 ;  /* 0x00000000ff00723e */ /* 0x000fce00000000ff */
.L_x_25387:
        /* <DEDUP_REMOVED lines=45> */
.L_x_25418:
[----:B------:R-:W-:-:S06]  /*8e60*/  HADD2.F32 R5, -RZ, R4.H0_H0 ;  /* 0x20000004ff057230 */ /* 0x000fcc0000004100 */
[----:B------:R-:W0:Y:S02]  /*8e70*/  F2I.S64.TRUNC R4, R5 ;  /* 0x0000000500047311 */ /* 0x000e24000020d900 */
[----:B0-----:R4:W-:Y:S01]  /*8e80*/  STG.E.U8 desc[UR36][R2.64], R4 ;  /* 0x0000000402007986 */ /* 0x0019e2000c101124 */
[----:B------:R-:W-:Y:S05]  /*8e90*/  BRA `(.L_x_25420) ;  /* 0x0000000c006c7947 */ /* 0x000fea0003800000 */
.L_x_25417:
        /* <DEDUP_REMOVED lines=10> */
.L_x_25422:
[----:B------:R-:W-:-:S04]  /*8f40*/  HADD2.F32 R4, -RZ, R4.H0_H0 ;  /* 0x20000004ff047230 */ /* 0x000fc80000004100 */
[----:B------:R-:W0:Y:S02]  /*8f50*/  F2I.FTZ.TRUNC.NTZ R5, R4 ;  /* 0x0000000400057305 */ /* 0x000e24000021f100 */
[----:B0-----:R2:W-:Y:S01]  /*8f60*/  STG.E desc[UR36][R2.64], R5 ;  /* 0x0000000502007986 */ /* 0x0015e2000c101924 */
[----:B------:R-:W-:Y:S05]  /*8f70*/  BRA `(.L_x_25420) ;  /* 0x0000000c00347947 */ /* 0x000fea0003800000 */
.L_x_25421:
[----:B------:R-:W-:-:S04]  /*8f80*/  HADD2.F32 R4, -RZ, R4.H0_H0 ;  /* 0x20000004ff047230 */ /* 0x000fc80000004100 */
[----:B------:R-:W0:Y:S02]  /*8f90*/  F2I.FTZ.TRUNC.NTZ R5, R4 ;  /* 0x0000000400057305 */ /* 0x000e24000021f100 */
[----:B0-----:R0:W-:Y:S01]  /*8fa0*/  STG.E.U16 desc[UR36][R2.64], R5 ;  /* 0x0000000502007986 */ /* 0x0011e2000c101524 */
[----:B------:R-:W-:Y:S05]  /*8fb0*/  BRA `(.L_x_25420) ;  /* 0x0000000c00247947 */ /* 0x000fea0003800000 */
.L_x_25416:
        /* <DEDUP_REMOVED lines=9> */
.L_x_25424:
[----:B------:R0:W-:Y:S01]  /*9050*/  STG.E.U16 desc[UR36][R2.64], R4 ;  /* 0x0000000402007986 */ /* 0x0001e2000c101524 */
[----:B------:R-:W-:Y:S05]  /*9060*/  BRA `(.L_x_25420) ;  /* 0x0000000800f87947 */ /* 0x000fea0003800000 */
.L_x_25423:
        /* <DEDUP_REMOVED lines=10> */
.L_x_25426:
[----:B------:R-:W-:-:S05]  /*9110*/  HADD2.F32 R0, -RZ, R4.H0_H0 ;  /* 0x20000004ff007230 */ /* 0x000fca0000004100 */
[----:B------:R-:W-:-:S04]  /*9120*/  F2FP.F16.F32.PACK_AB R0, RZ, R0 ;  /* 0x00000000ff00723e */ /* 0x000fc800000000ff */
[----:B------:R-:W-:-:S05]  /*9130*/  PRMT R0, R0, 0x5410, RZ ;  /* 0x0000541000007816 */ /* 0x000fca00000000ff */
[----:B------:R0:W-:Y:S01]  /*9140*/  STG.E desc[UR36][R2.64], R0 ;  /* 0x0000000002007986 */ /* 0x0001e2000c101924 */
[----:B------:R-:W-:Y:S05]  /*9150*/  BRA `(.L_x_25420) ;  /* 0x0000000800bc7947 */ /* 0x000fea0003800000 */
.L_x_25425:
[----:B------:R-:W-:-:S05]  /*9160*/  HADD2.F32 R4, -RZ, R4.H0_H0 ;  /* 0x20000004ff047230 */ /* 0x000fca0000004100 */
[----:B------:R-:W-:-:S06]  /*9170*/  FMUL.FTZ R4, R4, 1 ;  /* 0x3f80000004047820 */ /* 0x000fcc0000410000 */
[----:B------:R-:W0:Y:S02]  /*9180*/  F2F.F64.F32 R4, R4 ;  /* 0x0000000400047310 */ /* 0x000e240000201800 */
[----:B0-----:R0:W-:Y:S01]  /*9190*/  STG.E.64 desc[UR36][R2.64], R4 ;  /* 0x0000000402007986 */ /* 0x0011e2000c101b24 */
[----:B------:R-:W-:Y:S05]  /*91a0*/  BRA `(.L_x_25420) ;  /* 0x0000000800a87947 */ /* 0x000fea0003800000 */
.L_x_25415:
        /* <DEDUP_REMOVED lines=14> */
.L_x_25430:
        /* <DEDUP_REMOVED lines=18> */
.L_x_25433:
[----:B------:R-:W-:-:S04]  /*93b0*/  SHF.R.U32.HI R5, RZ, 0x18, R5 ;  /* 0x00000018ff057819 */ /* 0x000fc80000011605 */
[----:B------:R-:W-:-:S07]  /*93c0*/  LOP3.LUT R0, R0, 0x80, R5, 0xf8, !PT ;  /* 0x0000008000007812 */ /* 0x000fce00078ef805 */
.L_x_25432:
[----:B------:R-:W-:Y:S05]  /*93d0*/  BSYNC.RECONVERGENT B0 ;  /* 0x0000000000007941 */ /* 0x000fea0003800200 */
.L_x_25431:
[----:B------:R0:W-:Y:S01]  /*93e0*/  STG.E.U8 desc[UR36][R2.64], R0 ;  /* 0x0000000002007986 */ /* 0x0001e2000c101124 */
[----:B------:R-:W-:Y:S05]  /*93f0*/  BRA `(.L_x_25420) ;  /* 0x0000000800147947 */ /* 0x000fea0003800000 */
.L_x_25429:
        /* <DEDUP_REMOVED lines=18> */
.L_x_25436:
[----:B------:R-:W-:-:S04]  /*9520*/  SHF.R.U32.HI R5, RZ, 0x18, R5 ;  /* 0x00000018ff057819 */ /* 0x000fc80000011605 */
[----:B------:R-:W-:-:S07]  /*9530*/  LOP3.LUT R0, R0, 0x80, R5, 0xf8, !PT ;  /* 0x0000008000007812 */ /* 0x000fce00078ef805 */
.L_x_25435:
[----:B------:R-:W-:Y:S05]  /*9540*/  BSYNC.RECONVERGENT B0 ;  /* 0x0000000000007941 */ /* 0x000fea0003800200 */
.L_x_25434:
[----:B------:R0:W-:Y:S01]  /*9550*/  STG.E.U8 desc[UR36][R2.64], R0 ;  /* 0x0000000002007986 */ /* 0x0001e2000c101124 */
[----:B------:R-:W-:Y:S05]  /*9560*/  BRA `(.L_x_25420) ;  /* 0x0000000400b87947 */ /* 0x000fea0003800000 */
.L_x_25428:
        /* <DEDUP_REMOVED lines=22> */
.L_x_25438:
[----:B------:R-:W-:-:S06]  /*96d0*/  HADD2.F32 R4, -RZ, R4.H0_H0 ;  /* 0x20000004ff047230 */ /* 0x000fcc0000004100 */
[----:B------:R-:W0:Y:S02]  /*96e0*/  F2I.U64.TRUNC R4, R4 ;  /* 0x0000000400047311 */ /* 0x000e24000020d800 */
[----:B0-----:R0:W-:Y:S01]  /*96f0*/  STG.E.64 desc[UR36][R2.64], R4 ;  /* 0x0000000402007986 */ /* 0x0011e2000c101b24 */
[----:B------:R-:W-:Y:S05]  /*9700*/  BRA `(.L_x_25420) ;  /* 0x0000000400507947 */ /* 0x000fea0003800000 */
.L_x_25437:
[----:B------:R-:W-:-:S04]  /*9710*/  HADD2.F32 R4, -RZ, R4.H0_H0 ;  /* 0x20000004ff047230 */ /* 0x000fc80000004100 */
[----:B------:R-:W0:Y:S02]  /*9720*/  F2I.FTZ.U32.TRUNC.NTZ R5, R4 ;  /* 0x0000000400057305 */ /* 0x000e24000021f000 */
[----:B0-----:R0:W-:Y:S01]  /*9730*/  STG.E desc[UR36][R2.64], R5 ;  /* 0x0000000502007986 */ /* 0x0011e2000c101924 */
[----:B------:R-:W-:Y:S05]  /*9740*/  BRA `(.L_x_25420) ;  /* 0x0000000400407947 */ /* 0x000fea0003800000 */
.L_x_25427:
        /* <DEDUP_REMOVED lines=11> */
.L_x_25440:
[----:B------:R-:W-:Y:S01]  /*9800*/  HADD2.F32 R4, -RZ, R4.H0_H0 ;  /* 0x20000004ff047230 */ /* 0x000fe20000004100 */
[----:B------:R-:W-:-:S04]  /*9810*/  CS2R R6, SRZ ;  /* 0x0000000000067805 */ /* 0x000fc8000001ff00 */
[----:B------:R-:W-:-:S06]  /*9820*/  FMUL.FTZ R4, R4, 1 ;  /* 0x3f80000004047820 */ /* 0x000fcc0000410000 */
[----:B------:R-:W0:Y:S02]  /*9830*/  F2F.F64.F32 R4, R4 ;  /* 0x0000000400047310 */ /* 0x000e240000201800 */
[----:B0-----:R0:W-:Y:S01]  /*9840*/  STG.E.128 desc[UR36][R2.64], R4 ;  /* 0x0000000402007986 */ /* 0x0011e2000c101d24 */
[----:B------:R-:W-:Y:S05]  /*9850*/  BRA `(.L_x_25420) ;  /* 0x0000000000fc7947 */ /* 0x000fea0003800000 */
.L_x_25439:
[----:B------:R-:W-:-:S09]  /*9860*/  UISETP.NE.AND UP0, UPT, UR4, 0xf, UPT ;  /* 0x0000000f0400788c */ /* 0x000fd2000bf05270 */
[----:B------:R-:W-:Y:S05]  /*9870*/  BRA.U !UP0, `(.L_x_25441) ;  /* 0x0000000108e87547 */ /* 0x000fea000b800000 */
[----:B------:R-:W-:-:S09]  /*9880*/  UISETP.NE.AND UP0, UPT, UR4, 0x17, UPT ;  /* 0x000000170400788c */ /* 0x000fd2000bf05270 */
[----:B------:R-:W-:Y:S05]  /*9890*/  BRA.U !UP0, `(.L_x_25442) ;  /* 0x0000000108907547 */ /* 0x000fea000b800000 */
[----:B------:R-:W-:-:S09]  /*98a0*/  UISETP.NE.AND UP0, UPT, UR4, 0x18, UPT ;  /* 0x000000180400788c */ /* 0x000fd2000bf05270 */
[----:B------:R-:W-:Y:S05]  /*98b0*/  BRA.U !UP0, `(.L_x_25443) ;  /* 0x0000000108447547 */ /* 0x000fea000b800000 */
.L_x_25419:
        /* <DEDUP_REMOVED lines=16> */
.L_x_25444:
[----:B------:R-:W-:Y:S05]  /*99c0*/  BRA `(.L_x_25420) ;  /* 0x0000000000a07947 */ /* 0x000fea0003800000 */
.L_x_25443:
        /* <DEDUP_REMOVED lines=13> */
.L_x_25446:
[----:B------:R-:W-:Y:S05]  /*9aa0*/  BSYNC.RECONVERGENT B0 ;  /* 0x0000000000007941 */ /* 0x000fea0003800200 */
.L_x_25445:
[----:B------:R-:W-:-:S05]  /*9ab0*/  LOP3.LUT R5, R0, 0x80, R5, 0xf8, !PT ;  /* 0x0000008000057812 */ /* 0x000fca00078ef805 */
[----:B------:R0:W-:Y:S01]  /*9ac0*/  STG.E.U8 desc[UR36][R2.64], R5 ;  /* 0x0000000502007986 */ /* 0x0001e2000c101124 */
[----:B------:R-:W-:Y:S05]  /*9ad0*/  BRA `(.L_x_25420) ;  /* 0x00000000005c7947 */ /* 0x000fea0003800000 */
.L_x_25442:
        /* <DEDUP_REMOVED lines=12> */
.L_x_25448:
[----:B------:R-:W-:Y:S01]  /*9ba0*/  HFMA2 R0, -RZ, RZ, 0, 7.569789886474609375e-06 ;  /* 0x0000007fff007431 */ /* 0x000fe200000001ff */
[----:B------:R-:W-:-:S04]  /*9bb0*/  ISETP.GT.U32.AND P0, PT, R4, 0x7f800000, PT ;  /* 0x7f8000000400780c */ /* 0x000fc80003f04070 */
[----:B------:R-:W-:-:S09]  /*9bc0*/  SEL R0, R0, 0x7c, P0 ;  /* 0x0000007c00007807 */ /* 0x000fd20000000000 */
.L_x_25449:
[----:B------:R-:W-:Y:S05]  /*9bd0*/  BSYNC.RECONVERGENT B0 ;  /* 0x0000000000007941 */ /* 0x000fea0003800200 */
.L_x_25447:
[----:B------:R-:W-:-:S04]  /*9be0*/  SHF.R.U32.HI R5, RZ, 0x18, R5 ;  /* 0x00000018ff057819 */ /* 0x000fc80000011605 */
[----:B------:R-:W-:-:S05]  /*9bf0*/  LOP3.LUT R5, R0, 0x80, R5, 0xf8, !PT ;  /* 0x0000008000057812 */ /* 0x000fca00078ef805 */
[----:B------:R0:W-:Y:S01]  /*9c00*/  STG.E.U8 desc[UR36][R2.64], R5 ;  /* 0x0000000502007986 */ /* 0x0001e2000c101124 */
[----:B------:R-:W-:Y:S05]  /*9c10*/  BRA `(.L_x_25420) ;  /* 0x00000000000c7947 */ /* 0x000fea0003800000 */
.L_x_25441:
[----:B------:R-:W-:-:S05]  /*9c20*/  HADD2.F32 R0, -RZ, R4.H0_H0 ;  /* 0x20000004ff007230 */ /* 0x000fca0000004100 */
[----:B------:R-:W-:-:S05]  /*9c30*/  F2FP.BF16.F32.PACK_AB R0, RZ, R0 ;  /* 0x00000000ff00723e */ /* 0x000fca00000010ff */
[----:B------:R0:W-:Y:S02]  /*9c40*/  STG.E.U16 desc[UR36][R2.64], R0 ;  /* 0x0000000002007986 */ /* 0x0001e4000c101524 */
.L_x_25420:
[----:B------:R-:W-:-:S07]  /*9c50*/  VIADD R17, R17, 0x80 ;  /* 0x0000008011117836 */ /* 0x000fce0000000000 */
.L_x_25380:
[----:B------:R-:W-:Y:S05]  /*9c60*/  BSYNC.RECONVERGENT B6 ;  /* 0x0000000000067941 */ /* 0x000fea0003800200 */
.L_x_25379:
        /* <DEDUP_REMOVED lines=306> */
.L_x_25450:
        /* <DEDUP_REMOVED lines=20> */
.L_x_25454:
[----:B------:R-:W2:Y:S02]  /*b0d0*/  LDG.E.U8 R2, desc[UR36][R2.64] ;  /* 0x0000002402027981 */ /* 0x000ea4000c1e1100 */
[----:B--2---:R-:W-:-:S04]  /*b0e0*/  I2FP.F32.U32 R0, R2 ;  /* 0x0000000200007245 */ /* 0x004fc80000201000 */
[----:B------:R-:W-:Y:S01]  /*b0f0*/  F2FP.F16.F32.PACK_AB R0, RZ, R0 ;  /* 0x00000000ff00723e */ /* 0x000fe200000000ff */
[----:B------:R-:W-:Y:S06]  /*b100*/  BRA `(.L_x_25456) ;  /* 0x0000000c009c7947 */ /* 0x000fec0003800000 */
.L_x_25453:
        /* <DEDUP_REMOVED lines=10> */
.L_x_25458:
[----:B------:R-:W2:Y:S02]  /*b1b0*/  LDG.E R2, desc[UR36][R2.64] ;  /* 0x0000002402027981 */ /* 0x000ea4000c1e1900 */
[----:B--2---:R-:W-:-:S04]  /*b1c0*/  I2FP.F32.S32 R0, R2 ;  /* 0x0000000200007245 */ /* 0x004fc80000201400 */
[----:B------:R-:W-:Y:S01]  /*b1d0*/  F2FP.F16.F32.PACK_AB R0, RZ, R0 ;  /* 0x00000000ff00723e */ /* 0x000fe200000000ff */
[----:B------:R-:W-:Y:S06]  /*b1e0*/  BRA `(.L_x_25456) ;  /* 0x0000000c00647947 */ /* 0x000fec0003800000 */
.L_x_25457:
[----:B------:R-:W2:Y:S02]  /*b1f0*/  LDG.E.U16 R2, desc[UR36][R2.64] ;  /* 0x0000002402027981 */ /* 0x000ea4000c1e1500 */
[----:B--2---:R-:W0:Y:S02]  /*b200*/  I2F.S16 R0, R2 ;  /* 0x0000000200007306 */ /* 0x004e240000101400 */
[----:B0-----:R-:W-:Y:S01]  /*b210*/  F2FP.F16.F32.PACK_AB R0, RZ, R0 ;  /* 0x00000000ff00723e */ /* 0x001fe200000000ff */
[----:B------:R-:W-:Y:S06]  /*b220*/  BRA `(.L_x_25456) ;  /* 0x0000000c00547947 */ /* 0x000fec0003800000 */
.L_x_25452:
        /* <DEDUP_REMOVED lines=9> */
.L_x_25460:
[----:B------:R1:W5:Y:S01]  /*b2c0*/  LDG.E.U16 R0, desc[UR36][R2.64] ;  /* 0x0000002402007981 */ /* 0x000362000c1e1500 */
[----:B------:R-:W-:Y:S05]  /*b2d0*/  BRA `(.L_x_25456) ;  /* 0x0000000c00287947 */ /* 0x000fea0003800000 */
.L_x_25459:
        /* <DEDUP_REMOVED lines=9> */
.L_x_25462:
[----:B------:R0:W5:Y:S01]  /*b370*/  LDG.E.U16 R0, desc[UR36][R2.64] ;  /* 0x0000002402007981 */ /* 0x000162000c1e1500 */
[----:B------:R-:W-:Y:S05]  /*b380*/  BRA `(.L_x_25456) ;  /* 0x0000000800fc7947 */ /* 0x000fea0003800000 */
.L_x_25461:
        /* <DEDUP_REMOVED lines=12> */
.L_x_25451:
        /* <DEDUP_REMOVED lines=13> */
.L_x_25465:
        /* <DEDUP_REMOVED lines=12> */
.L_x_25464:
        /* <DEDUP_REMOVED lines=27> */
.L_x_25467:
        /* <DEDUP_REMOVED lines=13> */
.L_x_25466:
[----:B------:R-:W2:Y:S02]  /*b860*/  LDG.E.U16 R0, desc[UR36][R2.64] ;  /* 0x0000002402007981 */ /* 0x000ea4000c1e1500 */
[----:B--2---:R-:W-:-:S05]  /*b870*/  IMAD.U32 R0, R0, 0x10000, RZ ;  /* 0x0001000000007824 */ /* 0x004fca00078e00ff */
[----:B------:R-:W-:Y:S01]  /*b880*/  F2FP.F16.F32.PACK_AB R0, RZ, R0 ;  /* 0x00000000ff00723e */ /* 0x000fe200000000ff */
[----:B------:R-:W-:Y:S06]  /*b890*/  BRA `(.L_x_25456) ;  /* 0x0000000400b87947 */ /* 0x000fec0003800000 */
.L_x_25463:
        /* <DEDUP_REMOVED lines=12> */
.L_x_25470:
        /* <DEDUP_REMOVED lines=21> */
.L_x_25474:
[----:B------:R-:W-:Y:S05]  /*bab0*/  BSYNC.RECONVERGENT B1 ;  /* 0x0000000000017941 */ /* 0x000fea0003800200 */
.L_x_25473:
[----:B------:R-:W-:Y:S02]  /*bac0*/  SHF.L.U32 R0, R0, 0x14, RZ ;  /* 0x0000001400007819 */ /* 0x000fe400000006ff */
[----:B------:R-:W-:-:S04]  /*bad0*/  LEA R2, R2, 0x3b800000, 0x17 ;  /* 0x3b80000002027811 */ /* 0x000fc800078eb8ff */
[----:B------:R-:W-:-:S07]  /*bae0*/  LOP3.LUT R0, R2, R0, R7, 0xfe, !PT ;  /* 0x0000000002007212 */ /* 0x000fce00078efe07 */
.L_x_25472:
[----:B------:R-:W-:Y:S05]  /*baf0*/  BSYNC.RECONVERGENT B0 ;  /* 0x0000000000007941 */ /* 0x000fea0003800200 */
.L_x_25471:
[----:B------:R-:W-:Y:S01]  /*bb00*/  F2FP.F16.F32.PACK_AB R0, RZ, R0 ;  /* 0x00000000ff00723e */ /* 0x000fe200000000ff */
[----:B------:R-:W-:Y:S06]  /*bb10*/  BRA `(.L_x_25456) ;  /* 0x0000000400187947 */ /* 0x000fec0003800000 */
.L_x_25469:
        /* <DEDUP_REMOVED lines=21> */
.L_x_25478:
[----:B------:R-:W-:Y:S05]  /*bc70*/  BSYNC.RECONVERGENT B1 ;  /* 0x0000000000017941 */ /* 0x000fea0003800200 */
.L_x_25477:
[----:B------:R-:W-:Y:S01]  /*bc80*/  IMAD.SHL.U32 R0, R0, 0x200000, RZ ;  /* 0x0020000000007824 */ /* 0x000fe200078e00ff */
[----:B------:R-:W-:-:S04]  /*bc90*/  LEA R2, R2, 0x37800000, 0x17 ;  /* 0x3780000002027811 */ /* 0x000fc800078eb8ff */
[----:B------:R-:W-:-:S07]  /*bca0*/  LOP3.LUT R0, R2, R0, R7, 0xfe, !PT ;  /* 0x0000000002007212 */ /* 0x000fce00078efe07 */
.L_x_25476:
[----:B------:R-:W-:Y:S05]  /*bcb0*/  BSYNC.RECONVERGENT B0 ;  /* 0x0000000000007941 */ /* 0x000fea0003800200 */
.L_x_25475:
[----:B------:R-:W-:Y:S01]  /*bcc0*/  F2FP.F16.F32.PACK_AB R0, RZ, R0 ;  /* 0x00000000ff00723e */ /* 0x000fe200000000ff */
[----:B------:R-:W-:Y:S06]  /*bcd0*/  BRA `(.L_x_25456) ;  /* 0x0000000000a87947 */ /* 0x000fec0003800000 */
.L_x_25468:
        /* <DEDUP_REMOVED lines=12> */
[----:B------:R-:W-:Y:S01]  /*bda0*/  @!P0 IMAD.MOV.U32 R0, RZ, RZ, 0x7f800001 ;  /* 0x7f800001ff008424 */ /* 0x000fe200078e00ff */
[----:B------:R-:W-:-:S07]  /*bdb0*/  @P0 SHF.L.U32 R0, R2, 0x17, RZ ;  /* 0x0000001702000819 */ /* 0x000fce00000006ff */
.L_x_25482:
[----:B------:R-:W-:Y:S05]  /*bdc0*/  BSYNC.RECONVERGENT B0 ;  /* 0x0000000000007941 */ /* 0x000fea0003800200 */
.L_x_25481:
[----:B------:R-:W-:Y:S01]  /*bdd0*/  F2FP.F16.F32.PACK_AB R0, RZ, R0 ;  /* 0x00000000ff00723e */ /* 0x000fe200000000ff */
[----:B------:R-:W-:Y:S06]  /*bde0*/  BRA `(.L_x_25456) ;  /* 0x0000000000647947 */ /* 0x000fec0003800000 */
.L_x_25455:
        /* <DEDUP_REMOVED lines=16> */
.L_x_25483:
[----:B------:R-:W-:Y:S01]  /*bef0*/  PRMT R0, RZ, 0x7610, R0 ;  /* 0x00007610ff007816 */ /* 0x000fe20000000000 */
[----:B------:R-:W-:Y:S06]  /*bf00*/  BRA `(.L_x_25456) ;  /* 0x00000000001c7947 */ /* 0x000fec0003800000 */
.L_x_25480:
[----:B------:R-:W2:Y:S02]  /*bf10*/  LDG.E.64 R2, desc[UR36][R2.64] ;  /* 0x0000002402027981 */ /* 0x000ea4000c1e1b00 */
[----:B--2---:R-:W0:Y:S02]  /*bf20*/  I2F.U64 R0, R2 ;  /* 0x0000000200007312 */ /* 0x004e240000301000 */
[----:B0-----:R-:W-:Y:S01]  /*bf30*/  F2FP.F16.F32.PACK_AB R0, RZ, R0 ;  /* 0x00000000ff00723e */ /* 0x001fe200000000ff */
[----:B------:R-:W-:Y:S06]  /*bf40*/  BRA `(.L_x_25456) ;  /* 0x00000000000c7947 */ /* 0x000fec0003800000 */
.L_x_25479:
[----:B------:R-:W2:Y:S02]  /*bf50*/  LDG.E R2, desc[UR36][R2.64] ;  /* 0x0000002402027981 */ /* 0x000ea4000c1e1900 */
[----:B--2---:R-:W-:-:S04]  /*bf60*/  I2FP.F32.U32 R0, R2 ;  /* 0x0000000200007245 */ /* 0x004fc80000201000 */
[----:B------:R-:W-:-:S07]  /*bf70*/  F2FP.F16.F32.PACK_AB R0, RZ, R0 ;  /* 0x00000000ff00723e */ /* 0x000fce00000000ff */
.L_x_25456:
[----:B-----5:R-:W-:Y:S01]  /*bf80*/  HADD2.F32 R0, -RZ, R0.H0_H0 ;  /* 0x20000000ff007230 */ /* 0x020fe20000004100 */
[----:B------:R-:W-:Y:S01]  /*bf90*/  MOV R5, 0x3ab5ebe6 ;  /* 0x3ab5ebe600057802 */ /* 0x000fe20000000f00 */
[----:B------:R-:W-:-:S03]  /*bfa0*/  UPRMT UR4, UR42, 0x9910, URZ ;  /* 0x000099102a047896 */ /* 0x000fc600080000ff */
[C---:B01----:R-:W-:Y:S01]  /*bfb0*/  FMUL.FTZ R2, R0.reuse, 1.4426950216293334961 ;  /* 0x3fb8aa3b00027820 */ /* 0x043fe20000410000 */
[----:B------:R-:W-:Y:S01]  /*bfc0*/  FSETP.GEU.FTZ.AND P0, PT, |R0|, 0.40999999642372131348, PT ;  /* 0x3ed1eb850000780b */ /* 0x000fe20003f1e200 */
[----:B------:R-:W-:-:S04]  /*bfd0*/  UISETP.GT.AND UP0, UPT, UR4, 0x9, UPT ;  /* 0x000000090400788c */ /* 0x000fc8000bf04270 */
[----:B------:R-:W0:Y:S02]  /*bfe0*/  FRND R2, R2 ;  /* 0x0000000200027307 */ /* 0x000e240000201000 */
        /* <DEDUP_REMOVED lines=20> */
[----:B------:R-:W-:-:S05]  /*c130*/  @!P0 FADD.FTZ R2, R0, R0 ;  /* 0x0000000000028221 */ /* 0x000fca0000010000 */
        /* <DEDUP_REMOVED lines=14> */
.L_x_25487:
[----:B------:R-:W-:-:S06]  /*c220*/  HADD2.F32 R3, -RZ, R2.H0_H0 ;  /* 0x20000002ff037230 */ /* 0x000fcc0000004100 */
[----:B------:R-:W0:Y:S02]  /*c230*/  F2I.S64.TRUNC R2, R3 ;  /* 0x0000000300027311 */ /* 0x000e24000020d900 */
[----:B0-----:R-:W-:Y:S01]  /*c240*/  STG.E.U8 desc[UR36][R16.64], R2 ;  /* 0x0000000210007986 */ /* 0x001fe2000c101124 */
[----:B------:R-:W-:Y:S05]  /*c250*/  EXIT ;  /* 0x000000000000794d */ /* 0x000fea0003800000 */
.L_x_25486:
        /* <DEDUP_REMOVED lines=10> */
.L_x_25490:
[----:B------:R-:W-:-:S04]  /*c300*/  HADD2.F32 R2, -RZ, R2.H0_H0 ;  /* 0x20000002ff027230 */ /* 0x000fc80000004100 */
[----:B------:R-:W0:Y:S02]  /*c310*/  F2I.FTZ.TRUNC.NTZ R3, R2 ;  /* 0x0000000200037305 */ /* 0x000e24000021f100 */
[----:B0-----:R-:W-:Y:S01]  /*c320*/  STG.E desc[UR36][R16.64], R3 ;  /* 0x0000000310007986 */ /* 0x001fe2000c101924 */
[----:B------:R-:W-:Y:S05]  /*c330*/  EXIT ;  /* 0x000000000000794d */ /* 0x000fea0003800000 */
.L_x_25489:
[----:B------:R-:W-:-:S04]  /*c340*/  HADD2.F32 R2, -RZ, R2.H0_H0 ;  /* 0x20000002ff027230 */ /* 0x000fc80000004100 */
[----:B------:R-:W0:Y:S02]  /*c350*/  F2I.FTZ.TRUNC.NTZ R3, R2 ;  /* 0x0000000200037305 */ /* 0x000e24000021f100 */
[----:B0-----:R-:W-:Y:S01]  /*c360*/  STG.E.U16 desc[UR36][R16.64], R3 ;  /* 0x0000000310007986 */ /* 0x001fe2000c101524 */
[----:B------:R-:W-:Y:S05]  /*c370*/  EXIT ;  /* 0x000000000000794d */ /* 0x000fea0003800000 */
.L_x_25485:
        /* <DEDUP_REMOVED lines=9> */
.L_x_25492:
[----:B------:R-:W-:Y:S01]  /*c410*/  STG.E.U16 desc[UR36][R16.64], R2 ;  /* 0x0000000210007986 */ /* 0x000fe2000c101524 */
[----:B------:R-:W-:Y:S05]  /*c420*/  EXIT ;  /* 0x000000000000794d */ /* 0x000fea0003800000 */
.L_x_25491:
        /* <DEDUP_REMOVED lines=10> */
.L_x_25494:
[----:B------:R-:W-:-:S05]  /*c4d0*/  HADD2.F32 R0, -RZ, R2.H0_H0 ;  /* 0x20000002ff007230 */ /* 0x000fca0000004100 */
[----:B------:R-:W-:-:S04]  /*c4e0*/  F2FP.F16.F32.PACK_AB R0, RZ, R0 ;  /* 0x00000000ff00723e */ /* 0x000fc800000000ff */
[----:B------:R-:W-:-:S05]  /*c4f0*/  PRMT R0, R0, 0x5410, RZ ;  /* 0x0000541000007816 */ /* 0x000fca00000000ff */
[----:B------:R-:W-:Y:S01]  /*c500*/  STG.E desc[UR36][R16.64], R0 ;  /* 0x0000000010007986 */ /* 0x000fe2000c101924 */
[----:B------:R-:W-:Y:S05]  /*c510*/  EXIT ;  /* 0x000000000000794d */ /* 0x000fea0003800000 */
.L_x_25493:
[----:B------:R-:W-:-:S05]  /*c520*/  HADD2.F32 R2, -RZ, R2.H0_H0 ;  /* 0x20000002ff027230 */ /* 0x000fca0000004100 */
[----:B------:R-:W-:-:S06]  /*c530*/  FMUL.FTZ R2, R2, 1 ;  /* 0x3f80000002027820 */ /* 0x000fcc0000410000 */
[----:B------:R-:W0:Y:S02]  /*c540*/  F2F.F64.F32 R2, R2 ;  /* 0x0000000200027310 */ /* 0x000e240000201800 */
[----:B0-----:R-:W-:Y:S01]  /*c550*/  STG.E.64 desc[UR36][R16.64], R2 ;  /* 0x0000000210007986 */ /* 0x001fe2000c101b24 */
[----:B------:R-:W-:Y:S05]  /*c560*/  EXIT ;  /* 0x000000000000794d */ /* 0x000fea0003800000 */
.L_x_25484:
        /* <DEDUP_REMOVED lines=14> */
.L_x_25498:
        /* <DEDUP_REMOVED lines=17> */
.L_x_25501:
[----:B------:R-:W-:-:S04]  /*c760*/  SHF.R.U32.HI R3, RZ, 0x18, R3 ;  /* 0x00000018ff037819 */ /* 0x000fc80000011603 */
[----:B------:R-:W-:-:S04]  /*c770*/  LOP3.LUT R0, R0, 0x80, R3, 0xf8, !PT ;  /* 0x0000008000007812 */ /* 0x000fc800078ef803 */
[----:B------:R-:W-:-:S07]  /*c780*/  PRMT R8, R0, 0x7610, R8 ;  /* 0x0000761000087816 */ /* 0x000fce0000000008 */
.L_x_25500:
[----:B------:R-:W-:Y:S05]  /*c790*/  BSYNC.RECONVERGENT B0 ;  /* 0x0000000000007941 */ /* 0x000fea0003800200 */
.L_x_25499:
[----:B------:R-:W-:Y:S01]  /*c7a0*/  STG.E.U8 desc[UR36][R16.64], R8 ;  /* 0x0000000810007986 */ /* 0x000fe2000c101124 */
[----:B------:R-:W-:Y:S05]  /*c7b0*/  EXIT ;  /* 0x000000000000794d */ /* 0x000fea0003800000 */
.L_x_25497:
        /* <DEDUP_REMOVED lines=17> */
.L_x_25504:
[----:B------:R-:W-:-:S04]  /*c8d0*/  SHF.R.U32.HI R3, RZ, 0x18, R3 ;  /* 0x00000018ff037819 */ /* 0x000fc80000011603 */
[----:B------:R-:W-:-:S04]  /*c8e0*/  LOP3.LUT R0, R0, 0x80, R3, 0xf8, !PT ;  /* 0x0000008000007812 */ /* 0x000fc800078ef803 */
[----:B------:R-:W-:-:S07]  /*c8f0*/  PRMT R8, R0, 0x7610, R8 ;  /* 0x0000761000087816 */ /* 0x000fce0000000008 */
.L_x_25503:
[----:B------:R-:W-:Y:S05]  /*c900*/  BSYNC.RECONVERGENT B0 ;  /* 0x0000000000007941 */ /* 0x000fea0003800200 */
.L_x_25502:
[----:B------:R-:W-:Y:S01]  /*c910*/  STG.E.U8 desc[UR36][R16.64], R8 ;  /* 0x0000000810007986 */ /* 0x000fe2000c101124 */
[----:B------:R-:W-:Y:S05]  /*c920*/  EXIT ;  /* 0x000000000000794d */ /* 0x000fea0003800000 */
.L_x_25496:
        /* <DEDUP_REMOVED lines=22> */
.L_x_25506:
[----:B------:R-:W-:-:S06]  /*ca90*/  HADD2.F32 R2, -RZ, R2.H0_H0 ;  /* 0x20000002ff027230 */ /* 0x000fcc0000004100 */
[----:B------:R-:W0:Y:S02]  /*caa0*/  F2I.U64.TRUNC R2, R2 ;  /* 0x0000000200027311 */ /* 0x000e24000020d800 */
[----:B0-----:R-:W-:Y:S01]  /*cab0*/  STG.E.64 desc[UR36][R16.64], R2 ;  /* 0x0000000210007986 */ /* 0x001fe2000c101b24 */
[----:B------:R-:W-:Y:S05]  /*cac0*/  EXIT ;  /* 0x000000000000794d */ /* 0x000fea0003800000 */
.L_x_25505:
[----:B------:R-:W-:-:S04]  /*cad0*/  HADD2.F32 R2, -RZ, R2.H0_H0 ;  /* 0x20000002ff027230 */ /* 0x000fc80000004100 */
[----:B------:R-:W0:Y:S02]  /*cae0*/  F2I.FTZ.U32.TRUNC.NTZ R3, R2 ;  /* 0x0000000200037305 */ /* 0x000e24000021f000 */
[----:B0-----:R-:W-:Y:S01]  /*caf0*/  STG.E desc[UR36][R16.64], R3 ;  /* 0x0000000310007986 */ /* 0x001fe2000c101924 */
[----:B------:R-:W-:Y:S05]  /*cb00*/  EXIT ;  /* 0x000000000000794d */ /* 0x000fea0003800000 */
.L_x_25495:
        /* <DEDUP_REMOVED lines=11> */
.L_x_25508:
[----:B------:R-:W-:Y:S01]  /*cbc0*/  HADD2.F32 R2, -RZ, R2.H0_H0 ;  /* 0x20000002ff027230 */ /* 0x000fe20000004100 */
[----:B------:R-:W-:-:S04]  /*cbd0*/  CS2R R6, SRZ ;  /* 0x0000000000067805 */ /* 0x000fc8000001ff00 */
[----:B------:R-:W-:-:S04]  /*cbe0*/  FMUL.FTZ R2, R2, 1 ;  /* 0x3f80000002027820 */ /* 0x000fc80000410000 */
[----:B------:R-:W0:Y:S02]  /*cbf0*/  F2F.F64.F32 R4, R2 ;  /* 0x0000000200047310 */ /* 0x000e240000201800 */
[----:B0-----:R-:W-:Y:S01]  /*cc00*/  STG.E.128 desc[UR36][R16.64], R4 ;  /* 0x0000000410007986 */ /* 0x001fe2000c101d24 */
[----:B------:R-:W-:Y:S05]  /*cc10*/  EXIT ;  /* 0x000000000000794d */ /* 0x000fea0003800000 */
.L_x_25507:
[----:B------:R-:W-:-:S09]  /*cc20*/  UISETP.NE.AND UP0, UPT, UR4, 0xf, UPT ;  /* 0x0000000f0400788c */ /* 0x000fd2000bf05270 */
[----:B------:R-:W-:Y:S05]  /*cc30*/  BRA.U !UP0, `(.L_x_25509) ;  /* 0x0000000108e87547 */ /* 0x000fea000b800000 */
[----:B------:R-:W-:-:S09]  /*cc40*/  UISETP.NE.AND UP0, UPT, UR4, 0x17, UPT ;  /* 0x000000170400788c */ /* 0x000fd2000bf05270 */
[----:B------:R-:W-:Y:S05]  /*cc50*/  BRA.U !UP0, `(.L_x_25510) ;  /* 0x0000000108907547 */ /* 0x000fea000b800000 */
[----:B------:R-:W-:-:S09]  /*cc60*/  UISETP.NE.AND UP0, UPT, UR4, 0x18, UPT ;  /* 0x000000180400788c */ /* 0x000fd2000bf05270 */
[----:B------:R-:W-:Y:S05]  /*cc70*/  BRA.U !UP0, `(.L_x_25511) ;  /* 0x0000000108447547 */ /* 0x000fea000b800000 */
.L_x_25488:
        /* <DEDUP_REMOVED lines=16> */
.L_x_25512:
[----:B------:R-:W-:Y:S05]  /*cd80*/  EXIT ;  /* 0x000000000000794d */ /* 0x000fea0003800000 */
.L_x_25511:
        /* <DEDUP_REMOVED lines=13> */
.L_x_25514:
[----:B------:R-:W-:Y:S05]  /*ce60*/  BSYNC.RECONVERGENT B0 ;  /* 0x0000000000007941 */ /* 0x000fea0003800200 */
.L_x_25513:
[----:B------:R-:W-:-:S05]  /*ce70*/  LOP3.LUT R3, R0, 0x80, R3, 0xf8, !PT ;  /* 0x0000008000037812 */ /* 0x000fca00078ef803 */
[----:B------:R-:W-:Y:S01]  /*ce80*/  STG.E.U8 desc[UR36][R16.64], R3 ;  /* 0x0000000310007986 */ /* 0x000fe2000c101124 */
[----:B------:R-:W-:Y:S05]  /*ce90*/  EXIT ;  /* 0x000000000000794d */ /* 0x000fea0003800000 */
.L_x_25510:
        /* <DEDUP_REMOVED lines=12> */
.L_x_25516:
[----:B------:R-:W-:Y:S01]  /*cf60*/  HFMA2 R0, -RZ, RZ, 0, 7.569789886474609375e-06 ;  /* 0x0000007fff007431 */ /* 0x000fe200000001ff */
[----:B------:R-:W-:-:S04]  /*cf70*/  ISETP.GT.U32.AND P0, PT, R2, 0x7f800000, PT ;  /* 0x7f8000000200780c */ /* 0x000fc80003f04070 */
[----:B------:R-:W-:-:S09]  /*cf80*/  SEL R0, R0, 0x7c, P0 ;  /* 0x0000007c00007807 */ /* 0x000fd20000000000 */
.L_x_25517:
[----:B------:R-:W-:Y:S05]  /*cf90*/  BSYNC.RECONVERGENT B0 ;  /* 0x0000000000007941 */ /* 0x000fea0003800200 */
.L_x_25515:
[----:B------:R-:W-:-:S04]  /*cfa0*/  SHF.R.U32.HI R3, RZ, 0x18, R3 ;  /* 0x00000018ff037819 */ /* 0x000fc80000011603 */
[----:B------:R-:W-:-:S05]  /*cfb0*/  LOP3.LUT R3, R0, 0x80, R3, 0xf8, !PT ;  /* 0x0000008000037812 */ /* 0x000fca00078ef803 */
[----:B------:R-:W-:Y:S01]  /*cfc0*/  STG.E.U8 desc[UR36][R16.64], R3 ;  /* 0x0000000310007986 */ /* 0x000fe2000c101124 */
[----:B------:R-:W-:Y:S05]  /*cfd0*/  EXIT ;  /* 0x000000000000794d */ /* 0x000fea0003800000 */
.L_x_25509:
[----:B------:R-:W-:-:S05]  /*cfe0*/  HADD2.F32 R0, -RZ, R2.H0_H0 ;  /* 0x20000002ff007230 */ /* 0x000fca0000004100 */
[----:B------:R-:W-:-:S05]  /*cff0*/  F2FP.BF16.F32.PACK_AB R0, RZ, R0 ;  /* 0x00000000ff00723e */ /* 0x000fca00000010ff */
[----:B------:R-:W-:Y:S01]  /*d000*/  STG.E.U16 desc[UR36][R16.64], R0 ;  /* 0x0000000010007986 */ /* 0x000fe2000c101524 */
[----:B------:R-:W-:Y:S05]  /*d010*/  EXIT ;  /* 0x000000000000794d */ /* 0x000fea0003800000 */
.L_x_25518:
        /* <DEDUP_REMOVED lines=14> */
.L_x_36072:


//--------------------- .text._ZN2at6native27unrolled_elementwise_kernelIZZZNS0_17expm1_kernel_cudaERNS_18TensorIteratorBaseEENKUlvE_clEvENKUlvE4_clEvEUlN3c104HalfEE_St5arrayIPcLm2EELi4E23TrivialOffsetCalculatorILi1EjESD_NS0_6memory12LoadWithCastILi1EEENSE_13StoreWithCastILi1EEEEEviT_T0_T2_T3_T4_T5_ --------------------------
	.section	.text._ZN2at6native27unrolled_elementwise_kernelIZZZNS0_17expm1_kernel_cudaERNS_18TensorIteratorBaseEENKUlvE_clEvENKUlvE4_clEvEUlN3c104HalfEE_St5arrayIPcLm2EELi4E23TrivialOffsetCalculatorILi1EjESD_NS0_6memory12LoadWithCastILi1EEENSE_13StoreWithCastILi1EEEEEviT_T0_T2_T3_T4_T5_,"ax",@progbits
	.align	128
        .global         _ZN2at6native27unrolled_elementwise_kernelIZZZNS0_17expm1_kernel_cudaERNS_18TensorIteratorBaseEENKUlvE_clEvENKUlvE4_clEvEUlN3c104HalfEE_St5arrayIPcLm2EELi4E23TrivialOffsetCalculatorILi1EjESD_NS0_6memory12LoadWithCastILi1EEENSE_13StoreWithCastILi1EEEEEviT_T0_T2_T3_T4_T5_
        .type           _ZN2at6native27unrolled_elementwise_kernelIZZZNS0_17expm1_kernel_cudaERNS_18TensorIteratorBaseEENKUlvE_clEvENKUlvE4_clEvEUlN3c104HalfEE_St5arrayIPcLm2EELi4E23TrivialOffsetCalculatorILi1EjESD_NS0_6memory12LoadWithCastILi1EEENSE_13StoreWithCastILi1EEEEEviT_T0_T2_T3_T4_T5_,@function
        .size           _ZN2at6native27unrolled_elementwise_kernelIZZZNS0_17expm1_kernel_cudaERNS_18TensorIteratorBaseEENKUlvE_clEvENKUlvE4_clEvEUlN3c104HalfEE_St5arrayIPcLm2EELi4E23TrivialOffsetCalculatorILi1EjESD_NS0_6memory12LoadWithCastILi1EEENSE_13StoreWithCastILi1EEEEEviT_T0_T2_T3_T4_T5_,(.L_x_36073 - _ZN2at6native27unrolled_elementwise_kernelIZZZNS0_17expm1_kernel_cudaERNS_18TensorIteratorBaseEENKUlvE_clEvENKUlvE4_clEvEUlN3c104HalfEE_St5arrayIPcLm2EELi4E23TrivialOffsetCalculatorILi1EjESD_NS0_6memory12LoadWithCastILi1EEENSE_13StoreWithCastILi1EEEEEviT_T0_T2_T3_T4_T5_)
        .other          _ZN2at6native27unrolled_elementwise_kernelIZZZNS0_17expm1_kernel_cudaERNS_18TensorIteratorBaseEENKUlvE_clEvENKUlvE4_clEvEUlN3c104HalfEE_St5arrayIPcLm2EELi4E23TrivialOffsetCalculatorILi1EjESD_NS0_6memory12LoadWithCastILi1EEENSE_13StoreWithCastILi1EEEEEviT_T0_T2_T3_T4_T5_,@"STO_CUDA_ENTRY STV_DEFAULT"
_ZN2at6native27unrolled_elementwise_kernelIZZZNS0_17expm1_kernel_cudaERNS_18TensorIteratorBaseEENKUlvE_clEvENKUlvE4_clEvEUlN3c104HalfEE_St5arrayIPcLm2EELi4E23TrivialOffsetCalculatorILi1EjESD_NS0_6memory12LoadWithCastILi1EEENSE_13StoreWithCastILi1EEEEEviT_T0_T2_T3_T4_T5_:
.text._ZN2at6native27unrolled_elementwise_kernelIZZZNS0_17expm1_kernel_cudaERNS_18TensorIteratorBaseEENKUlvE_clEvENKUlvE4_clEvEUlN3c104HalfEE_St5arrayIPcLm2EELi4E23TrivialOffsetCalculatorILi1EjESD_NS0_6memory12LoadWithCastILi1EEENSE_13StoreWithCastILi1EEEEEviT_T0_T2_T3_T4_T5_:
        /* <DEDUP_REMOVED lines=34> */
.L_x_25524:
[----:B------:R-:W2:Y:S02]  /*0220*/  LDG.E.U8 R2, desc[UR36][R2.64] ;  /* 0x0000002402027981 */ /* 0x000ea4000c1e1100 */
[----:B--2---:R-:W-:-:S04]  /*0230*/  I2FP.F32.U32 R0, R2 ;  /* 0x0000000200007245 */ /* 0x004fc80000201000 */
[----:B------:R-:W-:-:S04]  /*0240*/  F2FP.F16.F32.PACK_AB R0, RZ, R0 ;  /* 0x00000000ff00723e */ /* 0x000fc800000000ff */
[----:B------:R-:W-:Y:S01]  /*0250*/  PRMT R24, R0, 0x7610, R24 ;  /* 0x0000761000187816 */ /* 0x000fe20000000018 */
[----:B------:R-:W-:Y:S06]  /*0260*/  BRA `(.L_x_25526) ;  /* 0x0000000c00d47947 */ /* 0x000fec0003800000 */
.L_x_25523:
        /* <DEDUP_REMOVED lines=11> */
.L_x_25528:
[----:B------:R-:W2:Y:S02]  /*0320*/  LDG.E R2, desc[UR36][R2.64] ;  /* 0x0000002402027981 */ /* 0x000ea4000c1e1900 */
[----:B--2---:R-:W-:-:S04]  /*0330*/  I2FP.F32.S32 R0, R2 ;  /* 0x0000000200007245 */ /* 0x004fc80000201400 */
[----:B------:R-:W-:-:S04]  /*0340*/  F2FP.F16.F32.PACK_AB R0, RZ, R0 ;  /* 0x00000000ff00723e */ /* 0x000fc800000000ff */
[----:B------:R-:W-:Y:S01]  /*0350*/  PRMT R24, R0, 0x7610, R24 ;  /* 0x0000761000187816 */ /* 0x000fe20000000018 */
[----:B------:R-:W-:Y:S06]  /*0360*/  BRA `(.L_x_25526) ;  /* 0x0000000c00947947 */ /* 0x000fec0003800000 */
.L_x_25527:
[----:B------:R-:W2:Y:S02]  /*0370*/  LDG.E.U16 R2, desc[UR36][R2.64] ;  /* 0x0000002402027981 */ /* 0x000ea4000c1e1500 */
[----:B--2---:R-:W0:Y:S02]  /*0380*/  I2F.S16 R0, R2 ;  /* 0x0000000200007306 */ /* 0x004e240000101400 */
[----:B0-----:R-:W-:-:S04]  /*0390*/  F2FP.F16.F32.PACK_AB R0, RZ, R0 ;  /* 0x00000000ff00723e */ /* 0x001fc800000000ff */
[----:B------:R-:W-:Y:S01]  /*03a0*/  PRMT R24, R0, 0x7610, R24 ;  /* 0x0000761000187816 */ /* 0x000fe20000000018 */
[----:B------:R-:W-:Y:S06]  /*03b0*/  BRA `(.L_x_25526) ;  /* 0x0000000c00807947 */ /* 0x000fec0003800000 */
.L_x_25522:
        /* <DEDUP_REMOVED lines=9> */
.L_x_25530:
[----:B------:R1:W5:Y:S01]  /*0450*/  LDG.E.U16 R24, desc[UR36][R2.64] ;  /* 0x0000002402187981 */ /* 0x000362000c1e1500 */
[----:B------:R-:W-:Y:S05]  /*0460*/  BRA `(.L_x_25526) ;  /* 0x0000000c00547947 */ /* 0x000fea0003800000 */
.L_x_25529:
        /* <DEDUP_REMOVED lines=9> */
.L_x_25532:
[----:B------:R0:W5:Y:S01]  /*0500*/  LDG.E.U16 R24, desc[UR36][R2.64] ;  /* 0x0000002402187981 */ /* 0x000162000c1e1500 */
[----:B------:R-:W-:Y:S05]  /*0510*/  BRA `(.L_x_25526) ;  /* 0x0000000c00287947 */ /* 0x000fea0003800000 */
.L_x_25531:
        /* <DEDUP_REMOVED lines=13> */
.L_x_25521:
        /* <DEDUP_REMOVED lines=14> */
.L_x_25535:
        /* <DEDUP_REMOVED lines=13> */
.L_x_25534:
        /* <DEDUP_REMOVED lines=27> */
.L_x_25537:
        /* <DEDUP_REMOVED lines=14> */
.L_x_25536:
[----:B------:R-:W2:Y:S02]  /*0a30*/  LDG.E.U16 R0, desc[UR36][R2.64] ;  /* 0x0000002402007981 */ /* 0x000ea4000c1e1500 */
[----:B--2---:R-:W-:-:S05]  /*0a40*/  IMAD.U32 R0, R0, 0x10000, RZ ;  /* 0x0001000000007824 */ /* 0x004fca00078e00ff */
[----:B------:R-:W-:-:S04]  /*0a50*/  F2FP.F16.F32.PACK_AB R0, RZ, R0 ;  /* 0x00000000ff00723e */ /* 0x000fc800000000ff */
[----:B------:R-:W-:Y:S01]  /*0a60*/  PRMT R24, R0, 0x7610, R24 ;  /* 0x0000761000187816 */ /* 0x000fe20000000018 */
[----:B------:R-:W-:Y:S06]  /*0a70*/  BRA `(.L_x_25526) ;  /* 0x0000000400d07947 */ /* 0x000fec0003800000 */
.L_x_25533:
        /* <DEDUP_REMOVED lines=13> */
.L_x_25540:
        /* <DEDUP_REMOVED lines=21> */
.L_x_25544:
[----:B------:R-:W-:Y:S05]  /*0ca0*/  BSYNC.RECONVERGENT B1 ;  /* 0x0000000000017941 */ /* 0x000fea0003800200 */
.L_x_25543:
[----:B------:R-:W-:Y:S01]  /*0cb0*/  IMAD.SHL.U32 R0, R0, 0x100000, RZ ;  /* 0x0010000000007824 */ /* 0x000fe200078e00ff */
[----:B------:R-:W-:-:S04]  /*0cc0*/  LEA R2, R2, 0x3b800000, 0x17 ;  /* 0x3b80000002027811 */ /* 0x000fc800078eb8ff */
[----:B------:R-:W-:-:S07]  /*0cd0*/  LOP3.LUT R0, R2, R0, R7, 0xfe, !PT ;  /* 0x0000000002007212 */ /* 0x000fce00078efe07 */
.L_x_25542:
[----:B------:R-:W-:Y:S05]  /*0ce0*/  BSYNC.RECONVERGENT B0 ;  /* 0x0000000000007941 */ /* 0x000fea0003800200 */
.L_x_25541:
[----:B------:R-:W-:-:S04]  /*0cf0*/  F2FP.F16.F32.PACK_AB R0, RZ, R0 ;  /* 0x00000000ff00723e */ /* 0x000fc800000000ff */
[----:B------:R-:W-:Y:S01]  /*0d00*/  PRMT R24, R0, 0x7610, R24 ;  /* 0x0000761000187816 */ /* 0x000fe20000000018 */
[----:B------:R-:W-:Y:S06]  /*0d10*/  BRA `(.L_x_25526) ;  /* 0x0000000400287947 */ /* 0x000fec0003800000 */
.L_x_25539:
        /* <DEDUP_REMOVED lines=21> */
.L_x_25548:
[----:B------:R-:W-:Y:S05]  /*0e70*/  BSYNC.RECONVERGENT B1 ;  /* 0x0000000000017941 */ /* 0x000fea0003800200 */
.L_x_25547:
[----:B------:R-:W-:Y:S01]  /*0e80*/  IMAD.SHL.U32 R0, R0, 0x200000, RZ ;  /* 0x0020000000007824 */ /* 0x000fe200078e00ff */
[----:B------:R-:W-:-:S04]  /*0e90*/  LEA R2, R2, 0x37800000, 0x17 ;  /* 0x3780000002027811 */ /* 0x000fc800078eb8ff */
[----:B------:R-:W-:-:S07]  /*0ea0*/  LOP3.LUT R0, R2, R0, R7, 0xfe, !PT ;  /* 0x0000000002007212 */ /* 0x000fce00078efe07 */
.L_x_25546:
[----:B------:R-:W-:Y:S05]  /*0eb0*/  BSYNC.RECONVERGENT B0 ;  /* 0x0000000000007941 */ /* 0x000fea0003800200 */
.L_x_25545:
[----:B------:R-:W-:-:S04]  /*0ec0*/  F2FP.F16.F32.PACK_AB R0, RZ, R0 ;  /* 0x00000000ff00723e */ /* 0x000fc800000000ff */
[----:B------:R-:W-:Y:S01]  /*0ed0*/  PRMT R24, R0, 0x7610, R24 ;  /* 0x0000761000187816 */ /* 0x000fe20000000018 */
[----:B------:R-:W-:Y:S06]  /*0ee0*/  BRA `(.L_x_25526) ;  /* 0x0000000000b47947 */ /* 0x000fec0003800000 */
.L_x_25538:
[----:B------:R-:W-:-:S09]  /*0ef0*/  UISETP.NE.AND UP0, UPT, UR4, 0x1c, UPT ;  /* 0x0000001c0400788c */ /* 0x000fd2000bf05270 */
[----:B------:R-:W-:Y:S05]  /*0f00*/  BRA.U !UP0, `(.L_x_25549) ;  /* 0x00000001089c7547 */ /* 0x000fea000b800000 */
[----:B------:R-:W-:-:S09]  /*0f10*/  UISETP.NE.AND UP0, UPT, UR4, 0x1d, UPT ;  /* 0x0000001d0400788c */ /* 0x000fd2000bf05270 */
[----:B------:R-:W-:Y:S05]  /*0f20*/  BRA.U !UP0, `(.L_x_25550) ;  /* 0x0000000108807547 */ /* 0x000fea000b800000 */
[----:B------:R-:W-:-:S09]  /*0f30*/  UISETP.NE.AND UP0, UPT, UR4, 0x2c, UPT ;  /* 0x0000002c0400788c */ /* 0x000fd2000bf05270 */
[----:B------:R-:W-:Y:S05]  /*0f40*/  BRA.U !UP0, `(.L_x_25551) ;  /* 0x0000000108487547 */ /* 0x000fea000b800000 */
.L_x_25525:
        /* <DEDUP_REMOVED lines=16> */
.L_x_25552:
[----:B------:R-:W-:Y:S01]  /*1050*/  PRMT R24, RZ, 0x7610, R24 ;  /* 0x00007610ff187816 */ /* 0x000fe20000000018 */
[----:B------:R-:W-:Y:S06]  /*1060*/  BRA `(.L_x_25526) ;  /* 0x0000000000547947 */ /* 0x000fec0003800000 */
.L_x_25551:
        /* <DEDUP_REMOVED lines=8> */
.L_x_25554:
[----:B------:R-:W-:Y:S05]  /*10f0*/  BSYNC.RECONVERGENT B0 ;  /* 0x0000000000007941 */ /* 0x000fea0003800200 */
.L_x_25553:
[----:B------:R-:W-:-:S04]  /*1100*/  F2FP.F16.F32.PACK_AB R0, RZ, R0 ;  /* 0x00000000ff00723e */ /* 0x000fc800000000ff */
[----:B------:R-:W-:Y:S01]  /*1110*/  PRMT R24, R0, 0x7610, R24 ;  /* 0x0000761000187816 */ /* 0x000fe20000000018 */
[----:B------:R-:W-:Y:S06]  /*1120*/  BRA `(.L_x_25526) ;  /* 0x0000000000247947 */ /* 0x000fec0003800000 */
.L_x_25550:
[----:B------:R-:W2:Y:S02]  /*1130*/  LDG.E.64 R2, desc[UR36][R2.64] ;  /* 0x0000002402027981 */ /* 0x000ea4000c1e1b00 */
[----:B--2---:R-:W0:Y:S02]  /*1140*/  I2F.U64 R0, R2 ;  /* 0x0000000200007312 */ /* 0x004e240000301000 */
[----:B0-----:R-:W-:-:S04]  /*1150*/  F2FP.F16.F32.PACK_AB R0, RZ, R0 ;  /* 0x00000000ff00723e */ /* 0x001fc800000000ff */
[----:B------:R-:W-:Y:S01]  /*1160*/  PRMT R24, R0, 0x7610, R24 ;  /* 0x0000761000187816 */ /* 0x000fe20000000018 */
[----:B------:R-:W-:Y:S06]  /*1170*/  BRA `(.L_x_25526) ;  /* 0x0000000000107947 */ /* 0x000fec0003800000 */
.L_x_25549:
[----:B------:R-:W2:Y:S02]  /*1180*/  LDG.E R2, desc[UR36][R2.64] ;  /* 0x0000002402027981 */ /* 0x000ea4000c1e1900 */
[----:B--2---:R-:W-:-:S04]  /*1190*/  I2FP.F32.U32 R0, R2 ;  /* 0x0000000200007245 */ /* 0x004fc80000201000 */
[----:B------:R-:W-:-:S04]  /*11a0*/  F2FP.F16.F32.PACK_AB R0, RZ, R0 ;  /* 0x00000000ff00723e */ /* 0x000fc800000000ff */
[----:B------:R-:W-:-:S07]  /*11b0*/  PRMT R24, R0, 0x7610, R24 ;  /* 0x0000761000187816 */ /* 0x000fce0000000018 */
.L_x_25526:
[----:B------:R-:W-:-:S07]  /*11c0*/  VIADD R16, R19, 0x80 ;  /* 0x0000008013107836 */ /* 0x000fce0000000000 */
.L_x_25520:
[----:B------:R-:W-:Y:S05]  /*11d0*/  BSYNC.RECONVERGENT B6 ;  /* 0x0000000000067941 */ /* 0x000fea0003800200 */
.L_x_25519:
        /* <DEDUP_REMOVED lines=26> */
.L_x_25560:
[----:B------:R-:W2:Y:S02]  /*1380*/  LDG.E.U8 R2, desc[UR36][R2.64] ;  /* 0x0000002402027981 */ /* 0x000ea4000c1e1100 */
[----:B--2---:R-:W-:-:S04]  /*1390*/  I2FP.F32.U32 R0, R2 ;  /* 0x0000000200007245 */ /* 0x004fc80000201000 */
[----:B------:R-:W-:-:S04]  /*13a0*/  F2FP.F16.F32.PACK_AB R0, RZ, R0 ;  /* 0x00000000ff00723e */ /* 0x000fc800000000ff */
[----:B------:R-:W-:Y:S01]  /*13b0*/  PRMT R23, R0, 0x7610, R23 ;  /* 0x0000761000177816 */ /* 0x000fe20000000017 */
[----:B------:R-:W-:Y:S06]  /*13c0*/  BRA `(.L_x_25562) ;  /* 0x0000000c00d47947 */ /* 0x000fec0003800000 */
.L_x_25559:
        /* <DEDUP_REMOVED lines=11> */
.L_x_25564:
[----:B------:R-:W2:Y:S02]  /*1480*/  LDG.E R2, desc[UR36][R2.64] ;  /* 0x0000002402027981 */ /* 0x000ea4000c1e1900 */
[----:B--2---:R-:W-:-:S04]  /*1490*/  I2FP.F32.S32 R0, R2 ;  /* 0x0000000200007245 */ /* 0x004fc80000201400 */
[----:B------:R-:W-:-:S04]  /*14a0*/  F2FP.F16.F32.PACK_AB R0, RZ, R0 ;  /* 0x00000000ff00723e */ /* 0x000fc800000000ff */
[----:B------:R-:W-:Y:S01]  /*14b0*/  PRMT R23, R0, 0x7610, R23 ;  /* 0x0000761000177816 */ /* 0x000fe20000000017 */
[----:B------:R-:W-:Y:S06]  /*14c0*/  BRA `(.L_x_25562) ;  /* 0x0000000c00947947 */ /* 0x000fec0003800000 */
.L_x_25563:
[----:B------:R-:W2:Y:S02]  /*14d0*/  LDG.E.U16 R2, desc[UR36][R2.64] ;  /* 0x0000002402027981 */ /* 0x000ea4000c1e1500 */
[----:B--2---:R-:W0:Y:S02]  /*14e0*/  I2F.S16 R0, R2 ;  /* 0x0000000200007306 */ /* 0x004e240000101400 */
[----:B0-----:R-:W-:-:S04]  /*14f0*/  F2FP.F16.F32.PACK_AB R0, RZ, R0 ;  /* 0x00000000ff00723e */ /* 0x001fc800000000ff */
[----:B------:R-:W-:Y:S01]  /*1500*/  PRMT R23, R0, 0x7610, R23 ;  /* 0x0000761000177816 */ /* 0x000fe20000000017 */
[----:B------:R-:W-:Y:S06]  /*1510*/  BRA `(.L_x_25562) ;  /* 0x0000000c00807947 */ /* 0x000fec0003800000 */
.L_x_25558:
        /* <DEDUP_REMOVED lines=9> */
.L_x_25566:
[----:B------:R0:W5:Y:S01]  /*15b0*/  LDG.E.U16 R23, desc[UR36][R2.64] ;  /* 0x0000002402177981 */ /* 0x000162000c1e1500 */
[----:B------:R-:W-:Y:S05]  /*15c0*/  BRA `(.L_x_25562) ;  /* 0x0000000c00547947 */ /* 0x000fea0003800000 */
.L_x_25565:
        /* <DEDUP_REMOVED lines=9> */
.L_x_25568:
[----:B------:R1:W5:Y:S01]  /*1660*/  LDG.E.U16 R23, desc[UR36][R2.64] ;  /* 0x0000002402177981 */ /* 0x000362000c1e1500 */
[----:B------:R-:W-:Y:S05]  /*1670*/  BRA `(.L_x_25562) ;  /* 0x0000000c00287947 */ /* 0x000fea0003800000 */
.L_x_25567:
        /* <DEDUP_REMOVED lines=13> */
.L_x_25557:
        /* <DEDUP_REMOVED lines=14> */
.L_x_25571:
        /* <DEDUP_REMOVED lines=13> */
.L_x_25570:
        /* <DEDUP_REMOVED lines=27> */
.L_x_25573:
        /* <DEDUP_REMOVED lines=14> */
.L_x_25572:
[----:B------:R-:W2:Y:S02]  /*1b90*/  LDG.E.U16 R0, desc[UR36][R2.64] ;  /* 0x0000002402007981 */ /* 0x000ea4000c1e1500 */
[----:B--2---:R-:W-:-:S05]  /*1ba0*/  IMAD.U32 R0, R0, 0x10000, RZ ;  /* 0x0001000000007824 */ /* 0x004fca00078e00ff */
[----:B------:R-:W-:-:S04]  /*1bb0*/  F2FP.F16.F32.PACK_AB R0, RZ, R0 ;  /* 0x00000000ff00723e */ /* 0x000fc800000000ff */
[----:B------:R-:W-:Y:S01]  /*1bc0*/  PRMT R23, R0, 0x7610, R23 ;  /* 0x0000761000177816 */ /* 0x000fe20000000017 */
[----:B------:R-:W-:Y:S06]  /*1bd0*/  BRA `(.L_x_25562) ;  /* 0x0000000400d07947 */ /* 0x000fec0003800000 */
.L_x_25569:
        /* <DEDUP_REMOVED lines=13> */
.L_x_25576:
        /* <DEDUP_REMOVED lines=21> */
.L_x_25580:
[----:B------:R-:W-:Y:S05]  /*1e00*/  BSYNC.RECONVERGENT B1 ;  /* 0x0000000000017941 */ /* 0x000fea0003800200 */
.L_x_25579:
[----:B------:R-:W-:Y:S01]  /*1e10*/  IMAD.SHL.U32 R0, R0, 0x100000, RZ ;  /* 0x0010000000007824 */ /* 0x000fe200078e00ff */
[----:B------:R-:W-:-:S04]  /*1e20*/  LEA R2, R2, 0x3b800000, 0x17 ;  /* 0x3b80000002027811 */ /* 0x000fc800078eb8ff */
[----:B------:R-:W-:-:S07]  /*1e30*/  LOP3.LUT R0, R2, R0, R7, 0xfe, !PT ;  /* 0x0000000002007212 */ /* 0x000fce00078efe07 */
.L_x_25578:
[----:B------:R-:W-:Y:S05]  /*1e40*/  BSYNC.RECONVERGENT B0 ;  /* 0x0000000000007941 */ /* 0x000fea0003800200 */
.L_x_25577:
[----:B------:R-:W-:-:S04]  /*1e50*/  F2FP.F16.F32.PACK_AB R0, RZ, R0 ;  /* 0x00000000ff00723e */ /* 0x000fc800000000ff */
[----:B------:R-:W-:Y:S01]  /*1e60*/  PRMT R23, R0, 0x7610, R23 ;  /* 0x0000761000177816 */ /* 0x000fe20000000017 */
[----:B------:R-:W-:Y:S06]  /*1e70*/  BRA `(.L_x_25562) ;  /* 0x0000000400287947 */ /* 0x000fec0003800000 */
.L_x_25575:
        /* <DEDUP_REMOVED lines=21> */
.L_x_25584:
[----:B------:R-:W-:Y:S05]  /*1fd0*/  BSYNC.RECONVERGENT B1 ;  /* 0x0000000000017941 */ /* 0x000fea0003800200 */
.L_x_25583:
[----:B------:R-:W-:Y:S01]  /*1fe0*/  IMAD.SHL.U32 R0, R0, 0x200000, RZ ;  /* 0x0020000000007824 */ /* 0x000fe200078e00ff */
[----:B------:R-:W-:-:S04]  /*1ff0*/  LEA R2, R2, 0x37800000, 0x17 ;  /* 0x3780000002027811 */ /* 0x000fc800078eb8ff */
[----:B------:R-:W-:-:S07]  /*2000*/  LOP3.LUT R0, R2, R0, R7, 0xfe, !PT ;  /* 0x0000000002007212 */ /* 0x000fce00078efe07 */
.L_x_25582:
[----:B------:R-:W-:Y:S05]  /*2010*/  BSYNC.RECONVERGENT B0 ;  /* 0x0000000000007941 */ /* 0x000fea0003800200 */
.L_x_25581:
[----:B------:R-:W-:-:S04]  /*2020*/  F2FP.F16.F32.PACK_AB R0, RZ, R0 ;  /* 0x00000000ff00723e */ /* 0x000fc800000000ff */
[----:B------:R-:W-:Y:S01]  /*2030*/  PRMT R23, R0, 0x7610, R23 ;  /* 0x0000761000177816 */ /* 0x000fe20000000017 */
[----:B------:R-:W-:Y:S06]  /*2040*/  BRA `(.L_x_25562) ;  /* 0x0000000000b47947 */ /* 0x000fec0003800000 */
.L_x_25574:
        /* <DEDUP_REMOVED lines=14> */
.L_x_25588:
[----:B------:R-:W-:Y:S05]  /*2130*/  BSYNC.RECONVERGENT B0 ;  /* 0x0000000000007941 */ /* 0x000fea0003800200 */
.L_x_25587:
[----:B------:R-:W-:-:S04]  /*2140*/  F2FP.F16.F32.PACK_AB R0, RZ, R0 ;  /* 0x00000000ff00723e */ /* 0x000fc800000000ff */
[----:B------:R-:W-:Y:S01]  /*2150*/  PRMT R23, R0, 0x7610, R23 ;  /* 0x0000761000177816 */ /* 0x000fe20000000017 */
[----:B------:R-:W-:Y:S06]  /*2160*/  BRA `(.L_x_25562) ;  /* 0x00000000006c7947 */ /* 0x000fec0003800000 */
.L_x_25561:
        /* <DEDUP_REMOVED lines=16> */
.L_x_25589:
[----:B------:R-:W-:Y:S01]  /*2270*/  PRMT R23, RZ, 0x7610, R23 ;  /* 0x00007610ff177816 */ /* 0x000fe20000000017 */
[----:B------:R-:W-:Y:S06]  /*2280*/  BRA `(.L_x_25562) ;  /* 0x0000000000247947 */ /* 0x000fec0003800000 */
.L_x_25586:
[----:B------:R-:W2:Y:S02]  /*2290*/  LDG.E.64 R2, desc[UR36][R2.64] ;  /* 0x0000002402027981 */ /* 0x000ea4000c1e1b00 */
[----:B--2---:R-:W0:Y:S02]  /*22a0*/  I2F.U64 R0, R2 ;  /* 0x0000000200007312 */ /* 0x004e240000301000 */
[----:B0-----:R-:W-:-:S04]  /*22b0*/  F2FP.F16.F32.PACK_AB R0, RZ, R0 ;  /* 0x00000000ff00723e */ /* 0x001fc800000000ff */
[----:B------:R-:W-:Y:S01]  /*22c0*/  PRMT R23, R0, 0x7610, R23 ;  /* 0x0000761000177816 */ /* 0x000fe20000000017 */
[----:B------:R-:W-:Y:S06]  /*22d0*/  BRA `(.L_x_25562) ;  /* 0x0000000000107947 */ /* 0x000fec0003800000 */
.L_x_25585:
[----:B------:R-:W2:Y:S02]  /*22e0*/  LDG.E R2, desc[UR36][R2.64] ;  /* 0x0000002402027981 */ /* 0x000ea4000c1e1900 */
[----:B--2---:R-:W-:-:S04]  /*22f0*/  I2FP.F32.U32 R0, R2 ;  /* 0x0000000200007245 */ /* 0x004fc80000201000 */
[----:B------:R-:W-:-:S04]  /*2300*/  F2FP.F16.F32.PACK_AB R0, RZ, R0 ;  /* 0x00000000ff00723e */ /* 0x000fc800000000ff */
[----:B------:R-:W-:-:S07]  /*2310*/  PRMT R23, R0, 0x7610, R23 ;  /* 0x0000761000177816 */ /* 0x000fce0000000017 */
.L_x_25562:
[----:B------:R-:W-:-:S07]  /*2320*/  VIADD R16, R16, 0x80 ;  /* 0x0000008010107836 */ /* 0x000fce0000000000 */
.L_x_25556:
[----:B------:R-:W-:Y:S05]  /*2330*/  BSYNC.RECONVERGENT B6 ;  /* 0x0000000000067941 */ /* 0x000fea0003800200 */
.L_x_25555:
        /* <DEDUP_REMOVED lines=26> */
.L_x_25595:
[----:B------:R-:W2:Y:S02]  /*24e0*/  LDG.E.U8 R2, desc[UR36][R2.64] ;  /* 0x0000002402027981 */ /* 0x000ea4000c1e1100 */
[----:B--2---:R-:W-:-:S04]  /*24f0*/  I2FP.F32.U32 R0, R2 ;  /* 0x0000000200007245 */ /* 0x004fc80000201000 */
[----:B------:R-:W-:-:S04]  /*2500*/  F2FP.F16.F32.PACK_AB R0, RZ, R0 ;  /* 0x00000000ff00723e */ /* 0x000fc800000000ff */
[----:B------:R-:W-:Y:S01]  /*2510*/  PRMT R25, R0, 0x7610, R25 ;  /* 0x0000761000197816 */ /* 0x000fe20000000019 */
[----:B------:R-:W-:Y:S06]  /*2520*/  BRA `(.L_x_25597) ;  /* 0x0000000c00d47947 */ /* 0x000fec0003800000 */
.L_x_25594:
        /* <DEDUP_REMOVED lines=11> */
.L_x_25599:
[----:B------:R-:W2:Y:S02]  /*25e0*/  LDG.E R2, desc[UR36][R2.64] ;  /* 0x0000002402027981 */ /* 0x000ea4000c1e1900 */
[----:B--2---:R-:W-:-:S04]  /*25f0*/  I2FP.F32.S32 R0, R2 ;  /* 0x0000000200007245 */ /* 0x004fc80000201400 */
[----:B------:R-:W-:-:S04]  /*2600*/  F2FP.F16.F32.PACK_AB R0, RZ, R0 ;  /* 0x00000000ff00723e */ /* 0x000fc800000000ff */
[----:B------:R-:W-:Y:S01]  /*2610*/  PRMT R25, R0, 0x7610, R25 ;  /* 0x0000761000197816 */ /* 0x000fe20000000019 */
[----:B------:R-:W-:Y:S06]  /*2620*/  BRA `(.L_x_25597) ;  /* 0x0000000c00947947 */ /* 0x000fec0003800000 */
.L_x_25598:
[----:B------:R-:W2:Y:S02]  /*2630*/  LDG.E.U16 R2, desc[UR36][R2.64] ;  /* 0x0000002402027981 */ /* 0x000ea4000c1e1500 */
[----:B--2---:R-:W0:Y:S02]  /*2640*/  I2F.S16 R0, R2 ;  /* 0x0000000200007306 */ /* 0x004e240000101400 */
[----:B0-----:R-:W-:-:S04]  /*2650*/  F2FP.F16.F32.PACK_AB R0, RZ, R0 ;  /* 0x00000000ff00723e */ /* 0x001fc800000000ff */
[----:B------:R-:W-:Y:S01]  /*2660*/  PRMT R25, R0, 0x7610, R25 ;  /* 0x0000761000197816 */ /* 0x000fe20000000019 */
[----:B------:R-:W-:Y:S06]  /*2670*/  BRA `(.L_x_25597) ;  /* 0x0000000c00807947 */ /* 0x000fec0003800000 */
.L_x_25593:
        /* <DEDUP_REMOVED lines=9> */
.L_x_25601:
[----:B------:R0:W5:Y:S01]  /*2710*/  LDG.E.U16 R25, desc[UR36][R2.64] ;  /* 0x0000002402197981 */ /* 0x000162000c1e1500 */
[----:B------:R-:W-:Y:S05]  /*2720*/  BRA `(.L_x_25597) ;  /* 0x0000000c00547947 */ /* 0x000fea0003800000 */
.L_x_25600:
        /* <DEDUP_REMOVED lines=9> */
.L_x_25603:
[----:B------:R1:W5:Y:S01]  /*27c0*/  LDG.E.U16 R25, desc[UR36][R2.64] ;  /* 0x0000002402197981 */ /* 0x000362000c1e1500 */
[----:B------:R-:W-:Y:S05]  /*27d0*/  BRA `(.L_x_25597) ;  /* 0x0000000c00287947 */ /* 0x000fea0003800000 */
.L_x_25602:
        /* <DEDUP_REMOVED lines=13> */
.L_x_25592:
        /* <DEDUP_REMOVED lines=14> */
.L_x_25606:
        /* <DEDUP_REMOVED lines=13> */
.L_x_25605:
        /* <DEDUP_REMOVED lines=27> */
.L_x_25608:
        /* <DEDUP_REMOVED lines=14> */
.L_x_25607:
[----:B------:R-:W2:Y:S02]  /*2cf0*/  LDG.E.U16 R0, desc[UR36][R2.64] ;  /* 0x0000002402007981 */ /* 0x000ea4000c1e1500 */
[----:B--2---:R-:W-:-:S05]  /*2d00*/  IMAD.U32 R0, R0, 0x10000, RZ ;  /* 0x0001000000007824 */ /* 0x004fca00078e00ff */
[----:B------:R-:W-:-:S04]  /*2d10*/  F2FP.F16.F32.PACK_AB R0, RZ, R0 ;  /* 0x00000000ff00723e */ /* 0x000fc800000000ff */
[----:B------:R-:W-:Y:S01]  /*2d20*/  PRMT R25, R0, 0x7610, R25 ;  /* 0x0000761000197816 */ /* 0x000fe20000000019 */
[----:B------:R-:W-:Y:S06]  /*2d30*/  BRA `(.L_x_25597) ;  /* 0x0000000400d07947 */ /* 0x000fec0003800000 */
.L_x_25604:
        /* <DEDUP_REMOVED lines=13> */
.L_x_25611:
        /* <DEDUP_REMOVED lines=21> */
.L_x_25615:
[----:B------:R-:W-:Y:S05]  /*2f60*/  BSYNC.RECONVERGENT B1 ;  /* 0x0000000000017941 */ /* 0x000fea0003800200 */
.L_x_25614:
[----:B------:R-:W-:Y:S01]  /*2f70*/  IMAD.SHL.U32 R0, R0, 0x100000, RZ ;  /* 0x0010000000007824 */ /* 0x000fe200078e00ff */
[----:B------:R-:W-:-:S04]  /*2f80*/  LEA R2, R2, 0x3b800000, 0x17 ;  /* 0x3b80000002027811 */ /* 0x000fc800078eb8ff */
[----:B------:R-:W-:-:S07]  /*2f90*/  LOP3.LUT R0, R2, R0, R7, 0xfe, !PT ;  /* 0x0000000002007212 */ /* 0x000fce00078efe07 */
.L_x_25613:
[----:B------:R-:W-:Y:S05]  /*2fa0*/  BSYNC.RECONVERGENT B0 ;  /* 0x0000000000007941 */ /* 0x000fea0003800200 */
.L_x_25612:
[----:B------:R-:W-:-:S04]  /*2fb0*/  F2FP.F16.F32.PACK_AB R0, RZ, R0 ;  /* 0x00000000ff00723e */ /* 0x000fc800000000ff */
[----:B------:R-:W-:Y:S01]  /*2fc0*/  PRMT R25, R0, 0x7610, R25 ;  /* 0x0000761000197816 */ /* 0x000fe20000000019 */
[----:B------:R-:W-:Y:S06]  /*2fd0*/  BRA `(.L_x_25597) ;  /* 0x0000000400287947 */ /* 0x000fec0003800000 */
.L_x_25610:
        /* <DEDUP_REMOVED lines=21> */
.L_x_25619:
[----:B------:R-:W-:Y:S05]  /*3130*/  BSYNC.RECONVERGENT B1 ;  /* 0x0000000000017941 */ /* 0x000fea0003800200 */
.L_x_25618:
[----:B------:R-:W-:Y:S01]  /*3140*/  IMAD.SHL.U32 R0, R0, 0x200000, RZ ;  /* 0x0020000000007824 */ /* 0x000fe200078e00ff */
[----:B------:R-:W-:-:S04]  /*3150*/  LEA R2, R2, 0x37800000, 0x17 ;  /* 0x3780000002027811 */ /* 0x000fc800078eb8ff */
[----:B------:R-:W-:-:S07]  /*3160*/  LOP3.LUT R0, R2, R0, R7, 0xfe, !PT ;  /* 0x0000000002007212 */ /* 0x000fce00078efe07 */
.L_x_25617:
[----:B------:R-:W-:Y:S05]  /*3170*/  BSYNC.RECONVERGENT B0 ;  /* 0x0000000000007941 */ /* 0x000fea0003800200 */
.L_x_25616:
[----:B------:R-:W-:-:S04]  /*3180*/  F2FP.F16.F32.PACK_AB R0, RZ, R0 ;  /* 0x00000000ff00723e */ /* 0x000fc800000000ff */
[----:B------:R-:W-:Y:S01]  /*3190*/  PRMT R25, R0, 0x7610, R25 ;  /* 0x0000761000197816 */ /* 0x000fe20000000019 */
[----:B------:R-:W-:Y:S06]  /*31a0*/  BRA `(.L_x_25597) ;  /* 0x0000000000b47947 */ /* 0x000fec0003800000 */
.L_x_25609:
        /* <DEDUP_REMOVED lines=14> */
.L_x_25623:
[----:B------:R-:W-:Y:S05]  /*3290*/  BSYNC.RECONVERGENT B0 ;  /* 0x0000000000007941 */ /* 0x000fea0003800200 */
.L_x_25622:
[----:B------:R-:W-:-:S04]  /*32a0*/  F2FP.F16.F32.PACK_AB R0, RZ, R0 ;  /* 0x00000000ff00723e */ /* 0x000fc800000000ff */
[----:B------:R-:W-:Y:S01]  /*32b0*/  PRMT R25, R0, 0x7610, R25 ;  /* 0x0000761000197816 */ /* 0x000fe20000000019 */
[----:B------:R-:W-:Y:S06]  /*32c0*/  BRA `(.L_x_25597) ;  /* 0x00000000006c7947 */ /* 0x000fec0003800000 */
.L_x_25596:
        /* <DEDUP_REMOVED lines=16> */
.L_x_25624:
[----:B------:R-:W-:Y:S01]  /*33d0*/  PRMT R25, RZ, 0x7610, R25 ;  /* 0x00007610ff197816 */ /* 0x000fe20000000019 */
[----:B------:R-:W-:Y:S06]  /*33e0*/  BRA `(.L_x_25597) ;  /* 0x0000000000247947 */ /* 0x000fec0003800000 */
.L_x_25621:
[----:B------:R-:W2:Y:S02]  /*33f0*/  LDG.E.64 R2, desc[UR36][R2.64] ;  /* 0x0000002402027981 */ /* 0x000ea4000c1e1b00 */
[----:B--2---:R-:W0:Y:S02]  /*3400*/  I2F.U64 R0, R2 ;  /* 0x0000000200007312 */ /* 0x004e240000301000 */
[----:B0-----:R-:W-:-:S04]  /*3410*/  F2FP.F16.F32.PACK_AB R0, RZ, R0 ;  /* 0x00000000ff00723e */ /* 0x001fc800000000ff */
[----:B------:R-:W-:Y:S01]  /*3420*/  PRMT R25, R0, 0x7610, R25 ;  /* 0x0000761000197816 */ /* 0x000fe20000000019 */
[----:B------:R-:W-:Y:S06]  /*3430*/  BRA `(.L_x_25597) ;  /* 0x0000000000107947 */ /* 0x000fec0003800000 */
.L_x_25620:
[----:B------:R-:W2:Y:S02]  /*3440*/  LDG.E R2, desc[UR36][R2.64] ;  /* 0x0000002402027981 */ /* 0x000ea4000c1e1900 */
[----:B--2---:R-:W-:-:S04]  /*3450*/  I2FP.F32.U32 R0, R2 ;  /* 0x0000000200007245 */ /* 0x004fc80000201000 */
[----:B------:R-:W-:-:S04]  /*3460*/  F2FP.F16.F32.PACK_AB R0, RZ, R0 ;  /* 0x00000000ff00723e */ /* 0x000fc800000000ff */
[----:B------:R-:W-:-:S07]  /*3470*/  PRMT R25, R0, 0x7610, R25 ;  /* 0x0000761000197816 */ /* 0x000fce0000000019 */
.L_x_25597:
[----:B------:R-:W-:-:S07]  /*3480*/  VIADD R16, R16, 0x80 ;  /* 0x0000008010107836 */ /* 0x000fce0000000000 */
.L_x_25591:
[----:B------:R-:W-:Y:S05]  /*3490*/  BSYNC.RECONVERGENT B6 ;  /* 0x0000000000067941 */ /* 0x000fea0003800200 */
.L_x_25590:
        /* <DEDUP_REMOVED lines=25> */
.L_x_25630:
[----:B------:R-:W2:Y:S02]  /*3630*/  LDG.E.U8 R2, desc[UR36][R2.64] ;  /* 0x0000002402027981 */ /* 0x000ea4000c1e1100 */
[----:B--2---:R-:W-:-:S04]  /*3640*/  I2FP.F32.U32 R0, R2 ;  /* 0x0000000200007245 */ /* 0x004fc80000201000 */
[----:B------:R-:W-:Y:S01]  /*3650*/  F2FP.F16.F32.PACK_AB R0, RZ, R0 ;  /* 0x00000000ff00723e */ /* 0x000fe200000000ff */
[----:B------:R-:W-:Y:S06]  /*3660*/  BRA `(.L_x_25626) ;  /* 0x0000000c009c7947 */ /* 0x000fec0003800000 */
.L_x_25629:
        /* <DEDUP_REMOVED lines=10> */
.L_x_25633:
[----:B------:R-:W2:Y:S02]  /*3710*/  LDG.E R2, desc[UR36][R2.64] ;  /* 0x0000002402027981 */ /* 0x000ea4000c1e1900 */
[----:B--2---:R-:W-:-:S04]  /*3720*/  I2FP.F32.S32 R0, R2 ;  /* 0x0000000200007245 */ /* 0x004fc80000201400 */
[----:B------:R-:W-:Y:S01]  /*3730*/  F2FP.F16.F32.PACK_AB R0, RZ, R0 ;  /* 0x00000000ff00723e */ /* 0x000fe200000000ff */
[----:B------:R-:W-:Y:S06]  /*3740*/  BRA `(.L_x_25626) ;  /* 0x0000000c00647947 */ /* 0x000fec0003800000 */
.L_x_25632:
[----:B------:R-:W2:Y:S02]  /*3750*/  LDG.E.U16 R2, desc[UR36][R2.64] ;  /* 0x0000002402027981 */ /* 0x000ea4000c1e1500 */
[----:B--2---:R-:W0:Y:S02]  /*3760*/  I2F.S16 R0, R2 ;  /* 0x0000000200007306 */ /* 0x004e240000101400 */
[----:B0-----:R-:W-:Y:S01]  /*3770*/  F2FP.F16.F32.PACK_AB R0, RZ, R0 ;  /* 0x00000000ff00723e */ /* 0x001fe200000000ff */
[----:B------:R-:W-:Y:S06]  /*3780*/  BRA `(.L_x_25626) ;  /* 0x0000000c00547947 */ /* 0x000fec0003800000 */
.L_x_25628:
        /* <DEDUP_REMOVED lines=9> */
.L_x_25635:
[----:B------:R2:W5:Y:S01]  /*3820*/  LDG.E.U16 R0, desc[UR36][R2.64] ;  /* 0x0000002402007981 */ /* 0x000562000c1e1500 */
[----:B------:R-:W-:Y:S05]  /*3830*/  BRA `(.L_x_25626) ;  /* 0x0000000c00287947 */ /* 0x000fea0003800000 */
.L_x_25634:
        /* <DEDUP_REMOVED lines=9> */
.L_x_25637:
[----:B------:R3:W5:Y:S01]  /*38d0*/  LDG.E.U16 R0, desc[UR36][R2.64] ;  /* 0x0000002402007981 */ /* 0x000762000c1e1500 */
[----:B------:R-:W-:Y:S05]  /*38e0*/  BRA `(.L_x_25626) ;  /* 0x0000000800fc7947 */ /* 0x000fea0003800000 */
.L_x_25636:
        /* <DEDUP_REMOVED lines=12> */
.L_x_25627:
        /* <DEDUP_REMOVED lines=13> */
.L_x_25640:
        /* <DEDUP_REMOVED lines=12> */
.L_x_25639:
        /* <DEDUP_REMOVED lines=27> */
.L_x_25642:
        /* <DEDUP_REMOVED lines=13> */
.L_x_25641:
[----:B------:R-:W2:Y:S02]  /*3dc0*/  LDG.E.U16 R0, desc[UR36][R2.64] ;  /* 0x0000002402007981 */ /* 0x000ea4000c1e1500 */
[----:B--2---:R-:W-:-:S05]  /*3dd0*/  IMAD.U32 R0, R0, 0x10000, RZ ;  /* 0x0001000000007824 */ /* 0x004fca00078e00ff */
[----:B------:R-:W-:Y:S01]  /*3de0*/  F2FP.F16.F32.PACK_AB R0, RZ, R0 ;  /* 0x00000000ff00723e */ /* 0x000fe200000000ff */
[----:B------:R-:W-:Y:S06]  /*3df0*/  BRA `(.L_x_25626) ;  /* 0x0000000400b87947 */ /* 0x000fec0003800000 */
.L_x_25638:
        /* <DEDUP_REMOVED lines=12> */
.L_x_25645:
        /* <DEDUP_REMOVED lines=21> */
.L_x_25649:
[----:B------:R-:W-:Y:S05]  /*4010*/  BSYNC.RECONVERGENT B1 ;  /* 0x0000000000017941 */ /* 0x000fea0003800200 */
.L_x_25648:
[----:B------:R-:W-:Y:S01]  /*4020*/  IMAD.SHL.U32 R0, R0, 0x100000, RZ ;  /* 0x0010000000007824 */ /* 0x000fe200078e00ff */
[----:B------:R-:W-:-:S04]  /*4030*/  LEA R2, R2, 0x3b800000, 0x17 ;  /* 0x3b80000002027811 */ /* 0x000fc800078eb8ff */
[----:B------:R-:W-:-:S07]  /*4040*/  LOP3.LUT R0, R2, R0, R7, 0xfe, !PT ;  /* 0x0000000002007212 */ /* 0x000fce00078efe07 */
.L_x_25647:
[----:B------:R-:W-:Y:S05]  /*4050*/  BSYNC.RECONVERGENT B0 ;  /* 0x0000000000007941 */ /* 0x000fea0003800200 */
.L_x_25646:
[----:B------:R-:W-:Y:S01]  /*4060*/  F2FP.F16.F32.PACK_AB R0, RZ, R0 ;  /* 0x00000000ff00723e */ /* 0x000fe200000000ff */
[----:B------:R-:W-:Y:S06]  /*4070*/  BRA `(.L_x_25626) ;  /* 0x0000000400187947 */ /* 0x000fec0003800000 */
.L_x_25644:
        /* <DEDUP_REMOVED lines=21> */
.L_x_25653:
[----:B------:R-:W-:Y:S05]  /*41d0*/  BSYNC.RECONVERGENT B1 ;  /* 0x0000000000017941 */ /* 0x000fea0003800200 */
.L_x_25652:
[----:B------:R-:W-:Y:S01]  /*41e0*/  IMAD.SHL.U32 R0, R0, 0x200000, RZ ;  /* 0x0020000000007824 */ /* 0x000fe200078e00ff */
[----:B------:R-:W-:-:S04]  /*41f0*/  LEA R2, R2, 0x37800000, 0x17 ;  /* 0x3780000002027811 */ /* 0x000fc800078eb8ff */
[----:B------:R-:W-:-:S07]  /*4200*/  LOP3.LUT R0, R2, R0, R7, 0xfe, !PT ;  /* 0x0000000002007212 */ /* 0x000fce00078efe07 */
.L_x_25651:
[----:B------:R-:W-:Y:S05]  /*4210*/  BSYNC.RECONVERGENT B0 ;  /* 0x0000000000007941 */ /* 0x000fea0003800200 */
.L_x_25650:
[----:B------:R-:W-:Y:S01]  /*4220*/  F2FP.F16.F32.PACK_AB R0, RZ, R0 ;  /* 0x00000000ff00723e */ /* 0x000fe200000000ff */
[----:B------:R-:W-:Y:S06]  /*4230*/  BRA `(.L_x_25626) ;  /* 0x0000000000a87947 */ /* 0x000fec0003800000 */
.L_x_25643:
        /* <DEDUP_REMOVED lines=14> */
.L_x_25657:
[----:B------:R-:W-:Y:S05]  /*4320*/  BSYNC.RECONVERGENT B0 ;  /* 0x0000000000007941 */ /* 0x000fea0003800200 */
.L_x_25656:
[----:B------:R-:W-:Y:S01]  /*4330*/  F2FP.F16.F32.PACK_AB R0, RZ, R0 ;  /* 0x00000000ff00723e */ /* 0x000fe200000000ff */
[----:B------:R-:W-:Y:S06]  /*4340*/  BRA `(.L_x_25626) ;  /* 0x0000000000647947 */ /* 0x000fec0003800000 */
.L_x_25631:
        /* <DEDUP_REMOVED lines=16> */
.L_x_25658:
[----:B------:R-:W-:Y:S01]  /*4450*/  PRMT R0, RZ, 0x7610, R0 ;  /* 0x00007610ff007816 */ /* 0x000fe20000000000 */
[----:B------:R-:W-:Y:S06]  /*4460*/  BRA `(.L_x_25626) ;  /* 0x00000000001c7947 */ /* 0x000fec0003800000 */
.L_x_25655:
[----:B------:R-:W2:Y:S02]  /*4470*/  LDG.E.64 R2, desc[UR36][R2.64] ;  /* 0x0000002402027981 */ /* 0x000ea4000c1e1b00 */
[----:B--2---:R-:W0:Y:S02]  /*4480*/  I2F.U64 R0, R2 ;  /* 0x0000000200007312 */ /* 0x004e240000301000 */
[----:B0-----:R-:W-:Y:S01]  /*4490*/  F2FP.F16.F32.PACK_AB R0, RZ, R0 ;  /* 0x00000000ff00723e */ /* 0x001fe200000000ff */
[----:B------:R-:W-:Y:S06]  /*44a0*/  BRA `(.L_x_25626) ;  /* 0x00000000000c7947 */ /* 0x000fec0003800000 */
.L_x_25654:
[----:B------:R-:W2:Y:S02]  /*44b0*/  LDG.E R2, desc[UR36][R2.64] ;  /* 0x0000002402027981 */ /* 0x000ea4000c1e1900 */
[----:B--2---:R-:W-:-:S04]  /*44c0*/  I2FP.F32.U32 R0, R2 ;  /* 0x0000000200007245 */ /* 0x004fc80000201000 */
[----:B------:R-:W-:-:S07]  /*44d0*/  F2FP.F16.F32.PACK_AB R0, RZ, R0 ;  /* 0x00000000ff00723e */ /* 0x000fce00000000ff */
.L_x_25626:
[----:B------:R-:W-:Y:S05]  /*44e0*/  BSYNC.RECONVERGENT B6 ;  /* 0x0000000000067941 */ /* 0x000fea0003800200 */
.L_x_25625:
[----:B------:R-:W4:Y:S01]  /*44f0*/  LDC.U8 R16, c[0x0][0x3a4] ;  /* 0x0000e900ff107b82 */ /* 0x000f220000000000 */
[C---:B------:R-:W-:Y:S01]  /*4500*/  ISETP.GE.AND P0, PT, R19.reuse, R17, PT ;  /* 0x000000111300720c */ /* 0x040fe20003f06270 */
[C---:B0123--:R-:W-:Y:S01]  /*4510*/  VIADD R2, R19.reuse, 0x100 ;  /* 0x0000010013027836 */ /* 0x04ffe20000000000 */
[----:B------:R-:W-:Y:S01]  /*4520*/  BSSY.RECONVERGENT B0, `(.L_x_25659) ;  /* 0x0000020000007945 */ /* 0x000fe20003800200 */
[----:B------:R-:W-:-:S03]  /*4530*/  VIADD R22, R19, 0x80 ;  /* 0x0000008013167836 */ /* 0x000fc60000000000 */
[----:B------:R-:W-:Y:S01]  /*4540*/  ISETP.GE.AND P1, PT, R2, R17, PT ;  /* 0x000000110200720c */ /* 0x000fe20003f26270 */
[----:B------:R-:W-:-:S06]  /*4550*/  VIADD R2, R19, 0x180 ;  /* 0x0000018013027836 */ /* 0x000fcc0000000000 */
[----:B------:R-:W-:Y:S06]  /*4560*/  @P0 BRA `(.L_x_25660) ;  /* 0x00000000006c0947 */ /* 0x000fec0003800000 */
[----:B-----5:R-:W-:Y:S02]  /*4570*/  HADD2.F32 R24, -RZ, R24.H0_H0 ;  /* 0x20000018ff187230 */ /* 0x020fe40000004100 */
[----:B------:R-:W-:-:S03]  /*4580*/  IMAD.MOV.U32 R7, RZ, RZ, 0x3ab5ebe6 ;  /* 0x3ab5ebe6ff077424 */ /* 0x000fc600078e00ff */
[C---:B------:R-:W-:Y:S01]  /*4590*/  FMUL.FTZ R3, R24.reuse, 1.4426950216293334961 ;  /* 0x3fb8aa3b18037820 */ /* 0x040fe20000410000 */
[C---:B------:R-:W-:Y:S02]  /*45a0*/  FSETP.GEU.FTZ.AND P2, PT, |R24|.reuse, 0.40999999642372131348, PT ;  /* 0x3ed1eb851800780b */ /* 0x040fe40003f5e200 */
[----:B------:R-:W-:-:S03]  /*45b0*/  FSETP.NEU.FTZ.AND P4, PT, R24, RZ, PT ;  /* 0x000000ff1800720b */ /* 0x000fc60003f9d000 */
[----:B------:R-:W0:Y:S02]  /*45c0*/  FRND R3, R3 ;  /* 0x0000000300037307 */ /* 0x000e240000201000 */
[----:B0-----:R-:W-:-:S04]  /*45d0*/  FSEL R5, R3, RZ, P2 ;  /* 0x000000ff03057208 */ /* 0x001fc80001000000 */
        /* <DEDUP_REMOVED lines=19> */
[----:B------:R-:W-:-:S07]  /*4710*/  F2FP.F16.F32.PACK_AB R4, RZ, R4 ;  /* 0x00000004ff04723e */ /* 0x000fce00000000ff */
.L_x_25660:
[----:B------:R-:W-:Y:S05]  /*4720*/  BSYNC.RECONVERGENT B0 ;  /* 0x0000000000007941 */ /* 0x000fea0003800200 */
.L_x_25659:
[-C--:B------:R-:W-:Y:S01]  /*4730*/  ISETP.GE.AND P3, PT, R22, R17.reuse, PT ;  /* 0x000000111600720c */ /* 0x080fe20003f66270 */
[----:B------:R-:W-:Y:S01]  /*4740*/  BSSY.RECONVERGENT B0, `(.L_x_25661) ;  /* 0x000001e000007945 */ /* 0x000fe20003800200 */
[----:B------:R-:W-:-:S11]  /*4750*/  ISETP.GE.AND P2, PT, R2, R17, PT ;  /* 0x000000110200720c */ /* 0x000fd60003f46270 */
[----:B------:R-:W-:Y:S05]  /*4760*/  @P3 BRA `(.L_x_25662) ;  /* 0x00000000006c3947 */ /* 0x000fea0003800000 */
[----:B-----5:R-:W-:Y:S02]  /*4770*/  HADD2.F32 R23, -RZ, R23.H0_H0 ;  /* 0x20000017ff177230 */ /* 0x020fe40000004100 */
[----:B------:R-:W-:-:S03]  /*4780*/  IMAD.MOV.U32 R8, RZ, RZ, 0x3ab5ebe6 ;  /* 0x3ab5ebe6ff087424 */ /* 0x000fc600078e00ff */
[C---:B------:R-:W-:Y:S01]  /*4790*/  FMUL.FTZ R2, R23.reuse, 1.4426950216293334961 ;  /* 0x3fb8aa3b17027820 */ /* 0x040fe20000410000 */
[----:B------:R-:W-:-:S05]  /*47a0*/  FSETP.GEU.FTZ.AND P3, PT, |R23|, 0.40999999642372131348, PT ;  /* 0x3ed1eb851700780b */ /* 0x000fca0003f7e200 */
        /* <DEDUP_REMOVED lines=23> */
.L_x_25662:
[----:B------:R-:W-:Y:S05]  /*4920*/  BSYNC.RECONVERGENT B0 ;  /* 0x0000000000007941 */ /* 0x000fea0003800200 */
.L_x_25661:
[----:B------:R-:W-:Y:S04]  /*4930*/  BSSY.RECONVERGENT B0, `(.L_x_25663) ;  /* 0x000001d000007945 */ /* 0x000fe80003800200 */
[----:B------:R-:W-:Y:S05]  /*4940*/  @P1 BRA `(.L_x_25664) ;  /* 0x00000000006c1947 */ /* 0x000fea0003800000 */
        /* <DEDUP_REMOVED lines=27> */
.L_x_25664:
[----:B------:R-:W-:Y:S05]  /*4b00*/  BSYNC.RECONVERGENT B0 ;  /* 0x0000000000007941 */ /* 0x000fea0003800200 */
.L_x_25663:
        /* <DEDUP_REMOVED lines=29> */
.L_x_25666:
[----:B------:R-:W-:Y:S05]  /*4ce0*/  BSYNC.RECONVERGENT B0 ;  /* 0x0000000000007941 */ /* 0x000fea0003800200 */
.L_x_25665:
[----:B------:R-:W-:Y:S04]  /*4cf0*/  BSSY.RECONVERGENT B6, `(.L_x_25667) ;  /* 0x000010e000067945 */ /* 0x000fe80003800200 */
[----:B------:R-:W-:Y:S05]  /*4d00*/  @P0 BRA `(.L_x_25668) ;  /* 0x0000001000300947 */ /* 0x000fea0003800000 */
[----:B------:R-:W0:Y:S01]  /*4d10*/  LDCU UR4, c[0x0][0x3a8] ;  /* 0x00007500ff0477ac */ /* 0x000e220008000800 */
[----:B------:R-:W1:Y:S01]  /*4d20*/  LDC.64 R2, c[0x0][0x388] ;  /* 0x0000e200ff027b82 */ /* 0x000e620000000a00 */
[----:B-----5:R-:W-:Y:S01]  /*4d30*/  IMAD R0, R18, 0x200, R19 ;  /* 0x0000020012007824 */ /* 0x020fe200078e0213 */
        /* <DEDUP_REMOVED lines=20> */
.L_x_25672:
[----:B------:R-:W-:Y:S02]  /*4e80*/  HADD2.F32 R5, -RZ, R4.H0_H0 ;  /* 0x20000004ff057230 */ /* 0x000fe40000004100 */
[----:B------:R-:W-:-:S04]  /*4e90*/  IMAD.MOV.U32 R19, RZ, RZ, R22 ;  /* 0x000000ffff137224 */ /* 0x000fc800078e0016 */
[----:B------:R-:W0:Y:S02]  /*4ea0*/  F2I.S64.TRUNC R4, R5 ;  /* 0x0000000500047311 */ /* 0x000e24000020d900 */
[----:B0-----:R0:W-:Y:S01]  /*4eb0*/  STG.E.U8 desc[UR36][R2.64], R4 ;  /* 0x0000000402007986 */ /* 0x0011e2000c101124 */
[----:B------:R-:W-:Y:S05]  /*4ec0*/  BRA `(.L_x_25668) ;  /* 0x0000000c00c07947 */ /* 0x000fea0003800000 */
.L_x_25671:
        /* <DEDUP_REMOVED lines=11> */
.L_x_25675:
[----:B------:R-:W-:Y:S02]  /*4f80*/  HADD2.F32 R4, -RZ, R4.H0_H0 ;  /* 0x20000004ff047230 */ /* 0x000fe40000004100 */
[----:B------:R-:W-:Y:S02]  /*4f90*/  IMAD.MOV.U32 R19, RZ, RZ, R22 ;  /* 0x000000ffff137224 */ /* 0x000fe400078e0016 */
[----:B------:R-:W0:Y:S02]  /*4fa0*/  F2I.FTZ.TRUNC.NTZ R5, R4 ;  /* 0x0000000400057305 */ /* 0x000e24000021f100 */
[----:B0-----:R2:W-:Y:S01]  /*4fb0*/  STG.E desc[UR36][R2.64], R5 ;  /* 0x0000000502007986 */ /* 0x0015e2000c101924 */
[----:B------:R-:W-:Y:S05]  /*4fc0*/  BRA `(.L_x_25668) ;  /* 0x0000000c00807947 */ /* 0x000fea0003800000 */
.L_x_25674:
[----:B------:R-:W-:Y:S02]  /*4fd0*/  HADD2.F32 R4, -RZ, R4.H0_H0 ;  /* 0x20000004ff047230 */ /* 0x000fe40000004100 */
[----:B------:R-:W-:Y:S02]  /*4fe0*/  IMAD.MOV.U32 R19, RZ, RZ, R22 ;  /* 0x000000ffff137224 */ /* 0x000fe400078e0016 */
[----:B------:R-:W0:Y:S02]  /*4ff0*/  F2I.FTZ.TRUNC.NTZ R5, R4 ;  /* 0x0000000400057305 */ /* 0x000e24000021f100 */
[----:B0-----:R0:W-:Y:S01]  /*5000*/  STG.E.U16 desc[UR36][R2.64], R5 ;  /* 0x0000000502007986 */ /* 0x0011e2000c101524 */
[----:B------:R-:W-:Y:S05]  /*5010*/  BRA `(.L_x_25668) ;  /* 0x0000000c006c7947 */ /* 0x000fea0003800000 */
.L_x_25670:
        /* <DEDUP_REMOVED lines=10> */
.L_x_25677:
[----:B------:R0:W-:Y:S01]  /*50c0*/  STG.E.U16 desc[UR36][R2.64], R4 ;  /* 0x0000000402007986 */ /* 0x0001e2000c101524 */
[----:B------:R-:W-:Y:S01]  /*50d0*/  IMAD.MOV.U32 R19, RZ, RZ, R22 ;  /* 0x000000ffff137224 */ /* 0x000fe200078e0016 */
[----:B------:R-:W-:Y:S06]  /*50e0*/  BRA `(.L_x_25668) ;  /* 0x0000000c00387947 */ /* 0x000fec0003800000 */
.L_x_25676:
        /* <DEDUP_REMOVED lines=11> */
.L_x_25679:
[----:B------:R-:W-:Y:S02]  /*51a0*/  HADD2.F32 R0, -RZ, R4.H0_H0 ;  /* 0x20000004ff007230 */ /* 0x000fe40000004100 */
[----:B------:R-:W-:-:S03]  /*51b0*/  IMAD.MOV.U32 R19, RZ, RZ, R22 ;  /* 0x000000ffff137224 */ /* 0x000fc600078e0016 */
[----:B------:R-:W-:-:S04]  /*51c0*/  F2FP.F16.F32.PACK_AB R0, RZ, R0 ;  /* 0x00000000ff00723e */ /* 0x000fc800000000ff */
[----:B------:R-:W-:-:S05]  /*51d0*/  PRMT R0, R0, 0x5410, RZ ;  /* 0x0000541000007816 */ /* 0x000fca00000000ff */
[----:B------:R0:W-:Y:S01]  /*51e0*/  STG.E desc[UR36][R2.64], R0 ;  /* 0x0000000002007986 */ /* 0x0001e2000c101924 */
[----:B------:R-:W-:Y:S05]  /*51f0*/  BRA `(.L_x_25668) ;  /* 0x0000000800f47947 */ /* 0x000fea0003800000 */
.L_x_25678:
[----:B------:R-:W-:Y:S02]  /*5200*/  HADD2.F32 R4, -RZ, R4.H0_H0 ;  /* 0x20000004ff047230 */ /* 0x000fe40000004100 */
[----:B------:R-:W-:-:S03]  /*5210*/  IMAD.MOV.U32 R19, RZ, RZ, R22 ;  /* 0x000000ffff137224 */ /* 0x000fc600078e0016 */
[----:B------:R-:W-:-:S06]  /*5220*/  FMUL.FTZ R4, R4, 1 ;  /* 0x3f80000004047820 */ /* 0x000fcc0000410000 */
[----:B------:R-:W0:Y:S02]  /*5230*/  F2F.F64.F32 R4, R4 ;  /* 0x0000000400047310 */ /* 0x000e240000201800 */
[----:B0-----:R0:W-:Y:S01]  /*5240*/  STG.E.64 desc[UR36][R2.64], R4 ;  /* 0x0000000402007986 */ /* 0x0011e2000c101b24 */
[----:B------:R-:W-:Y:S05]  /*5250*/  BRA `(.L_x_25668) ;  /* 0x0000000800dc7947 */ /* 0x000fea0003800000 */
.L_x_25669:
        /* <DEDUP_REMOVED lines=14> */
.L_x_25682:
[----:B------:R-:W-:Y:S01]  /*5340*/  HADD2.F32 R4, -RZ, R4.H0_H0 ;  /* 0x20000004ff047230 */ /* 0x000fe20000004100 */
[----:B------:R-:W-:Y:S01]  /*5350*/  CS2R R6, SRZ ;  /* 0x0000000000067805 */ /* 0x000fe2000001ff00 */
[----:B------:R-:W-:-:S03]  /*5360*/  IMAD.MOV.U32 R19, RZ, RZ, R22 ;  /* 0x000000ffff137224 */ /* 0x000fc600078e0016 */
[----:B------:R-:W-:-:S06]  /*5370*/  FMUL.FTZ R4, R4, 1 ;  /* 0x3f80000004047820 */ /* 0x000fcc0000410000 */
[----:B------:R-:W0:Y:S02]  /*5380*/  F2F.F64.F32 R4, R4 ;  /* 0x0000000400047310 */ /* 0x000e240000201800 */
[----:B0-----:R0:W-:Y:S01]  /*5390*/  STG.E.128 desc[UR36][R2.64], R4 ;  /* 0x0000000402007986 */ /* 0x0011e2000c101d24 */
[----:B------:R-:W-:Y:S05]  /*53a0*/  BRA `(.L_x_25668) ;  /* 0x0000000800887947 */ /* 0x000fea0003800000 */
.L_x_25681:
        /* <DEDUP_REMOVED lines=19> */
.L_x_25686:
[----:B------:R-:W-:Y:S05]  /*54e0*/  BSYNC.RECONVERGENT B0 ;  /* 0x0000000000007941 */ /* 0x000fea0003800200 */
.L_x_25685:
[----:B------:R-:W-:Y:S01]  /*54f0*/  LOP3.LUT R5, R0, 0x80, R5, 0xf8, !PT ;  /* 0x0000008000057812 */ /* 0x000fe200078ef805 */
[----:B------:R-:W-:-:S04]  /*5500*/  IMAD.MOV.U32 R19, RZ, RZ, R22 ;  /* 0x000000ffff137224 */ /* 0x000fc800078e0016 */
[----:B------:R0:W-:Y:S01]  /*5510*/  STG.E.U8 desc[UR36][R2.64], R5 ;  /* 0x0000000502007986 */ /* 0x0001e2000c101124 */
[----:B------:R-:W-:Y:S05]  /*5520*/  BRA `(.L_x_25668) ;  /* 0x0000000800287947 */ /* 0x000fea0003800000 */
.L_x_25684:
        /* <DEDUP_REMOVED lines=15> */
.L_x_25688:
[----:B------:R-:W-:Y:S05]  /*5620*/  BSYNC.RECONVERGENT B0 ;  /* 0x0000000000007941 */ /* 0x000fea0003800200 */
.L_x_25687:
[----:B------:R-:W-:Y:S01]  /*5630*/  LOP3.LUT R5, R0, 0x80, R5, 0xf8, !PT ;  /* 0x0000008000057812 */ /* 0x000fe200078ef805 */
[----:B------:R-:W-:-:S04]  /*5640*/  IMAD.MOV.U32 R19, RZ, RZ, R22 ;  /* 0x000000ffff137224 */ /* 0x000fc800078e0016 */
[----:B------:R0:W-:Y:S01]  /*5650*/  STG.E.U8 desc[UR36][R2.64], R5 ;  /* 0x0000000502007986 */ /* 0x0001e2000c101124 */
[----:B------:R-:W-:Y:S05]  /*5660*/  BRA `(.L_x_25668) ;  /* 0x0000000400d87947 */ /* 0x000fea0003800000 */
.L_x_25683:
[----:B------:R-:W-:Y:S02]  /*5670*/  HADD2.F32 R0, -RZ, R4.H0_H0 ;  /* 0x20000004ff007230 */ /* 0x000fe40000004100 */
[----:B------:R-:W-:-:S03]  /*5680*/  IMAD.MOV.U32 R19, RZ, RZ, R22 ;  /* 0x000000ffff137224 */ /* 0x000fc600078e0016 */
[----:B------:R-:W-:-:S05]  /*5690*/  F2FP.BF16.F32.PACK_AB R0, RZ, R0 ;  /* 0x00000000ff00723e */ /* 0x000fca00000010ff */
[----:B------:R0:W-:Y:S01]  /*56a0*/  STG.E.U16 desc[UR36][R2.64], R0 ;  /* 0x0000000002007986 */ /* 0x0001e2000c101524 */
[----:B------:R-:W-:Y:S05]  /*56b0*/  BRA `(.L_x_25668) ;  /* 0x0000000400c47947 */ /* 0x000fea0003800000 */
.L_x_25680:
        /* <DEDUP_REMOVED lines=13> */
.L_x_25691:
        /* <DEDUP_REMOVED lines=13> */
.L_x_25694:
[----:B------:R-:W-:-:S04]  /*5860*/  SHF.R.U32.HI R0, RZ, 0x14, R5 ;  /* 0x00000014ff007819 */ /* 0x000fc80000011605 */
[----:B------:R-:W-:-:S04]  /*5870*/  LOP3.LUT R0, R0, 0x1, RZ, 0xc0, !PT ;  /* 0x0000000100007812 */ /* 0x000fc800078ec0ff */
[----:B------:R-:W-:-:S04]  /*5880*/  IADD3 R0, PT, PT, R5, 0x487ffff, R0 ;  /* 0x0487ffff05007810 */ /* 0x000fc80007ffe000 */
[----:B------:R-:W-:-:S04]  /*5890*/  SHF.R.U32.HI R0, RZ, 0x14, R0 ;  /* 0x00000014ff007819 */ /* 0x000fc80000011600 */
[----:B------:R-:W-:-:S07]  /*58a0*/  LOP3.LUT R4, R0, 0xff, RZ, 0xc0, !PT ;  /* 0x000000ff00047812 */ /* 0x000fce00078ec0ff */
.L_x_25695:
[----:B------:R-:W-:-:S04]  /*58b0*/  SHF.R.U32.HI R5, RZ, 0x18, R5 ;  /* 0x00000018ff057819 */ /* 0x000fc80000011605 */
[----:B------:R-:W-:-:S04]  /*58c0*/  LOP3.LUT R4, R4, 0x80, R5, 0xf8, !PT ;  /* 0x0000008004047812 */ /* 0x000fc800078ef805 */
[----:B------:R-:W-:-:S07]  /*58d0*/  PRMT R0, R4, 0x7610, R0 ;  /* 0x0000761004007816 */ /* 0x000fce0000000000 */
.L_x_25693:
[----:B------:R-:W-:Y:S05]  /*58e0*/  BSYNC.RECONVERGENT B0 ;  /* 0x0000000000007941 */ /* 0x000fea0003800200 */
.L_x_25692:
[----:B------:R0:W-:Y:S01]  /*58f0*/  STG.E.U8 desc[UR36][R2.64], R0 ;  /* 0x0000000002007986 */ /* 0x0001e2000c101124 */
[----:B------:R-:W-:Y:S01]  /*5900*/  IMAD.MOV.U32 R19, RZ, RZ, R22 ;  /* 0x000000ffff137224 */ /* 0x000fe200078e0016 */
[----:B------:R-:W-:Y:S06]  /*5910*/  BRA `(.L_x_25668) ;  /* 0x00000004002c7947 */ /* 0x000fec0003800000 */
.L_x_25690:
        /* <DEDUP_REMOVED lines=13> */
.L_x_25698:
[----:B------:R-:W-:-:S04]  /*59f0*/  SHF.R.U32.HI R0, RZ, 0x15, R5 ;  /* 0x00000015ff007819 */ /* 0x000fc80000011605 */
[----:B------:R-:W-:-:S04]  /*5a00*/  LOP3.LUT R0, R0, 0x1, RZ, 0xc0, !PT ;  /* 0x0000000100007812 */ /* 0x000fc800078ec0ff */
[----:B------:R-:W-:-:S04]  /*5a10*/  IADD3 R0, PT, PT, R5, 0x88fffff, R0 ;  /* 0x088fffff05007810 */ /* 0x000fc80007ffe000 */
[----:B------:R-:W-:-:S04]  /*5a20*/  SHF.R.U32.HI R0, RZ, 0x15, R0 ;  /* 0x00000015ff007819 */ /* 0x000fc80000011600 */
[----:B------:R-:W-:-:S07]  /*5a30*/  LOP3.LUT R4, R0, 0xff, RZ, 0xc0, !PT ;  /* 0x000000ff00047812 */ /* 0x000fce00078ec0ff */
.L_x_25699:
[----:B------:R-:W-:-:S04]  /*5a40*/  SHF.R.U32.HI R5, RZ, 0x18, R5 ;  /* 0x00000018ff057819 */ /* 0x000fc80000011605 */
[----:B------:R-:W-:-:S04]  /*5a50*/  LOP3.LUT R4, R4, 0x80, R5, 0xf8, !PT ;  /* 0x0000008004047812 */ /* 0x000fc800078ef805 */
[----:B------:R-:W-:-:S07]  /*5a60*/  PRMT R0, R4, 0x7610, R0 ;  /* 0x0000761004007816 */ /* 0x000fce0000000000 */
.L_x_25697:
[----:B------:R-:W-:Y:S05]  /*5a70*/  BSYNC.RECONVERGENT B0 ;  /* 0x0000000000007941 */ /* 0x000fea0003800200 */
.L_x_25696:
[----:B------:R0:W-:Y:S01]  /*5a80*/  STG.E.U8 desc[UR36][R2.64], R0 ;  /* 0x0000000002007986 */ /* 0x0001e2000c101124 */
[----:B------:R-:W-:Y:S01]  /*5a90*/  IMAD.MOV.U32 R19, RZ, RZ, R22 ;  /* 0x000000ffff137224 */ /* 0x000fe200078e0016 */
[----:B------:R-:W-:Y:S06]  /*5aa0*/  BRA `(.L_x_25668) ;  /* 0x0000000000c87947 */ /* 0x000fec0003800000 */
.L_x_25689:
[----:B------:R-:W-:-:S13]  /*5ab0*/  ISETP.NE.AND P0, PT, R0, 0x1c, PT ;  /* 0x0000001c0000780c */ /* 0x000fda0003f05270 */
[----:B------:R-:W-:Y:S05]  /*5ac0*/  @!P0 BRA `(.L_x_25700) ;  /* 0x0000000000b08947 */ /* 0x000fea0003800000 */
[----:B------:R-:W-:-:S13]  /*5ad0*/  ISETP.NE.AND P0, PT, R0, 0x1d, PT ;  /* 0x0000001d0000780c */ /* 0x000fda0003f05270 */
[----:B------:R-:W-:Y:S05]  /*5ae0*/  @!P0 BRA `(.L_x_25701) ;  /* 0x0000000000948947 */ /* 0x000fea0003800000 */
[----:B------:R-:W-:-:S13]  /*5af0*/  ISETP.NE.AND P0, PT, R0, 0x2c, PT ;  /* 0x0000002c0000780c */ /* 0x000fda0003f05270 */
[----:B------:R-:W-:Y:S05]  /*5b00*/  @!P0 BRA `(.L_x_25702) ;  /* 0x0000000000488947 */ /* 0x000fea0003800000 */
.L_x_25673:
        /* <DEDUP_REMOVED lines=16> */
.L_x_25703:
[----:B------:R-:W-:Y:S01]  /*5c10*/  IMAD.MOV.U32 R19, RZ, RZ, R22 ;  /* 0x000000ffff137224 */ /* 0x000fe200078e0016 */
[----:B------:R-:W-:Y:S06]  /*5c20*/  BRA `(.L_x_25668) ;  /* 0x0000000000687947 */ /* 0x000fec0003800000 */
.L_x_25702:
        /* <DEDUP_REMOVED lines=17> */
.L_x_25701:
[----:B------:R-:W-:Y:S02]  /*5d40*/  HADD2.F32 R4, -RZ, R4.H0_H0 ;  /* 0x20000004ff047230 */ /* 0x000fe40000004100 */
[----:B------:R-:W-:-:S04]  /*5d50*/  IMAD.MOV.U32 R19, RZ, RZ, R22 ;  /* 0x000000ffff137224 */ /* 0x000fc800078e0016 */
[----:B------:R-:W0:Y:S02]  /*5d60*/  F2I.U64.TRUNC R4, R4 ;  /* 0x0000000400047311 */ /* 0x000e24000020d800 */
[----:B0-----:R0:W-:Y:S01]  /*5d70*/  STG.E.64 desc[UR36][R2.64], R4 ;  /* 0x0000000402007986 */ /* 0x0011e2000c101b24 */
[----:B------:R-:W-:Y:S05]  /*5d80*/  BRA `(.L_x_25668) ;  /* 0x0000000000107947 */ /* 0x000fea0003800000 */
.L_x_25700:
[----:B------:R-:W-:Y:S02]  /*5d90*/  HADD2.F32 R4, -RZ, R4.H0_H0 ;  /* 0x20000004ff047230 */ /* 0x000fe40000004100 */
[----:B------:R-:W-:Y:S02]  /*5da0*/  IMAD.MOV.U32 R19, RZ, RZ, R22 ;  /* 0x000000ffff137224 */ /* 0x000fe400078e0016 */
[----:B------:R-:W0:Y:S02]  /*5db0*/  F2I.FTZ.U32.TRUNC.NTZ R5, R4 ;  /* 0x0000000400057305 */ /* 0x000e24000021f000 */
[----:B0-----:R0:W-:Y:S03]  /*5dc0*/  STG.E desc[UR36][R2.64], R5 ;  /* 0x0000000502007986 */ /* 0x0011e6000c101924 */
.L_x_25668:
[----:B------:R-:W-:Y:S05]  /*5dd0*/  BSYNC.RECONVERGENT B6 ;  /* 0x0000000000067941 */ /* 0x000fea0003800200 */
.L_x_25667:
[----:B------:R-:W-:Y:S01]  /*5de0*/  ISETP.GE.AND P0, PT, R19, R17, PT ;  /* 0x000000111300720c */ /* 0x000fe20003f06270 */
[----:B------:R-:W-:-:S12]  /*5df0*/  BSSY.RECONVERGENT B6, `(.L_x_25704) ;  /* 0x00001f0000067945 */ /* 0x000fd80003800200 */
[----:B------:R-:W-:Y:S05]  /*5e00*/  @P0 BRA `(.L_x_25705) ;  /* 0x0000001c00b80947 */ /* 0x000fea0003800000 */
[----:B------:R-:W4:Y:S01]  /*5e10*/  LDCU UR4, c[0x0][0x3a8] ;  /* 0x00007500ff0477ac */ /* 0x000f220008000800 */
[----:B0123--:R-:W0:Y:S01]  /*5e20*/  LDC.64 R2, c[0x0][0x388] ;  /* 0x0000e200ff027b82 */ /* 0x00fe220000000a00 */
[----:B-----5:R-:W-:Y:S01]  /*5e30*/  IMAD R0, R18, 0x200, R19 ;  /* 0x0000020012007824 */ /* 0x020fe200078e0213 */
        /* <DEDUP_REMOVED lines=19> */
.L_x_25709:
[----:B------:R-:W-:-:S06]  /*5f70*/  HADD2.F32 R5, -RZ, R26.H0_H0 ;  /* 0x2000001aff057230 */ /* 0x000fcc0000004100 */
[----:B------:R-:W0:Y:S02]  /*5f80*/  F2I.S64.TRUNC R4, R5 ;  /* 0x0000000500047311 */ /* 0x000e24000020d900 */
[----:B0-----:R3:W-:Y:S01]  /*5f90*/  STG.E.U8 desc[UR36][R2.64], R4 ;  /* 0x0000000402007986 */ /* 0x0017e2000c101124 */
[----:B------:R-:W-:Y:S05]  /*5fa0*/  BRA `(.L_x_25711) ;  /* 0x0000000c006c7947 */ /* 0x000fea0003800000 */
.L_x_25708:
        /* <DEDUP_REMOVED lines=10> */
.L_x_25713:
[----:B------:R-:W-:-:S04]  /*6050*/  HADD2.F32 R26, -RZ, R26.H0_H0 ;  /* 0x2000001aff1a7230 */ /* 0x000fc80000004100 */
[----:B------:R-:W0:Y:S02]  /*6060*/  F2I.FTZ.TRUNC.NTZ R5, R26 ;  /* 0x0000001a00057305 */ /* 0x000e24000021f100 */
[----:B0-----:R2:W-:Y:S01]  /*6070*/  STG.E desc[UR36][R2.64], R5 ;  /* 0x0000000502007986 */ /* 0x0015e2000c101924 */
[----:B------:R-:W-:Y:S05]  /*6080*/  BRA `(.L_x_25711) ;  /* 0x0000000c00347947 */ /* 0x000fea0003800000 */
.L_x_25712:
[----:B------:R-:W-:-:S04]  /*6090*/  HADD2.F32 R26, -RZ, R26.H0_H0 ;  /* 0x2000001aff1a7230 */ /* 0x000fc80000004100 */
[----:B------:R-:W0:Y:S02]  /*60a0*/  F2I.FTZ.TRUNC.NTZ R5, R26 ;  /* 0x0000001a00057305 */ /* 0x000e24000021f100 */
[----:B0-----:R0:W-:Y:S01]  /*60b0*/  STG.E.U16 desc[UR36][R2.64], R5 ;  /* 0x0000000502007986 */ /* 0x0011e2000c101524 */
[----:B------:R-:W-:Y:S05]  /*60c0*/  BRA `(.L_x_25711) ;  /* 0x0000000c00247947 */ /* 0x000fea0003800000 */
.L_x_25707:
        /* <DEDUP_REMOVED lines=9> */
.L_x_25715:
[----:B------:R0:W-:Y:S01]  /*6160*/  STG.E.U16 desc[UR36][R2.64], R26 ;  /* 0x0000001a02007986 */ /* 0x0001e2000c101524 */
[----:B------:R-:W-:Y:S05]  /*6170*/  BRA `(.L_x_25711) ;  /* 0x0000000800f87947 */ /* 0x000fea0003800000 */
.L_x_25714:
        /* <DEDUP_REMOVED lines=10> */
.L_x_25717:
[----:B------:R-:W-:-:S05]  /*6220*/  HADD2.F32 R0, -RZ, R26.H0_H0 ;  /* 0x2000001aff007230 */ /* 0x000fca0000004100 */
[----:B------:R-:W-:-:S04]  /*6230*/  F2FP.F16.F32.PACK_AB R0, RZ, R0 ;  /* 0x00000000ff00723e */ /* 0x000fc800000000ff */
[----:B------:R-:W-:-:S05]  /*6240*/  PRMT R0, R0, 0x5410, RZ ;  /* 0x0000541000007816 */ /* 0x000fca00000000ff */
[----:B------:R0:W-:Y:S01]  /*6250*/  STG.E desc[UR36][R2.64], R0 ;  /* 0x0000000002007986 */ /* 0x0001e2000c101924 */
[----:B------:R-:W-:Y:S05]  /*6260*/  BRA `(.L_x_25711) ;  /* 0x0000000800bc7947 */ /* 0x000fea0003800000 */
.L_x_25716:
[----:B------:R-:W-:-:S05]  /*6270*/  HADD2.F32 R4, -RZ, R26.H0_H0 ;  /* 0x2000001aff047230 */ /* 0x000fca0000004100 */
[----:B------:R-:W-:-:S06]  /*6280*/  FMUL.FTZ R4, R4, 1 ;  /* 0x3f80000004047820 */ /* 0x000fcc0000410000 */
[----:B------:R-:W0:Y:S02]  /*6290*/  F2F.F64.F32 R4, R4 ;  /* 0x0000000400047310 */ /* 0x000e240000201800 */
[----:B0-----:R0:W-:Y:S01]  /*62a0*/  STG.E.64 desc[UR36][R2.64], R4 ;  /* 0x0000000402007986 */ /* 0x0011e2000c101b24 */
[----:B------:R-:W-:Y:S05]  /*62b0*/  BRA `(.L_x_25711) ;  /* 0x0000000800a87947 */ /* 0x000fea0003800000 */
.L_x_25706:
        /* <DEDUP_REMOVED lines=14> */
.L_x_25721:
        /* <DEDUP_REMOVED lines=18> */
.L_x_25724:
[----:B------:R-:W-:-:S04]  /*64c0*/  SHF.R.U32.HI R5, RZ, 0x18, R5 ;  /* 0x00000018ff057819 */ /* 0x000fc80000011605 */
[----:B------:R-:W-:-:S07]  /*64d0*/  LOP3.LUT R0, R0, 0x80, R5, 0xf8, !PT ;  /* 0x0000008000007812 */ /* 0x000fce00078ef805 */
.L_x_25723:
[----:B------:R-:W-:Y:S05]  /*64e0*/  BSYNC.RECONVERGENT B0 ;  /* 0x0000000000007941 */ /* 0x000fea0003800200 */
.L_x_25722:
[----:B------:R0:W-:Y:S01]  /*64f0*/  STG.E.U8 desc[UR36][R2.64], R0 ;  /* 0x0000000002007986 */ /* 0x0001e2000c101124 */
[----:B------:R-:W-:Y:S05]  /*6500*/  BRA `(.L_x_25711) ;  /* 0x0000000800147947 */ /* 0x000fea0003800000 */
.L_x_25720:
        /* <DEDUP_REMOVED lines=18> */
.L_x_25727:
[----:B------:R-:W-:-:S04]  /*6630*/  SHF.R.U32.HI R5, RZ, 0x18, R5 ;  /* 0x00000018ff057819 */ /* 0x000fc80000011605 */
[----:B------:R-:W-:-:S07]  /*6640*/  LOP3.LUT R0, R0, 0x80, R5, 0xf8, !PT ;  /* 0x0000008000007812 */ /* 0x000fce00078ef805 */
.L_x_25726:
[----:B------:R-:W-:Y:S05]  /*6650*/  BSYNC.RECONVERGENT B0 ;  /* 0x0000000000007941 */ /* 0x000fea0003800200 */
.L_x_25725:
[----:B------:R0:W-:Y:S01]  /*6660*/  STG.E.U8 desc[UR36][R2.64], R0 ;  /* 0x0000000002007986 */ /* 0x0001e2000c101124 */
[----:B------:R-:W-:Y:S05]  /*6670*/  BRA `(.L_x_25711) ;  /* 0x0000000400b87947 */ /* 0x000fea0003800000 */
.L_x_25719:
        /* <DEDUP_REMOVED lines=22> */
.L_x_25729:
[----:B------:R-:W-:-:S06]  /*67e0*/  HADD2.F32 R4, -RZ, R26.H0_H0 ;  /* 0x2000001aff047230 */ /* 0x000fcc0000004100 */
[----:B------:R-:W0:Y:S02]  /*67f0*/  F2I.U64.TRUNC R4, R4 ;  /* 0x0000000400047311 */ /* 0x000e24000020d800 */
[----:B0-----:R0:W-:Y:S01]  /*6800*/  STG.E.64 desc[UR36][R2.64], R4 ;  /* 0x0000000402007986 */ /* 0x0011e2000c101b24 */
[----:B------:R-:W-:Y:S05]  /*6810*/  BRA `(.L_x_25711) ;  /* 0x0000000400507947 */ /* 0x000fea0003800000 */
.L_x_25728:
[----:B------:R-:W-:-:S04]  /*6820*/  HADD2.F32 R26, -RZ, R26.H0_H0 ;  /* 0x2000001aff1a7230 */ /* 0x000fc80000004100 */
[----:B------:R-:W0:Y:S02]  /*6830*/  F2I.FTZ.U32.TRUNC.NTZ R5, R26 ;  /* 0x0000001a00057305 */ /* 0x000e24000021f000 */
[----:B0-----:R0:W-:Y:S01]  /*6840*/  STG.E desc[UR36][R2.64], R5 ;  /* 0x0000000502007986 */ /* 0x0011e2000c101924 */
[----:B------:R-:W-:Y:S05]  /*6850*/  BRA `(.L_x_25711) ;  /* 0x0000000400407947 */ /* 0x000fea0003800000 */
.L_x_25718:
        /* <DEDUP_REMOVED lines=11> */
.L_x_25731:
[----:B------:R-:W-:Y:S01]  /*6910*/  HADD2.F32 R26, -RZ, R26.H0_H0 ;  /* 0x2000001aff1a7230 */ /* 0x000fe20000004100 */
[----:B------:R-:W-:-:S04]  /*6920*/  CS2R R6, SRZ ;  /* 0x0000000000067805 */ /* 0x000fc8000001ff00 */
[----:B------:R-:W-:-:S06]  /*6930*/  FMUL.FTZ R4, R26, 1 ;  /* 0x3f8000001a047820 */ /* 0x000fcc0000410000 */
[----:B------:R-:W0:Y:S02]  /*6940*/  F2F.F64.F32 R4, R4 ;  /* 0x0000000400047310 */ /* 0x000e240000201800 */
[----:B0-----:R0:W-:Y:S01]  /*6950*/  STG.E.128 desc[UR36][R2.64], R4 ;  /* 0x0000000402007986 */ /* 0x0011e2000c101d24 */
[----:B------:R-:W-:Y:S05]  /*6960*/  BRA `(.L_x_25711) ;  /* 0x0000000000fc7947 */ /* 0x000fea0003800000 */
.L_x_25730:
[----:B------:R-:W-:-:S13]  /*6970*/  ISETP.NE.AND P0, PT, R0, 0xf, PT ;  /* 0x0000000f0000780c */ /* 0x000fda0003f05270 */
[----:B------:R-:W-:Y:S05]  /*6980*/  @!P0 BRA `(.L_x_25732) ;  /* 0x0000000000e88947 */ /* 0x000fea0003800000 */
[----:B------:R-:W-:-:S13]  /*6990*/  ISETP.NE.AND P0, PT, R0, 0x17, PT ;  /* 0x000000170000780c */ /* 0x000fda0003f05270 */
[----:B------:R-:W-:Y:S05]  /*69a0*/  @!P0 BRA `(.L_x_25733) ;  /* 0x0000000000908947 */ /* 0x000fea0003800000 */
[----:B------:R-:W-:-:S13]  /*69b0*/  ISETP.NE.AND P0, PT, R0, 0x18, PT ;  /* 0x000000180000780c */ /* 0x000fda0003f05270 */
[----:B------:R-:W-:Y:S05]  /*69c0*/  @!P0 BRA `(.L_x_25734) ;  /* 0x0000000000448947 */ /* 0x000fea0003800000 */
.L_x_25710:
        /* <DEDUP_REMOVED lines=16> */
.L_x_25735:
[----:B------:R-:W-:Y:S05]  /*6ad0*/  BRA `(.L_x_25711) ;  /* 0x0000000000a07947 */ /* 0x000fea0003800000 */
.L_x_25734:
        /* <DEDUP_REMOVED lines=13> */
.L_x_25737:
[----:B------:R-:W-:Y:S05]  /*6bb0*/  BSYNC.RECONVERGENT B0 ;  /* 0x0000000000007941 */ /* 0x000fea0003800200 */
.L_x_25736:
[----:B------:R-:W-:-:S05]  /*6bc0*/  LOP3.LUT R5, R0, 0x80, R5, 0xf8, !PT ;  /* 0x0000008000057812 */ /* 0x000fca00078ef805 */
[----:B------:R0:W-:Y:S01]  /*6bd0*/  STG.E.U8 desc[UR36][R2.64], R5 ;  /* 0x0000000502007986 */ /* 0x0001e2000c101124 */
[----:B------:R-:W-:Y:S05]  /*6be0*/  BRA `(.L_x_25711) ;  /* 0x00000000005c7947 */ /* 0x000fea0003800000 */
.L_x_25733:
        /* <DEDUP_REMOVED lines=12> */
.L_x_25739:
[----:B------:R-:W-:Y:S01]  /*6cb0*/  IMAD.MOV.U32 R0, RZ, RZ, 0x7f ;  /* 0x0000007fff007424 */ /* 0x000fe200078e00ff */
[----:B------:R-:W-:-:S04]  /*6cc0*/  ISETP.GT.U32.AND P0, PT, R4, 0x7f800000, PT ;  /* 0x7f8000000400780c */ /* 0x000fc80003f04070 */
[----:B------:R-:W-:-:S09]  /*6cd0*/  SEL R0, R0, 0x7c, P0 ;  /* 0x0000007c00007807 */ /* 0x000fd20000000000 */
.L_x_25740:
[----:B------:R-:W-:Y:S05]  /*6ce0*/  BSYNC.RECONVERGENT B0 ;  /* 0x0000000000007941 */ /* 0x000fea0003800200 */
.L_x_25738:
[----:B------:R-:W-:-:S04]  /*6cf0*/  SHF.R.U32.HI R5, RZ, 0x18, R5 ;  /* 0x00000018ff057819 */ /* 0x000fc80000011605 */
[----:B------:R-:W-:-:S05]  /*6d00*/  LOP3.LUT R5, R0, 0x80, R5, 0xf8, !PT ;  /* 0x0000008000057812 */ /* 0x000fca00078ef805 */
[----:B------:R0:W-:Y:S01]  /*6d10*/  STG.E.U8 desc[UR36][R2.64], R5 ;  /* 0x0000000502007986 */ /* 0x0001e2000c101124 */
[----:B------:R-:W-:Y:S05]  /*6d20*/  BRA `(.L_x_25711) ;  /* 0x00000000000c7947 */ /* 0x000fea0003800000 */
.L_x_25732:
[----:B------:R-:W-:-:S05]  /*6d30*/  HADD2.F32 R0, -RZ, R26.H0_H0 ;  /* 0x2000001aff007230 */ /* 0x000fca0000004100 */
[----:B------:R-:W-:-:S05]  /*6d40*/  F2FP.BF16.F32.PACK_AB R0, RZ, R0 ;  /* 0x00000000ff00723e */ /* 0x000fca00000010ff */
[----:B------:R0:W-:Y:S02]  /*6d50*/  STG.E.U16 desc[UR36][R2.64], R0 ;  /* 0x0000000002007986 */ /* 0x0001e4000c101524 */
.L_x_25711:
        /* <DEDUP_REMOVED lines=25> */
.L_x_25744:
[----:B------:R-:W-:-:S06]  /*6ef0*/  HADD2.F32 R5, -RZ, R24.H0_H0 ;  /* 0x20000018ff057230 */ /* 0x000fcc0000004100 */
[----:B------:R-:W0:Y:S02]  /*6f00*/  F2I.S64.TRUNC R4, R5 ;  /* 0x0000000500047311 */ /* 0x000e24000020d900 */
[----:B0-----:R0:W-:Y:S01]  /*6f10*/  STG.E.U8 desc[UR36][R2.64], R4 ;  /* 0x0000000402007986 */ /* 0x0011e2000c101124 */
[----:B------:R-:W-:Y:S05]  /*6f20*/  BRA `(.L_x_25746) ;  /* 0x0000000c006c7947 */ /* 0x000fea0003800000 */
.L_x_25743:
        /* <DEDUP_REMOVED lines=10> */
.L_x_25748:
[----:B------:R-:W-:-:S04]  /*6fd0*/  HADD2.F32 R24, -RZ, R24.H0_H0 ;  /* 0x20000018ff187230 */ /* 0x000fc80000004100 */
[----:B------:R-:W0:Y:S02]  /*6fe0*/  F2I.FTZ.TRUNC.NTZ R5, R24 ;  /* 0x0000001800057305 */ /* 0x000e24000021f100 */
[----:B0-----:R0:W-:Y:S01]  /*6ff0*/  STG.E desc[UR36][R2.64], R5 ;  /* 0x0000000502007986 */ /* 0x0011e2000c101924 */
[----:B------:R-:W-:Y:S05]  /*7000*/  BRA `(.L_x_25746) ;  /* 0x0000000c00347947 */ /* 0x000fea0003800000 */
.L_x_25747:
[----:B------:R-:W-:-:S04]  /*7010*/  HADD2.F32 R24, -RZ, R24.H0_H0 ;  /* 0x20000018ff187230 */ /* 0x000fc80000004100 */
[----:B------:R-:W0:Y:S02]  /*7020*/  F2I.FTZ.TRUNC.NTZ R5, R24 ;  /* 0x0000001800057305 */ /* 0x000e24000021f100 */
[----:B0-----:R0:W-:Y:S01]  /*7030*/  STG.E.U16 desc[UR36][R2.64], R5 ;  /* 0x0000000502007986 */ /* 0x0011e2000c101524 */
[----:B------:R-:W-:Y:S05]  /*7040*/  BRA `(.L_x_25746) ;  /* 0x0000000c00247947 */ /* 0x000fea0003800000 */
.L_x_25742:
        /* <DEDUP_REMOVED lines=9> */
.L_x_25750:
[----:B------:R0:W-:Y:S01]  /*70e0*/  STG.E.U16 desc[UR36][R2.64], R24 ;  /* 0x0000001802007986 */ /* 0x0001e2000c101524 */
[----:B------:R-:W-:Y:S05]  /*70f0*/  BRA `(.L_x_25746) ;  /* 0x0000000800f87947 */ /* 0x000fea0003800000 */
.L_x_25749:
        /* <DEDUP_REMOVED lines=10> */
.L_x_25752:
[----:B------:R-:W-:-:S05]  /*71a0*/  HADD2.F32 R0, -RZ, R24.H0_H0 ;  /* 0x20000018ff007230 */ /* 0x000fca0000004100 */
[----:B------:R-:W-:-:S04]  /*71b0*/  F2FP.F16.F32.PACK_AB R0, RZ, R0 ;  /* 0x00000000ff00723e */ /* 0x000fc800000000ff */
[----:B------:R-:W-:-:S05]  /*71c0*/  PRMT R0, R0, 0x5410, RZ ;  /* 0x0000541000007816 */ /* 0x000fca00000000ff */
[----:B------:R0:W-:Y:S01]  /*71d0*/  STG.E desc[UR36][R2.64], R0 ;  /* 0x0000000002007986 */ /* 0x0001e2000c101924 */
[----:B------:R-:W-:Y:S05]  /*71e0*/  BRA `(.L_x_25746) ;  /* 0x0000000800bc7947 */ /* 0x000fea0003800000 */
.L_x_25751:
[----:B------:R-:W-:-:S05]  /*71f0*/  HADD2.F32 R4, -RZ, R24.H0_H0 ;  /* 0x20000018ff047230 */ /* 0x000fca0000004100 */
[----:B------:R-:W-:-:S06]  /*7200*/  FMUL.FTZ R4, R4, 1 ;  /* 0x3f80000004047820 */ /* 0x000fcc0000410000 */
[----:B------:R-:W0:Y:S02]  /*7210*/  F2F.F64.F32 R4, R4 ;  /* 0x0000000400047310 */ /* 0x000e240000201800 */
[----:B0-----:R0:W-:Y:S01]  /*7220*/  STG.E.64 desc[UR36][R2.64], R4 ;  /* 0x0000000402007986 */ /* 0x0011e2000c101b24 */
[----:B------:R-:W-:Y:S05]  /*7230*/  BRA `(.L_x_25746) ;  /* 0x0000000800a87947 */ /* 0x000fea0003800000 */
.L_x_25741:
        /* <DEDUP_REMOVED lines=14> */
.L_x_25756:
        /* <DEDUP_REMOVED lines=18> */
.L_x_25759:
[----:B------:R-:W-:-:S04]  /*7440*/  SHF.R.U32.HI R5, RZ, 0x18, R5 ;  /* 0x00000018ff057819 */ /* 0x000fc80000011605 */
[----:B------:R-:W-:-:S07]  /*7450*/  LOP3.LUT R0, R0, 0x80, R5, 0xf8, !PT ;  /* 0x0000008000007812 */ /* 0x000fce00078ef805 */
.L_x_25758:
[----:B------:R-:W-:Y:S05]  /*7460*/  BSYNC.RECONVERGENT B0 ;  /* 0x0000000000007941 */ /* 0x000fea0003800200 */
.L_x_25757:
[----:B------:R4:W-:Y:S01]  /*7470*/  STG.E.U8 desc[UR36][R2.64], R0 ;  /* 0x0000000002007986 */ /* 0x0009e2000c101124 */
[----:B------:R-:W-:Y:S05]  /*7480*/  BRA `(.L_x_25746) ;  /* 0x0000000800147947 */ /* 0x000fea0003800000 */
.L_x_25755:
        /* <DEDUP_REMOVED lines=18> */
.L_x_25762:
[----:B------:R-:W-:-:S04]  /*75b0*/  SHF.R.U32.HI R5, RZ, 0x18, R5 ;  /* 0x00000018ff057819 */ /* 0x000fc80000011605 */
[----:B------:R-:W-:-:S07]  /*75c0*/  LOP3.LUT R0, R0, 0x80, R5, 0xf8, !PT ;  /* 0x0000008000007812 */ /* 0x000fce00078ef805 */
.L_x_25761:
[----:B------:R-:W-:Y:S05]  /*75d0*/  BSYNC.RECONVERGENT B0 ;  /* 0x0000000000007941 */ /* 0x000fea0003800200 */
.L_x_25760:
[----:B------:R3:W-:Y:S01]  /*75e0*/  STG.E.U8 desc[UR36][R2.64], R0 ;  /* 0x0000000002007986 */ /* 0x0007e2000c101124 */
[----:B------:R-:W-:Y:S05]  /*75f0*/  BRA `(.L_x_25746) ;  /* 0x0000000400b87947 */ /* 0x000fea0003800000 */
.L_x_25754:
        /* <DEDUP_REMOVED lines=22> */
.L_x_25764:
[----:B------:R-:W-:-:S06]  /*7760*/  HADD2.F32 R4, -RZ, R24.H0_H0 ;  /* 0x20000018ff047230 */ /* 0x000fcc0000004100 */
[----:B------:R-:W0:Y:S02]  /*7770*/  F2I.U64.TRUNC R4, R4 ;  /* 0x0000000400047311 */ /* 0x000e24000020d800 */
[----:B0-----:R0:W-:Y:S01]  /*7780*/  STG.E.64 desc[UR36][R2.64], R4 ;  /* 0x0000000402007986 */ /* 0x0011e2000c101b24 */
[----:B------:R-:W-:Y:S05]  /*7790*/  BRA `(.L_x_25746) ;  /* 0x0000000400507947 */ /* 0x000fea0003800000 */
.L_x_25763:
[----:B------:R-:W-:-:S04]  /*77a0*/  HADD2.F32 R24, -RZ, R24.H0_H0 ;  /* 0x20000018ff187230 */ /* 0x000fc80000004100 */
[----:B------:R-:W0:Y:S02]  /*77b0*/  F2I.FTZ.U32.TRUNC.NTZ R5, R24 ;  /* 0x0000001800057305 */ /* 0x000e24000021f000 */
[----:B0-----:R2:W-:Y:S01]  /*77c0*/  STG.E desc[UR36][R2.64], R5 ;  /* 0x0000000502007986 */ /* 0x0015e2000c101924 */
[----:B------:R-:W-:Y:S05]  /*77d0*/  BRA `(.L_x_25746) ;  /* 0x0000000400407947 */ /* 0x000fea0003800000 */
.L_x_25753:
        /* <DEDUP_REMOVED lines=11> */
.L_x_25766:
[----:B------:R-:W-:Y:S01]  /*7890*/  HADD2.F32 R24, -RZ, R24.H0_H0 ;  /* 0x20000018ff187230 */ /* 0x000fe20000004100 */
[----:B------:R-:W-:-:S04]  /*78a0*/  CS2R R6, SRZ ;  /* 0x0000000000067805 */ /* 0x000fc8000001ff00 */
[----:B------:R-:W-:-:S06]  /*78b0*/  FMUL.FTZ R4, R24, 1 ;  /* 0x3f80000018047820 */ /* 0x000fcc0000410000 */
[----:B------:R-:W0:Y:S02]  /*78c0*/  F2F.F64.F32 R4, R4 ;  /* 0x0000000400047310 */ /* 0x000e240000201800 */
[----:B0-----:R0:W-:Y:S01]  /*78d0*/  STG.E.128 desc[UR36][R2.64], R4 ;  /* 0x0000000402007986 */ /* 0x0011e2000c101d24 */
[----:B------:R-:W-:Y:S05]  /*78e0*/  BRA `(.L_x_25746) ;  /* 0x0000000000fc7947 */ /* 0x000fea0003800000 */
.L_x_25765:
[----:B------:R-:W-:-:S13]  /*78f0*/  ISETP.NE.AND P0, PT, R0, 0xf, PT ;  /* 0x0000000f0000780c */ /* 0x000fda0003f05270 */
[----:B------:R-:W-:Y:S05]  /*7900*/  @!P0 BRA `(.L_x_25767) ;  /* 0x0000000000e88947 */ /* 0x000fea0003800000 */
[----:B------:R-:W-:-:S13]  /*7910*/  ISETP.NE.AND P0, PT, R0, 0x17, PT ;  /* 0x000000170000780c */ /* 0x000fda0003f05270 */
[----:B------:R-:W-:Y:S05]  /*7920*/  @!P0 BRA `(.L_x_25768) ;  /* 0x0000000000908947 */ /* 0x000fea0003800000 */
[----:B------:R-:W-:-:S13]  /*7930*/  ISETP.NE.AND P0, PT, R0, 0x18, PT ;  /* 0x000000180000780c */ /* 0x000fda0003f05270 */
[----:B------:R-:W-:Y:S05]  /*7940*/  @!P0 BRA `(.L_x_25769) ;  /* 0x0000000000448947 */ /* 0x000fea0003800000 */
.L_x_25745:
        /* <DEDUP_REMOVED lines=16> */
.L_x_25770:
[----:B------:R-:W-:Y:S05]  /*7a50*/  BRA `(.L_x_25746) ;  /* 0x0000000000a07947 */ /* 0x000fea0003800000 */
.L_x_25769:
        /* <DEDUP_REMOVED lines=13> */
.L_x_25772:
[----:B------:R-:W-:Y:S05]  /*7b30*/  BSYNC.RECONVERGENT B0 ;  /* 0x0000000000007941 */ /* 0x000fea0003800200 */
.L_x_25771:
[----:B------:R-:W-:-:S05]  /*7b40*/  LOP3.LUT R5, R0, 0x80, R5, 0xf8, !PT ;  /* 0x0000008000057812 */ /* 0x000fca00078ef805 */
[----:B------:R0:W-:Y:S01]  /*7b50*/  STG.E.U8 desc[UR36][R2.64], R5 ;  /* 0x0000000502007986 */ /* 0x0001e2000c101124 */
[----:B------:R-:W-:Y:S05]  /*7b60*/  BRA `(.L_x_25746) ;  /* 0x00000000005c7947 */ /* 0x000fea0003800000 */
.L_x_25768:
        /* <DEDUP_REMOVED lines=12> */
.L_x_25774:
[----:B------:R-:W-:Y:S01]  /*7c30*/  IMAD.MOV.U32 R0, RZ, RZ, 0x7f ;  /* 0x0000007fff007424 */ /* 0x000fe200078e00ff */
[----:B------:R-:W-:-:S04]  /*7c40*/  ISETP.GT.U32.AND P0, PT, R4, 0x7f800000, PT ;  /* 0x7f8000000400780c */ /* 0x000fc80003f04070 */
[----:B------:R-:W-:-:S09]  /*7c50*/  SEL R0, R0, 0x7c, P0 ;  /* 0x0000007c00007807 */ /* 0x000fd20000000000 */
.L_x_25775:
[----:B------:R-:W-:Y:S05]  /*7c60*/  BSYNC.RECONVERGENT B0 ;  /* 0x0000000000007941 */ /* 0x000fea0003800200 */
.L_x_25773:
[----:B------:R-:W-:-:S04]  /*7c70*/  SHF.R.U32.HI R5, RZ, 0x18, R5 ;  /* 0x00000018ff057819 */ /* 0x000fc80000011605 */
[----:B------:R-:W-:-:S05]  /*7c80*/  LOP3.LUT R5, R0, 0x80, R5, 0xf8, !PT ;  /* 0x0000008000057812 */ /* 0x000fca00078ef805 */
[----:B------:R0:W-:Y:S01]  /*7c90*/  STG.E.U8 desc[UR36][R2.64], R5 ;  /* 0x0000000502007986 */ /* 0x0001e2000c101124 */
[----:B------:R-:W-:Y:S05]  /*7ca0*/  BRA `(.L_x_25746) ;  /* 0x00000000000c7947 */ /* 0x000fea0003800000 */
.L_x_25767:
[----:B------:R-:W-:-:S05]  /*7cb0*/  HADD2.F32 R0, -RZ, R24.H0_H0 ;  /* 0x20000018ff007230 */ /* 0x000fca0000004100 */
[----:B------:R-:W-:-:S05]  /*7cc0*/  F2FP.BF16.F32.PACK_AB R0, RZ, R0 ;  /* 0x00000000ff00723e */ /* 0x000fca00000010ff */
[----:B------:R0:W-:Y:S02]  /*7cd0*/  STG.E.U16 desc[UR36][R2.64], R0 ;  /* 0x0000000002007986 */ /* 0x0001e4000c101524 */
.L_x_25746:
[----:B------:R-:W-:-:S07]  /*7ce0*/  VIADD R19, R19, 0x80 ;  /* 0x0000008013137836 */ /* 0x000fce0000000000 */
.L_x_25705:
[----:B------:R-:W-:Y:S05]  /*7cf0*/  BSYNC.RECONVERGENT B6 ;  /* 0x0000000000067941 */ /* 0x000fea0003800200 */
.L_x_25704:
[----:B------:R-:W-:-:S13]  /*7d00*/  ISETP.GE.AND P0, PT, R19, R17, PT ;  /* 0x000000111300720c */ /* 0x000fda0003f06270 */
[----:B------:R-:W-:Y:S05]  /*7d10*/  @P0 EXIT ;  /* 0x000000000000094d */ /* 0x000fea0003800000 */
[----:B01234-:R-:W0:Y:S01]  /*7d20*/  LDC.64 R2, c[0x0][0x388] ;  /* 0x0000e200ff027b82 */ /* 0x01fe220000000a00 */
[----:B------:R-:W1:Y:S01]  /*7d30*/  LDCU UR4, c[0x0][0x3a8] ;  /* 0x00007500ff0477ac */ /* 0x000e620008000800 */
[----:B-----5:R-:W-:Y:S01]  /*7d40*/  PRMT R0, R16, 0x9910, RZ ;  /* 0x0000991010007816 */ /* 0x020fe200000000ff */
        /* <DEDUP_REMOVED lines=18> */
.L_x_25779:
[----:B------:R-:W-:-:S06]  /*7e70*/  HADD2.F32 R5, -RZ, R23.H0_H0 ;  /* 0x20000017ff057230 */ /* 0x000fcc0000004100 */
[----:B------:R-:W0:Y:S02]  /*7e80*/  F2I.S64.TRUNC R4, R5 ;  /* 0x0000000500047311 */ /* 0x000e24000020d900 */
[----:B0-----:R-:W-:Y:S01]  /*7e90*/  STG.E.U8 desc[UR36][R2.64], R4 ;  /* 0x0000000402007986 */ /* 0x001fe2000c101124 */
[----:B------:R-:W-:Y:S05]  /*7ea0*/  EXIT ;  /* 0x000000000000794d */ /* 0x000fea0003800000 */
.L_x_25778:
        /* <DEDUP_REMOVED lines=10> */
.L_x_25782:
[----:B------:R-:W-:-:S06]  /*7f50*/  HADD2.F32 R23, -RZ, R23.H0_H0 ;  /* 0x20000017ff177230 */ /* 0x000fcc0000004100 */
[----:B------:R-:W0:Y:S02]  /*7f60*/  F2I.FTZ.TRUNC.NTZ R23, R23 ;  /* 0x0000001700177305 */ /* 0x000e24000021f100 */
[----:B0-----:R-:W-:Y:S01]  /*7f70*/  STG.E desc[UR36][R2.64], R23 ;  /* 0x0000001702007986 */ /* 0x001fe2000c101924 */
[----:B------:R-:W-:Y:S05]  /*7f80*/  EXIT ;  /* 0x000000000000794d */ /* 0x000fea0003800000 */
.L_x_25781:
[----:B------:R-:W-:-:S06]  /*7f90*/  HADD2.F32 R23, -RZ, R23.H0_H0 ;  /* 0x20000017ff177230 */ /* 0x000fcc0000004100 */
[----:B------:R-:W0:Y:S02]  /*7fa0*/  F2I.FTZ.TRUNC.NTZ R23, R23 ;  /* 0x0000001700177305 */ /* 0x000e24000021f100 */
[----:B0-----:R-:W-:Y:S01]  /*7fb0*/  STG.E.U16 desc[UR36][R2.64], R23 ;  /* 0x0000001702007986 */ /* 0x001fe2000c101524 */
[----:B------:R-:W-:Y:S05]  /*7fc0*/  EXIT ;  /* 0x000000000000794d */ /* 0x000fea0003800000 */
.L_x_25777:
        /* <DEDUP_REMOVED lines=9> */
.L_x_25784:
[----:B------:R-:W-:Y:S01]  /*8060*/  STG.E.U16 desc[UR36][R2.64], R23 ;  /* 0x0000001702007986 */ /* 0x000fe2000c101524 */
[----:B------:R-:W-:Y:S05]  /*8070*/  EXIT ;  /* 0x000000000000794d */ /* 0x000fea0003800000 */
.L_x_25783:
        /* <DEDUP_REMOVED lines=10> */
.L_x_25786:
[----:B------:R-:W-:-:S05]  /*8120*/  HADD2.F32 R0, -RZ, R23.H0_H0 ;  /* 0x20000017ff007230 */ /* 0x000fca0000004100 */
[----:B------:R-:W-:-:S04]  /*8130*/  F2FP.F16.F32.PACK_AB R0, RZ, R0 ;  /* 0x00000000ff00723e */ /* 0x000fc800000000ff */
[----:B------:R-:W-:-:S05]  /*8140*/  PRMT R0, R0, 0x5410, RZ ;  /* 0x0000541000007816 */ /* 0x000fca00000000ff */
[----:B------:R-:W-:Y:S01]  /*8150*/  STG.E desc[UR36][R2.64], R0 ;  /* 0x0000000002007986 */ /* 0x000fe2000c101924 */
[----:B------:R-:W-:Y:S05]  /*8160*/  EXIT ;  /* 0x000000000000794d */ /* 0x000fea0003800000 */
.L_x_25785:
[----:B------:R-:W-:-:S05]  /*8170*/  HADD2.F32 R4, -RZ, R23.H0_H0 ;  /* 0x20000017ff047230 */ /* 0x000fca0000004100 */
[----:B------:R-:W-:-:S06]  /*8180*/  FMUL.FTZ R4, R4, 1 ;  /* 0x3f80000004047820 */ /* 0x000fcc0000410000 */
[----:B------:R-:W0:Y:S02]  /*8190*/  F2F.F64.F32 R4, R4 ;  /* 0x0000000400047310 */ /* 0x000e240000201800 */
[----:B0-----:R-:W-:Y:S01]  /*81a0*/  STG.E.64 desc[UR36][R2.64], R4 ;  /* 0x0000000402007986 */ /* 0x001fe2000c101b24 */
[----:B------:R-:W-:Y:S05]  /*81b0*/  EXIT ;  /* 0x000000000000794d */ /* 0x000fea0003800000 */
.L_x_25776:
        /* <DEDUP_REMOVED lines=14> */
.L_x_25790:
        /* <DEDUP_REMOVED lines=18> */
.L_x_25793:
[----:B------:R-:W-:-:S04]  /*83c0*/  SHF.R.U32.HI R5, RZ, 0x18, R5 ;  /* 0x00000018ff057819 */ /* 0x000fc80000011605 */
[----:B------:R-:W-:-:S07]  /*83d0*/  LOP3.LUT R0, R0, 0x80, R5, 0xf8, !PT ;  /* 0x0000008000007812 */ /* 0x000fce00078ef805 */
.L_x_25792:
[----:B------:R-:W-:Y:S05]  /*83e0*/  BSYNC.RECONVERGENT B0 ;  /* 0x0000000000007941 */ /* 0x000fea0003800200 */
.L_x_25791:
[----:B------:R-:W-:Y:S01]  /*83f0*/  STG.E.U8 desc[UR36][R2.64], R0 ;  /* 0x0000000002007986 */ /* 0x000fe2000c101124 */
[----:B------:R-:W-:Y:S05]  /*8400*/  EXIT ;  /* 0x000000000000794d */ /* 0x000fea0003800000 */
.L_x_25789:
        /* <DEDUP_REMOVED lines=18> */
.L_x_25796:
[----:B------:R-:W-:-:S04]  /*8530*/  SHF.R.U32.HI R5, RZ, 0x18, R5 ;  /* 0x00000018ff057819 */ /* 0x000fc80000011605 */
[----:B------:R-:W-:-:S07]  /*8540*/  LOP3.LUT R0, R0, 0x80, R5, 0xf8, !PT ;  /* 0x0000008000007812 */ /* 0x000fce00078ef805 */
.L_x_25795:
[----:B------:R-:W-:Y:S05]  /*8550*/  BSYNC.RECONVERGENT B0 ;  /* 0x0000000000007941 */ /* 0x000fea0003800200 */
.L_x_25794:
[----:B------:R-:W-:Y:S01]  /*8560*/  STG.E.U8 desc[UR36][R2.64], R0 ;  /* 0x0000000002007986 */ /* 0x000fe2000c101124 */
[----:B------:R-:W-:Y:S05]  /*8570*/  EXIT ;  /* 0x000000000000794d */ /* 0x000fea0003800000 */
.L_x_25788:
        /* <DEDUP_REMOVED lines=22> */
.L_x_25798:
[----:B------:R-:W-:-:S06]  /*86e0*/  HADD2.F32 R4, -RZ, R23.H0_H0 ;  /* 0x20000017ff047230 */ /* 0x000fcc0000004100 */
[----:B------:R-:W0:Y:S02]  /*86f0*/  F2I.U64.TRUNC R4, R4 ;  /* 0x0000000400047311 */ /* 0x000e24000020d800 */
[----:B0-----:R-:W-:Y:S01]  /*8700*/  STG.E.64 desc[UR36][R2.64], R4 ;  /* 0x0000000402007986 */ /* 0x001fe2000c101b24 */
[----:B------:R-:W-:Y:S05]  /*8710*/  EXIT ;  /* 0x000000000000794d */ /* 0x000fea0003800000 */
.L_x_25797:
[----:B------:R-:W-:-:S06]  /*8720*/  HADD2.F32 R23, -RZ, R23.H0_H0 ;  /* 0x20000017ff177230 */ /* 0x000fcc0000004100 */
[----:B------:R-:W0:Y:S02]  /*8730*/  F2I.FTZ.U32.TRUNC.NTZ R23, R23 ;  /* 0x0000001700177305 */ /* 0x000e24000021f000 */
[----:B0-----:R-:W-:Y:S01]  /*8740*/  STG.E desc[UR36][R2.64], R23 ;  /* 0x0000001702007986 */ /* 0x001fe2000c101924 */
[----:B------:R-:W-:Y:S05]  /*8750*/  EXIT ;  /* 0x000000000000794d */ /* 0x000fea0003800000 */
.L_x_25787:
        /* <DEDUP_REMOVED lines=11> */
.L_x_25800:
[----:B------:R-:W-:Y:S01]  /*8810*/  HADD2.F32 R23, -RZ, R23.H0_H0 ;  /* 0x20000017ff177230 */ /* 0x000fe20000004100 */
[----:B------:R-:W-:-:S04]  /*8820*/  CS2R R6, SRZ ;  /* 0x0000000000067805 */ /* 0x000fc8000001ff00 */
[----:B------:R-:W-:-:S06]  /*8830*/  FMUL.FTZ R4, R23, 1 ;  /* 0x3f80000017047820 */ /* 0x000fcc0000410000 */
[----:B------:R-:W0:Y:S02]  /*8840*/  F2F.F64.F32 R4, R4 ;  /* 0x0000000400047310 */ /* 0x000e240000201800 */
[----:B0-----:R-:W-:Y:S01]  /*8850*/  STG.E.128 desc[UR36][R2.64], R4 ;  /* 0x0000000402007986 */ /* 0x001fe2000c101d24 */
[----:B------:R-:W-:Y:S05]  /*8860*/  EXIT ;  /* 0x000000000000794d */ /* 0x000fea0003800000 */
.L_x_25799:
[----:B------:R-:W-:-:S13]  /*8870*/  ISETP.NE.AND P0, PT, R0, 0xf, PT ;  /* 0x0000000f0000780c */ /* 0x000fda0003f05270 */
[----:B------:R-:W-:Y:S05]  /*8880*/  @!P0 BRA `(.L_x_25801) ;  /* 0x0000000000e88947 */ /* 0x000fea0003800000 */
[----:B------:R-:W-:-:S13]  /*8890*/  ISETP.NE.AND P0, PT, R0, 0x17, PT ;  /* 0x000000170000780c */ /* 0x000fda0003f05270 */
[----:B------:R-:W-:Y:S05]  /*88a0*/  @!P0 BRA `(.L_x_25802) ;  /* 0x0000000000908947 */ /* 0x000fea0003800000 */
[----:B------:R-:W-:-:S13]  /*88b0*/  ISETP.NE.AND P0, PT, R0, 0x18, PT ;  /* 0x000000180000780c */ /* 0x000fda0003f05270 */
[----:B------:R-:W-:Y:S05]  /*88c0*/  @!P0 BRA `(.L_x_25803) ;  /* 0x0000000000448947 */ /* 0x000fea0003800000 */
.L_x_25780:
        /* <DEDUP_REMOVED lines=16> */
.L_x_25804:
[----:B------:R-:W-:Y:S05]  /*89d0*/  EXIT ;  /* 0x000000000000794d */ /* 0x000fea0003800000 */
.L_x_25803:
        /* <DEDUP_REMOVED lines=13> */
.L_x_25806:
[----:B------:R-:W-:Y:S05]  /*8ab0*/  BSYNC.RECONVERGENT B0 ;  /* 0x0000000000007941 */ /* 0x000fea0003800200 */
.L_x_25805:
[----:B------:R-:W-:-:S05]  /*8ac0*/  LOP3.LUT R5, R0, 0x80, R5, 0xf8, !PT ;  /* 0x0000008000057812 */ /* 0x000fca00078ef805 */
[----:B------:R-:W-:Y:S01]  /*8ad0*/  STG.E.U8 desc[UR36][R2.64], R5 ;  /* 0x0000000502007986 */ /* 0x000fe2000c101124 */
[----:B------:R-:W-:Y:S05]  /*8ae0*/  EXIT ;  /* 0x000000000000794d */ /* 0x000fea0003800000 */
.L_x_25802:
        /* <DEDUP_REMOVED lines=12> */
.L_x_25808:
[----:B------:R-:W-:Y:S01]  /*8bb0*/  IMAD.MOV.U32 R0, RZ, RZ, 0x7f ;  /* 0x0000007fff007424 */ /* 0x000fe200078e00ff */
[----:B------:R-:W-:-:S04]  /*8bc0*/  ISETP.GT.U32.AND P0, PT, R4, 0x7f800000, PT ;  /* 0x7f8000000400780c */ /* 0x000fc80003f04070 */
[----:B------:R-:W-:-:S09]  /*8bd0*/  SEL R0, R0, 0x7c, P0 ;  /* 0x0000007c00007807 */ /* 0x000fd20000000000 */
.L_x_25809:
[----:B------:R-:W-:Y:S05]  /*8be0*/  BSYNC.RECONVERGENT B0 ;  /* 0x0000000000007941 */ /* 0x000fea0003800200 */
.L_x_25807:
[----:B------:R-:W-:-:S04]  /*8bf0*/  SHF.R.U32.HI R5, RZ, 0x18, R5 ;  /* 0x00000018ff057819 */ /* 0x000fc80000011605 */
[----:B------:R-:W-:-:S05]  /*8c00*/  LOP3.LUT R5, R0, 0x80, R5, 0xf8, !PT ;  /* 0x0000008000057812 */ /* 0x000fca00078ef805 */
[----:B------:R-:W-:Y:S01]  /*8c10*/  STG.E.U8 desc[UR36][R2.64], R5 ;  /* 0x0000000502007986 */ /* 0x000fe2000c101124 */
[----:B------:R-:W-:Y:S05]  /*8c20*/  EXIT ;  /* 0x000000000000794d */ /* 0x000fea0003800000 */
.L_x_25801:
[----:B------:R-:W-:-:S05]  /*8c30*/  HADD2.F32 R0, -RZ, R23.H0_H0 ;  /* 0x20000017ff007230 */ /* 0x000fca0000004100 */
[----:B------:R-:W-:-:S05]  /*8c40*/  F2FP.BF16.F32.PACK_AB R0, RZ, R0 ;  /* 0x00000000ff00723e */ /* 0x000fca00000010ff */
[----:B------:R-:W-:Y:S01]  /*8c50*/  STG.E.U16 desc[UR36][R2.64], R0 ;  /* 0x0000000002007986 */ /* 0x000fe2000c101524 */
[----:B------:R-:W-:Y:S05]  /*8c60*/  EXIT ;  /* 0x000000000000794d */ /* 0x000fea0003800000 */
.L_x_25810:
        /* <DEDUP_REMOVED lines=9> */
.L_x_36073:


//--------------------- .text._ZN2at6native18elementwise_kernelILi128ELi4EZNS0_22gpu_kernel_impl_nocastIZZZNS0_17expm1_kernel_cudaERNS_18TensorIteratorBaseEENKUlvE_clEvENKUlvE4_clEvEUlN3c104HalfEE_EEvS4_RKT_EUliE_EEviT1_ --------------------------
	.section	.text._ZN2at6native18elementwise_kernelILi128ELi4EZNS0_22gpu_kernel_impl_nocastIZZZNS0_17expm1_kernel_cudaERNS_18TensorIteratorBaseEENKUlvE_clEvENKUlvE4_clEvEUlN3c104HalfEE_EEvS4_RKT_EUliE_EEviT1_,"ax",@progbits
	.align	128
        .global         _ZN2at6native18elementwise_kernelILi128ELi4EZNS0_22gpu_kernel_impl_nocastIZZZNS0_17expm1_kernel_cudaERNS_18TensorIteratorBaseEENKUlvE_clEvENKUlvE4_clEvEUlN3c104HalfEE_EEvS4_RKT_EUliE_EEviT1_
        .type           _ZN2at6native18elementwise_kernelILi128ELi4EZNS0_22gpu_kernel_impl_nocastIZZZNS0_17expm1_kernel_cudaERNS_18TensorIteratorBaseEENKUlvE_clEvENKUlvE4_clEvEUlN3c104HalfEE_EEvS4_RKT_EUliE_EEviT1_,@function
        .size           _ZN2at6native18elementwise_kernelILi128ELi4EZNS0_22gpu_kernel_impl_nocastIZZZNS0_17expm1_kernel_cudaERNS_18TensorIteratorBaseEENKUlvE_clEvENKUlvE4_clEvEUlN3c104HalfEE_EEvS4_RKT_EUliE_EEviT1_,(.L_x_36074 - _ZN2at6native18elementwise_kernelILi128ELi4EZNS0_22gpu_kernel_impl_nocastIZZZNS0_17expm1_kernel_cudaERNS_18TensorIteratorBaseEENKUlvE_clEvENKUlvE4_clEvEUlN3c104HalfEE_EEvS4_RKT_EUliE_EEviT1_)
        .other          _ZN2at6native18elementwise_kernelILi128ELi4EZNS0_22gpu_kernel_impl_nocastIZZZNS0_17expm1_kernel_cudaERNS_18TensorIteratorBaseEENKUlvE_clEvENKUlvE4_clEvEUlN3c104HalfEE_EEvS4_RKT_EUliE_EEviT1_,@"STO_CUDA_ENTRY STV_DEFAULT"
_ZN2at6native18elementwise_kernelILi128ELi4EZNS0_22gpu_kernel_impl_nocastIZZZNS0_17expm1_kernel_cudaERNS_18TensorIteratorBaseEENKUlvE_clEvENKUlvE4_clEvEUlN3c104HalfEE_EEvS4_RKT_EUliE_EEviT1_:
.text._ZN2at6native18elementwise_kernelILi128ELi4EZNS0_22gpu_kernel_impl_nocastIZZZNS0_17expm1_kernel_cudaERNS_18TensorIteratorBaseEENKUlvE_clEvENKUlvE4_clEvEUlN3c104HalfEE_EEvS4_RKT_EUliE_EEviT1_:
        /* <DEDUP_REMOVED lines=15> */
[----:B0-----:R-:W2:Y:S01]  /*00f0*/  LDG.E.U16 R4, desc[UR6][R4.64] ;  /* 0x0000000604047981 */ /* 0x001ea2000c1e1500 */
[----:B------:R-:W-:Y:S01]  /*0100*/  HFMA2 R9, -RZ, RZ, 0.83837890625, -4044 ;  /* 0x3ab5ebe6ff097431 */ /* 0x000fe200000001ff */
[----:B------:R-:W-:Y:S01]  /*0110*/  IADD3 R3, PT, PT, R3, 0x80, RZ ;  /* 0x0000008003037810 */ /* 0x000fe20007ffe0ff */
[----:B--2---:R-:W-:-:S05]  /*0120*/  HADD2.F32 R0, -RZ, R4.H0_H0 ;  /* 0x20000004ff007230 */ /* 0x004fca0000004100 */
        /* <DEDUP_REMOVED lines=18> */
[----:B------:R-:W-:Y:S02]  /*0250*/  FFMA.FTZ R2, R9, R4, R2 ;  /* 0x0000000409027223 */ /* 0x000fe40000010002 */
[----:B------:R-:W0:Y:S02]  /*0260*/  LDC.64 R4, c[0x0][0x580] ;  /* 0x00016000ff047b82 */ /* 0x000e240000000a00 */
[----:B------:R-:W-:Y:S01]  /*0270*/  @!P1 FADD.FTZ R2, R2, R2 ;  /* 0x0000000202029221 */ /* 0x000fe20000010000 */
[----:B------:R-:W-:-:S04]  /*0280*/  FSETP.GT.FTZ.AND P1, PT, R7, 128, PT ;  /* 0x430000000700780b */ /* 0x000fc80003f34000 */
[----:B------:R-:W-:-:S04]  /*0290*/  FSEL R2, R2, +INF , !P1 ;  /* 0x7f80000002027808 */ /* 0x000fc80004800000 */
[----:B------:R-:W-:Y:S01]  /*02a0*/  FSEL R2, R2, -1, P2 ;  /* 0xbf80000002027808 */ /* 0x000fe20001000000 */
[----:B------:R-:W-:Y:S01]  /*02b0*/  @!P0 FADD.FTZ R2, R0, R0 ;  /* 0x0000000000028221 */ /* 0x000fe20000010000 */
[----:B------:R-:W-:-:S04]  /*02c0*/  ISETP.GE.AND P0, PT, R3, UR4, PT ;  /* 0x0000000403007c0c */ /* 0x000fc8000bf06270 */
[----:B------:R-:W-:-:S05]  /*02d0*/  F2FP.F16.F32.PACK_AB R2, RZ, R2 ;  /* 0x00000002ff02723e */ /* 0x000fca00000000ff */
[----:B0-----:R0:W-:Y:S04]  /*02e0*/  STG.E.U16 desc[UR6][R4.64], R2 ;  /* 0x0000000204007986 */ /* 0x0011e8000c101506 */
[----:B------:R-:W-:Y:S05]  /*02f0*/  @P0 BREAK.RELIABLE B1 ;  /* 0x0000000000010942 */ /* 0x000fea0003800100 */
[----:B------:R-:W-:Y:S05]  /*0300*/  @P0 BRA `(.L_x_25815) ;  /* 0x0000000400100947 */ /* 0x000fea0003800000 */
[----:B0-----:R-:W0:Y:S02]  /*0310*/  LDC.64 R4, c[0x0][0x588] ;  /* 0x00016200ff047b82 */ /* 0x001e240000000a00 */
[----:B0-----:R-:W2:Y:S01]  /*0320*/  LDG.E.U16 R4, desc[UR6][R4.64] ;  /* 0x0000000604047981 */ /* 0x001ea2000c1e1500 */
[----:B------:R-:W-:Y:S02]  /*0330*/  MOV R9, 0x3ab5ebe6 ;  /* 0x3ab5ebe600097802 */ /* 0x000fe40000000f00 */
        /* <DEDUP_REMOVED lines=26> */
[----:B------:R-:W-:-:S05]  /*04e0*/  @!P0 FADD.FTZ R2, R0, R0 ;  /* 0x0000000000028221 */ /* 0x000fca0000010000 */
[----:B------:R-:W-:-:S05]  /*04f0*/  F2FP.F16.F32.PACK_AB R2, RZ, R2 ;  /* 0x00000002ff02723e */ /* 0x000fca00000000ff */
[----:B0-----:R0:W-:Y:S02]  /*0500*/  STG.E.U16 desc[UR6][R4.64], R2 ;  /* 0x0000000204007986 */ /* 0x0011e4000c101506 */
.L_x_25814:
[----:B------:R-:W-:-:S13]  /*0510*/  ISETP.GE.AND P0, PT, R3, UR4, PT ;  /* 0x0000000403007c0c */ /* 0x000fda000bf06270 */
[----:B------:R-:W-:Y:S05]  /*0520*/  @P0 BREAK.RELIABLE B1 ;  /* 0x0000000000010942 */ /* 0x000fea0003800100 */
[----:B------:R-:W-:Y:S05]  /*0530*/  @P0 BRA `(.L_x_25815) ;  /* 0x0000000000840947 */ /* 0x000fea0003800000 */
[----:B------:R-:W-:Y:S05]  /*0540*/  BSYNC.RELIABLE B1 ;  /* 0x0000000000017941 */ /* 0x000fea0003800100 */
.L_x_25813:
[----:B0-----:R-:W0:Y:S02]  /*0550*/  LDC.64 R4, c[0x0][0x588] ;  /* 0x00016200ff047b82 */ /* 0x001e240000000a00 */
        /* <DEDUP_REMOVED lines=31> */
.L_x_25815:
[----:B------:R-:W-:Y:S05]  /*0750*/  BSYNC.RECONVERGENT B0 ;  /* 0x0000000000007941 */ /* 0x000fea0003800200 */
.L_x_25812:
[----:B------:R-:W-:Y:S05]  /*0760*/  WARPSYNC.ALL ;  /* 0x0000000000007948 */ /* 0x000fea0003800000 */
[----:B------:R-:W-:-:S13]  /*0770*/  ISETP.GE.AND P0, PT, R3, UR4, PT ;  /* 0x0000000403007c0c */ /* 0x000fda000bf06270 */
[----:B------:R-:W-:Y:S05]  /*0780*/  @P0 EXIT ;  /* 0x000000000000094d */ /* 0x000fea0003800000 */
[----:B01----:R-:W0:Y:S02]  /*0790*/  LDC.64 R2, c[0x0][0x588] ;  /* 0x00016200ff027b82 */ /* 0x003e240000000a00 */
[----:B0-----:R-:W2:Y:S01]  /*07a0*/  LDG.E.U16 R2, desc[UR6][R2.64] ;  /* 0x0000000602027981 */ /* 0x001ea2000c1e1500 */
[----:B------:R-:W-:Y:S02]  /*07b0*/  HFMA2 R7, -RZ, RZ, 0.83837890625, -4044 ;  /* 0x3ab5ebe6ff077431 */ /* 0x000fe400000001ff */
        /* <DEDUP_REMOVED lines=27> */
[----:B0-----:R-:W-:Y:S01]  /*0970*/  STG.E.U16 desc[UR6][R2.64], R4 ;  /* 0x0000000402007986 */ /* 0x001fe2000c101506 */
[----:B------:R-:W-:Y:S05]  /*0980*/  EXIT ;  /* 0x000000000000794d */ /* 0x000fea0003800000 */
.L_x_25811:
        /* <DEDUP_REMOVED lines=306> */
.L_x_25819:
[----:B------:R-:W0:Y:S02]  /*1cb0*/  LDCU.128 UR8, c[0x0][0x580] ;  /* 0x0000b000ff0877ac */ /* 0x000e240008000c00 */
[----:B0-----:R-:W-:-:S04]  /*1cc0*/  IADD3 R6, P0, PT, R4, UR10, RZ ;  /* 0x0000000a04067c10 */ /* 0x001fc8000ff1e0ff */
[----:B------:R-:W-:-:S05]  /*1cd0*/  IADD3.X R7, PT, PT, RZ, UR11, RZ, P0, !PT ;  /* 0x0000000bff077c10 */ /* 0x000fca00087fe4ff */
[----:B------:R-:W2:Y:S01]  /*1ce0*/  LDG.E.U16 R6, desc[UR6][R6.64] ;  /* 0x0000000606067981 */ /* 0x000ea2000c1e1500 */
        /* <DEDUP_REMOVED lines=27> */
[----:B------:R-:W-:-:S04]  /*1ea0*/  IADD3 R4, P0, PT, R5, UR8, RZ ;  /* 0x0000000805047c10 */ /* 0x000fc8000ff1e0ff */
[----:B------:R-:W-:Y:S02]  /*1eb0*/  F2FP.F16.F32.PACK_AB R6, RZ, R6 ;  /* 0x00000006ff06723e */ /* 0x000fe400000000ff */
[----:B------:R-:W-:Y:S02]  /*1ec0*/  IADD3.X R5, PT, PT, RZ, UR9, RZ, P0, !PT ;  /* 0x00000009ff057c10 */ /* 0x000fe400087fe4ff */
        /* <DEDUP_REMOVED lines=302> */
.L_x_25821:
        /* <DEDUP_REMOVED lines=32> */
[----:B------:R-:W-:Y:S01]  /*33b0*/  F2FP.F16.F32.PACK_AB R6, RZ, R6 ;  /* 0x00000006ff06723e */ /* 0x000fe200000000ff */
[----:B------:R-:W-:-:S05]  /*33c0*/  IMAD.X R5, RZ, RZ, UR9, P0 ;  /* 0x00000009ff057e24 */ /* 0x000fca00080e06ff */
[----:B------:R0:W-:Y:S03]  /*33d0*/  STG.E.U16 desc[UR6][R4.64], R6 ;  /* 0x0000000604007986 */ /* 0x0001e6000c101506 */
.L_x_25818:
[----:B------:R-:W-:-:S13]  /*33e0*/  ISETP.GE.AND P0, PT, R3, UR4, PT ;  /* 0x0000000403007c0c */ /* 0x000fda000bf06270 */
[----:B------:R-:W-:Y:S05]  /*33f0*/  @P0 BREAK.RELIABLE B1 ;  /* 0x0000000000010942 */ /* 0x000fea0003800100 */
[----:B------:R-:W-:Y:S05]  /*3400*/  @P0 BRA `(.L_x_25820) ;  /* 0x0000001400380947 */ /* 0x000fea0003800000 */
[----:B------:R-:W-:Y:S05]  /*3410*/  BSYNC.RELIABLE B1 ;  /* 0x0000000000017941 */ /* 0x000fea0003800100 */
.L_x_25817:
        /* <DEDUP_REMOVED lines=298> */
.L_x_25822:
        /* <DEDUP_REMOVED lines=33> */
[----:B------:R-:W-:-:S05]  /*48d0*/  IADD3.X R5, PT, PT, RZ, UR9, RZ, P0, !PT ;  /* 0x00000009ff057c10 */ /* 0x000fca00087fe4ff */
[----:B------:R1:W-:Y:S02]  /*48e0*/  STG.E.U16 desc[UR6][R4.64], R6 ;  /* 0x0000000604007986 */ /* 0x0003e4000c101506 */
.L_x_25820:
[----:B------:R-:W-:Y:S05]  /*48f0*/  BSYNC.RECONVERGENT B0 ;  /* 0x0000000000007941 */ /* 0x000fea0003800200 */
.L_x_25816:
        /* <DEDUP_REMOVED lines=301> */
.L_x_25823:
[----:B------:R-:W0:Y:S02]  /*5bd0*/  LDCU.128 UR8, c[0x0][0x580] ;  /* 0x0000b000ff0877ac */ /* 0x000e240008000c00 */
[----:B0-----:R-:W-:-:S04]  /*5be0*/  IADD3 R4, P0, PT, R2, UR10, RZ ;  /* 0x0000000a02047c10 */ /* 0x001fc8000ff1e0ff */
[----:B------:R-:W-:-:S05]  /*5bf0*/  IADD3.X R5, PT, PT, RZ, UR11, RZ, P0, !PT ;  /* 0x0000000bff057c10 */ /* 0x000fca00087fe4ff */
[----:B------:R-:W2:Y:S01]  /*5c00*/  LDG.E.U16 R4, desc[UR6][R4.64] ;  /* 0x0000000604047981 */ /* 0x000ea2000c1e1500 */
[----:B------:R-:W-:Y:S01]  /*5c10*/  MOV R9, 0x3ab5ebe6 ;  /* 0x3ab5ebe600097802 */ /* 0x000fe20000000f00 */
        /* <DEDUP_REMOVED lines=28> */
[----:B------:R-:W-:Y:S01]  /*5de0*/  STG.E.U16 desc[UR6][R2.64], R4 ;  /* 0x0000000402007986 */ /* 0x000fe2000c101506 */
[----:B------:R-:W-:Y:S05]  /*5df0*/  EXIT ;  /* 0x000000000000794d */ /* 0x000fea0003800000 */
.L_x_25824:
        /* <DEDUP_REMOVED lines=16> */
.L_x_36074:


//--------------------- .text._ZN2at6native27unrolled_elementwise_kernelIZZZNS0_17expm1_kernel_cudaERNS_18TensorIteratorBaseEENKUlvE_clEvENKUlvE4_clEvEUlN3c104HalfEE_St5arrayIPcLm2EELi4E23TrivialOffsetCalculatorILi1EjESD_NS0_6memory15LoadWithoutCastENSE_16StoreWithoutCastEEEviT_T0_T2_T3_T4_T5_ --------------------------
	.section	.text._ZN2at6native27unrolled_elementwise_kernelIZZZNS0_17expm1_kernel_cudaERNS_18TensorIteratorBaseEENKUlvE_clEvENKUlvE4_clEvEUlN3c104HalfEE_St5arrayIPcLm2EELi4E23TrivialOffsetCalculatorILi1EjESD_NS0_6memory15LoadWithoutCastENSE_16StoreWithoutCastEEEviT_T0_T2_T3_T4_T5_,"ax",@progbits
	.align	128
        .global         _ZN2at6native27unrolled_elementwise_kernelIZZZNS0_17expm1_kernel_cudaERNS_18TensorIteratorBaseEENKUlvE_clEvENKUlvE4_clEvEUlN3c104HalfEE_St5arrayIPcLm2EELi4E23TrivialOffsetCalculatorILi1EjESD_NS0_6memory15LoadWithoutCastENSE_16StoreWithoutCastEEEviT_T0_T2_T3_T4_T5_
        .type           _ZN2at6native27unrolled_elementwise_kernelIZZZNS0_17expm1_kernel_cudaERNS_18TensorIteratorBaseEENKUlvE_clEvENKUlvE4_clEvEUlN3c104HalfEE_St5arrayIPcLm2EELi4E23TrivialOffsetCalculatorILi1EjESD_NS0_6memory15LoadWithoutCastENSE_16StoreWithoutCastEEEviT_T0_T2_T3_T4_T5_,@function
        .size           _ZN2at6native27unrolled_elementwise_kernelIZZZNS0_17expm1_kernel_cudaERNS_18TensorIteratorBaseEENKUlvE_clEvENKUlvE4_clEvEUlN3c104HalfEE_St5arrayIPcLm2EELi4E23TrivialOffsetCalculatorILi1EjESD_NS0_6memory15LoadWithoutCastENSE_16StoreWithoutCastEEEviT_T0_T2_T3_T4_T5_,(.L_x_36075 - _ZN2at6native27unrolled_elementwise_kernelIZZZNS0_17expm1_kernel_cudaERNS_18TensorIteratorBaseEENKUlvE_clEvENKUlvE4_clEvEUlN3c104HalfEE_St5arrayIPcLm2EELi4E23TrivialOffsetCalculatorILi1EjESD_NS0_6memory15LoadWithoutCastENSE_16StoreWithoutCastEEEviT_T0_T2_T3_T4_T5_)
        .other          _ZN2at6native27unrolled_elementwise_kernelIZZZNS0_17expm1_kernel_cudaERNS_18TensorIteratorBaseEENKUlvE_clEvENKUlvE4_clEvEUlN3c104HalfEE_St5arrayIPcLm2EELi4E23TrivialOffsetCalculatorILi1EjESD_NS0_6memory15LoadWithoutCastENSE_16StoreWithoutCastEEEviT_T0_T2_T3_T4_T5_,@"STO_CUDA_ENTRY STV_DEFAULT"
_ZN2at6native27unrolled_elementwise_kernelIZZZNS0_17expm1_kernel_cudaERNS_18TensorIteratorBaseEENKUlvE_clEvENKUlvE4_clEvEUlN3c104HalfEE_St5arrayIPcLm2EELi4E23TrivialOffsetCalculatorILi1EjESD_NS0_6memory15LoadWithoutCastENSE_16StoreWithoutCastEEEviT_T0_T2_T3_T4_T5_:
.text._ZN2at6native27unrolled_elementwise_kernelIZZZNS0_17expm1_kernel_cudaERNS_18TensorIteratorBaseEENKUlvE_clEvENKUlvE4_clEvEUlN3c104HalfEE_St5arrayIPcLm2EELi4E23TrivialOffsetCalculatorILi1EjESD_NS0_6memory15LoadWithoutCastENSE_16StoreWithoutCastEEEviT_T0_T2_T3_T4_T5_:
[----:B------:R-:W-:Y:S01]  /*0000*/  LDC R1, c[0x0][0x37c] ;  /* 0x0000df00ff017b82 */ /* 0x000fe20000000800 */
[----:B------:R-:W0:Y:S07]  /*0010*/  S2R R0, SR_CTAID.X ;  /* 0x0000000000007919 */ /* 0x000e2e0000002500 */
[----:B------:R-:W0:Y:S01]  /*0020*/  LDC R3, c[0x0][0x380] ;  /* 0x0000e000ff037b82 */ /* 0x000e220000000800 */
[----:B------:R-:W1:Y:S01]  /*0030*/  LDCU.64 UR4, c[0x0][0x358] ;  /* 0x00006b00ff0477ac */ /* 0x000e620008000a00 */
[----:B------:R-:W-:Y:S01]  /*0040*/  PRMT R8, RZ, 0x7610, R8 ;  /* 0x00007610ff087816 */ /* 0x000fe20000000008 */
[----:B------:R-:W2:Y:S01]  /*0050*/  S2R R7, SR_TID.X ;  /* 0x0000000000077919 */ /* 0x000ea20000002100 */
[----:B0-----:R-:W-:Y:S01]  /*0060*/  IMAD R2, R0, -0x200, R3 ;  /* 0xfffffe0000027824 */ /* 0x001fe200078e0203 */
[----:B--2---:R-:W-:-:S04]  /*0070*/  MOV R3, R7 ;  /* 0x0000000700037202 */ /* 0x004fc80000000f00 */
[----:B------:R-:W-:-:S13]  /*0080*/  ISETP.GE.AND P0, PT, R7, R2, PT ;  /* 0x000000020700720c */ /* 0x000fda0003f06270 */
[----:B------:R-:W-:Y:S01]  /*0090*/  @!P0 IADD3 R7, PT, PT, R3, 0x80, RZ ;  /* 0x0000008003078810 */ /* 0x000fe20007ffe0ff */
[----:B------:R-:W0:Y:S03]  /*00a0*/  @!P0 LDC.64 R12, c[0x0][0x390] ;  /* 0x0000e400ff0c8b82 */ /* 0x000e260000000a00 */
[----:B------:R-:W-:-:S13]  /*00b0*/  ISETP.GE.AND P1, PT, R7, R2, PT ;  /* 0x000000020700720c */ /* 0x000fda0003f26270 */
[----:B------:R-:W-:Y:S01]  /*00c0*/  @!P1 IMAD R9, R0, 0x200, R7 ;  /* 0x0000020000099824 */ /* 0x000fe200078e0207 */
[----:B------:R-:W-:Y:S01]  /*00d0*/  @!P1 IADD3 R7, PT, PT, R7, 0x80, RZ ;  /* 0x0000008007079810 */ /* 0x000fe20007ffe0ff */
[----:B------:R-:W2:Y:S03]  /*00e0*/  @!P1 LDC.64 R10, c[0x0][0x390] ;  /* 0x0000e400ff0a9b82 */ /* 0x000ea60000000a00 */
[----:B------:R-:W-:-:S13]  /*00f0*/  ISETP.GE.AND P3, PT, R7, R2, PT ;  /* 0x000000020700720c */ /* 0x000fda0003f66270 */
[----:B------:R-:W-:Y:S01]  /*0100*/  @!P3 LEA R17, R0, R7, 0x9 ;  /* 0x000000070011b211 */ /* 0x000fe200078e48ff */
[----:B------:R-:W-:Y:S01]  /*0110*/  @!P3 VIADD R7, R7, 0x80 ;  /* 0x000000800707b836 */ /* 0x000fe20000000000 */
[----:B------:R-:W3:Y:S04]  /*0120*/  @!P3 LDC.64 R4, c[0x0][0x390] ;  /* 0x0000e400ff04bb82 */ /* 0x000ee80000000a00 */
[----:B------:R-:W-:Y:S02]  /*0130*/  ISETP.GE.AND P2, PT, R7, R2, PT ;  /* 0x000000020700720c */ /* 0x000fe40003f46270 */
[----:B------:R-:W-:Y:S01]  /*0140*/  PRMT R18, RZ, 0x7610, R18 ;  /* 0x00007610ff127816 */ /* 0x000fe20000000012 */
[----:B--2---:R-:W-:-:S10]  /*0150*/  @!P1 IMAD.WIDE.U32 R10, R9, 0x2, R10 ;  /* 0x00000002090a9825 */ /* 0x004fd400078e000a */
[----:B------:R-:W2:Y:S01]  /*0160*/  @!P2 LDC.64 R14, c[0x0][0x390] ;  /* 0x0000e400ff0eab82 */ /* 0x000ea20000000a00 */
[----:B------:R-:W-:Y:S01]  /*0170*/  @!P2 LEA R7, R0, R7, 0x9 ;  /* 0x000000070007a211 */ /* 0x000fe200078e48ff */
[--C-:B---3--:R-:W-:Y:S01]  /*0180*/  @!P3 IMAD.WIDE.U32 R16, R17, 0x2, R4.reuse ;  /* 0x000000021110b825 */ /* 0x108fe200078e0004 */
[----:B------:R-:W-:Y:S01]  /*0190*/  PRMT R5, RZ, 0x7610, R5 ;  /* 0x00007610ff057816 */ /* 0x000fe20000000005 */
[----:B------:R-:W-:Y:S01]  /*01a0*/  BSSY.RECONVERGENT B0, `(.L_x_25825) ;  /* 0x000002b000007945 */ /* 0x000fe20003800200 */
[----:B------:R-:W-:Y:S01]  /*01b0*/  PRMT R4, RZ, 0x7610, R4 ;  /* 0x00007610ff047816 */ /* 0x000fe20000000004 */
[----:B------:R-:W-:Y:S01]  /*01c0*/  VIADD R9, R3, 0x100 ;  /* 0x0000010003097836 */ /* 0x000fe20000000000 */
[----:B-1----:R1:W5:Y:S04]  /*01d0*/  @!P1 LDG.E.U16 R8, desc[UR4][R10.64] ;  /* 0x000000040a089981 */ /* 0x002368000c1e1500 */
[----:B------:R3:W5:Y:S01]  /*01e0*/  @!P3 LDG.E.U16 R5, desc[UR4][R16.64] ;  /* 0x000000041005b981 */ /* 0x000762000c1e1500 */
[----:B--2---:R-:W-:-:S05]  /*01f0*/  @!P2 IMAD.WIDE.U32 R14, R7, 0x2, R14 ;  /* 0x00000002070ea825 */ /* 0x004fca00078e000e */
[----:B------:R3:W5:Y:S01]  /*0200*/  @!P2 LDG.E.U16 R4, desc[UR4][R14.64] ;  /* 0x000000040e04a981 */ /* 0x000762000c1e1500 */
[----:B------:R-:W-:-:S05]  /*0210*/  @!P0 LEA R7, R0, R3, 0x9 ;  /* 0x0000000300078211 */ /* 0x000fca00078e48ff */
[----:B0-----:R-:W-:-:S05]  /*0220*/  @!P0 IMAD.WIDE.U32 R12, R7, 0x2, R12 ;  /* 0x00000002070c8825 */ /* 0x001fca00078e000c */
[----:B------:R3:W5:Y:S01]  /*0230*/  @!P0 LDG.E.U16 R18, desc[UR4][R12.64] ;  /* 0x000000040c128981 */ /* 0x000762000c1e1500 */
[----:B------:R-:W-:-:S13]  /*0240*/  ISETP.GE.AND P0, PT, R3, R2, PT ;  /* 0x000000020300720c */ /* 0x000fda0003f06270 */
[----:B------:R-:W0:Y:S01]  /*0250*/  @!P0 LDC.64 R6, c[0x0][0x388] ;  /* 0x0000e200ff068b82 */ /* 0x000e220000000a00 */
[----:B------:R-:W-:Y:S02]  /*0260*/  ISETP.GE.AND P1, PT, R9, R2, PT ;  /* 0x000000020900720c */ /* 0x000fe40003f26270 */
[C---:B------:R-:W-:Y:S02]  /*0270*/  IADD3 R9, PT, PT, R3.reuse, 0x80, RZ ;  /* 0x0000008003097810 */ /* 0x040fe40007ffe0ff */
[----:B-1----:R-:W-:Y:S01]  /*0280*/  IADD3 R11, PT, PT, R3, 0x180, RZ ;  /* 0x00000180030b7810 */ /* 0x002fe20007ffe0ff */
[----:B---3--:R-:W-:Y:S08]  /*0290*/  @P0 BRA `(.L_x_25826) ;  /* 0x00000000006c0947 */ /* 0x008ff00003800000 */
[----:B-----5:R-:W-:Y:S02]  /*02a0*/  HADD2.F32 R18, -RZ, R18.H0_H0 ;  /* 0x20000012ff127230 */ /* 0x020fe40000004100 */
[----:B------:R-:W-:-:S03]  /*02b0*/  IMAD.MOV.U32 R15, RZ, RZ, 0x3ab5ebe6 ;  /* 0x3ab5ebe6ff0f7424 */ /* 0x000fc600078e00ff */
[C---:B------:R-:W-:Y:S01]  /*02c0*/  FMUL.FTZ R10, R18.reuse, 1.4426950216293334961 ;  /* 0x3fb8aa3b120a7820 */ /* 0x040fe20000410000 */
[C---:B------:R-:W-:Y:S02]  /*02d0*/  FSETP.GEU.FTZ.AND P2, PT, |R18|.reuse, 0.40999999642372131348, PT ;  /* 0x3ed1eb851200780b */ /* 0x040fe40003f5e200 */
[----:B------:R-:W-:-:S03]  /*02e0*/  FSETP.NEU.FTZ.AND P4, PT, R18, RZ, PT ;  /* 0x000000ff1200720b */ /* 0x000fc60003f9d000 */
[----:B------:R-:W1:Y:S02]  /*02f0*/  FRND R10, R10 ;  /* 0x0000000a000a7307 */ /* 0x000e640000201000 */
[----:B-1----:R-:W-:-:S04]  /*0300*/  FSEL R13, R10, RZ, P2 ;  /* 0x000000ff0a0d7208 */ /* 0x002fc80001000000 */
[C---:B------:R-:W-:Y:S01]  /*0310*/  FSETP.NEU.FTZ.AND P2, PT, R13.reuse, 128, PT ;  /* 0x430000000d00780b */ /* 0x040fe20003f5d000 */
[----:B------:R-:W-:-:S04]  /*0320*/  FFMA.FTZ R12, R13, -0.693145751953125, R18 ;  /* 0xbf3172000d0c7823 */ /* 0x000fc80000010012 */
[C---:B------:R-:W-:Y:S01]  /*0330*/  FFMA.FTZ R12, R13.reuse, -1.428606765330187045e-06, R12 ;  /* 0xb5bfbe8e0d0c7823 */ /* 0x040fe2000001000c */
[----:B------:R-:W-:-:S03]  /*0340*/  FSEL R13, R13, 127, P2 ;  /* 0x42fe00000d0d7808 */ /* 0x000fc60001000000 */
[C---:B------:R-:W-:Y:S01]  /*0350*/  FFMA.FTZ R15, R12.reuse, R15, 0.0083824126049876213074 ;  /* 0x3c0956630c0f7423 */ /* 0x040fe2000001000f */
[----:B------:R-:W1:Y:S01]  /*0360*/  MUFU.EX2 R14, R13 ;  /* 0x0000000d000e7308 */ /* 0x000e620000000800 */
[----:B------:R-:W-:Y:S02]  /*0370*/  FSETP.GEU.FTZ.AND P3, PT, R13, -25, PT ;  /* 0xc1c800000d00780b */ /* 0x000fe40003f7e000 */
[----:B------:R-:W-:-:S04]  /*0380*/  FFMA.FTZ R15, R12, R15, 0.041667830199003219604 ;  /* 0x3d2aabe30c0f7423 */ /* 0x000fc8000001000f */
[----:B------:R-:W-:-:S04]  /*0390*/  FFMA.FTZ R15, R12, R15, 0.16666397452354431152 ;  /* 0x3e2aa9f60c0f7423 */ /* 0x000fc8000001000f */
[----:B------:R-:W-:Y:S01]  /*03a0*/  FFMA.FTZ R15, R12, R15, 0.49999994039535522461 ;  /* 0x3efffffe0c0f7423 */ /* 0x000fe2000001000f */
[----:B-1----:R-:W-:-:S03]  /*03b0*/  FADD.FTZ R10, R14, -1 ;  /* 0xbf8000000e0a7421 */ /* 0x002fc60000010000 */
        /* <DEDUP_REMOVED lines=9> */
.L_x_25826:
[----:B------:R-:W-:Y:S05]  /*0450*/  BSYNC.RECONVERGENT B0 ;  /* 0x0000000000007941 */ /* 0x000fea0003800200 */
.L_x_25825:
[-C--:B------:R-:W-:Y:S01]  /*0460*/  ISETP.GE.AND P3, PT, R9, R2.reuse, PT ;  /* 0x000000020900720c */ /* 0x080fe20003f66270 */
[----:B------:R-:W-:Y:S01]  /*0470*/  BSSY.RECONVERGENT B0, `(.L_x_25827) ;  /* 0x0000020000007945 */ /* 0x000fe20003800200 */
[----:B------:R-:W-:Y:S02]  /*0480*/  ISETP.GE.AND P2, PT, R11, R2, PT ;  /* 0x000000020b00720c */ /* 0x000fe40003f46270 */
[----:B------:R-:W-:Y:S02]  /*0490*/  @!P0 LEA R11, R0, R3, 0x9 ;  /* 0x00000003000b8211 */ /* 0x000fe400078e48ff */
[----:B------:R-:W-:-:S07]  /*04a0*/  @!P0 MOV R3, R9 ;  /* 0x0000000900038202 */ /* 0x000fce0000000f00 */
[----:B------:R-:W-:Y:S05]  /*04b0*/  @P3 BRA `(.L_x_25828) ;  /* 0x00000000006c3947 */ /* 0x000fea0003800000 */
[----:B-----5:R-:W-:Y:S02]  /*04c0*/  HADD2.F32 R8, -RZ, R8.H0_H0 ;  /* 0x20000008ff087230 */ /* 0x020fe40000004100 */
[----:B------:R-:W-:-:S03]  /*04d0*/  IMAD.MOV.U32 R15, RZ, RZ, 0x3ab5ebe6 ;  /* 0x3ab5ebe6ff0f7424 */ /* 0x000fc600078e00ff */
[C---:B------:R-:W-:Y:S01]  /*04e0*/  FMUL.FTZ R9, R8.reuse, 1.4426950216293334961 ;  /* 0x3fb8aa3b08097820 */ /* 0x040fe20000410000 */
[----:B------:R-:W-:-:S05]  /*04f0*/  FSETP.GEU.FTZ.AND P3, PT, |R8|, 0.40999999642372131348, PT ;  /* 0x3ed1eb850800780b */ /* 0x000fca0003f7e200 */
[----:B------:R-:W1:Y:S02]  /*0500*/  FRND R9, R9 ;  /* 0x0000000900097307 */ /* 0x000e640000201000 */
[----:B-1----:R-:W-:Y:S02]  /*0510*/  FSEL R13, R9, RZ, P3 ;  /* 0x000000ff090d7208 */ /* 0x002fe40001800000 */
[----:B------:R-:W-:Y:S02]  /*0520*/  FSETP.NEU.FTZ.AND P3, PT, R8, RZ, PT ;  /* 0x000000ff0800720b */ /* 0x000fe40003f7d000 */
        /* <DEDUP_REMOVED lines=20> */
.L_x_25828:
[----:B------:R-:W-:Y:S05]  /*0670*/  BSYNC.RECONVERGENT B0 ;  /* 0x0000000000007941 */ /* 0x000fea0003800200 */
.L_x_25827:
[----:B------:R-:W-:Y:S01]  /*0680*/  BSSY.RECONVERGENT B0, `(.L_x_25829) ;  /* 0x000001f000007945 */ /* 0x000fe20003800200 */
[----:B------:R-:W-:Y:S01]  /*0690*/  ISETP.GE.AND P3, PT, R3, R2, PT ;  /* 0x000000020300720c */ /* 0x000fe20003f66270 */
[----:B0-----:R-:W-:Y:S02]  /*06a0*/  @!P0 IMAD.WIDE.U32 R6, R11, 0x2, R6 ;  /* 0x000000020b068825 */ /* 0x001fe400078e0006 */
[----:B------:R-:W-:Y:S10]  /*06b0*/  @P1 BRA `(.L_x_25830) ;  /* 0x00000000006c1947 */ /* 0x000ff40003800000 */
[----:B-----5:R-:W-:Y:S02]  /*06c0*/  HADD2.F32 R5, -RZ, R5.H0_H0 ;  /* 0x20000005ff057230 */ /* 0x020fe40000004100 */
[----:B------:R-:W-:-:S03]  /*06d0*/  HFMA2 R14, -RZ, RZ, 0.83837890625, -4044 ;  /* 0x3ab5ebe6ff0e7431 */ /* 0x000fc600000001ff */
        /* <DEDUP_REMOVED lines=25> */
.L_x_25830:
[----:B------:R-:W-:Y:S05]  /*0870*/  BSYNC.RECONVERGENT B0 ;  /* 0x0000000000007941 */ /* 0x000fea0003800200 */
.L_x_25829:
[----:B------:R-:W-:Y:S04]  /*0880*/  BSSY.RECONVERGENT B0, `(.L_x_25831) ;  /* 0x000001d000007945 */ /* 0x000fe80003800200 */
[----:B------:R-:W-:Y:S05]  /*0890*/  @P2 BRA `(.L_x_25832) ;  /* 0x00000000006c2947 */ /* 0x000fea0003800000 */
[----:B-----5:R-:W-:Y:S01]  /*08a0*/  HADD2.F32 R4, -RZ, R4.H0_H0 ;  /* 0x20000004ff047230 */ /* 0x020fe20000004100 */
[----:B------:R-:W-:-:S04]  /*08b0*/  MOV R13, 0x3ab5ebe6 ;  /* 0x3ab5ebe6000d7802 */ /* 0x000fc80000000f00 */
        /* <DEDUP_REMOVED lines=25> */
.L_x_25832:
[----:B------:R-:W-:Y:S05]  /*0a50*/  BSYNC.RECONVERGENT B0 ;  /* 0x0000000000007941 */ /* 0x000fea0003800200 */
.L_x_25831:
[----:B------:R0:W-:Y:S01]  /*0a60*/  @!P0 STG.E.U16 desc[UR4][R6.64], R10 ;  /* 0x0000000a06008986 */ /* 0x0001e2000c101504 */
[----:B------:R-:W-:Y:S04]  /*0a70*/  BSSY.RECONVERGENT B0, `(.L_x_25833) ;  /* 0x000000d000007945 */ /* 0x000fe80003800200 */
[----:B------:R-:W-:Y:S05]  /*0a80*/  @P3 BRA `(.L_x_25834) ;  /* 0x00000000002c3947 */ /* 0x000fea0003800000 */
[----:B0-----:R-:W0:Y:S01]  /*0a90*/  LDC.64 R6, c[0x0][0x388] ;  /* 0x0000e200ff067b82 */ /* 0x001e220000000a00 */
[----:B------:R-:W-:Y:S01]  /*0aa0*/  LEA R9, R0, R3, 0x9 ;  /* 0x0000000300097211 */ /* 0x000fe200078e48ff */
[----:B------:R-:W-:Y:S01]  /*0ab0*/  VIADD R3, R3, 0x80 ;  /* 0x0000008003037836 */ /* 0x000fe20000000000 */
[----:B-----5:R-:W-:-:S04]  /*0ac0*/  PRMT R4, R8, 0x7610, R4 ;  /* 0x0000761008047816 */ /* 0x020fc80000000004 */
[----:B------:R-:W-:-:S13]  /*0ad0*/  ISETP.GE.AND P0, PT, R3, R2, PT ;  /* 0x000000020300720c */ /* 0x000fda0003f06270 */
[----:B------:R-:W-:Y:S02]  /*0ae0*/  @!P0 LEA R11, R0, R3, 0x9 ;  /* 0x00000003000b8211 */ /* 0x000fe400078e48ff */
[----:B------:R-:W-:Y:S01]  /*0af0*/  @!P0 IADD3 R3, PT, PT, R3, 0x80, RZ ;  /* 0x0000008003038810 */ /* 0x000fe20007ffe0ff */
[----:B0-----:R-:W-:-:S04]  /*0b00*/  IMAD.WIDE.U32 R8, R9, 0x2, R6 ;  /* 0x0000000209087825 */ /* 0x001fc800078e0006 */
[----:B------:R-:W-:Y:S01]  /*0b10*/  @!P0 IMAD.WIDE.U32 R6, R11, 0x2, R6 ;  /* 0x000000020b068825 */ /* 0x000fe200078e0006 */
[----:B------:R1:W-:Y:S04]  /*0b20*/  STG.E.U16 desc[UR4][R8.64], R4 ;  /* 0x0000000408007986 */ /* 0x0003e8000c101504 */
[----:B------:R1:W-:Y:S02]  /*0b30*/  @!P0 STG.E.U16 desc[UR4][R6.64], R5 ;  /* 0x0000000506008986 */ /* 0x0003e4000c101504 */
.L_x_25834:
[----:B------:R-:W-:Y:S05]  /*0b40*/  BSYNC.RECONVERGENT B0 ;  /* 0x0000000000007941 */ /* 0x000fea0003800200 */
.L_x_25833:
[----:B------:R-:W-:-:S13]  /*0b50*/  ISETP.GE.AND P0, PT, R3, R2, PT ;  /* 0x000000020300720c */ /* 0x000fda0003f06270 */
[----:B------:R-:W-:Y:S05]  /*0b60*/  @P0 EXIT ;  /* 0x000000000000094d */ /* 0x000fea0003800000 */
[----:B-1---5:R-:W1:Y:S01]  /*0b70*/  LDC.64 R4, c[0x0][0x388] ;  /* 0x0000e200ff047b82 */ /* 0x022e620000000a00 */
[----:B------:R-:W-:-:S05]  /*0b80*/  LEA R3, R0, R3, 0x9 ;  /* 0x0000000300037211 */ /* 0x000fca00078e48ff */
[----:B-1----:R-:W-:-:S05]  /*0b90*/  IMAD.WIDE.U32 R2, R3, 0x2, R4 ;  /* 0x0000000203027825 */ /* 0x002fca00078e0004 */
[----:B------:R-:W-:Y:S01]  /*0ba0*/  STG.E.U16 desc[UR4][R2.64], R13 ;  /* 0x0000000d02007986 */ /* 0x000fe2000c101504 */
[----:B------:R-:W-:Y:S05]  /*0bb0*/  EXIT ;  /* 0x000000000000794d */ /* 0x000fea0003800000 */
.L_x_25835:
        /* <DEDUP_REMOVED lines=12> */
.L_x_36075:


//--------------------- .text._ZN2at6native29vectorized_elementwise_kernelILi2EZZZNS0_17expm1_kernel_cudaERNS_18TensorIteratorBaseEENKUlvE_clEvENKUlvE4_clEvEUlN3c104HalfEE_St5arrayIPcLm2EEEEviT0_T1_ --------------------------
	.section	.text._ZN2at6native29vectorized_elementwise_kernelILi2EZZZNS0_17expm1_kernel_cudaERNS_18TensorIteratorBaseEENKUlvE_clEvENKUlvE4_clEvEUlN3c104HalfEE_St5arrayIPcLm2EEEEviT0_T1_,"ax",@progbits
	.align	128
        .global         _ZN2at6native29vectorized_elementwise_kernelILi2EZZZNS0_17expm1_kernel_cudaERNS_18TensorIteratorBaseEENKUlvE_clEvENKUlvE4_clEvEUlN3c104HalfEE_St5arrayIPcLm2EEEEviT0_T1_
        .type           _ZN2at6native29vectorized_elementwise_kernelILi2EZZZNS0_17expm1_kernel_cudaERNS_18TensorIteratorBaseEENKUlvE_clEvENKUlvE4_clEvEUlN3c104HalfEE_St5arrayIPcLm2EEEEviT0_T1_,@function
        .size           _ZN2at6native29vectorized_elementwise_kernelILi2EZZZNS0_17expm1_kernel_cudaERNS_18TensorIteratorBaseEENKUlvE_clEvENKUlvE4_clEvEUlN3c104HalfEE_St5arrayIPcLm2EEEEviT0_T1_,(.L_x_36076 - _ZN2at6native29vectorized_elementwise_kernelILi2EZZZNS0_17expm1_kernel_cudaERNS_18TensorIteratorBaseEENKUlvE_clEvENKUlvE4_clEvEUlN3c104HalfEE_St5arrayIPcLm2EEEEviT0_T1_)
        .other          _ZN2at6native29vectorized_elementwise_kernelILi2EZZZNS0_17expm1_kernel_cudaERNS_18TensorIteratorBaseEENKUlvE_clEvENKUlvE4_clEvEUlN3c104HalfEE_St5arrayIPcLm2EEEEviT0_T1_,@"STO_CUDA_ENTRY STV_DEFAULT"
_ZN2at6native29vectorized_elementwise_kernelILi2EZZZNS0_17expm1_kernel_cudaERNS_18TensorIteratorBaseEENKUlvE_clEvENKUlvE4_clEvEUlN3c104HalfEE_St5arrayIPcLm2EEEEviT0_T1_:
.text._ZN2at6native29vectorized_elementwise_kernelILi2EZZZNS0_17expm1_kernel_cudaERNS_18TensorIteratorBaseEENKUlvE_clEvENKUlvE4_clEvEUlN3c104HalfEE_St5arrayIPcLm2EEEEviT0_T1_:
[----:B------:R-:W-:Y:S01]  /*0000*/  LDC R1, c[0x0][0x37c] ;  /* 0x0000df00ff017b82 */ /* 0x000fe20000000800 */
[----:B------:R-:W0:Y:S01]  /*0010*/  S2R R10, SR_CTAID.X ;  /* 0x00000000000a7919 */ /* 0x000e220000002500 */
[----:B------:R-:W1:Y:S01]  /*0020*/  LDCU UR6, c[0x0][0x380] ;  /* 0x00007000ff0677ac */ /* 0x000e620008000800 */
[----:B------:R-:W2:Y:S01]  /*0030*/  LDCU.64 UR4, c[0x0][0x358] ;  /* 0x00006b00ff0477ac */ /* 0x000ea20008000a00 */
[----:B0-----:R-:W-:-:S04]  /*0040*/  SHF.L.U32 R10, R10, 0xa, RZ ;  /* 0x0000000a0a0a7819 */ /* 0x001fc800000006ff */
[----:B-1----:R-:W-:-:S04]  /*0050*/  IADD3 R8, PT, PT, -R10, UR6, RZ ;  /* 0x000000060a087c10 */ /* 0x002fc8000fffe1ff */
[----:B------:R-:W-:-:S13]  /*0060*/  ISETP.GT.U32.AND P0, PT, R8, 0x3ff, PT ;  /* 0x000003ff0800780c */ /* 0x000fda0003f04070 */
[----:B--2---:R-:W-:Y:S05]  /*0070*/  @P0 BRA `(.L_x_25836) ;  /* 0x0000001400cc0947 */ /* 0x004fea0003800000 */
[----:B------:R-:W0:Y:S01]  /*0080*/  S2R R25, SR_TID.X ;  /* 0x0000000000197919 */ /* 0x000e220000002100 */
[----:B------:R-:W-:Y:S02]  /*0090*/  PRMT R6, RZ, 0x7610, R6 ;  /* 0x00007610ff067816 */ /* 0x000fe40000000006 */
[----:B0-----:R-:W-:Y:S02]  /*00a0*/  ISETP.GE.U32.AND P0, PT, R25, R8, PT ;  /* 0x000000081900720c */ /* 0x001fe40003f06070 */
[----:B------:R-:W-:-:S11]  /*00b0*/  MOV R7, R25 ;  /* 0x0000001900077202 */ /* 0x000fd60000000f00 */
[----:B------:R-:W-:-:S04]  /*00c0*/  @!P0 IADD3 R25, PT, PT, R7, 0x80, RZ ;  /* 0x0000008007198810 */ /* 0x000fc80007ffe0ff */
[----:B------:R-:W-:-:S13]  /*00d0*/  ISETP.GE.U32.AND P6, PT, R25, R8, PT ;  /* 0x000000081900720c */ /* 0x000fda0003fc6070 */
[----:B------:R-:W-:Y:S01]  /*00e0*/  @!P6 IADD3 R3, PT, PT, R10, R25, RZ ;  /* 0x000000190a03e210 */ /* 0x000fe20007ffe0ff */
[----:B------:R-:W0:Y:S01]  /*00f0*/  @!P6 LDC.64 R26, c[0x0][0x390] ;  /* 0x0000e400ff1aeb82 */ /* 0x000e220000000a00 */
[----:B------:R-:W-:-:S04]  /*0100*/  @!P6 IADD3 R25, PT, PT, R25, 0x80, RZ ;  /* 0x000000801919e810 */ /* 0x000fc80007ffe0ff */
[----:B------:R-:W-:-:S13]  /*0110*/  ISETP.GE.U32.AND P5, PT, R25, R8, PT ;  /* 0x000000081900720c */ /* 0x000fda0003fa6070 */
[----:B------:R-:W-:Y:S01]  /*0120*/  @!P5 IADD3 R29, PT, PT, R10, R25, RZ ;  /* 0x000000190a1dd210 */ /* 0x000fe20007ffe0ff */
[----:B------:R-:W1:Y:S01]  /*0130*/  @!P5 LDC.64 R20, c[0x0][0x390] ;  /* 0x0000e400ff14db82 */ /* 0x000e620000000a00 */
[----:B------:R-:W-:-:S04]  /*0140*/  @!P5 IADD3 R25, PT, PT, R25, 0x80, RZ ;  /* 0x000000801919d810 */ /* 0x000fc80007ffe0ff */
[----:B------:R-:W-:Y:S01]  /*0150*/  ISETP.GE.U32.AND P4, PT, R25, R8, PT ;  /* 0x000000081900720c */ /* 0x000fe20003f86070 */
[----:B0-----:R-:W-:-:S05]  /*0160*/  @!P6 IMAD.WIDE.U32 R26, R3, 0x2, R26 ;  /* 0x00000002031ae825 */ /* 0x001fca00078e001a */
[----:B------:R-:W5:Y:S07]  /*0170*/  @!P6 LDG.E.U16 R6, desc[UR4][R26.64] ;  /* 0x000000041a06e981 */ /* 0x000f6e000c1e1500 */
[----:B------:R-:W-:Y:S01]  /*0180*/  @!P4 IADD3 R23, PT, PT, R10, R25, RZ ;  /* 0x000000190a17c210 */ /* 0x000fe20007ffe0ff */
[----:B------:R-:W0:Y:S01]  /*0190*/  @!P4 LDC.64 R2, c[0x0][0x390] ;  /* 0x0000e400ff02cb82 */ /* 0x000e220000000a00 */
[----:B------:R-:W-:-:S04]  /*01a0*/  @!P4 IADD3 R25, PT, PT, R25, 0x80, RZ ;  /* 0x000000801919c810 */ /* 0x000fc80007ffe0ff */
[----:B------:R-:W-:-:S13]  /*01b0*/  ISETP.GE.U32.AND P3, PT, R25, R8, PT ;  /* 0x000000081900720c */ /* 0x000fda0003f66070 */
[----:B------:R-:W-:Y:S01]  /*01c0*/  @!P3 IADD3 R19, PT, PT, R10, R25, RZ ;  /* 0x000000190a13b210 */ /* 0x000fe20007ffe0ff */
[----:B-1----:R-:W-:Y:S01]  /*01d0*/  @!P5 IMAD.WIDE.U32 R20, R29, 0x2, R20 ;  /* 0x000000021d14d825 */ /* 0x002fe200078e0014 */
[----:B------:R-:W-:Y:S01]  /*01e0*/  @!P3 IADD3 R25, PT, PT, R25, 0x80, RZ ;  /* 0x000000801919b810 */ /* 0x000fe20007ffe0ff */
[----:B------:R-:W1:Y:S03]  /*01f0*/  @!P3 LDC.64 R4, c[0x0][0x390] ;  /* 0x0000e400ff04bb82 */ /* 0x000e660000000a00 */
[----:B------:R-:W-:-:S13]  /*0200*/  ISETP.GE.U32.AND P2, PT, R25, R8, PT ;  /* 0x000000081900720c */ /* 0x000fda0003f46070 */
[----:B------:R-:W-:Y:S01]  /*0210*/  @!P2 IADD3 R11, PT, PT, R10, R25, RZ ;  /* 0x000000190a0ba210 */ /* 0x000fe20007ffe0ff */
[----:B------:R-:W2:Y:S01]  /*0220*/  @!P2 LDC.64 R12, c[0x0][0x390] ;  /* 0x0000e400ff0cab82 */ /* 0x000ea20000000a00 */
[----:B------:R-:W-:-:S04]  /*0230*/  @!P2 IADD3 R25, PT, PT, R25, 0x80, RZ ;  /* 0x000000801919a810 */ /* 0x000fc80007ffe0ff */
[----:B------:R-:W-:-:S13]  /*0240*/  ISETP.GE.U32.AND P1, PT, R25, R8, PT ;  /* 0x000000081900720c */ /* 0x000fda0003f26070 */
[----:B------:R-:W-:Y:S01]  /*0250*/  @!P1 IADD3 R9, PT, PT, R10, R25, RZ ;  /* 0x000000190a099210 */ /* 0x000fe20007ffe0ff */
[----:B------:R-:W3:Y:S01]  /*0260*/  @!P1 LDC.64 R16, c[0x0][0x390] ;  /* 0x0000e400ff109b82 */ /* 0x000ee20000000a00 */
[----:B------:R-:W-:-:S04]  /*0270*/  @!P1 IADD3 R25, PT, PT, R25, 0x80, RZ ;  /* 0x0000008019199810 */ /* 0x000fc80007ffe0ff */
[----:B------:R-:W-:-:S13]  /*0280*/  ISETP.GE.U32.AND P6, PT, R25, R8, PT ;  /* 0x000000081900720c */ /* 0x000fda0003fc6070 */
[----:B------:R-:W4:Y:S01]  /*0290*/  @!P6 LDC.64 R14, c[0x0][0x390] ;  /* 0x0000e400ff0eeb82 */ /* 0x000f220000000a00 */
[----:B------:R-:W-:Y:S01]  /*02a0*/  @!P6 IADD3 R25, PT, PT, R10, R25, RZ ;  /* 0x000000190a19e210 */ /* 0x000fe20007ffe0ff */
[----:B--2---:R-:W-:Y:S01]  /*02b0*/  @!P2 IMAD.WIDE.U32 R12, R11, 0x2, R12 ;  /* 0x000000020b0ca825 */ /* 0x004fe200078e000c */
[----:B------:R-:W-:-:S03]  /*02c0*/  PRMT R11, RZ, 0x7610, R11 ;  /* 0x00007610ff0b7816 */ /* 0x000fc6000000000b */
[----:B---3--:R-:W-:Y:S01]  /*02d0*/  @!P1 IMAD.WIDE.U32 R16, R9, 0x2, R16 ;  /* 0x0000000209109825 */ /* 0x008fe200078e0010 */
[----:B------:R-:W-:-:S04]  /*02e0*/  PRMT R9, RZ, 0x7610, R9 ;  /* 0x00007610ff097816 */ /* 0x000fc80000000009 */
[----:B------:R-:W5:Y:S01]  /*02f0*/  @!P1 LDG.E.U16 R11, desc[UR4][R16.64] ;  /* 0x00000004100b9981 */ /* 0x000f62000c1e1500 */
[----:B----4-:R-:W-:-:S05]  /*0300*/  @!P6 IMAD.WIDE.U32 R14, R25, 0x2, R14 ;  /* 0x00000002190ee825 */ /* 0x010fca00078e000e */
[----:B------:R-:W5:Y:S01]  /*0310*/  @!P6 LDG.E.U16 R9, desc[UR4][R14.64] ;  /* 0x000000040e09e981 */ /* 0x000f62000c1e1500 */
[----:B------:R-:W-:-:S06]  /*0320*/  PRMT R0, RZ, 0x7610, R0 ;  /* 0x00007610ff007816 */ /* 0x000fcc0000000000 */
[----:B------:R2:W5:Y:S02]  /*0330*/  @!P5 LDG.E.U16 R0, desc[UR4][R20.64] ;  /* 0x000000041400d981 */ /* 0x000564000c1e1500 */
[----:B--2---:R-:W2:Y:S01]  /*0340*/  @!P0 LDC.64 R20, c[0x0][0x390] ;  /* 0x0000e400ff148b82 */ /* 0x004ea20000000a00 */
[----:B0-----:R-:W-:Y:S01]  /*0350*/  @!P4 IMAD.WIDE.U32 R2, R23, 0x2, R2 ;  /* 0x000000021702c825 */ /* 0x001fe200078e0002 */
[----:B------:R-:W-:Y:S02]  /*0360*/  @!P0 IADD3 R23, PT, PT, R10, R7, RZ ;  /* 0x000000070a178210 */ /* 0x000fe40007ffe0ff */
[----:B------:R-:W-:-:S06]  /*0370*/  PRMT R22, RZ, 0x7610, R22 ;  /* 0x00007610ff167816 */ /* 0x000fcc0000000016 */
[----:B------:R0:W5:Y:S01]  /*0380*/  @!P4 LDG.E.U16 R22, desc[UR4][R2.64] ;  /* 0x000000040216c981 */ /* 0x000162000c1e1500 */
[----:B--2---:R-:W-:Y:S01]  /*0390*/  @!P0 IMAD.WIDE.U32 R20, R23, 0x2, R20 ;  /* 0x0000000217148825 */ /* 0x004fe200078e0014 */
[----:B------:R-:W-:-:S06]  /*03a0*/  PRMT R23, RZ, 0x7610, R23 ;  /* 0x00007610ff177816 */ /* 0x000fcc0000000017 */
[----:B------:R-:W5:Y:S01]  /*03b0*/  @!P0 LDG.E.U16 R23, desc[UR4][R20.64] ;  /* 0x0000000414178981 */ /* 0x000f62000c1e1500 */
[----:B------:R-:W-:Y:S01]  /*03c0*/  ISETP.GE.U32.AND P0, PT, R7, R8, PT ;  /* 0x000000080700720c */ /* 0x000fe20003f06070 */
[----:B-1----:R-:W-:Y:S01]  /*03d0*/  @!P3 IMAD.WIDE.U32 R4, R19, 0x2, R4 ;  /* 0x000000021304b825 */ /* 0x002fe200078e0004 */
[----:B------:R-:W-:Y:S02]  /*03e0*/  PRMT R19, RZ, 0x7610, R19 ;  /* 0x00007610ff137816 */ /* 0x000fe40000000013 */
[----:B------:R-:W-:Y:S01]  /*03f0*/  PRMT R18, RZ, 0x7610, R18 ;  /* 0x00007610ff127816 */ /* 0x000fe20000000012 */
[----:B------:R-:W-:Y:S03]  /*0400*/  BSSY.RECONVERGENT B0, `(.L_x_25837) ;  /* 0x0000024000007945 */ /* 0x000fe60003800200 */
[----:B------:R1:W5:Y:S04]  /*0410*/  @!P3 LDG.E.U16 R19, desc[UR4][R4.64] ;  /* 0x000000040413b981 */ /* 0x000368000c1e1500 */
[----:B------:R2:W5:Y:S01]  /*0420*/  @!P2 LDG.E.U16 R18, desc[UR4][R12.64] ;  /* 0x000000040c12a981 */ /* 0x000562000c1e1500 */
[----:B0-----:R-:W0:Y:S01]  /*0430*/  @!P0 LDC.64 R2, c[0x0][0x388] ;  /* 0x0000e200ff028b82 */ /* 0x001e220000000a00 */
[----:B-1----:R-:W-:-:S04]  /*0440*/  IADD3 R5, PT, PT, R7, 0x100, RZ ;  /* 0x0000010007057810 */ /* 0x002fc80007ffe0ff */
[----:B------:R-:W-:Y:S02]  /*0450*/  ISETP.GE.U32.AND P2, PT, R5, R8, PT ;  /* 0x000000080500720c */ /* 0x000fe40003f46070 */
[C---:B------:R-:W-:Y:S02]  /*0460*/  IADD3 R5, PT, PT, R7.reuse, 0x80, RZ ;  /* 0x0000008007057810 */ /* 0x040fe40007ffe0ff */
[----:B--2---:R-:W-:Y:S01]  /*0470*/  IADD3 R13, PT, PT, R7, 0x180, RZ ;  /* 0x00000180070d7810 */ /* 0x004fe20007ffe0ff */
[----:B------:R-:W-:Y:S08]  /*0480*/  @P0 BRA `(.L_x_25838) ;  /* 0x00000000006c0947 */ /* 0x000ff00003800000 */
[----:B-----5:R-:W-:Y:S02]  /*0490*/  HADD2.F32 R4, -RZ, R23.H0_H0 ;  /* 0x20000017ff047230 */ /* 0x020fe40000004100 */
[----:B------:R-:W-:-:S03]  /*04a0*/  HFMA2 R17, -RZ, RZ, 0.83837890625, -4044 ;  /* 0x3ab5ebe6ff117431 */ /* 0x000fc600000001ff */
        /* <DEDUP_REMOVED lines=25> */
.L_x_25838:
[----:B------:R-:W-:Y:S05]  /*0640*/  BSYNC.RECONVERGENT B0 ;  /* 0x0000000000007941 */ /* 0x000fea0003800200 */
.L_x_25837:
[-C--:B------:R-:W-:Y:S01]  /*0650*/  ISETP.GE.U32.AND P1, PT, R5, R8.reuse, PT ;  /* 0x000000080500720c */ /* 0x080fe20003f26070 */
[----:B------:R-:W-:Y:S01]  /*0660*/  BSSY.RECONVERGENT B0, `(.L_x_25839) ;  /* 0x000001f000007945 */ /* 0x000fe20003800200 */
[----:B------:R-:W-:Y:S02]  /*0670*/  ISETP.GE.U32.AND P3, PT, R13, R8, PT ;  /* 0x000000080d00720c */ /* 0x000fe40003f66070 */
[----:B------:R-:W-:-:S09]  /*0680*/  IADD3 R13, PT, PT, R7, 0x200, RZ ;  /* 0x00000200070d7810 */ /* 0x000fd20007ffe0ff */
[----:B------:R-:W-:Y:S05]  /*0690*/  @P1 BRA `(.L_x_25840) ;  /* 0x00000000006c1947 */ /* 0x000fea0003800000 */
[----:B-----5:R-:W-:Y:S01]  /*06a0*/  HADD2.F32 R6, -RZ, R6.H0_H0 ;  /* 0x20000006ff067230 */ /* 0x020fe20000004100 */
[----:B------:R-:W-:-:S04]  /*06b0*/  MOV R17, 0x3ab5ebe6 ;  /* 0x3ab5ebe600117802 */ /* 0x000fc80000000f00 */
        /* <DEDUP_REMOVED lines=25> */
.L_x_25840:
[----:B------:R-:W-:Y:S05]  /*0850*/  BSYNC.RECONVERGENT B0 ;  /* 0x0000000000007941 */ /* 0x000fea0003800200 */
.L_x_25839:
[----:B------:R-:W-:Y:S01]  /*0860*/  BSSY.RECONVERGENT B0, `(.L_x_25841) ;  /* 0x000001f000007945 */ /* 0x000fe20003800200 */
[----:B------:R-:W-:Y:S02]  /*0870*/  ISETP.GE.U32.AND P1, PT, R13, R8, PT ;  /* 0x000000080d00720c */ /* 0x000fe40003f26070 */
[----:B------:R-:W-:Y:S01]  /*0880*/  IADD3 R13, PT, PT, R7, 0x280, RZ ;  /* 0x00000280070d7810 */ /* 0x000fe20007ffe0ff */
[----:B------:R-:W-:Y:S10]  /*0890*/  @P2 BRA `(.L_x_25842) ;  /* 0x00000000006c2947 */ /* 0x000ff40003800000 */
        /* <DEDUP_REMOVED lines=27> */
.L_x_25842:
[----:B------:R-:W-:Y:S05]  /*0a50*/  BSYNC.RECONVERGENT B0 ;  /* 0x0000000000007941 */ /* 0x000fea0003800200 */
.L_x_25841:
[----:B------:R-:W-:Y:S01]  /*0a60*/  BSSY.RECONVERGENT B0, `(.L_x_25843) ;  /* 0x000001f000007945 */ /* 0x000fe20003800200 */
[----:B------:R-:W-:Y:S02]  /*0a70*/  ISETP.GE.U32.AND P2, PT, R13, R8, PT ;  /* 0x000000080d00720c */ /* 0x000fe40003f46070 */
[----:B------:R-:W-:Y:S01]  /*0a80*/  IADD3 R13, PT, PT, R7, 0x300, RZ ;  /* 0x00000300070d7810 */ /* 0x000fe20007ffe0ff */
[----:B------:R-:W-:Y:S10]  /*0a90*/  @P3 BRA `(.L_x_25844) ;  /* 0x00000000006c3947 */ /* 0x000ff40003800000 */
        /* <DEDUP_REMOVED lines=27> */
.L_x_25844:
[----:B------:R-:W-:Y:S05]  /*0c50*/  BSYNC.RECONVERGENT B0 ;  /* 0x0000000000007941 */ /* 0x000fea0003800200 */
.L_x_25843:
        /* <DEDUP_REMOVED lines=31> */
.L_x_25846:
[----:B------:R-:W-:Y:S05]  /*0e50*/  BSYNC.RECONVERGENT B0 ;  /* 0x0000000000007941 */ /* 0x000fea0003800200 */
.L_x_25845:
[----:B------:R-:W-:Y:S01]  /*0e60*/  ISETP.GE.U32.AND P1, PT, R15, R8, PT ;  /* 0x000000080f00720c */ /* 0x000fe20003f26070 */
[----:B------:R-:W-:Y:S01]  /*0e70*/  BSSY.RECONVERGENT B0, `(.L_x_25847) ;  /* 0x000001f000007945 */ /* 0x000fe20003800200 */
[----:B------:R-:W-:-:S05]  /*0e80*/  @!P0 IADD3 R15, PT, PT, R10, R7, RZ ;  /* 0x000000070a0f8210 */ /* 0x000fca0007ffe0ff */
[----:B0-----:R-:W-:Y:S01]  /*0e90*/  @!P0 IMAD.WIDE.U32 R2, R15, 0x2, R2 ;  /* 0x000000020f028825 */ /* 0x001fe200078e0002 */
[----:B------:R-:W-:Y:S06]  /*0ea0*/  @P2 BRA `(.L_x_25848) ;  /* 0x00000000006c2947 */ /* 0x000fec0003800000 */
        /* <DEDUP_REMOVED lines=27> */
.L_x_25848:
[----:B------:R-:W-:Y:S05]  /*1060*/  BSYNC.RECONVERGENT B0 ;  /* 0x0000000000007941 */ /* 0x000fea0003800200 */
.L_x_25847:
[----:B------:R-:W-:Y:S04]  /*1070*/  BSSY.RECONVERGENT B0, `(.L_x_25849) ;  /* 0x000001d000007945 */ /* 0x000fe80003800200 */
[----:B------:R-:W-:Y:S05]  /*1080*/  @P3 BRA `(.L_x_25850) ;  /* 0x00000000006c3947 */ /* 0x000fea0003800000 */
[----:B-----5:R-:W-:Y:S02]  /*1090*/  HADD2.F32 R11, -RZ, R11.H0_H0 ;  /* 0x2000000bff0b7230 */ /* 0x020fe40000004100 */
[----:B------:R-:W-:-:S03]  /*10a0*/  HFMA2 R18, -RZ, RZ, 0.83837890625, -4044 ;  /* 0x3ab5ebe6ff127431 */ /* 0x000fc600000001ff */
        /* <DEDUP_REMOVED lines=25> */
.L_x_25850:
[----:B------:R-:W-:Y:S05]  /*1240*/  BSYNC.RECONVERGENT B0 ;  /* 0x0000000000007941 */ /* 0x000fea0003800200 */
.L_x_25849:
        /* <DEDUP_REMOVED lines=29> */
.L_x_25852:
[----:B------:R-:W-:Y:S05]  /*1420*/  BSYNC.RECONVERGENT B0 ;  /* 0x0000000000007941 */ /* 0x000fea0003800200 */
.L_x_25851:
[----:B------:R-:W-:Y:S01]  /*1430*/  @!P0 MOV R7, R5 ;  /* 0x0000000500078202 */ /* 0x000fe20000000f00 */
[----:B------:R0:W-:Y:S01]  /*1440*/  @!P0 STG.E.U16 desc[UR4][R2.64], R4 ;  /* 0x0000000402008986 */ /* 0x0001e2000c101504 */
[----:B------:R-:W-:Y:S04]  /*1450*/  BSSY.RECONVERGENT B0, `(.L_x_25853) ;  /* 0x000002d000007945 */ /* 0x000fe80003800200 */
[----:B------:R-:W-:Y:S01]  /*1460*/  BSSY.RELIABLE B1, `(.L_x_25854) ;  /* 0x0000025000017945 */ /* 0x000fe20003800100 */
[----:B------:R-:W-:-:S13]  /*1470*/  ISETP.GE.U32.AND P0, PT, R7, R8, PT ;  /* 0x000000080700720c */ /* 0x000fda0003f06070 */
[----:B0-----:R-:W-:Y:S05]  /*1480*/  @P0 BRA `(.L_x_25855) ;  /* 0x0000000000300947 */ /* 0x001fea0003800000 */
[----:B------:R-:W0:Y:S01]  /*1490*/  LDC.64 R2, c[0x0][0x388] ;  /* 0x0000e200ff027b82 */ /* 0x000e220000000a00 */
[----:B------:R-:W-:Y:S02]  /*14a0*/  IADD3 R5, PT, PT, R10, R7, RZ ;  /* 0x000000070a057210 */ /* 0x000fe40007ffe0ff */
[----:B------:R-:W-:-:S04]  /*14b0*/  IADD3 R7, PT, PT, R7, 0x80, RZ ;  /* 0x0000008007077810 */ /* 0x000fc80007ffe0ff */
[----:B------:R-:W-:Y:S01]  /*14c0*/  ISETP.GE.U32.AND P0, PT, R7, R8, PT ;  /* 0x000000080700720c */ /* 0x000fe20003f06070 */
[----:B0-----:R-:W-:-:S05]  /*14d0*/  IMAD.WIDE.U32 R2, R5, 0x2, R2 ;  /* 0x0000000205027825 */ /* 0x001fca00078e0002 */
[----:B-----5:R0:W-:Y:S07]  /*14e0*/  STG.E.U16 desc[UR4][R2.64], R6 ;  /* 0x0000000602007986 */ /* 0x0201ee000c101504 */
[----:B------:R-:W-:Y:S05]  /*14f0*/  @P0 BRA `(.L_x_25856) ;  /* 0x0000000000300947 */ /* 0x000fea0003800000 */
[----:B0-----:R-:W0:Y:S01]  /*1500*/  LDC.64 R2, c[0x0][0x388] ;  /* 0x0000e200ff027b82 */ /* 0x001e220000000a00 */
[----:B------:R-:W-:Y:S02]  /*1510*/  IADD3 R5, PT, PT, R10, R7, RZ ;  /* 0x000000070a057210 */ /* 0x000fe40007ffe0ff */
[----:B------:R-:W-:-:S03]  /*1520*/  IADD3 R7, PT, PT, R7, 0x80, RZ ;  /* 0x0000008007077810 */ /* 0x000fc60007ffe0ff */
[----:B0-----:R-:W-:-:S05]  /*1530*/  IMAD.WIDE.U32 R2, R5, 0x2, R2 ;  /* 0x0000000205027825 */ /* 0x001fca00078e0002 */
[----:B------:R0:W-:Y:S02]  /*1540*/  STG.E.U16 desc[UR4][R2.64], R0 ;  /* 0x0000000002007986 */ /* 0x0001e4000c101504 */
.L_x_25855:
[----:B------:R-:W-:-:S13]  /*1550*/  ISETP.GE.U32.AND P0, PT, R7, R8, PT ;  /* 0x000000080700720c */ /* 0x000fda0003f06070 */
[----:B------:R-:W-:Y:S05]  /*1560*/  @P0 BRA `(.L_x_25857) ;  /* 0x0000000000300947 */ /* 0x000fea0003800000 */
[----:B0-----:R-:W0:Y:S01]  /*1570*/  LDC.64 R2, c[0x0][0x388] ;  /* 0x0000e200ff027b82 */ /* 0x001e220000000a00 */
[----:B------:R-:W-:Y:S02]  /*1580*/  IADD3 R5, PT, PT, R10, R7, RZ ;  /* 0x000000070a057210 */ /* 0x000fe40007ffe0ff */
[----:B------:R-:W-:-:S03]  /*1590*/  IADD3 R7, PT, PT, R7, 0x80, RZ ;  /* 0x0000008007077810 */ /* 0x000fc60007ffe0ff */
[----:B0-----:R-:W-:-:S05]  /*15a0*/  IMAD.WIDE.U32 R2, R5, 0x2, R2 ;  /* 0x0000000205027825 */ /* 0x001fca00078e0002 */
[----:B------:R1:W-:Y:S02]  /*15b0*/  STG.E.U16 desc[UR4][R2.64], R12 ;  /* 0x0000000c02007986 */ /* 0x0003e4000c101504 */
.L_x_25856:
[----:B------:R-:W-:-:S13]  /*15c0*/  ISETP.GE.U32.AND P0, PT, R7, R8, PT ;  /* 0x000000080700720c */ /* 0x000fda0003f06070 */
[----:B------:R-:W-:Y:S05]  /*15d0*/  @P0 BRA `(.L_x_25858) ;  /* 0x0000000000340947 */ /* 0x000fea0003800000 */
[----:B01----:R-:W0:Y:S01]  /*15e0*/  LDC.64 R2, c[0x0][0x388] ;  /* 0x0000e200ff027b82 */ /* 0x003e220000000a00 */
[----:B------:R-:W-:Y:S02]  /*15f0*/  IADD3 R5, PT, PT, R10, R7, RZ ;  /* 0x000000070a057210 */ /* 0x000fe40007ffe0ff */
[----:B------:R-:W-:-:S03]  /*1600*/  IADD3 R7, PT, PT, R7, 0x80, RZ ;  /* 0x0000008007077810 */ /* 0x000fc60007ffe0ff */
[----:B0-----:R-:W-:-:S05]  /*1610*/  IMAD.WIDE.U32 R2, R5, 0x2, R2 ;  /* 0x0000000205027825 */ /* 0x001fca00078e0002 */
[----:B------:R1:W-:Y:S02]  /*1620*/  STG.E.U16 desc[UR4][R2.64], R13 ;  /* 0x0000000d02007986 */ /* 0x0003e4000c101504 */
.L_x_25857:
[----:B------:R-:W-:-:S13]  /*1630*/  ISETP.GE.U32.AND P0, PT, R7, R8, PT ;  /* 0x000000080700720c */ /* 0x000fda0003f06070 */
[----:B------:R-:W-:Y:S05]  /*1640*/  @P0 BREAK.RELIABLE B1 ;  /* 0x0000000000010942 */ /* 0x000fea0003800100 */
[----:B------:R-:W-:Y:S05]  /*1650*/  @P0 BRA `(.L_x_25859) ;  /* 0x0000000000300947 */ /* 0x000fea0003800000 */
[----:B01----:R-:W0:Y:S01]  /*1660*/  LDC.64 R2, c[0x0][0x388] ;  /* 0x0000e200ff027b82 */ /* 0x003e220000000a00 */
[----:B------:R-:W-:Y:S02]  /*1670*/  IADD3 R5, PT, PT, R10, R7, RZ ;  /* 0x000000070a057210 */ /* 0x000fe40007ffe0ff */
[----:B------:R-:W-:-:S03]  /*1680*/  IADD3 R7, PT, PT, R7, 0x80, RZ ;  /* 0x0000008007077810 */ /* 0x000fc60007ffe0ff */
[----:B0-----:R-:W-:-:S05]  /*1690*/  IMAD.WIDE.U32 R2, R5, 0x2, R2 ;  /* 0x0000000205027825 */ /* 0x001fca00078e0002 */
[----:B------:R2:W-:Y:S02]  /*16a0*/  STG.E.U16 desc[UR4][R2.64], R14 ;  /* 0x0000000e02007986 */ /* 0x0005e4000c101504 */
.L_x_25858:
[----:B------:R-:W-:Y:S05]  /*16b0*/  BSYNC.RELIABLE B1 ;  /* 0x0000000000017941 */ /* 0x000fea0003800100 */
.L_x_25854:
[----:B------:R-:W-:-:S13]  /*16c0*/  ISETP.GE.U32.AND P0, PT, R7, R8, PT ;  /* 0x000000080700720c */ /* 0x000fda0003f06070 */
[----:B012---:R-:W0:Y:S01]  /*16d0*/  @!P0 LDC.64 R2, c[0x0][0x388] ;  /* 0x0000e200ff028b82 */ /* 0x007e220000000a00 */
[----:B------:R-:W-:Y:S02]  /*16e0*/  @!P0 IADD3 R5, PT, PT, R10, R7, RZ ;  /* 0x000000070a058210 */ /* 0x000fe40007ffe0ff */
[----:B------:R-:W-:-:S03]  /*16f0*/  @!P0 IADD3 R7, PT, PT, R7, 0x80, RZ ;  /* 0x0000008007078810 */ /* 0x000fc60007ffe0ff */
[----:B0-----:R-:W-:-:S05]  /*1700*/  @!P0 IMAD.WIDE.U32 R2, R5, 0x2, R2 ;  /* 0x0000000205028825 */ /* 0x001fca00078e0002 */
[----:B-----5:R2:W-:Y:S02]  /*1710*/  @!P0 STG.E.U16 desc[UR4][R2.64], R11 ;  /* 0x0000000b02008986 */ /* 0x0205e4000c101504 */
.L_x_25859:
[----:B------:R-:W-:Y:S05]  /*1720*/  BSYNC.RECONVERGENT B0 ;  /* 0x0000000000007941 */ /* 0x000fea0003800200 */
.L_x_25853:
[----:B------:R-:W-:Y:S05]  /*1730*/  WARPSYNC.ALL ;  /* 0x0000000000007948 */ /* 0x000fea0003800000 */
[----:B------:R-:W-:-:S13]  /*1740*/  ISETP.GE.U32.AND P0, PT, R7, R8, PT ;  /* 0x000000080700720c */ /* 0x000fda0003f06070 */
[----:B------:R-:W-:Y:S05]  /*1750*/  @P0 EXIT ;  /* 0x000000000000094d */ /* 0x000fea0003800000 */
[----:B012---:R-:W0:Y:S01]  /*1760*/  LDC.64 R2, c[0x0][0x388] ;  /* 0x0000e200ff027b82 */ /* 0x007e220000000a00 */
[----:B------:R-:W-:-:S05]  /*1770*/  IADD3 R7, PT, PT, R10, R7, RZ ;  /* 0x000000070a077210 */ /* 0x000fca0007ffe0ff */
[----:B0-----:R-:W-:-:S05]  /*1780*/  IMAD.WIDE.U32 R2, R7, 0x2, R2 ;  /* 0x0000000207027825 */ /* 0x001fca00078e0002 */
[----:B-----5:R-:W-:Y:S01]  /*1790*/  STG.E.U16 desc[UR4][R2.64], R9 ;  /* 0x0000000902007986 */ /* 0x020fe2000c101504 */
[----:B------:R-:W-:Y:S05]  /*17a0*/  EXIT ;  /* 0x000000000000794d */ /* 0x000fea0003800000 */
.L_x_25836:
[----:B------:R-:W0:Y:S01]  /*17b0*/  S2R R0, SR_TID.X ;  /* 0x0000000000007919 */ /* 0x000e220000002100 */
[----:B------:R-:W1:Y:S02]  /*17c0*/  LDC.64 R2, c[0x0][0x390] ;  /* 0x0000e400ff027b82 */ /* 0x000e640000000a00 */
[----:B-1----:R-:W-:-:S04]  /*17d0*/  IMAD.WIDE.U32 R2, R10, 0x2, R2 ;  /* 0x000000020a027825 */ /* 0x002fc800078e0002 */
[----:B0-----:R-:W-:-:S05]  /*17e0*/  IMAD.WIDE.U32 R6, R0, 0x4, R2 ;  /* 0x0000000400067825 */ /* 0x001fca00078e0002 */
[----:B------:R-:W2:Y:S04]  /*17f0*/  LDG.E R9, desc[UR4][R6.64] ;  /* 0x0000000406097981 */ /* 0x000ea8000c1e1900 */
[----:B------:R-:W3:Y:S04]  /*1800*/  LDG.E R2, desc[UR4][R6.64+0x200] ;  /* 0x0002000406027981 */ /* 0x000ee8000c1e1900 */
[----:B------:R-:W4:Y:S04]  /*1810*/  LDG.E R8, desc[UR4][R6.64+0x400] ;  /* 0x0004000406087981 */ /* 0x000f28000c1e1900 */
[----:B------:R3:W5:Y:S01]  /*1820*/  LDG.E R12, desc[UR4][R6.64+0x600] ;  /* 0x00060004060c7981 */ /* 0x000762000c1e1900 */
[----:B------:R-:W-:-:S02]  /*1830*/  HFMA2 R3, -RZ, RZ, 0.83837890625, -4044 ;  /* 0x3ab5ebe6ff037431 */ /* 0x000fc400000001ff */
[--C-:B--2---:R-:W-:Y:S02]  /*1840*/  HADD2.F32 R5, -RZ, R9.reuse.H0_H0 ;  /* 0x20000009ff057230 */ /* 0x104fe40000004100 */
[----:B------:R-:W-:Y:S02]  /*1850*/  HADD2.F32 R9, -RZ, R9.H1_H1 ;  /* 0x30000009ff097230 */ /* 0x000fe40000004100 */
[--C-:B---3--:R-:W-:Y:S02]  /*1860*/  HADD2.F32 R6, -RZ, R2.reuse.H0_H0 ;  /* 0x20000002ff067230 */ /* 0x108fe40000004100 */
[C---:B------:R-:W-:Y:S01]  /*1870*/  FMUL.FTZ R4, R5.reuse, 1.4426950216293334961 ;  /* 0x3fb8aa3b05047820 */ /* 0x040fe20000410000 */
[----:B------:R-:W-:Y:S01]  /*1880*/  FSETP.GEU.FTZ.AND P0, PT, |R5|, 0.40999999642372131348, PT ;  /* 0x3ed1eb850500780b */ /* 0x000fe20003f1e200 */
[----:B------:R-:W-:Y:S01]  /*1890*/  FMUL.FTZ R13, R9, 1.4426950216293334961 ;  /* 0x3fb8aa3b090d7820 */ /* 0x000fe20000410000 */
[----:B------:R-:W-:Y:S02]  /*18a0*/  HADD2.F32 R2, -RZ, R2.H1_H1 ;  /* 0x30000002ff027230 */ /* 0x000fe40000004100 */
[C---:B------:R-:W-:Y:S01]  /*18b0*/  FMUL.FTZ R17, R6.reuse, 1.4426950216293334961 ;  /* 0x3fb8aa3b06117820 */ /* 0x040fe20000410000 */
[----:B------:R-:W-:Y:S01]  /*18c0*/  FSETP.GEU.FTZ.AND P4, PT, |R6|, 0.40999999642372131348, PT ;  /* 0x3ed1eb850600780b */ /* 0x000fe20003f9e200 */
[----:B------:R-:W0:Y:S01]  /*18d0*/  FRND R4, R4 ;  /* 0x0000000400047307 */ /* 0x000e220000201000 */
[----:B------:R-:W-:-:S07]  /*18e0*/  FSETP.NEU.FTZ.AND P1, PT, R5, RZ, PT ;  /* 0x000000ff0500720b */ /* 0x000fce0003f3d000 */
[----:B------:R-:W1:Y:S01]  /*18f0*/  FRND R13, R13 ;  /* 0x0000000d000d7307 */ /* 0x000e620000201000 */
[----:B0-----:R-:W-:-:S07]  /*1900*/  FSEL R14, R4, RZ, P0 ;  /* 0x000000ff040e7208 */ /* 0x001fce0000000000 */
[----:B------:R-:W0:Y:S01]  /*1910*/  FRND R17, R17 ;  /* 0x0000001100117307 */ /* 0x000e220000201000 */
[----:B------:R-:W-:Y:S02]  /*1920*/  FSETP.GEU.FTZ.AND P0, PT, |R9|, 0.40999999642372131348, PT ;  /* 0x3ed1eb850900780b */ /* 0x000fe40003f1e200 */
[C---:B------:R-:W-:Y:S01]  /*1930*/  FSETP.NEU.FTZ.AND P2, PT, R14.reuse, 128, PT ;  /* 0x430000000e00780b */ /* 0x040fe20003f5d000 */
[----:B------:R-:W-:Y:S01]  /*1940*/  FFMA.FTZ R11, R14, -0.693145751953125, R5 ;  /* 0xbf3172000e0b7823 */ /* 0x000fe20000010005 */
[----:B-1----:R-:W-:-:S03]  /*1950*/  FSEL R18, R13, RZ, P0 ;  /* 0x000000ff0d127208 */ /* 0x002fc60000000000 */
[C---:B------:R-:W-:Y:S01]  /*1960*/  FFMA.FTZ R16, R14.reuse, -1.428606765330187045e-06, R11 ;  /* 0xb5bfbe8e0e107823 */ /* 0x040fe2000001000b */
[----:B------:R-:W-:Y:S02]  /*1970*/  FSEL R4, R14, 127, P2 ;  /* 0x42fe00000e047808 */ /* 0x000fe40001000000 */
[----:B------:R-:W-:Y:S01]  /*1980*/  FSETP.NEU.FTZ.AND P0, PT, R18, 128, PT ;  /* 0x430000001200780b */ /* 0x000fe20003f1d000 */
[----:B------:R-:W-:Y:S01]  /*1990*/  FFMA.FTZ R7, R16, R3, 0.0083824126049876213074 ;  /* 0x3c09566310077423 */ /* 0x000fe20000010003 */
[----:B------:R-:W-:Y:S01]  /*19a0*/  FFMA.FTZ R13, R18, -0.693145751953125, R9 ;  /* 0xbf317200120d7823 */ /* 0x000fe20000010009 */
[----:B------:R-:W1:Y:S01]  /*19b0*/  MUFU.EX2 R11, R4 ;  /* 0x00000004000b7308 */ /* 0x000e620000000800 */
[----:B------:R-:W-:Y:S01]  /*19c0*/  FSETP.GEU.FTZ.AND P3, PT, R4, -25, PT ;  /* 0xc1c800000400780b */ /* 0x000fe20003f7e000 */
[----:B------:R-:W-:Y:S01]  /*19d0*/  FFMA.FTZ R7, R16, R7, 0.041667830199003219604 ;  /* 0x3d2aabe310077423 */ /* 0x000fe20000010007 */
[----:B------:R-:W-:-:S03]  /*19e0*/  FFMA.FTZ R14, R18, -1.428606765330187045e-06, R13 ;  /* 0xb5bfbe8e120e7823 */ /* 0x000fc6000001000d */
[----:B------:R-:W-:Y:S01]  /*19f0*/  FFMA.FTZ R7, R16, R7, 0.16666397452354431152 ;  /* 0x3e2aa9f610077423 */ /* 0x000fe20000010007 */
[----:B------:R-:W-:-:S03]  /*1a00*/  FFMA.FTZ R13, R14, R3, 0.0083824126049876213074 ;  /* 0x3c0956630e0d7423 */ /* 0x000fc60000010003 */
[----:B------:R-:W-:Y:S01]  /*1a10*/  FFMA.FTZ R7, R16, R7, 0.49999994039535522461 ;  /* 0x3efffffe10077423 */ /* 0x000fe20000010007 */
[----:B------:R-:W-:-:S03]  /*1a20*/  FFMA.FTZ R15, R14, R13, 0.041667830199003219604 ;  /* 0x3d2aabe30e0f7423 */ /* 0x000fc6000001000d */
[----:B------:R-:W-:Y:S01]  /*1a30*/  FMUL.FTZ R7, R16, R7 ;  /* 0x0000000710077220 */ /* 0x000fe20000410000 */
[----:B-1----:R-:W-:Y:S01]  /*1a40*/  FADD.FTZ R13, R11, -1 ;  /* 0xbf8000000b0d7421 */ /* 0x002fe20000010000 */
[----:B------:R-:W-:Y:S02]  /*1a50*/  FFMA.FTZ R15, R14, R15, 0.16666397452354431152 ;  /* 0x3e2aa9f60e0f7423 */ /* 0x000fe4000001000f */
[----:B------:R-:W-:Y:S01]  /*1a60*/  FFMA.FTZ R16, R16, R7, R16 ;  /* 0x0000000710107223 */ /* 0x000fe20000010010 */
[----:B------:R-:W-:Y:S01]  /*1a70*/  FSEL R7, R18, 127, P0 ;  /* 0x42fe000012077808 */ /* 0x000fe20000000000 */
[----:B------:R-:W-:Y:S02]  /*1a80*/  FFMA.FTZ R15, R14, R15, 0.49999994039535522461 ;  /* 0x3efffffe0e0f7423 */ /* 0x000fe4000001000f */
[----:B------:R-:W-:Y:S01]  /*1a90*/  FFMA.FTZ R11, R16, R11, R13 ;  /* 0x0000000b100b7223 */ /* 0x000fe2000001000d */
[----:B------:R-:W1:Y:S01]  /*1aa0*/  MUFU.EX2 R18, R7 ;  /* 0x0000000700127308 */ /* 0x000e620000000800 */
[----:B------:R-:W-:Y:S01]  /*1ab0*/  FMUL.FTZ R15, R14, R15 ;  /* 0x0000000f0e0f7220 */ /* 0x000fe20000410000 */
[----:B------:R-:W-:Y:S01]  /*1ac0*/  FMUL.FTZ R13, R2, 1.4426950216293334961 ;  /* 0x3fb8aa3b020d7820 */ /* 0x000fe20000410000 */
[----:B------:R-:W-:Y:S01]  /*1ad0*/  @!P2 FADD.FTZ R11, R11, R11 ;  /* 0x0000000b0b0ba221 */ /* 0x000fe20000010000 */
[----:B------:R-:W-:Y:S01]  /*1ae0*/  FSETP.GT.FTZ.AND P2, PT, R4, 128, PT ;  /* 0x430000000400780b */ /* 0x000fe20003f54000 */
[----:B------:R-:W-:-:S03]  /*1af0*/  FFMA.FTZ R15, R14, R15, R14 ;  /* 0x0000000f0e0f7223 */ /* 0x000fc6000001000e */
[----:B------:R-:W-:Y:S01]  /*1b00*/  FSEL R4, R11, +INF , !P2 ;  /* 0x7f8000000b047808 */ /* 0x000fe20005000000 */
[----:B------:R-:W2:Y:S01]  /*1b10*/  FRND R13, R13 ;  /* 0x0000000d000d7307 */ /* 0x000ea20000201000 */
[----:B0-----:R-:W-:Y:S02]  /*1b20*/  FSEL R11, R17, RZ, P4 ;  /* 0x000000ff110b7208 */ /* 0x001fe40002000000 */
[----:B------:R-:W-:Y:S01]  /*1b30*/  FSEL R4, R4, -1, P3 ;  /* 0xbf80000004047808 */ /* 0x000fe20001800000 */
[----:B------:R-:W-:Y:S01]  /*1b40*/  @!P1 FADD.FTZ R4, R5, R5 ;  /* 0x0000000505049221 */ /* 0x000fe20000010000 */
[----:B-1----:R-:W-:Y:S01]  /*1b50*/  FADD.FTZ R14, R18, -1 ;  /* 0xbf800000120e7421 */ /* 0x002fe20000010000 */
[C---:B------:R-:W-:Y:S01]  /*1b60*/  FSETP.GT.FTZ.AND P2, PT, R7.reuse, 128, PT ;  /* 0x430000000700780b */ /* 0x040fe20003f54000 */
[--C-:B----4-:R-:W-:Y:S01]  /*1b70*/  HADD2.F32 R5, -RZ, R8.reuse.H0_H0 ;  /* 0x20000008ff057230 */ /* 0x110fe20000004100 */
[----:B------:R-:W-:Y:S01]  /*1b80*/  FSETP.GEU.FTZ.AND P3, PT, R7, -25, PT ;  /* 0xc1c800000700780b */ /* 0x000fe20003f7e000 */
[----:B------:R-:W-:Y:S01]  /*1b90*/  FFMA.FTZ R15, R15, R18, R14 ;  /* 0x000000120f0f7223 */ /* 0x000fe2000001000e */
[C---:B------:R-:W-:Y:S01]  /*1ba0*/  FFMA.FTZ R14, R11.reuse, -0.693145751953125, R6 ;  /* 0xbf3172000b0e7823 */ /* 0x040fe20000010006 */
[C---:B------:R-:W-:Y:S01]  /*1bb0*/  FSETP.NEU.FTZ.AND P1, PT, R11.reuse, 128, PT ;  /* 0x430000000b00780b */ /* 0x040fe20003f3d000 */
[----:B------:R-:W-:Y:S01]  /*1bc0*/  HADD2.F32 R8, -RZ, R8.H1_H1 ;  /* 0x30000008ff087230 */ /* 0x000fe20000004100 */
[----:B------:R-:W-:Y:S01]  /*1bd0*/  FSETP.GEU.FTZ.AND P4, PT, |R2|, 0.40999999642372131348, PT ;  /* 0x3ed1eb850200780b */ /* 0x000fe20003f9e200 */
[C---:B------:R-:W-:Y:S01]  /*1be0*/  FFMA.FTZ R14, R11.reuse, -1.428606765330187045e-06, R14 ;  /* 0xb5bfbe8e0b0e7823 */ /* 0x040fe2000001000e */
[----:B------:R-:W-:Y:S01]  /*1bf0*/  FSEL R11, R11, 127, P1 ;  /* 0x42fe00000b0b7808 */ /* 0x000fe20000800000 */
[----:B------:R-:W-:Y:S01]  /*1c00*/  @!P0 FADD.FTZ R15, R15, R15 ;  /* 0x0000000f0f0f8221 */ /* 0x000fe20000010000 */
[----:B--2---:R-:W-:Y:S01]  /*1c10*/  FSEL R17, R13, RZ, P4 ;  /* 0x000000ff0d117208 */ /* 0x004fe20002000000 */
[C---:B------:R-:W-:Y:S01]  /*1c20*/  FFMA.FTZ R7, R14.reuse, R3, 0.0083824126049876213074 ;  /* 0x3c0956630e077423 */ /* 0x040fe20000010003 */
[----:B------:R-:W-:Y:S01]  /*1c30*/  FSETP.NEU.FTZ.AND P4, PT, R9, RZ, PT ;  /* 0x000000ff0900720b */ /* 0x000fe20003f9d000 */
[----:B------:R-:W0:Y:S01]  /*1c40*/  MUFU.EX2 R13, R11 ;  /* 0x0000000b000d7308 */ /* 0x000e220000000800 */
[----:B------:R-:W-:Y:S01]  /*1c50*/  FMUL.FTZ R20, R5, 1.4426950216293334961 ;  /* 0x3fb8aa3b05147820 */ /* 0x000fe20000410000 */
[----:B------:R-:W-:Y:S01]  /*1c60*/  FFMA.FTZ R7, R14, R7, 0.041667830199003219604 ;  /* 0x3d2aabe30e077423 */ /* 0x000fe20000010007 */
[----:B------:R-:W-:Y:S01]  /*1c70*/  FFMA.FTZ R16, R17, -0.693145751953125, R2 ;  /* 0xbf31720011107823 */ /* 0x000fe20000010002 */
[----:B------:R-:W-:-:S02]  /*1c80*/  FSETP.GT.FTZ.AND P5, PT, R11, 128, PT ;  /* 0x430000000b00780b */ /* 0x000fc40003fb4000 */
[C---:B------:R-:W-:Y:S01]  /*1c90*/  FFMA.FTZ R19, R14.reuse, R7, 0.16666397452354431152 ;  /* 0x3e2aa9f60e137423 */ /* 0x040fe20000010007 */
[----:B------:R-:W-:Y:S01]  /*1ca0*/  FFMA.FTZ R16, R17, -1.428606765330187045e-06, R16 ;  /* 0xb5bfbe8e11107823 */ /* 0x000fe20000010010 */
[----:B------:R-:W-:Y:S02]  /*1cb0*/  FSEL R7, R15, +INF , !P2 ;  /* 0x7f8000000f077808 */ /* 0x000fe40005000000 */
[----:B------:R-:W-:Y:S01]  /*1cc0*/  FFMA.FTZ R19, R14, R19, 0.49999994039535522461 ;  /* 0x3efffffe0e137423 */ /* 0x000fe20000010013 */
[----:B------:R-:W-:Y:S01]  /*1cd0*/  FSETP.NEU.FTZ.AND P2, PT, R17, 128, PT ;  /* 0x430000001100780b */ /* 0x000fe20003f5d000 */
[----:B------:R-:W-:Y:S01]  /*1ce0*/  FFMA.FTZ R21, R16, R3, 0.0083824126049876213074 ;  /* 0x3c09566310157423 */ /* 0x000fe20000010003 */
[----:B------:R-:W-:Y:S01]  /*1cf0*/  FSEL R7, R7, -1, P3 ;  /* 0xbf80000007077808 */ /* 0x000fe20001800000 */
[C---:B------:R-:W-:Y:S01]  /*1d00*/  FMUL.FTZ R19, R14.reuse, R19 ;  /* 0x000000130e137220 */ /* 0x040fe20000410000 */
[----:B------:R-:W1:Y:S01]  /*1d10*/  FRND R15, R20 ;  /* 0x00000014000f7307 */ /* 0x000e620000201000 */
[----:B------:R-:W-:Y:S01]  /*1d20*/  FSEL R17, R17, 127, P2 ;  /* 0x42fe000011117808 */ /* 0x000fe20001000000 */
[----:B------:R-:W-:Y:S01]  /*1d30*/  @!P4 FADD.FTZ R7, R9, R9 ;  /* 0x000000090907c221 */ /* 0x000fe20000010000 */
[----:B------:R-:W-:Y:S01]  /*1d40*/  FFMA.FTZ R14, R14, R19, R14 ;  /* 0x000000130e0e7223 */ /* 0x000fe2000001000e */
[----:B------:R-:W-:Y:S01]  /*1d50*/  FMUL.FTZ R19, R8, 1.4426950216293334961 ;  /* 0x3fb8aa3b08137820 */ /* 0x000fe20000410000 */
[C---:B------:R-:W-:Y:S01]  /*1d60*/  FFMA.FTZ R21, R16.reuse, R21, 0.041667830199003219604 ;  /* 0x3d2aabe310157423 */ /* 0x040fe20000010015 */
[----:B0-----:R-:W-:Y:S01]  /*1d70*/  FADD.FTZ R9, R13, -1 ;  /* 0xbf8000000d097421 */ /* 0x001fe20000010000 */
[----:B------:R-:W-:Y:S01]  /*1d80*/  FSETP.GEU.FTZ.AND P6, PT, |R5|, 0.40999999642372131348, PT ;  /* 0x3ed1eb850500780b */ /* 0x000fe20003fde200 */
[----:B------:R-:W0:Y:S01]  /*1d90*/  MUFU.EX2 R18, R17 ;  /* 0x0000001100127308 */ /* 0x000e220000000800 */
[----:B------:R-:W-:Y:S01]  /*1da0*/  FFMA.FTZ R21, R16, R21, 0.16666397452354431152 ;  /* 0x3e2aa9f610157423 */ /* 0x000fe20000010015 */
[----:B------:R-:W-:Y:S01]  /*1db0*/  FFMA.FTZ R13, R14, R13, R9 ;  /* 0x0000000d0e0d7223 */ /* 0x000fe20000010009 */
[----:B------:R-:W-:Y:S01]  /*1dc0*/  FSETP.GEU.FTZ.AND P3, PT, R11, -25, PT ;  /* 0xc1c800000b00780b */ /* 0x000fe20003f7e000 */
[----:B------:R-:W2:Y:S01]  /*1dd0*/  FRND R19, R19 ;  /* 0x0000001300137307 */ /* 0x000ea20000201000 */
[----:B------:R-:W-:Y:S01]  /*1de0*/  FFMA.FTZ R21, R16, R21, 0.49999994039535522461 ;  /* 0x3efffffe10157423 */ /* 0x000fe20000010015 */
[----:B------:R-:W-:Y:S01]  /*1df0*/  @!P1 FADD.FTZ R13, R13, R13 ;  /* 0x0000000d0d0d9221 */ /* 0x000fe20000010000 */
[----:B-1----:R-:W-:Y:S01]  /*1e00*/  FSEL R14, R15, RZ, P6 ;  /* 0x000000ff0f0e7208 */ /* 0x002fe20003000000 */
[----:B-----5:R-:W-:-:S02]  /*1e10*/  HADD2.F32 R9, -RZ, R12.H0_H0 ;  /* 0x2000000cff097230 */ /* 0x020fc40000004100 */
[C---:B------:R-:W-:Y:S01]  /*1e20*/  FMUL.FTZ R21, R16.reuse, R21 ;  /* 0x0000001510157220 */ /* 0x040fe20000410000 */
[----:B------:R-:W-:Y:S01]  /*1e30*/  FSETP.GT.FTZ.AND P4, PT, R17, 128, PT ;  /* 0x430000001100780b */ /* 0x000fe20003f94000 */
[----:B------:R-:W-:Y:S01]  /*1e40*/  HADD2.F32 R12, -RZ, R12.H1_H1 ;  /* 0x3000000cff0c7230 */ /* 0x000fe20000004100 */
[----:B------:R-:W-:Y:S01]  /*1e50*/  FSEL R11, R13, +INF , !P5 ;  /* 0x7f8000000d0b7808 */ /* 0x000fe20006800000 */
[----:B------:R-:W-:Y:S01]  /*1e60*/  FFMA.FTZ R21, R16, R21, R16 ;  /* 0x0000001510157223 */ /* 0x000fe20000010010 */
[----:B------:R-:W-:Y:S01]  /*1e70*/  FSETP.GEU.FTZ.AND P5, PT, |R8|, 0.40999999642372131348, PT ;  /* 0x3ed1eb850800780b */ /* 0x000fe20003fbe200 */
[----:B0-----:R-:W-:Y:S01]  /*1e80*/  FADD.FTZ R16, R18, -1 ;  /* 0xbf80000012107421 */ /* 0x001fe20000010000 */
[----:B------:R-:W-:Y:S01]  /*1e90*/  FSETP.GEU.FTZ.AND P0, PT, R17, -25, PT ;  /* 0xc1c800001100780b */ /* 0x000fe20003f1e000 */
[C---:B------:R-:W-:Y:S01]  /*1ea0*/  FFMA.FTZ R17, R14.reuse, -0.693145751953125, R5 ;  /* 0xbf3172000e117823 */ /* 0x040fe20000010005 */
[----:B------:R-:W-:Y:S01]  /*1eb0*/  FMUL.FTZ R20, R9, 1.4426950216293334961 ;  /* 0x3fb8aa3b09147820 */ /* 0x000fe20000410000 */
[----:B--2---:R-:W-:Y:S01]  /*1ec0*/  FSEL R15, R19, RZ, P5 ;  /* 0x000000ff130f7208 */ /* 0x004fe20002800000 */
[----:B------:R-:W-:Y:S01]  /*1ed0*/  FFMA.FTZ R13, R21, R18, R16 ;  /* 0x00000012150d7223 */ /* 0x000fe20000010010 */
[----:B------:R-:W-:Y:S01]  /*1ee0*/  FFMA.FTZ R18, R14, -1.428606765330187045e-06, R17 ;  /* 0xb5bfbe8e0e127823 */ /* 0x000fe20000010011 */
[----:B------:R-:W-:Y:S01]  /*1ef0*/  FMUL.FTZ R19, R12, 1.4426950216293334961 ;  /* 0x3fb8aa3b0c137820 */ /* 0x000fe20000410000 */
[----:B------:R-:W-:Y:S01]  /*1f00*/  FSETP.NEU.FTZ.AND P1, PT, R6, RZ, PT ;  /* 0x000000ff0600720b */ /* 0x000fe20003f3d000 */
[C---:B------:R-:W-:Y:S01]  /*1f10*/  FFMA.FTZ R16, R15.reuse, -0.693145751953125, R8 ;  /* 0xbf3172000f107823 */ /* 0x040fe20000010008 */
[----:B------:R-:W-:Y:S01]  /*1f20*/  FFMA.FTZ R17, R18, R3, 0.0083824126049876213074 ;  /* 0x3c09566312117423 */ /* 0x000fe20000010003 */
[----:B------:R-:W0:Y:S01]  /*1f30*/  FRND R20, R20 ;  /* 0x0000001400147307 */ /* 0x000e220000201000 */
[----:B------:R-:W-:Y:S01]  /*1f40*/  FSETP.NEU.FTZ.AND P5, PT, R14, 128, PT ;  /* 0x430000000e00780b */ /* 0x000fe20003fbd000 */
[----:B------:R-:W-:Y:S01]  /*1f50*/  FFMA.FTZ R16, R15, -1.428606765330187045e-06, R16 ;  /* 0xb5bfbe8e0f107823 */ /* 0x000fe20000010010 */
[----:B------:R-:W-:Y:S01]  /*1f60*/  FFMA.FTZ R17, R18, R17, 0.041667830199003219604 ;  /* 0x3d2aabe312117423 */ /* 0x000fe20000010011 */
[----:B------:R-:W-:Y:S01]  /*1f70*/  FSEL R11, R11, -1, P3 ;  /* 0xbf8000000b0b7808 */ /* 0x000fe20001800000 */
[----:B------:R-:W-:Y:S01]  /*1f80*/  @!P2 FADD.FTZ R13, R13, R13 ;  /* 0x0000000d0d0da221 */ /* 0x000fe20000010000 */
[----:B------:R-:W-:Y:S01]  /*1f90*/  FFMA.FTZ R21, R16, R3, 0.0083824126049876213074 ;  /* 0x3c09566310157423 */ /* 0x000fe20000010003 */
[----:B------:R-:W-:Y:S01]  /*1fa0*/  FFMA.FTZ R17, R18, R17, 0.16666397452354431152 ;  /* 0x3e2aa9f612117423 */ /* 0x000fe20000010011 */
[----:B------:R-:W1:Y:S01]  /*1fb0*/  FRND R19, R19 ;  /* 0x0000001300137307 */ /* 0x000e620000201000 */
[----:B------:R-:W-:Y:S01]  /*1fc0*/  FSEL R14, R14, 127, P5 ;  /* 0x42fe00000e0e7808 */ /* 0x000fe20002800000 */
[----:B------:R-:W-:Y:S01]  /*1fd0*/  FFMA.FTZ R21, R16, R21, 0.041667830199003219604 ;  /* 0x3d2aabe310157423 */ /* 0x000fe20000010015 */
[----:B------:R-:W-:Y:S01]  /*1fe0*/  @!P1 FADD.FTZ R11, R6, R6 ;  /* 0x00000006060b9221 */ /* 0x000fe20000010000 */
[----:B------:R-:W-:Y:S01]  /*1ff0*/  FFMA.FTZ R17, R18, R17, 0.49999994039535522461 ;  /* 0x3efffffe12117423 */ /* 0x000fe20000010011 */
[----:B------:R-:W-:Y:S01]  /*2000*/  FSETP.GEU.FTZ.AND P1, PT, |R9|, 0.40999999642372131348, PT ;  /* 0x3ed1eb850900780b */ /* 0x000fe20003f3e200 */
[----:B------:R-:W-:Y:S01]  /*2010*/  FFMA.FTZ R23, R16, R21, 0.16666397452354431152 ;  /* 0x3e2aa9f610177423 */ /* 0x000fe20000010015 */
[----:B------:R-:W-:Y:S01]  /*2020*/  FSETP.GEU.FTZ.AND P3, PT, |R12|, 0.40999999642372131348, PT ;  /* 0x3ed1eb850c00780b */ /* 0x000fe20003f7e200 */
[----:B------:R-:W-:Y:S01]  /*2030*/  FMUL.FTZ R21, R18, R17 ;  /* 0x0000001112157220 */ /* 0x000fe20000410000 */
[----:B0-----:R-:W-:Y:S01]  /*2040*/  FSEL R6, R20, RZ, P1 ;  /* 0x000000ff14067208 */ /* 0x001fe20000800000 */
[----:B------:R-:W-:Y:S01]  /*2050*/  FFMA.FTZ R23, R16, R23, 0.49999994039535522461 ;  /* 0x3efffffe10177423 */ /* 0x000fe20000010017 */
[----:B------:R0:W2:Y:S01]  /*2060*/  MUFU.EX2 R17, R14 ;  /* 0x0000000e00117308 */ /* 0x0000a20000000800 */
[----:B------:R-:W-:Y:S01]  /*2070*/  FFMA.FTZ R20, R18, R21, R18 ;  /* 0x0000001512147223 */ /* 0x000fe20000010012 */
[----:B------:R-:W-:Y:S01]  /*2080*/  FSETP.GT.FTZ.AND P6, PT, R14, 128, PT ;  /* 0x430000000e00780b */ /* 0x000fe20003fd4000 */
[----:B------:R-:W-:Y:S01]  /*2090*/  FMUL.FTZ R23, R16, R23 ;  /* 0x0000001710177220 */ /* 0x000fe20000410000 */
[----:B-1----:R-:W-:Y:S01]  /*20a0*/  FSEL R19, R19, RZ, P3 ;  /* 0x000000ff13137208 */ /* 0x002fe20001800000 */
[----:B------:R-:W-:Y:S01]  /*20b0*/  FFMA.FTZ R21, R6, -0.693145751953125, R9 ;  /* 0xbf31720006157823 */ /* 0x000fe20000010009 */
[----:B------:R-:W-:Y:S01]  /*20c0*/  FSETP.GEU.FTZ.AND P1, PT, R14, -25, PT ;  /* 0xc1c800000e00780b */ /* 0x000fe20003f3e000 */
[----:B------:R-:W-:Y:S01]  /*20d0*/  FFMA.FTZ R18, R16, R23, R16 ;  /* 0x0000001710127223 */ /* 0x000fe20000010010 */
[----:B------:R-:W-:Y:S01]  /*20e0*/  FSETP.NEU.FTZ.AND P2, PT, R15, 128, PT ;  /* 0x430000000f00780b */ /* 0x000fe20003f5d000 */
[----:B0-----:R-:W-:Y:S01]  /*20f0*/  FFMA.FTZ R14, R19, -0.693145751953125, R12 ;  /* 0xbf317200130e7823 */ /* 0x001fe2000001000c */
[C---:B------:R-:W-:Y:S01]  /*2100*/  FFMA.FTZ R16, R6.reuse, -1.428606765330187045e-06, R21 ;  /* 0xb5bfbe8e06107823 */ /* 0x040fe20000010015 */
[----:B------:R-:W-:-:S02]  /*2110*/  FSETP.NEU.FTZ.AND P3, PT, R6, 128, PT ;  /* 0x430000000600780b */ /* 0x000fc40003f7d000 */
[----:B------:R-:W-:Y:S01]  /*2120*/  FFMA.FTZ R14, R19, -1.428606765330187045e-06, R14 ;  /* 0xb5bfbe8e130e7823 */ /* 0x000fe2000001000e */
[----:B------:R-:W-:Y:S01]  /*2130*/  FSEL R15, R15, 127, P2 ;  /* 0x42fe00000f0f7808 */ /* 0x000fe20001000000 */
[-C--:B------:R-:W-:Y:S01]  /*2140*/  FFMA.FTZ R25, R16, R3.reuse, 0.0083824126049876213074 ;  /* 0x3c09566310197423 */ /* 0x080fe20000010003 */
[----:B--2---:R-:W-:Y:S01]  /*2150*/  FADD.FTZ R23, R17, -1 ;  /* 0xbf80000011177421 */ /* 0x004fe20000010000 */
[----:B------:R-:W-:Y:S01]  /*2160*/  FFMA.FTZ R3, R14, R3, 0.0083824126049876213074 ;  /* 0x3c0956630e037423 */ /* 0x000fe20000010003 */
[----:B------:R-:W0:Y:S01]  /*2170*/  MUFU.EX2 R21, R15 ;  /* 0x0000000f00157308 */ /* 0x000e220000000800 */
[----:B------:R-:W-:Y:S01]  /*2180*/  FSEL R6, R6, 127, P3 ;  /* 0x42fe000006067808 */ /* 0x000fe20001800000 */
[----:B------:R-:W-:Y:S01]  /*2190*/  FFMA.FTZ R25, R16, R25, 0.041667830199003219604 ;  /* 0x3d2aabe310197423 */ /* 0x000fe20000010019 */
[----:B------:R-:W-:Y:S01]  /*21a0*/  FFMA.FTZ R17, R20, R17, R23 ;  /* 0x0000001114117223 */ /* 0x000fe20000010017 */
[----:B------:R-:W-:Y:S01]  /*21b0*/  FFMA.FTZ R3, R14, R3, 0.041667830199003219604 ;  /* 0x3d2aabe30e037423 */ /* 0x000fe20000010003 */
[----:B------:R-:W-:Y:S01]  /*21c0*/  FSEL R13, R13, +INF , !P4 ;  /* 0x7f8000000d0d7808 */ /* 0x000fe20006000000 */
[----:B------:R-:W1:Y:S01]  /*21d0*/  MUFU.EX2 R20, R6 ;  /* 0x0000000600147308 */ /* 0x000e620000000800 */
[----:B------:R-:W-:Y:S01]  /*21e0*/  FSETP.NEU.FTZ.AND P4, PT, R19, 128, PT ;  /* 0x430000001300780b */ /* 0x000fe20003f9d000 */
[----:B------:R-:W-:Y:S01]  /*21f0*/  FFMA.FTZ R25, R16, R25, 0.16666397452354431152 ;  /* 0x3e2aa9f610197423 */ /* 0x000fe20000010019 */
[----:B------:R-:W-:Y:S01]  /*2200*/  FFMA.FTZ R27, R14, R3, 0.16666397452354431152 ;  /* 0x3e2aa9f60e1b7423 */ /* 0x000fe20000010003 */
[----:B------:R-:W-:Y:S01]  /*2210*/  @!P5 FADD.FTZ R17, R17, R17 ;  /* 0x000000111111d221 */ /* 0x000fe20000010000 */
[----:B------:R-:W-:Y:S01]  /*2220*/  FSEL R19, R19, 127, P4 ;  /* 0x42fe000013137808 */ /* 0x000fe20002000000 */
[----:B------:R-:W-:Y:S01]  /*2230*/  FFMA.FTZ R25, R16, R25, 0.49999994039535522461 ;  /* 0x3efffffe10197423 */ /* 0x000fe20000010019 */
[----:B------:R-:W-:Y:S01]  /*2240*/  FFMA.FTZ R27, R14, R27, 0.49999994039535522461 ;  /* 0x3efffffe0e1b7423 */ /* 0x000fe2000001001b */
[----:B0-----:R-:W-:Y:S01]  /*2250*/  FADD.FTZ R23, R21, -1 ;  /* 0xbf80000015177421 */ /* 0x001fe20000010000 */
[----:B------:R-:W0:Y:S01]  /*2260*/  MUFU.EX2 R3, R19 ;  /* 0x0000001300037308 */ /* 0x000e220000000800 */
[----:B------:R-:W-:Y:S01]  /*2270*/  FMUL.FTZ R25, R16, R25 ;  /* 0x0000001910197220 */ /* 0x000fe20000410000 */
[----:B------:R-:W-:Y:S01]  /*2280*/  FMUL.FTZ R27, R14, R27 ;  /* 0x0000001b0e1b7220 */ /* 0x000fe20000410000 */
[----:B------:R-:W-:Y:S01]  /*2290*/  FFMA.FTZ R18, R18, R21, R23 ;  /* 0x0000001512127223 */ /* 0x000fe20000010017 */
[----:B------:R-:W-:Y:S01]  /*22a0*/  FSEL R17, R17, +INF , !P6 ;  /* 0x7f80000011117808 */ /* 0x000fe20007000000 */
[----:B------:R-:W-:Y:S01]  /*22b0*/  FFMA.FTZ R25, R16, R25, R16 ;  /* 0x0000001910197223 */ /* 0x000fe20000010010 */
[----:B-1----:R-:W-:Y:S01]  /*22c0*/  FADD.FTZ R16, R20, -1 ;  /* 0xbf80000014107421 */ /* 0x002fe20000010000 */
[C---:B------:R-:W-:Y:S01]  /*22d0*/  FSETP.GT.FTZ.AND P5, PT, R15.reuse, 128, PT ;  /* 0x430000000f00780b */ /* 0x040fe20003fb4000 */
[----:B------:R-:W-:Y:S01]  /*22e0*/  FFMA.FTZ R22, R14, R27, R14 ;  /* 0x0000001b0e167223 */ /* 0x000fe2000001000e */
[----:B------:R-:W-:Y:S01]  /*22f0*/  FSETP.GEU.FTZ.AND P6, PT, R15, -25, PT ;  /* 0xc1c800000f00780b */ /* 0x000fe20003fde000 */
[----:B------:R-:W-:Y:S01]  /*2300*/  @!P2 FADD.FTZ R18, R18, R18 ;  /* 0x000000121212a221 */ /* 0x000fe20000010000 */
[----:B------:R-:W1:Y:S01]  /*2310*/  LDC.64 R14, c[0x0][0x388] ;  /* 0x0000e200ff0e7b82 */ /* 0x000e620000000a00 */
[----:B------:R-:W-:Y:S01]  /*2320*/  FFMA.FTZ R16, R25, R20, R16 ;  /* 0x0000001419107223 */ /* 0x000fe20000010010 */
[----:B------:R-:W-:Y:S01]  /*2330*/  FSETP.GT.FTZ.AND P2, PT, R6, 128, PT ;  /* 0x430000000600780b */ /* 0x000fe20003f54000 */
[----:B0-----:R-:W-:Y:S01]  /*2340*/  FADD.FTZ R21, R3, -1 ;  /* 0xbf80000003157421 */ /* 0x001fe20000010000 */
[----:B------:R-:W-:Y:S01]  /*2350*/  FSEL R18, R18, +INF , !P5 ;  /* 0x7f80000012127808 */ /* 0x000fe20006800000 */
[----:B------:R-:W-:Y:S01]  /*2360*/  @!P3 FADD.FTZ R16, R16, R16 ;  /* 0x000000101010b221 */ /* 0x000fe20000010000 */
[----:B------:R-:W-:Y:S01]  /*2370*/  FSETP.GEU.FTZ.AND P5, PT, R6, -25, PT ;  /* 0xc1c800000600780b */ /* 0x000fe20003fbe000 */
[----:B------:R-:W-:Y:S01]  /*2380*/  FFMA.FTZ R3, R22, R3, R21 ;  /* 0x0000000316037223 */ /* 0x000fe20000010015 */
[----:B------:R-:W-:-:S02]  /*2390*/  FSEL R6, R13, -1, P0 ;  /* 0xbf8000000d067808 */ /* 0x000fc40000000000 */
[----:B------:R-:W-:Y:S01]  /*23a0*/  FSEL R17, R17, -1, P1 ;  /* 0xbf80000011117808 */ /* 0x000fe20000800000 */
[----:B------:R-:W-:Y:S01]  /*23b0*/  @!P4 FADD.FTZ R3, R3, R3 ;  /* 0x000000030303c221 */ /* 0x000fe20000010000 */
[----:B------:R-:W-:Y:S02]  /*23c0*/  FSEL R16, R16, +INF , !P2 ;  /* 0x7f80000010107808 */ /* 0x000fe40005000000 */
[----:B------:R-:W-:Y:S02]  /*23d0*/  FSEL R18, R18, -1, P6 ;  /* 0xbf80000012127808 */ /* 0x000fe40003000000 */
[----:B------:R-:W-:Y:S02]  /*23e0*/  FSETP.NEU.FTZ.AND P0, PT, R2, RZ, PT ;  /* 0x000000ff0200720b */ /* 0x000fe40003f1d000 */
[----:B------:R-:W-:Y:S02]  /*23f0*/  FSETP.NEU.FTZ.AND P3, PT, R5, RZ, PT ;  /* 0x000000ff0500720b */ /* 0x000fe40003f7d000 */
[----:B------:R-:W-:-:S02]  /*2400*/  FSETP.NEU.FTZ.AND P1, PT, R8, RZ, PT ;  /* 0x000000ff0800720b */ /* 0x000fc40003f3d000 */
[----:B------:R-:W-:Y:S02]  /*2410*/  FSETP.NEU.FTZ.AND P6, PT, R9, RZ, PT ;  /* 0x000000ff0900720b */ /* 0x000fe40003fdd000 */
[----:B------:R-:W-:Y:S01]  /*2420*/  FSETP.NEU.FTZ.AND P2, PT, R12, RZ, PT ;  /* 0x000000ff0c00720b */ /* 0x000fe20003f5d000 */
[----:B-1----:R-:W-:Y:S01]  /*2430*/  IMAD.WIDE.U32 R14, R10, 0x2, R14 ;  /* 0x000000020a0e7825 */ /* 0x002fe200078e000e */
[C---:B------:R-:W-:Y:S02]  /*2440*/  FSETP.GT.FTZ.AND P4, PT, R19.reuse, 128, PT ;  /* 0x430000001300780b */ /* 0x040fe40003f94000 */
[----:B------:R-:W-:Y:S01]  /*2450*/  FSEL R16, R16, -1, P5 ;  /* 0xbf80000010107808 */ /* 0x000fe20002800000 */
[----:B------:R-:W-:Y:S01]  /*2460*/  @!P0 FADD.FTZ R6, R2, R2 ;  /* 0x0000000202068221 */ /* 0x000fe20000010000 */
[----:B------:R-:W-:Y:S01]  /*2470*/  FSETP.GEU.FTZ.AND P5, PT, R19, -25, PT ;  /* 0xc1c800001300780b */ /* 0x000fe20003fbe000 */
[----:B------:R-:W-:Y:S01]  /*2480*/  @!P3 FADD.FTZ R17, R5, R5 ;  /* 0x000000050511b221 */ /* 0x000fe20000010000 */
[----:B------:R-:W-:Y:S01]  /*2490*/  FSEL R3, R3, +INF , !P4 ;  /* 0x7f80000003037808 */ /* 0x000fe20006000000 */
[----:B------:R-:W-:Y:S01]  /*24a0*/  @!P1 FADD.FTZ R18, R8, R8 ;  /* 0x0000000808129221 */ /* 0x000fe20000010000 */
[----:B------:R-:W-:Y:S01]  /*24b0*/  F2FP.F16.F32.PACK_AB R7, R7, R4 ;  /* 0x000000040707723e */ /* 0x000fe200000000ff */
[----:B------:R-:W-:Y:S01]  /*24c0*/  @!P6 FADD.FTZ R16, R9, R9 ;  /* 0x000000090910e221 */ /* 0x000fe20000010000 */
[----:B------:R-:W-:Y:S01]  /*24d0*/  FSEL R3, R3, -1, P5 ;  /* 0xbf80000003037808 */ /* 0x000fe20002800000 */
[----:B------:R-:W-:Y:S01]  /*24e0*/  @!P2 FADD.FTZ R3, R12, R12 ;  /* 0x0000000c0c03a221 */ /* 0x000fe20000010000 */
[----:B------:R-:W-:Y:S01]  /*24f0*/  IMAD.WIDE.U32 R14, R0, 0x4, R14 ;  /* 0x00000004000e7825 */ /* 0x000fe200078e000e */
[----:B------:R-:W-:-:S02]  /*2500*/  F2FP.F16.F32.PACK_AB R11, R6, R11 ;  /* 0x0000000b060b723e */ /* 0x000fc400000000ff */
[----:B------:R-:W-:Y:S02]  /*2510*/  F2FP.F16.F32.PACK_AB R17, R18, R17 ;  /* 0x000000111211723e */ /* 0x000fe400000000ff */
[----:B------:R-:W-:Y:S01]  /*2520*/  F2FP.F16.F32.PACK_AB R3, R3, R16 ;  /* 0x000000100303723e */ /* 0x000fe200000000ff */
[----:B------:R-:W-:Y:S04]  /*2530*/  STG.E desc[UR4][R14.64], R7 ;  /* 0x000000070e007986 */ /* 0x000fe8000c101904 */
[----:B------:R-:W-:Y:S04]  /*2540*/  STG.E desc[UR4][R14.64+0x200], R11 ;  /* 0x0002000b0e007986 */ /* 0x000fe8000c101904 */
[----:B------:R-:W-:Y:S04]  /*2550*/  STG.E desc[UR4][R14.64+0x400], R17 ;  /* 0x000400110e007986 */ /* 0x000fe8000c101904 */
[----:B------:R-:W-:Y:S01]  /*2560*/  STG.E desc[UR4][R14.64+0x600], R3 ;  /* 0x000600030e007986 */ /* 0x000fe2000c101904 */
[----:B------:R-:W-:Y:S05]  /*2570*/  EXIT ;  /* 0x000000000000794d */ /* 0x000fea0003800000 */
.L_x_25860:
        /* <DEDUP_REMOVED lines=16> */
.L_x_36076:


//--------------------- .text._ZN2at6native29vectorized_elementwise_kernelILi4EZZZNS0_17expm1_kernel_cudaERNS_18TensorIteratorBaseEENKUlvE_clEvENKUlvE4_clEvEUlN3c104HalfEE_St5arrayIPcLm2EEEEviT0_T1_ --------------------------
	.section	.text._ZN2at6native29vectorized_elementwise_kernelILi4EZZZNS0_17expm1_kernel_cudaERNS_18TensorIteratorBaseEENKUlvE_clEvENKUlvE4_clEvEUlN3c104HalfEE_St5arrayIPcLm2EEEEviT0_T1_,"ax",@progbits
	.align	128
        .global         _ZN2at6native29vectorized_elementwise_kernelILi4EZZZNS0_17expm1_kernel_cudaERNS_18TensorIteratorBaseEENKUlvE_clEvENKUlvE4_clEvEUlN3c104HalfEE_St5arrayIPcLm2EEEEviT0_T1_
        .type           _ZN2at6native29vectorized_elementwise_kernelILi4EZZZNS0_17expm1_kernel_cudaERNS_18TensorIteratorBaseEENKUlvE_clEvENKUlvE4_clEvEUlN3c104HalfEE_St5arrayIPcLm2EEEEviT0_T1_,@function
        .size           _ZN2at6native29vectorized_elementwise_kernelILi4EZZZNS0_17expm1_kernel_cudaERNS_18TensorIteratorBaseEENKUlvE_clEvENKUlvE4_clEvEUlN3c104HalfEE_St5arrayIPcLm2EEEEviT0_T1_,(.L_x_36077 - _ZN2at6native29vectorized_elementwise_kernelILi4EZZZNS0_17expm1_kernel_cudaERNS_18TensorIteratorBaseEENKUlvE_clEvENKUlvE4_clEvEUlN3c104HalfEE_St5arrayIPcLm2EEEEviT0_T1_)
        .other          _ZN2at6native29vectorized_elementwise_kernelILi4EZZZNS0_17expm1_kernel_cudaERNS_18TensorIteratorBaseEENKUlvE_clEvENKUlvE4_clEvEUlN3c104HalfEE_St5arrayIPcLm2EEEEviT0_T1_,@"STO_CUDA_ENTRY STV_DEFAULT"
_ZN2at6native29vectorized_elementwise_kernelILi4EZZZNS0_17expm1_kernel_cudaERNS_18TensorIteratorBaseEENKUlvE_clEvENKUlvE4_clEvEUlN3c104HalfEE_St5arrayIPcLm2EEEEviT0_T1_:
.text._ZN2at6native29vectorized_elementwise_kernelILi4EZZZNS0_17expm1_kernel_cudaERNS_18TensorIteratorBaseEENKUlvE_clEvENKUlvE4_clEvEUlN3c104HalfEE_St5arrayIPcLm2EEEEviT0_T1_:
        /* <DEDUP_REMOVED lines=100> */
.L_x_25863:
[----:B------:R-:W-:Y:S05]  /*0640*/  BSYNC.RECONVERGENT B0 ;  /* 0x0000000000007941 */ /* 0x000fea0003800200 */
.L_x_25862:
        /* <DEDUP_REMOVED lines=32> */
.L_x_25865:
[----:B------:R-:W-:Y:S05]  /*0850*/  BSYNC.RECONVERGENT B0 ;  /* 0x0000000000007941 */ /* 0x000fea0003800200 */
.L_x_25864:
        /* <DEDUP_REMOVED lines=31> */
.L_x_25867:
[----:B------:R-:W-:Y:S05]  /*0a50*/  BSYNC.RECONVERGENT B0 ;  /* 0x0000000000007941 */ /* 0x000fea0003800200 */
.L_x_25866:
        /* <DEDUP_REMOVED lines=31> */
.L_x_25869:
[----:B------:R-:W-:Y:S05]  /*0c50*/  BSYNC.RECONVERGENT B0 ;  /* 0x0000000000007941 */ /* 0x000fea0003800200 */
.L_x_25868:
        /* <DEDUP_REMOVED lines=31> */
.L_x_25871:
[----:B------:R-:W-:Y:S05]  /*0e50*/  BSYNC.RECONVERGENT B0 ;  /* 0x0000000000007941 */ /* 0x000fea0003800200 */
.L_x_25870:
        /* <DEDUP_REMOVED lines=32> */
.L_x_25873:
[----:B------:R-:W-:Y:S05]  /*1060*/  BSYNC.RECONVERGENT B0 ;  /* 0x0000000000007941 */ /* 0x000fea0003800200 */
.L_x_25872:
        /* <DEDUP_REMOVED lines=29> */
.L_x_25875:
[----:B------:R-:W-:Y:S05]  /*1240*/  BSYNC.RECONVERGENT B0 ;  /* 0x0000000000007941 */ /* 0x000fea0003800200 */
.L_x_25874:
        /* <DEDUP_REMOVED lines=29> */
.L_x_25877:
[----:B------:R-:W-:Y:S05]  /*1420*/  BSYNC.RECONVERGENT B0 ;  /* 0x0000000000007941 */ /* 0x000fea0003800200 */
.L_x_25876:
        /* <DEDUP_REMOVED lines=18> */
.L_x_25880:
[----:B------:R-:W-:-:S13]  /*1550*/  ISETP.GE.U32.AND P0, PT, R7, R8, PT ;  /* 0x000000080700720c */ /* 0x000fda0003f06070 */
[----:B------:R-:W-:Y:S05]  /*1560*/  @P0 BRA `(.L_x_25882) ;  /* 0x0000000000300947 */ /* 0x000fea0003800000 */
[----:B0-----:R-:W0:Y:S01]  /*1570*/  LDC.64 R2, c[0x0][0x388] ;  /* 0x0000e200ff027b82 */ /* 0x001e220000000a00 */
[----:B------:R-:W-:Y:S02]  /*1580*/  IADD3 R5, PT, PT, R10, R7, RZ ;  /* 0x000000070a057210 */ /* 0x000fe40007ffe0ff */
[----:B------:R-:W-:-:S03]  /*1590*/  IADD3 R7, PT, PT, R7, 0x80, RZ ;  /* 0x0000008007077810 */ /* 0x000fc60007ffe0ff */
[----:B0-----:R-:W-:-:S05]  /*15a0*/  IMAD.WIDE.U32 R2, R5, 0x2, R2 ;  /* 0x0000000205027825 */ /* 0x001fca00078e0002 */
[----:B------:R1:W-:Y:S02]  /*15b0*/  STG.E.U16 desc[UR4][R2.64], R12 ;  /* 0x0000000c02007986 */ /* 0x0003e4000c101504 */
.L_x_25881:
[----:B------:R-:W-:-:S13]  /*15c0*/  ISETP.GE.U32.AND P0, PT, R7, R8, PT ;  /* 0x000000080700720c */ /* 0x000fda0003f06070 */
[----:B------:R-:W-:Y:S05]  /*15d0*/  @P0 BRA `(.L_x_25883) ;  /* 0x0000000000340947 */ /* 0x000fea0003800000 */
[----:B01----:R-:W0:Y:S01]  /*15e0*/  LDC.64 R2, c[0x0][0x388] ;  /* 0x0000e200ff027b82 */ /* 0x003e220000000a00 */
[----:B------:R-:W-:Y:S02]  /*15f0*/  IADD3 R5, PT, PT, R10, R7, RZ ;  /* 0x000000070a057210 */ /* 0x000fe40007ffe0ff */
[----:B------:R-:W-:-:S03]  /*1600*/  IADD3 R7, PT, PT, R7, 0x80, RZ ;  /* 0x0000008007077810 */ /* 0x000fc60007ffe0ff */
[----:B0-----:R-:W-:-:S05]  /*1610*/  IMAD.WIDE.U32 R2, R5, 0x2, R2 ;  /* 0x0000000205027825 */ /* 0x001fca00078e0002 */
[----:B------:R1:W-:Y:S02]  /*1620*/  STG.E.U16 desc[UR4][R2.64], R13 ;  /* 0x0000000d02007986 */ /* 0x0003e4000c101504 */
.L_x_25882:
        /* <DEDUP_REMOVED lines=8> */
.L_x_25883:
[----:B------:R-:W-:Y:S05]  /*16b0*/  BSYNC.RELIABLE B1 ;  /* 0x0000000000017941 */ /* 0x000fea0003800100 */
.L_x_25879:
[----:B------:R-:W-:-:S13]  /*16c0*/  ISETP.GE.U32.AND P0, PT, R7, R8, PT ;  /* 0x000000080700720c */ /* 0x000fda0003f06070 */
[----:B012---:R-:W0:Y:S01]  /*16d0*/  @!P0 LDC.64 R2, c[0x0][0x388] ;  /* 0x0000e200ff028b82 */ /* 0x007e220000000a00 */
[----:B------:R-:W-:Y:S02]  /*16e0*/  @!P0 IADD3 R5, PT, PT, R10, R7, RZ ;  /* 0x000000070a058210 */ /* 0x000fe40007ffe0ff */
[----:B------:R-:W-:-:S03]  /*16f0*/  @!P0 IADD3 R7, PT, PT, R7, 0x80, RZ ;  /* 0x0000008007078810 */ /* 0x000fc60007ffe0ff */
[----:B0-----:R-:W-:-:S05]  /*1700*/  @!P0 IMAD.WIDE.U32 R2, R5, 0x2, R2 ;  /* 0x0000000205028825 */ /* 0x001fca00078e0002 */
[----:B-----5:R2:W-:Y:S02]  /*1710*/  @!P0 STG.E.U16 desc[UR4][R2.64], R11 ;  /* 0x0000000b02008986 */ /* 0x0205e4000c101504 */
.L_x_25884:
[----:B------:R-:W-:Y:S05]  /*1720*/  BSYNC.RECONVERGENT B0 ;  /* 0x0000000000007941 */ /* 0x000fea0003800200 */
.L_x_25878:
        /* <DEDUP_REMOVED lines=8> */
.L_x_25861:
[----:B------:R-:W0:Y:S01]  /*17b0*/  S2R R0, SR_TID.X ;  /* 0x0000000000007919 */ /* 0x000e220000002100 */
[----:B------:R-:W1:Y:S02]  /*17c0*/  LDC.64 R2, c[0x0][0x390] ;  /* 0x0000e400ff027b82 */ /* 0x000e640000000a00 */
[----:B-1----:R-:W-:-:S04]  /*17d0*/  IMAD.WIDE.U32 R2, R10, 0x2, R2 ;  /* 0x000000020a027825 */ /* 0x002fc800078e0002 */
[----:B0-----:R-:W-:-:S05]  /*17e0*/  IMAD.WIDE.U32 R8, R0, 0x8, R2 ;  /* 0x0000000800087825 */ /* 0x001fca00078e0002 */
[----:B------:R-:W2:Y:S04]  /*17f0*/  LDG.E.64 R6, desc[UR4][R8.64] ;  /* 0x0000000408067981 */ /* 0x000ea8000c1e1b00 */
[----:B------:R0:W3:Y:S01]  /*1800*/  LDG.E.64 R2, desc[UR4][R8.64+0x400] ;  /* 0x0004000408027981 */ /* 0x0000e2000c1e1b00 */
[----:B------:R-:W-:Y:S02]  /*1810*/  HFMA2 R5, -RZ, RZ, 0.83837890625, -4044 ;  /* 0x3ab5ebe6ff057431 */ /* 0x000fe400000001ff */
[--C-:B--2---:R-:W-:Y:S02]  /*1820*/  HADD2.F32 R11, -RZ, R6.reuse.H0_H0 ;  /* 0x20000006ff0b7230 */ /* 0x104fe40000004100 */
[----:B------:R-:W-:-:S03]  /*1830*/  HADD2.F32 R6, -RZ, R6.H1_H1 ;  /* 0x30000006ff067230 */ /* 0x000fc60000004100 */
[C---:B------:R-:W-:Y:S01]  /*1840*/  FMUL.FTZ R4, R11.reuse, 1.4426950216293334961 ;  /* 0x3fb8aa3b0b047820 */ /* 0x040fe20000410000 */
[C---:B------:R-:W-:Y:S01]  /*1850*/  FSETP.GEU.FTZ.AND P0, PT, |R11|.reuse, 0.40999999642372131348, PT ;  /* 0x3ed1eb850b00780b */ /* 0x040fe20003f1e200 */
[C---:B------:R-:W-:Y:S01]  /*1860*/  FMUL.FTZ R14, R6.reuse, 1.4426950216293334961 ;  /* 0x3fb8aa3b060e7820 */ /* 0x040fe20000410000 */
[----:B------:R-:W-:Y:S02]  /*1870*/  FSETP.GEU.FTZ.AND P1, PT, |R6|, 0.40999999642372131348, PT ;  /* 0x3ed1eb850600780b */ /* 0x000fe40003f3e200 */
[----:B------:R-:W-:Y:S01]  /*1880*/  FSETP.NEU.FTZ.AND P2, PT, R11, RZ, PT ;  /* 0x000000ff0b00720b */ /* 0x000fe20003f5d000 */
[----:B------:R-:W1:Y:S08]  /*1890*/  FRND R4, R4 ;  /* 0x0000000400047307 */ /* 0x000e700000201000 */
[----:B------:R-:W2:Y:S01]  /*18a0*/  FRND R14, R14 ;  /* 0x0000000e000e7307 */ /* 0x000ea20000201000 */
[----:B-1----:R-:W-:Y:S01]  /*18b0*/  FSEL R12, R4, RZ, P0 ;  /* 0x000000ff040c7208 */ /* 0x002fe20000000000 */
[----:B------:R-:W-:-:S03]  /*18c0*/  HADD2.F32 R4, -RZ, R7.H1_H1 ;  /* 0x30000007ff047230 */ /* 0x000fc60000004100 */
[C---:B------:R-:W-:Y:S01]  /*18d0*/  FSETP.NEU.FTZ.AND P0, PT, R12.reuse, 128, PT ;  /* 0x430000000c00780b */ /* 0x040fe20003f1d000 */
[----:B------:R-:W-:-:S03]  /*18e0*/  FFMA.FTZ R13, R12, -0.693145751953125, R11 ;  /* 0xbf3172000c0d7823 */ /* 0x000fc6000001000b */
[C---:B0-----:R-:W-:Y:S01]  /*18f0*/  FSEL R8, R12.reuse, 127, P0 ;  /* 0x42fe00000c087808 */ /* 0x041fe20000000000 */
[----:B------:R-:W-:Y:S01]  /*1900*/  FFMA.FTZ R16, R12, -1.428606765330187045e-06, R13 ;  /* 0xb5bfbe8e0c107823 */ /* 0x000fe2000001000d */
[----:B--2---:R-:W-:Y:S02]  /*1910*/  FSEL R13, R14, RZ, P1 ;  /* 0x000000ff0e0d7208 */ /* 0x004fe40000800000 */
[----:B------:R-:W0:Y:S01]  /*1920*/  MUFU.EX2 R18, R8 ;  /* 0x0000000800127308 */ /* 0x000e220000000800 */
[----:B------:R-:W-:Y:S01]  /*1930*/  FFMA.FTZ R9, R16, R5, 0.0083824126049876213074 ;  /* 0x3c09566310097423 */ /* 0x000fe20000010005 */
[C---:B------:R-:W-:Y:S01]  /*1940*/  FSETP.NEU.FTZ.AND P4, PT, R13.reuse, 128, PT ;  /* 0x430000000d00780b */ /* 0x040fe20003f9d000 */
[C---:B------:R-:W-:Y:S01]  /*1950*/  FFMA.FTZ R14, R13.reuse, -0.693145751953125, R6 ;  /* 0xbf3172000d0e7823 */ /* 0x040fe20000010006 */
[----:B------:R-:W-:Y:S01]  /*1960*/  FSETP.GEU.FTZ.AND P1, PT, R8, -25, PT ;  /* 0xc1c800000800780b */ /* 0x000fe20003f3e000 */
[----:B------:R-:W-:Y:S01]  /*1970*/  FFMA.FTZ R9, R16, R9, 0.041667830199003219604 ;  /* 0x3d2aabe310097423 */ /* 0x000fe20000010009 */
[C---:B------:R-:W-:Y:S01]  /*1980*/  FSEL R12, R13.reuse, 127, P4 ;  /* 0x42fe00000d0c7808 */ /* 0x040fe20002000000 */
[----:B------:R-:W-:-:S02]  /*1990*/  FFMA.FTZ R14, R13, -1.428606765330187045e-06, R14 ;  /* 0xb5bfbe8e0d0e7823 */ /* 0x000fc4000001000e */
[----:B------:R-:W-:Y:S01]  /*19a0*/  FFMA.FTZ R9, R16, R9, 0.16666397452354431152 ;  /* 0x3e2aa9f610097423 */ /* 0x000fe20000010009 */
[----:B------:R-:W1:Y:S01]  /*19b0*/  MUFU.EX2 R13, R12 ;  /* 0x0000000c000d7308 */ /* 0x000e620000000800 */
[----:B------:R-:W-:Y:S02]  /*19c0*/  FFMA.FTZ R17, R14, R5, 0.0083824126049876213074 ;  /* 0x3c0956630e117423 */ /* 0x000fe40000010005 */
[----:B------:R-:W-:Y:S02]  /*19d0*/  FFMA.FTZ R9, R16, R9, 0.49999994039535522461 ;  /* 0x3efffffe10097423 */ /* 0x000fe40000010009 */
[----:B------:R-:W-:Y:S02]  /*19e0*/  FFMA.FTZ R17, R14, R17, 0.041667830199003219604 ;  /* 0x3d2aabe30e117423 */ /* 0x000fe40000010011 */
[----:B------:R-:W-:Y:S01]  /*19f0*/  FMUL.FTZ R15, R16, R9 ;  /* 0x00000009100f7220 */ /* 0x000fe20000410000 */
[----:B------:R-:W-:Y:S02]  /*1a00*/  HADD2.F32 R9, -RZ, R7.H0_H0 ;  /* 0x20000007ff097230 */ /* 0x000fe40000004100 */
[----:B------:R-:W-:Y:S01]  /*1a10*/  FFMA.FTZ R17, R14, R17, 0.16666397452354431152 ;  /* 0x3e2aa9f60e117423 */ /* 0x000fe20000010011 */
[----:B------:R-:W-:Y:S01]  /*1a20*/  FFMA.FTZ R15, R16, R15, R16 ;  /* 0x0000000f100f7223 */ /* 0x000fe20000010010 */
[----:B0-----:R-:W-:Y:S01]  /*1a30*/  FADD.FTZ R16, R18, -1 ;  /* 0xbf80000012107421 */ /* 0x001fe20000010000 */
[C---:B------:R-:W-:Y:S01]  /*1a40*/  FMUL.FTZ R19, R9.reuse, 1.4426950216293334961 ;  /* 0x3fb8aa3b09137820 */ /* 0x040fe20000410000 */
[----:B------:R-:W-:Y:S01]  /*1a50*/  FFMA.FTZ R17, R14, R17, 0.49999994039535522461 ;  /* 0x3efffffe0e117423 */ /* 0x000fe20000010011 */
[----:B------:R-:W-:Y:S01]  /*1a60*/  FSETP.GEU.FTZ.AND P3, PT, |R9|, 0.40999999642372131348, PT ;  /* 0x3ed1eb850900780b */ /* 0x000fe20003f7e200 */
[----:B------:R-:W-:Y:S01]  /*1a70*/  FFMA.FTZ R15, R15, R18, R16 ;  /* 0x000000120f0f7223 */ /* 0x000fe20000010010 */
[----:B------:R-:W-:Y:S01]  /*1a80*/  FMUL.FTZ R16, R4, 1.4426950216293334961 ;  /* 0x3fb8aa3b04107820 */ /* 0x000fe20000410000 */
[----:B------:R-:W-:Y:S01]  /*1a90*/  FMUL.FTZ R17, R14, R17 ;  /* 0x000000110e117220 */ /* 0x000fe20000410000 */
[----:B------:R-:W0:Y:S01]  /*1aa0*/  FRND R19, R19 ;  /* 0x0000001300137307 */ /* 0x000e220000201000 */
[----:B------:R-:W-:Y:S01]  /*1ab0*/  @!P0 FADD.FTZ R15, R15, R15 ;  /* 0x0000000f0f0f8221 */ /* 0x000fe20000010000 */
[----:B------:R-:W-:Y:S01]  /*1ac0*/  FSETP.GT.FTZ.AND P0, PT, R8, 128, PT ;  /* 0x430000000800780b */ /* 0x000fe20003f14000 */
[----:B------:R-:W-:Y:S01]  /*1ad0*/  FFMA.FTZ R14, R14, R17, R14 ;  /* 0x000000110e0e7223 */ /* 0x000fe2000001000e */
[----:B---3--:R-:W-:-:S02]  /*1ae0*/  HADD2.F32 R8, -RZ, R2.H0_H0 ;  /* 0x20000002ff087230 */ /* 0x008fc40000004100 */
[----:B------:R-:W-:Y:S01]  /*1af0*/  FSEL R7, R15, +INF , !P0 ;  /* 0x7f8000000f077808 */ /* 0x000fe20004000000 */
[----:B-1----:R-:W-:Y:S01]  /*1b00*/  FADD.FTZ R15, R13, -1 ;  /* 0xbf8000000d0f7421 */ /* 0x002fe20000010000 */
[----:B------:R-:W1:Y:S01]  /*1b10*/  FRND R16, R16 ;  /* 0x0000001000107307 */ /* 0x000e620000201000 */
[----:B------:R-:W-:Y:S01]  /*1b20*/  FSETP.GT.FTZ.AND P0, PT, R12, 128, PT ;  /* 0x430000000c00780b */ /* 0x000fe20003f14000 */
[----:B------:R-:W-:Y:S01]  /*1b30*/  HADD2.F32 R2, -RZ, R2.H1_H1 ;  /* 0x30000002ff027230 */ /* 0x000fe20000004100 */
[----:B------:R-:W-:Y:S01]  /*1b40*/  FSEL R7, R7, -1, P1 ;  /* 0xbf80000007077808 */ /* 0x000fe20000800000 */
[----:B------:R-:W-:Y:S01]  /*1b50*/  @!P2 FADD.FTZ R7, R11, R11 ;  /* 0x0000000b0b07a221 */ /* 0x000fe20000010000 */
[----:B------:R-:W-:Y:S01]  /*1b60*/  FSETP.GEU.FTZ.AND P2, PT, |R4|, 0.40999999642372131348, PT ;  /* 0x3ed1eb850400780b */ /* 0x000fe20003f5e200 */
[----:B------:R-:W-:Y:S01]  /*1b70*/  FMUL.FTZ R11, R8, 1.4426950216293334961 ;  /* 0x3fb8aa3b080b7820 */ /* 0x000fe20000410000 */
[----:B0-----:R-:W-:Y:S02]  /*1b80*/  FSEL R18, R19, RZ, P3 ;  /* 0x000000ff13127208 */ /* 0x001fe40001800000 */
[----:B------:R-:W-:Y:S01]  /*1b90*/  FSETP.GEU.FTZ.AND P1, PT, R12, -25, PT ;  /* 0xc1c800000c00780b */ /* 0x000fe20003f3e000 */
[----:B------:R-:W-:Y:S01]  /*1ba0*/  FFMA.FTZ R12, R14, R13, R15 ;  /* 0x0000000d0e0c7223 */ /* 0x000fe2000001000f */
[----:B------:R-:W-:Y:S01]  /*1bb0*/  FSETP.GEU.FTZ.AND P6, PT, |R8|, 0.40999999642372131348, PT ;  /* 0x3ed1eb850800780b */ /* 0x000fe20003fde200 */
[----:B------:R-:W-:Y:S01]  /*1bc0*/  FFMA.FTZ R13, R18, -0.693145751953125, R9 ;  /* 0xbf317200120d7823 */ /* 0x000fe20000010009 */
[----:B------:R-:W0:Y:S01]  /*1bd0*/  FRND R11, R11 ;  /* 0x0000000b000b7307 */ /* 0x000e220000201000 */
[----:B------:R-:W-:Y:S01]  /*1be0*/  FSETP.GEU.FTZ.AND P5, PT, |R2|, 0.40999999642372131348, PT ;  /* 0x3ed1eb850200780b */ /* 0x000fe20003fbe200 */
[----:B------:R-:W-:Y:S01]  /*1bf0*/  @!P4 FADD.FTZ R12, R12, R12 ;  /* 0x0000000c0c0cc221 */ /* 0x000fe20000010000 */
[----:B-1----:R-:W-:Y:S01]  /*1c00*/  FSEL R17, R16, RZ, P2 ;  /* 0x000000ff10117208 */ /* 0x002fe20001000000 */
[C---:B------:R-:W-:Y:S01]  /*1c10*/  FFMA.FTZ R16, R18.reuse, -1.428606765330187045e-06, R13 ;  /* 0xb5bfbe8e12107823 */ /* 0x040fe2000001000d */
[----:B------:R-:W-:Y:S01]  /*1c20*/  FSETP.NEU.FTZ.AND P2, PT, R18, 128, PT ;  /* 0x430000001200780b */ /* 0x000fe20003f5d000 */
[----:B------:R-:W-:Y:S01]  /*1c30*/  FMUL.FTZ R13, R2, 1.4426950216293334961 ;  /* 0x3fb8aa3b020d7820 */ /* 0x000fe20000410000 */
[C---:B------:R-:W-:Y:S01]  /*1c40*/  FSETP.NEU.FTZ.AND P3, PT, R17.reuse, 128, PT ;  /* 0x430000001100780b */ /* 0x040fe20003f7d000 */
[----:B------:R-:W-:Y:S01]  /*1c50*/  FFMA.FTZ R14, R17, -0.693145751953125, R4 ;  /* 0xbf317200110e7823 */ /* 0x000fe20000010004 */
[----:B------:R-:W-:Y:S01]  /*1c60*/  FFMA.FTZ R15, R16, R5, 0.0083824126049876213074 ;  /* 0x3c095663100f7423 */ /* 0x000fe20000010005 */
[----:B------:R-:W-:-:S02]  /*1c70*/  FSEL R19, R18, 127, P2 ;  /* 0x42fe000012137808 */ /* 0x000fc40001000000 */
[C---:B------:R-:W-:Y:S01]  /*1c80*/  FFMA.FTZ R14, R17.reuse, -1.428606765330187045e-06, R14 ;  /* 0xb5bfbe8e110e7823 */ /* 0x040fe2000001000e */
[----:B------:R-:W-:Y:S01]  /*1c90*/  FFMA.FTZ R15, R16, R15, 0.041667830199003219604 ;  /* 0x3d2aabe3100f7423 */ /* 0x000fe2000001000f */
[----:B------:R-:W-:Y:S01]  /*1ca0*/  FSEL R17, R17, 127, P3 ;  /* 0x42fe000011117808 */ /* 0x000fe20001800000 */
[----:B------:R-:W1:Y:S01]  /*1cb0*/  FRND R13, R13 ;  /* 0x0000000d000d7307 */ /* 0x000e620000201000 */
[----:B------:R-:W-:Y:S01]  /*1cc0*/  FFMA.FTZ R23, R14, R5, 0.0083824126049876213074 ;  /* 0x3c0956630e177423 */ /* 0x000fe20000010005 */
[----:B------:R-:W-:Y:S01]  /*1cd0*/  FFMA.FTZ R21, R16, R15, 0.16666397452354431152 ;  /* 0x3e2aa9f610157423 */ /* 0x000fe2000001000f */
[----:B0-----:R-:W-:Y:S02]  /*1ce0*/  FSEL R11, R11, RZ, P6 ;  /* 0x000000ff0b0b7208 */ /* 0x001fe40003000000 */
[----:B------:R-:W-:Y:S01]  /*1cf0*/  FFMA.FTZ R23, R14, R23, 0.041667830199003219604 ;  /* 0x3d2aabe30e177423 */ /* 0x000fe20000010017 */
[----:B------:R-:W-:Y:S01]  /*1d00*/  FFMA.FTZ R21, R16, R21, 0.49999994039535522461 ;  /* 0x3efffffe10157423 */ /* 0x000fe20000010015 */
[C---:B------:R-:W-:Y:S01]  /*1d10*/  FSETP.GT.FTZ.AND P4, PT, R19.reuse, 128, PT ;  /* 0x430000001300780b */ /* 0x040fe20003f94000 */
[----:B------:R0:W2:Y:S01]  /*1d20*/  MUFU.EX2 R15, R19 ;  /* 0x00000013000f7308 */ /* 0x0000a20000000800 */
[----:B------:R-:W-:Y:S01]  /*1d30*/  FFMA.FTZ R23, R14, R23, 0.16666397452354431152 ;  /* 0x3e2aa9f60e177423 */ /* 0x000fe20000010017 */
[----:B------:R-:W-:Y:S01]  /*1d40*/  FMUL.FTZ R21, R16, R21 ;  /* 0x0000001510157220 */ /* 0x000fe20000410000 */
[----:B------:R-:W-:Y:S01]  /*1d50*/  FSETP.GEU.FTZ.AND P6, PT, R19, -25, PT ;  /* 0xc1c800001300780b */ /* 0x000fe20003fde000 */
[----:B------:R-:W3:Y:S01]  /*1d60*/  MUFU.EX2 R18, R17 ;  /* 0x0000001100127308 */ /* 0x000ee20000000800 */
[----:B------:R-:W-:Y:S01]  /*1d70*/  FFMA.FTZ R23, R14, R23, 0.49999994039535522461 ;  /* 0x3efffffe0e177423 */ /* 0x000fe20000010017 */
[----:B------:R-:W-:Y:S01]  /*1d80*/  FFMA.FTZ R16, R16, R21, R16 ;  /* 0x0000001510107223 */ /* 0x000fe20000010010 */
[----:B-1----:R-:W-:Y:S01]  /*1d90*/  FSEL R13, R13, RZ, P5 ;  /* 0x000000ff0d0d7208 */ /* 0x002fe20002800000 */
[----:B------:R-:W-:Y:S01]  /*1da0*/  FFMA.FTZ R20, R11, -0.693145751953125, R8 ;  /* 0xbf3172000b147823 */ /* 0x000fe20000010008 */
[----:B------:R-:W-:Y:S01]  /*1db0*/  FMUL.FTZ R23, R14, R23 ;  /* 0x000000170e177220 */ /* 0x000fe20000410000 */
[----:B0-----:R-:W-:Y:S01]  /*1dc0*/  FSEL R19, R12, +INF , !P0 ;  /* 0x7f8000000c137808 */ /* 0x001fe20004000000 */
[----:B------:R-:W-:-:S02]  /*1dd0*/  HADD2.F32 R12, -RZ, R3.H0_H0 ;  /* 0x20000003ff0c7230 */ /* 0x000fc40000004100 */
[----:B------:R-:W-:Y:S01]  /*1de0*/  FFMA.FTZ R20, R11, -1.428606765330187045e-06, R20 ;  /* 0xb5bfbe8e0b147823 */ /* 0x000fe20000010014 */
[----:B------:R-:W-:Y:S01]  /*1df0*/  FFMA.FTZ R23, R14, R23, R14 ;  /* 0x000000170e177223 */ /* 0x000fe2000001000e */
[----:B--2---:R-:W-:Y:S01]  /*1e00*/  FADD.FTZ R21, R15, -1 ;  /* 0xbf8000000f157421 */ /* 0x004fe20000010000 */
[C---:B------:R-:W-:Y:S01]  /*1e10*/  FSETP.GT.FTZ.AND P5, PT, R17.reuse, 128, PT ;  /* 0x430000001100780b */ /* 0x040fe20003fb4000 */
[----:B------:R-:W-:Y:S01]  /*1e20*/  FMUL.FTZ R22, R12, 1.4426950216293334961 ;  /* 0x3fb8aa3b0c167820 */ /* 0x000fe20000410000 */
[----:B------:R-:W-:Y:S01]  /*1e30*/  FSETP.GEU.FTZ.AND P0, PT, R17, -25, PT ;  /* 0xc1c800001100780b */ /* 0x000fe20003f1e000 */
[----:B---3--:R-:W-:Y:S01]  /*1e40*/  FADD.FTZ R14, R18, -1 ;  /* 0xbf800000120e7421 */ /* 0x008fe20000010000 */
[----:B------:R-:W-:Y:S01]  /*1e50*/  FFMA.FTZ R15, R16, R15, R21 ;  /* 0x0000000f100f7223 */ /* 0x000fe20000010015 */
[C---:B------:R-:W-:Y:S01]  /*1e60*/  FFMA.FTZ R17, R20.reuse, R5, 0.0083824126049876213074 ;  /* 0x3c09566314117423 */ /* 0x040fe20000010005 */
[----:B------:R-:W-:Y:S02]  /*1e70*/  HADD2.F32 R3, -RZ, R3.H1_H1 ;  /* 0x30000003ff037230 */ /* 0x000fe40000004100 */
[----:B------:R-:W-:Y:S01]  /*1e80*/  FFMA.FTZ R16, R23, R18, R14 ;  /* 0x0000001217107223 */ /* 0x000fe2000001000e */
[----:B------:R-:W-:Y:S01]  /*1e90*/  FFMA.FTZ R18, R13, -0.693145751953125, R2 ;  /* 0xbf3172000d127823 */ /* 0x000fe20000010002 */
[----:B------:R-:W-:Y:S01]  /*1ea0*/  FSEL R14, R19, -1, P1 ;  /* 0xbf800000130e7808 */ /* 0x000fe20000800000 */
[----:B------:R-:W-:Y:S01]  /*1eb0*/  FFMA.FTZ R17, R20, R17, 0.041667830199003219604 ;  /* 0x3d2aabe314117423 */ /* 0x000fe20000010011 */
[----:B------:R-:W-:Y:S01]  /*1ec0*/  FSETP.NEU.FTZ.AND P1, PT, R6, RZ, PT ;  /* 0x000000ff0600720b */ /* 0x000fe20003f3d000 */
[----:B------:R-:W-:Y:S01]  /*1ed0*/  FFMA.FTZ R18, R13, -1.428606765330187045e-06, R18 ;  /* 0xb5bfbe8e0d127823 */ /* 0x000fe20000010012 */
[----:B------:R-:W0:Y:S01]  /*1ee0*/  FRND R19, R22 ;  /* 0x0000001600137307 */ /* 0x000e220000201000 */
[----:B------:R-:W-:Y:S01]  /*1ef0*/  FMUL.FTZ R24, R3, 1.4426950216293334961 ;  /* 0x3fb8aa3b03187820 */ /* 0x000fe20000410000 */
[----:B------:R-:W-:Y:S01]  /*1f00*/  @!P2 FADD.FTZ R15, R15, R15 ;  /* 0x0000000f0f0fa221 */ /* 0x000fe20000010000 */
[----:B------:R-:W-:Y:S01]  /*1f10*/  FFMA.FTZ R21, R18, R5, 0.0083824126049876213074 ;  /* 0x3c09566312157423 */ /* 0x000fe20000010005 */
[----:B------:R-:W-:Y:S01]  /*1f20*/  FSETP.NEU.FTZ.AND P2, PT, R9, RZ, PT ;  /* 0x000000ff0900720b */ /* 0x000fe20003f5d000 */
[----:B------:R-:W-:-:S02]  /*1f30*/  @!P3 FADD.FTZ R16, R16, R16 ;  /* 0x000000101010b221 */ /* 0x000fc40000010000 */
[----:B------:R-:W-:Y:S01]  /*1f40*/  FFMA.FTZ R23, R18, R21, 0.041667830199003219604 ;  /* 0x3d2aabe312177423 */ /* 0x000fe20000010015 */
[----:B------:R-:W-:Y:S01]  /*1f50*/  FFMA.FTZ R21, R20, R17, 0.16666397452354431152 ;  /* 0x3e2aa9f614157423 */ /* 0x000fe20000010011 */
[----:B------:R-:W-:Y:S01]  /*1f60*/  FSEL R15, R15, +INF , !P4 ;  /* 0x7f8000000f0f7808 */ /* 0x000fe20006000000 */
[----:B------:R1:W2:Y:S01]  /*1f70*/  FRND R17, R24 ;  /* 0x0000001800117307 */ /* 0x0002a20000201000 */
[----:B------:R-:W-:Y:S01]  /*1f80*/  FFMA.FTZ R23, R18, R23, 0.16666397452354431152 ;  /* 0x3e2aa9f612177423 */ /* 0x000fe20000010017 */
[----:B------:R-:W-:Y:S01]  /*1f90*/  @!P1 FADD.FTZ R14, R6, R6 ;  /* 0x00000006060e9221 */ /* 0x000fe20000010000 */
[----:B------:R-:W-:Y:S01]  /*1fa0*/  FSETP.GEU.FTZ.AND P1, PT, |R12|, 0.40999999642372131348, PT ;  /* 0x3ed1eb850c00780b */ /* 0x000fe20003f3e200 */
[----:B------:R-:W-:Y:S01]  /*1fb0*/  FFMA.FTZ R21, R20, R21, 0.49999994039535522461 ;  /* 0x3efffffe14157423 */ /* 0x000fe20000010015 */
[C---:B------:R-:W-:Y:S01]  /*1fc0*/  FFMA.FTZ R23, R18.reuse, R23, 0.49999994039535522461 ;  /* 0x3efffffe12177423 */ /* 0x040fe20000010017 */
[----:B------:R-:W-:Y:S01]  /*1fd0*/  FSEL R15, R15, -1, P6 ;  /* 0xbf8000000f0f7808 */ /* 0x000fe20003000000 */
[----:B------:R-:W-:Y:S01]  /*1fe0*/  @!P2 FADD.FTZ R15, R9, R9 ;  /* 0x00000009090fa221 */ /* 0x000fe20000010000 */
[----:B0-----:R-:W-:Y:S01]  /*1ff0*/  FSEL R19, R19, RZ, P1 ;  /* 0x000000ff13137208 */ /* 0x001fe20000800000 */
[----:B------:R-:W-:Y:S01]  /*2000*/  FMUL.FTZ R23, R18, R23 ;  /* 0x0000001712177220 */ /* 0x000fe20000410000 */
[----:B------:R-:W-:Y:S01]  /*2010*/  FSETP.NEU.FTZ.AND P6, PT, R11, 128, PT ;  /* 0x430000000b00780b */ /* 0x000fe20003fdd000 */
[----:B------:R-:W-:Y:S01]  /*2020*/  FMUL.FTZ R21, R20, R21 ;  /* 0x0000001514157220 */ /* 0x000fe20000410000 */
[----:B------:R-:W-:Y:S01]  /*2030*/  FSETP.GEU.FTZ.AND P1, PT, |R3|, 0.40999999642372131348, PT ;  /* 0x3ed1eb850300780b */ /* 0x000fe20003f3e200 */
[----:B------:R-:W-:Y:S01]  /*2040*/  FFMA.FTZ R6, R18, R23, R18 ;  /* 0x0000001712067223 */ /* 0x000fe20000010012 */
[----:B------:R-:W-:Y:S01]  /*2050*/  FFMA.FTZ R18, R19, -0.693145751953125, R12 ;  /* 0xbf31720013127823 */ /* 0x000fe2000001000c */
[----:B-1----:R-:W-:Y:S01]  /*2060*/  FSEL R24, R11, 127, P6 ;  /* 0x42fe00000b187808 */ /* 0x002fe20003000000 */
[----:B------:R-:W-:Y:S01]  /*2070*/  FFMA.FTZ R9, R20, R21, R20 ;  /* 0x0000001514097223 */ /* 0x000fe20000010014 */
[----:B--2---:R-:W-:Y:S01]  /*2080*/  FSEL R22, R17, RZ, P1 ;  /* 0x000000ff11167208 */ /* 0x004fe20000800000 */
[----:B------:R-:W-:Y:S01]  /*2090*/  FFMA.FTZ R18, R19, -1.428606765330187045e-06, R18 ;  /* 0xb5bfbe8e13127823 */ /* 0x000fe20000010012 */
[----:B------:R-:W-:-:S02]  /*20a0*/  FSETP.NEU.FTZ.AND P1, PT, R13, 128, PT ;  /* 0x430000000d00780b */ /* 0x000fc40003f3d000 */
[----:B------:R-:W-:Y:S01]  /*20b0*/  FSETP.GT.FTZ.AND P2, PT, R24, 128, PT ;  /* 0x430000001800780b */ /* 0x000fe20003f54000 */
[----:B------:R-:W-:Y:S01]  /*20c0*/  FFMA.FTZ R21, R22, -0.693145751953125, R3 ;  /* 0xbf31720016157823 */ /* 0x000fe20000010003 */
[----:B------:R-:W-:Y:S01]  /*20d0*/  FSETP.GEU.FTZ.AND P3, PT, R24, -25, PT ;  /* 0xc1c800001800780b */ /* 0x000fe20003f7e000 */
[----:B------:R-:W-:Y:S01]  /*20e0*/  FFMA.FTZ R17, R18, R5, 0.0083824126049876213074 ;  /* 0x3c09566312117423 */ /* 0x000fe20000010005 */
[----:B------:R-:W-:Y:S01]  /*20f0*/  FSETP.NEU.FTZ.AND P4, PT, R19, 128, PT ;  /* 0x430000001300780b */ /* 0x000fe20003f9d000 */
[----:B------:R-:W0:Y:S01]  /*2100*/  MUFU.EX2 R24, R24 ;  /* 0x0000001800187308 */ /* 0x000e220000000800 */
[----:B------:R-:W-:Y:S01]  /*2110*/  FSEL R13, R13, 127, P1 ;  /* 0x42fe00000d0d7808 */ /* 0x000fe20000800000 */
[----:B------:R-:W-:Y:S01]  /*2120*/  FFMA.FTZ R20, R22, -1.428606765330187045e-06, R21 ;  /* 0xb5bfbe8e16147823 */ /* 0x000fe20000010015 */
[----:B------:R-:W-:Y:S01]  /*2130*/  FSEL R11, R19, 127, P4 ;  /* 0x42fe0000130b7808 */ /* 0x000fe20002000000 */
[----:B------:R-:W-:Y:S01]  /*2140*/  FFMA.FTZ R21, R18, R17, 0.041667830199003219604 ;  /* 0x3d2aabe312157423 */ /* 0x000fe20000010011 */
[----:B------:R-:W-:Y:S01]  /*2150*/  FSEL R19, R16, +INF , !P5 ;  /* 0x7f80000010137808 */ /* 0x000fe20006800000 */
[----:B------:R-:W1:Y:S01]  /*2160*/  MUFU.EX2 R17, R13 ;  /* 0x0000000d00117308 */ /* 0x000e620000000800 */
[----:B------:R-:W-:Y:S01]  /*2170*/  FFMA.FTZ R5, R20, R5, 0.0083824126049876213074 ;  /* 0x3c09566314057423 */ /* 0x000fe20000010005 */
[----:B------:R-:W-:Y:S01]  /*2180*/  FFMA.FTZ R21, R18, R21, 0.16666397452354431152 ;  /* 0x3e2aa9f612157423 */ /* 0x000fe20000010015 */
[----:B------:R-:W-:Y:S01]  /*2190*/  FSETP.NEU.FTZ.AND P5, PT, R22, 128, PT ;  /* 0x430000001600780b */ /* 0x000fe20003fbd000 */
[----:B------:R-:W2:Y:S01]  /*21a0*/  MUFU.EX2 R16, R11 ;  /* 0x0000000b00107308 */ /* 0x000ea20000000800 */
[----:B------:R-:W-:Y:S01]  /*21b0*/  FFMA.FTZ R25, R20, R5, 0.041667830199003219604 ;  /* 0x3d2aabe314197423 */ /* 0x000fe20000010005 */
[----:B------:R-:W-:Y:S01]  /*21c0*/  FFMA.FTZ R21, R18, R21, 0.49999994039535522461 ;  /* 0x3efffffe12157423 */ /* 0x000fe20000010015 */
[----:B------:R-:W-:Y:S01]  /*21d0*/  FSEL R5, R22, 127, P5 ;  /* 0x42fe000016057808 */ /* 0x000fe20002800000 */
[----:B0-----:R-:W-:Y:S01]  /*21e0*/  FADD.FTZ R26, R24, -1 ;  /* 0xbf800000181a7421 */ /* 0x001fe20000010000 */
[----:B------:R-:W-:Y:S01]  /*21f0*/  FFMA.FTZ R25, R20, R25, 0.16666397452354431152 ;  /* 0x3e2aa9f614197423 */ /* 0x000fe20000010019 */
[----:B------:R-:W-:Y:S01]  /*2200*/  FMUL.FTZ R23, R18, R21 ;  /* 0x0000001512177220 */ /* 0x000fe20000410000 */
[----:B------:R-:W-:Y:S01]  /*2210*/  F2FP.F16.F32.PACK_AB R14, R14, R7 ;  /* 0x000000070e0e723e */ /* 0x000fe200000000ff */
[----:B------:R-:W-:Y:S01]  /*2220*/  FFMA.FTZ R24, R9, R24, R26 ;  /* 0x0000001809187223 */ /* 0x000fe2000001001a */
[----:B------:R-:W-:Y:S01]  /*2230*/  FFMA.FTZ R25, R20, R25, 0.49999994039535522461 ;  /* 0x3efffffe14197423 */ /* 0x000fe20000010019 */
[----:B------:R-:W0:Y:S01]  /*2240*/  MUFU.EX2 R9, R5 ;  /* 0x0000000500097308 */ /* 0x000e220000000800 */
[----:B-1----:R-:W-:Y:S01]  /*2250*/  FADD.FTZ R21, R17, -1 ;  /* 0xbf80000011157421 */ /* 0x002fe20000010000 */
[----:B------:R-:W-:Y:S01]  /*2260*/  FFMA.FTZ R23, R18, R23, R18 ;  /* 0x0000001712177223 */ /* 0x000fe20000010012 */
[----:B------:R-:W-:Y:S01]  /*2270*/  @!P6 FADD.FTZ R24, R24, R24 ;  /* 0x000000181818e221 */ /* 0x000fe20000010000 */
[----:B--2---:R-:W-:Y:S01]  /*2280*/  FADD.FTZ R18, R16, -1 ;  /* 0xbf80000010127421 */ /* 0x004fe20000010000 */
[----:B------:R-:W-:Y:S01]  /*2290*/  FFMA.FTZ R6, R6, R17, R21 ;  /* 0x0000001106067223 */ /* 0x000fe20000010015 */
[----:B------:R-:W-:Y:S01]  /*22a0*/  FSETP.GT.FTZ.AND P6, PT, R13, 128, PT ;  /* 0x430000000d00780b */ /* 0x000fe20003fd4000 */
[----:B------:R-:W-:Y:S01]  /*22b0*/  FMUL.FTZ R25, R20, R25 ;  /* 0x0000001914197220 */ /* 0x000fe20000410000 */
[----:B------:R-:W-:Y:S01]  /*22c0*/  FFMA.FTZ R18, R23, R16, R18 ;  /* 0x0000001017127223 */ /* 0x000fe20000010012 */
[----:B------:R-:W-:Y:S01]  /*22d0*/  @!P1 FADD.FTZ R6, R6, R6 ;  /* 0x0000000606069221 */ /* 0x000fe20000010000 */
[----:B------:R-:W1:Y:S01]  /*22e0*/  LDC.64 R16, c[0x0][0x388] ;  /* 0x0000e200ff107b82 */ /* 0x000e620000000a00 */
[----:B------:R-:W-:Y:S01]  /*22f0*/  FSEL R24, R24, +INF , !P2 ;  /* 0x7f80000018187808 */ /* 0x000fe20005000000 */
[----:B------:R-:W-:Y:S01]  /*2300*/  @!P4 FADD.FTZ R18, R18, R18 ;  /* 0x000000121212c221 */ /* 0x000fe20000010000 */
[----:B------:R-:W-:Y:S01]  /*2310*/  FSETP.GEU.FTZ.AND P2, PT, R13, -25, PT ;  /* 0xc1c800000d00780b */ /* 0x000fe20003f5e000 */
[----:B------:R-:W-:Y:S01]  /*2320*/  FFMA.FTZ R20, R20, R25, R20 ;  /* 0x0000001914147223 */ /* 0x000fe20000010014 */
[----:B0-----:R-:W-:Y:S01]  /*2330*/  FADD.FTZ R21, R9, -1 ;  /* 0xbf80000009157421 */ /* 0x001fe20000010000 */
[----:B------:R-:W-:-:S02]  /*2340*/  FSETP.GT.FTZ.AND P1, PT, R11, 128, PT ;  /* 0x430000000b00780b */ /* 0x000fc40003f34000 */
[----:B------:R-:W-:Y:S01]  /*2350*/  FSEL R13, R6, +INF , !P6 ;  /* 0x7f800000060d7808 */ /* 0x000fe20007000000 */
[----:B------:R-:W-:Y:S01]  /*2360*/  FFMA.FTZ R9, R20, R9, R21 ;  /* 0x0000000914097223 */ /* 0x000fe20000010015 */
[----:B------:R-:W-:Y:S02]  /*2370*/  FSEL R6, R19, -1, P0 ;  /* 0xbf80000013067808 */ /* 0x000fe40000000000 */
[----:B------:R-:W-:Y:S01]  /*2380*/  FSEL R24, R24, -1, P3 ;  /* 0xbf80000018187808 */ /* 0x000fe20001800000 */
[----:B------:R-:W-:Y:S01]  /*2390*/  @!P5 FADD.FTZ R9, R9, R9 ;  /* 0x000000090909d221 */ /* 0x000fe20000010000 */
[----:B------:R-:W-:Y:S02]  /*23a0*/  FSEL R18, R18, +INF , !P1 ;  /* 0x7f80000012127808 */ /* 0x000fe40004800000 */
[----:B------:R-:W-:Y:S02]  /*23b0*/  FSEL R13, R13, -1, P2 ;  /* 0xbf8000000d0d7808 */ /* 0x000fe40001000000 */
[----:B------:R-:W-:-:S02]  /*23c0*/  FSETP.NEU.FTZ.AND P0, PT, R4, RZ, PT ;  /* 0x000000ff0400720b */ /* 0x000fc40003f1d000 */
[----:B------:R-:W-:Y:S02]  /*23d0*/  FSETP.NEU.FTZ.AND P4, PT, R8, RZ, PT ;  /* 0x000000ff0800720b */ /* 0x000fe40003f9d000 */
[----:B------:R-:W-:Y:S02]  /*23e0*/  FSETP.NEU.FTZ.AND P3, PT, R2, RZ, PT ;  /* 0x000000ff0200720b */ /* 0x000fe40003f7d000 */
[----:B------:R-:W-:Y:S01]  /*23f0*/  FSETP.NEU.FTZ.AND P2, PT, R12, RZ, PT ;  /* 0x000000ff0c00720b */ /* 0x000fe20003f5d000 */
[----:B-1----:R-:W-:Y:S01]  /*2400*/  IMAD.WIDE.U32 R16, R10, 0x2, R16 ;  /* 0x000000020a107825 */ /* 0x002fe200078e0010 */
[----:B------:R-:W-:Y:S02]  /*2410*/  FSETP.NEU.FTZ.AND P1, PT, R3, RZ, PT ;  /* 0x000000ff0300720b */ /* 0x000fe40003f3d000 */
[----:B------:R-:W-:Y:S02]  /*2420*/  FSETP.GEU.FTZ.AND P6, PT, R11, -25, PT ;  /* 0xc1c800000b00780b */ /* 0x000fe40003fde000 */
[C---:B------:R-:W-:Y:S01]  /*2430*/  FSETP.GT.FTZ.AND P5, PT, R5.reuse, 128, PT ;  /* 0x430000000500780b */ /* 0x040fe20003fb4000 */
[----:B------:R-:W-:Y:S01]  /*2440*/  @!P0 FADD.FTZ R6, R4, R4 ;  /* 0x0000000404068221 */ /* 0x000fe20000010000 */
[----:B------:R-:W-:Y:S01]  /*2450*/  FSEL R18, R18, -1, P6 ;  /* 0xbf80000012127808 */ /* 0x000fe20003000000 */
[----:B------:R-:W-:Y:S01]  /*2460*/  @!P4 FADD.FTZ R24, R8, R8 ;  /* 0x000000080818c221 */ /* 0x000fe20000010000 */
[----:B------:R-:W-:Y:S01]  /*2470*/  FSETP.GEU.FTZ.AND P6, PT, R5, -25, PT ;  /* 0xc1c800000500780b */ /* 0x000fe20003fde000 */
[----:B------:R-:W-:Y:S01]  /*2480*/  @!P3 FADD.FTZ R13, R2, R2 ;  /* 0x00000002020db221 */ /* 0x000fe20000010000 */
[----:B------:R-:W-:Y:S01]  /*2490*/  FSEL R9, R9, +INF , !P5 ;  /* 0x7f80000009097808 */ /* 0x000fe20006800000 */
[----:B------:R-:W-:Y:S01]  /*24a0*/  @!P2 FADD.FTZ R18, R12, R12 ;  /* 0x0000000c0c12a221 */ /* 0x000fe20000010000 */
[----:B------:R-:W-:Y:S01]  /*24b0*/  IMAD.WIDE.U32 R16, R0, 0x8, R16 ;  /* 0x0000000800107825 */ /* 0x000fe200078e0010 */
[----:B------:R-:W-:-:S02]  /*24c0*/  F2FP.F16.F32.PACK_AB R15, R6, R15 ;  /* 0x0000000f060f723e */ /* 0x000fc400000000ff */
[----:B------:R-:W-:Y:S01]  /*24d0*/  FSEL R9, R9, -1, P6 ;  /* 0xbf80000009097808 */ /* 0x000fe20003000000 */
[----:B------:R-:W-:Y:S01]  /*24e0*/  @!P1 FADD.FTZ R9, R3, R3 ;  /* 0x0000000303099221 */ /* 0x000fe20000010000 */
[----:B------:R-:W-:Y:S01]  /*24f0*/  F2FP.F16.F32.PACK_AB R8, R13, R24 ;  /* 0x000000180d08723e */ /* 0x000fe200000000ff */
[----:B------:R-:W-:Y:S03]  /*2500*/  STG.E.64 desc[UR4][R16.64], R14 ;  /* 0x0000000e10007986 */ /* 0x000fe6000c101b04 */
[----:B------:R-:W-:-:S05]  /*2510*/  F2FP.F16.F32.PACK_AB R9, R9, R18 ;  /* 0x000000120909723e */ /* 0x000fca00000000ff */
[----:B------:R-:W-:Y:S01]  /*2520*/  STG.E.64 desc[UR4][R16.64+0x400], R8 ;  /* 0x0004000810007986 */ /* 0x000fe2000c101b04 */
[----:B------:R-:W-:Y:S05]  /*2530*/  EXIT ;  /* 0x000000000000794d */ /* 0x000fea0003800000 */
.L_x_25885:
        /* <DEDUP_REMOVED lines=12> */
.L_x_36077:


//--------------------- .text._ZN2at6native29vectorized_elementwise_kernelILi8EZZZNS0_17expm1_kernel_cudaERNS_18TensorIteratorBaseEENKUlvE_clEvENKUlvE4_clEvEUlN3c104HalfEE_St5arrayIPcLm2EEEEviT0_T1_ --------------------------
	.section	.text._ZN2at6native29vectorized_elementwise_kernelILi8EZZZNS0_17expm1_kernel_cudaERNS_18TensorIteratorBaseEENKUlvE_clEvENKUlvE4_clEvEUlN3c104HalfEE_St5arrayIPcLm2EEEEviT0_T1_,"ax",@progbits
	.align	128
        .global         _ZN2at6native29vectorized_elementwise_kernelILi8EZZZNS0_17expm1_kernel_cudaERNS_18TensorIteratorBaseEENKUlvE_clEvENKUlvE4_clEvEUlN3c104HalfEE_St5arrayIPcLm2EEEEviT0_T1_
        .type           _ZN2at6native29vectorized_elementwise_kernelILi8EZZZNS0_17expm1_kernel_cudaERNS_18TensorIteratorBaseEENKUlvE_clEvENKUlvE4_clEvEUlN3c104HalfEE_St5arrayIPcLm2EEEEviT0_T1_,@function
        .size           _ZN2at6native29vectorized_elementwise_kernelILi8EZZZNS0_17expm1_kernel_cudaERNS_18TensorIteratorBaseEENKUlvE_clEvENKUlvE4_clEvEUlN3c104HalfEE_St5arrayIPcLm2EEEEviT0_T1_,(.L_x_36078 - _ZN2at6native29vectorized_elementwise_kernelILi8EZZZNS0_17expm1_kernel_cudaERNS_18TensorIteratorBaseEENKUlvE_clEvENKUlvE4_clEvEUlN3c104HalfEE_St5arrayIPcLm2EEEEviT0_T1_)
        .other          _ZN2at6native29vectorized_elementwise_kernelILi8EZZZNS0_17expm1_kernel_cudaERNS_18TensorIteratorBaseEENKUlvE_clEvENKUlvE4_clEvEUlN3c104HalfEE_St5arrayIPcLm2EEEEviT0_T1_,@"STO_CUDA_ENTRY STV_DEFAULT"
_ZN2at6native29vectorized_elementwise_kernelILi8EZZZNS0_17expm1_kernel_cudaERNS_18TensorIteratorBaseEENKUlvE_clEvENKUlvE4_clEvEUlN3c104HalfEE_St5arrayIPcLm2EEEEviT0_T1_:
.text._ZN2at6native29vectorized_elementwise_kernelILi8EZZZNS0_17expm1_kernel_cudaERNS_18TensorIteratorBaseEENKUlvE_clEvENKUlvE4_clEvEUlN3c104HalfEE_St5arrayIPcLm2EEEEviT0_T1_:
[----:B------:R-:W-:Y:S01]  /*0000*/  LDC R1, c[0x0][0x37c] ;  /* 0x0000df00ff017b82 */ /* 0x000fe20000000800 */
[----:B------:R-:W-:Y:S05]  /*0010*/  EXIT ;  /* 0x000000000000794d */ /* 0x000fea0003800000 */
.L_x_25886:
        /* <DEDUP_REMOVED lines=14> */
.L_x_36078:


//--------------------- .text._ZN2at6native18elementwise_kernelILi128ELi4EZNS0_15gpu_kernel_implIZZZNS0_17expm1_kernel_cudaERNS_18TensorIteratorBaseEENKUlvE_clEvENKUlvE3_clEvEUlN3c108BFloat16EE_EEvS4_RKT_EUliE_EEviT1_ --------------------------
	.section	.text._ZN2at6native18elementwise_kernelILi128ELi4EZNS0_15gpu_kernel_implIZZZNS0_17expm1_kernel_cudaERNS_18TensorIteratorBaseEENKUlvE_clEvENKUlvE3_clEvEUlN3c108BFloat16EE_EEvS4_RKT_EUliE_EEviT1_,"ax",@progbits
	.align	128
        .global         _ZN2at6native18elementwise_kernelILi128ELi4EZNS0_15gpu_kernel_implIZZZNS0_17expm1_kernel_cudaERNS_18TensorIteratorBaseEENKUlvE_clEvENKUlvE3_clEvEUlN3c108BFloat16EE_EEvS4_RKT_EUliE_EEviT1_
        .type           _ZN2at6native18elementwise_kernelILi128ELi4EZNS0_15gpu_kernel_implIZZZNS0_17expm1_kernel_cudaERNS_18TensorIteratorBaseEENKUlvE_clEvENKUlvE3_clEvEUlN3c108BFloat16EE_EEvS4_RKT_EUliE_EEviT1_,@function
        .size           _ZN2at6native18elementwise_kernelILi128ELi4EZNS0_15gpu_kernel_implIZZZNS0_17expm1_kernel_cudaERNS_18TensorIteratorBaseEENKUlvE_clEvENKUlvE3_clEvEUlN3c108BFloat16EE_EEvS4_RKT_EUliE_EEviT1_,(.L_x_36079 - _ZN2at6native18elementwise_kernelILi128ELi4EZNS0_15gpu_kernel_implIZZZNS0_17expm1_kernel_cudaERNS_18TensorIteratorBaseEENKUlvE_clEvENKUlvE3_clEvEUlN3c108BFloat16EE_EEvS4_RKT_EUliE_EEviT1_)
        .other          _ZN2at6native18elementwise_kernelILi128ELi4EZNS0_15gpu_kernel_implIZZZNS0_17expm1_kernel_cudaERNS_18TensorIteratorBaseEENKUlvE_clEvENKUlvE3_clEvEUlN3c108BFloat16EE_EEvS4_RKT_EUliE_EEviT1_,@"STO_CUDA_ENTRY STV_DEFAULT"
_ZN2at6native18elementwise_kernelILi128ELi4EZNS0_15gpu_kernel_implIZZZNS0_17expm1_kernel_cudaERNS_18TensorIteratorBaseEENKUlvE_clEvENKUlvE3_clEvEUlN3c108BFloat16EE_EEvS4_RKT_EUliE_EEviT1_:
.text._ZN2at6native18elementwise_kernelILi128ELi4EZNS0_15gpu_kernel_implIZZZNS0_17expm1_kernel_cudaERNS_18TensorIteratorBaseEENKUlvE_clEvENKUlvE3_clEvEUlN3c108BFloat16EE_EEvS4_RKT_EUliE_EEviT1_:
        /* <DEDUP_REMOVED lines=319> */
.L_x_25889:
        /* <DEDUP_REMOVED lines=18> */
.L_x_25893:
[----:B------:R-:W2:Y:S02]  /*1510*/  LDG.E.U8 R2, desc[UR36][R2.64] ;  /* 0x0000002402027981 */ /* 0x000ea4000c1e1100 */
[----:B--2---:R-:W-:-:S04]  /*1520*/  I2FP.F32.U32 R0, R2 ;  /* 0x0000000200007245 */ /* 0x004fc80000201000 */
[----:B------:R-:W-:Y:S01]  /*1530*/  F2FP.BF16.F32.PACK_AB R0, RZ, R0 ;  /* 0x00000000ff00723e */ /* 0x000fe200000010ff */
[----:B------:R-:W-:Y:S06]  /*1540*/  BRA `(.L_x_25895) ;  /* 0x0000000c00a47947 */ /* 0x000fec0003800000 */
.L_x_25892:
        /* <DEDUP_REMOVED lines=10> */
.L_x_25897:
[----:B------:R-:W2:Y:S02]  /*15f0*/  LDG.E R2, desc[UR36][R2.64] ;  /* 0x0000002402027981 */ /* 0x000ea4000c1e1900 */
[----:B--2---:R-:W-:-:S04]  /*1600*/  I2FP.F32.S32 R0, R2 ;  /* 0x0000000200007245 */ /* 0x004fc80000201400 */
[----:B------:R-:W-:Y:S01]  /*1610*/  F2FP.BF16.F32.PACK_AB R0, RZ, R0 ;  /* 0x00000000ff00723e */ /* 0x000fe200000010ff */
[----:B------:R-:W-:Y:S06]  /*1620*/  BRA `(.L_x_25895) ;  /* 0x0000000c006c7947 */ /* 0x000fec0003800000 */
.L_x_25896:
[----:B------:R-:W2:Y:S02]  /*1630*/  LDG.E.U16 R2, desc[UR36][R2.64] ;  /* 0x0000002402027981 */ /* 0x000ea4000c1e1500 */
[----:B--2---:R-:W0:Y:S02]  /*1640*/  I2F.S16 R0, R2 ;  /* 0x0000000200007306 */ /* 0x004e240000101400 */
[----:B0-----:R-:W-:Y:S01]  /*1650*/  F2FP.BF16.F32.PACK_AB R0, RZ, R0 ;  /* 0x00000000ff00723e */ /* 0x001fe200000010ff */
[----:B------:R-:W-:Y:S06]  /*1660*/  BRA `(.L_x_25895) ;  /* 0x0000000c005c7947 */ /* 0x000fec0003800000 */
.L_x_25891:
        /* <DEDUP_REMOVED lines=9> */
.L_x_25899:
[----:B------:R-:W2:Y:S02]  /*1700*/  LDG.E.U16 R0, desc[UR36][R2.64] ;  /* 0x0000002402007981 */ /* 0x000ea4000c1e1500 */
[----:B--2---:R-:W-:-:S05]  /*1710*/  HADD2.F32 R0, -RZ, R0.H0_H0 ;  /* 0x20000000ff007230 */ /* 0x004fca0000004100 */
[----:B------:R-:W-:Y:S01]  /*1720*/  F2FP.BF16.F32.PACK_AB R0, RZ, R0 ;  /* 0x00000000ff00723e */ /* 0x000fe200000010ff */
[----:B------:R-:W-:Y:S06]  /*1730*/  BRA `(.L_x_25895) ;  /* 0x0000000c00287947 */ /* 0x000fec0003800000 */
.L_x_25898:
        /* <DEDUP_REMOVED lines=9> */
.L_x_25901:
[----:B------:R-:W2:Y:S02]  /*17d0*/  LDG.E.U16 R2, desc[UR36][R2.64] ;  /* 0x0000002402027981 */ /* 0x000ea4000c1e1500 */
[----:B--2---:R-:W-:-:S05]  /*17e0*/  HADD2.F32 R0, -RZ, R2.H0_H0 ;  /* 0x20000002ff007230 */ /* 0x004fca0000004100 */
[----:B------:R-:W-:Y:S01]  /*17f0*/  F2FP.BF16.F32.PACK_AB R0, RZ, R0 ;  /* 0x00000000ff00723e */ /* 0x000fe200000010ff */
[----:B------:R-:W-:Y:S06]  /*1800*/  BRA `(.L_x_25895) ;  /* 0x0000000800f47947 */ /* 0x000fec0003800000 */
.L_x_25900:
        /* <DEDUP_REMOVED lines=12> */
.L_x_25890:
        /* <DEDUP_REMOVED lines=13> */
.L_x_25904:
        /* <DEDUP_REMOVED lines=12> */
.L_x_25903:
        /* <DEDUP_REMOVED lines=27> */
.L_x_25906:
        /* <DEDUP_REMOVED lines=13> */
.L_x_25905:
[----:B------:R0:W5:Y:S01]  /*1ce0*/  LDG.E.U16 R0, desc[UR36][R2.64] ;  /* 0x0000002402007981 */ /* 0x000162000c1e1500 */
[----:B------:R-:W-:Y:S05]  /*1cf0*/  BRA `(.L_x_25895) ;  /* 0x0000000400b87947 */ /* 0x000fea0003800000 */
.L_x_25902:
        /* <DEDUP_REMOVED lines=12> */
.L_x_25909:
        /* <DEDUP_REMOVED lines=21> */
.L_x_25913:
[----:B------:R-:W-:Y:S05]  /*1f10*/  BSYNC.RECONVERGENT B1 ;  /* 0x0000000000017941 */ /* 0x000fea0003800200 */
.L_x_25912:
[----:B------:R-:W-:Y:S01]  /*1f20*/  IMAD.SHL.U32 R0, R0, 0x100000, RZ ;  /* 0x0010000000007824 */ /* 0x000fe200078e00ff */
[----:B------:R-:W-:-:S04]  /*1f30*/  LEA R2, R2, 0x3b800000, 0x17 ;  /* 0x3b80000002027811 */ /* 0x000fc800078eb8ff */
[----:B------:R-:W-:-:S07]  /*1f40*/  LOP3.LUT R0, R2, R0, R7, 0xfe, !PT ;  /* 0x0000000002007212 */ /* 0x000fce00078efe07 */
.L_x_25911:
[----:B------:R-:W-:Y:S05]  /*1f50*/  BSYNC.RECONVERGENT B0 ;  /* 0x0000000000007941 */ /* 0x000fea0003800200 */
.L_x_25910:
[----:B------:R-:W-:Y:S01]  /*1f60*/  F2FP.BF16.F32.PACK_AB R0, RZ, R0 ;  /* 0x00000000ff00723e */ /* 0x000fe200000010ff */
[----:B------:R-:W-:Y:S06]  /*1f70*/  BRA `(.L_x_25895) ;  /* 0x0000000400187947 */ /* 0x000fec0003800000 */
.L_x_25908:
        /* <DEDUP_REMOVED lines=21> */
.L_x_25917:
[----:B------:R-:W-:Y:S05]  /*20d0*/  BSYNC.RECONVERGENT B1 ;  /* 0x0000000000017941 */ /* 0x000fea0003800200 */
.L_x_25916:
[----:B------:R-:W-:Y:S01]  /*20e0*/  IMAD.SHL.U32 R0, R0, 0x200000, RZ ;  /* 0x0020000000007824 */ /* 0x000fe200078e00ff */
[----:B------:R-:W-:-:S04]  /*20f0*/  LEA R2, R2, 0x37800000, 0x17 ;  /* 0x3780000002027811 */ /* 0x000fc800078eb8ff */
[----:B------:R-:W-:-:S07]  /*2100*/  LOP3.LUT R0, R2, R0, R7, 0xfe, !PT ;  /* 0x0000000002007212 */ /* 0x000fce00078efe07 */
.L_x_25915:
[----:B------:R-:W-:Y:S05]  /*2110*/  BSYNC.RECONVERGENT B0 ;  /* 0x0000000000007941 */ /* 0x000fea0003800200 */
.L_x_25914:
[----:B------:R-:W-:Y:S01]  /*2120*/  F2FP.BF16.F32.PACK_AB R0, RZ, R0 ;  /* 0x00000000ff00723e */ /* 0x000fe200000010ff */
[----:B------:R-:W-:Y:S06]  /*2130*/  BRA `(.L_x_25895) ;  /* 0x0000000000a87947 */ /* 0x000fec0003800000 */
.L_x_25907:
[----:B------:R-:W-:-:S09]  /*2140*/  UISETP.NE.AND UP0, UPT, UR4, 0x1c, UPT ;  /* 0x0000001c0400788c */ /* 0x000fd2000bf05270 */
[----:B------:R-:W-:Y:S05]  /*2150*/  BRA.U !UP0, `(.L_x_25918) ;  /* 0x0000000108947547 */ /* 0x000fea000b800000 */
[----:B------:R-:W-:-:S09]  /*2160*/  UISETP.NE.AND UP0, UPT, UR4, 0x1d, UPT ;  /* 0x0000001d0400788c */ /* 0x000fd2000bf05270 */
[----:B------:R-:W-:Y:S05]  /*2170*/  BRA.U !UP0, `(.L_x_25919) ;  /* 0x00000001087c7547 */ /* 0x000fea000b800000 */
[----:B------:R-:W-:-:S09]  /*2180*/  UISETP.NE.AND UP0, UPT, UR4, 0x2c, UPT ;  /* 0x0000002c0400788c */ /* 0x000fd2000bf05270 */
[----:B------:R-:W-:Y:S05]  /*2190*/  BRA.U !UP0, `(.L_x_25920) ;  /* 0x0000000108487547 */ /* 0x000fea000b800000 */
.L_x_25894:
        /* <DEDUP_REMOVED lines=16> */
.L_x_25921:
[----:B------:R-:W-:Y:S01]  /*22a0*/  PRMT R0, RZ, 0x7610, R0 ;  /* 0x00007610ff007816 */ /* 0x000fe20000000000 */
[----:B------:R-:W-:Y:S06]  /*22b0*/  BRA `(.L_x_25895) ;  /* 0x0000000000487947 */ /* 0x000fec0003800000 */
.L_x_25920:
        /* <DEDUP_REMOVED lines=8> */
.L_x_25923:
[----:B------:R-:W-:Y:S05]  /*2340*/  BSYNC.RECONVERGENT B0 ;  /* 0x0000000000007941 */ /* 0x000fea0003800200 */
.L_x_25922:
[----:B------:R-:W-:Y:S01]  /*2350*/  F2FP.BF16.F32.PACK_AB R0, RZ, R0 ;  /* 0x00000000ff00723e */ /* 0x000fe200000010ff */
[----:B------:R-:W-:Y:S06]  /*2360*/  BRA `(.L_x_25895) ;  /* 0x00000000001c7947 */ /* 0x000fec0003800000 */
.L_x_25919:
[----:B------:R-:W2:Y:S02]  /*2370*/  LDG.E.64 R2, desc[UR36][R2.64] ;  /* 0x0000002402027981 */ /* 0x000ea4000c1e1b00 */
[----:B--2---:R-:W0:Y:S02]  /*2380*/  I2F.U64 R0, R2 ;  /* 0x0000000200007312 */ /* 0x004e240000301000 */
[----:B0-----:R-:W-:Y:S01]  /*2390*/  F2FP.BF16.F32.PACK_AB R0, RZ, R0 ;  /* 0x00000000ff00723e */ /* 0x001fe200000010ff */
[----:B------:R-:W-:Y:S06]  /*23a0*/  BRA `(.L_x_25895) ;  /* 0x00000000000c7947 */ /* 0x000fec0003800000 */
.L_x_25918:
[----:B------:R-:W2:Y:S02]  /*23b0*/  LDG.E R2, desc[UR36][R2.64] ;  /* 0x0000002402027981 */ /* 0x000ea4000c1e1900 */
[----:B--2---:R-:W-:-:S04]  /*23c0*/  I2FP.F32.U32 R0, R2 ;  /* 0x0000000200007245 */ /* 0x004fc80000201000 */
[----:B------:R-:W-:-:S07]  /*23d0*/  F2FP.BF16.F32.PACK_AB R0, RZ, R0 ;  /* 0x00000000ff00723e */ /* 0x000fce00000010ff */
.L_x_25895:
[----:B-----5:R-:W-:Y:S01]  /*23e0*/  IMAD.U32 R0, R0, 0x10000, RZ ;  /* 0x0001000000007824 */ /* 0x020fe200078e00ff */
[----:B------:R-:W-:Y:S01]  /*23f0*/  MOV R5, 0x3ab5ebe6 ;  /* 0x3ab5ebe600057802 */ /* 0x000fe20000000f00 */
[----:B------:R-:W1:Y:S02]  /*2400*/  LDCU.64 UR6, c[0x0][0x580] ;  /* 0x0000b000ff0677ac */ /* 0x000e640008000a00 */
[C---:B0-----:R-:W-:Y:S01]  /*2410*/  FMUL.FTZ R2, R0.reuse, 1.4426950216293334961 ;  /* 0x3fb8aa3b00027820 */ /* 0x041fe20000410000 */
        /* <DEDUP_REMOVED lines=25> */
[----:B-1----:R-:W-:-:S03]  /*25b0*/  IADD3 R2, P0, PT, R16, UR6, RZ ;  /* 0x0000000610027c10 */ /* 0x002fc6000ff1e0ff */
[----:B------:R0:W1:Y:S02]  /*25c0*/  F2F.BF16.F32 R5, R4 ;  /* 0x0000000400057304 */ /* 0x0000640000202000 */
        /* <DEDUP_REMOVED lines=10> */
[----:B-1----:R-:W-:-:S04]  /*2670*/  IMAD.U32 R0, R5, 0x10000, RZ ;  /* 0x0001000005007824 */ /* 0x002fc800078e00ff */
[----:B------:R-:W1:Y:S02]  /*2680*/  F2I.FTZ.TRUNC.NTZ R5, R0 ;  /* 0x0000000000057305 */ /* 0x000e64000021f100 */
[----:B-1----:R4:W-:Y:S01]  /*2690*/  STG.E.U8 desc[UR36][R2.64], R5 ;  /* 0x0000000502007986 */ /* 0x0029e2000c101124 */
[----:B------:R-:W-:Y:S05]  /*26a0*/  BRA `(.L_x_25929) ;  /* 0x0000000c00807947 */ /* 0x000fea0003800000 */
.L_x_25927:
[----:B-1----:R-:W-:-:S06]  /*26b0*/  SHF.L.U32 R5, R5, 0x10, RZ ;  /* 0x0000001005057819 */ /* 0x002fcc00000006ff */
[----:B0-----:R-:W0:Y:S02]  /*26c0*/  F2I.S64.TRUNC R4, R5 ;  /* 0x0000000500047311 */ /* 0x001e24000020d900 */
[----:B0-----:R3:W-:Y:S01]  /*26d0*/  STG.E.U8 desc[UR36][R2.64], R4 ;  /* 0x0000000402007986 */ /* 0x0017e2000c101124 */
[----:B------:R-:W-:Y:S05]  /*26e0*/  BRA `(.L_x_25929) ;  /* 0x0000000c00707947 */ /* 0x000fea0003800000 */
.L_x_25926:
[----:B------:R-:W-:-:S09]  /*26f0*/  UISETP.NE.AND UP0, UPT, UR4, 0x2, UPT ;  /* 0x000000020400788c */ /* 0x000fd2000bf05270 */
[----:B------:R-:W-:Y:S05]  /*2700*/  BRA.U !UP0, `(.L_x_25930) ;  /* 0x0000000108307547 */ /* 0x000fea000b800000 */
[----:B------:R-:W-:-:S09]  /*2710*/  UISETP.NE.AND UP0, UPT, UR4, 0x3, UPT ;  /* 0x000000030400788c */ /* 0x000fd2000bf05270 */
[----:B------:R-:W-:Y:S05]  /*2720*/  BRA.U !UP0, `(.L_x_25931) ;  /* 0x0000000108187547 */ /* 0x000fea000b800000 */
[----:B------:R-:W-:-:S09]  /*2730*/  UISETP.NE.AND UP0, UPT, UR4, 0x4, UPT ;  /* 0x000000040400788c */ /* 0x000fd2000bf05270 */
[----:B------:R-:W-:Y:S05]  /*2740*/  BRA.U UP0, `(.L_x_25928) ;  /* 0x0000000900b87547 */ /* 0x000fea000b800000 */
[----:B-1----:R-:W-:-:S06]  /*2750*/  IMAD.U32 R5, R5, 0x10000, RZ ;  /* 0x0001000005057824 */ /* 0x002fcc00078e00ff */
[----:B0-----:R-:W0:Y:S02]  /*2760*/  F2I.S64.TRUNC R4, R5 ;  /* 0x0000000500047311 */ /* 0x001e24000020d900 */
[----:B0-----:R0:W-:Y:S01]  /*2770*/  STG.E.64 desc[UR36][R2.64], R4 ;  /* 0x0000000402007986 */ /* 0x0011e2000c101b24 */
[----:B------:R-:W-:Y:S05]  /*2780*/  BRA `(.L_x_25929) ;  /* 0x0000000c00487947 */ /* 0x000fea0003800000 */
.L_x_25931:
[----:B-1----:R-:W-:-:S06]  /*2790*/  IMAD.U32 R5, R5, 0x10000, RZ ;  /* 0x0001000005057824 */ /* 0x002fcc00078e00ff */
[----:B------:R-:W1:Y:S02]  /*27a0*/  F2I.FTZ.TRUNC.NTZ R5, R5 ;  /* 0x0000000500057305 */ /* 0x000e64000021f100 */
[----:B-1----:R1:W-:Y:S01]  /*27b0*/  STG.E desc[UR36][R2.64], R5 ;  /* 0x0000000502007986 */ /* 0x0023e2000c101924 */
[----:B------:R-:W-:Y:S05]  /*27c0*/  BRA `(.L_x_25929) ;  /* 0x0000000c00387947 */ /* 0x000fea0003800000 */
.L_x_25930:
[----:B-1----:R-:W-:-:S06]  /*27d0*/  SHF.L.U32 R5, R5, 0x10, RZ ;  /* 0x0000001005057819 */ /* 0x002fcc00000006ff */
[----:B------:R-:W1:Y:S02]  /*27e0*/  F2I.FTZ.TRUNC.NTZ R5, R5 ;  /* 0x0000000500057305 */ /* 0x000e64000021f100 */
[----:B-1----:R2:W-:Y:S01]  /*27f0*/  STG.E.U16 desc[UR36][R2.64], R5 ;  /* 0x0000000502007986 */ /* 0x0025e2000c101524 */
[----:B------:R-:W-:Y:S05]  /*2800*/  BRA `(.L_x_25929) ;  /* 0x0000000c00287947 */ /* 0x000fea0003800000 */
.L_x_25925:
        /* <DEDUP_REMOVED lines=9> */
.L_x_25933:
[----:B-1----:R-:W-:-:S05]  /*28a0*/  IMAD.U32 R0, R5, 0x10000, RZ ;  /* 0x0001000005007824 */ /* 0x002fca00078e00ff */
[----:B------:R-:W-:-:S05]  /*28b0*/  F2FP.F16.F32.PACK_AB R0, RZ, R0 ;  /* 0x00000000ff00723e */ /* 0x000fca00000000ff */
[----:B------:R1:W-:Y:S01]  /*28c0*/  STG.E.U16 desc[UR36][R2.64], R0 ;  /* 0x0000000002007986 */ /* 0x0003e2000c101524 */
[----:B------:R-:W-:Y:S05]  /*28d0*/  BRA `(.L_x_25929) ;  /* 0x0000000800f47947 */ /* 0x000fea0003800000 */
.L_x_25932:
[----:B------:R-:W-:-:S09]  /*28e0*/  UISETP.NE.AND UP0, UPT, UR4, 0x7, UPT ;  /* 0x000000070400788c */ /* 0x000fd2000bf05270 */
[----:B------:R-:W-:Y:S05]  /*28f0*/  BRA.U !UP0, `(.L_x_25934) ;  /* 0x0000000108347547 */ /* 0x000fea000b800000 */
[----:B------:R-:W-:-:S09]  /*2900*/  UISETP.NE.AND UP0, UPT, UR4, 0x8, UPT ;  /* 0x000000080400788c */ /* 0x000fd2000bf05270 */
[----:B------:R-:W-:Y:S05]  /*2910*/  BRA.U !UP0, `(.L_x_25935) ;  /* 0x0000000108187547 */ /* 0x000fea000b800000 */
[----:B------:R-:W-:-:S09]  /*2920*/  UISETP.NE.AND UP0, UPT, UR4, 0x9, UPT ;  /* 0x000000090400788c */ /* 0x000fd2000bf05270 */
[----:B------:R-:W-:Y:S05]  /*2930*/  BRA.U UP0, `(.L_x_25928) ;  /* 0x00000009003c7547 */ /* 0x000fea000b800000 */
[----:B01----:R-:W-:Y:S01]  /*2940*/  SHF.L.U32 R4, R5, 0x10, RZ ;  /* 0x0000001005047819 */ /* 0x003fe200000006ff */
[----:B------:R-:W-:-:S05]  /*2950*/  IMAD.MOV.U32 R5, RZ, RZ, RZ ;  /* 0x000000ffff057224 */ /* 0x000fca00078e00ff */
[----:B------:R0:W-:Y:S01]  /*2960*/  STG.E.64 desc[UR36][R2.64], R4 ;  /* 0x0000000402007986 */ /* 0x0001e2000c101b24 */
[----:B------:R-:W-:Y:S05]  /*2970*/  BRA `(.L_x_25929) ;  /* 0x0000000800cc7947 */ /* 0x000fea0003800000 */
.L_x_25935:
[----:B-1----:R-:W-:-:S05]  /*2980*/  IMAD.U32 R5, R5, 0x10000, RZ ;  /* 0x0001000005057824 */ /* 0x002fca00078e00ff */
[----:B------:R-:W-:-:S04]  /*2990*/  F2FP.F16.F32.PACK_AB R5, RZ, R5 ;  /* 0x00000005ff05723e */ /* 0x000fc800000000ff */
[----:B------:R-:W-:-:S05]  /*29a0*/  PRMT R5, R5, 0x5410, RZ ;  /* 0x0000541005057816 */ /* 0x000fca00000000ff */
[----:B------:R1:W-:Y:S01]  /*29b0*/  STG.E desc[UR36][R2.64], R5 ;  /* 0x0000000502007986 */ /* 0x0003e2000c101924 */
[----:B------:R-:W-:Y:S05]  /*29c0*/  BRA `(.L_x_25929) ;  /* 0x0000000800b87947 */ /* 0x000fea0003800000 */
.L_x_25934:
[----:B01----:R-:W-:-:S05]  /*29d0*/  SHF.L.U32 R4, R5, 0x10, RZ ;  /* 0x0000001005047819 */ /* 0x003fca00000006ff */
[----:B------:R-:W-:-:S06]  /*29e0*/  FMUL.FTZ R4, R4, 1 ;  /* 0x3f80000004047820 */ /* 0x000fcc0000410000 */
[----:B------:R-:W0:Y:S02]  /*29f0*/  F2F.F64.F32 R4, R4 ;  /* 0x0000000400047310 */ /* 0x000e240000201800 */
[----:B0-----:R0:W-:Y:S01]  /*2a00*/  STG.E.64 desc[UR36][R2.64], R4 ;  /* 0x0000000402007986 */ /* 0x0011e2000c101b24 */
[----:B------:R-:W-:Y:S05]  /*2a10*/  BRA `(.L_x_25929) ;  /* 0x0000000800a47947 */ /* 0x000fea0003800000 */
.L_x_25924:
        /* <DEDUP_REMOVED lines=13> */
.L_x_25938:
[----:B-1----:R-:W-:Y:S01]  /*2af0*/  IMAD.U32 R5, R5, 0x10000, RZ ;  /* 0x0001000005057824 */ /* 0x002fe200078e00ff */
[----:B------:R-:W-:-:S03]  /*2b00*/  CS2R R6, SRZ ;  /* 0x0000000000067805 */ /* 0x000fc6000001ff00 */
[----:B------:R-:W-:-:S06]  /*2b10*/  FMUL.FTZ R5, R5, 1 ;  /* 0x3f80000005057820 */ /* 0x000fcc0000410000 */
[----:B0-----:R-:W0:Y:S02]  /*2b20*/  F2F.F64.F32 R4, R5 ;  /* 0x0000000500047310 */ /* 0x001e240000201800 */
[----:B0-----:R0:W-:Y:S01]  /*2b30*/  STG.E.128 desc[UR36][R2.64], R4 ;  /* 0x0000000402007986 */ /* 0x0011e2000c101d24 */
[----:B------:R-:W-:Y:S05]  /*2b40*/  BRA `(.L_x_25929) ;  /* 0x0000000800587947 */ /* 0x000fea0003800000 */
.L_x_25937:
        /* <DEDUP_REMOVED lines=15> */
[----:B0-----:R-:W-:Y:S01]  /*2c40*/  @P0 LOP3.LUT R4, R0, 0x1, RZ, 0xc0, !PT ;  /* 0x0000000100040812 */ /* 0x001fe200078ec0ff */
[----:B------:R-:W-:-:S03]  /*2c50*/  @!P0 FADD.FTZ R0, R6, 16384 ;  /* 0x4680000006008421 */ /* 0x000fc60000010000 */
[----:B------:R-:W-:-:S04]  /*2c60*/  @P0 IADD3 R4, PT, PT, R7, 0x407ffff, R4 ;  /* 0x0407ffff07040810 */ /* 0x000fc80007ffe004 */
[----:B------:R-:W-:-:S07]  /*2c70*/  @P0 SHF.R.U32.HI R0, RZ, 0x14, R4 ;  /* 0x00000014ff000819 */ /* 0x000fce0000011604 */
.L_x_25942:
[----:B------:R-:W-:Y:S05]  /*2c80*/  BSYNC.RECONVERGENT B0 ;  /* 0x0000000000007941 */ /* 0x000fea0003800200 */
.L_x_25941:
[----:B------:R-:W-:-:S05]  /*2c90*/  LOP3.LUT R5, R0, 0x80, R5, 0xf8, !PT ;  /* 0x0000008000057812 */ /* 0x000fca00078ef805 */
[----:B------:R1:W-:Y:S01]  /*2ca0*/  STG.E.U8 desc[UR36][R2.64], R5 ;  /* 0x0000000502007986 */ /* 0x0003e2000c101124 */
[----:B------:R-:W-:Y:S05]  /*2cb0*/  BRA `(.L_x_25929) ;  /* 0x0000000400fc7947 */ /* 0x000fea0003800000 */
.L_x_25940:
[----:B-1----:R-:W-:Y:S01]  /*2cc0*/  IMAD.U32 R7, R5, 0x10000, RZ ;  /* 0x0001000005077824 */ /* 0x002fe200078e00ff */
        /* <DEDUP_REMOVED lines=10> */
[----:B0-----:R-:W-:Y:S01]  /*2d70*/  @P0 LOP3.LUT R4, R0, 0x1, RZ, 0xc0, !PT ;  /* 0x0000000100040812 */ /* 0x001fe200078ec0ff */
[----:B------:R-:W-:-:S03]  /*2d80*/  @!P0 FADD.FTZ R0, R6, 128 ;  /* 0x4300000006008421 */ /* 0x000fc60000010000 */
[----:B------:R-:W-:-:S04]  /*2d90*/  @P0 IADD3 R4, PT, PT, R7, 0x80fffff, R4 ;  /* 0x080fffff07040810 */ /* 0x000fc80007ffe004 */
[----:B------:R-:W-:-:S07]  /*2da0*/  @P0 SHF.R.U32.HI R0, RZ, 0x15, R4 ;  /* 0x00000015ff000819 */ /* 0x000fce0000011604 */
.L_x_25944:
[----:B------:R-:W-:Y:S05]  /*2db0*/  BSYNC.RECONVERGENT B0 ;  /* 0x0000000000007941 */ /* 0x000fea0003800200 */
.L_x_25943:
[----:B------:R-:W-:-:S05]  /*2dc0*/  LOP3.LUT R5, R0, 0x80, R5, 0xf8, !PT ;  /* 0x0000008000057812 */ /* 0x000fca00078ef805 */
[----:B------:R1:W-:Y:S01]  /*2dd0*/  STG.E.U8 desc[UR36][R2.64], R5 ;  /* 0x0000000502007986 */ /* 0x0003e2000c101124 */
[----:B------:R-:W-:Y:S05]  /*2de0*/  BRA `(.L_x_25929) ;  /* 0x0000000400b07947 */ /* 0x000fea0003800000 */
.L_x_25939:
[----:B-1----:R1:W-:Y:S01]  /*2df0*/  STG.E.U16 desc[UR36][R2.64], R5 ;  /* 0x0000000502007986 */ /* 0x0023e2000c101524 */
[----:B------:R-:W-:Y:S05]  /*2e00*/  BRA `(.L_x_25929) ;  /* 0x0000000400a87947 */ /* 0x000fea0003800000 */
.L_x_25936:
        /* <DEDUP_REMOVED lines=12> */
.L_x_25947:
[----:B-1----:R-:W-:Y:S01]  /*2ed0*/  IMAD.U32 R5, R5, 0x10000, RZ ;  /* 0x0001000005057824 */ /* 0x002fe200078e00ff */
[----:B------:R-:W-:Y:S01]  /*2ee0*/  BSSY.RECONVERGENT B0, `(.L_x_25948) ;  /* 0x0000014000007945 */ /* 0x000fe20003800200 */
[----:B------:R-:W-:-:S03]  /*2ef0*/  HFMA2 R0, -RZ, RZ, 0, 7.62939453125e-06 ;  /* 0x00000080ff007431 */ /* 0x000fc600000001ff */
        /* <DEDUP_REMOVED lines=10> */
.L_x_25950:
[----:B------:R-:W-:-:S04]  /*2fa0*/  SHF.R.U32.HI R0, RZ, 0x14, R5 ;  /* 0x00000014ff007819 */ /* 0x000fc80000011605 */
[----:B------:R-:W-:-:S04]  /*2fb0*/  LOP3.LUT R0, R0, 0x1, RZ, 0xc0, !PT ;  /* 0x0000000100007812 */ /* 0x000fc800078ec0ff */
[----:B------:R-:W-:-:S04]  /*2fc0*/  IADD3 R0, PT, PT, R5, 0x487ffff, R0 ;  /* 0x0487ffff05007810 */ /* 0x000fc80007ffe000 */
[----:B------:R-:W-:-:S04]  /*2fd0*/  SHF.R.U32.HI R0, RZ, 0x14, R0 ;  /* 0x00000014ff007819 */ /* 0x000fc80000011600 */
[----:B------:R-:W-:-:S07]  /*2fe0*/  LOP3.LUT R4, R0, 0xff, RZ, 0xc0, !PT ;  /* 0x000000ff00047812 */ /* 0x000fce00078ec0ff */
.L_x_25951:
[----:B------:R-:W-:-:S04]  /*2ff0*/  SHF.R.U32.HI R5, RZ, 0x18, R5 ;  /* 0x00000018ff057819 */ /* 0x000fc80000011605 */
[----:B------:R-:W-:-:S04]  /*3000*/  LOP3.LUT R4, R4, 0x80, R5, 0xf8, !PT ;  /* 0x0000008004047812 */ /* 0x000fc800078ef805 */
[----:B------:R-:W-:-:S07]  /*3010*/  PRMT R0, R4, 0x7610, R0 ;  /* 0x0000761004007816 */ /* 0x000fce0000000000 */
.L_x_25949:
[----:B------:R-:W-:Y:S05]  /*3020*/  BSYNC.RECONVERGENT B0 ;  /* 0x0000000000007941 */ /* 0x000fea0003800200 */
.L_x_25948:
[----:B------:R0:W-:Y:S01]  /*3030*/  STG.E.U8 desc[UR36][R2.64], R0 ;  /* 0x0000000002007986 */ /* 0x0001e2000c101124 */
[----:B------:R-:W-:Y:S05]  /*3040*/  BRA `(.L_x_25929) ;  /* 0x0000000400187947 */ /* 0x000fea0003800000 */
.L_x_25946:
[----:B-1----:R-:W-:Y:S01]  /*3050*/  IMAD.U32 R5, R5, 0x10000, RZ ;  /* 0x0001000005057824 */ /* 0x002fe200078e00ff */
[----:B------:R-:W-:Y:S01]  /*3060*/  BSSY.RECONVERGENT B0, `(.L_x_25952) ;  /* 0x0000014000007945 */ /* 0x000fe20003800200 */
[----:B------:R-:W-:-:S03]  /*3070*/  IMAD.MOV.U32 R0, RZ, RZ, 0x80 ;  /* 0x00000080ff007424 */ /* 0x000fc600078e00ff */
        /* <DEDUP_REMOVED lines=10> */
.L_x_25954:
[----:B------:R-:W-:-:S04]  /*3120*/  SHF.R.U32.HI R0, RZ, 0x15, R5 ;  /* 0x00000015ff007819 */ /* 0x000fc80000011605 */
[----:B------:R-:W-:-:S04]  /*3130*/  LOP3.LUT R0, R0, 0x1, RZ, 0xc0, !PT ;  /* 0x0000000100007812 */ /* 0x000fc800078ec0ff */
[----:B------:R-:W-:-:S04]  /*3140*/  IADD3 R0, PT, PT, R5, 0x88fffff, R0 ;  /* 0x088fffff05007810 */ /* 0x000fc80007ffe000 */
[----:B------:R-:W-:-:S04]  /*3150*/  SHF.R.U32.HI R0, RZ, 0x15, R0 ;  /* 0x00000015ff007819 */ /* 0x000fc80000011600 */
[----:B------:R-:W-:-:S07]  /*3160*/  LOP3.LUT R4, R0, 0xff, RZ, 0xc0, !PT ;  /* 0x000000ff00047812 */ /* 0x000fce00078ec0ff */
.L_x_25955:
[----:B------:R-:W-:-:S04]  /*3170*/  SHF.R.U32.HI R5, RZ, 0x18, R5 ;  /* 0x00000018ff057819 */ /* 0x000fc80000011605 */
[----:B------:R-:W-:-:S04]  /*3180*/  LOP3.LUT R4, R4, 0x80, R5, 0xf8, !PT ;  /* 0x0000008004047812 */ /* 0x000fc800078ef805 */
[----:B------:R-:W-:-:S07]  /*3190*/  PRMT R0, R4, 0x7610, R0 ;  /* 0x0000761004007816 */ /* 0x000fce0000000000 */
.L_x_25953:
[----:B------:R-:W-:Y:S05]  /*31a0*/  BSYNC.RECONVERGENT B0 ;  /* 0x0000000000007941 */ /* 0x000fea0003800200 */
.L_x_25952:
[----:B------:R0:W-:Y:S01]  /*31b0*/  STG.E.U8 desc[UR36][R2.64], R0 ;  /* 0x0000000002007986 */ /* 0x0001e2000c101124 */
[----:B------:R-:W-:Y:S05]  /*31c0*/  BRA `(.L_x_25929) ;  /* 0x0000000000b87947 */ /* 0x000fea0003800000 */
.L_x_25945:
[----:B------:R-:W-:-:S09]  /*31d0*/  UISETP.NE.AND UP0, UPT, UR4, 0x1c, UPT ;  /* 0x0000001c0400788c */ /* 0x000fd2000bf05270 */
[----:B------:R-:W-:Y:S05]  /*31e0*/  BRA.U !UP0, `(.L_x_25956) ;  /* 0x0000000108a47547 */ /* 0x000fea000b800000 */
[----:B------:R-:W-:-:S09]  /*31f0*/  UISETP.NE.AND UP0, UPT, UR4, 0x1d, UPT ;  /* 0x0000001d0400788c */ /* 0x000fd2000bf05270 */
[----:B------:R-:W-:Y:S05]  /*3200*/  BRA.U !UP0, `(.L_x_25957) ;  /* 0x00000001088c7547 */ /* 0x000fea000b800000 */
[----:B------:R-:W-:-:S09]  /*3210*/  UISETP.NE.AND UP0, UPT, UR4, 0x2c, UPT ;  /* 0x0000002c0400788c */ /* 0x000fd2000bf05270 */
[----:B------:R-:W-:Y:S05]  /*3220*/  BRA.U !UP0, `(.L_x_25958) ;  /* 0x0000000108447547 */ /* 0x000fea000b800000 */
.L_x_25928:
[----:B------:R-:W-:Y:S01]  /*3230*/  MOV R0, 0x1c0 ;  /* 0x000001c000007802 */ /* 0x000fe20000000f00 */
[----:B------:R-:W0:Y:S01]  /*3240*/  LDCU.64 UR6, c[0x4][0x1a0] ;  /* 0x01003400ff0677ac */ /* 0x000e220008000a00 */
[----:B------:R-:W-:Y:S02]  /*3250*/  HFMA2 R8, -RZ, RZ, 0, 6.020069122314453125e-06 ;  /* 0x00000065ff087431 */ /* 0x000fe400000001ff */
[----:B------:R-:W-:Y:S01]  /*3260*/  IMAD.MOV.U32 R12, RZ, RZ, 0x1 ;  /* 0x00000001ff0c7424 */ /* 0x000fe200078e00ff */
[----:B------:R2:W3:Y:S01]  /*3270*/  LDC.64 R2, c[0x4][R0] ;  /* 0x0100000000027b82 */ /* 0x0004e20000000a00 */
[----:B------:R-:W4:Y:S01]  /*3280*/  LDCU.64 UR8, c[0x4][0x1a8] ;  /* 0x01003500ff0877ac */ /* 0x000f220008000a00 */
[----:B------:R-:W-:Y:S01]  /*3290*/  IMAD.MOV.U32 R13, RZ, RZ, RZ ;  /* 0x000000ffff0d7224 */ /* 0x000fe200078e00ff */
[----:B------:R-:W5:Y:S01]  /*32a0*/  LDCU.64 UR4, c[0x4][0x98] ;  /* 0x01001300ff0477ac */ /* 0x000f620008000a00 */
[----:B0-----:R-:W-:Y:S01]  /*32b0*/  MOV R4, UR6 ;  /* 0x0000000600047c02 */ /* 0x001fe20008000f00 */
[----:B-1----:R-:W-:-:S02]  /*32c0*/  IMAD.U32 R5, RZ, RZ, UR7 ;  /* 0x00000007ff057e24 */ /* 0x002fc4000f8e00ff */
[----:B----4-:R-:W-:Y:S01]  /*32d0*/  IMAD.U32 R6, RZ, RZ, UR8 ;  /* 0x00000008ff067e24 */ /* 0x010fe2000f8e00ff */
[----:B------:R-:W-:Y:S01]  /*32e0*/  MOV R7, UR9 ;  /* 0x0000000900077c02 */ /* 0x000fe20008000f00 */
[----:B-----5:R-:W-:Y:S02]  /*32f0*/  IMAD.U32 R10, RZ, RZ, UR4 ;  /* 0x00000004ff0a7e24 */ /* 0x020fe4000f8e00ff */
[----:B--2---:R-:W-:-:S07]  /*3300*/  IMAD.U32 R11, RZ, RZ, UR5 ;  /* 0x00000005ff0b7e24 */ /* 0x004fce000f8e00ff */
[----:B------:R-:W-:-:S07]  /*3310*/  LEPC R20, `(.L_x_25959) ;  /* 0x000000001014794e */ /* 0x000fce0000000000 */
[----:B---3--:R-:W-:Y:S05]  /*3320*/  CALL.ABS.NOINC R2 ;  /* 0x0000000002007343 */ /* 0x008fea0003c00000 */
.L_x_25959:
[----:B------:R-:W-:Y:S05]  /*3330*/  BRA `(.L_x_25929) ;  /* 0x00000000005c7947 */ /* 0x000fea0003800000 */
.L_x_25958:
[----:B-1----:R-:W-:-:S04]  /*3340*/  SHF.L.U32 R5, R5, 0x10, RZ ;  /* 0x0000001005057819 */ /* 0x002fc800000006ff */
[----:B------:R-:W-:-:S04]  /*3350*/  SHF.R.U32.HI R6, RZ, 0x17, R5 ;  /* 0x00000017ff067819 */ /* 0x000fc80000011605 */
[----:B0-----:R-:W-:-:S04]  /*3360*/  LOP3.LUT R4, R6, 0xff, RZ, 0xc0, !PT ;  /* 0x000000ff06047812 */ /* 0x001fc800078ec0ff */
        /* <DEDUP_REMOVED lines=13> */
.L_x_25957:
[----:B-1----:R-:W-:-:S06]  /*3440*/  IMAD.U32 R5, R5, 0x10000, RZ ;  /* 0x0001000005057824 */ /* 0x002fcc00078e00ff */
[----:B0-----:R-:W0:Y:S02]  /*3450*/  F2I.U64.TRUNC R4, R5 ;  /* 0x0000000500047311 */ /* 0x001e24000020d800 */
[----:B0-----:R0:W-:Y:S01]  /*3460*/  STG.E.64 desc[UR36][R2.64], R4 ;  /* 0x0000000402007986 */ /* 0x0011e2000c101b24 */
[----:B------:R-:W-:Y:S05]  /*3470*/  BRA `(.L_x_25929) ;  /* 0x00000000000c7947 */ /* 0x000fea0003800000 */
.L_x_25956:
[----:B-1----:R-:W-:-:S06]  /*3480*/  SHF.L.U32 R5, R5, 0x10, RZ ;  /* 0x0000001005057819 */ /* 0x002fcc00000006ff */
[----:B------:R-:W1:Y:S02]  /*3490*/  F2I.FTZ.U32.TRUNC.NTZ R5, R5 ;  /* 0x0000000500057305 */ /* 0x000e64000021f000 */
[----:B-1----:R1:W-:Y:S02]  /*34a0*/  STG.E desc[UR36][R2.64], R5 ;  /* 0x0000000502007986 */ /* 0x0023e4000c101924 */
.L_x_25929:
[----:B------:R-:W-:-:S07]  /*34b0*/  VIADD R17, R17, 0x80 ;  /* 0x0000008011117836 */ /* 0x000fce0000000000 */
.L_x_25888:
[----:B------:R-:W-:Y:S05]  /*34c0*/  BSYNC.RECONVERGENT B6 ;  /* 0x0000000000067941 */ /* 0x000fea0003800200 */
.L_x_25887:
[----:B------:R-:W5:Y:S01]  /*34d0*/  LDCU UR4, c[0x0][0x380] ;  /* 0x00007000ff0477ac */ /* 0x000f620008000800 */
[----:B------:R-:W-:Y:S01]  /*34e0*/  BSSY.RECONVERGENT B6, `(.L_x_25960) ;  /* 0x000033e000067945 */ /* 0x000fe20003800200 */
[----:B-----5:R-:W-:-:S13]  /*34f0*/  ISETP.GE.AND P0, PT, R17, UR4, PT ;  /* 0x0000000411007c0c */ /* 0x020fda000bf06270 */
[----:B------:R-:W-:Y:S05]  /*3500*/  @P0 BRA `(.L_x_25961) ;  /* 0x0000003000ec0947 */ /* 0x000fea0003800000 */
[----:B------:R-:W5:Y:S01]  /*3510*/  LDCU UR4, c[0x0][0x388] ;  /* 0x00007100ff0477ac */ /* 0x000f620008000800 */
[----:B------:R-:W-:Y:S02]  /*3520*/  HFMA2 R16, -RZ, RZ, 0, 0 ;  /* 0x00000000ff107431 */ /* 0x000fe400000001ff */
[----:B01----:R-:W-:Y:S01]  /*3530*/  IMAD.MOV.U32 R0, RZ, RZ, RZ ;  /* 0x000000ffff007224 */ /* 0x003fe200078e00ff */
        /* <DEDUP_REMOVED lines=300> */
.L_x_25962:
[----:B------:R-:W2:Y:S01]  /*4800*/  LDCU.64 UR6, c[0x0][0x588] ;  /* 0x0000b100ff0677ac */ /* 0x000ea20008000a00 */
        /* <DEDUP_REMOVED lines=17> */
.L_x_25966:
[----:B------:R-:W2:Y:S02]  /*4920*/  LDG.E.U8 R2, desc[UR36][R2.64] ;  /* 0x0000002402027981 */ /* 0x000ea4000c1e1100 */
[----:B--2---:R-:W-:-:S04]  /*4930*/  I2FP.F32.U32 R0, R2 ;  /* 0x0000000200007245 */ /* 0x004fc80000201000 */
[----:B------:R-:W-:Y:S01]  /*4940*/  F2FP.BF16.F32.PACK_AB R0, RZ, R0 ;  /* 0x00000000ff00723e */ /* 0x000fe200000010ff */
[----:B------:R-:W-:Y:S06]  /*4950*/  BRA `(.L_x_25968) ;  /* 0x0000000c00a47947 */ /* 0x000fec0003800000 */
.L_x_25965:
        /* <DEDUP_REMOVED lines=10> */
.L_x_25970:
[----:B------:R-:W2:Y:S02]  /*4a00*/  LDG.E R2, desc[UR36][R2.64] ;  /* 0x0000002402027981 */ /* 0x000ea4000c1e1900 */
[----:B--2---:R-:W-:-:S04]  /*4a10*/  I2FP.F32.S32 R0, R2 ;  /* 0x0000000200007245 */ /* 0x004fc80000201400 */
[----:B------:R-:W-:Y:S01]  /*4a20*/  F2FP.BF16.F32.PACK_AB R0, RZ, R0 ;  /* 0x00000000ff00723e */ /* 0x000fe200000010ff */
[----:B------:R-:W-:Y:S06]  /*4a30*/  BRA `(.L_x_25968) ;  /* 0x0000000c006c7947 */ /* 0x000fec0003800000 */
.L_x_25969:
[----:B------:R-:W2:Y:S02]  /*4a40*/  LDG.E.U16 R2, desc[UR36][R2.64] ;  /* 0x0000002402027981 */ /* 0x000ea4000c1e1500 */
[----:B--2---:R-:W0:Y:S02]  /*4a50*/  I2F.S16 R0, R2 ;  /* 0x0000000200007306 */ /* 0x004e240000101400 */
[----:B0-----:R-:W-:Y:S01]  /*4a60*/  F2FP.BF16.F32.PACK_AB R0, RZ, R0 ;  /* 0x00000000ff00723e */ /* 0x001fe200000010ff */
[----:B------:R-:W-:Y:S06]  /*4a70*/  BRA `(.L_x_25968) ;  /* 0x0000000c005c7947 */ /* 0x000fec0003800000 */
.L_x_25964:
        /* <DEDUP_REMOVED lines=9> */
.L_x_25972:
[----:B------:R-:W2:Y:S02]  /*4b10*/  LDG.E.U16 R0, desc[UR36][R2.64] ;  /* 0x0000002402007981 */ /* 0x000ea4000c1e1500 */
[----:B--2---:R-:W-:-:S05]  /*4b20*/  HADD2.F32 R0, -RZ, R0.H0_H0 ;  /* 0x20000000ff007230 */ /* 0x004fca0000004100 */
[----:B------:R-:W-:Y:S01]  /*4b30*/  F2FP.BF16.F32.PACK_AB R0, RZ, R0 ;  /* 0x00000000ff00723e */ /* 0x000fe200000010ff */
[----:B------:R-:W-:Y:S06]  /*4b40*/  BRA `(.L_x_25968) ;  /* 0x0000000c00287947 */ /* 0x000fec0003800000 */
.L_x_25971:
        /* <DEDUP_REMOVED lines=9> */
.L_x_25974:
[----:B------:R-:W2:Y:S02]  /*4be0*/  LDG.E.U16 R2, desc[UR36][R2.64] ;  /* 0x0000002402027981 */ /* 0x000ea4000c1e1500 */
[----:B--2---:R-:W-:-:S05]  /*4bf0*/  HADD2.F32 R0, -RZ, R2.H0_H0 ;  /* 0x20000002ff007230 */ /* 0x004fca0000004100 */
[----:B------:R-:W-:Y:S01]  /*4c00*/  F2FP.BF16.F32.PACK_AB R0, RZ, R0 ;  /* 0x00000000ff00723e */ /* 0x000fe200000010ff */
[----:B------:R-:W-:Y:S06]  /*4c10*/  BRA `(.L_x_25968) ;  /* 0x0000000800f47947 */ /* 0x000fec0003800000 */
.L_x_25973:
        /* <DEDUP_REMOVED lines=12> */
.L_x_25963:
        /* <DEDUP_REMOVED lines=13> */
.L_x_25977:
        /* <DEDUP_REMOVED lines=12> */
.L_x_25976:
        /* <DEDUP_REMOVED lines=27> */
.L_x_25979:
        /* <DEDUP_REMOVED lines=13> */
.L_x_25978:
[----:B------:R0:W5:Y:S01]  /*50f0*/  LDG.E.U16 R0, desc[UR36][R2.64] ;  /* 0x0000002402007981 */ /* 0x000162000c1e1500 */
[----:B------:R-:W-:Y:S05]  /*5100*/  BRA `(.L_x_25968) ;  /* 0x0000000400b87947 */ /* 0x000fea0003800000 */
.L_x_25975:
        /* <DEDUP_REMOVED lines=12> */
.L_x_25982:
        /* <DEDUP_REMOVED lines=21> */
.L_x_25986:
[----:B------:R-:W-:Y:S05]  /*5320*/  BSYNC.RECONVERGENT B1 ;  /* 0x0000000000017941 */ /* 0x000fea0003800200 */
.L_x_25985:
[----:B------:R-:W-:Y:S01]  /*5330*/  IMAD.SHL.U32 R0, R0, 0x100000, RZ ;  /* 0x0010000000007824 */ /* 0x000fe200078e00ff */
[----:B------:R-:W-:-:S04]  /*5340*/  LEA R2, R2, 0x3b800000, 0x17 ;  /* 0x3b80000002027811 */ /* 0x000fc800078eb8ff */
[----:B------:R-:W-:-:S07]  /*5350*/  LOP3.LUT R0, R2, R0, R7, 0xfe, !PT ;  /* 0x0000000002007212 */ /* 0x000fce00078efe07 */
.L_x_25984:
[----:B------:R-:W-:Y:S05]  /*5360*/  BSYNC.RECONVERGENT B0 ;  /* 0x0000000000007941 */ /* 0x000fea0003800200 */
.L_x_25983:
[----:B------:R-:W-:Y:S01]  /*5370*/  F2FP.BF16.F32.PACK_AB R0, RZ, R0 ;  /* 0x00000000ff00723e */ /* 0x000fe200000010ff */
[----:B------:R-:W-:Y:S06]  /*5380*/  BRA `(.L_x_25968) ;  /* 0x0000000400187947 */ /* 0x000fec0003800000 */
.L_x_25981:
        /* <DEDUP_REMOVED lines=21> */
.L_x_25990:
[----:B------:R-:W-:Y:S05]  /*54e0*/  BSYNC.RECONVERGENT B1 ;  /* 0x0000000000017941 */ /* 0x000fea0003800200 */
.L_x_25989:
[----:B------:R-:W-:Y:S01]  /*54f0*/  IMAD.SHL.U32 R0, R0, 0x200000, RZ ;  /* 0x0020000000007824 */ /* 0x000fe200078e00ff */
[----:B------:R-:W-:-:S04]  /*5500*/  LEA R2, R2, 0x37800000, 0x17 ;  /* 0x3780000002027811 */ /* 0x000fc800078eb8ff */
[----:B------:R-:W-:-:S07]  /*5510*/  LOP3.LUT R0, R2, R0, R7, 0xfe, !PT ;  /* 0x0000000002007212 */ /* 0x000fce00078efe07 */
.L_x_25988:
[----:B------:R-:W-:Y:S05]  /*5520*/  BSYNC.RECONVERGENT B0 ;  /* 0x0000000000007941 */ /* 0x000fea0003800200 */
.L_x_25987:
[----:B------:R-:W-:Y:S01]  /*5530*/  F2FP.BF16.F32.PACK_AB R0, RZ, R0 ;  /* 0x00000000ff00723e */ /* 0x000fe200000010ff */
[----:B------:R-:W-:Y:S06]  /*5540*/  BRA `(.L_x_25968) ;  /* 0x0000000000a87947 */ /* 0x000fec0003800000 */
.L_x_25980:
        /* <DEDUP_REMOVED lines=14> */
.L_x_25994:
[----:B------:R-:W-:Y:S05]  /*5630*/  BSYNC.RECONVERGENT B0 ;  /* 0x0000000000007941 */ /* 0x000fea0003800200 */
.L_x_25993:
[----:B------:R-:W-:Y:S01]  /*5640*/  F2FP.BF16.F32.PACK_AB R0, RZ, R0 ;  /* 0x00000000ff00723e */ /* 0x000fe200000010ff */
[----:B------:R-:W-:Y:S06]  /*5650*/  BRA `(.L_x_25968) ;  /* 0x0000000000647947 */ /* 0x000fec0003800000 */
.L_x_25967:
        /* <DEDUP_REMOVED lines=16> */
.L_x_25995:
[----:B------:R-:W-:Y:S01]  /*5760*/  PRMT R0, RZ, 0x7610, R0 ;  /* 0x00007610ff007816 */ /* 0x000fe20000000000 */
[----:B------:R-:W-:Y:S06]  /*5770*/  BRA `(.L_x_25968) ;  /* 0x00000000001c7947 */ /* 0x000fec0003800000 */
.L_x_25992:
[----:B------:R-:W2:Y:S02]  /*5780*/  LDG.E.64 R2, desc[UR36][R2.64] ;  /* 0x0000002402027981 */ /* 0x000ea4000c1e1b00 */
[----:B--2---:R-:W0:Y:S02]  /*5790*/  I2F.U64 R0, R2 ;  /* 0x0000000200007312 */ /* 0x004e240000301000 */
[----:B0-----:R-:W-:Y:S01]  /*57a0*/  F2FP.BF16.F32.PACK_AB R0, RZ, R0 ;  /* 0x00000000ff00723e */ /* 0x001fe200000010ff */
[----:B------:R-:W-:Y:S06]  /*57b0*/  BRA `(.L_x_25968) ;  /* 0x00000000000c7947 */ /* 0x000fec0003800000 */
.L_x_25991:
[----:B------:R-:W2:Y:S02]  /*57c0*/  LDG.E R2, desc[UR36][R2.64] ;  /* 0x0000002402027981 */ /* 0x000ea4000c1e1900 */
[----:B--2---:R-:W-:-:S04]  /*57d0*/  I2FP.F32.U32 R0, R2 ;  /* 0x0000000200007245 */ /* 0x004fc80000201000 */
[----:B------:R-:W-:-:S07]  /*57e0*/  F2FP.BF16.F32.PACK_AB R0, RZ, R0 ;  /* 0x00000000ff00723e */ /* 0x000fce00000010ff */
.L_x_25968:
        /* <DEDUP_REMOVED lines=45> */
.L_x_25999:
[----:B-1----:R-:W-:-:S06]  /*5ac0*/  SHF.L.U32 R5, R5, 0x10, RZ ;  /* 0x0000001005057819 */ /* 0x002fcc00000006ff */
[----:B0-----:R-:W0:Y:S02]  /*5ad0*/  F2I.S64.TRUNC R4, R5 ;  /* 0x0000000500047311 */ /* 0x001e24000020d900 */
[----:B0-----:R0:W-:Y:S01]  /*5ae0*/  STG.E.U8 desc[UR36][R2.64], R4 ;  /* 0x0000000402007986 */ /* 0x0011e2000c101124 */
[----:B------:R-:W-:Y:S05]  /*5af0*/  BRA `(.L_x_26001) ;  /* 0x0000000c006c7947 */ /* 0x000fea0003800000 */
.L_x_25998:
        /* <DEDUP_REMOVED lines=10> */
.L_x_26003:
[----:B-1----:R-:W-:-:S06]  /*5ba0*/  IMAD.U32 R5, R5, 0x10000, RZ ;  /* 0x0001000005057824 */ /* 0x002fcc00078e00ff */
[----:B------:R-:W1:Y:S02]  /*5bb0*/  F2I.FTZ.TRUNC.NTZ R5, R5 ;  /* 0x0000000500057305 */ /* 0x000e64000021f100 */
[----:B-1----:R1:W-:Y:S01]  /*5bc0*/  STG.E desc[UR36][R2.64], R5 ;  /* 0x0000000502007986 */ /* 0x0023e2000c101924 */
[----:B------:R-:W-:Y:S05]  /*5bd0*/  BRA `(.L_x_26001) ;  /* 0x0000000c00347947 */ /* 0x000fea0003800000 */
.L_x_26002:
[----:B-1----:R-:W-:-:S06]  /*5be0*/  SHF.L.U32 R5, R5, 0x10, RZ ;  /* 0x0000001005057819 */ /* 0x002fcc00000006ff */
[----:B------:R-:W1:Y:S02]  /*5bf0*/  F2I.FTZ.TRUNC.NTZ R5, R5 ;  /* 0x0000000500057305 */ /* 0x000e64000021f100 */
[----:B-1----:R1:W-:Y:S01]  /*5c00*/  STG.E.U16 desc[UR36][R2.64], R5 ;  /* 0x0000000502007986 */ /* 0x0023e2000c101524 */
[----:B------:R-:W-:Y:S05]  /*5c10*/  BRA `(.L_x_26001) ;  /* 0x0000000c00247947 */ /* 0x000fea0003800000 */
.L_x_25997:
        /* <DEDUP_REMOVED lines=9> */
.L_x_26005:
[----:B-1----:R-:W-:-:S05]  /*5cb0*/  IMAD.U32 R0, R5, 0x10000, RZ ;  /* 0x0001000005007824 */ /* 0x002fca00078e00ff */
[----:B------:R-:W-:-:S05]  /*5cc0*/  F2FP.F16.F32.PACK_AB R0, RZ, R0 ;  /* 0x00000000ff00723e */ /* 0x000fca00000000ff */
[----:B------:R1:W-:Y:S01]  /*5cd0*/  STG.E.U16 desc[UR36][R2.64], R0 ;  /* 0x0000000002007986 */ /* 0x0003e2000c101524 */
[----:B------:R-:W-:Y:S05]  /*5ce0*/  BRA `(.L_x_26001) ;  /* 0x0000000800f07947 */ /* 0x000fea0003800000 */
.L_x_26004:
        /* <DEDUP_REMOVED lines=10> */
.L_x_26007:
[----:B-1----:R-:W-:-:S05]  /*5d90*/  IMAD.U32 R5, R5, 0x10000, RZ ;  /* 0x0001000005057824 */ /* 0x002fca00078e00ff */
[----:B------:R-:W-:-:S04]  /*5da0*/  F2FP.F16.F32.PACK_AB R5, RZ, R5 ;  /* 0x00000005ff05723e */ /* 0x000fc800000000ff */
[----:B------:R-:W-:-:S05]  /*5db0*/  PRMT R5, R5, 0x5410, RZ ;  /* 0x0000541005057816 */ /* 0x000fca00000000ff */
[----:B------:R1:W-:Y:S01]  /*5dc0*/  STG.E desc[UR36][R2.64], R5 ;  /* 0x0000000502007986 */ /* 0x0003e2000c101924 */
[----:B------:R-:W-:Y:S05]  /*5dd0*/  BRA `(.L_x_26001) ;  /* 0x0000000800b47947 */ /* 0x000fea0003800000 */
.L_x_26006:
[----:B01----:R-:W-:-:S05]  /*5de0*/  SHF.L.U32 R4, R5, 0x10, RZ ;  /* 0x0000001005047819 */ /* 0x003fca00000006ff */
[----:B------:R-:W-:-:S06]  /*5df0*/  FMUL.FTZ R4, R4, 1 ;  /* 0x3f80000004047820 */ /* 0x000fcc0000410000 */
[----:B------:R-:W0:Y:S02]  /*5e00*/  F2F.F64.F32 R4, R4 ;  /* 0x0000000400047310 */ /* 0x000e240000201800 */
[----:B0-----:R0:W-:Y:S01]  /*5e10*/  STG.E.64 desc[UR36][R2.64], R4 ;  /* 0x0000000402007986 */ /* 0x0011e2000c101b24 */
[----:B------:R-:W-:Y:S05]  /*5e20*/  BRA `(.L_x_26001) ;  /* 0x0000000800a07947 */ /* 0x000fea0003800000 */
.L_x_25996:
        /* <DEDUP_REMOVED lines=14> */
.L_x_26011:
[----:B-1----:R-:W-:Y:S01]  /*5f10*/  IMAD.U32 R5, R5, 0x10000, RZ ;  /* 0x0001000005057824 */ /* 0x002fe200078e00ff */
[----:B------:R-:W-:Y:S01]  /*5f20*/  BSSY.RECONVERGENT B0, `(.L_x_26012) ;  /* 0x0000013000007945 */ /* 0x000fe20003800200 */
[----:B------:R-:W-:-:S03]  /*5f30*/  MOV R0, 0x80 ;  /* 0x0000008000007802 */ /* 0x000fc60000000f00 */
        /* <DEDUP_REMOVED lines=15> */
.L_x_26014:
[----:B------:R-:W-:-:S04]  /*6030*/  SHF.R.U32.HI R5, RZ, 0x18, R5 ;  /* 0x00000018ff057819 */ /* 0x000fc80000011605 */
[----:B------:R-:W-:-:S07]  /*6040*/  LOP3.LUT R0, R0, 0x80, R5, 0xf8, !PT ;  /* 0x0000008000007812 */ /* 0x000fce00078ef805 */
.L_x_26013:
[----:B------:R-:W-:Y:S05]  /*6050*/  BSYNC.RECONVERGENT B0 ;  /* 0x0000000000007941 */ /* 0x000fea0003800200 */
.L_x_26012:
[----:B------:R0:W-:Y:S01]  /*6060*/  STG.E.U8 desc[UR36][R2.64], R0 ;  /* 0x0000000002007986 */ /* 0x0001e2000c101124 */
[----:B------:R-:W-:Y:S05]  /*6070*/  BRA `(.L_x_26001) ;  /* 0x00000008000c7947 */ /* 0x000fea0003800000 */
.L_x_26010:
[----:B-1----:R-:W-:Y:S01]  /*6080*/  IMAD.U32 R5, R5, 0x10000, RZ ;  /* 0x0001000005057824 */ /* 0x002fe200078e00ff */
[----:B------:R-:W-:Y:S01]  /*6090*/  BSSY.RECONVERGENT B0, `(.L_x_26015) ;  /* 0x0000013000007945 */ /* 0x000fe20003800200 */
[----:B------:R-:W-:-:S03]  /*60a0*/  HFMA2 R0, -RZ, RZ, 0, 7.62939453125e-06 ;  /* 0x00000080ff007431 */ /* 0x000fc600000001ff */
        /* <DEDUP_REMOVED lines=15> */
.L_x_26017:
[----:B------:R-:W-:-:S04]  /*61a0*/  SHF.R.U32.HI R5, RZ, 0x18, R5 ;  /* 0x00000018ff057819 */ /* 0x000fc80000011605 */
[----:B------:R-:W-:-:S07]  /*61b0*/  LOP3.LUT R0, R0, 0x80, R5, 0xf8, !PT ;  /* 0x0000008000007812 */ /* 0x000fce00078ef805 */
.L_x_26016:
[----:B------:R-:W-:Y:S05]  /*61c0*/  BSYNC.RECONVERGENT B0 ;  /* 0x0000000000007941 */ /* 0x000fea0003800200 */
.L_x_26015:
[----:B------:R0:W-:Y:S01]  /*61d0*/  STG.E.U8 desc[UR36][R2.64], R0 ;  /* 0x0000000002007986 */ /* 0x0001e2000c101124 */
[----:B------:R-:W-:Y:S05]  /*61e0*/  BRA `(.L_x_26001) ;  /* 0x0000000400b07947 */ /* 0x000fea0003800000 */
.L_x_26009:
        /* <DEDUP_REMOVED lines=8> */
[----:B0-----:R-:W-:-:S04]  /*6270*/  LOP3.LUT R4, R6, 0xff, RZ, 0xc0, !PT ;  /* 0x000000ff06047812 */ /* 0x001fc800078ec0ff */
        /* <DEDUP_REMOVED lines=13> */
.L_x_26019:
[----:B-1----:R-:W-:-:S06]  /*6350*/  IMAD.U32 R5, R5, 0x10000, RZ ;  /* 0x0001000005057824 */ /* 0x002fcc00078e00ff */
[----:B0-----:R-:W0:Y:S02]  /*6360*/  F2I.U64.TRUNC R4, R5 ;  /* 0x0000000500047311 */ /* 0x001e24000020d800 */
[----:B0-----:R0:W-:Y:S01]  /*6370*/  STG.E.64 desc[UR36][R2.64], R4 ;  /* 0x0000000402007986 */ /* 0x0011e2000c101b24 */
[----:B------:R-:W-:Y:S05]  /*6380*/  BRA `(.L_x_26001) ;  /* 0x0000000400487947 */ /* 0x000fea0003800000 */
.L_x_26018:
[----:B-1----:R-:W-:-:S06]  /*6390*/  IMAD.U32 R5, R5, 0x10000, RZ ;  /* 0x0001000005057824 */ /* 0x002fcc00078e00ff */
[----:B------:R-:W1:Y:S02]  /*63a0*/  F2I.FTZ.U32.TRUNC.NTZ R5, R5 ;  /* 0x0000000500057305 */ /* 0x000e64000021f000 */
[----:B-1----:R1:W-:Y:S01]  /*63b0*/  STG.E desc[UR36][R2.64], R5 ;  /* 0x0000000502007986 */ /* 0x0023e2000c101924 */
[----:B------:R-:W-:Y:S05]  /*63c0*/  BRA `(.L_x_26001) ;  /* 0x0000000400387947 */ /* 0x000fea0003800000 */
.L_x_26008:
        /* <DEDUP_REMOVED lines=11> */
.L_x_26021:
[----:B-1----:R-:W-:Y:S01]  /*6480*/  IMAD.U32 R5, R5, 0x10000, RZ ;  /* 0x0001000005057824 */ /* 0x002fe200078e00ff */
[----:B------:R-:W-:-:S03]  /*6490*/  CS2R R6, SRZ ;  /* 0x0000000000067805 */ /* 0x000fc6000001ff00 */
[----:B------:R-:W-:-:S06]  /*64a0*/  FMUL.FTZ R5, R5, 1 ;  /* 0x3f80000005057820 */ /* 0x000fcc0000410000 */
[----:B0-----:R-:W0:Y:S02]  /*64b0*/  F2F.F64.F32 R4, R5 ;  /* 0x0000000500047310 */ /* 0x001e240000201800 */
[----:B0-----:R0:W-:Y:S01]  /*64c0*/  STG.E.128 desc[UR36][R2.64], R4 ;  /* 0x0000000402007986 */ /* 0x0011e2000c101d24 */
[----:B------:R-:W-:Y:S05]  /*64d0*/  BRA `(.L_x_26001) ;  /* 0x0000000000f47947 */ /* 0x000fea0003800000 */
.L_x_26020:
[----:B------:R-:W-:-:S09]  /*64e0*/  UISETP.NE.AND UP0, UPT, UR4, 0xf, UPT ;  /* 0x0000000f0400788c */ /* 0x000fd2000bf05270 */
[----:B------:R-:W-:Y:S05]  /*64f0*/  BRA.U !UP0, `(.L_x_26022) ;  /* 0x0000000108e87547 */ /* 0x000fea000b800000 */
[----:B------:R-:W-:-:S09]  /*6500*/  UISETP.NE.AND UP0, UPT, UR4, 0x17, UPT ;  /* 0x000000170400788c */ /* 0x000fd2000bf05270 */
[----:B------:R-:W-:Y:S05]  /*6510*/  BRA.U !UP0, `(.L_x_26023) ;  /* 0x0000000108907547 */ /* 0x000fea000b800000 */
[----:B------:R-:W-:-:S09]  /*6520*/  UISETP.NE.AND UP0, UPT, UR4, 0x18, UPT ;  /* 0x000000180400788c */ /* 0x000fd2000bf05270 */
[----:B------:R-:W-:Y:S05]  /*6530*/  BRA.U !UP0, `(.L_x_26024) ;  /* 0x0000000108447547 */ /* 0x000fea000b800000 */
.L_x_26000:
        /* <DEDUP_REMOVED lines=16> */
.L_x_26025:
[----:B------:R-:W-:Y:S05]  /*6640*/  BRA `(.L_x_26001) ;  /* 0x0000000000987947 */ /* 0x000fea0003800000 */
.L_x_26024:
[----:B-1----:R-:W-:Y:S01]  /*6650*/  IMAD.U32 R7, R5, 0x10000, RZ ;  /* 0x0001000005077824 */ /* 0x002fe200078e00ff */
        /* <DEDUP_REMOVED lines=12> */
.L_x_26027:
[----:B------:R-:W-:Y:S05]  /*6720*/  BSYNC.RECONVERGENT B0 ;  /* 0x0000000000007941 */ /* 0x000fea0003800200 */
.L_x_26026:
[----:B------:R-:W-:-:S05]  /*6730*/  LOP3.LUT R5, R0, 0x80, R5, 0xf8, !PT ;  /* 0x0000008000057812 */ /* 0x000fca00078ef805 */
[----:B------:R3:W-:Y:S01]  /*6740*/  STG.E.U8 desc[UR36][R2.64], R5 ;  /* 0x0000000502007986 */ /* 0x0007e2000c101124 */
[----:B------:R-:W-:Y:S05]  /*6750*/  BRA `(.L_x_26001) ;  /* 0x0000000000547947 */ /* 0x000fea0003800000 */
.L_x_26023:
[----:B-1----:R-:W-:Y:S01]  /*6760*/  IMAD.U32 R5, R5, 0x10000, RZ ;  /* 0x0001000005057824 */ /* 0x002fe200078e00ff */
[----:B------:R-:W-:Y:S04]  /*6770*/  BSSY.RECONVERGENT B0, `(.L_x_26028) ;  /* 0x000000e000007945 */ /* 0x000fe80003800200 */
        /* <DEDUP_REMOVED lines=10> */
.L_x_26029:
[----:B------:R-:W-:Y:S01]  /*6820*/  IMAD.MOV.U32 R0, RZ, RZ, 0x7f ;  /* 0x0000007fff007424 */ /* 0x000fe200078e00ff */
[----:B------:R-:W-:-:S04]  /*6830*/  ISETP.GT.U32.AND P0, PT, R4, 0x7f800000, PT ;  /* 0x7f8000000400780c */ /* 0x000fc80003f04070 */
[----:B------:R-:W-:-:S09]  /*6840*/  SEL R0, R0, 0x7c, P0 ;  /* 0x0000007c00007807 */ /* 0x000fd20000000000 */
.L_x_26030:
[----:B------:R-:W-:Y:S05]  /*6850*/  BSYNC.RECONVERGENT B0 ;  /* 0x0000000000007941 */ /* 0x000fea0003800200 */
.L_x_26028:
[----:B------:R-:W-:-:S04]  /*6860*/  SHF.R.U32.HI R5, RZ, 0x18, R5 ;  /* 0x00000018ff057819 */ /* 0x000fc80000011605 */
[----:B------:R-:W-:-:S05]  /*6870*/  LOP3.LUT R5, R0, 0x80, R5, 0xf8, !PT ;  /* 0x0000008000057812 */ /* 0x000fca00078ef805 */
[----:B------:R2:W-:Y:S01]  /*6880*/  STG.E.U8 desc[UR36][R2.64], R5 ;  /* 0x0000000502007986 */ /* 0x0005e2000c101124 */
[----:B------:R-:W-:Y:S05]  /*6890*/  BRA `(.L_x_26001) ;  /* 0x0000000000047947 */ /* 0x000fea0003800000 */
.L_x_26022:
[----:B-1----:R1:W-:Y:S02]  /*68a0*/  STG.E.U16 desc[UR36][R2.64], R5 ;  /* 0x0000000502007986 */ /* 0x0023e4000c101524 */
.L_x_26001:
[----:B------:R-:W-:-:S07]  /*68b0*/  IADD3 R17, PT, PT, R17, 0x80, RZ ;  /* 0x0000008011117810 */ /* 0x000fce0007ffe0ff */
.L_x_25961:
[----:B------:R-:W-:Y:S05]  /*68c0*/  BSYNC.RECONVERGENT B6 ;  /* 0x0000000000067941 */ /* 0x000fea0003800200 */
.L_x_25960:
[----:B------:R-:W5:Y:S01]  /*68d0*/  LDCU UR4, c[0x0][0x380] ;  /* 0x00007000ff0477ac */ /* 0x000f620008000800 */
[----:B------:R-:W-:Y:S01]  /*68e0*/  BSSY.RECONVERGENT B6, `(.L_x_26031) ;  /* 0x000033e000067945 */ /* 0x000fe20003800200 */
[----:B-----5:R-:W-:-:S13]  /*68f0*/  ISETP.GE.AND P0, PT, R17, UR4, PT ;  /* 0x0000000411007c0c */ /* 0x020fda000bf06270 */
[----:B------:R-:W-:Y:S05]  /*6900*/  @P0 BRA `(.L_x_26032) ;  /* 0x0000003000ec0947 */ /* 0x000fea0003800000 */
[----:B------:R-:W5:Y:S01]  /*6910*/  LDCU UR4, c[0x0][0x388] ;  /* 0x00007100ff0477ac */ /* 0x000f620008000800 */
[----:B01----:R-:W-:Y:S02]  /*6920*/  IMAD.MOV.U32 R0, RZ, RZ, RZ ;  /* 0x000000ffff007224 */ /* 0x003fe400078e00ff */
        /* <DEDUP_REMOVED lines=301> */
.L_x_26033:
[----:B------:R-:W2:Y:S01]  /*7c00*/  LDCU.64 UR6, c[0x0][0x588] ;  /* 0x0000b100ff0677ac */ /* 0x000ea20008000a00 */
        /* <DEDUP_REMOVED lines=17> */
.L_x_26037:
[----:B------:R-:W2:Y:S02]  /*7d20*/  LDG.E.U8 R2, desc[UR36][R2.64] ;  /* 0x0000002402027981 */ /* 0x000ea4000c1e1100 */
[----:B--2---:R-:W-:-:S04]  /*7d30*/  I2FP.F32.U32 R0, R2 ;  /* 0x0000000200007245 */ /* 0x004fc80000201000 */
[----:B------:R-:W-:Y:S01]  /*7d40*/  F2FP.BF16.F32.PACK_AB R0, RZ, R0 ;  /* 0x00000000ff00723e */ /* 0x000fe200000010ff */
[----:B------:R-:W-:Y:S06]  /*7d50*/  BRA `(.L_x_26039) ;  /* 0x0000000c00a47947 */ /* 0x000fec0003800000 */
.L_x_26036:
        /* <DEDUP_REMOVED lines=10> */
.L_x_26041:
[----:B------:R-:W2:Y:S02]  /*7e00*/  LDG.E R2, desc[UR36][R2.64] ;  /* 0x0000002402027981 */ /* 0x000ea4000c1e1900 */
[----:B--2---:R-:W-:-:S04]  /*7e10*/  I2FP.F32.S32 R0, R2 ;  /* 0x0000000200007245 */ /* 0x004fc80000201400 */
[----:B------:R-:W-:Y:S01]  /*7e20*/  F2FP.BF16.F32.PACK_AB R0, RZ, R0 ;  /* 0x00000000ff00723e */ /* 0x000fe200000010ff */
[----:B------:R-:W-:Y:S06]  /*7e30*/  BRA `(.L_x_26039) ;  /* 0x0000000c006c7947 */ /* 0x000fec0003800000 */
.L_x_26040:
[----:B------:R-:W2:Y:S02]  /*7e40*/  LDG.E.U16 R2, desc[UR36][R2.64] ;  /* 0x0000002402027981 */ /* 0x000ea4000c1e1500 */
[----:B--2---:R-:W0:Y:S02]  /*7e50*/  I2F.S16 R0, R2 ;  /* 0x0000000200007306 */ /* 0x004e240000101400 */
[----:B0-----:R-:W-:Y:S01]  /*7e60*/  F2FP.BF16.F32.PACK_AB R0, RZ, R0 ;  /* 0x00000000ff00723e */ /* 0x001fe200000010ff */
[----:B------:R-:W-:Y:S06]  /*7e70*/  BRA `(.L_x_26039) ;  /* 0x0000000c005c7947 */ /* 0x000fec0003800000 */
.L_x_26035:
        /* <DEDUP_REMOVED lines=9> */
.L_x_26043:
[----:B------:R-:W2:Y:S02]  /*7f10*/  LDG.E.U16 R0, desc[UR36][R2.64] ;  /* 0x0000002402007981 */ /* 0x000ea4000c1e1500 */
[----:B--2---:R-:W-:-:S05]  /*7f20*/  HADD2.F32 R0, -RZ, R0.H0_H0 ;  /* 0x20000000ff007230 */ /* 0x004fca0000004100 */
[----:B------:R-:W-:Y:S01]  /*7f30*/  F2FP.BF16.F32.PACK_AB R0, RZ, R0 ;  /* 0x00000000ff00723e */ /* 0x000fe200000010ff */
[----:B------:R-:W-:Y:S06]  /*7f40*/  BRA `(.L_x_26039) ;  /* 0x0000000c00287947 */ /* 0x000fec0003800000 */
.L_x_26042:
        /* <DEDUP_REMOVED lines=9> */
.L_x_26045:
[----:B------:R-:W2:Y:S02]  /*7fe0*/  LDG.E.U16 R2, desc[UR36][R2.64] ;  /* 0x0000002402027981 */ /* 0x000ea4000c1e1500 */
[----:B--2---:R-:W-:-:S05]  /*7ff0*/  HADD2.F32 R0, -RZ, R2.H0_H0 ;  /* 0x20000002ff007230 */ /* 0x004fca0000004100 */
[----:B------:R-:W-:Y:S01]  /*8000*/  F2FP.BF16.F32.PACK_AB R0, RZ, R0 ;  /* 0x00000000ff00723e */ /* 0x000fe200000010ff */
[----:B------:R-:W-:Y:S06]  /*8010*/  BRA `(.L_x_26039) ;  /* 0x0000000800f47947 */ /* 0x000fec0003800000 */
.L_x_26044:
        /* <DEDUP_REMOVED lines=12> */
.L_x_26034:
        /* <DEDUP_REMOVED lines=13> */
.L_x_26048:
        /* <DEDUP_REMOVED lines=12> */
.L_x_26047:
        /* <DEDUP_REMOVED lines=27> */
.L_x_26050:
        /* <DEDUP_REMOVED lines=13> */
.L_x_26049:
[----:B------:R0:W5:Y:S01]  /*84f0*/  LDG.E.U16 R0, desc[UR36][R2.64] ;  /* 0x0000002402007981 */ /* 0x000162000c1e1500 */
[----:B------:R-:W-:Y:S05]  /*8500*/  BRA `(.L_x_26039) ;  /* 0x0000000400b87947 */ /* 0x000fea0003800000 */
.L_x_26046:
        /* <DEDUP_REMOVED lines=12> */
.L_x_26053:
        /* <DEDUP_REMOVED lines=21> */
.L_x_26057:
[----:B------:R-:W-:Y:S05]  /*8720*/  BSYNC.RECONVERGENT B1 ;  /* 0x0000000000017941 */ /* 0x000fea0003800200 */
.L_x_26056:
[----:B------:R-:W-:Y:S01]  /*8730*/  IMAD.SHL.U32 R0, R0, 0x100000, RZ ;  /* 0x0010000000007824 */ /* 0x000fe200078e00ff */
[----:B------:R-:W-:-:S04]  /*8740*/  LEA R2, R2, 0x3b800000, 0x17 ;  /* 0x3b80000002027811 */ /* 0x000fc800078eb8ff */
[----:B------:R-:W-:-:S07]  /*8750*/  LOP3.LUT R0, R2, R0, R7, 0xfe, !PT ;  /* 0x0000000002007212 */ /* 0x000fce00078efe07 */
.L_x_26055:
[----:B------:R-:W-:Y:S05]  /*8760*/  BSYNC.RECONVERGENT B0 ;  /* 0x0000000000007941 */ /* 0x000fea0003800200 */
.L_x_26054:
[----:B------:R-:W-:Y:S01]  /*8770*/  F2FP.BF16.F32.PACK_AB R0, RZ, R0 ;  /* 0x00000000ff00723e */ /* 0x000fe200000010ff */
[----:B------:R-:W-:Y:S06]  /*8780*/  BRA `(.L_x_26039) ;  /* 0x0000000400187947 */ /* 0x000fec0003800000 */
.L_x_26052:
        /* <DEDUP_REMOVED lines=21> */
.L_x_26061:
[----:B------:R-:W-:Y:S05]  /*88e0*/  BSYNC.RECONVERGENT B1 ;  /* 0x0000000000017941 */ /* 0x000fea0003800200 */
.L_x_26060:
[----:B------:R-:W-:Y:S02]  /*88f0*/  SHF.L.U32 R0, R0, 0x15, RZ ;  /* 0x0000001500007819 */ /* 0x000fe400000006ff */
[----:B------:R-:W-:-:S04]  /*8900*/  LEA R2, R2, 0x37800000, 0x17 ;  /* 0x3780000002027811 */ /* 0x000fc800078eb8ff */
[----:B------:R-:W-:-:S07]  /*8910*/  LOP3.LUT R0, R2, R0, R7, 0xfe, !PT ;  /* 0x0000000002007212 */ /* 0x000fce00078efe07 */
.L_x_26059:
[----:B------:R-:W-:Y:S05]  /*8920*/  BSYNC.RECONVERGENT B0 ;  /* 0x0000000000007941 */ /* 0x000fea0003800200 */
.L_x_26058:
[----:B------:R-:W-:Y:S01]  /*8930*/  F2FP.BF16.F32.PACK_AB R0, RZ, R0 ;  /* 0x00000000ff00723e */ /* 0x000fe200000010ff */
[----:B------:R-:W-:Y:S06]  /*8940*/  BRA `(.L_x_26039) ;  /* 0x0000000000a87947 */ /* 0x000fec0003800000 */
.L_x_26051:
        /* <DEDUP_REMOVED lines=14> */
.L_x_26065:
[----:B------:R-:W-:Y:S05]  /*8a30*/  BSYNC.RECONVERGENT B0 ;  /* 0x0000000000007941 */ /* 0x000fea0003800200 */
.L_x_26064:
[----:B------:R-:W-:Y:S01]  /*8a40*/  F2FP.BF16.F32.PACK_AB R0, RZ, R0 ;  /* 0x00000000ff00723e */ /* 0x000fe200000010ff */
[----:B------:R-:W-:Y:S06]  /*8a50*/  BRA `(.L_x_26039) ;  /* 0x0000000000647947 */ /* 0x000fec0003800000 */
.L_x_26038:
        /* <DEDUP_REMOVED lines=16> */
.L_x_26066:
[----:B------:R-:W-:Y:S01]  /*8b60*/  PRMT R0, RZ, 0x7610, R0 ;  /* 0x00007610ff007816 */ /* 0x000fe20000000000 */
[----:B------:R-:W-:Y:S06]  /*8b70*/  BRA `(.L_x_26039) ;  /* 0x00000000001c7947 */ /* 0x000fec0003800000 */
.L_x_26063:
[----:B------:R-:W2:Y:S02]  /*8b80*/  LDG.E.64 R2, desc[UR36][R2.64] ;  /* 0x0000002402027981 */ /* 0x000ea4000c1e1b00 */
[----:B--2---:R-:W0:Y:S02]  /*8b90*/  I2F.U64 R0, R2 ;  /* 0x0000000200007312 */ /* 0x004e240000301000 */
[----:B0-----:R-:W-:Y:S01]  /*8ba0*/  F2FP.BF16.F32.PACK_AB R0, RZ, R0 ;  /* 0x00000000ff00723e */ /* 0x001fe200000010ff */
[----:B------:R-:W-:Y:S06]  /*8bb0*/  BRA `(.L_x_26039) ;  /* 0x00000000000c7947 */ /* 0x000fec0003800000 */
.L_x_26062:
[----:B------:R-:W2:Y:S02]  /*8bc0*/  LDG.E R2, desc[UR36][R2.64] ;  /* 0x0000002402027981 */ /* 0x000ea4000c1e1900 */
[----:B--2---:R-:W-:-:S04]  /*8bd0*/  I2FP.F32.U32 R0, R2 ;  /* 0x0000000200007245 */ /* 0x004fc80000201000 */
[----:B------:R-:W-:-:S07]  /*8be0*/  F2FP.BF16.F32.PACK_AB R0, RZ, R0 ;  /* 0x00000000ff00723e */ /* 0x000fce00000010ff */
.L_x_26039:
[----:B-----5:R-:W-:Y:S01]  /*8bf0*/  IMAD.U32 R0, R0, 0x10000, RZ ;  /* 0x0001000000007824 */ /* 0x020fe200078e00ff */
[----:B------:R-:W1:Y:S01]  /*8c00*/  LDCU.64 UR6, c[0x0][0x580] ;  /* 0x0000b000ff0677ac */ /* 0x000e620008000a00 */
[----:B------:R-:W-:Y:S02]  /*8c10*/  IMAD.MOV.U32 R5, RZ, RZ, 0x3ab5ebe6 ;  /* 0x3ab5ebe6ff057424 */ /* 0x000fe400078e00ff */
        /* <DEDUP_REMOVED lines=27> */
[----:B------:R0:W1:Y:S01]  /*8dd0*/  F2F.BF16.F32 R5, R4 ;  /* 0x0000000400057304 */ /* 0x0000620000202000 */
        /* <DEDUP_REMOVED lines=14> */
.L_x_26070:
[----:B-1----:R-:W-:-:S06]  /*8ec0*/  IMAD.U32 R5, R5, 0x10000, RZ ;  /* 0x0001000005057824 */ /* 0x002fcc00078e00ff */
[----:B0-----:R-:W0:Y:S02]  /*8ed0*/  F2I.S64.TRUNC R4, R5 ;  /* 0x0000000500047311 */ /* 0x001e24000020d900 */
[----:B0-----:R0:W-:Y:S01]  /*8ee0*/  STG.E.U8 desc[UR36][R2.64], R4 ;  /* 0x0000000402007986 */ /* 0x0011e2000c101124 */
[----:B------:R-:W-:Y:S05]  /*8ef0*/  BRA `(.L_x_26072) ;  /* 0x0000000c006c7947 */ /* 0x000fea0003800000 */
.L_x_26069:
[----:B------:R-:W-:-:S09]  /*8f00*/  UISETP.NE.AND UP0, UPT, UR4, 0x2, UPT ;  /* 0x000000020400788c */ /* 0x000fd2000bf05270 */
[----:B------:R-:W-:Y:S05]  /*8f10*/  BRA.U !UP0, `(.L_x_26073) ;  /* 0x0000000108307547 */ /* 0x000fea000b800000 */
[----:B------:R-:W-:-:S09]  /*8f20*/  UISETP.NE.AND UP0, UPT, UR4, 0x3, UPT ;  /* 0x000000030400788c */ /* 0x000fd2000bf05270 */
[----:B------:R-:W-:Y:S05]  /*8f30*/  BRA.U !UP0, `(.L_x_26074) ;  /* 0x0000000108187547 */ /* 0x000fea000b800000 */
[----:B------:R-:W-:-:S09]  /*8f40*/  UISETP.NE.AND UP0, UPT, UR4, 0x4, UPT ;  /* 0x000000040400788c */ /* 0x000fd2000bf05270 */
[----:B------:R-:W-:Y:S05]  /*8f50*/  BRA.U UP0, `(.L_x_26071) ;  /* 0x0000000900787547 */ /* 0x000fea000b800000 */
[----:B-1----:R-:W-:-:S06]  /*8f60*/  SHF.L.U32 R5, R5, 0x10, RZ ;  /* 0x0000001005057819 */ /* 0x002fcc00000006ff */
[----:B0-----:R-:W0:Y:S02]  /*8f70*/  F2I.S64.TRUNC R4, R5 ;  /* 0x0000000500047311 */ /* 0x001e24000020d900 */
[----:B0-----:R2:W-:Y:S01]  /*8f80*/  STG.E.64 desc[UR36][R2.64], R4 ;  /* 0x0000000402007986 */ /* 0x0015e2000c101b24 */
[----:B------:R-:W-:Y:S05]  /*8f90*/  BRA `(.L_x_26072) ;  /* 0x0000000c00447947 */ /* 0x000fea0003800000 */
.L_x_26074:
[----:B-1----:R-:W-:-:S06]  /*8fa0*/  IMAD.U32 R5, R5, 0x10000, RZ ;  /* 0x0001000005057824 */ /* 0x002fcc00078e00ff */
[----:B------:R-:W1:Y:S02]  /*8fb0*/  F2I.FTZ.TRUNC.NTZ R5, R5 ;  /* 0x0000000500057305 */ /* 0x000e64000021f100 */
[----:B-1----:R3:W-:Y:S01]  /*8fc0*/  STG.E desc[UR36][R2.64], R5 ;  /* 0x0000000502007986 */ /* 0x0027e2000c101924 */
[----:B------:R-:W-:Y:S05]  /*8fd0*/  BRA `(.L_x_26072) ;  /* 0x0000000c00347947 */ /* 0x000fea0003800000 */
.L_x_26073:
[----:B-1----:R-:W-:-:S06]  /*8fe0*/  IMAD.U32 R5, R5, 0x10000, RZ ;  /* 0x0001000005057824 */ /* 0x002fcc00078e00ff */
[----:B------:R-:W1:Y:S02]  /*8ff0*/  F2I.FTZ.TRUNC.NTZ R5, R5 ;  /* 0x0000000500057305 */ /* 0x000e64000021f100 */
[----:B-1----:R1:W-:Y:S01]  /*9000*/  STG.E.U16 desc[UR36][R2.64], R5 ;  /* 0x0000000502007986 */ /* 0x0023e2000c101524 */
[----:B------:R-:W-:Y:S05]  /*9010*/  BRA `(.L_x_26072) ;  /* 0x0000000c00247947 */ /* 0x000fea0003800000 */
.L_x_26068:
        /* <DEDUP_REMOVED lines=9> */
.L_x_26076:
[----:B-1----:R-:W-:-:S05]  /*90b0*/  IMAD.U32 R0, R5, 0x10000, RZ ;  /* 0x0001000005007824 */ /* 0x002fca00078e00ff */
[----:B------:R-:W-:-:S05]  /*90c0*/  F2FP.F16.F32.PACK_AB R0, RZ, R0 ;  /* 0x00000000ff00723e */ /* 0x000fca00000000ff */
[----:B------:R1:W-:Y:S01]  /*90d0*/  STG.E.U16 desc[UR36][R2.64], R0 ;  /* 0x0000000002007986 */ /* 0x0003e2000c101524 */
[----:B------:R-:W-:Y:S05]  /*90e0*/  BRA `(.L_x_26072) ;  /* 0x0000000800f07947 */ /* 0x000fea0003800000 */
.L_x_26075:
[----:B------:R-:W-:-:S09]  /*90f0*/  UISETP.NE.AND UP0, UPT, UR4, 0x7, UPT ;  /* 0x000000070400788c */ /* 0x000fd2000bf05270 */
[----:B------:R-:W-:Y:S05]  /*9100*/  BRA.U !UP0, `(.L_x_26077) ;  /* 0x0000000108347547 */ /* 0x000fea000b800000 */
[----:B------:R-:W-:-:S09]  /*9110*/  UISETP.NE.AND UP0, UPT, UR4, 0x8, UPT ;  /* 0x000000080400788c */ /* 0x000fd2000bf05270 */
[----:B------:R-:W-:Y:S05]  /*9120*/  BRA.U !UP0, `(.L_x_26078) ;  /* 0x0000000108187547 */ /* 0x000fea000b800000 */
[----:B------:R-:W-:-:S09]  /*9130*/  UISETP.NE.AND UP0, UPT, UR4, 0x9, UPT ;  /* 0x000000090400788c */ /* 0x000fd2000bf05270 */
[----:B------:R-:W-:Y:S05]  /*9140*/  BRA.U UP0, `(.L_x_26071) ;  /* 0x0000000500fc7547 */ /* 0x000fea000b800000 */
[----:B01----:R-:W-:Y:S01]  /*9150*/  IMAD.U32 R4, R5, 0x10000, RZ ;  /* 0x0001000005047824 */ /* 0x003fe200078e00ff */
[----:B------:R-:W-:-:S05]  /*9160*/  MOV R5, RZ ;  /* 0x000000ff00057202 */ /* 0x000fca0000000f00 */
[----:B------:R0:W-:Y:S01]  /*9170*/  STG.E.64 desc[UR36][R2.64], R4 ;  /* 0x0000000402007986 */ /* 0x0001e2000c101b24 */
[----:B------:R-:W-:Y:S05]  /*9180*/  BRA `(.L_x_26072) ;  /* 0x0000000800c87947 */ /* 0x000fea0003800000 */
.L_x_26078:
[----:B-1----:R-:W-:-:S05]  /*9190*/  IMAD.U32 R5, R5, 0x10000, RZ ;  /* 0x0001000005057824 */ /* 0x002fca00078e00ff */
[----:B------:R-:W-:-:S04]  /*91a0*/  F2FP.F16.F32.PACK_AB R5, RZ, R5 ;  /* 0x00000005ff05723e */ /* 0x000fc800000000ff */
[----:B------:R-:W-:-:S05]  /*91b0*/  PRMT R5, R5, 0x5410, RZ ;  /* 0x0000541005057816 */ /* 0x000fca00000000ff */
[----:B------:R1:W-:Y:S01]  /*91c0*/  STG.E desc[UR36][R2.64], R5 ;  /* 0x0000000502007986 */ /* 0x0003e2000c101924 */
[----:B------:R-:W-:Y:S05]  /*91d0*/  BRA `(.L_x_26072) ;  /* 0x0000000800b47947 */ /* 0x000fea0003800000 */
.L_x_26077:
[----:B01----:R-:W-:-:S04]  /*91e0*/  IMAD.U32 R4, R5, 0x10000, RZ ;  /* 0x0001000005047824 */ /* 0x003fc800078e00ff */
[----:B------:R-:W-:-:S06]  /*91f0*/  FMUL.FTZ R4, R4, 1 ;  /* 0x3f80000004047820 */ /* 0x000fcc0000410000 */
[----:B------:R-:W0:Y:S02]  /*9200*/  F2F.F64.F32 R4, R4 ;  /* 0x0000000400047310 */ /* 0x000e240000201800 */
[----:B0-----:R0:W-:Y:S01]  /*9210*/  STG.E.64 desc[UR36][R2.64], R4 ;  /* 0x0000000402007986 */ /* 0x0011e2000c101b24 */
[----:B------:R-:W-:Y:S05]  /*9220*/  BRA `(.L_x_26072) ;  /* 0x0000000800a07947 */ /* 0x000fea0003800000 */
.L_x_26067:
        /* <DEDUP_REMOVED lines=14> */
.L_x_26082:
[----:B-1----:R-:W-:Y:S01]  /*9310*/  IMAD.U32 R5, R5, 0x10000, RZ ;  /* 0x0001000005057824 */ /* 0x002fe200078e00ff */
[----:B------:R-:W-:Y:S01]  /*9320*/  BSSY.RECONVERGENT B0, `(.L_x_26083) ;  /* 0x0000013000007945 */ /* 0x000fe20003800200 */
[----:B------:R-:W-:-:S03]  /*9330*/  IMAD.MOV.U32 R0, RZ, RZ, 0x80 ;  /* 0x00000080ff007424 */ /* 0x000fc600078e00ff */
        /* <DEDUP_REMOVED lines=15> */
.L_x_26085:
[----:B------:R-:W-:-:S04]  /*9430*/  SHF.R.U32.HI R5, RZ, 0x18, R5 ;  /* 0x00000018ff057819 */ /* 0x000fc80000011605 */
[----:B------:R-:W-:-:S07]  /*9440*/  LOP3.LUT R0, R0, 0x80, R5, 0xf8, !PT ;  /* 0x0000008000007812 */ /* 0x000fce00078ef805 */
.L_x_26084:
[----:B------:R-:W-:Y:S05]  /*9450*/  BSYNC.RECONVERGENT B0 ;  /* 0x0000000000007941 */ /* 0x000fea0003800200 */
.L_x_26083:
[----:B------:R0:W-:Y:S01]  /*9460*/  STG.E.U8 desc[UR36][R2.64], R0 ;  /* 0x0000000002007986 */ /* 0x0001e2000c101124 */
[----:B------:R-:W-:Y:S05]  /*9470*/  BRA `(.L_x_26072) ;  /* 0x00000008000c7947 */ /* 0x000fea0003800000 */
.L_x_26081:
        /* <DEDUP_REMOVED lines=18> */
.L_x_26088:
[----:B------:R-:W-:-:S04]  /*95a0*/  SHF.R.U32.HI R5, RZ, 0x18, R5 ;  /* 0x00000018ff057819 */ /* 0x000fc80000011605 */
[----:B------:R-:W-:-:S07]  /*95b0*/  LOP3.LUT R0, R0, 0x80, R5, 0xf8, !PT ;  /* 0x0000008000007812 */ /* 0x000fce00078ef805 */
.L_x_26087:
[----:B------:R-:W-:Y:S05]  /*95c0*/  BSYNC.RECONVERGENT B0 ;  /* 0x0000000000007941 */ /* 0x000fea0003800200 */
.L_x_26086:
[----:B------:R0:W-:Y:S01]  /*95d0*/  STG.E.U8 desc[UR36][R2.64], R0 ;  /* 0x0000000002007986 */ /* 0x0001e2000c101124 */
[----:B------:R-:W-:Y:S05]  /*95e0*/  BRA `(.L_x_26072) ;  /* 0x0000000400b07947 */ /* 0x000fea0003800000 */
.L_x_26080:
        /* <DEDUP_REMOVED lines=22> */
.L_x_26090:
[----:B-1----:R-:W-:-:S06]  /*9750*/  SHF.L.U32 R5, R5, 0x10, RZ ;  /* 0x0000001005057819 */ /* 0x002fcc00000006ff */
[----:B0-----:R-:W0:Y:S02]  /*9760*/  F2I.U64.TRUNC R4, R5 ;  /* 0x0000000500047311 */ /* 0x001e24000020d800 */
[----:B0-----:R0:W-:Y:S01]  /*9770*/  STG.E.64 desc[UR36][R2.64], R4 ;  /* 0x0000000402007986 */ /* 0x0011e2000c101b24 */
[----:B------:R-:W-:Y:S05]  /*9780*/  BRA `(.L_x_26072) ;  /* 0x0000000400487947 */ /* 0x000fea0003800000 */
.L_x_26089:
[----:B-1----:R-:W-:-:S06]  /*9790*/  IMAD.U32 R5, R5, 0x10000, RZ ;  /* 0x0001000005057824 */ /* 0x002fcc00078e00ff */
[----:B------:R-:W1:Y:S02]  /*97a0*/  F2I.FTZ.U32.TRUNC.NTZ R5, R5 ;  /* 0x0000000500057305 */ /* 0x000e64000021f000 */
[----:B-1----:R1:W-:Y:S01]  /*97b0*/  STG.E desc[UR36][R2.64], R5 ;  /* 0x0000000502007986 */ /* 0x0023e2000c101924 */
[----:B------:R-:W-:Y:S05]  /*97c0*/  BRA `(.L_x_26072) ;  /* 0x0000000400387947 */ /* 0x000fea0003800000 */
.L_x_26079:
        /* <DEDUP_REMOVED lines=11> */
.L_x_26092:
[----:B-1----:R-:W-:Y:S02]  /*9880*/  SHF.L.U32 R5, R5, 0x10, RZ ;  /* 0x0000001005057819 */ /* 0x002fe400000006ff */
[----:B------:R-:W-:-:S03]  /*9890*/  CS2R R6, SRZ ;  /* 0x0000000000067805 */ /* 0x000fc6000001ff00 */
[----:B------:R-:W-:-:S06]  /*98a0*/  FMUL.FTZ R5, R5, 1 ;  /* 0x3f80000005057820 */ /* 0x000fcc0000410000 */
[----:B0-----:R-:W0:Y:S02]  /*98b0*/  F2F.F64.F32 R4, R5 ;  /* 0x0000000500047310 */ /* 0x001e240000201800 */
[----:B0-----:R0:W-:Y:S01]  /*98c0*/  STG.E.128 desc[UR36][R2.64], R4 ;  /* 0x0000000402007986 */ /* 0x0011e2000c101d24 */
[----:B------:R-:W-:Y:S05]  /*98d0*/  BRA `(.L_x_26072) ;  /* 0x0000000000f47947 */ /* 0x000fea0003800000 */
.L_x_26091:
[----:B------:R-:W-:-:S09]  /*98e0*/  UISETP.NE.AND UP0, UPT, UR4, 0xf, UPT ;  /* 0x0000000f0400788c */ /* 0x000fd2000bf05270 */
[----:B------:R-:W-:Y:S05]  /*98f0*/  BRA.U !UP0, `(.L_x_26093) ;  /* 0x0000000108e87547 */ /* 0x000fea000b800000 */
[----:B------:R-:W-:-:S09]  /*9900*/  UISETP.NE.AND UP0, UPT, UR4, 0x17, UPT ;  /* 0x000000170400788c */ /* 0x000fd2000bf05270 */
[----:B------:R-:W-:Y:S05]  /*9910*/  BRA.U !UP0, `(.L_x_26094) ;  /* 0x0000000108907547 */ /* 0x000fea000b800000 */
[----:B------:R-:W-:-:S09]  /*9920*/  UISETP.NE.AND UP0, UPT, UR4, 0x18, UPT ;  /* 0x000000180400788c */ /* 0x000fd2000bf05270 */
[----:B------:R-:W-:Y:S05]  /*9930*/  BRA.U !UP0, `(.L_x_26095) ;  /* 0x0000000108447547 */ /* 0x000fea000b800000 */
.L_x_26071:
[----:B------:R-:W-:Y:S01]  /*9940*/  MOV R0, 0x1c0 ;  /* 0x000001c000007802 */ /* 0x000fe20000000f00 */
        /* <DEDUP_REMOVED lines=15> */
.L_x_26096:
[----:B------:R-:W-:Y:S05]  /*9a40*/  BRA `(.L_x_26072) ;  /* 0x0000000000987947 */ /* 0x000fea0003800000 */
.L_x_26095:
[----:B-1----:R-:W-:Y:S01]  /*9a50*/  IMAD.U32 R7, R5, 0x10000, RZ ;  /* 0x0001000005077824 */ /* 0x002fe200078e00ff */
[----:B------:R-:W-:Y:S01]  /*9a60*/  BSSY.RECONVERGENT B0, `(.L_x_26097) ;  /* 0x000000c000007945 */ /* 0x000fe20003800200 */
[----:B------:R-:W-:-:S03]  /*9a70*/  IMAD.MOV.U32 R0, RZ, RZ, 0x7f ;  /* 0x0000007fff007424 */ /* 0x000fc600078e00ff */
        /* <DEDUP_REMOVED lines=10> */
.L_x_26098:
[----:B------:R-:W-:Y:S05]  /*9b20*/  BSYNC.RECONVERGENT B0 ;  /* 0x0000000000007941 */ /* 0x000fea0003800200 */
.L_x_26097:
[----:B------:R-:W-:-:S05]  /*9b30*/  LOP3.LUT R5, R0, 0x80, R5, 0xf8, !PT ;  /* 0x0000008000057812 */ /* 0x000fca00078ef805 */
[----:B------:R0:W-:Y:S01]  /*9b40*/  STG.E.U8 desc[UR36][R2.64], R5 ;  /* 0x0000000502007986 */ /* 0x0001e2000c101124 */
[----:B------:R-:W-:Y:S05]  /*9b50*/  BRA `(.L_x_26072) ;  /* 0x0000000000547947 */ /* 0x000fea0003800000 */
.L_x_26094:
[----:B-1----:R-:W-:Y:S01]  /*9b60*/  SHF.L.U32 R5, R5, 0x10, RZ ;  /* 0x0000001005057819 */ /* 0x002fe200000006ff */
[----:B------:R-:W-:Y:S03]  /*9b70*/  BSSY.RECONVERGENT B0, `(.L_x_26099) ;  /* 0x000000e000007945 */ /* 0x000fe60003800200 */
        /* <DEDUP_REMOVED lines=10> */
.L_x_26100:
[----:B------:R-:W-:Y:S01]  /*9c20*/  IMAD.MOV.U32 R0, RZ, RZ, 0x7f ;  /* 0x0000007fff007424 */ /* 0x000fe200078e00ff */
[----:B------:R-:W-:-:S04]  /*9c30*/  ISETP.GT.U32.AND P0, PT, R4, 0x7f800000, PT ;  /* 0x7f8000000400780c */ /* 0x000fc80003f04070 */
[----:B------:R-:W-:-:S09]  /*9c40*/  SEL R0, R0, 0x7c, P0 ;  /* 0x0000007c00007807 */ /* 0x000fd20000000000 */
.L_x_26101:
[----:B------:R-:W-:Y:S05]  /*9c50*/  BSYNC.RECONVERGENT B0 ;  /* 0x0000000000007941 */ /* 0x000fea0003800200 */
.L_x_26099:
[----:B------:R-:W-:-:S04]  /*9c60*/  SHF.R.U32.HI R5, RZ, 0x18, R5 ;  /* 0x00000018ff057819 */ /* 0x000fc80000011605 */
[----:B------:R-:W-:-:S05]  /*9c70*/  LOP3.LUT R5, R0, 0x80, R5, 0xf8, !PT ;  /* 0x0000008000057812 */ /* 0x000fca00078ef805 */
[----:B------:R0:W-:Y:S01]  /*9c80*/  STG.E.U8 desc[UR36][R2.64], R5 ;  /* 0x0000000502007986 */ /* 0x0001e2000c101124 */
[----:B------:R-:W-:Y:S05]  /*9c90*/  BRA `(.L_x_26072) ;  /* 0x0000000000047947 */ /* 0x000fea0003800000 */
.L_x_26093:
[----:B-1----:R1:W-:Y:S02]  /*9ca0*/  STG.E.U16 desc[UR36][R2.64], R5 ;  /* 0x0000000502007986 */ /* 0x0023e4000c101524 */
.L_x_26072:
[----:B------:R-:W-:-:S07]  /*9cb0*/  VIADD R17, R17, 0x80 ;  /* 0x0000008011117836 */ /* 0x000fce0000000000 */
.L_x_26032:
[----:B------:R-:W-:Y:S05]  /*9cc0*/  BSYNC.RECONVERGENT B6 ;  /* 0x0000000000067941 */ /* 0x000fea0003800200 */
.L_x_26031:
[----:B------:R-:W5:Y:S02]  /*9cd0*/  LDCU UR4, c[0x0][0x380] ;  /* 0x00007000ff0477ac */ /* 0x000f640008000800 */
[----:B-----5:R-:W-:-:S13]  /*9ce0*/  ISETP.GE.AND P0, PT, R17, UR4, PT ;  /* 0x0000000411007c0c */ /* 0x020fda000bf06270 */
[----:B------:R-:W-:Y:S05]  /*9cf0*/  @P0 EXIT ;  /* 0x000000000000094d */ /* 0x000fea0003800000 */
[----:B------:R-:W5:Y:S01]  /*9d00*/  LDCU UR4, c[0x0][0x388] ;  /* 0x00007100ff0477ac */ /* 0x000f620008000800 */
[----:B01----:R-:W-:Y:S01]  /*9d10*/  MOV R0, RZ ;  /* 0x000000ff00007202 */ /* 0x003fe20000000f00 */
        /* <DEDUP_REMOVED lines=301> */
.L_x_26102:
[----:B------:R-:W0:Y:S01]  /*aff0*/  LDCU.128 UR8, c[0x0][0x580] ;  /* 0x0000b000ff0877ac */ /* 0x000e220008000c00 */
[----:B------:R-:W-:-:S04]  /*b000*/  UPRMT UR4, UR41, 0x9910, URZ ;  /* 0x0000991029047896 */ /* 0x000fc800080000ff */
[----:B------:R-:W-:Y:S01]  /*b010*/  UISETP.GT.AND UP0, UPT, UR4, 0x9, UPT ;  /* 0x000000090400788c */ /* 0x000fe2000bf04270 */
[----:B0-----:R-:W-:Y:S02]  /*b020*/  IADD3 R16, P0, PT, R16, UR8, RZ ;  /* 0x0000000810107c10 */ /* 0x001fe4000ff1e0ff */
[----:B--234-:R-:W-:-:S03]  /*b030*/  IADD3 R2, P1, PT, R0, UR10, RZ ;  /* 0x0000000a00027c10 */ /* 0x01cfc6000ff3e0ff */
        /* <DEDUP_REMOVED lines=15> */
.L_x_26106:
[----:B------:R-:W2:Y:S02]  /*b130*/  LDG.E.U8 R2, desc[UR36][R2.64] ;  /* 0x0000002402027981 */ /* 0x000ea4000c1e1100 */
[----:B--2---:R-:W-:-:S04]  /*b140*/  I2FP.F32.U32 R0, R2 ;  /* 0x0000000200007245 */ /* 0x004fc80000201000 */
[----:B------:R-:W-:Y:S01]  /*b150*/  F2FP.BF16.F32.PACK_AB R0, RZ, R0 ;  /* 0x00000000ff00723e */ /* 0x000fe200000010ff */
[----:B------:R-:W-:Y:S06]  /*b160*/  BRA `(.L_x_26108) ;  /* 0x0000000c00a47947 */ /* 0x000fec0003800000 */
.L_x_26105:
        /* <DEDUP_REMOVED lines=10> */
.L_x_26110:
[----:B------:R-:W2:Y:S02]  /*b210*/  LDG.E R2, desc[UR36][R2.64] ;  /* 0x0000002402027981 */ /* 0x000ea4000c1e1900 */
[----:B--2---:R-:W-:-:S04]  /*b220*/  I2FP.F32.S32 R0, R2 ;  /* 0x0000000200007245 */ /* 0x004fc80000201400 */
[----:B------:R-:W-:Y:S01]  /*b230*/  F2FP.BF16.F32.PACK_AB R0, RZ, R0 ;  /* 0x00000000ff00723e */ /* 0x000fe200000010ff */
[----:B------:R-:W-:Y:S06]  /*b240*/  BRA `(.L_x_26108) ;  /* 0x0000000c006c7947 */ /* 0x000fec0003800000 */
.L_x_26109:
[----:B------:R-:W2:Y:S02]  /*b250*/  LDG.E.U16 R2, desc[UR36][R2.64] ;  /* 0x0000002402027981 */ /* 0x000ea4000c1e1500 */
[----:B--2---:R-:W0:Y:S02]  /*b260*/  I2F.S16 R0, R2 ;  /* 0x0000000200007306 */ /* 0x004e240000101400 */
[----:B0-----:R-:W-:Y:S01]  /*b270*/  F2FP.BF16.F32.PACK_AB R0, RZ, R0 ;  /* 0x00000000ff00723e */ /* 0x001fe200000010ff */
[----:B------:R-:W-:Y:S06]  /*b280*/  BRA `(.L_x_26108) ;  /* 0x0000000c005c7947 */ /* 0x000fec0003800000 */
.L_x_26104:
        /* <DEDUP_REMOVED lines=9> */
.L_x_26112:
[----:B------:R-:W2:Y:S02]  /*b320*/  LDG.E.U16 R0, desc[UR36][R2.64] ;  /* 0x0000002402007981 */ /* 0x000ea4000c1e1500 */
[----:B--2---:R-:W-:-:S05]  /*b330*/  HADD2.F32 R0, -RZ, R0.H0_H0 ;  /* 0x20000000ff007230 */ /* 0x004fca0000004100 */
[----:B------:R-:W-:Y:S01]  /*b340*/  F2FP.BF16.F32.PACK_AB R0, RZ, R0 ;  /* 0x00000000ff00723e */ /* 0x000fe200000010ff */
[----:B------:R-:W-:Y:S06]  /*b350*/  BRA `(.L_x_26108) ;  /* 0x0000000c00287947 */ /* 0x000fec0003800000 */
.L_x_26111:
        /* <DEDUP_REMOVED lines=9> */
.L_x_26114:
[----:B------:R-:W2:Y:S02]  /*b3f0*/  LDG.E.U16 R2, desc[UR36][R2.64] ;  /* 0x0000002402027981 */ /* 0x000ea4000c1e1500 */
[----:B--2---:R-:W-:-:S05]  /*b400*/  HADD2.F32 R0, -RZ, R2.H0_H0 ;  /* 0x20000002ff007230 */ /* 0x004fca0000004100 */
[----:B------:R-:W-:Y:S01]  /*b410*/  F2FP.BF16.F32.PACK_AB R0, RZ, R0 ;  /* 0x00000000ff00723e */ /* 0x000fe200000010ff */
[----:B------:R-:W-:Y:S06]  /*b420*/  BRA `(.L_x_26108) ;  /* 0x0000000800f47947 */ /* 0x000fec0003800000 */
.L_x_26113:
        /* <DEDUP_REMOVED lines=12> */
.L_x_26103:
        /* <DEDUP_REMOVED lines=13> */
.L_x_26117:
        /* <DEDUP_REMOVED lines=12> */
.L_x_26116:
        /* <DEDUP_REMOVED lines=27> */
.L_x_26119:
        /* <DEDUP_REMOVED lines=13> */
.L_x_26118:
[----:B------:R0:W5:Y:S01]  /*b900*/  LDG.E.U16 R0, desc[UR36][R2.64] ;  /* 0x0000002402007981 */ /* 0x000162000c1e1500 */
[----:B------:R-:W-:Y:S05]  /*b910*/  BRA `(.L_x_26108) ;  /* 0x0000000400b87947 */ /* 0x000fea0003800000 */
.L_x_26115:
        /* <DEDUP_REMOVED lines=12> */
.L_x_26122:
        /* <DEDUP_REMOVED lines=21> */
.L_x_26126:
[----:B------:R-:W-:Y:S05]  /*bb30*/  BSYNC.RECONVERGENT B1 ;  /* 0x0000000000017941 */ /* 0x000fea0003800200 */
.L_x_26125:
[----:B------:R-:W-:Y:S01]  /*bb40*/  IMAD.SHL.U32 R0, R0, 0x100000, RZ ;  /* 0x0010000000007824 */ /* 0x000fe200078e00ff */
[----:B------:R-:W-:-:S04]  /*bb50*/  LEA R2, R2, 0x3b800000, 0x17 ;  /* 0x3b80000002027811 */ /* 0x000fc800078eb8ff */
[----:B------:R-:W-:-:S07]  /*bb60*/  LOP3.LUT R0, R2, R0, R7, 0xfe, !PT ;  /* 0x0000000002007212 */ /* 0x000fce00078efe07 */
.L_x_26124:
[----:B------:R-:W-:Y:S05]  /*bb70*/  BSYNC.RECONVERGENT B0 ;  /* 0x0000000000007941 */ /* 0x000fea0003800200 */
.L_x_26123:
[----:B------:R-:W-:Y:S01]  /*bb80*/  F2FP.BF16.F32.PACK_AB R0, RZ, R0 ;  /* 0x00000000ff00723e */ /* 0x000fe200000010ff */
[----:B------:R-:W-:Y:S06]  /*bb90*/  BRA `(.L_x_26108) ;  /* 0x0000000400187947 */ /* 0x000fec0003800000 */
.L_x_26121:
        /* <DEDUP_REMOVED lines=21> */
.L_x_26130:
[----:B------:R-:W-:Y:S05]  /*bcf0*/  BSYNC.RECONVERGENT B1 ;  /* 0x0000000000017941 */ /* 0x000fea0003800200 */
.L_x_26129:
[----:B------:R-:W-:Y:S02]  /*bd00*/  SHF.L.U32 R0, R0, 0x15, RZ ;  /* 0x0000001500007819 */ /* 0x000fe400000006ff */
[----:B------:R-:W-:-:S04]  /*bd10*/  LEA R2, R2, 0x37800000, 0x17 ;  /* 0x3780000002027811 */ /* 0x000fc800078eb8ff */
[----:B------:R-:W-:-:S07]  /*bd20*/  LOP3.LUT R0, R2, R0, R7, 0xfe, !PT ;  /* 0x0000000002007212 */ /* 0x000fce00078efe07 */
.L_x_26128:
[----:B------:R-:W-:Y:S05]  /*bd30*/  BSYNC.RECONVERGENT B0 ;  /* 0x0000000000007941 */ /* 0x000fea0003800200 */
.L_x_26127:
[----:B------:R-:W-:Y:S01]  /*bd40*/  F2FP.BF16.F32.PACK_AB R0, RZ, R0 ;  /* 0x00000000ff00723e */ /* 0x000fe200000010ff */
[----:B------:R-:W-:Y:S06]  /*bd50*/  BRA `(.L_x_26108) ;  /* 0x0000000000a87947 */ /* 0x000fec0003800000 */
.L_x_26120:
        /* <DEDUP_REMOVED lines=14> */
.L_x_26134:
[----:B------:R-:W-:Y:S05]  /*be40*/  BSYNC.RECONVERGENT B0 ;  /* 0x0000000000007941 */ /* 0x000fea0003800200 */
.L_x_26133:
[----:B------:R-:W-:Y:S01]  /*be50*/  F2FP.BF16.F32.PACK_AB R0, RZ, R0 ;  /* 0x00000000ff00723e */ /* 0x000fe200000010ff */
[----:B------:R-:W-:Y:S06]  /*be60*/  BRA `(.L_x_26108) ;  /* 0x0000000000647947 */ /* 0x000fec0003800000 */
.L_x_26107:
        /* <DEDUP_REMOVED lines=16> */
.L_x_26135:
[----:B------:R-:W-:Y:S01]  /*bf70*/  PRMT R0, RZ, 0x7610, R0 ;  /* 0x00007610ff007816 */ /* 0x000fe20000000000 */
[----:B------:R-:W-:Y:S06]  /*bf80*/  BRA `(.L_x_26108) ;  /* 0x00000000001c7947 */ /* 0x000fec0003800000 */
.L_x_26132:
[----:B------:R-:W2:Y:S02]  /*bf90*/  LDG.E.64 R2, desc[UR36][R2.64] ;  /* 0x0000002402027981 */ /* 0x000ea4000c1e1b00 */
[----:B--2---:R-:W0:Y:S02]  /*bfa0*/  I2F.U64 R0, R2 ;  /* 0x0000000200007312 */ /* 0x004e240000301000 */
[----:B0-----:R-:W-:Y:S01]  /*bfb0*/  F2FP.BF16.F32.PACK_AB R0, RZ, R0 ;  /* 0x00000000ff00723e */ /* 0x001fe200000010ff */
[----:B------:R-:W-:Y:S06]  /*bfc0*/  BRA `(.L_x_26108) ;  /* 0x00000000000c7947 */ /* 0x000fec0003800000 */
.L_x_26131:
[----:B------:R-:W2:Y:S02]  /*bfd0*/  LDG.E R2, desc[UR36][R2.64] ;  /* 0x0000002402027981 */ /* 0x000ea4000c1e1900 */
[----:B--2---:R-:W-:-:S04]  /*bfe0*/  I2FP.F32.U32 R0, R2 ;  /* 0x0000000200007245 */ /* 0x004fc80000201000 */
[----:B------:R-:W-:-:S07]  /*bff0*/  F2FP.BF16.F32.PACK_AB R0, RZ, R0 ;  /* 0x00000000ff00723e */ /* 0x000fce00000010ff */
.L_x_26108:
[----:B-----5:R-:W-:Y:S01]  /*c000*/  IMAD.U32 R0, R0, 0x10000, RZ ;  /* 0x0001000000007824 */ /* 0x020fe200078e00ff */
[----:B------:R-:W-:Y:S01]  /*c010*/  UPRMT UR4, UR42, 0x9910, URZ ;  /* 0x000099102a047896 */ /* 0x000fe200080000ff */
[----:B------:R-:W-:Y:S02]  /*c020*/  IMAD.MOV.U32 R5, RZ, RZ, 0x3ab5ebe6 ;  /* 0x3ab5ebe6ff057424 */ /* 0x000fe400078e00ff */
[C---:B0-----:R-:W-:Y:S01]  /*c030*/  FMUL.FTZ R2, R0.reuse, 1.4426950216293334961 ;  /* 0x3fb8aa3b00027820 */ /* 0x041fe20000410000 */
        /* <DEDUP_REMOVED lines=23> */
[----:B------:R-:W-:-:S04]  /*c1b0*/  @!P0 FADD.FTZ R2, R0, R0 ;  /* 0x0000000000028221 */ /* 0x000fc80000010000 */
[----:B------:R0:W1:Y:S01]  /*c1c0*/  F2F.BF16.F32 R3, R2 ;  /* 0x0000000200037304 */ /* 0x0000620000202000 */
        /* <DEDUP_REMOVED lines=9> */
[----:B-1----:R-:W-:-:S04]  /*c260*/  SHF.L.U32 R0, R3, 0x10, RZ ;  /* 0x0000001003007819 */ /* 0x002fc800000006ff */
[----:B------:R-:W1:Y:S02]  /*c270*/  F2I.FTZ.TRUNC.NTZ R3, R0 ;  /* 0x0000000000037305 */ /* 0x000e64000021f100 */
[----:B-1----:R-:W-:Y:S01]  /*c280*/  STG.E.U8 desc[UR36][R16.64], R3 ;  /* 0x0000000310007986 */ /* 0x002fe2000c101124 */
[----:B------:R-:W-:Y:S05]  /*c290*/  EXIT ;  /* 0x000000000000794d */ /* 0x000fea0003800000 */
.L_x_26139:
[----:B-1----:R-:W-:-:S06]  /*c2a0*/  IMAD.U32 R3, R3, 0x10000, RZ ;  /* 0x0001000003037824 */ /* 0x002fcc00078e00ff */
[----:B0-----:R-:W0:Y:S02]  /*c2b0*/  F2I.S64.TRUNC R2, R3 ;  /* 0x0000000300027311 */ /* 0x001e24000020d900 */
[----:B0-----:R-:W-:Y:S01]  /*c2c0*/  STG.E.U8 desc[UR36][R16.64], R2 ;  /* 0x0000000210007986 */ /* 0x001fe2000c101124 */
[----:B------:R-:W-:Y:S05]  /*c2d0*/  EXIT ;  /* 0x000000000000794d */ /* 0x000fea0003800000 */
.L_x_26138:
        /* <DEDUP_REMOVED lines=8> */
[----:B0-----:R-:W-:Y:S01]  /*c360*/  STG.E.64 desc[UR36][R16.64], R2 ;  /* 0x0000000210007986 */ /* 0x001fe2000c101b24 */
[----:B------:R-:W-:Y:S05]  /*c370*/  EXIT ;  /* 0x000000000000794d */ /* 0x000fea0003800000 */
.L_x_26142:
[----:B-1----:R-:W-:-:S06]  /*c380*/  SHF.L.U32 R3, R3, 0x10, RZ ;  /* 0x0000001003037819 */ /* 0x002fcc00000006ff */
[----:B------:R-:W1:Y:S02]  /*c390*/  F2I.FTZ.TRUNC.NTZ R3, R3 ;  /* 0x0000000300037305 */ /* 0x000e64000021f100 */
[----:B-1----:R-:W-:Y:S01]  /*c3a0*/  STG.E desc[UR36][R16.64], R3 ;  /* 0x0000000310007986 */ /* 0x002fe2000c101924 */
[----:B------:R-:W-:Y:S05]  /*c3b0*/  EXIT ;  /* 0x000000000000794d */ /* 0x000fea0003800000 */
.L_x_26141:
[----:B-1----:R-:W-:-:S06]  /*c3c0*/  IMAD.U32 R3, R3, 0x10000, RZ ;  /* 0x0001000003037824 */ /* 0x002fcc00078e00ff */
[----:B------:R-:W1:Y:S02]  /*c3d0*/  F2I.FTZ.TRUNC.NTZ R3, R3 ;  /* 0x0000000300037305 */ /* 0x000e64000021f100 */
[----:B-1----:R-:W-:Y:S01]  /*c3e0*/  STG.E.U16 desc[UR36][R16.64], R3 ;  /* 0x0000000310007986 */ /* 0x002fe2000c101524 */
[----:B------:R-:W-:Y:S05]  /*c3f0*/  EXIT ;  /* 0x000000000000794d */ /* 0x000fea0003800000 */
.L_x_26137:
        /* <DEDUP_REMOVED lines=9> */
.L_x_26144:
[----:B-1----:R-:W-:-:S04]  /*c490*/  SHF.L.U32 R0, R3, 0x10, RZ ;  /* 0x0000001003007819 */ /* 0x002fc800000006ff */
[----:B------:R-:W-:-:S05]  /*c4a0*/  F2FP.F16.F32.PACK_AB R0, RZ, R0 ;  /* 0x00000000ff00723e */ /* 0x000fca00000000ff */
[----:B------:R-:W-:Y:S01]  /*c4b0*/  STG.E.U16 desc[UR36][R16.64], R0 ;  /* 0x0000000010007986 */ /* 0x000fe2000c101524 */
[----:B------:R-:W-:Y:S05]  /*c4c0*/  EXIT ;  /* 0x000000000000794d */ /* 0x000fea0003800000 */
.L_x_26143:
[----:B------:R-:W-:-:S09]  /*c4d0*/  UISETP.NE.AND UP0, UPT, UR4, 0x7, UPT ;  /* 0x000000070400788c */ /* 0x000fd2000bf05270 */
[----:B------:R-:W-:Y:S05]  /*c4e0*/  BRA.U !UP0, `(.L_x_26145) ;  /* 0x0000000108347547 */ /* 0x000fea000b800000 */
[----:B------:R-:W-:-:S09]  /*c4f0*/  UISETP.NE.AND UP0, UPT, UR4, 0x8, UPT ;  /* 0x000000080400788c */ /* 0x000fd2000bf05270 */
[----:B------:R-:W-:Y:S05]  /*c500*/  BRA.U !UP0, `(.L_x_26146) ;  /* 0x0000000108187547 */ /* 0x000fea000b800000 */
[----:B------:R-:W-:-:S09]  /*c510*/  UISETP.NE.AND UP0, UPT, UR4, 0x9, UPT ;  /* 0x000000090400788c */ /* 0x000fd2000bf05270 */
[----:B------:R-:W-:Y:S05]  /*c520*/  BRA.U UP0, `(.L_x_26140) ;  /* 0x0000000500fc7547 */ /* 0x000fea000b800000 */
[----:B01----:R-:W-:Y:S02]  /*c530*/  IMAD.U32 R2, R3, 0x10000, RZ ;  /* 0x0001000003027824 */ /* 0x003fe400078e00ff */
[----:B------:R-:W-:-:S05]  /*c540*/  IMAD.MOV.U32 R3, RZ, RZ, RZ ;  /* 0x000000ffff037224 */ /* 0x000fca00078e00ff */
[----:B------:R-:W-:Y:S01]  /*c550*/  STG.E.64 desc[UR36][R16.64], R2 ;  /* 0x0000000210007986 */ /* 0x000fe2000c101b24 */
[----:B------:R-:W-:Y:S05]  /*c560*/  EXIT ;  /* 0x000000000000794d */ /* 0x000fea0003800000 */
.L_x_26146:
[----:B-1----:R-:W-:-:S04]  /*c570*/  SHF.L.U32 R3, R3, 0x10, RZ ;  /* 0x0000001003037819 */ /* 0x002fc800000006ff */
[----:B------:R-:W-:-:S04]  /*c580*/  F2FP.F16.F32.PACK_AB R3, RZ, R3 ;  /* 0x00000003ff03723e */ /* 0x000fc800000000ff */
[----:B------:R-:W-:-:S05]  /*c590*/  PRMT R3, R3, 0x5410, RZ ;  /* 0x0000541003037816 */ /* 0x000fca00000000ff */
[----:B------:R-:W-:Y:S01]  /*c5a0*/  STG.E desc[UR36][R16.64], R3 ;  /* 0x0000000310007986 */ /* 0x000fe2000c101924 */
[----:B------:R-:W-:Y:S05]  /*c5b0*/  EXIT ;  /* 0x000000000000794d */ /* 0x000fea0003800000 */
.L_x_26145:
[----:B01----:R-:W-:-:S04]  /*c5c0*/  IMAD.U32 R2, R3, 0x10000, RZ ;  /* 0x0001000003027824 */ /* 0x003fc800078e00ff */
[----:B------:R-:W-:-:S06]  /*c5d0*/  FMUL.FTZ R2, R2, 1 ;  /* 0x3f80000002027820 */ /* 0x000fcc0000410000 */
[----:B------:R-:W0:Y:S02]  /*c5e0*/  F2F.F64.F32 R2, R2 ;  /* 0x0000000200027310 */ /* 0x000e240000201800 */
[----:B0-----:R-:W-:Y:S01]  /*c5f0*/  STG.E.64 desc[UR36][R16.64], R2 ;  /* 0x0000000210007986 */ /* 0x001fe2000c101b24 */
[----:B------:R-:W-:Y:S05]  /*c600*/  EXIT ;  /* 0x000000000000794d */ /* 0x000fea0003800000 */
.L_x_26136:
        /* <DEDUP_REMOVED lines=14> */
.L_x_26150:
[----:B-1----:R-:W-:Y:S01]  /*c6f0*/  SHF.L.U32 R3, R3, 0x10, RZ ;  /* 0x0000001003037819 */ /* 0x002fe200000006ff */
[----:B------:R-:W-:Y:S01]  /*c700*/  BSSY.RECONVERGENT B0, `(.L_x_26151) ;  /* 0x0000013000007945 */ /* 0x000fe20003800200 */
[----:B------:R-:W-:Y:S02]  /*c710*/  IMAD.MOV.U32 R8, RZ, RZ, 0x80 ;  /* 0x00000080ff087424 */ /* 0x000fe400078e00ff */
        /* <DEDUP_REMOVED lines=14> */
.L_x_26153:
[----:B------:R-:W-:-:S04]  /*c800*/  SHF.R.U32.HI R3, RZ, 0x18, R3 ;  /* 0x00000018ff037819 */ /* 0x000fc80000011603 */
[----:B------:R-:W-:-:S04]  /*c810*/  LOP3.LUT R0, R0, 0x80, R3, 0xf8, !PT ;  /* 0x0000008000007812 */ /* 0x000fc800078ef803 */
[----:B------:R-:W-:-:S07]  /*c820*/  PRMT R8, R0, 0x7610, R8 ;  /* 0x0000761000087816 */ /* 0x000fce0000000008 */
.L_x_26152:
[----:B------:R-:W-:Y:S05]  /*c830*/  BSYNC.RECONVERGENT B0 ;  /* 0x0000000000007941 */ /* 0x000fea0003800200 */
.L_x_26151:
[----:B------:R-:W-:Y:S01]  /*c840*/  STG.E.U8 desc[UR36][R16.64], R8 ;  /* 0x0000000810007986 */ /* 0x000fe2000c101124 */
[----:B------:R-:W-:Y:S05]  /*c850*/  EXIT ;  /* 0x000000000000794d */ /* 0x000fea0003800000 */
.L_x_26149:
        /* <DEDUP_REMOVED lines=17> */
.L_x_26156:
[----:B------:R-:W-:-:S04]  /*c970*/  SHF.R.U32.HI R3, RZ, 0x18, R3 ;  /* 0x00000018ff037819 */ /* 0x000fc80000011603 */
[----:B------:R-:W-:-:S04]  /*c980*/  LOP3.LUT R0, R0, 0x80, R3, 0xf8, !PT ;  /* 0x0000008000007812 */ /* 0x000fc800078ef803 */
[----:B------:R-:W-:-:S07]  /*c990*/  PRMT R8, R0, 0x7610, R8 ;  /* 0x0000761000087816 */ /* 0x000fce0000000008 */
.L_x_26155:
[----:B------:R-:W-:Y:S05]  /*c9a0*/  BSYNC.RECONVERGENT B0 ;  /* 0x0000000000007941 */ /* 0x000fea0003800200 */
.L_x_26154:
[----:B------:R-:W-:Y:S01]  /*c9b0*/  STG.E.U8 desc[UR36][R16.64], R8 ;  /* 0x0000000810007986 */ /* 0x000fe2000c101124 */
[----:B------:R-:W-:Y:S05]  /*c9c0*/  EXIT ;  /* 0x000000000000794d */ /* 0x000fea0003800000 */
.L_x_26148:
        /* <DEDUP_REMOVED lines=22> */
.L_x_26158:
[----:B-1----:R-:W-:-:S06]  /*cb30*/  SHF.L.U32 R3, R3, 0x10, RZ ;  /* 0x0000001003037819 */ /* 0x002fcc00000006ff */
[----:B0-----:R-:W0:Y:S02]  /*cb40*/  F2I.U64.TRUNC R2, R3 ;  /* 0x0000000300027311 */ /* 0x001e24000020d800 */
[----:B0-----:R-:W-:Y:S01]  /*cb50*/  STG.E.64 desc[UR36][R16.64], R2 ;  /* 0x0000000210007986 */ /* 0x001fe2000c101b24 */
[----:B------:R-:W-:Y:S05]  /*cb60*/  EXIT ;  /* 0x000000000000794d */ /* 0x000fea0003800000 */
.L_x_26157:
[----:B-1----:R-:W-:-:S06]  /*cb70*/  IMAD.U32 R3, R3, 0x10000, RZ ;  /* 0x0001000003037824 */ /* 0x002fcc00078e00ff */
[----:B------:R-:W1:Y:S02]  /*cb80*/  F2I.FTZ.U32.TRUNC.NTZ R3, R3 ;  /* 0x0000000300037305 */ /* 0x000e64000021f000 */
[----:B-1----:R-:W-:Y:S01]  /*cb90*/  STG.E desc[UR36][R16.64], R3 ;  /* 0x0000000310007986 */ /* 0x002fe2000c101924 */
[----:B------:R-:W-:Y:S05]  /*cba0*/  EXIT ;  /* 0x000000000000794d */ /* 0x000fea0003800000 */
.L_x_26147:
        /* <DEDUP_REMOVED lines=11> */
.L_x_26160:
[----:B-1----:R-:W-:Y:S02]  /*cc60*/  SHF.L.U32 R3, R3, 0x10, RZ ;  /* 0x0000001003037819 */ /* 0x002fe400000006ff */
[----:B------:R-:W-:-:S03]  /*cc70*/  CS2R R6, SRZ ;  /* 0x0000000000067805 */ /* 0x000fc6000001ff00 */
[----:B------:R-:W-:-:S04]  /*cc80*/  FMUL.FTZ R3, R3, 1 ;  /* 0x3f80000003037820 */ /* 0x000fc80000410000 */
[----:B------:R-:W1:Y:S02]  /*cc90*/  F2F.F64.F32 R4, R3 ;  /* 0x0000000300047310 */ /* 0x000e640000201800 */
[----:B-1----:R-:W-:Y:S01]  /*cca0*/  STG.E.128 desc[UR36][R16.64], R4 ;  /* 0x0000000410007986 */ /* 0x002fe2000c101d24 */
[----:B------:R-:W-:Y:S05]  /*ccb0*/  EXIT ;  /* 0x000000000000794d */ /* 0x000fea0003800000 */
.L_x_26159:
[----:B------:R-:W-:-:S09]  /*ccc0*/  UISETP.NE.AND UP0, UPT, UR4, 0xf, UPT ;  /* 0x0000000f0400788c */ /* 0x000fd2000bf05270 */
[----:B------:R-:W-:Y:S05]  /*ccd0*/  BRA.U !UP0, `(.L_x_26161) ;  /* 0x0000000108e87547 */ /* 0x000fea000b800000 */
[----:B------:R-:W-:-:S09]  /*cce0*/  UISETP.NE.AND UP0, UPT, UR4, 0x17, UPT ;  /* 0x000000170400788c */ /* 0x000fd2000bf05270 */
[----:B------:R-:W-:Y:S05]  /*ccf0*/  BRA.U !UP0, `(.L_x_26162) ;  /* 0x0000000108907547 */ /* 0x000fea000b800000 */
[----:B------:R-:W-:-:S09]  /*cd00*/  UISETP.NE.AND UP0, UPT, UR4, 0x18, UPT ;  /* 0x000000180400788c */ /* 0x000fd2000bf05270 */
[----:B------:R-:W-:Y:S05]  /*cd10*/  BRA.U !UP0, `(.L_x_26163) ;  /* 0x0000000108447547 */ /* 0x000fea000b800000 */
.L_x_26140:
[----:B------:R-:W-:Y:S01]  /*cd20*/  MOV R0, 0x1c0 ;  /* 0x000001c000007802 */ /* 0x000fe20000000f00 */
[----:B------:R-:W2:Y:S01]  /*cd30*/  LDCU.64 UR4, c[0x4][0x1a0] ;  /* 0x01003400ff0477ac */ /* 0x000ea20008000a00 */
[----:B------:R-:W-:Y:S02]  /*cd40*/  HFMA2 R13, -RZ, RZ, 0, 0 ;  /* 0x00000000ff0d7431 */ /* 0x000fe400000001ff */
[----:B------:R-:W-:Y:S01]  /*cd50*/  IMAD.MOV.U32 R8, RZ, RZ, 0x65 ;  /* 0x00000065ff087424 */ /* 0x000fe200078e00ff */
[----:B01----:R0:W1:Y:S01]  /*cd60*/  LDC.64 R2, c[0x4][R0] ;  /* 0x0100000000027b82 */ /* 0x0030620000000a00 */
[----:B------:R-:W3:Y:S01]  /*cd70*/  LDCU.64 UR6, c[0x4][0x1a8] ;  /* 0x01003500ff0677ac */ /* 0x000ee20008000a00 */
[----:B------:R-:W-:Y:S01]  /*cd80*/  IMAD.MOV.U32 R12, RZ, RZ, 0x1 ;  /* 0x00000001ff0c7424 */ /* 0x000fe200078e00ff */
[----:B------:R-:W4:Y:S01]  /*cd90*/  LDCU.64 UR8, c[0x4][0x98] ;  /* 0x01001300ff0877ac */ /* 0x000f220008000a00 */
[----:B--2---:R-:W-:Y:S02]  /*cda0*/  IMAD.U32 R4, RZ, RZ, UR4 ;  /* 0x00000004ff047e24 */ /* 0x004fe4000f8e00ff */
[----:B------:R-:W-:Y:S01]  /*cdb0*/  IMAD.U32 R5, RZ, RZ, UR5 ;  /* 0x00000005ff057e24 */ /* 0x000fe2000f8e00ff */
[----:B---3--:R-:W-:Y:S01]  /*cdc0*/  MOV R6, UR6 ;  /* 0x0000000600067c02 */ /* 0x008fe20008000f00 */
[----:B------:R-:W-:-:S02]  /*cdd0*/  IMAD.U32 R7, RZ, RZ, UR7 ;  /* 0x00000007ff077e24 */ /* 0x000fc4000f8e00ff */
[----:B----4-:R-:W-:Y:S01]  /*cde0*/  IMAD.U32 R10, RZ, RZ, UR8 ;  /* 0x00000008ff0a7e24 */ /* 0x010fe2000f8e00ff */
[----:B0-----:R-:W-:-:S07]  /*cdf0*/  MOV R11, UR9 ;  /* 0x00000009000b7c02 */ /* 0x001fce0008000f00 */
[----:B------:R-:W-:-:S07]  /*ce00*/  LEPC R20, `(.L_x_26164) ;  /* 0x000000001014794e */ /* 0x000fce0000000000 */
[----:B-1----:R-:W-:Y:S05]  /*ce10*/  CALL.ABS.NOINC R2 ;  /* 0x0000000002007343 */ /* 0x002fea0003c00000 */
.L_x_26164:
[----:B------:R-:W-:Y:S05]  /*ce20*/  EXIT ;  /* 0x000000000000794d */ /* 0x000fea0003800000 */
.L_x_26163:
        /* <DEDUP_REMOVED lines=13> */
.L_x_26166:
[----:B------:R-:W-:Y:S05]  /*cf00*/  BSYNC.RECONVERGENT B0 ;  /* 0x0000000000007941 */ /* 0x000fea0003800200 */
.L_x_26165:
[----:B------:R-:W-:-:S05]  /*cf10*/  LOP3.LUT R3, R0, 0x80, R3, 0xf8, !PT ;  /* 0x0000008000037812 */ /* 0x000fca00078ef803 */
[----:B------:R-:W-:Y:S01]  /*cf20*/  STG.E.U8 desc[UR36][R16.64], R3 ;  /* 0x0000000310007986 */ /* 0x000fe2000c101124 */
[----:B------:R-:W-:Y:S05]  /*cf30*/  EXIT ;  /* 0x000000000000794d */ /* 0x000fea0003800000 */
.L_x_26162:
        /* <DEDUP_REMOVED lines=12> */
.L_x_26168:
[----:B------:R-:W-:Y:S01]  /*d000*/  IMAD.MOV.U32 R0, RZ, RZ, 0x7f ;  /* 0x0000007fff007424 */ /* 0x000fe200078e00ff */
[----:B------:R-:W-:-:S04]  /*d010*/  ISETP.GT.U32.AND P0, PT, R2, 0x7f800000, PT ;  /* 0x7f8000000200780c */ /* 0x000fc80003f04070 */
[----:B------:R-:W-:-:S09]  /*d020*/  SEL R0, R0, 0x7c, P0 ;  /* 0x0000007c00007807 */ /* 0x000fd20000000000 */
.L_x_26169:
[----:B------:R-:W-:Y:S05]  /*d030*/  BSYNC.RECONVERGENT B0 ;  /* 0x0000000000007941 */ /* 0x000fea0003800200 */
.L_x_26167:
[----:B------:R-:W-:-:S04]  /*d040*/  SHF.R.U32.HI R3, RZ, 0x18, R3 ;  /* 0x00000018ff037819 */ /* 0x000fc80000011603 */
[----:B------:R-:W-:-:S05]  /*d050*/  LOP3.LUT R3, R0, 0x80, R3, 0xf8, !PT ;  /* 0x0000008000037812 */ /* 0x000fca00078ef803 */
[----:B------:R-:W-:Y:S01]  /*d060*/  STG.E.U8 desc[UR36][R16.64], R3 ;  /* 0x0000000310007986 */ /* 0x000fe2000c101124 */
[----:B------:R-:W-:Y:S05]  /*d070*/  EXIT ;  /* 0x000000000000794d */ /* 0x000fea0003800000 */
.L_x_26161:
[----:B-1----:R-:W-:Y:S01]  /*d080*/  STG.E.U16 desc[UR36][R16.64], R3 ;  /* 0x0000000310007986 */ /* 0x002fe2000c101524 */
[----:B------:R-:W-:Y:S05]  /*d090*/  EXIT ;  /* 0x000000000000794d */ /* 0x000fea0003800000 */
.L_x_26170:
        /* <DEDUP_REMOVED lines=14> */
.L_x_36079:


//--------------------- .text._ZN2at6native27unrolled_elementwise_kernelIZZZNS0_17expm1_kernel_cudaERNS_18TensorIteratorBaseEENKUlvE_clEvENKUlvE3_clEvEUlN3c108BFloat16EE_St5arrayIPcLm2EELi4E23TrivialOffsetCalculatorILi1EjESD_NS0_6memory12LoadWithCastILi1EEENSE_13StoreWithCastILi1EEEEEviT_T0_T2_T3_T4_T5_ --------------------------
	.section	.text._ZN2at6native27unrolled_elementwise_kernelIZZZNS0_17expm1_kernel_cudaERNS_18TensorIteratorBaseEENKUlvE_clEvENKUlvE3_clEvEUlN3c108BFloat16EE_St5arrayIPcLm2EELi4E23TrivialOffsetCalculatorILi1EjESD_NS0_6memory12LoadWithCastILi1EEENSE_13StoreWithCastILi1EEEEEviT_T0_T2_T3_T4_T5_,"ax",@progbits
	.align	128
        .global         _ZN2at6native27unrolled_elementwise_kernelIZZZNS0_17expm1_kernel_cudaERNS_18TensorIteratorBaseEENKUlvE_clEvENKUlvE3_clEvEUlN3c108BFloat16EE_St5arrayIPcLm2EELi4E23TrivialOffsetCalculatorILi1EjESD_NS0_6memory12LoadWithCastILi1EEENSE_13StoreWithCastILi1EEEEEviT_T0_T2_T3_T4_T5_
        .type           _ZN2at6native27unrolled_elementwise_kernelIZZZNS0_17expm1_kernel_cudaERNS_18TensorIteratorBaseEENKUlvE_clEvENKUlvE3_clEvEUlN3c108BFloat16EE_St5arrayIPcLm2EELi4E23TrivialOffsetCalculatorILi1EjESD_NS0_6memory12LoadWithCastILi1EEENSE_13StoreWithCastILi1EEEEEviT_T0_T2_T3_T4_T5_,@function
        .size           _ZN2at6native27unrolled_elementwise_kernelIZZZNS0_17expm1_kernel_cudaERNS_18TensorIteratorBaseEENKUlvE_clEvENKUlvE3_clEvEUlN3c108BFloat16EE_St5arrayIPcLm2EELi4E23TrivialOffsetCalculatorILi1EjESD_NS0_6memory12LoadWithCastILi1EEENSE_13StoreWithCastILi1EEEEEviT_T0_T2_T3_T4_T5_,(.L_x_36080 - _ZN2at6native27unrolled_elementwise_kernelIZZZNS0_17expm1_kernel_cudaERNS_18TensorIteratorBaseEENKUlvE_clEvENKUlvE3_clEvEUlN3c108BFloat16EE_St5arrayIPcLm2EELi4E23TrivialOffsetCalculatorILi1EjESD_NS0_6memory12LoadWithCastILi1EEENSE_13StoreWithCastILi1EEEEEviT_T0_T2_T3_T4_T5_)
        .other          _ZN2at6native27unrolled_elementwise_kernelIZZZNS0_17expm1_kernel_cudaERNS_18TensorIteratorBaseEENKUlvE_clEvENKUlvE3_clEvEUlN3c108BFloat16EE_St5arrayIPcLm2EELi4E23TrivialOffsetCalculatorILi1EjESD_NS0_6memory12LoadWithCastILi1EEENSE_13StoreWithCastILi1EEEEEviT_T0_T2_T3_T4_T5_,@"STO_CUDA_ENTRY STV_DEFAULT"
_ZN2at6native27unrolled_elementwise_kernelIZZZNS0_17expm1_kernel_cudaERNS_18TensorIteratorBaseEENKUlvE_clEvENKUlvE3_clEvEUlN3c108BFloat16EE_St5arrayIPcLm2EELi4E23TrivialOffsetCalculatorILi1EjESD_NS0_6memory12LoadWithCastILi1EEENSE_13StoreWithCastILi1EEEEEviT_T0_T2_T3_T4_T5_:
.text._ZN2at6native27unrolled_elementwise_kernelIZZZNS0_17expm1_kernel_cudaERNS_18TensorIteratorBaseEENKUlvE_clEvENKUlvE3_clEvEUlN3c108BFloat16EE_St5arrayIPcLm2EELi4E23TrivialOffsetCalculatorILi1EjESD_NS0_6memory12LoadWithCastILi1EEENSE_13StoreWithCastILi1EEEEEviT_T0_T2_T3_T4_T5_:
        /* <DEDUP_REMOVED lines=34> */
.L_x_26176:
[----:B------:R-:W2:Y:S02]  /*0220*/  LDG.E.U8 R4, desc[UR36][R4.64] ;  /* 0x0000002404047981 */ /* 0x000ea4000c1e1100 */
[----:B--2---:R-:W-:-:S04]  /*0230*/  I2FP.F32.U32 R0, R4 ;  /* 0x0000000400007245 */ /* 0x004fc80000201000 */
[----:B------:R-:W-:-:S04]  /*0240*/  F2FP.BF16.F32.PACK_AB R0, RZ, R0 ;  /* 0x00000000ff00723e */ /* 0x000fc800000010ff */
[----:B------:R-:W-:Y:S01]  /*0250*/  PRMT R19, R0, 0x7610, R19 ;  /* 0x0000761000137816 */ /* 0x000fe20000000013 */
[----:B------:R-:W-:Y:S06]  /*0260*/  BRA `(.L_x_26178) ;  /* 0x0000000c00e47947 */ /* 0x000fec0003800000 */
.L_x_26175:
        /* <DEDUP_REMOVED lines=11> */
.L_x_26180:
[----:B------:R-:W2:Y:S02]  /*0320*/  LDG.E R4, desc[UR36][R4.64] ;  /* 0x0000002404047981 */ /* 0x000ea4000c1e1900 */
[----:B--2---:R-:W-:-:S04]  /*0330*/  I2FP.F32.S32 R0, R4 ;  /* 0x0000000400007245 */ /* 0x004fc80000201400 */
[----:B------:R-:W-:-:S04]  /*0340*/  F2FP.BF16.F32.PACK_AB R0, RZ, R0 ;  /* 0x00000000ff00723e */ /* 0x000fc800000010ff */
[----:B------:R-:W-:Y:S01]  /*0350*/  PRMT R19, R0, 0x7610, R19 ;  /* 0x0000761000137816 */ /* 0x000fe20000000013 */
[----:B------:R-:W-:Y:S06]  /*0360*/  BRA `(.L_x_26178) ;  /* 0x0000000c00a47947 */ /* 0x000fec0003800000 */
.L_x_26179:
[----:B------:R-:W2:Y:S02]  /*0370*/  LDG.E.U16 R4, desc[UR36][R4.64] ;  /* 0x0000002404047981 */ /* 0x000ea4000c1e1500 */
[----:B--2---:R-:W0:Y:S02]  /*0380*/  I2F.S16 R0, R4 ;  /* 0x0000000400007306 */ /* 0x004e240000101400 */
[----:B0-----:R-:W-:-:S04]  /*0390*/  F2FP.BF16.F32.PACK_AB R0, RZ, R0 ;  /* 0x00000000ff00723e */ /* 0x001fc800000010ff */
[----:B------:R-:W-:Y:S01]  /*03a0*/  PRMT R19, R0, 0x7610, R19 ;  /* 0x0000761000137816 */ /* 0x000fe20000000013 */
[----:B------:R-:W-:Y:S06]  /*03b0*/  BRA `(.L_x_26178) ;  /* 0x0000000c00907947 */ /* 0x000fec0003800000 */
.L_x_26174:
        /* <DEDUP_REMOVED lines=9> */
.L_x_26182:
[----:B------:R-:W2:Y:S02]  /*0450*/  LDG.E.U16 R0, desc[UR36][R4.64] ;  /* 0x0000002404007981 */ /* 0x000ea4000c1e1500 */
[----:B--2---:R-:W-:-:S05]  /*0460*/  HADD2.F32 R0, -RZ, R0.H0_H0 ;  /* 0x20000000ff007230 */ /* 0x004fca0000004100 */
[----:B------:R-:W-:-:S04]  /*0470*/  F2FP.BF16.F32.PACK_AB R0, RZ, R0 ;  /* 0x00000000ff00723e */ /* 0x000fc800000010ff */
[----:B------:R-:W-:Y:S01]  /*0480*/  PRMT R19, R0, 0x7610, R19 ;  /* 0x0000761000137816 */ /* 0x000fe20000000013 */
[----:B------:R-:W-:Y:S06]  /*0490*/  BRA `(.L_x_26178) ;  /* 0x0000000c00587947 */ /* 0x000fec0003800000 */
.L_x_26181:
        /* <DEDUP_REMOVED lines=9> */
.L_x_26184:
[----:B------:R-:W2:Y:S02]  /*0530*/  LDG.E.U16 R4, desc[UR36][R4.64] ;  /* 0x0000002404047981 */ /* 0x000ea4000c1e1500 */
[----:B--2---:R-:W-:-:S05]  /*0540*/  HADD2.F32 R0, -RZ, R4.H0_H0 ;  /* 0x20000004ff007230 */ /* 0x004fca0000004100 */
[----:B------:R-:W-:-:S04]  /*0550*/  F2FP.BF16.F32.PACK_AB R0, RZ, R0 ;  /* 0x00000000ff00723e */ /* 0x000fc800000010ff */
[----:B------:R-:W-:Y:S01]  /*0560*/  PRMT R19, R0, 0x7610, R19 ;  /* 0x0000761000137816 */ /* 0x000fe20000000013 */
[----:B------:R-:W-:Y:S06]  /*0570*/  BRA `(.L_x_26178) ;  /* 0x0000000c00207947 */ /* 0x000fec0003800000 */
.L_x_26183:
        /* <DEDUP_REMOVED lines=13> */
.L_x_26173:
        /* <DEDUP_REMOVED lines=14> */
.L_x_26187:
        /* <DEDUP_REMOVED lines=13> */
.L_x_26186:
        /* <DEDUP_REMOVED lines=27> */
.L_x_26189:
        /* <DEDUP_REMOVED lines=15> */
.L_x_26188:
[----:B------:R0:W5:Y:S01]  /*0aa0*/  LDG.E.U16 R19, desc[UR36][R4.64] ;  /* 0x0000002404137981 */ /* 0x000162000c1e1500 */
[----:B------:R-:W-:Y:S05]  /*0ab0*/  BRA `(.L_x_26178) ;  /* 0x0000000400d07947 */ /* 0x000fea0003800000 */
.L_x_26185:
        /* <DEDUP_REMOVED lines=13> */
.L_x_26192:
        /* <DEDUP_REMOVED lines=21> */
.L_x_26196:
[----:B------:R-:W-:Y:S05]  /*0ce0*/  BSYNC.RECONVERGENT B1 ;  /* 0x0000000000017941 */ /* 0x000fea0003800200 */
.L_x_26195:
[----:B------:R-:W-:Y:S01]  /*0cf0*/  IMAD.SHL.U32 R0, R0, 0x100000, RZ ;  /* 0x0010000000007824 */ /* 0x000fe200078e00ff */
[----:B------:R-:W-:-:S04]  /*0d00*/  LEA R3, R3, 0x3b800000, 0x17 ;  /* 0x3b80000003037811 */ /* 0x000fc800078eb8ff */
[----:B------:R-:W-:-:S07]  /*0d10*/  LOP3.LUT R0, R3, R0, R7, 0xfe, !PT ;  /* 0x0000000003007212 */ /* 0x000fce00078efe07 */
.L_x_26194:
[----:B------:R-:W-:Y:S05]  /*0d20*/  BSYNC.RECONVERGENT B0 ;  /* 0x0000000000007941 */ /* 0x000fea0003800200 */
.L_x_26193:
[----:B------:R-:W-:-:S04]  /*0d30*/  F2FP.BF16.F32.PACK_AB R0, RZ, R0 ;  /* 0x00000000ff00723e */ /* 0x000fc800000010ff */
[----:B------:R-:W-:Y:S01]  /*0d40*/  PRMT R19, R0, 0x7610, R19 ;  /* 0x0000761000137816 */ /* 0x000fe20000000013 */
[----:B------:R-:W-:Y:S06]  /*0d50*/  BRA `(.L_x_26178) ;  /* 0x0000000400287947 */ /* 0x000fec0003800000 */
.L_x_26191:
        /* <DEDUP_REMOVED lines=21> */
.L_x_26200:
[----:B------:R-:W-:Y:S05]  /*0eb0*/  BSYNC.RECONVERGENT B1 ;  /* 0x0000000000017941 */ /* 0x000fea0003800200 */
.L_x_26199:
[----:B------:R-:W-:Y:S01]  /*0ec0*/  IMAD.SHL.U32 R0, R0, 0x200000, RZ ;  /* 0x0020000000007824 */ /* 0x000fe200078e00ff */
[----:B------:R-:W-:-:S04]  /*0ed0*/  LEA R3, R3, 0x37800000, 0x17 ;  /* 0x3780000003037811 */ /* 0x000fc800078eb8ff */
[----:B------:R-:W-:-:S07]  /*0ee0*/  LOP3.LUT R0, R3, R0, R7, 0xfe, !PT ;  /* 0x0000000003007212 */ /* 0x000fce00078efe07 */
.L_x_26198:
[----:B------:R-:W-:Y:S05]  /*0ef0*/  BSYNC.RECONVERGENT B0 ;  /* 0x0000000000007941 */ /* 0x000fea0003800200 */
.L_x_26197:
[----:B------:R-:W-:-:S04]  /*0f00*/  F2FP.BF16.F32.PACK_AB R0, RZ, R0 ;  /* 0x00000000ff00723e */ /* 0x000fc800000010ff */
[----:B------:R-:W-:Y:S01]  /*0f10*/  PRMT R19, R0, 0x7610, R19 ;  /* 0x0000761000137816 */ /* 0x000fe20000000013 */
[----:B------:R-:W-:Y:S06]  /*0f20*/  BRA `(.L_x_26178) ;  /* 0x0000000000b47947 */ /* 0x000fec0003800000 */
.L_x_26190:
[----:B------:R-:W-:-:S09]  /*0f30*/  UISETP.NE.AND UP0, UPT, UR4, 0x1c, UPT ;  /* 0x0000001c0400788c */ /* 0x000fd2000bf05270 */
[----:B------:R-:W-:Y:S05]  /*0f40*/  BRA.U !UP0, `(.L_x_26201) ;  /* 0x00000001089c7547 */ /* 0x000fea000b800000 */
[----:B------:R-:W-:-:S09]  /*0f50*/  UISETP.NE.AND UP0, UPT, UR4, 0x1d, UPT ;  /* 0x0000001d0400788c */ /* 0x000fd2000bf05270 */
[----:B------:R-:W-:Y:S05]  /*0f60*/  BRA.U !UP0, `(.L_x_26202) ;  /* 0x0000000108807547 */ /* 0x000fea000b800000 */
[----:B------:R-:W-:-:S09]  /*0f70*/  UISETP.NE.AND UP0, UPT, UR4, 0x2c, UPT ;  /* 0x0000002c0400788c */ /* 0x000fd2000bf05270 */
[----:B------:R-:W-:Y:S05]  /*0f80*/  BRA.U !UP0, `(.L_x_26203) ;  /* 0x0000000108487547 */ /* 0x000fea000b800000 */
.L_x_26177:
        /* <DEDUP_REMOVED lines=16> */
.L_x_26204:
[----:B------:R-:W-:Y:S01]  /*1090*/  PRMT R19, RZ, 0x7610, R19 ;  /* 0x00007610ff137816 */ /* 0x000fe20000000013 */
[----:B------:R-:W-:Y:S06]  /*10a0*/  BRA `(.L_x_26178) ;  /* 0x0000000000547947 */ /* 0x000fec0003800000 */
.L_x_26203:
        /* <DEDUP_REMOVED lines=8> */
.L_x_26206:
[----:B------:R-:W-:Y:S05]  /*1130*/  BSYNC.RECONVERGENT B0 ;  /* 0x0000000000007941 */ /* 0x000fea0003800200 */
.L_x_26205:
[----:B------:R-:W-:-:S04]  /*1140*/  F2FP.BF16.F32.PACK_AB R0, RZ, R0 ;  /* 0x00000000ff00723e */ /* 0x000fc800000010ff */
[----:B------:R-:W-:Y:S01]  /*1150*/  PRMT R19, R0, 0x7610, R19 ;  /* 0x0000761000137816 */ /* 0x000fe20000000013 */
[----:B------:R-:W-:Y:S06]  /*1160*/  BRA `(.L_x_26178) ;  /* 0x0000000000247947 */ /* 0x000fec0003800000 */
.L_x_26202:
[----:B------:R-:W2:Y:S02]  /*1170*/  LDG.E.64 R4, desc[UR36][R4.64] ;  /* 0x0000002404047981 */ /* 0x000ea4000c1e1b00 */
[----:B--2---:R-:W0:Y:S02]  /*1180*/  I2F.U64 R0, R4 ;  /* 0x0000000400007312 */ /* 0x004e240000301000 */
[----:B0-----:R-:W-:-:S04]  /*1190*/  F2FP.BF16.F32.PACK_AB R0, RZ, R0 ;  /* 0x00000000ff00723e */ /* 0x001fc800000010ff */
[----:B------:R-:W-:Y:S01]  /*11a0*/  PRMT R19, R0, 0x7610, R19 ;  /* 0x0000761000137816 */ /* 0x000fe20000000013 */
[----:B------:R-:W-:Y:S06]  /*11b0*/  BRA `(.L_x_26178) ;  /* 0x0000000000107947 */ /* 0x000fec0003800000 */
.L_x_26201:
[----:B------:R-:W2:Y:S02]  /*11c0*/  LDG.E R4, desc[UR36][R4.64] ;  /* 0x0000002404047981 */ /* 0x000ea4000c1e1900 */
[----:B--2---:R-:W-:-:S04]  /*11d0*/  I2FP.F32.U32 R0, R4 ;  /* 0x0000000400007245 */ /* 0x004fc80000201000 */
[----:B------:R-:W-:-:S04]  /*11e0*/  F2FP.BF16.F32.PACK_AB R0, RZ, R0 ;  /* 0x00000000ff00723e */ /* 0x000fc800000010ff */
[----:B------:R-:W-:-:S07]  /*11f0*/  PRMT R19, R0, 0x7610, R19 ;  /* 0x0000761000137816 */ /* 0x000fce0000000013 */
.L_x_26178:
[----:B------:R-:W-:-:S07]  /*1200*/  VIADD R17, R25, 0x80 ;  /* 0x0000008019117836 */ /* 0x000fce0000000000 */
.L_x_26172:
[----:B------:R-:W-:Y:S05]  /*1210*/  BSYNC.RECONVERGENT B6 ;  /* 0x0000000000067941 */ /* 0x000fea0003800200 */
.L_x_26171:
        /* <DEDUP_REMOVED lines=26> */
.L_x_26212:
[----:B------:R-:W2:Y:S02]  /*13c0*/  LDG.E.U8 R4, desc[UR36][R4.64] ;  /* 0x0000002404047981 */ /* 0x000ea4000c1e1100 */
[----:B--2---:R-:W-:-:S04]  /*13d0*/  I2FP.F32.U32 R0, R4 ;  /* 0x0000000400007245 */ /* 0x004fc80000201000 */
[----:B------:R-:W-:-:S04]  /*13e0*/  F2FP.BF16.F32.PACK_AB R0, RZ, R0 ;  /* 0x00000000ff00723e */ /* 0x000fc800000010ff */
[----:B------:R-:W-:Y:S01]  /*13f0*/  PRMT R18, R0, 0x7610, R18 ;  /* 0x0000761000127816 */ /* 0x000fe20000000012 */
[----:B------:R-:W-:Y:S06]  /*1400*/  BRA `(.L_x_26214) ;  /* 0x0000000c00e47947 */ /* 0x000fec0003800000 */
.L_x_26211:
        /* <DEDUP_REMOVED lines=11> */
.L_x_26216:
[----:B------:R-:W2:Y:S02]  /*14c0*/  LDG.E R4, desc[UR36][R4.64] ;  /* 0x0000002404047981 */ /* 0x000ea4000c1e1900 */
[----:B--2---:R-:W-:-:S04]  /*14d0*/  I2FP.F32.S32 R0, R4 ;  /* 0x0000000400007245 */ /* 0x004fc80000201400 */
[----:B------:R-:W-:-:S04]  /*14e0*/  F2FP.BF16.F32.PACK_AB R0, RZ, R0 ;  /* 0x00000000ff00723e */ /* 0x000fc800000010ff */
[----:B------:R-:W-:Y:S01]  /*14f0*/  PRMT R18, R0, 0x7610, R18 ;  /* 0x0000761000127816 */ /* 0x000fe20000000012 */
[----:B------:R-:W-:Y:S06]  /*1500*/  BRA `(.L_x_26214) ;  /* 0x0000000c00a47947 */ /* 0x000fec0003800000 */
.L_x_26215:
[----:B------:R-:W2:Y:S02]  /*1510*/  LDG.E.U16 R4, desc[UR36][R4.64] ;  /* 0x0000002404047981 */ /* 0x000ea4000c1e1500 */
[----:B--2---:R-:W0:Y:S02]  /*1520*/  I2F.S16 R0, R4 ;  /* 0x0000000400007306 */ /* 0x004e240000101400 */
[----:B0-----:R-:W-:-:S04]  /*1530*/  F2FP.BF16.F32.PACK_AB R0, RZ, R0 ;  /* 0x00000000ff00723e */ /* 0x001fc800000010ff */
[----:B------:R-:W-:Y:S01]  /*1540*/  PRMT R18, R0, 0x7610, R18 ;  /* 0x0000761000127816 */ /* 0x000fe20000000012 */
[----:B------:R-:W-:Y:S06]  /*1550*/  BRA `(.L_x_26214) ;  /* 0x0000000c00907947 */ /* 0x000fec0003800000 */
.L_x_26210:
        /* <DEDUP_REMOVED lines=9> */
.L_x_26218:
[----:B------:R-:W2:Y:S02]  /*15f0*/  LDG.E.U16 R0, desc[UR36][R4.64] ;  /* 0x0000002404007981 */ /* 0x000ea4000c1e1500 */
[----:B--2---:R-:W-:-:S05]  /*1600*/  HADD2.F32 R0, -RZ, R0.H0_H0 ;  /* 0x20000000ff007230 */ /* 0x004fca0000004100 */
[----:B------:R-:W-:-:S04]  /*1610*/  F2FP.BF16.F32.PACK_AB R0, RZ, R0 ;  /* 0x00000000ff00723e */ /* 0x000fc800000010ff */
[----:B------:R-:W-:Y:S01]  /*1620*/  PRMT R18, R0, 0x7610, R18 ;  /* 0x0000761000127816 */ /* 0x000fe20000000012 */
[----:B------:R-:W-:Y:S06]  /*1630*/  BRA `(.L_x_26214) ;  /* 0x0000000c00587947 */ /* 0x000fec0003800000 */
.L_x_26217:
        /* <DEDUP_REMOVED lines=9> */
.L_x_26220:
[----:B------:R-:W2:Y:S02]  /*16d0*/  LDG.E.U16 R4, desc[UR36][R4.64] ;  /* 0x0000002404047981 */ /* 0x000ea4000c1e1500 */
[----:B--2---:R-:W-:-:S05]  /*16e0*/  HADD2.F32 R0, -RZ, R4.H0_H0 ;  /* 0x20000004ff007230 */ /* 0x004fca0000004100 */
[----:B------:R-:W-:-:S04]  /*16f0*/  F2FP.BF16.F32.PACK_AB R0, RZ, R0 ;  /* 0x00000000ff00723e */ /* 0x000fc800000010ff */
[----:B------:R-:W-:Y:S01]  /*1700*/  PRMT R18, R0, 0x7610, R18 ;  /* 0x0000761000127816 */ /* 0x000fe20000000012 */
[----:B------:R-:W-:Y:S06]  /*1710*/  BRA `(.L_x_26214) ;  /* 0x0000000c00207947 */ /* 0x000fec0003800000 */
.L_x_26219:
        /* <DEDUP_REMOVED lines=13> */
.L_x_26209:
        /* <DEDUP_REMOVED lines=14> */
.L_x_26223:
        /* <DEDUP_REMOVED lines=13> */
.L_x_26222:
        /* <DEDUP_REMOVED lines=27> */
.L_x_26225:
        /* <DEDUP_REMOVED lines=15> */
.L_x_26224:
[----:B------:R0:W5:Y:S01]  /*1c40*/  LDG.E.U16 R18, desc[UR36][R4.64] ;  /* 0x0000002404127981 */ /* 0x000162000c1e1500 */
[----:B------:R-:W-:Y:S05]  /*1c50*/  BRA `(.L_x_26214) ;  /* 0x0000000400d07947 */ /* 0x000fea0003800000 */
.L_x_26221:
        /* <DEDUP_REMOVED lines=13> */
.L_x_26228:
        /* <DEDUP_REMOVED lines=21> */
.L_x_26232:
[----:B------:R-:W-:Y:S05]  /*1e80*/  BSYNC.RECONVERGENT B1 ;  /* 0x0000000000017941 */ /* 0x000fea0003800200 */
.L_x_26231:
[----:B------:R-:W-:Y:S01]  /*1e90*/  IMAD.SHL.U32 R0, R0, 0x100000, RZ ;  /* 0x0010000000007824 */ /* 0x000fe200078e00ff */
[----:B------:R-:W-:-:S04]  /*1ea0*/  LEA R3, R3, 0x3b800000, 0x17 ;  /* 0x3b80000003037811 */ /* 0x000fc800078eb8ff */
[----:B------:R-:W-:-:S07]  /*1eb0*/  LOP3.LUT R0, R3, R0, R7, 0xfe, !PT ;  /* 0x0000000003007212 */ /* 0x000fce00078efe07 */
.L_x_26230:
[----:B------:R-:W-:Y:S05]  /*1ec0*/  BSYNC.RECONVERGENT B0 ;  /* 0x0000000000007941 */ /* 0x000fea0003800200 */
.L_x_26229:
[----:B------:R-:W-:-:S04]  /*1ed0*/  F2FP.BF16.F32.PACK_AB R0, RZ, R0 ;  /* 0x00000000ff00723e */ /* 0x000fc800000010ff */
[----:B------:R-:W-:Y:S01]  /*1ee0*/  PRMT R18, R0, 0x7610, R18 ;  /* 0x0000761000127816 */ /* 0x000fe20000000012 */
[----:B------:R-:W-:Y:S06]  /*1ef0*/  BRA `(.L_x_26214) ;  /* 0x0000000400287947 */ /* 0x000fec0003800000 */
.L_x_26227:
        /* <DEDUP_REMOVED lines=21> */
.L_x_26236:
[----:B------:R-:W-:Y:S05]  /*2050*/  BSYNC.RECONVERGENT B1 ;  /* 0x0000000000017941 */ /* 0x000fea0003800200 */
.L_x_26235:
[----:B------:R-:W-:Y:S01]  /*2060*/  IMAD.SHL.U32 R0, R0, 0x200000, RZ ;  /* 0x0020000000007824 */ /* 0x000fe200078e00ff */
[----:B------:R-:W-:-:S04]  /*2070*/  LEA R3, R3, 0x37800000, 0x17 ;  /* 0x3780000003037811 */ /* 0x000fc800078eb8ff */
[----:B------:R-:W-:-:S07]  /*2080*/  LOP3.LUT R0, R3, R0, R7, 0xfe, !PT ;  /* 0x0000000003007212 */ /* 0x000fce00078efe07 */
.L_x_26234:
[----:B------:R-:W-:Y:S05]  /*2090*/  BSYNC.RECONVERGENT B0 ;  /* 0x0000000000007941 */ /* 0x000fea0003800200 */
.L_x_26233:
[----:B------:R-:W-:-:S04]  /*20a0*/  F2FP.BF16.F32.PACK_AB R0, RZ, R0 ;  /* 0x00000000ff00723e */ /* 0x000fc800000010ff */
[----:B------:R-:W-:Y:S01]  /*20b0*/  PRMT R18, R0, 0x7610, R18 ;  /* 0x0000761000127816 */ /* 0x000fe20000000012 */
[----:B------:R-:W-:Y:S06]  /*20c0*/  BRA `(.L_x_26214) ;  /* 0x0000000000b47947 */ /* 0x000fec0003800000 */
.L_x_26226:
        /* <DEDUP_REMOVED lines=14> */
.L_x_26240:
[----:B------:R-:W-:Y:S05]  /*21b0*/  BSYNC.RECONVERGENT B0 ;  /* 0x0000000000007941 */ /* 0x000fea0003800200 */
.L_x_26239:
[----:B------:R-:W-:-:S04]  /*21c0*/  F2FP.BF16.F32.PACK_AB R0, RZ, R0 ;  /* 0x00000000ff00723e */ /* 0x000fc800000010ff */
[----:B------:R-:W-:Y:S01]  /*21d0*/  PRMT R18, R0, 0x7610, R18 ;  /* 0x0000761000127816 */ /* 0x000fe20000000012 */
[----:B------:R-:W-:Y:S06]  /*21e0*/  BRA `(.L_x_26214) ;  /* 0x00000000006c7947 */ /* 0x000fec0003800000 */
.L_x_26213:
        /* <DEDUP_REMOVED lines=16> */
.L_x_26241:
[----:B------:R-:W-:Y:S01]  /*22f0*/  PRMT R18, RZ, 0x7610, R18 ;  /* 0x00007610ff127816 */ /* 0x000fe20000000012 */
[----:B------:R-:W-:Y:S06]  /*2300*/  BRA `(.L_x_26214) ;  /* 0x0000000000247947 */ /* 0x000fec0003800000 */
.L_x_26238:
[----:B------:R-:W2:Y:S02]  /*2310*/  LDG.E.64 R4, desc[UR36][R4.64] ;  /* 0x0000002404047981 */ /* 0x000ea4000c1e1b00 */
[----:B--2---:R-:W0:Y:S02]  /*2320*/  I2F.U64 R0, R4 ;  /* 0x0000000400007312 */ /* 0x004e240000301000 */
[----:B0-----:R-:W-:-:S04]  /*2330*/  F2FP.BF16.F32.PACK_AB R0, RZ, R0 ;  /* 0x00000000ff00723e */ /* 0x001fc800000010ff */
[----:B------:R-:W-:Y:S01]  /*2340*/  PRMT R18, R0, 0x7610, R18 ;  /* 0x0000761000127816 */ /* 0x000fe20000000012 */
[----:B------:R-:W-:Y:S06]  /*2350*/  BRA `(.L_x_26214) ;  /* 0x0000000000107947 */ /* 0x000fec0003800000 */
.L_x_26237:
[----:B------:R-:W2:Y:S02]  /*2360*/  LDG.E R4, desc[UR36][R4.64] ;  /* 0x0000002404047981 */ /* 0x000ea4000c1e1900 */
[----:B--2---:R-:W-:-:S04]  /*2370*/  I2FP.F32.U32 R0, R4 ;  /* 0x0000000400007245 */ /* 0x004fc80000201000 */
[----:B------:R-:W-:-:S04]  /*2380*/  F2FP.BF16.F32.PACK_AB R0, RZ, R0 ;  /* 0x00000000ff00723e */ /* 0x000fc800000010ff */
[----:B------:R-:W-:-:S07]  /*2390*/  PRMT R18, R0, 0x7610, R18 ;  /* 0x0000761000127816 */ /* 0x000fce0000000012 */
.L_x_26214:
[----:B------:R-:W-:-:S07]  /*23a0*/  VIADD R17, R17, 0x80 ;  /* 0x0000008011117836 */ /* 0x000fce0000000000 */
.L_x_26208:
[----:B------:R-:W-:Y:S05]  /*23b0*/  BSYNC.RECONVERGENT B6 ;  /* 0x0000000000067941 */ /* 0x000fea0003800200 */
.L_x_26207:
        /* <DEDUP_REMOVED lines=26> */
.L_x_26247:
[----:B------:R-:W2:Y:S02]  /*2560*/  LDG.E.U8 R4, desc[UR36][R4.64] ;  /* 0x0000002404047981 */ /* 0x000ea4000c1e1100 */
[----:B--2---:R-:W-:-:S04]  /*2570*/  I2FP.F32.U32 R0, R4 ;  /* 0x0000000400007245 */ /* 0x004fc80000201000 */
[----:B------:R-:W-:-:S04]  /*2580*/  F2FP.BF16.F32.PACK_AB R0, RZ, R0 ;  /* 0x00000000ff00723e */ /* 0x000fc800000010ff */
[----:B------:R-:W-:Y:S01]  /*2590*/  PRMT R24, R0, 0x7610, R24 ;  /* 0x0000761000187816 */ /* 0x000fe20000000018 */
[----:B------:R-:W-:Y:S06]  /*25a0*/  BRA `(.L_x_26249) ;  /* 0x0000000c00e47947 */ /* 0x000fec0003800000 */
.L_x_26246:
        /* <DEDUP_REMOVED lines=11> */
.L_x_26251:
[----:B------:R-:W2:Y:S02]  /*2660*/  LDG.E R4, desc[UR36][R4.64] ;  /* 0x0000002404047981 */ /* 0x000ea4000c1e1900 */
[----:B--2---:R-:W-:-:S04]  /*2670*/  I2FP.F32.S32 R0, R4 ;  /* 0x0000000400007245 */ /* 0x004fc80000201400 */
[----:B------:R-:W-:-:S04]  /*2680*/  F2FP.BF16.F32.PACK_AB R0, RZ, R0 ;  /* 0x00000000ff00723e */ /* 0x000fc800000010ff */
[----:B------:R-:W-:Y:S01]  /*2690*/  PRMT R24, R0, 0x7610, R24 ;  /* 0x0000761000187816 */ /* 0x000fe20000000018 */
[----:B------:R-:W-:Y:S06]  /*26a0*/  BRA `(.L_x_26249) ;  /* 0x0000000c00a47947 */ /* 0x000fec0003800000 */
.L_x_26250:
[----:B------:R-:W2:Y:S02]  /*26b0*/  LDG.E.U16 R4, desc[UR36][R4.64] ;  /* 0x0000002404047981 */ /* 0x000ea4000c1e1500 */
[----:B--2---:R-:W0:Y:S02]  /*26c0*/  I2F.S16 R0, R4 ;  /* 0x0000000400007306 */ /* 0x004e240000101400 */
[----:B0-----:R-:W-:-:S04]  /*26d0*/  F2FP.BF16.F32.PACK_AB R0, RZ, R0 ;  /* 0x00000000ff00723e */ /* 0x001fc800000010ff */
[----:B------:R-:W-:Y:S01]  /*26e0*/  PRMT R24, R0, 0x7610, R24 ;  /* 0x0000761000187816 */ /* 0x000fe20000000018 */
[----:B------:R-:W-:Y:S06]  /*26f0*/  BRA `(.L_x_26249) ;  /* 0x0000000c00907947 */ /* 0x000fec0003800000 */
.L_x_26245:
        /* <DEDUP_REMOVED lines=9> */
.L_x_26253:
[----:B------:R-:W2:Y:S02]  /*2790*/  LDG.E.U16 R0, desc[UR36][R4.64] ;  /* 0x0000002404007981 */ /* 0x000ea4000c1e1500 */
[----:B--2---:R-:W-:-:S05]  /*27a0*/  HADD2.F32 R0, -RZ, R0.H0_H0 ;  /* 0x20000000ff007230 */ /* 0x004fca0000004100 */
[----:B------:R-:W-:-:S04]  /*27b0*/  F2FP.BF16.F32.PACK_AB R0, RZ, R0 ;  /* 0x00000000ff00723e */ /* 0x000fc800000010ff */
[----:B------:R-:W-:Y:S01]  /*27c0*/  PRMT R24, R0, 0x7610, R24 ;  /* 0x0000761000187816 */ /* 0x000fe20000000018 */
[----:B------:R-:W-:Y:S06]  /*27d0*/  BRA `(.L_x_26249) ;  /* 0x0000000c00587947 */ /* 0x000fec0003800000 */
.L_x_26252:
        /* <DEDUP_REMOVED lines=9> */
.L_x_26255:
[----:B------:R-:W2:Y:S02]  /*2870*/  LDG.E.U16 R4, desc[UR36][R4.64] ;  /* 0x0000002404047981 */ /* 0x000ea4000c1e1500 */
[----:B--2---:R-:W-:-:S05]  /*2880*/  HADD2.F32 R0, -RZ, R4.H0_H0 ;  /* 0x20000004ff007230 */ /* 0x004fca0000004100 */
[----:B------:R-:W-:-:S04]  /*2890*/  F2FP.BF16.F32.PACK_AB R0, RZ, R0 ;  /* 0x00000000ff00723e */ /* 0x000fc800000010ff */
[----:B------:R-:W-:Y:S01]  /*28a0*/  PRMT R24, R0, 0x7610, R24 ;  /* 0x0000761000187816 */ /* 0x000fe20000000018 */
[----:B------:R-:W-:Y:S06]  /*28b0*/  BRA `(.L_x_26249) ;  /* 0x0000000c00207947 */ /* 0x000fec0003800000 */
.L_x_26254:
        /* <DEDUP_REMOVED lines=13> */
.L_x_26244:
        /* <DEDUP_REMOVED lines=14> */
.L_x_26258:
        /* <DEDUP_REMOVED lines=13> */
.L_x_26257:
        /* <DEDUP_REMOVED lines=27> */
.L_x_26260:
        /* <DEDUP_REMOVED lines=15> */
.L_x_26259:
[----:B------:R0:W5:Y:S01]  /*2de0*/  LDG.E.U16 R24, desc[UR36][R4.64] ;  /* 0x0000002404187981 */ /* 0x000162000c1e1500 */
[----:B------:R-:W-:Y:S05]  /*2df0*/  BRA `(.L_x_26249) ;  /* 0x0000000400d07947 */ /* 0x000fea0003800000 */
.L_x_26256:
        /* <DEDUP_REMOVED lines=13> */
.L_x_26263:
        /* <DEDUP_REMOVED lines=21> */
.L_x_26267:
[----:B------:R-:W-:Y:S05]  /*3020*/  BSYNC.RECONVERGENT B1 ;  /* 0x0000000000017941 */ /* 0x000fea0003800200 */
.L_x_26266:
[----:B------:R-:W-:Y:S01]  /*3030*/  IMAD.SHL.U32 R0, R0, 0x100000, RZ ;  /* 0x0010000000007824 */ /* 0x000fe200078e00ff */
[----:B------:R-:W-:-:S04]  /*3040*/  LEA R3, R3, 0x3b800000, 0x17 ;  /* 0x3b80000003037811 */ /* 0x000fc800078eb8ff */
[----:B------:R-:W-:-:S07]  /*3050*/  LOP3.LUT R0, R3, R0, R7, 0xfe, !PT ;  /* 0x0000000003007212 */ /* 0x000fce00078efe07 */
.L_x_26265:
[----:B------:R-:W-:Y:S05]  /*3060*/  BSYNC.RECONVERGENT B0 ;  /* 0x0000000000007941 */ /* 0x000fea0003800200 */
.L_x_26264:
[----:B------:R-:W-:-:S04]  /*3070*/  F2FP.BF16.F32.PACK_AB R0, RZ, R0 ;  /* 0x00000000ff00723e */ /* 0x000fc800000010ff */
[----:B------:R-:W-:Y:S01]  /*3080*/  PRMT R24, R0, 0x7610, R24 ;  /* 0x0000761000187816 */ /* 0x000fe20000000018 */
[----:B------:R-:W-:Y:S06]  /*3090*/  BRA `(.L_x_26249) ;  /* 0x0000000400287947 */ /* 0x000fec0003800000 */
.L_x_26262:
        /* <DEDUP_REMOVED lines=21> */
.L_x_26271:
[----:B------:R-:W-:Y:S05]  /*31f0*/  BSYNC.RECONVERGENT B1 ;  /* 0x0000000000017941 */ /* 0x000fea0003800200 */
.L_x_26270:
[----:B------:R-:W-:Y:S01]  /*3200*/  IMAD.SHL.U32 R0, R0, 0x200000, RZ ;  /* 0x0020000000007824 */ /* 0x000fe200078e00ff */
[----:B------:R-:W-:-:S04]  /*3210*/  LEA R3, R3, 0x37800000, 0x17 ;  /* 0x3780000003037811 */ /* 0x000fc800078eb8ff */
[----:B------:R-:W-:-:S07]  /*3220*/  LOP3.LUT R0, R3, R0, R7, 0xfe, !PT ;  /* 0x0000000003007212 */ /* 0x000fce00078efe07 */
.L_x_26269:
[----:B------:R-:W-:Y:S05]  /*3230*/  BSYNC.RECONVERGENT B0 ;  /* 0x0000000000007941 */ /* 0x000fea0003800200 */
.L_x_26268:
[----:B------:R-:W-:-:S04]  /*3240*/  F2FP.BF16.F32.PACK_AB R0, RZ, R0 ;  /* 0x00000000ff00723e */ /* 0x000fc800000010ff */
[----:B------:R-:W-:Y:S01]  /*3250*/  PRMT R24, R0, 0x7610, R24 ;  /* 0x0000761000187816 */ /* 0x000fe20000000018 */
[----:B------:R-:W-:Y:S06]  /*3260*/  BRA `(.L_x_26249) ;  /* 0x0000000000b47947 */ /* 0x000fec0003800000 */
.L_x_26261:
        /* <DEDUP_REMOVED lines=14> */
.L_x_26275:
[----:B------:R-:W-:Y:S05]  /*3350*/  BSYNC.RECONVERGENT B0 ;  /* 0x0000000000007941 */ /* 0x000fea0003800200 */
.L_x_26274:
[----:B------:R-:W-:-:S04]  /*3360*/  F2FP.BF16.F32.PACK_AB R0, RZ, R0 ;  /* 0x00000000ff00723e */ /* 0x000fc800000010ff */
[----:B------:R-:W-:Y:S01]  /*3370*/  PRMT R24, R0, 0x7610, R24 ;  /* 0x0000761000187816 */ /* 0x000fe20000000018 */
[----:B------:R-:W-:Y:S06]  /*3380*/  BRA `(.L_x_26249) ;  /* 0x00000000006c7947 */ /* 0x000fec0003800000 */
.L_x_26248:
        /* <DEDUP_REMOVED lines=16> */
.L_x_26276:
[----:B------:R-:W-:Y:S01]  /*3490*/  PRMT R24, RZ, 0x7610, R24 ;  /* 0x00007610ff187816 */ /* 0x000fe20000000018 */
[----:B------:R-:W-:Y:S06]  /*34a0*/  BRA `(.L_x_26249) ;  /* 0x0000000000247947 */ /* 0x000fec0003800000 */
.L_x_26273:
[----:B------:R-:W2:Y:S02]  /*34b0*/  LDG.E.64 R4, desc[UR36][R4.64] ;  /* 0x0000002404047981 */ /* 0x000ea4000c1e1b00 */
[----:B--2---:R-:W0:Y:S02]  /*34c0*/  I2F.U64 R0, R4 ;  /* 0x0000000400007312 */ /* 0x004e240000301000 */
[----:B0-----:R-:W-:-:S04]  /*34d0*/  F2FP.BF16.F32.PACK_AB R0, RZ, R0 ;  /* 0x00000000ff00723e */ /* 0x001fc800000010ff */
[----:B------:R-:W-:Y:S01]  /*34e0*/  PRMT R24, R0, 0x7610, R24 ;  /* 0x0000761000187816 */ /* 0x000fe20000000018 */
[----:B------:R-:W-:Y:S06]  /*34f0*/  BRA `(.L_x_26249) ;  /* 0x0000000000107947 */ /* 0x000fec0003800000 */
.L_x_26272:
[----:B------:R-:W2:Y:S02]  /*3500*/  LDG.E R4, desc[UR36][R4.64] ;  /* 0x0000002404047981 */ /* 0x000ea4000c1e1900 */
[----:B--2---:R-:W-:-:S04]  /*3510*/  I2FP.F32.U32 R0, R4 ;  /* 0x0000000400007245 */ /* 0x004fc80000201000 */
[----:B------:R-:W-:-:S04]  /*3520*/  F2FP.BF16.F32.PACK_AB R0, RZ, R0 ;  /* 0x00000000ff00723e */ /* 0x000fc800000010ff */
[----:B------:R-:W-:-:S07]  /*3530*/  PRMT R24, R0, 0x7610, R24 ;  /* 0x0000761000187816 */ /* 0x000fce0000000018 */
.L_x_26249:
[----:B------:R-:W-:-:S07]  /*3540*/  VIADD R17, R17, 0x80 ;  /* 0x0000008011117836 */ /* 0x000fce0000000000 */
.L_x_26243:
[----:B------:R-:W-:Y:S05]  /*3550*/  BSYNC.RECONVERGENT B6 ;  /* 0x0000000000067941 */ /* 0x000fea0003800200 */
.L_x_26242:
        /* <DEDUP_REMOVED lines=25> */
.L_x_26282:
[----:B------:R-:W2:Y:S02]  /*36f0*/  LDG.E.U8 R4, desc[UR36][R4.64] ;  /* 0x0000002404047981 */ /* 0x000ea4000c1e1100 */
[----:B--2---:R-:W-:-:S04]  /*3700*/  I2FP.F32.U32 R0, R4 ;  /* 0x0000000400007245 */ /* 0x004fc80000201000 */
[----:B------:R-:W-:Y:S01]  /*3710*/  F2FP.BF16.F32.PACK_AB R0, RZ, R0 ;  /* 0x00000000ff00723e */ /* 0x000fe200000010ff */
[----:B------:R-:W-:Y:S06]  /*3720*/  BRA `(.L_x_26278) ;  /* 0x0000000c00a87947 */ /* 0x000fec0003800000 */
.L_x_26281:
        /* <DEDUP_REMOVED lines=10> */
.L_x_26285:
[----:B------:R-:W2:Y:S02]  /*37d0*/  LDG.E R4, desc[UR36][R4.64] ;  /* 0x0000002404047981 */ /* 0x000ea4000c1e1900 */
[----:B--2---:R-:W-:-:S04]  /*37e0*/  I2FP.F32.S32 R0, R4 ;  /* 0x0000000400007245 */ /* 0x004fc80000201400 */
[----:B------:R-:W-:Y:S01]  /*37f0*/  F2FP.BF16.F32.PACK_AB R0, RZ, R0 ;  /* 0x00000000ff00723e */ /* 0x000fe200000010ff */
[----:B------:R-:W-:Y:S06]  /*3800*/  BRA `(.L_x_26278) ;  /* 0x0000000c00707947 */ /* 0x000fec0003800000 */
.L_x_26284:
[----:B------:R-:W2:Y:S02]  /*3810*/  LDG.E.U16 R4, desc[UR36][R4.64] ;  /* 0x0000002404047981 */ /* 0x000ea4000c1e1500 */
[----:B--2---:R-:W0:Y:S02]  /*3820*/  I2F.S16 R0, R4 ;  /* 0x0000000400007306 */ /* 0x004e240000101400 */
[----:B0-----:R-:W-:Y:S01]  /*3830*/  F2FP.BF16.F32.PACK_AB R0, RZ, R0 ;  /* 0x00000000ff00723e */ /* 0x001fe200000010ff */
[----:B------:R-:W-:Y:S06]  /*3840*/  BRA `(.L_x_26278) ;  /* 0x0000000c00607947 */ /* 0x000fec0003800000 */
.L_x_26280:
        /* <DEDUP_REMOVED lines=9> */
.L_x_26287:
[----:B------:R-:W2:Y:S02]  /*38e0*/  LDG.E.U16 R0, desc[UR36][R4.64] ;  /* 0x0000002404007981 */ /* 0x000ea4000c1e1500 */
[----:B--2---:R-:W-:-:S05]  /*38f0*/  HADD2.F32 R0, -RZ, R0.H0_H0 ;  /* 0x20000000ff007230 */ /* 0x004fca0000004100 */
[----:B------:R-:W-:Y:S01]  /*3900*/  F2FP.BF16.F32.PACK_AB R0, RZ, R0 ;  /* 0x00000000ff00723e */ /* 0x000fe200000010ff */
[----:B------:R-:W-:Y:S06]  /*3910*/  BRA `(.L_x_26278) ;  /* 0x0000000c002c7947 */ /* 0x000fec0003800000 */
.L_x_26286:
        /* <DEDUP_REMOVED lines=9> */
.L_x_26289:
[----:B------:R-:W2:Y:S02]  /*39b0*/  LDG.E.U16 R4, desc[UR36][R4.64] ;  /* 0x0000002404047981 */ /* 0x000ea4000c1e1500 */
[----:B--2---:R-:W-:-:S05]  /*39c0*/  HADD2.F32 R0, -RZ, R4.H0_H0 ;  /* 0x20000004ff007230 */ /* 0x004fca0000004100 */
[----:B------:R-:W-:Y:S01]  /*39d0*/  F2FP.BF16.F32.PACK_AB R0, RZ, R0 ;  /* 0x00000000ff00723e */ /* 0x000fe200000010ff */
[----:B------:R-:W-:Y:S06]  /*39e0*/  BRA `(.L_x_26278) ;  /* 0x0000000800f87947 */ /* 0x000fec0003800000 */
.L_x_26288:
        /* <DEDUP_REMOVED lines=12> */
.L_x_26279:
        /* <DEDUP_REMOVED lines=13> */
.L_x_26292:
        /* <DEDUP_REMOVED lines=12> */
.L_x_26291:
        /* <DEDUP_REMOVED lines=27> */
.L_x_26294:
        /* <DEDUP_REMOVED lines=14> */
.L_x_26293:
[----:B------:R1:W5:Y:S01]  /*3ed0*/  LDG.E.U16 R0, desc[UR36][R4.64] ;  /* 0x0000002404007981 */ /* 0x000362000c1e1500 */
[----:B------:R-:W-:Y:S05]  /*3ee0*/  BRA `(.L_x_26278) ;  /* 0x0000000400b87947 */ /* 0x000fea0003800000 */
.L_x_26290:
        /* <DEDUP_REMOVED lines=12> */
.L_x_26297:
        /* <DEDUP_REMOVED lines=21> */
.L_x_26301:
[----:B------:R-:W-:Y:S05]  /*4100*/  BSYNC.RECONVERGENT B1 ;  /* 0x0000000000017941 */ /* 0x000fea0003800200 */
.L_x_26300:
[----:B------:R-:W-:Y:S01]  /*4110*/  IMAD.SHL.U32 R0, R0, 0x100000, RZ ;  /* 0x0010000000007824 */ /* 0x000fe200078e00ff */
[----:B------:R-:W-:-:S04]  /*4120*/  LEA R3, R3, 0x3b800000, 0x17 ;  /* 0x3b80000003037811 */ /* 0x000fc800078eb8ff */
[----:B------:R-:W-:-:S07]  /*4130*/  LOP3.LUT R0, R3, R0, R7, 0xfe, !PT ;  /* 0x0000000003007212 */ /* 0x000fce00078efe07 */
.L_x_26299:
[----:B------:R-:W-:Y:S05]  /*4140*/  BSYNC.RECONVERGENT B0 ;  /* 0x0000000000007941 */ /* 0x000fea0003800200 */
.L_x_26298:
[----:B------:R-:W-:Y:S01]  /*4150*/  F2FP.BF16.F32.PACK_AB R0, RZ, R0 ;  /* 0x00000000ff00723e */ /* 0x000fe200000010ff */
[----:B------:R-:W-:Y:S06]  /*4160*/  BRA `(.L_x_26278) ;  /* 0x0000000400187947 */ /* 0x000fec0003800000 */
.L_x_26296:
        /* <DEDUP_REMOVED lines=21> */
.L_x_26305:
[----:B------:R-:W-:Y:S05]  /*42c0*/  BSYNC.RECONVERGENT B1 ;  /* 0x0000000000017941 */ /* 0x000fea0003800200 */
.L_x_26304:
[----:B------:R-:W-:Y:S01]  /*42d0*/  IMAD.SHL.U32 R0, R0, 0x200000, RZ ;  /* 0x0020000000007824 */ /* 0x000fe200078e00ff */
[----:B------:R-:W-:-:S04]  /*42e0*/  LEA R3, R3, 0x37800000, 0x17 ;  /* 0x3780000003037811 */ /* 0x000fc800078eb8ff */
[----:B------:R-:W-:-:S07]  /*42f0*/  LOP3.LUT R0, R3, R0, R7, 0xfe, !PT ;  /* 0x0000000003007212 */ /* 0x000fce00078efe07 */
.L_x_26303:
[----:B------:R-:W-:Y:S05]  /*4300*/  BSYNC.RECONVERGENT B0 ;  /* 0x0000000000007941 */ /* 0x000fea0003800200 */
.L_x_26302:
[----:B------:R-:W-:Y:S01]  /*4310*/  F2FP.BF16.F32.PACK_AB R0, RZ, R0 ;  /* 0x00000000ff00723e */ /* 0x000fe200000010ff */
[----:B------:R-:W-:Y:S06]  /*4320*/  BRA `(.L_x_26278) ;  /* 0x0000000000a87947 */ /* 0x000fec0003800000 */
.L_x_26295:
        /* <DEDUP_REMOVED lines=14> */
.L_x_26309:
[----:B------:R-:W-:Y:S05]  /*4410*/  BSYNC.RECONVERGENT B0 ;  /* 0x0000000000007941 */ /* 0x000fea0003800200 */
.L_x_26308:
[----:B------:R-:W-:Y:S01]  /*4420*/  F2FP.BF16.F32.PACK_AB R0, RZ, R0 ;  /* 0x00000000ff00723e */ /* 0x000fe200000010ff */
[----:B------:R-:W-:Y:S06]  /*4430*/  BRA `(.L_x_26278) ;  /* 0x0000000000647947 */ /* 0x000fec0003800000 */
.L_x_26283:
        /* <DEDUP_REMOVED lines=16> */
.L_x_26310:
[----:B------:R-:W-:Y:S01]  /*4540*/  PRMT R0, RZ, 0x7610, R0 ;  /* 0x00007610ff007816 */ /* 0x000fe20000000000 */
[----:B------:R-:W-:Y:S06]  /*4550*/  BRA `(.L_x_26278) ;  /* 0x00000000001c7947 */ /* 0x000fec0003800000 */
.L_x_26307:
[----:B------:R-:W2:Y:S02]  /*4560*/  LDG.E.64 R4, desc[UR36][R4.64] ;  /* 0x0000002404047981 */ /* 0x000ea4000c1e1b00 */
[----:B--2---:R-:W0:Y:S02]  /*4570*/  I2F.U64 R0, R4 ;  /* 0x0000000400007312 */ /* 0x004e240000301000 */
[----:B0-----:R-:W-:Y:S01]  /*4580*/  F2FP.BF16.F32.PACK_AB R0, RZ, R0 ;  /* 0x00000000ff00723e */ /* 0x001fe200000010ff */
[----:B------:R-:W-:Y:S06]  /*4590*/  BRA `(.L_x_26278) ;  /* 0x00000000000c7947 */ /* 0x000fec0003800000 */
.L_x_26306:
[----:B------:R-:W2:Y:S02]  /*45a0*/  LDG.E R4, desc[UR36][R4.64] ;  /* 0x0000002404047981 */ /* 0x000ea4000c1e1900 */
[----:B--2---:R-:W-:-:S04]  /*45b0*/  I2FP.F32.U32 R0, R4 ;  /* 0x0000000400007245 */ /* 0x004fc80000201000 */
[----:B------:R-:W-:-:S07]  /*45c0*/  F2FP.BF16.F32.PACK_AB R0, RZ, R0 ;  /* 0x00000000ff00723e */ /* 0x000fce00000010ff */
.L_x_26278:
[----:B------:R-:W-:Y:S05]  /*45d0*/  BSYNC.RECONVERGENT B6 ;  /* 0x0000000000067941 */ /* 0x000fea0003800200 */
.L_x_26277:
[----:B------:R-:W2:Y:S01]  /*45e0*/  LDC.U8 R17, c[0x0][0x3a4] ;  /* 0x0000e900ff117b82 */ /* 0x000ea20000000000 */
[CC--:B------:R-:W-:Y:S01]  /*45f0*/  ISETP.GE.AND P0, PT, R25.reuse, R16.reuse, PT ;  /* 0x000000101900720c */ /* 0x0c0fe20003f06270 */
[C---:B------:R-:W-:Y:S01]  /*4600*/  VIADD R3, R25.reuse, 0x100 ;  /* 0x0000010019037836 */ /* 0x040fe20000000000 */
[----:B------:R-:W-:Y:S01]  /*4610*/  BSSY.RECONVERGENT B0, `(.L_x_26311) ;  /* 0x0000020000007945 */ /* 0x000fe20003800200 */
[C---:B------:R-:W-:Y:S02]  /*4620*/  VIADD R23, R25.reuse, 0x80 ;  /* 0x0000008019177836 */ /* 0x040fe40000000000 */
[----:B01----:R-:W-:Y:S01]  /*4630*/  VIADD R5, R25, 0x180 ;  /* 0x0000018019057836 */ /* 0x003fe20000000000 */
[----:B------:R-:W-:-:S07]  /*4640*/  ISETP.GE.AND P1, PT, R3, R16, PT ;  /* 0x000000100300720c */ /* 0x000fce0003f26270 */
[----:B------:R-:W-:Y:S06]  /*4650*/  @P0 BRA `(.L_x_26312) ;  /* 0x00000000006c0947 */ /* 0x000fec0003800000 */
[----:B-----5:R-:W-:Y:S02]  /*4660*/  IMAD.U32 R19, R19, 0x10000, RZ ;  /* 0x0001000013137824 */ /* 0x020fe400078e00ff */
[----:B------:R-:W-:Y:S02]  /*4670*/  IMAD.MOV.U32 R6, RZ, RZ, 0x3ab5ebe6 ;  /* 0x3ab5ebe6ff067424 */ /* 0x000fe400078e00ff */
        /* <DEDUP_REMOVED lines=23> */
[----:B------:R-:W-:-:S06]  /*47f0*/  @!P4 FADD.FTZ R3, R19, R19 ;  /* 0x000000131303c221 */ /* 0x000fcc0000010000 */
[----:B------:R-:W0:Y:S02]  /*4800*/  F2F.BF16.F32 R3, R3 ;  /* 0x0000000300037304 */ /* 0x000e240000202000 */
.L_x_26312:
[----:B------:R-:W-:Y:S05]  /*4810*/  BSYNC.RECONVERGENT B0 ;  /* 0x0000000000007941 */ /* 0x000fea0003800200 */
.L_x_26311:
[-C--:B------:R-:W-:Y:S01]  /*4820*/  ISETP.GE.AND P3, PT, R23, R16.reuse, PT ;  /* 0x000000101700720c */ /* 0x080fe20003f66270 */
[----:B------:R-:W-:Y:S01]  /*4830*/  BSSY.RECONVERGENT B0, `(.L_x_26313) ;  /* 0x000001e000007945 */ /* 0x000fe20003800200 */
[----:B------:R-:W-:-:S11]  /*4840*/  ISETP.GE.AND P2, PT, R5, R16, PT ;  /* 0x000000100500720c */ /* 0x000fd60003f46270 */
[----:B------:R-:W-:Y:S05]  /*4850*/  @P3 BRA `(.L_x_26314) ;  /* 0x00000000006c3947 */ /* 0x000fea0003800000 */
[----:B-----5:R-:W-:Y:S02]  /*4860*/  IMAD.U32 R18, R18, 0x10000, RZ ;  /* 0x0001000012127824 */ /* 0x020fe400078e00ff */
[----:B------:R-:W-:Y:S02]  /*4870*/  IMAD.MOV.U32 R7, RZ, RZ, 0x3ab5ebe6 ;  /* 0x3ab5ebe6ff077424 */ /* 0x000fe400078e00ff */
        /* <DEDUP_REMOVED lines=24> */
[----:B------:R-:W1:Y:S02]  /*4a00*/  F2F.BF16.F32 R22, R22 ;  /* 0x0000001600167304 */ /* 0x000e640000202000 */
.L_x_26314:
[----:B------:R-:W-:Y:S05]  /*4a10*/  BSYNC.RECONVERGENT B0 ;  /* 0x0000000000007941 */ /* 0x000fea0003800200 */
.L_x_26313:
[----:B------:R-:W-:Y:S04]  /*4a20*/  BSSY.RECONVERGENT B0, `(.L_x_26315) ;  /* 0x000001d000007945 */ /* 0x000fe80003800200 */
[----:B------:R-:W-:Y:S05]  /*4a30*/  @P1 BRA `(.L_x_26316) ;  /* 0x00000000006c1947 */ /* 0x000fea0003800000 */
[----:B-----5:R-:W-:Y:S02]  /*4a40*/  IMAD.U32 R24, R24, 0x10000, RZ ;  /* 0x0001000018187824 */ /* 0x020fe400078e00ff */
[----:B------:R-:W-:Y:S02]  /*4a50*/  IMAD.MOV.U32 R7, RZ, RZ, 0x3ab5ebe6 ;  /* 0x3ab5ebe6ff077424 */ /* 0x000fe400078e00ff */
[C---:B------:R-:W-:Y:S01]  /*4a60*/  FMUL.FTZ R4, R24.reuse, 1.4426950216293334961 ;  /* 0x3fb8aa3b18047820 */ /* 0x040fe20000410000 */
[C---:B------:R-:W-:Y:S02]  /*4a70*/  FSETP.GEU.FTZ.AND P1, PT, |R24|.reuse, 0.40999999642372131348, PT ;  /* 0x3ed1eb851800780b */ /* 0x040fe40003f3e200 */
[----:B------:R-:W-:-:S03]  /*4a80*/  FSETP.NEU.FTZ.AND P4, PT, R24, RZ, PT ;  /* 0x000000ff1800720b */ /* 0x000fc60003f9d000 */
[----:B------:R-:W3:Y:S02]  /*4a90*/  FRND R4, R4 ;  /* 0x0000000400047307 */ /* 0x000ee40000201000 */
[----:B---3--:R-:W-:-:S04]  /*4aa0*/  FSEL R5, R4, RZ, P1 ;  /* 0x000000ff04057208 */ /* 0x008fc80000800000 */
[C---:B------:R-:W-:Y:S01]  /*4ab0*/  FSETP.NEU.FTZ.AND P1, PT, R5.reuse, 128, PT ;  /* 0x430000000500780b */ /* 0x040fe20003f3d000 */
[----:B------:R-:W-:-:S04]  /*4ac0*/  FFMA.FTZ R6, R5, -0.693145751953125, R24 ;  /* 0xbf31720005067823 */ /* 0x000fc80000010018 */
[C---:B------:R-:W-:Y:S01]  /*4ad0*/  FFMA.FTZ R6, R5.reuse, -1.428606765330187045e-06, R6 ;  /* 0xb5bfbe8e05067823 */ /* 0x040fe20000010006 */
[----:B------:R-:W-:-:S03]  /*4ae0*/  FSEL R5, R5, 127, P1 ;  /* 0x42fe000005057808 */ /* 0x000fc60000800000 */
[C---:B------:R-:W-:Y:S01]  /*4af0*/  FFMA.FTZ R7, R6.reuse, R7, 0.0083824126049876213074 ;  /* 0x3c09566306077423 */ /* 0x040fe20000010007 */
[----:B------:R-:W3:Y:S01]  /*4b00*/  MUFU.EX2 R8, R5 ;  /* 0x0000000500087308 */ /* 0x000ee20000000800 */
[----:B------:R-:W-:Y:S02]  /*4b10*/  FSETP.GEU.FTZ.AND P3, PT, R5, -25, PT ;  /* 0xc1c800000500780b */ /* 0x000fe40003f7e000 */
[----:B------:R-:W-:-:S04]  /*4b20*/  FFMA.FTZ R7, R6, R7, 0.041667830199003219604 ;  /* 0x3d2aabe306077423 */ /* 0x000fc80000010007 */
[----:B------:R-:W-:-:S04]  /*4b30*/  FFMA.FTZ R7, R6, R7, 0.16666397452354431152 ;  /* 0x3e2aa9f606077423 */ /* 0x000fc80000010007 */
[----:B------:R-:W-:Y:S01]  /*4b40*/  FFMA.FTZ R7, R6, R7, 0.49999994039535522461 ;  /* 0x3efffffe06077423 */ /* 0x000fe20000010007 */
[----:B---3--:R-:W-:-:S03]  /*4b50*/  FADD.FTZ R4, R8, -1 ;  /* 0xbf80000008047421 */ /* 0x008fc60000010000 */
        /* <DEDUP_REMOVED lines=8> */
[----:B------:R-:W3:Y:S02]  /*4be0*/  F2F.BF16.F32 R18, R18 ;  /* 0x0000001200127304 */ /* 0x000ee40000202000 */
.L_x_26316:
[----:B------:R-:W-:Y:S05]  /*4bf0*/  BSYNC.RECONVERGENT B0 ;  /* 0x0000000000007941 */ /* 0x000fea0003800200 */
.L_x_26315:
[----:B------:R-:W-:Y:S04]  /*4c00*/  BSSY.RECONVERGENT B0, `(.L_x_26317) ;  /* 0x000001d000007945 */ /* 0x000fe80003800200 */
[----:B------:R-:W-:Y:S05]  /*4c10*/  @P2 BRA `(.L_x_26318) ;  /* 0x00000000006c2947 */ /* 0x000fea0003800000 */
[----:B-----5:R-:W-:Y:S02]  /*4c20*/  IMAD.U32 R0, R0, 0x10000, RZ ;  /* 0x0001000000007824 */ /* 0x020fe400078e00ff */
[----:B------:R-:W-:Y:S02]  /*4c30*/  IMAD.MOV.U32 R7, RZ, RZ, 0x3ab5ebe6 ;  /* 0x3ab5ebe6ff077424 */ /* 0x000fe400078e00ff */
[C---:B------:R-:W-:Y:S01]  /*4c40*/  FMUL.FTZ R4, R0.reuse, 1.4426950216293334961 ;  /* 0x3fb8aa3b00047820 */ /* 0x040fe20000410000 */
[C---:B------:R-:W-:Y:S02]  /*4c50*/  FSETP.GEU.FTZ.AND P1, PT, |R0|.reuse, 0.40999999642372131348, PT ;  /* 0x3ed1eb850000780b */ /* 0x040fe40003f3e200 */
[----:B------:R-:W-:-:S03]  /*4c60*/  FSETP.NEU.FTZ.AND P3, PT, R0, RZ, PT ;  /* 0x000000ff0000720b */ /* 0x000fc60003f7d000 */
[----:B------:R-:W4:Y:S02]  /*4c70*/  FRND R4, R4 ;  /* 0x0000000400047307 */ /* 0x000f240000201000 */
[----:B----4-:R-:W-:-:S04]  /*4c80*/  FSEL R5, R4, RZ, P1 ;  /* 0x000000ff04057208 */ /* 0x010fc80000800000 */
[C---:B------:R-:W-:Y:S01]  /*4c90*/  FSETP.NEU.FTZ.AND P1, PT, R5.reuse, 128, PT ;  /* 0x430000000500780b */ /* 0x040fe20003f3d000 */
[----:B------:R-:W-:-:S04]  /*4ca0*/  FFMA.FTZ R6, R5, -0.693145751953125, R0 ;  /* 0xbf31720005067823 */ /* 0x000fc80000010000 */
[C---:B------:R-:W-:Y:S01]  /*4cb0*/  FFMA.FTZ R6, R5.reuse, -1.428606765330187045e-06, R6 ;  /* 0xb5bfbe8e05067823 */ /* 0x040fe20000010006 */
[----:B------:R-:W-:-:S03]  /*4cc0*/  FSEL R5, R5, 127, P1 ;  /* 0x42fe000005057808 */ /* 0x000fc60000800000 */
[C---:B------:R-:W-:Y:S01]  /*4cd0*/  FFMA.FTZ R7, R6.reuse, R7, 0.0083824126049876213074 ;  /* 0x3c09566306077423 */ /* 0x040fe20000010007 */
[----:B------:R-:W4:Y:S01]  /*4ce0*/  MUFU.EX2 R8, R5 ;  /* 0x0000000500087308 */ /* 0x000f220000000800 */
[----:B------:R-:W-:Y:S02]  /*4cf0*/  FSETP.GEU.FTZ.AND P2, PT, R5, -25, PT ;  /* 0xc1c800000500780b */ /* 0x000fe40003f5e000 */
[----:B------:R-:W-:-:S04]  /*4d00*/  FFMA.FTZ R7, R6, R7, 0.041667830199003219604 ;  /* 0x3d2aabe306077423 */ /* 0x000fc80000010007 */
[----:B------:R-:W-:-:S04]  /*4d10*/  FFMA.FTZ R7, R6, R7, 0.16666397452354431152 ;  /* 0x3e2aa9f606077423 */ /* 0x000fc80000010007 */
[----:B------:R-:W-:Y:S01]  /*4d20*/  FFMA.FTZ R7, R6, R7, 0.49999994039535522461 ;  /* 0x3efffffe06077423 */ /* 0x000fe20000010007 */
[----:B----4-:R-:W-:-:S03]  /*4d30*/  FADD.FTZ R4, R8, -1 ;  /* 0xbf80000008047421 */ /* 0x010fc60000010000 */
        /* <DEDUP_REMOVED lines=8> */
[----:B------:R-:W4:Y:S02]  /*4dc0*/  F2F.BF16.F32 R19, R19 ;  /* 0x0000001300137304 */ /* 0x000f240000202000 */
.L_x_26318:
[----:B------:R-:W-:Y:S05]  /*4dd0*/  BSYNC.RECONVERGENT B0 ;  /* 0x0000000000007941 */ /* 0x000fea0003800200 */
.L_x_26317:
[----:B------:R-:W-:Y:S04]  /*4de0*/  BSSY.RECONVERGENT B6, `(.L_x_26319) ;  /* 0x000010e000067945 */ /* 0x000fe80003800200 */
[----:B------:R-:W-:Y:S05]  /*4df0*/  @P0 BRA `(.L_x_26320) ;  /* 0x0000001000300947 */ /* 0x000fea0003800000 */
[----:B------:R-:W0:Y:S01]  /*4e00*/  LDCU UR4, c[0x0][0x3a8] ;  /* 0x00007500ff0477ac */ /* 0x000e220008000800 */
[----:B------:R-:W1:Y:S01]  /*4e10*/  LDC.64 R8, c[0x0][0x388] ;  /* 0x0000e200ff087b82 */ /* 0x000e620000000a00 */
[----:B-----5:R-:W-:Y:S01]  /*4e20*/  IMAD R0, R2, 0x200, R25 ;  /* 0x0000020002007824 */ /* 0x020fe200078e0219 */
        /* <DEDUP_REMOVED lines=20> */
.L_x_26324:
[----:B------:R-:W-:Y:S02]  /*4f70*/  IMAD.U32 R5, R3, 0x10000, RZ ;  /* 0x0001000003057824 */ /* 0x000fe400078e00ff */
[----:B------:R-:W-:-:S04]  /*4f80*/  IMAD.MOV.U32 R25, RZ, RZ, R23 ;  /* 0x000000ffff197224 */ /* 0x000fc800078e0017 */
[----:B------:R-:W0:Y:S02]  /*4f90*/  F2I.S64.TRUNC R4, R5 ;  /* 0x0000000500047311 */ /* 0x000e24000020d900 */
[----:B0-----:R0:W-:Y:S01]  /*4fa0*/  STG.E.U8 desc[UR36][R8.64], R4 ;  /* 0x0000000408007986 */ /* 0x0011e2000c101124 */
[----:B------:R-:W-:Y:S05]  /*4fb0*/  BRA `(.L_x_26320) ;  /* 0x0000000c00c07947 */ /* 0x000fea0003800000 */
.L_x_26323:
        /* <DEDUP_REMOVED lines=11> */
.L_x_26327:
[----:B------:R-:W-:Y:S02]  /*5070*/  IMAD.U32 R3, R3, 0x10000, RZ ;  /* 0x0001000003037824 */ /* 0x000fe400078e00ff */
[----:B------:R-:W-:-:S04]  /*5080*/  IMAD.MOV.U32 R25, RZ, RZ, R23 ;  /* 0x000000ffff197224 */ /* 0x000fc800078e0017 */
[----:B------:R-:W0:Y:S02]  /*5090*/  F2I.FTZ.TRUNC.NTZ R3, R3 ;  /* 0x0000000300037305 */ /* 0x000e24000021f100 */
[----:B0-----:R0:W-:Y:S01]  /*50a0*/  STG.E desc[UR36][R8.64], R3 ;  /* 0x0000000308007986 */ /* 0x0011e2000c101924 */
[----:B------:R-:W-:Y:S05]  /*50b0*/  BRA `(.L_x_26320) ;  /* 0x0000000c00807947 */ /* 0x000fea0003800000 */
.L_x_26326:
[----:B------:R-:W-:Y:S02]  /*50c0*/  IMAD.U32 R3, R3, 0x10000, RZ ;  /* 0x0001000003037824 */ /* 0x000fe400078e00ff */
[----:B------:R-:W-:-:S04]  /*50d0*/  IMAD.MOV.U32 R25, RZ, RZ, R23 ;  /* 0x000000ffff197224 */ /* 0x000fc800078e0017 */
[----:B------:R-:W0:Y:S02]  /*50e0*/  F2I.FTZ.TRUNC.NTZ R3, R3 ;  /* 0x0000000300037305 */ /* 0x000e24000021f100 */
[----:B0-----:R0:W-:Y:S01]  /*50f0*/  STG.E.U16 desc[UR36][R8.64], R3 ;  /* 0x0000000308007986 */ /* 0x0011e2000c101524 */
[----:B------:R-:W-:Y:S05]  /*5100*/  BRA `(.L_x_26320) ;  /* 0x0000000c006c7947 */ /* 0x000fea0003800000 */
.L_x_26322:
        /* <DEDUP_REMOVED lines=10> */
.L_x_26329:
[----:B------:R-:W-:Y:S02]  /*51b0*/  IMAD.U32 R0, R3, 0x10000, RZ ;  /* 0x0001000003007824 */ /* 0x000fe400078e00ff */
[----:B------:R-:W-:-:S03]  /*51c0*/  IMAD.MOV.U32 R25, RZ, RZ, R23 ;  /* 0x000000ffff197224 */ /* 0x000fc600078e0017 */
[----:B------:R-:W-:-:S05]  /*51d0*/  F2FP.F16.F32.PACK_AB R0, RZ, R0 ;  /* 0x00000000ff00723e */ /* 0x000fca00000000ff */
[----:B------:R0:W-:Y:S01]  /*51e0*/  STG.E.U16 desc[UR36][R8.64], R0 ;  /* 0x0000000008007986 */ /* 0x0001e2000c101524 */
[----:B------:R-:W-:Y:S05]  /*51f0*/  BRA `(.L_x_26320) ;  /* 0x0000000c00307947 */ /* 0x000fea0003800000 */
.L_x_26328:
        /* <DEDUP_REMOVED lines=11> */
.L_x_26331:
[----:B------:R-:W-:Y:S02]  /*52b0*/  IMAD.U32 R3, R3, 0x10000, RZ ;  /* 0x0001000003037824 */ /* 0x000fe400078e00ff */
[----:B------:R-:W-:-:S03]  /*52c0*/  IMAD.MOV.U32 R25, RZ, RZ, R23 ;  /* 0x000000ffff197224 */ /* 0x000fc600078e0017 */
[----:B------:R-:W-:-:S04]  /*52d0*/  F2FP.F16.F32.PACK_AB R3, RZ, R3 ;  /* 0x00000003ff03723e */ /* 0x000fc800000000ff */
[----:B------:R-:W-:-:S05]  /*52e0*/  PRMT R3, R3, 0x5410, RZ ;  /* 0x0000541003037816 */ /* 0x000fca00000000ff */
[----:B------:R0:W-:Y:S01]  /*52f0*/  STG.E desc[UR36][R8.64], R3 ;  /* 0x0000000308007986 */ /* 0x0001e2000c101924 */
[----:B------:R-:W-:Y:S05]  /*5300*/  BRA `(.L_x_26320) ;  /* 0x0000000800ec7947 */ /* 0x000fea0003800000 */
.L_x_26330:
[----:B------:R-:W-:Y:S02]  /*5310*/  IMAD.U32 R4, R3, 0x10000, RZ ;  /* 0x0001000003047824 */ /* 0x000fe400078e00ff */
[----:B------:R-:W-:Y:S02]  /*5320*/  IMAD.MOV.U32 R25, RZ, RZ, R23 ;  /* 0x000000ffff197224 */ /* 0x000fe400078e0017 */
[----:B------:R-:W-:-:S06]  /*5330*/  FMUL.FTZ R4, R4, 1 ;  /* 0x3f80000004047820 */ /* 0x000fcc0000410000 */
[----:B------:R-:W0:Y:S02]  /*5340*/  F2F.F64.F32 R4, R4 ;  /* 0x0000000400047310 */ /* 0x000e240000201800 */
[----:B0-----:R0:W-:Y:S01]  /*5350*/  STG.E.64 desc[UR36][R8.64], R4 ;  /* 0x0000000408007986 */ /* 0x0011e2000c101b24 */
[----:B------:R-:W-:Y:S05]  /*5360*/  BRA `(.L_x_26320) ;  /* 0x0000000800d47947 */ /* 0x000fea0003800000 */
.L_x_26321:
        /* <DEDUP_REMOVED lines=14> */
.L_x_26334:
[----:B------:R-:W-:Y:S01]  /*5450*/  IMAD.U32 R3, R3, 0x10000, RZ ;  /* 0x0001000003037824 */ /* 0x000fe200078e00ff */
[----:B------:R-:W-:Y:S01]  /*5460*/  CS2R R6, SRZ ;  /* 0x0000000000067805 */ /* 0x000fe2000001ff00 */
[----:B------:R-:W-:Y:S02]  /*5470*/  IMAD.MOV.U32 R25, RZ, RZ, R23 ;  /* 0x000000ffff197224 */ /* 0x000fe400078e0017 */
[----:B------:R-:W-:-:S04]  /*5480*/  FMUL.FTZ R3, R3, 1 ;  /* 0x3f80000003037820 */ /* 0x000fc80000410000 */
[----:B------:R-:W0:Y:S02]  /*5490*/  F2F.F64.F32 R4, R3 ;  /* 0x0000000300047310 */ /* 0x000e240000201800 */
[----:B0-----:R0:W-:Y:S01]  /*54a0*/  STG.E.128 desc[UR36][R8.64], R4 ;  /* 0x0000000408007986 */ /* 0x0011e2000c101d24 */
[----:B------:R-:W-:Y:S05]  /*54b0*/  BRA `(.L_x_26320) ;  /* 0x0000000800807947 */ /* 0x000fea0003800000 */
.L_x_26333:
        /* <DEDUP_REMOVED lines=19> */
.L_x_26338:
[----:B------:R-:W-:Y:S05]  /*55f0*/  BSYNC.RECONVERGENT B0 ;  /* 0x0000000000007941 */ /* 0x000fea0003800200 */
.L_x_26337:
[----:B------:R-:W-:Y:S01]  /*5600*/  LOP3.LUT R5, R0, 0x80, R5, 0xf8, !PT ;  /* 0x0000008000057812 */ /* 0x000fe200078ef805 */
[----:B------:R-:W-:-:S04]  /*5610*/  IMAD.MOV.U32 R25, RZ, RZ, R23 ;  /* 0x000000ffff197224 */ /* 0x000fc800078e0017 */
[----:B------:R0:W-:Y:S01]  /*5620*/  STG.E.U8 desc[UR36][R8.64], R5 ;  /* 0x0000000508007986 */ /* 0x0001e2000c101124 */
[----:B------:R-:W-:Y:S05]  /*5630*/  BRA `(.L_x_26320) ;  /* 0x0000000800207947 */ /* 0x000fea0003800000 */
.L_x_26336:
        /* <DEDUP_REMOVED lines=15> */
.L_x_26340:
[----:B------:R-:W-:Y:S05]  /*5730*/  BSYNC.RECONVERGENT B0 ;  /* 0x0000000000007941 */ /* 0x000fea0003800200 */
.L_x_26339:
[----:B------:R-:W-:Y:S01]  /*5740*/  LOP3.LUT R5, R0, 0x80, R5, 0xf8, !PT ;  /* 0x0000008000057812 */ /* 0x000fe200078ef805 */
[----:B------:R-:W-:-:S04]  /*5750*/  IMAD.MOV.U32 R25, RZ, RZ, R23 ;  /* 0x000000ffff197224 */ /* 0x000fc800078e0017 */
[----:B------:R0:W-:Y:S01]  /*5760*/  STG.E.U8 desc[UR36][R8.64], R5 ;  /* 0x0000000508007986 */ /* 0x0001e2000c101124 */
[----:B------:R-:W-:Y:S05]  /*5770*/  BRA `(.L_x_26320) ;  /* 0x0000000400d07947 */ /* 0x000fea0003800000 */
.L_x_26335:
[----:B------:R0:W-:Y:S01]  /*5780*/  STG.E.U16 desc[UR36][R8.64], R3 ;  /* 0x0000000308007986 */ /* 0x0001e2000c101524 */
[----:B------:R-:W-:Y:S01]  /*5790*/  IMAD.MOV.U32 R25, RZ, RZ, R23 ;  /* 0x000000ffff197224 */ /* 0x000fe200078e0017 */
[----:B------:R-:W-:Y:S06]  /*57a0*/  BRA `(.L_x_26320) ;  /* 0x0000000400c47947 */ /* 0x000fec0003800000 */
.L_x_26332:
        /* <DEDUP_REMOVED lines=13> */
.L_x_26343:
        /* <DEDUP_REMOVED lines=13> */
.L_x_26346:
[----:B------:R-:W-:-:S04]  /*5950*/  SHF.R.U32.HI R0, RZ, 0x14, R3 ;  /* 0x00000014ff007819 */ /* 0x000fc80000011603 */
[----:B------:R-:W-:-:S04]  /*5960*/  LOP3.LUT R0, R0, 0x1, RZ, 0xc0, !PT ;  /* 0x0000000100007812 */ /* 0x000fc800078ec0ff */
[----:B------:R-:W-:-:S04]  /*5970*/  IADD3 R0, PT, PT, R3, 0x487ffff, R0 ;  /* 0x0487ffff03007810 */ /* 0x000fc80007ffe000 */
[----:B------:R-:W-:-:S04]  /*5980*/  SHF.R.U32.HI R0, RZ, 0x14, R0 ;  /* 0x00000014ff007819 */ /* 0x000fc80000011600 */
[----:B------:R-:W-:-:S07]  /*5990*/  LOP3.LUT R0, R0, 0xff, RZ, 0xc0, !PT ;  /* 0x000000ff00007812 */ /* 0x000fce00078ec0ff */
.L_x_26347:
[----:B------:R-:W-:-:S04]  /*59a0*/  SHF.R.U32.HI R3, RZ, 0x18, R3 ;  /* 0x00000018ff037819 */ /* 0x000fc80000011603 */
[----:B------:R-:W-:-:S04]  /*59b0*/  LOP3.LUT R0, R0, 0x80, R3, 0xf8, !PT ;  /* 0x0000008000007812 */ /* 0x000fc800078ef803 */
[----:B------:R-:W-:-:S07]  /*59c0*/  PRMT R4, R0, 0x7610, R4 ;  /* 0x0000761000047816 */ /* 0x000fce0000000004 */
.L_x_26345:
[----:B------:R-:W-:Y:S05]  /*59d0*/  BSYNC.RECONVERGENT B0 ;  /* 0x0000000000007941 */ /* 0x000fea0003800200 */
.L_x_26344:
[----:B------:R0:W-:Y:S01]  /*59e0*/  STG.E.U8 desc[UR36][R8.64], R4 ;  /* 0x0000000408007986 */ /* 0x0001e2000c101124 */
[----:B------:R-:W-:Y:S01]  /*59f0*/  IMAD.MOV.U32 R25, RZ, RZ, R23 ;  /* 0x000000ffff197224 */ /* 0x000fe200078e0017 */
[----:B------:R-:W-:Y:S06]  /*5a00*/  BRA `(.L_x_26320) ;  /* 0x00000004002c7947 */ /* 0x000fec0003800000 */
.L_x_26342:
        /* <DEDUP_REMOVED lines=13> */
.L_x_26350:
[----:B------:R-:W-:-:S04]  /*5ae0*/  SHF.R.U32.HI R0, RZ, 0x15, R3 ;  /* 0x00000015ff007819 */ /* 0x000fc80000011603 */
[----:B------:R-:W-:-:S04]  /*5af0*/  LOP3.LUT R0, R0, 0x1, RZ, 0xc0, !PT ;  /* 0x0000000100007812 */ /* 0x000fc800078ec0ff */
[----:B------:R-:W-:-:S04]  /*5b00*/  IADD3 R0, PT, PT, R3, 0x88fffff, R0 ;  /* 0x088fffff03007810 */ /* 0x000fc80007ffe000 */
[----:B------:R-:W-:-:S04]  /*5b10*/  SHF.R.U32.HI R0, RZ, 0x15, R0 ;  /* 0x00000015ff007819 */ /* 0x000fc80000011600 */
[----:B------:R-:W-:-:S07]  /*5b20*/  LOP3.LUT R0, R0, 0xff, RZ, 0xc0, !PT ;  /* 0x000000ff00007812 */ /* 0x000fce00078ec0ff */
.L_x_26351:
[----:B------:R-:W-:-:S04]  /*5b30*/  SHF.R.U32.HI R3, RZ, 0x18, R3 ;  /* 0x00000018ff037819 */ /* 0x000fc80000011603 */
[----:B------:R-:W-:-:S04]  /*5b40*/  LOP3.LUT R0, R0, 0x80, R3, 0xf8, !PT ;  /* 0x0000008000007812 */ /* 0x000fc800078ef803 */
[----:B------:R-:W-:-:S07]  /*5b50*/  PRMT R4, R0, 0x7610, R4 ;  /* 0x0000761000047816 */ /* 0x000fce0000000004 */
.L_x_26349:
[----:B------:R-:W-:Y:S05]  /*5b60*/  BSYNC.RECONVERGENT B0 ;  /* 0x0000000000007941 */ /* 0x000fea0003800200 */
.L_x_26348:
[----:B------:R0:W-:Y:S01]  /*5b70*/  STG.E.U8 desc[UR36][R8.64], R4 ;  /* 0x0000000408007986 */ /* 0x0001e2000c101124 */
[----:B------:R-:W-:Y:S01]  /*5b80*/  IMAD.MOV.U32 R25, RZ, RZ, R23 ;  /* 0x000000ffff197224 */ /* 0x000fe200078e0017 */
[----:B------:R-:W-:Y:S06]  /*5b90*/  BRA `(.L_x_26320) ;  /* 0x0000000000c87947 */ /* 0x000fec0003800000 */
.L_x_26341:
[----:B------:R-:W-:-:S13]  /*5ba0*/  ISETP.NE.AND P0, PT, R0, 0x1c, PT ;  /* 0x0000001c0000780c */ /* 0x000fda0003f05270 */
[----:B------:R-:W-:Y:S05]  /*5bb0*/  @!P0 BRA `(.L_x_26352) ;  /* 0x0000000000b08947 */ /* 0x000fea0003800000 */
[----:B------:R-:W-:-:S13]  /*5bc0*/  ISETP.NE.AND P0, PT, R0, 0x1d, PT ;  /* 0x0000001d0000780c */ /* 0x000fda0003f05270 */
[----:B------:R-:W-:Y:S05]  /*5bd0*/  @!P0 BRA `(.L_x_26353) ;  /* 0x0000000000948947 */ /* 0x000fea0003800000 */
[----:B------:R-:W-:-:S13]  /*5be0*/  ISETP.NE.AND P0, PT, R0, 0x2c, PT ;  /* 0x0000002c0000780c */ /* 0x000fda0003f05270 */
[----:B------:R-:W-:Y:S05]  /*5bf0*/  @!P0 BRA `(.L_x_26354) ;  /* 0x0000000000488947 */ /* 0x000fea0003800000 */
.L_x_26325:
        /* <DEDUP_REMOVED lines=16> */
.L_x_26355:
[----:B------:R-:W-:Y:S01]  /*5d00*/  IMAD.MOV.U32 R25, RZ, RZ, R23 ;  /* 0x000000ffff197224 */ /* 0x000fe200078e0017 */
[----:B------:R-:W-:Y:S06]  /*5d10*/  BRA `(.L_x_26320) ;  /* 0x0000000000687947 */ /* 0x000fec0003800000 */
.L_x_26354:
        /* <DEDUP_REMOVED lines=17> */
.L_x_26353:
[----:B------:R-:W-:Y:S02]  /*5e30*/  IMAD.U32 R4, R3, 0x10000, RZ ;  /* 0x0001000003047824 */ /* 0x000fe400078e00ff */
[----:B------:R-:W-:-:S04]  /*5e40*/  IMAD.MOV.U32 R25, RZ, RZ, R23 ;  /* 0x000000ffff197224 */ /* 0x000fc800078e0017 */
[----:B------:R-:W0:Y:S02]  /*5e50*/  F2I.U64.TRUNC R4, R4 ;  /* 0x0000000400047311 */ /* 0x000e24000020d800 */
[----:B0-----:R0:W-:Y:S01]  /*5e60*/  STG.E.64 desc[UR36][R8.64], R4 ;  /* 0x0000000408007986 */ /* 0x0011e2000c101b24 */
[----:B------:R-:W-:Y:S05]  /*5e70*/  BRA `(.L_x_26320) ;  /* 0x0000000000107947 */ /* 0x000fea0003800000 */
.L_x_26352:
[----:B------:R-:W-:Y:S02]  /*5e80*/  IMAD.U32 R3, R3, 0x10000, RZ ;  /* 0x0001000003037824 */ /* 0x000fe400078e00ff */
[----:B------:R-:W-:-:S04]  /*5e90*/  IMAD.MOV.U32 R25, RZ, RZ, R23 ;  /* 0x000000ffff197224 */ /* 0x000fc800078e0017 */
[----:B------:R-:W0:Y:S02]  /*5ea0*/  F2I.FTZ.U32.TRUNC.NTZ R3, R3 ;  /* 0x0000000300037305 */ /* 0x000e24000021f000 */
[----:B0-----:R0:W-:Y:S02]  /*5eb0*/  STG.E desc[UR36][R8.64], R3 ;  /* 0x0000000308007986 */ /* 0x0011e4000c101924 */
.L_x_26320:
[----:B------:R-:W-:Y:S05]  /*5ec0*/  BSYNC.RECONVERGENT B6 ;  /* 0x0000000000067941 */ /* 0x000fea0003800200 */
.L_x_26319:
[----:B------:R-:W-:Y:S01]  /*5ed0*/  ISETP.GE.AND P0, PT, R25, R16, PT ;  /* 0x000000101900720c */ /* 0x000fe20003f06270 */
[----:B------:R-:W-:-:S12]  /*5ee0*/  BSSY.RECONVERGENT B6, `(.L_x_26356) ;  /* 0x00001f0000067945 */ /* 0x000fd80003800200 */
[----:B------:R-:W-:Y:S05]  /*5ef0*/  @P0 BRA `(.L_x_26357) ;  /* 0x0000001c00b80947 */ /* 0x000fea0003800000 */
[----:B------:R-:W1:Y:S01]  /*5f00*/  LDCU UR4, c[0x0][0x3a8] ;  /* 0x00007500ff0477ac */ /* 0x000e620008000800 */
[----:B0-----:R-:W0:Y:S01]  /*5f10*/  LDC.64 R8, c[0x0][0x388] ;  /* 0x0000e200ff087b82 */ /* 0x001e220000000a00 */
[----:B-----5:R-:W-:Y:S01]  /*5f20*/  IMAD R0, R2, 0x200, R25 ;  /* 0x0000020002007824 */ /* 0x020fe200078e0219 */
        /* <DEDUP_REMOVED lines=19> */
.L_x_26361:
[----:B------:R-:W-:-:S06]  /*6060*/  IMAD.U32 R5, R22, 0x10000, RZ ;  /* 0x0001000016057824 */ /* 0x000fcc00078e00ff */
[----:B------:R-:W0:Y:S02]  /*6070*/  F2I.S64.TRUNC R4, R5 ;  /* 0x0000000500047311 */ /* 0x000e24000020d900 */
[----:B0-----:R0:W-:Y:S01]  /*6080*/  STG.E.U8 desc[UR36][R8.64], R4 ;  /* 0x0000000408007986 */ /* 0x0011e2000c101124 */
[----:B------:R-:W-:Y:S05]  /*6090*/  BRA `(.L_x_26363) ;  /* 0x0000000c006c7947 */ /* 0x000fea0003800000 */
.L_x_26360:
        /* <DEDUP_REMOVED lines=10> */
.L_x_26365:
[----:B------:R-:W-:-:S04]  /*6140*/  IMAD.U32 R22, R22, 0x10000, RZ ;  /* 0x0001000016167824 */ /* 0x000fc800078e00ff */
[----:B------:R-:W0:Y:S02]  /*6150*/  F2I.FTZ.TRUNC.NTZ R3, R22 ;  /* 0x0000001600037305 */ /* 0x000e24000021f100 */
[----:B0-----:R2:W-:Y:S01]  /*6160*/  STG.E desc[UR36][R8.64], R3 ;  /* 0x0000000308007986 */ /* 0x0015e2000c101924 */
[----:B------:R-:W-:Y:S05]  /*6170*/  BRA `(.L_x_26363) ;  /* 0x0000000c00347947 */ /* 0x000fea0003800000 */
.L_x_26364:
[----:B------:R-:W-:-:S04]  /*6180*/  IMAD.U32 R22, R22, 0x10000, RZ ;  /* 0x0001000016167824 */ /* 0x000fc800078e00ff */
[----:B------:R-:W0:Y:S02]  /*6190*/  F2I.FTZ.TRUNC.NTZ R3, R22 ;  /* 0x0000001600037305 */ /* 0x000e24000021f100 */
[----:B0-----:R0:W-:Y:S01]  /*61a0*/  STG.E.U16 desc[UR36][R8.64], R3 ;  /* 0x0000000308007986 */ /* 0x0011e2000c101524 */
[----:B------:R-:W-:Y:S05]  /*61b0*/  BRA `(.L_x_26363) ;  /* 0x0000000c00247947 */ /* 0x000fea0003800000 */
.L_x_26359:
        /* <DEDUP_REMOVED lines=9> */
.L_x_26367:
[----:B------:R-:W-:-:S05]  /*6250*/  IMAD.U32 R0, R22, 0x10000, RZ ;  /* 0x0001000016007824 */ /* 0x000fca00078e00ff */
[----:B------:R-:W-:-:S05]  /*6260*/  F2FP.F16.F32.PACK_AB R0, RZ, R0 ;  /* 0x00000000ff00723e */ /* 0x000fca00000000ff */
[----:B------:R0:W-:Y:S01]  /*6270*/  STG.E.U16 desc[UR36][R8.64], R0 ;  /* 0x0000000008007986 */ /* 0x0001e2000c101524 */
[----:B------:R-:W-:Y:S05]  /*6280*/  BRA `(.L_x_26363) ;  /* 0x0000000800f07947 */ /* 0x000fea0003800000 */
.L_x_26366:
        /* <DEDUP_REMOVED lines=10> */
.L_x_26369:
[----:B------:R-:W-:-:S05]  /*6330*/  IMAD.U32 R22, R22, 0x10000, RZ ;  /* 0x0001000016167824 */ /* 0x000fca00078e00ff */
[----:B------:R-:W-:-:S04]  /*6340*/  F2FP.F16.F32.PACK_AB R3, RZ, R22 ;  /* 0x00000016ff03723e */ /* 0x000fc800000000ff */
[----:B------:R-:W-:-:S05]  /*6350*/  PRMT R3, R3, 0x5410, RZ ;  /* 0x0000541003037816 */ /* 0x000fca00000000ff */
[----:B------:R0:W-:Y:S01]  /*6360*/  STG.E desc[UR36][R8.64], R3 ;  /* 0x0000000308007986 */ /* 0x0001e2000c101924 */
[----:B------:R-:W-:Y:S05]  /*6370*/  BRA `(.L_x_26363) ;  /* 0x0000000800b47947 */ /* 0x000fea0003800000 */
.L_x_26368:
[----:B------:R-:W-:-:S04]  /*6380*/  IMAD.U32 R4, R22, 0x10000, RZ ;  /* 0x0001000016047824 */ /* 0x000fc800078e00ff */
[----:B------:R-:W-:-:S06]  /*6390*/  FMUL.FTZ R4, R4, 1 ;  /* 0x3f80000004047820 */ /* 0x000fcc0000410000 */
[----:B------:R-:W0:Y:S02]  /*63a0*/  F2F.F64.F32 R4, R4 ;  /* 0x0000000400047310 */ /* 0x000e240000201800 */
[----:B0-----:R0:W-:Y:S01]  /*63b0*/  STG.E.64 desc[UR36][R8.64], R4 ;  /* 0x0000000408007986 */ /* 0x0011e2000c101b24 */
[----:B------:R-:W-:Y:S05]  /*63c0*/  BRA `(.L_x_26363) ;  /* 0x0000000800a07947 */ /* 0x000fea0003800000 */
.L_x_26358:
        /* <DEDUP_REMOVED lines=14> */
.L_x_26373:
        /* <DEDUP_REMOVED lines=17> */
.L_x_26376:
[----:B------:R-:W-:-:S04]  /*65c0*/  SHF.R.U32.HI R3, RZ, 0x18, R5 ;  /* 0x00000018ff037819 */ /* 0x000fc80000011605 */
[----:B------:R-:W-:-:S04]  /*65d0*/  LOP3.LUT R0, R0, 0x80, R3, 0xf8, !PT ;  /* 0x0000008000007812 */ /* 0x000fc800078ef803 */
[----:B------:R-:W-:-:S07]  /*65e0*/  PRMT R4, R0, 0x7610, R4 ;  /* 0x0000761000047816 */ /* 0x000fce0000000004 */
.L_x_26375:
[----:B------:R-:W-:Y:S05]  /*65f0*/  BSYNC.RECONVERGENT B0 ;  /* 0x0000000000007941 */ /* 0x000fea0003800200 */
.L_x_26374:
[----:B------:R0:W-:Y:S01]  /*6600*/  STG.E.U8 desc[UR36][R8.64], R4 ;  /* 0x0000000408007986 */ /* 0x0001e2000c101124 */
[----:B------:R-:W-:Y:S05]  /*6610*/  BRA `(.L_x_26363) ;  /* 0x00000008000c7947 */ /* 0x000fea0003800000 */
.L_x_26372:
        /* <DEDUP_REMOVED lines=17> */
.L_x_26379:
[----:B------:R-:W-:-:S04]  /*6730*/  SHF.R.U32.HI R3, RZ, 0x18, R5 ;  /* 0x00000018ff037819 */ /* 0x000fc80000011605 */
[----:B------:R-:W-:-:S04]  /*6740*/  LOP3.LUT R0, R0, 0x80, R3, 0xf8, !PT ;  /* 0x0000008000007812 */ /* 0x000fc800078ef803 */
[----:B------:R-:W-:-:S07]  /*6750*/  PRMT R4, R0, 0x7610, R4 ;  /* 0x0000761000047816 */ /* 0x000fce0000000004 */
.L_x_26378:
[----:B------:R-:W-:Y:S05]  /*6760*/  BSYNC.RECONVERGENT B0 ;  /* 0x0000000000007941 */ /* 0x000fea0003800200 */
.L_x_26377:
[----:B------:R0:W-:Y:S01]  /*6770*/  STG.E.U8 desc[UR36][R8.64], R4 ;  /* 0x0000000408007986 */ /* 0x0001e2000c101124 */
[----:B------:R-:W-:Y:S05]  /*6780*/  BRA `(.L_x_26363) ;  /* 0x0000000400b07947 */ /* 0x000fea0003800000 */
.L_x_26371:
        /* <DEDUP_REMOVED lines=22> */
.L_x_26381:
[----:B------:R-:W-:-:S06]  /*68f0*/  IMAD.U32 R4, R22, 0x10000, RZ ;  /* 0x0001000016047824 */ /* 0x000fcc00078e00ff */
[----:B------:R-:W0:Y:S02]  /*6900*/  F2I.U64.TRUNC R4, R4 ;  /* 0x0000000400047311 */ /* 0x000e24000020d800 */
[----:B0-----:R0:W-:Y:S01]  /*6910*/  STG.E.64 desc[UR36][R8.64], R4 ;  /* 0x0000000408007986 */ /* 0x0011e2000c101b24 */
[----:B------:R-:W-:Y:S05]  /*6920*/  BRA `(.L_x_26363) ;  /* 0x0000000400487947 */ /* 0x000fea0003800000 */
.L_x_26380:
[----:B------:R-:W-:-:S04]  /*6930*/  IMAD.U32 R22, R22, 0x10000, RZ ;  /* 0x0001000016167824 */ /* 0x000fc800078e00ff */
[----:B------:R-:W0:Y:S02]  /*6940*/  F2I.FTZ.U32.TRUNC.NTZ R3, R22 ;  /* 0x0000001600037305 */ /* 0x000e24000021f000 */
[----:B0-----:R0:W-:Y:S01]  /*6950*/  STG.E desc[UR36][R8.64], R3 ;  /* 0x0000000308007986 */ /* 0x0011e2000c101924 */
[----:B------:R-:W-:Y:S05]  /*6960*/  BRA `(.L_x_26363) ;  /* 0x0000000400387947 */ /* 0x000fea0003800000 */
.L_x_26370:
        /* <DEDUP_REMOVED lines=11> */
.L_x_26383:
[----:B------:R-:W-:Y:S01]  /*6a20*/  IMAD.U32 R22, R22, 0x10000, RZ ;  /* 0x0001000016167824 */ /* 0x000fe200078e00ff */
[----:B------:R-:W-:-:S03]  /*6a30*/  CS2R R6, SRZ ;  /* 0x0000000000067805 */ /* 0x000fc6000001ff00 */
[----:B------:R-:W-:-:S06]  /*6a40*/  FMUL.FTZ R4, R22, 1 ;  /* 0x3f80000016047820 */ /* 0x000fcc0000410000 */
[----:B------:R-:W0:Y:S02]  /*6a50*/  F2F.F64.F32 R4, R4 ;  /* 0x0000000400047310 */ /* 0x000e240000201800 */
[----:B0-----:R0:W-:Y:S01]  /*6a60*/  STG.E.128 desc[UR36][R8.64], R4 ;  /* 0x0000000408007986 */ /* 0x0011e2000c101d24 */
[----:B------:R-:W-:Y:S05]  /*6a70*/  BRA `(.L_x_26363) ;  /* 0x0000000000f47947 */ /* 0x000fea0003800000 */
.L_x_26382:
[----:B------:R-:W-:-:S13]  /*6a80*/  ISETP.NE.AND P0, PT, R0, 0xf, PT ;  /* 0x0000000f0000780c */ /* 0x000fda0003f05270 */
[----:B------:R-:W-:Y:S05]  /*6a90*/  @!P0 BRA `(.L_x_26384) ;  /* 0x0000000000e88947 */ /* 0x000fea0003800000 */
[----:B------:R-:W-:-:S13]  /*6aa0*/  ISETP.NE.AND P0, PT, R0, 0x17, PT ;  /* 0x000000170000780c */ /* 0x000fda0003f05270 */
[----:B------:R-:W-:Y:S05]  /*6ab0*/  @!P0 BRA `(.L_x_26385) ;  /* 0x0000000000908947 */ /* 0x000fea0003800000 */
[----:B------:R-:W-:-:S13]  /*6ac0*/  ISETP.NE.AND P0, PT, R0, 0x18, PT ;  /* 0x000000180000780c */ /* 0x000fda0003f05270 */
[----:B------:R-:W-:Y:S05]  /*6ad0*/  @!P0 BRA `(.L_x_26386) ;  /* 0x0000000000448947 */ /* 0x000fea0003800000 */
.L_x_26362:
        /* <DEDUP_REMOVED lines=16> */
.L_x_26387:
[----:B------:R-:W-:Y:S05]  /*6be0*/  BRA `(.L_x_26363) ;  /* 0x0000000000987947 */ /* 0x000fea0003800000 */
.L_x_26386:
        /* <DEDUP_REMOVED lines=13> */
.L_x_26389:
[----:B------:R-:W-:Y:S05]  /*6cc0*/  BSYNC.RECONVERGENT B0 ;  /* 0x0000000000007941 */ /* 0x000fea0003800200 */
.L_x_26388:
[----:B------:R-:W-:-:S05]  /*6cd0*/  LOP3.LUT R3, R0, 0x80, R3, 0xf8, !PT ;  /* 0x0000008000037812 */ /* 0x000fca00078ef803 */
[----:B------:R0:W-:Y:S01]  /*6ce0*/  STG.E.U8 desc[UR36][R8.64], R3 ;  /* 0x0000000308007986 */ /* 0x0001e2000c101124 */
[----:B------:R-:W-:Y:S05]  /*6cf0*/  BRA `(.L_x_26363) ;  /* 0x0000000000547947 */ /* 0x000fea0003800000 */
.L_x_26385:
        /* <DEDUP_REMOVED lines=12> */
.L_x_26391:
[----:B------:R-:W-:Y:S01]  /*6dc0*/  IMAD.MOV.U32 R0, RZ, RZ, 0x7f ;  /* 0x0000007fff007424 */ /* 0x000fe200078e00ff */
[----:B------:R-:W-:-:S04]  /*6dd0*/  ISETP.GT.U32.AND P0, PT, R4, 0x7f800000, PT ;  /* 0x7f8000000400780c */ /* 0x000fc80003f04070 */
[----:B------:R-:W-:-:S09]  /*6de0*/  SEL R0, R0, 0x7c, P0 ;  /* 0x0000007c00007807 */ /* 0x000fd20000000000 */
.L_x_26392:
[----:B------:R-:W-:Y:S05]  /*6df0*/  BSYNC.RECONVERGENT B0 ;  /* 0x0000000000007941 */ /* 0x000fea0003800200 */
.L_x_26390:
[----:B------:R-:W-:-:S04]  /*6e00*/  SHF.R.U32.HI R3, RZ, 0x18, R3 ;  /* 0x00000018ff037819 */ /* 0x000fc80000011603 */
[----:B------:R-:W-:-:S05]  /*6e10*/  LOP3.LUT R3, R0, 0x80, R3, 0xf8, !PT ;  /* 0x0000008000037812 */ /* 0x000fca00078ef803 */
[----:B------:R0:W-:Y:S01]  /*6e20*/  STG.E.U8 desc[UR36][R8.64], R3 ;  /* 0x0000000308007986 */ /* 0x0001e2000c101124 */
[----:B------:R-:W-:Y:S05]  /*6e30*/  BRA `(.L_x_26363) ;  /* 0x0000000000047947 */ /* 0x000fea0003800000 */
.L_x_26384:
[----:B------:R0:W-:Y:S02]  /*6e40*/  STG.E.U16 desc[UR36][R8.64], R22 ;  /* 0x0000001608007986 */ /* 0x0001e4000c101524 */
.L_x_26363:
[----:B------:R-:W-:-:S05]  /*6e50*/  VIADD R25, R25, 0x80 ;  /* 0x0000008019197836 */ /* 0x000fca0000000000 */
[----:B------:R-:W-:-:S13]  /*6e60*/  ISETP.GE.AND P0, PT, R25, R16, PT ;  /* 0x000000101900720c */ /* 0x000fda0003f06270 */
[----:B------:R-:W-:Y:S05]  /*6e70*/  @P0 BRA `(.L_x_26357) ;  /* 0x0000000c00d80947 */ /* 0x000fea0003800000 */
[----:B------:R-:W5:Y:S01]  /*6e80*/  LDCU UR4, c[0x0][0x3a8] ;  /* 0x00007500ff0477ac */ /* 0x000f620008000800 */
[----:B012---:R-:W0:Y:S01]  /*6e90*/  LDC.64 R8, c[0x0][0x388] ;  /* 0x0000e200ff087b82 */ /* 0x007e220000000a00 */
        /* <DEDUP_REMOVED lines=16> */
[----:B---3--:R-:W-:-:S04]  /*6fa0*/  IMAD.U32 R18, R18, 0x10000, RZ ;  /* 0x0001000012127824 */ /* 0x008fc800078e00ff */
[----:B------:R-:W0:Y:S02]  /*6fb0*/  F2I.FTZ.TRUNC.NTZ R3, R18 ;  /* 0x0000001200037305 */ /* 0x000e24000021f100 */
[----:B0-----:R0:W-:Y:S01]  /*6fc0*/  STG.E.U8 desc[UR36][R8.64], R3 ;  /* 0x0000000308007986 */ /* 0x0011e2000c101124 */
[----:B------:R-:W-:Y:S05]  /*6fd0*/  BRA `(.L_x_26398) ;  /* 0x0000000c007c7947 */ /* 0x000fea0003800000 */
.L_x_26396:
[----:B---3--:R-:W-:-:S06]  /*6fe0*/  IMAD.U32 R5, R18, 0x10000, RZ ;  /* 0x0001000012057824 */ /* 0x008fcc00078e00ff */
[----:B------:R-:W0:Y:S02]  /*6ff0*/  F2I.S64.TRUNC R4, R5 ;  /* 0x0000000500047311 */ /* 0x000e24000020d900 */
[----:B0-----:R0:W-:Y:S01]  /*7000*/  STG.E.U8 desc[UR36][R8.64], R4 ;  /* 0x0000000408007986 */ /* 0x0011e2000c101124 */
[----:B------:R-:W-:Y:S05]  /*7010*/  BRA `(.L_x_26398) ;  /* 0x0000000c006c7947 */ /* 0x000fea0003800000 */
.L_x_26395:
        /* <DEDUP_REMOVED lines=8> */
[----:B0-----:R0:W-:Y:S01]  /*70a0*/  STG.E.64 desc[UR36][R8.64], R4 ;  /* 0x0000000408007986 */ /* 0x0011e2000c101b24 */
[----:B------:R-:W-:Y:S05]  /*70b0*/  BRA `(.L_x_26398) ;  /* 0x0000000c00447947 */ /* 0x000fea0003800000 */
.L_x_26400:
[----:B---3--:R-:W-:-:S04]  /*70c0*/  IMAD.U32 R18, R18, 0x10000, RZ ;  /* 0x0001000012127824 */ /* 0x008fc800078e00ff */
[----:B------:R-:W0:Y:S02]  /*70d0*/  F2I.FTZ.TRUNC.NTZ R3, R18 ;  /* 0x0000001200037305 */ /* 0x000e24000021f100 */
[----:B0-----:R0:W-:Y:S01]  /*70e0*/  STG.E desc[UR36][R8.64], R3 ;  /* 0x0000000308007986 */ /* 0x0011e2000c101924 */
[----:B------:R-:W-:Y:S05]  /*70f0*/  BRA `(.L_x_26398) ;  /* 0x0000000c00347947 */ /* 0x000fea0003800000 */
.L_x_26399:
[----:B---3--:R-:W-:-:S04]  /*7100*/  IMAD.U32 R18, R18, 0x10000, RZ ;  /* 0x0001000012127824 */ /* 0x008fc800078e00ff */
[----:B------:R-:W0:Y:S02]  /*7110*/  F2I.FTZ.TRUNC.NTZ R3, R18 ;  /* 0x0000001200037305 */ /* 0x000e24000021f100 */
[----:B0-----:R0:W-:Y:S01]  /*7120*/  STG.E.U16 desc[UR36][R8.64], R3 ;  /* 0x0000000308007986 */ /* 0x0011e2000c101524 */
[----:B------:R-:W-:Y:S05]  /*7130*/  BRA `(.L_x_26398) ;  /* 0x0000000c00247947 */ /* 0x000fea0003800000 */
.L_x_26394:
[----:B------:R-:W-:-:S13]  /*7140*/  ISETP.GT.AND P0, PT, R0, 0x6, PT ;  /* 0x000000060000780c */ /* 0x000fda0003f04270 */
[----:B------:R-:W-:Y:S05]  /*7150*/  @P0 BRA `(.L_x_26401) ;  /* 0x00000000002c0947 */ /* 0x000fea0003800000 */
[----:B------:R-:W-:-:S13]  /*7160*/  ISETP.NE.AND P0, PT, R0, 0x5, PT ;  /* 0x000000050000780c */ /* 0x000fda0003f05270 */
[----:B------:R-:W-:Y:S05]  /*7170*/  @!P0 BRA `(.L_x_26402) ;  /* 0x0000000000148947 */ /* 0x000fea0003800000 */
[----:B------:R-:W-:-:S13]  /*7180*/  ISETP.NE.AND P0, PT, R0, 0x6, PT ;  /* 0x000000060000780c */ /* 0x000fda0003f05270 */
[----:B------:R-:W-:Y:S05]  /*7190*/  @P0 BRA `(.L_x_26397) ;  /* 0x0000000800300947 */ /* 0x000fea0003800000 */
[----:B---3--:R-:W-:-:S05]  /*71a0*/  IMAD.U32 R3, R18, 0x10000, RZ ;  /* 0x0001000012037824 */ /* 0x008fca00078e00ff */
[----:B------:R0:W-:Y:S01]  /*71b0*/  STG.E desc[UR36][R8.64], R3 ;  /* 0x0000000308007986 */ /* 0x0001e2000c101924 */
[----:B------:R-:W-:Y:S05]  /*71c0*/  BRA `(.L_x_26398) ;  /* 0x0000000c00007947 */ /* 0x000fea0003800000 */
.L_x_26402:
[----:B---3--:R-:W-:-:S05]  /*71d0*/  IMAD.U32 R0, R18, 0x10000, RZ ;  /* 0x0001000012007824 */ /* 0x008fca00078e00ff */
[----:B------:R-:W-:-:S05]  /*71e0*/  F2FP.F16.F32.PACK_AB R0, RZ, R0 ;  /* 0x00000000ff00723e */ /* 0x000fca00000000ff */
[----:B------:R0:W-:Y:S01]  /*71f0*/  STG.E.U16 desc[UR36][R8.64], R0 ;  /* 0x0000000008007986 */ /* 0x0001e2000c101524 */
[----:B------:R-:W-:Y:S05]  /*7200*/  BRA `(.L_x_26398) ;  /* 0x0000000800f07947 */ /* 0x000fea0003800000 */
.L_x_26401:
        /* <DEDUP_REMOVED lines=8> */
[----:B------:R0:W-:Y:S01]  /*7290*/  STG.E.64 desc[UR36][R8.64], R4 ;  /* 0x0000000408007986 */ /* 0x0001e2000c101b24 */
[----:B------:R-:W-:Y:S05]  /*72a0*/  BRA `(.L_x_26398) ;  /* 0x0000000800c87947 */ /* 0x000fea0003800000 */
.L_x_26404:
[----:B---3--:R-:W-:-:S05]  /*72b0*/  IMAD.U32 R18, R18, 0x10000, RZ ;  /* 0x0001000012127824 */ /* 0x008fca00078e00ff */
[----:B------:R-:W-:-:S04]  /*72c0*/  F2FP.F16.F32.PACK_AB R3, RZ, R18 ;  /* 0x00000012ff03723e */ /* 0x000fc800000000ff */
[----:B------:R-:W-:-:S05]  /*72d0*/  PRMT R3, R3, 0x5410, RZ ;  /* 0x0000541003037816 */ /* 0x000fca00000000ff */
[----:B------:R0:W-:Y:S01]  /*72e0*/  STG.E desc[UR36][R8.64], R3 ;  /* 0x0000000308007986 */ /* 0x0001e2000c101924 */
[----:B------:R-:W-:Y:S05]  /*72f0*/  BRA `(.L_x_26398) ;  /* 0x0000000800b47947 */ /* 0x000fea0003800000 */
.L_x_26403:
[----:B---3--:R-:W-:-:S04]  /*7300*/  IMAD.U32 R4, R18, 0x10000, RZ ;  /* 0x0001000012047824 */ /* 0x008fc800078e00ff */
[----:B------:R-:W-:-:S06]  /*7310*/  FMUL.FTZ R4, R4, 1 ;  /* 0x3f80000004047820 */ /* 0x000fcc0000410000 */
[----:B------:R-:W0:Y:S02]  /*7320*/  F2F.F64.F32 R4, R4 ;  /* 0x0000000400047310 */ /* 0x000e240000201800 */
[----:B0-----:R0:W-:Y:S01]  /*7330*/  STG.E.64 desc[UR36][R8.64], R4 ;  /* 0x0000000408007986 */ /* 0x0011e2000c101b24 */
[----:B------:R-:W-:Y:S05]  /*7340*/  BRA `(.L_x_26398) ;  /* 0x0000000800a07947 */ /* 0x000fea0003800000 */
.L_x_26393:
        /* <DEDUP_REMOVED lines=12> */
[----:B0-----:R0:W-:Y:S01]  /*7410*/  STG.E.U16 desc[UR36][R8.64], R3 ;  /* 0x0000000308007986 */ /* 0x0011e2000c101524 */
[----:B------:R-:W-:Y:S05]  /*7420*/  BRA `(.L_x_26398) ;  /* 0x0000000800687947 */ /* 0x000fea0003800000 */
.L_x_26408:
        /* <DEDUP_REMOVED lines=17> */
.L_x_26411:
[----:B------:R-:W-:-:S04]  /*7540*/  SHF.R.U32.HI R3, RZ, 0x18, R5 ;  /* 0x00000018ff037819 */ /* 0x000fc80000011605 */
[----:B------:R-:W-:-:S04]  /*7550*/  LOP3.LUT R0, R0, 0x80, R3, 0xf8, !PT ;  /* 0x0000008000007812 */ /* 0x000fc800078ef803 */
[----:B------:R-:W-:-:S07]  /*7560*/  PRMT R4, R0, 0x7610, R4 ;  /* 0x0000761000047816 */ /* 0x000fce0000000004 */
.L_x_26410:
[----:B------:R-:W-:Y:S05]  /*7570*/  BSYNC.RECONVERGENT B0 ;  /* 0x0000000000007941 */ /* 0x000fea0003800200 */
.L_x_26409:
[----:B------:R0:W-:Y:S01]  /*7580*/  STG.E.U8 desc[UR36][R8.64], R4 ;  /* 0x0000000408007986 */ /* 0x0001e2000c101124 */
[----:B------:R-:W-:Y:S05]  /*7590*/  BRA `(.L_x_26398) ;  /* 0x00000008000c7947 */ /* 0x000fea0003800000 */
.L_x_26407:
        /* <DEDUP_REMOVED lines=17> */
.L_x_26414:
[----:B------:R-:W-:-:S04]  /*76b0*/  SHF.R.U32.HI R3, RZ, 0x18, R5 ;  /* 0x00000018ff037819 */ /* 0x000fc80000011605 */
[----:B------:R-:W-:-:S04]  /*76c0*/  LOP3.LUT R0, R0, 0x80, R3, 0xf8, !PT ;  /* 0x0000008000007812 */ /* 0x000fc800078ef803 */
[----:B------:R-:W-:-:S07]  /*76d0*/  PRMT R4, R0, 0x7610, R4 ;  /* 0x0000761000047816 */ /* 0x000fce0000000004 */
.L_x_26413:
[----:B------:R-:W-:Y:S05]  /*76e0*/  BSYNC.RECONVERGENT B0 ;  /* 0x0000000000007941 */ /* 0x000fea0003800200 */
.L_x_26412:
[----:B------:R0:W-:Y:S01]  /*76f0*/  STG.E.U8 desc[UR36][R8.64], R4 ;  /* 0x0000000408007986 */ /* 0x0001e2000c101124 */
[----:B------:R-:W-:Y:S05]  /*7700*/  BRA `(.L_x_26398) ;  /* 0x0000000400b07947 */ /* 0x000fea0003800000 */
.L_x_26406:
[----:B------:R-:W-:-:S13]  /*7710*/  ISETP.NE.AND P0, PT, R0, 0x1c, PT ;  /* 0x0000001c0000780c */ /* 0x000fda0003f05270 */
[----:B------:R-:W-:Y:S05]  /*7720*/  @!P0 BRA `(.L_x_26415) ;  /* 0x0000000000608947 */ /* 0x000fea0003800000 */
[----:B------:R-:W-:-:S13]  /*7730*/  ISETP.NE.AND P0, PT, R0, 0x1d, PT ;  /* 0x0000001d0000780c */ /* 0x000fda0003f05270 */
[----:B------:R-:W-:Y:S05]  /*7740*/  @!P0 BRA `(.L_x_26416) ;  /* 0x0000000000488947 */ /* 0x000fea0003800000 */
[----:B------:R-:W-:-:S13]  /*7750*/  ISETP.NE.AND P0, PT, R0, 0x2c, PT ;  /* 0x0000002c0000780c */ /* 0x000fda0003f05270 */
[----:B------:R-:W-:Y:S05]  /*7760*/  @P0 BRA `(.L_x_26397) ;  /* 0x0000000000bc0947 */ /* 0x000fea0003800000 */
[----:B---3--:R-:W-:-:S05]  /*7770*/  IMAD.U32 R18, R18, 0x10000, RZ ;  /* 0x0001000012127824 */ /* 0x008fca00078e00ff */
        /* <DEDUP_REMOVED lines=15> */
.L_x_26416:
[----:B---3--:R-:W-:-:S06]  /*7870*/  IMAD.U32 R4, R18, 0x10000, RZ ;  /* 0x0001000012047824 */ /* 0x008fcc00078e00ff */
[----:B------:R-:W0:Y:S02]  /*7880*/  F2I.U64.TRUNC R4, R4 ;  /* 0x0000000400047311 */ /* 0x000e24000020d800 */
[----:B0-----:R0:W-:Y:S01]  /*7890*/  STG.E.64 desc[UR36][R8.64], R4 ;  /* 0x0000000408007986 */ /* 0x0011e2000c101b24 */
[----:B------:R-:W-:Y:S05]  /*78a0*/  BRA `(.L_x_26398) ;  /* 0x0000000400487947 */ /* 0x000fea0003800000 */
.L_x_26415:
[----:B---3--:R-:W-:-:S04]  /*78b0*/  IMAD.U32 R18, R18, 0x10000, RZ ;  /* 0x0001000012127824 */ /* 0x008fc800078e00ff */
[----:B------:R-:W0:Y:S02]  /*78c0*/  F2I.FTZ.U32.TRUNC.NTZ R3, R18 ;  /* 0x0000001200037305 */ /* 0x000e24000021f000 */
[----:B0-----:R0:W-:Y:S01]  /*78d0*/  STG.E desc[UR36][R8.64], R3 ;  /* 0x0000000308007986 */ /* 0x0011e2000c101924 */
[----:B------:R-:W-:Y:S05]  /*78e0*/  BRA `(.L_x_26398) ;  /* 0x0000000400387947 */ /* 0x000fea0003800000 */
.L_x_26405:
        /* <DEDUP_REMOVED lines=9> */
[----:B------:R3:W-:Y:S01]  /*7980*/  STG.E.U8 desc[UR36][R8.64], R3 ;  /* 0x0000000308007986 */ /* 0x0007e2000c101124 */
[----:B------:R-:W-:Y:S05]  /*7990*/  BRA `(.L_x_26398) ;  /* 0x00000004000c7947 */ /* 0x000fea0003800000 */
.L_x_26418:
[----:B---3--:R-:W-:Y:S01]  /*79a0*/  IMAD.U32 R18, R18, 0x10000, RZ ;  /* 0x0001000012127824 */ /* 0x008fe200078e00ff */
[----:B------:R-:W-:-:S03]  /*79b0*/  CS2R R6, SRZ ;  /* 0x0000000000067805 */ /* 0x000fc6000001ff00 */
[----:B------:R-:W-:-:S06]  /*79c0*/  FMUL.FTZ R4, R18, 1 ;  /* 0x3f80000012047820 */ /* 0x000fcc0000410000 */
[----:B------:R-:W0:Y:S02]  /*79d0*/  F2F.F64.F32 R4, R4 ;  /* 0x0000000400047310 */ /* 0x000e240000201800 */
[----:B0-----:R0:W-:Y:S01]  /*79e0*/  STG.E.128 desc[UR36][R8.64], R4 ;  /* 0x0000000408007986 */ /* 0x0011e2000c101d24 */
[----:B------:R-:W-:Y:S05]  /*79f0*/  BRA `(.L_x_26398) ;  /* 0x0000000000f47947 */ /* 0x000fea0003800000 */
.L_x_26417:
[----:B------:R-:W-:-:S13]  /*7a00*/  ISETP.NE.AND P0, PT, R0, 0xf, PT ;  /* 0x0000000f0000780c */ /* 0x000fda0003f05270 */
[----:B------:R-:W-:Y:S05]  /*7a10*/  @!P0 BRA `(.L_x_26419) ;  /* 0x0000000000e88947 */ /* 0x000fea0003800000 */
[----:B------:R-:W-:-:S13]  /*7a20*/  ISETP.NE.AND P0, PT, R0, 0x17, PT ;  /* 0x000000170000780c */ /* 0x000fda0003f05270 */
[----:B------:R-:W-:Y:S05]  /*7a30*/  @!P0 BRA `(.L_x_26420) ;  /* 0x0000000000908947 */ /* 0x000fea0003800000 */
[----:B------:R-:W-:-:S13]  /*7a40*/  ISETP.NE.AND P0, PT, R0, 0x18, PT ;  /* 0x000000180000780c */ /* 0x000fda0003f05270 */
[----:B------:R-:W-:Y:S05]  /*7a50*/  @!P0 BRA `(.L_x_26421) ;  /* 0x0000000000448947 */ /* 0x000fea0003800000 */
.L_x_26397:
        /* <DEDUP_REMOVED lines=16> */
.L_x_26422:
[----:B------:R-:W-:Y:S05]  /*7b60*/  BRA `(.L_x_26398) ;  /* 0x0000000000987947 */ /* 0x000fea0003800000 */
.L_x_26421:
        /* <DEDUP_REMOVED lines=13> */
.L_x_26424:
[----:B------:R-:W-:Y:S05]  /*7c40*/  BSYNC.RECONVERGENT B0 ;  /* 0x0000000000007941 */ /* 0x000fea0003800200 */
.L_x_26423:
[----:B------:R-:W-:-:S05]  /*7c50*/  LOP3.LUT R3, R0, 0x80, R3, 0xf8, !PT ;  /* 0x0000008000037812 */ /* 0x000fca00078ef803 */
[----:B------:R1:W-:Y:S01]  /*7c60*/  STG.E.U8 desc[UR36][R8.64], R3 ;  /* 0x0000000308007986 */ /* 0x0003e2000c101124 */
[----:B------:R-:W-:Y:S05]  /*7c70*/  BRA `(.L_x_26398) ;  /* 0x0000000000547947 */ /* 0x000fea0003800000 */
.L_x_26420:
        /* <DEDUP_REMOVED lines=12> */
.L_x_26426:
[----:B------:R-:W-:Y:S01]  /*7d40*/  IMAD.MOV.U32 R0, RZ, RZ, 0x7f ;  /* 0x0000007fff007424 */ /* 0x000fe200078e00ff */
[----:B------:R-:W-:-:S04]  /*7d50*/  ISETP.GT.U32.AND P0, PT, R4, 0x7f800000, PT ;  /* 0x7f8000000400780c */ /* 0x000fc80003f04070 */
[----:B------:R-:W-:-:S09]  /*7d60*/  SEL R0, R0, 0x7c, P0 ;  /* 0x0000007c00007807 */ /* 0x000fd20000000000 */
.L_x_26427:
[----:B------:R-:W-:Y:S05]  /*7d70*/  BSYNC.RECONVERGENT B0 ;  /* 0x0000000000007941 */ /* 0x000fea0003800200 */
.L_x_26425:
[----:B------:R-:W-:-:S04]  /*7d80*/  SHF.R.U32.HI R3, RZ, 0x18, R3 ;  /* 0x00000018ff037819 */ /* 0x000fc80000011603 */
[----:B------:R-:W-:-:S05]  /*7d90*/  LOP3.LUT R3, R0, 0x80, R3, 0xf8, !PT ;  /* 0x0000008000037812 */ /* 0x000fca00078ef803 */
[----:B------:R2:W-:Y:S01]  /*7da0*/  STG.E.U8 desc[UR36][R8.64], R3 ;  /* 0x0000000308007986 */ /* 0x0005e2000c101124 */
[----:B------:R-:W-:Y:S05]  /*7db0*/  BRA `(.L_x_26398) ;  /* 0x0000000000047947 */ /* 0x000fea0003800000 */
.L_x_26419:
[----:B---3--:R0:W-:Y:S02]  /*7dc0*/  STG.E.U16 desc[UR36][R8.64], R18 ;  /* 0x0000001208007986 */ /* 0x0081e4000c101524 */
.L_x_26398:
[----:B------:R-:W-:-:S07]  /*7dd0*/  VIADD R25, R25, 0x80 ;  /* 0x0000008019197836 */ /* 0x000fce0000000000 */
.L_x_26357:
[----:B------:R-:W-:Y:S05]  /*7de0*/  BSYNC.RECONVERGENT B6 ;  /* 0x0000000000067941 */ /* 0x000fea0003800200 */
.L_x_26356:
[----:B------:R-:W-:-:S13]  /*7df0*/  ISETP.GE.AND P0, PT, R25, R16, PT ;  /* 0x000000101900720c */ /* 0x000fda0003f06270 */
[----:B------:R-:W-:Y:S05]  /*7e00*/  @P0 EXIT ;  /* 0x000000000000094d */ /* 0x000fea0003800000 */
[----:B01----:R-:W0:Y:S01]  /*7e10*/  LDC.64 R4, c[0x0][0x388] ;  /* 0x0000e200ff047b82 */ /* 0x003e220000000a00 */
[----:B------:R-:W3:Y:S01]  /*7e20*/  LDCU UR4, c[0x0][0x3a8] ;  /* 0x00007500ff0477ac */ /* 0x000ee20008000800 */
[----:B--2--5:R-:W-:Y:S01]  /*7e30*/  PRMT R0, R17, 0x9910, RZ ;  /* 0x0000991011007816 */ /* 0x024fe200000000ff */
        /* <DEDUP_REMOVED lines=14> */
[----:B----4-:R-:W-:-:S06]  /*7f20*/  IMAD.U32 R19, R19, 0x10000, RZ ;  /* 0x0001000013137824 */ /* 0x010fcc00078e00ff */
[----:B------:R-:W0:Y:S02]  /*7f30*/  F2I.FTZ.TRUNC.NTZ R19, R19 ;  /* 0x0000001300137305 */ /* 0x000e24000021f100 */
[----:B0-----:R-:W-:Y:S01]  /*7f40*/  STG.E.U8 desc[UR36][R2.64], R19 ;  /* 0x0000001302007986 */ /* 0x001fe2000c101124 */
[----:B------:R-:W-:Y:S05]  /*7f50*/  EXIT ;  /* 0x000000000000794d */ /* 0x000fea0003800000 */
.L_x_26431:
[----:B----4-:R-:W-:-:S06]  /*7f60*/  IMAD.U32 R5, R19, 0x10000, RZ ;  /* 0x0001000013057824 */ /* 0x010fcc00078e00ff */
[----:B------:R-:W0:Y:S02]  /*7f70*/  F2I.S64.TRUNC R4, R5 ;  /* 0x0000000500047311 */ /* 0x000e24000020d900 */
[----:B0-----:R-:W-:Y:S01]  /*7f80*/  STG.E.U8 desc[UR36][R2.64], R4 ;  /* 0x0000000402007986 */ /* 0x001fe2000c101124 */
[----:B------:R-:W-:Y:S05]  /*7f90*/  EXIT ;  /* 0x000000000000794d */ /* 0x000fea0003800000 */
.L_x_26430:
        /* <DEDUP_REMOVED lines=8> */
[----:B0-----:R-:W-:Y:S01]  /*8020*/  STG.E.64 desc[UR36][R2.64], R4 ;  /* 0x0000000402007986 */ /* 0x001fe2000c101b24 */
[----:B------:R-:W-:Y:S05]  /*8030*/  EXIT ;  /* 0x000000000000794d */ /* 0x000fea0003800000 */
.L_x_26434:
[----:B----4-:R-:W-:-:S06]  /*8040*/  IMAD.U32 R19, R19, 0x10000, RZ ;  /* 0x0001000013137824 */ /* 0x010fcc00078e00ff */
[----:B------:R-:W0:Y:S02]  /*8050*/  F2I.FTZ.TRUNC.NTZ R19, R19 ;  /* 0x0000001300137305 */ /* 0x000e24000021f100 */
[----:B0-----:R-:W-:Y:S01]  /*8060*/  STG.E desc[UR36][R2.64], R19 ;  /* 0x0000001302007986 */ /* 0x001fe2000c101924 */
[----:B------:R-:W-:Y:S05]  /*8070*/  EXIT ;  /* 0x000000000000794d */ /* 0x000fea0003800000 */
.L_x_26433:
[----:B----4-:R-:W-:-:S06]  /*8080*/  IMAD.U32 R19, R19, 0x10000, RZ ;  /* 0x0001000013137824 */ /* 0x010fcc00078e00ff */
[----:B------:R-:W0:Y:S02]  /*8090*/  F2I.FTZ.TRUNC.NTZ R19, R19 ;  /* 0x0000001300137305 */ /* 0x000e24000021f100 */
[----:B0-----:R-:W-:Y:S01]  /*80a0*/  STG.E.U16 desc[UR36][R2.64], R19 ;  /* 0x0000001302007986 */ /* 0x001fe2000c101524 */
[----:B------:R-:W-:Y:S05]  /*80b0*/  EXIT ;  /* 0x000000000000794d */ /* 0x000fea0003800000 */
.L_x_26429:
[----:B------:R-:W-:-:S13]  /*80c0*/  ISETP.GT.AND P0, PT, R0, 0x6, PT ;  /* 0x000000060000780c */ /* 0x000fda0003f04270 */
[----:B------:R-:W-:Y:S05]  /*80d0*/  @P0 BRA `(.L_x_26435) ;  /* 0x00000000002c0947 */ /* 0x000fea0003800000 */
[----:B------:R-:W-:-:S13]  /*80e0*/  ISETP.NE.AND P0, PT, R0, 0x5, PT ;  /* 0x000000050000780c */ /* 0x000fda0003f05270 */
[----:B------:R-:W-:Y:S05]  /*80f0*/  @!P0 BRA `(.L_x_26436) ;  /* 0x0000000000148947 */ /* 0x000fea0003800000 */
[----:B------:R-:W-:-:S13]  /*8100*/  ISETP.NE.AND P0, PT, R0, 0x6, PT ;  /* 0x000000060000780c */ /* 0x000fda0003f05270 */
[----:B------:R-:W-:Y:S05]  /*8110*/  @P0 BRA `(.L_x_26432) ;  /* 0x0000000800300947 */ /* 0x000fea0003800000 */
[----:B----4-:R-:W-:-:S05]  /*8120*/  IMAD.U32 R19, R19, 0x10000, RZ ;  /* 0x0001000013137824 */ /* 0x010fca00078e00ff */
[----:B------:R-:W-:Y:S01]  /*8130*/  STG.E desc[UR36][R2.64], R19 ;  /* 0x0000001302007986 */ /* 0x000fe2000c101924 */
[----:B------:R-:W-:Y:S05]  /*8140*/  EXIT ;  /* 0x000000000000794d */ /* 0x000fea0003800000 */
.L_x_26436:
[----:B----4-:R-:W-:-:S05]  /*8150*/  IMAD.U32 R0, R19, 0x10000, RZ ;  /* 0x0001000013007824 */ /* 0x010fca00078e00ff */
[----:B------:R-:W-:-:S05]  /*8160*/  F2FP.F16.F32.PACK_AB R0, RZ, R0 ;  /* 0x00000000ff00723e */ /* 0x000fca00000000ff */
[----:B------:R-:W-:Y:S01]  /*8170*/  STG.E.U16 desc[UR36][R2.64], R0 ;  /* 0x0000000002007986 */ /* 0x000fe2000c101524 */
[----:B------:R-:W-:Y:S05]  /*8180*/  EXIT ;  /* 0x000000000000794d */ /* 0x000fea0003800000 */
.L_x_26435:
        /* <DEDUP_REMOVED lines=8> */
[----:B------:R-:W-:Y:S01]  /*8210*/  STG.E.64 desc[UR36][R2.64], R4 ;  /* 0x0000000402007986 */ /* 0x000fe2000c101b24 */
[----:B------:R-:W-:Y:S05]  /*8220*/  EXIT ;  /* 0x000000000000794d */ /* 0x000fea0003800000 */
.L_x_26438:
[----:B----4-:R-:W-:-:S05]  /*8230*/  IMAD.U32 R19, R19, 0x10000, RZ ;  /* 0x0001000013137824 */ /* 0x010fca00078e00ff */
[----:B------:R-:W-:-:S04]  /*8240*/  F2FP.F16.F32.PACK_AB R5, RZ, R19 ;  /* 0x00000013ff05723e */ /* 0x000fc800000000ff */
[----:B------:R-:W-:-:S05]  /*8250*/  PRMT R5, R5, 0x5410, RZ ;  /* 0x0000541005057816 */ /* 0x000fca00000000ff */
[----:B------:R-:W-:Y:S01]  /*8260*/  STG.E desc[UR36][R2.64], R5 ;  /* 0x0000000502007986 */ /* 0x000fe2000c101924 */
[----:B------:R-:W-:Y:S05]  /*8270*/  EXIT ;  /* 0x000000000000794d */ /* 0x000fea0003800000 */
.L_x_26437:
[----:B----4-:R-:W-:-:S04]  /*8280*/  IMAD.U32 R4, R19, 0x10000, RZ ;  /* 0x0001000013047824 */ /* 0x010fc800078e00ff */
[----:B------:R-:W-:-:S06]  /*8290*/  FMUL.FTZ R4, R4, 1 ;  /* 0x3f80000004047820 */ /* 0x000fcc0000410000 */
[----:B------:R-:W0:Y:S02]  /*82a0*/  F2F.F64.F32 R4, R4 ;  /* 0x0000000400047310 */ /* 0x000e240000201800 */
[----:B0-----:R-:W-:Y:S01]  /*82b0*/  STG.E.64 desc[UR36][R2.64], R4 ;  /* 0x0000000402007986 */ /* 0x001fe2000c101b24 */
[----:B------:R-:W-:Y:S05]  /*82c0*/  EXIT ;  /* 0x000000000000794d */ /* 0x000fea0003800000 */
.L_x_26428:
        /* <DEDUP_REMOVED lines=12> */
[----:B0-----:R-:W-:Y:S01]  /*8390*/  STG.E.U16 desc[UR36][R2.64], R5 ;  /* 0x0000000502007986 */ /* 0x001fe2000c101524 */
[----:B------:R-:W-:Y:S05]  /*83a0*/  EXIT ;  /* 0x000000000000794d */ /* 0x000fea0003800000 */
.L_x_26442:
        /* <DEDUP_REMOVED lines=18> */
.L_x_26445:
[----:B------:R-:W-:-:S04]  /*84d0*/  SHF.R.U32.HI R5, RZ, 0x18, R5 ;  /* 0x00000018ff057819 */ /* 0x000fc80000011605 */
[----:B------:R-:W-:-:S07]  /*84e0*/  LOP3.LUT R0, R0, 0x80, R5, 0xf8, !PT ;  /* 0x0000008000007812 */ /* 0x000fce00078ef805 */
.L_x_26444:
[----:B------:R-:W-:Y:S05]  /*84f0*/  BSYNC.RECONVERGENT B0 ;  /* 0x0000000000007941 */ /* 0x000fea0003800200 */
.L_x_26443:
[----:B------:R-:W-:Y:S01]  /*8500*/  STG.E.U8 desc[UR36][R2.64], R0 ;  /* 0x0000000002007986 */ /* 0x000fe2000c101124 */
[----:B------:R-:W-:Y:S05]  /*8510*/  EXIT ;  /* 0x000000000000794d */ /* 0x000fea0003800000 */
.L_x_26441:
        /* <DEDUP_REMOVED lines=18> */
.L_x_26448:
[----:B------:R-:W-:-:S04]  /*8640*/  SHF.R.U32.HI R5, RZ, 0x18, R5 ;  /* 0x00000018ff057819 */ /* 0x000fc80000011605 */
[----:B------:R-:W-:-:S07]  /*8650*/  LOP3.LUT R0, R0, 0x80, R5, 0xf8, !PT ;  /* 0x0000008000007812 */ /* 0x000fce00078ef805 */
.L_x_26447:
[----:B------:R-:W-:Y:S05]  /*8660*/  BSYNC.RECONVERGENT B0 ;  /* 0x0000000000007941 */ /* 0x000fea0003800200 */
.L_x_26446:
[----:B------:R-:W-:Y:S01]  /*8670*/  STG.E.U8 desc[UR36][R2.64], R0 ;  /* 0x0000000002007986 */ /* 0x000fe2000c101124 */
[----:B------:R-:W-:Y:S05]  /*8680*/  EXIT ;  /* 0x000000000000794d */ /* 0x000fea0003800000 */
.L_x_26440:
[----:B------:R-:W-:-:S13]  /*8690*/  ISETP.NE.AND P0, PT, R0, 0x1c, PT ;  /* 0x0000001c0000780c */ /* 0x000fda0003f05270 */
[----:B------:R-:W-:Y:S05]  /*86a0*/  @!P0 BRA `(.L_x_26449) ;  /* 0x0000000000608947 */ /* 0x000fea0003800000 */
[----:B------:R-:W-:-:S13]  /*86b0*/  ISETP.NE.AND P0, PT, R0, 0x1d, PT ;  /* 0x0000001d0000780c */ /* 0x000fda0003f05270 */
[----:B------:R-:W-:Y:S05]  /*86c0*/  @!P0 BRA `(.L_x_26450) ;  /* 0x0000000000488947 */ /* 0x000fea0003800000 */
[----:B------:R-:W-:-:S13]  /*86d0*/  ISETP.NE.AND P0, PT, R0, 0x2c, PT ;  /* 0x0000002c0000780c */ /* 0x000fda0003f05270 */
[----:B------:R-:W-:Y:S05]  /*86e0*/  @P0 BRA `(.L_x_26432) ;  /* 0x0000000000bc0947 */ /* 0x000fea0003800000 */
[----:B----4-:R-:W-:Y:S02]  /*86f0*/  IMAD.U32 R19, R19, 0x10000, RZ ;  /* 0x0001000013137824 */ /* 0x010fe400078e00ff */
        /* <DEDUP_REMOVED lines=15> */
.L_x_26450:
[----:B----4-:R-:W-:-:S06]  /*87f0*/  IMAD.U32 R4, R19, 0x10000, RZ ;  /* 0x0001000013047824 */ /* 0x010fcc00078e00ff */
[----:B------:R-:W0:Y:S02]  /*8800*/  F2I.U64.TRUNC R4, R4 ;  /* 0x0000000400047311 */ /* 0x000e24000020d800 */
[----:B0-----:R-:W-:Y:S01]  /*8810*/  STG.E.64 desc[UR36][R2.64], R4 ;  /* 0x0000000402007986 */ /* 0x001fe2000c101b24 */
[----:B------:R-:W-:Y:S05]  /*8820*/  EXIT ;  /* 0x000000000000794d */ /* 0x000fea0003800000 */
.L_x_26449:
[----:B----4-:R-:W-:-:S06]  /*8830*/  IMAD.U32 R19, R19, 0x10000, RZ ;  /* 0x0001000013137824 */ /* 0x010fcc00078e00ff */
[----:B------:R-:W0:Y:S02]  /*8840*/  F2I.FTZ.U32.TRUNC.NTZ R19, R19 ;  /* 0x0000001300137305 */ /* 0x000e24000021f000 */
[----:B0-----:R-:W-:Y:S01]  /*8850*/  STG.E desc[UR36][R2.64], R19 ;  /* 0x0000001302007986 */ /* 0x001fe2000c101924 */
[----:B------:R-:W-:Y:S05]  /*8860*/  EXIT ;  /* 0x000000000000794d */ /* 0x000fea0003800000 */
.L_x_26439:
        /* <DEDUP_REMOVED lines=9> */
[----:B------:R-:W-:Y:S01]  /*8900*/  STG.E.U8 desc[UR36][R2.64], R5 ;  /* 0x0000000502007986 */ /* 0x000fe2000c101124 */
[----:B------:R-:W-:Y:S05]  /*8910*/  EXIT ;  /* 0x000000000000794d */ /* 0x000fea0003800000 */
.L_x_26452:
[----:B----4-:R-:W-:Y:S01]  /*8920*/  IMAD.U32 R19, R19, 0x10000, RZ ;  /* 0x0001000013137824 */ /* 0x010fe200078e00ff */
[----:B------:R-:W-:-:S03]  /*8930*/  CS2R R6, SRZ ;  /* 0x0000000000067805 */ /* 0x000fc6000001ff00 */
[----:B------:R-:W-:-:S06]  /*8940*/  FMUL.FTZ R4, R19, 1 ;  /* 0x3f80000013047820 */ /* 0x000fcc0000410000 */
[----:B------:R-:W0:Y:S02]  /*8950*/  F2F.F64.F32 R4, R4 ;  /* 0x0000000400047310 */ /* 0x000e240000201800 */
[----:B0-----:R-:W-:Y:S01]  /*8960*/  STG.E.128 desc[UR36][R2.64], R4 ;  /* 0x0000000402007986 */ /* 0x001fe2000c101d24 */
[----:B------:R-:W-:Y:S05]  /*8970*/  EXIT ;  /* 0x000000000000794d */ /* 0x000fea0003800000 */
.L_x_26451:
[----:B------:R-:W-:-:S13]  /*8980*/  ISETP.NE.AND P0, PT, R0, 0xf, PT ;  /* 0x0000000f0000780c */ /* 0x000fda0003f05270 */
[----:B------:R-:W-:Y:S05]  /*8990*/  @!P0 BRA `(.L_x_26453) ;  /* 0x0000000000e88947 */ /* 0x000fea0003800000 */
[----:B------:R-:W-:-:S13]  /*89a0*/  ISETP.NE.AND P0, PT, R0, 0x17, PT ;  /* 0x000000170000780c */ /* 0x000fda0003f05270 */
[----:B------:R-:W-:Y:S05]  /*89b0*/  @!P0 BRA `(.L_x_26454) ;  /* 0x0000000000908947 */ /* 0x000fea0003800000 */
[----:B------:R-:W-:-:S13]  /*89c0*/  ISETP.NE.AND P0, PT, R0, 0x18, PT ;  /* 0x000000180000780c */ /* 0x000fda0003f05270 */
[----:B------:R-:W-:Y:S05]  /*89d0*/  @!P0 BRA `(.L_x_26455) ;  /* 0x0000000000448947 */ /* 0x000fea0003800000 */
.L_x_26432:
[----:B------:R-:W-:Y:S01]  /*89e0*/  MOV R0, 0x1c0 ;  /* 0x000001c000007802 */ /* 0x000fe20000000f00 */
[----:B------:R-:W0:Y:S01]  /*89f0*/  LDCU.64 UR4, c[0x4][0x1a0] ;  /* 0x01003400ff0477ac */ /* 0x000e220008000a00 */
[----:B------:R-:W-:Y:S02]  /*8a00*/  IMAD.MOV.U32 R8, RZ, RZ, 0x65 ;  /* 0x00000065ff087424 */ /* 0x000fe400078e00ff */
[----:B------:R1:W2:Y:S01]  /*8a10*/  LDC.64 R2, c[0x4][R0] ;  /* 0x0100000000027b82 */ /* 0x0002a20000000a00 */
[----:B------:R-:W3:Y:S01]  /*8a20*/  LDCU.64 UR6, c[0x4][0x1a8] ;  /* 0x01003500ff0677ac */ /* 0x000ee20008000a00 */
[----:B------:R-:W-:Y:S02]  /*8a30*/  IMAD.MOV.U32 R12, RZ, RZ, 0x1 ;  /* 0x00000001ff0c7424 */ /* 0x000fe400078e00ff */
[----:B------:R-:W-:Y:S01]  /*8a40*/  IMAD.MOV.U32 R13, RZ, RZ, RZ ;  /* 0x000000ffff0d7224 */ /* 0x000fe200078e00ff */
[----:B------:R-:W5:Y:S01]  /*8a50*/  LDCU.64 UR8, c[0x4][0x98] ;  /* 0x01001300ff0877ac */ /* 0x000f620008000a00 */
[----:B0-----:R-:W-:-:S02]  /*8a60*/  IMAD.U32 R4, RZ, RZ, UR4 ;  /* 0x00000004ff047e24 */ /* 0x001fc4000f8e00ff */
[----:B------:R-:W-:Y:S02]  /*8a70*/  IMAD.U32 R5, RZ, RZ, UR5 ;  /* 0x00000005ff057e24 */ /* 0x000fe4000f8e00ff */
[----:B---3--:R-:W-:Y:S02]  /*8a80*/  IMAD.U32 R6, RZ, RZ, UR6 ;  /* 0x00000006ff067e24 */ /* 0x008fe4000f8e00ff */
[----:B------:R-:W-:Y:S02]  /*8a90*/  IMAD.U32 R7, RZ, RZ, UR7 ;  /* 0x00000007ff077e24 */ /* 0x000fe4000f8e00ff */
[----:B-----5:R-:W-:Y:S02]  /*8aa0*/  IMAD.U32 R10, RZ, RZ, UR8 ;  /* 0x00000008ff0a7e24 */ /* 0x020fe4000f8e00ff */
[----:B-1----:R-:W-:-:S07]  /*8ab0*/  IMAD.U32 R11, RZ, RZ, UR9 ;  /* 0x00000009ff0b7e24 */ /* 0x002fce000f8e00ff */
[----:B------:R-:W-:-:S07]  /*8ac0*/  LEPC R20, `(.L_x_26456) ;  /* 0x000000001014794e */ /* 0x000fce0000000000 */
[----:B--2-4-:R-:W-:Y:S05]  /*8ad0*/  CALL.ABS.NOINC R2 ;  /* 0x0000000002007343 */ /* 0x014fea0003c00000 */
.L_x_26456:
[----:B------:R-:W-:Y:S05]  /*8ae0*/  EXIT ;  /* 0x000000000000794d */ /* 0x000fea0003800000 */
.L_x_26455:
        /* <DEDUP_REMOVED lines=13> */
.L_x_26458:
[----:B------:R-:W-:Y:S05]  /*8bc0*/  BSYNC.RECONVERGENT B0 ;  /* 0x0000000000007941 */ /* 0x000fea0003800200 */
.L_x_26457:
[----:B------:R-:W-:-:S05]  /*8bd0*/  LOP3.LUT R5, R0, 0x80, R5, 0xf8, !PT ;  /* 0x0000008000057812 */ /* 0x000fca00078ef805 */
[----:B------:R-:W-:Y:S01]  /*8be0*/  STG.E.U8 desc[UR36][R2.64], R5 ;  /* 0x0000000502007986 */ /* 0x000fe2000c101124 */
[----:B------:R-:W-:Y:S05]  /*8bf0*/  EXIT ;  /* 0x000000000000794d */ /* 0x000fea0003800000 */
.L_x_26454:
        /* <DEDUP_REMOVED lines=12> */
.L_x_26460:
[----:B------:R-:W-:Y:S01]  /*8cc0*/  IMAD.MOV.U32 R0, RZ, RZ, 0x7f ;  /* 0x0000007fff007424 */ /* 0x000fe200078e00ff */
[----:B------:R-:W-:-:S04]  /*8cd0*/  ISETP.GT.U32.AND P0, PT, R4, 0x7f800000, PT ;  /* 0x7f8000000400780c */ /* 0x000fc80003f04070 */
[----:B------:R-:W-:-:S09]  /*8ce0*/  SEL R0, R0, 0x7c, P0 ;  /* 0x0000007c00007807 */ /* 0x000fd20000000000 */
.L_x_26461:
[----:B------:R-:W-:Y:S05]  /*8cf0*/  BSYNC.RECONVERGENT B0 ;  /* 0x0000000000007941 */ /* 0x000fea0003800200 */
.L_x_26459:
[----:B------:R-:W-:-:S04]  /*8d00*/  SHF.R.U32.HI R5, RZ, 0x18, R5 ;  /* 0x00000018ff057819 */ /* 0x000fc80000011605 */
[----:B------:R-:W-:-:S05]  /*8d10*/  LOP3.LUT R5, R0, 0x80, R5, 0xf8, !PT ;  /* 0x0000008000057812 */ /* 0x000fca00078ef805 */
[----:B------:R-:W-:Y:S01]  /*8d20*/  STG.E.U8 desc[UR36][R2.64], R5 ;  /* 0x0000000502007986 */ /* 0x000fe2000c101124 */
[----:B------:R-:W-:Y:S05]  /*8d30*/  EXIT ;  /* 0x000000000000794d */ /* 0x000fea0003800000 */
.L_x_26453:
[----:B----4-:R-:W-:Y:S01]  /*8d40*/  STG.E.U16 desc[UR36][R2.64], R19 ;  /* 0x0000001302007986 */ /* 0x010fe2000c101524 */
[----:B------:R-:W-:Y:S05]  /*8d50*/  EXIT ;  /* 0x000000000000794d */ /* 0x000fea0003800000 */
.L_x_26462:
        /* <DEDUP_REMOVED lines=10> */
.L_x_36080:


//--------------------- .text._ZN2at6native18elementwise_kernelILi128ELi4EZNS0_22gpu_kernel_impl_nocastIZZZNS0_17expm1_kernel_cudaERNS_18TensorIteratorBaseEENKUlvE_clEvENKUlvE3_clEvEUlN3c108BFloat16EE_EEvS4_RKT_EUliE_EEviT1_ --------------------------
	.section	.text._ZN2at6native18elementwise_kernelILi128ELi4EZNS0_22gpu_kernel_impl_nocastIZZZNS0_17expm1_kernel_cudaERNS_18TensorIteratorBaseEENKUlvE_clEvENKUlvE3_clEvEUlN3c108BFloat16EE_EEvS4_RKT_EUliE_EEviT1_,"ax",@progbits
	.align	128
        .global         _ZN2at6native18elementwise_kernelILi128ELi4EZNS0_22gpu_kernel_impl_nocastIZZZNS0_17expm1_kernel_cudaERNS_18TensorIteratorBaseEENKUlvE_clEvENKUlvE3_clEvEUlN3c108BFloat16EE_EEvS4_RKT_EUliE_EEviT1_
        .type           _ZN2at6native18elementwise_kernelILi128ELi4EZNS0_22gpu_kernel_impl_nocastIZZZNS0_17expm1_kernel_cudaERNS_18TensorIteratorBaseEENKUlvE_clEvENKUlvE3_clEvEUlN3c108BFloat16EE_EEvS4_RKT_EUliE_EEviT1_,@function
        .size           _ZN2at6native18elementwise_kernelILi128ELi4EZNS0_22gpu_kernel_impl_nocastIZZZNS0_17expm1_kernel_cudaERNS_18TensorIteratorBaseEENKUlvE_clEvENKUlvE3_clEvEUlN3c108BFloat16EE_EEvS4_RKT_EUliE_EEviT1_,(.L_x_36081 - _ZN2at6native18elementwise_kernelILi128ELi4EZNS0_22gpu_kernel_impl_nocastIZZZNS0_17expm1_kernel_cudaERNS_18TensorIteratorBaseEENKUlvE_clEvENKUlvE3_clEvEUlN3c108BFloat16EE_EEvS4_RKT_EUliE_EEviT1_)
        .other          _ZN2at6native18elementwise_kernelILi128ELi4EZNS0_22gpu_kernel_impl_nocastIZZZNS0_17expm1_kernel_cudaERNS_18TensorIteratorBaseEENKUlvE_clEvENKUlvE3_clEvEUlN3c108BFloat16EE_EEvS4_RKT_EUliE_EEviT1_,@"STO_CUDA_ENTRY STV_DEFAULT"
_ZN2at6native18elementwise_kernelILi128ELi4EZNS0_22gpu_kernel_impl_nocastIZZZNS0_17expm1_kernel_cudaERNS_18TensorIteratorBaseEENKUlvE_clEvENKUlvE3_clEvEUlN3c108BFloat16EE_EEvS4_RKT_EUliE_EEviT1_:
.text._ZN2at6native18elementwise_kernelILi128ELi4EZNS0_22gpu_kernel_impl_nocastIZZZNS0_17expm1_kernel_cudaERNS_18TensorIteratorBaseEENKUlvE_clEvENKUlvE3_clEvEUlN3c108BFloat16EE_EEvS4_RKT_EUliE_EEviT1_:
        /* <DEDUP_REMOVED lines=17> */
[----:B------:R-:W-:Y:S02]  /*0110*/  IADD3 R3, PT, PT, R3, 0x80, RZ ;  /* 0x0000008003037810 */ /* 0x000fe40007ffe0ff */
[----:B--2---:R-:W-:-:S04]  /*0120*/  SHF.L.U32 R0, R4, 0x10, RZ ;  /* 0x0000001004007819 */ /* 0x004fc800000006ff */
[C---:B------:R-:W-:Y:S01]  /*0130*/  FSETP.GEU.FTZ.AND P0, PT, |R0|.reuse, 0.40999999642372131348, PT ;  /* 0x3ed1eb850000780b */ /* 0x040fe20003f1e200 */
[----:B------:R-:W-:-:S06]  /*0140*/  FMUL.FTZ R2, R0, 1.4426950216293334961 ;  /* 0x3fb8aa3b00027820 */ /* 0x000fcc0000410000 */
        /* <DEDUP_REMOVED lines=24> */
[----:B------:R-:W-:-:S05]  /*02d0*/  F2FP.BF16.F32.PACK_AB R2, RZ, R2 ;  /* 0x00000002ff02723e */ /* 0x000fca00000010ff */
[----:B0-----:R0:W-:Y:S04]  /*02e0*/  STG.E.U16 desc[UR6][R4.64], R2 ;  /* 0x0000000204007986 */ /* 0x0011e8000c101506 */
[----:B------:R-:W-:Y:S05]  /*02f0*/  @P0 BREAK.RELIABLE B1 ;  /* 0x0000000000010942 */ /* 0x000fea0003800100 */
[----:B------:R-:W-:Y:S05]  /*0300*/  @P0 BRA `(.L_x_26467) ;  /* 0x0000000400100947 */ /* 0x000fea0003800000 */
[----:B0-----:R-:W0:Y:S02]  /*0310*/  LDC.64 R4, c[0x0][0x588] ;  /* 0x00016200ff047b82 */ /* 0x001e240000000a00 */
[----:B0-----:R-:W2:Y:S01]  /*0320*/  LDG.E.U16 R4, desc[UR6][R4.64] ;  /* 0x0000000604047981 */ /* 0x001ea2000c1e1500 */
[----:B------:R-:W-:Y:S02]  /*0330*/  MOV R9, 0x3ab5ebe6 ;  /* 0x3ab5ebe600097802 */ /* 0x000fe40000000f00 */
        /* <DEDUP_REMOVED lines=27> */
[----:B------:R-:W-:-:S05]  /*04f0*/  F2FP.BF16.F32.PACK_AB R2, RZ, R2 ;  /* 0x00000002ff02723e */ /* 0x000fca00000010ff */
[----:B0-----:R0:W-:Y:S02]  /*0500*/  STG.E.U16 desc[UR6][R4.64], R2 ;  /* 0x0000000204007986 */ /* 0x0011e4000c101506 */
.L_x_26466:
[----:B------:R-:W-:-:S13]  /*0510*/  ISETP.GE.AND P0, PT, R3, UR4, PT ;  /* 0x0000000403007c0c */ /* 0x000fda000bf06270 */
[----:B------:R-:W-:Y:S05]  /*0520*/  @P0 BREAK.RELIABLE B1 ;  /* 0x0000000000010942 */ /* 0x000fea0003800100 */
[----:B------:R-:W-:Y:S05]  /*0530*/  @P0 BRA `(.L_x_26467) ;  /* 0x0000000000840947 */ /* 0x000fea0003800000 */
[----:B------:R-:W-:Y:S05]  /*0540*/  BSYNC.RELIABLE B1 ;  /* 0x0000000000017941 */ /* 0x000fea0003800100 */
.L_x_26465:
[----:B0-----:R-:W0:Y:S02]  /*0550*/  LDC.64 R4, c[0x0][0x588] ;  /* 0x00016200ff047b82 */ /* 0x001e240000000a00 */
        /* <DEDUP_REMOVED lines=31> */
.L_x_26467:
[----:B------:R-:W-:Y:S05]  /*0750*/  BSYNC.RECONVERGENT B0 ;  /* 0x0000000000007941 */ /* 0x000fea0003800200 */
.L_x_26464:
[----:B------:R-:W-:Y:S05]  /*0760*/  WARPSYNC.ALL ;  /* 0x0000000000007948 */ /* 0x000fea0003800000 */
[----:B------:R-:W-:-:S13]  /*0770*/  ISETP.GE.AND P0, PT, R3, UR4, PT ;  /* 0x0000000403007c0c */ /* 0x000fda000bf06270 */
[----:B------:R-:W-:Y:S05]  /*0780*/  @P0 EXIT ;  /* 0x000000000000094d */ /* 0x000fea0003800000 */
[----:B01----:R-:W0:Y:S02]  /*0790*/  LDC.64 R2, c[0x0][0x588] ;  /* 0x00016200ff027b82 */ /* 0x003e240000000a00 */
[----:B0-----:R-:W2:Y:S01]  /*07a0*/  LDG.E.U16 R2, desc[UR6][R2.64] ;  /* 0x0000000602027981 */ /* 0x001ea2000c1e1500 */
[----:B------:R-:W-:Y:S01]  /*07b0*/  HFMA2 R7, -RZ, RZ, 0.83837890625, -4044 ;  /* 0x3ab5ebe6ff077431 */ /* 0x000fe200000001ff */
        /* <DEDUP_REMOVED lines=27> */
[----:B0-----:R-:W-:Y:S01]  /*0970*/  STG.E.U16 desc[UR6][R2.64], R4 ;  /* 0x0000000402007986 */ /* 0x001fe2000c101506 */
[----:B------:R-:W-:Y:S05]  /*0980*/  EXIT ;  /* 0x000000000000794d */ /* 0x000fea0003800000 */
.L_x_26463:
        /* <DEDUP_REMOVED lines=306> */
.L_x_26471:
[----:B------:R-:W0:Y:S02]  /*1cb0*/  LDCU.128 UR8, c[0x0][0x580] ;  /* 0x0000b000ff0877ac */ /* 0x000e240008000c00 */
[----:B0-----:R-:W-:-:S04]  /*1cc0*/  IADD3 R6, P0, PT, R4, UR10, RZ ;  /* 0x0000000a04067c10 */ /* 0x001fc8000ff1e0ff */
[----:B------:R-:W-:-:S05]  /*1cd0*/  IADD3.X R7, PT, PT, RZ, UR11, RZ, P0, !PT ;  /* 0x0000000bff077c10 */ /* 0x000fca00087fe4ff */
[----:B------:R-:W2:Y:S01]  /*1ce0*/  LDG.E.U16 R6, desc[UR6][R6.64] ;  /* 0x0000000606067981 */ /* 0x000ea2000c1e1500 */
[----:B------:R-:W-:Y:S01]  /*1cf0*/  IMAD.MOV.U32 R11, RZ, RZ, 0x3ab5ebe6 ;  /* 0x3ab5ebe6ff0b7424 */ /* 0x000fe200078e00ff */
        /* <DEDUP_REMOVED lines=27> */
[----:B------:R-:W-:Y:S02]  /*1eb0*/  F2FP.BF16.F32.PACK_AB R6, RZ, R6 ;  /* 0x00000006ff06723e */ /* 0x000fe400000010ff */
        /* <DEDUP_REMOVED lines=303> */
.L_x_26473:
[----:B------:R-:W0:Y:S02]  /*31b0*/  LDCU.128 UR8, c[0x0][0x580] ;  /* 0x0000b000ff0877ac */ /* 0x000e240008000c00 */
[----:B0-----:R-:W-:-:S04]  /*31c0*/  IADD3 R6, P0, PT, R4, UR10, RZ ;  /* 0x0000000a04067c10 */ /* 0x001fc8000ff1e0ff */
[----:B------:R-:W-:-:S05]  /*31d0*/  IADD3.X R7, PT, PT, RZ, UR11, RZ, P0, !PT ;  /* 0x0000000bff077c10 */ /* 0x000fca00087fe4ff */
[----:B------:R-:W2:Y:S01]  /*31e0*/  LDG.E.U16 R6, desc[UR6][R6.64] ;  /* 0x0000000606067981 */ /* 0x000ea2000c1e1500 */
        /* <DEDUP_REMOVED lines=29> */
[----:B------:R-:W-:-:S05]  /*33c0*/  IADD3.X R5, PT, PT, RZ, UR9, RZ, P0, !PT ;  /* 0x00000009ff057c10 */ /* 0x000fca00087fe4ff */
[----:B------:R0:W-:Y:S02]  /*33d0*/  STG.E.U16 desc[UR6][R4.64], R6 ;  /* 0x0000000604007986 */ /* 0x0001e4000c101506 */
.L_x_26470:
[----:B------:R-:W-:-:S13]  /*33e0*/  ISETP.GE.AND P0, PT, R3, UR4, PT ;  /* 0x0000000403007c0c */ /* 0x000fda000bf06270 */
[----:B------:R-:W-:Y:S05]  /*33f0*/  @P0 BREAK.RELIABLE B1 ;  /* 0x0000000000010942 */ /* 0x000fea0003800100 */
[----:B------:R-:W-:Y:S05]  /*3400*/  @P0 BRA `(.L_x_26472) ;  /* 0x0000001400380947 */ /* 0x000fea0003800000 */
[----:B------:R-:W-:Y:S05]  /*3410*/  BSYNC.RELIABLE B1 ;  /* 0x0000000000017941 */ /* 0x000fea0003800100 */
.L_x_26469:
        /* <DEDUP_REMOVED lines=298> */
.L_x_26474:
        /* <DEDUP_REMOVED lines=35> */
.L_x_26472:
[----:B------:R-:W-:Y:S05]  /*48f0*/  BSYNC.RECONVERGENT B0 ;  /* 0x0000000000007941 */ /* 0x000fea0003800200 */
.L_x_26468:
        /* <DEDUP_REMOVED lines=301> */
.L_x_26475:
[----:B------:R-:W0:Y:S02]  /*5bd0*/  LDCU.128 UR8, c[0x0][0x580] ;  /* 0x0000b000ff0877ac */ /* 0x000e240008000c00 */
[----:B0-----:R-:W-:-:S04]  /*5be0*/  IADD3 R4, P0, PT, R2, UR10, RZ ;  /* 0x0000000a02047c10 */ /* 0x001fc8000ff1e0ff */
[----:B------:R-:W-:-:S05]  /*5bf0*/  IADD3.X R5, PT, PT, RZ, UR11, RZ, P0, !PT ;  /* 0x0000000bff057c10 */ /* 0x000fca00087fe4ff */
[----:B------:R-:W2:Y:S01]  /*5c00*/  LDG.E.U16 R4, desc[UR6][R4.64] ;  /* 0x0000000604047981 */ /* 0x000ea2000c1e1500 */
[----:B------:R-:W-:Y:S02]  /*5c10*/  MOV R9, 0x3ab5ebe6 ;  /* 0x3ab5ebe600097802 */ /* 0x000fe40000000f00 */
        /* <DEDUP_REMOVED lines=28> */
[----:B------:R-:W-:Y:S01]  /*5de0*/  STG.E.U16 desc[UR6][R2.64], R4 ;  /* 0x0000000402007986 */ /* 0x000fe2000c101506 */
[----:B------:R-:W-:Y:S05]  /*5df0*/  EXIT ;  /* 0x000000000000794d */ /* 0x000fea0003800000 */
.L_x_26476:
        /* <DEDUP_REMOVED lines=16> */
.L_x_36081:


//--------------------- .text._ZN2at6native27unrolled_elementwise_kernelIZZZNS0_17expm1_kernel_cudaERNS_18TensorIteratorBaseEENKUlvE_clEvENKUlvE3_clEvEUlN3c108BFloat16EE_St5arrayIPcLm2EELi4E23TrivialOffsetCalculatorILi1EjESD_NS0_6memory15LoadWithoutCastENSE_16StoreWithoutCastEEEviT_T0_T2_T3_T4_T5_ --------------------------
	.section	.text._ZN2at6native27unrolled_elementwise_kernelIZZZNS0_17expm1_kernel_cudaERNS_18TensorIteratorBaseEENKUlvE_clEvENKUlvE3_clEvEUlN3c108BFloat16EE_St5arrayIPcLm2EELi4E23TrivialOffsetCalculatorILi1EjESD_NS0_6memory15LoadWithoutCastENSE_16StoreWithoutCastEEEviT_T0_T2_T3_T4_T5_,"ax",@progbits
	.align	128
        .global         _ZN2at6native27unrolled_elementwise_kernelIZZZNS0_17expm1_kernel_cudaERNS_18TensorIteratorBaseEENKUlvE_clEvENKUlvE3_clEvEUlN3c108BFloat16EE_St5arrayIPcLm2EELi4E23TrivialOffsetCalculatorILi1EjESD_NS0_6memory15LoadWithoutCastENSE_16StoreWithoutCastEEEviT_T0_T2_T3_T4_T5_
        .type           _ZN2at6native27unrolled_elementwise_kernelIZZZNS0_17expm1_kernel_cudaERNS_18TensorIteratorBaseEENKUlvE_clEvENKUlvE3_clEvEUlN3c108BFloat16EE_St5arrayIPcLm2EELi4E23TrivialOffsetCalculatorILi1EjESD_NS0_6memory15LoadWithoutCastENSE_16StoreWithoutCastEEEviT_T0_T2_T3_T4_T5_,@function
        .size           _ZN2at6native27unrolled_elementwise_kernelIZZZNS0_17expm1_kernel_cudaERNS_18TensorIteratorBaseEENKUlvE_clEvENKUlvE3_clEvEUlN3c108BFloat16EE_St5arrayIPcLm2EELi4E23TrivialOffsetCalculatorILi1EjESD_NS0_6memory15LoadWithoutCastENSE_16StoreWithoutCastEEEviT_T0_T2_T3_T4_T5_,(.L_x_36082 - _ZN2at6native27unrolled_elementwise_kernelIZZZNS0_17expm1_kernel_cudaERNS_18TensorIteratorBaseEENKUlvE_clEvENKUlvE3_clEvEUlN3c108BFloat16EE_St5arrayIPcLm2EELi4E23TrivialOffsetCalculatorILi1EjESD_NS0_6memory15LoadWithoutCastENSE_16StoreWithoutCastEEEviT_T0_T2_T3_T4_T5_)
        .other          _ZN2at6native27unrolled_elementwise_kernelIZZZNS0_17expm1_kernel_cudaERNS_18TensorIteratorBaseEENKUlvE_clEvENKUlvE3_clEvEUlN3c108BFloat16EE_St5arrayIPcLm2EELi4E23TrivialOffsetCalculatorILi1EjESD_NS0_6memory15LoadWithoutCastENSE_16StoreWithoutCastEEEviT_T0_T2_T3_T4_T5_,@"STO_CUDA_ENTRY STV_DEFAULT"
_ZN2at6native27unrolled_elementwise_kernelIZZZNS0_17expm1_kernel_cudaERNS_18TensorIteratorBaseEENKUlvE_clEvENKUlvE3_clEvEUlN3c108BFloat16EE_St5arrayIPcLm2EELi4E23TrivialOffsetCalculatorILi1EjESD_NS0_6memory15LoadWithoutCastENSE_16StoreWithoutCastEEEviT_T0_T2_T3_T4_T5_:
.text._ZN2at6native27unrolled_elementwise_kernelIZZZNS0_17expm1_kernel_cudaERNS_18TensorIteratorBaseEENKUlvE_clEvENKUlvE3_clEvEUlN3c108BFloat16EE_St5arrayIPcLm2EELi4E23TrivialOffsetCalculatorILi1EjESD_NS0_6memory15LoadWithoutCastENSE_16StoreWithoutCastEEEviT_T0_T2_T3_T4_T5_:
        /* <DEDUP_REMOVED lines=9> */
[----:B------:R-:W-:Y:S01]  /*0090*/  @!P0 VIADD R7, R3, 0x80 ;  /* 0x0000008003078836 */ /* 0x000fe20000000000 */
[----:B------:R-:W0:Y:S04]  /*00a0*/  @!P0 LDC.64 R12, c[0x0][0x390] ;  /* 0x0000e400ff0c8b82 */ /* 0x000e280000000a00 */
[----:B------:R-:W-:-:S13]  /*00b0*/  ISETP.GE.AND P1, PT, R7, R2, PT ;  /* 0x000000020700720c */ /* 0x000fda0003f26270 */
[----:B------:R-:W-:Y:S01]  /*00c0*/  @!P1 LEA R9, R0, R7, 0x9 ;  /* 0x0000000700099211 */ /* 0x000fe200078e48ff */
[----:B------:R-:W-:Y:S01]  /*00d0*/  @!P1 VIADD R7, R7, 0x80 ;  /* 0x0000008007079836 */ /* 0x000fe20000000000 */
[----:B------:R-:W-:Y:S01]  /*00e0*/  PRMT R18, RZ, 0x7610, R18 ;  /* 0x00007610ff127816 */ /* 0x000fe20000000012 */
[----:B------:R-:W2:Y:S03]  /*00f0*/  @!P1 LDC.64 R10, c[0x0][0x390] ;  /* 0x0000e400ff0a9b82 */ /* 0x000ea60000000a00 */
[----:B------:R-:W-:-:S13]  /*0100*/  ISETP.GE.AND P3, PT, R7, R2, PT ;  /* 0x000000020700720c */ /* 0x000fda0003f66270 */
[----:B------:R-:W-:Y:S01]  /*0110*/  @!P3 LEA R17, R0, R7, 0x9 ;  /* 0x000000070011b211 */ /* 0x000fe200078e48ff */
[----:B------:R-:W-:Y:S01]  /*0120*/  @!P3 VIADD R7, R7, 0x80 ;  /* 0x000000800707b836 */ /* 0x000fe20000000000 */
[----:B------:R-:W3:Y:S04]  /*0130*/  @!P3 LDC.64 R4, c[0x0][0x390] ;  /* 0x0000e400ff04bb82 */ /* 0x000ee80000000a00 */
[----:B------:R-:W-:Y:S01]  /*0140*/  ISETP.GE.AND P2, PT, R7, R2, PT ;  /* 0x000000020700720c */ /* 0x000fe20003f46270 */
[----:B--2---:R-:W-:-:S12]  /*0150*/  @!P1 IMAD.WIDE.U32 R10, R9, 0x2, R10 ;  /* 0x00000002090a9825 */ /* 0x004fd800078e000a */
[----:B------:R-:W2:Y:S01]  /*0160*/  @!P2 LDC.64 R14, c[0x0][0x390] ;  /* 0x0000e400ff0eab82 */ /* 0x000ea20000000a00 */
[----:B------:R-:W-:Y:S01]  /*0170*/  @!P2 LEA R7, R0, R7, 0x9 ;  /* 0x000000070007a211 */ /* 0x000fe200078e48ff */
[----:B------:R-:W-:Y:S01]  /*0180*/  BSSY.RECONVERGENT B0, `(.L_x_26477) ;  /* 0x000002d000007945 */ /* 0x000fe20003800200 */
[--C-:B---3--:R-:W-:Y:S01]  /*0190*/  @!P3 IMAD.WIDE.U32 R16, R17, 0x2, R4.reuse ;  /* 0x000000021110b825 */ /* 0x108fe200078e0004 */
[----:B------:R-:W-:Y:S01]  /*01a0*/  PRMT R5, RZ, 0x7610, R5 ;  /* 0x00007610ff057816 */ /* 0x000fe20000000005 */
[----:B-1----:R1:W5:Y:S01]  /*01b0*/  @!P1 LDG.E.U16 R8, desc[UR4][R10.64] ;  /* 0x000000040a089981 */ /* 0x002362000c1e1500 */
[----:B------:R-:W-:-:S04]  /*01c0*/  PRMT R4, RZ, 0x7610, R4 ;  /* 0x00007610ff047816 */ /* 0x000fc80000000004 */
[----:B------:R3:W5:Y:S01]  /*01d0*/  @!P3 LDG.E.U16 R5, desc[UR4][R16.64] ;  /* 0x000000041005b981 */ /* 0x000762000c1e1500 */
[----:B--2---:R-:W-:-:S05]  /*01e0*/  @!P2 IMAD.WIDE.U32 R14, R7, 0x2, R14 ;  /* 0x00000002070ea825 */ /* 0x004fca00078e000e */
[----:B------:R3:W5:Y:S01]  /*01f0*/  @!P2 LDG.E.U16 R4, desc[UR4][R14.64] ;  /* 0x000000040e04a981 */ /* 0x000762000c1e1500 */
[----:B------:R-:W-:-:S04]  /*0200*/  @!P0 IMAD R7, R0, 0x200, R3 ;  /* 0x0000020000078824 */ /* 0x000fc800078e0203 */
[----:B0-----:R-:W-:-:S05]  /*0210*/  @!P0 IMAD.WIDE.U32 R12, R7, 0x2, R12 ;  /* 0x00000002070c8825 */ /* 0x001fca00078e000c */
[----:B------:R3:W5:Y:S01]  /*0220*/  @!P0 LDG.E.U16 R18, desc[UR4][R12.64] ;  /* 0x000000040c128981 */ /* 0x000762000c1e1500 */
[----:B------:R-:W-:-:S13]  /*0230*/  ISETP.GE.AND P0, PT, R3, R2, PT ;  /* 0x000000020300720c */ /* 0x000fda0003f06270 */
[----:B------:R-:W0:Y:S01]  /*0240*/  @!P0 LDC.64 R6, c[0x0][0x388] ;  /* 0x0000e200ff068b82 */ /* 0x000e220000000a00 */
[C---:B------:R-:W-:Y:S02]  /*0250*/  IADD3 R9, PT, PT, R3.reuse, 0x100, RZ ;  /* 0x0000010003097810 */ /* 0x040fe40007ffe0ff */
[----:B-1----:R-:W-:Y:S02]  /*0260*/  IADD3 R11, PT, PT, R3, 0x180, RZ ;  /* 0x00000180030b7810 */ /* 0x002fe40007ffe0ff */
[----:B------:R-:W-:Y:S01]  /*0270*/  ISETP.GE.AND P1, PT, R9, R2, PT ;  /* 0x000000020900720c */ /* 0x000fe20003f26270 */
[----:B------:R-:W-:Y:S01]  /*0280*/  VIADD R9, R3, 0x80 ;  /* 0x0000008003097836 */ /* 0x000fe20000000000 */
[----:B---3--:R-:W-:Y:S11]  /*0290*/  @P0 BRA `(.L_x_26478) ;  /* 0x00000000006c0947 */ /* 0x008ff60003800000 */
[----:B-----5:R-:W-:Y:S02]  /*02a0*/  IMAD.U32 R18, R18, 0x10000, RZ ;  /* 0x0001000012127824 */ /* 0x020fe400078e00ff */
[----:B------:R-:W-:Y:S02]  /*02b0*/  HFMA2 R15, -RZ, RZ, 0.83837890625, -4044 ;  /* 0x3ab5ebe6ff0f7431 */ /* 0x000fe400000001ff */
        /* <DEDUP_REMOVED lines=24> */
[----:B------:R-:W-:-:S07]  /*0440*/  F2FP.BF16.F32.PACK_AB R10, RZ, R10 ;  /* 0x0000000aff0a723e */ /* 0x000fce00000010ff */
.L_x_26478:
[----:B------:R-:W-:Y:S05]  /*0450*/  BSYNC.RECONVERGENT B0 ;  /* 0x0000000000007941 */ /* 0x000fea0003800200 */
.L_x_26477:
[-C--:B------:R-:W-:Y:S01]  /*0460*/  ISETP.GE.AND P3, PT, R9, R2.reuse, PT ;  /* 0x000000020900720c */ /* 0x080fe20003f66270 */
[----:B------:R-:W-:Y:S01]  /*0470*/  BSSY.RECONVERGENT B0, `(.L_x_26479) ;  /* 0x0000020000007945 */ /* 0x000fe20003800200 */
[----:B------:R-:W-:Y:S02]  /*0480*/  ISETP.GE.AND P2, PT, R11, R2, PT ;  /* 0x000000020b00720c */ /* 0x000fe40003f46270 */
[----:B------:R-:W-:Y:S01]  /*0490*/  @!P0 LEA R11, R0, R3, 0x9 ;  /* 0x00000003000b8211 */ /* 0x000fe200078e48ff */
[----:B------:R-:W-:-:S08]  /*04a0*/  @!P0 IMAD.MOV.U32 R3, RZ, RZ, R9 ;  /* 0x000000ffff038224 */ /* 0x000fd000078e0009 */
[----:B------:R-:W-:Y:S05]  /*04b0*/  @P3 BRA `(.L_x_26480) ;  /* 0x00000000006c3947 */ /* 0x000fea0003800000 */
[----:B-----5:R-:W-:Y:S02]  /*04c0*/  SHF.L.U32 R8, R8, 0x10, RZ ;  /* 0x0000001008087819 */ /* 0x020fe400000006ff */
[----:B------:R-:W-:Y:S02]  /*04d0*/  MOV R15, 0x3ab5ebe6 ;  /* 0x3ab5ebe6000f7802 */ /* 0x000fe40000000f00 */
[C---:B------:R-:W-:Y:S01]  /*04e0*/  FSETP.GEU.FTZ.AND P3, PT, |R8|.reuse, 0.40999999642372131348, PT ;  /* 0x3ed1eb850800780b */ /* 0x040fe20003f7e200 */
[----:B------:R-:W-:-:S06]  /*04f0*/  FMUL.FTZ R9, R8, 1.4426950216293334961 ;  /* 0x3fb8aa3b08097820 */ /* 0x000fcc0000410000 */
        /* <DEDUP_REMOVED lines=23> */
.L_x_26480:
[----:B------:R-:W-:Y:S05]  /*0670*/  BSYNC.RECONVERGENT B0 ;  /* 0x0000000000007941 */ /* 0x000fea0003800200 */
.L_x_26479:
[----:B------:R-:W-:Y:S01]  /*0680*/  BSSY.RECONVERGENT B0, `(.L_x_26481) ;  /* 0x000001f000007945 */ /* 0x000fe20003800200 */
[----:B------:R-:W-:Y:S01]  /*0690*/  ISETP.GE.AND P3, PT, R3, R2, PT ;  /* 0x000000020300720c */ /* 0x000fe20003f66270 */
[----:B0-----:R-:W-:Y:S02]  /*06a0*/  @!P0 IMAD.WIDE.U32 R6, R11, 0x2, R6 ;  /* 0x000000020b068825 */ /* 0x001fe400078e0006 */
[----:B------:R-:W-:Y:S10]  /*06b0*/  @P1 BRA `(.L_x_26482) ;  /* 0x00000000006c1947 */ /* 0x000ff40003800000 */
[----:B-----5:R-:W-:Y:S02]  /*06c0*/  IMAD.U32 R5, R5, 0x10000, RZ ;  /* 0x0001000005057824 */ /* 0x020fe400078e00ff */
[----:B------:R-:W-:Y:S02]  /*06d0*/  HFMA2 R14, -RZ, RZ, 0.83837890625, -4044 ;  /* 0x3ab5ebe6ff0e7431 */ /* 0x000fe400000001ff */
        /* <DEDUP_REMOVED lines=25> */
.L_x_26482:
[----:B------:R-:W-:Y:S05]  /*0870*/  BSYNC.RECONVERGENT B0 ;  /* 0x0000000000007941 */ /* 0x000fea0003800200 */
.L_x_26481:
[----:B------:R-:W-:Y:S04]  /*0880*/  BSSY.RECONVERGENT B0, `(.L_x_26483) ;  /* 0x000001d000007945 */ /* 0x000fe80003800200 */
[----:B------:R-:W-:Y:S05]  /*0890*/  @P2 BRA `(.L_x_26484) ;  /* 0x00000000006c2947 */ /* 0x000fea0003800000 */
[----:B-----5:R-:W-:Y:S01]  /*08a0*/  SHF.L.U32 R4, R4, 0x10, RZ ;  /* 0x0000001004047819 */ /* 0x020fe200000006ff */
[----:B------:R-:W-:-:S03]  /*08b0*/  IMAD.MOV.U32 R13, RZ, RZ, 0x3ab5ebe6 ;  /* 0x3ab5ebe6ff0d7424 */ /* 0x000fc600078e00ff */
[C---:B------:R-:W-:Y:S01]  /*08c0*/  FSETP.GEU.FTZ.AND P1, PT, |R4|.reuse, 0.40999999642372131348, PT ;  /* 0x3ed1eb850400780b */ /* 0x040fe20003f3e200 */
[C---:B------:R-:W-:Y:S01]  /*08d0*/  FMUL.FTZ R9, R4.reuse, 1.4426950216293334961 ;  /* 0x3fb8aa3b04097820 */ /* 0x040fe20000410000 */
[----:B------:R-:W-:-:S05]  /*08e0*/  FSETP.NEU.FTZ.AND P4, PT, R4, RZ, PT ;  /* 0x000000ff0400720b */ /* 0x000fca0003f9d000 */
        /* <DEDUP_REMOVED lines=22> */
.L_x_26484:
[----:B------:R-:W-:Y:S05]  /*0a50*/  BSYNC.RECONVERGENT B0 ;  /* 0x0000000000007941 */ /* 0x000fea0003800200 */
.L_x_26483:
[----:B------:R0:W-:Y:S01]  /*0a60*/  @!P0 STG.E.U16 desc[UR4][R6.64], R10 ;  /* 0x0000000a06008986 */ /* 0x0001e2000c101504 */
[----:B------:R-:W-:Y:S04]  /*0a70*/  BSSY.RECONVERGENT B0, `(.L_x_26485) ;  /* 0x000000d000007945 */ /* 0x000fe80003800200 */
[----:B------:R-:W-:Y:S05]  /*0a80*/  @P3 BRA `(.L_x_26486) ;  /* 0x00000000002c3947 */ /* 0x000fea0003800000 */
[----:B0-----:R-:W0:Y:S01]  /*0a90*/  LDC.64 R6, c[0x0][0x388] ;  /* 0x0000e200ff067b82 */ /* 0x001e220000000a00 */
[----:B------:R-:W-:Y:S02]  /*0aa0*/  LEA R9, R0, R3, 0x9 ;  /* 0x0000000300097211 */ /* 0x000fe400078e48ff */
[----:B------:R-:W-:Y:S02]  /*0ab0*/  IADD3 R3, PT, PT, R3, 0x80, RZ ;  /* 0x0000008003037810 */ /* 0x000fe40007ffe0ff */
[----:B-----5:R-:W-:Y:S02]  /*0ac0*/  PRMT R4, R8, 0x7610, R4 ;  /* 0x0000761008047816 */ /* 0x020fe40000000004 */
[----:B------:R-:W-:-:S13]  /*0ad0*/  ISETP.GE.AND P0, PT, R3, R2, PT ;  /* 0x000000020300720c */ /* 0x000fda0003f06270 */
[----:B------:R-:W-:Y:S01]  /*0ae0*/  @!P0 IMAD R11, R0, 0x200, R3 ;  /* 0x00000200000b8824 */ /* 0x000fe200078e0203 */
[----:B------:R-:W-:Y:S01]  /*0af0*/  @!P0 IADD3 R3, PT, PT, R3, 0x80, RZ ;  /* 0x0000008003038810 */ /* 0x000fe20007ffe0ff */
[----:B0-----:R-:W-:-:S04]  /*0b00*/  IMAD.WIDE.U32 R8, R9, 0x2, R6 ;  /* 0x0000000209087825 */ /* 0x001fc800078e0006 */
[----:B------:R-:W-:Y:S01]  /*0b10*/  @!P0 IMAD.WIDE.U32 R6, R11, 0x2, R6 ;  /* 0x000000020b068825 */ /* 0x000fe200078e0006 */
[----:B------:R1:W-:Y:S04]  /*0b20*/  STG.E.U16 desc[UR4][R8.64], R4 ;  /* 0x0000000408007986 */ /* 0x0003e8000c101504 */
[----:B------:R1:W-:Y:S02]  /*0b30*/  @!P0 STG.E.U16 desc[UR4][R6.64], R5 ;  /* 0x0000000506008986 */ /* 0x0003e4000c101504 */
.L_x_26486:
[----:B------:R-:W-:Y:S05]  /*0b40*/  BSYNC.RECONVERGENT B0 ;  /* 0x0000000000007941 */ /* 0x000fea0003800200 */
.L_x_26485:
[----:B------:R-:W-:-:S13]  /*0b50*/  ISETP.GE.AND P0, PT, R3, R2, PT ;  /* 0x000000020300720c */ /* 0x000fda0003f06270 */
[----:B------:R-:W-:Y:S05]  /*0b60*/  @P0 EXIT ;  /* 0x000000000000094d */ /* 0x000fea0003800000 */
[----:B-1---5:R-:W1:Y:S01]  /*0b70*/  LDC.64 R4, c[0x0][0x388] ;  /* 0x0000e200ff047b82 */ /* 0x022e620000000a00 */
[----:B------:R-:W-:-:S05]  /*0b80*/  LEA R3, R0, R3, 0x9 ;  /* 0x0000000300037211 */ /* 0x000fca00078e48ff */
[----:B-1----:R-:W-:-:S05]  /*0b90*/  IMAD.WIDE.U32 R2, R3, 0x2, R4 ;  /* 0x0000000203027825 */ /* 0x002fca00078e0004 */
[----:B------:R-:W-:Y:S01]  /*0ba0*/  STG.E.U16 desc[UR4][R2.64], R13 ;  /* 0x0000000d02007986 */ /* 0x000fe2000c101504 */
[----:B------:R-:W-:Y:S05]  /*0bb0*/  EXIT ;  /* 0x000000000000794d */ /* 0x000fea0003800000 */
.L_x_26487:
        /* <DEDUP_REMOVED lines=12> */
.L_x_36082:


//--------------------- .text._ZN2at6native29vectorized_elementwise_kernelILi2EZZZNS0_17expm1_kernel_cudaERNS_18TensorIteratorBaseEENKUlvE_clEvENKUlvE3_clEvEUlN3c108BFloat16EE_St5arrayIPcLm2EEEEviT0_T1_ --------------------------
	.section	.text._ZN2at6native29vectorized_elementwise_kernelILi2EZZZNS0_17expm1_kernel_cudaERNS_18TensorIteratorBaseEENKUlvE_clEvENKUlvE3_clEvEUlN3c108BFloat16EE_St5arrayIPcLm2EEEEviT0_T1_,"ax",@progbits
	.align	128
        .global         _ZN2at6native29vectorized_elementwise_kernelILi2EZZZNS0_17expm1_kernel_cudaERNS_18TensorIteratorBaseEENKUlvE_clEvENKUlvE3_clEvEUlN3c108BFloat16EE_St5arrayIPcLm2EEEEviT0_T1_
        .type           _ZN2at6native29vectorized_elementwise_kernelILi2EZZZNS0_17expm1_kernel_cudaERNS_18TensorIteratorBaseEENKUlvE_clEvENKUlvE3_clEvEUlN3c108BFloat16EE_St5arrayIPcLm2EEEEviT0_T1_,@function
        .size           _ZN2at6native29vectorized_elementwise_kernelILi2EZZZNS0_17expm1_kernel_cudaERNS_18TensorIteratorBaseEENKUlvE_clEvENKUlvE3_clEvEUlN3c108BFloat16EE_St5arrayIPcLm2EEEEviT0_T1_,(.L_x_36083 - _ZN2at6native29vectorized_elementwise_kernelILi2EZZZNS0_17expm1_kernel_cudaERNS_18TensorIteratorBaseEENKUlvE_clEvENKUlvE3_clEvEUlN3c108BFloat16EE_St5arrayIPcLm2EEEEviT0_T1_)
        .other          _ZN2at6native29vectorized_elementwise_kernelILi2EZZZNS0_17expm1_kernel_cudaERNS_18TensorIteratorBaseEENKUlvE_clEvENKUlvE3_clEvEUlN3c108BFloat16EE_St5arrayIPcLm2EEEEviT0_T1_,@"STO_CUDA_ENTRY STV_DEFAULT"
_ZN2at6native29vectorized_elementwise_kernelILi2EZZZNS0_17expm1_kernel_cudaERNS_18TensorIteratorBaseEENKUlvE_clEvENKUlvE3_clEvEUlN3c108BFloat16EE_St5arrayIPcLm2EEEEviT0_T1_:
.text._ZN2at6native29vectorized_elementwise_kernelILi2EZZZNS0_17expm1_kernel_cudaERNS_18TensorIteratorBaseEENKUlvE_clEvENKUlvE3_clEvEUlN3c108BFloat16EE_St5arrayIPcLm2EEEEviT0_T1_:
        /* <DEDUP_REMOVED lines=14> */
[----:B------:R-:W-:Y:S01]  /*00e0*/  @!P6 IMAD.IADD R3, R10, 0x1, R25 ;  /* 0x000000010a03e824 */ /* 0x000fe200078e0219 */
[----:B------:R-:W-:Y:S01]  /*00f0*/  @!P6 IADD3 R25, PT, PT, R25, 0x80, RZ ;  /* 0x000000801919e810 */ /* 0x000fe20007ffe0ff */
[----:B------:R-:W0:Y:S03]  /*0100*/  @!P6 LDC.64 R26, c[0x0][0x390] ;  /* 0x0000e400ff1aeb82 */ /* 0x000e260000000a00 */
[----:B------:R-:W-:-:S13]  /*0110*/  ISETP.GE.U32.AND P5, PT, R25, R8, PT ;  /* 0x000000081900720c */ /* 0x000fda0003fa6070 */
[----:B------:R-:W-:Y:S01]  /*0120*/  @!P5 IADD3 R29, PT, PT, R10, R25, RZ ;  /* 0x000000190a1dd210 */ /* 0x000fe20007ffe0ff */
[----:B------:R-:W1:Y:S01]  /*0130*/  @!P5 LDC.64 R20, c[0x0][0x390] ;  /* 0x0000e400ff14db82 */ /* 0x000e620000000a00 */
[----:B------:R-:W-:-:S04]  /*0140*/  @!P5 IADD3 R25, PT, PT, R25, 0x80, RZ ;  /* 0x000000801919d810 */ /* 0x000fc80007ffe0ff */
[----:B------:R-:W-:Y:S01]  /*0150*/  ISETP.GE.U32.AND P4, PT, R25, R8, PT ;  /* 0x000000081900720c */ /* 0x000fe20003f86070 */
[----:B0-----:R-:W-:-:S05]  /*0160*/  @!P6 IMAD.WIDE.U32 R26, R3, 0x2, R26 ;  /* 0x00000002031ae825 */ /* 0x001fca00078e001a */
[----:B------:R-:W5:Y:S07]  /*0170*/  @!P6 LDG.E.U16 R6, desc[UR4][R26.64] ;  /* 0x000000041a06e981 */ /* 0x000f6e000c1e1500 */
[----:B------:R-:W-:Y:S01]  /*0180*/  @!P4 IMAD.IADD R23, R10, 0x1, R25 ;  /* 0x000000010a17c824 */ /* 0x000fe200078e0219 */
[----:B------:R-:W-:Y:S01]  /*0190*/  @!P4 IADD3 R25, PT, PT, R25, 0x80, RZ ;  /* 0x000000801919c810 */ /* 0x000fe20007ffe0ff */
[----:B------:R-:W0:Y:S03]  /*01a0*/  @!P4 LDC.64 R2, c[0x0][0x390] ;  /* 0x0000e400ff02cb82 */ /* 0x000e260000000a00 */
[----:B------:R-:W-:-:S13]  /*01b0*/  ISETP.GE.U32.AND P3, PT, R25, R8, PT ;  /* 0x000000081900720c */ /* 0x000fda0003f66070 */
[----:B------:R-:W-:Y:S01]  /*01c0*/  @!P3 IADD3 R19, PT, PT, R10, R25, RZ ;  /* 0x000000190a13b210 */ /* 0x000fe20007ffe0ff */
[----:B-1----:R-:W-:Y:S01]  /*01d0*/  @!P5 IMAD.WIDE.U32 R20, R29, 0x2, R20 ;  /* 0x000000021d14d825 */ /* 0x002fe200078e0014 */
[----:B------:R-:W-:Y:S01]  /*01e0*/  @!P3 IADD3 R25, PT, PT, R25, 0x80, RZ ;  /* 0x000000801919b810 */ /* 0x000fe20007ffe0ff */
[----:B------:R-:W1:Y:S03]  /*01f0*/  @!P3 LDC.64 R4, c[0x0][0x390] ;  /* 0x0000e400ff04bb82 */ /* 0x000e660000000a00 */
[----:B------:R-:W-:-:S13]  /*0200*/  ISETP.GE.U32.AND P2, PT, R25, R8, PT ;  /* 0x000000081900720c */ /* 0x000fda0003f46070 */
[----:B------:R-:W-:Y:S01]  /*0210*/  @!P2 IMAD.IADD R11, R10, 0x1, R25 ;  /* 0x000000010a0ba824 */ /* 0x000fe200078e0219 */
[----:B------:R-:W-:Y:S01]  /*0220*/  @!P2 IADD3 R25, PT, PT, R25, 0x80, RZ ;  /* 0x000000801919a810 */ /* 0x000fe20007ffe0ff */
[----:B------:R-:W2:Y:S03]  /*0230*/  @!P2 LDC.64 R12, c[0x0][0x390] ;  /* 0x0000e400ff0cab82 */ /* 0x000ea60000000a00 */
[----:B------:R-:W-:-:S13]  /*0240*/  ISETP.GE.U32.AND P1, PT, R25, R8, PT ;  /* 0x000000081900720c */ /* 0x000fda0003f26070 */
[----:B------:R-:W-:Y:S01]  /*0250*/  @!P1 IADD3 R9, PT, PT, R10, R25, RZ ;  /* 0x000000190a099210 */ /* 0x000fe20007ffe0ff */
[----:B------:R-:W3:Y:S01]  /*0260*/  @!P1 LDC.64 R16, c[0x0][0x390] ;  /* 0x0000e400ff109b82 */ /* 0x000ee20000000a00 */
[----:B------:R-:W-:-:S04]  /*0270*/  @!P1 IADD3 R25, PT, PT, R25, 0x80, RZ ;  /* 0x0000008019199810 */ /* 0x000fc80007ffe0ff */
[----:B------:R-:W-:-:S13]  /*0280*/  ISETP.GE.U32.AND P6, PT, R25, R8, PT ;  /* 0x000000081900720c */ /* 0x000fda0003fc6070 */
[----:B------:R-:W4:Y:S01]  /*0290*/  @!P6 LDC.64 R14, c[0x0][0x390] ;  /* 0x0000e400ff0eeb82 */ /* 0x000f220000000a00 */
[----:B------:R-:W-:Y:S02]  /*02a0*/  @!P6 IMAD.IADD R25, R10, 0x1, R25 ;  /* 0x000000010a19e824 */ /* 0x000fe400078e0219 */
        /* <DEDUP_REMOVED lines=26> */
[----:B------:R-:W-:Y:S01]  /*0450*/  ISETP.GE.U32.AND P2, PT, R5, R8, PT ;  /* 0x000000080500720c */ /* 0x000fe20003f46070 */
[C---:B--2---:R-:W-:Y:S01]  /*0460*/  VIADD R13, R7.reuse, 0x180 ;  /* 0x00000180070d7836 */ /* 0x044fe20000000000 */
[----:B------:R-:W-:Y:S01]  /*0470*/  IADD3 R5, PT, PT, R7, 0x80, RZ ;  /* 0x0000008007057810 */ /* 0x000fe20007ffe0ff */
[----:B------:R-:W-:Y:S10]  /*0480*/  @P0 BRA `(.L_x_26490) ;  /* 0x00000000006c0947 */ /* 0x000ff40003800000 */
[----:B-----5:R-:W-:Y:S01]  /*0490*/  SHF.L.U32 R4, R23, 0x10, RZ ;  /* 0x0000001017047819 */ /* 0x020fe200000006ff */
[----:B------:R-:W-:-:S03]  /*04a0*/  HFMA2 R17, -RZ, RZ, 0.83837890625, -4044 ;  /* 0x3ab5ebe6ff117431 */ /* 0x000fc600000001ff */
[C---:B------:R-:W-:Y:S01]  /*04b0*/  FSETP.GEU.FTZ.AND P1, PT, |R4|.reuse, 0.40999999642372131348, PT ;  /* 0x3ed1eb850400780b */ /* 0x040fe20003f3e200 */
[C---:B------:R-:W-:Y:S01]  /*04c0*/  FMUL.FTZ R12, R4.reuse, 1.4426950216293334961 ;  /* 0x3fb8aa3b040c7820 */ /* 0x040fe20000410000 */
[----:B------:R-:W-:-:S05]  /*04d0*/  FSETP.NEU.FTZ.AND P4, PT, R4, RZ, PT ;  /* 0x000000ff0400720b */ /* 0x000fca0003f9d000 */
        /* <DEDUP_REMOVED lines=22> */
.L_x_26490:
[----:B------:R-:W-:Y:S05]  /*0640*/  BSYNC.RECONVERGENT B0 ;  /* 0x0000000000007941 */ /* 0x000fea0003800200 */
.L_x_26489:
[-C--:B------:R-:W-:Y:S01]  /*0650*/  ISETP.GE.U32.AND P1, PT, R5, R8.reuse, PT ;  /* 0x000000080500720c */ /* 0x080fe20003f26070 */
[----:B------:R-:W-:Y:S01]  /*0660*/  BSSY.RECONVERGENT B0, `(.L_x_26491) ;  /* 0x000001f000007945 */ /* 0x000fe20003800200 */
[----:B------:R-:W-:Y:S02]  /*0670*/  ISETP.GE.U32.AND P3, PT, R13, R8, PT ;  /* 0x000000080d00720c */ /* 0x000fe40003f66070 */
[----:B------:R-:W-:-:S09]  /*0680*/  IADD3 R13, PT, PT, R7, 0x200, RZ ;  /* 0x00000200070d7810 */ /* 0x000fd20007ffe0ff */
[----:B------:R-:W-:Y:S05]  /*0690*/  @P1 BRA `(.L_x_26492) ;  /* 0x00000000006c1947 */ /* 0x000fea0003800000 */
[----:B-----5:R-:W-:Y:S01]  /*06a0*/  IMAD.U32 R6, R6, 0x10000, RZ ;  /* 0x0001000006067824 */ /* 0x020fe200078e00ff */
[----:B------:R-:W-:-:S03]  /*06b0*/  MOV R17, 0x3ab5ebe6 ;  /* 0x3ab5ebe600117802 */ /* 0x000fc60000000f00 */
        /* <DEDUP_REMOVED lines=25> */
.L_x_26492:
[----:B------:R-:W-:Y:S05]  /*0850*/  BSYNC.RECONVERGENT B0 ;  /* 0x0000000000007941 */ /* 0x000fea0003800200 */
.L_x_26491:
[----:B------:R-:W-:Y:S01]  /*0860*/  BSSY.RECONVERGENT B0, `(.L_x_26493) ;  /* 0x000001f000007945 */ /* 0x000fe20003800200 */
[----:B------:R-:W-:Y:S02]  /*0870*/  ISETP.GE.U32.AND P1, PT, R13, R8, PT ;  /* 0x000000080d00720c */ /* 0x000fe40003f26070 */
[----:B------:R-:W-:Y:S01]  /*0880*/  IADD3 R13, PT, PT, R7, 0x280, RZ ;  /* 0x00000280070d7810 */ /* 0x000fe20007ffe0ff */
[----:B------:R-:W-:Y:S10]  /*0890*/  @P2 BRA `(.L_x_26494) ;  /* 0x00000000006c2947 */ /* 0x000ff40003800000 */
[----:B-----5:R-:W-:Y:S01]  /*08a0*/  SHF.L.U32 R0, R0, 0x10, RZ ;  /* 0x0000001000007819 */ /* 0x020fe200000006ff */
[----:B------:R-:W-:-:S03]  /*08b0*/  IMAD.MOV.U32 R17, RZ, RZ, 0x3ab5ebe6 ;  /* 0x3ab5ebe6ff117424 */ /* 0x000fc600078e00ff */
        /* <DEDUP_REMOVED lines=25> */
.L_x_26494:
[----:B------:R-:W-:Y:S05]  /*0a50*/  BSYNC.RECONVERGENT B0 ;  /* 0x0000000000007941 */ /* 0x000fea0003800200 */
.L_x_26493:
[----:B------:R-:W-:Y:S01]  /*0a60*/  BSSY.RECONVERGENT B0, `(.L_x_26495) ;  /* 0x000001f000007945 */ /* 0x000fe20003800200 */
[----:B------:R-:W-:Y:S02]  /*0a70*/  ISETP.GE.U32.AND P2, PT, R13, R8, PT ;  /* 0x000000080d00720c */ /* 0x000fe40003f46070 */
        /* <DEDUP_REMOVED lines=29> */
.L_x_26496:
[----:B------:R-:W-:Y:S05]  /*0c50*/  BSYNC.RECONVERGENT B0 ;  /* 0x0000000000007941 */ /* 0x000fea0003800200 */
.L_x_26495:
[----:B------:R-:W-:Y:S01]  /*0c60*/  BSSY.RECONVERGENT B0, `(.L_x_26497) ;  /* 0x000001f000007945 */ /* 0x000fe20003800200 */
[----:B------:R-:W-:Y:S01]  /*0c70*/  ISETP.GE.U32.AND P3, PT, R13, R8, PT ;  /* 0x000000080d00720c */ /* 0x000fe20003f66070 */
[----:B------:R-:W-:Y:S02]  /*0c80*/  VIADD R15, R7, 0x380 ;  /* 0x00000380070f7836 */ /* 0x000fe40000000000 */
[----:B------:R-:W-:Y:S10]  /*0c90*/  @P1 BRA `(.L_x_26498) ;  /* 0x00000000006c1947 */ /* 0x000ff40003800000 */
[----:B-----5:R-:W-:Y:S02]  /*0ca0*/  SHF.L.U32 R19, R19, 0x10, RZ ;  /* 0x0000001013137819 */ /* 0x020fe400000006ff */
[----:B------:R-:W-:Y:S02]  /*0cb0*/  MOV R16, 0x3ab5ebe6 ;  /* 0x3ab5ebe600107802 */ /* 0x000fe40000000f00 */
        /* <DEDUP_REMOVED lines=25> */
.L_x_26498:
[----:B------:R-:W-:Y:S05]  /*0e50*/  BSYNC.RECONVERGENT B0 ;  /* 0x0000000000007941 */ /* 0x000fea0003800200 */
.L_x_26497:
[----:B------:R-:W-:Y:S01]  /*0e60*/  ISETP.GE.U32.AND P1, PT, R15, R8, PT ;  /* 0x000000080f00720c */ /* 0x000fe20003f26070 */
[----:B------:R-:W-:Y:S01]  /*0e70*/  BSSY.RECONVERGENT B0, `(.L_x_26499) ;  /* 0x000001f000007945 */ /* 0x000fe20003800200 */
[----:B------:R-:W-:-:S05]  /*0e80*/  @!P0 IADD3 R15, PT, PT, R10, R7, RZ ;  /* 0x000000070a0f8210 */ /* 0x000fca0007ffe0ff */
[----:B0-----:R-:W-:Y:S01]  /*0e90*/  @!P0 IMAD.WIDE.U32 R2, R15, 0x2, R2 ;  /* 0x000000020f028825 */ /* 0x001fe200078e0002 */
[----:B------:R-:W-:Y:S06]  /*0ea0*/  @P2 BRA `(.L_x_26500) ;  /* 0x00000000006c2947 */ /* 0x000fec0003800000 */
[----:B-----5:R-:W-:Y:S02]  /*0eb0*/  IMAD.U32 R18, R18, 0x10000, RZ ;  /* 0x0001000012127824 */ /* 0x020fe400078e00ff */
[----:B------:R-:W-:Y:S02]  /*0ec0*/  HFMA2 R17, -RZ, RZ, 0.83837890625, -4044 ;  /* 0x3ab5ebe6ff117431 */ /* 0x000fe400000001ff */
        /* <DEDUP_REMOVED lines=25> */
.L_x_26500:
[----:B------:R-:W-:Y:S05]  /*1060*/  BSYNC.RECONVERGENT B0 ;  /* 0x0000000000007941 */ /* 0x000fea0003800200 */
.L_x_26499:
[----:B------:R-:W-:Y:S04]  /*1070*/  BSSY.RECONVERGENT B0, `(.L_x_26501) ;  /* 0x000001d000007945 */ /* 0x000fe80003800200 */
[----:B------:R-:W-:Y:S05]  /*1080*/  @P3 BRA `(.L_x_26502) ;  /* 0x00000000006c3947 */ /* 0x000fea0003800000 */
[----:B-----5:R-:W-:Y:S02]  /*1090*/  SHF.L.U32 R11, R11, 0x10, RZ ;  /* 0x000000100b0b7819 */ /* 0x020fe400000006ff */
[----:B------:R-:W-:Y:S02]  /*10a0*/  MOV R18, 0x3ab5ebe6 ;  /* 0x3ab5ebe600127802 */ /* 0x000fe40000000f00 */
        /* <DEDUP_REMOVED lines=25> */
.L_x_26502:
[----:B------:R-:W-:Y:S05]  /*1240*/  BSYNC.RECONVERGENT B0 ;  /* 0x0000000000007941 */ /* 0x000fea0003800200 */
.L_x_26501:
[----:B------:R-:W-:Y:S04]  /*1250*/  BSSY.RECONVERGENT B0, `(.L_x_26503) ;  /* 0x000001d000007945 */ /* 0x000fe80003800200 */
[----:B------:R-:W-:Y:S05]  /*1260*/  @P1 BRA `(.L_x_26504) ;  /* 0x00000000006c1947 */ /* 0x000fea0003800000 */
        /* <DEDUP_REMOVED lines=27> */
.L_x_26504:
[----:B------:R-:W-:Y:S05]  /*1420*/  BSYNC.RECONVERGENT B0 ;  /* 0x0000000000007941 */ /* 0x000fea0003800200 */
.L_x_26503:
        /* <DEDUP_REMOVED lines=14> */
[----:B------:R-:W-:Y:S01]  /*1510*/  IMAD.IADD R5, R10, 0x1, R7 ;  /* 0x000000010a057824 */ /* 0x000fe200078e0207 */
[----:B------:R-:W-:-:S03]  /*1520*/  IADD3 R7, PT, PT, R7, 0x80, RZ ;  /* 0x0000008007077810 */ /* 0x000fc60007ffe0ff */
[----:B0-----:R-:W-:-:S05]  /*1530*/  IMAD.WIDE.U32 R2, R5, 0x2, R2 ;  /* 0x0000000205027825 */ /* 0x001fca00078e0002 */
[----:B------:R0:W-:Y:S02]  /*1540*/  STG.E.U16 desc[UR4][R2.64], R0 ;  /* 0x0000000002007986 */ /* 0x0001e4000c101504 */
.L_x_26507:
[----:B------:R-:W-:-:S13]  /*1550*/  ISETP.GE.U32.AND P0, PT, R7, R8, PT ;  /* 0x000000080700720c */ /* 0x000fda0003f06070 */
[----:B------:R-:W-:Y:S05]  /*1560*/  @P0 BRA `(.L_x_26509) ;  /* 0x0000000000300947 */ /* 0x000fea0003800000 */
[----:B0-----:R-:W0:Y:S01]  /*1570*/  LDC.64 R2, c[0x0][0x388] ;  /* 0x0000e200ff027b82 */ /* 0x001e220000000a00 */
[----:B------:R-:W-:Y:S02]  /*1580*/  IADD3 R5, PT, PT, R10, R7, RZ ;  /* 0x000000070a057210 */ /* 0x000fe40007ffe0ff */
[----:B------:R-:W-:-:S03]  /*1590*/  IADD3 R7, PT, PT, R7, 0x80, RZ ;  /* 0x0000008007077810 */ /* 0x000fc60007ffe0ff */
[----:B0-----:R-:W-:-:S05]  /*15a0*/  IMAD.WIDE.U32 R2, R5, 0x2, R2 ;  /* 0x0000000205027825 */ /* 0x001fca00078e0002 */
[----:B------:R1:W-:Y:S02]  /*15b0*/  STG.E.U16 desc[UR4][R2.64], R12 ;  /* 0x0000000c02007986 */ /* 0x0003e4000c101504 */
.L_x_26508:
[----:B------:R-:W-:-:S13]  /*15c0*/  ISETP.GE.U32.AND P0, PT, R7, R8, PT ;  /* 0x000000080700720c */ /* 0x000fda0003f06070 */
[----:B------:R-:W-:Y:S05]  /*15d0*/  @P0 BRA `(.L_x_26510) ;  /* 0x0000000000340947 */ /* 0x000fea0003800000 */
[----:B01----:R-:W0:Y:S01]  /*15e0*/  LDC.64 R2, c[0x0][0x388] ;  /* 0x0000e200ff027b82 */ /* 0x003e220000000a00 */
[----:B------:R-:W-:Y:S01]  /*15f0*/  IADD3 R5, PT, PT, R10, R7, RZ ;  /* 0x000000070a057210 */ /* 0x000fe20007ffe0ff */
[----:B------:R-:W-:-:S04]  /*1600*/  VIADD R7, R7, 0x80 ;  /* 0x0000008007077836 */ /* 0x000fc80000000000 */
[----:B0-----:R-:W-:-:S05]  /*1610*/  IMAD.WIDE.U32 R2, R5, 0x2, R2 ;  /* 0x0000000205027825 */ /* 0x001fca00078e0002 */
[----:B------:R1:W-:Y:S02]  /*1620*/  STG.E.U16 desc[UR4][R2.64], R13 ;  /* 0x0000000d02007986 */ /* 0x0003e4000c101504 */
.L_x_26509:
        /* <DEDUP_REMOVED lines=8> */
.L_x_26510:
[----:B------:R-:W-:Y:S05]  /*16b0*/  BSYNC.RELIABLE B1 ;  /* 0x0000000000017941 */ /* 0x000fea0003800100 */
.L_x_26506:
[----:B------:R-:W-:-:S13]  /*16c0*/  ISETP.GE.U32.AND P0, PT, R7, R8, PT ;  /* 0x000000080700720c */ /* 0x000fda0003f06070 */
[----:B012---:R-:W0:Y:S01]  /*16d0*/  @!P0 LDC.64 R2, c[0x0][0x388] ;  /* 0x0000e200ff028b82 */ /* 0x007e220000000a00 */
[----:B------:R-:W-:Y:S02]  /*16e0*/  @!P0 IADD3 R5, PT, PT, R10, R7, RZ ;  /* 0x000000070a058210 */ /* 0x000fe40007ffe0ff */
[----:B------:R-:W-:-:S03]  /*16f0*/  @!P0 IADD3 R7, PT, PT, R7, 0x80, RZ ;  /* 0x0000008007078810 */ /* 0x000fc60007ffe0ff */
[----:B0-----:R-:W-:-:S05]  /*1700*/  @!P0 IMAD.WIDE.U32 R2, R5, 0x2, R2 ;  /* 0x0000000205028825 */ /* 0x001fca00078e0002 */
[----:B-----5:R2:W-:Y:S02]  /*1710*/  @!P0 STG.E.U16 desc[UR4][R2.64], R11 ;  /* 0x0000000b02008986 */ /* 0x0205e4000c101504 */
.L_x_26511:
[----:B------:R-:W-:Y:S05]  /*1720*/  BSYNC.RECONVERGENT B0 ;  /* 0x0000000000007941 */ /* 0x000fea0003800200 */
.L_x_26505:
[----:B------:R-:W-:Y:S05]  /*1730*/  WARPSYNC.ALL ;  /* 0x0000000000007948 */ /* 0x000fea0003800000 */
[----:B------:R-:W-:-:S13]  /*1740*/  ISETP.GE.U32.AND P0, PT, R7, R8, PT ;  /* 0x000000080700720c */ /* 0x000fda0003f06070 */
[----:B------:R-:W-:Y:S05]  /*1750*/  @P0 EXIT ;  /* 0x000000000000094d */ /* 0x000fea0003800000 */
[----:B012---:R-:W0:Y:S01]  /*1760*/  LDC.64 R2, c[0x0][0x388] ;  /* 0x0000e200ff027b82 */ /* 0x007e220000000a00 */
[----:B------:R-:W-:-:S04]  /*1770*/  IMAD.IADD R7, R10, 0x1, R7 ;  /* 0x000000010a077824 */ /* 0x000fc800078e0207 */
[----:B0-----:R-:W-:-:S05]  /*1780*/  IMAD.WIDE.U32 R2, R7, 0x2, R2 ;  /* 0x0000000207027825 */ /* 0x001fca00078e0002 */
[----:B-----5:R-:W-:Y:S01]  /*1790*/  STG.E.U16 desc[UR4][R2.64], R9 ;  /* 0x0000000902007986 */ /* 0x020fe2000c101504 */
[----:B------:R-:W-:Y:S05]  /*17a0*/  EXIT ;  /* 0x000000000000794d */ /* 0x000fea0003800000 */
.L_x_26488:
        /* <DEDUP_REMOVED lines=8> */
[----:B0-----:R-:W-:Y:S01]  /*1830*/  HFMA2 R3, -RZ, RZ, 0.83837890625, -4044 ;  /* 0x3ab5ebe6ff037431 */ /* 0x001fe200000001ff */
[----:B--2---:R-:W-:-:S02]  /*1840*/  PRMT R9, R7, 0x7632, R9 ;  /* 0x0000763207097816 */ /* 0x004fc40000000009 */
[----:B------:R-:W-:Y:S02]  /*1850*/  SHF.L.U32 R7, R7, 0x10, RZ ;  /* 0x0000001007077819 */ /* 0x000fe400000006ff */
[----:B------:R-:W-:Y:S02]  /*1860*/  SHF.L.U32 R9, R9, 0x10, RZ ;  /* 0x0000001009097819 */ /* 0x000fe400000006ff */
[C---:B------:R-:W-:Y:S01]  /*1870*/  FSETP.GEU.FTZ.AND P0, PT, |R7|.reuse, 0.40999999642372131348, PT ;  /* 0x3ed1eb850700780b */ /* 0x040fe20003f1e200 */
[----:B------:R-:W-:Y:S01]  /*1880*/  FMUL.FTZ R5, R7, 1.4426950216293334961 ;  /* 0x3fb8aa3b07057820 */ /* 0x000fe20000410000 */
[C---:B------:R-:W-:Y:S01]  /*1890*/  FSETP.GEU.FTZ.AND P1, PT, |R9|.reuse, 0.40999999642372131348, PT ;  /* 0x3ed1eb850900780b */ /* 0x040fe20003f3e200 */
[----:B------:R-:W-:Y:S01]  /*18a0*/  FMUL.FTZ R12, R9, 1.4426950216293334961 ;  /* 0x3fb8aa3b090c7820 */ /* 0x000fe20000410000 */
[----:B------:R-:W-:-:S03]  /*18b0*/  FSETP.NEU.FTZ.AND P5, PT, R7, RZ, PT ;  /* 0x000000ff0700720b */ /* 0x000fc60003fbd000 */
[----:B------:R-:W0:Y:S08]  /*18c0*/  FRND R5, R5 ;  /* 0x0000000500057307 */ /* 0x000e300000201000 */
[----:B------:R-:W1:Y:S01]  /*18d0*/  FRND R12, R12 ;  /* 0x0000000c000c7307 */ /* 0x000e620000201000 */
[----:B0-----:R-:W-:-:S04]  /*18e0*/  FSEL R6, R5, RZ, P0 ;  /* 0x000000ff05067208 */ /* 0x001fc80000000000 */
[C---:B------:R-:W-:Y:S01]  /*18f0*/  FSETP.NEU.FTZ.AND P6, PT, R6.reuse, 128, PT ;  /* 0x430000000600780b */ /* 0x040fe20003fdd000 */
[----:B------:R-:W-:Y:S01]  /*1900*/  FFMA.FTZ R13, R6, -0.693145751953125, R7 ;  /* 0xbf317200060d7823 */ /* 0x000fe20000010007 */
[----:B-1----:R-:W-:-:S03]  /*1910*/  FSEL R2, R12, RZ, P1 ;  /* 0x000000ff0c027208 */ /* 0x002fc60000800000 */
[C---:B------:R-:W-:Y:S01]  /*1920*/  FFMA.FTZ R14, R6.reuse, -1.428606765330187045e-06, R13 ;  /* 0xb5bfbe8e060e7823 */ /* 0x040fe2000001000d */
[----:B------:R-:W-:Y:S02]  /*1930*/  FSEL R13, R6, 127, P6 ;  /* 0x42fe0000060d7808 */ /* 0x000fe40003000000 */
[C---:B------:R-:W-:Y:S01]  /*1940*/  FSETP.NEU.FTZ.AND P0, PT, R2.reuse, 128, PT ;  /* 0x430000000200780b */ /* 0x040fe20003f1d000 */
[----:B------:R-:W-:Y:S01]  /*1950*/  FFMA.FTZ R15, R2, -0.693145751953125, R9 ;  /* 0xbf317200020f7823 */ /* 0x000fe20000010009 */
[----:B------:R-:W-:Y:S01]  /*1960*/  FFMA.FTZ R5, R14, R3, 0.0083824126049876213074 ;  /* 0x3c0956630e057423 */ /* 0x000fe20000010003 */
[----:B------:R-:W0:Y:S01]  /*1970*/  MUFU.EX2 R6, R13 ;  /* 0x0000000d00067308 */ /* 0x000e220000000800 */
[----:B------:R-:W-:Y:S01]  /*1980*/  FSETP.GT.FTZ.AND P1, PT, R13, 128, PT ;  /* 0x430000000d00780b */ /* 0x000fe20003f34000 */
[----:B------:R-:W-:Y:S01]  /*1990*/  FFMA.FTZ R16, R2, -1.428606765330187045e-06, R15 ;  /* 0xb5bfbe8e02107823 */ /* 0x000fe2000001000f */
[----:B------:R-:W-:Y:S01]  /*19a0*/  FFMA.FTZ R15, R14, R5, 0.041667830199003219604 ;  /* 0x3d2aabe30e0f7423 */ /* 0x000fe20000010005 */
[----:B------:R-:W-:-:S02]  /*19b0*/  FSEL R5, R2, 127, P0 ;  /* 0x42fe000002057808 */ /* 0x000fc40000000000 */
[----:B------:R-:W-:Y:S01]  /*19c0*/  FFMA.FTZ R17, R16, R3, 0.0083824126049876213074 ;  /* 0x3c09566310117423 */ /* 0x000fe20000010003 */
[----:B------:R-:W-:Y:S01]  /*19d0*/  FFMA.FTZ R15, R14, R15, 0.16666397452354431152 ;  /* 0x3e2aa9f60e0f7423 */ /* 0x000fe2000001000f */
[----:B------:R-:W1:Y:S01]  /*19e0*/  MUFU.EX2 R12, R5 ;  /* 0x00000005000c7308 */ /* 0x000e620000000800 */
[----:B---3--:R-:W-:Y:S01]  /*19f0*/  SHF.L.U32 R2, R4, 0x10, RZ ;  /* 0x0000001004027819 */ /* 0x008fe200000006ff */
[----:B------:R-:W-:Y:S01]  /*1a00*/  FFMA.FTZ R17, R16, R17, 0.041667830199003219604 ;  /* 0x3d2aabe310117423 */ /* 0x000fe20000010011 */
[----:B------:R-:W-:Y:S01]  /*1a10*/  FFMA.FTZ R15, R14, R15, 0.49999994039535522461 ;  /* 0x3efffffe0e0f7423 */ /* 0x000fe2000001000f */
[----:B------:R-:W-:Y:S02]  /*1a20*/  PRMT R4, R4, 0x7632, R4 ;  /* 0x0000763204047816 */ /* 0x000fe40000000004 */
[----:B------:R-:W-:Y:S01]  /*1a30*/  FFMA.FTZ R17, R16, R17, 0.16666397452354431152 ;  /* 0x3e2aa9f610117423 */ /* 0x000fe20000010011 */
[----:B------:R-:W-:Y:S01]  /*1a40*/  FMUL.FTZ R18, R2, 1.4426950216293334961 ;  /* 0x3fb8aa3b02127820 */ /* 0x000fe20000410000 */
[----:B------:R-:W-:Y:S01]  /*1a50*/  FMUL.FTZ R15, R14, R15 ;  /* 0x0000000f0e0f7220 */ /* 0x000fe20000410000 */
[----:B------:R-:W-:-:S02]  /*1a60*/  IMAD.U32 R4, R4, 0x10000, RZ ;  /* 0x0001000004047824 */ /* 0x000fc400078e00ff */
[----:B------:R-:W-:Y:S01]  /*1a70*/  FFMA.FTZ R17, R16, R17, 0.49999994039535522461 ;  /* 0x3efffffe10117423 */ /* 0x000fe20000010011 */
[----:B------:R-:W-:Y:S01]  /*1a80*/  FSETP.GEU.FTZ.AND P2, PT, R13, -25, PT ;  /* 0xc1c800000d00780b */ /* 0x000fe20003f5e000 */
[----:B------:R-:W-:Y:S01]  /*1a90*/  FFMA.FTZ R15, R14, R15, R14 ;  /* 0x0000000f0e0f7223 */ /* 0x000fe2000001000e */
[----:B0-----:R-:W-:Y:S01]  /*1aa0*/  FADD.FTZ R14, R6, -1 ;  /* 0xbf800000060e7421 */ /* 0x001fe20000010000 */
[----:B------:R-:W-:Y:S01]  /*1ab0*/  FMUL.FTZ R17, R16, R17 ;  /* 0x0000001110117220 */ /* 0x000fe20000410000 */
[----:B------:R-:W0:Y:S01]  /*1ac0*/  FRND R18, R18 ;  /* 0x0000001200127307 */ /* 0x000e220000201000 */
[----:B------:R-:W-:Y:S01]  /*1ad0*/  FMUL.FTZ R13, R4, 1.4426950216293334961 ;  /* 0x3fb8aa3b040d7820 */ /* 0x000fe20000410000 */
[----:B------:R-:W-:Y:S01]  /*1ae0*/  FFMA.FTZ R6, R15, R6, R14 ;  /* 0x000000060f067223 */ /* 0x000fe2000001000e */
[----:B------:R-:W-:Y:S01]  /*1af0*/  FFMA.FTZ R17, R16, R17, R16 ;  /* 0x0000001110117223 */ /* 0x000fe20000010010 */
[----:B-1----:R-:W-:Y:S01]  /*1b00*/  FADD.FTZ R16, R12, -1 ;  /* 0xbf8000000c107421 */ /* 0x002fe20000010000 */
[C---:B------:R-:W-:Y:S01]  /*1b10*/  FSETP.GT.FTZ.AND P3, PT, R5.reuse, 128, PT ;  /* 0x430000000500780b */ /* 0x040fe20003f74000 */
[----:B------:R-:W-:Y:S01]  /*1b20*/  @!P6 FADD.FTZ R6, R6, R6 ;  /* 0x000000060606e221 */ /* 0x000fe20000010000 */
[----:B------:R-:W-:Y:S01]  /*1b30*/  FSETP.GEU.FTZ.AND P4, PT, R5, -25, PT ;  /* 0xc1c800000500780b */ /* 0x000fe20003f9e000 */
[----:B------:R-:W-:Y:S01]  /*1b40*/  FFMA.FTZ R12, R17, R12, R16 ;  /* 0x0000000c110c7223 */ /* 0x000fe20000010010 */
[----:B------:R-:W1:Y:S01]  /*1b50*/  FRND R13, R13 ;  /* 0x0000000d000d7307 */ /* 0x000e620000201000 */
[----:B------:R-:W-:-:S02]  /*1b60*/  FSETP.GEU.FTZ.AND P6, PT, |R2|, 0.40999999642372131348, PT ;  /* 0x3ed1eb850200780b */ /* 0x000fc40003fde200 */
[----:B------:R-:W-:Y:S01]  /*1b70*/  @!P0 FADD.FTZ R12, R12, R12 ;  /* 0x0000000c0c0c8221 */ /* 0x000fe20000010000 */
[----:B------:R-:W-:Y:S02]  /*1b80*/  FSETP.NEU.FTZ.AND P0, PT, R9, RZ, PT ;  /* 0x000000ff0900720b */ /* 0x000fe40003f1d000 */
[----:B------:R-:W-:Y:S02]  /*1b90*/  FSEL R5, R6, +INF , !P1 ;  /* 0x7f80000006057808 */ /* 0x000fe40004800000 */
[----:B------:R-:W-:Y:S02]  /*1ba0*/  FSEL R6, R12, +INF , !P3 ;  /* 0x7f8000000c067808 */ /* 0x000fe40005800000 */
[----:B0-----:R-:W-:Y:S02]  /*1bb0*/  FSEL R15, R18, RZ, P6 ;  /* 0x000000ff120f7208 */ /* 0x001fe40003000000 */
[----:B------:R-:W-:Y:S02]  /*1bc0*/  FSEL R6, R6, -1, P4 ;  /* 0xbf80000006067808 */ /* 0x000fe40002000000 */
[----:B------:R-:W-:Y:S01]  /*1bd0*/  FSEL R5, R5, -1, P2 ;  /* 0xbf80000005057808 */ /* 0x000fe20001000000 */
[----:B------:R-:W-:Y:S01]  /*1be0*/  FFMA.FTZ R14, R15, -0.693145751953125, R2 ;  /* 0xbf3172000f0e7823 */ /* 0x000fe20000010002 */
[----:B------:R-:W-:Y:S01]  /*1bf0*/  @!P5 FADD.FTZ R5, R7, R7 ;  /* 0x000000070705d221 */ /* 0x000fe20000010000 */
[----:B------:R-:W-:Y:S01]  /*1c00*/  @!P0 FADD.FTZ R6, R9, R9 ;  /* 0x0000000909068221 */ /* 0x000fe20000010000 */
[----:B------:R-:W-:Y:S01]  /*1c10*/  FSETP.GEU.FTZ.AND P0, PT, |R4|, 0.40999999642372131348, PT ;  /* 0x3ed1eb850400780b */ /* 0x000fe20003f1e200 */
[----:B------:R-:W-:Y:S01]  /*1c20*/  FFMA.FTZ R14, R15, -1.428606765330187045e-06, R14 ;  /* 0xb5bfbe8e0f0e7823 */ /* 0x000fe2000001000e */
[----:B----4-:R-:W-:-:S02]  /*1c30*/  SHF.L.U32 R7, R8, 0x10, RZ ;  /* 0x0000001008077819 */ /* 0x010fc400000006ff */
[----:B-1----:R-:W-:Y:S01]  /*1c40*/  FSEL R13, R13, RZ, P0 ;  /* 0x000000ff0d0d7208 */ /* 0x002fe20000000000 */
[C---:B------:R-:W-:Y:S01]  /*1c50*/  FFMA.FTZ R9, R14.reuse, R3, 0.0083824126049876213074 ;  /* 0x3c0956630e097423 */ /* 0x040fe20000010003 */
[----:B------:R-:W-:Y:S01]  /*1c60*/  FSETP.NEU.FTZ.AND P6, PT, R15, 128, PT ;  /* 0x430000000f00780b */ /* 0x000fe20003fdd000 */
[C---:B------:R-:W-:Y:S01]  /*1c70*/  FMUL.FTZ R18, R7.reuse, 1.4426950216293334961 ;  /* 0x3fb8aa3b07127820 */ /* 0x040fe20000410000 */
[----:B------:R-:W-:Y:S01]  /*1c80*/  FSETP.GEU.FTZ.AND P0, PT, |R7|, 0.40999999642372131348, PT ;  /* 0x3ed1eb850700780b */ /* 0x000fe20003f1e200 */
[----:B------:R-:W-:Y:S01]  /*1c90*/  FFMA.FTZ R12, R13, -0.693145751953125, R4 ;  /* 0xbf3172000d0c7823 */ /* 0x000fe20000010004 */
[----:B------:R-:W-:Y:S01]  /*1ca0*/  FSEL R15, R15, 127, P6 ;  /* 0x42fe00000f0f7808 */ /* 0x000fe20003000000 */
[----:B------:R-:W-:Y:S01]  /*1cb0*/  FFMA.FTZ R17, R14, R9, 0.041667830199003219604 ;  /* 0x3d2aabe30e117423 */ /* 0x000fe20000010009 */
[----:B------:R-:W-:Y:S01]  /*1cc0*/  PRMT R9, R8, 0x7632, R9 ;  /* 0x0000763208097816 */ /* 0x000fe20000000009 */
[----:B------:R-:W-:Y:S01]  /*1cd0*/  FFMA.FTZ R12, R13, -1.428606765330187045e-06, R12 ;  /* 0xb5bfbe8e0d0c7823 */ /* 0x000fe2000001000c */
[----:B------:R-:W0:Y:S01]  /*1ce0*/  FRND R18, R18 ;  /* 0x0000001200127307 */ /* 0x000e220000201000 */
[C---:B------:R-:W-:Y:S01]  /*1cf0*/  FSETP.GT.FTZ.AND P4, PT, R15.reuse, 128, PT ;  /* 0x430000000f00780b */ /* 0x040fe20003f94000 */
[----:B------:R-:W-:Y:S01]  /*1d00*/  FFMA.FTZ R17, R14, R17, 0.16666397452354431152 ;  /* 0x3e2aa9f60e117423 */ /* 0x000fe20000010011 */
[----:B------:R-:W-:Y:S01]  /*1d10*/  FSETP.GEU.FTZ.AND P1, PT, R15, -25, PT ;  /* 0xc1c800000f00780b */ /* 0x000fe20003f3e000 */
[----:B------:R-:W-:Y:S01]  /*1d20*/  FFMA.FTZ R19, R12, R3, 0.0083824126049876213074 ;  /* 0x3c0956630c137423 */ /* 0x000fe20000010003 */
[----:B------:R-:W-:Y:S01]  /*1d30*/  FSETP.NEU.FTZ.AND P2, PT, R13, 128, PT ;  /* 0x430000000d00780b */ /* 0x000fe20003f5d000 */
[----:B------:R-:W-:Y:S01]  /*1d40*/  FFMA.FTZ R17, R14, R17, 0.49999994039535522461 ;  /* 0x3efffffe0e117423 */ /* 0x000fe20000010011 */
[----:B------:R-:W-:Y:S01]  /*1d50*/  SHF.L.U32 R9, R9, 0x10, RZ ;  /* 0x0000001009097819 */ /* 0x000fe200000006ff */
[----:B------:R-:W1:Y:S01]  /*1d60*/  MUFU.EX2 R15, R15 ;  /* 0x0000000f000f7308 */ /* 0x000e620000000800 */
[----:B------:R-:W-:Y:S01]  /*1d70*/  FFMA.FTZ R19, R12, R19, 0.041667830199003219604 ;  /* 0x3d2aabe30c137423 */ /* 0x000fe20000010013 */
[----:B------:R-:W-:Y:S01]  /*1d80*/  FMUL.FTZ R17, R14, R17 ;  /* 0x000000110e117220 */ /* 0x000fe20000410000 */
[----:B-----5:R-:W-:-:S02]  /*1d90*/  SHF.L.U32 R8, R11, 0x10, RZ ;  /* 0x000000100b087819 */ /* 0x020fc400000006ff */
[----:B------:R-:W-:Y:S01]  /*1da0*/  FFMA.FTZ R19, R12, R19, 0.16666397452354431152 ;  /* 0x3e2aa9f60c137423 */ /* 0x000fe20000010013 */
[----:B------:R-:W-:Y:S01]  /*1db0*/  FFMA.FTZ R16, R14, R17, R14 ;  /* 0x000000110e107223 */ /* 0x000fe2000001000e */
[----:B0-----:R-:W-:Y:S01]  /*1dc0*/  FSEL R18, R18, RZ, P0 ;  /* 0x000000ff12127208 */ /* 0x001fe20000000000 */
[----:B------:R-:W-:Y:S01]  /*1dd0*/  FMUL.FTZ R21, R8, 1.4426950216293334961 ;  /* 0x3fb8aa3b08157820 */ /* 0x000fe20000410000 */
[----:B------:R-:W-:Y:S01]  /*1de0*/  FFMA.FTZ R19, R12, R19, 0.49999994039535522461 ;  /* 0x3efffffe0c137423 */ /* 0x000fe20000010013 */
[----:B------:R-:W-:Y:S02]  /*1df0*/  FSEL R14, R13, 127, P2 ;  /* 0x42fe00000d0e7808 */ /* 0x000fe40001000000 */
[----:B------:R-:W-:Y:S01]  /*1e00*/  FSETP.NEU.FTZ.AND P5, PT, R18, 128, PT ;  /* 0x430000001200780b */ /* 0x000fe20003fbd000 */
[----:B------:R-:W-:Y:S01]  /*1e10*/  FMUL.FTZ R19, R12, R19 ;  /* 0x000000130c137220 */ /* 0x000fe20000410000 */
[----:B-1----:R-:W-:Y:S01]  /*1e20*/  FADD.FTZ R17, R15, -1 ;  /* 0xbf8000000f117421 */ /* 0x002fe20000010000 */
[----:B------:R-:W-:Y:S01]  /*1e30*/  FSETP.GT.FTZ.AND P3, PT, R14, 128, PT ;  /* 0x430000000e00780b */ /* 0x000fe20003f74000 */
[----:B------:R0:W-:Y:S01]  /*1e40*/  FRND R13, R21 ;  /* 0x00000015000d7307 */ /* 0x0001e20000201000 */
[--C-:B------:R-:W-:Y:S01]  /*1e50*/  FFMA.FTZ R19, R12, R19, R12.reuse ;  /* 0x000000130c137223 */ /* 0x100fe2000001000c */
[----:B------:R-:W-:Y:S01]  /*1e60*/  FFMA.FTZ R20, R16, R15, R17 ;  /* 0x0000000f10147223 */ /* 0x000fe20000010011 */
[----:B------:R-:W-:Y:S01]  /*1e70*/  FFMA.FTZ R15, R18, -0.693145751953125, R7 ;  /* 0xbf317200120f7823 */ /* 0x000fe20000010007 */
[----:B------:R-:W-:Y:S01]  /*1e80*/  PRMT R12, R11, 0x7632, R12 ;  /* 0x000076320b0c7816 */ /* 0x000fe2000000000c */
[----:B------:R-:W-:Y:S01]  /*1e90*/  FMUL.FTZ R17, R9, 1.4426950216293334961 ;  /* 0x3fb8aa3b09117820 */ /* 0x000fe20000410000 */
[----:B------:R-:W-:Y:S01]  /*1ea0*/  FSETP.GEU.FTZ.AND P0, PT, R14, -25, PT ;  /* 0xc1c800000e00780b */ /* 0x000fe20003f1e000 */
[----:B------:R-:W-:Y:S01]  /*1eb0*/  FFMA.FTZ R16, R18, -1.428606765330187045e-06, R15 ;  /* 0xb5bfbe8e12107823 */ /* 0x000fe2000001000f */
[----:B------:R-:W1:Y:S01]  /*1ec0*/  MUFU.EX2 R14, R14 ;  /* 0x0000000e000e7308 */ /* 0x000e620000000800 */
[----:B------:R-:W-:Y:S01]  /*1ed0*/  SHF.L.U32 R12, R12, 0x10, RZ ;  /* 0x000000100c0c7819 */ /* 0x000fe200000006ff */
[----:B------:R-:W-:Y:S01]  /*1ee0*/  @!P6 FADD.FTZ R20, R20, R20 ;  /* 0x000000141414e221 */ /* 0x000fe20000010000 */
[----:B------:R-:W-:Y:S01]  /*1ef0*/  FFMA.FTZ R11, R16, R3, 0.0083824126049876213074 ;  /* 0x3c095663100b7423 */ /* 0x000fe20000010003 */
[----:B------:R-:W2:Y:S01]  /*1f00*/  FRND R17, R17 ;  /* 0x0000001100117307 */ /* 0x000ea20000201000 */
[----:B------:R-:W-:Y:S01]  /*1f10*/  FSEL R15, R18, 127, P5 ;  /* 0x42fe0000120f7808 */ /* 0x000fe20002800000 */
[----:B------:R-:W-:Y:S01]  /*1f20*/  FMUL.FTZ R22, R12, 1.4426950216293334961 ;  /* 0x3fb8aa3b0c167820 */ /* 0x000fe20000410000 */
[----:B0-----:R-:W-:Y:S01]  /*1f30*/  FFMA.FTZ R21, R16, R11, 0.041667830199003219604 ;  /* 0x3d2aabe310157423 */ /* 0x001fe2000001000b */
[----:B------:R-:W-:-:S02]  /*1f40*/  FSETP.NEU.FTZ.AND P6, PT, R2, RZ, PT ;  /* 0x000000ff0200720b */ /* 0x000fc40003fdd000 */
[----:B------:R-:W-:Y:S01]  /*1f50*/  FSEL R11, R20, +INF , !P4 ;  /* 0x7f800000140b7808 */ /* 0x000fe20006000000 */
[----:B------:R-:W-:Y:S01]  /*1f60*/  FFMA.FTZ R21, R16, R21, 0.16666397452354431152 ;  /* 0x3e2aa9f610157423 */ /* 0x000fe20000010015 */
[----:B------:R-:W0:Y:S01]  /*1f70*/  MUFU.EX2 R18, R15 ;  /* 0x0000000f00127308 */ /* 0x000e220000000800 */
[----:B------:R-:W-:Y:S01]  /*1f80*/  FSETP.GEU.FTZ.AND P4, PT, |R8|, 0.40999999642372131348, PT ;  /* 0x3ed1eb850800780b */ /* 0x000fe20003f9e200 */
[----:B-1----:R-:W-:Y:S01]  /*1f90*/  FADD.FTZ R20, R14, -1 ;  /* 0xbf8000000e147421 */ /* 0x002fe20000010000 */
[----:B------:R-:W-:Y:S01]  /*1fa0*/  FSEL R11, R11, -1, P1 ;  /* 0xbf8000000b0b7808 */ /* 0x000fe20000800000 */
[----:B------:R-:W1:Y:S01]  /*1fb0*/  FRND R22, R22 ;  /* 0x0000001600167307 */ /* 0x000e620000201000 */
[----:B------:R-:W-:Y:S01]  /*1fc0*/  FFMA.FTZ R21, R16, R21, 0.49999994039535522461 ;  /* 0x3efffffe10157423 */ /* 0x000fe20000010015 */
[----:B------:R-:W-:Y:S01]  /*1fd0*/  FSETP.GEU.FTZ.AND P1, PT, |R9|, 0.40999999642372131348, PT ;  /* 0x3ed1eb850900780b */ /* 0x000fe20003f3e200 */
[----:B------:R-:W-:Y:S01]  /*1fe0*/  FFMA.FTZ R14, R19, R14, R20 ;  /* 0x0000000e130e7223 */ /* 0x000fe20000010014 */
[----:B------:R-:W-:Y:S01]  /*1ff0*/  F2FP.BF16.F32.PACK_AB R5, R6, R5 ;  /* 0x000000050605723e */ /* 0x000fe200000010ff */
[----:B------:R-:W-:Y:S01]  /*2000*/  FMUL.FTZ R21, R16, R21 ;  /* 0x0000001510157220 */ /* 0x000fe20000410000 */
[----:B--2---:R-:W-:Y:S01]  /*2010*/  FSEL R20, R17, RZ, P1 ;  /* 0x000000ff11147208 */ /* 0x004fe20000800000 */
[----:B------:R-:W-:Y:S01]  /*2020*/  @!P6 FADD.FTZ R11, R2, R2 ;  /* 0x00000002020be221 */ /* 0x000fe20000010000 */
[C---:B------:R-:W-:Y:S01]  /*2030*/  FSETP.GT.FTZ.AND P6, PT, R15.reuse, 128, PT ;  /* 0x430000000f00780b */ /* 0x040fe20003fd4000 */
[----:B------:R-:W-:Y:S01]  /*2040*/  FFMA.FTZ R21, R16, R21, R16 ;  /* 0x0000001510157223 */ /* 0x000fe20000010010 */
[----:B------:R-:W-:Y:S01]  /*2050*/  FSETP.GEU.FTZ.AND P1, PT, R15, -25, PT ;  /* 0xc1c800000f00780b */ /* 0x000fe20003f3e000 */
[----:B0-----:R-:W-:Y:S01]  /*2060*/  FADD.FTZ R2, R18, -1 ;  /* 0xbf80000012027421 */ /* 0x001fe20000010000 */
[----:B------:R-:W-:Y:S01]  /*2070*/  FSEL R15, R13, RZ, P4 ;  /* 0x000000ff0d0f7208 */ /* 0x000fe20002000000 */
[----:B------:R-:W-:Y:S01]  /*2080*/  FFMA.FTZ R13, R20, -0.693145751953125, R9 ;  /* 0xbf317200140d7823 */ /* 0x000fe20000010009 */
[----:B------:R-:W-:Y:S01]  /*2090*/  FSETP.GEU.FTZ.AND P4, PT, |R12|, 0.40999999642372131348, PT ;  /* 0x3ed1eb850c00780b */ /* 0x000fe20003f9e200 */
[----:B------:R-:W-:Y:S01]  /*20a0*/  @!P2 FADD.FTZ R14, R14, R14 ;  /* 0x0000000e0e0ea221 */ /* 0x000fe20000010000 */
[----:B------:R-:W-:Y:S01]  /*20b0*/  FFMA.FTZ R18, R21, R18, R2 ;  /* 0x0000001215127223 */ /* 0x000fe20000010002 */
[C---:B------:R-:W-:Y:S01]  /*20c0*/  FSETP.NEU.FTZ.AND P2, PT, R15.reuse, 128, PT ;  /* 0x430000000f00780b */ /* 0x040fe20003f5d000 */
[C---:B------:R-:W-:Y:S01]  /*20d0*/  FFMA.FTZ R2, R15.reuse, -0.693145751953125, R8 ;  /* 0xbf3172000f027823 */ /* 0x040fe20000010008 */
[----:B-1----:R-:W-:Y:S01]  /*20e0*/  FSEL R17, R22, RZ, P4 ;  /* 0x000000ff16117208 */ /* 0x002fe20002000000 */
[----:B------:R-:W-:Y:S01]  /*20f0*/  FFMA.FTZ R22, R20, -1.428606765330187045e-06, R13 ;  /* 0xb5bfbe8e14167823 */ /* 0x000fe2000001000d */
[----:B------:R-:W-:Y:S01]  /*2100*/  FSEL R13, R14, +INF , !P3 ;  /* 0x7f8000000e0d7808 */ /* 0x000fe20005800000 */
[C---:B------:R-:W-:Y:S01]  /*2110*/  FFMA.FTZ R2, R15.reuse, -1.428606765330187045e-06, R2 ;  /* 0xb5bfbe8e0f027823 */ /* 0x040fe20000010002 */
[----:B------:R-:W-:Y:S01]  /*2120*/  FSEL R14, R15, 127, P2 ;  /* 0x42fe00000f0e7808 */ /* 0x000fe20001000000 */
[-C--:B------:R-:W-:Y:S01]  /*2130*/  FFMA.FTZ R15, R22, R3.reuse, 0.0083824126049876213074 ;  /* 0x3c095663160f7423 */ /* 0x080fe20000010003 */
[C---:B------:R-:W-:Y:S01]  /*2140*/  FFMA.FTZ R16, R17.reuse, -0.693145751953125, R12 ;  /* 0xbf31720011107823 */ /* 0x040fe2000001000c */
[----:B------:R-:W-:Y:S01]  /*2150*/  FSETP.NEU.FTZ.AND P3, PT, R20, 128, PT ;  /* 0x430000001400780b */ /* 0x000fe20003f7d000 */
[----:B------:R-:W-:Y:S01]  /*2160*/  FFMA.FTZ R21, R2, R3, 0.0083824126049876213074 ;  /* 0x3c09566302157423 */ /* 0x000fe20000010003 */
[----:B------:R-:W-:Y:S01]  /*2170*/  FFMA.FTZ R19, R22, R15, 0.041667830199003219604 ;  /* 0x3d2aabe316137423 */ /* 0x000fe2000001000f */
[C---:B------:R-:W-:Y:S01]  /*2180*/  FFMA.FTZ R16, R17.reuse, -1.428606765330187045e-06, R16 ;  /* 0xb5bfbe8e11107823 */ /* 0x040fe20000010010 */
[----:B------:R-:W-:Y:S01]  /*2190*/  FSEL R15, R20, 127, P3 ;  /* 0x42fe0000140f7808 */ /* 0x000fe20001800000 */
[----:B------:R-:W-:Y:S01]  /*21a0*/  FFMA.FTZ R23, R2, R21, 0.041667830199003219604 ;  /* 0x3d2aabe302177423 */ /* 0x000fe20000010015 */
[----:B------:R-:W-:Y:S01]  /*21b0*/  FFMA.FTZ R21, R22, R19, 0.16666397452354431152 ;  /* 0x3e2aa9f616157423 */ /* 0x000fe20000010013 */
[----:B------:R-:W-:Y:S01]  /*21c0*/  FFMA.FTZ R25, R16, R3, 0.0083824126049876213074 ;  /* 0x3c09566310197423 */ /* 0x000fe20000010003 */
[----:B------:R-:W0:Y:S01]  /*21d0*/  MUFU.EX2 R19, R14 ;  /* 0x0000000e00137308 */ /* 0x000e220000000800 */
[----:B------:R-:W-:Y:S01]  /*21e0*/  FFMA.FTZ R23, R2, R23, 0.16666397452354431152 ;  /* 0x3e2aa9f602177423 */ /* 0x000fe20000010017 */
[C---:B------:R-:W-:Y:S01]  /*21f0*/  FSETP.NEU.FTZ.AND P4, PT, R17.reuse, 128, PT ;  /* 0x430000001100780b */ /* 0x040fe20003f9d000 */
[----:B------:R-:W-:Y:S01]  /*2200*/  FFMA.FTZ R21, R22, R21, 0.49999994039535522461 ;  /* 0x3efffffe16157423 */ /* 0x000fe20000010015 */
[----:B------:R-:W1:Y:S01]  /*2210*/  MUFU.EX2 R3, R15 ;  /* 0x0000000f00037308 */ /* 0x000e620000000800 */
[----:B------:R-:W-:Y:S01]  /*2220*/  FFMA.FTZ R23, R2, R23, 0.49999994039535522461 ;  /* 0x3efffffe02177423 */ /* 0x000fe20000010017 */
[----:B------:R-:W-:Y:S01]  /*2230*/  FSEL R17, R17, 127, P4 ;  /* 0x42fe000011117808 */ /* 0x000fe20002000000 */
[----:B------:R-:W-:Y:S01]  /*2240*/  FMUL.FTZ R21, R22, R21 ;  /* 0x0000001516157220 */ /* 0x000fe20000410000 */
[----:B------:R-:W-:Y:S01]  /*2250*/  FFMA.FTZ R25, R16, R25, 0.041667830199003219604 ;  /* 0x3d2aabe310197423 */ /* 0x000fe20000010019 */
[----:B------:R-:W-:Y:S01]  /*2260*/  FMUL.FTZ R23, R2, R23 ;  /* 0x0000001702177220 */ /* 0x000fe20000410000 */
[----:B------:R-:W2:Y:S01]  /*2270*/  MUFU.EX2 R20, R17 ;  /* 0x0000001100147308 */ /* 0x000ea20000000800 */
[----:B------:R-:W-:Y:S01]  /*2280*/  FFMA.FTZ R22, R22, R21, R22 ;  /* 0x0000001516167223 */ /* 0x000fe20000010016 */
[----:B------:R-:W-:Y:S01]  /*2290*/  FFMA.FTZ R25, R16, R25, 0.16666397452354431152 ;  /* 0x3e2aa9f610197423 */ /* 0x000fe20000010019 */
[----:B------:R-:W-:Y:S01]  /*22a0*/  FFMA.FTZ R2, R2, R23, R2 ;  /* 0x0000001702027223 */ /* 0x000fe20000010002 */
[----:B0-----:R-:W-:Y:S01]  /*22b0*/  FADD.FTZ R23, R19, -1 ;  /* 0xbf80000013177421 */ /* 0x001fe20000010000 */
[----:B------:R-:W-:Y:S01]  /*22c0*/  @!P5 FADD.FTZ R18, R18, R18 ;  /* 0x000000121212d221 */ /* 0x000fe20000010000 */
[----:B------:R-:W-:Y:S01]  /*22d0*/  FFMA.FTZ R25, R16, R25, 0.49999994039535522461 ;  /* 0x3efffffe10197423 */ /* 0x000fe20000010019 */
[----:B------:R-:W-:Y:S01]  /*22e0*/  FSETP.GT.FTZ.AND P5, PT, R15, 128, PT ;  /* 0x430000000f00780b */ /* 0x000fe20003fb4000 */
[----:B-1----:R-:W-:Y:S01]  /*22f0*/  FADD.FTZ R21, R3, -1 ;  /* 0xbf80000003157421 */ /* 0x002fe20000010000 */
[----:B------:R-:W-:Y:S01]  /*2300*/  FFMA.FTZ R19, R2, R19, R23 ;  /* 0x0000001302137223 */ /* 0x000fe20000010017 */
[----:B------:R-:W-:Y:S01]  /*2310*/  FMUL.FTZ R25, R16, R25 ;  /* 0x0000001910197220 */ /* 0x000fe20000410000 */
[----:B------:R-:W-:Y:S01]  /*2320*/  FSEL R18, R18, +INF , !P6 ;  /* 0x7f80000012127808 */ /* 0x000fe20007000000 */
[----:B------:R-:W-:Y:S01]  /*2330*/  FFMA.FTZ R21, R22, R3, R21 ;  /* 0x0000000316157223 */ /* 0x000fe20000010015 */
[----:B------:R-:W-:Y:S01]  /*2340*/  @!P2 FADD.FTZ R19, R19, R19 ;  /* 0x000000131313a221 */ /* 0x000fe20000010000 */
[----:B------:R-:W0:Y:S01]  /*2350*/  LDC.64 R2, c[0x0][0x388] ;  /* 0x0000e200ff027b82 */ /* 0x000e220000000a00 */
[----:B------:R-:W-:Y:S01]  /*2360*/  FFMA.FTZ R25, R16, R25, R16 ;  /* 0x0000001910197223 */ /* 0x000fe20000010010 */
[----:B------:R-:W-:Y:S01]  /*2370*/  @!P3 FADD.FTZ R21, R21, R21 ;  /* 0x000000151515b221 */ /* 0x000fe20000010000 */
[----:B------:R-:W-:Y:S01]  /*2380*/  FSETP.GT.FTZ.AND P3, PT, R14, 128, PT ;  /* 0x430000000e00780b */ /* 0x000fe20003f74000 */
[----:B--2---:R-:W-:Y:S01]  /*2390*/  FADD.FTZ R16, R20, -1 ;  /* 0xbf80000014107421 */ /* 0x004fe20000010000 */
[----:B------:R-:W-:-:S02]  /*23a0*/  FSEL R18, R18, -1, P1 ;  /* 0xbf80000012127808 */ /* 0x000fc40000800000 */
[----:B------:R-:W-:Y:S01]  /*23b0*/  FSETP.GEU.FTZ.AND P1, PT, R14, -25, PT ;  /* 0xc1c800000e00780b */ /* 0x000fe20003f3e000 */
[----:B------:R-:W-:Y:S01]  /*23c0*/  FFMA.FTZ R16, R25, R20, R16 ;  /* 0x0000001419107223 */ /* 0x000fe20000010010 */
[----:B------:R-:W-:Y:S02]  /*23d0*/  FSEL R19, R19, +INF , !P3 ;  /* 0x7f80000013137808 */ /* 0x000fe40005800000 */
[----:B------:R-:W-:Y:S01]  /*23e0*/  FSEL R21, R21, +INF , !P5 ;  /* 0x7f80000015157808 */ /* 0x000fe20006800000 */
[----:B------:R-:W-:Y:S01]  /*23f0*/  @!P4 FADD.FTZ R16, R16, R16 ;  /* 0x000000101010c221 */ /* 0x000fe20000010000 */
[----:B------:R-:W-:Y:S02]  /*2400*/  FSEL R14, R13, -1, P0 ;  /* 0xbf8000000d0e7808 */ /* 0x000fe40000000000 */
[----:B------:R-:W-:Y:S02]  /*2410*/  FSEL R19, R19, -1, P1 ;  /* 0xbf80000013137808 */ /* 0x000fe40000800000 */
[----:B------:R-:W-:-:S02]  /*2420*/  FSETP.NEU.FTZ.AND P5, PT, R7, RZ, PT ;  /* 0x000000ff0700720b */ /* 0x000fc40003fbd000 */
[----:B------:R-:W-:Y:S02]  /*2430*/  FSETP.NEU.FTZ.AND P2, PT, R8, RZ, PT ;  /* 0x000000ff0800720b */ /* 0x000fe40003f5d000 */
[----:B------:R-:W-:Y:S02]  /*2440*/  FSETP.NEU.FTZ.AND P3, PT, R4, RZ, PT ;  /* 0x000000ff0400720b */ /* 0x000fe40003f7d000 */
[----:B------:R-:W-:Y:S01]  /*2450*/  FSETP.NEU.FTZ.AND P0, PT, R9, RZ, PT ;  /* 0x000000ff0900720b */ /* 0x000fe20003f1d000 */
[----:B0-----:R-:W-:Y:S01]  /*2460*/  IMAD.WIDE.U32 R2, R10, 0x2, R2 ;  /* 0x000000020a027825 */ /* 0x001fe200078e0002 */
[----:B------:R-:W-:Y:S02]  /*2470*/  FSETP.NEU.FTZ.AND P1, PT, R12, RZ, PT ;  /* 0x000000ff0c00720b */ /* 0x000fe40003f3d000 */
[----:B------:R-:W-:Y:S02]  /*2480*/  FSETP.GEU.FTZ.AND P6, PT, R15, -25, PT ;  /* 0xc1c800000f00780b */ /* 0x000fe40003fde000 */
[----:B------:R-:W-:Y:S01]  /*2490*/  FSETP.GT.FTZ.AND P4, PT, R17, 128, PT ;  /* 0x430000001100780b */ /* 0x000fe20003f94000 */
[----:B------:R-:W-:Y:S01]  /*24a0*/  @!P5 FADD.FTZ R18, R7, R7 ;  /* 0x000000070712d221 */ /* 0x000fe20000010000 */
[----:B------:R-:W-:Y:S01]  /*24b0*/  FSEL R21, R21, -1, P6 ;  /* 0xbf80000015157808 */ /* 0x000fe20003000000 */
[----:B------:R-:W-:Y:S01]  /*24c0*/  @!P2 FADD.FTZ R19, R8, R8 ;  /* 0x000000080813a221 */ /* 0x000fe20000010000 */
[----:B------:R-:W-:Y:S01]  /*24d0*/  FSETP.GEU.FTZ.AND P6, PT, R17, -25, PT ;  /* 0xc1c800001100780b */ /* 0x000fe20003fde000 */
[----:B------:R-:W-:Y:S01]  /*24e0*/  @!P3 FADD.FTZ R14, R4, R4 ;  /* 0x00000004040eb221 */ /* 0x000fe20000010000 */
[----:B------:R-:W-:Y:S01]  /*24f0*/  FSEL R16, R16, +INF , !P4 ;  /* 0x7f80000010107808 */ /* 0x000fe20006000000 */
[----:B------:R-:W-:Y:S01]  /*2500*/  @!P0 FADD.FTZ R21, R9, R9 ;  /* 0x0000000909158221 */ /* 0x000fe20000010000 */
[----:B------:R-:W-:-:S02]  /*2510*/  IMAD.WIDE.U32 R2, R0, 0x4, R2 ;  /* 0x0000000400027825 */ /* 0x000fc400078e0002 */
[----:B------:R-:W-:Y:S02]  /*2520*/  FSEL R16, R16, -1, P6 ;  /* 0xbf80000010107808 */ /* 0x000fe40003000000 */
[----:B------:R-:W-:Y:S01]  /*2530*/  @!P1 FADD.FTZ R16, R12, R12 ;  /* 0x0000000c0c109221 */ /* 0x000fe20000010000 */
[----:B------:R-:W-:Y:S01]  /*2540*/  F2FP.BF16.F32.PACK_AB R11, R14, R11 ;  /* 0x0000000b0e0b723e */ /* 0x000fe200000010ff */
[----:B------:R-:W-:Y:S01]  /*2550*/  STG.E desc[UR4][R2.64], R5 ;  /* 0x0000000502007986 */ /* 0x000fe2000c101904 */
[----:B------:R-:W-:Y:S02]  /*2560*/  F2FP.BF16.F32.PACK_AB R21, R21, R18 ;  /* 0x000000121515723e */ /* 0x000fe400000010ff */
[----:B------:R-:W-:Y:S01]  /*2570*/  F2FP.BF16.F32.PACK_AB R19, R16, R19 ;  /* 0x000000131013723e */ /* 0x000fe200000010ff */
[----:B------:R-:W-:Y:S04]  /*2580*/  STG.E desc[UR4][R2.64+0x200], R11 ;  /* 0x0002000b02007986 */ /* 0x000fe8000c101904 */
[----:B------:R-:W-:Y:S04]  /*2590*/  STG.E desc[UR4][R2.64+0x400], R21 ;  /* 0x0004001502007986 */ /* 0x000fe8000c101904 */
[----:B------:R-:W-:Y:S01]  /*25a0*/  STG.E desc[UR4][R2.64+0x600], R19 ;  /* 0x0006001302007986 */ /* 0x000fe2000c101904 */
[----:B------:R-:W-:Y:S05]  /*25b0*/  EXIT ;  /* 0x000000000000794d */ /* 0x000fea0003800000 */
.L_x_26512:
        /* <DEDUP_REMOVED lines=12> */
.L_x_36083:


//--------------------- .text._ZN2at6native29vectorized_elementwise_kernelILi4EZZZNS0_17expm1_kernel_cudaERNS_18TensorIteratorBaseEENKUlvE_clEvENKUlvE3_clEvEUlN3c108BFloat16EE_St5arrayIPcLm2EEEEviT0_T1_ --------------------------
	.section	.text._ZN2at6native29vectorized_elementwise_kernelILi4EZZZNS0_17expm1_kernel_cudaERNS_18TensorIteratorBaseEENKUlvE_clEvENKUlvE3_clEvEUlN3c108BFloat16EE_St5arrayIPcLm2EEEEviT0_T1_,"ax",@progbits
	.align	128
        .global         _ZN2at6native29vectorized_elementwise_kernelILi4EZZZNS0_17expm1_kernel_cudaERNS_18TensorIteratorBaseEENKUlvE_clEvENKUlvE3_clEvEUlN3c108BFloat16EE_St5arrayIPcLm2EEEEviT0_T1_
        .type           _ZN2at6native29vectorized_elementwise_kernelILi4EZZZNS0_17expm1_kernel_cudaERNS_18TensorIteratorBaseEENKUlvE_clEvENKUlvE3_clEvEUlN3c108BFloat16EE_St5arrayIPcLm2EEEEviT0_T1_,@function
        .size           _ZN2at6native29vectorized_elementwise_kernelILi4EZZZNS0_17expm1_kernel_cudaERNS_18TensorIteratorBaseEENKUlvE_clEvENKUlvE3_clEvEUlN3c108BFloat16EE_St5arrayIPcLm2EEEEviT0_T1_,(.L_x_36084 - _ZN2at6native29vectorized_elementwise_kernelILi4EZZZNS0_17expm1_kernel_cudaERNS_18TensorIteratorBaseEENKUlvE_clEvENKUlvE3_clEvEUlN3c108BFloat16EE_St5arrayIPcLm2EEEEviT0_T1_)
        .other          _ZN2at6native29vectorized_elementwise_kernelILi4EZZZNS0_17expm1_kernel_cudaERNS_18TensorIteratorBaseEENKUlvE_clEvENKUlvE3_clEvEUlN3c108BFloat16EE_St5arrayIPcLm2EEEEviT0_T1_,@"STO_CUDA_ENTRY STV_DEFAULT"
_ZN2at6native29vectorized_elementwise_kernelILi4EZZZNS0_17expm1_kernel_cudaERNS_18TensorIteratorBaseEENKUlvE_clEvENKUlvE3_clEvEUlN3c108BFloat16EE_St5arrayIPcLm2EEEEviT0_T1_:
.text._ZN2at6native29vectorized_elementwise_kernelILi4EZZZNS0_17expm1_kernel_cudaERNS_18TensorIteratorBaseEENKUlvE_clEvENKUlvE3_clEvEUlN3c108BFloat16EE_St5arrayIPcLm2EEEEviT0_T1_:
        /* <DEDUP_REMOVED lines=100> */
.L_x_26515:
[----:B------:R-:W-:Y:S05]  /*0640*/  BSYNC.RECONVERGENT B0 ;  /* 0x0000000000007941 */ /* 0x000fea0003800200 */
.L_x_26514:
        /* <DEDUP_REMOVED lines=32> */
.L_x_26517:
[----:B------:R-:W-:Y:S05]  /*0850*/  BSYNC.RECONVERGENT B0 ;  /* 0x0000000000007941 */ /* 0x000fea0003800200 */
.L_x_26516:
        /* <DEDUP_REMOVED lines=31> */
.L_x_26519:
[----:B------:R-:W-:Y:S05]  /*0a50*/  BSYNC.RECONVERGENT B0 ;  /* 0x0000000000007941 */ /* 0x000fea0003800200 */
.L_x_26518:
        /* <DEDUP_REMOVED lines=31> */
.L_x_26521:
[----:B------:R-:W-:Y:S05]  /*0c50*/  BSYNC.RECONVERGENT B0 ;  /* 0x0000000000007941 */ /* 0x000fea0003800200 */
.L_x_26520:
        /* <DEDUP_REMOVED lines=31> */
.L_x_26523:
[----:B------:R-:W-:Y:S05]  /*0e50*/  BSYNC.RECONVERGENT B0 ;  /* 0x0000000000007941 */ /* 0x000fea0003800200 */
.L_x_26522:
        /* <DEDUP_REMOVED lines=32> */
.L_x_26525:
[----:B------:R-:W-:Y:S05]  /*1060*/  BSYNC.RECONVERGENT B0 ;  /* 0x0000000000007941 */ /* 0x000fea0003800200 */
.L_x_26524:
        /* <DEDUP_REMOVED lines=29> */
.L_x_26527:
[----:B------:R-:W-:Y:S05]  /*1240*/  BSYNC.RECONVERGENT B0 ;  /* 0x0000000000007941 */ /* 0x000fea0003800200 */
.L_x_26526:
        /* <DEDUP_REMOVED lines=29> */
.L_x_26529:
[----:B------:R-:W-:Y:S05]  /*1420*/  BSYNC.RECONVERGENT B0 ;  /* 0x0000000000007941 */ /* 0x000fea0003800200 */
.L_x_26528:
        /* <DEDUP_REMOVED lines=18> */
.L_x_26532:
[----:B------:R-:W-:-:S13]  /*1550*/  ISETP.GE.U32.AND P0, PT, R7, R8, PT ;  /* 0x000000080700720c */ /* 0x000fda0003f06070 */
[----:B------:R-:W-:Y:S05]  /*1560*/  @P0 BRA `(.L_x_26534) ;  /* 0x0000000000300947 */ /* 0x000fea0003800000 */
[----:B0-----:R-:W0:Y:S01]  /*1570*/  LDC.64 R2, c[0x0][0x388] ;  /* 0x0000e200ff027b82 */ /* 0x001e220000000a00 */
[----:B------:R-:W-:Y:S02]  /*1580*/  IADD3 R5, PT, PT, R10, R7, RZ ;  /* 0x000000070a057210 */ /* 0x000fe40007ffe0ff */
[----:B------:R-:W-:-:S03]  /*1590*/  IADD3 R7, PT, PT, R7, 0x80, RZ ;  /* 0x0000008007077810 */ /* 0x000fc60007ffe0ff */
[----:B0-----:R-:W-:-:S05]  /*15a0*/  IMAD.WIDE.U32 R2, R5, 0x2, R2 ;  /* 0x0000000205027825 */ /* 0x001fca00078e0002 */
[----:B------:R1:W-:Y:S02]  /*15b0*/  STG.E.U16 desc[UR4][R2.64], R12 ;  /* 0x0000000c02007986 */ /* 0x0003e4000c101504 */
.L_x_26533:
[----:B------:R-:W-:-:S13]  /*15c0*/  ISETP.GE.U32.AND P0, PT, R7, R8, PT ;  /* 0x000000080700720c */ /* 0x000fda0003f06070 */
[----:B------:R-:W-:Y:S05]  /*15d0*/  @P0 BRA `(.L_x_26535) ;  /* 0x0000000000340947 */ /* 0x000fea0003800000 */
[----:B01----:R-:W0:Y:S01]  /*15e0*/  LDC.64 R2, c[0x0][0x388] ;  /* 0x0000e200ff027b82 */ /* 0x003e220000000a00 */
[----:B------:R-:W-:Y:S01]  /*15f0*/  IADD3 R5, PT, PT, R10, R7, RZ ;  /* 0x000000070a057210 */ /* 0x000fe20007ffe0ff */
[----:B------:R-:W-:-:S04]  /*1600*/  VIADD R7, R7, 0x80 ;  /* 0x0000008007077836 */ /* 0x000fc80000000000 */
[----:B0-----:R-:W-:-:S05]  /*1610*/  IMAD.WIDE.U32 R2, R5, 0x2, R2 ;  /* 0x0000000205027825 */ /* 0x001fca00078e0002 */
[----:B------:R1:W-:Y:S02]  /*1620*/  STG.E.U16 desc[UR4][R2.64], R13 ;  /* 0x0000000d02007986 */ /* 0x0003e4000c101504 */
.L_x_26534:
        /* <DEDUP_REMOVED lines=8> */
.L_x_26535:
[----:B------:R-:W-:Y:S05]  /*16b0*/  BSYNC.RELIABLE B1 ;  /* 0x0000000000017941 */ /* 0x000fea0003800100 */
.L_x_26531:
[----:B------:R-:W-:-:S13]  /*16c0*/  ISETP.GE.U32.AND P0, PT, R7, R8, PT ;  /* 0x000000080700720c */ /* 0x000fda0003f06070 */
[----:B012---:R-:W0:Y:S01]  /*16d0*/  @!P0 LDC.64 R2, c[0x0][0x388] ;  /* 0x0000e200ff028b82 */ /* 0x007e220000000a00 */
[----:B------:R-:W-:Y:S02]  /*16e0*/  @!P0 IADD3 R5, PT, PT, R10, R7, RZ ;  /* 0x000000070a058210 */ /* 0x000fe40007ffe0ff */
[----:B------:R-:W-:-:S03]  /*16f0*/  @!P0 IADD3 R7, PT, PT, R7, 0x80, RZ ;  /* 0x0000008007078810 */ /* 0x000fc60007ffe0ff */
[----:B0-----:R-:W-:-:S05]  /*1700*/  @!P0 IMAD.WIDE.U32 R2, R5, 0x2, R2 ;  /* 0x0000000205028825 */ /* 0x001fca00078e0002 */
[----:B-----5:R2:W-:Y:S02]  /*1710*/  @!P0 STG.E.U16 desc[UR4][R2.64], R11 ;  /* 0x0000000b02008986 */ /* 0x0205e4000c101504 */
.L_x_26536:
[----:B------:R-:W-:Y:S05]  /*1720*/  BSYNC.RECONVERGENT B0 ;  /* 0x0000000000007941 */ /* 0x000fea0003800200 */
.L_x_26530:
        /* <DEDUP_REMOVED lines=8> */
.L_x_26513:
[----:B------:R-:W0:Y:S01]  /*17b0*/  S2R R0, SR_TID.X ;  /* 0x0000000000007919 */ /* 0x000e220000002100 */
[----:B------:R-:W1:Y:S02]  /*17c0*/  LDC.64 R2, c[0x0][0x390] ;  /* 0x0000e400ff027b82 */ /* 0x000e640000000a00 */
[----:B-1----:R-:W-:-:S04]  /*17d0*/  IMAD.WIDE.U32 R2, R10, 0x2, R2 ;  /* 0x000000020a027825 */ /* 0x002fc800078e0002 */
[----:B0-----:R-:W-:-:S05]  /*17e0*/  IMAD.WIDE.U32 R12, R0, 0x8, R2 ;  /* 0x00000008000c7825 */ /* 0x001fca00078e0002 */
[----:B------:R-:W2:Y:S04]  /*17f0*/  LDG.E.64 R8, desc[UR4][R12.64] ;  /* 0x000000040c087981 */ /* 0x000ea8000c1e1b00 */
[----:B------:R0:W3:Y:S01]  /*1800*/  LDG.E.64 R2, desc[UR4][R12.64+0x400] ;  /* 0x000400040c027981 */ /* 0x0000e2000c1e1b00 */
[C---:B--2---:R-:W-:Y:S02]  /*1810*/  SHF.L.U32 R5, R8.reuse, 0x10, RZ ;  /* 0x0000001008057819 */ /* 0x044fe400000006ff */
[----:B------:R-:W-:Y:S01]  /*1820*/  PRMT R7, R8, 0x7632, R7 ;  /* 0x0000763208077816 */ /* 0x000fe20000000007 */
[----:B------:R-:W-:Y:S01]  /*1830*/  HFMA2 R8, -RZ, RZ, 0.83837890625, -4044 ;  /* 0x3ab5ebe6ff087431 */ /* 0x000fe200000001ff */
[C---:B------:R-:W-:Y:S01]  /*1840*/  FSETP.GEU.FTZ.AND P0, PT, |R5|.reuse, 0.40999999642372131348, PT ;  /* 0x3ed1eb850500780b */ /* 0x040fe20003f1e200 */
[----:B------:R-:W-:Y:S01]  /*1850*/  FMUL.FTZ R4, R5, 1.4426950216293334961 ;  /* 0x3fb8aa3b05047820 */ /* 0x000fe20000410000 */
[----:B------:R-:W-:-:S02]  /*1860*/  SHF.L.U32 R6, R9, 0x10, RZ ;  /* 0x0000001009067819 */ /* 0x000fc400000006ff */
[----:B------:R-:W-:Y:S02]  /*1870*/  SHF.L.U32 R7, R7, 0x10, RZ ;  /* 0x0000001007077819 */ /* 0x000fe400000006ff */
[C---:B------:R-:W-:Y:S01]  /*1880*/  FSETP.GEU.FTZ.AND P2, PT, |R6|.reuse, 0.40999999642372131348, PT ;  /* 0x3ed1eb850600780b */ /* 0x040fe20003f5e200 */
[----:B------:R-:W1:Y:S01]  /*1890*/  FRND R4, R4 ;  /* 0x0000000400047307 */ /* 0x000e620000201000 */
[----:B------:R-:W-:Y:S01]  /*18a0*/  FMUL.FTZ R15, R6, 1.4426950216293334961 ;  /* 0x3fb8aa3b060f7820 */ /* 0x000fe20000410000 */
[C---:B0-----:R-:W-:Y:S01]  /*18b0*/  FMUL.FTZ R13, R7.reuse, 1.4426950216293334961 ;  /* 0x3fb8aa3b070d7820 */ /* 0x041fe20000410000 */
[----:B------:R-:W-:-:S05]  /*18c0*/  FSETP.GEU.FTZ.AND P1, PT, |R7|, 0.40999999642372131348, PT ;  /* 0x3ed1eb850700780b */ /* 0x000fca0003f3e200 */
[----:B------:R-:W0:Y:S01]  /*18d0*/  FRND R15, R15 ;  /* 0x0000000f000f7307 */ /* 0x000e220000201000 */
[----:B-1----:R-:W-:-:S07]  /*18e0*/  FSEL R14, R4, RZ, P0 ;  /* 0x000000ff040e7208 */ /* 0x002fce0000000000 */
[----:B------:R-:W1:Y:S01]  /*18f0*/  FRND R13, R13 ;  /* 0x0000000d000d7307 */ /* 0x000e620000201000 */
[----:B------:R-:W-:Y:S02]  /*1900*/  PRMT R4, R9, 0x7632, R4 ;  /* 0x0000763209047816 */ /* 0x000fe40000000004 */
[C---:B------:R-:W-:Y:S01]  /*1910*/  FSETP.NEU.FTZ.AND P6, PT, R14.reuse, 128, PT ;  /* 0x430000000e00780b */ /* 0x040fe20003fdd000 */
[----:B------:R-:W-:Y:S02]  /*1920*/  FFMA.FTZ R11, R14, -0.693145751953125, R5 ;  /* 0xbf3172000e0b7823 */ /* 0x000fe40000010005 */
[----:B------:R-:W-:Y:S01]  /*1930*/  IMAD.U32 R4, R4, 0x10000, RZ ;  /* 0x0001000004047824 */ /* 0x000fe200078e00ff */
[----:B0-----:R-:W-:Y:S01]  /*1940*/  FSEL R15, R15, RZ, P2 ;  /* 0x000000ff0f0f7208 */ /* 0x001fe20001000000 */
[C---:B------:R-:W-:Y:S01]  /*1950*/  FFMA.FTZ R11, R14.reuse, -1.428606765330187045e-06, R11 ;  /* 0xb5bfbe8e0e0b7823 */ /* 0x040fe2000001000b */
[----:B------:R-:W-:Y:S01]  /*1960*/  FSEL R14, R14, 127, P6 ;  /* 0x42fe00000e0e7808 */ /* 0x000fe20003000000 */
[C---:B------:R-:W-:Y:S01]  /*1970*/  FMUL.FTZ R16, R4.reuse, 1.4426950216293334961 ;  /* 0x3fb8aa3b04107820 */ /* 0x040fe20000410000 */
[----:B------:R-:W-:Y:S01]  /*1980*/  FSETP.GEU.FTZ.AND P3, PT, |R4|, 0.40999999642372131348, PT ;  /* 0x3ed1eb850400780b */ /* 0x000fe20003f7e200 */
[----:B------:R-:W-:Y:S01]  /*1990*/  FFMA.FTZ R12, R11, R8, 0.0083824126049876213074 ;  /* 0x3c0956630b0c7423 */ /* 0x000fe20000010008 */
[----:B------:R0:W2:Y:S01]  /*19a0*/  MUFU.EX2 R9, R14 ;  /* 0x0000000e00097308 */ /* 0x0000a20000000800 */
[----:B------:R-:W-:-:S02]  /*19b0*/  FSETP.NEU.FTZ.AND P2, PT, R15, 128, PT ;  /* 0x430000000f00780b */ /* 0x000fc40003f5d000 */
[----:B------:R-:W-:Y:S01]  /*19c0*/  FFMA.FTZ R12, R11, R12, 0.041667830199003219604 ;  /* 0x3d2aabe30b0c7423 */ /* 0x000fe2000001000c */
[----:B------:R-:W4:Y:S01]  /*19d0*/  FRND R16, R16 ;  /* 0x0000001000107307 */ /* 0x000f220000201000 */
[----:B-1----:R-:W-:Y:S02]  /*19e0*/  FSEL R18, R13, RZ, P1 ;  /* 0x000000ff0d127208 */ /* 0x002fe40000800000 */
[C---:B------:R-:W-:Y:S01]  /*19f0*/  FFMA.FTZ R12, R11.reuse, R12, 0.16666397452354431152 ;  /* 0x3e2aa9f60b0c7423 */ /* 0x040fe2000001000c */
[----:B------:R-:W-:Y:S02]  /*1a00*/  FSETP.GT.FTZ.AND P5, PT, R14, 128, PT ;  /* 0x430000000e00780b */ /* 0x000fe40003fb4000 */
[----:B------:R-:W-:Y:S01]  /*1a10*/  FFMA.FTZ R17, R18, -0.693145751953125, R7 ;  /* 0xbf31720012117823 */ /* 0x000fe20000010007 */
[C---:B------:R-:W-:Y:S01]  /*1a20*/  FFMA.FTZ R12, R11.reuse, R12, 0.49999994039535522461 ;  /* 0x3efffffe0b0c7423 */ /* 0x040fe2000001000c */
[----:B------:R-:W-:Y:S02]  /*1a30*/  FSETP.GEU.FTZ.AND P0, PT, R14, -25, PT ;  /* 0xc1c800000e00780b */ /* 0x000fe40003f1e000 */
[C---:B------:R-:W-:Y:S01]  /*1a40*/  FFMA.FTZ R17, R18.reuse, -1.428606765330187045e-06, R17 ;  /* 0xb5bfbe8e12117823 */ /* 0x040fe20000010011 */
[----:B------:R-:W-:Y:S01]  /*1a50*/  FMUL.FTZ R12, R11, R12 ;  /* 0x0000000c0b0c7220 */ /* 0x000fe20000410000 */
[----:B------:R-:W-:-:S02]  /*1a60*/  FSETP.NEU.FTZ.AND P4, PT, R18, 128, PT ;  /* 0x430000001200780b */ /* 0x000fc40003f9d000 */
[----:B0-----:R-:W-:Y:S01]  /*1a70*/  FFMA.FTZ R14, R17, R8, 0.0083824126049876213074 ;  /* 0x3c095663110e7423 */ /* 0x001fe20000010008 */
[----:B------:R-:W-:Y:S01]  /*1a80*/  FFMA.FTZ R12, R11, R12, R11 ;  /* 0x0000000c0b0c7223 */ /* 0x000fe2000001000b */
[----:B--2---:R-:W-:Y:S01]  /*1a90*/  FADD.FTZ R11, R9, -1 ;  /* 0xbf800000090b7421 */ /* 0x004fe20000010000 */
[----:B----4-:R-:W-:Y:S01]  /*1aa0*/  FSEL R13, R16, RZ, P3 ;  /* 0x000000ff100d7208 */ /* 0x010fe20001800000 */
[----:B------:R-:W-:Y:S01]  /*1ab0*/  FFMA.FTZ R14, R17, R14, 0.041667830199003219604 ;  /* 0x3d2aabe3110e7423 */ /* 0x000fe2000001000e */
[----:B------:R-:W-:Y:S01]  /*1ac0*/  FSEL R18, R18, 127, P4 ;  /* 0x42fe000012127808 */ /* 0x000fe20002000000 */
[----:B------:R-:W-:Y:S01]  /*1ad0*/  FFMA.FTZ R9, R12, R9, R11 ;  /* 0x000000090c097223 */ /* 0x000fe2000001000b */
[----:B------:R-:W-:Y:S01]  /*1ae0*/  FFMA.FTZ R12, R15, -0.693145751953125, R6 ;  /* 0xbf3172000f0c7823 */ /* 0x000fe20000010006 */
[----:B------:R-:W-:Y:S02]  /*1af0*/  FFMA.FTZ R20, R13, -0.693145751953125, R4 ;  /* 0xbf3172000d147823 */ /* 0x000fe40000010004 */
[----:B------:R-:W-:Y:S01]  /*1b00*/  @!P6 FADD.FTZ R9, R9, R9 ;  /* 0x000000090909e221 */ /* 0x000fe20000010000 */
[C---:B------:R-:W-:Y:S01]  /*1b10*/  FFMA.FTZ R11, R15.reuse, -1.428606765330187045e-06, R12 ;  /* 0xb5bfbe8e0f0b7823 */ /* 0x040fe2000001000c */
[----:B------:R-:W-:Y:S01]  /*1b20*/  FSEL R12, R15, 127, P2 ;  /* 0x42fe00000f0c7808 */ /* 0x000fe20001000000 */
[----:B------:R-:W-:Y:S01]  /*1b30*/  FFMA.FTZ R15, R13, -1.428606765330187045e-06, R20 ;  /* 0xb5bfbe8e0d0f7823 */ /* 0x000fe20000010014 */
[----:B------:R-:W-:Y:S01]  /*1b40*/  FSETP.GT.FTZ.AND P6, PT, R18, 128, PT ;  /* 0x430000001200780b */ /* 0x000fe20003fd4000 */
[-C--:B------:R-:W-:Y:S01]  /*1b50*/  FFMA.FTZ R16, R11, R8.reuse, 0.0083824126049876213074 ;  /* 0x3c0956630b107423 */ /* 0x080fe20000010008 */
[C---:B------:R-:W-:Y:S01]  /*1b60*/  FSETP.GT.FTZ.AND P1, PT, R12.reuse, 128, PT ;  /* 0x430000000c00780b */ /* 0x040fe20003f34000 */
[----:B------:R-:W-:Y:S01]  /*1b70*/  FFMA.FTZ R24, R15, R8, 0.0083824126049876213074 ;  /* 0x3c0956630f187423 */ /* 0x000fe20000010008 */
[----:B------:R-:W-:Y:S01]  /*1b80*/  FSETP.GEU.FTZ.AND P3, PT, R12, -25, PT ;  /* 0xc1c800000c00780b */ /* 0x000fe20003f7e000 */
[----:B------:R-:W-:Y:S01]  /*1b90*/  FFMA.FTZ R16, R11, R16, 0.041667830199003219604 ;  /* 0x3d2aabe30b107423 */ /* 0x000fe20000010010 */
[----:B------:R-:W0:Y:S01]  /*1ba0*/  MUFU.EX2 R12, R12 ;  /* 0x0000000c000c7308 */ /* 0x000e220000000800 */
[----:B------:R-:W-:-:S02]  /*1bb0*/  FFMA.FTZ R24, R15, R24, 0.041667830199003219604 ;  /* 0x3d2aabe30f187423 */ /* 0x000fc40000010018 */
[----:B------:R-:W-:Y:S01]  /*1bc0*/  FFMA.FTZ R20, R11, R16, 0.16666397452354431152 ;  /* 0x3e2aa9f60b147423 */ /* 0x000fe20000010010 */
[----:B------:R-:W-:Y:S01]  /*1bd0*/  FFMA.FTZ R16, R17, R14, 0.16666397452354431152 ;  /* 0x3e2aa9f611107423 */ /* 0x000fe2000001000e */
[----:B------:R-:W-:Y:S01]  /*1be0*/  FFMA.FTZ R24, R15, R24, 0.16666397452354431152 ;  /* 0x3e2aa9f60f187423 */ /* 0x000fe20000010018 */
[----:B------:R0:W1:Y:S01]  /*1bf0*/  MUFU.EX2 R14, R18 ;  /* 0x00000012000e7308 */ /* 0x0000620000000800 */
[----:B------:R-:W-:Y:S01]  /*1c00*/  FFMA.FTZ R22, R11, R20, 0.49999994039535522461 ;  /* 0x3efffffe0b167423 */ /* 0x000fe20000010014 */
[----:B------:R-:W-:Y:S01]  /*1c10*/  FFMA.FTZ R20, R17, R16, 0.49999994039535522461 ;  /* 0x3efffffe11147423 */ /* 0x000fe20000010010 */
[----:B------:R-:W-:Y:S01]  /*1c20*/  FSEL R16, R9, +INF , !P5 ;  /* 0x7f80000009107808 */ /* 0x000fe20006800000 */
[----:B------:R-:W-:Y:S01]  /*1c30*/  FFMA.FTZ R24, R15, R24, 0.49999994039535522461 ;  /* 0x3efffffe0f187423 */ /* 0x000fe20000010018 */
[----:B------:R-:W-:Y:S01]  /*1c40*/  FMUL.FTZ R22, R11, R22 ;  /* 0x000000160b167220 */ /* 0x000fe20000410000 */
[----:B---3--:R-:W-:Y:S01]  /*1c50*/  SHF.L.U32 R9, R2, 0x10, RZ ;  /* 0x0000001002097819 */ /* 0x008fe200000006ff */
[----:B------:R-:W-:Y:S01]  /*1c60*/  FMUL.FTZ R20, R17, R20 ;  /* 0x0000001411147220 */ /* 0x000fe20000410000 */
[----:B------:R-:W-:Y:S01]  /*1c70*/  FSETP.GEU.FTZ.AND P5, PT, R18, -25, PT ;  /* 0xc1c800001200780b */ /* 0x000fe20003fbe000 */
[----:B0-----:R-:W-:Y:S01]  /*1c80*/  FADD.FTZ R18, R12, -1 ;  /* 0xbf8000000c127421 */ /* 0x001fe20000010000 */
[----:B------:R-:W-:Y:S01]  /*1c90*/  FFMA.FTZ R21, R11, R22, R11 ;  /* 0x000000160b157223 */ /* 0x000fe2000001000b */
[----:B------:R-:W-:Y:S01]  /*1ca0*/  FMUL.FTZ R23, R9, 1.4426950216293334961 ;  /* 0x3fb8aa3b09177820 */ /* 0x000fe20000410000 */
[----:B------:R-:W-:Y:S01]  /*1cb0*/  FFMA.FTZ R19, R17, R20, R17 ;  /* 0x0000001411137223 */ /* 0x000fe20000010011 */
[----:B------:R-:W-:Y:S01]  /*1cc0*/  SHF.L.U32 R11, R3, 0x10, RZ ;  /* 0x00000010030b7819 */ /* 0x000fe200000006ff */
[----:B------:R-:W-:Y:S01]  /*1cd0*/  FFMA.FTZ R17, R21, R12, R18 ;  /* 0x0000000c15117223 */ /* 0x000fe20000010012 */
[----:B-1----:R-:W-:Y:S01]  /*1ce0*/  FADD.FTZ R20, R14, -1 ;  /* 0xbf8000000e147421 */ /* 0x002fe20000010000 */
[----:B------:R-:W0:Y:S01]  /*1cf0*/  FRND R18, R23 ;  /* 0x0000001700127307 */ /* 0x000e220000201000 */
[----:B------:R-:W-:Y:S01]  /*1d00*/  FSEL R12, R16, -1, P0 ;  /* 0xbf800000100c7808 */ /* 0x000fe20000000000 */
[----:B------:R-:W-:Y:S01]  /*1d10*/  @!P2 FADD.FTZ R17, R17, R17 ;  /* 0x000000111111a221 */ /* 0x000fe20000010000 */
[----:B------:R-:W-:Y:S01]  /*1d20*/  FFMA.FTZ R14, R19, R14, R20 ;  /* 0x0000000e130e7223 */ /* 0x000fe20000010014 */
[----:B------:R-:W-:Y:S01]  /*1d30*/  FMUL.FTZ R20, R11, 1.4426950216293334961 ;  /* 0x3fb8aa3b0b147820 */ /* 0x000fe20000410000 */
[----:B------:R-:W-:Y:S01]  /*1d40*/  FSETP.NEU.FTZ.AND P0, PT, R13, 128, PT ;  /* 0x430000000d00780b */ /* 0x000fe20003f1d000 */
[----:B------:R-:W-:Y:S01]  /*1d50*/  FMUL.FTZ R24, R15, R24 ;  /* 0x000000180f187220 */ /* 0x000fe20000410000 */
[----:B------:R-:W-:Y:S01]  /*1d60*/  @!P4 FADD.FTZ R14, R14, R14 ;  /* 0x0000000e0e0ec221 */ /* 0x000fe20000010000 */
[----:B------:R1:W2:Y:S01]  /*1d70*/  FRND R16, R20 ;  /* 0x0000001400107307 */ /* 0x0002a20000201000 */
[----:B------:R-:W-:Y:S01]  /*1d80*/  FSETP.GEU.FTZ.AND P4, PT, |R9|, 0.40999999642372131348, PT ;  /* 0x3ed1eb850900780b */ /* 0x000fe20003f9e200 */
[----:B------:R-:W-:Y:S01]  /*1d90*/  FFMA.FTZ R15, R15, R24, R15 ;  /* 0x000000180f0f7223 */ /* 0x000fe2000001000f */
[----:B------:R-:W-:-:S02]  /*1da0*/  FSEL R22, R13, 127, P0 ;  /* 0x42fe00000d167808 */ /* 0x000fc40000000000 */
[----:B------:R-:W-:Y:S02]  /*1db0*/  PRMT R2, R2, 0x7632, R2 ;  /* 0x0000763202027816 */ /* 0x000fe40000000002 */
[----:B------:R-:W-:Y:S02]  /*1dc0*/  PRMT R19, R3, 0x7632, R19 ;  /* 0x0000763203137816 */ /* 0x000fe40000000013 */
[----:B0-----:R-:W-:Y:S02]  /*1dd0*/  FSEL R18, R18, RZ, P4 ;  /* 0x000000ff12127208 */ /* 0x001fe40002000000 */
[----:B------:R-:W-:Y:S02]  /*1de0*/  FSEL R3, R14, +INF , !P6 ;  /* 0x7f8000000e037808 */ /* 0x000fe40007000000 */
[C---:B------:R-:W-:Y:S02]  /*1df0*/  FSETP.GT.FTZ.AND P6, PT, R22.reuse, 128, PT ;  /* 0x430000001600780b */ /* 0x040fe40003fd4000 */
[----:B------:R-:W-:-:S02]  /*1e00*/  FSETP.GEU.FTZ.AND P2, PT, R22, -25, PT ;  /* 0xc1c800001600780b */ /* 0x000fc40003f5e000 */
[----:B------:R-:W-:Y:S01]  /*1e10*/  SHF.L.U32 R13, R2, 0x10, RZ ;  /* 0x00000010020d7819 */ /* 0x000fe200000006ff */
[----:B------:R-:W0:Y:S01]  /*1e20*/  MUFU.EX2 R22, R22 ;  /* 0x0000001600167308 */ /* 0x000e220000000800 */
[----:B------:R-:W-:Y:S02]  /*1e30*/  FSEL R14, R17, +INF , !P1 ;  /* 0x7f800000110e7808 */ /* 0x000fe40004800000 */
[----:B------:R-:W-:Y:S01]  /*1e40*/  SHF.L.U32 R2, R19, 0x10, RZ ;  /* 0x0000001013027819 */ /* 0x000fe200000006ff */
[C---:B------:R-:W-:Y:S01]  /*1e50*/  FFMA.FTZ R19, R18.reuse, -0.693145751953125, R9 ;  /* 0xbf31720012137823 */ /* 0x040fe20000010009 */
[----:B------:R-:W-:Y:S01]  /*1e60*/  FSETP.GEU.FTZ.AND P1, PT, |R11|, 0.40999999642372131348, PT ;  /* 0x3ed1eb850b00780b */ /* 0x000fe20003f3e200 */
[----:B-1----:R-:W-:Y:S01]  /*1e70*/  FMUL.FTZ R20, R13, 1.4426950216293334961 ;  /* 0x3fb8aa3b0d147820 */ /* 0x002fe20000410000 */
[----:B------:R-:W-:Y:S01]  /*1e80*/  FSEL R3, R3, -1, P5 ;  /* 0xbf80000003037808 */ /* 0x000fe20002800000 */
[----:B------:R-:W-:Y:S01]  /*1e90*/  FFMA.FTZ R19, R18, -1.428606765330187045e-06, R19 ;  /* 0xb5bfbe8e12137823 */ /* 0x000fe20000010013 */
[----:B--2---:R-:W-:Y:S01]  /*1ea0*/  FSEL R16, R16, RZ, P1 ;  /* 0x000000ff10107208 */ /* 0x004fe20000800000 */
[----:B------:R-:W-:Y:S01]  /*1eb0*/  FMUL.FTZ R21, R2, 1.4426950216293334961 ;  /* 0x3fb8aa3b02157820 */ /* 0x000fe20000410000 */
[----:B------:R-:W-:Y:S01]  /*1ec0*/  FSETP.NEU.FTZ.AND P1, PT, R7, RZ, PT ;  /* 0x000000ff0700720b */ /* 0x000fe20003f3d000 */
[----:B------:R-:W1:Y:S01]  /*1ed0*/  FRND R20, R20 ;  /* 0x0000001400147307 */ /* 0x000e620000201000 */
[----:B------:R-:W-:Y:S01]  /*1ee0*/  FFMA.FTZ R26, R19, R8, 0.0083824126049876213074 ;  /* 0x3c095663131a7423 */ /* 0x000fe20000010008 */
[----:B------:R-:W-:Y:S01]  /*1ef0*/  FFMA.FTZ R17, R16, -0.693145751953125, R11 ;  /* 0xbf31720010117823 */ /* 0x000fe2000001000b */
[----:B------:R-:W-:Y:S01]  /*1f00*/  FSETP.NEU.FTZ.AND P5, PT, R5, RZ, PT ;  /* 0x000000ff0500720b */ /* 0x000fe20003fbd000 */
[----:B0-----:R-:W-:Y:S01]  /*1f10*/  FADD.FTZ R24, R22, -1 ;  /* 0xbf80000016187421 */ /* 0x001fe20000010000 */
[----:B------:R-:W-:Y:S01]  /*1f20*/  FFMA.FTZ R26, R19, R26, 0.041667830199003219604 ;  /* 0x3d2aabe3131a7423 */ /* 0x000fe2000001001a */
[----:B------:R-:W-:Y:S01]  /*1f30*/  FFMA.FTZ R17, R16, -1.428606765330187045e-06, R17 ;  /* 0xb5bfbe8e10117823 */ /* 0x000fe20000010011 */
[----:B------:R-:W-:Y:S01]  /*1f40*/  FSETP.NEU.FTZ.AND P4, PT, R6, RZ, PT ;  /* 0x000000ff0600720b */ /* 0x000fe20003f9d000 */
[----:B------:R-:W0:Y:S01]  /*1f50*/  FRND R21, R21 ;  /* 0x0000001500157307 */ /* 0x000e220000201000 */
[----:B------:R-:W-:Y:S01]  /*1f60*/  FFMA.FTZ R15, R15, R22, R24 ;  /* 0x000000160f0f7223 */ /* 0x000fe20000010018 */
[----:B------:R-:W-:Y:S01]  /*1f70*/  FFMA.FTZ R26, R19, R26, 0.16666397452354431152 ;  /* 0x3e2aa9f6131a7423 */ /* 0x000fe2000001001a */
[----:B------:R-:W-:Y:S01]  /*1f80*/  FFMA.FTZ R22, R17, R8, 0.0083824126049876213074 ;  /* 0x3c09566311167423 */ /* 0x000fe20000010008 */
[----:B------:R-:W-:Y:S01]  /*1f90*/  @!P1 FADD.FTZ R3, R7, R7 ;  /* 0x0000000707039221 */ /* 0x000fe20000010000 */
[----:B------:R-:W-:Y:S01]  /*1fa0*/  FSETP.GEU.FTZ.AND P1, PT, |R13|, 0.40999999642372131348, PT ;  /* 0x3ed1eb850d00780b */ /* 0x000fe20003f3e200 */
[----:B------:R-:W-:Y:S01]  /*1fb0*/  FFMA.FTZ R26, R19, R26, 0.49999994039535522461 ;  /* 0x3efffffe131a7423 */ /* 0x000fe2000001001a */
[----:B------:R-:W-:Y:S01]  /*1fc0*/  FFMA.FTZ R22, R17, R22, 0.041667830199003219604 ;  /* 0x3d2aabe311167423 */ /* 0x000fe20000010016 */
[----:B------:R-:W-:Y:S01]  /*1fd0*/  FSEL R14, R14, -1, P3 ;  /* 0xbf8000000e0e7808 */ /* 0x000fe20001800000 */
[----:B------:R-:W-:Y:S01]  /*1fe0*/  @!P5 FADD.FTZ R12, R5, R5 ;  /* 0x00000005050cd221 */ /* 0x000fe20000010000 */
[----:B-1----:R-:W-:Y:S01]  /*1ff0*/  FSEL R20, R20, RZ, P1 ;  /* 0x000000ff14147208 */ /* 0x002fe20000800000 */
[----:B------:R-:W-:Y:S01]  /*2000*/  FMUL.FTZ R26, R19, R26 ;  /* 0x0000001a131a7220 */ /* 0x000fe20000410000 */
[----:B------:R-:W-:Y:S01]  /*2010*/  FFMA.FTZ R22, R17, R22, 0.16666397452354431152 ;  /* 0x3e2aa9f611167423 */ /* 0x000fe20000010016 */
[----:B------:R-:W-:Y:S01]  /*2020*/  FSETP.GEU.FTZ.AND P3, PT, |R2|, 0.40999999642372131348, PT ;  /* 0x3ed1eb850200780b */ /* 0x000fe20003f7e200 */
[----:B------:R-:W-:Y:S01]  /*2030*/  @!P4 FADD.FTZ R14, R6, R6 ;  /* 0x00000006060ec221 */ /* 0x000fe20000010000 */
[----:B------:R-:W-:Y:S01]  /*2040*/  FSETP.NEU.FTZ.AND P5, PT, R18, 128, PT ;  /* 0x430000001200780b */ /* 0x000fe20003fbd000 */
[----:B------:R-:W-:Y:S01]  /*2050*/  FFMA.FTZ R5, R19, R26, R19 ;  /* 0x0000001a13057223 */ /* 0x000fe20000010013 */
[----:B------:R-:W-:Y:S01]  /*2060*/  FFMA.FTZ R7, R20, -0.693145751953125, R13 ;  /* 0xbf31720014077823 */ /* 0x000fe2000001000d */
[----:B------:R-:W-:Y:S01]  /*2070*/  FFMA.FTZ R22, R17, R22, 0.49999994039535522461 ;  /* 0x3efffffe11167423 */ /* 0x000fe20000010016 */
[----:B0-----:R-:W-:Y:S01]  /*2080*/  FSEL R19, R21, RZ, P3 ;  /* 0x000000ff15137208 */ /* 0x001fe20001800000 */
[----:B------:R-:W-:Y:S01]  /*2090*/  @!P0 FADD.FTZ R15, R15, R15 ;  /* 0x0000000f0f0f8221 */ /* 0x000fe20000010000 */
[----:B------:R-:W-:Y:S01]  /*20a0*/  FSEL R18, R18, 127, P5 ;  /* 0x42fe000012127808 */ /* 0x000fe20002800000 */
[----:B------:R-:W-:Y:S01]  /*20b0*/  FFMA.FTZ R7, R20, -1.428606765330187045e-06, R7 ;  /* 0xb5bfbe8e14077823 */ /* 0x000fe20000010007 */
[----:B------:R-:W-:Y:S01]  /*20c0*/  FMUL.FTZ R6, R17, R22 ;  /* 0x0000001611067220 */ /* 0x000fe20000410000 */
[----:B------:R-:W-:Y:S01]  /*20d0*/  FSETP.NEU.FTZ.AND P3, PT, R16, 128, PT ;  /* 0x430000001000780b */ /* 0x000fe20003f7d000 */
[----:B------:R-:W-:Y:S01]  /*20e0*/  FFMA.FTZ R24, R19, -0.693145751953125, R2 ;  /* 0xbf31720013187823 */ /* 0x000fe20000010002 */
[C---:B------:R-:W-:Y:S01]  /*20f0*/  FSETP.GT.FTZ.AND P1, PT, R18.reuse, 128, PT ;  /* 0x430000001200780b */ /* 0x040fe20003f34000 */
[----:B------:R-:W-:Y:S01]  /*2100*/  FFMA.FTZ R22, R7, R8, 0.0083824126049876213074 ;  /* 0x3c09566307167423 */ /* 0x000fe20000010008 */
[----:B------:R-:W-:Y:S01]  /*2110*/  FSETP.GEU.FTZ.AND P4, PT, R18, -25, PT ;  /* 0xc1c800001200780b */ /* 0x000fe20003f9e000 */
[----:B------:R-:W-:Y:S01]  /*2120*/  FFMA.FTZ R6, R17, R6, R17 ;  /* 0x0000000611067223 */ /* 0x000fe20000010011 */
[----:B------:R-:W-:Y:S01]  /*2130*/  FSETP.NEU.FTZ.AND P0, PT, R20, 128, PT ;  /* 0x430000001400780b */ /* 0x000fe20003f1d000 */
[----:B------:R-:W0:Y:S01]  /*2140*/  MUFU.EX2 R18, R18 ;  /* 0x0000001200127308 */ /* 0x000e220000000800 */
[----:B------:R-:W-:Y:S01]  /*2150*/  FSEL R17, R16, 127, P3 ;  /* 0x42fe000010117808 */ /* 0x000fe20001800000 */
[----:B------:R-:W-:Y:S01]  /*2160*/  FFMA.FTZ R21, R19, -1.428606765330187045e-06, R24 ;  /* 0xb5bfbe8e13157823 */ /* 0x000fe20000010018 */
[----:B------:R-:W-:Y:S01]  /*2170*/  FSEL R16, R20, 127, P0 ;  /* 0x42fe000014107808 */ /* 0x000fe20000000000 */
[----:B------:R-:W-:Y:S01]  /*2180*/  FFMA.FTZ R22, R7, R22, 0.041667830199003219604 ;  /* 0x3d2aabe307167423 */ /* 0x000fe20000010016 */
[----:B------:R-:W1:Y:S01]  /*2190*/  MUFU.EX2 R23, R17 ;  /* 0x0000001100177308 */ /* 0x000e620000000800 */
[----:B------:R-:W-:Y:S01]  /*21a0*/  FFMA.FTZ R20, R21, R8, 0.0083824126049876213074 ;  /* 0x3c09566315147423 */ /* 0x000fe20000010008 */
[----:B------:R-:W-:Y:S01]  /*21b0*/  FSEL R15, R15, +INF , !P6 ;  /* 0x7f8000000f0f7808 */ /* 0x000fe20007000000 */
[----:B------:R-:W-:Y:S01]  /*21c0*/  FFMA.FTZ R22, R7, R22, 0.16666397452354431152 ;  /* 0x3e2aa9f607167423 */ /* 0x000fe20000010016 */
[----:B------:R-:W2:Y:S01]  /*21d0*/  MUFU.EX2 R8, R16 ;  /* 0x0000001000087308 */ /* 0x000ea20000000800 */
[----:B------:R-:W-:Y:S01]  /*21e0*/  FSETP.NEU.FTZ.AND P6, PT, R19, 128, PT ;  /* 0x430000001300780b */ /* 0x000fe20003fdd000 */
[----:B------:R-:W-:Y:S01]  /*21f0*/  FFMA.FTZ R24, R21, R20, 0.041667830199003219604 ;  /* 0x3d2aabe315187423 */ /* 0x000fe20000010014 */
[----:B------:R-:W-:Y:S01]  /*2200*/  FFMA.FTZ R22, R7, R22, 0.49999994039535522461 ;  /* 0x3efffffe07167423 */ /* 0x000fe20000010016 */
[----:B------:R-:W-:Y:S01]  /*2210*/  FSEL R15, R15, -1, P2 ;  /* 0xbf8000000f0f7808 */ /* 0x000fe20001000000 */
[----:B0-----:R-:W-:Y:S01]  /*2220*/  FADD.FTZ R20, R18, -1 ;  /* 0xbf80000012147421 */ /* 0x001fe20000010000 */
[----:B------:R-:W-:Y:S01]  /*2230*/  FSEL R19, R19, 127, P6 ;  /* 0x42fe000013137808 */ /* 0x000fe20003000000 */
[----:B------:R-:W-:Y:S01]  /*2240*/  FMUL.FTZ R22, R7, R22 ;  /* 0x0000001607167220 */ /* 0x000fe20000410000 */
[----:B------:R-:W-:Y:S01]  /*2250*/  FFMA.FTZ R24, R21, R24, 0.16666397452354431152 ;  /* 0x3e2aa9f615187423 */ /* 0x000fe20000010018 */
[----:B------:R-:W-:Y:S01]  /*2260*/  FFMA.FTZ R18, R5, R18, R20 ;  /* 0x0000001205127223 */ /* 0x000fe20000010014 */
[----:B-1----:R-:W-:Y:S01]  /*2270*/  FADD.FTZ R25, R23, -1 ;  /* 0xbf80000017197421 */ /* 0x002fe20000010000 */
[----:B------:R-:W0:Y:S01]  /*2280*/  MUFU.EX2 R5, R19 ;  /* 0x0000001300057308 */ /* 0x000e220000000800 */
[----:B------:R-:W-:Y:S01]  /*2290*/  FFMA.FTZ R7, R7, R22, R7 ;  /* 0x0000001607077223 */ /* 0x000fe20000010007 */
[----:B------:R-:W-:Y:S01]  /*22a0*/  @!P5 FADD.FTZ R18, R18, R18 ;  /* 0x000000121212d221 */ /* 0x000fe20000010000 */
[----:B--2---:R-:W-:Y:S01]  /*22b0*/  FADD.FTZ R20, R8, -1 ;  /* 0xbf80000008147421 */ /* 0x004fe20000010000 */
[----:B------:R-:W-:Y:S01]  /*22c0*/  FFMA.FTZ R23, R6, R23, R25 ;  /* 0x0000001706177223 */ /* 0x000fe20000010019 */
[----:B------:R-:W-:Y:S01]  /*22d0*/  FFMA.FTZ R24, R21, R24, 0.49999994039535522461 ;  /* 0x3efffffe15187423 */ /* 0x000fe20000010018 */
[----:B------:R-:W-:Y:S01]  /*22e0*/  FSETP.GT.FTZ.AND P5, PT, R17, 128, PT ;  /* 0x430000001100780b */ /* 0x000fe20003fb4000 */
[----:B------:R-:W-:Y:S01]  /*22f0*/  FFMA.FTZ R8, R7, R8, R20 ;  /* 0x0000000807087223 */ /* 0x000fe20000010014 */
[----:B------:R-:W-:Y:S01]  /*2300*/  FSEL R18, R18, +INF , !P1 ;  /* 0x7f80000012127808 */ /* 0x000fe20004800000 */
[----:B------:R-:W1:Y:S01]  /*2310*/  LDC.64 R6, c[0x0][0x388] ;  /* 0x0000e200ff067b82 */ /* 0x000e620000000a00 */
[----:B------:R-:W-:Y:S01]  /*2320*/  @!P3 FADD.FTZ R23, R23, R23 ;  /* 0x000000171717b221 */ /* 0x000fe20000010000 */
[----:B------:R-:W-:Y:S01]  /*2330*/  FMUL.FTZ R24, R21, R24 ;  /* 0x0000001815187220 */ /* 0x000fe20000410000 */
[----:B------:R-:W-:Y:S01]  /*2340*/  FSETP.GEU.FTZ.AND P1, PT, R17, -25, PT ;  /* 0xc1c800001100780b */ /* 0x000fe20003f3e000 */
[----:B------:R-:W-:Y:S01]  /*2350*/  @!P0 FADD.FTZ R8, R8, R8 ;  /* 0x0000000808088221 */ /* 0x000fe20000010000 */
[----:B------:R-:W-:Y:S01]  /*2360*/  FSEL R18, R18, -1, P4 ;  /* 0xbf80000012127808 */ /* 0x000fe20002000000 */
[----:B------:R-:W-:Y:S01]  /*2370*/  FFMA.FTZ R24, R21, R24, R21 ;  /* 0x0000001815187223 */ /* 0x000fe20000010015 */
[----:B0-----:R-:W-:Y:S01]  /*2380*/  FADD.FTZ R17, R5, -1 ;  /* 0xbf80000005117421 */ /* 0x001fe20000010000 */
[----:B------:R-:W-:-:S02]  /*2390*/  FSETP.GT.FTZ.AND P4, PT, R16, 128, PT ;  /* 0x430000001000780b */ /* 0x000fc40003f94000 */
[----:B------:R-:W-:Y:S01]  /*23a0*/  FSEL R23, R23, +INF , !P5 ;  /* 0x7f80000017177808 */ /* 0x000fe20006800000 */
[----:B------:R-:W-:Y:S01]  /*23b0*/  FFMA.FTZ R17, R24, R5, R17 ;  /* 0x0000000518117223 */ /* 0x000fe20000010011 */
[----:B------:R-:W-:Y:S02]  /*23c0*/  FSETP.GEU.FTZ.AND P0, PT, R16, -25, PT ;  /* 0xc1c800001000780b */ /* 0x000fe40003f1e000 */
[----:B------:R-:W-:Y:S01]  /*23d0*/  FSEL R8, R8, +INF , !P4 ;  /* 0x7f80000008087808 */ /* 0x000fe20006000000 */
[----:B------:R-:W-:Y:S01]  /*23e0*/  @!P6 FADD.FTZ R17, R17, R17 ;  /* 0x000000111111e221 */ /* 0x000fe20000010000 */
[----:B------:R-:W-:Y:S02]  /*23f0*/  FSEL R23, R23, -1, P1 ;  /* 0xbf80000017177808 */ /* 0x000fe40000800000 */
[----:B------:R-:W-:Y:S02]  /*2400*/  FSETP.NEU.FTZ.AND P4, PT, R9, RZ, PT ;  /* 0x000000ff0900720b */ /* 0x000fe40003f9d000 */
[----:B------:R-:W-:-:S02]  /*2410*/  FSETP.NEU.FTZ.AND P3, PT, R11, RZ, PT ;  /* 0x000000ff0b00720b */ /* 0x000fc40003f7d000 */
[----:B------:R-:W-:Y:S02]  /*2420*/  FSETP.NEU.FTZ.AND P5, PT, R4, RZ, PT ;  /* 0x000000ff0400720b */ /* 0x000fe40003fbd000 */
[----:B------:R-:W-:Y:S01]  /*2430*/  FSETP.NEU.FTZ.AND P2, PT, R13, RZ, PT ;  /* 0x000000ff0d00720b */ /* 0x000fe20003f5d000 */
[----:B-1----:R-:W-:Y:S01]  /*2440*/  IMAD.WIDE.U32 R6, R10, 0x2, R6 ;  /* 0x000000020a067825 */ /* 0x002fe200078e0006 */
[----:B------:R-:W-:Y:S02]  /*2450*/  FSETP.NEU.FTZ.AND P1, PT, R2, RZ, PT ;  /* 0x000000ff0200720b */ /* 0x000fe40003f3d000 */
[----:B------:R-:W-:Y:S02]  /*2460*/  FSEL R5, R8, -1, P0 ;  /* 0xbf80000008057808 */ /* 0x000fe40000000000 */
[----:B------:R-:W-:Y:S01]  /*2470*/  FSETP.GT.FTZ.AND P0, PT, R19, 128, PT ;  /* 0x430000001300780b */ /* 0x000fe20003f14000 */
[----:B------:R-:W-:Y:S01]  /*2480*/  @!P4 FADD.FTZ R18, R9, R9 ;  /* 0x000000090912c221 */ /* 0x000fe20000010000 */
[----:B------:R-:W-:Y:S01]  /*2490*/  FSETP.GEU.FTZ.AND P6, PT, R19, -25, PT ;  /* 0xc1c800001300780b */ /* 0x000fe20003fde000 */
[----:B------:R-:W-:Y:S01]  /*24a0*/  @!P3 FADD.FTZ R23, R11, R11 ;  /* 0x0000000b0b17b221 */ /* 0x000fe20000010000 */
[----:B------:R-:W-:Y:S01]  /*24b0*/  FSEL R17, R17, +INF , !P0 ;  /* 0x7f80000011117808 */ /* 0x000fe20004000000 */
[----:B------:R-:W-:Y:S01]  /*24c0*/  @!P5 FADD.FTZ R15, R4, R4 ;  /* 0x00000004040fd221 */ /* 0x000fe20000010000 */
[----:B------:R-:W-:-:S04]  /*24d0*/  IMAD.WIDE.U32 R6, R0, 0x8, R6 ;  /* 0x0000000800067825 */ /* 0x000fc800078e0006 */
[----:B------:R-:W-:Y:S01]  /*24e0*/  @!P2 FADD.FTZ R5, R13, R13 ;  /* 0x0000000d0d05a221 */ /* 0x000fe20000010000 */
[----:B------:R-:W-:Y:S01]  /*24f0*/  FSEL R8, R17, -1, P6 ;  /* 0xbf80000011087808 */ /* 0x000fe20003000000 */
[----:B------:R-:W-:Y:S01]  /*2500*/  @!P1 FADD.FTZ R8, R2, R2 ;  /* 0x0000000202089221 */ /* 0x000fe20000010000 */
[----:B------:R-:W-:Y:S02]  /*2510*/  F2FP.BF16.F32.PACK_AB R12, R3, R12 ;  /* 0x0000000c030c723e */ /* 0x000fe400000010ff */
[----:B------:R-:W-:Y:S02]  /*2520*/  F2FP.BF16.F32.PACK_AB R13, R15, R14 ;  /* 0x0000000e0f0d723e */ /* 0x000fe400000010ff */
[----:B------:R-:W-:Y:S02]  /*2530*/  F2FP.BF16.F32.PACK_AB R18, R5, R18 ;  /* 0x000000120512723e */ /* 0x000fe400000010ff */
[----:B------:R-:W-:Y:S01]  /*2540*/  F2FP.BF16.F32.PACK_AB R19, R8, R23 ;  /* 0x000000170813723e */ /* 0x000fe200000010ff */
[----:B------:R-:W-:Y:S04]  /*2550*/  STG.E.64 desc[UR4][R6.64], R12 ;  /* 0x0000000c06007986 */ /* 0x000fe8000c101b04 */
[----:B------:R-:W-:Y:S01]  /*2560*/  STG.E.64 desc[UR4][R6.64+0x400], R18 ;  /* 0x0004001206007986 */ /* 0x000fe2000c101b04 */
[----:B------:R-:W-:Y:S05]  /*2570*/  EXIT ;  /* 0x000000000000794d */ /* 0x000fea0003800000 */
.L_x_26537:
        /* <DEDUP_REMOVED lines=16> */
.L_x_36084:


//--------------------- .text._ZN2at6native29vectorized_elementwise_kernelILi8EZZZNS0_17expm1_kernel_cudaERNS_18TensorIteratorBaseEENKUlvE_clEvENKUlvE3_clEvEUlN3c108BFloat16EE_St5arrayIPcLm2EEEEviT0_T1_ --------------------------
	.section	.text._ZN2at6native29vectorized_elementwise_kernelILi8EZZZNS0_17expm1_kernel_cudaERNS_18TensorIteratorBaseEENKUlvE_clEvENKUlvE3_clEvEUlN3c108BFloat16EE_St5arrayIPcLm2EEEEviT0_T1_,"ax",@progbits
	.align	128
        .global         _ZN2at6native29vectorized_elementwise_kernelILi8EZZZNS0_17expm1_kernel_cudaERNS_18TensorIteratorBaseEENKUlvE_clEvENKUlvE3_clEvEUlN3c108BFloat16EE_St5arrayIPcLm2EEEEviT0_T1_
        .type           _ZN2at6native29vectorized_elementwise_kernelILi8EZZZNS0_17expm1_kernel_cudaERNS_18TensorIteratorBaseEENKUlvE_clEvENKUlvE3_clEvEUlN3c108BFloat16EE_St5arrayIPcLm2EEEEviT0_T1_,@function
        .size           _ZN2at6native29vectorized_elementwise_kernelILi8EZZZNS0_17expm1_kernel_cudaERNS_18TensorIteratorBaseEENKUlvE_clEvENKUlvE3_clEvEUlN3c108BFloat16EE_St5arrayIPcLm2EEEEviT0_T1_,(.L_x_36085 - _ZN2at6native29vectorized_elementwise_kernelILi8EZZZNS0_17expm1_kernel_cudaERNS_18TensorIteratorBaseEENKUlvE_clEvENKUlvE3_clEvEUlN3c108BFloat16EE_St5arrayIPcLm2EEEEviT0_T1_)
        .other          _ZN2at6native29vectorized_elementwise_kernelILi8EZZZNS0_17expm1_kernel_cudaERNS_18TensorIteratorBaseEENKUlvE_clEvENKUlvE3_clEvEUlN3c108BFloat16EE_St5arrayIPcLm2EEEEviT0_T1_,@"STO_CUDA_ENTRY STV_DEFAULT"
_ZN2at6native29vectorized_elementwise_kernelILi8EZZZNS0_17expm1_kernel_cudaERNS_18TensorIteratorBaseEENKUlvE_clEvENKUlvE3_clEvEUlN3c108BFloat16EE_St5arrayIPcLm2EEEEviT0_T1_:
.text._ZN2at6native29vectorized_elementwise_kernelILi8EZZZNS0_17expm1_kernel_cudaERNS_18TensorIteratorBaseEENKUlvE_clEvENKUlvE3_clEvEUlN3c108BFloat16EE_St5arrayIPcLm2EEEEviT0_T1_:
[----:B------:R-:W-:Y:S01]  /*0000*/  LDC R1, c[0x0][0x37c] ;  /* 0x0000df00ff017b82 */ /* 0x000fe20000000800 */
[----:B------:R-:W-:Y:S05]  /*0010*/  EXIT ;  /* 0x000000000000794d */ /* 0x000fea0003800000 */
.L_x_26538:
        /* <DEDUP_REMOVED lines=14> */
.L_x_36085:


//--------------------- .text._ZN2at6native18elementwise_kernelILi128ELi4EZNS0_15gpu_kernel_implIZZZNS0_17expm1_kernel_cudaERNS_18TensorIteratorBaseEENKUlvE_clEvENKUlvE2_clEvEUlN3c107complexIfEEE_EEvS4_RKT_EUliE_EEviT1_ --------------------------
	.section	.text._ZN2at6native18elementwise_kernelILi128ELi4EZNS0_15gpu_kernel_implIZZZNS0_17expm1_kernel_cudaERNS_18TensorIteratorBaseEENKUlvE_clEvENKUlvE2_clEvEUlN3c107complexIfEEE_EEvS4_RKT_EUliE_EEviT1_,"ax",@progbits
	.align	128
        .global         _ZN2at6native18elementwise_kernelILi128ELi4EZNS0_15gpu_kernel_implIZZZNS0_17expm1_kernel_cudaERNS_18TensorIteratorBaseEENKUlvE_clEvENKUlvE2_clEvEUlN3c107complexIfEEE_EEvS4_RKT_EUliE_EEviT1_
        .type           _ZN2at6native18elementwise_kernelILi128ELi4EZNS0_15gpu_kernel_implIZZZNS0_17expm1_kernel_cudaERNS_18TensorIteratorBaseEENKUlvE_clEvENKUlvE2_clEvEUlN3c107complexIfEEE_EEvS4_RKT_EUliE_EEviT1_,@function
        .size           _ZN2at6native18elementwise_kernelILi128ELi4EZNS0_15gpu_kernel_implIZZZNS0_17expm1_kernel_cudaERNS_18TensorIteratorBaseEENKUlvE_clEvENKUlvE2_clEvEUlN3c107complexIfEEE_EEvS4_RKT_EUliE_EEviT1_,(.L_x_36086 - _ZN2at6native18elementwise_kernelILi128ELi4EZNS0_15gpu_kernel_implIZZZNS0_17expm1_kernel_cudaERNS_18TensorIteratorBaseEENKUlvE_clEvENKUlvE2_clEvEUlN3c107complexIfEEE_EEvS4_RKT_EUliE_EEviT1_)
        .other          _ZN2at6native18elementwise_kernelILi128ELi4EZNS0_15gpu_kernel_implIZZZNS0_17expm1_kernel_cudaERNS_18TensorIteratorBaseEENKUlvE_clEvENKUlvE2_clEvEUlN3c107complexIfEEE_EEvS4_RKT_EUliE_EEviT1_,@"STO_CUDA_ENTRY STV_DEFAULT"
_ZN2at6native18elementwise_kernelILi128ELi4EZNS0_15gpu_kernel_implIZZZNS0_17expm1_kernel_cudaERNS_18TensorIteratorBaseEENKUlvE_clEvENKUlvE2_clEvEUlN3c107complexIfEEE_EEvS4_RKT_EUliE_EEviT1_:
.text._ZN2at6native18elementwise_kernelILi128ELi4EZNS0_15gpu_kernel_implIZZZNS0_17expm1_kernel_cudaERNS_18TensorIteratorBaseEENKUlvE_clEvENKUlvE2_clEvEUlN3c107complexIfEEE_EEvS4_RKT_EUliE_EEviT1_:
        /* <DEDUP_REMOVED lines=319> */
.L_x_26541:
        /* <DEDUP_REMOVED lines=17> */
[----:B--2---:R-:W3:Y:S01]  /*1500*/  I2F.S16 R2, R2 ;  /* 0x0000000200027306 */ /* 0x004ee20000101400 */
[----:B------:R-:W-:Y:S05]  /*1510*/  BRA `(.L_x_26548) ;  /* 0x0000000c00bc7947 */ /* 0x000fea0003800000 */
.L_x_26546:
[----:B------:R-:W2:Y:S01]  /*1520*/  LDG.E.U8 R2, desc[UR36][R4.64] ;  /* 0x0000002404027981 */ /* 0x000ea2000c1e1100 */
[----:B------:R-:W-:Y:S01]  /*1530*/  IMAD.MOV.U32 R3, RZ, RZ, RZ ;  /* 0x000000ffff037224 */ /* 0x000fe200078e00ff */
[----:B--2---:R-:W-:Y:S01]  /*1540*/  I2FP.F32.U32 R2, R2 ;  /* 0x0000000200027245 */ /* 0x004fe20000201000 */
[----:B------:R-:W-:Y:S06]  /*1550*/  BRA `(.L_x_26548) ;  /* 0x0000000c00ac7947 */ /* 0x000fec0003800000 */
.L_x_26545:
        /* <DEDUP_REMOVED lines=10> */
.L_x_26550:
[----:B------:R-:W2:Y:S01]  /*1600*/  LDG.E R2, desc[UR36][R4.64] ;  /* 0x0000002404027981 */ /* 0x000ea2000c1e1900 */
[----:B------:R-:W-:Y:S01]  /*1610*/  HFMA2 R3, -RZ, RZ, 0, 0 ;  /* 0x00000000ff037431 */ /* 0x000fe200000001ff */
[----:B--2---:R-:W-:Y:S01]  /*1620*/  I2FP.F32.S32 R2, R2 ;  /* 0x0000000200027245 */ /* 0x004fe20000201400 */
[----:B------:R-:W-:Y:S06]  /*1630*/  BRA `(.L_x_26548) ;  /* 0x0000000c00747947 */ /* 0x000fec0003800000 */
.L_x_26549:
[----:B------:R-:W2:Y:S01]  /*1640*/  LDG.E.U16 R2, desc[UR36][R4.64] ;  /* 0x0000002404027981 */ /* 0x000ea2000c1e1500 */
[----:B------:R-:W-:Y:S01]  /*1650*/  IMAD.MOV.U32 R3, RZ, RZ, RZ ;  /* 0x000000ffff037224 */ /* 0x000fe200078e00ff */
[----:B--2---:R-:W2:Y:S01]  /*1660*/  I2F.S16 R2, R2 ;  /* 0x0000000200027306 */ /* 0x004ea20000101400 */
[----:B------:R-:W-:Y:S05]  /*1670*/  BRA `(.L_x_26548) ;  /* 0x0000000c00647947 */ /* 0x000fea0003800000 */
.L_x_26544:
        /* <DEDUP_REMOVED lines=9> */
.L_x_26552:
[----:B------:R-:W2:Y:S01]  /*1710*/  LDG.E.U16 R2, desc[UR36][R4.64] ;  /* 0x0000002404027981 */ /* 0x000ea2000c1e1500 */
[----:B------:R-:W-:Y:S01]  /*1720*/  MOV R3, RZ ;  /* 0x000000ff00037202 */ /* 0x000fe20000000f00 */
[----:B--2---:R-:W-:Y:S01]  /*1730*/  HADD2.F32 R2, -RZ, R2.H0_H0 ;  /* 0x20000002ff027230 */ /* 0x004fe20000004100 */
[----:B------:R-:W-:Y:S06]  /*1740*/  BRA `(.L_x_26548) ;  /* 0x0000000c00307947 */ /* 0x000fec0003800000 */
.L_x_26551:
        /* <DEDUP_REMOVED lines=8> */
.L_x_26554:
[----:B------:R-:W2:Y:S02]  /*17d0*/  LDG.E R3, desc[UR36][R4.64] ;  /* 0x0000002404037981 */ /* 0x000ea4000c1e1900 */
[--C-:B--2---:R-:W-:Y:S02]  /*17e0*/  HADD2.F32 R2, -RZ, R3.reuse.H0_H0 ;  /* 0x20000003ff027230 */ /* 0x104fe40000004100 */
[----:B------:R-:W-:Y:S01]  /*17f0*/  HADD2.F32 R3, -RZ, R3.H1_H1 ;  /* 0x30000003ff037230 */ /* 0x000fe20000004100 */
[----:B------:R-:W-:Y:S06]  /*1800*/  BRA `(.L_x_26548) ;  /* 0x0000000c00007947 */ /* 0x000fec0003800000 */
.L_x_26553:
        /* <DEDUP_REMOVED lines=12> */
.L_x_26543:
        /* <DEDUP_REMOVED lines=13> */
.L_x_26557:
        /* <DEDUP_REMOVED lines=22> */
.L_x_26556:
        /* <DEDUP_REMOVED lines=26> */
.L_x_26559:
[----:B------:R-:W2:Y:S02]  /*1ca0*/  LDG.E.U8 R3, desc[UR36][R4.64] ;  /* 0x0000002404037981 */ /* 0x000ea4000c1e1100 */
[C---:B--2---:R-:W-:Y:S01]  /*1cb0*/  IMAD.SHL.U32 R2, R3.reuse, 0x2000000, RZ ;  /* 0x0200000003027824 */ /* 0x044fe200078e00ff */
[----:B------:R-:W-:-:S04]  /*1cc0*/  SHF.L.U32 R3, R3, 0x8, RZ ;  /* 0x0000000803037819 */ /* 0x000fc800000006ff */
[----:B------:R-:W-:Y:S02]  /*1cd0*/  ISETP.GT.U32.AND P0, PT, R2, 0x7ffffff, PT ;  /* 0x07ffffff0200780c */ /* 0x000fe40003f04070 */
[----:B------:R-:W-:-:S11]  /*1ce0*/  PRMT R7, R3, 0x9910, RZ ;  /* 0x0000991003077816 */ /* 0x000fd600000000ff */
[----:B------:R-:W-:Y:S01]  /*1cf0*/  @!P0 LOP3.LUT R0, R3, 0x7f00, RZ, 0xc0, !PT ;  /* 0x00007f0003008812 */ /* 0x000fe200078ec0ff */
[----:B------:R-:W-:Y:S01]  /*1d00*/  IMAD.MOV.U32 R3, RZ, RZ, RZ ;  /* 0x000000ffff037224 */ /* 0x000fe200078e00ff */
[----:B------:R-:W-:Y:S02]  /*1d10*/  @P0 LEA.HI R2, R2, 0x70000000, RZ, 0x1c ;  /* 0x7000000002020811 */ /* 0x000fe400078fe0ff */
[----:B------:R-:W-:-:S05]  /*1d20*/  @!P0 LOP3.LUT R0, R0, 0x3f000000, RZ, 0xfc, !PT ;  /* 0x3f00000000008812 */ /* 0x000fca00078efcff */
[----:B------:R-:W-:Y:S01]  /*1d30*/  @!P0 FADD.FTZ R0, R0, -0.5 ;  /* 0xbf00000000008421 */ /* 0x000fe20000010000 */
[----:B------:R-:W-:-:S05]  /*1d40*/  @P0 FMUL.FTZ R0, R2, 1.9259299443872358531e-34 ;  /* 0x0780000002000820 */ /* 0x000fca0000410000 */
[----:B------:R-:W-:Y:S01]  /*1d50*/  LOP3.LUT R2, R0, 0x80000000, R7, 0xf8, !PT ;  /* 0x8000000000027812 */ /* 0x000fe200078ef807 */
[----:B------:R-:W-:Y:S06]  /*1d60*/  BRA `(.L_x_26548) ;  /* 0x0000000400a87947 */ /* 0x000fec0003800000 */
.L_x_26558:
[----:B------:R-:W2:Y:S01]  /*1d70*/  LDG.E.U16 R2, desc[UR36][R4.64] ;  /* 0x0000002404027981 */ /* 0x000ea2000c1e1500 */
[----:B------:R-:W-:Y:S01]  /*1d80*/  IMAD.MOV.U32 R3, RZ, RZ, RZ ;  /* 0x000000ffff037224 */ /* 0x000fe200078e00ff */
[----:B--2---:R-:W-:Y:S01]  /*1d90*/  SHF.L.U32 R2, R2, 0x10, RZ ;  /* 0x0000001002027819 */ /* 0x004fe200000006ff */
[----:B------:R-:W-:Y:S06]  /*1da0*/  BRA `(.L_x_26548) ;  /* 0x0000000400987947 */ /* 0x000fec0003800000 */
.L_x_26555:
        /* <DEDUP_REMOVED lines=12> */
.L_x_26562:
        /* <DEDUP_REMOVED lines=20> */
.L_x_26564:
[----:B------:R-:W-:Y:S05]  /*1fb0*/  BSYNC.RECONVERGENT B0 ;  /* 0x0000000000007941 */ /* 0x000fea0003800200 */
.L_x_26563:
[----:B------:R-:W-:Y:S01]  /*1fc0*/  IMAD.SHL.U32 R0, R0, 0x100000, RZ ;  /* 0x0010000000007824 */ /* 0x000fe200078e00ff */
[----:B------:R-:W-:-:S04]  /*1fd0*/  LEA R2, R2, 0x3b800000, 0x17 ;  /* 0x3b80000002027811 */ /* 0x000fc800078eb8ff */
[----:B------:R-:W-:Y:S01]  /*1fe0*/  LOP3.LUT R2, R2, R0, R9, 0xfe, !PT ;  /* 0x0000000002027212 */ /* 0x000fe200078efe09 */
[----:B------:R-:W-:Y:S06]  /*1ff0*/  BRA `(.L_x_26548) ;  /* 0x0000000400047947 */ /* 0x000fec0003800000 */
.L_x_26561:
        /* <DEDUP_REMOVED lines=20> */
.L_x_26566:
[----:B------:R-:W-:Y:S05]  /*2140*/  BSYNC.RECONVERGENT B0 ;  /* 0x0000000000007941 */ /* 0x000fea0003800200 */
.L_x_26565:
[----:B------:R-:W-:Y:S02]  /*2150*/  SHF.L.U32 R0, R0, 0x15, RZ ;  /* 0x0000001500007819 */ /* 0x000fe400000006ff */
[----:B------:R-:W-:-:S04]  /*2160*/  LEA R2, R2, 0x37800000, 0x17 ;  /* 0x3780000002027811 */ /* 0x000fc800078eb8ff */
[----:B------:R-:W-:Y:S01]  /*2170*/  LOP3.LUT R2, R2, R0, R9, 0xfe, !PT ;  /* 0x0000000002027212 */ /* 0x000fe200078efe09 */
[----:B------:R-:W-:Y:S06]  /*2180*/  BRA `(.L_x_26548) ;  /* 0x0000000000a07947 */ /* 0x000fec0003800000 */
.L_x_26560:
[----:B------:R-:W-:-:S09]  /*2190*/  UISETP.NE.AND UP0, UPT, UR4, 0x1c, UPT ;  /* 0x0000001c0400788c */ /* 0x000fd2000bf05270 */
[----:B------:R-:W-:Y:S05]  /*21a0*/  BRA.U !UP0, `(.L_x_26567) ;  /* 0x00000001088c7547 */ /* 0x000fea000b800000 */
[----:B------:R-:W-:-:S09]  /*21b0*/  UISETP.NE.AND UP0, UPT, UR4, 0x1d, UPT ;  /* 0x0000001d0400788c */ /* 0x000fd2000bf05270 */
[----:B------:R-:W-:Y:S05]  /*21c0*/  BRA.U !UP0, `(.L_x_26568) ;  /* 0x0000000108747547 */ /* 0x000fea000b800000 */
[----:B------:R-:W-:-:S09]  /*21d0*/  UISETP.NE.AND UP0, UPT, UR4, 0x2c, UPT ;  /* 0x0000002c0400788c */ /* 0x000fd2000bf05270 */
[----:B------:R-:W-:Y:S05]  /*21e0*/  BRA.U !UP0, `(.L_x_26569) ;  /* 0x0000000108487547 */ /* 0x000fea000b800000 */
.L_x_26547:
        /* <DEDUP_REMOVED lines=16> */
.L_x_26570:
[----:B------:R-:W-:Y:S01]  /*22f0*/  CS2R R2, SRZ ;  /* 0x0000000000027805 */ /* 0x000fe2000001ff00 */
[----:B------:R-:W-:Y:S06]  /*2300*/  BRA `(.L_x_26548) ;  /* 0x0000000000407947 */ /* 0x000fec0003800000 */
.L_x_26569:
        /* <DEDUP_REMOVED lines=9> */
.L_x_26568:
[----:B------:R-:W2:Y:S01]  /*23a0*/  LDG.E.64 R4, desc[UR36][R4.64] ;  /* 0x0000002404047981 */ /* 0x000ea2000c1e1b00 */
[----:B------:R-:W-:Y:S01]  /*23b0*/  IMAD.MOV.U32 R3, RZ, RZ, RZ ;  /* 0x000000ffff037224 */ /* 0x000fe200078e00ff */
[----:B--2---:R0:W1:Y:S02]  /*23c0*/  I2F.U64 R2, R4 ;  /* 0x0000000400027312 */ /* 0x0040640000301000 */
[----:B01----:R-:W-:Y:S05]  /*23d0*/  BRA `(.L_x_26548) ;  /* 0x00000000000c7947 */ /* 0x003fea0003800000 */
.L_x_26567:
[----:B------:R-:W2:Y:S01]  /*23e0*/  LDG.E R2, desc[UR36][R4.64] ;  /* 0x0000002404027981 */ /* 0x000ea2000c1e1900 */
[----:B------:R-:W-:Y:S01]  /*23f0*/  HFMA2 R3, -RZ, RZ, 0, 0 ;  /* 0x00000000ff037431 */ /* 0x000fe200000001ff */
[----:B--2---:R-:W-:-:S07]  /*2400*/  I2FP.F32.U32 R2, R2 ;  /* 0x0000000200027245 */ /* 0x004fce0000201000 */
.L_x_26548:
[----:B------:R-:W-:Y:S05]  /*2410*/  BSYNC.RECONVERGENT B6 ;  /* 0x0000000000067941 */ /* 0x000fea0003800200 */
.L_x_26542:
[C---:B--23-5:R-:W-:Y:S01]  /*2420*/  FMUL.FTZ R6, R2.reuse, 1.4426950216293334961 ;  /* 0x3fb8aa3b02067820 */ /* 0x06cfe20000410000 */
[----:B------:R-:W-:Y:S01]  /*2430*/  FSETP.GEU.FTZ.AND P0, PT, |R2|, 0.40999999642372131348, PT ;  /* 0x3ed1eb850200780b */ /* 0x000fe20003f1e200 */
[----:B------:R-:W-:Y:S01]  /*2440*/  IMAD.MOV.U32 R7, RZ, RZ, 0x3ab5ebe6 ;  /* 0x3ab5ebe6ff077424 */ /* 0x000fe200078e00ff */
[----:B------:R-:W2:Y:S01]  /*2450*/  LDCU.64 UR6, c[0x0][0x580] ;  /* 0x0000b000ff0677ac */ /* 0x000ea20008000a00 */
[----:B------:R-:W0:Y:S01]  /*2460*/  FRND R0, R6 ;  /* 0x0000000600007307 */ /* 0x000e220000201000 */
[----:B------:R-:W-:Y:S01]  /*2470*/  FMUL.RZ R11, R3, 0.15915493667125701904 ;  /* 0x3e22f983030b7820 */ /* 0x000fe2000040c000 */
[----:B------:R-:W-:-:S04]  /*2480*/  UPRMT UR4, UR42, 0x9910, URZ ;  /* 0x000099102a047896 */ /* 0x000fc800080000ff */
[----:B------:R-:W-:Y:S02]  /*2490*/  UISETP.GT.AND UP0, UPT, UR4, 0x9, UPT ;  /* 0x000000090400788c */ /* 0x000fe4000bf04270 */
[----:B------:R-:W-:Y:S01]  /*24a0*/  MUFU.COS R10, R11 ;  /* 0x0000000b000a7308 */ /* 0x000fe20000000000 */
[----:B01----:R-:W-:-:S07]  /*24b0*/  FSEL R5, R0, RZ, P0 ;  /* 0x000000ff00057208 */ /* 0x003fce0000000000 */
[----:B------:R-:W-:Y:S01]  /*24c0*/  MUFU.SIN R9, R11 ;  /* 0x0000000b00097308 */ /* 0x000fe20000000400 */
[----:B------:R-:W-:Y:S02]  /*24d0*/  FSETP.NEU.FTZ.AND P0, PT, R2, RZ, PT ;  /* 0x000000ff0200720b */ /* 0x000fe40003f1d000 */
[C---:B------:R-:W-:Y:S01]  /*24e0*/  FSETP.NEU.FTZ.AND P1, PT, R5.reuse, 128, PT ;  /* 0x430000000500780b */ /* 0x040fe20003f3d000 */
[----:B------:R-:W-:-:S04]  /*24f0*/  FFMA.FTZ R0, R5, -0.693145751953125, R2 ;  /* 0xbf31720005007823 */ /* 0x000fc80000010002 */
[C---:B------:R-:W-:Y:S01]  /*2500*/  FFMA.FTZ R4, R5.reuse, -1.428606765330187045e-06, R0 ;  /* 0xb5bfbe8e05047823 */ /* 0x040fe20000010000 */
[----:B------:R-:W-:Y:S01]  /*2510*/  FSEL R5, R5, 127, P1 ;  /* 0x42fe000005057808 */ /* 0x000fe20000800000 */
[----:B------:R-:W-:Y:S01]  /*2520*/  FMUL.FTZ R0, R3, 0.5 ;  /* 0x3f00000003007820 */ /* 0x000fe20000410000 */
[----:B------:R-:W-:Y:S01]  /*2530*/  MUFU.EX2 R6, R6 ;  /* 0x0000000600067308 */ /* 0x000fe20000000800 */
[----:B------:R-:W-:Y:S01]  /*2540*/  FFMA.FTZ R7, R4, R7, 0.0083824126049876213074 ;  /* 0x3c09566304077423 */ /* 0x000fe20000010007 */
[----:B------:R-:W-:Y:S01]  /*2550*/  FSETP.GEU.FTZ.AND P2, PT, R5, -25, PT ;  /* 0xc1c800000500780b */ /* 0x000fe20003f5e000 */
[----:B------:R-:W-:Y:S01]  /*2560*/  FMUL.RZ R0, R0, 0.15915493667125701904 ;  /* 0x3e22f98300007820 */ /* 0x000fe2000040c000 */
[----:B------:R-:W0:Y:S01]  /*2570*/  MUFU.EX2 R8, R5 ;  /* 0x0000000500087308 */ /* 0x000e220000000800 */
[----:B------:R-:W-:-:S04]  /*2580*/  FFMA.FTZ R7, R4, R7, 0.041667830199003219604 ;  /* 0x3d2aabe304077423 */ /* 0x000fc80000010007 */
[C---:B------:R-:W-:Y:S01]  /*2590*/  FFMA.FTZ R7, R4.reuse, R7, 0.16666397452354431152 ;  /* 0x3e2aa9f604077423 */ /* 0x040fe20000010007 */
[----:B------:R-:W1:Y:S03]  /*25a0*/  MUFU.SIN R0, R0 ;  /* 0x0000000000007308 */ /* 0x000e660000000400 */
[----:B------:R-:W-:-:S04]  /*25b0*/  FFMA.FTZ R7, R4, R7, 0.49999994039535522461 ;  /* 0x3efffffe04077423 */ /* 0x000fc80000010007 */
[----:B------:R-:W-:-:S04]  /*25c0*/  FMUL.FTZ R7, R4, R7 ;  /* 0x0000000704077220 */ /* 0x000fc80000410000 */
[----:B------:R-:W-:Y:S01]  /*25d0*/  FFMA.FTZ R7, R4, R7, R4 ;  /* 0x0000000704077223 */ /* 0x000fe20000010004 */
[----:B0-----:R-:W-:-:S04]  /*25e0*/  FADD.FTZ R4, R8, -1 ;  /* 0xbf80000008047421 */ /* 0x001fc80000010000 */
[----:B------:R-:W-:Y:S01]  /*25f0*/  FFMA.FTZ R4, R7, R8, R4 ;  /* 0x0000000807047223 */ /* 0x000fe20000010004 */
[----:B-1----:R-:W-:-:S03]  /*2600*/  FADD.FTZ R3, R0, R0 ;  /* 0x0000000000037221 */ /* 0x002fc60000010000 */
[----:B------:R-:W-:Y:S01]  /*2610*/  @!P1 FADD.FTZ R4, R4, R4 ;  /* 0x0000000404049221 */ /* 0x000fe20000010000 */
[----:B------:R-:W-:Y:S01]  /*2620*/  FSETP.GT.FTZ.AND P1, PT, R5, 128, PT ;  /* 0x430000000500780b */ /* 0x000fe20003f34000 */
[----:B------:R-:W-:Y:S01]  /*2630*/  FMUL.FTZ R0, R0, R3 ;  /* 0x0000000300007220 */ /* 0x000fe20000410000 */
[----:B------:R-:W-:Y:S02]  /*2640*/  FMUL.FTZ R3, R6, R9 ;  /* 0x0000000906037220 */ /* 0x000fe40000410000 */
[----:B------:R-:W-:-:S04]  /*2650*/  FSEL R4, R4, +INF , !P1 ;  /* 0x7f80000004047808 */ /* 0x000fc80004800000 */
[----:B------:R-:W-:Y:S01]  /*2660*/  FSEL R7, R4, -1, P2 ;  /* 0xbf80000004077808 */ /* 0x000fe20001000000 */
[----:B------:R-:W-:Y:S01]  /*2670*/  @!P0 FADD.FTZ R7, R2, R2 ;  /* 0x0000000202078221 */ /* 0x000fe20000010000 */
[----:B--2---:R-:W-:-:S03]  /*2680*/  IADD3 R4, P1, PT, R16, UR6, RZ ;  /* 0x0000000610047c10 */ /* 0x004fc6000ff3e0ff */
[----:B------:R-:W-:Y:S02]  /*2690*/  FFMA.FTZ R2, R7, R10, -R0 ;  /* 0x0000000a07027223 */ /* 0x000fe40000010800 */
        /* <DEDUP_REMOVED lines=13> */
.L_x_26574:
[----:B------:R-:W0:Y:S02]  /*2770*/  F2I.S64.TRUNC R2, R2 ;  /* 0x0000000200027311 */ /* 0x000e24000020d900 */
[----:B0-----:R-:W-:-:S05]  /*2780*/  MOV R7, R2 ;  /* 0x0000000200077202 */ /* 0x001fca0000000f00 */
[----:B------:R0:W-:Y:S01]  /*2790*/  STG.E.U8 desc[UR36][R4.64], R7 ;  /* 0x0000000704007986 */ /* 0x0001e2000c101124 */
[----:B------:R-:W-:Y:S05]  /*27a0*/  BRA `(.L_x_26576) ;  /* 0x0000000c00407947 */ /* 0x000fea0003800000 */
.L_x_26573:
        /* <DEDUP_REMOVED lines=9> */
.L_x_26578:
[----:B------:R-:W0:Y:S02]  /*2840*/  F2I.FTZ.TRUNC.NTZ R3, R2 ;  /* 0x0000000200037305 */ /* 0x000e24000021f100 */
[----:B0-----:R0:W-:Y:S01]  /*2850*/  STG.E desc[UR36][R4.64], R3 ;  /* 0x0000000304007986 */ /* 0x0011e2000c101924 */
[----:B------:R-:W-:Y:S05]  /*2860*/  BRA `(.L_x_26576) ;  /* 0x0000000c00107947 */ /* 0x000fea0003800000 */
.L_x_26577:
[----:B------:R-:W0:Y:S02]  /*2870*/  F2I.FTZ.TRUNC.NTZ R3, R2 ;  /* 0x0000000200037305 */ /* 0x000e24000021f100 */
[----:B0-----:R0:W-:Y:S01]  /*2880*/  STG.E.U16 desc[UR36][R4.64], R3 ;  /* 0x0000000304007986 */ /* 0x0011e2000c101524 */
[----:B------:R-:W-:Y:S05]  /*2890*/  BRA `(.L_x_26576) ;  /* 0x0000000c00047947 */ /* 0x000fea0003800000 */
.L_x_26572:
        /* <DEDUP_REMOVED lines=8> */
.L_x_26580:
[----:B------:R-:W-:-:S05]  /*2920*/  F2FP.F16.F32.PACK_AB R2, RZ, R2 ;  /* 0x00000002ff02723e */ /* 0x000fca00000000ff */
[----:B------:R0:W-:Y:S01]  /*2930*/  STG.E.U16 desc[UR36][R4.64], R2 ;  /* 0x0000000204007986 */ /* 0x0001e2000c101524 */
[----:B------:R-:W-:Y:S05]  /*2940*/  BRA `(.L_x_26576) ;  /* 0x0000000800d87947 */ /* 0x000fea0003800000 */
.L_x_26579:
        /* <DEDUP_REMOVED lines=8> */
.L_x_26582:
[----:B------:R-:W-:-:S05]  /*29d0*/  F2FP.F16.F32.PACK_AB R3, R3, R2 ;  /* 0x000000020303723e */ /* 0x000fca00000000ff */
[----:B------:R0:W-:Y:S01]  /*29e0*/  STG.E desc[UR36][R4.64], R3 ;  /* 0x0000000304007986 */ /* 0x0001e2000c101924 */
[----:B------:R-:W-:Y:S05]  /*29f0*/  BRA `(.L_x_26576) ;  /* 0x0000000800ac7947 */ /* 0x000fea0003800000 */
.L_x_26581:
[----:B------:R-:W-:-:S06]  /*2a00*/  FMUL.FTZ R2, R2, 1 ;  /* 0x3f80000002027820 */ /* 0x000fcc0000410000 */
[----:B------:R-:W0:Y:S02]  /*2a10*/  F2F.F64.F32 R2, R2 ;  /* 0x0000000200027310 */ /* 0x000e240000201800 */
[----:B0-----:R0:W-:Y:S01]  /*2a20*/  STG.E.64 desc[UR36][R4.64], R2 ;  /* 0x0000000204007986 */ /* 0x0011e2000c101b24 */
[----:B------:R-:W-:Y:S05]  /*2a30*/  BRA `(.L_x_26576) ;  /* 0x00000008009c7947 */ /* 0x000fea0003800000 */
.L_x_26571:
        /* <DEDUP_REMOVED lines=14> */
.L_x_26585:
        /* <DEDUP_REMOVED lines=10> */
.L_x_26584:
        /* <DEDUP_REMOVED lines=18> */
.L_x_26589:
[----:B------:R-:W-:Y:S05]  /*2ce0*/  BSYNC.RECONVERGENT B0 ;  /* 0x0000000000007941 */ /* 0x000fea0003800200 */
.L_x_26588:
[----:B------:R-:W-:-:S05]  /*2cf0*/  LOP3.LUT R7, R0, 0x80, R7, 0xf8, !PT ;  /* 0x0000008000077812 */ /* 0x000fca00078ef807 */
[----:B------:R0:W-:Y:S01]  /*2d00*/  STG.E.U8 desc[UR36][R4.64], R7 ;  /* 0x0000000704007986 */ /* 0x0001e2000c101124 */
[----:B------:R-:W-:Y:S05]  /*2d10*/  BRA `(.L_x_26576) ;  /* 0x0000000400e47947 */ /* 0x000fea0003800000 */
.L_x_26587:
        /* <DEDUP_REMOVED lines=14> */
.L_x_26591:
[----:B------:R-:W-:Y:S05]  /*2e00*/  BSYNC.RECONVERGENT B0 ;  /* 0x0000000000007941 */ /* 0x000fea0003800200 */
.L_x_26590:
[----:B------:R-:W-:-:S05]  /*2e10*/  LOP3.LUT R3, R0, 0x80, R7, 0xf8, !PT ;  /* 0x0000008000037812 */ /* 0x000fca00078ef807 */
[----:B------:R0:W-:Y:S01]  /*2e20*/  STG.E.U8 desc[UR36][R4.64], R3 ;  /* 0x0000000304007986 */ /* 0x0001e2000c101124 */
[----:B------:R-:W-:Y:S05]  /*2e30*/  BRA `(.L_x_26576) ;  /* 0x00000004009c7947 */ /* 0x000fea0003800000 */
.L_x_26586:
[----:B------:R-:W-:-:S05]  /*2e40*/  F2FP.BF16.F32.PACK_AB R2, RZ, R2 ;  /* 0x00000002ff02723e */ /* 0x000fca00000010ff */
[----:B------:R0:W-:Y:S01]  /*2e50*/  STG.E.U16 desc[UR36][R4.64], R2 ;  /* 0x0000000204007986 */ /* 0x0001e2000c101524 */
[----:B------:R-:W-:Y:S05]  /*2e60*/  BRA `(.L_x_26576) ;  /* 0x0000000400907947 */ /* 0x000fea0003800000 */
.L_x_26583:
        /* <DEDUP_REMOVED lines=11> */
.L_x_26594:
[----:B------:R-:W-:Y:S01]  /*2f20*/  LOP3.LUT R3, R2, 0x7fffffff, RZ, 0xc0, !PT ;  /* 0x7fffffff02037812 */ /* 0x000fe200078ec0ff */
[----:B------:R-:W-:Y:S01]  /*2f30*/  BSSY.RECONVERGENT B0, `(.L_x_26595) ;  /* 0x0000013000007945 */ /* 0x000fe20003800200 */
[----:B------:R-:W-:Y:S02]  /*2f40*/  HFMA2 R0, -RZ, RZ, 0, 7.62939453125e-06 ;  /* 0x00000080ff007431 */ /* 0x000fe400000001ff */
        /* <DEDUP_REMOVED lines=9> */
.L_x_26597:
[----:B------:R-:W-:-:S04]  /*2fe0*/  SHF.R.U32.HI R0, RZ, 0x14, R2 ;  /* 0x00000014ff007819 */ /* 0x000fc80000011602 */
[----:B------:R-:W-:-:S04]  /*2ff0*/  LOP3.LUT R3, R0, 0x1, RZ, 0xc0, !PT ;  /* 0x0000000100037812 */ /* 0x000fc800078ec0ff */
[----:B------:R-:W-:-:S04]  /*3000*/  IADD3 R0, PT, PT, R2, 0x487ffff, R3 ;  /* 0x0487ffff02007810 */ /* 0x000fc80007ffe003 */
[----:B------:R-:W-:-:S04]  /*3010*/  SHF.R.U32.HI R0, RZ, 0x14, R0 ;  /* 0x00000014ff007819 */ /* 0x000fc80000011600 */
[----:B------:R-:W-:-:S07]  /*3020*/  LOP3.LUT R3, R0, 0xff, RZ, 0xc0, !PT ;  /* 0x000000ff00037812 */ /* 0x000fce00078ec0ff */
.L_x_26598:
[----:B------:R-:W-:-:S04]  /*3030*/  SHF.R.U32.HI R2, RZ, 0x18, R2 ;  /* 0x00000018ff027819 */ /* 0x000fc80000011602 */
[----:B------:R-:W-:-:S04]  /*3040*/  LOP3.LUT R3, R3, 0x80, R2, 0xf8, !PT ;  /* 0x0000008003037812 */ /* 0x000fc800078ef802 */
[----:B------:R-:W-:-:S07]  /*3050*/  PRMT R0, R3, 0x7610, R0 ;  /* 0x0000761003007816 */ /* 0x000fce0000000000 */
.L_x_26596:
[----:B------:R-:W-:Y:S05]  /*3060*/  BSYNC.RECONVERGENT B0 ;  /* 0x0000000000007941 */ /* 0x000fea0003800200 */
.L_x_26595:
[----:B------:R4:W-:Y:S01]  /*3070*/  STG.E.U8 desc[UR36][R4.64], R0 ;  /* 0x0000000004007986 */ /* 0x0009e2000c101124 */
[----:B------:R-:W-:Y:S05]  /*3080*/  BRA `(.L_x_26576) ;  /* 0x0000000400087947 */ /* 0x000fea0003800000 */
.L_x_26593:
        /* <DEDUP_REMOVED lines=12> */
.L_x_26601:
[----:B------:R-:W-:-:S04]  /*3150*/  SHF.R.U32.HI R0, RZ, 0x15, R2 ;  /* 0x00000015ff007819 */ /* 0x000fc80000011602 */
[----:B------:R-:W-:-:S04]  /*3160*/  LOP3.LUT R3, R0, 0x1, RZ, 0xc0, !PT ;  /* 0x0000000100037812 */ /* 0x000fc800078ec0ff */
[----:B------:R-:W-:-:S04]  /*3170*/  IADD3 R0, PT, PT, R2, 0x88fffff, R3 ;  /* 0x088fffff02007810 */ /* 0x000fc80007ffe003 */
[----:B------:R-:W-:-:S04]  /*3180*/  SHF.R.U32.HI R0, RZ, 0x15, R0 ;  /* 0x00000015ff007819 */ /* 0x000fc80000011600 */
[----:B------:R-:W-:-:S07]  /*3190*/  LOP3.LUT R3, R0, 0xff, RZ, 0xc0, !PT ;  /* 0x000000ff00037812 */ /* 0x000fce00078ec0ff */
.L_x_26602:
[----:B------:R-:W-:-:S04]  /*31a0*/  SHF.R.U32.HI R2, RZ, 0x18, R2 ;  /* 0x00000018ff027819 */ /* 0x000fc80000011602 */
[----:B------:R-:W-:-:S04]  /*31b0*/  LOP3.LUT R3, R3, 0x80, R2, 0xf8, !PT ;  /* 0x0000008003037812 */ /* 0x000fc800078ef802 */
[----:B------:R-:W-:-:S07]  /*31c0*/  PRMT R0, R3, 0x7610, R0 ;  /* 0x0000761003007816 */ /* 0x000fce0000000000 */
.L_x_26600:
[----:B------:R-:W-:Y:S05]  /*31d0*/  BSYNC.RECONVERGENT B0 ;  /* 0x0000000000007941 */ /* 0x000fea0003800200 */
.L_x_26599:
[----:B------:R3:W-:Y:S01]  /*31e0*/  STG.E.U8 desc[UR36][R4.64], R0 ;  /* 0x0000000004007986 */ /* 0x0007e2000c101124 */
[----:B------:R-:W-:Y:S05]  /*31f0*/  BRA `(.L_x_26576) ;  /* 0x0000000000ac7947 */ /* 0x000fea0003800000 */
.L_x_26592:
[----:B------:R-:W-:-:S09]  /*3200*/  UISETP.NE.AND UP0, UPT, UR4, 0x1c, UPT ;  /* 0x0000001c0400788c */ /* 0x000fd2000bf05270 */
[----:B------:R-:W-:Y:S05]  /*3210*/  BRA.U !UP0, `(.L_x_26603) ;  /* 0x00000001089c7547 */ /* 0x000fea000b800000 */
[----:B------:R-:W-:-:S09]  /*3220*/  UISETP.NE.AND UP0, UPT, UR4, 0x1d, UPT ;  /* 0x0000001d0400788c */ /* 0x000fd2000bf05270 */
[----:B------:R-:W-:Y:S05]  /*3230*/  BRA.U !UP0, `(.L_x_26604) ;  /* 0x0000000108887547 */ /* 0x000fea000b800000 */
[----:B------:R-:W-:-:S09]  /*3240*/  UISETP.NE.AND UP0, UPT, UR4, 0x2c, UPT ;  /* 0x0000002c0400788c */ /* 0x000fd2000bf05270 */
[----:B------:R-:W-:Y:S05]  /*3250*/  BRA.U !UP0, `(.L_x_26605) ;  /* 0x0000000108447547 */ /* 0x000fea000b800000 */
.L_x_26575:
        /* <DEDUP_REMOVED lines=16> */
.L_x_26606:
[----:B------:R-:W-:Y:S05]  /*3360*/  BRA `(.L_x_26576) ;  /* 0x0000000000507947 */ /* 0x000fea0003800000 */
.L_x_26605:
        /* <DEDUP_REMOVED lines=15> */
.L_x_26604:
[----:B------:R-:W0:Y:S02]  /*3460*/  F2I.U64.TRUNC R2, R2 ;  /* 0x0000000200027311 */ /* 0x000e24000020d800 */
[----:B0-----:R1:W-:Y:S01]  /*3470*/  STG.E.64 desc[UR36][R4.64], R2 ;  /* 0x0000000204007986 */ /* 0x0013e2000c101b24 */
[----:B------:R-:W-:Y:S05]  /*3480*/  BRA `(.L_x_26576) ;  /* 0x0000000000087947 */ /* 0x000fea0003800000 */
.L_x_26603:
[----:B------:R-:W0:Y:S02]  /*3490*/  F2I.FTZ.U32.TRUNC.NTZ R3, R2 ;  /* 0x0000000200037305 */ /* 0x000e24000021f000 */
[----:B0-----:R0:W-:Y:S02]  /*34a0*/  STG.E desc[UR36][R4.64], R3 ;  /* 0x0000000304007986 */ /* 0x0011e4000c101924 */
.L_x_26576:
[----:B------:R-:W-:-:S07]  /*34b0*/  IADD3 R17, PT, PT, R17, 0x80, RZ ;  /* 0x0000008011117810 */ /* 0x000fce0007ffe0ff */
.L_x_26540:
[----:B------:R-:W-:Y:S05]  /*34c0*/  BSYNC.RECONVERGENT B7 ;  /* 0x0000000000077941 */ /* 0x000fea0003800200 */
.L_x_26539:
[----:B------:R-:W5:Y:S01]  /*34d0*/  LDCU UR4, c[0x0][0x380] ;  /* 0x00007000ff0477ac */ /* 0x000f620008000800 */
[----:B------:R-:W-:Y:S01]  /*34e0*/  BSSY.RECONVERGENT B7, `(.L_x_26607) ;  /* 0x000033e000077945 */ /* 0x000fe20003800200 */
[----:B-----5:R-:W-:-:S13]  /*34f0*/  ISETP.GE.AND P0, PT, R17, UR4, PT ;  /* 0x0000000411007c0c */ /* 0x020fda000bf06270 */
[----:B------:R-:W-:Y:S05]  /*3500*/  @P0 BRA `(.L_x_26608) ;  /* 0x0000003000ec0947 */ /* 0x000fea0003800000 */
[----:B------:R-:W5:Y:S01]  /*3510*/  LDCU UR4, c[0x0][0x388] ;  /* 0x00007100ff0477ac */ /* 0x000f620008000800 */
[----:B---34-:R-:W-:Y:S02]  /*3520*/  IMAD.MOV.U32 R0, RZ, RZ, RZ ;  /* 0x000000ffff007224 */ /* 0x018fe400078e00ff */
[----:B------:R-:W-:Y:S01]  /*3530*/  IMAD.MOV.U32 R16, RZ, RZ, RZ ;  /* 0x000000ffff107224 */ /* 0x000fe200078e00ff */
[----:B-----5:R-:W-:-:S09]  /*3540*/  UISETP.NE.AND UP0, UPT, UR4, URZ, UPT ;  /* 0x000000ff0400728c */ /* 0x020fd2000bf05270 */
[----:B------:R-:W-:Y:S05]  /*3550*/  BRA.U !UP0, `(.L_x_26609) ;  /* 0x0000001108a87547 */ /* 0x000fea000b800000 */
[----:B------:R-:W0:Y:S01]  /*3560*/  LDCU.64 UR4, c[0x0][0x390] ;  /* 0x00007200ff0477ac */ /* 0x000e220008000a00 */
[----:B------:R-:W-:Y:S01]  /*3570*/  HFMA2 R16, -RZ, RZ, 0, 0 ;  /* 0x00000000ff107431 */ /* 0x000fe200000001ff */
[----:B------:R-:W3:Y:S01]  /*3580*/  LDCU UR6, c[0x0][0x38c] ;  /* 0x00007180ff0677ac */ /* 0x000ee20008000800 */
[----:B------:R-:W4:Y:S01]  /*3590*/  LDCU.64 UR8, c[0x0][0x4b8] ;  /* 0x00009700ff0877ac */ /* 0x000f220008000a00 */
[----:B------:R-:W-:Y:S02]  /*35a0*/  UISETP.NE.AND UP0, UPT, UR40, URZ, UPT ;  /* 0x000000ff2800728c */ /* 0x000fe4000bf05270 */
[----:B01----:R-:W-:-:S05]  /*35b0*/  IMAD.HI.U32 R2, R17, UR4, R16 ;  /* 0x0000000411027c27 */ /* 0x003fca000f8e0010 */
[----:B--2---:R-:W-:-:S05]  /*35c0*/  SHF.R.U32.HI R3, RZ, UR5, R2 ;  /* 0x00000005ff037c19 */ /* 0x004fca0008011602 */
[----:B------:R-:W-:-:S04]  /*35d0*/  IMAD.MOV R0, RZ, RZ, -R3 ;  /* 0x000000ffff007224 */ /* 0x000fc800078e0a03 */
        /* <DEDUP_REMOVED lines=290> */
.L_x_26609:
        /* <DEDUP_REMOVED lines=19> */
.L_x_26614:
[----:B------:R-:W2:Y:S01]  /*4930*/  LDG.E.U8 R2, desc[UR36][R4.64] ;  /* 0x0000002404027981 */ /* 0x000ea2000c1e1100 */
[----:B------:R-:W-:Y:S01]  /*4940*/  IMAD.MOV.U32 R3, RZ, RZ, RZ ;  /* 0x000000ffff037224 */ /* 0x000fe200078e00ff */
[----:B--2---:R-:W-:Y:S01]  /*4950*/  I2FP.F32.U32 R2, R2 ;  /* 0x0000000200027245 */ /* 0x004fe20000201000 */
[----:B------:R-:W-:Y:S06]  /*4960*/  BRA `(.L_x_26616) ;  /* 0x0000000c00ac7947 */ /* 0x000fec0003800000 */
.L_x_26613:
        /* <DEDUP_REMOVED lines=10> */
.L_x_26618:
[----:B------:R-:W2:Y:S01]  /*4a10*/  LDG.E R2, desc[UR36][R4.64] ;  /* 0x0000002404027981 */ /* 0x000ea2000c1e1900 */
[----:B------:R-:W-:Y:S01]  /*4a20*/  HFMA2 R3, -RZ, RZ, 0, 0 ;  /* 0x00000000ff037431 */ /* 0x000fe200000001ff */
[----:B--2---:R-:W-:Y:S01]  /*4a30*/  I2FP.F32.S32 R2, R2 ;  /* 0x0000000200027245 */ /* 0x004fe20000201400 */
[----:B------:R-:W-:Y:S06]  /*4a40*/  BRA `(.L_x_26616) ;  /* 0x0000000c00747947 */ /* 0x000fec0003800000 */
.L_x_26617:
[----:B------:R-:W2:Y:S01]  /*4a50*/  LDG.E.U16 R2, desc[UR36][R4.64] ;  /* 0x0000002404027981 */ /* 0x000ea2000c1e1500 */
[----:B------:R-:W-:Y:S01]  /*4a60*/  IMAD.MOV.U32 R3, RZ, RZ, RZ ;  /* 0x000000ffff037224 */ /* 0x000fe200078e00ff */
[----:B--2---:R-:W2:Y:S01]  /*4a70*/  I2F.S16 R2, R2 ;  /* 0x0000000200027306 */ /* 0x004ea20000101400 */
[----:B------:R-:W-:Y:S05]  /*4a80*/  BRA `(.L_x_26616) ;  /* 0x0000000c00647947 */ /* 0x000fea0003800000 */
.L_x_26612:
        /* <DEDUP_REMOVED lines=9> */
.L_x_26620:
[----:B------:R-:W2:Y:S01]  /*4b20*/  LDG.E.U16 R2, desc[UR36][R4.64] ;  /* 0x0000002404027981 */ /* 0x000ea2000c1e1500 */
[----:B------:R-:W-:Y:S01]  /*4b30*/  MOV R3, RZ ;  /* 0x000000ff00037202 */ /* 0x000fe20000000f00 */
[----:B--2---:R-:W-:Y:S01]  /*4b40*/  HADD2.F32 R2, -RZ, R2.H0_H0 ;  /* 0x20000002ff027230 */ /* 0x004fe20000004100 */
[----:B------:R-:W-:Y:S06]  /*4b50*/  BRA `(.L_x_26616) ;  /* 0x0000000c00307947 */ /* 0x000fec0003800000 */
.L_x_26619:
        /* <DEDUP_REMOVED lines=8> */
.L_x_26622:
[----:B------:R-:W2:Y:S02]  /*4be0*/  LDG.E R3, desc[UR36][R4.64] ;  /* 0x0000002404037981 */ /* 0x000ea4000c1e1900 */
[--C-:B--2---:R-:W-:Y:S02]  /*4bf0*/  HADD2.F32 R2, -RZ, R3.reuse.H0_H0 ;  /* 0x20000003ff027230 */ /* 0x104fe40000004100 */
[----:B------:R-:W-:Y:S01]  /*4c00*/  HADD2.F32 R3, -RZ, R3.H1_H1 ;  /* 0x30000003ff037230 */ /* 0x000fe20000004100 */
[----:B------:R-:W-:Y:S06]  /*4c10*/  BRA `(.L_x_26616) ;  /* 0x0000000c00007947 */ /* 0x000fec0003800000 */
.L_x_26621:
        /* <DEDUP_REMOVED lines=12> */
.L_x_26611:
        /* <DEDUP_REMOVED lines=13> */
.L_x_26625:
        /* <DEDUP_REMOVED lines=22> */
.L_x_26624:
        /* <DEDUP_REMOVED lines=26> */
.L_x_26627:
        /* <DEDUP_REMOVED lines=13> */
.L_x_26626:
[----:B------:R-:W2:Y:S01]  /*5180*/  LDG.E.U16 R2, desc[UR36][R4.64] ;  /* 0x0000002404027981 */ /* 0x000ea2000c1e1500 */
[----:B------:R-:W-:Y:S01]  /*5190*/  IMAD.MOV.U32 R3, RZ, RZ, RZ ;  /* 0x000000ffff037224 */ /* 0x000fe200078e00ff */
[----:B--2---:R-:W-:Y:S01]  /*51a0*/  SHF.L.U32 R2, R2, 0x10, RZ ;  /* 0x0000001002027819 */ /* 0x004fe200000006ff */
[----:B------:R-:W-:Y:S06]  /*51b0*/  BRA `(.L_x_26616) ;  /* 0x0000000400987947 */ /* 0x000fec0003800000 */
.L_x_26623:
        /* <DEDUP_REMOVED lines=12> */
.L_x_26630:
        /* <DEDUP_REMOVED lines=20> */
.L_x_26632:
[----:B------:R-:W-:Y:S05]  /*53c0*/  BSYNC.RECONVERGENT B0 ;  /* 0x0000000000007941 */ /* 0x000fea0003800200 */
.L_x_26631:
[----:B------:R-:W-:Y:S01]  /*53d0*/  IMAD.SHL.U32 R0, R0, 0x100000, RZ ;  /* 0x0010000000007824 */ /* 0x000fe200078e00ff */
[----:B------:R-:W-:-:S04]  /*53e0*/  LEA R2, R2, 0x3b800000, 0x17 ;  /* 0x3b80000002027811 */ /* 0x000fc800078eb8ff */
[----:B------:R-:W-:Y:S01]  /*53f0*/  LOP3.LUT R2, R2, R0, R9, 0xfe, !PT ;  /* 0x0000000002027212 */ /* 0x000fe200078efe09 */
[----:B------:R-:W-:Y:S06]  /*5400*/  BRA `(.L_x_26616) ;  /* 0x0000000400047947 */ /* 0x000fec0003800000 */
.L_x_26629:
        /* <DEDUP_REMOVED lines=20> */
.L_x_26634:
[----:B------:R-:W-:Y:S05]  /*5550*/  BSYNC.RECONVERGENT B0 ;  /* 0x0000000000007941 */ /* 0x000fea0003800200 */
.L_x_26633:
[----:B------:R-:W-:Y:S02]  /*5560*/  SHF.L.U32 R0, R0, 0x15, RZ ;  /* 0x0000001500007819 */ /* 0x000fe400000006ff */
[----:B------:R-:W-:-:S04]  /*5570*/  LEA R2, R2, 0x37800000, 0x17 ;  /* 0x3780000002027811 */ /* 0x000fc800078eb8ff */
[----:B------:R-:W-:Y:S01]  /*5580*/  LOP3.LUT R2, R2, R0, R9, 0xfe, !PT ;  /* 0x0000000002027212 */ /* 0x000fe200078efe09 */
[----:B------:R-:W-:Y:S06]  /*5590*/  BRA `(.L_x_26616) ;  /* 0x0000000000a07947 */ /* 0x000fec0003800000 */
.L_x_26628:
        /* <DEDUP_REMOVED lines=15> */
.L_x_26615:
        /* <DEDUP_REMOVED lines=16> */
.L_x_26637:
[----:B------:R-:W-:Y:S01]  /*5790*/  CS2R R2, SRZ ;  /* 0x0000000000027805 */ /* 0x000fe2000001ff00 */
[----:B------:R-:W-:Y:S06]  /*57a0*/  BRA `(.L_x_26616) ;  /* 0x00000000001c7947 */ /* 0x000fec0003800000 */
.L_x_26636:
[----:B------:R-:W2:Y:S01]  /*57b0*/  LDG.E.64 R4, desc[UR36][R4.64] ;  /* 0x0000002404047981 */ /* 0x000ea2000c1e1b00 */
[----:B------:R-:W-:Y:S01]  /*57c0*/  IMAD.MOV.U32 R3, RZ, RZ, RZ ;  /* 0x000000ffff037224 */ /* 0x000fe200078e00ff */
[----:B--2---:R0:W1:Y:S02]  /*57d0*/  I2F.U64 R2, R4 ;  /* 0x0000000400027312 */ /* 0x0040640000301000 */
[----:B01----:R-:W-:Y:S05]  /*57e0*/  BRA `(.L_x_26616) ;  /* 0x00000000000c7947 */ /* 0x003fea0003800000 */
.L_x_26635:
[----:B------:R-:W2:Y:S01]  /*57f0*/  LDG.E R2, desc[UR36][R4.64] ;  /* 0x0000002404027981 */ /* 0x000ea2000c1e1900 */
[----:B------:R-:W-:Y:S01]  /*5800*/  HFMA2 R3, -RZ, RZ, 0, 0 ;  /* 0x00000000ff037431 */ /* 0x000fe200000001ff */
[----:B--2---:R-:W-:-:S07]  /*5810*/  I2FP.F32.U32 R2, R2 ;  /* 0x0000000200027245 */ /* 0x004fce0000201000 */
.L_x_26616:
[----:B------:R-:W-:Y:S05]  /*5820*/  BSYNC.RECONVERGENT B6 ;  /* 0x0000000000067941 */ /* 0x000fea0003800200 */
.L_x_26610:
[C---:B--23-5:R-:W-:Y:S01]  /*5830*/  FMUL.FTZ R6, R2.reuse, 1.4426950216293334961 ;  /* 0x3fb8aa3b02067820 */ /* 0x06cfe20000410000 */
[----:B------:R-:W-:Y:S01]  /*5840*/  FSETP.GEU.FTZ.AND P0, PT, |R2|, 0.40999999642372131348, PT ;  /* 0x3ed1eb850200780b */ /* 0x000fe20003f1e200 */
[----:B------:R-:W-:Y:S02]  /*5850*/  IMAD.MOV.U32 R7, RZ, RZ, 0x3ab5ebe6 ;  /* 0x3ab5ebe6ff077424 */ /* 0x000fe400078e00ff */
[----:B------:R-:W-:Y:S01]  /*5860*/  FMUL.RZ R11, R3, 0.15915493667125701904 ;  /* 0x3e22f983030b7820 */ /* 0x000fe2000040c000 */
[----:B------:R-:W0:Y:S01]  /*5870*/  FRND R0, R6 ;  /* 0x0000000600007307 */ /* 0x000e220000201000 */
[----:B------:R-:W2:Y:S01]  /*5880*/  LDCU.64 UR6, c[0x0][0x580] ;  /* 0x0000b000ff0677ac */ /* 0x000ea20008000a00 */
[----:B------:R-:W-:-:S06]  /*5890*/  UPRMT UR4, UR42, 0x9910, URZ ;  /* 0x000099102a047896 */ /* 0x000fcc00080000ff */
[----:B------:R-:W-:Y:S01]  /*58a0*/  MUFU.COS R10, R11 ;  /* 0x0000000b000a7308 */ /* 0x000fe20000000000 */
[----:B------:R-:W-:Y:S01]  /*58b0*/  UISETP.GT.AND UP0, UPT, UR4, 0x9, UPT ;  /* 0x000000090400788c */ /* 0x000fe2000bf04270 */
[----:B01----:R-:W-:-:S06]  /*58c0*/  FSEL R5, R0, RZ, P0 ;  /* 0x000000ff00057208 */ /* 0x003fcc0000000000 */
        /* <DEDUP_REMOVED lines=29> */
[----:B------:R-:W-:Y:S01]  /*5aa0*/  FFMA.FTZ R2, R7, R10, -R0 ;  /* 0x0000000a07027223 */ /* 0x000fe20000010800 */
        /* <DEDUP_REMOVED lines=13> */
.L_x_26641:
[----:B------:R-:W0:Y:S02]  /*5b80*/  F2I.S64.TRUNC R2, R2 ;  /* 0x0000000200027311 */ /* 0x000e24000020d900 */
[----:B0-----:R-:W-:-:S05]  /*5b90*/  IMAD.MOV.U32 R7, RZ, RZ, R2 ;  /* 0x000000ffff077224 */ /* 0x001fca00078e0002 */
[----:B------:R3:W-:Y:S01]  /*5ba0*/  STG.E.U8 desc[UR36][R4.64], R7 ;  /* 0x0000000704007986 */ /* 0x0007e2000c101124 */
[----:B------:R-:W-:Y:S05]  /*5bb0*/  BRA `(.L_x_26643) ;  /* 0x0000000c003c7947 */ /* 0x000fea0003800000 */
.L_x_26640:
        /* <DEDUP_REMOVED lines=9> */
.L_x_26645:
[----:B------:R-:W0:Y:S02]  /*5c50*/  F2I.FTZ.TRUNC.NTZ R3, R2 ;  /* 0x0000000200037305 */ /* 0x000e24000021f100 */
[----:B0-----:R2:W-:Y:S01]  /*5c60*/  STG.E desc[UR36][R4.64], R3 ;  /* 0x0000000304007986 */ /* 0x0015e2000c101924 */
[----:B------:R-:W-:Y:S05]  /*5c70*/  BRA `(.L_x_26643) ;  /* 0x0000000c000c7947 */ /* 0x000fea0003800000 */
.L_x_26644:
[----:B------:R-:W0:Y:S02]  /*5c80*/  F2I.FTZ.TRUNC.NTZ R3, R2 ;  /* 0x0000000200037305 */ /* 0x000e24000021f100 */
[----:B0-----:R0:W-:Y:S01]  /*5c90*/  STG.E.U16 desc[UR36][R4.64], R3 ;  /* 0x0000000304007986 */ /* 0x0011e2000c101524 */
[----:B------:R-:W-:Y:S05]  /*5ca0*/  BRA `(.L_x_26643) ;  /* 0x0000000c00007947 */ /* 0x000fea0003800000 */
.L_x_26639:
        /* <DEDUP_REMOVED lines=8> */
.L_x_26647:
[----:B------:R-:W-:-:S05]  /*5d30*/  F2FP.F16.F32.PACK_AB R2, RZ, R2 ;  /* 0x00000002ff02723e */ /* 0x000fca00000000ff */
[----:B------:R0:W-:Y:S01]  /*5d40*/  STG.E.U16 desc[UR36][R4.64], R2 ;  /* 0x0000000204007986 */ /* 0x0001e2000c101524 */
[----:B------:R-:W-:Y:S05]  /*5d50*/  BRA `(.L_x_26643) ;  /* 0x0000000800d47947 */ /* 0x000fea0003800000 */
.L_x_26646:
        /* <DEDUP_REMOVED lines=8> */
.L_x_26649:
[----:B------:R-:W-:-:S05]  /*5de0*/  F2FP.F16.F32.PACK_AB R3, R3, R2 ;  /* 0x000000020303723e */ /* 0x000fca00000000ff */
[----:B------:R0:W-:Y:S01]  /*5df0*/  STG.E desc[UR36][R4.64], R3 ;  /* 0x0000000304007986 */ /* 0x0001e2000c101924 */
[----:B------:R-:W-:Y:S05]  /*5e00*/  BRA `(.L_x_26643) ;  /* 0x0000000800a87947 */ /* 0x000fea0003800000 */
.L_x_26648:
[----:B------:R-:W-:-:S06]  /*5e10*/  FMUL.FTZ R2, R2, 1 ;  /* 0x3f80000002027820 */ /* 0x000fcc0000410000 */
[----:B------:R-:W0:Y:S02]  /*5e20*/  F2F.F64.F32 R2, R2 ;  /* 0x0000000200027310 */ /* 0x000e240000201800 */
[----:B0-----:R0:W-:Y:S01]  /*5e30*/  STG.E.64 desc[UR36][R4.64], R2 ;  /* 0x0000000204007986 */ /* 0x0011e2000c101b24 */
[----:B------:R-:W-:Y:S05]  /*5e40*/  BRA `(.L_x_26643) ;  /* 0x0000000800987947 */ /* 0x000fea0003800000 */
.L_x_26638:
        /* <DEDUP_REMOVED lines=13> */
.L_x_26653:
[----:B------:R-:W-:Y:S01]  /*5f20*/  LOP3.LUT R6, R2, 0x7fffffff, RZ, 0xc0, !PT ;  /* 0x7fffffff02067812 */ /* 0x000fe200078ec0ff */
[----:B------:R-:W-:Y:S01]  /*5f30*/  BSSY.RECONVERGENT B0, `(.L_x_26654) ;  /* 0x0000012000007945 */ /* 0x000fe20003800200 */
        /* <DEDUP_REMOVED lines=14> */
.L_x_26656:
[----:B------:R-:W-:-:S04]  /*6020*/  SHF.R.U32.HI R2, RZ, 0x18, R2 ;  /* 0x00000018ff027819 */ /* 0x000fc80000011602 */
[----:B------:R-:W-:-:S04]  /*6030*/  LOP3.LUT R2, R3, 0x80, R2, 0xf8, !PT ;  /* 0x0000008003027812 */ /* 0x000fc800078ef802 */
[----:B------:R-:W-:-:S07]  /*6040*/  PRMT R0, R2, 0x7610, R0 ;  /* 0x0000761002007816 */ /* 0x000fce0000000000 */
.L_x_26655:
[----:B------:R-:W-:Y:S05]  /*6050*/  BSYNC.RECONVERGENT B0 ;  /* 0x0000000000007941 */ /* 0x000fea0003800200 */
.L_x_26654:
[----:B------:R0:W-:Y:S01]  /*6060*/  STG.E.U8 desc[UR36][R4.64], R0 ;  /* 0x0000000004007986 */ /* 0x0001e2000c101124 */
[----:B------:R-:W-:Y:S05]  /*6070*/  BRA `(.L_x_26643) ;  /* 0x00000008000c7947 */ /* 0x000fea0003800000 */
.L_x_26652:
        /* <DEDUP_REMOVED lines=16> */
.L_x_26659:
[----:B------:R-:W-:-:S04]  /*6180*/  SHF.R.U32.HI R2, RZ, 0x18, R2 ;  /* 0x00000018ff027819 */ /* 0x000fc80000011602 */
[----:B------:R-:W-:-:S04]  /*6190*/  LOP3.LUT R3, R3, 0x80, R2, 0xf8, !PT ;  /* 0x0000008003037812 */ /* 0x000fc800078ef802 */
[----:B------:R-:W-:-:S07]  /*61a0*/  PRMT R0, R3, 0x7610, R0 ;  /* 0x0000761003007816 */ /* 0x000fce0000000000 */
.L_x_26658:
[----:B------:R-:W-:Y:S05]  /*61b0*/  BSYNC.RECONVERGENT B0 ;  /* 0x0000000000007941 */ /* 0x000fea0003800200 */
.L_x_26657:
[----:B------:R0:W-:Y:S01]  /*61c0*/  STG.E.U8 desc[UR36][R4.64], R0 ;  /* 0x0000000004007986 */ /* 0x0001e2000c101124 */
[----:B------:R-:W-:Y:S05]  /*61d0*/  BRA `(.L_x_26643) ;  /* 0x0000000400b47947 */ /* 0x000fea0003800000 */
.L_x_26651:
        /* <DEDUP_REMOVED lines=21> */
.L_x_26661:
[----:B------:R-:W0:Y:S02]  /*6330*/  F2I.U64.TRUNC R2, R2 ;  /* 0x0000000200027311 */ /* 0x000e24000020d800 */
[----:B0-----:R0:W-:Y:S01]  /*6340*/  STG.E.64 desc[UR36][R4.64], R2 ;  /* 0x0000000204007986 */ /* 0x0011e2000c101b24 */
[----:B------:R-:W-:Y:S05]  /*6350*/  BRA `(.L_x_26643) ;  /* 0x0000000400547947 */ /* 0x000fea0003800000 */
.L_x_26660:
[----:B------:R-:W0:Y:S02]  /*6360*/  F2I.FTZ.U32.TRUNC.NTZ R3, R2 ;  /* 0x0000000200037305 */ /* 0x000e24000021f000 */
[----:B0-----:R0:W-:Y:S01]  /*6370*/  STG.E desc[UR36][R4.64], R3 ;  /* 0x0000000304007986 */ /* 0x0011e2000c101924 */
[----:B------:R-:W-:Y:S05]  /*6380*/  BRA `(.L_x_26643) ;  /* 0x0000000400487947 */ /* 0x000fea0003800000 */
.L_x_26650:
        /* <DEDUP_REMOVED lines=12> */
.L_x_26663:
        /* <DEDUP_REMOVED lines=10> */
.L_x_26662:
[----:B------:R-:W-:-:S09]  /*64f0*/  UISETP.NE.AND UP0, UPT, UR4, 0xf, UPT ;  /* 0x0000000f0400788c */ /* 0x000fd2000bf05270 */
[----:B------:R-:W-:Y:S05]  /*6500*/  BRA.U !UP0, `(.L_x_26664) ;  /* 0x0000000108e07547 */ /* 0x000fea000b800000 */
[----:B------:R-:W-:-:S09]  /*6510*/  UISETP.NE.AND UP0, UPT, UR4, 0x17, UPT ;  /* 0x000000170400788c */ /* 0x000fd2000bf05270 */
[----:B------:R-:W-:Y:S05]  /*6520*/  BRA.U !UP0, `(.L_x_26665) ;  /* 0x00000001088c7547 */ /* 0x000fea000b800000 */
[----:B------:R-:W-:-:S09]  /*6530*/  UISETP.NE.AND UP0, UPT, UR4, 0x18, UPT ;  /* 0x000000180400788c */ /* 0x000fd2000bf05270 */
[----:B------:R-:W-:Y:S05]  /*6540*/  BRA.U !UP0, `(.L_x_26666) ;  /* 0x0000000108447547 */ /* 0x000fea000b800000 */
.L_x_26642:
        /* <DEDUP_REMOVED lines=16> */
.L_x_26667:
[----:B------:R-:W-:Y:S05]  /*6650*/  BRA `(.L_x_26643) ;  /* 0x0000000000947947 */ /* 0x000fea0003800000 */
.L_x_26666:
        /* <DEDUP_REMOVED lines=12> */
.L_x_26669:
[----:B------:R-:W-:Y:S05]  /*6720*/  BSYNC.RECONVERGENT B0 ;  /* 0x0000000000007941 */ /* 0x000fea0003800200 */
.L_x_26668:
[----:B------:R-:W-:-:S05]  /*6730*/  LOP3.LUT R3, R0, 0x80, R7, 0xf8, !PT ;  /* 0x0000008000037812 */ /* 0x000fca00078ef807 */
[----:B------:R0:W-:Y:S01]  /*6740*/  STG.E.U8 desc[UR36][R4.64], R3 ;  /* 0x0000000304007986 */ /* 0x0001e2000c101124 */
[----:B------:R-:W-:Y:S05]  /*6750*/  BRA `(.L_x_26643) ;  /* 0x0000000000547947 */ /* 0x000fea0003800000 */
.L_x_26665:
        /* <DEDUP_REMOVED lines=11> */
.L_x_26671:
[----:B------:R-:W-:Y:S01]  /*6810*/  HFMA2 R0, -RZ, RZ, 0, 7.569789886474609375e-06 ;  /* 0x0000007fff007431 */ /* 0x000fe200000001ff */
[----:B------:R-:W-:-:S04]  /*6820*/  ISETP.GT.U32.AND P0, PT, R6, 0x7f800000, PT ;  /* 0x7f8000000600780c */ /* 0x000fc80003f04070 */
[----:B------:R-:W-:-:S09]  /*6830*/  SEL R0, R0, 0x7c, P0 ;  /* 0x0000007c00007807 */ /* 0x000fd20000000000 */
.L_x_26672:
[----:B------:R-:W-:Y:S05]  /*6840*/  BSYNC.RECONVERGENT B0 ;  /* 0x0000000000007941 */ /* 0x000fea0003800200 */
.L_x_26670:
[----:B------:R-:W-:-:S04]  /*6850*/  SHF.R.U32.HI R3, RZ, 0x18, R2 ;  /* 0x00000018ff037819 */ /* 0x000fc80000011602 */
[----:B------:R-:W-:-:S05]  /*6860*/  LOP3.LUT R3, R0, 0x80, R3, 0xf8, !PT ;  /* 0x0000008000037812 */ /* 0x000fca00078ef803 */
[----:B------:R0:W-:Y:S01]  /*6870*/  STG.E.U8 desc[UR36][R4.64], R3 ;  /* 0x0000000304007986 */ /* 0x0001e2000c101124 */
[----:B------:R-:W-:Y:S05]  /*6880*/  BRA `(.L_x_26643) ;  /* 0x0000000000087947 */ /* 0x000fea0003800000 */
.L_x_26664:
[----:B------:R-:W-:-:S05]  /*6890*/  F2FP.BF16.F32.PACK_AB R2, RZ, R2 ;  /* 0x00000002ff02723e */ /* 0x000fca00000010ff */
[----:B------:R0:W-:Y:S02]  /*68a0*/  STG.E.U16 desc[UR36][R4.64], R2 ;  /* 0x0000000204007986 */ /* 0x0001e4000c101524 */
.L_x_26643:
[----:B------:R-:W-:-:S07]  /*68b0*/  VIADD R17, R17, 0x80 ;  /* 0x0000008011117836 */ /* 0x000fce0000000000 */
.L_x_26608:
[----:B------:R-:W-:Y:S05]  /*68c0*/  BSYNC.RECONVERGENT B7 ;  /* 0x0000000000077941 */ /* 0x000fea0003800200 */
.L_x_26607:
        /* <DEDUP_REMOVED lines=14> */
[----:B-1----:R-:W-:-:S05]  /*69b0*/  IMAD.HI.U32 R2, R17, UR4, R16 ;  /* 0x0000000411027c27 */ /* 0x002fca000f8e0010 */
[----:B--2---:R-:W-:-:S05]  /*69c0*/  SHF.R.U32.HI R3, RZ, UR5, R2 ;  /* 0x00000005ff037c19 */ /* 0x004fca0008011602 */
        /* <DEDUP_REMOVED lines=291> */
.L_x_26675:
        /* <DEDUP_REMOVED lines=17> */
[----:B--2---:R-:W0:Y:S01]  /*7d10*/  I2F.S16 R2, R2 ;  /* 0x0000000200027306 */ /* 0x004e220000101400 */
[----:B------:R-:W-:Y:S05]  /*7d20*/  BRA `(.L_x_26682) ;  /* 0x0000000c00bc7947 */ /* 0x000fea0003800000 */
.L_x_26680:
[----:B------:R-:W2:Y:S01]  /*7d30*/  LDG.E.U8 R2, desc[UR36][R4.64] ;  /* 0x0000002404027981 */ /* 0x000ea2000c1e1100 */
[----:B------:R-:W-:Y:S02]  /*7d40*/  MOV R3, RZ ;  /* 0x000000ff00037202 */ /* 0x000fe40000000f00 */
[----:B--2---:R-:W-:Y:S01]  /*7d50*/  I2FP.F32.U32 R2, R2 ;  /* 0x0000000200027245 */ /* 0x004fe20000201000 */
[----:B------:R-:W-:Y:S06]  /*7d60*/  BRA `(.L_x_26682) ;  /* 0x0000000c00ac7947 */ /* 0x000fec0003800000 */
.L_x_26679:
        /* <DEDUP_REMOVED lines=10> */
.L_x_26684:
[----:B------:R-:W2:Y:S01]  /*7e10*/  LDG.E R2, desc[UR36][R4.64] ;  /* 0x0000002404027981 */ /* 0x000ea2000c1e1900 */
[----:B------:R-:W-:Y:S01]  /*7e20*/  HFMA2 R3, -RZ, RZ, 0, 0 ;  /* 0x00000000ff037431 */ /* 0x000fe200000001ff */
[----:B--2---:R-:W-:Y:S01]  /*7e30*/  I2FP.F32.S32 R2, R2 ;  /* 0x0000000200027245 */ /* 0x004fe20000201400 */
[----:B------:R-:W-:Y:S06]  /*7e40*/  BRA `(.L_x_26682) ;  /* 0x0000000c00747947 */ /* 0x000fec0003800000 */
.L_x_26683:
[----:B------:R-:W2:Y:S01]  /*7e50*/  LDG.E.U16 R2, desc[UR36][R4.64] ;  /* 0x0000002404027981 */ /* 0x000ea2000c1e1500 */
[----:B------:R-:W-:Y:S01]  /*7e60*/  IMAD.MOV.U32 R3, RZ, RZ, RZ ;  /* 0x000000ffff037224 */ /* 0x000fe200078e00ff */
[----:B--2---:R-:W1:Y:S01]  /*7e70*/  I2F.S16 R2, R2 ;  /* 0x0000000200027306 */ /* 0x004e620000101400 */
[----:B------:R-:W-:Y:S05]  /*7e80*/  BRA `(.L_x_26682) ;  /* 0x0000000c00647947 */ /* 0x000fea0003800000 */
.L_x_26678:
[----:B------:R-:W-:-:S09]  /*7e90*/  UISETP.GT.AND UP0, UPT, UR4, 0x6, UPT ;  /* 0x000000060400788c */ /* 0x000fd2000bf04270 */
[----:B------:R-:W-:Y:S05]  /*7ea0*/  BRA.U UP0, `(.L_x_26685) ;  /* 0x00000001002c7547 */ /* 0x000fea000b800000 */
[----:B------:R-:W-:-:S09]  /*7eb0*/  UISETP.NE.AND UP0, UPT, UR4, 0x5, UPT ;  /* 0x000000050400788c */ /* 0x000fd2000bf05270 */
[----:B------:R-:W-:Y:S05]  /*7ec0*/  BRA.U !UP0, `(.L_x_26686) ;  /* 0x0000000108147547 */ /* 0x000fea000b800000 */
[----:B------:R-:W-:-:S09]  /*7ed0*/  UISETP.NE.AND UP0, UPT, UR4, 0x6, UPT ;  /* 0x000000060400788c */ /* 0x000fd2000bf05270 */
[----:B------:R-:W-:Y:S05]  /*7ee0*/  BRA.U UP0, `(.L_x_26681) ;  /* 0x0000000900e87547 */ /* 0x000fea000b800000 */
[----:B------:R2:W5:Y:S01]  /*7ef0*/  LDG.E R2, desc[UR36][R4.64] ;  /* 0x0000002404027981 */ /* 0x000562000c1e1900 */
[----:B------:R-:W-:Y:S01]  /*7f00*/  MOV R3, RZ ;  /* 0x000000ff00037202 */ /* 0x000fe20000000f00 */
[----:B------:R-:W-:Y:S06]  /*7f10*/  BRA `(.L_x_26682) ;  /* 0x0000000c00407947 */ /* 0x000fec0003800000 */
.L_x_26686:
[----:B------:R-:W2:Y:S01]  /*7f20*/  LDG.E.U16 R2, desc[UR36][R4.64] ;  /* 0x0000002404027981 */ /* 0x000ea2000c1e1500 */
[----:B------:R-:W-:Y:S02]  /*7f30*/  IMAD.MOV.U32 R3, RZ, RZ, RZ ;  /* 0x000000ffff037224 */ /* 0x000fe400078e00ff */
[----:B--2---:R-:W-:Y:S01]  /*7f40*/  HADD2.F32 R2, -RZ, R2.H0_H0 ;  /* 0x20000002ff027230 */ /* 0x004fe20000004100 */
[----:B------:R-:W-:Y:S06]  /*7f50*/  BRA `(.L_x_26682) ;  /* 0x0000000c00307947 */ /* 0x000fec0003800000 */
.L_x_26685:
        /* <DEDUP_REMOVED lines=8> */
.L_x_26688:
[----:B------:R-:W2:Y:S02]  /*7fe0*/  LDG.E R3, desc[UR36][R4.64] ;  /* 0x0000002404037981 */ /* 0x000ea4000c1e1900 */
[--C-:B--2---:R-:W-:Y:S02]  /*7ff0*/  HADD2.F32 R2, -RZ, R3.reuse.H0_H0 ;  /* 0x20000003ff027230 */ /* 0x104fe40000004100 */
[----:B------:R-:W-:Y:S01]  /*8000*/  HADD2.F32 R3, -RZ, R3.H1_H1 ;  /* 0x30000003ff037230 */ /* 0x000fe20000004100 */
[----:B------:R-:W-:Y:S06]  /*8010*/  BRA `(.L_x_26682) ;  /* 0x0000000c00007947 */ /* 0x000fec0003800000 */
.L_x_26687:
        /* <DEDUP_REMOVED lines=12> */
.L_x_26677:
        /* <DEDUP_REMOVED lines=13> */
.L_x_26691:
        /* <DEDUP_REMOVED lines=22> */
.L_x_26690:
        /* <DEDUP_REMOVED lines=26> */
.L_x_26693:
[----:B------:R-:W2:Y:S02]  /*84b0*/  LDG.E.U8 R3, desc[UR36][R4.64] ;  /* 0x0000002404037981 */ /* 0x000ea4000c1e1100 */
[C---:B--2---:R-:W-:Y:S01]  /*84c0*/  SHF.L.U32 R0, R3.reuse, 0x19, RZ ;  /* 0x0000001903007819 */ /* 0x044fe200000006ff */
[----:B------:R-:W-:-:S03]  /*84d0*/  IMAD.SHL.U32 R3, R3, 0x100, RZ ;  /* 0x0000010003037824 */ /* 0x000fc600078e00ff */
[----:B------:R-:W-:Y:S02]  /*84e0*/  ISETP.GE.U32.AND P0, PT, R0, 0x8000000, PT ;  /* 0x080000000000780c */ /* 0x000fe40003f06070 */
[----:B------:R-:W-:-:S11]  /*84f0*/  PRMT R7, R3, 0x9910, RZ ;  /* 0x0000991003077816 */ /* 0x000fd600000000ff */
[----:B------:R-:W-:Y:S02]  /*8500*/  @!P0 LOP3.LUT R2, R3, 0x7f00, RZ, 0xc0, !PT ;  /* 0x00007f0003028812 */ /* 0x000fe400078ec0ff */
[----:B------:R-:W-:Y:S02]  /*8510*/  @P0 LEA.HI R0, R0, 0x70000000, RZ, 0x1c ;  /* 0x7000000000000811 */ /* 0x000fe400078fe0ff */
[----:B------:R-:W-:Y:S02]  /*8520*/  @!P0 LOP3.LUT R2, R2, 0x3f000000, RZ, 0xfc, !PT ;  /* 0x3f00000002028812 */ /* 0x000fe400078efcff */
[----:B------:R-:W-:Y:S01]  /*8530*/  MOV R3, RZ ;  /* 0x000000ff00037202 */ /* 0x000fe20000000f00 */
[----:B------:R-:W-:Y:S02]  /*8540*/  @P0 FMUL.FTZ R0, R0, 1.9259299443872358531e-34 ;  /* 0x0780000000000820 */ /* 0x000fe40000410000 */
[----:B------:R-:W-:-:S05]  /*8550*/  @!P0 FADD.FTZ R0, R2, -0.5 ;  /* 0xbf00000002008421 */ /* 0x000fca0000010000 */
[----:B------:R-:W-:Y:S01]  /*8560*/  LOP3.LUT R2, R0, 0x80000000, R7, 0xf8, !PT ;  /* 0x8000000000027812 */ /* 0x000fe200078ef807 */
[----:B------:R-:W-:Y:S06]  /*8570*/  BRA `(.L_x_26682) ;  /* 0x0000000400a87947 */ /* 0x000fec0003800000 */
.L_x_26692:
[----:B------:R-:W2:Y:S01]  /*8580*/  LDG.E.U16 R2, desc[UR36][R4.64] ;  /* 0x0000002404027981 */ /* 0x000ea2000c1e1500 */
[----:B------:R-:W-:Y:S01]  /*8590*/  IMAD.MOV.U32 R3, RZ, RZ, RZ ;  /* 0x000000ffff037224 */ /* 0x000fe200078e00ff */
[----:B--2---:R-:W-:Y:S01]  /*85a0*/  SHF.L.U32 R2, R2, 0x10, RZ ;  /* 0x0000001002027819 */ /* 0x004fe200000006ff */
[----:B------:R-:W-:Y:S06]  /*85b0*/  BRA `(.L_x_26682) ;  /* 0x0000000400987947 */ /* 0x000fec0003800000 */
.L_x_26689:
        /* <DEDUP_REMOVED lines=12> */
.L_x_26696:
        /* <DEDUP_REMOVED lines=20> */
.L_x_26698:
[----:B------:R-:W-:Y:S05]  /*87c0*/  BSYNC.RECONVERGENT B0 ;  /* 0x0000000000007941 */ /* 0x000fea0003800200 */
.L_x_26697:
[----:B------:R-:W-:Y:S01]  /*87d0*/  IMAD.SHL.U32 R0, R0, 0x100000, RZ ;  /* 0x0010000000007824 */ /* 0x000fe200078e00ff */
[----:B------:R-:W-:-:S04]  /*87e0*/  LEA R2, R2, 0x3b800000, 0x17 ;  /* 0x3b80000002027811 */ /* 0x000fc800078eb8ff */
[----:B------:R-:W-:Y:S01]  /*87f0*/  LOP3.LUT R2, R2, R0, R9, 0xfe, !PT ;  /* 0x0000000002027212 */ /* 0x000fe200078efe09 */
[----:B------:R-:W-:Y:S06]  /*8800*/  BRA `(.L_x_26682) ;  /* 0x0000000400047947 */ /* 0x000fec0003800000 */
.L_x_26695:
        /* <DEDUP_REMOVED lines=20> */
.L_x_26700:
[----:B------:R-:W-:Y:S05]  /*8950*/  BSYNC.RECONVERGENT B0 ;  /* 0x0000000000007941 */ /* 0x000fea0003800200 */
.L_x_26699:
[----:B------:R-:W-:Y:S01]  /*8960*/  IMAD.SHL.U32 R0, R0, 0x200000, RZ ;  /* 0x0020000000007824 */ /* 0x000fe200078e00ff */
[----:B------:R-:W-:-:S04]  /*8970*/  LEA R2, R2, 0x37800000, 0x17 ;  /* 0x3780000002027811 */ /* 0x000fc800078eb8ff */
[----:B------:R-:W-:Y:S01]  /*8980*/  LOP3.LUT R2, R2, R0, R9, 0xfe, !PT ;  /* 0x0000000002027212 */ /* 0x000fe200078efe09 */
[----:B------:R-:W-:Y:S06]  /*8990*/  BRA `(.L_x_26682) ;  /* 0x0000000000a07947 */ /* 0x000fec0003800000 */
.L_x_26694:
        /* <DEDUP_REMOVED lines=12> */
[----:B------:R-:W-:Y:S01]  /*8a60*/  @!P0 MOV R2, 0x7f800001 ;  /* 0x7f80000100028802 */ /* 0x000fe20000000f00 */
[----:B------:R-:W-:Y:S01]  /*8a70*/  @P0 IMAD.SHL.U32 R2, R4, 0x800000, RZ ;  /* 0x0080000004020824 */ /* 0x000fe200078e00ff */
[----:B------:R-:W-:Y:S06]  /*8a80*/  BRA `(.L_x_26682) ;  /* 0x0000000000647947 */ /* 0x000fec0003800000 */
.L_x_26681:
        /* <DEDUP_REMOVED lines=16> */
.L_x_26703:
[----:B------:R-:W-:Y:S01]  /*8b90*/  CS2R R2, SRZ ;  /* 0x0000000000027805 */ /* 0x000fe2000001ff00 */
[----:B------:R-:W-:Y:S06]  /*8ba0*/  BRA `(.L_x_26682) ;  /* 0x00000000001c7947 */ /* 0x000fec0003800000 */
.L_x_26702:
[----:B------:R-:W2:Y:S01]  /*8bb0*/  LDG.E.64 R4, desc[UR36][R4.64] ;  /* 0x0000002404047981 */ /* 0x000ea2000c1e1b00 */
[----:B------:R-:W-:Y:S01]  /*8bc0*/  IMAD.MOV.U32 R3, RZ, RZ, RZ ;  /* 0x000000ffff037224 */ /* 0x000fe200078e00ff */
[----:B--2---:R4:W0:Y:S02]  /*8bd0*/  I2F.U64 R2, R4 ;  /* 0x0000000400027312 */ /* 0x0048240000301000 */
[----:B0---4-:R-:W-:Y:S05]  /*8be0*/  BRA `(.L_x_26682) ;  /* 0x00000000000c7947 */ /* 0x011fea0003800000 */
.L_x_26701:
[----:B------:R-:W2:Y:S01]  /*8bf0*/  LDG.E R2, desc[UR36][R4.64] ;  /* 0x0000002404027981 */ /* 0x000ea2000c1e1900 */
[----:B------:R-:W-:Y:S01]  /*8c00*/  HFMA2 R3, -RZ, RZ, 0, 0 ;  /* 0x00000000ff037431 */ /* 0x000fe200000001ff */
[----:B--2---:R-:W-:-:S07]  /*8c10*/  I2FP.F32.U32 R2, R2 ;  /* 0x0000000200027245 */ /* 0x004fce0000201000 */
.L_x_26682:
[----:B------:R-:W-:Y:S05]  /*8c20*/  BSYNC.RECONVERGENT B6 ;  /* 0x0000000000067941 */ /* 0x000fea0003800200 */
.L_x_26676:
[C---:B01---5:R-:W-:Y:S01]  /*8c30*/  FMUL.FTZ R6, R2.reuse, 1.4426950216293334961 ;  /* 0x3fb8aa3b02067820 */ /* 0x063fe20000410000 */
[----:B------:R-:W-:Y:S01]  /*8c40*/  FSETP.GEU.FTZ.AND P0, PT, |R2|, 0.40999999642372131348, PT ;  /* 0x3ed1eb850200780b */ /* 0x000fe20003f1e200 */
[----:B------:R-:W-:Y:S02]  /*8c50*/  IMAD.MOV.U32 R7, RZ, RZ, 0x3ab5ebe6 ;  /* 0x3ab5ebe6ff077424 */ /* 0x000fe400078e00ff */
[----:B------:R-:W-:Y:S01]  /*8c60*/  FMUL.RZ R11, R3, 0.15915493667125701904 ;  /* 0x3e22f983030b7820 */ /* 0x000fe2000040c000 */
[----:B------:R-:W2:Y:S01]  /*8c70*/  FRND R0, R6 ;  /* 0x0000000600007307 */ /* 0x000ea20000201000 */
[----:B------:R-:W0:Y:S01]  /*8c80*/  LDCU.64 UR6, c[0x0][0x580] ;  /* 0x0000b000ff0677ac */ /* 0x000e220008000a00 */
[----:B------:R-:W-:-:S06]  /*8c90*/  UPRMT UR4, UR42, 0x9910, URZ ;  /* 0x000099102a047896 */ /* 0x000fcc00080000ff */
[----:B------:R-:W-:Y:S01]  /*8ca0*/  MUFU.COS R10, R11 ;  /* 0x0000000b000a7308 */ /* 0x000fe20000000000 */
[----:B------:R-:W-:Y:S01]  /*8cb0*/  UISETP.GT.AND UP0, UPT, UR4, 0x9, UPT ;  /* 0x000000090400788c */ /* 0x000fe2000bf04270 */
[----:B--23--:R-:W-:-:S06]  /*8cc0*/  FSEL R5, R0, RZ, P0 ;  /* 0x000000ff00057208 */ /* 0x00cfcc0000000000 */
        /* <DEDUP_REMOVED lines=11> */
[----:B------:R-:W1:Y:S01]  /*8d80*/  MUFU.EX2 R8, R5 ;  /* 0x0000000500087308 */ /* 0x000e620000000800 */
[----:B------:R-:W-:-:S04]  /*8d90*/  FFMA.FTZ R7, R4, R7, 0.041667830199003219604 ;  /* 0x3d2aabe304077423 */ /* 0x000fc80000010007 */
[C---:B------:R-:W-:Y:S01]  /*8da0*/  FFMA.FTZ R7, R4.reuse, R7, 0.16666397452354431152 ;  /* 0x3e2aa9f604077423 */ /* 0x040fe20000010007 */
[----:B------:R-:W2:Y:S03]  /*8db0*/  MUFU.SIN R0, R0 ;  /* 0x0000000000007308 */ /* 0x000ea60000000400 */
[----:B------:R-:W-:-:S04]  /*8dc0*/  FFMA.FTZ R7, R4, R7, 0.49999994039535522461 ;  /* 0x3efffffe04077423 */ /* 0x000fc80000010007 */
[----:B------:R-:W-:-:S04]  /*8dd0*/  FMUL.FTZ R7, R4, R7 ;  /* 0x0000000704077220 */ /* 0x000fc80000410000 */
[----:B------:R-:W-:Y:S01]  /*8de0*/  FFMA.FTZ R7, R4, R7, R4 ;  /* 0x0000000704077223 */ /* 0x000fe20000010004 */
[----:B-1----:R-:W-:-:S04]  /*8df0*/  FADD.FTZ R4, R8, -1 ;  /* 0xbf80000008047421 */ /* 0x002fc80000010000 */
[----:B------:R-:W-:Y:S01]  /*8e00*/  FFMA.FTZ R4, R7, R8, R4 ;  /* 0x0000000807047223 */ /* 0x000fe20000010004 */
[----:B--2---:R-:W-:-:S03]  /*8e10*/  FADD.FTZ R3, R0, R0 ;  /* 0x0000000000037221 */ /* 0x004fc60000010000 */
[----:B------:R-:W-:Y:S01]  /*8e20*/  @!P1 FADD.FTZ R4, R4, R4 ;  /* 0x0000000404049221 */ /* 0x000fe20000010000 */
[----:B------:R-:W-:Y:S01]  /*8e30*/  FSETP.GT.FTZ.AND P1, PT, R5, 128, PT ;  /* 0x430000000500780b */ /* 0x000fe20003f34000 */
[----:B------:R-:W-:Y:S01]  /*8e40*/  FMUL.FTZ R0, R0, R3 ;  /* 0x0000000300007220 */ /* 0x000fe20000410000 */
[----:B------:R-:W-:Y:S02]  /*8e50*/  FMUL.FTZ R3, R6, R9 ;  /* 0x0000000906037220 */ /* 0x000fe40000410000 */
[----:B------:R-:W-:-:S04]  /*8e60*/  FSEL R4, R4, +INF , !P1 ;  /* 0x7f80000004047808 */ /* 0x000fc80004800000 */
[----:B------:R-:W-:Y:S01]  /*8e70*/  FSEL R7, R4, -1, P2 ;  /* 0xbf80000004077808 */ /* 0x000fe20001000000 */
[----:B------:R-:W-:Y:S01]  /*8e80*/  @!P0 FADD.FTZ R7, R2, R2 ;  /* 0x0000000202078221 */ /* 0x000fe20000010000 */
[----:B0-----:R-:W-:-:S03]  /*8e90*/  IADD3 R4, P1, PT, R16, UR6, RZ ;  /* 0x0000000610047c10 */ /* 0x001fc6000ff3e0ff */
        /* <DEDUP_REMOVED lines=14> */
.L_x_26707:
[----:B------:R-:W0:Y:S02]  /*8f80*/  F2I.S64.TRUNC R2, R2 ;  /* 0x0000000200027311 */ /* 0x000e24000020d900 */
[----:B0-----:R-:W-:-:S05]  /*8f90*/  IMAD.MOV.U32 R7, RZ, RZ, R2 ;  /* 0x000000ffff077224 */ /* 0x001fca00078e0002 */
[----:B------:R0:W-:Y:S01]  /*8fa0*/  STG.E.U8 desc[UR36][R4.64], R7 ;  /* 0x0000000704007986 */ /* 0x0001e2000c101124 */
[----:B------:R-:W-:Y:S05]  /*8fb0*/  BRA `(.L_x_26709) ;  /* 0x0000000c003c7947 */ /* 0x000fea0003800000 */
.L_x_26706:
        /* <DEDUP_REMOVED lines=9> */
.L_x_26711:
[----:B------:R-:W0:Y:S02]  /*9050*/  F2I.FTZ.TRUNC.NTZ R3, R2 ;  /* 0x0000000200037305 */ /* 0x000e24000021f100 */
[----:B0-----:R0:W-:Y:S01]  /*9060*/  STG.E desc[UR36][R4.64], R3 ;  /* 0x0000000304007986 */ /* 0x0011e2000c101924 */
[----:B------:R-:W-:Y:S05]  /*9070*/  BRA `(.L_x_26709) ;  /* 0x0000000c000c7947 */ /* 0x000fea0003800000 */
.L_x_26710:
[----:B------:R-:W0:Y:S02]  /*9080*/  F2I.FTZ.TRUNC.NTZ R3, R2 ;  /* 0x0000000200037305 */ /* 0x000e24000021f100 */
[----:B0-----:R0:W-:Y:S01]  /*9090*/  STG.E.U16 desc[UR36][R4.64], R3 ;  /* 0x0000000304007986 */ /* 0x0011e2000c101524 */
[----:B------:R-:W-:Y:S05]  /*90a0*/  BRA `(.L_x_26709) ;  /* 0x0000000c00007947 */ /* 0x000fea0003800000 */
.L_x_26705:
        /* <DEDUP_REMOVED lines=8> */
.L_x_26713:
[----:B------:R-:W-:-:S05]  /*9130*/  F2FP.F16.F32.PACK_AB R2, RZ, R2 ;  /* 0x00000002ff02723e */ /* 0x000fca00000000ff */
[----:B------:R0:W-:Y:S01]  /*9140*/  STG.E.U16 desc[UR36][R4.64], R2 ;  /* 0x0000000204007986 */ /* 0x0001e2000c101524 */
[----:B------:R-:W-:Y:S05]  /*9150*/  BRA `(.L_x_26709) ;  /* 0x0000000800d47947 */ /* 0x000fea0003800000 */
.L_x_26712:
        /* <DEDUP_REMOVED lines=8> */
.L_x_26715:
[----:B------:R-:W-:-:S05]  /*91e0*/  F2FP.F16.F32.PACK_AB R3, R3, R2 ;  /* 0x000000020303723e */ /* 0x000fca00000000ff */
[----:B------:R0:W-:Y:S01]  /*91f0*/  STG.E desc[UR36][R4.64], R3 ;  /* 0x0000000304007986 */ /* 0x0001e2000c101924 */
[----:B------:R-:W-:Y:S05]  /*9200*/  BRA `(.L_x_26709) ;  /* 0x0000000800a87947 */ /* 0x000fea0003800000 */
.L_x_26714:
[----:B------:R-:W-:-:S06]  /*9210*/  FMUL.FTZ R2, R2, 1 ;  /* 0x3f80000002027820 */ /* 0x000fcc0000410000 */
[----:B------:R-:W0:Y:S02]  /*9220*/  F2F.F64.F32 R2, R2 ;  /* 0x0000000200027310 */ /* 0x000e240000201800 */
[----:B0-----:R0:W-:Y:S01]  /*9230*/  STG.E.64 desc[UR36][R4.64], R2 ;  /* 0x0000000204007986 */ /* 0x0011e2000c101b24 */
[----:B------:R-:W-:Y:S05]  /*9240*/  BRA `(.L_x_26709) ;  /* 0x0000000800987947 */ /* 0x000fea0003800000 */
.L_x_26704:
        /* <DEDUP_REMOVED lines=13> */
.L_x_26719:
        /* <DEDUP_REMOVED lines=16> */
.L_x_26722:
[----:B------:R-:W-:-:S04]  /*9420*/  SHF.R.U32.HI R2, RZ, 0x18, R2 ;  /* 0x00000018ff027819 */ /* 0x000fc80000011602 */
[----:B------:R-:W-:-:S04]  /*9430*/  LOP3.LUT R2, R3, 0x80, R2, 0xf8, !PT ;  /* 0x0000008003027812 */ /* 0x000fc800078ef802 */
[----:B------:R-:W-:-:S07]  /*9440*/  PRMT R0, R2, 0x7610, R0 ;  /* 0x0000761002007816 */ /* 0x000fce0000000000 */
.L_x_26721:
[----:B------:R-:W-:Y:S05]  /*9450*/  BSYNC.RECONVERGENT B0 ;  /* 0x0000000000007941 */ /* 0x000fea0003800200 */
.L_x_26720:
[----:B------:R0:W-:Y:S01]  /*9460*/  STG.E.U8 desc[UR36][R4.64], R0 ;  /* 0x0000000004007986 */ /* 0x0001e2000c101124 */
[----:B------:R-:W-:Y:S05]  /*9470*/  BRA `(.L_x_26709) ;  /* 0x00000008000c7947 */ /* 0x000fea0003800000 */
.L_x_26718:
        /* <DEDUP_REMOVED lines=16> */
.L_x_26725:
[----:B------:R-:W-:-:S04]  /*9580*/  SHF.R.U32.HI R2, RZ, 0x18, R2 ;  /* 0x00000018ff027819 */ /* 0x000fc80000011602 */
[----:B------:R-:W-:-:S04]  /*9590*/  LOP3.LUT R3, R3, 0x80, R2, 0xf8, !PT ;  /* 0x0000008003037812 */ /* 0x000fc800078ef802 */
[----:B------:R-:W-:-:S07]  /*95a0*/  PRMT R0, R3, 0x7610, R0 ;  /* 0x0000761003007816 */ /* 0x000fce0000000000 */
.L_x_26724:
[----:B------:R-:W-:Y:S05]  /*95b0*/  BSYNC.RECONVERGENT B0 ;  /* 0x0000000000007941 */ /* 0x000fea0003800200 */
.L_x_26723:
[----:B------:R0:W-:Y:S01]  /*95c0*/  STG.E.U8 desc[UR36][R4.64], R0 ;  /* 0x0000000004007986 */ /* 0x0001e2000c101124 */
[----:B------:R-:W-:Y:S05]  /*95d0*/  BRA `(.L_x_26709) ;  /* 0x0000000400b47947 */ /* 0x000fea0003800000 */
.L_x_26717:
        /* <DEDUP_REMOVED lines=21> */
.L_x_26727:
[----:B------:R-:W0:Y:S02]  /*9730*/  F2I.U64.TRUNC R2, R2 ;  /* 0x0000000200027311 */ /* 0x000e24000020d800 */
[----:B0-----:R0:W-:Y:S01]  /*9740*/  STG.E.64 desc[UR36][R4.64], R2 ;  /* 0x0000000204007986 */ /* 0x0011e2000c101b24 */
[----:B------:R-:W-:Y:S05]  /*9750*/  BRA `(.L_x_26709) ;  /* 0x0000000400547947 */ /* 0x000fea0003800000 */
.L_x_26726:
[----:B------:R-:W0:Y:S02]  /*9760*/  F2I.FTZ.U32.TRUNC.NTZ R3, R2 ;  /* 0x0000000200037305 */ /* 0x000e24000021f000 */
[----:B0-----:R0:W-:Y:S01]  /*9770*/  STG.E desc[UR36][R4.64], R3 ;  /* 0x0000000304007986 */ /* 0x0011e2000c101924 */
[----:B------:R-:W-:Y:S05]  /*9780*/  BRA `(.L_x_26709) ;  /* 0x0000000400487947 */ /* 0x000fea0003800000 */
.L_x_26716:
        /* <DEDUP_REMOVED lines=12> */
.L_x_26729:
        /* <DEDUP_REMOVED lines=10> */
.L_x_26728:
[----:B------:R-:W-:-:S09]  /*98f0*/  UISETP.NE.AND UP0, UPT, UR4, 0xf, UPT ;  /* 0x0000000f0400788c */ /* 0x000fd2000bf05270 */
[----:B------:R-:W-:Y:S05]  /*9900*/  BRA.U !UP0, `(.L_x_26730) ;  /* 0x0000000108e07547 */ /* 0x000fea000b800000 */
[----:B------:R-:W-:-:S09]  /*9910*/  UISETP.NE.AND UP0, UPT, UR4, 0x17, UPT ;  /* 0x000000170400788c */ /* 0x000fd2000bf05270 */
[----:B------:R-:W-:Y:S05]  /*9920*/  BRA.U !UP0, `(.L_x_26731) ;  /* 0x00000001088c7547 */ /* 0x000fea000b800000 */
[----:B------:R-:W-:-:S09]  /*9930*/  UISETP.NE.AND UP0, UPT, UR4, 0x18, UPT ;  /* 0x000000180400788c */ /* 0x000fd2000bf05270 */
[----:B------:R-:W-:Y:S05]  /*9940*/  BRA.U !UP0, `(.L_x_26732) ;  /* 0x0000000108447547 */ /* 0x000fea000b800000 */
.L_x_26708:
        /* <DEDUP_REMOVED lines=16> */
.L_x_26733:
[----:B------:R-:W-:Y:S05]  /*9a50*/  BRA `(.L_x_26709) ;  /* 0x0000000000947947 */ /* 0x000fea0003800000 */
.L_x_26732:
        /* <DEDUP_REMOVED lines=12> */
.L_x_26735:
[----:B------:R-:W-:Y:S05]  /*9b20*/  BSYNC.RECONVERGENT B0 ;  /* 0x0000000000007941 */ /* 0x000fea0003800200 */
.L_x_26734:
[----:B------:R-:W-:-:S05]  /*9b30*/  LOP3.LUT R3, R0, 0x80, R7, 0xf8, !PT ;  /* 0x0000008000037812 */ /* 0x000fca00078ef807 */
[----:B------:R2:W-:Y:S01]  /*9b40*/  STG.E.U8 desc[UR36][R4.64], R3 ;  /* 0x0000000304007986 */ /* 0x0005e2000c101124 */
[----:B------:R-:W-:Y:S05]  /*9b50*/  BRA `(.L_x_26709) ;  /* 0x0000000000547947 */ /* 0x000fea0003800000 */
.L_x_26731:
        /* <DEDUP_REMOVED lines=11> */
.L_x_26737:
[----:B------:R-:W-:Y:S01]  /*9c10*/  HFMA2 R0, -RZ, RZ, 0, 7.569789886474609375e-06 ;  /* 0x0000007fff007431 */ /* 0x000fe200000001ff */
[----:B------:R-:W-:-:S04]  /*9c20*/  ISETP.GT.U32.AND P0, PT, R6, 0x7f800000, PT ;  /* 0x7f8000000600780c */ /* 0x000fc80003f04070 */
[----:B------:R-:W-:-:S09]  /*9c30*/  SEL R0, R0, 0x7c, P0 ;  /* 0x0000007c00007807 */ /* 0x000fd20000000000 */
.L_x_26738:
[----:B------:R-:W-:Y:S05]  /*9c40*/  BSYNC.RECONVERGENT B0 ;  /* 0x0000000000007941 */ /* 0x000fea0003800200 */
.L_x_26736:
[----:B------:R-:W-:-:S04]  /*9c50*/  SHF.R.U32.HI R3, RZ, 0x18, R2 ;  /* 0x00000018ff037819 */ /* 0x000fc80000011602 */
[----:B------:R-:W-:-:S05]  /*9c60*/  LOP3.LUT R3, R0, 0x80, R3, 0xf8, !PT ;  /* 0x0000008000037812 */ /* 0x000fca00078ef803 */
[----:B------:R1:W-:Y:S01]  /*9c70*/  STG.E.U8 desc[UR36][R4.64], R3 ;  /* 0x0000000304007986 */ /* 0x0003e2000c101124 */
[----:B------:R-:W-:Y:S05]  /*9c80*/  BRA `(.L_x_26709) ;  /* 0x0000000000087947 */ /* 0x000fea0003800000 */
.L_x_26730:
[----:B------:R-:W-:-:S05]  /*9c90*/  F2FP.BF16.F32.PACK_AB R2, RZ, R2 ;  /* 0x00000002ff02723e */ /* 0x000fca00000010ff */
[----:B------:R0:W-:Y:S02]  /*9ca0*/  STG.E.U16 desc[UR36][R4.64], R2 ;  /* 0x0000000204007986 */ /* 0x0001e4000c101524 */
.L_x_26709:
[----:B------:R-:W-:-:S07]  /*9cb0*/  VIADD R17, R17, 0x80 ;  /* 0x0000008011117836 */ /* 0x000fce0000000000 */
.L_x_26674:
[----:B------:R-:W-:Y:S05]  /*9cc0*/  BSYNC.RECONVERGENT B7 ;  /* 0x0000000000077941 */ /* 0x000fea0003800200 */
.L_x_26673:
        /* <DEDUP_REMOVED lines=306> */
.L_x_26739:
        /* <DEDUP_REMOVED lines=21> */
.L_x_26744:
[----:B------:R-:W2:Y:S01]  /*b140*/  LDG.E.U8 R2, desc[UR36][R4.64] ;  /* 0x0000002404027981 */ /* 0x000ea2000c1e1100 */
[----:B------:R-:W-:Y:S01]  /*b150*/  IMAD.MOV.U32 R3, RZ, RZ, RZ ;  /* 0x000000ffff037224 */ /* 0x000fe200078e00ff */
[----:B--2---:R-:W-:Y:S01]  /*b160*/  I2FP.F32.U32 R2, R2 ;  /* 0x0000000200027245 */ /* 0x004fe20000201000 */
[----:B------:R-:W-:Y:S06]  /*b170*/  BRA `(.L_x_26746) ;  /* 0x0000000c00ac7947 */ /* 0x000fec0003800000 */
.L_x_26743:
[----:B------:R-:W-:-:S09]  /*b180*/  UISETP.NE.AND UP0, UPT, UR4, 0x2, UPT ;  /* 0x000000020400788c */ /* 0x000fd2000bf05270 */
[----:B------:R-:W-:Y:S05]  /*b190*/  BRA.U !UP0, `(.L_x_26747) ;  /* 0x0000000108307547 */ /* 0x000fea000b800000 */
[----:B------:R-:W-:-:S09]  /*b1a0*/  UISETP.NE.AND UP0, UPT, UR4, 0x3, UPT ;  /* 0x000000030400788c */ /* 0x000fd2000bf05270 */
[----:B------:R-:W-:Y:S05]  /*b1b0*/  BRA.U !UP0, `(.L_x_26748) ;  /* 0x0000000108187547 */ /* 0x000fea000b800000 */
[----:B------:R-:W-:-:S09]  /*b1c0*/  UISETP.NE.AND UP0, UPT, UR4, 0x4, UPT ;  /* 0x000000040400788c */ /* 0x000fd2000bf05270 */
[----:B------:R-:W-:Y:S05]  /*b1d0*/  BRA.U UP0, `(.L_x_26745) ;  /* 0x0000000d00307547 */ /* 0x000fea000b800000 */
[----:B------:R-:W2:Y:S01]  /*b1e0*/  LDG.E.64 R4, desc[UR36][R4.64] ;  /* 0x0000002404047981 */ /* 0x000ea2000c1e1b00 */
[----:B------:R-:W-:Y:S01]  /*b1f0*/  HFMA2 R3, -RZ, RZ, 0, 0 ;  /* 0x00000000ff037431 */ /* 0x000fe200000001ff */
[----:B--2---:R3:W4:Y:S02]  /*b200*/  I2F.S64 R2, R4 ;  /* 0x0000000400027312 */ /* 0x0047240000301400 */
[----:B---34-:R-:W-:Y:S05]  /*b210*/  BRA `(.L_x_26746) ;  /* 0x0000000c00847947 */ /* 0x018fea0003800000 */
.L_x_26748:
[----:B------:R-:W2:Y:S01]  /*b220*/  LDG.E R2, desc[UR36][R4.64] ;  /* 0x0000002404027981 */ /* 0x000ea2000c1e1900 */
[----:B------:R-:W-:Y:S01]  /*b230*/  IMAD.MOV.U32 R3, RZ, RZ, RZ ;  /* 0x000000ffff037224 */ /* 0x000fe200078e00ff */
[----:B--2---:R-:W-:Y:S01]  /*b240*/  I2FP.F32.S32 R2, R2 ;  /* 0x0000000200027245 */ /* 0x004fe20000201400 */
[----:B------:R-:W-:Y:S06]  /*b250*/  BRA `(.L_x_26746) ;  /* 0x0000000c00747947 */ /* 0x000fec0003800000 */
.L_x_26747:
[----:B------:R-:W2:Y:S01]  /*b260*/  LDG.E.U16 R2, desc[UR36][R4.64] ;  /* 0x0000002404027981 */ /* 0x000ea2000c1e1500 */
[----:B------:R-:W-:Y:S01]  /*b270*/  MOV R3, RZ ;  /* 0x000000ff00037202 */ /* 0x000fe20000000f00 */
[----:B--2---:R-:W3:Y:S01]  /*b280*/  I2F.S16 R2, R2 ;  /* 0x0000000200027306 */ /* 0x004ee20000101400 */
[----:B------:R-:W-:Y:S05]  /*b290*/  BRA `(.L_x_26746) ;  /* 0x0000000c00647947 */ /* 0x000fea0003800000 */
.L_x_26742:
        /* <DEDUP_REMOVED lines=9> */
.L_x_26750:
[----:B------:R-:W2:Y:S01]  /*b330*/  LDG.E.U16 R2, desc[UR36][R4.64] ;  /* 0x0000002404027981 */ /* 0x000ea2000c1e1500 */
[----:B------:R-:W-:Y:S02]  /*b340*/  HFMA2 R3, -RZ, RZ, 0, 0 ;  /* 0x00000000ff037431 */ /* 0x000fe400000001ff */
[----:B--2---:R-:W-:Y:S01]  /*b350*/  HADD2.F32 R2, -RZ, R2.H0_H0 ;  /* 0x20000002ff027230 */ /* 0x004fe20000004100 */
[----:B------:R-:W-:Y:S06]  /*b360*/  BRA `(.L_x_26746) ;  /* 0x0000000c00307947 */ /* 0x000fec0003800000 */
.L_x_26749:
        /* <DEDUP_REMOVED lines=8> */
.L_x_26752:
[----:B------:R-:W2:Y:S02]  /*b3f0*/  LDG.E R3, desc[UR36][R4.64] ;  /* 0x0000002404037981 */ /* 0x000ea4000c1e1900 */
[--C-:B--2---:R-:W-:Y:S02]  /*b400*/  HADD2.F32 R2, -RZ, R3.reuse.H0_H0 ;  /* 0x20000003ff027230 */ /* 0x104fe40000004100 */
[----:B------:R-:W-:Y:S01]  /*b410*/  HADD2.F32 R3, -RZ, R3.H1_H1 ;  /* 0x30000003ff037230 */ /* 0x000fe20000004100 */
[----:B------:R-:W-:Y:S06]  /*b420*/  BRA `(.L_x_26746) ;  /* 0x0000000c00007947 */ /* 0x000fec0003800000 */
.L_x_26751:
        /* <DEDUP_REMOVED lines=12> */
.L_x_26741:
        /* <DEDUP_REMOVED lines=13> */
.L_x_26755:
        /* <DEDUP_REMOVED lines=22> */
.L_x_26754:
        /* <DEDUP_REMOVED lines=26> */
.L_x_26757:
        /* <DEDUP_REMOVED lines=13> */
.L_x_26756:
[----:B------:R-:W2:Y:S01]  /*b990*/  LDG.E.U16 R2, desc[UR36][R4.64] ;  /* 0x0000002404027981 */ /* 0x000ea2000c1e1500 */
[----:B------:R-:W-:Y:S01]  /*b9a0*/  MOV R3, RZ ;  /* 0x000000ff00037202 */ /* 0x000fe20000000f00 */
[----:B--2---:R-:W-:Y:S01]  /*b9b0*/  IMAD.U32 R2, R2, 0x10000, RZ ;  /* 0x0001000002027824 */ /* 0x004fe200078e00ff */
[----:B------:R-:W-:Y:S06]  /*b9c0*/  BRA `(.L_x_26746) ;  /* 0x0000000400987947 */ /* 0x000fec0003800000 */
.L_x_26753:
        /* <DEDUP_REMOVED lines=12> */
.L_x_26760:
        /* <DEDUP_REMOVED lines=20> */
.L_x_26762:
[----:B------:R-:W-:Y:S05]  /*bbd0*/  BSYNC.RECONVERGENT B0 ;  /* 0x0000000000007941 */ /* 0x000fea0003800200 */
.L_x_26761:
[----:B------:R-:W-:Y:S02]  /*bbe0*/  SHF.L.U32 R0, R0, 0x14, RZ ;  /* 0x0000001400007819 */ /* 0x000fe400000006ff */
[----:B------:R-:W-:-:S04]  /*bbf0*/  LEA R2, R2, 0x3b800000, 0x17 ;  /* 0x3b80000002027811 */ /* 0x000fc800078eb8ff */
[----:B------:R-:W-:Y:S01]  /*bc00*/  LOP3.LUT R2, R2, R0, R9, 0xfe, !PT ;  /* 0x0000000002027212 */ /* 0x000fe200078efe09 */
[----:B------:R-:W-:Y:S06]  /*bc10*/  BRA `(.L_x_26746) ;  /* 0x0000000400047947 */ /* 0x000fec0003800000 */
.L_x_26759:
        /* <DEDUP_REMOVED lines=20> */
.L_x_26764:
[----:B------:R-:W-:Y:S05]  /*bd60*/  BSYNC.RECONVERGENT B0 ;  /* 0x0000000000007941 */ /* 0x000fea0003800200 */
.L_x_26763:
[----:B------:R-:W-:Y:S02]  /*bd70*/  SHF.L.U32 R0, R0, 0x15, RZ ;  /* 0x0000001500007819 */ /* 0x000fe400000006ff */
[----:B------:R-:W-:-:S04]  /*bd80*/  LEA R2, R2, 0x37800000, 0x17 ;  /* 0x3780000002027811 */ /* 0x000fc800078eb8ff */
[----:B------:R-:W-:Y:S01]  /*bd90*/  LOP3.LUT R2, R2, R0, R9, 0xfe, !PT ;  /* 0x0000000002027212 */ /* 0x000fe200078efe09 */
[----:B------:R-:W-:Y:S06]  /*bda0*/  BRA `(.L_x_26746) ;  /* 0x0000000000a07947 */ /* 0x000fec0003800000 */
.L_x_26758:
[----:B------:R-:W-:-:S09]  /*bdb0*/  UISETP.NE.AND UP0, UPT, UR4, 0x1c, UPT ;  /* 0x0000001c0400788c */ /* 0x000fd2000bf05270 */
[----:B------:R-:W-:Y:S05]  /*bdc0*/  BRA.U !UP0, `(.L_x_26765) ;  /* 0x00000001088c7547 */ /* 0x000fea000b800000 */
[----:B------:R-:W-:-:S09]  /*bdd0*/  UISETP.NE.AND UP0, UPT, UR4, 0x1d, UPT ;  /* 0x0000001d0400788c */ /* 0x000fd2000bf05270 */
[----:B------:R-:W-:Y:S05]  /*bde0*/  BRA.U !UP0, `(.L_x_26766) ;  /* 0x0000000108747547 */ /* 0x000fea000b800000 */
[----:B------:R-:W-:-:S09]  /*bdf0*/  UISETP.NE.AND UP0, UPT, UR4, 0x2c, UPT ;  /* 0x0000002c0400788c */ /* 0x000fd2000bf05270 */
[----:B------:R-:W-:Y:S05]  /*be00*/  BRA.U UP0, `(.L_x_26745) ;  /* 0x0000000100247547 */ /* 0x000fea000b800000 */
[----:B------:R-:W2:Y:S01]  /*be10*/  LDG.E.U8 R4, desc[UR36][R4.64] ;  /* 0x0000002404047981 */ /* 0x000ea2000c1e1100 */
[----:B------:R-:W-:Y:S01]  /*be20*/  IMAD.MOV.U32 R3, RZ, RZ, RZ ;  /* 0x000000ffff037224 */ /* 0x000fe200078e00ff */
[----:B------:R-:W-:Y:S02]  /*be30*/  MOV R2, 0x400000 ;  /* 0x0040000000027802 */ /* 0x000fe40000000f00 */
[----:B--2---:R-:W-:-:S13]  /*be40*/  ISETP.NE.AND P0, PT, R4, RZ, PT ;  /* 0x000000ff0400720c */ /* 0x004fda0003f05270 */
[----:B------:R-:W-:Y:S05]  /*be50*/  @!P0 BRA `(.L_x_26746) ;  /* 0x0000000000748947 */ /* 0x000fea0003800000 */
[----:B------:R-:W-:-:S13]  /*be60*/  ISETP.NE.AND P0, PT, R4, 0xff, PT ;  /* 0x000000ff0400780c */ /* 0x000fda0003f05270 */
[----:B------:R-:W-:Y:S01]  /*be70*/  @!P0 IMAD.MOV.U32 R2, RZ, RZ, 0x7f800001 ;  /* 0x7f800001ff028424 */ /* 0x000fe200078e00ff */
[----:B------:R-:W-:Y:S01]  /*be80*/  @P0 SHF.L.U32 R2, R4, 0x17, RZ ;  /* 0x0000001704020819 */ /* 0x000fe200000006ff */
[----:B------:R-:W-:Y:S06]  /*be90*/  BRA `(.L_x_26746) ;  /* 0x0000000000647947 */ /* 0x000fec0003800000 */
.L_x_26745:
        /* <DEDUP_REMOVED lines=16> */
.L_x_26767:
[----:B------:R-:W-:Y:S01]  /*bfa0*/  CS2R R2, SRZ ;  /* 0x0000000000027805 */ /* 0x000fe2000001ff00 */
[----:B------:R-:W-:Y:S06]  /*bfb0*/  BRA `(.L_x_26746) ;  /* 0x00000000001c7947 */ /* 0x000fec0003800000 */
.L_x_26766:
[----:B------:R-:W2:Y:S01]  /*bfc0*/  LDG.E.64 R4, desc[UR36][R4.64] ;  /* 0x0000002404047981 */ /* 0x000ea2000c1e1b00 */
[----:B------:R-:W-:Y:S01]  /*bfd0*/  MOV R3, RZ ;  /* 0x000000ff00037202 */ /* 0x000fe20000000f00 */
[----:B--2---:R0:W1:Y:S02]  /*bfe0*/  I2F.U64 R2, R4 ;  /* 0x0000000400027312 */ /* 0x0040640000301000 */
[----:B01----:R-:W-:Y:S05]  /*bff0*/  BRA `(.L_x_26746) ;  /* 0x00000000000c7947 */ /* 0x003fea0003800000 */
.L_x_26765:
[----:B------:R-:W2:Y:S01]  /*c000*/  LDG.E R2, desc[UR36][R4.64] ;  /* 0x0000002404027981 */ /* 0x000ea2000c1e1900 */
[----:B------:R-:W-:Y:S01]  /*c010*/  IMAD.MOV.U32 R3, RZ, RZ, RZ ;  /* 0x000000ffff037224 */ /* 0x000fe200078e00ff */
[----:B--2---:R-:W-:-:S07]  /*c020*/  I2FP.F32.U32 R2, R2 ;  /* 0x0000000200027245 */ /* 0x004fce0000201000 */
.L_x_26746:
[----:B------:R-:W-:Y:S05]  /*c030*/  BSYNC.RECONVERGENT B6 ;  /* 0x0000000000067941 */ /* 0x000fea0003800200 */
.L_x_26740:
[C---:B0123-5:R-:W-:Y:S01]  /*c040*/  FMUL.FTZ R4, R2.reuse, 1.4426950216293334961 ;  /* 0x3fb8aa3b02047820 */ /* 0x06ffe20000410000 */
[----:B------:R-:W-:Y:S01]  /*c050*/  FSETP.GEU.FTZ.AND P0, PT, |R2|, 0.40999999642372131348, PT ;  /* 0x3ed1eb850200780b */ /* 0x000fe20003f1e200 */
[----:B------:R-:W-:Y:S02]  /*c060*/  HFMA2 R7, -RZ, RZ, 0.83837890625, -4044 ;  /* 0x3ab5ebe6ff077431 */ /* 0x000fe400000001ff */
[----:B------:R-:W-:Y:S01]  /*c070*/  FMUL.RZ R10, R3, 0.15915493667125701904 ;  /* 0x3e22f983030a7820 */ /* 0x000fe2000040c000 */
[----:B------:R-:W0:Y:S01]  /*c080*/  FRND R0, R4 ;  /* 0x0000000400007307 */ /* 0x000e220000201000 */
[----:B------:R-:W-:-:S04]  /*c090*/  UPRMT UR4, UR42, 0x9910, URZ ;  /* 0x000099102a047896 */ /* 0x000fc800080000ff */
[----:B------:R-:W-:-:S03]  /*c0a0*/  UISETP.GT.AND UP0, UPT, UR4, 0x9, UPT ;  /* 0x000000090400788c */ /* 0x000fc6000bf04270 */
[----:B------:R-:W-:Y:S01]  /*c0b0*/  MUFU.COS R9, R10 ;  /* 0x0000000a00097308 */ /* 0x000fe20000000000 */
[----:B0-----:R-:W-:-:S07]  /*c0c0*/  FSEL R5, R0, RZ, P0 ;  /* 0x000000ff00057208 */ /* 0x001fce0000000000 */
[----:B------:R-:W-:Y:S01]  /*c0d0*/  MUFU.EX2 R4, R4 ;  /* 0x0000000400047308 */ /* 0x000fe20000000800 */
[----:B------:R-:W-:Y:S02]  /*c0e0*/  FSETP.NEU.FTZ.AND P0, PT, R2, RZ, PT ;  /* 0x000000ff0200720b */ /* 0x000fe40003f1d000 */
[C---:B------:R-:W-:Y:S01]  /*c0f0*/  FSETP.NEU.FTZ.AND P1, PT, R5.reuse, 128, PT ;  /* 0x430000000500780b */ /* 0x040fe20003f3d000 */
[----:B------:R-:W-:-:S04]  /*c100*/  FFMA.FTZ R0, R5, -0.693145751953125, R2 ;  /* 0xbf31720005007823 */ /* 0x000fc80000010002 */
[C---:B------:R-:W-:Y:S01]  /*c110*/  FFMA.FTZ R6, R5.reuse, -1.428606765330187045e-06, R0 ;  /* 0xb5bfbe8e05067823 */ /* 0x040fe20000010000 */
[----:B------:R-:W-:Y:S01]  /*c120*/  FSEL R5, R5, 127, P1 ;  /* 0x42fe000005057808 */ /* 0x000fe20000800000 */
[----:B------:R-:W-:Y:S02]  /*c130*/  FMUL.FTZ R0, R3, 0.5 ;  /* 0x3f00000003007820 */ /* 0x000fe40000410000 */
[----:B------:R-:W-:Y:S01]  /*c140*/  FFMA.FTZ R7, R6, R7, 0.0083824126049876213074 ;  /* 0x3c09566306077423 */ /* 0x000fe20000010007 */
[----:B------:R-:W0:Y:S01]  /*c150*/  MUFU.EX2 R8, R5 ;  /* 0x0000000500087308 */ /* 0x000e220000000800 */
[----:B------:R-:W-:Y:S01]  /*c160*/  FMUL.RZ R0, R0, 0.15915493667125701904 ;  /* 0x3e22f98300007820 */ /* 0x000fe2000040c000 */
[----:B------:R-:W-:Y:S01]  /*c170*/  FSETP.GEU.FTZ.AND P2, PT, R5, -25, PT ;  /* 0xc1c800000500780b */ /* 0x000fe20003f5e000 */
[----:B------:R-:W-:-:S04]  /*c180*/  FFMA.FTZ R7, R6, R7, 0.041667830199003219604 ;  /* 0x3d2aabe306077423 */ /* 0x000fc80000010007 */
[C---:B------:R-:W-:Y:S01]  /*c190*/  FFMA.FTZ R7, R6.reuse, R7, 0.16666397452354431152 ;  /* 0x3e2aa9f606077423 */ /* 0x040fe20000010007 */
[----:B------:R-:W1:Y:S03]  /*c1a0*/  MUFU.SIN R0, R0 ;  /* 0x0000000000007308 */ /* 0x000e660000000400 */
[----:B------:R-:W-:-:S04]  /*c1b0*/  FFMA.FTZ R7, R6, R7, 0.49999994039535522461 ;  /* 0x3efffffe06077423 */ /* 0x000fc80000010007 */
[----:B------:R-:W-:-:S04]  /*c1c0*/  FMUL.FTZ R7, R6, R7 ;  /* 0x0000000706077220 */ /* 0x000fc80000410000 */
[----:B------:R-:W-:Y:S01]  /*c1d0*/  FFMA.FTZ R7, R6, R7, R6 ;  /* 0x0000000706077223 */ /* 0x000fe20000010006 */
[----:B0-----:R-:W-:-:S04]  /*c1e0*/  FADD.FTZ R6, R8, -1 ;  /* 0xbf80000008067421 */ /* 0x001fc80000010000 */
[----:B------:R-:W-:Y:S02]  /*c1f0*/  FFMA.FTZ R6, R7, R8, R6 ;  /* 0x0000000807067223 */ /* 0x000fe40000010006 */
[----:B------:R-:W0:Y:S01]  /*c200*/  MUFU.SIN R7, R10 ;  /* 0x0000000a00077308 */ /* 0x000e220000000400 */
[----:B-1----:R-:W-:Y:S01]  /*c210*/  FADD.FTZ R3, R0, R0 ;  /* 0x0000000000037221 */ /* 0x002fe20000010000 */
[----:B------:R-:W-:Y:S01]  /*c220*/  @!P1 FADD.FTZ R6, R6, R6 ;  /* 0x0000000606069221 */ /* 0x000fe20000010000 */
[----:B------:R-:W-:Y:S02]  /*c230*/  FSETP.GT.FTZ.AND P1, PT, R5, 128, PT ;  /* 0x430000000500780b */ /* 0x000fe40003f34000 */
[----:B------:R-:W-:Y:S02]  /*c240*/  FMUL.FTZ R5, R0, R3 ;  /* 0x0000000300057220 */ /* 0x000fe40000410000 */
[----:B------:R-:W-:-:S04]  /*c250*/  FSEL R6, R6, +INF , !P1 ;  /* 0x7f80000006067808 */ /* 0x000fc80004800000 */
[----:B------:R-:W-:Y:S01]  /*c260*/  FSEL R6, R6, -1, P2 ;  /* 0xbf80000006067808 */ /* 0x000fe20001000000 */
[----:B------:R-:W-:-:S04]  /*c270*/  @!P0 FADD.FTZ R6, R2, R2 ;  /* 0x0000000202068221 */ /* 0x000fc80000010000 */
[----:B------:R-:W-:Y:S01]  /*c280*/  FFMA.FTZ R2, R6, R9, -R5 ;  /* 0x0000000906027223 */ /* 0x000fe20000010805 */
[----:B0-----:R-:W-:Y:S01]  /*c290*/  FMUL.FTZ R3, R4, R7 ;  /* 0x0000000704037220 */ /* 0x001fe20000410000 */
        /* <DEDUP_REMOVED lines=12> */
.L_x_26771:
[----:B------:R-:W0:Y:S02]  /*c360*/  F2I.S64.TRUNC R2, R2 ;  /* 0x0000000200027311 */ /* 0x000e24000020d900 */
[----:B0-----:R-:W-:-:S05]  /*c370*/  IMAD.MOV.U32 R5, RZ, RZ, R2 ;  /* 0x000000ffff057224 */ /* 0x001fca00078e0002 */
[----:B------:R-:W-:Y:S01]  /*c380*/  STG.E.U8 desc[UR36][R16.64], R5 ;  /* 0x0000000510007986 */ /* 0x000fe2000c101124 */
[----:B------:R-:W-:Y:S05]  /*c390*/  EXIT ;  /* 0x000000000000794d */ /* 0x000fea0003800000 */
.L_x_26770:
        /* <DEDUP_REMOVED lines=9> */
.L_x_26774:
[----:B------:R-:W0:Y:S02]  /*c430*/  F2I.FTZ.TRUNC.NTZ R3, R2 ;  /* 0x0000000200037305 */ /* 0x000e24000021f100 */
[----:B0-----:R-:W-:Y:S01]  /*c440*/  STG.E desc[UR36][R16.64], R3 ;  /* 0x0000000310007986 */ /* 0x001fe2000c101924 */
[----:B------:R-:W-:Y:S05]  /*c450*/  EXIT ;  /* 0x000000000000794d */ /* 0x000fea0003800000 */
.L_x_26773:
[----:B------:R-:W0:Y:S02]  /*c460*/  F2I.FTZ.TRUNC.NTZ R3, R2 ;  /* 0x0000000200037305 */ /* 0x000e24000021f100 */
[----:B0-----:R-:W-:Y:S01]  /*c470*/  STG.E.U16 desc[UR36][R16.64], R3 ;  /* 0x0000000310007986 */ /* 0x001fe2000c101524 */
[----:B------:R-:W-:Y:S05]  /*c480*/  EXIT ;  /* 0x000000000000794d */ /* 0x000fea0003800000 */
.L_x_26769:
        /* <DEDUP_REMOVED lines=8> */
.L_x_26776:
[----:B------:R-:W-:-:S05]  /*c510*/  F2FP.F16.F32.PACK_AB R2, RZ, R2 ;  /* 0x00000002ff02723e */ /* 0x000fca00000000ff */
[----:B------:R-:W-:Y:S01]  /*c520*/  STG.E.U16 desc[UR36][R16.64], R2 ;  /* 0x0000000210007986 */ /* 0x000fe2000c101524 */
[----:B------:R-:W-:Y:S05]  /*c530*/  EXIT ;  /* 0x000000000000794d */ /* 0x000fea0003800000 */
.L_x_26775:
        /* <DEDUP_REMOVED lines=8> */
.L_x_26778:
[----:B------:R-:W-:-:S05]  /*c5c0*/  F2FP.F16.F32.PACK_AB R3, R3, R2 ;  /* 0x000000020303723e */ /* 0x000fca00000000ff */
[----:B------:R-:W-:Y:S01]  /*c5d0*/  STG.E desc[UR36][R16.64], R3 ;  /* 0x0000000310007986 */ /* 0x000fe2000c101924 */
[----:B------:R-:W-:Y:S05]  /*c5e0*/  EXIT ;  /* 0x000000000000794d */ /* 0x000fea0003800000 */
.L_x_26777:
[----:B------:R-:W-:-:S06]  /*c5f0*/  FMUL.FTZ R2, R2, 1 ;  /* 0x3f80000002027820 */ /* 0x000fcc0000410000 */
[----:B------:R-:W0:Y:S02]  /*c600*/  F2F.F64.F32 R2, R2 ;  /* 0x0000000200027310 */ /* 0x000e240000201800 */
[----:B0-----:R-:W-:Y:S01]  /*c610*/  STG.E.64 desc[UR36][R16.64], R2 ;  /* 0x0000000210007986 */ /* 0x001fe2000c101b24 */
[----:B------:R-:W-:Y:S05]  /*c620*/  EXIT ;  /* 0x000000000000794d */ /* 0x000fea0003800000 */
.L_x_26768:
        /* <DEDUP_REMOVED lines=13> */
.L_x_26782:
        /* <DEDUP_REMOVED lines=16> */
.L_x_26785:
[----:B------:R-:W-:-:S04]  /*c800*/  SHF.R.U32.HI R2, RZ, 0x18, R2 ;  /* 0x00000018ff027819 */ /* 0x000fc80000011602 */
[----:B------:R-:W-:-:S04]  /*c810*/  LOP3.LUT R2, R3, 0x80, R2, 0xf8, !PT ;  /* 0x0000008003027812 */ /* 0x000fc800078ef802 */
[----:B------:R-:W-:-:S07]  /*c820*/  PRMT R8, R2, 0x7610, R8 ;  /* 0x0000761002087816 */ /* 0x000fce0000000008 */
.L_x_26784:
[----:B------:R-:W-:Y:S05]  /*c830*/  BSYNC.RECONVERGENT B0 ;  /* 0x0000000000007941 */ /* 0x000fea0003800200 */
.L_x_26783:
[----:B------:R-:W-:Y:S01]  /*c840*/  STG.E.U8 desc[UR36][R16.64], R8 ;  /* 0x0000000810007986 */ /* 0x000fe2000c101124 */
[----:B------:R-:W-:Y:S05]  /*c850*/  EXIT ;  /* 0x000000000000794d */ /* 0x000fea0003800000 */
.L_x_26781:
        /* <DEDUP_REMOVED lines=16> */
.L_x_26788:
[----:B------:R-:W-:-:S04]  /*c960*/  SHF.R.U32.HI R2, RZ, 0x18, R2 ;  /* 0x00000018ff027819 */ /* 0x000fc80000011602 */
[----:B------:R-:W-:-:S04]  /*c970*/  LOP3.LUT R3, R3, 0x80, R2, 0xf8, !PT ;  /* 0x0000008003037812 */ /* 0x000fc800078ef802 */
[----:B------:R-:W-:-:S07]  /*c980*/  PRMT R8, R3, 0x7610, R8 ;  /* 0x0000761003087816 */ /* 0x000fce0000000008 */
.L_x_26787:
[----:B------:R-:W-:Y:S05]  /*c990*/  BSYNC.RECONVERGENT B0 ;  /* 0x0000000000007941 */ /* 0x000fea0003800200 */
.L_x_26786:
[----:B------:R-:W-:Y:S01]  /*c9a0*/  STG.E.U8 desc[UR36][R16.64], R8 ;  /* 0x0000000810007986 */ /* 0x000fe2000c101124 */
[----:B------:R-:W-:Y:S05]  /*c9b0*/  EXIT ;  /* 0x000000000000794d */ /* 0x000fea0003800000 */
.L_x_26780:
        /* <DEDUP_REMOVED lines=21> */
.L_x_26790:
[----:B------:R-:W0:Y:S02]  /*cb10*/  F2I.U64.TRUNC R2, R2 ;  /* 0x0000000200027311 */ /* 0x000e24000020d800 */
[----:B0-----:R-:W-:Y:S01]  /*cb20*/  STG.E.64 desc[UR36][R16.64], R2 ;  /* 0x0000000210007986 */ /* 0x001fe2000c101b24 */
[----:B------:R-:W-:Y:S05]  /*cb30*/  EXIT ;  /* 0x000000000000794d */ /* 0x000fea0003800000 */
.L_x_26789:
[----:B------:R-:W0:Y:S02]  /*cb40*/  F2I.FTZ.U32.TRUNC.NTZ R3, R2 ;  /* 0x0000000200037305 */ /* 0x000e24000021f000 */
[----:B0-----:R-:W-:Y:S01]  /*cb50*/  STG.E desc[UR36][R16.64], R3 ;  /* 0x0000000310007986 */ /* 0x001fe2000c101924 */
[----:B------:R-:W-:Y:S05]  /*cb60*/  EXIT ;  /* 0x000000000000794d */ /* 0x000fea0003800000 */
.L_x_26779:
        /* <DEDUP_REMOVED lines=12> */
.L_x_26792:
        /* <DEDUP_REMOVED lines=10> */
.L_x_26791:
[----:B------:R-:W-:-:S09]  /*ccd0*/  UISETP.NE.AND UP0, UPT, UR4, 0xf, UPT ;  /* 0x0000000f0400788c */ /* 0x000fd2000bf05270 */
[----:B------:R-:W-:Y:S05]  /*cce0*/  BRA.U !UP0, `(.L_x_26793) ;  /* 0x0000000108e07547 */ /* 0x000fea000b800000 */
[----:B------:R-:W-:-:S09]  /*ccf0*/  UISETP.NE.AND UP0, UPT, UR4, 0x17, UPT ;  /* 0x000000170400788c */ /* 0x000fd2000bf05270 */
[----:B------:R-:W-:Y:S05]  /*cd00*/  BRA.U !UP0, `(.L_x_26794) ;  /* 0x00000001088c7547 */ /* 0x000fea000b800000 */
[----:B------:R-:W-:-:S09]  /*cd10*/  UISETP.NE.AND UP0, UPT, UR4, 0x18, UPT ;  /* 0x000000180400788c */ /* 0x000fd2000bf05270 */
[----:B------:R-:W-:Y:S05]  /*cd20*/  BRA.U !UP0, `(.L_x_26795) ;  /* 0x0000000108447547 */ /* 0x000fea000b800000 */
.L_x_26772:
        /* <DEDUP_REMOVED lines=16> */
.L_x_26796:
[----:B------:R-:W-:Y:S05]  /*ce30*/  EXIT ;  /* 0x000000000000794d */ /* 0x000fea0003800000 */
.L_x_26795:
        /* <DEDUP_REMOVED lines=12> */
.L_x_26798:
[----:B------:R-:W-:Y:S05]  /*cf00*/  BSYNC.RECONVERGENT B0 ;  /* 0x0000000000007941 */ /* 0x000fea0003800200 */
.L_x_26797:
[----:B------:R-:W-:-:S05]  /*cf10*/  LOP3.LUT R3, R0, 0x80, R5, 0xf8, !PT ;  /* 0x0000008000037812 */ /* 0x000fca00078ef805 */
[----:B------:R-:W-:Y:S01]  /*cf20*/  STG.E.U8 desc[UR36][R16.64], R3 ;  /* 0x0000000310007986 */ /* 0x000fe2000c101124 */
[----:B------:R-:W-:Y:S05]  /*cf30*/  EXIT ;  /* 0x000000000000794d */ /* 0x000fea0003800000 */
.L_x_26794:
        /* <DEDUP_REMOVED lines=11> */
.L_x_26800:
[----:B------:R-:W-:Y:S01]  /*cff0*/  HFMA2 R0, -RZ, RZ, 0, 7.569789886474609375e-06 ;  /* 0x0000007fff007431 */ /* 0x000fe200000001ff */
[----:B------:R-:W-:-:S04]  /*d000*/  ISETP.GT.U32.AND P0, PT, R4, 0x7f800000, PT ;  /* 0x7f8000000400780c */ /* 0x000fc80003f04070 */
[----:B------:R-:W-:-:S09]  /*d010*/  SEL R0, R0, 0x7c, P0 ;  /* 0x0000007c00007807 */ /* 0x000fd20000000000 */
.L_x_26801:
[----:B------:R-:W-:Y:S05]  /*d020*/  BSYNC.RECONVERGENT B0 ;  /* 0x0000000000007941 */ /* 0x000fea0003800200 */
.L_x_26799:
[----:B------:R-:W-:-:S04]  /*d030*/  SHF.R.U32.HI R3, RZ, 0x18, R2 ;  /* 0x00000018ff037819 */ /* 0x000fc80000011602 */
[----:B------:R-:W-:-:S05]  /*d040*/  LOP3.LUT R3, R0, 0x80, R3, 0xf8, !PT ;  /* 0x0000008000037812 */ /* 0x000fca00078ef803 */
[----:B------:R-:W-:Y:S01]  /*d050*/  STG.E.U8 desc[UR36][R16.64], R3 ;  /* 0x0000000310007986 */ /* 0x000fe2000c101124 */
[----:B------:R-:W-:Y:S05]  /*d060*/  EXIT ;  /* 0x000000000000794d */ /* 0x000fea0003800000 */
.L_x_26793:
[----:B------:R-:W-:-:S05]  /*d070*/  F2FP.BF16.F32.PACK_AB R2, RZ, R2 ;  /* 0x00000002ff02723e */ /* 0x000fca00000010ff */
[----:B------:R-:W-:Y:S01]  /*d080*/  STG.E.U16 desc[UR36][R16.64], R2 ;  /* 0x0000000210007986 */ /* 0x000fe2000c101524 */
[----:B------:R-:W-:Y:S05]  /*d090*/  EXIT ;  /* 0x000000000000794d */ /* 0x000fea0003800000 */
.L_x_26802:
        /* <DEDUP_REMOVED lines=14> */
.L_x_36086:


//--------------------- .text._ZN2at6native27unrolled_elementwise_kernelIZZZNS0_17expm1_kernel_cudaERNS_18TensorIteratorBaseEENKUlvE_clEvENKUlvE2_clEvEUlN3c107complexIfEEE_St5arrayIPcLm2EELi4E23TrivialOffsetCalculatorILi1EjESE_NS0_6memory12LoadWithCastILi1EEENSF_13StoreWithCastILi1EEEEEviT_T0_T2_T3_T4_T5_ --------------------------
	.section	.text._ZN2at6native27unrolled_elementwise_kernelIZZZNS0_17expm1_kernel_cudaERNS_18TensorIteratorBaseEENKUlvE_clEvENKUlvE2_clEvEUlN3c107complexIfEEE_St5arrayIPcLm2EELi4E23TrivialOffsetCalculatorILi1EjESE_NS0_6memory12LoadWithCastILi1EEENSF_13StoreWithCastILi1EEEEEviT_T0_T2_T3_T4_T5_,"ax",@progbits
	.align	128
        .global         _ZN2at6native27unrolled_elementwise_kernelIZZZNS0_17expm1_kernel_cudaERNS_18TensorIteratorBaseEENKUlvE_clEvENKUlvE2_clEvEUlN3c107complexIfEEE_St5arrayIPcLm2EELi4E23TrivialOffsetCalculatorILi1EjESE_NS0_6memory12LoadWithCastILi1EEENSF_13StoreWithCastILi1EEEEEviT_T0_T2_T3_T4_T5_
        .type           _ZN2at6native27unrolled_elementwise_kernelIZZZNS0_17expm1_kernel_cudaERNS_18TensorIteratorBaseEENKUlvE_clEvENKUlvE2_clEvEUlN3c107complexIfEEE_St5arrayIPcLm2EELi4E23TrivialOffsetCalculatorILi1EjESE_NS0_6memory12LoadWithCastILi1EEENSF_13StoreWithCastILi1EEEEEviT_T0_T2_T3_T4_T5_,@function
        .size           _ZN2at6native27unrolled_elementwise_kernelIZZZNS0_17expm1_kernel_cudaERNS_18TensorIteratorBaseEENKUlvE_clEvENKUlvE2_clEvEUlN3c107complexIfEEE_St5arrayIPcLm2EELi4E23TrivialOffsetCalculatorILi1EjESE_NS0_6memory12LoadWithCastILi1EEENSF_13StoreWithCastILi1EEEEEviT_T0_T2_T3_T4_T5_,(.L_x_36087 - _ZN2at6native27unrolled_elementwise_kernelIZZZNS0_17expm1_kernel_cudaERNS_18TensorIteratorBaseEENKUlvE_clEvENKUlvE2_clEvEUlN3c107complexIfEEE_St5arrayIPcLm2EELi4E23TrivialOffsetCalculatorILi1EjESE_NS0_6memory12LoadWithCastILi1EEENSF_13StoreWithCastILi1EEEEEviT_T0_T2_T3_T4_T5_)
        .other          _ZN2at6native27unrolled_elementwise_kernelIZZZNS0_17expm1_kernel_cudaERNS_18TensorIteratorBaseEENKUlvE_clEvENKUlvE2_clEvEUlN3c107complexIfEEE_St5arrayIPcLm2EELi4E23TrivialOffsetCalculatorILi1EjESE_NS0_6memory12LoadWithCastILi1EEENSF_13StoreWithCastILi1EEEEEviT_T0_T2_T3_T4_T5_,@"STO_CUDA_ENTRY STV_DEFAULT"
_ZN2at6native27unrolled_elementwise_kernelIZZZNS0_17expm1_kernel_cudaERNS_18TensorIteratorBaseEENKUlvE_clEvENKUlvE2_clEvEUlN3c107complexIfEEE_St5arrayIPcLm2EELi4E23TrivialOffsetCalculatorILi1EjESE_NS0_6memory12LoadWithCastILi1EEENSF_13StoreWithCastILi1EEEEEviT_T0_T2_T3_T4_T5_:
.text._ZN2at6native27unrolled_elementwise_kernelIZZZNS0_17expm1_kernel_cudaERNS_18TensorIteratorBaseEENKUlvE_clEvENKUlvE2_clEvEUlN3c107complexIfEEE_St5arrayIPcLm2EELi4E23TrivialOffsetCalculatorILi1EjESE_NS0_6memory12LoadWithCastILi1EEENSF_13StoreWithCastILi1EEEEEviT_T0_T2_T3_T4_T5_:
        /* <DEDUP_REMOVED lines=34> */
.L_x_26809:
[----:B------:R-:W2:Y:S01]  /*0220*/  LDG.E.U8 R4, desc[UR36][R4.64] ;  /* 0x0000002404047981 */ /* 0x000ea2000c1e1100 */
[----:B------:R-:W-:Y:S01]  /*0230*/  IMAD.MOV.U32 R17, RZ, RZ, RZ ;  /* 0x000000ffff117224 */ /* 0x000fe200078e00ff */
[----:B--2---:R-:W-:Y:S01]  /*0240*/  I2FP.F32.U32 R16, R4 ;  /* 0x0000000400107245 */ /* 0x004fe20000201000 */
[----:B------:R-:W-:Y:S06]  /*0250*/  BRA `(.L_x_26811) ;  /* 0x0000000c00b07947 */ /* 0x000fec0003800000 */
.L_x_26808:
        /* <DEDUP_REMOVED lines=10> */
.L_x_26813:
[----:B------:R-:W2:Y:S01]  /*0300*/  LDG.E R4, desc[UR36][R4.64] ;  /* 0x0000002404047981 */ /* 0x000ea2000c1e1900 */
[----:B------:R-:W-:Y:S01]  /*0310*/  IMAD.MOV.U32 R17, RZ, RZ, RZ ;  /* 0x000000ffff117224 */ /* 0x000fe200078e00ff */
[----:B--2---:R-:W-:Y:S01]  /*0320*/  I2FP.F32.S32 R16, R4 ;  /* 0x0000000400107245 */ /* 0x004fe20000201400 */
[----:B------:R-:W-:Y:S06]  /*0330*/  BRA `(.L_x_26811) ;  /* 0x0000000c00787947 */ /* 0x000fec0003800000 */
.L_x_26812:
[----:B------:R-:W2:Y:S01]  /*0340*/  LDG.E.U16 R4, desc[UR36][R4.64] ;  /* 0x0000002404047981 */ /* 0x000ea2000c1e1500 */
[----:B------:R-:W-:Y:S01]  /*0350*/  IMAD.MOV.U32 R17, RZ, RZ, RZ ;  /* 0x000000ffff117224 */ /* 0x000fe200078e00ff */
[----:B--2---:R0:W1:Y:S01]  /*0360*/  I2F.S16 R16, R4 ;  /* 0x0000000400107306 */ /* 0x0040620000101400 */
[----:B------:R-:W-:Y:S05]  /*0370*/  BRA `(.L_x_26811) ;  /* 0x0000000c00687947 */ /* 0x000fea0003800000 */
.L_x_26807:
        /* <DEDUP_REMOVED lines=9> */
.L_x_26815:
[----:B------:R-:W2:Y:S01]  /*0410*/  LDG.E.U16 R4, desc[UR36][R4.64] ;  /* 0x0000002404047981 */ /* 0x000ea2000c1e1500 */
[----:B------:R-:W-:Y:S02]  /*0420*/  IMAD.MOV.U32 R17, RZ, RZ, RZ ;  /* 0x000000ffff117224 */ /* 0x000fe400078e00ff */
[----:B--2---:R-:W-:Y:S01]  /*0430*/  HADD2.F32 R16, -RZ, R4.H0_H0 ;  /* 0x20000004ff107230 */ /* 0x004fe20000004100 */
[----:B------:R-:W-:Y:S06]  /*0440*/  BRA `(.L_x_26811) ;  /* 0x0000000c00347947 */ /* 0x000fec0003800000 */
.L_x_26814:
        /* <DEDUP_REMOVED lines=8> */
.L_x_26817:
[----:B------:R-:W2:Y:S02]  /*04d0*/  LDG.E R4, desc[UR36][R4.64] ;  /* 0x0000002404047981 */ /* 0x000ea4000c1e1900 */
[--C-:B--2---:R-:W-:Y:S02]  /*04e0*/  HADD2.F32 R16, -RZ, R4.reuse.H0_H0 ;  /* 0x20000004ff107230 */ /* 0x104fe40000004100 */
[----:B------:R-:W-:Y:S01]  /*04f0*/  HADD2.F32 R17, -RZ, R4.H1_H1 ;  /* 0x30000004ff117230 */ /* 0x000fe20000004100 */
[----:B------:R-:W-:Y:S06]  /*0500*/  BRA `(.L_x_26811) ;  /* 0x0000000c00047947 */ /* 0x000fec0003800000 */
.L_x_26816:
        /* <DEDUP_REMOVED lines=12> */
.L_x_26806:
        /* <DEDUP_REMOVED lines=13> */
.L_x_26820:
        /* <DEDUP_REMOVED lines=22> */
.L_x_26819:
        /* <DEDUP_REMOVED lines=26> */
.L_x_26822:
        /* <DEDUP_REMOVED lines=14> */
.L_x_26821:
[----:B------:R-:W2:Y:S01]  /*0a80*/  LDG.E.U16 R4, desc[UR36][R4.64] ;  /* 0x0000002404047981 */ /* 0x000ea2000c1e1500 */
[----:B------:R-:W-:Y:S02]  /*0a90*/  IMAD.MOV.U32 R17, RZ, RZ, RZ ;  /* 0x000000ffff117224 */ /* 0x000fe400078e00ff */
[----:B--2---:R-:W-:Y:S01]  /*0aa0*/  IMAD.U32 R16, R4, 0x10000, RZ ;  /* 0x0001000004107824 */ /* 0x004fe200078e00ff */
[----:B------:R-:W-:Y:S06]  /*0ab0*/  BRA `(.L_x_26811) ;  /* 0x0000000400987947 */ /* 0x000fec0003800000 */
.L_x_26818:
        /* <DEDUP_REMOVED lines=12> */
.L_x_26825:
        /* <DEDUP_REMOVED lines=20> */
.L_x_26827:
[----:B------:R-:W-:Y:S05]  /*0cc0*/  BSYNC.RECONVERGENT B0 ;  /* 0x0000000000007941 */ /* 0x000fea0003800200 */
.L_x_26826:
[----:B------:R-:W-:Y:S01]  /*0cd0*/  IMAD.SHL.U32 R0, R0, 0x100000, RZ ;  /* 0x0010000000007824 */ /* 0x000fe200078e00ff */
[----:B------:R-:W-:-:S04]  /*0ce0*/  LEA R3, R3, 0x3b800000, 0x17 ;  /* 0x3b80000003037811 */ /* 0x000fc800078eb8ff */
[----:B------:R-:W-:Y:S01]  /*0cf0*/  LOP3.LUT R16, R3, R0, R7, 0xfe, !PT ;  /* 0x0000000003107212 */ /* 0x000fe200078efe07 */
[----:B------:R-:W-:Y:S06]  /*0d00*/  BRA `(.L_x_26811) ;  /* 0x0000000400047947 */ /* 0x000fec0003800000 */
.L_x_26824:
        /* <DEDUP_REMOVED lines=20> */
.L_x_26829:
[----:B------:R-:W-:Y:S05]  /*0e50*/  BSYNC.RECONVERGENT B0 ;  /* 0x0000000000007941 */ /* 0x000fea0003800200 */
.L_x_26828:
[----:B------:R-:W-:Y:S01]  /*0e60*/  IMAD.SHL.U32 R0, R0, 0x200000, RZ ;  /* 0x0020000000007824 */ /* 0x000fe200078e00ff */
[----:B------:R-:W-:-:S04]  /*0e70*/  LEA R3, R3, 0x37800000, 0x17 ;  /* 0x3780000003037811 */ /* 0x000fc800078eb8ff */
[----:B------:R-:W-:Y:S01]  /*0e80*/  LOP3.LUT R16, R3, R0, R7, 0xfe, !PT ;  /* 0x0000000003107212 */ /* 0x000fe200078efe07 */
[----:B------:R-:W-:Y:S06]  /*0e90*/  BRA `(.L_x_26811) ;  /* 0x0000000000a07947 */ /* 0x000fec0003800000 */
.L_x_26823:
[----:B------:R-:W-:-:S09]  /*0ea0*/  UISETP.NE.AND UP0, UPT, UR4, 0x1c, UPT ;  /* 0x0000001c0400788c */ /* 0x000fd2000bf05270 */
[----:B------:R-:W-:Y:S05]  /*0eb0*/  BRA.U !UP0, `(.L_x_26830) ;  /* 0x00000001088c7547 */ /* 0x000fea000b800000 */
[----:B------:R-:W-:-:S09]  /*0ec0*/  UISETP.NE.AND UP0, UPT, UR4, 0x1d, UPT ;  /* 0x0000001d0400788c */ /* 0x000fd2000bf05270 */
[----:B------:R-:W-:Y:S05]  /*0ed0*/  BRA.U !UP0, `(.L_x_26831) ;  /* 0x0000000108747547 */ /* 0x000fea000b800000 */
[----:B------:R-:W-:-:S09]  /*0ee0*/  UISETP.NE.AND UP0, UPT, UR4, 0x2c, UPT ;  /* 0x0000002c0400788c */ /* 0x000fd2000bf05270 */
[----:B------:R-:W-:Y:S05]  /*0ef0*/  BRA.U !UP0, `(.L_x_26832) ;  /* 0x0000000108487547 */ /* 0x000fea000b800000 */
.L_x_26810:
        /* <DEDUP_REMOVED lines=16> */
.L_x_26833:
[----:B------:R-:W-:Y:S01]  /*1000*/  CS2R R16, SRZ ;  /* 0x0000000000107805 */ /* 0x000fe2000001ff00 */
[----:B------:R-:W-:Y:S06]  /*1010*/  BRA `(.L_x_26811) ;  /* 0x0000000000407947 */ /* 0x000fec0003800000 */
.L_x_26832:
        /* <DEDUP_REMOVED lines=9> */
.L_x_26831:
[----:B------:R-:W2:Y:S01]  /*10b0*/  LDG.E.64 R4, desc[UR36][R4.64] ;  /* 0x0000002404047981 */ /* 0x000ea2000c1e1b00 */
[----:B------:R-:W-:Y:S01]  /*10c0*/  IMAD.MOV.U32 R17, RZ, RZ, RZ ;  /* 0x000000ffff117224 */ /* 0x000fe200078e00ff */
[----:B--2---:R0:W1:Y:S02]  /*10d0*/  I2F.U64 R16, R4 ;  /* 0x0000000400107312 */ /* 0x0040640000301000 */
[----:B01----:R-:W-:Y:S05]  /*10e0*/  BRA `(.L_x_26811) ;  /* 0x00000000000c7947 */ /* 0x003fea0003800000 */
.L_x_26830:
[----:B------:R-:W2:Y:S01]  /*10f0*/  LDG.E R4, desc[UR36][R4.64] ;  /* 0x0000002404047981 */ /* 0x000ea2000c1e1900 */
[----:B------:R-:W-:Y:S01]  /*1100*/  IMAD.MOV.U32 R17, RZ, RZ, RZ ;  /* 0x000000ffff117224 */ /* 0x000fe200078e00ff */
[----:B--2---:R-:W-:-:S07]  /*1110*/  I2FP.F32.U32 R16, R4 ;  /* 0x0000000400107245 */ /* 0x004fce0000201000 */
.L_x_26811:
[----:B------:R-:W-:Y:S05]  /*1120*/  BSYNC.RECONVERGENT B6 ;  /* 0x0000000000067941 */ /* 0x000fea0003800200 */
.L_x_26805:
[----:B------:R-:W-:-:S07]  /*1130*/  VIADD R29, R27, 0x80 ;  /* 0x000000801b1d7836 */ /* 0x000fce0000000000 */
.L_x_26804:
[----:B------:R-:W-:Y:S05]  /*1140*/  BSYNC.RECONVERGENT B7 ;  /* 0x0000000000077941 */ /* 0x000fea0003800200 */
.L_x_26803:
        /* <DEDUP_REMOVED lines=26> */
.L_x_26840:
[----:B------:R-:W2:Y:S01]  /*12f0*/  LDG.E.U8 R4, desc[UR36][R4.64] ;  /* 0x0000002404047981 */ /* 0x000ea2000c1e1100 */
[----:B------:R-:W-:Y:S01]  /*1300*/  IMAD.MOV.U32 R25, RZ, RZ, RZ ;  /* 0x000000ffff197224 */ /* 0x000fe200078e00ff */
[----:B--2---:R-:W-:Y:S01]  /*1310*/  I2FP.F32.U32 R24, R4 ;  /* 0x0000000400187245 */ /* 0x004fe20000201000 */
[----:B------:R-:W-:Y:S06]  /*1320*/  BRA `(.L_x_26842) ;  /* 0x0000000c00b07947 */ /* 0x000fec0003800000 */
.L_x_26839:
        /* <DEDUP_REMOVED lines=10> */
.L_x_26844:
[----:B------:R-:W2:Y:S01]  /*13d0*/  LDG.E R4, desc[UR36][R4.64] ;  /* 0x0000002404047981 */ /* 0x000ea2000c1e1900 */
[----:B------:R-:W-:Y:S01]  /*13e0*/  IMAD.MOV.U32 R25, RZ, RZ, RZ ;  /* 0x000000ffff197224 */ /* 0x000fe200078e00ff */
[----:B--2---:R-:W-:Y:S01]  /*13f0*/  I2FP.F32.S32 R24, R4 ;  /* 0x0000000400187245 */ /* 0x004fe20000201400 */
[----:B------:R-:W-:Y:S06]  /*1400*/  BRA `(.L_x_26842) ;  /* 0x0000000c00787947 */ /* 0x000fec0003800000 */
.L_x_26843:
[----:B------:R-:W2:Y:S01]  /*1410*/  LDG.E.U16 R4, desc[UR36][R4.64] ;  /* 0x0000002404047981 */ /* 0x000ea2000c1e1500 */
[----:B------:R-:W-:Y:S01]  /*1420*/  IMAD.MOV.U32 R25, RZ, RZ, RZ ;  /* 0x000000ffff197224 */ /* 0x000fe200078e00ff */
[----:B--2---:R0:W2:Y:S01]  /*1430*/  I2F.S16 R24, R4 ;  /* 0x0000000400187306 */ /* 0x0040a20000101400 */
[----:B------:R-:W-:Y:S05]  /*1440*/  BRA `(.L_x_26842) ;  /* 0x0000000c00687947 */ /* 0x000fea0003800000 */
.L_x_26838:
        /* <DEDUP_REMOVED lines=9> */
.L_x_26846:
[----:B------:R-:W2:Y:S01]  /*14e0*/  LDG.E.U16 R4, desc[UR36][R4.64] ;  /* 0x0000002404047981 */ /* 0x000ea2000c1e1500 */
[----:B------:R-:W-:Y:S02]  /*14f0*/  IMAD.MOV.U32 R25, RZ, RZ, RZ ;  /* 0x000000ffff197224 */ /* 0x000fe400078e00ff */
[----:B--2---:R-:W-:Y:S01]  /*1500*/  HADD2.F32 R24, -RZ, R4.H0_H0 ;  /* 0x20000004ff187230 */ /* 0x004fe20000004100 */
[----:B------:R-:W-:Y:S06]  /*1510*/  BRA `(.L_x_26842) ;  /* 0x0000000c00347947 */ /* 0x000fec0003800000 */
.L_x_26845:
        /* <DEDUP_REMOVED lines=8> */
.L_x_26848:
[----:B------:R-:W2:Y:S02]  /*15a0*/  LDG.E R4, desc[UR36][R4.64] ;  /* 0x0000002404047981 */ /* 0x000ea4000c1e1900 */
[--C-:B--2---:R-:W-:Y:S02]  /*15b0*/  HADD2.F32 R24, -RZ, R4.reuse.H0_H0 ;  /* 0x20000004ff187230 */ /* 0x104fe40000004100 */
[----:B------:R-:W-:Y:S01]  /*15c0*/  HADD2.F32 R25, -RZ, R4.H1_H1 ;  /* 0x30000004ff197230 */ /* 0x000fe20000004100 */
[----:B------:R-:W-:Y:S06]  /*15d0*/  BRA `(.L_x_26842) ;  /* 0x0000000c00047947 */ /* 0x000fec0003800000 */
.L_x_26847:
        /* <DEDUP_REMOVED lines=12> */
.L_x_26837:
        /* <DEDUP_REMOVED lines=13> */
.L_x_26851:
        /* <DEDUP_REMOVED lines=22> */
.L_x_26850:
        /* <DEDUP_REMOVED lines=26> */
.L_x_26853:
        /* <DEDUP_REMOVED lines=14> */
.L_x_26852:
[----:B------:R-:W2:Y:S01]  /*1b50*/  LDG.E.U16 R4, desc[UR36][R4.64] ;  /* 0x0000002404047981 */ /* 0x000ea2000c1e1500 */
[----:B------:R-:W-:Y:S02]  /*1b60*/  IMAD.MOV.U32 R25, RZ, RZ, RZ ;  /* 0x000000ffff197224 */ /* 0x000fe400078e00ff */
[----:B--2---:R-:W-:Y:S01]  /*1b70*/  IMAD.U32 R24, R4, 0x10000, RZ ;  /* 0x0001000004187824 */ /* 0x004fe200078e00ff */
[----:B------:R-:W-:Y:S06]  /*1b80*/  BRA `(.L_x_26842) ;  /* 0x0000000400987947 */ /* 0x000fec0003800000 */
.L_x_26849:
        /* <DEDUP_REMOVED lines=12> */
.L_x_26856:
        /* <DEDUP_REMOVED lines=20> */
.L_x_26858:
[----:B------:R-:W-:Y:S05]  /*1d90*/  BSYNC.RECONVERGENT B0 ;  /* 0x0000000000007941 */ /* 0x000fea0003800200 */
.L_x_26857:
[----:B------:R-:W-:Y:S01]  /*1da0*/  IMAD.SHL.U32 R0, R0, 0x100000, RZ ;  /* 0x0010000000007824 */ /* 0x000fe200078e00ff */
[----:B------:R-:W-:-:S04]  /*1db0*/  LEA R3, R3, 0x3b800000, 0x17 ;  /* 0x3b80000003037811 */ /* 0x000fc800078eb8ff */
[----:B------:R-:W-:Y:S01]  /*1dc0*/  LOP3.LUT R24, R3, R0, R7, 0xfe, !PT ;  /* 0x0000000003187212 */ /* 0x000fe200078efe07 */
[----:B------:R-:W-:Y:S06]  /*1dd0*/  BRA `(.L_x_26842) ;  /* 0x0000000400047947 */ /* 0x000fec0003800000 */
.L_x_26855:
        /* <DEDUP_REMOVED lines=20> */
.L_x_26860:
[----:B------:R-:W-:Y:S05]  /*1f20*/  BSYNC.RECONVERGENT B0 ;  /* 0x0000000000007941 */ /* 0x000fea0003800200 */
.L_x_26859:
[----:B------:R-:W-:Y:S01]  /*1f30*/  IMAD.SHL.U32 R0, R0, 0x200000, RZ ;  /* 0x0020000000007824 */ /* 0x000fe200078e00ff */
[----:B------:R-:W-:-:S04]  /*1f40*/  LEA R3, R3, 0x37800000, 0x17 ;  /* 0x3780000003037811 */ /* 0x000fc800078eb8ff */
[----:B------:R-:W-:Y:S01]  /*1f50*/  LOP3.LUT R24, R3, R0, R7, 0xfe, !PT ;  /* 0x0000000003187212 */ /* 0x000fe200078efe07 */
[----:B------:R-:W-:Y:S06]  /*1f60*/  BRA `(.L_x_26842) ;  /* 0x0000000000a07947 */ /* 0x000fec0003800000 */
.L_x_26854:
        /* <DEDUP_REMOVED lines=15> */
.L_x_26841:
        /* <DEDUP_REMOVED lines=16> */
.L_x_26863:
[----:B------:R-:W-:Y:S01]  /*2160*/  CS2R R24, SRZ ;  /* 0x0000000000187805 */ /* 0x000fe2000001ff00 */
[----:B------:R-:W-:Y:S06]  /*2170*/  BRA `(.L_x_26842) ;  /* 0x00000000001c7947 */ /* 0x000fec0003800000 */
.L_x_26862:
[----:B------:R-:W2:Y:S01]  /*2180*/  LDG.E.64 R4, desc[UR36][R4.64] ;  /* 0x0000002404047981 */ /* 0x000ea2000c1e1b00 */
[----:B------:R-:W-:Y:S01]  /*2190*/  IMAD.MOV.U32 R25, RZ, RZ, RZ ;  /* 0x000000ffff197224 */ /* 0x000fe200078e00ff */
[----:B--2---:R0:W2:Y:S02]  /*21a0*/  I2F.U64 R24, R4 ;  /* 0x0000000400187312 */ /* 0x0040a40000301000 */
[----:B0-2---:R-:W-:Y:S05]  /*21b0*/  BRA `(.L_x_26842) ;  /* 0x00000000000c7947 */ /* 0x005fea0003800000 */
.L_x_26861:
[----:B------:R-:W2:Y:S01]  /*21c0*/  LDG.E R4, desc[UR36][R4.64] ;  /* 0x0000002404047981 */ /* 0x000ea2000c1e1900 */
[----:B------:R-:W-:Y:S01]  /*21d0*/  IMAD.MOV.U32 R25, RZ, RZ, RZ ;  /* 0x000000ffff197224 */ /* 0x000fe200078e00ff */
[----:B--2---:R-:W-:-:S07]  /*21e0*/  I2FP.F32.U32 R24, R4 ;  /* 0x0000000400187245 */ /* 0x004fce0000201000 */
.L_x_26842:
[----:B------:R-:W-:Y:S05]  /*21f0*/  BSYNC.RECONVERGENT B6 ;  /* 0x0000000000067941 */ /* 0x000fea0003800200 */
.L_x_26836:
[----:B------:R-:W-:-:S07]  /*2200*/  VIADD R29, R29, 0x80 ;  /* 0x000000801d1d7836 */ /* 0x000fce0000000000 */
.L_x_26835:
[----:B------:R-:W-:Y:S05]  /*2210*/  BSYNC.RECONVERGENT B7 ;  /* 0x0000000000077941 */ /* 0x000fea0003800200 */
.L_x_26834:
        /* <DEDUP_REMOVED lines=26> */
.L_x_26870:
[----:B------:R-:W2:Y:S01]  /*23c0*/  LDG.E.U8 R4, desc[UR36][R4.64] ;  /* 0x0000002404047981 */ /* 0x000ea2000c1e1100 */
[----:B------:R-:W-:Y:S01]  /*23d0*/  IMAD.MOV.U32 R23, RZ, RZ, RZ ;  /* 0x000000ffff177224 */ /* 0x000fe200078e00ff */
[----:B--2---:R-:W-:Y:S01]  /*23e0*/  I2FP.F32.U32 R22, R4 ;  /* 0x0000000400167245 */ /* 0x004fe20000201000 */
[----:B------:R-:W-:Y:S06]  /*23f0*/  BRA `(.L_x_26872) ;  /* 0x0000000c00b07947 */ /* 0x000fec0003800000 */
.L_x_26869:
        /* <DEDUP_REMOVED lines=10> */
.L_x_26874:
[----:B------:R-:W2:Y:S01]  /*24a0*/  LDG.E R4, desc[UR36][R4.64] ;  /* 0x0000002404047981 */ /* 0x000ea2000c1e1900 */
[----:B------:R-:W-:Y:S01]  /*24b0*/  IMAD.MOV.U32 R23, RZ, RZ, RZ ;  /* 0x000000ffff177224 */ /* 0x000fe200078e00ff */
[----:B--2---:R-:W-:Y:S01]  /*24c0*/  I2FP.F32.S32 R22, R4 ;  /* 0x0000000400167245 */ /* 0x004fe20000201400 */
[----:B------:R-:W-:Y:S06]  /*24d0*/  BRA `(.L_x_26872) ;  /* 0x0000000c00787947 */ /* 0x000fec0003800000 */
.L_x_26873:
[----:B------:R-:W2:Y:S01]  /*24e0*/  LDG.E.U16 R4, desc[UR36][R4.64] ;  /* 0x0000002404047981 */ /* 0x000ea2000c1e1500 */
[----:B------:R-:W-:Y:S01]  /*24f0*/  IMAD.MOV.U32 R23, RZ, RZ, RZ ;  /* 0x000000ffff177224 */ /* 0x000fe200078e00ff */
[----:B--2---:R0:W2:Y:S01]  /*2500*/  I2F.S16 R22, R4 ;  /* 0x0000000400167306 */ /* 0x0040a20000101400 */
[----:B------:R-:W-:Y:S05]  /*2510*/  BRA `(.L_x_26872) ;  /* 0x0000000c00687947 */ /* 0x000fea0003800000 */
.L_x_26868:
        /* <DEDUP_REMOVED lines=9> */
.L_x_26876:
[----:B------:R-:W2:Y:S01]  /*25b0*/  LDG.E.U16 R4, desc[UR36][R4.64] ;  /* 0x0000002404047981 */ /* 0x000ea2000c1e1500 */
[----:B------:R-:W-:Y:S02]  /*25c0*/  IMAD.MOV.U32 R23, RZ, RZ, RZ ;  /* 0x000000ffff177224 */ /* 0x000fe400078e00ff */
[----:B--2---:R-:W-:Y:S01]  /*25d0*/  HADD2.F32 R22, -RZ, R4.H0_H0 ;  /* 0x20000004ff167230 */ /* 0x004fe20000004100 */
[----:B------:R-:W-:Y:S06]  /*25e0*/  BRA `(.L_x_26872) ;  /* 0x0000000c00347947 */ /* 0x000fec0003800000 */
.L_x_26875:
        /* <DEDUP_REMOVED lines=8> */
.L_x_26878:
[----:B------:R-:W2:Y:S02]  /*2670*/  LDG.E R4, desc[UR36][R4.64] ;  /* 0x0000002404047981 */ /* 0x000ea4000c1e1900 */
[--C-:B--2---:R-:W-:Y:S02]  /*2680*/  HADD2.F32 R22, -RZ, R4.reuse.H0_H0 ;  /* 0x20000004ff167230 */ /* 0x104fe40000004100 */
[----:B------:R-:W-:Y:S01]  /*2690*/  HADD2.F32 R23, -RZ, R4.H1_H1 ;  /* 0x30000004ff177230 */ /* 0x000fe20000004100 */
[----:B------:R-:W-:Y:S06]  /*26a0*/  BRA `(.L_x_26872) ;  /* 0x0000000c00047947 */ /* 0x000fec0003800000 */
.L_x_26877:
        /* <DEDUP_REMOVED lines=12> */
.L_x_26867:
        /* <DEDUP_REMOVED lines=13> */
.L_x_26881:
        /* <DEDUP_REMOVED lines=22> */
.L_x_26880:
        /* <DEDUP_REMOVED lines=26> */
.L_x_26883:
        /* <DEDUP_REMOVED lines=14> */
.L_x_26882:
[----:B------:R-:W2:Y:S01]  /*2c20*/  LDG.E.U16 R4, desc[UR36][R4.64] ;  /* 0x0000002404047981 */ /* 0x000ea2000c1e1500 */
[----:B------:R-:W-:Y:S02]  /*2c30*/  IMAD.MOV.U32 R23, RZ, RZ, RZ ;  /* 0x000000ffff177224 */ /* 0x000fe400078e00ff */
[----:B--2---:R-:W-:Y:S01]  /*2c40*/  IMAD.U32 R22, R4, 0x10000, RZ ;  /* 0x0001000004167824 */ /* 0x004fe200078e00ff */
[----:B------:R-:W-:Y:S06]  /*2c50*/  BRA `(.L_x_26872) ;  /* 0x0000000400987947 */ /* 0x000fec0003800000 */
.L_x_26879:
        /* <DEDUP_REMOVED lines=12> */
.L_x_26886:
        /* <DEDUP_REMOVED lines=20> */
.L_x_26888:
[----:B------:R-:W-:Y:S05]  /*2e60*/  BSYNC.RECONVERGENT B0 ;  /* 0x0000000000007941 */ /* 0x000fea0003800200 */
.L_x_26887:
[----:B------:R-:W-:Y:S01]  /*2e70*/  IMAD.SHL.U32 R0, R0, 0x100000, RZ ;  /* 0x0010000000007824 */ /* 0x000fe200078e00ff */
[----:B------:R-:W-:-:S04]  /*2e80*/  LEA R3, R3, 0x3b800000, 0x17 ;  /* 0x3b80000003037811 */ /* 0x000fc800078eb8ff */
[----:B------:R-:W-:Y:S01]  /*2e90*/  LOP3.LUT R22, R3, R0, R7, 0xfe, !PT ;  /* 0x0000000003167212 */ /* 0x000fe200078efe07 */
[----:B------:R-:W-:Y:S06]  /*2ea0*/  BRA `(.L_x_26872) ;  /* 0x0000000400047947 */ /* 0x000fec0003800000 */
.L_x_26885:
        /* <DEDUP_REMOVED lines=20> */
.L_x_26890:
[----:B------:R-:W-:Y:S05]  /*2ff0*/  BSYNC.RECONVERGENT B0 ;  /* 0x0000000000007941 */ /* 0x000fea0003800200 */
.L_x_26889:
[----:B------:R-:W-:Y:S01]  /*3000*/  IMAD.SHL.U32 R0, R0, 0x200000, RZ ;  /* 0x0020000000007824 */ /* 0x000fe200078e00ff */
[----:B------:R-:W-:-:S04]  /*3010*/  LEA R3, R3, 0x37800000, 0x17 ;  /* 0x3780000003037811 */ /* 0x000fc800078eb8ff */
[----:B------:R-:W-:Y:S01]  /*3020*/  LOP3.LUT R22, R3, R0, R7, 0xfe, !PT ;  /* 0x0000000003167212 */ /* 0x000fe200078efe07 */
[----:B------:R-:W-:Y:S06]  /*3030*/  BRA `(.L_x_26872) ;  /* 0x0000000000a07947 */ /* 0x000fec0003800000 */
.L_x_26884:
        /* <DEDUP_REMOVED lines=15> */
.L_x_26871:
        /* <DEDUP_REMOVED lines=16> */
.L_x_26893:
[----:B------:R-:W-:Y:S01]  /*3230*/  CS2R R22, SRZ ;  /* 0x0000000000167805 */ /* 0x000fe2000001ff00 */
[----:B------:R-:W-:Y:S06]  /*3240*/  BRA `(.L_x_26872) ;  /* 0x00000000001c7947 */ /* 0x000fec0003800000 */
.L_x_26892:
[----:B------:R-:W2:Y:S01]  /*3250*/  LDG.E.64 R4, desc[UR36][R4.64] ;  /* 0x0000002404047981 */ /* 0x000ea2000c1e1b00 */
[----:B------:R-:W-:Y:S01]  /*3260*/  IMAD.MOV.U32 R23, RZ, RZ, RZ ;  /* 0x000000ffff177224 */ /* 0x000fe200078e00ff */
[----:B--2---:R0:W2:Y:S02]  /*3270*/  I2F.U64 R22, R4 ;  /* 0x0000000400167312 */ /* 0x0040a40000301000 */
[----:B0-2---:R-:W-:Y:S05]  /*3280*/  BRA `(.L_x_26872) ;  /* 0x00000000000c7947 */ /* 0x005fea0003800000 */
.L_x_26891:
[----:B------:R-:W2:Y:S01]  /*3290*/  LDG.E R4, desc[UR36][R4.64] ;  /* 0x0000002404047981 */ /* 0x000ea2000c1e1900 */
[----:B------:R-:W-:Y:S01]  /*32a0*/  IMAD.MOV.U32 R23, RZ, RZ, RZ ;  /* 0x000000ffff177224 */ /* 0x000fe200078e00ff */
[----:B--2---:R-:W-:-:S07]  /*32b0*/  I2FP.F32.U32 R22, R4 ;  /* 0x0000000400167245 */ /* 0x004fce0000201000 */
.L_x_26872:
[----:B------:R-:W-:Y:S05]  /*32c0*/  BSYNC.RECONVERGENT B6 ;  /* 0x0000000000067941 */ /* 0x000fea0003800200 */
.L_x_26866:
[----:B------:R-:W-:-:S07]  /*32d0*/  VIADD R29, R29, 0x80 ;  /* 0x000000801d1d7836 */ /* 0x000fce0000000000 */
.L_x_26865:
[----:B------:R-:W-:Y:S05]  /*32e0*/  BSYNC.RECONVERGENT B7 ;  /* 0x0000000000077941 */ /* 0x000fea0003800200 */
.L_x_26864:
        /* <DEDUP_REMOVED lines=24> */
.L_x_26899:
[----:B------:R-:W2:Y:S02]  /*3470*/  LDG.E.U8 R4, desc[UR36][R4.64] ;  /* 0x0000002404047981 */ /* 0x000ea4000c1e1100 */
[----:B--2---:R-:W-:Y:S01]  /*3480*/  I2FP.F32.U32 R18, R4 ;  /* 0x0000000400127245 */ /* 0x004fe20000201000 */
[----:B------:R-:W-:Y:S06]  /*3490*/  BRA `(.L_x_26895) ;  /* 0x0000000c00787947 */ /* 0x000fec0003800000 */
.L_x_26898:
        /* <DEDUP_REMOVED lines=9> */
.L_x_26902:
[----:B------:R-:W2:Y:S02]  /*3530*/  LDG.E R4, desc[UR36][R4.64] ;  /* 0x0000002404047981 */ /* 0x000ea4000c1e1900 */
[----:B--2---:R-:W-:Y:S01]  /*3540*/  I2FP.F32.S32 R18, R4 ;  /* 0x0000000400127245 */ /* 0x004fe20000201400 */
[----:B------:R-:W-:Y:S06]  /*3550*/  BRA `(.L_x_26895) ;  /* 0x0000000c00487947 */ /* 0x000fec0003800000 */
.L_x_26901:
[----:B------:R-:W2:Y:S02]  /*3560*/  LDG.E.U16 R4, desc[UR36][R4.64] ;  /* 0x0000002404047981 */ /* 0x000ea4000c1e1500 */
[----:B--2---:R0:W2:Y:S01]  /*3570*/  I2F.S16 R18, R4 ;  /* 0x0000000400127306 */ /* 0x0040a20000101400 */
[----:B------:R-:W-:Y:S05]  /*3580*/  BRA `(.L_x_26895) ;  /* 0x0000000c003c7947 */ /* 0x000fea0003800000 */
.L_x_26897:
        /* <DEDUP_REMOVED lines=8> */
.L_x_26904:
[----:B------:R-:W2:Y:S02]  /*3610*/  LDG.E.U16 R4, desc[UR36][R4.64] ;  /* 0x0000002404047981 */ /* 0x000ea4000c1e1500 */
[----:B--2---:R-:W-:Y:S01]  /*3620*/  HADD2.F32 R18, -RZ, R4.H0_H0 ;  /* 0x20000004ff127230 */ /* 0x004fe20000004100 */
[----:B------:R-:W-:Y:S06]  /*3630*/  BRA `(.L_x_26895) ;  /* 0x0000000c00107947 */ /* 0x000fec0003800000 */
.L_x_26903:
        /* <DEDUP_REMOVED lines=8> */
.L_x_26906:
[----:B------:R-:W2:Y:S02]  /*36c0*/  LDG.E R4, desc[UR36][R4.64] ;  /* 0x0000002404047981 */ /* 0x000ea4000c1e1900 */
[--C-:B--2---:R-:W-:Y:S02]  /*36d0*/  HADD2.F32 R18, -RZ, R4.reuse.H0_H0 ;  /* 0x20000004ff127230 */ /* 0x104fe40000004100 */
[----:B------:R-:W-:Y:S01]  /*36e0*/  HADD2.F32 R19, -RZ, R4.H1_H1 ;  /* 0x30000004ff137230 */ /* 0x000fe20000004100 */
[----:B------:R-:W-:Y:S06]  /*36f0*/  BRA `(.L_x_26895) ;  /* 0x0000000800e07947 */ /* 0x000fec0003800000 */
.L_x_26905:
        /* <DEDUP_REMOVED lines=11> */
.L_x_26896:
        /* <DEDUP_REMOVED lines=12> */
.L_x_26909:
        /* <DEDUP_REMOVED lines=22> */
.L_x_26908:
        /* <DEDUP_REMOVED lines=25> */
.L_x_26911:
        /* <DEDUP_REMOVED lines=13> */
.L_x_26910:
[----:B------:R-:W2:Y:S02]  /*3c30*/  LDG.E.U16 R4, desc[UR36][R4.64] ;  /* 0x0000002404047981 */ /* 0x000ea4000c1e1500 */
[----:B--2---:R-:W-:Y:S01]  /*3c40*/  IMAD.U32 R18, R4, 0x10000, RZ ;  /* 0x0001000004127824 */ /* 0x004fe200078e00ff */
[----:B------:R-:W-:Y:S06]  /*3c50*/  BRA `(.L_x_26895) ;  /* 0x0000000400887947 */ /* 0x000fec0003800000 */
.L_x_26907:
        /* <DEDUP_REMOVED lines=11> */
.L_x_26914:
        /* <DEDUP_REMOVED lines=20> */
.L_x_26916:
[----:B------:R-:W-:Y:S05]  /*3e50*/  BSYNC.RECONVERGENT B0 ;  /* 0x0000000000007941 */ /* 0x000fea0003800200 */
.L_x_26915:
[----:B------:R-:W-:Y:S01]  /*3e60*/  IMAD.SHL.U32 R0, R0, 0x100000, RZ ;  /* 0x0010000000007824 */ /* 0x000fe200078e00ff */
[----:B------:R-:W-:-:S04]  /*3e70*/  LEA R3, R3, 0x3b800000, 0x17 ;  /* 0x3b80000003037811 */ /* 0x000fc800078eb8ff */
[----:B------:R-:W-:Y:S01]  /*3e80*/  LOP3.LUT R18, R3, R0, R7, 0xfe, !PT ;  /* 0x0000000003127212 */ /* 0x000fe200078efe07 */
[----:B------:R-:W-:Y:S06]  /*3e90*/  BRA `(.L_x_26895) ;  /* 0x0000000000f87947 */ /* 0x000fec0003800000 */
.L_x_26913:
        /* <DEDUP_REMOVED lines=20> */
.L_x_26918:
[----:B------:R-:W-:Y:S05]  /*3fe0*/  BSYNC.RECONVERGENT B0 ;  /* 0x0000000000007941 */ /* 0x000fea0003800200 */
.L_x_26917:
[----:B------:R-:W-:Y:S01]  /*3ff0*/  IMAD.SHL.U32 R0, R0, 0x200000, RZ ;  /* 0x0020000000007824 */ /* 0x000fe200078e00ff */
[----:B------:R-:W-:-:S04]  /*4000*/  LEA R3, R3, 0x37800000, 0x17 ;  /* 0x3780000003037811 */ /* 0x000fc800078eb8ff */
[----:B------:R-:W-:Y:S01]  /*4010*/  LOP3.LUT R18, R3, R0, R7, 0xfe, !PT ;  /* 0x0000000003127212 */ /* 0x000fe200078efe07 */
[----:B------:R-:W-:Y:S06]  /*4020*/  BRA `(.L_x_26895) ;  /* 0x0000000000947947 */ /* 0x000fec0003800000 */
.L_x_26912:
        /* <DEDUP_REMOVED lines=14> */
.L_x_26900:
        /* <DEDUP_REMOVED lines=16> */
.L_x_26921:
[----:B------:R-:W-:Y:S01]  /*4210*/  IMAD.MOV.U32 R18, RZ, RZ, RZ ;  /* 0x000000ffff127224 */ /* 0x000fe200078e00ff */
[----:B------:R-:W-:Y:S06]  /*4220*/  BRA `(.L_x_26895) ;  /* 0x0000000000147947 */ /* 0x000fec0003800000 */
.L_x_26920:
[----:B------:R-:W2:Y:S02]  /*4230*/  LDG.E.64 R4, desc[UR36][R4.64] ;  /* 0x0000002404047981 */ /* 0x000ea4000c1e1b00 */
[----:B--2---:R0:W2:Y:S02]  /*4240*/  I2F.U64 R18, R4 ;  /* 0x0000000400127312 */ /* 0x0040a40000301000 */
[----:B0-2---:R-:W-:Y:S05]  /*4250*/  BRA `(.L_x_26895) ;  /* 0x0000000000087947 */ /* 0x005fea0003800000 */
.L_x_26919:
[----:B------:R-:W2:Y:S02]  /*4260*/  LDG.E R4, desc[UR36][R4.64] ;  /* 0x0000002404047981 */ /* 0x000ea4000c1e1900 */
[----:B--2---:R-:W-:-:S07]  /*4270*/  I2FP.F32.U32 R18, R4 ;  /* 0x0000000400127245 */ /* 0x004fce0000201000 */
.L_x_26895:
[----:B------:R-:W-:Y:S05]  /*4280*/  BSYNC.RECONVERGENT B6 ;  /* 0x0000000000067941 */ /* 0x000fea0003800200 */
.L_x_26894:
[----:B------:R-:W0:Y:S01]  /*4290*/  LDC.U8 R28, c[0x0][0x3a4] ;  /* 0x0000e900ff1c7b82 */ /* 0x000e220000000000 */
[CC--:B------:R-:W-:Y:S01]  /*42a0*/  ISETP.GE.AND P0, PT, R27.reuse, R26.reuse, PT ;  /* 0x0000001a1b00720c */ /* 0x0c0fe20003f06270 */
[C---:B------:R-:W-:Y:S01]  /*42b0*/  VIADD R3, R27.reuse, 0x100 ;  /* 0x000001001b037836 */ /* 0x040fe20000000000 */
[----:B------:R-:W-:Y:S01]  /*42c0*/  BSSY.RECONVERGENT B0, `(.L_x_26922) ;  /* 0x000002a000007945 */ /* 0x000fe20003800200 */
[----:B------:R-:W-:Y:S01]  /*42d0*/  VIADD R29, R27, 0x80 ;  /* 0x000000801b1d7836 */ /* 0x000fe20000000000 */
[----:B------:R-:W-:Y:S02]  /*42e0*/  CS2R R6, SRZ ;  /* 0x0000000000067805 */ /* 0x000fe4000001ff00 */
[----:B------:R-:W-:Y:S01]  /*42f0*/  ISETP.GE.AND P1, PT, R3, R26, PT ;  /* 0x0000001a0300720c */ /* 0x000fe20003f26270 */
[----:B------:R-:W-:-:S06]  /*4300*/  VIADD R3, R27, 0x180 ;  /* 0x000001801b037836 */ /* 0x000fcc0000000000 */
[----:B------:R-:W-:Y:S06]  /*4310*/  @P0 BRA `(.L_x_26923) ;  /* 0x0000000000900947 */ /* 0x000fec0003800000 */
[C---:B-1-3-5:R-:W-:Y:S01]  /*4320*/  FMUL.FTZ R0, R16.reuse, 1.4426950216293334961 ;  /* 0x3fb8aa3b10007820 */ /* 0x06afe20000410000 */
[C---:B------:R-:W-:Y:S01]  /*4330*/  FSETP.GEU.FTZ.AND P2, PT, |R16|.reuse, 0.40999999642372131348, PT ;  /* 0x3ed1eb851000780b */ /* 0x040fe20003f5e200 */
[----:B------:R-:W-:Y:S01]  /*4340*/  IMAD.MOV.U32 R7, RZ, RZ, 0x3ab5ebe6 ;  /* 0x3ab5ebe6ff077424 */ /* 0x000fe200078e00ff */
[----:B------:R-:W-:Y:S01]  /*4350*/  FSETP.NEU.FTZ.AND P4, PT, R16, RZ, PT ;  /* 0x000000ff1000720b */ /* 0x000fe20003f9d000 */
[----:B0-2-4-:R0:W1:Y:S08]  /*4360*/  FRND R4, R0 ;  /* 0x0000000000047307 */ /* 0x0150700000201000 */
[----:B0-----:R-:W-:Y:S01]  /*4370*/  MUFU.EX2 R0, R0 ;  /* 0x0000000000007308 */ /* 0x001fe20000000800 */
[----:B-1----:R-:W-:-:S04]  /*4380*/  FSEL R5, R4, RZ, P2 ;  /* 0x000000ff04057208 */ /* 0x002fc80001000000 */
[C---:B------:R-:W-:Y:S01]  /*4390*/  FSETP.NEU.FTZ.AND P2, PT, R5.reuse, 128, PT ;  /* 0x430000000500780b */ /* 0x040fe20003f5d000 */
[----:B------:R-:W-:-:S04]  /*43a0*/  FFMA.FTZ R4, R5, -0.693145751953125, R16 ;  /* 0xbf31720005047823 */ /* 0x000fc80000010010 */
[C---:B------:R-:W-:Y:S01]  /*43b0*/  FFMA.FTZ R6, R5.reuse, -1.428606765330187045e-06, R4 ;  /* 0xb5bfbe8e05067823 */ /* 0x040fe20000010004 */
[----:B------:R-:W-:Y:S01]  /*43c0*/  FSEL R4, R5, 127, P2 ;  /* 0x42fe000005047808 */ /* 0x000fe20001000000 */
[C---:B------:R-:W-:Y:S01]  /*43d0*/  FMUL.FTZ R5, R17.reuse, 0.5 ;  /* 0x3f00000011057820 */ /* 0x040fe20000410000 */
[----:B------:R-:W-:Y:S01]  /*43e0*/  FMUL.RZ R17, R17, 0.15915493667125701904 ;  /* 0x3e22f98311117820 */ /* 0x000fe2000040c000 */
[----:B------:R-:W-:Y:S01]  /*43f0*/  FFMA.FTZ R7, R6, R7, 0.0083824126049876213074 ;  /* 0x3c09566306077423 */ /* 0x000fe20000010007 */
[----:B------:R-:W0:Y:S01]  /*4400*/  MUFU.EX2 R8, R4 ;  /* 0x0000000400087308 */ /* 0x000e220000000800 */
[----:B------:R-:W-:Y:S01]  /*4410*/  FMUL.RZ R5, R5, 0.15915493667125701904 ;  /* 0x3e22f98305057820 */ /* 0x000fe2000040c000 */
[----:B------:R-:W-:Y:S01]  /*4420*/  FSETP.GEU.FTZ.AND P3, PT, R4, -25, PT ;  /* 0xc1c800000400780b */ /* 0x000fe20003f7e000 */
[C---:B------:R-:W-:Y:S01]  /*4430*/  FFMA.FTZ R7, R6.reuse, R7, 0.041667830199003219604 ;  /* 0x3d2aabe306077423 */ /* 0x040fe20000010007 */
[----:B------:R-:W-:Y:S03]  /*4440*/  MUFU.COS R9, R17 ;  /* 0x0000001100097308 */ /* 0x000fe60000000000 */
[----:B------:R-:W-:-:S04]  /*4450*/  FFMA.FTZ R7, R6, R7, 0.16666397452354431152 ;  /* 0x3e2aa9f606077423 */ /* 0x000fc80000010007 */
[C---:B------:R-:W-:Y:S01]  /*4460*/  FFMA.FTZ R7, R6.reuse, R7, 0.49999994039535522461 ;  /* 0x3efffffe06077423 */ /* 0x040fe20000010007 */
[----:B------:R-:W1:Y:S03]  /*4470*/  MUFU.SIN R5, R5 ;  /* 0x0000000500057308 */ /* 0x000e660000000400 */
[----:B------:R-:W-:-:S04]  /*4480*/  FMUL.FTZ R7, R6, R7 ;  /* 0x0000000706077220 */ /* 0x000fc80000410000 */
[----:B------:R-:W-:Y:S01]  /*4490*/  FFMA.FTZ R7, R6, R7, R6 ;  /* 0x0000000706077223 */ /* 0x000fe20000010006 */
[----:B0-----:R-:W-:-:S04]  /*44a0*/  FADD.FTZ R6, R8, -1 ;  /* 0xbf80000008067421 */ /* 0x001fc80000010000 */
[----:B------:R-:W-:Y:S02]  /*44b0*/  FFMA.FTZ R6, R7, R8, R6 ;  /* 0x0000000807067223 */ /* 0x000fe40000010006 */
[----:B------:R-:W0:Y:S02]  /*44c0*/  MUFU.SIN R7, R17 ;  /* 0x0000001100077308 */ /* 0x000e240000000400 */
[----:B------:R-:W-:Y:S01]  /*44d0*/  @!P2 FADD.FTZ R6, R6, R6 ;  /* 0x000000060606a221 */ /* 0x000fe20000010000 */
[----:B------:R-:W-:Y:S01]  /*44e0*/  FSETP.GT.FTZ.AND P2, PT, R4, 128, PT ;  /* 0x430000000400780b */ /* 0x000fe20003f54000 */
[----:B-1----:R-:W-:-:S03]  /*44f0*/  FADD.FTZ R4, R5, R5 ;  /* 0x0000000505047221 */ /* 0x002fc60000010000 */
[----:B------:R-:W-:Y:S01]  /*4500*/  FSEL R6, R6, +INF , !P2 ;  /* 0x7f80000006067808 */ /* 0x000fe20005000000 */
[----:B------:R-:W-:-:S03]  /*4510*/  FMUL.FTZ R5, R5, R4 ;  /* 0x0000000405057220 */ /* 0x000fc60000410000 */
[----:B------:R-:W-:Y:S01]  /*4520*/  FSEL R6, R6, -1, P3 ;  /* 0xbf80000006067808 */ /* 0x000fe20001800000 */
[----:B------:R-:W-:-:S04]  /*4530*/  @!P4 FADD.FTZ R6, R16, R16 ;  /* 0x000000101006c221 */ /* 0x000fc80000010000 */
[----:B------:R-:W-:Y:S01]  /*4540*/  FFMA.FTZ R6, R6, R9, -R5 ;  /* 0x0000000906067223 */ /* 0x000fe20000010805 */
[----:B0-----:R-:W-:-:S07]  /*4550*/  FMUL.FTZ R7, R0, R7 ;  /* 0x0000000700077220 */ /* 0x001fce0000410000 */
.L_x_26923:
[----:B------:R-:W-:Y:S05]  /*4560*/  BSYNC.RECONVERGENT B0 ;  /* 0x0000000000007941 */ /* 0x000fea0003800200 */
.L_x_26922:
[-C--:B------:R-:W-:Y:S01]  /*4570*/  ISETP.GE.AND P3, PT, R29, R26.reuse, PT ;  /* 0x0000001a1d00720c */ /* 0x080fe20003f66270 */
[----:B------:R-:W-:Y:S01]  /*4580*/  BSSY.RECONVERGENT B0, `(.L_x_26924) ;  /* 0x0000028000007945 */ /* 0x000fe20003800200 */
[----:B------:R-:W-:Y:S02]  /*4590*/  ISETP.GE.AND P2, PT, R3, R26, PT ;  /* 0x0000001a0300720c */ /* 0x000fe40003f46270 */
[----:B-1-3-5:R-:W-:-:S09]  /*45a0*/  CS2R R16, SRZ ;  /* 0x0000000000107805 */ /* 0x02afd2000001ff00 */
[----:B------:R-:W-:Y:S05]  /*45b0*/  @P3 BRA `(.L_x_26925) ;  /* 0x0000000000903947 */ /* 0x000fea0003800000 */
[C---:B0-2---:R-:W-:Y:S01]  /*45c0*/  FMUL.FTZ R0, R24.reuse, 1.4426950216293334961 ;  /* 0x3fb8aa3b18007820 */ /* 0x045fe20000410000 */
[----:B------:R-:W-:Y:S01]  /*45d0*/  FSETP.GEU.FTZ.AND P3, PT, |R24|, 0.40999999642372131348, PT ;  /* 0x3ed1eb851800780b */ /* 0x000fe20003f7e200 */
[----:B------:R-:W-:Y:S02]  /*45e0*/  IMAD.MOV.U32 R8, RZ, RZ, 0x3ab5ebe6 ;  /* 0x3ab5ebe6ff087424 */ /* 0x000fe400078e00ff */
[----:B------:R0:W1:Y:S08]  /*45f0*/  FRND R3, R0 ;  /* 0x0000000000037307 */ /* 0x0000700000201000 */
[----:B0-----:R-:W-:Y:S01]  /*4600*/  MUFU.EX2 R0, R0 ;  /* 0x0000000000007308 */ /* 0x001fe20000000800 */
[----:B-1----:R-:W-:-:S02]  /*4610*/  FSEL R3, R3, RZ, P3 ;  /* 0x000000ff03037208 */ /* 0x002fc40001800000 */
[----:B------:R-:W-:Y:S02]  /*4620*/  FSETP.NEU.FTZ.AND P3, PT, R24, RZ, PT ;  /* 0x000000ff1800720b */ /* 0x000fe40003f7d000 */
[C---:B------:R-:W-:Y:S01]  /*4630*/  FSETP.NEU.FTZ.AND P4, PT, R3.reuse, 128, PT ;  /* 0x430000000300780b */ /* 0x040fe20003f9d000 */
[----:B----4-:R-:W-:-:S04]  /*4640*/  FFMA.FTZ R4, R3, -0.693145751953125, R24 ;  /* 0xbf31720003047823 */ /* 0x010fc80000010018 */
[C---:B------:R-:W-:Y:S01]  /*4650*/  FFMA.FTZ R5, R3.reuse, -1.428606765330187045e-06, R4 ;  /* 0xb5bfbe8e03057823 */ /* 0x040fe20000010004 */
[----:B------:R-:W-:-:S03]  /*4660*/  FSEL R3, R3, 127, P4 ;  /* 0x42fe000003037808 */ /* 0x000fc60002000000 */
[----:B------:R-:W-:Y:S01]  /*4670*/  FFMA.FTZ R4, R5, R8, 0.0083824126049876213074 ;  /* 0x3c09566305047423 */ /* 0x000fe20000010008 */
[----:B------:R-:W0:Y:S01]  /*4680*/  MUFU.EX2 R9, R3 ;  /* 0x0000000300097308 */ /* 0x000e220000000800 */
[----:B------:R-:W-:Y:S02]  /*4690*/  FSETP.GEU.FTZ.AND P5, PT, R3, -25, PT ;  /* 0xc1c800000300780b */ /* 0x000fe40003fbe000 */
[----:B------:R-:W-:Y:S01]  /*46a0*/  FFMA.FTZ R8, R5, R4, 0.041667830199003219604 ;  /* 0x3d2aabe305087423 */ /* 0x000fe20000010004 */
[C---:B------:R-:W-:Y:S01]  /*46b0*/  FMUL.FTZ R4, R25.reuse, 0.5 ;  /* 0x3f00000019047820 */ /* 0x040fe20000410000 */
[----:B------:R-:W-:Y:S02]  /*46c0*/  FMUL.RZ R25, R25, 0.15915493667125701904 ;  /* 0x3e22f98319197820 */ /* 0x000fe4000040c000 */
[C---:B------:R-:W-:Y:S01]  /*46d0*/  FFMA.FTZ R8, R5.reuse, R8, 0.16666397452354431152 ;  /* 0x3e2aa9f605087423 */ /* 0x040fe20000010008 */
[----:B------:R-:W-:Y:S01]  /*46e0*/  FMUL.RZ R4, R4, 0.15915493667125701904 ;  /* 0x3e22f98304047820 */ /* 0x000fe2000040c000 */
[----:B------:R-:W-:Y:S02]  /*46f0*/  MUFU.COS R16, R25 ;  /* 0x0000001900107308 */ /* 0x000fe40000000000 */
[----:B------:R-:W-:-:S04]  /*4700*/  FFMA.FTZ R8, R5, R8, 0.49999994039535522461 ;  /* 0x3efffffe05087423 */ /* 0x000fc80000010008 */
[C---:B------:R-:W-:Y:S02]  /*4710*/  FMUL.FTZ R8, R5.reuse, R8 ;  /* 0x0000000805087220 */ /* 0x040fe40000410000 */
[----:B------:R-:W1:Y:S02]  /*4720*/  MUFU.SIN R4, R4 ;  /* 0x0000000400047308 */ /* 0x000e640000000400 */
[----:B------:R-:W-:Y:S01]  /*4730*/  FFMA.FTZ R8, R5, R8, R5 ;  /* 0x0000000805087223 */ /* 0x000fe20000010005 */
[----:B0-----:R-:W-:-:S04]  /*4740*/  FADD.FTZ R5, R9, -1 ;  /* 0xbf80000009057421 */ /* 0x001fc80000010000 */
[----:B------:R-:W-:Y:S01]  /*4750*/  FFMA.FTZ R5, R8, R9, R5 ;  /* 0x0000000908057223 */ /* 0x000fe20000010005 */
[----:B------:R-:W0:Y:S03]  /*4760*/  MUFU.SIN R17, R25 ;  /* 0x0000001900117308 */ /* 0x000e260000000400 */
[----:B------:R-:W-:Y:S01]  /*4770*/  @!P4 FADD.FTZ R5, R5, R5 ;  /* 0x000000050505c221 */ /* 0x000fe20000010000 */
[----:B------:R-:W-:-:S04]  /*4780*/  FSETP.GT.FTZ.AND P4, PT, R3, 128, PT ;  /* 0x430000000300780b */ /* 0x000fc80003f94000 */
[----:B------:R-:W-:Y:S01]  /*4790*/  FSEL R5, R5, +INF , !P4 ;  /* 0x7f80000005057808 */ /* 0x000fe20006000000 */
[----:B-1----:R-:W-:-:S03]  /*47a0*/  FADD.FTZ R3, R4, R4 ;  /* 0x0000000404037221 */ /* 0x002fc60000010000 */
[----:B------:R-:W-:Y:S01]  /*47b0*/  FSEL R5, R5, -1, P5 ;  /* 0xbf80000005057808 */ /* 0x000fe20002800000 */
[----:B------:R-:W-:Y:S01]  /*47c0*/  @!P3 FADD.FTZ R5, R24, R24 ;  /* 0x000000181805b221 */ /* 0x000fe20000010000 */
[----:B------:R-:W-:Y:S01]  /*47d0*/  FMUL.FTZ R4, R4, R3 ;  /* 0x0000000304047220 */ /* 0x000fe20000410000 */
[----:B0-----:R-:W-:-:S03]  /*47e0*/  FMUL.FTZ R17, R0, R17 ;  /* 0x0000001100117220 */ /* 0x001fc60000410000 */
[----:B------:R-:W-:-:S07]  /*47f0*/  FFMA.FTZ R16, R5, R16, -R4 ;  /* 0x0000001005107223 */ /* 0x000fce0000010804 */
.L_x_26925:
[----:B------:R-:W-:Y:S05]  /*4800*/  BSYNC.RECONVERGENT B0 ;  /* 0x0000000000007941 */ /* 0x000fea0003800200 */
.L_x_26924:
[----:B------:R-:W-:Y:S01]  /*4810*/  BSSY.RECONVERGENT B0, `(.L_x_26926) ;  /* 0x0000027000007945 */ /* 0x000fe20003800200 */
[----:B0-2---:R-:W-:-:S03]  /*4820*/  CS2R R24, SRZ ;  /* 0x0000000000187805 */ /* 0x005fc6000001ff00 */
[----:B------:R-:W-:Y:S05]  /*4830*/  @P1 BRA `(.L_x_26927) ;  /* 0x0000000000901947 */ /* 0x000fea0003800000 */
[C---:B------:R-:W-:Y:S01]  /*4840*/  FMUL.FTZ R0, R22.reuse, 1.4426950216293334961 ;  /* 0x3fb8aa3b16007820 */ /* 0x040fe20000410000 */
[C---:B------:R-:W-:Y:S01]  /*4850*/  FSETP.GEU.FTZ.AND P1, PT, |R22|.reuse, 0.40999999642372131348, PT ;  /* 0x3ed1eb851600780b */ /* 0x040fe20003f3e200 */
[----:B------:R-:W-:Y:S01]  /*4860*/  IMAD.MOV.U32 R8, RZ, RZ, 0x3ab5ebe6 ;  /* 0x3ab5ebe6ff087424 */ /* 0x000fe200078e00ff */
[----:B------:R-:W-:Y:S01]  /*4870*/  FSETP.NEU.FTZ.AND P4, PT, R22, RZ, PT ;  /* 0x000000ff1600720b */ /* 0x000fe20003f9d000 */
[----:B------:R0:W1:Y:S08]  /*4880*/  FRND R3, R0 ;  /* 0x0000000000037307 */ /* 0x0000700000201000 */
[----:B0-----:R-:W-:Y:S01]  /*4890*/  MUFU.EX2 R0, R0 ;  /* 0x0000000000007308 */ /* 0x001fe20000000800 */
[----:B-1----:R-:W-:-:S04]  /*48a0*/  FSEL R3, R3, RZ, P1 ;  /* 0x000000ff03037208 */ /* 0x002fc80000800000 */
        /* <DEDUP_REMOVED lines=29> */
.L_x_26927:
[----:B------:R-:W-:Y:S05]  /*4a80*/  BSYNC.RECONVERGENT B0 ;  /* 0x0000000000007941 */ /* 0x000fea0003800200 */
.L_x_26926:
[----:B------:R-:W-:Y:S01]  /*4a90*/  BSSY.RECONVERGENT B0, `(.L_x_26928) ;  /* 0x0000027000007945 */ /* 0x000fe20003800200 */
[----:B------:R-:W-:-:S03]  /*4aa0*/  CS2R R22, SRZ ;  /* 0x0000000000167805 */ /* 0x000fc6000001ff00 */
        /* <DEDUP_REMOVED lines=37> */
.L_x_26929:
[----:B------:R-:W-:Y:S05]  /*4d00*/  BSYNC.RECONVERGENT B0 ;  /* 0x0000000000007941 */ /* 0x000fea0003800200 */
.L_x_26928:
        /* <DEDUP_REMOVED lines=24> */
.L_x_26935:
[----:B------:R-:W0:Y:S01]  /*4e90*/  F2I.S64.TRUNC R6, R6 ;  /* 0x0000000600067311 */ /* 0x000e22000020d900 */
[----:B------:R-:W-:Y:S02]  /*4ea0*/  IMAD.MOV.U32 R27, RZ, RZ, R29 ;  /* 0x000000ffff1b7224 */ /* 0x000fe400078e001d */
[----:B0-----:R-:W-:-:S05]  /*4eb0*/  IMAD.MOV.U32 R3, RZ, RZ, R6 ;  /* 0x000000ffff037224 */ /* 0x001fca00078e0006 */
[----:B------:R3:W-:Y:S01]  /*4ec0*/  STG.E.U8 desc[UR36][R8.64], R3 ;  /* 0x0000000308007986 */ /* 0x0007e2000c101124 */
[----:B------:R-:W-:Y:S05]  /*4ed0*/  BRA `(.L_x_26931) ;  /* 0x0000000c00907947 */ /* 0x000fea0003800000 */
.L_x_26934:
        /* <DEDUP_REMOVED lines=10> */
.L_x_26938:
[----:B------:R-:W0:Y:S01]  /*4f80*/  F2I.FTZ.TRUNC.NTZ R3, R6 ;  /* 0x0000000600037305 */ /* 0x000e22000021f100 */
[----:B------:R-:W-:Y:S01]  /*4f90*/  IMAD.MOV.U32 R27, RZ, RZ, R29 ;  /* 0x000000ffff1b7224 */ /* 0x000fe200078e001d */
[----:B0-----:R2:W-:Y:S01]  /*4fa0*/  STG.E desc[UR36][R8.64], R3 ;  /* 0x0000000308007986 */ /* 0x0015e2000c101924 */
[----:B------:R-:W-:Y:S05]  /*4fb0*/  BRA `(.L_x_26931) ;  /* 0x0000000c00587947 */ /* 0x000fea0003800000 */
.L_x_26937:
[----:B------:R-:W0:Y:S01]  /*4fc0*/  F2I.FTZ.TRUNC.NTZ R3, R6 ;  /* 0x0000000600037305 */ /* 0x000e22000021f100 */
[----:B------:R-:W-:Y:S01]  /*4fd0*/  IMAD.MOV.U32 R27, RZ, RZ, R29 ;  /* 0x000000ffff1b7224 */ /* 0x000fe200078e001d */
[----:B0-----:R0:W-:Y:S01]  /*4fe0*/  STG.E.U16 desc[UR36][R8.64], R3 ;  /* 0x0000000308007986 */ /* 0x0011e2000c101524 */
[----:B------:R-:W-:Y:S05]  /*4ff0*/  BRA `(.L_x_26931) ;  /* 0x0000000c00487947 */ /* 0x000fea0003800000 */
.L_x_26933:
        /* <DEDUP_REMOVED lines=9> */
.L_x_26940:
[----:B------:R-:W-:Y:S01]  /*5090*/  F2FP.F16.F32.PACK_AB R6, RZ, R6 ;  /* 0x00000006ff06723e */ /* 0x000fe200000000ff */
[----:B------:R-:W-:-:S04]  /*50a0*/  IMAD.MOV.U32 R27, RZ, RZ, R29 ;  /* 0x000000ffff1b7224 */ /* 0x000fc800078e001d */
[----:B------:R0:W-:Y:S01]  /*50b0*/  STG.E.U16 desc[UR36][R8.64], R6 ;  /* 0x0000000608007986 */ /* 0x0001e2000c101524 */
[----:B------:R-:W-:Y:S05]  /*50c0*/  BRA `(.L_x_26931) ;  /* 0x0000000c00147947 */ /* 0x000fea0003800000 */
.L_x_26939:
        /* <DEDUP_REMOVED lines=9> */
.L_x_26942:
[----:B------:R-:W-:Y:S01]  /*5160*/  F2FP.F16.F32.PACK_AB R7, R7, R6 ;  /* 0x000000060707723e */ /* 0x000fe200000000ff */
[----:B------:R-:W-:-:S04]  /*5170*/  IMAD.MOV.U32 R27, RZ, RZ, R29 ;  /* 0x000000ffff1b7224 */ /* 0x000fc800078e001d */
[----:B------:R0:W-:Y:S01]  /*5180*/  STG.E desc[UR36][R8.64], R7 ;  /* 0x0000000708007986 */ /* 0x0001e2000c101924 */
[----:B------:R-:W-:Y:S05]  /*5190*/  BRA `(.L_x_26931) ;  /* 0x0000000800e07947 */ /* 0x000fea0003800000 */
.L_x_26941:
[----:B------:R-:W-:Y:S01]  /*51a0*/  FMUL.FTZ R4, R6, 1 ;  /* 0x3f80000006047820 */ /* 0x000fe20000410000 */
[----:B------:R-:W-:-:S05]  /*51b0*/  IMAD.MOV.U32 R27, RZ, RZ, R29 ;  /* 0x000000ffff1b7224 */ /* 0x000fca00078e001d */
[----:B------:R-:W0:Y:S02]  /*51c0*/  F2F.F64.F32 R4, R4 ;  /* 0x0000000400047310 */ /* 0x000e240000201800 */
[----:B0-----:R0:W-:Y:S01]  /*51d0*/  STG.E.64 desc[UR36][R8.64], R4 ;  /* 0x0000000408007986 */ /* 0x0011e2000c101b24 */
[----:B------:R-:W-:Y:S05]  /*51e0*/  BRA `(.L_x_26931) ;  /* 0x0000000800cc7947 */ /* 0x000fea0003800000 */
.L_x_26932:
        /* <DEDUP_REMOVED lines=15> */
.L_x_26945:
        /* <DEDUP_REMOVED lines=11> */
.L_x_26944:
        /* <DEDUP_REMOVED lines=18> */
.L_x_26949:
[----:B------:R-:W-:Y:S05]  /*54b0*/  BSYNC.RECONVERGENT B0 ;  /* 0x0000000000007941 */ /* 0x000fea0003800200 */
.L_x_26948:
[----:B------:R-:W-:Y:S01]  /*54c0*/  LOP3.LUT R5, R0, 0x80, R5, 0xf8, !PT ;  /* 0x0000008000057812 */ /* 0x000fe200078ef805 */
[----:B------:R-:W-:-:S04]  /*54d0*/  IMAD.MOV.U32 R27, RZ, RZ, R29 ;  /* 0x000000ffff1b7224 */ /* 0x000fc800078e001d */
[----:B------:R0:W-:Y:S01]  /*54e0*/  STG.E.U8 desc[UR36][R8.64], R5 ;  /* 0x0000000508007986 */ /* 0x0001e2000c101124 */
[----:B------:R-:W-:Y:S05]  /*54f0*/  BRA `(.L_x_26931) ;  /* 0x0000000800087947 */ /* 0x000fea0003800000 */
.L_x_26947:
        /* <DEDUP_REMOVED lines=14> */
.L_x_26951:
[----:B------:R-:W-:Y:S05]  /*55e0*/  BSYNC.RECONVERGENT B0 ;  /* 0x0000000000007941 */ /* 0x000fea0003800200 */
.L_x_26950:
[----:B------:R-:W-:Y:S01]  /*55f0*/  LOP3.LUT R3, R0, 0x80, R5, 0xf8, !PT ;  /* 0x0000008000037812 */ /* 0x000fe200078ef805 */
[----:B------:R-:W-:-:S04]  /*5600*/  IMAD.MOV.U32 R27, RZ, RZ, R29 ;  /* 0x000000ffff1b7224 */ /* 0x000fc800078e001d */
[----:B------:R0:W-:Y:S01]  /*5610*/  STG.E.U8 desc[UR36][R8.64], R3 ;  /* 0x0000000308007986 */ /* 0x0001e2000c101124 */
[----:B------:R-:W-:Y:S05]  /*5620*/  BRA `(.L_x_26931) ;  /* 0x0000000400bc7947 */ /* 0x000fea0003800000 */
.L_x_26946:
[----:B------:R-:W-:Y:S01]  /*5630*/  F2FP.BF16.F32.PACK_AB R6, RZ, R6 ;  /* 0x00000006ff06723e */ /* 0x000fe200000010ff */
[----:B------:R-:W-:-:S04]  /*5640*/  IMAD.MOV.U32 R27, RZ, RZ, R29 ;  /* 0x000000ffff1b7224 */ /* 0x000fc800078e001d */
[----:B------:R0:W-:Y:S01]  /*5650*/  STG.E.U16 desc[UR36][R8.64], R6 ;  /* 0x0000000608007986 */ /* 0x0001e2000c101524 */
[----:B------:R-:W-:Y:S05]  /*5660*/  BRA `(.L_x_26931) ;  /* 0x0000000400ac7947 */ /* 0x000fea0003800000 */
.L_x_26943:
        /* <DEDUP_REMOVED lines=12> */
.L_x_26954:
        /* <DEDUP_REMOVED lines=12> */
.L_x_26957:
[----:B------:R-:W-:-:S04]  /*57f0*/  SHF.R.U32.HI R0, RZ, 0x14, R6 ;  /* 0x00000014ff007819 */ /* 0x000fc80000011606 */
[----:B------:R-:W-:-:S04]  /*5800*/  LOP3.LUT R3, R0, 0x1, RZ, 0xc0, !PT ;  /* 0x0000000100037812 */ /* 0x000fc800078ec0ff */
[----:B------:R-:W-:-:S04]  /*5810*/  IADD3 R0, PT, PT, R6, 0x487ffff, R3 ;  /* 0x0487ffff06007810 */ /* 0x000fc80007ffe003 */
[----:B------:R-:W-:-:S04]  /*5820*/  SHF.R.U32.HI R0, RZ, 0x14, R0 ;  /* 0x00000014ff007819 */ /* 0x000fc80000011600 */
[----:B------:R-:W-:-:S07]  /*5830*/  LOP3.LUT R0, R0, 0xff, RZ, 0xc0, !PT ;  /* 0x000000ff00007812 */ /* 0x000fce00078ec0ff */
.L_x_26958:
[----:B------:R-:W-:-:S04]  /*5840*/  SHF.R.U32.HI R3, RZ, 0x18, R6 ;  /* 0x00000018ff037819 */ /* 0x000fc80000011606 */
[----:B------:R-:W-:-:S04]  /*5850*/  LOP3.LUT R0, R0, 0x80, R3, 0xf8, !PT ;  /* 0x0000008000007812 */ /* 0x000fc800078ef803 */
[----:B------:R-:W-:-:S07]  /*5860*/  PRMT R4, R0, 0x7610, R4 ;  /* 0x0000761000047816 */ /* 0x000fce0000000004 */
.L_x_26956:
[----:B------:R-:W-:Y:S05]  /*5870*/  BSYNC.RECONVERGENT B0 ;  /* 0x0000000000007941 */ /* 0x000fea0003800200 */
.L_x_26955:
[----:B------:R0:W-:Y:S01]  /*5880*/  STG.E.U8 desc[UR36][R8.64], R4 ;  /* 0x0000000408007986 */ /* 0x0001e2000c101124 */
[----:B------:R-:W-:Y:S01]  /*5890*/  IMAD.MOV.U32 R27, RZ, RZ, R29 ;  /* 0x000000ffff1b7224 */ /* 0x000fe200078e001d */
[----:B------:R-:W-:Y:S06]  /*58a0*/  BRA `(.L_x_26931) ;  /* 0x00000004001c7947 */ /* 0x000fec0003800000 */
.L_x_26953:
        /* <DEDUP_REMOVED lines=12> */
.L_x_26961:
[----:B------:R-:W-:-:S04]  /*5970*/  SHF.R.U32.HI R0, RZ, 0x15, R6 ;  /* 0x00000015ff007819 */ /* 0x000fc80000011606 */
[----:B------:R-:W-:-:S04]  /*5980*/  LOP3.LUT R3, R0, 0x1, RZ, 0xc0, !PT ;  /* 0x0000000100037812 */ /* 0x000fc800078ec0ff */
[----:B------:R-:W-:-:S04]  /*5990*/  IADD3 R0, PT, PT, R6, 0x88fffff, R3 ;  /* 0x088fffff06007810 */ /* 0x000fc80007ffe003 */
[----:B------:R-:W-:-:S04]  /*59a0*/  SHF.R.U32.HI R0, RZ, 0x15, R0 ;  /* 0x00000015ff007819 */ /* 0x000fc80000011600 */
[----:B------:R-:W-:-:S07]  /*59b0*/  LOP3.LUT R0, R0, 0xff, RZ, 0xc0, !PT ;  /* 0x000000ff00007812 */ /* 0x000fce00078ec0ff */
.L_x_26962:
[----:B------:R-:W-:-:S04]  /*59c0*/  SHF.R.U32.HI R3, RZ, 0x18, R6 ;  /* 0x00000018ff037819 */ /* 0x000fc80000011606 */
[----:B------:R-:W-:-:S04]  /*59d0*/  LOP3.LUT R0, R0, 0x80, R3, 0xf8, !PT ;  /* 0x0000008000007812 */ /* 0x000fc800078ef803 */
[----:B------:R-:W-:-:S07]  /*59e0*/  PRMT R4, R0, 0x7610, R4 ;  /* 0x0000761000047816 */ /* 0x000fce0000000004 */
.L_x_26960:
[----:B------:R-:W-:Y:S05]  /*59f0*/  BSYNC.RECONVERGENT B0 ;  /* 0x0000000000007941 */ /* 0x000fea0003800200 */
.L_x_26959:
[----:B------:R0:W-:Y:S01]  /*5a00*/  STG.E.U8 desc[UR36][R8.64], R4 ;  /* 0x0000000408007986 */ /* 0x0001e2000c101124 */
[----:B------:R-:W-:Y:S01]  /*5a10*/  IMAD.MOV.U32 R27, RZ, RZ, R29 ;  /* 0x000000ffff1b7224 */ /* 0x000fe200078e001d */
[----:B------:R-:W-:Y:S06]  /*5a20*/  BRA `(.L_x_26931) ;  /* 0x0000000000bc7947 */ /* 0x000fec0003800000 */
.L_x_26952:
[----:B------:R-:W-:-:S13]  /*5a30*/  ISETP.NE.AND P0, PT, R0, 0x1c, PT ;  /* 0x0000001c0000780c */ /* 0x000fda0003f05270 */
[----:B------:R-:W-:Y:S05]  /*5a40*/  @!P0 BRA `(.L_x_26963) ;  /* 0x0000000000a88947 */ /* 0x000fea0003800000 */
[----:B------:R-:W-:-:S13]  /*5a50*/  ISETP.NE.AND P0, PT, R0, 0x1d, PT ;  /* 0x0000001d0000780c */ /* 0x000fda0003f05270 */
[----:B------:R-:W-:Y:S05]  /*5a60*/  @!P0 BRA `(.L_x_26964) ;  /* 0x0000000000908947 */ /* 0x000fea0003800000 */
[----:B------:R-:W-:-:S13]  /*5a70*/  ISETP.NE.AND P0, PT, R0, 0x2c, PT ;  /* 0x0000002c0000780c */ /* 0x000fda0003f05270 */
[----:B------:R-:W-:Y:S05]  /*5a80*/  @!P0 BRA `(.L_x_26965) ;  /* 0x0000000000488947 */ /* 0x000fea0003800000 */
.L_x_26936:
        /* <DEDUP_REMOVED lines=16> */
.L_x_26966:
[----:B------:R-:W-:Y:S01]  /*5b90*/  IMAD.MOV.U32 R27, RZ, RZ, R29 ;  /* 0x000000ffff1b7224 */ /* 0x000fe200078e001d */
[----:B------:R-:W-:Y:S06]  /*5ba0*/  BRA `(.L_x_26931) ;  /* 0x00000000005c7947 */ /* 0x000fec0003800000 */
.L_x_26965:
        /* <DEDUP_REMOVED lines=16> */
.L_x_26964:
[----:B------:R-:W0:Y:S01]  /*5cb0*/  F2I.U64.TRUNC R6, R6 ;  /* 0x0000000600067311 */ /* 0x000e22000020d800 */
[----:B------:R-:W-:Y:S01]  /*5cc0*/  IMAD.MOV.U32 R27, RZ, RZ, R29 ;  /* 0x000000ffff1b7224 */ /* 0x000fe200078e001d */
[----:B0-----:R0:W-:Y:S01]  /*5cd0*/  STG.E.64 desc[UR36][R8.64], R6 ;  /* 0x0000000608007986 */ /* 0x0011e2000c101b24 */
[----:B------:R-:W-:Y:S05]  /*5ce0*/  BRA `(.L_x_26931) ;  /* 0x00000000000c7947 */ /* 0x000fea0003800000 */
.L_x_26963:
[----:B------:R-:W0:Y:S01]  /*5cf0*/  F2I.FTZ.U32.TRUNC.NTZ R3, R6 ;  /* 0x0000000600037305 */ /* 0x000e22000021f000 */
[----:B------:R-:W-:Y:S01]  /*5d00*/  IMAD.MOV.U32 R27, RZ, RZ, R29 ;  /* 0x000000ffff1b7224 */ /* 0x000fe200078e001d */
[----:B0-----:R0:W-:Y:S06]  /*5d10*/  STG.E desc[UR36][R8.64], R3 ;  /* 0x0000000308007986 */ /* 0x0011ec000c101924 */
.L_x_26931:
[----:B------:R-:W-:Y:S05]  /*5d20*/  BSYNC.RECONVERGENT B6 ;  /* 0x0000000000067941 */ /* 0x000fea0003800200 */
.L_x_26930:
[----:B------:R-:W-:Y:S01]  /*5d30*/  ISETP.GE.AND P0, PT, R27, R26, PT ;  /* 0x0000001a1b00720c */ /* 0x000fe20003f06270 */
[----:B------:R-:W-:-:S12]  /*5d40*/  BSSY.RECONVERGENT B6, `(.L_x_26967) ;  /* 0x00001d6000067945 */ /* 0x000fd80003800200 */
[----:B------:R-:W-:Y:S05]  /*5d50*/  @P0 BRA `(.L_x_26968) ;  /* 0x0000001c00500947 */ /* 0x000fea0003800000 */
[----:B------:R-:W5:Y:S01]  /*5d60*/  LDCU UR4, c[0x0][0x3a8] ;  /* 0x00007500ff0477ac */ /* 0x000f620008000800 */
[----:B0123--:R-:W0:Y:S01]  /*5d70*/  LDC.64 R8, c[0x0][0x388] ;  /* 0x0000e200ff087b82 */ /* 0x00fe220000000a00 */
[----:B------:R-:W-:Y:S01]  /*5d80*/  IMAD R0, R2, 0x200, R27 ;  /* 0x0000020002007824 */ /* 0x000fe200078e021b */
[----:B----4-:R-:W-:-:S03]  /*5d90*/  PRMT R4, R28, 0x9910, RZ ;  /* 0x000099101c047816 */ /* 0x010fc600000000ff */
        /* <DEDUP_REMOVED lines=17> */
.L_x_26972:
[----:B------:R-:W0:Y:S02]  /*5eb0*/  F2I.S64.TRUNC R16, R16 ;  /* 0x0000001000107311 */ /* 0x000e24000020d900 */
[----:B0-----:R-:W-:-:S05]  /*5ec0*/  IMAD.MOV.U32 R3, RZ, RZ, R16 ;  /* 0x000000ffff037224 */ /* 0x001fca00078e0010 */
[----:B------:R0:W-:Y:S01]  /*5ed0*/  STG.E.U8 desc[UR36][R8.64], R3 ;  /* 0x0000000308007986 */ /* 0x0001e2000c101124 */
[----:B------:R-:W-:Y:S05]  /*5ee0*/  BRA `(.L_x_26974) ;  /* 0x0000000c003c7947 */ /* 0x000fea0003800000 */
.L_x_26971:
        /* <DEDUP_REMOVED lines=9> */
.L_x_26976:
[----:B------:R-:W0:Y:S02]  /*5f80*/  F2I.FTZ.TRUNC.NTZ R3, R16 ;  /* 0x0000001000037305 */ /* 0x000e24000021f100 */
[----:B0-----:R3:W-:Y:S01]  /*5f90*/  STG.E desc[UR36][R8.64], R3 ;  /* 0x0000000308007986 */ /* 0x0017e2000c101924 */
[----:B------:R-:W-:Y:S05]  /*5fa0*/  BRA `(.L_x_26974) ;  /* 0x0000000c000c7947 */ /* 0x000fea0003800000 */
.L_x_26975:
[----:B------:R-:W0:Y:S02]  /*5fb0*/  F2I.FTZ.TRUNC.NTZ R3, R16 ;  /* 0x0000001000037305 */ /* 0x000e24000021f100 */
[----:B0-----:R2:W-:Y:S01]  /*5fc0*/  STG.E.U16 desc[UR36][R8.64], R3 ;  /* 0x0000000308007986 */ /* 0x0015e2000c101524 */
[----:B------:R-:W-:Y:S05]  /*5fd0*/  BRA `(.L_x_26974) ;  /* 0x0000000c00007947 */ /* 0x000fea0003800000 */
.L_x_26970:
        /* <DEDUP_REMOVED lines=8> */
.L_x_26978:
[----:B------:R-:W-:-:S05]  /*6060*/  F2FP.F16.F32.PACK_AB R16, RZ, R16 ;  /* 0x00000010ff10723e */ /* 0x000fca00000000ff */
[----:B------:R0:W-:Y:S01]  /*6070*/  STG.E.U16 desc[UR36][R8.64], R16 ;  /* 0x0000001008007986 */ /* 0x0001e2000c101524 */
[----:B------:R-:W-:Y:S05]  /*6080*/  BRA `(.L_x_26974) ;  /* 0x0000000800d47947 */ /* 0x000fea0003800000 */
.L_x_26977:
        /* <DEDUP_REMOVED lines=8> */
.L_x_26980:
[----:B------:R-:W-:-:S05]  /*6110*/  F2FP.F16.F32.PACK_AB R17, R17, R16 ;  /* 0x000000101111723e */ /* 0x000fca00000000ff */
[----:B------:R0:W-:Y:S01]  /*6120*/  STG.E desc[UR36][R8.64], R17 ;  /* 0x0000001108007986 */ /* 0x0001e2000c101924 */
[----:B------:R-:W-:Y:S05]  /*6130*/  BRA `(.L_x_26974) ;  /* 0x0000000800a87947 */ /* 0x000fea0003800000 */
.L_x_26979:
[----:B------:R-:W-:-:S06]  /*6140*/  FMUL.FTZ R4, R16, 1 ;  /* 0x3f80000010047820 */ /* 0x000fcc0000410000 */
[----:B------:R-:W0:Y:S02]  /*6150*/  F2F.F64.F32 R4, R4 ;  /* 0x0000000400047310 */ /* 0x000e240000201800 */
[----:B0-----:R0:W-:Y:S01]  /*6160*/  STG.E.64 desc[UR36][R8.64], R4 ;  /* 0x0000000408007986 */ /* 0x0011e2000c101b24 */
[----:B------:R-:W-:Y:S05]  /*6170*/  BRA `(.L_x_26974) ;  /* 0x0000000800987947 */ /* 0x000fea0003800000 */
.L_x_26969:
        /* <DEDUP_REMOVED lines=13> */
.L_x_26984:
        /* <DEDUP_REMOVED lines=16> */
.L_x_26987:
[----:B------:R-:W-:-:S04]  /*6350*/  SHF.R.U32.HI R16, RZ, 0x18, R16 ;  /* 0x00000018ff107819 */ /* 0x000fc80000011610 */
[----:B------:R-:W-:-:S04]  /*6360*/  LOP3.LUT R3, R3, 0x80, R16, 0xf8, !PT ;  /* 0x0000008003037812 */ /* 0x000fc800078ef810 */
[----:B------:R-:W-:-:S07]  /*6370*/  PRMT R4, R3, 0x7610, R4 ;  /* 0x0000761003047816 */ /* 0x000fce0000000004 */
.L_x_26986:
[----:B------:R-:W-:Y:S05]  /*6380*/  BSYNC.RECONVERGENT B0 ;  /* 0x0000000000007941 */ /* 0x000fea0003800200 */
.L_x_26985:
[----:B------:R0:W-:Y:S01]  /*6390*/  STG.E.U8 desc[UR36][R8.64], R4 ;  /* 0x0000000408007986 */ /* 0x0001e2000c101124 */
[----:B------:R-:W-:Y:S05]  /*63a0*/  BRA `(.L_x_26974) ;  /* 0x00000008000c7947 */ /* 0x000fea0003800000 */
.L_x_26983:
        /* <DEDUP_REMOVED lines=16> */
.L_x_26990:
[----:B------:R-:W-:-:S04]  /*64b0*/  SHF.R.U32.HI R16, RZ, 0x18, R16 ;  /* 0x00000018ff107819 */ /* 0x000fc80000011610 */
[----:B------:R-:W-:-:S04]  /*64c0*/  LOP3.LUT R3, R3, 0x80, R16, 0xf8, !PT ;  /* 0x0000008003037812 */ /* 0x000fc800078ef810 */
[----:B------:R-:W-:-:S07]  /*64d0*/  PRMT R4, R3, 0x7610, R4 ;  /* 0x0000761003047816 */ /* 0x000fce0000000004 */
.L_x_26989:
[----:B------:R-:W-:Y:S05]  /*64e0*/  BSYNC.RECONVERGENT B0 ;  /* 0x0000000000007941 */ /* 0x000fea0003800200 */
.L_x_26988:
[----:B------:R0:W-:Y:S01]  /*64f0*/  STG.E.U8 desc[UR36][R8.64], R4 ;  /* 0x0000000408007986 */ /* 0x0001e2000c101124 */
[----:B------:R-:W-:Y:S05]  /*6500*/  BRA `(.L_x_26974) ;  /* 0x0000000400b47947 */ /* 0x000fea0003800000 */
.L_x_26982:
        /* <DEDUP_REMOVED lines=21> */
.L_x_26992:
[----:B------:R-:W0:Y:S02]  /*6660*/  F2I.U64.TRUNC R16, R16 ;  /* 0x0000001000107311 */ /* 0x000e24000020d800 */
[----:B0-----:R0:W-:Y:S01]  /*6670*/  STG.E.64 desc[UR36][R8.64], R16 ;  /* 0x0000001008007986 */ /* 0x0011e2000c101b24 */
[----:B------:R-:W-:Y:S05]  /*6680*/  BRA `(.L_x_26974) ;  /* 0x0000000400547947 */ /* 0x000fea0003800000 */
.L_x_26991:
[----:B------:R-:W0:Y:S02]  /*6690*/  F2I.FTZ.U32.TRUNC.NTZ R3, R16 ;  /* 0x0000001000037305 */ /* 0x000e24000021f000 */
[----:B0-----:R0:W-:Y:S01]  /*66a0*/  STG.E desc[UR36][R8.64], R3 ;  /* 0x0000000308007986 */ /* 0x0011e2000c101924 */
[----:B------:R-:W-:Y:S05]  /*66b0*/  BRA `(.L_x_26974) ;  /* 0x0000000400487947 */ /* 0x000fea0003800000 */
.L_x_26981:
        /* <DEDUP_REMOVED lines=12> */
.L_x_26994:
        /* <DEDUP_REMOVED lines=10> */
.L_x_26993:
[----:B------:R-:W-:-:S13]  /*6820*/  ISETP.NE.AND P0, PT, R0, 0xf, PT ;  /* 0x0000000f0000780c */ /* 0x000fda0003f05270 */
[----:B------:R-:W-:Y:S05]  /*6830*/  @!P0 BRA `(.L_x_26995) ;  /* 0x0000000000e08947 */ /* 0x000fea0003800000 */
[----:B------:R-:W-:-:S13]  /*6840*/  ISETP.NE.AND P0, PT, R0, 0x17, PT ;  /* 0x000000170000780c */ /* 0x000fda0003f05270 */
[----:B------:R-:W-:Y:S05]  /*6850*/  @!P0 BRA `(.L_x_26996) ;  /* 0x00000000008c8947 */ /* 0x000fea0003800000 */
[----:B------:R-:W-:-:S13]  /*6860*/  ISETP.NE.AND P0, PT, R0, 0x18, PT ;  /* 0x000000180000780c */ /* 0x000fda0003f05270 */
[----:B------:R-:W-:Y:S05]  /*6870*/  @!P0 BRA `(.L_x_26997) ;  /* 0x0000000000448947 */ /* 0x000fea0003800000 */
.L_x_26973:
        /* <DEDUP_REMOVED lines=16> */
.L_x_26998:
[----:B------:R-:W-:Y:S05]  /*6980*/  BRA `(.L_x_26974) ;  /* 0x0000000000947947 */ /* 0x000fea0003800000 */
.L_x_26997:
        /* <DEDUP_REMOVED lines=12> */
.L_x_27000:
[----:B------:R-:W-:Y:S05]  /*6a50*/  BSYNC.RECONVERGENT B0 ;  /* 0x0000000000007941 */ /* 0x000fea0003800200 */
.L_x_26999:
[----:B------:R-:W-:-:S05]  /*6a60*/  LOP3.LUT R3, R0, 0x80, R5, 0xf8, !PT ;  /* 0x0000008000037812 */ /* 0x000fca00078ef805 */
[----:B------:R0:W-:Y:S01]  /*6a70*/  STG.E.U8 desc[UR36][R8.64], R3 ;  /* 0x0000000308007986 */ /* 0x0001e2000c101124 */
[----:B------:R-:W-:Y:S05]  /*6a80*/  BRA `(.L_x_26974) ;  /* 0x0000000000547947 */ /* 0x000fea0003800000 */
.L_x_26996:
        /* <DEDUP_REMOVED lines=11> */
.L_x_27002:
[----:B------:R-:W-:Y:S01]  /*6b40*/  IMAD.MOV.U32 R0, RZ, RZ, 0x7f ;  /* 0x0000007fff007424 */ /* 0x000fe200078e00ff */
[----:B------:R-:W-:-:S04]  /*6b50*/  ISETP.GT.U32.AND P0, PT, R4, 0x7f800000, PT ;  /* 0x7f8000000400780c */ /* 0x000fc80003f04070 */
[----:B------:R-:W-:-:S09]  /*6b60*/  SEL R0, R0, 0x7c, P0 ;  /* 0x0000007c00007807 */ /* 0x000fd20000000000 */
.L_x_27003:
[----:B------:R-:W-:Y:S05]  /*6b70*/  BSYNC.RECONVERGENT B0 ;  /* 0x0000000000007941 */ /* 0x000fea0003800200 */
.L_x_27001:
[----:B------:R-:W-:-:S04]  /*6b80*/  SHF.R.U32.HI R3, RZ, 0x18, R16 ;  /* 0x00000018ff037819 */ /* 0x000fc80000011610 */
[----:B------:R-:W-:-:S05]  /*6b90*/  LOP3.LUT R3, R0, 0x80, R3, 0xf8, !PT ;  /* 0x0000008000037812 */ /* 0x000fca00078ef803 */
[----:B------:R0:W-:Y:S01]  /*6ba0*/  STG.E.U8 desc[UR36][R8.64], R3 ;  /* 0x0000000308007986 */ /* 0x0001e2000c101124 */
[----:B------:R-:W-:Y:S05]  /*6bb0*/  BRA `(.L_x_26974) ;  /* 0x0000000000087947 */ /* 0x000fea0003800000 */
.L_x_26995:
[----:B------:R-:W-:-:S05]  /*6bc0*/  F2FP.BF16.F32.PACK_AB R16, RZ, R16 ;  /* 0x00000010ff10723e */ /* 0x000fca00000010ff */
[----:B------:R0:W-:Y:S02]  /*6bd0*/  STG.E.U16 desc[UR36][R8.64], R16 ;  /* 0x0000001008007986 */ /* 0x0001e4000c101524 */
.L_x_26974:
        /* <DEDUP_REMOVED lines=24> */
.L_x_27007:
[----:B------:R-:W0:Y:S02]  /*6d60*/  F2I.S64.TRUNC R24, R24 ;  /* 0x0000001800187311 */ /* 0x000e24000020d900 */
[----:B0-----:R-:W-:-:S05]  /*6d70*/  IMAD.MOV.U32 R3, RZ, RZ, R24 ;  /* 0x000000ffff037224 */ /* 0x001fca00078e0018 */
[----:B------:R0:W-:Y:S01]  /*6d80*/  STG.E.U8 desc[UR36][R8.64], R3 ;  /* 0x0000000308007986 */ /* 0x0001e2000c101124 */
[----:B------:R-:W-:Y:S05]  /*6d90*/  BRA `(.L_x_27009) ;  /* 0x0000000c003c7947 */ /* 0x000fea0003800000 */
.L_x_27006:
        /* <DEDUP_REMOVED lines=9> */
.L_x_27011:
[----:B------:R-:W0:Y:S02]  /*6e30*/  F2I.FTZ.TRUNC.NTZ R3, R24 ;  /* 0x0000001800037305 */ /* 0x000e24000021f100 */
[----:B0-----:R0:W-:Y:S01]  /*6e40*/  STG.E desc[UR36][R8.64], R3 ;  /* 0x0000000308007986 */ /* 0x0011e2000c101924 */
[----:B------:R-:W-:Y:S05]  /*6e50*/  BRA `(.L_x_27009) ;  /* 0x0000000c000c7947 */ /* 0x000fea0003800000 */
.L_x_27010:
[----:B------:R-:W0:Y:S02]  /*6e60*/  F2I.FTZ.TRUNC.NTZ R3, R24 ;  /* 0x0000001800037305 */ /* 0x000e24000021f100 */
[----:B0-----:R0:W-:Y:S01]  /*6e70*/  STG.E.U16 desc[UR36][R8.64], R3 ;  /* 0x0000000308007986 */ /* 0x0011e2000c101524 */
[----:B------:R-:W-:Y:S05]  /*6e80*/  BRA `(.L_x_27009) ;  /* 0x0000000c00007947 */ /* 0x000fea0003800000 */
.L_x_27005:
        /* <DEDUP_REMOVED lines=8> */
.L_x_27013:
[----:B------:R-:W-:-:S05]  /*6f10*/  F2FP.F16.F32.PACK_AB R24, RZ, R24 ;  /* 0x00000018ff18723e */ /* 0x000fca00000000ff */
[----:B------:R0:W-:Y:S01]  /*6f20*/  STG.E.U16 desc[UR36][R8.64], R24 ;  /* 0x0000001808007986 */ /* 0x0001e2000c101524 */
[----:B------:R-:W-:Y:S05]  /*6f30*/  BRA `(.L_x_27009) ;  /* 0x0000000800d47947 */ /* 0x000fea0003800000 */
.L_x_27012:
        /* <DEDUP_REMOVED lines=8> */
.L_x_27015:
[----:B------:R-:W-:-:S05]  /*6fc0*/  F2FP.F16.F32.PACK_AB R25, R25, R24 ;  /* 0x000000181919723e */ /* 0x000fca00000000ff */
[----:B------:R0:W-:Y:S01]  /*6fd0*/  STG.E desc[UR36][R8.64], R25 ;  /* 0x0000001908007986 */ /* 0x0001e2000c101924 */
[----:B------:R-:W-:Y:S05]  /*6fe0*/  BRA `(.L_x_27009) ;  /* 0x0000000800a87947 */ /* 0x000fea0003800000 */
.L_x_27014:
[----:B------:R-:W-:-:S06]  /*6ff0*/  FMUL.FTZ R4, R24, 1 ;  /* 0x3f80000018047820 */ /* 0x000fcc0000410000 */
[----:B------:R-:W0:Y:S02]  /*7000*/  F2F.F64.F32 R4, R4 ;  /* 0x0000000400047310 */ /* 0x000e240000201800 */
[----:B0-----:R0:W-:Y:S01]  /*7010*/  STG.E.64 desc[UR36][R8.64], R4 ;  /* 0x0000000408007986 */ /* 0x0011e2000c101b24 */
[----:B------:R-:W-:Y:S05]  /*7020*/  BRA `(.L_x_27009) ;  /* 0x0000000800987947 */ /* 0x000fea0003800000 */
.L_x_27004:
        /* <DEDUP_REMOVED lines=13> */
.L_x_27019:
        /* <DEDUP_REMOVED lines=16> */
.L_x_27022:
[----:B------:R-:W-:-:S04]  /*7200*/  SHF.R.U32.HI R24, RZ, 0x18, R24 ;  /* 0x00000018ff187819 */ /* 0x000fc80000011618 */
[----:B------:R-:W-:-:S04]  /*7210*/  LOP3.LUT R3, R3, 0x80, R24, 0xf8, !PT ;  /* 0x0000008003037812 */ /* 0x000fc800078ef818 */
[----:B------:R-:W-:-:S07]  /*7220*/  PRMT R4, R3, 0x7610, R4 ;  /* 0x0000761003047816 */ /* 0x000fce0000000004 */
.L_x_27021:
[----:B------:R-:W-:Y:S05]  /*7230*/  BSYNC.RECONVERGENT B0 ;  /* 0x0000000000007941 */ /* 0x000fea0003800200 */
.L_x_27020:
[----:B------:R0:W-:Y:S01]  /*7240*/  STG.E.U8 desc[UR36][R8.64], R4 ;  /* 0x0000000408007986 */ /* 0x0001e2000c101124 */
[----:B------:R-:W-:Y:S05]  /*7250*/  BRA `(.L_x_27009) ;  /* 0x00000008000c7947 */ /* 0x000fea0003800000 */
.L_x_27018:
        /* <DEDUP_REMOVED lines=16> */
.L_x_27025:
[----:B------:R-:W-:-:S04]  /*7360*/  SHF.R.U32.HI R24, RZ, 0x18, R24 ;  /* 0x00000018ff187819 */ /* 0x000fc80000011618 */
[----:B------:R-:W-:-:S04]  /*7370*/  LOP3.LUT R3, R3, 0x80, R24, 0xf8, !PT ;  /* 0x0000008003037812 */ /* 0x000fc800078ef818 */
[----:B------:R-:W-:-:S07]  /*7380*/  PRMT R4, R3, 0x7610, R4 ;  /* 0x0000761003047816 */ /* 0x000fce0000000004 */
.L_x_27024:
[----:B------:R-:W-:Y:S05]  /*7390*/  BSYNC.RECONVERGENT B0 ;  /* 0x0000000000007941 */ /* 0x000fea0003800200 */
.L_x_27023:
[----:B------:R0:W-:Y:S01]  /*73a0*/  STG.E.U8 desc[UR36][R8.64], R4 ;  /* 0x0000000408007986 */ /* 0x0001e2000c101124 */
[----:B------:R-:W-:Y:S05]  /*73b0*/  BRA `(.L_x_27009) ;  /* 0x0000000400b47947 */ /* 0x000fea0003800000 */
.L_x_27017:
        /* <DEDUP_REMOVED lines=21> */
.L_x_27027:
[----:B------:R-:W0:Y:S02]  /*7510*/  F2I.U64.TRUNC R24, R24 ;  /* 0x0000001800187311 */ /* 0x000e24000020d800 */
[----:B0-----:R0:W-:Y:S01]  /*7520*/  STG.E.64 desc[UR36][R8.64], R24 ;  /* 0x0000001808007986 */ /* 0x0011e2000c101b24 */
[----:B------:R-:W-:Y:S05]  /*7530*/  BRA `(.L_x_27009) ;  /* 0x0000000400547947 */ /* 0x000fea0003800000 */
.L_x_27026:
[----:B------:R-:W0:Y:S02]  /*7540*/  F2I.FTZ.U32.TRUNC.NTZ R3, R24 ;  /* 0x0000001800037305 */ /* 0x000e24000021f000 */
[----:B0-----:R0:W-:Y:S01]  /*7550*/  STG.E desc[UR36][R8.64], R3 ;  /* 0x0000000308007986 */ /* 0x0011e2000c101924 */
[----:B------:R-:W-:Y:S05]  /*7560*/  BRA `(.L_x_27009) ;  /* 0x0000000400487947 */ /* 0x000fea0003800000 */
.L_x_27016:
        /* <DEDUP_REMOVED lines=12> */
.L_x_27029:
        /* <DEDUP_REMOVED lines=10> */
.L_x_27028:
[----:B------:R-:W-:-:S13]  /*76d0*/  ISETP.NE.AND P0, PT, R0, 0xf, PT ;  /* 0x0000000f0000780c */ /* 0x000fda0003f05270 */
[----:B------:R-:W-:Y:S05]  /*76e0*/  @!P0 BRA `(.L_x_27030) ;  /* 0x0000000000e08947 */ /* 0x000fea0003800000 */
[----:B------:R-:W-:-:S13]  /*76f0*/  ISETP.NE.AND P0, PT, R0, 0x17, PT ;  /* 0x000000170000780c */ /* 0x000fda0003f05270 */
[----:B------:R-:W-:Y:S05]  /*7700*/  @!P0 BRA `(.L_x_27031) ;  /* 0x00000000008c8947 */ /* 0x000fea0003800000 */
[----:B------:R-:W-:-:S13]  /*7710*/  ISETP.NE.AND P0, PT, R0, 0x18, PT ;  /* 0x000000180000780c */ /* 0x000fda0003f05270 */
[----:B------:R-:W-:Y:S05]  /*7720*/  @!P0 BRA `(.L_x_27032) ;  /* 0x0000000000448947 */ /* 0x000fea0003800000 */
.L_x_27008:
        /* <DEDUP_REMOVED lines=16> */
.L_x_27033:
[----:B------:R-:W-:Y:S05]  /*7830*/  BRA `(.L_x_27009) ;  /* 0x0000000000947947 */ /* 0x000fea0003800000 */
.L_x_27032:
        /* <DEDUP_REMOVED lines=12> */
.L_x_27035:
[----:B------:R-:W-:Y:S05]  /*7900*/  BSYNC.RECONVERGENT B0 ;  /* 0x0000000000007941 */ /* 0x000fea0003800200 */
.L_x_27034:
[----:B------:R-:W-:-:S05]  /*7910*/  LOP3.LUT R3, R0, 0x80, R5, 0xf8, !PT ;  /* 0x0000008000037812 */ /* 0x000fca00078ef805 */
[----:B------:R1:W-:Y:S01]  /*7920*/  STG.E.U8 desc[UR36][R8.64], R3 ;  /* 0x0000000308007986 */ /* 0x0003e2000c101124 */
[----:B------:R-:W-:Y:S05]  /*7930*/  BRA `(.L_x_27009) ;  /* 0x0000000000547947 */ /* 0x000fea0003800000 */
.L_x_27031:
        /* <DEDUP_REMOVED lines=11> */
.L_x_27037:
[----:B------:R-:W-:Y:S01]  /*79f0*/  IMAD.MOV.U32 R0, RZ, RZ, 0x7f ;  /* 0x0000007fff007424 */ /* 0x000fe200078e00ff */
[----:B------:R-:W-:-:S04]  /*7a00*/  ISETP.GT.U32.AND P0, PT, R4, 0x7f800000, PT ;  /* 0x7f8000000400780c */ /* 0x000fc80003f04070 */
[----:B------:R-:W-:-:S09]  /*7a10*/  SEL R0, R0, 0x7c, P0 ;  /* 0x0000007c00007807 */ /* 0x000fd20000000000 */
.L_x_27038:
[----:B------:R-:W-:Y:S05]  /*7a20*/  BSYNC.RECONVERGENT B0 ;  /* 0x0000000000007941 */ /* 0x000fea0003800200 */
.L_x_27036:
[----:B------:R-:W-:-:S04]  /*7a30*/  SHF.R.U32.HI R3, RZ, 0x18, R24 ;  /* 0x00000018ff037819 */ /* 0x000fc80000011618 */
[----:B------:R-:W-:-:S05]  /*7a40*/  LOP3.LUT R3, R0, 0x80, R3, 0xf8, !PT ;  /* 0x0000008000037812 */ /* 0x000fca00078ef803 */
[----:B------:R2:W-:Y:S01]  /*7a50*/  STG.E.U8 desc[UR36][R8.64], R3 ;  /* 0x0000000308007986 */ /* 0x0005e2000c101124 */
[----:B------:R-:W-:Y:S05]  /*7a60*/  BRA `(.L_x_27009) ;  /* 0x0000000000087947 */ /* 0x000fea0003800000 */
.L_x_27030:
[----:B------:R-:W-:-:S05]  /*7a70*/  F2FP.BF16.F32.PACK_AB R24, RZ, R24 ;  /* 0x00000018ff18723e */ /* 0x000fca00000010ff */
[----:B------:R0:W-:Y:S02]  /*7a80*/  STG.E.U16 desc[UR36][R8.64], R24 ;  /* 0x0000001808007986 */ /* 0x0001e4000c101524 */
.L_x_27009:
[----:B------:R-:W-:-:S07]  /*7a90*/  VIADD R27, R27, 0x80 ;  /* 0x000000801b1b7836 */ /* 0x000fce0000000000 */
.L_x_26968:
[----:B------:R-:W-:Y:S05]  /*7aa0*/  BSYNC.RECONVERGENT B6 ;  /* 0x0000000000067941 */ /* 0x000fea0003800200 */
.L_x_26967:
        /* <DEDUP_REMOVED lines=22> */
.L_x_27042:
[----:B------:R-:W0:Y:S02]  /*7c10*/  F2I.S64.TRUNC R22, R22 ;  /* 0x0000001600167311 */ /* 0x000e24000020d900 */
[----:B0-----:R-:W-:-:S05]  /*7c20*/  IMAD.MOV.U32 R5, RZ, RZ, R22 ;  /* 0x000000ffff057224 */ /* 0x001fca00078e0016 */
[----:B------:R-:W-:Y:S01]  /*7c30*/  STG.E.U8 desc[UR36][R2.64], R5 ;  /* 0x0000000502007986 */ /* 0x000fe2000c101124 */
[----:B------:R-:W-:Y:S05]  /*7c40*/  EXIT ;  /* 0x000000000000794d */ /* 0x000fea0003800000 */
.L_x_27041:
        /* <DEDUP_REMOVED lines=9> */
.L_x_27045:
[----:B------:R-:W0:Y:S02]  /*7ce0*/  F2I.FTZ.TRUNC.NTZ R5, R22 ;  /* 0x0000001600057305 */ /* 0x000e24000021f100 */
[----:B0-----:R-:W-:Y:S01]  /*7cf0*/  STG.E desc[UR36][R2.64], R5 ;  /* 0x0000000502007986 */ /* 0x001fe2000c101924 */
[----:B------:R-:W-:Y:S05]  /*7d00*/  EXIT ;  /* 0x000000000000794d */ /* 0x000fea0003800000 */
.L_x_27044:
[----:B------:R-:W0:Y:S02]  /*7d10*/  F2I.FTZ.TRUNC.NTZ R5, R22 ;  /* 0x0000001600057305 */ /* 0x000e24000021f100 */
[----:B0-----:R-:W-:Y:S01]  /*7d20*/  STG.E.U16 desc[UR36][R2.64], R5 ;  /* 0x0000000502007986 */ /* 0x001fe2000c101524 */
[----:B------:R-:W-:Y:S05]  /*7d30*/  EXIT ;  /* 0x000000000000794d */ /* 0x000fea0003800000 */
.L_x_27040:
        /* <DEDUP_REMOVED lines=8> */
.L_x_27047:
[----:B------:R-:W-:-:S05]  /*7dc0*/  F2FP.F16.F32.PACK_AB R22, RZ, R22 ;  /* 0x00000016ff16723e */ /* 0x000fca00000000ff */
[----:B------:R-:W-:Y:S01]  /*7dd0*/  STG.E.U16 desc[UR36][R2.64], R22 ;  /* 0x0000001602007986 */ /* 0x000fe2000c101524 */
[----:B------:R-:W-:Y:S05]  /*7de0*/  EXIT ;  /* 0x000000000000794d */ /* 0x000fea0003800000 */
.L_x_27046:
        /* <DEDUP_REMOVED lines=8> */
.L_x_27049:
[----:B------:R-:W-:-:S05]  /*7e70*/  F2FP.F16.F32.PACK_AB R23, R23, R22 ;  /* 0x000000161717723e */ /* 0x000fca00000000ff */
[----:B------:R-:W-:Y:S01]  /*7e80*/  STG.E desc[UR36][R2.64], R23 ;  /* 0x0000001702007986 */ /* 0x000fe2000c101924 */
[----:B------:R-:W-:Y:S05]  /*7e90*/  EXIT ;  /* 0x000000000000794d */ /* 0x000fea0003800000 */
.L_x_27048:
[----:B------:R-:W-:-:S06]  /*7ea0*/  FMUL.FTZ R4, R22, 1 ;  /* 0x3f80000016047820 */ /* 0x000fcc0000410000 */
[----:B------:R-:W0:Y:S02]  /*7eb0*/  F2F.F64.F32 R4, R4 ;  /* 0x0000000400047310 */ /* 0x000e240000201800 */
[----:B0-----:R-:W-:Y:S01]  /*7ec0*/  STG.E.64 desc[UR36][R2.64], R4 ;  /* 0x0000000402007986 */ /* 0x001fe2000c101b24 */
[----:B------:R-:W-:Y:S05]  /*7ed0*/  EXIT ;  /* 0x000000000000794d */ /* 0x000fea0003800000 */
.L_x_27039:
        /* <DEDUP_REMOVED lines=13> */
.L_x_27053:
        /* <DEDUP_REMOVED lines=16> */
.L_x_27056:
[----:B------:R-:W-:-:S04]  /*80b0*/  SHF.R.U32.HI R22, RZ, 0x18, R22 ;  /* 0x00000018ff167819 */ /* 0x000fc80000011616 */
[----:B------:R-:W-:-:S04]  /*80c0*/  LOP3.LUT R5, R5, 0x80, R22, 0xf8, !PT ;  /* 0x0000008005057812 */ /* 0x000fc800078ef816 */
[----:B------:R-:W-:-:S07]  /*80d0*/  PRMT R0, R5, 0x7610, R0 ;  /* 0x0000761005007816 */ /* 0x000fce0000000000 */
.L_x_27055:
[----:B------:R-:W-:Y:S05]  /*80e0*/  BSYNC.RECONVERGENT B0 ;  /* 0x0000000000007941 */ /* 0x000fea0003800200 */
.L_x_27054:
[----:B------:R-:W-:Y:S01]  /*80f0*/  STG.E.U8 desc[UR36][R2.64], R0 ;  /* 0x0000000002007986 */ /* 0x000fe2000c101124 */
[----:B------:R-:W-:Y:S05]  /*8100*/  EXIT ;  /* 0x000000000000794d */ /* 0x000fea0003800000 */
.L_x_27052:
        /* <DEDUP_REMOVED lines=16> */
.L_x_27059:
[----:B------:R-:W-:-:S04]  /*8210*/  SHF.R.U32.HI R22, RZ, 0x18, R22 ;  /* 0x00000018ff167819 */ /* 0x000fc80000011616 */
[----:B------:R-:W-:-:S04]  /*8220*/  LOP3.LUT R5, R5, 0x80, R22, 0xf8, !PT ;  /* 0x0000008005057812 */ /* 0x000fc800078ef816 */
[----:B------:R-:W-:-:S07]  /*8230*/  PRMT R0, R5, 0x7610, R0 ;  /* 0x0000761005007816 */ /* 0x000fce0000000000 */
.L_x_27058:
[----:B------:R-:W-:Y:S05]  /*8240*/  BSYNC.RECONVERGENT B0 ;  /* 0x0000000000007941 */ /* 0x000fea0003800200 */
.L_x_27057:
[----:B------:R-:W-:Y:S01]  /*8250*/  STG.E.U8 desc[UR36][R2.64], R0 ;  /* 0x0000000002007986 */ /* 0x000fe2000c101124 */
[----:B------:R-:W-:Y:S05]  /*8260*/  EXIT ;  /* 0x000000000000794d */ /* 0x000fea0003800000 */
.L_x_27051:
        /* <DEDUP_REMOVED lines=21> */
.L_x_27061:
[----:B------:R-:W0:Y:S02]  /*83c0*/  F2I.U64.TRUNC R22, R22 ;  /* 0x0000001600167311 */ /* 0x000e24000020d800 */
[----:B0-----:R-:W-:Y:S01]  /*83d0*/  STG.E.64 desc[UR36][R2.64], R22 ;  /* 0x0000001602007986 */ /* 0x001fe2000c101b24 */
[----:B------:R-:W-:Y:S05]  /*83e0*/  EXIT ;  /* 0x000000000000794d */ /* 0x000fea0003800000 */
.L_x_27060:
[----:B------:R-:W0:Y:S02]  /*83f0*/  F2I.FTZ.U32.TRUNC.NTZ R5, R22 ;  /* 0x0000001600057305 */ /* 0x000e24000021f000 */
[----:B0-----:R-:W-:Y:S01]  /*8400*/  STG.E desc[UR36][R2.64], R5 ;  /* 0x0000000502007986 */ /* 0x001fe2000c101924 */
[----:B------:R-:W-:Y:S05]  /*8410*/  EXIT ;  /* 0x000000000000794d */ /* 0x000fea0003800000 */
.L_x_27050:
        /* <DEDUP_REMOVED lines=12> */
.L_x_27063:
        /* <DEDUP_REMOVED lines=10> */
.L_x_27062:
[----:B------:R-:W-:-:S13]  /*8580*/  ISETP.NE.AND P0, PT, R0, 0xf, PT ;  /* 0x0000000f0000780c */ /* 0x000fda0003f05270 */
[----:B------:R-:W-:Y:S05]  /*8590*/  @!P0 BRA `(.L_x_27064) ;  /* 0x0000000000e08947 */ /* 0x000fea0003800000 */
[----:B------:R-:W-:-:S13]  /*85a0*/  ISETP.NE.AND P0, PT, R0, 0x17, PT ;  /* 0x000000170000780c */ /* 0x000fda0003f05270 */
[----:B------:R-:W-:Y:S05]  /*85b0*/  @!P0 BRA `(.L_x_27065) ;  /* 0x00000000008c8947 */ /* 0x000fea0003800000 */
[----:B------:R-:W-:-:S13]  /*85c0*/  ISETP.NE.AND P0, PT, R0, 0x18, PT ;  /* 0x000000180000780c */ /* 0x000fda0003f05270 */
[----:B------:R-:W-:Y:S05]  /*85d0*/  @!P0 BRA `(.L_x_27066) ;  /* 0x0000000000448947 */ /* 0x000fea0003800000 */
.L_x_27043:
        /* <DEDUP_REMOVED lines=16> */
.L_x_27067:
[----:B------:R-:W-:Y:S05]  /*86e0*/  EXIT ;  /* 0x000000000000794d */ /* 0x000fea0003800000 */
.L_x_27066:
        /* <DEDUP_REMOVED lines=12> */
.L_x_27069:
[----:B------:R-:W-:Y:S05]  /*87b0*/  BSYNC.RECONVERGENT B0 ;  /* 0x0000000000007941 */ /* 0x000fea0003800200 */
.L_x_27068:
[----:B------:R-:W-:-:S05]  /*87c0*/  LOP3.LUT R5, R0, 0x80, R7, 0xf8, !PT ;  /* 0x0000008000057812 */ /* 0x000fca00078ef807 */
[----:B------:R-:W-:Y:S01]  /*87d0*/  STG.E.U8 desc[UR36][R2.64], R5 ;  /* 0x0000000502007986 */ /* 0x000fe2000c101124 */
[----:B------:R-:W-:Y:S05]  /*87e0*/  EXIT ;  /* 0x000000000000794d */ /* 0x000fea0003800000 */
.L_x_27065:
        /* <DEDUP_REMOVED lines=11> */
.L_x_27071:
[----:B------:R-:W-:Y:S01]  /*88a0*/  IMAD.MOV.U32 R0, RZ, RZ, 0x7f ;  /* 0x0000007fff007424 */ /* 0x000fe200078e00ff */
[----:B------:R-:W-:-:S04]  /*88b0*/  ISETP.GT.U32.AND P0, PT, R4, 0x7f800000, PT ;  /* 0x7f8000000400780c */ /* 0x000fc80003f04070 */
[----:B------:R-:W-:-:S09]  /*88c0*/  SEL R0, R0, 0x7c, P0 ;  /* 0x0000007c00007807 */ /* 0x000fd20000000000 */
.L_x_27072:
[----:B------:R-:W-:Y:S05]  /*88d0*/  BSYNC.RECONVERGENT B0 ;  /* 0x0000000000007941 */ /* 0x000fea0003800200 */
.L_x_27070:
[----:B------:R-:W-:-:S04]  /*88e0*/  SHF.R.U32.HI R5, RZ, 0x18, R22 ;  /* 0x00000018ff057819 */ /* 0x000fc80000011616 */
[----:B------:R-:W-:-:S05]  /*88f0*/  LOP3.LUT R5, R0, 0x80, R5, 0xf8, !PT ;  /* 0x0000008000057812 */ /* 0x000fca00078ef805 */
[----:B------:R-:W-:Y:S01]  /*8900*/  STG.E.U8 desc[UR36][R2.64], R5 ;  /* 0x0000000502007986 */ /* 0x000fe2000c101124 */
[----:B------:R-:W-:Y:S05]  /*8910*/  EXIT ;  /* 0x000000000000794d */ /* 0x000fea0003800000 */
.L_x_27064:
[----:B------:R-:W-:-:S05]  /*8920*/  F2FP.BF16.F32.PACK_AB R22, RZ, R22 ;  /* 0x00000016ff16723e */ /* 0x000fca00000010ff */
[----:B------:R-:W-:Y:S01]  /*8930*/  STG.E.U16 desc[UR36][R2.64], R22 ;  /* 0x0000001602007986 */ /* 0x000fe2000c101524 */
[----:B------:R-:W-:Y:S05]  /*8940*/  EXIT ;  /* 0x000000000000794d */ /* 0x000fea0003800000 */
.L_x_27073:
        /* <DEDUP_REMOVED lines=11> */
.L_x_36087:


//--------------------- .text._ZN2at6native18elementwise_kernelILi128ELi2EZNS0_22gpu_kernel_impl_nocastIZZZNS0_17expm1_kernel_cudaERNS_18TensorIteratorBaseEENKUlvE_clEvENKUlvE2_clEvEUlN3c107complexIfEEE_EEvS4_RKT_EUliE_EEviT1_ --------------------------
	.section	.text._ZN2at6native18elementwise_kernelILi128ELi2EZNS0_22gpu_kernel_impl_nocastIZZZNS0_17expm1_kernel_cudaERNS_18TensorIteratorBaseEENKUlvE_clEvENKUlvE2_clEvEUlN3c107complexIfEEE_EEvS4_RKT_EUliE_EEviT1_,"ax",@progbits
	.align	128
        .global         _ZN2at6native18elementwise_kernelILi128ELi2EZNS0_22gpu_kernel_impl_nocastIZZZNS0_17expm1_kernel_cudaERNS_18TensorIteratorBaseEENKUlvE_clEvENKUlvE2_clEvEUlN3c107complexIfEEE_EEvS4_RKT_EUliE_EEviT1_
        .type           _ZN2at6native18elementwise_kernelILi128ELi2EZNS0_22gpu_kernel_impl_nocastIZZZNS0_17expm1_kernel_cudaERNS_18TensorIteratorBaseEENKUlvE_clEvENKUlvE2_clEvEUlN3c107complexIfEEE_EEvS4_RKT_EUliE_EEviT1_,@function
        .size           _ZN2at6native18elementwise_kernelILi128ELi2EZNS0_22gpu_kernel_impl_nocastIZZZNS0_17expm1_kernel_cudaERNS_18TensorIteratorBaseEENKUlvE_clEvENKUlvE2_clEvEUlN3c107complexIfEEE_EEvS4_RKT_EUliE_EEviT1_,(.L_x_36088 - _ZN2at6native18elementwise_kernelILi128ELi2EZNS0_22gpu_kernel_impl_nocastIZZZNS0_17expm1_kernel_cudaERNS_18TensorIteratorBaseEENKUlvE_clEvENKUlvE2_clEvEUlN3c107complexIfEEE_EEvS4_RKT_EUliE_EEviT1_)
        .other          _ZN2at6native18elementwise_kernelILi128ELi2EZNS0_22gpu_kernel_impl_nocastIZZZNS0_17expm1_kernel_cudaERNS_18TensorIteratorBaseEENKUlvE_clEvENKUlvE2_clEvEUlN3c107complexIfEEE_EEvS4_RKT_EUliE_EEviT1_,@"STO_CUDA_ENTRY STV_DEFAULT"
_ZN2at6native18elementwise_kernelILi128ELi2EZNS0_22gpu_kernel_impl_nocastIZZZNS0_17expm1_kernel_cudaERNS_18TensorIteratorBaseEENKUlvE_clEvENKUlvE2_clEvEUlN3c107complexIfEEE_EEvS4_RKT_EUliE_EEviT1_:
.text._ZN2at6native18elementwise_kernelILi128ELi2EZNS0_22gpu_kernel_impl_nocastIZZZNS0_17expm1_kernel_cudaERNS_18TensorIteratorBaseEENKUlvE_clEvENKUlvE2_clEvEUlN3c107complexIfEEE_EEvS4_RKT_EUliE_EEviT1_:
        /* <DEDUP_REMOVED lines=15> */
[----:B------:R-:W-:Y:S01]  /*00f0*/  HFMA2 R9, -RZ, RZ, 0.83837890625, -4044 ;  /* 0x3ab5ebe6ff097431 */ /* 0x000fe200000001ff */
[----:B------:R-:W-:Y:S01]  /*0100*/  IADD3 R3, PT, PT, R3, 0x80, RZ ;  /* 0x0000008003037810 */ /* 0x000fe20007ffe0ff */
[C---:B--2---:R-:W-:Y:S01]  /*0110*/  FMUL.FTZ R2, R4.reuse, 1.4426950216293334961 ;  /* 0x3fb8aa3b04027820 */ /* 0x044fe20000410000 */
[----:B------:R-:W-:Y:S01]  /*0120*/  FSETP.GEU.FTZ.AND P0, PT, |R4|, 0.40999999642372131348, PT ;  /* 0x3ed1eb850400780b */ /* 0x000fe20003f1e200 */
[----:B------:R-:W-:Y:S02]  /*0130*/  FMUL.RZ R11, R5, 0.15915493667125701904 ;  /* 0x3e22f983050b7820 */ /* 0x000fe4000040c000 */
[----:B------:R-:W0:Y:S08]  /*0140*/  FRND R0, R2 ;  /* 0x0000000200007307 */ /* 0x000e300000201000 */
[----:B------:R-:W-:Y:S01]  /*0150*/  MUFU.COS R12, R11 ;  /* 0x0000000b000c7308 */ /* 0x000fe20000000000 */
[----:B0-----:R-:W-:-:S07]  /*0160*/  FSEL R7, R0, RZ, P0 ;  /* 0x000000ff00077208 */ /* 0x001fce0000000000 */
[----:B------:R-:W-:Y:S01]  /*0170*/  MUFU.EX2 R13, R2 ;  /* 0x00000002000d7308 */ /* 0x000fe20000000800 */
[----:B------:R-:W-:Y:S02]  /*0180*/  FSETP.NEU.FTZ.AND P0, PT, R4, RZ, PT ;  /* 0x000000ff0400720b */ /* 0x000fe40003f1d000 */
[C---:B------:R-:W-:Y:S01]  /*0190*/  FSETP.NEU.FTZ.AND P1, PT, R7.reuse, 128, PT ;  /* 0x430000000700780b */ /* 0x040fe20003f3d000 */
[----:B------:R-:W-:-:S03]  /*01a0*/  FFMA.FTZ R0, R7, -0.693145751953125, R4 ;  /* 0xbf31720007007823 */ /* 0x000fc60000010004 */
[C---:B------:R-:W-:Y:S01]  /*01b0*/  FSEL R8, R7.reuse, 127, P1 ;  /* 0x42fe000007087808 */ /* 0x040fe20000800000 */
[----:B------:R-:W-:Y:S01]  /*01c0*/  FFMA.FTZ R6, R7, -1.428606765330187045e-06, R0 ;  /* 0xb5bfbe8e07067823 */ /* 0x000fe20000010000 */
[----:B------:R-:W-:Y:S02]  /*01d0*/  FMUL.FTZ R0, R5, 0.5 ;  /* 0x3f00000005007820 */ /* 0x000fe40000410000 */
[----:B------:R-:W0:Y:S01]  /*01e0*/  MUFU.EX2 R10, R8 ;  /* 0x00000008000a7308 */ /* 0x000e220000000800 */
[----:B------:R-:W-:Y:S01]  /*01f0*/  FFMA.FTZ R9, R6, R9, 0.0083824126049876213074 ;  /* 0x3c09566306097423 */ /* 0x000fe20000010009 */
[----:B------:R-:W-:Y:S01]  /*0200*/  FMUL.RZ R0, R0, 0.15915493667125701904 ;  /* 0x3e22f98300007820 */ /* 0x000fe2000040c000 */
[----:B------:R-:W-:Y:S02]  /*0210*/  FSETP.GEU.FTZ.AND P2, PT, R8, -25, PT ;  /* 0xc1c800000800780b */ /* 0x000fe40003f5e000 */
[----:B------:R-:W-:-:S03]  /*0220*/  FFMA.FTZ R9, R6, R9, 0.041667830199003219604 ;  /* 0x3d2aabe306097423 */ /* 0x000fc60000010009 */
[----:B------:R-:W1:Y:S01]  /*0230*/  MUFU.SIN R0, R0 ;  /* 0x0000000000007308 */ /* 0x000e620000000400 */
[----:B------:R-:W-:-:S04]  /*0240*/  FFMA.FTZ R9, R6, R9, 0.16666397452354431152 ;  /* 0x3e2aa9f606097423 */ /* 0x000fc80000010009 */
[----:B------:R-:W-:-:S04]  /*0250*/  FFMA.FTZ R9, R6, R9, 0.49999994039535522461 ;  /* 0x3efffffe06097423 */ /* 0x000fc80000010009 */
[----:B------:R-:W-:-:S04]  /*0260*/  FMUL.FTZ R9, R6, R9 ;  /* 0x0000000906097220 */ /* 0x000fc80000410000 */
[----:B------:R-:W-:Y:S01]  /*0270*/  FFMA.FTZ R9, R6, R9, R6 ;  /* 0x0000000906097223 */ /* 0x000fe20000010006 */
[----:B0-----:R-:W-:-:S04]  /*0280*/  FADD.FTZ R6, R10, -1 ;  /* 0xbf8000000a067421 */ /* 0x001fc80000010000 */
[----:B------:R-:W-:Y:S01]  /*0290*/  FFMA.FTZ R9, R9, R10, R6 ;  /* 0x0000000a09097223 */ /* 0x000fe20000010006 */
[----:B-1----:R-:W-:Y:S01]  /*02a0*/  FADD.FTZ R5, R0, R0 ;  /* 0x0000000000057221 */ /* 0x002fe20000010000 */
[----:B------:R-:W0:Y:S01]  /*02b0*/  LDC.64 R6, c[0x0][0x580] ;  /* 0x00016000ff067b82 */ /* 0x000e220000000a00 */
[----:B------:R-:W1:Y:S01]  /*02c0*/  MUFU.SIN R10, R11 ;  /* 0x0000000b000a7308 */ /* 0x000e620000000400 */
[----:B------:R-:W-:Y:S01]  /*02d0*/  @!P1 FADD.FTZ R9, R9, R9 ;  /* 0x0000000909099221 */ /* 0x000fe20000010000 */
[----:B------:R-:W-:Y:S01]  /*02e0*/  FSETP.GT.FTZ.AND P1, PT, R8, 128, PT ;  /* 0x430000000800780b */ /* 0x000fe20003f34000 */
[----:B------:R-:W-:-:S03]  /*02f0*/  FMUL.FTZ R0, R0, R5 ;  /* 0x0000000500007220 */ /* 0x000fc60000410000 */
[----:B------:R-:W-:-:S04]  /*0300*/  FSEL R9, R9, +INF , !P1 ;  /* 0x7f80000009097808 */ /* 0x000fc80004800000 */
[----:B------:R-:W-:Y:S01]  /*0310*/  FSEL R9, R9, -1, P2 ;  /* 0xbf80000009097808 */ /* 0x000fe20001000000 */
[----:B------:R-:W-:-:S04]  /*0320*/  @!P0 FADD.FTZ R9, R4, R4 ;  /* 0x0000000404098221 */ /* 0x000fc80000010000 */
[----:B------:R-:W-:Y:S01]  /*0330*/  FFMA.FTZ R12, R9, R12, -R0 ;  /* 0x0000000c090c7223 */ /* 0x000fe20000010800 */
[----:B-1----:R-:W-:-:S05]  /*0340*/  FMUL.FTZ R13, R13, R10 ;  /* 0x0000000a0d0d7220 */ /* 0x002fca0000410000 */
[----:B0-----:R0:W-:Y:S02]  /*0350*/  STG.E.64 desc[UR6][R6.64], R12 ;  /* 0x0000000c06007986 */ /* 0x0011e4000c101b06 */
.L_x_27076:
[----:B------:R-:W-:Y:S05]  /*0360*/  BSYNC.RECONVERGENT B0 ;  /* 0x0000000000007941 */ /* 0x000fea0003800200 */
.L_x_27075:
[----:B------:R-:W-:-:S13]  /*0370*/  ISETP.GE.AND P0, PT, R3, UR4, PT ;  /* 0x0000000403007c0c */ /* 0x000fda000bf06270 */
[----:B------:R-:W-:Y:S05]  /*0380*/  @P0 EXIT ;  /* 0x000000000000094d */ /* 0x000fea0003800000 */
[----:B------:R-:W1:Y:S02]  /*0390*/  LDC.64 R2, c[0x0][0x588] ;  /* 0x00016200ff027b82 */ /* 0x000e640000000a00 */
[----:B-1----:R-:W0:Y:S01]  /*03a0*/  LDG.E.64 R2, desc[UR6][R2.64] ;  /* 0x0000000602027981 */ /* 0x002e22000c1e1b00 */
[----:B------:R-:W-:Y:S02]  /*03b0*/  HFMA2 R9, -RZ, RZ, 0.83837890625, -4044 ;  /* 0x3ab5ebe6ff097431 */ /* 0x000fe400000001ff */
[C---:B0-----:R-:W-:Y:S01]  /*03c0*/  FMUL.FTZ R6, R2.reuse, 1.4426950216293334961 ;  /* 0x3fb8aa3b02067820 */ /* 0x041fe20000410000 */
[----:B------:R-:W-:Y:S01]  /*03d0*/  FSETP.GEU.FTZ.AND P0, PT, |R2|, 0.40999999642372131348, PT ;  /* 0x3ed1eb850200780b */ /* 0x000fe20003f1e200 */
[----:B------:R-:W-:Y:S02]  /*03e0*/  FMUL.RZ R11, R3, 0.15915493667125701904 ;  /* 0x3e22f983030b7820 */ /* 0x000fe4000040c000 */
[----:B------:R-:W0:Y:S08]  /*03f0*/  FRND R0, R6 ;  /* 0x0000000600007307 */ /* 0x000e300000201000 */
[----:B------:R-:W-:Y:S01]  /*0400*/  MUFU.SIN R10, R11 ;  /* 0x0000000b000a7308 */ /* 0x000fe20000000400 */
[----:B0-----:R-:W-:-:S02]  /*0410*/  FSEL R5, R0, RZ, P0 ;  /* 0x000000ff00057208 */ /* 0x001fc40000000000 */
        /* <DEDUP_REMOVED lines=9> */
[----:B------:R-:W-:Y:S01]  /*04b0*/  FSETP.GEU.FTZ.AND P2, PT, R7, -25, PT ;  /* 0xc1c800000700780b */ /* 0x000fe20003f5e000 */
[----:B------:R-:W-:Y:S01]  /*04c0*/  MUFU.COS R3, R11 ;  /* 0x0000000b00037308 */ /* 0x000fe20000000000 */
[----:B------:R-:W-:-:S04]  /*04d0*/  FFMA.FTZ R9, R4, R9, 0.041667830199003219604 ;  /* 0x3d2aabe304097423 */ /* 0x000fc80000010009 */
[----:B------:R-:W-:-:S03]  /*04e0*/  FFMA.FTZ R9, R4, R9, 0.16666397452354431152 ;  /* 0x3e2aa9f604097423 */ /* 0x000fc60000010009 */
[----:B------:R-:W1:Y:S01]  /*04f0*/  MUFU.SIN R0, R0 ;  /* 0x0000000000007308 */ /* 0x000e620000000400 */
[----:B------:R-:W-:-:S04]  /*0500*/  FFMA.FTZ R9, R4, R9, 0.49999994039535522461 ;  /* 0x3efffffe04097423 */ /* 0x000fc80000010009 */
[----:B------:R-:W-:-:S04]  /*0510*/  FMUL.FTZ R9, R4, R9 ;  /* 0x0000000904097220 */ /* 0x000fc80000410000 */
[----:B------:R-:W-:Y:S01]  /*0520*/  FFMA.FTZ R9, R4, R9, R4 ;  /* 0x0000000904097223 */ /* 0x000fe20000010004 */
[----:B0-----:R-:W-:-:S04]  /*0530*/  FADD.FTZ R4, R8, -1 ;  /* 0xbf80000008047421 */ /* 0x001fc80000010000 */
[----:B------:R-:W-:Y:S02]  /*0540*/  FFMA.FTZ R8, R9, R8, R4 ;  /* 0x0000000809087223 */ /* 0x000fe40000010004 */
[----:B------:R-:W0:Y:S01]  /*0550*/  LDC.64 R4, c[0x0][0x580] ;  /* 0x00016000ff047b82 */ /* 0x000e220000000a00 */
[----:B------:R-:W2:Y:S01]  /*0560*/  MUFU.EX2 R9, R6 ;  /* 0x0000000600097308 */ /* 0x000ea20000000800 */
[----:B------:R-:W-:Y:S01]  /*0570*/  @!P1 FADD.FTZ R8, R8, R8 ;  /* 0x0000000808089221 */ /* 0x000fe20000010000 */
[----:B------:R-:W-:Y:S01]  /*0580*/  FSETP.GT.FTZ.AND P1, PT, R7, 128, PT ;  /* 0x430000000700780b */ /* 0x000fe20003f34000 */
[----:B-1----:R-:W-:-:S03]  /*0590*/  FADD.FTZ R7, R0, R0 ;  /* 0x0000000000077221 */ /* 0x002fc60000010000 */
[----:B------:R-:W-:Y:S01]  /*05a0*/  FSEL R8, R8, +INF , !P1 ;  /* 0x7f80000008087808 */ /* 0x000fe20004800000 */
[----:B------:R-:W-:-:S03]  /*05b0*/  FMUL.FTZ R7, R0, R7 ;  /* 0x0000000700077220 */ /* 0x000fc60000410000 */
[----:B------:R-:W-:Y:S01]  /*05c0*/  FSEL R8, R8, -1, P2 ;  /* 0xbf80000008087808 */ /* 0x000fe20001000000 */
[----:B------:R-:W-:Y:S01]  /*05d0*/  @!P0 FADD.FTZ R8, R2, R2 ;  /* 0x0000000202088221 */ /* 0x000fe20000010000 */
[----:B--2---:R-:W-:-:S03]  /*05e0*/  FMUL.FTZ R9, R9, R10 ;  /* 0x0000000a09097220 */ /* 0x004fc60000410000 */
[----:B------:R-:W-:-:S05]  /*05f0*/  FFMA.FTZ R8, R8, R3, -R7 ;  /* 0x0000000308087223 */ /* 0x000fca0000010807 */
[----:B0-----:R-:W-:Y:S01]  /*0600*/  STG.E.64 desc[UR6][R4.64], R8 ;  /* 0x0000000804007986 */ /* 0x001fe2000c101b06 */
[----:B------:R-:W-:Y:S05]  /*0610*/  EXIT ;  /* 0x000000000000794d */ /* 0x000fea0003800000 */
.L_x_27074:
        /* <DEDUP_REMOVED lines=305> */
.L_x_27079:
[----:B------:R-:W0:Y:S02]  /*1930*/  LDCU.128 UR8, c[0x0][0x580] ;  /* 0x0000b000ff0877ac */ /* 0x000e240008000c00 */
[----:B0-----:R-:W-:-:S04]  /*1940*/  IADD3 R6, P0, PT, R4, UR10, RZ ;  /* 0x0000000a04067c10 */ /* 0x001fc8000ff1e0ff */
[----:B------:R-:W-:-:S06]  /*1950*/  IADD3.X R7, PT, PT, RZ, UR11, RZ, P0, !PT ;  /* 0x0000000bff077c10 */ /* 0x000fcc00087fe4ff */
[----:B------:R-:W2:Y:S01]  /*1960*/  LDG.E.64 R6, desc[UR6][R6.64] ;  /* 0x0000000606067981 */ /* 0x000ea2000c1e1b00 */
[----:B------:R-:W-:Y:S02]  /*1970*/  MOV R13, 0x3ab5ebe6 ;  /* 0x3ab5ebe6000d7802 */ /* 0x000fe40000000f00 */
[----:B------:R-:W-:Y:S01]  /*1980*/  IADD3 R3, PT, PT, R3, 0x80, RZ ;  /* 0x0000008003037810 */ /* 0x000fe20007ffe0ff */
[C---:B--2---:R-:W-:Y:S01]  /*1990*/  FMUL.FTZ R9, R6.reuse, 1.4426950216293334961 ;  /* 0x3fb8aa3b06097820 */ /* 0x044fe20000410000 */
[----:B------:R-:W-:Y:S01]  /*19a0*/  FSETP.GEU.FTZ.AND P0, PT, |R6|, 0.40999999642372131348, PT ;  /* 0x3ed1eb850600780b */ /* 0x000fe20003f1e200 */
[----:B------:R-:W-:Y:S02]  /*19b0*/  FMUL.RZ R14, R7, 0.15915493667125701904 ;  /* 0x3e22f983070e7820 */ /* 0x000fe4000040c000 */
[----:B------:R0:W1:Y:S08]  /*19c0*/  FRND R4, R9 ;  /* 0x0000000900047307 */ /* 0x0000700000201000 */
[----:B0-----:R-:W-:Y:S01]  /*19d0*/  MUFU.EX2 R9, R9 ;  /* 0x0000000900097308 */ /* 0x001fe20000000800 */
[----:B-1----:R-:W-:-:S02]  /*19e0*/  FSEL R11, R4, RZ, P0 ;  /* 0x000000ff040b7208 */ /* 0x002fc40000000000 */
        /* <DEDUP_REMOVED lines=13> */
[----:B------:R-:W-:Y:S01]  /*1ac0*/  FFMA.FTZ R13, R10, R13, 0.49999994039535522461 ;  /* 0x3efffffe0a0d7423 */ /* 0x000fe2000001000d */
[----:B0-----:R-:W-:-:S03]  /*1ad0*/  FADD.FTZ R4, R12, -1 ;  /* 0xbf8000000c047421 */ /* 0x001fc60000010000 */
[----:B------:R-:W-:-:S04]  /*1ae0*/  FMUL.FTZ R13, R10, R13 ;  /* 0x0000000d0a0d7220 */ /* 0x000fc80000410000 */
[----:B------:R-:W-:Y:S02]  /*1af0*/  FFMA.FTZ R13, R10, R13, R10 ;  /* 0x0000000d0a0d7223 */ /* 0x000fe4000001000a */
[----:B------:R-:W0:Y:S02]  /*1b00*/  MUFU.COS R10, R14 ;  /* 0x0000000e000a7308 */ /* 0x000e240000000000 */
[----:B------:R-:W-:-:S04]  /*1b10*/  FFMA.FTZ R4, R13, R12, R4 ;  /* 0x0000000c0d047223 */ /* 0x000fc80000010004 */
[----:B------:R-:W-:Y:S01]  /*1b20*/  @!P1 FADD.FTZ R4, R4, R4 ;  /* 0x0000000404049221 */ /* 0x000fe20000010000 */
[----:B------:R-:W-:Y:S01]  /*1b30*/  FSETP.GT.FTZ.AND P1, PT, R11, 128, PT ;  /* 0x430000000b00780b */ /* 0x000fe20003f34000 */
[----:B------:R-:W2:Y:S01]  /*1b40*/  MUFU.SIN R12, R14 ;  /* 0x0000000e000c7308 */ /* 0x000ea20000000400 */
[----:B-1----:R-:W-:Y:S02]  /*1b50*/  FADD.FTZ R11, R8, R8 ;  /* 0x00000008080b7221 */ /* 0x002fe40000010000 */
[----:B------:R-:W-:Y:S02]  /*1b60*/  FSEL R4, R4, +INF , !P1 ;  /* 0x7f80000004047808 */ /* 0x000fe40004800000 */
[----:B------:R-:W-:Y:S02]  /*1b70*/  FMUL.FTZ R8, R8, R11 ;  /* 0x0000000b08087220 */ /* 0x000fe40000410000 */
[----:B------:R-:W-:Y:S01]  /*1b80*/  FSEL R7, R4, -1, P2 ;  /* 0xbf80000004077808 */ /* 0x000fe20001000000 */
[----:B------:R-:W-:Y:S01]  /*1b90*/  @!P0 FADD.FTZ R7, R6, R6 ;  /* 0x0000000606078221 */ /* 0x000fe20000010000 */
[----:B------:R-:W-:-:S03]  /*1ba0*/  IADD3 R4, P1, PT, R5, UR8, RZ ;  /* 0x0000000805047c10 */ /* 0x000fc6000ff3e0ff */
[----:B0-----:R-:W-:Y:S01]  /*1bb0*/  FFMA.FTZ R10, R7, R10, -R8 ;  /* 0x0000000a070a7223 */ /* 0x001fe20000010808 */
[----:B------:R-:W-:Y:S01]  /*1bc0*/  IADD3.X R5, PT, PT, RZ, UR9, RZ, P1, !PT ;  /* 0x00000009ff057c10 */ /* 0x000fe20008ffe4ff */
[----:B--2---:R-:W-:-:S05]  /*1bd0*/  FMUL.FTZ R11, R9, R12 ;  /* 0x0000000c090b7220 */ /* 0x004fca0000410000 */
[----:B------:R0:W-:Y:S03]  /*1be0*/  STG.E.64 desc[UR6][R4.64], R10 ;  /* 0x0000000a04007986 */ /* 0x0001e6000c101b06 */
.L_x_27078:
[----:B------:R-:W-:Y:S05]  /*1bf0*/  BSYNC.RECONVERGENT B0 ;  /* 0x0000000000007941 */ /* 0x000fea0003800200 */
.L_x_27077:
        /* <DEDUP_REMOVED lines=300> */
.L_x_27080:
[----:B------:R-:W0:Y:S02]  /*2ec0*/  LDCU.128 UR8, c[0x0][0x580] ;  /* 0x0000b000ff0877ac */ /* 0x000e240008000c00 */
[----:B0-----:R-:W-:-:S04]  /*2ed0*/  IADD3 R4, P0, PT, R2, UR10, RZ ;  /* 0x0000000a02047c10 */ /* 0x001fc8000ff1e0ff */
[----:B------:R-:W-:-:S06]  /*2ee0*/  IADD3.X R5, PT, PT, RZ, UR11, RZ, P0, !PT ;  /* 0x0000000bff057c10 */ /* 0x000fcc00087fe4ff */
[----:B------:R-:W2:Y:S01]  /*2ef0*/  LDG.E.64 R4, desc[UR6][R4.64] ;  /* 0x0000000604047981 */ /* 0x000ea2000c1e1b00 */
[----:B------:R-:W-:Y:S01]  /*2f00*/  MOV R9, 0x3ab5ebe6 ;  /* 0x3ab5ebe600097802 */ /* 0x000fe20000000f00 */
        /* <DEDUP_REMOVED lines=32> */
[----:B------:R-:W-:Y:S01]  /*3110*/  @!P0 FADD.FTZ R5, R4, R4 ;  /* 0x0000000404058221 */ /* 0x000fe20000010000 */
[----:B------:R-:W-:-:S03]  /*3120*/  IADD3 R2, P1, PT, R3, UR8, RZ ;  /* 0x0000000803027c10 */ /* 0x000fc6000ff3e0ff */
[----:B------:R-:W-:Y:S01]  /*3130*/  FFMA.FTZ R10, R5, R10, -R0 ;  /* 0x0000000a050a7223 */ /* 0x000fe20000010800 */
[----:B------:R-:W-:Y:S01]  /*3140*/  IADD3.X R3, PT, PT, RZ, UR9, RZ, P1, !PT ;  /* 0x00000009ff037c10 */ /* 0x000fe20008ffe4ff */
[----:B0-----:R-:W-:-:S05]  /*3150*/  FMUL.FTZ R11, R11, R8 ;  /* 0x000000080b0b7220 */ /* 0x001fca0000410000 */
[----:B------:R-:W-:Y:S01]  /*3160*/  STG.E.64 desc[UR6][R2.64], R10 ;  /* 0x0000000a02007986 */ /* 0x000fe2000c101b06 */
[----:B------:R-:W-:Y:S05]  /*3170*/  EXIT ;  /* 0x000000000000794d */ /* 0x000fea0003800000 */
.L_x_27081:
        /* <DEDUP_REMOVED lines=16> */
.L_x_36088:


//--------------------- .text._ZN2at6native27unrolled_elementwise_kernelIZZZNS0_17expm1_kernel_cudaERNS_18TensorIteratorBaseEENKUlvE_clEvENKUlvE2_clEvEUlN3c107complexIfEEE_St5arrayIPcLm2EELi4E23TrivialOffsetCalculatorILi1EjESE_NS0_6memory15LoadWithoutCastENSF_16StoreWithoutCastEEEviT_T0_T2_T3_T4_T5_ --------------------------
	.section	.text._ZN2at6native27unrolled_elementwise_kernelIZZZNS0_17expm1_kernel_cudaERNS_18TensorIteratorBaseEENKUlvE_clEvENKUlvE2_clEvEUlN3c107complexIfEEE_St5arrayIPcLm2EELi4E23TrivialOffsetCalculatorILi1EjESE_NS0_6memory15LoadWithoutCastENSF_16StoreWithoutCastEEEviT_T0_T2_T3_T4_T5_,"ax",@progbits
	.align	128
        .global         _ZN2at6native27unrolled_elementwise_kernelIZZZNS0_17expm1_kernel_cudaERNS_18TensorIteratorBaseEENKUlvE_clEvENKUlvE2_clEvEUlN3c107complexIfEEE_St5arrayIPcLm2EELi4E23TrivialOffsetCalculatorILi1EjESE_NS0_6memory15LoadWithoutCastENSF_16StoreWithoutCastEEEviT_T0_T2_T3_T4_T5_
        .type           _ZN2at6native27unrolled_elementwise_kernelIZZZNS0_17expm1_kernel_cudaERNS_18TensorIteratorBaseEENKUlvE_clEvENKUlvE2_clEvEUlN3c107complexIfEEE_St5arrayIPcLm2EELi4E23TrivialOffsetCalculatorILi1EjESE_NS0_6memory15LoadWithoutCastENSF_16StoreWithoutCastEEEviT_T0_T2_T3_T4_T5_,@function
        .size           _ZN2at6native27unrolled_elementwise_kernelIZZZNS0_17expm1_kernel_cudaERNS_18TensorIteratorBaseEENKUlvE_clEvENKUlvE2_clEvEUlN3c107complexIfEEE_St5arrayIPcLm2EELi4E23TrivialOffsetCalculatorILi1EjESE_NS0_6memory15LoadWithoutCastENSF_16StoreWithoutCastEEEviT_T0_T2_T3_T4_T5_,(.L_x_36089 - _ZN2at6native27unrolled_elementwise_kernelIZZZNS0_17expm1_kernel_cudaERNS_18TensorIteratorBaseEENKUlvE_clEvENKUlvE2_clEvEUlN3c107complexIfEEE_St5arrayIPcLm2EELi4E23TrivialOffsetCalculatorILi1EjESE_NS0_6memory15LoadWithoutCastENSF_16StoreWithoutCastEEEviT_T0_T2_T3_T4_T5_)
        .other          _ZN2at6native27unrolled_elementwise_kernelIZZZNS0_17expm1_kernel_cudaERNS_18TensorIteratorBaseEENKUlvE_clEvENKUlvE2_clEvEUlN3c107complexIfEEE_St5arrayIPcLm2EELi4E23TrivialOffsetCalculatorILi1EjESE_NS0_6memory15LoadWithoutCastENSF_16StoreWithoutCastEEEviT_T0_T2_T3_T4_T5_,@"STO_CUDA_ENTRY STV_DEFAULT"
_ZN2at6native27unrolled_elementwise_kernelIZZZNS0_17expm1_kernel_cudaERNS_18TensorIteratorBaseEENKUlvE_clEvENKUlvE2_clEvEUlN3c107complexIfEEE_St5arrayIPcLm2EELi4E23TrivialOffsetCalculatorILi1EjESE_NS0_6memory15LoadWithoutCastENSF_16StoreWithoutCastEEEviT_T0_T2_T3_T4_T5_:
.text._ZN2at6native27unrolled_elementwise_kernelIZZZNS0_17expm1_kernel_cudaERNS_18TensorIteratorBaseEENKUlvE_clEvENKUlvE2_clEvEUlN3c107complexIfEEE_St5arrayIPcLm2EELi4E23TrivialOffsetCalculatorILi1EjESE_NS0_6memory15LoadWithoutCastENSF_16StoreWithoutCastEEEviT_T0_T2_T3_T4_T5_:
[----:B------:R-:W-:Y:S01]  /*0000*/  LDC R1, c[0x0][0x37c] ;  /* 0x0000df00ff017b82 */ /* 0x000fe20000000800 */
[----:B------:R-:W0:Y:S07]  /*0010*/  S2R R0, SR_CTAID.X ;  /* 0x0000000000007919 */ /* 0x000e2e0000002500 */
[----:B------:R-:W0:Y:S01]  /*0020*/  LDC R3, c[0x0][0x380] ;  /* 0x0000e000ff037b82 */ /* 0x000e220000000800 */
[----:B------:R-:W1:Y:S01]  /*0030*/  LDCU.64 UR4, c[0x0][0x358] ;  /* 0x00006b00ff0477ac */ /* 0x000e620008000a00 */
[----:B------:R-:W-:Y:S01]  /*0040*/  CS2R R8, SRZ ;  /* 0x0000000000087805 */ /* 0x000fe2000001ff00 */
[----:B------:R-:W2:Y:S01]  /*0050*/  S2R R5, SR_TID.X ;  /* 0x0000000000057919 */ /* 0x000ea20000002100 */
[----:B0-----:R-:W-:Y:S01]  /*0060*/  IMAD R12, R0, -0x200, R3 ;  /* 0xfffffe00000c7824 */ /* 0x001fe200078e0203 */
[----:B--2---:R-:W-:-:S04]  /*0070*/  MOV R13, R5 ;  /* 0x00000005000d7202 */ /* 0x004fc80000000f00 */
[----:B------:R-:W-:-:S13]  /*0080*/  ISETP.GE.AND P0, PT, R5, R12, PT ;  /* 0x0000000c0500720c */ /* 0x000fda0003f06270 */
[----:B------:R-:W-:Y:S01]  /*0090*/  @!P0 IADD3 R5, PT, PT, R13, 0x80, RZ ;  /* 0x000000800d058810 */ /* 0x000fe20007ffe0ff */
[----:B------:R-:W0:Y:S03]  /*00a0*/  @!P0 LDC.64 R20, c[0x0][0x390] ;  /* 0x0000e400ff148b82 */ /* 0x000e260000000a00 */
[----:B------:R-:W-:-:S13]  /*00b0*/  ISETP.GE.AND P1, PT, R5, R12, PT ;  /* 0x0000000c0500720c */ /* 0x000fda0003f26270 */
[----:B------:R-:W2:Y:S01]  /*00c0*/  @!P1 LDC.64 R10, c[0x0][0x390] ;  /* 0x0000e400ff0a9b82 */ /* 0x000ea20000000a00 */
[----:B------:R-:W-:Y:S02]  /*00d0*/  @!P1 LEA R7, R0, R5, 0x9 ;  /* 0x0000000500079211 */ /* 0x000fe400078e48ff */
[----:B------:R-:W-:-:S04]  /*00e0*/  @!P1 IADD3 R5, PT, PT, R5, 0x80, RZ ;  /* 0x0000008005059810 */ /* 0x000fc80007ffe0ff */
[----:B------:R-:W-:Y:S02]  /*00f0*/  ISETP.GE.AND P3, PT, R5, R12, PT ;  /* 0x0000000c0500720c */ /* 0x000fe40003f66270 */
[----:B------:R-:W-:-:S11]  /*0100*/  CS2R R14, SRZ ;  /* 0x00000000000e7805 */ /* 0x000fd6000001ff00 */
[C---:B------:R-:W-:Y:S01]  /*0110*/  @!P3 LEA R19, R0.reuse, R5, 0x9 ;  /* 0x000000050013b211 */ /* 0x040fe200078e48ff */
[----:B------:R-:W3:Y:S01]  /*0120*/  @!P3 LDC.64 R2, c[0x0][0x390] ;  /* 0x0000e400ff02bb82 */ /* 0x000ee20000000a00 */
[----:B------:R-:W-:Y:S01]  /*0130*/  @!P3 IADD3 R5, PT, PT, R5, 0x80, RZ ;  /* 0x000000800505b810 */ /* 0x000fe20007ffe0ff */
[----:B--2---:R-:W-:Y:S01]  /*0140*/  @!P1 IMAD.WIDE.U32 R10, R7, 0x8, R10 ;  /* 0x00000008070a9825 */ /* 0x004fe200078e000a */
[----:B------:R-:W-:Y:S02]  /*0150*/  @!P0 LEA R7, R0, R13, 0x9 ;  /* 0x0000000d00078211 */ /* 0x000fe400078e48ff */
[----:B------:R-:W-:Y:S02]  /*0160*/  ISETP.GE.AND P2, PT, R5, R12, PT ;  /* 0x0000000c0500720c */ /* 0x000fe40003f46270 */
[----:B-1----:R1:W5:Y:S01]  /*0170*/  @!P1 LDG.E.64 R8, desc[UR4][R10.64] ;  /* 0x000000040a089981 */ /* 0x002362000c1e1b00 */
[----:B0-----:R-:W-:-:S05]  /*0180*/  @!P0 IMAD.WIDE.U32 R20, R7, 0x8, R20 ;  /* 0x0000000807148825 */ /* 0x001fca00078e0014 */
[----:B------:R-:W5:Y:S01]  /*0190*/  @!P0 LDG.E.64 R14, desc[UR4][R20.64] ;  /* 0x00000004140e8981 */ /* 0x000f62000c1e1b00 */
[----:B------:R-:W-:-:S04]  /*01a0*/  ISETP.GE.AND P0, PT, R13, R12, PT ;  /* 0x0000000c0d00720c */ /* 0x000fc80003f06270 */
[----:B------:R-:W0:Y:S01]  /*01b0*/  @!P2 LDC.64 R16, c[0x0][0x390] ;  /* 0x0000e400ff10ab82 */ /* 0x000e220000000a00 */
[----:B------:R-:W-:Y:S01]  /*01c0*/  @!P2 LEA R5, R0, R5, 0x9 ;  /* 0x000000050005a211 */ /* 0x000fe200078e48ff */
[----:B---3--:R-:W-:Y:S01]  /*01d0*/  @!P3 IMAD.WIDE.U32 R18, R19, 0x8, R2 ;  /* 0x000000081312b825 */ /* 0x008fe200078e0002 */
[----:B------:R-:W-:-:S06]  /*01e0*/  CS2R R2, SRZ ;  /* 0x0000000000027805 */ /* 0x000fcc000001ff00 */
[----:B------:R-:W2:Y:S01]  /*01f0*/  @!P0 LDC.64 R6, c[0x0][0x388] ;  /* 0x0000e200ff068b82 */ /* 0x000ea20000000a00 */
[----:B-1----:R-:W-:Y:S01]  /*0200*/  IADD3 R11, PT, PT, R13, 0x100, RZ ;  /* 0x000001000d0b7810 */ /* 0x002fe20007ffe0ff */
[----:B------:R-:W-:Y:S01]  /*0210*/  BSSY.RECONVERGENT B0, `(.L_x_27082) ;  /* 0x000002e000007945 */ /* 0x000fe20003800200 */
[----:B------:R1:W5:Y:S02]  /*0220*/  @!P3 LDG.E.64 R2, desc[UR4][R18.64] ;  /* 0x000000041202b981 */ /* 0x000364000c1e1b00 */
[----:B------:R-:W-:Y:S02]  /*0230*/  ISETP.GE.AND P1, PT, R11, R12, PT ;  /* 0x0000000c0b00720c */ /* 0x000fe40003f26270 */
[----:B------:R-:W-:Y:S01]  /*0240*/  CS2R R10, SRZ ;  /* 0x00000000000a7805 */ /* 0x000fe2000001ff00 */
[----:B0-----:R-:W-:Y:S01]  /*0250*/  @!P2 IMAD.WIDE.U32 R16, R5, 0x8, R16 ;  /* 0x000000080510a825 */ /* 0x001fe200078e0010 */
[----:B------:R-:W-:Y:S02]  /*0260*/  CS2R R4, SRZ ;  /* 0x0000000000047805 */ /* 0x000fe4000001ff00 */
[----:B-1----:R-:W-:-:S04]  /*0270*/  IADD3 R19, PT, PT, R13, 0x180, RZ ;  /* 0x000001800d137810 */ /* 0x002fc80007ffe0ff */
[----:B------:R0:W5:Y:S02]  /*0280*/  @!P2 LDG.E.64 R4, desc[UR4][R16.64] ;  /* 0x000000041004a981 */ /* 0x000164000c1e1b00 */
[----:B0-----:R-:W-:Y:S01]  /*0290*/  IADD3 R17, PT, PT, R13, 0x80, RZ ;  /* 0x000000800d117810 */ /* 0x001fe20007ffe0ff */
[----:B--2---:R-:W-:Y:S06]  /*02a0*/  @P0 BRA `(.L_x_27083) ;  /* 0x0000000000900947 */ /* 0x004fec0003800000 */
[C---:B-----5:R-:W-:Y:S01]  /*02b0*/  FMUL.FTZ R16, R14.reuse, 1.4426950216293334961 ;  /* 0x3fb8aa3b0e107820 */ /* 0x060fe20000410000 */
[C---:B------:R-:W-:Y:S01]  /*02c0*/  FSETP.GEU.FTZ.AND P2, PT, |R14|.reuse, 0.40999999642372131348, PT ;  /* 0x3ed1eb850e00780b */ /* 0x040fe20003f5e200 */
[----:B------:R-:W-:Y:S02]  /*02d0*/  HFMA2 R21, -RZ, RZ, 0.83837890625, -4044 ;  /* 0x3ab5ebe6ff157431 */ /* 0x000fe400000001ff */
[----:B------:R-:W-:Y:S01]  /*02e0*/  FMUL.RZ R22, R15, 0.15915493667125701904 ;  /* 0x3e22f9830f167820 */ /* 0x000fe2000040c000 */
[----:B------:R-:W0:Y:S01]  /*02f0*/  FRND R10, R16 ;  /* 0x00000010000a7307 */ /* 0x000e220000201000 */
[----:B------:R-:W-:-:S07]  /*0300*/  FSETP.NEU.FTZ.AND P4, PT, R14, RZ, PT ;  /* 0x000000ff0e00720b */ /* 0x000fce0003f9d000 */
[----:B------:R-:W-:Y:S01]  /*0310*/  MUFU.SIN R23, R22 ;  /* 0x0000001600177308 */ /* 0x000fe20000000400 */
[----:B0-----:R-:W-:-:S07]  /*0320*/  FSEL R11, R10, RZ, P2 ;  /* 0x000000ff0a0b7208 */ /* 0x001fce0001000000 */
[----:B------:R-:W-:Y:S01]  /*0330*/  MUFU.EX2 R16, R16 ;  /* 0x0000001000107308 */ /* 0x000fe20000000800 */
        /* <DEDUP_REMOVED lines=17> */
[----:B------:R-:W-:-:S04]  /*0450*/  FFMA.FTZ R18, R21, R18, R20 ;  /* 0x0000001215127223 */ /* 0x000fc80000010014 */
[----:B------:R-:W-:Y:S01]  /*0460*/  @!P2 FADD.FTZ R18, R18, R18 ;  /* 0x000000121212a221 */ /* 0x000fe20000010000 */
[----:B------:R-:W-:Y:S01]  /*0470*/  FSETP.GT.FTZ.AND P2, PT, R10, 128, PT ;  /* 0x430000000a00780b */ /* 0x000fe20003f54000 */
[----:B-1----:R-:W-:-:S03]  /*0480*/  FADD.FTZ R20, R11, R11 ;  /* 0x0000000b0b147221 */ /* 0x002fc60000010000 */
[----:B------:R-:W-:Y:S01]  /*0490*/  FSEL R18, R18, +INF , !P2 ;  /* 0x7f80000012127808 */ /* 0x000fe20005000000 */
[----:B------:R-:W-:Y:S01]  /*04a0*/  FMUL.FTZ R21, R11, R20 ;  /* 0x000000140b157220 */ /* 0x000fe20000410000 */
[----:B------:R-:W-:Y:S02]  /*04b0*/  FMUL.FTZ R11, R16, R23 ;  /* 0x00000017100b7220 */ /* 0x000fe40000410000 */
[----:B------:R-:W-:Y:S01]  /*04c0*/  FSEL R10, R18, -1, P3 ;  /* 0xbf800000120a7808 */ /* 0x000fe20001800000 */
[----:B------:R-:W-:-:S04]  /*04d0*/  @!P4 FADD.FTZ R10, R14, R14 ;  /* 0x0000000e0e0ac221 */ /* 0x000fc80000010000 */
[----:B------:R-:W-:-:S07]  /*04e0*/  FFMA.FTZ R10, R10, R15, -R21 ;  /* 0x0000000f0a0a7223 */ /* 0x000fce0000010815 */
.L_x_27083:
[----:B------:R-:W-:Y:S05]  /*04f0*/  BSYNC.RECONVERGENT B0 ;  /* 0x0000000000007941 */ /* 0x000fea0003800200 */
.L_x_27082:
[-C--:B------:R-:W-:Y:S01]  /*0500*/  ISETP.GE.AND P3, PT, R17, R12.reuse, PT ;  /* 0x0000000c1100720c */ /* 0x080fe20003f66270 */
[----:B------:R-:W-:Y:S01]  /*0510*/  BSSY.RECONVERGENT B0, `(.L_x_27084) ;  /* 0x000002a000007945 */ /* 0x000fe20003800200 */
[----:B------:R-:W-:Y:S02]  /*0520*/  ISETP.GE.AND P2, PT, R19, R12, PT ;  /* 0x0000000c1300720c */ /* 0x000fe40003f46270 */
[----:B-----5:R-:W-:Y:S02]  /*0530*/  CS2R R14, SRZ ;  /* 0x00000000000e7805 */ /* 0x020fe4000001ff00 */
[----:B------:R-:W-:Y:S02]  /*0540*/  @!P0 LEA R19, R0, R13, 0x9 ;  /* 0x0000000d00138211 */ /* 0x000fe400078e48ff */
[----:B------:R-:W-:-:S05]  /*0550*/  @!P0 MOV R13, R17 ;  /* 0x00000011000d8202 */ /* 0x000fca0000000f00 */
[----:B------:R-:W-:Y:S05]  /*0560*/  @P3 BRA `(.L_x_27085) ;  /* 0x0000000000903947 */ /* 0x000fea0003800000 */
[C---:B------:R-:W-:Y:S01]  /*0570*/  FMUL.FTZ R16, R8.reuse, 1.4426950216293334961 ;  /* 0x3fb8aa3b08107820 */ /* 0x040fe20000410000 */
[----:B------:R-:W-:Y:S01]  /*0580*/  FSETP.GEU.FTZ.AND P3, PT, |R8|, 0.40999999642372131348, PT ;  /* 0x3ed1eb850800780b */ /* 0x000fe20003f7e200 */
[----:B------:R-:W-:Y:S02]  /*0590*/  HFMA2 R18, -RZ, RZ, 0.83837890625, -4044 ;  /* 0x3ab5ebe6ff127431 */ /* 0x000fe400000001ff */
[----:B------:R-:W-:Y:S01]  /*05a0*/  FMUL.RZ R22, R9, 0.15915493667125701904 ;  /* 0x3e22f98309167820 */ /* 0x000fe2000040c000 */
        /* <DEDUP_REMOVED lines=21> */
[----:B------:R-:W0:Y:S02]  /*0700*/  MUFU.SIN R17, R22 ;  /* 0x0000001600117308 */ /* 0x000e240000000400 */
[----:B------:R-:W-:-:S04]  /*0710*/  FFMA.FTZ R9, R18, R21, R9 ;  /* 0x0000001512097223 */ /* 0x000fc80000010009 */
[----:B------:R-:W-:Y:S01]  /*0720*/  @!P4 FADD.FTZ R9, R9, R9 ;  /* 0x000000090909c221 */ /* 0x000fe20000010000 */
[----:B------:R-:W-:Y:S01]  /*0730*/  FSETP.GT.FTZ.AND P4, PT, R14, 128, PT ;  /* 0x430000000e00780b */ /* 0x000fe20003f94000 */
[----:B-1----:R-:W-:-:S03]  /*0740*/  FADD.FTZ R14, R15, R15 ;  /* 0x0000000f0f0e7221 */ /* 0x002fc60000010000 */
[----:B------:R-:W-:Y:S01]  /*0750*/  FSEL R9, R9, +INF , !P4 ;  /* 0x7f80000009097808 */ /* 0x000fe20006000000 */
[----:B------:R-:W-:-:S03]  /*0760*/  FMUL.FTZ R14, R15, R14 ;  /* 0x0000000e0f0e7220 */ /* 0x000fc60000410000 */
[----:B------:R-:W-:Y:S01]  /*0770*/  FSEL R9, R9, -1, P5 ;  /* 0xbf80000009097808 */ /* 0x000fe20002800000 */
[----:B------:R-:W-:Y:S01]  /*0780*/  @!P3 FADD.FTZ R9, R8, R8 ;  /* 0x000000080809b221 */ /* 0x000fe20000010000 */
[----:B0-----:R-:W-:-:S03]  /*0790*/  FMUL.FTZ R15, R16, R17 ;  /* 0x00000011100f7220 */ /* 0x001fc60000410000 */
[----:B------:R-:W-:-:S07]  /*07a0*/  FFMA.FTZ R14, R9, R20, -R14 ;  /* 0x00000014090e7223 */ /* 0x000fce000001080e */
.L_x_27085:
[----:B------:R-:W-:Y:S05]  /*07b0*/  BSYNC.RECONVERGENT B0 ;  /* 0x0000000000007941 */ /* 0x000fea0003800200 */
.L_x_27084:
[----:B------:R-:W-:Y:S01]  /*07c0*/  BSSY.RECONVERGENT B0, `(.L_x_27086) ;  /* 0x0000028000007945 */ /* 0x000fe20003800200 */
[----:B------:R-:W-:Y:S02]  /*07d0*/  ISETP.GE.AND P3, PT, R13, R12, PT ;  /* 0x0000000c0d00720c */ /* 0x000fe40003f66270 */
[----:B------:R-:W-:Y:S01]  /*07e0*/  CS2R R8, SRZ ;  /* 0x0000000000087805 */ /* 0x000fe2000001ff00 */
[----:B------:R-:W-:Y:S10]  /*07f0*/  @P1 BRA `(.L_x_27087) ;  /* 0x0000000000901947 */ /* 0x000ff40003800000 */
[C---:B------:R-:W-:Y:S01]  /*0800*/  FMUL.FTZ R16, R2.reuse, 1.4426950216293334961 ;  /* 0x3fb8aa3b02107820 */ /* 0x040fe20000410000 */
[----:B------:R-:W-:Y:S01]  /*0810*/  FSETP.GEU.FTZ.AND P1, PT, |R2|, 0.40999999642372131348, PT ;  /* 0x3ed1eb850200780b */ /* 0x000fe20003f3e200 */
[----:B------:R-:W-:Y:S01]  /*0820*/  FMUL.RZ R22, R3, 0.15915493667125701904 ;  /* 0x3e22f98303167820 */ /* 0x000fe2000040c000 */
[----:B------:R-:W-:Y:S01]  /*0830*/  MOV R18, 0x3ab5ebe6 ;  /* 0x3ab5ebe600127802 */ /* 0x000fe20000000f00 */
        /* <DEDUP_REMOVED lines=32> */
.L_x_27087:
[----:B------:R-:W-:Y:S05]  /*0a40*/  BSYNC.RECONVERGENT B0 ;  /* 0x0000000000007941 */ /* 0x000fea0003800200 */
.L_x_27086:
[----:B------:R-:W-:Y:S01]  /*0a50*/  BSSY.RECONVERGENT B0, `(.L_x_27088) ;  /* 0x0000028000007945 */ /* 0x000fe20003800200 */
[----:B------:R-:W-:Y:S01]  /*0a60*/  @!P0 IMAD.WIDE.U32 R6, R19, 0x8, R6 ;  /* 0x0000000813068825 */ /* 0x000fe200078e0006 */
[----:B------:R-:W-:Y:S02]  /*0a70*/  CS2R R16, SRZ ;  /* 0x0000000000107805 */ /* 0x000fe4000001ff00 */
[----:B------:R-:W-:Y:S05]  /*0a80*/  @P2 BRA `(.L_x_27089) ;  /* 0x0000000000902947 */ /* 0x000fea0003800000 */
[C---:B------:R-:W-:Y:S01]  /*0a90*/  FMUL.FTZ R2, R4.reuse, 1.4426950216293334961 ;  /* 0x3fb8aa3b04027820 */ /* 0x040fe20000410000 */
[C---:B------:R-:W-:Y:S01]  /*0aa0*/  FSETP.GEU.FTZ.AND P1, PT, |R4|.reuse, 0.40999999642372131348, PT ;  /* 0x3ed1eb850400780b */ /* 0x040fe20003f3e200 */
[----:B------:R-:W-:Y:S02]  /*0ab0*/  HFMA2 R18, -RZ, RZ, 0.83837890625, -4044 ;  /* 0x3ab5ebe6ff127431 */ /* 0x000fe400000001ff */
[----:B------:R-:W-:Y:S01]  /*0ac0*/  FMUL.RZ R21, R5, 0.15915493667125701904 ;  /* 0x3e22f98305157820 */ /* 0x000fe2000040c000 */
[----:B------:R-:W0:Y:S01]  /*0ad0*/  FRND R3, R2 ;  /* 0x0000000200037307 */ /* 0x000e220000201000 */
[----:B------:R-:W-:-:S07]  /*0ae0*/  FSETP.NEU.FTZ.AND P4, PT, R4, RZ, PT ;  /* 0x000000ff0400720b */ /* 0x000fce0003f9d000 */
[----:B------:R-:W-:Y:S01]  /*0af0*/  MUFU.COS R20, R21 ;  /* 0x0000001500147308 */ /* 0x000fe20000000000 */
[----:B0-----:R-:W-:-:S07]  /*0b00*/  FSEL R3, R3, RZ, P1 ;  /* 0x000000ff03037208 */ /* 0x001fce0000800000 */
[----:B------:R-:W-:Y:S01]  /*0b10*/  MUFU.EX2 R2, R2 ;  /* 0x0000000200027308 */ /* 0x000fe20000000800 */
[C---:B------:R-:W-:Y:S01]  /*0b20*/  FSETP.NEU.FTZ.AND P1, PT, R3.reuse, 128, PT ;  /* 0x430000000300780b */ /* 0x040fe20003f3d000 */
[----:B------:R-:W-:-:S04]  /*0b30*/  FFMA.FTZ R16, R3, -0.693145751953125, R4 ;  /* 0xbf31720003107823 */ /* 0x000fc80000010004 */
[C---:B------:R-:W-:Y:S01]  /*0b40*/  FFMA.FTZ R17, R3.reuse, -1.428606765330187045e-06, R16 ;  /* 0xb5bfbe8e03117823 */ /* 0x040fe20000010010 */
[----:B------:R-:W-:-:S03]  /*0b50*/  FSEL R3, R3, 127, P1 ;  /* 0x42fe000003037808 */ /* 0x000fc60000800000 */
[----:B------:R-:W-:Y:S01]  /*0b60*/  FFMA.FTZ R16, R17, R18, 0.0083824126049876213074 ;  /* 0x3c09566311107423 */ /* 0x000fe20000010012 */
[----:B------:R-:W0:Y:S01]  /*0b70*/  MUFU.EX2 R19, R3 ;  /* 0x0000000300137308 */ /* 0x000e220000000800 */
[----:B------:R-:W-:Y:S02]  /*0b80*/  FSETP.GEU.FTZ.AND P2, PT, R3, -25, PT ;  /* 0xc1c800000300780b */ /* 0x000fe40003f5e000 */
[----:B------:R-:W-:Y:S01]  /*0b90*/  FFMA.FTZ R18, R17, R16, 0.041667830199003219604 ;  /* 0x3d2aabe311127423 */ /* 0x000fe20000010010 */
[----:B------:R-:W-:-:S03]  /*0ba0*/  FMUL.FTZ R16, R5, 0.5 ;  /* 0x3f00000005107820 */ /* 0x000fc60000410000 */
[----:B------:R-:W-:Y:S01]  /*0bb0*/  FFMA.FTZ R18, R17, R18, 0.16666397452354431152 ;  /* 0x3e2aa9f611127423 */ /* 0x000fe20000010012 */
[----:B------:R-:W-:-:S03]  /*0bc0*/  FMUL.RZ R16, R16, 0.15915493667125701904 ;  /* 0x3e22f98310107820 */ /* 0x000fc6000040c000 */
[----:B------:R-:W-:-:S03]  /*0bd0*/  FFMA.FTZ R18, R17, R18, 0.49999994039535522461 ;  /* 0x3efffffe11127423 */ /* 0x000fc60000010012 */
[----:B------:R-:W1:Y:S01]  /*0be0*/  MUFU.SIN R16, R16 ;  /* 0x0000001000107308 */ /* 0x000e620000000400 */
[----:B------:R-:W-:Y:S01]  /*0bf0*/  FMUL.FTZ R18, R17, R18 ;  /* 0x0000001211127220 */ /* 0x000fe20000410000 */
[----:B0-----:R-:W-:-:S03]  /*0c00*/  FADD.FTZ R5, R19, -1 ;  /* 0xbf80000013057421 */ /* 0x001fc60000010000 */
[----:B------:R-:W-:-:S03]  /*0c10*/  FFMA.FTZ R18, R17, R18, R17 ;  /* 0x0000001211127223 */ /* 0x000fc60000010011 */
[----:B------:R-:W0:Y:S01]  /*0c20*/  MUFU.SIN R17, R21 ;  /* 0x0000001500117308 */ /* 0x000e220000000400 */
[----:B------:R-:W-:-:S04]  /*0c30*/  FFMA.FTZ R5, R18, R19, R5 ;  /* 0x0000001312057223 */ /* 0x000fc80000010005 */
[----:B------:R-:W-:Y:S01]  /*0c40*/  @!P1 FADD.FTZ R5, R5, R5 ;  /* 0x0000000505059221 */ /* 0x000fe20000010000 */
[----:B------:R-:W-:-:S04]  /*0c50*/  FSETP.GT.FTZ.AND P1, PT, R3, 128, PT ;  /* 0x430000000300780b */ /* 0x000fc80003f34000 */
[----:B------:R-:W-:Y:S01]  /*0c60*/  FSEL R5, R5, +INF , !P1 ;  /* 0x7f80000005057808 */ /* 0x000fe20004800000 */
[----:B-1----:R-:W-:-:S03]  /*0c70*/  FADD.FTZ R3, R16, R16 ;  /* 0x0000001010037221 */ /* 0x002fc60000010000 */
[----:B------:R-:W-:Y:S01]  /*0c80*/  FSEL R5, R5, -1, P2 ;  /* 0xbf80000005057808 */ /* 0x000fe20001000000 */
[----:B------:R-:W-:Y:S01]  /*0c90*/  FMUL.FTZ R16, R16, R3 ;  /* 0x0000000310107220 */ /* 0x000fe20000410000 */
[----:B------:R-:W-:Y:S01]  /*0ca0*/  @!P4 FADD.FTZ R5, R4, R4 ;  /* 0x000000040405c221 */ /* 0x000fe20000010000 */
[----:B0-----:R-:W-:-:S03]  /*0cb0*/  FMUL.FTZ R17, R2, R17 ;  /* 0x0000001102117220 */ /* 0x001fc60000410000 */
[----:B------:R-:W-:-:S07]  /*0cc0*/  FFMA.FTZ R16, R5, R20, -R16 ;  /* 0x0000001405107223 */ /* 0x000fce0000010810 */
.L_x_27089:
[----:B------:R-:W-:Y:S05]  /*0cd0*/  BSYNC.RECONVERGENT B0 ;  /* 0x0000000000007941 */ /* 0x000fea0003800200 */
.L_x_27088:
[----:B------:R0:W-:Y:S01]  /*0ce0*/  @!P0 STG.E.64 desc[UR4][R6.64], R10 ;  /* 0x0000000a06008986 */ /* 0x0001e2000c101b04 */
[----:B------:R-:W-:Y:S04]  /*0cf0*/  BSSY.RECONVERGENT B0, `(.L_x_27090) ;  /* 0x000000c000007945 */ /* 0x000fe80003800200 */
[----:B------:R-:W-:Y:S05]  /*0d00*/  @P3 BRA `(.L_x_27091) ;  /* 0x0000000000283947 */ /* 0x000fea0003800000 */
[----:B------:R-:W1:Y:S01]  /*0d10*/  LDC.64 R2, c[0x0][0x388] ;  /* 0x0000e200ff027b82 */ /* 0x000e620000000a00 */
[----:B------:R-:W-:Y:S02]  /*0d20*/  LEA R5, R0, R13, 0x9 ;  /* 0x0000000d00057211 */ /* 0x000fe400078e48ff */
[----:B------:R-:W-:-:S04]  /*0d30*/  IADD3 R13, PT, PT, R13, 0x80, RZ ;  /* 0x000000800d0d7810 */ /* 0x000fc80007ffe0ff */
[----:B------:R-:W-:-:S13]  /*0d40*/  ISETP.GE.AND P0, PT, R13, R12, PT ;  /* 0x0000000c0d00720c */ /* 0x000fda0003f06270 */
[----:B0-----:R-:W-:Y:S02]  /*0d50*/  @!P0 LEA R7, R0, R13, 0x9 ;  /* 0x0000000d00078211 */ /* 0x001fe400078e48ff */
[----:B------:R-:W-:Y:S01]  /*0d60*/  @!P0 IADD3 R13, PT, PT, R13, 0x80, RZ ;  /* 0x000000800d0d8810 */ /* 0x000fe20007ffe0ff */
[----:B-1----:R-:W-:-:S04]  /*0d70*/  IMAD.WIDE.U32 R4, R5, 0x8, R2 ;  /* 0x0000000805047825 */ /* 0x002fc800078e0002 */
[----:B------:R-:W-:Y:S01]  /*0d80*/  @!P0 IMAD.WIDE.U32 R2, R7, 0x8, R2 ;  /* 0x0000000807028825 */ /* 0x000fe200078e0002 */
[----:B------:R1:W-:Y:S04]  /*0d90*/  STG.E.64 desc[UR4][R4.64], R14 ;  /* 0x0000000e04007986 */ /* 0x0003e8000c101b04 */
[----:B------:R1:W-:Y:S02]  /*0da0*/  @!P0 STG.E.64 desc[UR4][R2.64], R8 ;  /* 0x0000000802008986 */ /* 0x0003e4000c101b04 */
.L_x_27091:
[----:B------:R-:W-:Y:S05]  /*0db0*/  BSYNC.RECONVERGENT B0 ;  /* 0x0000000000007941 */ /* 0x000fea0003800200 */
.L_x_27090:
[----:B------:R-:W-:-:S13]  /*0dc0*/  ISETP.GE.AND P0, PT, R13, R12, PT ;  /* 0x0000000c0d00720c */ /* 0x000fda0003f06270 */
[----:B------:R-:W-:Y:S05]  /*0dd0*/  @P0 EXIT ;  /* 0x000000000000094d */ /* 0x000fea0003800000 */
[----:B-1----:R-:W1:Y:S01]  /*0de0*/  LDC.64 R2, c[0x0][0x388] ;  /* 0x0000e200ff027b82 */ /* 0x002e620000000a00 */
[----:B------:R-:W-:-:S05]  /*0df0*/  LEA R13, R0, R13, 0x9 ;  /* 0x0000000d000d7211 */ /* 0x000fca00078e48ff */
[----:B-1----:R-:W-:-:S05]  /*0e00*/  IMAD.WIDE.U32 R2, R13, 0x8, R2 ;  /* 0x000000080d027825 */ /* 0x002fca00078e0002 */
[----:B------:R-:W-:Y:S01]  /*0e10*/  STG.E.64 desc[UR4][R2.64], R16 ;  /* 0x0000001002007986 */ /* 0x000fe2000c101b04 */
[----:B------:R-:W-:Y:S05]  /*0e20*/  EXIT ;  /* 0x000000000000794d */ /* 0x000fea0003800000 */
.L_x_27092:
        /* <DEDUP_REMOVED lines=13> */
.L_x_36089:


//--------------------- .text._ZN2at6native29vectorized_elementwise_kernelILi2EZZZNS0_17expm1_kernel_cudaERNS_18TensorIteratorBaseEENKUlvE_clEvENKUlvE2_clEvEUlN3c107complexIfEEE_St5arrayIPcLm2EEEEviT0_T1_ --------------------------
	.section	.text._ZN2at6native29vectorized_elementwise_kernelILi2EZZZNS0_17expm1_kernel_cudaERNS_18TensorIteratorBaseEENKUlvE_clEvENKUlvE2_clEvEUlN3c107complexIfEEE_St5arrayIPcLm2EEEEviT0_T1_,"ax",@progbits
	.align	128
        .global         _ZN2at6native29vectorized_elementwise_kernelILi2EZZZNS0_17expm1_kernel_cudaERNS_18TensorIteratorBaseEENKUlvE_clEvENKUlvE2_clEvEUlN3c107complexIfEEE_St5arrayIPcLm2EEEEviT0_T1_
        .type           _ZN2at6native29vectorized_elementwise_kernelILi2EZZZNS0_17expm1_kernel_cudaERNS_18TensorIteratorBaseEENKUlvE_clEvENKUlvE2_clEvEUlN3c107complexIfEEE_St5arrayIPcLm2EEEEviT0_T1_,@function
        .size           _ZN2at6native29vectorized_elementwise_kernelILi2EZZZNS0_17expm1_kernel_cudaERNS_18TensorIteratorBaseEENKUlvE_clEvENKUlvE2_clEvEUlN3c107complexIfEEE_St5arrayIPcLm2EEEEviT0_T1_,(.L_x_36090 - _ZN2at6native29vectorized_elementwise_kernelILi2EZZZNS0_17expm1_kernel_cudaERNS_18TensorIteratorBaseEENKUlvE_clEvENKUlvE2_clEvEUlN3c107complexIfEEE_St5arrayIPcLm2EEEEviT0_T1_)
        .other          _ZN2at6native29vectorized_elementwise_kernelILi2EZZZNS0_17expm1_kernel_cudaERNS_18TensorIteratorBaseEENKUlvE_clEvENKUlvE2_clEvEUlN3c107complexIfEEE_St5arrayIPcLm2EEEEviT0_T1_,@"STO_CUDA_ENTRY STV_DEFAULT"
_ZN2at6native29vectorized_elementwise_kernelILi2EZZZNS0_17expm1_kernel_cudaERNS_18TensorIteratorBaseEENKUlvE_clEvENKUlvE2_clEvEUlN3c107complexIfEEE_St5arrayIPcLm2EEEEviT0_T1_:
.text._ZN2at6native29vectorized_elementwise_kernelILi2EZZZNS0_17expm1_kernel_cudaERNS_18TensorIteratorBaseEENKUlvE_clEvENKUlvE2_clEvEUlN3c107complexIfEEE_St5arrayIPcLm2EEEEviT0_T1_:
        /* <DEDUP_REMOVED lines=9> */
[----:B------:R-:W-:Y:S02]  /*0090*/  CS2R R14, SRZ ;  /* 0x00000000000e7805 */ /* 0x000fe4000001ff00 */
        /* <DEDUP_REMOVED lines=13> */
[----:B------:R0:W5:Y:S07]  /*0170*/  @!P6 LDG.E.64 R14, desc[UR4][R22.64] ;  /* 0x00000004160ee981 */ /* 0x00016e000c1e1b00 */
        /* <DEDUP_REMOVED lines=8> */
[----:B------:R-:W-:Y:S01]  /*0200*/  @!P2 IADD3 R7, PT, PT, R21, R9, RZ ;  /* 0x000000091507a210 */ /* 0x000fe20007ffe0ff */
[----:B--2---:R-:W-:Y:S01]  /*0210*/  @!P4 IMAD.WIDE.U32 R2, R13, 0x8, R2 ;  /* 0x000000080d02c825 */ /* 0x004fe200078e0002 */
[----:B------:R-:W-:Y:S01]  /*0220*/  @!P2 IADD3 R9, PT, PT, R9, 0x80, RZ ;  /* 0x000000800909a810 */ /* 0x000fe20007ffe0ff */
[----:B0-----:R-:W0:Y:S03]  /*0230*/  @!P2 LDC.64 R22, c[0x0][0x390] ;  /* 0x0000e400ff16ab82 */ /* 0x001e260000000a00 */
[----:B------:R-:W-:-:S13]  /*0240*/  ISETP.GE.U32.AND P1, PT, R9, R0, PT ;  /* 0x000000000900720c */ /* 0x000fda0003f26070 */
[----:B------:R-:W-:Y:S01]  /*0250*/  @!P1 IADD3 R5, PT, PT, R21, R9, RZ ;  /* 0x0000000915059210 */ /* 0x000fe20007ffe0ff */
[----:B---3--:R-:W-:Y:S01]  /*0260*/  @!P3 IMAD.WIDE.U32 R18, R11, 0x8, R18 ;  /* 0x000000080b12b825 */ /* 0x008fe200078e0012 */
[----:B------:R-:W-:Y:S01]  /*0270*/  @!P1 IADD3 R9, PT, PT, R9, 0x80, RZ ;  /* 0x0000008009099810 */ /* 0x000fe20007ffe0ff */
[----:B------:R-:W2:Y:S03]  /*0280*/  @!P1 LDC.64 R24, c[0x0][0x390] ;  /* 0x0000e400ff189b82 */ /* 0x000ea60000000a00 */
[----:B------:R-:W-:-:S13]  /*0290*/  ISETP.GE.U32.AND P6, PT, R9, R0, PT ;  /* 0x000000000900720c */ /* 0x000fda0003fc6070 */
[----:B------:R-:W3:Y:S01]  /*02a0*/  @!P6 LDC.64 R26, c[0x0][0x390] ;  /* 0x0000e400ff1aeb82 */ /* 0x000ee20000000a00 */
[----:B------:R-:W-:Y:S02]  /*02b0*/  CS2R R10, SRZ ;  /* 0x00000000000a7805 */ /* 0x000fe4000001ff00 */
[----:B------:R-:W-:-:S04]  /*02c0*/  @!P6 IADD3 R9, PT, PT, R21, R9, RZ ;  /* 0x000000091509e210 */ /* 0x000fc80007ffe0ff */
[----:B------:R4:W5:Y:S02]  /*02d0*/  @!P4 LDG.E.64 R10, desc[UR4][R2.64] ;  /* 0x00000004020ac981 */ /* 0x000964000c1e1b00 */
[----:B----4-:R-:W-:Y:S01]  /*02e0*/  CS2R R2, SRZ ;  /* 0x0000000000027805 */ /* 0x010fe2000001ff00 */
[----:B---3--:R-:W-:-:S05]  /*02f0*/  @!P6 IMAD.WIDE.U32 R26, R9, 0x8, R26 ;  /* 0x00000008091ae825 */ /* 0x008fca00078e001a */
[----:B------:R-:W5:Y:S01]  /*0300*/  @!P6 LDG.E.64 R2, desc[UR4][R26.64] ;  /* 0x000000041a02e981 */ /* 0x000f62000c1e1b00 */
[----:B------:R-:W-:Y:S01]  /*0310*/  CS2R R12, SRZ ;  /* 0x00000000000c7805 */ /* 0x000fe2000001ff00 */
[----:B-1----:R-:W-:-:S05]  /*0320*/  @!P5 IMAD.WIDE.U32 R28, R17, 0x8, R28 ;  /* 0x00000008111cd825 */ /* 0x002fca00078e001c */
[----:B------:R1:W5:Y:S02]  /*0330*/  @!P5 LDG.E.64 R12, desc[UR4][R28.64] ;  /* 0x000000041c0cd981 */ /* 0x000364000c1e1b00 */
[----:B-1----:R-:W1:Y:S01]  /*0340*/  @!P0 LDC.64 R28, c[0x0][0x390] ;  /* 0x0000e400ff1c8b82 */ /* 0x002e620000000a00 */
[----:B--2---:R-:W-:Y:S01]  /*0350*/  @!P1 IMAD.WIDE.U32 R24, R5, 0x8, R24 ;  /* 0x0000000805189825 */ /* 0x004fe200078e0018 */
[----:B------:R-:W-:Y:S02]  /*0360*/  CS2R R4, SRZ ;  /* 0x0000000000047805 */ /* 0x000fe4000001ff00 */
[----:B------:R-:W-:-:S04]  /*0370*/  @!P0 IADD3 R17, PT, PT, R21, R16, RZ ;  /* 0x0000001015118210 */ /* 0x000fc80007ffe0ff */
[----:B------:R1:W5:Y:S01]  /*0380*/  @!P1 LDG.E.64 R4, desc[UR4][R24.64] ;  /* 0x0000000418049981 */ /* 0x000362000c1e1b00 */
[----:B0-----:R-:W-:-:S04]  /*0390*/  @!P2 IMAD.WIDE.U32 R22, R7, 0x8, R22 ;  /* 0x000000080716a825 */ /* 0x001fc800078e0016 */
[----:B-1----:R-:W-:Y:S01]  /*03a0*/  @!P0 IMAD.WIDE.U32 R24, R17, 0x8, R28 ;  /* 0x0000000811188825 */ /* 0x002fe200078e001c */
[----:B------:R-:W-:-:S06]  /*03b0*/  CS2R R28, SRZ ;  /* 0x00000000001c7805 */ /* 0x000fcc000001ff00 */
[----:B------:R-:W5:Y:S01]  /*03c0*/  @!P0 LDG.E.64 R28, desc[UR4][R24.64] ;  /* 0x00000004181c8981 */ /* 0x000f62000c1e1b00 */
[CC--:B------:R-:W-:Y:S02]  /*03d0*/  ISETP.GE.U32.AND P0, PT, R16.reuse, R0.reuse, PT ;  /* 0x000000001000720c */ /* 0x0c0fe40003f06070 */
[----:B------:R-:W-:Y:S02]  /*03e0*/  CS2R R6, SRZ ;  /* 0x0000000000067805 */ /* 0x000fe4000001ff00 */
[----:B------:R-:W-:Y:S02]  /*03f0*/  CS2R R8, SRZ ;  /* 0x0000000000087805 */ /* 0x000fe4000001ff00 */
[----:B------:R-:W-:Y:S01]  /*0400*/  IADD3 R17, PT, PT, R16, 0x100, RZ ;  /* 0x0000010010117810 */ /* 0x000fe20007ffe0ff */
[----:B------:R-:W-:Y:S01]  /*0410*/  BSSY.RECONVERGENT B0, `(.L_x_27094) ;  /* 0x000002c000007945 */ /* 0x000fe20003800200 */
[----:B------:R0:W5:Y:S02]  /*0420*/  @!P2 LDG.E.64 R6, desc[UR4][R22.64] ;  /* 0x000000041606a981 */ /* 0x000164000c1e1b00 */
[----:B------:R-:W-:-:S02]  /*0430*/  ISETP.GE.U32.AND P2, PT, R17, R0, PT ;  /* 0x000000001100720c */ /* 0x000fc40003f46070 */
[C---:B------:R-:W-:Y:S01]  /*0440*/  IADD3 R17, PT, PT, R16.reuse, 0x80, RZ ;  /* 0x0000008010117810 */ /* 0x040fe20007ffe0ff */
[----:B------:R1:W5:Y:S01]  /*0450*/  @!P3 LDG.E.64 R8, desc[UR4][R18.64] ;  /* 0x000000041208b981 */ /* 0x000362000c1e1b00 */
[----:B0-----:R-:W-:Y:S02]  /*0460*/  IADD3 R23, PT, PT, R16, 0x180, RZ ;  /* 0x0000018010177810 */ /* 0x001fe40007ffe0ff */
[----:B-1----:R-:W-:Y:S01]  /*0470*/  CS2R R18, SRZ ;  /* 0x0000000000127805 */ /* 0x002fe2000001ff00 */
[----:B------:R-:W-:Y:S06]  /*0480*/  @P0 BRA `(.L_x_27095) ;  /* 0x0000000000900947 */ /* 0x000fec0003800000 */
[C---:B-----5:R-:W-:Y:S01]  /*0490*/  FMUL.FTZ R18, R28.reuse, 1.4426950216293334961 ;  /* 0x3fb8aa3b1c127820 */ /* 0x060fe20000410000 */
[----:B------:R-:W-:Y:S01]  /*04a0*/  FSETP.GEU.FTZ.AND P1, PT, |R28|, 0.40999999642372131348, PT ;  /* 0x3ed1eb851c00780b */ /* 0x000fe20003f3e200 */
[----:B------:R-:W-:Y:S02]  /*04b0*/  HFMA2 R25, -RZ, RZ, 0.83837890625, -4044 ;  /* 0x3ab5ebe6ff197431 */ /* 0x000fe400000001ff */
[C---:B------:R-:W-:Y:S01]  /*04c0*/  FMUL.FTZ R20, R29.reuse, 0.5 ;  /* 0x3f0000001d147820 */ /* 0x040fe20000410000 */
[----:B------:R-:W0:Y:S01]  /*04d0*/  FRND R19, R18 ;  /* 0x0000001200137307 */ /* 0x000e220000201000 */
[----:B------:R-:W-:Y:S02]  /*04e0*/  FMUL.RZ R29, R29, 0.15915493667125701904 ;  /* 0x3e22f9831d1d7820 */ /* 0x000fe4000040c000 */
[----:B------:R-:W-:-:S05]  /*04f0*/  FMUL.RZ R20, R20, 0.15915493667125701904 ;  /* 0x3e22f98314147820 */ /* 0x000fca000040c000 */
[----:B------:R-:W1:Y:S01]  /*0500*/  MUFU.SIN R27, R29 ;  /* 0x0000001d001b7308 */ /* 0x000e620000000400 */
[----:B0-----:R-:W-:-:S07]  /*0510*/  FSEL R19, R19, RZ, P1 ;  /* 0x000000ff13137208 */ /* 0x001fce0000800000 */
[----:B------:R-:W0:Y:S01]  /*0520*/  MUFU.SIN R20, R20 ;  /* 0x0000001400147308 */ /* 0x000e220000000400 */
[C---:B------:R-:W-:Y:S01]  /*0530*/  FSETP.NEU.FTZ.AND P3, PT, R19.reuse, 128, PT ;  /* 0x430000001300780b */ /* 0x040fe20003f7d000 */
[----:B------:R-:W-:-:S04]  /*0540*/  FFMA.FTZ R22, R19, -0.693145751953125, R28 ;  /* 0xbf31720013167823 */ /* 0x000fc8000001001c */
[----:B------:R-:W-:Y:S02]  /*0550*/  FFMA.FTZ R22, R19, -1.428606765330187045e-06, R22 ;  /* 0xb5bfbe8e13167823 */ /* 0x000fe40000010016 */
[----:B------:R-:W1:Y:S02]  /*0560*/  MUFU.EX2 R18, R18 ;  /* 0x0000001200127308 */ /* 0x000e640000000800 */
[C---:B------:R-:W-:Y:S02]  /*0570*/  FFMA.FTZ R25, R22.reuse, R25, 0.0083824126049876213074 ;  /* 0x3c09566316197423 */ /* 0x040fe40000010019 */
[----:B------:R-:W2:Y:S02]  /*0580*/  MUFU.COS R29, R29 ;  /* 0x0000001d001d7308 */ /* 0x000ea40000000000 */
[----:B------:R-:W-:-:S04]  /*0590*/  FFMA.FTZ R25, R22, R25, 0.041667830199003219604 ;  /* 0x3d2aabe316197423 */ /* 0x000fc80000010019 */
[----:B------:R-:W-:-:S04]  /*05a0*/  FFMA.FTZ R25, R22, R25, 0.16666397452354431152 ;  /* 0x3e2aa9f616197423 */ /* 0x000fc80000010019 */
[----:B------:R-:W-:-:S04]  /*05b0*/  FFMA.FTZ R25, R22, R25, 0.49999994039535522461 ;  /* 0x3efffffe16197423 */ /* 0x000fc80000010019 */
[----:B------:R-:W-:-:S04]  /*05c0*/  FMUL.FTZ R25, R22, R25 ;  /* 0x0000001916197220 */ /* 0x000fc80000410000 */
[----:B------:R-:W-:Y:S01]  /*05d0*/  FFMA.FTZ R22, R22, R25, R22 ;  /* 0x0000001916167223 */ /* 0x000fe20000010016 */
[----:B------:R-:W-:Y:S01]  /*05e0*/  FSEL R25, R19, 127, P3 ;  /* 0x42fe000013197808 */ /* 0x000fe20001800000 */
[----:B-1----:R-:W-:Y:S01]  /*05f0*/  FMUL.FTZ R19, R18, R27 ;  /* 0x0000001b12137220 */ /* 0x002fe20000410000 */
[C---:B0-----:R-:W-:Y:S02]  /*0600*/  FADD.FTZ R27, R20.reuse, R20 ;  /* 0x00000014141b7221 */ /* 0x041fe40000010000 */
[C---:B------:R-:W-:Y:S02]  /*0610*/  FSETP.GT.FTZ.AND P1, PT, R25.reuse, 128, PT ;  /* 0x430000001900780b */ /* 0x040fe40003f34000 */
[----:B------:R-:W-:Y:S01]  /*0620*/  FSETP.GEU.FTZ.AND P4, PT, R25, -25, PT ;  /* 0xc1c800001900780b */ /* 0x000fe20003f9e000 */
[----:B------:R-:W-:Y:S01]  /*0630*/  FMUL.FTZ R20, R20, R27 ;  /* 0x0000001b14147220 */ /* 0x000fe20000410000 */
[----:B------:R-:W0:Y:S02]  /*0640*/  MUFU.EX2 R25, R25 ;  /* 0x0000001900197308 */ /* 0x000e240000000800 */
[----:B0-----:R-:W-:-:S04]  /*0650*/  FADD.FTZ R27, R25, -1 ;  /* 0xbf800000191b7421 */ /* 0x001fc80000010000 */
[----:B------:R-:W-:-:S04]  /*0660*/  FFMA.FTZ R22, R22, R25, R27 ;  /* 0x0000001916167223 */ /* 0x000fc8000001001b */
[----:B------:R-:W-:Y:S01]  /*0670*/  @!P3 FADD.FTZ R22, R22, R22 ;  /* 0x000000161616b221 */ /* 0x000fe20000010000 */
[----:B------:R-:W-:-:S04]  /*0680*/  FSETP.NEU.FTZ.AND P3, PT, R28, RZ, PT ;  /* 0x000000ff1c00720b */ /* 0x000fc80003f7d000 */
[----:B------:R-:W-:-:S04]  /*0690*/  FSEL R22, R22, +INF , !P1 ;  /* 0x7f80000016167808 */ /* 0x000fc80004800000 */
[----:B------:R-:W-:-:S05]  /*06a0*/  FSEL R27, R22, -1, P4 ;  /* 0xbf800000161b7808 */ /* 0x000fca0002000000 */
[----:B------:R-:W-:-:S04]  /*06b0*/  @!P3 FADD.FTZ R27, R28, R28 ;  /* 0x0000001c1c1bb221 */ /* 0x000fc80000010000 */
[----:B--2---:R-:W-:-:S07]  /*06c0*/  FFMA.FTZ R18, R27, R29, -R20 ;  /* 0x0000001d1b127223 */ /* 0x004fce0000010814 */
.L_x_27095:
[----:B------:R-:W-:Y:S05]  /*06d0*/  BSYNC.RECONVERGENT B0 ;  /* 0x0000000000007941 */ /* 0x000fea0003800200 */
.L_x_27094:
[-C--:B------:R-:W-:Y:S01]  /*06e0*/  ISETP.GE.U32.AND P1, PT, R17, R0.reuse, PT ;  /* 0x000000001100720c */ /* 0x080fe20003f26070 */
[----:B------:R-:W-:Y:S01]  /*06f0*/  BSSY.RECONVERGENT B0, `(.L_x_27096) ;  /* 0x0000029000007945 */ /* 0x000fe20003800200 */
[----:B------:R-:W-:Y:S02]  /*0700*/  ISETP.GE.U32.AND P3, PT, R23, R0, PT ;  /* 0x000000001700720c */ /* 0x000fe40003f66070 */
[----:B------:R-:W-:Y:S02]  /*0710*/  CS2R R22, SRZ ;  /* 0x0000000000167805 */ /* 0x000fe4000001ff00 */
[----:B------:R-:W-:-:S07]  /*0720*/  IADD3 R25, PT, PT, R16, 0x200, RZ ;  /* 0x0000020010197810 */ /* 0x000fce0007ffe0ff */
[----:B------:R-:W-:Y:S05]  /*0730*/  @P1 BRA `(.L_x_27097) ;  /* 0x0000000000901947 */ /* 0x000fea0003800000 */
[C---:B-----5:R-:W-:Y:S01]  /*0740*/  FMUL.FTZ R20, R14.reuse, 1.4426950216293334961 ;  /* 0x3fb8aa3b0e147820 */ /* 0x060fe20000410000 */
[----:B------:R-:W-:Y:S01]  /*0750*/  FSETP.GEU.FTZ.AND P1, PT, |R14|, 0.40999999642372131348, PT ;  /* 0x3ed1eb850e00780b */ /* 0x000fe20003f3e200 */
[C---:B------:R-:W-:Y:S01]  /*0760*/  FMUL.FTZ R22, R15.reuse, 0.5 ;  /* 0x3f0000000f167820 */ /* 0x040fe20000410000 */
[----:B------:R-:W-:Y:S01]  /*0770*/  MOV R27, 0x3ab5ebe6 ;  /* 0x3ab5ebe6001b7802 */ /* 0x000fe20000000f00 */
[----:B------:R-:W0:Y:S01]  /*0780*/  FRND R23, R20 ;  /* 0x0000001400177307 */ /* 0x000e220000201000 */
[----:B------:R-:W-:Y:S01]  /*0790*/  FMUL.RZ R15, R15, 0.15915493667125701904 ;  /* 0x3e22f9830f0f7820 */ /* 0x000fe2000040c000 */
[----:B------:R-:W-:-:S06]  /*07a0*/  FMUL.RZ R22, R22, 0.15915493667125701904 ;  /* 0x3e22f98316167820 */ /* 0x000fcc000040c000 */
        /* <DEDUP_REMOVED lines=29> */
.L_x_27097:
[----:B------:R-:W-:Y:S05]  /*0980*/  BSYNC.RECONVERGENT B0 ;  /* 0x0000000000007941 */ /* 0x000fea0003800200 */
.L_x_27096:
[----:B------:R-:W-:Y:S01]  /*0990*/  BSSY.RECONVERGENT B0, `(.L_x_27098) ;  /* 0x0000029000007945 */ /* 0x000fe20003800200 */
[----:B------:R-:W-:Y:S02]  /*09a0*/  ISETP.GE.U32.AND P1, PT, R25, R0, PT ;  /* 0x000000001900720c */ /* 0x000fe40003f26070 */
[----:B-----5:R-:W-:Y:S02]  /*09b0*/  CS2R R14, SRZ ;  /* 0x00000000000e7805 */ /* 0x020fe4000001ff00 */
[----:B------:R-:W-:Y:S01]  /*09c0*/  IADD3 R25, PT, PT, R16, 0x280, RZ ;  /* 0x0000028010197810 */ /* 0x000fe20007ffe0ff */
[----:B------:R-:W-:Y:S08]  /*09d0*/  @P2 BRA `(.L_x_27099) ;  /* 0x0000000000902947 */ /* 0x000ff00003800000 */
[C---:B------:R-:W-:Y:S01]  /*09e0*/  FMUL.FTZ R14, R12.reuse, 1.4426950216293334961 ;  /* 0x3fb8aa3b0c0e7820 */ /* 0x040fe20000410000 */
        /* <DEDUP_REMOVED lines=35> */
.L_x_27099:
[----:B------:R-:W-:Y:S05]  /*0c20*/  BSYNC.RECONVERGENT B0 ;  /* 0x0000000000007941 */ /* 0x000fea0003800200 */
.L_x_27098:
[----:B------:R-:W-:Y:S01]  /*0c30*/  BSSY.RECONVERGENT B0, `(.L_x_27100) ;  /* 0x0000029000007945 */ /* 0x000fe20003800200 */
[----:B------:R-:W-:Y:S02]  /*0c40*/  ISETP.GE.U32.AND P2, PT, R25, R0, PT ;  /* 0x000000001900720c */ /* 0x000fe40003f46070 */
[----:B------:R-:W-:Y:S02]  /*0c50*/  CS2R R12, SRZ ;  /* 0x00000000000c7805 */ /* 0x000fe4000001ff00 */
[----:B------:R-:W-:Y:S01]  /*0c60*/  IADD3 R25, PT, PT, R16, 0x300, RZ ;  /* 0x0000030010197810 */ /* 0x000fe20007ffe0ff */
[----:B------:R-:W-:Y:S08]  /*0c70*/  @P3 BRA `(.L_x_27101) ;  /* 0x0000000000903947 */ /* 0x000ff00003800000 */
[C---:B------:R-:W-:Y:S01]  /*0c80*/  FMUL.FTZ R12, R10.reuse, 1.4426950216293334961 ;  /* 0x3fb8aa3b0a0c7820 */ /* 0x040fe20000410000 */
        /* <DEDUP_REMOVED lines=35> */
.L_x_27101:
[----:B------:R-:W-:Y:S05]  /*0ec0*/  BSYNC.RECONVERGENT B0 ;  /* 0x0000000000007941 */ /* 0x000fea0003800200 */
.L_x_27100:
[----:B------:R-:W-:Y:S01]  /*0ed0*/  BSSY.RECONVERGENT B0, `(.L_x_27102) ;  /* 0x0000029000007945 */ /* 0x000fe20003800200 */
[----:B------:R-:W-:Y:S02]  /*0ee0*/  ISETP.GE.U32.AND P3, PT, R25, R0, PT ;  /* 0x000000001900720c */ /* 0x000fe40003f66070 */
[----:B------:R-:W-:Y:S02]  /*0ef0*/  CS2R R10, SRZ ;  /* 0x00000000000a7805 */ /* 0x000fe4000001ff00 */
        /* <DEDUP_REMOVED lines=38> */
.L_x_27103:
[----:B------:R-:W-:Y:S05]  /*1160*/  BSYNC.RECONVERGENT B0 ;  /* 0x0000000000007941 */ /* 0x000fea0003800200 */
.L_x_27102:
[----:B------:R-:W-:Y:S01]  /*1170*/  BSSY.RECONVERGENT B0, `(.L_x_27104) ;  /* 0x0000028000007945 */ /* 0x000fe20003800200 */
[----:B------:R-:W-:Y:S02]  /*1180*/  ISETP.GE.U32.AND P1, PT, R25, R0, PT ;  /* 0x000000001900720c */ /* 0x000fe40003f26070 */
[----:B------:R-:W-:Y:S01]  /*1190*/  CS2R R8, SRZ ;  /* 0x0000000000087805 */ /* 0x000fe2000001ff00 */
[----:B------:R-:W-:Y:S10]  /*11a0*/  @P2 BRA `(.L_x_27105) ;  /* 0x0000000000902947 */ /* 0x000ff40003800000 */
        /* <DEDUP_REMOVED lines=9> */
[----:B------:R-:W0:Y:S01]  /*1240*/  MUFU.COS R7, R28 ;  /* 0x0000001c00077308 */ /* 0x000e220000000000 */
[C---:B------:R-:W-:Y:S01]  /*1250*/  FSETP.NEU.FTZ.AND P4, PT, R25.reuse, 128, PT ;  /* 0x430000001900780b */ /* 0x040fe20003f9d000 */
[----:B------:R-:W-:-:S04]  /*1260*/  FFMA.FTZ R8, R25, -0.693145751953125, R6 ;  /* 0xbf31720019087823 */ /* 0x000fc80000010006 */
[C---:B------:R-:W-:Y:S01]  /*1270*/  FFMA.FTZ R8, R25.reuse, -1.428606765330187045e-06, R8 ;  /* 0xb5bfbe8e19087823 */ /* 0x040fe20000010008 */
[----:B------:R-:W-:-:S03]  /*1280*/  FSEL R25, R25, 127, P4 ;  /* 0x42fe000019197808 */ /* 0x000fc60002000000 */
[C---:B------:R-:W-:Y:S01]  /*1290*/  FFMA.FTZ R27, R8.reuse, R27, 0.0083824126049876213074 ;  /* 0x3c095663081b7423 */ /* 0x040fe2000001001b */
[----:B------:R-:W2:Y:S01]  /*12a0*/  MUFU.EX2 R24, R25 ;  /* 0x0000001900187308 */ /* 0x000ea20000000800 */
[C---:B------:R-:W-:Y:S02]  /*12b0*/  FSETP.GT.FTZ.AND P2, PT, R25.reuse, 128, PT ;  /* 0x430000001900780b */ /* 0x040fe40003f54000 */
[----:B------:R-:W-:Y:S01]  /*12c0*/  FFMA.FTZ R27, R8, R27, 0.041667830199003219604 ;  /* 0x3d2aabe3081b7423 */ /* 0x000fe2000001001b */
[----:B------:R-:W-:-:S03]  /*12d0*/  FSETP.GEU.FTZ.AND P5, PT, R25, -25, PT ;  /* 0xc1c800001900780b */ /* 0x000fc60003fbe000 */
[----:B------:R-:W-:-:S04]  /*12e0*/  FFMA.FTZ R27, R8, R27, 0.16666397452354431152 ;  /* 0x3e2aa9f6081b7423 */ /* 0x000fc8000001001b */
[----:B------:R-:W-:Y:S01]  /*12f0*/  FFMA.FTZ R27, R8, R27, 0.49999994039535522461 ;  /* 0x3efffffe081b7423 */ /* 0x000fe2000001001b */
[----:B--2---:R-:W-:-:S03]  /*1300*/  FADD.FTZ R26, R24, -1 ;  /* 0xbf800000181a7421 */ /* 0x004fc60000010000 */
[----:B------:R-:W-:-:S04]  /*1310*/  FMUL.FTZ R27, R8, R27 ;  /* 0x0000001b081b7220 */ /* 0x000fc80000410000 */
[----:B------:R-:W-:Y:S01]  /*1320*/  FFMA.FTZ R27, R8, R27, R8 ;  /* 0x0000001b081b7223 */ /* 0x000fe20000010008 */
[----:B-1----:R-:W-:-:S03]  /*1330*/  FADD.FTZ R8, R9, R9 ;  /* 0x0000000909087221 */ /* 0x002fc60000010000 */
[----:B------:R-:W-:Y:S01]  /*1340*/  FFMA.FTZ R24, R27, R24, R26 ;  /* 0x000000181b187223 */ /* 0x000fe2000001001a */
[----:B------:R-:W-:Y:S01]  /*1350*/  FMUL.FTZ R8, R9, R8 ;  /* 0x0000000809087220 */ /* 0x000fe20000410000 */
[----:B------:R-:W1:Y:S02]  /*1360*/  MUFU.SIN R26, R28 ;  /* 0x0000001c001a7308 */ /* 0x000e640000000400 */
[----:B------:R-:W-:Y:S01]  /*1370*/  @!P4 FADD.FTZ R24, R24, R24 ;  /* 0x000000181818c221 */ /* 0x000fe20000010000 */
[----:B------:R-:W-:-:S04]  /*1380*/  FSETP.NEU.FTZ.AND P4, PT, R6, RZ, PT ;  /* 0x000000ff0600720b */ /* 0x000fc80003f9d000 */
[----:B------:R-:W-:Y:S01]  /*1390*/  FSEL R24, R24, +INF , !P2 ;  /* 0x7f80000018187808 */ /* 0x000fe20005000000 */
[----:B------:R-:W1:Y:S03]  /*13a0*/  MUFU.EX2 R9, R20 ;  /* 0x0000001400097308 */ /* 0x000e660000000800 */
[----:B------:R-:W-:-:S05]  /*13b0*/  FSEL R25, R24, -1, P5 ;  /* 0xbf80000018197808 */ /* 0x000fca0002800000 */
[----:B------:R-:W-:-:S04]  /*13c0*/  @!P4 FADD.FTZ R25, R6, R6 ;  /* 0x000000060619c221 */ /* 0x000fc80000010000 */
[----:B0-----:R-:W-:Y:S01]  /*13d0*/  FFMA.FTZ R8, R25, R7, -R8 ;  /* 0x0000000719087223 */ /* 0x001fe20000010808 */
[----:B-1----:R-:W-:-:S07]  /*13e0*/  FMUL.FTZ R9, R9, R26 ;  /* 0x0000001a09097220 */ /* 0x002fce0000410000 */
.L_x_27105:
[----:B------:R-:W-:Y:S05]  /*13f0*/  BSYNC.RECONVERGENT B0 ;  /* 0x0000000000007941 */ /* 0x000fea0003800200 */
.L_x_27104:
[----:B------:R-:W-:Y:S01]  /*1400*/  BSSY.RECONVERGENT B0, `(.L_x_27106) ;  /* 0x0000027000007945 */ /* 0x000fe20003800200 */
[----:B------:R-:W-:-:S03]  /*1410*/  CS2R R6, SRZ ;  /* 0x0000000000067805 */ /* 0x000fc6000001ff00 */
[----:B------:R-:W-:Y:S05]  /*1420*/  @P3 BRA `(.L_x_27107) ;  /* 0x0000000000903947 */ /* 0x000fea0003800000 */
[C---:B------:R-:W-:Y:S01]  /*1430*/  FMUL.FTZ R20, R4.reuse, 1.4426950216293334961 ;  /* 0x3fb8aa3b04147820 */ /* 0x040fe20000410000 */
[----:B------:R-:W-:Y:S01]  /*1440*/  FSETP.GEU.FTZ.AND P2, PT, |R4|, 0.40999999642372131348, PT ;  /* 0x3ed1eb850400780b */ /* 0x000fe20003f5e200 */
[----:B------:R-:W-:Y:S02]  /*1450*/  HFMA2 R27, -RZ, RZ, 0.83837890625, -4044 ;  /* 0x3ab5ebe6ff1b7431 */ /* 0x000fe400000001ff */
[C---:B------:R-:W-:Y:S01]  /*1460*/  FMUL.FTZ R7, R5.reuse, 0.5 ;  /* 0x3f00000005077820 */ /* 0x040fe20000410000 */
[----:B------:R-:W0:Y:S01]  /*1470*/  FRND R25, R20 ;  /* 0x0000001400197307 */ /* 0x000e220000201000 */
[----:B------:R-:W-:Y:S02]  /*1480*/  FMUL.RZ R28, R5, 0.15915493667125701904 ;  /* 0x3e22f983051c7820 */ /* 0x000fe4000040c000 */
[----:B------:R-:W-:-:S05]  /*1490*/  FMUL.RZ R7, R7, 0.15915493667125701904 ;  /* 0x3e22f98307077820 */ /* 0x000fca000040c000 */
[----:B------:R-:W-:Y:S01]  /*14a0*/  MUFU.COS R5, R28 ;  /* 0x0000001c00057308 */ /* 0x000fe20000000000 */
[----:B0-----:R-:W-:-:S07]  /*14b0*/  FSEL R25, R25, RZ, P2 ;  /* 0x000000ff19197208 */ /* 0x001fce0001000000 */
[----:B------:R-:W0:Y:S01]  /*14c0*/  MUFU.SIN R7, R7 ;  /* 0x0000000700077308 */ /* 0x000e220000000400 */
[C---:B------:R-:W-:Y:S01]  /*14d0*/  FSETP.NEU.FTZ.AND P3, PT, R25.reuse, 128, PT ;  /* 0x430000001900780b */ /* 0x040fe20003f7d000 */
[----:B------:R-:W-:-:S04]  /*14e0*/  FFMA.FTZ R6, R25, -0.693145751953125, R4 ;  /* 0xbf31720019067823 */ /* 0x000fc80000010004 */
[C---:B------:R-:W-:Y:S01]  /*14f0*/  FFMA.FTZ R6, R25.reuse, -1.428606765330187045e-06, R6 ;  /* 0xb5bfbe8e19067823 */ /* 0x040fe20000010006 */
[----:B------:R-:W-:-:S03]  /*1500*/  FSEL R25, R25, 127, P3 ;  /* 0x42fe000019197808 */ /* 0x000fc60001800000 */
[C---:B------:R-:W-:Y:S01]  /*1510*/  FFMA.FTZ R27, R6.reuse, R27, 0.0083824126049876213074 ;  /* 0x3c095663061b7423 */ /* 0x040fe2000001001b */
[----:B------:R-:W1:Y:S01]  /*1520*/  MUFU.EX2 R24, R25 ;  /* 0x0000001900187308 */ /* 0x000e620000000800 */
[C---:B------:R-:W-:Y:S02]  /*1530*/  FSETP.GT.FTZ.AND P2, PT, R25.reuse, 128, PT ;  /* 0x430000001900780b */ /* 0x040fe40003f54000 */
[----:B------:R-:W-:Y:S01]  /*1540*/  FFMA.FTZ R27, R6, R27, 0.041667830199003219604 ;  /* 0x3d2aabe3061b7423 */ /* 0x000fe2000001001b */
[----:B------:R-:W-:-:S03]  /*1550*/  FSETP.GEU.FTZ.AND P4, PT, R25, -25, PT ;  /* 0xc1c800001900780b */ /* 0x000fc60003f9e000 */
[----:B------:R-:W-:-:S04]  /*1560*/  FFMA.FTZ R27, R6, R27, 0.16666397452354431152 ;  /* 0x3e2aa9f6061b7423 */ /* 0x000fc8000001001b */
[----:B------:R-:W-:Y:S01]  /*1570*/  FFMA.FTZ R27, R6, R27, 0.49999994039535522461 ;  /* 0x3efffffe061b7423 */ /* 0x000fe2000001001b */
[----:B-1----:R-:W-:-:S03]  /*1580*/  FADD.FTZ R26, R24, -1 ;  /* 0xbf800000181a7421 */ /* 0x002fc60000010000 */
[----:B------:R-:W-:-:S04]  /*1590*/  FMUL.FTZ R27, R6, R27 ;  /* 0x0000001b061b7220 */ /* 0x000fc80000410000 */
[----:B------:R-:W-:Y:S01]  /*15a0*/  FFMA.FTZ R27, R6, R27, R6 ;  /* 0x0000001b061b7223 */ /* 0x000fe20000010006 */
[----:B0-----:R-:W-:-:S03]  /*15b0*/  FADD.FTZ R6, R7, R7 ;  /* 0x0000000707067221 */ /* 0x001fc60000010000 */
[----:B------:R-:W-:Y:S01]  /*15c0*/  FFMA.FTZ R24, R27, R24, R26 ;  /* 0x000000181b187223 */ /* 0x000fe2000001001a */
[----:B------:R-:W-:Y:S01]  /*15d0*/  FMUL.FTZ R6, R7, R6 ;  /* 0x0000000607067220 */ /* 0x000fe20000410000 */
[----:B------:R-:W0:Y:S02]  /*15e0*/  MUFU.SIN R26, R28 ;  /* 0x0000001c001a7308 */ /* 0x000e240000000400 */
[----:B------:R-:W-:Y:S01]  /*15f0*/  @!P3 FADD.FTZ R24, R24, R24 ;  /* 0x000000181818b221 */ /* 0x000fe20000010000 */
[----:B------:R-:W-:-:S04]  /*1600*/  FSETP.NEU.FTZ.AND P3, PT, R4, RZ, PT ;  /* 0x000000ff0400720b */ /* 0x000fc80003f7d000 */
[----:B------:R-:W-:Y:S01]  /*1610*/  FSEL R24, R24, +INF , !P2 ;  /* 0x7f80000018187808 */ /* 0x000fe20005000000 */
[----:B------:R-:W0:Y:S03]  /*1620*/  MUFU.EX2 R7, R20 ;  /* 0x0000001400077308 */ /* 0x000e260000000800 */
[----:B------:R-:W-:-:S05]  /*1630*/  FSEL R25, R24, -1, P4 ;  /* 0xbf80000018197808 */ /* 0x000fca0002000000 */
[----:B------:R-:W-:-:S04]  /*1640*/  @!P3 FADD.FTZ R25, R4, R4 ;  /* 0x000000040419b221 */ /* 0x000fc80000010000 */
[----:B------:R-:W-:Y:S01]  /*1650*/  FFMA.FTZ R6, R25, R5, -R6 ;  /* 0x0000000519067223 */ /* 0x000fe20000010806 */
[----:B0-----:R-:W-:-:S07]  /*1660*/  FMUL.FTZ R7, R7, R26 ;  /* 0x0000001a07077220 */ /* 0x001fce0000410000 */
.L_x_27107:
[----:B------:R-:W-:Y:S05]  /*1670*/  BSYNC.RECONVERGENT B0 ;  /* 0x0000000000007941 */ /* 0x000fea0003800200 */
.L_x_27106:
[----:B------:R-:W-:Y:S01]  /*1680*/  BSSY.RECONVERGENT B0, `(.L_x_27108) ;  /* 0x0000027000007945 */ /* 0x000fe20003800200 */
[----:B------:R-:W-:-:S03]  /*1690*/  CS2R R4, SRZ ;  /* 0x0000000000047805 */ /* 0x000fc6000001ff00 */
[----:B------:R-:W-:Y:S05]  /*16a0*/  @P1 BRA `(.L_x_27109) ;  /* 0x0000000000901947 */ /* 0x000fea0003800000 */
        /* <DEDUP_REMOVED lines=36> */
.L_x_27109:
[----:B------:R-:W-:Y:S05]  /*18f0*/  BSYNC.RECONVERGENT B0 ;  /* 0x0000000000007941 */ /* 0x000fea0003800200 */
.L_x_27108:
[----:B------:R-:W0:Y:S01]  /*1900*/  @!P0 LDC.64 R2, c[0x0][0x388] ;  /* 0x0000e200ff028b82 */ /* 0x000e220000000a00 */
[----:B------:R-:W-:Y:S01]  /*1910*/  @!P0 IADD3 R25, PT, PT, R21, R16, RZ ;  /* 0x0000001015198210 */ /* 0x000fe20007ffe0ff */
[----:B------:R-:W-:Y:S01]  /*1920*/  BSSY.RECONVERGENT B0, `(.L_x_27110) ;  /* 0x0000030000007945 */ /* 0x000fe20003800200 */
[----:B------:R-:W-:-:S03]  /*1930*/  @!P0 MOV R16, R17 ;  /* 0x0000001100108202 */ /* 0x000fc60000000f00 */
[----:B------:R-:W-:Y:S01]  /*1940*/  BSSY.RELIABLE B1, `(.L_x_27111) ;  /* 0x0000027000017945 */ /* 0x000fe20003800100 */
[----:B0-----:R-:W-:-:S05]  /*1950*/  @!P0 IMAD.WIDE.U32 R2, R25, 0x8, R2 ;  /* 0x0000000819028825 */ /* 0x001fca00078e0002 */
[----:B------:R0:W-:Y:S01]  /*1960*/  @!P0 STG.E.64 desc[UR4][R2.64], R18 ;  /* 0x0000001202008986 */ /* 0x0001e2000c101b04 */
[----:B------:R-:W-:-:S13]  /*1970*/  ISETP.GE.U32.AND P0, PT, R16, R0, PT ;  /* 0x000000001000720c */ /* 0x000fda0003f06070 */
[----:B0-----:R-:W-:Y:S05]  /*1980*/  @P0 BRA `(.L_x_27112) ;  /* 0x0000000000300947 */ /* 0x001fea0003800000 */
[----:B------:R-:W0:Y:S01]  /*1990*/  LDC.64 R2, c[0x0][0x388] ;  /* 0x0000e200ff027b82 */ /* 0x000e220000000a00 */
[----:B------:R-:W-:Y:S02]  /*19a0*/  IADD3 R17, PT, PT, R21, R16, RZ ;  /* 0x0000001015117210 */ /* 0x000fe40007ffe0ff */
[----:B------:R-:W-:-:S04]  /*19b0*/  IADD3 R16, PT, PT, R16, 0x80, RZ ;  /* 0x0000008010107810 */ /* 0x000fc80007ffe0ff */
[----:B------:R-:W-:Y:S01]  /*19c0*/  ISETP.GE.U32.AND P0, PT, R16, R0, PT ;  /* 0x000000001000720c */ /* 0x000fe20003f06070 */
[----:B0-----:R-:W-:-:S05]  /*19d0*/  IMAD.WIDE.U32 R2, R17, 0x8, R2 ;  /* 0x0000000811027825 */ /* 0x001fca00078e0002 */
[----:B------:R0:W-:Y:S07]  /*19e0*/  STG.E.64 desc[UR4][R2.64], R22 ;  /* 0x0000001602007986 */ /* 0x0001ee000c101b04 */
[----:B------:R-:W-:Y:S05]  /*19f0*/  @P0 BRA `(.L_x_27113) ;  /* 0x0000000000300947 */ /* 0x000fea0003800000 */
[----:B0-----:R-:W0:Y:S01]  /*1a00*/  LDC.64 R2, c[0x0][0x388] ;  /* 0x0000e200ff027b82 */ /* 0x001e220000000a00 */
[----:B------:R-:W-:Y:S02]  /*1a10*/  IADD3 R17, PT, PT, R21, R16, RZ ;  /* 0x0000001015117210 */ /* 0x000fe40007ffe0ff */
[----:B------:R-:W-:-:S03]  /*1a20*/  IADD3 R16, PT, PT, R16, 0x80, RZ ;  /* 0x0000008010107810 */ /* 0x000fc60007ffe0ff */
[----:B0-----:R-:W-:-:S05]  /*1a30*/  IMAD.WIDE.U32 R2, R17, 0x8, R2 ;  /* 0x0000000811027825 */ /* 0x001fca00078e0002 */
[----:B------:R0:W-:Y:S02]  /*1a40*/  STG.E.64 desc[UR4][R2.64], R14 ;  /* 0x0000000e02007986 */ /* 0x0001e4000c101b04 */
.L_x_27112:
[----:B------:R-:W-:-:S13]  /*1a50*/  ISETP.GE.U32.AND P0, PT, R16, R0, PT ;  /* 0x000000001000720c */ /* 0x000fda0003f06070 */
[----:B------:R-:W-:Y:S05]  /*1a60*/  @P0 BRA `(.L_x_27114) ;  /* 0x0000000000300947 */ /* 0x000fea0003800000 */
[----:B0-----:R-:W0:Y:S01]  /*1a70*/  LDC.64 R2, c[0x0][0x388] ;  /* 0x0000e200ff027b82 */ /* 0x001e220000000a00 */
[----:B------:R-:W-:Y:S02]  /*1a80*/  IADD3 R15, PT, PT, R21, R16, RZ ;  /* 0x00000010150f7210 */ /* 0x000fe40007ffe0ff */
[----:B------:R-:W-:-:S03]  /*1a90*/  IADD3 R16, PT, PT, R16, 0x80, RZ ;  /* 0x0000008010107810 */ /* 0x000fc60007ffe0ff */
[----:B0-----:R-:W-:-:S05]  /*1aa0*/  IMAD.WIDE.U32 R2, R15, 0x8, R2 ;  /* 0x000000080f027825 */ /* 0x001fca00078e0002 */
[----:B------:R1:W-:Y:S02]  /*1ab0*/  STG.E.64 desc[UR4][R2.64], R12 ;  /* 0x0000000c02007986 */ /* 0x0003e4000c101b04 */
.L_x_27113:
[----:B------:R-:W-:-:S13]  /*1ac0*/  ISETP.GE.U32.AND P0, PT, R16, R0, PT ;  /* 0x000000001000720c */ /* 0x000fda0003f06070 */
[----:B------:R-:W-:Y:S05]  /*1ad0*/  @P0 BRA `(.L_x_27115) ;  /* 0x0000000000340947 */ /* 0x000fea0003800000 */
[----:B01----:R-:W0:Y:S01]  /*1ae0*/  LDC.64 R2, c[0x0][0x388] ;  /* 0x0000e200ff027b82 */ /* 0x003e220000000a00 */
[----:B------:R-:W-:Y:S02]  /*1af0*/  IADD3 R13, PT, PT, R21, R16, RZ ;  /* 0x00000010150d7210 */ /* 0x000fe40007ffe0ff */
[----:B------:R-:W-:-:S03]  /*1b00*/  IADD3 R16, PT, PT, R16, 0x80, RZ ;  /* 0x0000008010107810 */ /* 0x000fc60007ffe0ff */
[----:B0-----:R-:W-:-:S05]  /*1b10*/  IMAD.WIDE.U32 R2, R13, 0x8, R2 ;  /* 0x000000080d027825 */ /* 0x001fca00078e0002 */
[----:B------:R1:W-:Y:S02]  /*1b20*/  STG.E.64 desc[UR4][R2.64], R10 ;  /* 0x0000000a02007986 */ /* 0x0003e4000c101b04 */
.L_x_27114:
[----:B------:R-:W-:-:S13]  /*1b30*/  ISETP.GE.U32.AND P0, PT, R16, R0, PT ;  /* 0x000000001000720c */ /* 0x000fda0003f06070 */
[----:B------:R-:W-:Y:S05]  /*1b40*/  @P0 BREAK.RELIABLE B1 ;  /* 0x0000000000010942 */ /* 0x000fea0003800100 */
[----:B------:R-:W-:Y:S05]  /*1b50*/  @P0 BRA `(.L_x_27116) ;  /* 0x0000000000300947 */ /* 0x000fea0003800000 */
[----:B01----:R-:W0:Y:S01]  /*1b60*/  LDC.64 R2, c[0x0][0x388] ;  /* 0x0000e200ff027b82 */ /* 0x003e220000000a00 */
[----:B------:R-:W-:Y:S02]  /*1b70*/  IADD3 R11, PT, PT, R21, R16, RZ ;  /* 0x00000010150b7210 */ /* 0x000fe40007ffe0ff */
[----:B------:R-:W-:-:S03]  /*1b80*/  IADD3 R16, PT, PT, R16, 0x80, RZ ;  /* 0x0000008010107810 */ /* 0x000fc60007ffe0ff */
[----:B0-----:R-:W-:-:S05]  /*1b90*/  IMAD.WIDE.U32 R2, R11, 0x8, R2 ;  /* 0x000000080b027825 */ /* 0x001fca00078e0002 */
[----:B------:R2:W-:Y:S02]  /*1ba0*/  STG.E.64 desc[UR4][R2.64], R8 ;  /* 0x0000000802007986 */ /* 0x0005e4000c101b04 */
.L_x_27115:
[----:B------:R-:W-:Y:S05]  /*1bb0*/  BSYNC.RELIABLE B1 ;  /* 0x0000000000017941 */ /* 0x000fea0003800100 */
.L_x_27111:
[----:B------:R-:W-:-:S13]  /*1bc0*/  ISETP.GE.U32.AND P0, PT, R16, R0, PT ;  /* 0x000000001000720c */ /* 0x000fda0003f06070 */
[----:B012---:R-:W0:Y:S01]  /*1bd0*/  @!P0 LDC.64 R2, c[0x0][0x388] ;  /* 0x0000e200ff028b82 */ /* 0x007e220000000a00 */
[----:B------:R-:W-:Y:S02]  /*1be0*/  @!P0 IADD3 R9, PT, PT, R21, R16, RZ ;  /* 0x0000001015098210 */ /* 0x000fe40007ffe0ff */
[----:B------:R-:W-:-:S03]  /*1bf0*/  @!P0 IADD3 R16, PT, PT, R16, 0x80, RZ ;  /* 0x0000008010108810 */ /* 0x000fc60007ffe0ff */
[----:B0-----:R-:W-:-:S05]  /*1c00*/  @!P0 IMAD.WIDE.U32 R2, R9, 0x8, R2 ;  /* 0x0000000809028825 */ /* 0x001fca00078e0002 */
[----:B------:R2:W-:Y:S02]  /*1c10*/  @!P0 STG.E.64 desc[UR4][R2.64], R6 ;  /* 0x0000000602008986 */ /* 0x0005e4000c101b04 */
.L_x_27116:
[----:B------:R-:W-:Y:S05]  /*1c20*/  BSYNC.RECONVERGENT B0 ;  /* 0x0000000000007941 */ /* 0x000fea0003800200 */
.L_x_27110:
[----:B------:R-:W-:Y:S05]  /*1c30*/  WARPSYNC.ALL ;  /* 0x0000000000007948 */ /* 0x000fea0003800000 */
[----:B------:R-:W-:-:S13]  /*1c40*/  ISETP.GE.U32.AND P0, PT, R16, R0, PT ;  /* 0x000000001000720c */ /* 0x000fda0003f06070 */
[----:B------:R-:W-:Y:S05]  /*1c50*/  @P0 EXIT ;  /* 0x000000000000094d */ /* 0x000fea0003800000 */
[----:B012---:R-:W0:Y:S01]  /*1c60*/  LDC.64 R2, c[0x0][0x388] ;  /* 0x0000e200ff027b82 */ /* 0x007e220000000a00 */
[----:B------:R-:W-:-:S05]  /*1c70*/  IADD3 R21, PT, PT, R21, R16, RZ ;  /* 0x0000001015157210 */ /* 0x000fca0007ffe0ff */
[----:B0-----:R-:W-:-:S05]  /*1c80*/  IMAD.WIDE.U32 R2, R21, 0x8, R2 ;  /* 0x0000000815027825 */ /* 0x001fca00078e0002 */
[----:B------:R-:W-:Y:S01]  /*1c90*/  STG.E.64 desc[UR4][R2.64], R4 ;  /* 0x0000000402007986 */ /* 0x000fe2000c101b04 */
[----:B------:R-:W-:Y:S05]  /*1ca0*/  EXIT ;  /* 0x000000000000794d */ /* 0x000fea0003800000 */
.L_x_27093:
[----:B------:R-:W0:Y:S01]  /*1cb0*/  S2R R13, SR_TID.X ;  /* 0x00000000000d7919 */ /* 0x000e220000002100 */
[----:B------:R-:W1:Y:S02]  /*1cc0*/  LDC.64 R28, c[0x0][0x390] ;  /* 0x0000e400ff1c7b82 */ /* 0x000e640000000a00 */
[----:B-1----:R-:W-:-:S04]  /*1cd0*/  IMAD.WIDE.U32 R28, R21, 0x8, R28 ;  /* 0x00000008151c7825 */ /* 0x002fc800078e001c */
[----:B0-----:R-:W-:-:S05]  /*1ce0*/  IMAD.WIDE.U32 R28, R13, 0x10, R28 ;  /* 0x000000100d1c7825 */ /* 0x001fca00078e001c */
[----:B------:R-:W2:Y:S04]  /*1cf0*/  LDG.E.128 R4, desc[UR4][R28.64] ;  /* 0x000000041c047981 */ /* 0x000ea8000c1e1d00 */
[----:B------:R-:W3:Y:S01]  /*1d00*/  LDG.E.128 R16, desc[UR4][R28.64+0x800] ;  /* 0x000800041c107981 */ /* 0x000ee2000c1e1d00 */
[C---:B--2---:R-:W-:Y:S01]  /*1d10*/  FMUL.FTZ R15, R4.reuse, 1.4426950216293334961 ;  /* 0x3fb8aa3b040f7820 */ /* 0x044fe20000410000 */
[----:B------:R-:W-:Y:S01]  /*1d20*/  FSETP.GEU.FTZ.AND P0, PT, |R4|, 0.40999999642372131348, PT ;  /* 0x3ed1eb850400780b */ /* 0x000fe20003f1e200 */
[----:B------:R-:W-:Y:S02]  /*1d30*/  FMUL.FTZ R20, R6, 1.4426950216293334961 ;  /* 0x3fb8aa3b06147820 */ /* 0x000fe40000410000 */
[----:B------:R-:W0:Y:S08]  /*1d40*/  FRND R0, R15 ;  /* 0x0000000f00007307 */ /* 0x000e300000201000 */
[----:B------:R-:W1:Y:S01]  /*1d50*/  FRND R23, R20 ;  /* 0x0000001400177307 */ /* 0x000e620000201000 */
[----:B0-----:R-:W-:Y:S01]  /*1d60*/  FSEL R3, R0, RZ, P0 ;  /* 0x000000ff00037208 */ /* 0x001fe20000000000 */
[----:B------:R-:W-:Y:S01]  /*1d70*/  HFMA2 R0, -RZ, RZ, 0.83837890625, -4044 ;  /* 0x3ab5ebe6ff007431 */ /* 0x000fe200000001ff */
[----:B------:R-:W-:-:S02]  /*1d80*/  FSETP.GEU.FTZ.AND P0, PT, |R6|, 0.40999999642372131348, PT ;  /* 0x3ed1eb850600780b */ /* 0x000fc40003f1e200 */
[C---:B------:R-:W-:Y:S01]  /*1d90*/  FSETP.NEU.FTZ.AND P3, PT, R3.reuse, 128, PT ;  /* 0x430000000300780b */ /* 0x040fe20003f7d000 */
[----:B------:R-:W-:-:S03]  /*1da0*/  FFMA.FTZ R2, R3, -0.693145751953125, R4 ;  /* 0xbf31720003027823 */ /* 0x000fc60000010004 */
[C---:B------:R-:W-:Y:S01]  /*1db0*/  FSEL R12, R3.reuse, 127, P3 ;  /* 0x42fe0000030c7808 */ /* 0x040fe20001800000 */
[----:B------:R-:W-:Y:S01]  /*1dc0*/  FFMA.FTZ R11, R3, -1.428606765330187045e-06, R2 ;  /* 0xb5bfbe8e030b7823 */ /* 0x000fe20000010002 */
[----:B-1----:R-:W-:Y:S01]  /*1dd0*/  FSEL R23, R23, RZ, P0 ;  /* 0x000000ff17177208 */ /* 0x002fe20000000000 */
[C---:B---3--:R-:W-:Y:S01]  /*1de0*/  FMUL.FTZ R3, R16.reuse, 1.4426950216293334961 ;  /* 0x3fb8aa3b10037820 */ /* 0x048fe20000410000 */
[----:B------:R-:W0:Y:S01]  /*1df0*/  MUFU.EX2 R22, R12 ;  /* 0x0000000c00167308 */ /* 0x000e220000000800 */
[----:B------:R-:W-:Y:S01]  /*1e00*/  FFMA.FTZ R2, R11, R0, 0.0083824126049876213074 ;  /* 0x3c0956630b027423 */ /* 0x000fe20000010000 */
[C---:B------:R-:W-:Y:S01]  /*1e10*/  FSETP.NEU.FTZ.AND P1, PT, R23.reuse, 128, PT ;  /* 0x430000001700780b */ /* 0x040fe20003f3d000 */
[----:B------:R-:W-:Y:S01]  /*1e20*/  FFMA.FTZ R10, R23, -0.693145751953125, R6 ;  /* 0xbf317200170a7823 */ /* 0x000fe20000010006 */
[----:B------:R-:W1:Y:S01]  /*1e30*/  FRND R8, R3 ;  /* 0x0000000300087307 */ /* 0x000e620000201000 */
[----:B------:R-:W-:Y:S01]  /*1e40*/  FFMA.FTZ R2, R11, R2, 0.041667830199003219604 ;  /* 0x3d2aabe30b027423 */ /* 0x000fe20000010002 */
[----:B------:R-:W-:Y:S01]  /*1e50*/  FSETP.GEU.FTZ.AND P0, PT, |R16|, 0.40999999642372131348, PT ;  /* 0x3ed1eb851000780b */ /* 0x000fe20003f1e200 */
[----:B------:R-:W-:-:S02]  /*1e60*/  FFMA.FTZ R9, R23, -1.428606765330187045e-06, R10 ;  /* 0xb5bfbe8e17097823 */ /* 0x000fc4000001000a */
[----:B------:R-:W-:Y:S02]  /*1e70*/  FFMA.FTZ R2, R11, R2, 0.16666397452354431152 ;  /* 0x3e2aa9f60b027423 */ /* 0x000fe40000010002 */
[----:B------:R-:W-:Y:S02]  /*1e80*/  FFMA.FTZ R14, R9, R0, 0.0083824126049876213074 ;  /* 0x3c095663090e7423 */ /* 0x000fe40000010000 */
[----:B------:R-:W-:Y:S01]  /*1e90*/  FFMA.FTZ R2, R11, R2, 0.49999994039535522461 ;  /* 0x3efffffe0b027423 */ /* 0x000fe20000010002 */
[----:B0-----:R-:W-:Y:S01]  /*1ea0*/  FADD.FTZ R10, R22, -1 ;  /* 0xbf800000160a7421 */ /* 0x001fe20000010000 */
[----:B------:R-:W-:Y:S02]  /*1eb0*/  FFMA.FTZ R14, R9, R14, 0.041667830199003219604 ;  /* 0x3d2aabe3090e7423 */ /* 0x000fe4000001000e */
[----:B------:R-:W-:-:S04]  /*1ec0*/  FMUL.FTZ R2, R11, R2 ;  /* 0x000000020b027220 */ /* 0x000fc80000410000 */
[----:B------:R-:W-:Y:S01]  /*1ed0*/  FFMA.FTZ R11, R11, R2, R11 ;  /* 0x000000020b0b7223 */ /* 0x000fe2000001000b */
[----:B------:R-:W-:Y:S02]  /*1ee0*/  FSEL R2, R23, 127, P1 ;  /* 0x42fe000017027808 */ /* 0x000fe40000800000 */
[----:B-1----:R-:W-:Y:S01]  /*1ef0*/  FSEL R23, R8, RZ, P0 ;  /* 0x000000ff08177208 */ /* 0x002fe20000000000 */
[----:B------:R-:W-:Y:S01]  /*1f00*/  FFMA.FTZ R22, R11, R22, R10 ;  /* 0x000000160b167223 */ /* 0x000fe2000001000a */
[----:B------:R-:W-:Y:S02]  /*1f10*/  FFMA.FTZ R10, R9, R14, 0.16666397452354431152 ;  /* 0x3e2aa9f6090a7423 */ /* 0x000fe4000001000e */
[C---:B------:R-:W-:Y:S01]  /*1f20*/  FSETP.NEU.FTZ.AND P0, PT, R23.reuse, 128, PT ;  /* 0x430000001700780b */ /* 0x040fe20003f1d000 */
[----:B------:R-:W-:Y:S01]  /*1f30*/  FFMA.FTZ R8, R23, -0.693145751953125, R16 ;  /* 0xbf31720017087823 */ /* 0x000fe20000010010 */
[----:B------:R-:W-:Y:S01]  /*1f40*/  FFMA.FTZ R10, R9, R10, 0.49999994039535522461 ;  /* 0x3efffffe090a7423 */ /* 0x000fe2000001000a */
[----:B------:R-:W0:Y:S02]  /*1f50*/  MUFU.EX2 R14, R2 ;  /* 0x00000002000e7308 */ /* 0x000e240000000800 */
[----:B------:R-:W-:Y:S01]  /*1f60*/  FFMA.FTZ R11, R23, -1.428606765330187045e-06, R8 ;  /* 0xb5bfbe8e170b7823 */ /* 0x000fe20000010008 */
[----:B------:R-:W-:Y:S01]  /*1f70*/  FMUL.FTZ R10, R9, R10 ;  /* 0x0000000a090a7220 */ /* 0x000fe20000410000 */
[----:B------:R-:W-:-:S03]  /*1f80*/  FSEL R23, R23, 127, P0 ;  /* 0x42fe000017177808 */ /* 0x000fc60000000000 */
[----:B------:R-:W-:Y:S01]  /*1f90*/  FFMA.FTZ R9, R9, R10, R9 ;  /* 0x0000000a09097223 */ /* 0x000fe20000010009 */
[C---:B------:R-:W-:Y:S01]  /*1fa0*/  FFMA.FTZ R10, R11.reuse, R0, 0.0083824126049876213074 ;  /* 0x3c0956630b0a7423 */ /* 0x040fe20000010000 */
[----:B------:R-:W1:Y:S03]  /*1fb0*/  MUFU.EX2 R27, R23 ;  /* 0x00000017001b7308 */ /* 0x000e660000000800 */
[----:B------:R-:W-:Y:S01]  /*1fc0*/  FFMA.FTZ R10, R11, R10, 0.041667830199003219604 ;  /* 0x3d2aabe30b0a7423 */ /* 0x000fe2000001000a */
[----:B0-----:R-:W-:-:S03]  /*1fd0*/  FADD.FTZ R8, R14, -1 ;  /* 0xbf8000000e087421 */ /* 0x001fc60000010000 */
[----:B------:R-:W-:Y:S01]  /*1fe0*/  FFMA.FTZ R10, R11, R10, 0.16666397452354431152 ;  /* 0x3e2aa9f60b0a7423 */ /* 0x000fe2000001000a */
[----:B------:R-:W-:-:S03]  /*1ff0*/  FFMA.FTZ R14, R9, R14, R8 ;  /* 0x0000000e090e7223 */ /* 0x000fc60000010008 */
[----:B------:R-:W-:Y:S01]  /*2000*/  FFMA.FTZ R10, R11, R10, 0.49999994039535522461 ;  /* 0x3efffffe0b0a7423 */ /* 0x000fe2000001000a */
[----:B-1----:R-:W-:-:S03]  /*2010*/  FADD.FTZ R9, R27, -1 ;  /* 0xbf8000001b097421 */ /* 0x002fc60000010000 */
[----:B------:R-:W-:-:S04]  /*2020*/  FMUL.FTZ R10, R11, R10 ;  /* 0x0000000a0b0a7220 */ /* 0x000fc80000410000 */
[----:B------:R-:W-:-:S04]  /*2030*/  FFMA.FTZ R10, R11, R10, R11 ;  /* 0x0000000a0b0a7223 */ /* 0x000fc8000001000b */
[----:B------:R-:W-:Y:S02]  /*2040*/  FFMA.FTZ R27, R10, R27, R9 ;  /* 0x0000001b0a1b7223 */ /* 0x000fe40000010009 */
[----:B------:R-:W2:Y:S01]  /*2050*/  LDG.E.128 R8, desc[UR4][R28.64+0x1000] ;  /* 0x001000041c087981 */ /* 0x000ea2000c1e1d00 */
[----:B------:R-:W-:Y:S01]  /*2060*/  FSETP.GT.FTZ.AND P2, PT, R12, 128, PT ;  /* 0x430000000c00780b */ /* 0x000fe20003f54000 */
[----:B------:R-:W-:Y:S01]  /*2070*/  @!P3 FADD.FTZ R22, R22, R22 ;  /* 0x000000161616b221 */ /* 0x000fe20000010000 */
[----:B------:R-:W-:Y:S01]  /*2080*/  FSETP.GEU.FTZ.AND P4, PT, R12, -25, PT ;  /* 0xc1c800000c00780b */ /* 0x000fe20003f9e000 */
[----:B------:R-:W-:Y:S01]  /*2090*/  FMUL.FTZ R12, R5, 0.5 ;  /* 0x3f000000050c7820 */ /* 0x000fe20000410000 */
[----:B------:R-:W-:Y:S01]  /*20a0*/  FSETP.NEU.FTZ.AND P3, PT, R4, RZ, PT ;  /* 0x000000ff0400720b */ /* 0x000fe20003f7d000 */
[----:B------:R-:W-:Y:S01]  /*20b0*/  @!P1 FADD.FTZ R14, R14, R14 ;  /* 0x0000000e0e0e9221 */ /* 0x000fe20000010000 */
[----:B------:R-:W-:Y:S01]  /*20c0*/  FSEL R22, R22, +INF , !P2 ;  /* 0x7f80000016167808 */ /* 0x000fe20005000000 */
[----:B------:R-:W-:Y:S01]  /*20d0*/  FMUL.RZ R26, R12, 0.15915493667125701904 ;  /* 0x3e22f9830c1a7820 */ /* 0x000fe2000040c000 */
[----:B------:R-:W-:Y:S01]  /*20e0*/  FSETP.GT.FTZ.AND P1, PT, R2, 128, PT ;  /* 0x430000000200780b */ /* 0x000fe20003f34000 */
[----:B------:R-:W-:Y:S01]  /*20f0*/  @!P0 FADD.FTZ R27, R27, R27 ;  /* 0x0000001b1b1b8221 */ /* 0x000fe20000010000 */
[----:B------:R-:W-:Y:S01]  /*2100*/  FSEL R24, R22, -1, P4 ;  /* 0xbf80000016187808 */ /* 0x000fe20002000000 */
[----:B------:R0:W1:Y:S01]  /*2110*/  MUFU.SIN R12, R26 ;  /* 0x0000001a000c7308 */ /* 0x0000620000000400 */
[----:B------:R-:W-:Y:S01]  /*2120*/  FMUL.RZ R22, R5, 0.15915493667125701904 ;  /* 0x3e22f98305167820 */ /* 0x000fe2000040c000 */
[----:B------:R-:W-:Y:S01]  /*2130*/  FSETP.GEU.FTZ.AND P2, PT, R2, -25, PT ;  /* 0xc1c800000200780b */ /* 0x000fe20003f5e000 */
[----:B------:R-:W-:Y:S01]  /*2140*/  FMUL.FTZ R2, R18, 1.4426950216293334961 ;  /* 0x3fb8aa3b12027820 */ /* 0x000fe20000410000 */
[----:B------:R-:W-:-:S02]  /*2150*/  FSEL R14, R14, +INF , !P1 ;  /* 0x7f8000000e0e7808 */ /* 0x000fc40004800000 */
[----:B------:R-:W-:Y:S01]  /*2160*/  @!P3 FADD.FTZ R24, R4, R4 ;  /* 0x000000040418b221 */ /* 0x000fe20000010000 */
[C---:B------:R-:W-:Y:S01]  /*2170*/  FMUL.FTZ R4, R7.reuse, 0.5 ;  /* 0x3f00000007047820 */ /* 0x040fe20000410000 */
[----:B------:R-:W-:Y:S01]  /*2180*/  FSETP.NEU.FTZ.AND P3, PT, R6, RZ, PT ;  /* 0x000000ff0600720b */ /* 0x000fe20003f7d000 */
[----:B0-----:R-:W-:Y:S01]  /*2190*/  FMUL.RZ R26, R7, 0.15915493667125701904 ;  /* 0x3e22f983071a7820 */ /* 0x001fe2000040c000 */
[----:B------:R-:W-:Y:S01]  /*21a0*/  FSEL R14, R14, -1, P2 ;  /* 0xbf8000000e0e7808 */ /* 0x000fe20001000000 */
[----:B------:R-:W-:Y:S01]  /*21b0*/  FMUL.RZ R4, R4, 0.15915493667125701904 ;  /* 0x3e22f98304047820 */ /* 0x000fe2000040c000 */
[----:B------:R-:W-:Y:S01]  /*21c0*/  FSETP.GEU.FTZ.AND P1, PT, |R18|, 0.40999999642372131348, PT ;  /* 0x3ed1eb851200780b */ /* 0x000fe20003f3e200 */
[----:B------:R-:W-:Y:S01]  /*21d0*/  MUFU.COS R7, R26 ;  /* 0x0000001a00077308 */ /* 0x000fe20000000000 */
[----:B------:R-:W-:Y:S02]  /*21e0*/  FSETP.GEU.FTZ.AND P2, PT, R23, -25, PT ;  /* 0xc1c800001700780b */ /* 0x000fe40003f5e000 */
[----:B------:R-:W-:Y:S01]  /*21f0*/  FSETP.NEU.FTZ.AND P0, PT, R16, RZ, PT ;  /* 0x000000ff1000720b */ /* 0x000fe20003f1d000 */
[----:B-1----:R-:W-:-:S04]  /*2200*/  FADD.FTZ R5, R12, R12 ;  /* 0x0000000c0c057221 */ /* 0x002fc80000010000 */
[----:B------:R-:W-:Y:S01]  /*2210*/  MUFU.SIN R4, R4 ;  /* 0x0000000400047308 */ /* 0x000fe20000000400 */
[----:B------:R-:W-:Y:S01]  /*2220*/  FMUL.FTZ R25, R12, R5 ;  /* 0x000000050c197220 */ /* 0x000fe20000410000 */
[----:B------:R-:W-:-:S06]  /*2230*/  @!P3 FADD.FTZ R14, R6, R6 ;  /* 0x00000006060eb221 */ /* 0x000fcc0000010000 */
[----:B------:R-:W0:Y:S08]  /*2240*/  MUFU.COS R5, R22 ;  /* 0x0000001600057308 */ /* 0x000e300000000000 */
[----:B------:R-:W1:Y:S01]  /*2250*/  FRND R6, R2 ;  /* 0x0000000200067307 */ /* 0x000e620000201000 */
[----:B0-----:R-:W-:Y:S01]  /*2260*/  FFMA.FTZ R12, R24, R5, -R25 ;  /* 0x00000005180c7223 */ /* 0x001fe20000010819 */
[----:B------:R-:W-:-:S04]  /*2270*/  FADD.FTZ R5, R4, R4 ;  /* 0x0000000404057221 */ /* 0x000fc80000010000 */
[----:B------:R-:W-:Y:S01]  /*2280*/  FMUL.FTZ R25, R4, R5 ;  /* 0x0000000504197220 */ /* 0x000fe20000410000 */
[----:B-1----:R-:W-:Y:S02]  /*2290*/  FSEL R5, R6, RZ, P1 ;  /* 0x000000ff06057208 */ /* 0x002fe40000800000 */
[----:B------:R-:W-:Y:S01]  /*22a0*/  FSETP.GT.FTZ.AND P1, PT, R23, 128, PT ;  /* 0x430000001700780b */ /* 0x000fe20003f34000 */
[----:B------:R-:W-:Y:S01]  /*22b0*/  FFMA.FTZ R14, R14, R7, -R25 ;  /* 0x000000070e0e7223 */ /* 0x000fe20000010819 */
[C---:B------:R-:W-:Y:S01]  /*22c0*/  FSETP.NEU.FTZ.AND P3, PT, R5.reuse, 128, PT ;  /* 0x430000000500780b */ /* 0x040fe20003f7d000 */
[----:B------:R-:W-:Y:S01]  /*22d0*/  FFMA.FTZ R4, R5, -0.693145751953125, R18 ;  /* 0xbf31720005047823 */ /* 0x000fe20000010012 */
[----:B------:R-:W-:Y:S01]  /*22e0*/  FMUL.RZ R23, R17, 0.15915493667125701904 ;  /* 0x3e22f98311177820 */ /* 0x000fe2000040c000 */
[----:B------:R-:W-:Y:S02]  /*22f0*/  FSEL R27, R27, +INF , !P1 ;  /* 0x7f8000001b1b7808 */ /* 0x000fe40004800000 */
[C---:B------:R-:W-:Y:S01]  /*2300*/  FFMA.FTZ R7, R5.reuse, -1.428606765330187045e-06, R4 ;  /* 0xb5bfbe8e05077823 */ /* 0x040fe20000010004 */
[----:B------:R-:W-:Y:S01]  /*2310*/  FSEL R24, R5, 127, P3 ;  /* 0x42fe000005187808 */ /* 0x000fe20001800000 */
[----:B------:R-:W-:Y:S01]  /*2320*/  MUFU.COS R6, R23 ;  /* 0x0000001700067308 */ /* 0x000fe20000000000 */
[----:B------:R-:W-:Y:S01]  /*2330*/  FSEL R27, R27, -1, P2 ;  /* 0xbf8000001b1b7808 */ /* 0x000fe20001000000 */
[----:B------:R-:W-:Y:S01]  /*2340*/  FFMA.FTZ R4, R7, R0, 0.0083824126049876213074 ;  /* 0x3c09566307047423 */ /* 0x000fe20000010000 */
[----:B------:R-:W-:-:S03]  /*2350*/  @!P0 FADD.FTZ R27, R16, R16 ;  /* 0x00000010101b8221 */ /* 0x000fc60000010000 */
[C---:B------:R-:W-:Y:S02]  /*2360*/  FFMA.FTZ R4, R7.reuse, R4, 0.041667830199003219604 ;  /* 0x3d2aabe307047423 */ /* 0x040fe40000010004 */
[----:B------:R-:W0:Y:S02]  /*2370*/  MUFU.EX2 R25, R24 ;  /* 0x0000001800197308 */ /* 0x000e240000000800 */
[----:B------:R-:W-:-:S04]  /*2380*/  FFMA.FTZ R4, R7, R4, 0.16666397452354431152 ;  /* 0x3e2aa9f607047423 */ /* 0x000fc80000010004 */
[----:B------:R-:W-:-:S04]  /*2390*/  FFMA.FTZ R4, R7, R4, 0.49999994039535522461 ;  /* 0x3efffffe07047423 */ /* 0x000fc80000010004 */
[----:B------:R-:W-:-:S04]  /*23a0*/  FMUL.FTZ R4, R7, R4 ;  /* 0x0000000407047220 */ /* 0x000fc80000410000 */
[----:B------:R-:W-:Y:S01]  /*23b0*/  FFMA.FTZ R4, R7, R4, R7 ;  /* 0x0000000407047223 */ /* 0x000fe20000010007 */
[----:B0-----:R-:W-:-:S04]  /*23c0*/  FADD.FTZ R5, R25, -1 ;  /* 0xbf80000019057421 */ /* 0x001fc80000010000 */
[----:B------:R-:W-:Y:S01]  /*23d0*/  FFMA.FTZ R25, R4, R25, R5 ;  /* 0x0000001904197223 */ /* 0x000fe20000010005 */
[----:B------:R-:W-:-:S04]  /*23e0*/  FMUL.FTZ R4, R17, 0.5 ;  /* 0x3f00000011047820 */ /* 0x000fc80000410000 */
[----:B------:R-:W-:-:S06]  /*23f0*/  FMUL.RZ R4, R4, 0.15915493667125701904 ;  /* 0x3e22f98304047820 */ /* 0x000fcc000040c000 */
[----:B------:R-:W0:Y:S02]  /*2400*/  MUFU.SIN R4, R4 ;  /* 0x0000000400047308 */ /* 0x000e240000000400 */
[----:B0-----:R-:W-:-:S04]  /*2410*/  FADD.FTZ R5, R4, R4 ;  /* 0x0000000404057221 */ /* 0x001fc80000010000 */
[----:B------:R-:W-:-:S04]  /*2420*/  FMUL.FTZ R16, R4, R5 ;  /* 0x0000000504107220 */ /* 0x000fc80000410000 */
[----:B------:R-:W-:Y:S02]  /*2430*/  FFMA.FTZ R16, R27, R6, -R16 ;  /* 0x000000061b107223 */ /* 0x000fe40000010810 */
[----:B------:R0:W3:Y:S01]  /*2440*/  LDG.E.128 R4, desc[UR4][R28.64+0x1800] ;  /* 0x001800041c047981 */ /* 0x0000e2000c1e1d00 */
[----:B------:R-:W-:Y:S01]  /*2450*/  FMUL.FTZ R17, R19, 0.5 ;  /* 0x3f00000013117820 */ /* 0x000fe20000410000 */
[C---:B------:R-:W-:Y:S01]  /*2460*/  FSETP.GT.FTZ.AND P0, PT, R24.reuse, 128, PT ;  /* 0x430000001800780b */ /* 0x040fe20003f14000 */
[----:B------:R-:W-:Y:S01]  /*2470*/  @!P3 FADD.FTZ R25, R25, R25 ;  /* 0x000000191919b221 */ /* 0x000fe20000010000 */
[----:B------:R-:W-:Y:S01]  /*2480*/  FSETP.GEU.FTZ.AND P1, PT, R24, -25, PT ;  /* 0xc1c800001800780b */ /* 0x000fe20003f3e000 */
[----:B------:R-:W-:Y:S01]  /*2490*/  FMUL.RZ R17, R17, 0.15915493667125701904 ;  /* 0x3e22f98311117820 */ /* 0x000fe2000040c000 */
[----:B------:R-:W-:Y:S01]  /*24a0*/  FMUL.RZ R24, R19, 0.15915493667125701904 ;  /* 0x3e22f98313187820 */ /* 0x000fe2000040c000 */
[----:B------:R-:W-:Y:S01]  /*24b0*/  FSETP.NEU.FTZ.AND P2, PT, R18, RZ, PT ;  /* 0x000000ff1200720b */ /* 0x000fe20003f5d000 */
[----:B------:R-:W-:Y:S01]  /*24c0*/  MUFU.SIN R22, R22 ;  /* 0x0000001600167308 */ /* 0x000fe20000000400 */
[----:B------:R-:W-:Y:S01]  /*24d0*/  FSEL R25, R25, +INF , !P0 ;  /* 0x7f80000019197808 */ /* 0x000fe20004000000 */
[----:B0-----:R-:W0:Y:S03]  /*24e0*/  LDC.64 R28, c[0x0][0x388] ;  /* 0x0000e200ff1c7b82 */ /* 0x001e260000000a00 */
[----:B------:R-:W-:-:S03]  /*24f0*/  FSEL R25, R25, -1, P1 ;  /* 0xbf80000019197808 */ /* 0x000fc60000800000 */
[----:B------:R-:W1:Y:S04]  /*2500*/  MUFU.SIN R17, R17 ;  /* 0x0000001100117308 */ /* 0x000e680000000400 */
[----:B------:R-:W-:-:S04]  /*2510*/  @!P2 FADD.FTZ R25, R18, R18 ;  /* 0x000000121219a221 */ /* 0x000fc80000010000 */
[----:B------:R-:W4:Y:S08]  /*2520*/  MUFU.COS R19, R24 ;  /* 0x0000001800137308 */ /* 0x000f300000000000 */
[----:B------:R-:W5:Y:S01]  /*2530*/  MUFU.EX2 R15, R15 ;  /* 0x0000000f000f7308 */ /* 0x000f620000000800 */
[----:B-1----:R-:W-:Y:S01]  /*2540*/  FADD.FTZ R18, R17, R17 ;  /* 0x0000001111127221 */ /* 0x002fe20000010000 */
[----:B0-----:R-:W-:-:S02]  /*2550*/  IMAD.WIDE.U32 R28, R21, 0x8, R28 ;  /* 0x00000008151c7825 */ /* 0x001fc400078e001c */
[----:B------:R-:W0:Y:S02]  /*2560*/  MUFU.EX2 R20, R20 ;  /* 0x0000001400147308 */ /* 0x000e240000000800 */
[----:B------:R-:W-:Y:S02]  /*2570*/  FMUL.FTZ R18, R17, R18 ;  /* 0x0000001211127220 */ /* 0x000fe40000410000 */
[----:B------:R-:W-:Y:S01]  /*2580*/  MUFU.EX2 R3, R3 ;  /* 0x0000000300037308 */ /* 0x000fe20000000800 */
[----:B------:R-:W-:-:S04]  /*2590*/  IMAD.WIDE.U32 R28, R13, 0x10, R28 ;  /* 0x000000100d1c7825 */ /* 0x000fc800078e001c */
[----:B----4-:R-:W-:Y:S01]  /*25a0*/  FFMA.FTZ R18, R25, R19, -R18 ;  /* 0x0000001319127223 */ /* 0x010fe20000010812 */
[----:B------:R-:W-:Y:S01]  /*25b0*/  MUFU.EX2 R2, R2 ;  /* 0x0000000200027308 */ /* 0x000fe20000000800 */
[----:B-----5:R-:W-:-:S03]  /*25c0*/  FMUL.FTZ R13, R15, R22 ;  /* 0x000000160f0d7220 */ /* 0x020fc60000410000 */
[----:B------:R-:W0:Y:S02]  /*25d0*/  MUFU.SIN R15, R26 ;  /* 0x0000001a000f7308 */ /* 0x000e240000000400 */
[----:B0-----:R-:W-:-:S05]  /*25e0*/  FMUL.FTZ R15, R20, R15 ;  /* 0x0000000f140f7220 */ /* 0x001fca0000410000 */
[----:B------:R-:W-:Y:S01]  /*25f0*/  STG.E.128 desc[UR4][R28.64], R12 ;  /* 0x0000000c1c007986 */ /* 0x000fe2000c101d04 */
[C---:B--2---:R-:W-:Y:S01]  /*2600*/  FMUL.FTZ R25, R8.reuse, 1.4426950216293334961 ;  /* 0x3fb8aa3b08197820 */ /* 0x044fe20000410000 */
[----:B------:R-:W-:Y:S01]  /*2610*/  FSETP.GEU.FTZ.AND P0, PT, |R8|, 0.40999999642372131348, PT ;  /* 0x3ed1eb850800780b */ /* 0x000fe20003f1e200 */
[----:B------:R-:W-:Y:S01]  /*2620*/  FMUL.FTZ R20, R10, 1.4426950216293334961 ;  /* 0x3fb8aa3b0a147820 */ /* 0x000fe20000410000 */
[----:B------:R-:W-:Y:S01]  /*2630*/  FSETP.NEU.FTZ.AND P2, PT, R8, RZ, PT ;  /* 0x000000ff0800720b */ /* 0x000fe20003f5d000 */
[----:B------:R0:W1:Y:S08]  /*2640*/  FRND R17, R25 ;  /* 0x0000001900117307 */ /* 0x0000700000201000 */
[----:B0-----:R-:W-:Y:S01]  /*2650*/  MUFU.EX2 R25, R25 ;  /* 0x0000001900197308 */ /* 0x001fe20000000800 */
[----:B-1----:R-:W-:-:S04]  /*2660*/  FSEL R17, R17, RZ, P0 ;  /* 0x000000ff11117208 */ /* 0x002fc80000000000 */
[C---:B------:R-:W-:Y:S01]  /*2670*/  FSETP.NEU.FTZ.AND P0, PT, R17.reuse, 128, PT ;  /* 0x430000001100780b */ /* 0x040fe20003f1d000 */
[----:B------:R-:W-:-:S04]  /*2680*/  FFMA.FTZ R19, R17, -0.693145751953125, R8 ;  /* 0xbf31720011137823 */ /* 0x000fc80000010008 */
[C---:B------:R-:W-:Y:S01]  /*2690*/  FFMA.FTZ R19, R17.reuse, -1.428606765330187045e-06, R19 ;  /* 0xb5bfbe8e11137823 */ /* 0x040fe20000010013 */
[----:B------:R-:W-:-:S03]  /*26a0*/  FSEL R17, R17, 127, P0 ;  /* 0x42fe000011117808 */ /* 0x000fc60000000000 */
[----:B------:R-:W-:Y:S01]  /*26b0*/  FFMA.FTZ R21, R19, R0, 0.0083824126049876213074 ;  /* 0x3c09566313157423 */ /* 0x000fe20000010000 */
[----:B------:R-:W-:-:S03]  /*26c0*/  FSETP.GEU.FTZ.AND P1, PT, R17, -25, PT ;  /* 0xc1c800001100780b */ /* 0x000fc60003f3e000 */
[----:B------:R-:W-:-:S04]  /*26d0*/  FFMA.FTZ R21, R19, R21, 0.041667830199003219604 ;  /* 0x3d2aabe313157423 */ /* 0x000fc80000010015 */
[----:B------:R-:W-:-:S04]  /*26e0*/  FFMA.FTZ R22, R19, R21, 0.16666397452354431152 ;  /* 0x3e2aa9f613167423 */ /* 0x000fc80000010015 */
[----:B------:R-:W-:-:S04]  /*26f0*/  FFMA.FTZ R22, R19, R22, 0.49999994039535522461 ;  /* 0x3efffffe13167423 */ /* 0x000fc80000010016 */
[----:B------:R-:W-:-:S04]  /*2700*/  FMUL.FTZ R22, R19, R22 ;  /* 0x0000001613167220 */ /* 0x000fc80000410000 */
[----:B------:R-:W-:Y:S02]  /*2710*/  FFMA.FTZ R22, R19, R22, R19 ;  /* 0x0000001613167223 */ /* 0x000fe40000010013 */
[----:B------:R-:W0:Y:S02]  /*2720*/  MUFU.EX2 R19, R17 ;  /* 0x0000001100137308 */ /* 0x000e240000000800 */
[----:B0-----:R-:W-:-:S04]  /*2730*/  FADD.FTZ R21, R19, -1 ;  /* 0xbf80000013157421 */ /* 0x001fc80000010000 */
[----:B------:R-:W-:Y:S01]  /*2740*/  FFMA.FTZ R21, R22, R19, R21 ;  /* 0x0000001316157223 */ /* 0x000fe20000010015 */
[C---:B------:R-:W-:Y:S01]  /*2750*/  FMUL.FTZ R19, R9.reuse, 0.5 ;  /* 0x3f00000009137820 */ /* 0x040fe20000410000 */
[----:B------:R-:W-:Y:S02]  /*2760*/  FMUL.RZ R9, R9, 0.15915493667125701904 ;  /* 0x3e22f98309097820 */ /* 0x000fe4000040c000 */
[----:B------:R-:W-:Y:S01]  /*2770*/  @!P0 FADD.FTZ R21, R21, R21 ;  /* 0x0000001515158221 */ /* 0x000fe20000010000 */
[----:B------:R-:W-:Y:S01]  /*2780*/  FMUL.RZ R19, R19, 0.15915493667125701904 ;  /* 0x3e22f98313137820 */ /* 0x000fe2000040c000 */
[----:B------:R-:W-:-:S04]  /*2790*/  FSETP.GT.FTZ.AND P0, PT, R17, 128, PT ;  /* 0x430000001100780b */ /* 0x000fc80003f14000 */
[----:B------:R-:W-:Y:S01]  /*27a0*/  FSEL R17, R21, +INF , !P0 ;  /* 0x7f80000015117808 */ /* 0x000fe20004000000 */
[----:B------:R-:W0:Y:S01]  /*27b0*/  MUFU.SIN R19, R19 ;  /* 0x0000001300137308 */ /* 0x000e220000000400 */
[----:B------:R-:W-:Y:S02]  /*27c0*/  FSETP.GEU.FTZ.AND P0, PT, |R10|, 0.40999999642372131348, PT ;  /* 0x3ed1eb850a00780b */ /* 0x000fe40003f1e200 */
[----:B------:R-:W-:Y:S01]  /*27d0*/  FSEL R17, R17, -1, P1 ;  /* 0xbf80000011117808 */ /* 0x000fe20000800000 */
[----:B------:R-:W-:Y:S01]  /*27e0*/  @!P2 FADD.FTZ R17, R8, R8 ;  /* 0x000000080811a221 */ /* 0x000fe20000010000 */
[----:B------:R-:W-:-:S03]  /*27f0*/  FSETP.NEU.FTZ.AND P2, PT, R10, RZ, PT ;  /* 0x000000ff0a00720b */ /* 0x000fc60003f5d000 */
[----:B------:R1:W2:Y:S08]  /*2800*/  FRND R21, R20 ;  /* 0x0000001400157307 */ /* 0x0002b00000201000 */
[----:B-1----:R-:W-:Y:S01]  /*2810*/  MUFU.EX2 R20, R20 ;  /* 0x0000001400147308 */ /* 0x002fe20000000800 */
[----:B0-----:R-:W-:-:S04]  /*2820*/  FADD.FTZ R8, R19, R19 ;  /* 0x0000001313087221 */ /* 0x001fc80000010000 */
[----:B------:R-:W-:Y:S01]  /*2830*/  FMUL.FTZ R22, R19, R8 ;  /* 0x0000000813167220 */ /* 0x000fe20000410000 */
[----:B--2---:R-:W-:Y:S01]  /*2840*/  FSEL R19, R21, RZ, P0 ;  /* 0x000000ff15137208 */ /* 0x004fe20000000000 */
[----:B------:R-:W0:Y:S03]  /*2850*/  MUFU.COS R8, R9 ;  /* 0x0000000900087308 */ /* 0x000e260000000000 */
[----:B------:R-:W-:Y:S01]  /*2860*/  FSETP.NEU.FTZ.AND P0, PT, R19, 128, PT ;  /* 0x430000001300780b */ /* 0x000fe20003f1d000 */
[----:B0-----:R-:W-:Y:S01]  /*2870*/  FFMA.FTZ R8, R17, R8, -R22 ;  /* 0x0000000811087223 */ /* 0x001fe20000010816 */
[----:B------:R-:W-:-:S04]  /*2880*/  FFMA.FTZ R22, R19, -0.693145751953125, R10 ;  /* 0xbf31720013167823 */ /* 0x000fc8000001000a */
[C---:B------:R-:W-:Y:S01]  /*2890*/  FFMA.FTZ R17, R19.reuse, -1.428606765330187045e-06, R22 ;  /* 0xb5bfbe8e13117823 */ /* 0x040fe20000010016 */
[----:B------:R-:W-:-:S03]  /*28a0*/  FSEL R19, R19, 127, P0 ;  /* 0x42fe000013137808 */ /* 0x000fc60000000000 */
[----:B------:R-:W-:Y:S01]  /*28b0*/  FFMA.FTZ R22, R17, R0, 0.0083824126049876213074 ;  /* 0x3c09566311167423 */ /* 0x000fe20000010000 */
[----:B------:R-:W0:Y:S01]  /*28c0*/  MUFU.EX2 R21, R19 ;  /* 0x0000001300157308 */ /* 0x000e220000000800 */
[----:B------:R-:W-:Y:S02]  /*28d0*/  FSETP.GEU.FTZ.AND P1, PT, R19, -25, PT ;  /* 0xc1c800001300780b */ /* 0x000fe40003f3e000 */
[----:B------:R-:W-:-:S04]  /*28e0*/  FFMA.FTZ R22, R17, R22, 0.041667830199003219604 ;  /* 0x3d2aabe311167423 */ /* 0x000fc80000010016 */
[C---:B------:R-:W-:Y:S01]  /*28f0*/  FFMA.FTZ R22, R17.reuse, R22, 0.16666397452354431152 ;  /* 0x3e2aa9f611167423 */ /* 0x040fe20000010016 */
[----:B---3--:R-:W-:Y:S02]  /*2900*/  FSETP.GEU.FTZ.AND P4, PT, |R6|, 0.40999999642372131348, PT ;  /* 0x3ed1eb850600780b */ /* 0x008fe40003f9e200 */
[----:B------:R-:W-:Y:S01]  /*2910*/  FSETP.NEU.FTZ.AND P3, PT, R4, RZ, PT ;  /* 0x000000ff0400720b */ /* 0x000fe20003f7d000 */
[----:B------:R-:W-:Y:S02]  /*2920*/  FFMA.FTZ R26, R17, R22, 0.49999994039535522461 ;  /* 0x3efffffe111a7423 */ /* 0x000fe40000010016 */
[----:B------:R-:W1:Y:S01]  /*2930*/  MUFU.SIN R22, R23 ;  /* 0x0000001700167308 */ /* 0x000e620000000400 */
[----:B0-----:R-:W-:Y:S01]  /*2940*/  FADD.FTZ R27, R21, -1 ;  /* 0xbf800000151b7421 */ /* 0x001fe20000010000 */
[----:B------:R-:W-:-:S04]  /*2950*/  FMUL.FTZ R26, R17, R26 ;  /* 0x0000001a111a7220 */ /* 0x000fc80000410000 */
[----:B------:R-:W-:-:S04]  /*2960*/  FFMA.FTZ R26, R17, R26, R17 ;  /* 0x0000001a111a7223 */ /* 0x000fc80000010011 */
[----:B------:R-:W-:-:S04]  /*2970*/  FFMA.FTZ R26, R26, R21, R27 ;  /* 0x000000151a1a7223 */ /* 0x000fc8000001001b */
[----:B------:R-:W-:Y:S01]  /*2980*/  @!P0 FADD.FTZ R26, R26, R26 ;  /* 0x0000001a1a1a8221 */ /* 0x000fe20000010000 */
[----:B------:R-:W-:Y:S01]  /*2990*/  FSETP.GT.FTZ.AND P0, PT, R19, 128, PT ;  /* 0x430000001300780b */ /* 0x000fe20003f14000 */
[----:B-1----:R-:W-:Y:S01]  /*29a0*/  FMUL.FTZ R17, R3, R22 ;  /* 0x0000001603117220 */ /* 0x002fe20000410000 */
[C---:B------:R-:W-:Y:S02]  /*29b0*/  FMUL.FTZ R3, R11.reuse, 0.5 ;  /* 0x3f0000000b037820 */ /* 0x040fe40000410000 */
[----:B------:R-:W-:Y:S01]  /*29c0*/  FSEL R19, R26, +INF , !P0 ;  /* 0x7f8000001a137808 */ /* 0x000fe20004000000 */
[----:B------:R-:W-:Y:S01]  /*29d0*/  FMUL.RZ R11, R11, 0.15915493667125701904 ;  /* 0x3e22f9830b0b7820 */ /* 0x000fe2000040c000 */
[----:B------:R-:W-:Y:S01]  /*29e0*/  FSETP.GEU.FTZ.AND P0, PT, |R4|, 0.40999999642372131348, PT ;  /* 0x3ed1eb850400780b */ /* 0x000fe20003f1e200 */
[----:B------:R-:W-:Y:S01]  /*29f0*/  FMUL.RZ R21, R3, 0.15915493667125701904 ;  /* 0x3e22f98303157820 */ /* 0x000fe2000040c000 */
[----:B------:R-:W-:Y:S01]  /*2a00*/  FSEL R19, R19, -1, P1 ;  /* 0xbf80000013137808 */ /* 0x000fe20000800000 */
[----:B------:R-:W-:Y:S01]  /*2a10*/  @!P2 FADD.FTZ R19, R10, R10 ;  /* 0x0000000a0a13a221 */ /* 0x000fe20000010000 */
[----:B------:R-:W-:-:S03]  /*2a20*/  FMUL.FTZ R3, R4, 1.4426950216293334961 ;  /* 0x3fb8aa3b04037820 */ /* 0x000fc60000410000 */
[----:B------:R-:W0:Y:S08]  /*2a30*/  MUFU.SIN R21, R21 ;  /* 0x0000001500157308 */ /* 0x000e300000000400 */
[----:B------:R1:W2:Y:S08]  /*2a40*/  FRND R23, R3 ;  /* 0x0000000300177307 */ /* 0x0002b00000201000 */
[----:B-1----:R-:W-:Y:S01]  /*2a50*/  MUFU.EX2 R3, R3 ;  /* 0x0000000300037308 */ /* 0x002fe20000000800 */
[----:B0-----:R-:W-:-:S04]  /*2a60*/  FADD.FTZ R10, R21, R21 ;  /* 0x00000015150a7221 */ /* 0x001fc80000010000 */
[----:B------:R-:W-:Y:S01]  /*2a70*/  FMUL.FTZ R22, R21, R10 ;  /* 0x0000000a15167220 */ /* 0x000fe20000410000 */
[----:B--2---:R-:W-:Y:S01]  /*2a80*/  FSEL R21, R23, RZ, P0 ;  /* 0x000000ff17157208 */ /* 0x004fe20000000000 */
[----:B------:R-:W0:Y:S03]  /*2a90*/  MUFU.COS R10, R11 ;  /* 0x0000000b000a7308 */ /* 0x000e260000000000 */
[----:B------:R-:W-:-:S05]  /*2aa0*/  FSETP.NEU.FTZ.AND P1, PT, R21, 128, PT ;  /* 0x430000001500780b */ /* 0x000fca0003f3d000 */
[----:B------:R-:W-:Y:S08]  /*2ab0*/  MUFU.SIN R23, R24 ;  /* 0x0000001800177308 */ /* 0x000ff00000000400 */
[----:B------:R-:W1:Y:S01]  /*2ac0*/  MUFU.SIN R11, R11 ;  /* 0x0000000b000b7308 */ /* 0x000e620000000400 */
[----:B0-----:R-:W-:Y:S01]  /*2ad0*/  FFMA.FTZ R10, R19, R10, -R22 ;  /* 0x0000000a130a7223 */ /* 0x001fe20000010816 */
[----:B------:R-:W-:-:S04]  /*2ae0*/  FFMA.FTZ R22, R21, -0.693145751953125, R4 ;  /* 0xbf31720015167823 */ /* 0x000fc80000010004 */
[C---:B------:R-:W-:Y:S01]  /*2af0*/  FFMA.FTZ R19, R21.reuse, -1.428606765330187045e-06, R22 ;  /* 0xb5bfbe8e15137823 */ /* 0x040fe20000010016 */
[----:B------:R-:W-:-:S03]  /*2b00*/  FSEL R21, R21, 127, P1 ;  /* 0x42fe000015157808 */ /* 0x000fc60000800000 */
[----:B------:R-:W-:Y:S01]  /*2b10*/  FFMA.FTZ R22, R19, R0, 0.0083824126049876213074 ;  /* 0x3c09566313167423 */ /* 0x000fe20000010000 */
[----:B------:R-:W0:Y:S01]  /*2b20*/  MUFU.EX2 R27, R21 ;  /* 0x00000015001b7308 */ /* 0x000e220000000800 */
[----:B------:R-:W-:Y:S02]  /*2b30*/  FSETP.GT.FTZ.AND P0, PT, R21, 128, PT ;  /* 0x430000001500780b */ /* 0x000fe40003f14000 */
[----:B------:R-:W-:Y:S01]  /*2b40*/  FFMA.FTZ R22, R19, R22, 0.041667830199003219604 ;  /* 0x3d2aabe313167423 */ /* 0x000fe20000010016 */
[----:B------:R-:W-:Y:S01]  /*2b50*/  FSETP.GEU.FTZ.AND P2, PT, R21, -25, PT ;  /* 0xc1c800001500780b */ /* 0x000fe20003f5e000 */
[----:B-1----:R-:W-:Y:S02]  /*2b60*/  FMUL.FTZ R11, R20, R11 ;  /* 0x0000000b140b7220 */ /* 0x002fe40000410000 */
[----:B------:R-:W-:-:S04]  /*2b70*/  FFMA.FTZ R22, R19, R22, 0.16666397452354431152 ;  /* 0x3e2aa9f613167423 */ /* 0x000fc80000010016 */
[----:B------:R-:W-:-:S04]  /*2b80*/  FFMA.FTZ R22, R19, R22, 0.49999994039535522461 ;  /* 0x3efffffe13167423 */ /* 0x000fc80000010016 */
[----:B------:R-:W-:-:S04]  /*2b90*/  FMUL.FTZ R22, R19, R22 ;  /* 0x0000001613167220 */ /* 0x000fc80000410000 */
[----:B------:R-:W-:Y:S01]  /*2ba0*/  FFMA.FTZ R22, R19, R22, R19 ;  /* 0x0000001613167223 */ /* 0x000fe20000010013 */
[----:B------:R-:W-:Y:S01]  /*2bb0*/  FMUL.FTZ R19, R2, R23 ;  /* 0x0000001702137220 */ /* 0x000fe20000410000 */
[----:B0-----:R-:W-:Y:S01]  /*2bc0*/  FADD.FTZ R23, R27, -1 ;  /* 0xbf8000001b177421 */ /* 0x001fe20000010000 */
[----:B------:R-:W-:-:S03]  /*2bd0*/  FMUL.FTZ R2, R6, 1.4426950216293334961 ;  /* 0x3fb8aa3b06027820 */ /* 0x000fc60000410000 */
[----:B------:R-:W-:Y:S01]  /*2be0*/  FFMA.FTZ R22, R22, R27, R23 ;  /* 0x0000001b16167223 */ /* 0x000fe20000010017 */
[----:B------:R-:W-:Y:S01]  /*2bf0*/  STG.E.128 desc[UR4][R28.64+0x800], R16 ;  /* 0x000800101c007986 */ /* 0x000fe2000c101d04 */
[----:B------:R-:W0:Y:S02]  /*2c00*/  FRND R23, R2 ;  /* 0x0000000200177307 */ /* 0x000e240000201000 */
[----:B------:R-:W-:-:S05]  /*2c10*/  @!P1 FADD.FTZ R22, R22, R22 ;  /* 0x0000001616169221 */ /* 0x000fca0000010000 */
[----:B------:R-:W-:Y:S02]  /*2c20*/  FSEL R21, R22, +INF , !P0 ;  /* 0x7f80000016157808 */ /* 0x000fe40004000000 */
[----:B------:R-:W1:Y:S02]  /*2c30*/  MUFU.SIN R22, R9 ;  /* 0x0000000900167308 */ /* 0x000e640000000400 */
[----:B------:R-:W-:Y:S01]  /*2c40*/  FSEL R21, R21, -1, P2 ;  /* 0xbf80000015157808 */ /* 0x000fe20001000000 */
[----:B------:R-:W-:Y:S01]  /*2c50*/  @!P3 FADD.FTZ R21, R4, R4 ;  /* 0x000000040415b221 */ /* 0x000fe20000010000 */
[----:B0-----:R-:W-:-:S04]  /*2c60*/  FSEL R23, R23, RZ, P4 ;  /* 0x000000ff17177208 */ /* 0x001fc80002000000 */
[----:B------:R-:W-:Y:S01]  /*2c70*/  MUFU.EX2 R2, R2 ;  /* 0x0000000200027308 */ /* 0x000fe20000000800 */
[C---:B------:R-:W-:Y:S01]  /*2c80*/  FSETP.NEU.FTZ.AND P1, PT, R23.reuse, 128, PT ;  /* 0x430000001700780b */ /* 0x040fe20003f3d000 */
[----:B------:R-:W-:-:S04]  /*2c90*/  FFMA.FTZ R24, R23, -0.693145751953125, R6 ;  /* 0xbf31720017187823 */ /* 0x000fc80000010006 */
[C---:B------:R-:W-:Y:S01]  /*2ca0*/  FFMA.FTZ R27, R23.reuse, -1.428606765330187045e-06, R24 ;  /* 0xb5bfbe8e171b7823 */ /* 0x040fe20000010018 */
[----:B------:R-:W-:Y:S01]  /*2cb0*/  FSEL R23, R23, 127, P1 ;  /* 0x42fe000017177808 */ /* 0x000fe20000800000 */
[----:B------:R-:W-:Y:S01]  /*2cc0*/  FMUL.RZ R24, R5, 0.15915493667125701904 ;  /* 0x3e22f98305187820 */ /* 0x000fe2000040c000 */
[----:B-1----:R-:W-:Y:S01]  /*2cd0*/  FMUL.FTZ R9, R25, R22 ;  /* 0x0000001619097220 */ /* 0x002fe20000410000 */
[----:B------:R-:W-:Y:S01]  /*2ce0*/  FFMA.FTZ R0, R27, R0, 0.0083824126049876213074 ;  /* 0x3c0956631b007423 */ /* 0x000fe20000010000 */
[C---:B------:R-:W-:Y:S01]  /*2cf0*/  FSETP.GT.FTZ.AND P0, PT, R23.reuse, 128, PT ;  /* 0x430000001700780b */ /* 0x040fe20003f14000 */
[----:B------:R-:W-:Y:S01]  /*2d00*/  MUFU.COS R20, R24 ;  /* 0x0000001800147308 */ /* 0x000fe20000000000 */
[----:B------:R-:W-:Y:S01]  /*2d10*/  FSETP.GEU.FTZ.AND P2, PT, R23, -25, PT ;  /* 0xc1c800001700780b */ /* 0x000fe20003f5e000 */
[----:B------:R-:W-:Y:S01]  /*2d20*/  FFMA.FTZ R4, R27, R0, 0.041667830199003219604 ;  /* 0x3d2aabe31b047423 */ /* 0x000fe20000010000 */
[----:B------:R-:W-:Y:S01]  /*2d30*/  FMUL.FTZ R0, R5, 0.5 ;  /* 0x3f00000005007820 */ /* 0x000fe20000410000 */
[----:B------:R-:W-:Y:S01]  /*2d40*/  FMUL.FTZ R5, R7, 0.5 ;  /* 0x3f00000007057820 */ /* 0x000fe20000410000 */
[----:B------:R-:W-:Y:S01]  /*2d50*/  STG.E.128 desc[UR4][R28.64+0x1000], R8 ;  /* 0x001000081c007986 */ /* 0x000fe2000c101d04 */
[----:B------:R-:W-:Y:S01]  /*2d60*/  FFMA.FTZ R4, R27, R4, 0.16666397452354431152 ;  /* 0x3e2aa9f61b047423 */ /* 0x000fe20000010004 */
[----:B------:R-:W-:Y:S01]  /*2d70*/  FMUL.RZ R0, R0, 0.15915493667125701904 ;  /* 0x3e22f98300007820 */ /* 0x000fe2000040c000 */
[----:B------:R-:W-:-:S02]  /*2d80*/  FMUL.RZ R5, R5, 0.15915493667125701904 ;  /* 0x3e22f98305057820 */ /* 0x000fc4000040c000 */
[----:B------:R-:W-:-:S03]  /*2d90*/  FFMA.FTZ R4, R27, R4, 0.49999994039535522461 ;  /* 0x3efffffe1b047423 */ /* 0x000fc60000010004 */
[----:B------:R-:W0:Y:S01]  /*2da0*/  MUFU.SIN R0, R0 ;  /* 0x0000000000007308 */ /* 0x000e220000000400 */
[----:B------:R-:W-:-:S04]  /*2db0*/  FMUL.FTZ R4, R27, R4 ;  /* 0x000000041b047220 */ /* 0x000fc80000410000 */
[----:B------:R-:W-:-:S03]  /*2dc0*/  FFMA.FTZ R27, R27, R4, R27 ;  /* 0x000000041b1b7223 */ /* 0x000fc6000001001b */
[----:B------:R-:W1:Y:S04]  /*2dd0*/  MUFU.EX2 R4, R23 ;  /* 0x0000001700047308 */ /* 0x000e680000000800 */
[----:B------:R-:W2:Y:S01]  /*2de0*/  MUFU.SIN R5, R5 ;  /* 0x0000000500057308 */ /* 0x000ea20000000400 */
[----:B0-----:R-:W-:Y:S01]  /*2df0*/  FADD.FTZ R25, R0, R0 ;  /* 0x0000000000197221 */ /* 0x001fe20000010000 */
[----:B-1----:R-:W-:-:S03]  /*2e00*/  FADD.FTZ R22, R4, -1 ;  /* 0xbf80000004167421 */ /* 0x002fc60000010000 */
[----:B------:R-:W-:Y:S01]  /*2e10*/  FMUL.FTZ R0, R0, R25 ;  /* 0x0000001900007220 */ /* 0x000fe20000410000 */
[----:B------:R-:W-:Y:S01]  /*2e20*/  FMUL.RZ R25, R7, 0.15915493667125701904 ;  /* 0x3e22f98307197820 */ /* 0x000fe2000040c000 */
[----:B------:R-:W-:Y:S02]  /*2e30*/  FFMA.FTZ R27, R27, R4, R22 ;  /* 0x000000041b1b7223 */ /* 0x000fe40000010016 */
[----:B------:R-:W0:Y:S02]  /*2e40*/  MUFU.SIN R4, R24 ;  /* 0x0000001800047308 */ /* 0x000e240000000400 */
[----:B------:R-:W-:Y:S01]  /*2e50*/  @!P1 FADD.FTZ R27, R27, R27 ;  /* 0x0000001b1b1b9221 */ /* 0x000fe20000010000 */
[----:B------:R-:W-:-:S04]  /*2e60*/  FSETP.NEU.FTZ.AND P1, PT, R6, RZ, PT ;  /* 0x000000ff0600720b */ /* 0x000fc80003f3d000 */
[----:B------:R-:W-:Y:S01]  /*2e70*/  FSEL R23, R27, +INF , !P0 ;  /* 0x7f8000001b177808 */ /* 0x000fe20004000000 */
[----:B------:R-:W1:Y:S03]  /*2e80*/  MUFU.COS R22, R25 ;  /* 0x0000001900167308 */ /* 0x000e660000000000 */
[----:B------:R-:W-:-:S05]  /*2e90*/  FSEL R23, R23, -1, P2 ;  /* 0xbf80000017177808 */ /* 0x000fca0001000000 */
[----:B------:R-:W3:Y:S01]  /*2ea0*/  MUFU.SIN R7, R25 ;  /* 0x0000001900077308 */ /* 0x000ee20000000400 */
[----:B------:R-:W-:Y:S01]  /*2eb0*/  @!P1 FADD.FTZ R23, R6, R6 ;  /* 0x0000000606179221 */ /* 0x000fe20000010000 */
[----:B--2---:R-:W-:-:S04]  /*2ec0*/  FADD.FTZ R6, R5, R5 ;  /* 0x0000000505067221 */ /* 0x004fc80000010000 */
[----:B------:R-:W-:Y:S01]  /*2ed0*/  FMUL.FTZ R6, R5, R6 ;  /* 0x0000000605067220 */ /* 0x000fe20000410000 */
[----:B0-----:R-:W-:Y:S01]  /*2ee0*/  FMUL.FTZ R5, R3, R4 ;  /* 0x0000000403057220 */ /* 0x001fe20000410000 */
[----:B------:R-:W-:Y:S02]  /*2ef0*/  FFMA.FTZ R4, R21, R20, -R0 ;  /* 0x0000001415047223 */ /* 0x000fe40000010800 */
[----:B-1----:R-:W-:Y:S01]  /*2f00*/  FFMA.FTZ R6, R23, R22, -R6 ;  /* 0x0000001617067223 */ /* 0x002fe20000010806 */
[----:B---3--:R-:W-:-:S05]  /*2f10*/  FMUL.FTZ R7, R2, R7 ;  /* 0x0000000702077220 */ /* 0x008fca0000410000 */
[----:B------:R-:W-:Y:S01]  /*2f20*/  STG.E.128 desc[UR4][R28.64+0x1800], R4 ;  /* 0x001800041c007986 */ /* 0x000fe2000c101d04 */
[----:B------:R-:W-:Y:S05]  /*2f30*/  EXIT ;  /* 0x000000000000794d */ /* 0x000fea0003800000 */
.L_x_27117:
        /* <DEDUP_REMOVED lines=12> */
.L_x_36090:


//--------------------- .text._ZN2at6native29vectorized_elementwise_kernelILi4EZZZNS0_17expm1_kernel_cudaERNS_18TensorIteratorBaseEENKUlvE_clEvENKUlvE2_clEvEUlN3c107complexIfEEE_St5arrayIPcLm2EEEEviT0_T1_ --------------------------
	.section	.text._ZN2at6native29vectorized_elementwise_kernelILi4EZZZNS0_17expm1_kernel_cudaERNS_18TensorIteratorBaseEENKUlvE_clEvENKUlvE2_clEvEUlN3c107complexIfEEE_St5arrayIPcLm2EEEEviT0_T1_,"ax",@progbits
	.align	128
        .global         _ZN2at6native29vectorized_elementwise_kernelILi4EZZZNS0_17expm1_kernel_cudaERNS_18TensorIteratorBaseEENKUlvE_clEvENKUlvE2_clEvEUlN3c107complexIfEEE_St5arrayIPcLm2EEEEviT0_T1_
        .type           _ZN2at6native29vectorized_elementwise_kernelILi4EZZZNS0_17expm1_kernel_cudaERNS_18TensorIteratorBaseEENKUlvE_clEvENKUlvE2_clEvEUlN3c107complexIfEEE_St5arrayIPcLm2EEEEviT0_T1_,@function
        .size           _ZN2at6native29vectorized_elementwise_kernelILi4EZZZNS0_17expm1_kernel_cudaERNS_18TensorIteratorBaseEENKUlvE_clEvENKUlvE2_clEvEUlN3c107complexIfEEE_St5arrayIPcLm2EEEEviT0_T1_,(.L_x_36091 - _ZN2at6native29vectorized_elementwise_kernelILi4EZZZNS0_17expm1_kernel_cudaERNS_18TensorIteratorBaseEENKUlvE_clEvENKUlvE2_clEvEUlN3c107complexIfEEE_St5arrayIPcLm2EEEEviT0_T1_)
        .other          _ZN2at6native29vectorized_elementwise_kernelILi4EZZZNS0_17expm1_kernel_cudaERNS_18TensorIteratorBaseEENKUlvE_clEvENKUlvE2_clEvEUlN3c107complexIfEEE_St5arrayIPcLm2EEEEviT0_T1_,@"STO_CUDA_ENTRY STV_DEFAULT"
_ZN2at6native29vectorized_elementwise_kernelILi4EZZZNS0_17expm1_kernel_cudaERNS_18TensorIteratorBaseEENKUlvE_clEvENKUlvE2_clEvEUlN3c107complexIfEEE_St5arrayIPcLm2EEEEviT0_T1_:
.text._ZN2at6native29vectorized_elementwise_kernelILi4EZZZNS0_17expm1_kernel_cudaERNS_18TensorIteratorBaseEENKUlvE_clEvENKUlvE2_clEvEUlN3c107complexIfEEE_St5arrayIPcLm2EEEEviT0_T1_:
        /* <DEDUP_REMOVED lines=109> */
.L_x_27120:
[----:B------:R-:W-:Y:S05]  /*06d0*/  BSYNC.RECONVERGENT B0 ;  /* 0x0000000000007941 */ /* 0x000fea0003800200 */
.L_x_27119:
        /* <DEDUP_REMOVED lines=42> */
.L_x_27122:
[----:B------:R-:W-:Y:S05]  /*0980*/  BSYNC.RECONVERGENT B0 ;  /* 0x0000000000007941 */ /* 0x000fea0003800200 */
.L_x_27121:
        /* <DEDUP_REMOVED lines=41> */
.L_x_27124:
[----:B------:R-:W-:Y:S05]  /*0c20*/  BSYNC.RECONVERGENT B0 ;  /* 0x0000000000007941 */ /* 0x000fea0003800200 */
.L_x_27123:
        /* <DEDUP_REMOVED lines=41> */
.L_x_27126:
[----:B------:R-:W-:Y:S05]  /*0ec0*/  BSYNC.RECONVERGENT B0 ;  /* 0x0000000000007941 */ /* 0x000fea0003800200 */
.L_x_27125:
        /* <DEDUP_REMOVED lines=41> */
.L_x_27128:
[----:B------:R-:W-:Y:S05]  /*1160*/  BSYNC.RECONVERGENT B0 ;  /* 0x0000000000007941 */ /* 0x000fea0003800200 */
.L_x_27127:
        /* <DEDUP_REMOVED lines=40> */
.L_x_27130:
[----:B------:R-:W-:Y:S05]  /*13f0*/  BSYNC.RECONVERGENT B0 ;  /* 0x0000000000007941 */ /* 0x000fea0003800200 */
.L_x_27129:
        /* <DEDUP_REMOVED lines=39> */
.L_x_27132:
[----:B------:R-:W-:Y:S05]  /*1670*/  BSYNC.RECONVERGENT B0 ;  /* 0x0000000000007941 */ /* 0x000fea0003800200 */
.L_x_27131:
        /* <DEDUP_REMOVED lines=39> */
.L_x_27134:
[----:B------:R-:W-:Y:S05]  /*18f0*/  BSYNC.RECONVERGENT B0 ;  /* 0x0000000000007941 */ /* 0x000fea0003800200 */
.L_x_27133:
        /* <DEDUP_REMOVED lines=21> */
.L_x_27137:
[----:B------:R-:W-:-:S13]  /*1a50*/  ISETP.GE.U32.AND P0, PT, R16, R0, PT ;  /* 0x000000001000720c */ /* 0x000fda0003f06070 */
[----:B------:R-:W-:Y:S05]  /*1a60*/  @P0 BRA `(.L_x_27139) ;  /* 0x0000000000300947 */ /* 0x000fea0003800000 */
[----:B0-----:R-:W0:Y:S01]  /*1a70*/  LDC.64 R2, c[0x0][0x388] ;  /* 0x0000e200ff027b82 */ /* 0x001e220000000a00 */
[----:B------:R-:W-:Y:S02]  /*1a80*/  IADD3 R15, PT, PT, R23, R16, RZ ;  /* 0x00000010170f7210 */ /* 0x000fe40007ffe0ff */
[----:B------:R-:W-:-:S03]  /*1a90*/  IADD3 R16, PT, PT, R16, 0x80, RZ ;  /* 0x0000008010107810 */ /* 0x000fc60007ffe0ff */
[----:B0-----:R-:W-:-:S05]  /*1aa0*/  IMAD.WIDE.U32 R2, R15, 0x8, R2 ;  /* 0x000000080f027825 */ /* 0x001fca00078e0002 */
[----:B------:R1:W-:Y:S02]  /*1ab0*/  STG.E.64 desc[UR4][R2.64], R12 ;  /* 0x0000000c02007986 */ /* 0x0003e4000c101b04 */
.L_x_27138:
[----:B------:R-:W-:-:S13]  /*1ac0*/  ISETP.GE.U32.AND P0, PT, R16, R0, PT ;  /* 0x000000001000720c */ /* 0x000fda0003f06070 */
[----:B------:R-:W-:Y:S05]  /*1ad0*/  @P0 BRA `(.L_x_27140) ;  /* 0x0000000000340947 */ /* 0x000fea0003800000 */
[----:B01----:R-:W0:Y:S01]  /*1ae0*/  LDC.64 R2, c[0x0][0x388] ;  /* 0x0000e200ff027b82 */ /* 0x003e220000000a00 */
[----:B------:R-:W-:Y:S02]  /*1af0*/  IADD3 R13, PT, PT, R23, R16, RZ ;  /* 0x00000010170d7210 */ /* 0x000fe40007ffe0ff */
[----:B------:R-:W-:-:S03]  /*1b00*/  IADD3 R16, PT, PT, R16, 0x80, RZ ;  /* 0x0000008010107810 */ /* 0x000fc60007ffe0ff */
[----:B0-----:R-:W-:-:S05]  /*1b10*/  IMAD.WIDE.U32 R2, R13, 0x8, R2 ;  /* 0x000000080d027825 */ /* 0x001fca00078e0002 */
[----:B------:R1:W-:Y:S02]  /*1b20*/  STG.E.64 desc[UR4][R2.64], R10 ;  /* 0x0000000a02007986 */ /* 0x0003e4000c101b04 */
.L_x_27139:
        /* <DEDUP_REMOVED lines=8> */
.L_x_27140:
[----:B------:R-:W-:Y:S05]  /*1bb0*/  BSYNC.RELIABLE B1 ;  /* 0x0000000000017941 */ /* 0x000fea0003800100 */
.L_x_27136:
[----:B------:R-:W-:-:S13]  /*1bc0*/  ISETP.GE.U32.AND P0, PT, R16, R0, PT ;  /* 0x000000001000720c */ /* 0x000fda0003f06070 */
[----:B012---:R-:W0:Y:S01]  /*1bd0*/  @!P0 LDC.64 R2, c[0x0][0x388] ;  /* 0x0000e200ff028b82 */ /* 0x007e220000000a00 */
[----:B------:R-:W-:Y:S02]  /*1be0*/  @!P0 IADD3 R9, PT, PT, R23, R16, RZ ;  /* 0x0000001017098210 */ /* 0x000fe40007ffe0ff */
[----:B------:R-:W-:-:S03]  /*1bf0*/  @!P0 IADD3 R16, PT, PT, R16, 0x80, RZ ;  /* 0x0000008010108810 */ /* 0x000fc60007ffe0ff */
[----:B0-----:R-:W-:-:S05]  /*1c00*/  @!P0 IMAD.WIDE.U32 R2, R9, 0x8, R2 ;  /* 0x0000000809028825 */ /* 0x001fca00078e0002 */
[----:B------:R2:W-:Y:S02]  /*1c10*/  @!P0 STG.E.64 desc[UR4][R2.64], R6 ;  /* 0x0000000602008986 */ /* 0x0005e4000c101b04 */
.L_x_27141:
[----:B------:R-:W-:Y:S05]  /*1c20*/  BSYNC.RECONVERGENT B0 ;  /* 0x0000000000007941 */ /* 0x000fea0003800200 */
.L_x_27135:
        /* <DEDUP_REMOVED lines=8> */
.L_x_27118:
[----:B------:R-:W0:Y:S01]  /*1cb0*/  S2R R22, SR_TID.X ;  /* 0x0000000000167919 */ /* 0x000e220000002100 */
[----:B------:R-:W1:Y:S02]  /*1cc0*/  LDC.64 R4, c[0x0][0x390] ;  /* 0x0000e400ff047b82 */ /* 0x000e640000000a00 */
[----:B-1----:R-:W-:-:S04]  /*1cd0*/  IMAD.WIDE.U32 R4, R23, 0x8, R4 ;  /* 0x0000000817047825 */ /* 0x002fc800078e0004 */
[----:B0-----:R-:W-:-:S05]  /*1ce0*/  IMAD.WIDE.U32 R4, R22, 0x20, R4 ;  /* 0x0000002016047825 */ /* 0x001fca00078e0004 */
[----:B------:R-:W2:Y:S02]  /*1cf0*/  LDG.E.ENL2.256 R16, R8, desc[UR4][R4.64] ;  /* 0xfe0000040408797e */ /* 0x000ea40008121910 */
[C---:B--2---:R-:W-:Y:S01]  /*1d00*/  FMUL.FTZ R21, R8.reuse, 1.4426950216293334961 ;  /* 0x3fb8aa3b08157820 */ /* 0x044fe20000410000 */
[----:B------:R-:W-:Y:S01]  /*1d10*/  FSETP.GEU.FTZ.AND P0, PT, |R8|, 0.40999999642372131348, PT ;  /* 0x3ed1eb850800780b */ /* 0x000fe20003f1e200 */
[----:B------:R-:W-:Y:S01]  /*1d20*/  FMUL.FTZ R20, R10, 1.4426950216293334961 ;  /* 0x3fb8aa3b0a147820 */ /* 0x000fe20000410000 */
[----:B------:R-:W-:Y:S01]  /*1d30*/  FSETP.NEU.FTZ.AND P4, PT, R8, RZ, PT ;  /* 0x000000ff0800720b */ /* 0x000fe20003f9d000 */
        /* <DEDUP_REMOVED lines=9> */
[C---:B------:R-:W-:Y:S01]  /*1dd0*/  FMUL.FTZ R3, R16.reuse, 1.4426950216293334961 ;  /* 0x3fb8aa3b10037820 */ /* 0x040fe20000410000 */
[----:B-1----:R-:W-:Y:S01]  /*1de0*/  FSEL R29, R29, RZ, P0 ;  /* 0x000000ff1d1d7208 */ /* 0x002fe20000000000 */
[----:B------:R-:W0:Y:S01]  /*1df0*/  MUFU.EX2 R7, R6 ;  /* 0x0000000600077308 */ /* 0x000e220000000800 */
[----:B------:R-:W-:Y:S01]  /*1e00*/  FFMA.FTZ R2, R15, R0, 0.0083824126049876213074 ;  /* 0x3c0956630f027423 */ /* 0x000fe20000010000 */
[----:B------:R-:W-:Y:S02]  /*1e10*/  FSETP.GEU.FTZ.AND P0, PT, |R16|, 0.40999999642372131348, PT ;  /* 0x3ed1eb851000780b */ /* 0x000fe40003f1e200 */
[----:B------:R-:W-:Y:S01]  /*1e20*/  FFMA.FTZ R14, R29, -0.693145751953125, R10 ;  /* 0xbf3172001d0e7823 */ /* 0x000fe2000001000a */
[----:B------:R-:W-:Y:S01]  /*1e30*/  FFMA.FTZ R2, R15, R2, 0.041667830199003219604 ;  /* 0x3d2aabe30f027423 */ /* 0x000fe20000010002 */
[----:B------:R-:W-:-:S02]  /*1e40*/  FSETP.NEU.FTZ.AND P1, PT, R29, 128, PT ;  /* 0x430000001d00780b */ /* 0x000fc40003f3d000 */
[----:B------:R-:W-:Y:S01]  /*1e50*/  FFMA.FTZ R13, R29, -1.428606765330187045e-06, R14 ;  /* 0xb5bfbe8e1d0d7823 */ /* 0x000fe2000001000e */
[----:B------:R-:W-:Y:S01]  /*1e60*/  FFMA.FTZ R2, R15, R2, 0.16666397452354431152 ;  /* 0x3e2aa9f60f027423 */ /* 0x000fe20000010002 */
[----:B------:R-:W-:Y:S02]  /*1e70*/  FSEL R29, R29, 127, P1 ;  /* 0x42fe00001d1d7808 */ /* 0x000fe40000800000 */
[----:B------:R-:W-:Y:S01]  /*1e80*/  FFMA.FTZ R14, R13, R0, 0.0083824126049876213074 ;  /* 0x3c0956630d0e7423 */ /* 0x000fe20000010000 */
[----:B------:R-:W-:Y:S01]  /*1e90*/  FFMA.FTZ R12, R15, R2, 0.49999994039535522461 ;  /* 0x3efffffe0f0c7423 */ /* 0x000fe20000010002 */
[----:B------:R-:W1:Y:S01]  /*1ea0*/  MUFU.EX2 R28, R29 ;  /* 0x0000001d001c7308 */ /* 0x000e620000000800 */
[----:B------:R-:W-:Y:S01]  /*1eb0*/  FSETP.GT.FTZ.AND P2, PT, R6, 128, PT ;  /* 0x430000000600780b */ /* 0x000fe20003f54000 */
[----:B------:R-:W-:Y:S01]  /*1ec0*/  FFMA.FTZ R14, R13, R14, 0.041667830199003219604 ;  /* 0x3d2aabe30d0e7423 */ /* 0x000fe2000001000e */
[----:B------:R-:W-:Y:S01]  /*1ed0*/  FMUL.FTZ R12, R15, R12 ;  /* 0x0000000c0f0c7220 */ /* 0x000fe20000410000 */
[----:B------:R-:W2:Y:S02]  /*1ee0*/  FRND R2, R3 ;  /* 0x0000000300027307 */ /* 0x000ea40000201000 */
[----:B------:R-:W-:Y:S01]  /*1ef0*/  FFMA.FTZ R14, R13, R14, 0.16666397452354431152 ;  /* 0x3e2aa9f60d0e7423 */ /* 0x000fe2000001000e */
[----:B------:R-:W-:Y:S01]  /*1f00*/  FFMA.FTZ R12, R15, R12, R15 ;  /* 0x0000000c0f0c7223 */ /* 0x000fe2000001000f */
[----:B0-----:R-:W-:-:S02]  /*1f10*/  FADD.FTZ R15, R7, -1 ;  /* 0xbf800000070f7421 */ /* 0x001fc40000010000 */
[C---:B------:R-:W-:Y:S02]  /*1f20*/  FFMA.FTZ R14, R13.reuse, R14, 0.49999994039535522461 ;  /* 0x3efffffe0d0e7423 */ /* 0x040fe4000001000e */
[----:B------:R-:W-:Y:S02]  /*1f30*/  FFMA.FTZ R7, R12, R7, R15 ;  /* 0x000000070c077223 */ /* 0x000fe4000001000f */
[----:B------:R-:W-:Y:S02]  /*1f40*/  FMUL.FTZ R14, R13, R14 ;  /* 0x0000000e0d0e7220 */ /* 0x000fe40000410000 */
[----:B------:R-:W-:Y:S01]  /*1f50*/  @!P3 FADD.FTZ R7, R7, R7 ;  /* 0x000000070707b221 */ /* 0x000fe20000010000 */
[----:B------:R-:W-:Y:S01]  /*1f60*/  FSETP.GEU.FTZ.AND P3, PT, R6, -25, PT ;  /* 0xc1c800000600780b */ /* 0x000fe20003f7e000 */
[----:B------:R-:W-:Y:S01]  /*1f70*/  FFMA.FTZ R13, R13, R14, R13 ;  /* 0x0000000e0d0d7223 */ /* 0x000fe2000001000d */
[----:B--2---:R-:W-:Y:S02]  /*1f80*/  FSEL R25, R2, RZ, P0 ;  /* 0x000000ff02197208 */ /* 0x004fe40000000000 */
[----:B------:R-:W-:-:S02]  /*1f90*/  FSEL R6, R7, +INF , !P2 ;  /* 0x7f80000007067808 */ /* 0x000fc40005000000 */
[C---:B------:R-:W-:Y:S01]  /*1fa0*/  FSETP.NEU.FTZ.AND P0, PT, R25.reuse, 128, PT ;  /* 0x430000001900780b */ /* 0x040fe20003f1d000 */
[C---:B------:R-:W-:Y:S01]  /*1fb0*/  FFMA.FTZ R2, R25.reuse, -0.693145751953125, R16 ;  /* 0xbf31720019027823 */ /* 0x040fe20000010010 */
[----:B------:R-:W-:Y:S02]  /*1fc0*/  FSETP.GEU.FTZ.AND P2, PT, |R18|, 0.40999999642372131348, PT ;  /* 0x3ed1eb851200780b */ /* 0x000fe40003f5e200 */
[----:B------:R-:W-:Y:S01]  /*1fd0*/  FSEL R6, R6, -1, P3 ;  /* 0xbf80000006067808 */ /* 0x000fe20001800000 */
[C---:B------:R-:W-:Y:S01]  /*1fe0*/  FFMA.FTZ R15, R25.reuse, -1.428606765330187045e-06, R2 ;  /* 0xb5bfbe8e190f7823 */ /* 0x040fe20000010002 */
[----:B------:R-:W-:Y:S01]  /*1ff0*/  FSEL R25, R25, 127, P0 ;  /* 0x42fe000019197808 */ /* 0x000fe20000000000 */
[----:B-1----:R-:W-:Y:S01]  /*2000*/  FADD.FTZ R2, R28, -1 ;  /* 0xbf8000001c027421 */ /* 0x002fe20000010000 */
[----:B------:R-:W-:Y:S01]  /*2010*/  @!P4 FADD.FTZ R6, R8, R8 ;  /* 0x000000080806c221 */ /* 0x000fe20000010000 */
[----:B------:R-:W-:Y:S01]  /*2020*/  FFMA.FTZ R12, R15, R0, 0.0083824126049876213074 ;  /* 0x3c0956630f0c7423 */ /* 0x000fe20000010000 */
[----:B------:R-:W0:Y:S01]  /*2030*/  MUFU.EX2 R24, R25 ;  /* 0x0000001900187308 */ /* 0x000e220000000800 */
[----:B------:R-:W-:Y:S01]  /*2040*/  FFMA.FTZ R28, R13, R28, R2 ;  /* 0x0000001c0d1c7223 */ /* 0x000fe20000010002 */
[----:B------:R-:W-:Y:S01]  /*2050*/  FMUL.FTZ R2, R9, 0.5 ;  /* 0x3f00000009027820 */ /* 0x000fe20000410000 */
[----:B------:R-:W-:Y:S01]  /*2060*/  FFMA.FTZ R12, R15, R12, 0.041667830199003219604 ;  /* 0x3d2aabe30f0c7423 */ /* 0x000fe2000001000c */
[----:B------:R-:W-:-:S03]  /*2070*/  FMUL.RZ R9, R9, 0.15915493667125701904 ;  /* 0x3e22f98309097820 */ /* 0x000fc6000040c000 */
[C---:B------:R-:W-:Y:S01]  /*2080*/  FFMA.FTZ R12, R15.reuse, R12, 0.16666397452354431152 ;  /* 0x3e2aa9f60f0c7423 */ /* 0x040fe2000001000c */
[----:B------:R-:W-:Y:S03]  /*2090*/  MUFU.COS R7, R9 ;  /* 0x0000000900077308 */ /* 0x000fe60000000000 */
[----:B------:R-:W-:-:S04]  /*20a0*/  FFMA.FTZ R12, R15, R12, 0.49999994039535522461 ;  /* 0x3efffffe0f0c7423 */ /* 0x000fc8000001000c */
[----:B------:R-:W-:-:S04]  /*20b0*/  FMUL.FTZ R12, R15, R12 ;  /* 0x0000000c0f0c7220 */ /* 0x000fc80000410000 */
[----:B------:R-:W-:Y:S01]  /*20c0*/  FFMA.FTZ R15, R15, R12, R15 ;  /* 0x0000000c0f0f7223 */ /* 0x000fe2000001000f */
[----:B------:R-:W-:Y:S01]  /*20d0*/  FMUL.RZ R12, R2, 0.15915493667125701904 ;  /* 0x3e22f983020c7820 */ /* 0x000fe2000040c000 */
[----:B0-----:R-:W-:-:S04]  /*20e0*/  FADD.FTZ R2, R24, -1 ;  /* 0xbf80000018027421 */ /* 0x001fc80000010000 */
[----:B------:R-:W-:Y:S01]  /*20f0*/  FFMA.FTZ R24, R15, R24, R2 ;  /* 0x000000180f187223 */ /* 0x000fe20000010002 */
[----:B------:R-:W-:Y:S01]  /*2100*/  FMUL.FTZ R2, R18, 1.4426950216293334961 ;  /* 0x3fb8aa3b12027820 */ /* 0x000fe20000410000 */
[----:B------:R-:W0:Y:S08]  /*2110*/  MUFU.SIN R12, R12 ;  /* 0x0000000c000c7308 */ /* 0x000e300000000400 */
[----:B------:R-:W1:Y:S01]  /*2120*/  FRND R13, R2 ;  /* 0x00000002000d7307 */ /* 0x000e620000201000 */
[----:B0-----:R-:W-:-:S04]  /*2130*/  FADD.FTZ R15, R12, R12 ;  /* 0x0000000c0c0f7221 */ /* 0x001fc80000010000 */
[----:B------:R-:W-:Y:S01]  /*2140*/  FMUL.FTZ R27, R12, R15 ;  /* 0x0000000f0c1b7220 */ /* 0x000fe20000410000 */
[----:B-1----:R-:W-:-:S04]  /*2150*/  FSEL R13, R13, RZ, P2 ;  /* 0x000000ff0d0d7208 */ /* 0x002fc80001000000 */
[C---:B------:R-:W-:Y:S01]  /*2160*/  FSETP.NEU.FTZ.AND P2, PT, R13.reuse, 128, PT ;  /* 0x430000000d00780b */ /* 0x040fe20003f5d000 */
[----:B------:R-:W-:-:S03]  /*2170*/  FFMA.FTZ R8, R13, -0.693145751953125, R18 ;  /* 0xbf3172000d087823 */ /* 0x000fc60000010012 */
[C---:B------:R-:W-:Y:S01]  /*2180*/  FSEL R26, R13.reuse, 127, P2 ;  /* 0x42fe00000d1a7808 */ /* 0x040fe20001000000 */
[----:B------:R-:W-:Y:S01]  /*2190*/  FFMA.FTZ R15, R13, -1.428606765330187045e-06, R8 ;  /* 0xb5bfbe8e0d0f7823 */ /* 0x000fe20000010008 */
[----:B------:R-:W-:Y:S02]  /*21a0*/  FFMA.FTZ R8, R6, R7, -R27 ;  /* 0x0000000706087223 */ /* 0x000fe4000001081b */
[----:B------:R-:W0:Y:S01]  /*21b0*/  MUFU.EX2 R27, R26 ;  /* 0x0000001a001b7308 */ /* 0x000e220000000800 */
[----:B------:R-:W-:-:S04]  /*21c0*/  FFMA.FTZ R6, R15, R0, 0.0083824126049876213074 ;  /* 0x3c0956630f067423 */ /* 0x000fc80000010000 */
[----:B------:R-:W-:-:S04]  /*21d0*/  FFMA.FTZ R6, R15, R6, 0.041667830199003219604 ;  /* 0x3d2aabe30f067423 */ /* 0x000fc80000010006 */
[----:B------:R-:W-:-:S04]  /*21e0*/  FFMA.FTZ R6, R15, R6, 0.16666397452354431152 ;  /* 0x3e2aa9f60f067423 */ /* 0x000fc80000010006 */
[----:B------:R-:W-:Y:S01]  /*21f0*/  FFMA.FTZ R6, R15, R6, 0.49999994039535522461 ;  /* 0x3efffffe0f067423 */ /* 0x000fe20000010006 */
[----:B0-----:R-:W-:-:S03]  /*2200*/  FADD.FTZ R7, R27, -1 ;  /* 0xbf8000001b077421 */ /* 0x001fc60000010000 */
[----:B------:R-:W-:-:S04]  /*2210*/  FMUL.FTZ R6, R15, R6 ;  /* 0x000000060f067220 */ /* 0x000fc80000410000 */
[----:B------:R-:W-:-:S04]  /*2220*/  FFMA.FTZ R6, R15, R6, R15 ;  /* 0x000000060f067223 */ /* 0x000fc8000001000f */
[----:B------:R-:W-:Y:S02]  /*2230*/  FFMA.FTZ R27, R6, R27, R7 ;  /* 0x0000001b061b7223 */ /* 0x000fe40000010007 */
[----:B------:R-:W2:Y:S01]  /*2240*/  LDG.E.ENL2.256 R4, R12, desc[UR4][R4.64+0x1000] ;  /* 0xfe008004040c797e */ /* 0x000ea20008121904 */
[----:B------:R-:W-:Y:S01]  /*2250*/  @!P1 FADD.FTZ R28, R28, R28 ;  /* 0x0000001c1c1c9221 */ /* 0x000fe20000010000 */
[----:B------:R-:W-:Y:S01]  /*2260*/  FSETP.NEU.FTZ.AND P1, PT, R10, RZ, PT ;  /* 0x000000ff0a00720b */ /* 0x000fe20003f3d000 */
[----:B------:R-:W-:Y:S01]  /*2270*/  @!P0 FADD.FTZ R24, R24, R24 ;  /* 0x0000001818188221 */ /* 0x000fe20000010000 */
[----:B------:R-:W-:Y:S01]  /*2280*/  FSETP.GT.FTZ.AND P3, PT, R29, 128, PT ;  /* 0x430000001d00780b */ /* 0x000fe20003f74000 */
[----:B------:R-:W-:Y:S01]  /*2290*/  @!P2 FADD.FTZ R27, R27, R27 ;  /* 0x0000001b1b1ba221 */ /* 0x000fe20000010000 */
[----:B------:R-:W-:Y:S01]  /*22a0*/  FSETP.GEU.FTZ.AND P4, PT, R29, -25, PT ;  /* 0xc1c800001d00780b */ /* 0x000fe20003f9e000 */
[----:B------:R-:W0:Y:S01]  /*22b0*/  MUFU.EX2 R20, R20 ;  /* 0x0000001400147308 */ /* 0x000e220000000800 */
[----:B------:R-:W-:-:S02]  /*22c0*/  FSEL R28, R28, +INF , !P3 ;  /* 0x7f8000001c1c7808 */ /* 0x000fc40005800000 */
[----:B------:R-:W-:Y:S01]  /*22d0*/  FSETP.NEU.FTZ.AND P0, PT, R16, RZ, PT ;  /* 0x000000ff1000720b */ /* 0x000fe20003f1d000 */
[----:B------:R-:W-:Y:S01]  /*22e0*/  MUFU.SIN R9, R9 ;  /* 0x0000000900097308 */ /* 0x000fe20000000400 */
[----:B------:R-:W-:Y:S02]  /*22f0*/  FSEL R28, R28, -1, P4 ;  /* 0xbf8000001c1c7808 */ /* 0x000fe40002000000 */
[----:B------:R-:W-:Y:S01]  /*2300*/  FSETP.GEU.FTZ.AND P3, PT, R25, -25, PT ;  /* 0xc1c800001900780b */ /* 0x000fe20003f7e000 */
[----:B------:R-:W-:Y:S01]  /*2310*/  @!P1 FADD.FTZ R28, R10, R10 ;  /* 0x0000000a0a1c9221 */ /* 0x000fe20000010000 */
[C---:B------:R-:W-:Y:S01]  /*2320*/  FMUL.FTZ R10, R11.reuse, 0.5 ;  /* 0x3f0000000b0a7820 */ /* 0x040fe20000410000 */
[----:B------:R-:W-:Y:S01]  /*2330*/  FMUL.RZ R11, R11, 0.15915493667125701904 ;  /* 0x3e22f9830b0b7820 */ /* 0x000fe2000040c000 */
[----:B------:R-:W-:Y:S01]  /*2340*/  FSETP.GT.FTZ.AND P1, PT, R25, 128, PT ;  /* 0x430000001900780b */ /* 0x000fe20003f34000 */
[----:B------:R-:W-:Y:S01]  /*2350*/  MUFU.EX2 R3, R3 ;  /* 0x0000000300037308 */ /* 0x000fe20000000800 */
[----:B------:R-:W-:Y:S01]  /*2360*/  FMUL.RZ R29, R10, 0.15915493667125701904 ;  /* 0x3e22f9830a1d7820 */ /* 0x000fe2000040c000 */
[----:B------:R-:W-:-:S02]  /*2370*/  FSETP.NEU.FTZ.AND P2, PT, R18, RZ, PT ;  /* 0x000000ff1200720b */ /* 0x000fc40003f5d000 */
[----:B------:R-:W-:Y:S01]  /*2380*/  FSEL R24, R24, +INF , !P1 ;  /* 0x7f80000018187808 */ /* 0x000fe20004800000 */
[----:B------:R-:W-:Y:S01]  /*2390*/  MUFU.EX2 R2, R2 ;  /* 0x0000000200027308 */ /* 0x000fe20000000800 */
[----:B------:R-:W-:Y:S02]  /*23a0*/  FSETP.GEU.FTZ.AND P1, PT, R26, -25, PT ;  /* 0xc1c800001a00780b */ /* 0x000fe40003f3e000 */
[----:B------:R-:W-:Y:S01]  /*23b0*/  FSEL R24, R24, -1, P3 ;  /* 0xbf80000018187808 */ /* 0x000fe20001800000 */
[----:B------:R-:W1:Y:S01]  /*23c0*/  MUFU.SIN R29, R29 ;  /* 0x0000001d001d7308 */ /* 0x000e620000000400 */
[----:B------:R-:W-:Y:S01]  /*23d0*/  @!P0 FADD.FTZ R24, R16, R16 ;  /* 0x0000001010188221 */ /* 0x000fe20000010000 */
[C---:B------:R-:W-:Y:S01]  /*23e0*/  FMUL.FTZ R16, R17.reuse, 0.5 ;  /* 0x3f00000011107820 */ /* 0x040fe20000410000 */
[----:B------:R-:W-:Y:S01]  /*23f0*/  FMUL.RZ R17, R17, 0.15915493667125701904 ;  /* 0x3e22f98311117820 */ /* 0x000fe2000040c000 */
[----:B------:R-:W-:-:S04]  /*2400*/  FSETP.GT.FTZ.AND P0, PT, R26, 128, PT ;  /* 0x430000001a00780b */ /* 0x000fc80003f14000 */
[----:B------:R-:W-:-:S04]  /*2410*/  FSEL R27, R27, +INF , !P0 ;  /* 0x7f8000001b1b7808 */ /* 0x000fc80004000000 */
[----:B------:R-:W-:Y:S01]  /*2420*/  FSEL R27, R27, -1, P1 ;  /* 0xbf8000001b1b7808 */ /* 0x000fe20000800000 */
[----:B------:R-:W-:Y:S01]  /*2430*/  @!P2 FADD.FTZ R27, R18, R18 ;  /* 0x00000012121ba221 */ /* 0x000fe20000010000 */
[----:B-1----:R-:W-:-:S04]  /*2440*/  FADD.FTZ R10, R29, R29 ;  /* 0x0000001d1d0a7221 */ /* 0x002fc80000010000 */
[----:B------:R-:W-:Y:S02]  /*2450*/  FMUL.FTZ R29, R29, R10 ;  /* 0x0000000a1d1d7220 */ /* 0x000fe40000410000 */
[----:B------:R-:W1:Y:S08]  /*2460*/  MUFU.COS R10, R11 ;  /* 0x0000000b000a7308 */ /* 0x000e700000000000 */
[----:B------:R-:W0:Y:S01]  /*2470*/  MUFU.SIN R11, R11 ;  /* 0x0000000b000b7308 */ /* 0x000e220000000400 */
[----:B-1----:R-:W-:Y:S01]  /*2480*/  FFMA.FTZ R10, R28, R10, -R29 ;  /* 0x0000000a1c0a7223 */ /* 0x002fe2000001081d */
[----:B------:R-:W-:-:S06]  /*2490*/  FMUL.RZ R28, R16, 0.15915493667125701904 ;  /* 0x3e22f983101c7820 */ /* 0x000fcc000040c000 */
[----:B------:R1:W3:Y:S01]  /*24a0*/  MUFU.SIN R16, R28 ;  /* 0x0000001c00107308 */ /* 0x0002e20000000400 */
[----:B0-----:R-:W-:-:S07]  /*24b0*/  FMUL.FTZ R11, R20, R11 ;  /* 0x0000000b140b7220 */ /* 0x001fce0000410000 */
[----:B-1----:R-:W0:Y:S01]  /*24c0*/  MUFU.EX2 R28, R21 ;  /* 0x00000015001c7308 */ /* 0x002e220000000800 */
[----:B---3--:R-:W-:-:S04]  /*24d0*/  FADD.FTZ R25, R16, R16 ;  /* 0x0000001010197221 */ /* 0x008fc80000010000 */
[----:B------:R-:W-:Y:S01]  /*24e0*/  FMUL.FTZ R29, R16, R25 ;  /* 0x00000019101d7220 */ /* 0x000fe20000410000 */
[----:B0-----:R-:W-:Y:S01]  /*24f0*/  FMUL.FTZ R9, R28, R9 ;  /* 0x000000091c097220 */ /* 0x001fe20000410000 */
[----:B------:R-:W0:Y:S02]  /*2500*/  MUFU.COS R25, R17 ;  /* 0x0000001100197308 */ /* 0x000e240000000000 */
[----:B0-----:R-:W-:Y:S01]  /*2510*/  FFMA.FTZ R16, R24, R25, -R29 ;  /* 0x0000001918107223 */ /* 0x001fe2000001081d */
[C---:B------:R-:W-:Y:S01]  /*2520*/  FMUL.FTZ R24, R19.reuse, 0.5 ;  /* 0x3f00000013187820 */ /* 0x040fe20000410000 */
[----:B------:R-:W-:-:S03]  /*2530*/  FMUL.RZ R19, R19, 0.15915493667125701904 ;  /* 0x3e22f98313137820 */ /* 0x000fc6000040c000 */
[----:B------:R-:W-:Y:S01]  /*2540*/  FMUL.RZ R24, R24, 0.15915493667125701904 ;  /* 0x3e22f98318187820 */ /* 0x000fe2000040c000 */
[----:B------:R-:W-:Y:S08]  /*2550*/  MUFU.COS R26, R19 ;  /* 0x00000013001a7308 */ /* 0x000ff00000000000 */
[----:B------:R-:W0:Y:S08]  /*2560*/  MUFU.SIN R24, R24 ;  /* 0x0000001800187308 */ /* 0x000e300000000400 */
[----:B------:R-:W1:Y:S01]  /*2570*/  MUFU.SIN R19, R19 ;  /* 0x0000001300137308 */ /* 0x000e620000000400 */
[----:B0-----:R-:W-:-:S04]  /*2580*/  FADD.FTZ R25, R24, R24 ;  /* 0x0000001818197221 */ /* 0x001fc80000010000 */
[----:B------:R-:W-:-:S04]  /*2590*/  FMUL.FTZ R18, R24, R25 ;  /* 0x0000001918127220 */ /* 0x000fc80000410000 */
[----:B------:R-:W-:Y:S01]  /*25a0*/  FFMA.FTZ R18, R27, R26, -R18 ;  /* 0x0000001a1b127223 */ /* 0x000fe20000010812 */
[----:B-1----:R-:W-:Y:S01]  /*25b0*/  FMUL.FTZ R19, R2, R19 ;  /* 0x0000001302137220 */ /* 0x002fe20000410000 */
[----:B------:R-:W0:Y:S02]  /*25c0*/  LDC.64 R26, c[0x0][0x388] ;  /* 0x0000e200ff1a7b82 */ /* 0x000e240000000a00 */
[----:B0-----:R-:W-:-:S04]  /*25d0*/  IMAD.WIDE.U32 R26, R23, 0x8, R26 ;  /* 0x00000008171a7825 */ /* 0x001fc800078e001a */
[----:B------:R-:W-:-:S04]  /*25e0*/  IMAD.WIDE.U32 R26, R22, 0x20, R26 ;  /* 0x00000020161a7825 */ /* 0x000fc800078e001a */
[C---:B--2---:R-:W-:Y:S01]  /*25f0*/  FMUL.FTZ R24, R12.reuse, 1.4426950216293334961 ;  /* 0x3fb8aa3b0c187820 */ /* 0x044fe20000410000 */
[C---:B------:R-:W-:Y:S01]  /*2600*/  FSETP.GEU.FTZ.AND P0, PT, |R12|.reuse, 0.40999999642372131348, PT ;  /* 0x3ed1eb850c00780b */ /* 0x040fe20003f1e200 */
[C---:B------:R-:W-:Y:S01]  /*2610*/  FMUL.FTZ R20, R13.reuse, 0.5 ;  /* 0x3f0000000d147820 */ /* 0x040fe20000410000 */
[----:B------:R-:W-:Y:S01]  /*2620*/  FSETP.NEU.FTZ.AND P2, PT, R12, RZ, PT ;  /* 0x000000ff0c00720b */ /* 0x000fe20003f5d000 */
[----:B------:R0:W1:Y:S01]  /*2630*/  FRND R23, R24 ;  /* 0x0000001800177307 */ /* 0x0000620000201000 */
[----:B------:R-:W-:Y:S01]  /*2640*/  FMUL.RZ R13, R13, 0.15915493667125701904 ;  /* 0x3e22f9830d0d7820 */ /* 0x000fe2000040c000 */
[C---:B------:R-:W-:Y:S01]  /*2650*/  FMUL.FTZ R2, R6.reuse, 1.4426950216293334961 ;  /* 0x3fb8aa3b06027820 */ /* 0x040fe20000410000 */
[----:B------:R-:W-:Y:S02]  /*2660*/  FSETP.GEU.FTZ.AND P4, PT, |R6|, 0.40999999642372131348, PT ;  /* 0x3ed1eb850600780b */ /* 0x000fe40003f9e200 */
[----:B------:R-:W-:-:S03]  /*2670*/  FSETP.NEU.FTZ.AND P3, PT, R4, RZ, PT ;  /* 0x000000ff0400720b */ /* 0x000fc60003f7d000 */
[----:B0-----:R-:W-:Y:S01]  /*2680*/  MUFU.EX2 R24, R24 ;  /* 0x0000001800187308 */ /* 0x001fe20000000800 */
[----:B-1----:R-:W-:-:S04]  /*2690*/  FSEL R23, R23, RZ, P0 ;  /* 0x000000ff17177208 */ /* 0x002fc80000000000 */
[C---:B------:R-:W-:Y:S01]  /*26a0*/  FSETP.NEU.FTZ.AND P0, PT, R23.reuse, 128, PT ;  /* 0x430000001700780b */ /* 0x040fe20003f1d000 */
[----:B------:R-:W-:-:S04]  /*26b0*/  FFMA.FTZ R22, R23, -0.693145751953125, R12 ;  /* 0xbf31720017167823 */ /* 0x000fc8000001000c */
[C---:B------:R-:W-:Y:S01]  /*26c0*/  FFMA.FTZ R25, R23.reuse, -1.428606765330187045e-06, R22 ;  /* 0xb5bfbe8e17197823 */ /* 0x040fe20000010016 */
[----:B------:R-:W-:-:S03]  /*26d0*/  FSEL R23, R23, 127, P0 ;  /* 0x42fe000017177808 */ /* 0x000fc60000000000 */
[----:B------:R-:W-:Y:S01]  /*26e0*/  FFMA.FTZ R22, R25, R0, 0.0083824126049876213074 ;  /* 0x3c09566319167423 */ /* 0x000fe20000010000 */
[----:B------:R-:W0:Y:S01]  /*26f0*/  MUFU.EX2 R21, R23 ;  /* 0x0000001700157308 */ /* 0x000e220000000800 */
[----:B------:R-:W-:Y:S02]  /*2700*/  FSETP.GEU.FTZ.AND P1, PT, R23, -25, PT ;  /* 0xc1c800001700780b */ /* 0x000fe40003f3e000 */
[----:B------:R-:W-:-:S04]  /*2710*/  FFMA.FTZ R22, R25, R22, 0.041667830199003219604 ;  /* 0x3d2aabe319167423 */ /* 0x000fc80000010016 */
[----:B------:R-:W-:-:S04]  /*2720*/  FFMA.FTZ R22, R25, R22, 0.16666397452354431152 ;  /* 0x3e2aa9f619167423 */ /* 0x000fc80000010016 */
[----:B------:R-:W-:-:S04]  /*2730*/  FFMA.FTZ R22, R25, R22, 0.49999994039535522461 ;  /* 0x3efffffe19167423 */ /* 0x000fc80000010016 */
[----:B------:R-:W-:-:S04]  /*2740*/  FMUL.FTZ R22, R25, R22 ;  /* 0x0000001619167220 */ /* 0x000fc80000410000 */
[----:B------:R-:W-:Y:S01]  /*2750*/  FFMA.FTZ R22, R25, R22, R25 ;  /* 0x0000001619167223 */ /* 0x000fe20000010019 */
[----:B0-----:R-:W-:-:S04]  /*2760*/  FADD.FTZ R25, R21, -1 ;  /* 0xbf80000015197421 */ /* 0x001fc80000010000 */
[----:B------:R-:W-:Y:S01]  /*2770*/  FFMA.FTZ R22, R22, R21, R25 ;  /* 0x0000001516167223 */ /* 0x000fe20000010019 */
[----:B------:R-:W-:Y:S01]  /*2780*/  FMUL.RZ R21, R20, 0.15915493667125701904 ;  /* 0x3e22f98314157820 */ /* 0x000fe2000040c000 */
[----:B------:R-:W-:Y:S02]  /*2790*/  FMUL.FTZ R20, R14, 1.4426950216293334961 ;  /* 0x3fb8aa3b0e147820 */ /* 0x000fe40000410000 */
[----:B------:R-:W-:Y:S01]  /*27a0*/  @!P0 FADD.FTZ R22, R22, R22 ;  /* 0x0000001616168221 */ /* 0x000fe20000010000 */
[----:B------:R-:W-:Y:S01]  /*27b0*/  FSETP.GT.FTZ.AND P0, PT, R23, 128, PT ;  /* 0x430000001700780b */ /* 0x000fe20003f14000 */
[----:B------:R-:W-:Y:S03]  /*27c0*/  FRND R28, R20 ;  /* 0x00000014001c7307 */ /* 0x000fe60000201000 */
[----:B------:R-:W-:Y:S02]  /*27d0*/  FSEL R22, R22, +INF , !P0 ;  /* 0x7f80000016167808 */ /* 0x000fe40004000000 */
[----:B------:R-:W-:-:S02]  /*27e0*/  FSETP.GEU.FTZ.AND P0, PT, |R14|, 0.40999999642372131348, PT ;  /* 0x3ed1eb850e00780b */ /* 0x000fc40003f1e200 */
[----:B------:R-:W-:Y:S01]  /*27f0*/  FSEL R22, R22, -1, P1 ;  /* 0xbf80000016167808 */ /* 0x000fe20000800000 */
[----:B------:R-:W0:Y:S01]  /*2800*/  MUFU.SIN R21, R21 ;  /* 0x0000001500157308 */ /* 0x000e220000000400 */
[----:B------:R-:W-:Y:S01]  /*2810*/  @!P2 FADD.FTZ R22, R12, R12 ;  /* 0x0000000c0c16a221 */ /* 0x000fe20000010000 */
[----:B------:R-:W-:-:S06]  /*2820*/  FSETP.NEU.FTZ.AND P2, PT, R14, RZ, PT ;  /* 0x000000ff0e00720b */ /* 0x000fcc0003f5d000 */
[----:B------:R-:W1:Y:S08]  /*2830*/  MUFU.COS R23, R13 ;  /* 0x0000000d00177308 */ /* 0x000e700000000000 */
[----:B------:R-:W2:Y:S01]  /*2840*/  MUFU.SIN R13, R13 ;  /* 0x0000000d000d7308 */ /* 0x000ea20000000400 */
[----:B0-----:R-:W-:-:S04]  /*2850*/  FADD.FTZ R12, R21, R21 ;  /* 0x00000015150c7221 */ /* 0x001fc80000010000 */
[----:B------:R-:W-:Y:S01]  /*2860*/  FMUL.FTZ R25, R21, R12 ;  /* 0x0000000c15197220 */ /* 0x000fe20000410000 */
[----:B------:R-:W-:Y:S02]  /*2870*/  FSEL R21, R28, RZ, P0 ;  /* 0x000000ff1c157208 */ /* 0x000fe40000000000 */
[----:B------:R-:W-:Y:S01]  /*2880*/  MUFU.EX2 R20, R20 ;  /* 0x0000001400147308 */ /* 0x000fe20000000800 */
[----:B-1----:R-:W-:Y:S01]  /*2890*/  FFMA.FTZ R12, R22, R23, -R25 ;  /* 0x00000017160c7223 */ /* 0x002fe20000010819 */
[C---:B------:R-:W-:Y:S01]  /*28a0*/  FSETP.NEU.FTZ.AND P0, PT, R21.reuse, 128, PT ;  /* 0x430000001500780b */ /* 0x040fe20003f1d000 */
[----:B------:R-:W-:-:S04]  /*28b0*/  FFMA.FTZ R22, R21, -0.693145751953125, R14 ;  /* 0xbf31720015167823 */ /* 0x000fc8000001000e */
[C---:B------:R-:W-:Y:S01]  /*28c0*/  FFMA.FTZ R23, R21.reuse, -1.428606765330187045e-06, R22 ;  /* 0xb5bfbe8e15177823 */ /* 0x040fe20000010016 */
[----:B------:R-:W-:Y:S01]  /*28d0*/  FSEL R21, R21, 127, P0 ;  /* 0x42fe000015157808 */ /* 0x000fe20000000000 */
[----:B--2---:R-:W-:Y:S01]  /*28e0*/  FMUL.FTZ R13, R24, R13 ;  /* 0x0000000d180d7220 */ /* 0x004fe20000410000 */
[----:B------:R-:W-:Y:S01]  /*28f0*/  FMUL.RZ R24, R5, 0.15915493667125701904 ;  /* 0x3e22f98305187820 */ /* 0x000fe2000040c000 */
[----:B------:R-:W-:Y:S01]  /*2900*/  FFMA.FTZ R22, R23, R0, 0.0083824126049876213074 ;  /* 0x3c09566317167423 */ /* 0x000fe20000010000 */
[----:B------:R-:W-:-:S03]  /*2910*/  FSETP.GEU.FTZ.AND P1, PT, R21, -25, PT ;  /* 0xc1c800001500780b */ /* 0x000fc60003f3e000 */
[----:B------:R-:W-:-:S04]  /*2920*/  FFMA.FTZ R22, R23, R22, 0.041667830199003219604 ;  /* 0x3d2aabe317167423 */ /* 0x000fc80000010016 */
[----:B------:R-:W-:-:S04]  /*2930*/  FFMA.FTZ R22, R23, R22, 0.16666397452354431152 ;  /* 0x3e2aa9f617167423 */ /* 0x000fc80000010016 */
[C---:B------:R-:W-:Y:S02]  /*2940*/  FFMA.FTZ R28, R23.reuse, R22, 0.49999994039535522461 ;  /* 0x3efffffe171c7423 */ /* 0x040fe40000010016 */
[----:B------:R-:W0:Y:S02]  /*2950*/  MUFU.SIN R22, R17 ;  /* 0x0000001100167308 */ /* 0x000e240000000400 */
[----:B------:R-:W-:-:S04]  /*2960*/  FMUL.FTZ R28, R23, R28 ;  /* 0x0000001c171c7220 */ /* 0x000fc80000410000 */
[----:B------:R-:W-:Y:S02]  /*2970*/  FFMA.FTZ R28, R23, R28, R23 ;  /* 0x0000001c171c7223 */ /* 0x000fe40000010017 */
[----:B------:R-:W1:Y:S01]  /*2980*/  MUFU.EX2 R23, R21 ;  /* 0x0000001500177308 */ /* 0x000e620000000800 */
[----:B0-----:R-:W-:Y:S01]  /*2990*/  FMUL.FTZ R17, R3, R22 ;  /* 0x0000001603117220 */ /* 0x001fe20000410000 */
[C---:B------:R-:W-:Y:S01]  /*29a0*/  FMUL.FTZ R3, R15.reuse, 0.5 ;  /* 0x3f0000000f037820 */ /* 0x040fe20000410000 */
[----:B------:R-:W-:Y:S01]  /*29b0*/  FMUL.RZ R15, R15, 0.15915493667125701904 ;  /* 0x3e22f9830f0f7820 */ /* 0x000fe2000040c000 */
[----:B-1----:R-:W-:Y:S02]  /*29c0*/  FADD.FTZ R25, R23, -1 ;  /* 0xbf80000017197421 */ /* 0x002fe40000010000 */
[----:B------:R-:W-:Y:S01]  /*29d0*/  FMUL.RZ R22, R3, 0.15915493667125701904 ;  /* 0x3e22f98303167820 */ /* 0x000fe2000040c000 */
[----:B------:R-:W-:Y:S01]  /*29e0*/  FMUL.FTZ R3, R4, 1.4426950216293334961 ;  /* 0x3fb8aa3b04037820 */ /* 0x000fe20000410000 */
[----:B------:R-:W-:Y:S01]  /*29f0*/  STG.E.ENL2.256 desc[UR4][R26.64], R8, R16 ;  /* 0xf80000081a10797f */ /* 0x000fe2000f121804 */
[----:B------:R-:W-:Y:S01]  /*2a00*/  FFMA.FTZ R23, R28, R23, R25 ;  /* 0x000000171c177223 */ /* 0x000fe20000010019 */
[----:B------:R-:W-:Y:S01]  /*2a10*/  FMUL.RZ R28, R7, 0.15915493667125701904 ;  /* 0x3e22f983071c7820 */ /* 0x000fe2000040c000 */
[----:B------:R-:W-:Y:S02]  /*2a20*/  FRND R25, R3 ;  /* 0x0000000300197307 */ /* 0x000fe40000201000 */
[----:B------:R-:W-:Y:S01]  /*2a30*/  @!P0 FADD.FTZ R23, R23, R23 ;  /* 0x0000001717178221 */ /* 0x000fe20000010000 */
[----:B------:R-:W-:-:S04]  /*2a40*/  FSETP.GT.FTZ.AND P0, PT, R21, 128, PT ;  /* 0x430000001500780b */ /* 0x000fc80003f14000 */
[----:B------:R-:W-:Y:S01]  /*2a50*/  FSEL R21, R23, +INF , !P0 ;  /* 0x7f80000017157808 */ /* 0x000fe20004000000 */
[----:B------:R-:W0:Y:S01]  /*2a60*/  MUFU.SIN R22, R22 ;  /* 0x0000001600167308 */ /* 0x000e220000000400 */
[----:B------:R-:W-:Y:S02]  /*2a70*/  FSETP.GEU.FTZ.AND P0, PT, |R4|, 0.40999999642372131348, PT ;  /* 0x3ed1eb850400780b */ /* 0x000fe40003f1e200 */
[----:B------:R-:W-:Y:S01]  /*2a80*/  FSEL R21, R21, -1, P1 ;  /* 0xbf80000015157808 */ /* 0x000fe20000800000 */
[----:B------:R-:W-:-:S04]  /*2a90*/  @!P2 FADD.FTZ R21, R14, R14 ;  /* 0x0000000e0e15a221 */ /* 0x000fc80000010000 */
        /* <DEDUP_REMOVED lines=11> */
[----:B--2---:R-:W-:Y:S02]  /*2b50*/  FMUL.FTZ R15, R20, R15 ;  /* 0x0000000f140f7220 */ /* 0x004fe40000410000 */
[----:B------:R-:W-:Y:S01]  /*2b60*/  FFMA.FTZ R22, R21, R0, 0.0083824126049876213074 ;  /* 0x3c09566315167423 */ /* 0x000fe20000010000 */
[C---:B------:R-:W-:Y:S01]  /*2b70*/  FSETP.GT.FTZ.AND P0, PT, R23.reuse, 128, PT ;  /* 0x430000001700780b */ /* 0x040fe20003f14000 */
[----:B------:R-:W-:Y:S01]  /*2b80*/  MUFU.COS R20, R24 ;  /* 0x0000001800147308 */ /* 0x000fe20000000000 */
[----:B------:R-:W-:Y:S01]  /*2b90*/  FSETP.GEU.FTZ.AND P2, PT, R23, -25, PT ;  /* 0xc1c800001700780b */ /* 0x000fe20003f5e000 */
[----:B------:R-:W-:-:S04]  /*2ba0*/  FFMA.FTZ R22, R21, R22, 0.041667830199003219604 ;  /* 0x3d2aabe315167423 */ /* 0x000fc80000010016 */
[----:B------:R-:W-:-:S04]  /*2bb0*/  FFMA.FTZ R22, R21, R22, 0.16666397452354431152 ;  /* 0x3e2aa9f615167423 */ /* 0x000fc80000010016 */
[----:B------:R-:W-:-:S04]  /*2bc0*/  FFMA.FTZ R22, R21, R22, 0.49999994039535522461 ;  /* 0x3efffffe15167423 */ /* 0x000fc80000010016 */
[----:B------:R-:W-:-:S04]  /*2bd0*/  FMUL.FTZ R22, R21, R22 ;  /* 0x0000001615167220 */ /* 0x000fc80000410000 */
[----:B------:R-:W-:Y:S02]  /*2be0*/  FFMA.FTZ R22, R21, R22, R21 ;  /* 0x0000001615167223 */ /* 0x000fe40000010015 */
[----:B------:R-:W0:Y:S02]  /*2bf0*/  MUFU.EX2 R21, R23 ;  /* 0x0000001700157308 */ /* 0x000e240000000800 */
[----:B0-----:R-:W-:-:S04]  /*2c00*/  FADD.FTZ R25, R21, -1 ;  /* 0xbf80000015197421 */ /* 0x001fc80000010000 */
[----:B------:R-:W-:Y:S02]  /*2c10*/  FFMA.FTZ R21, R22, R21, R25 ;  /* 0x0000001516157223 */ /* 0x000fe40000010019 */
[----:B------:R0:W1:Y:S02]  /*2c20*/  FRND R22, R2 ;  /* 0x0000000200167307 */ /* 0x0000640000201000 */
[----:B------:R-:W-:-:S05]  /*2c30*/  @!P1 FADD.FTZ R21, R21, R21 ;  /* 0x0000001515159221 */ /* 0x000fca0000010000 */
[----:B------:R-:W-:Y:S01]  /*2c40*/  FSEL R21, R21, +INF , !P0 ;  /* 0x7f80000015157808 */ /* 0x000fe20004000000 */
[----:B0-----:R-:W0:Y:S03]  /*2c50*/  MUFU.EX2 R2, R2 ;  /* 0x0000000200027308 */ /* 0x001e260000000800 */
[----:B------:R-:W-:Y:S01]  /*2c60*/  FSEL R21, R21, -1, P2 ;  /* 0xbf80000015157808 */ /* 0x000fe20001000000 */
[----:B------:R-:W-:Y:S01]  /*2c70*/  @!P3 FADD.FTZ R21, R4, R4 ;  /* 0x000000040415b221 */ /* 0x000fe20000010000 */
[----:B-1----:R-:W-:-:S04]  /*2c80*/  FSEL R23, R22, RZ, P4 ;  /* 0x000000ff16177208 */ /* 0x002fc80002000000 */
[C---:B------:R-:W-:Y:S01]  /*2c90*/  FSETP.NEU.FTZ.AND P1, PT, R23.reuse, 128, PT ;  /* 0x430000001700780b */ /* 0x040fe20003f3d000 */
[----:B------:R-:W-:-:S04]  /*2ca0*/  FFMA.FTZ R22, R23, -0.693145751953125, R6 ;  /* 0xbf31720017167823 */ /* 0x000fc80000010006 */
[C---:B------:R-:W-:Y:S01]  /*2cb0*/  FFMA.FTZ R25, R23.reuse, -1.428606765330187045e-06, R22 ;  /* 0xb5bfbe8e17197823 */ /* 0x040fe20000010016 */
[----:B------:R-:W-:-:S03]  /*2cc0*/  FSEL R23, R23, 127, P1 ;  /* 0x42fe000017177808 */ /* 0x000fc60000800000 */
[----:B------:R-:W-:Y:S01]  /*2cd0*/  FFMA.FTZ R0, R25, R0, 0.0083824126049876213074 ;  /* 0x3c09566319007423 */ /* 0x000fe20000010000 */
[C---:B------:R-:W-:Y:S02]  /*2ce0*/  FSETP.GT.FTZ.AND P0, PT, R23.reuse, 128, PT ;  /* 0x430000001700780b */ /* 0x040fe40003f14000 */
[----:B------:R-:W-:Y:S01]  /*2cf0*/  FSETP.GEU.FTZ.AND P2, PT, R23, -25, PT ;  /* 0xc1c800001700780b */ /* 0x000fe20003f5e000 */
[----:B------:R-:W-:Y:S01]  /*2d00*/  FFMA.FTZ R4, R25, R0, 0.041667830199003219604 ;  /* 0x3d2aabe319047423 */ /* 0x000fe20000010000 */
[----:B------:R-:W-:Y:S01]  /*2d10*/  FMUL.FTZ R0, R5, 0.5 ;  /* 0x3f00000005007820 */ /* 0x000fe20000410000 */
[----:B------:R-:W-:Y:S02]  /*2d20*/  FMUL.FTZ R5, R7, 0.5 ;  /* 0x3f00000007057820 */ /* 0x000fe40000410000 */
[----:B------:R-:W-:Y:S01]  /*2d30*/  FFMA.FTZ R4, R25, R4, 0.16666397452354431152 ;  /* 0x3e2aa9f619047423 */ /* 0x000fe20000010004 */
[----:B------:R-:W-:Y:S01]  /*2d40*/  FMUL.RZ R0, R0, 0.15915493667125701904 ;  /* 0x3e22f98300007820 */ /* 0x000fe2000040c000 */
[----:B------:R-:W-:Y:S01]  /*2d50*/  FMUL.RZ R5, R5, 0.15915493667125701904 ;  /* 0x3e22f98305057820 */ /* 0x000fe2000040c000 */
[----:B------:R-:W0:Y:S01]  /*2d60*/  MUFU.SIN R7, R28 ;  /* 0x0000001c00077308 */ /* 0x000e220000000400 */
[----:B------:R-:W-:-:S04]  /*2d70*/  FFMA.FTZ R4, R25, R4, 0.49999994039535522461 ;  /* 0x3efffffe19047423 */ /* 0x000fc80000010004 */
[----:B------:R-:W-:-:S03]  /*2d80*/  FMUL.FTZ R4, R25, R4 ;  /* 0x0000000419047220 */ /* 0x000fc60000410000 */
[----:B------:R-:W1:Y:S01]  /*2d90*/  MUFU.SIN R0, R0 ;  /* 0x0000000000007308 */ /* 0x000e620000000400 */
[----:B------:R-:W-:-:S07]  /*2da0*/  FFMA.FTZ R25, R25, R4, R25 ;  /* 0x0000000419197223 */ /* 0x000fce0000010019 */
[----:B------:R-:W2:Y:S01]  /*2db0*/  MUFU.EX2 R4, R23 ;  /* 0x0000001700047308 */ /* 0x000ea20000000800 */
[----:B0-----:R-:W-:-:S03]  /*2dc0*/  FMUL.FTZ R7, R2, R7 ;  /* 0x0000000702077220 */ /* 0x001fc60000410000 */
[----:B------:R-:W0:Y:S01]  /*2dd0*/  MUFU.SIN R5, R5 ;  /* 0x0000000500057308 */ /* 0x000e220000000400 */
[----:B-1----:R-:W-:Y:S01]  /*2de0*/  FADD.FTZ R29, R0, R0 ;  /* 0x00000000001d7221 */ /* 0x002fe20000010000 */
[----:B--2---:R-:W-:-:S03]  /*2df0*/  FADD.FTZ R22, R4, -1 ;  /* 0xbf80000004167421 */ /* 0x004fc60000010000 */
[----:B------:R-:W-:Y:S01]  /*2e00*/  FMUL.FTZ R0, R0, R29 ;  /* 0x0000001d00007220 */ /* 0x000fe20000410000 */
[----:B------:R-:W-:Y:S02]  /*2e10*/  FFMA.FTZ R25, R25, R4, R22 ;  /* 0x0000000419197223 */ /* 0x000fe40000010016 */
[----:B------:R-:W1:Y:S02]  /*2e20*/  MUFU.SIN R4, R24 ;  /* 0x0000001800047308 */ /* 0x000e640000000400 */
[----:B------:R-:W-:Y:S01]  /*2e30*/  @!P1 FADD.FTZ R25, R25, R25 ;  /* 0x0000001919199221 */ /* 0x000fe20000010000 */
[----:B------:R-:W-:-:S04]  /*2e40*/  FSETP.NEU.FTZ.AND P1, PT, R6, RZ, PT ;  /* 0x000000ff0600720b */ /* 0x000fc80003f3d000 */
[----:B------:R-:W-:Y:S01]  /*2e50*/  FSEL R23, R25, +INF , !P0 ;  /* 0x7f80000019177808 */ /* 0x000fe20004000000 */
[----:B------:R-:W2:Y:S03]  /*2e60*/  MUFU.COS R22, R28 ;  /* 0x0000001c00167308 */ /* 0x000ea60000000000 */
[----:B------:R-:W-:-:S05]  /*2e70*/  FSEL R23, R23, -1, P2 ;  /* 0xbf80000017177808 */ /* 0x000fca0001000000 */
[----:B------:R-:W-:Y:S01]  /*2e80*/  @!P1 FADD.FTZ R23, R6, R6 ;  /* 0x0000000606179221 */ /* 0x000fe20000010000 */
[----:B0-----:R-:W-:-:S04]  /*2e90*/  FADD.FTZ R6, R5, R5 ;  /* 0x0000000505067221 */ /* 0x001fc80000010000 */
[----:B------:R-:W-:Y:S01]  /*2ea0*/  FMUL.FTZ R6, R5, R6 ;  /* 0x0000000605067220 */ /* 0x000fe20000410000 */
[----:B-1----:R-:W-:Y:S01]  /*2eb0*/  FMUL.FTZ R5, R3, R4 ;  /* 0x0000000403057220 */ /* 0x002fe20000410000 */
[----:B------:R-:W-:Y:S02]  /*2ec0*/  FFMA.FTZ R4, R21, R20, -R0 ;  /* 0x0000001415047223 */ /* 0x000fe40000010800 */
[----:B--2---:R-:W-:-:S05]  /*2ed0*/  FFMA.FTZ R6, R23, R22, -R6 ;  /* 0x0000001617067223 */ /* 0x004fca0000010806 */
[----:B------:R-:W-:Y:S01]  /*2ee0*/  STG.E.ENL2.256 desc[UR4][R26.64+0x1000], R12, R4 ;  /* 0xf800800c1a04797f */ /* 0x000fe2000f121804 */
[----:B------:R-:W-:Y:S05]  /*2ef0*/  EXIT ;  /* 0x000000000000794d */ /* 0x000fea0003800000 */
.L_x_27142:
        /* <DEDUP_REMOVED lines=16> */
.L_x_36091:


//--------------------- .text._ZN2at6native29vectorized_elementwise_kernelILi8EZZZNS0_17expm1_kernel_cudaERNS_18TensorIteratorBaseEENKUlvE_clEvENKUlvE2_clEvEUlN3c107complexIfEEE_St5arrayIPcLm2EEEEviT0_T1_ --------------------------
	.section	.text._ZN2at6native29vectorized_elementwise_kernelILi8EZZZNS0_17expm1_kernel_cudaERNS_18TensorIteratorBaseEENKUlvE_clEvENKUlvE2_clEvEUlN3c107complexIfEEE_St5arrayIPcLm2EEEEviT0_T1_,"ax",@progbits
	.align	128
        .global         _ZN2at6native29vectorized_elementwise_kernelILi8EZZZNS0_17expm1_kernel_cudaERNS_18TensorIteratorBaseEENKUlvE_clEvENKUlvE2_clEvEUlN3c107complexIfEEE_St5arrayIPcLm2EEEEviT0_T1_
        .type           _ZN2at6native29vectorized_elementwise_kernelILi8EZZZNS0_17expm1_kernel_cudaERNS_18TensorIteratorBaseEENKUlvE_clEvENKUlvE2_clEvEUlN3c107complexIfEEE_St5arrayIPcLm2EEEEviT0_T1_,@function
        .size           _ZN2at6native29vectorized_elementwise_kernelILi8EZZZNS0_17expm1_kernel_cudaERNS_18TensorIteratorBaseEENKUlvE_clEvENKUlvE2_clEvEUlN3c107complexIfEEE_St5arrayIPcLm2EEEEviT0_T1_,(.L_x_36092 - _ZN2at6native29vectorized_elementwise_kernelILi8EZZZNS0_17expm1_kernel_cudaERNS_18TensorIteratorBaseEENKUlvE_clEvENKUlvE2_clEvEUlN3c107complexIfEEE_St5arrayIPcLm2EEEEviT0_T1_)
        .other          _ZN2at6native29vectorized_elementwise_kernelILi8EZZZNS0_17expm1_kernel_cudaERNS_18TensorIteratorBaseEENKUlvE_clEvENKUlvE2_clEvEUlN3c107complexIfEEE_St5arrayIPcLm2EEEEviT0_T1_,@"STO_CUDA_ENTRY STV_DEFAULT"
_ZN2at6native29vectorized_elementwise_kernelILi8EZZZNS0_17expm1_kernel_cudaERNS_18TensorIteratorBaseEENKUlvE_clEvENKUlvE2_clEvEUlN3c107complexIfEEE_St5arrayIPcLm2EEEEviT0_T1_:
.text._ZN2at6native29vectorized_elementwise_kernelILi8EZZZNS0_17expm1_kernel_cudaERNS_18TensorIteratorBaseEENKUlvE_clEvENKUlvE2_clEvEUlN3c107complexIfEEE_St5arrayIPcLm2EEEEviT0_T1_:
[----:B------:R-:W-:Y:S01]  /*0000*/  LDC R1, c[0x0][0x37c] ;  /* 0x0000df00ff017b82 */ /* 0x000fe20000000800 */
[----:B------:R-:W-:Y:S05]  /*0010*/  EXIT ;  /* 0x000000000000794d */ /* 0x000fea0003800000 */
.L_x_27143:
        /* <DEDUP_REMOVED lines=14> */
.L_x_36092:


//--------------------- .text._ZN2at6native18elementwise_kernelILi128ELi4EZNS0_15gpu_kernel_implIZZZNS0_17expm1_kernel_cudaERNS_18TensorIteratorBaseEENKUlvE_clEvENKUlvE1_clEvEUlN3c107complexIdEEE_EEvS4_RKT_EUliE_EEviT1_ --------------------------
	.section	.text._ZN2at6native18elementwise_kernelILi128ELi4EZNS0_15gpu_kernel_implIZZZNS0_17expm1_kernel_cudaERNS_18TensorIteratorBaseEENKUlvE_clEvENKUlvE1_clEvEUlN3c107complexIdEEE_EEvS4_RKT_EUliE_EEviT1_,"ax",@progbits
	.align	128
        .global         _ZN2at6native18elementwise_kernelILi128ELi4EZNS0_15gpu_kernel_implIZZZNS0_17expm1_kernel_cudaERNS_18TensorIteratorBaseEENKUlvE_clEvENKUlvE1_clEvEUlN3c107complexIdEEE_EEvS4_RKT_EUliE_EEviT1_
        .type           _ZN2at6native18elementwise_kernelILi128ELi4EZNS0_15gpu_kernel_implIZZZNS0_17expm1_kernel_cudaERNS_18TensorIteratorBaseEENKUlvE_clEvENKUlvE1_clEvEUlN3c107complexIdEEE_EEvS4_RKT_EUliE_EEviT1_,@function
        .size           _ZN2at6native18elementwise_kernelILi128ELi4EZNS0_15gpu_kernel_implIZZZNS0_17expm1_kernel_cudaERNS_18TensorIteratorBaseEENKUlvE_clEvENKUlvE1_clEvEUlN3c107complexIdEEE_EEvS4_RKT_EUliE_EEviT1_,(.L_x_35779 - _ZN2at6native18elementwise_kernelILi128ELi4EZNS0_15gpu_kernel_implIZZZNS0_17expm1_kernel_cudaERNS_18TensorIteratorBaseEENKUlvE_clEvENKUlvE1_clEvEUlN3c107complexIdEEE_EEvS4_RKT_EUliE_EEviT1_)
        .other          _ZN2at6native18elementwise_kernelILi128ELi4EZNS0_15gpu_kernel_implIZZZNS0_17expm1_kernel_cudaERNS_18TensorIteratorBaseEENKUlvE_clEvENKUlvE1_clEvEUlN3c107complexIdEEE_EEvS4_RKT_EUliE_EEviT1_,@"STO_CUDA_ENTRY STV_DEFAULT"
_ZN2at6native18elementwise_kernelILi128ELi4EZNS0_15gpu_kernel_implIZZZNS0_17expm1_kernel_cudaERNS_18TensorIteratorBaseEENKUlvE_clEvENKUlvE1_clEvEUlN3c107complexIdEEE_EEvS4_RKT_EUliE_EEviT1_:
.text._ZN2at6native18elementwise_kernelILi128ELi4EZNS0_15gpu_kernel_implIZZZNS0_17expm1_kernel_cudaERNS_18TensorIteratorBaseEENKUlvE_clEvENKUlvE1_clEvEUlN3c107complexIdEEE_EEvS4_RKT_EUliE_EEviT1_:
[----:B------:R-:W0:Y:S01]  /*0000*/  LDC R1, c[0x0][0x37c] ;  /* 0x0000df00ff017b82 */ /* 0x000e220000000800 */
[----:B------:R-:W1:Y:S07]  /*0010*/  S2R R17, SR_TID.X ;  /* 0x0000000000117919 */ /* 0x000e6e0000002100 */
[----:B------:R-:W2:Y:S01]  /*0020*/  S2UR UR4, SR_CTAID.X ;  /* 0x00000000000479c3 */ /* 0x000ea20000002500 */
[----:B------:R-:W3:Y:S01]  /*0030*/  LDCU UR39, c[0x0][0x388] ;  /* 0x00007100ff2777ac */ /* 0x000ee20008000800 */
[----:B------:R-:W-:Y:S01]  /*0040*/  BSSY.RECONVERGENT B6, `(.L_x_27144) ;  /* 0x0000628000067945 */ /* 0x000fe20003800200 */
[----:B0-----:R-:W-:Y:S01]  /*0050*/  VIADD R1, R1, 0xffffffd8 ;  /* 0xffffffd801017836 */ /* 0x001fe20000000000 */
[----:B------:R-:W0:Y:S01]  /*0060*/  LDCU UR5, c[0x0][0x380] ;  /* 0x00007000ff0577ac */ /* 0x000e220008000800 */
[----:B------:R-:W4:Y:S01]  /*0070*/  LDCU.64 UR36, c[0x0][0x358] ;  /* 0x00006b00ff2477ac */ /* 0x000f220008000a00 */
[----:B------:R-:W4:Y:S01]  /*0080*/  LDCU.U8 UR41, c[0x0][0x592] ;  /* 0x0000b240ff2977ac */ /* 0x000f220008000000 */
[----:B------:R-:W4:Y:S01]  /*0090*/  LDCU.U8 UR42, c[0x0][0x591] ;  /* 0x0000b220ff2a77ac */ /* 0x000f220008000000 */
[----:B---3--:R-:W-:-:S02]  /*00a0*/  UIADD3 UR40, UPT, UPT, UR39, -0x1, URZ ;  /* 0xffffffff27287890 */ /* 0x008fc4000fffe0ff */
[----:B--2---:R-:W-:Y:S02]  /*00b0*/  USHF.L.U32 UR4, UR4, 0x9, URZ ;  /* 0x0000000904047899 */ /* 0x004fe400080006ff */
[----:B------:R-:W-:-:S04]  /*00c0*/  UISETP.LT.U32.AND UP0, UPT, UR40, 0x18, UPT ;  /* 0x000000182800788c */ /* 0x000fc8000bf01070 */
[----:B------:R-:W-:Y:S01]  /*00d0*/  USEL UR38, UR40, 0x18, UP0 ;  /* 0x0000001828267887 */ /* 0x000fe20008000000 */
[----:B-1----:R-:W-:-:S03]  /*00e0*/  LOP3.LUT R17, R17, UR4, RZ, 0xfc, !PT ;  /* 0x0000000411117c12 */ /* 0x002fc6000f8efcff */
[----:B------:R-:W-:Y:S01]  /*00f0*/  UIADD3 UR38, UPT, UPT, UR38, 0x1, URZ ;  /* 0x0000000126267890 */ /* 0x000fe2000fffe0ff */
[----:B0-----:R-:W-:-:S13]  /*0100*/  ISETP.GE.AND P0, PT, R17, UR5, PT ;  /* 0x0000000511007c0c */ /* 0x001fda000bf06270 */
[----:B----4-:R-:W-:Y:S05]  /*0110*/  @P0 BRA `(.L_x_27145) ;  /* 0x0000006000680947 */ /* 0x010fea0003800000 */
        /* <DEDUP_REMOVED lines=302> */
.L_x_27146:
[----:B------:R-:W0:Y:S01]  /*1400*/  LDCU.64 UR6, c[0x0][0x588] ;  /* 0x0000b100ff0677ac */ /* 0x000e220008000a00 */
[----:B------:R-:W-:Y:S01]  /*1410*/  BSSY.RECONVERGENT B7, `(.L_x_27147) ;  /* 0x000010c000077945 */ /* 0x000fe20003800200 */
        /* <DEDUP_REMOVED lines=17> */
.L_x_27151:
[----:B------:R-:W2:Y:S01]  /*1530*/  LDG.E.U8 R2, desc[UR36][R2.64] ;  /* 0x0000002402027981 */ /* 0x000ea2000c1e1100 */
[----:B------:R-:W-:Y:S01]  /*1540*/  CS2R R10, SRZ ;  /* 0x00000000000a7805 */ /* 0x000fe2000001ff00 */
[----:B--2---:R4:W0:Y:S02]  /*1550*/  I2F.F64.U16 R8, R2 ;  /* 0x0000000200087312 */ /* 0x0048240000101800 */
[----:B0---4-:R-:W-:Y:S05]  /*1560*/  BRA `(.L_x_27153) ;  /* 0x0000000c00d87947 */ /* 0x011fea0003800000 */
.L_x_27150:
        /* <DEDUP_REMOVED lines=10> */
.L_x_27155:
[----:B------:R-:W2:Y:S01]  /*1610*/  LDG.E R2, desc[UR36][R2.64] ;  /* 0x0000002402027981 */ /* 0x000ea2000c1e1900 */
[----:B------:R-:W-:Y:S01]  /*1620*/  CS2R R10, SRZ ;  /* 0x00000000000a7805 */ /* 0x000fe2000001ff00 */
[----:B--2---:R4:W0:Y:S02]  /*1630*/  I2F.F64 R8, R2 ;  /* 0x0000000200087312 */ /* 0x0048240000201c00 */
[----:B0---4-:R-:W-:Y:S05]  /*1640*/  BRA `(.L_x_27153) ;  /* 0x0000000c00a07947 */ /* 0x011fea0003800000 */
.L_x_27154:
[----:B------:R-:W2:Y:S01]  /*1650*/  LDG.E.U16 R2, desc[UR36][R2.64] ;  /* 0x0000002402027981 */ /* 0x000ea2000c1e1500 */
[----:B------:R-:W-:Y:S01]  /*1660*/  CS2R R10, SRZ ;  /* 0x00000000000a7805 */ /* 0x000fe2000001ff00 */
[----:B--2---:R4:W0:Y:S02]  /*1670*/  I2F.F64.S16 R8, R2 ;  /* 0x0000000200087312 */ /* 0x0048240000101c00 */
[----:B0---4-:R-:W-:Y:S05]  /*1680*/  BRA `(.L_x_27153) ;  /* 0x0000000c00907947 */ /* 0x011fea0003800000 */
.L_x_27149:
        /* <DEDUP_REMOVED lines=11> */
.L_x_27157:
[----:B------:R-:W2:Y:S01]  /*1740*/  LDG.E.U16 R0, desc[UR36][R2.64] ;  /* 0x0000002402007981 */ /* 0x000ea2000c1e1500 */
[----:B------:R-:W-:Y:S01]  /*1750*/  CS2R R10, SRZ ;  /* 0x00000000000a7805 */ /* 0x000fe2000001ff00 */
[----:B--2---:R-:W-:-:S05]  /*1760*/  HADD2.F32 R0, -RZ, R0.H0_H0 ;  /* 0x20000000ff007230 */ /* 0x004fca0000004100 */
[----:B------:R-:W-:-:S04]  /*1770*/  FMUL.FTZ R0, R0, 1 ;  /* 0x3f80000000007820 */ /* 0x000fc80000410000 */
[----:B------:R3:W4:Y:S02]  /*1780*/  F2F.F64.F32 R8, R0 ;  /* 0x0000000000087310 */ /* 0x0007240000201800 */
[----:B---34-:R-:W-:Y:S05]  /*1790*/  BRA `(.L_x_27153) ;  /* 0x0000000c004c7947 */ /* 0x018fea0003800000 */
.L_x_27156:
        /* <DEDUP_REMOVED lines=16> */
.L_x_27159:
        /* <DEDUP_REMOVED lines=12> */
.L_x_27158:
[----:B------:R3:W5:Y:S01]  /*1960*/  LDG.E.64 R8, desc[UR36][R2.64] ;  /* 0x0000002402087981 */ /* 0x000762000c1e1b00 */
[----:B------:R-:W-:Y:S01]  /*1970*/  CS2R R10, SRZ ;  /* 0x00000000000a7805 */ /* 0x000fe2000001ff00 */
[----:B------:R-:W-:Y:S06]  /*1980*/  BRA `(.L_x_27153) ;  /* 0x0000000800d07947 */ /* 0x000fec0003800000 */
.L_x_27148:
        /* <DEDUP_REMOVED lines=14> */
.L_x_27162:
[----:B------:R2:W5:Y:S01]  /*1a70*/  LDG.E.128 R8, desc[UR36][R2.64] ;  /* 0x0000002402087981 */ /* 0x000562000c1e1d00 */
[----:B------:R-:W-:Y:S05]  /*1a80*/  BRA `(.L_x_27153) ;  /* 0x0000000800907947 */ /* 0x000fea0003800000 */
.L_x_27161:
        /* <DEDUP_REMOVED lines=28> */
.L_x_27164:
[----:B------:R-:W2:Y:S01]  /*1c50*/  LDG.E.U8 R2, desc[UR36][R2.64] ;  /* 0x0000002402027981 */ /* 0x000ea2000c1e1100 */
[----:B------:R-:W-:Y:S01]  /*1c60*/  CS2R R10, SRZ ;  /* 0x00000000000a7805 */ /* 0x000fe2000001ff00 */
        /* <DEDUP_REMOVED lines=13> */
.L_x_27163:
[----:B------:R-:W2:Y:S01]  /*1d40*/  LDG.E.U16 R0, desc[UR36][R2.64] ;  /* 0x0000002402007981 */ /* 0x000ea2000c1e1500 */
[----:B------:R-:W-:Y:S01]  /*1d50*/  CS2R R10, SRZ ;  /* 0x00000000000a7805 */ /* 0x000fe2000001ff00 */
[----:B--2---:R-:W-:-:S04]  /*1d60*/  IMAD.U32 R0, R0, 0x10000, RZ ;  /* 0x0001000000007824 */ /* 0x004fc800078e00ff */
[----:B------:R-:W-:-:S04]  /*1d70*/  FMUL.FTZ R0, R0, 1 ;  /* 0x3f80000000007820 */ /* 0x000fc80000410000 */
[----:B------:R2:W3:Y:S02]  /*1d80*/  F2F.F64.F32 R8, R0 ;  /* 0x0000000000087310 */ /* 0x0004e40000201800 */
[----:B--23--:R-:W-:Y:S05]  /*1d90*/  BRA `(.L_x_27153) ;  /* 0x0000000400cc7947 */ /* 0x00cfea0003800000 */
.L_x_27160:
        /* <DEDUP_REMOVED lines=12> */
.L_x_27167:
        /* <DEDUP_REMOVED lines=22> */
.L_x_27169:
[----:B------:R-:W-:Y:S05]  /*1fc0*/  BSYNC.RECONVERGENT B0 ;  /* 0x0000000000007941 */ /* 0x000fea0003800200 */
.L_x_27168:
[----:B------:R-:W-:Y:S01]  /*1fd0*/  IMAD.SHL.U32 R0, R0, 0x100000, RZ ;  /* 0x0010000000007824 */ /* 0x000fe200078e00ff */
[----:B------:R-:W-:-:S04]  /*1fe0*/  LEA R2, R2, 0x3b800000, 0x17 ;  /* 0x3b80000002027811 */ /* 0x000fc800078eb8ff */
[----:B------:R-:W-:-:S05]  /*1ff0*/  LOP3.LUT R0, R2, R0, R7, 0xfe, !PT ;  /* 0x0000000002007212 */ /* 0x000fca00078efe07 */
[----:B------:R-:W-:-:S04]  /*2000*/  FMUL.FTZ R0, R0, 1 ;  /* 0x3f80000000007820 */ /* 0x000fc80000410000 */
[----:B------:R2:W3:Y:S02]  /*2010*/  F2F.F64.F32 R8, R0 ;  /* 0x0000000000087310 */ /* 0x0004e40000201800 */
[----:B--23--:R-:W-:Y:S05]  /*2020*/  BRA `(.L_x_27153) ;  /* 0x0000000400287947 */ /* 0x00cfea0003800000 */
.L_x_27166:
        /* <DEDUP_REMOVED lines=22> */
.L_x_27171:
[----:B------:R-:W-:Y:S05]  /*2190*/  BSYNC.RECONVERGENT B0 ;  /* 0x0000000000007941 */ /* 0x000fea0003800200 */
.L_x_27170:
[----:B------:R-:W-:Y:S01]  /*21a0*/  IMAD.SHL.U32 R0, R0, 0x200000, RZ ;  /* 0x0020000000007824 */ /* 0x000fe200078e00ff */
[----:B------:R-:W-:-:S04]  /*21b0*/  LEA R2, R2, 0x37800000, 0x17 ;  /* 0x3780000002027811 */ /* 0x000fc800078eb8ff */
[----:B------:R-:W-:-:S05]  /*21c0*/  LOP3.LUT R0, R2, R0, R7, 0xfe, !PT ;  /* 0x0000000002007212 */ /* 0x000fca00078efe07 */
[----:B------:R-:W-:-:S04]  /*21d0*/  FMUL.FTZ R0, R0, 1 ;  /* 0x3f80000000007820 */ /* 0x000fc80000410000 */
[----:B------:R2:W3:Y:S02]  /*21e0*/  F2F.F64.F32 R8, R0 ;  /* 0x0000000000087310 */ /* 0x0004e40000201800 */
[----:B--23--:R-:W-:Y:S05]  /*21f0*/  BRA `(.L_x_27153) ;  /* 0x0000000000b47947 */ /* 0x00cfea0003800000 */
.L_x_27165:
[----:B------:R-:W-:-:S09]  /*2200*/  UISETP.NE.AND UP0, UPT, UR4, 0x1c, UPT ;  /* 0x0000001c0400788c */ /* 0x000fd2000bf05270 */
[----:B------:R-:W-:Y:S05]  /*2210*/  BRA.U !UP0, `(.L_x_27172) ;  /* 0x0000000108a07547 */ /* 0x000fea000b800000 */
[----:B------:R-:W-:-:S09]  /*2220*/  UISETP.NE.AND UP0, UPT, UR4, 0x1d, UPT ;  /* 0x0000001d0400788c */ /* 0x000fd2000bf05270 */
[----:B------:R-:W-:Y:S05]  /*2230*/  BRA.U !UP0, `(.L_x_27173) ;  /* 0x0000000108887547 */ /* 0x000fea000b800000 */
[----:B------:R-:W-:-:S09]  /*2240*/  UISETP.NE.AND UP0, UPT, UR4, 0x2c, UPT ;  /* 0x0000002c0400788c */ /* 0x000fd2000bf05270 */
[----:B------:R-:W-:Y:S05]  /*2250*/  BRA.U !UP0, `(.L_x_27174) ;  /* 0x00000001084c7547 */ /* 0x000fea000b800000 */
.L_x_27152:
        /* <DEDUP_REMOVED lines=16> */
.L_x_27175:
[----:B------:R-:W-:Y:S02]  /*2360*/  CS2R R8, SRZ ;  /* 0x0000000000087805 */ /* 0x000fe4000001ff00 */
[----:B------:R-:W-:Y:S01]  /*2370*/  CS2R R10, SRZ ;  /* 0x00000000000a7805 */ /* 0x000fe2000001ff00 */
[----:B------:R-:W-:Y:S06]  /*2380*/  BRA `(.L_x_27153) ;  /* 0x0000000000507947 */ /* 0x000fec0003800000 */
.L_x_27174:
        /* <DEDUP_REMOVED lines=11> */
[----:B------:R2:W3:Y:S02]  /*2440*/  @P0 F2F.F64.F32 R8, R0 ;  /* 0x0000000000080310 */ /* 0x0004e40000201800 */
[----:B--23--:R-:W-:Y:S05]  /*2450*/  BRA `(.L_x_27153) ;  /* 0x00000000001c7947 */ /* 0x00cfea0003800000 */
.L_x_27173:
[----:B------:R-:W2:Y:S01]  /*2460*/  LDG.E.64 R8, desc[UR36][R2.64] ;  /* 0x0000002402087981 */ /* 0x000ea2000c1e1b00 */
[----:B------:R-:W-:Y:S01]  /*2470*/  CS2R R10, SRZ ;  /* 0x00000000000a7805 */ /* 0x000fe2000001ff00 */
[----:B--2---:R-:W2:Y:S02]  /*2480*/  I2F.F64.U64 R8, R8 ;  /* 0x0000000800087312 */ /* 0x004ea40000301800 */
[----:B--2---:R-:W-:Y:S05]  /*2490*/  BRA `(.L_x_27153) ;  /* 0x00000000000c7947 */ /* 0x004fea0003800000 */
.L_x_27172:
[----:B------:R-:W2:Y:S01]  /*24a0*/  LDG.E R2, desc[UR36][R2.64] ;  /* 0x0000002402027981 */ /* 0x000ea2000c1e1900 */
[----:B------:R-:W-:Y:S01]  /*24b0*/  CS2R R10, SRZ ;  /* 0x00000000000a7805 */ /* 0x000fe2000001ff00 */
[----:B--2---:R0:W1:Y:S06]  /*24c0*/  I2F.F64.U32 R8, R2 ;  /* 0x0000000200087312 */ /* 0x00406c0000201800 */
.L_x_27153:
[----:B------:R-:W-:Y:S05]  /*24d0*/  BSYNC.RECONVERGENT B7 ;  /* 0x0000000000077941 */ /* 0x000fea0003800200 */
.L_x_27147:
[----:B-----5:R-:W4:Y:S01]  /*24e0*/  DMUL R20, R10, 0.5 ;  /* 0x3fe000000a147828 */ /* 0x020f220000000000 */
[----:B------:R-:W-:-:S15]  /*24f0*/  BSSY.RECONVERGENT B2, `(.L_x_27176) ;  /* 0x000003b000027945 */ /* 0x000fde0003800200 */
[----:B------:R-:W-:-:S15]  /*2500*/  NOP ;  /* 0x0000000000007918 */ /* 0x000fde0000000000 */
[----:B------:R-:W-:-:S15]  /*2510*/  NOP ;  /* 0x0000000000007918 */ /* 0x000fde0000000000 */
[----:B------:R-:W-:-:S15]  /*2520*/  NOP ;  /* 0x0000000000007918 */ /* 0x000fde0000000000 */
[----:B------:R-:W-:-:S03]  /*2530*/  NOP ;  /* 0x0000000000007918 */ /* 0x000fc60000000000 */
[----:B----4-:R-:W4:Y:S02]  /*2540*/  DSETP.NEU.AND P0, PT, |R20|, +INF , PT ;  /* 0x7ff000001400742a */ /* 0x010f240003f0d200 */
[----:B----4-:R-:W-:-:S15]  /*2550*/  @!P0 MOV R0, RZ ;  /* 0x000000ff00008202 */ /* 0x010fde0000000f00 */
[----:B------:R-:W-:-:S15]  /*2560*/  NOP ;  /* 0x0000000000007918 */ /* 0x000fde0000000000 */
[----:B------:R-:W-:-:S15]  /*2570*/  NOP ;  /* 0x0000000000007918 */ /* 0x000fde0000000000 */
[----:B------:R-:W-:-:S15]  /*2580*/  NOP ;  /* 0x0000000000007918 */ /* 0x000fde0000000000 */
[----:B------:R-:W-:-:S02]  /*2590*/  NOP ;  /* 0x0000000000007918 */ /* 0x000fc40000000000 */
[----:B0-23--:R0:W2:Y:S02]  /*25a0*/  @!P0 DMUL R2, RZ, R20 ;  /* 0x00000014ff028228 */ /* 0x00d0a40000000000 */
[----:B0-2---:R-:W-:Y:S05]  /*25b0*/  @!P0 BRA `(.L_x_27177) ;  /* 0x0000000000b88947 */ /* 0x005fea0003800000 */
[----:B------:R-:W-:Y:S01]  /*25c0*/  UMOV UR4, 0x6dc9c883 ;  /* 0x6dc9c88300047882 */ /* 0x000fe20000000000 */
[----:B------:R-:W-:Y:S01]  /*25d0*/  UMOV UR5, 0x3fe45f30 ;  /* 0x3fe45f3000057882 */ /* 0x000fe20000000000 */
[----:B------:R-:W-:-:S15]  /*25e0*/  DSETP.GE.AND P0, PT, |R20|, 2.14748364800000000000e+09, PT ;  /* 0x41e000001400742a */ /* 0x000fde0003f06200 */
[----:B------:R-:W-:-:S15]  /*25f0*/  NOP ;  /* 0x0000000000007918 */ /* 0x000fde0000000000 */
[----:B------:R-:W-:-:S15]  /*2600*/  NOP ;  /* 0x0000000000007918 */ /* 0x000fde0000000000 */
[----:B------:R-:W-:-:S15]  /*2610*/  NOP ;  /* 0x0000000000007918 */ /* 0x000fde0000000000 */
[----:B------:R-:W-:-:S04]  /*2620*/  NOP ;  /* 0x0000000000007918 */ /* 0x000fc80000000000 */
[----:B------:R-:W0:Y:S01]  /*2630*/  DMUL R4, R20, UR4 ;  /* 0x0000000414047c28 */ /* 0x000e220008000000 */
[----:B------:R-:W-:-:S15]  /*2640*/  UMOV UR4, 0x54442d18 ;  /* 0x54442d1800047882 */ /* 0x000fde0000000000 */
[----:B------:R-:W-:-:S15]  /*2650*/  NOP ;  /* 0x0000000000007918 */ /* 0x000fde0000000000 */
[----:B------:R-:W-:-:S15]  /*2660*/  NOP ;  /* 0x0000000000007918 */ /* 0x000fde0000000000 */
[----:B------:R-:W-:-:S15]  /*2670*/  NOP ;  /* 0x0000000000007918 */ /* 0x000fde0000000000 */
[----:B------:R-:W-:-:S03]  /*2680*/  NOP ;  /* 0x0000000000007918 */ /* 0x000fc60000000000 */
[----:B0-----:R-:W0:Y:S01]  /*2690*/  F2I.F64 R0, R4 ;  /* 0x0000000400007311 */ /* 0x001e220000301100 */
[----:B------:R-:W-:-:S15]  /*26a0*/  UMOV UR5, 0x3ff921fb ;  /* 0x3ff921fb00057882 */ /* 0x000fde0000000000 */
[----:B------:R-:W-:-:S15]  /*26b0*/  NOP ;  /* 0x0000000000007918 */ /* 0x000fde0000000000 */
[----:B------:R-:W-:-:S15]  /*26c0*/  NOP ;  /* 0x0000000000007918 */ /* 0x000fde0000000000 */
[----:B------:R-:W-:-:S15]  /*26d0*/  NOP ;  /* 0x0000000000007918 */ /* 0x000fde0000000000 */
[----:B------:R-:W-:-:S03]  /*26e0*/  NOP ;  /* 0x0000000000007918 */ /* 0x000fc60000000000 */
[----:B0-----:R-:W0:-:S15]  /*26f0*/  I2F.F64 R2, R0 ;  /* 0x0000000000027312 */ /* 0x001e1e0000201c00 */
[----:B------:R-:W-:-:S15]  /*2700*/  NOP ;  /* 0x0000000000007918 */ /* 0x000fde0000000000 */
[----:B------:R-:W-:-:S15]  /*2710*/  NOP ;  /* 0x0000000000007918 */ /* 0x000fde0000000000 */
[----:B------:R-:W-:-:S15]  /*2720*/  NOP ;  /* 0x0000000000007918 */ /* 0x000fde0000000000 */
[----:B------:R-:W-:-:S04]  /*2730*/  NOP ;  /* 0x0000000000007918 */ /* 0x000fc80000000000 */
[----:B0-----:R-:W0:Y:S01]  /*2740*/  DFMA R6, R2, -UR4, R20 ;  /* 0x8000000402067c2b */ /* 0x001e220008000014 */
[----:B------:R-:W-:Y:S01]  /*2750*/  UMOV UR4, 0x33145c00 ;  /* 0x33145c0000047882 */ /* 0x000fe20000000000 */
[----:B------:R-:W-:-:S15]  /*2760*/  UMOV UR5, 0x3c91a626 ;  /* 0x3c91a62600057882 */ /* 0x000fde0000000000 */
[----:B------:R-:W-:-:S15]  /*2770*/  NOP ;  /* 0x0000000000007918 */ /* 0x000fde0000000000 */
[----:B------:R-:W-:-:S15]  /*2780*/  NOP ;  /* 0x0000000000007918 */ /* 0x000fde0000000000 */
[----:B------:R-:W-:-:S15]  /*2790*/  NOP ;  /* 0x0000000000007918 */ /* 0x000fde0000000000 */
[----:B------:R-:W-:-:S02]  /*27a0*/  NOP ;  /* 0x0000000000007918 */ /* 0x000fc40000000000 */
[----:B0-----:R-:W0:Y:S01]  /*27b0*/  DFMA R6, R2, -UR4, R6 ;  /* 0x8000000402067c2b */ /* 0x001e220008000006 */
[----:B------:R-:W-:Y:S01]  /*27c0*/  UMOV UR4, 0x252049c0 ;  /* 0x252049c000047882 */ /* 0x000fe20000000000 */
[----:B------:R-:W-:-:S15]  /*27d0*/  UMOV UR5, 0x397b839a ;  /* 0x397b839a00057882 */ /* 0x000fde0000000000 */
[----:B------:R-:W-:-:S15]  /*27e0*/  NOP ;  /* 0x0000000000007918 */ /* 0x000fde0000000000 */
[----:B------:R-:W-:-:S15]  /*27f0*/  NOP ;  /* 0x0000000000007918 */ /* 0x000fde0000000000 */
[----:B------:R-:W-:-:S15]  /*2800*/  NOP ;  /* 0x0000000000007918 */ /* 0x000fde0000000000 */
[----:B------:R-:W-:-:S02]  /*2810*/  NOP ;  /* 0x0000000000007918 */ /* 0x000fc40000000000 */
[----:B0-----:R0:W2:Y:S02]  /*2820*/  DFMA R2, R2, -UR4, R6 ;  /* 0x8000000402027c2b */ /* 0x0010a40008000006 */
[----:B0-2---:R-:W-:Y:S05]  /*2830*/  @!P0 BRA `(.L_x_27177) ;  /* 0x0000000000188947 */ /* 0x005fea0003800000 */
[----:B------:R-:W-:Y:S01]  /*2840*/  IMAD.MOV.U32 R14, RZ, RZ, R20 ;  /* 0x000000ffff0e7224 */ /* 0x000fe200078e0014 */
[----:B------:R-:W-:-:S07]  /*2850*/  MOV R0, 0x2870 ;  /* 0x0000287000007802 */ /* 0x000fce0000000f00 */
[----:B-1----:R-:W-:Y:S05]  /*2860*/  CALL.REL.NOINC `($_ZN2at6native18elementwise_kernelILi128ELi4EZNS0_15gpu_kernel_implIZZZNS0_17expm1_kernel_cudaERNS_18TensorIteratorBaseEENKUlvE_clEvENKUlvE1_clEvEUlN3c107complexIdEEE_EEvS4_RKT_EUliE_EEviT1_$__internal_trig_reduction_slowpathd) ;  /* 0x0000015c009c7944 */ /* 0x002fea0003c00000 */
[----:B------:R-:W-:Y:S02]  /*2870*/  IMAD.MOV.U32 R0, RZ, RZ, R12 ;  /* 0x000000ffff007224 */ /* 0x000fe400078e000c */
[----:B------:R-:W-:Y:S02]  /*2880*/  IMAD.MOV.U32 R2, RZ, RZ, R14 ;  /* 0x000000ffff027224 */ /* 0x000fe400078e000e */
[----:B------:R-:W-:-:S07]  /*2890*/  IMAD.MOV.U32 R3, RZ, RZ, R15 ;  /* 0x000000ffff037224 */ /* 0x000fce00078e000f */
.L_x_27177:
[----:B------:R-:W-:Y:S05]  /*28a0*/  BSYNC.RECONVERGENT B2 ;  /* 0x0000000000027941 */ /* 0x000fea0003800200 */
.L_x_27176:
[----:B------:R-:W0:Y:S01]  /*28b0*/  LDCU.64 UR4, c[0x4][0x1b8] ;  /* 0x01003700ff0477ac */ /* 0x000e220008000a00 */
[----:B------:R-:W-:-:S05]  /*28c0*/  IMAD.SHL.U32 R4, R0, 0x40, RZ ;  /* 0x0000004000047824 */ /* 0x000fca00078e00ff */
[----:B------:R-:W-:-:S04]  /*28d0*/  LOP3.LUT R4, R4, 0x40, RZ, 0xc0, !PT ;  /* 0x0000004004047812 */ /* 0x000fc800078ec0ff */
[----:B0-----:R-:W-:-:S04]  /*28e0*/  IADD3 R18, P0, PT, R4, UR4, RZ ;  /* 0x0000000404127c10 */ /* 0x001fc8000ff1e0ff */
[----:B------:R-:W-:-:S05]  /*28f0*/  IADD3.X R19, PT, PT, RZ, UR5, RZ, P0, !PT ;  /* 0x00000005ff137c10 */ /* 0x000fca00087fe4ff */
[----:B------:R-:W2:Y:S04]  /*2900*/  LDG.E.128.CONSTANT R24, desc[UR36][R18.64] ;  /* 0x0000002412187981 */ /* 0x000ea8000c1e9d00 */
[----:B------:R-:W3:Y:S04]  /*2910*/  LDG.E.128.CONSTANT R12, desc[UR36][R18.64+0x10] ;  /* 0x00001024120c7981 */ /* 0x000ee8000c1e9d00 */
[----:B------:R-:W4:Y:S01]  /*2920*/  LDG.E.128.CONSTANT R4, desc[UR36][R18.64+0x20] ;  /* 0x0000202412047981 */ /* 0x000f22000c1e9d00 */
[----:B------:R-:W-:Y:S01]  /*2930*/  LOP3.LUT R22, R0, 0x1, RZ, 0xc0, !PT ;  /* 0x0000000100167812 */ /* 0x000fe200078ec0ff */
[----:B------:R-:W-:Y:S01]  /*2940*/  IMAD.MOV.U32 R23, RZ, RZ, 0x3da8ff83 ;  /* 0x3da8ff83ff177424 */ /* 0x000fe200078e00ff */
[----:B------:R-:W2:Y:S01]  /*2950*/  DMUL R20, R2, R2 ;  /* 0x0000000202147228 */ /* 0x000ea20000000000 */
[----:B-1----:R-:W-:Y:S01]  /*2960*/  FSETP.GEU.FTZ.AND P0, PT, R9, 4.1931471824645996094, PT ;  /* 0x40862e430900780b */ /* 0x002fe20003f1e000 */
[----:B------:R-:W-:Y:S01]  /*2970*/  BSSY.RECONVERGENT B0, `(.L_x_27178) ;  /* 0x00000c5000007945 */ /* 0x000fe20003800200 */
[----:B------:R-:W-:Y:S01]  /*2980*/  ISETP.NE.U32.AND P1, PT, R22, 0x1, PT ;  /* 0x000000011600780c */ /* 0x000fe20003f25070 */
[----:B------:R-:W-:Y:S01]  /*2990*/  IMAD.MOV.U32 R22, RZ, RZ, 0x20fd8164 ;  /* 0x20fd8164ff167424 */ /* 0x000fe200078e00ff */
[----:B------:R-:W-:-:S02]  /*29a0*/  LOP3.LUT P2, RZ, R0, 0x2, RZ, 0xc0, !PT ;  /* 0x0000000200ff7812 */ /* 0x000fc4000784c0ff */
[----:B------:R-:W-:Y:S02]  /*29b0*/  FSEL R23, -R23, 0.11223486810922622681, !P1 ;  /* 0x3de5db6517177808 */ /* 0x000fe40004800100 */
[----:B------:R-:W-:-:S15]  /*29c0*/  FSEL R22, R22, -8.06006814911005101289e+34, !P1 ;  /* 0xf9785eba16167808 */ /* 0x000fde0004800000 */
[----:B------:R-:W-:-:S15]  /*29d0*/  NOP ;  /* 0x0000000000007918 */ /* 0x000fde0000000000 */
[----:B------:R-:W-:-:S15]  /*29e0*/  NOP ;  /* 0x0000000000007918 */ /* 0x000fde0000000000 */
[----:B------:R-:W-:-:S10]  /*29f0*/  NOP ;  /* 0x0000000000007918 */ /* 0x000fd40000000000 */
[----:B--2---:R-:W0:-:S15]  /*2a00*/  DFMA R24, R20, R22, R24 ;  /* 0x000000161418722b */ /* 0x004e1e0000000018 */
[----:B------:R-:W-:-:S15]  /*2a10*/  NOP ;  /* 0x0000000000007918 */ /* 0x000fde0000000000 */
[----:B------:R-:W-:-:S15]  /*2a20*/  NOP ;  /* 0x0000000000007918 */ /* 0x000fde0000000000 */
[----:B------:R-:W-:-:S15]  /*2a30*/  NOP ;  /* 0x0000000000007918 */ /* 0x000fde0000000000 */
[----:B------:R-:W-:-:S04]  /*2a40*/  NOP ;  /* 0x0000000000007918 */ /* 0x000fc80000000000 */
[----:B0-----:R-:W3:-:S15]  /*2a50*/  DFMA R24, R20, R24, R26 ;  /* 0x000000181418722b */ /* 0x001ede000000001a */
[----:B------:R-:W-:-:S15]  /*2a60*/  NOP ;  /* 0x0000000000007918 */ /* 0x000fde0000000000 */
[----:B------:R-:W-:-:S15]  /*2a70*/  NOP ;  /* 0x0000000000007918 */ /* 0x000fde0000000000 */
[----:B------:R-:W-:-:S15]  /*2a80*/  NOP ;  /* 0x0000000000007918 */ /* 0x000fde0000000000 */
[----:B------:R-:W-:-:S04]  /*2a90*/  NOP ;  /* 0x0000000000007918 */ /* 0x000fc80000000000 */
[----:B---3--:R-:W0:-:S15]  /*2aa0*/  DFMA R12, R20, R24, R12 ;  /* 0x00000018140c722b */ /* 0x008e1e000000000c */
[----:B------:R-:W-:-:S15]  /*2ab0*/  NOP ;  /* 0x0000000000007918 */ /* 0x000fde0000000000 */
[----:B------:R-:W-:-:S15]  /*2ac0*/  NOP ;  /* 0x0000000000007918 */ /* 0x000fde0000000000 */
[----:B------:R-:W-:-:S15]  /*2ad0*/  NOP ;  /* 0x0000000000007918 */ /* 0x000fde0000000000 */
[----:B------:R-:W-:-:S04]  /*2ae0*/  NOP ;  /* 0x0000000000007918 */ /* 0x000fc80000000000 */
[----:B0-----:R-:W4:-:S15]  /*2af0*/  DFMA R12, R20, R12, R14 ;  /* 0x0000000c140c722b */ /* 0x001f1e000000000e */
[----:B------:R-:W-:-:S15]  /*2b00*/  NOP ;  /* 0x0000000000007918 */ /* 0x000fde0000000000 */
[----:B------:R-:W-:-:S15]  /*2b10*/  NOP ;  /* 0x0000000000007918 */ /* 0x000fde0000000000 */
[----:B------:R-:W-:-:S15]  /*2b20*/  NOP ;  /* 0x0000000000007918 */ /* 0x000fde0000000000 */
[----:B------:R-:W-:-:S04]  /*2b30*/  NOP ;  /* 0x0000000000007918 */ /* 0x000fc80000000000 */
[----:B----4-:R-:W0:-:S15]  /*2b40*/  DFMA R4, R20, R12, R4 ;  /* 0x0000000c1404722b */ /* 0x010e1e0000000004 */
        /* <DEDUP_REMOVED lines=9> */
[----:B0-----:R-:W-:-:S15]  /*2be0*/  DFMA R2, R4, R2, R2 ;  /* 0x000000020402722b */ /* 0x001fde0000000002 */
[----:B------:R-:W-:-:S15]  /*2bf0*/  NOP ;  /* 0x0000000000007918 */ /* 0x000fde0000000000 */
[----:B------:R-:W-:-:S15]  /*2c00*/  NOP ;  /* 0x0000000000007918 */ /* 0x000fde0000000000 */
[----:B------:R-:W-:-:S15]  /*2c10*/  NOP ;  /* 0x0000000000007918 */ /* 0x000fde0000000000 */
[----:B------:R-:W-:-:S04]  /*2c20*/  NOP ;  /* 0x0000000000007918 */ /* 0x000fc80000000000 */
[----:B------:R-:W0:Y:S02]  /*2c30*/  DFMA R4, R20, R4, 1 ;  /* 0x3ff000001404742b */ /* 0x000e240000000004 */
[----:B0-----:R-:W-:Y:S02]  /*2c40*/  FSEL R4, R4, R2, !P1 ;  /* 0x0000000204047208 */ /* 0x001fe40004800000 */
[----:B------:R-:W-:Y:S02]  /*2c50*/  FSEL R5, R5, R3, !P1 ;  /* 0x0000000305057208 */ /* 0x000fe40004800000 */
[----:B------:R-:W-:-:S04]  /*2c60*/  FSETP.GT.FTZ.AND P1, PT, R9, -3.1640625, PT ;  /* 0xc04a80000900780b */ /* 0x000fc80003f34000 */
[----:B------:R-:W-:-:S15]  /*2c70*/  PLOP3.LUT P0, PT, P0, P1, PT, 0xf2, 0x2f ;  /* 0x00000000002f781c */ /* 0x000fde0000703e72 */
[----:B------:R-:W-:-:S15]  /*2c80*/  NOP ;  /* 0x0000000000007918 */ /* 0x000fde0000000000 */
[----:B------:R-:W-:-:S15]  /*2c90*/  NOP ;  /* 0x0000000000007918 */ /* 0x000fde0000000000 */
[----:B------:R-:W-:-:S09]  /*2ca0*/  NOP ;  /* 0x0000000000007918 */ /* 0x000fd20000000000 */
[----:B------:R-:W0:Y:S02]  /*2cb0*/  DADD R2, RZ, -R4 ;  /* 0x00000000ff027229 */ /* 0x000e240000000804 */
[----:B0-----:R-:W-:Y:S02]  /*2cc0*/  FSEL R4, R4, R2, !P2 ;  /* 0x0000000204047208 */ /* 0x001fe40005000000 */
[----:B------:R-:W-:Y:S01]  /*2cd0*/  FSEL R5, R5, R3, !P2 ;  /* 0x0000000305057208 */ /* 0x000fe20005000000 */
[----:B------:R-:W-:Y:S06]  /*2ce0*/  @P0 BRA `(.L_x_27179) ;  /* 0x0000000800080947 */ /* 0x000fec0003800000 */
[----:B------:R-:W-:Y:S01]  /*2cf0*/  IMAD.SHL.U32 R0, R9, 0x2, RZ ;  /* 0x0000000209007824 */ /* 0x000fe200078e00ff */
[----:B------:R-:W-:Y:S01]  /*2d00*/  UMOV UR4, 0xfefa39ef ;  /* 0xfefa39ef00047882 */ /* 0x000fe20000000000 */
[----:B------:R-:W-:Y:S01]  /*2d10*/  IMAD.MOV.U32 R2, RZ, RZ, 0x652b82fe ;  /* 0x652b82feff027424 */ /* 0x000fe200078e00ff */
[----:B------:R-:W-:Y:S01]  /*2d20*/  UMOV UR5, 0x3fe62e42 ;  /* 0x3fe62e4200057882 */ /* 0x000fe20000000000 */
[----:B------:R-:W-:Y:S01]  /*2d30*/  IMAD.MOV.U32 R3, RZ, RZ, 0x3ff71547 ;  /* 0x3ff71547ff037424 */ /* 0x000fe200078e00ff */
[----:B------:R-:W-:Y:S02]  /*2d40*/  ISETP.GE.U32.AND P0, PT, R0, 0x7fb3e647, PT ;  /* 0x7fb3e6470000780c */ /* 0x000fe40003f06070 */
[----:B------:R-:W-:-:S03]  /*2d50*/  MOV R14, RZ ;  /* 0x000000ff000e7202 */ /* 0x000fc60000000f00 */
[----:B------:R-:W0:-:S15]  /*2d60*/  DFMA R2, R8, R2, 6.75539944105574400000e+15 ;  /* 0x433800000802742b */ /* 0x000e1e0000000002 */
[----:B------:R-:W-:-:S15]  /*2d70*/  NOP ;  /* 0x0000000000007918 */ /* 0x000fde0000000000 */
[----:B------:R-:W-:-:S15]  /*2d80*/  NOP ;  /* 0x0000000000007918 */ /* 0x000fde0000000000 */
[----:B------:R-:W-:-:S15]  /*2d90*/  NOP ;  /* 0x0000000000007918 */ /* 0x000fde0000000000 */
[----:B------:R-:W-:-:S04]  /*2da0*/  NOP ;  /* 0x0000000000007918 */ /* 0x000fc80000000000 */
[----:B0-----:R0:W1:Y:S02]  /*2db0*/  DADD R6, R2, -6.75539944105574400000e+15 ;  /* 0xc338000002067429 */ /* 0x0010640000000000 */
[----:B0-----:R-:W-:-:S04]  /*2dc0*/  SEL R2, R2, RZ, P0 ;  /* 0x000000ff02027207 */ /* 0x001fc80000000000 */
[C---:B------:R-:W-:Y:S02]  /*2dd0*/  ISETP.NE.AND P1, PT, R2.reuse, 0x400, PT ;  /* 0x000004000200780c */ /* 0x040fe40003f25270 */
[----:B------:R-:W-:-:S04]  /*2de0*/  LEA R2, R2, 0x3ff00000, 0x14 ;  /* 0x3ff0000002027811 */ /* 0x000fc800078ea0ff */
[----:B------:R-:W-:-:S15]  /*2df0*/  SEL R15, R2, 0x7fe00000, P1 ;  /* 0x7fe00000020f7807 */ /* 0x000fde0000800000 */
[----:B------:R-:W-:-:S15]  /*2e00*/  NOP ;  /* 0x0000000000007918 */ /* 0x000fde0000000000 */
[----:B------:R-:W-:-:S15]  /*2e10*/  NOP ;  /* 0x0000000000007918 */ /* 0x000fde0000000000 */
[----:B------:R-:W-:-:S07]  /*2e20*/  NOP ;  /* 0x0000000000007918 */ /* 0x000fce0000000000 */
[----:B-1----:R-:W0:Y:S01]  /*2e30*/  DFMA R12, R6, -UR4, R8 ;  /* 0x80000004060c7c2b */ /* 0x002e220008000008 */
        /* <DEDUP_REMOVED lines=8> */
[----:B0-----:R-:W-:Y:S01]  /*2ec0*/  FSEL R2, R8, R12, !P0 ;  /* 0x0000000c08027208 */ /* 0x001fe20004000000 */
[----:B------:R-:W-:Y:S01]  /*2ed0*/  IMAD.MOV.U32 R6, RZ, RZ, -0x7142ec33 ;  /* 0x8ebd13cdff067424 */ /* 0x000fe200078e00ff */
[----:B------:R-:W-:Y:S01]  /*2ee0*/  FSEL R3, R9, R13, !P0 ;  /* 0x0000000d09037208 */ /* 0x000fe20004000000 */
[----:B------:R-:W-:Y:S01]  /*2ef0*/  IMAD.MOV.U32 R7, RZ, RZ, 0x3e5af86d ;  /* 0x3e5af86dff077424 */ /* 0x000fe200078e00ff */
[----:B------:R-:W-:Y:S01]  /*2f00*/  UMOV UR5, 0x3e21f407 ;  /* 0x3e21f40700057882 */ /* 0x000fe20000000000 */
[----:B------:R-:W-:-:S15]  /*2f10*/  ISETP.NE.AND P0, PT, R0, RZ, PT ;  /* 0x000000ff0000720c */ /* 0x000fde0003f05270 */
[----:B------:R-:W-:-:S15]  /*2f20*/  NOP ;  /* 0x0000000000007918 */ /* 0x000fde0000000000 */
[----:B------:R-:W-:-:S15]  /*2f30*/  NOP ;  /* 0x0000000000007918 */ /* 0x000fde0000000000 */
[----:B------:R-:W-:-:S12]  /*2f40*/  NOP ;  /* 0x0000000000007918 */ /* 0x000fd80000000000 */
[----:B------:R-:W0:Y:S01]  /*2f50*/  DFMA R6, R2, UR4, R6 ;  /* 0x0000000402067c2b */ /* 0x000e220008000006 */
[----:B------:R-:W-:Y:S01]  /*2f60*/  UMOV UR4, 0x92ba033d ;  /* 0x92ba033d00047882 */ /* 0x000fe20000000000 */
[----:B------:R-:W-:-:S15]  /*2f70*/  UMOV UR5, 0x3e927e50 ;  /* 0x3e927e5000057882 */ /* 0x000fde0000000000 */
[----:B------:R-:W-:-:S15]  /*2f80*/  NOP ;  /* 0x0000000000007918 */ /* 0x000fde0000000000 */
[----:B------:R-:W-:-:S15]  /*2f90*/  NOP ;  /* 0x0000000000007918 */ /* 0x000fde0000000000 */
[----:B------:R-:W-:-:S15]  /*2fa0*/  NOP ;  /* 0x0000000000007918 */ /* 0x000fde0000000000 */
[----:B------:R-:W-:-:S02]  /*2fb0*/  NOP ;  /* 0x0000000000007918 */ /* 0x000fc40000000000 */
[----:B0-----:R-:W0:Y:S01]  /*2fc0*/  DFMA R6, R2, R6, UR4 ;  /* 0x0000000402067e2b */ /* 0x001e220008000006 */
        /* <DEDUP_REMOVED lines=48> */
[----:B0-----:R-:W0:-:S15]  /*32d0*/  DFMA R6, R2, R6, UR4 ;  /* 0x0000000402067e2b */ /* 0x001e1e0008000006 */
[----:B------:R-:W-:-:S15]  /*32e0*/  NOP ;  /* 0x0000000000007918 */ /* 0x000fde0000000000 */
[----:B------:R-:W-:-:S15]  /*32f0*/  NOP ;  /* 0x0000000000007918 */ /* 0x000fde0000000000 */
[----:B------:R-:W-:-:S15]  /*3300*/  NOP ;  /* 0x0000000000007918 */ /* 0x000fde0000000000 */
[----:B------:R-:W-:-:S04]  /*3310*/  NOP ;  /* 0x0000000000007918 */ /* 0x000fc80000000000 */
[----:B0-----:R-:W0:-:S15]  /*3320*/  DFMA R6, R2, R6, 0.5 ;  /* 0x3fe000000206742b */ /* 0x001e1e0000000006 */
[----:B------:R-:W-:-:S15]  /*3330*/  NOP ;  /* 0x0000000000007918 */ /* 0x000fde0000000000 */
[----:B------:R-:W-:-:S15]  /*3340*/  NOP ;  /* 0x0000000000007918 */ /* 0x000fde0000000000 */
[----:B------:R-:W-:-:S15]  /*3350*/  NOP ;  /* 0x0000000000007918 */ /* 0x000fde0000000000 */
[----:B------:R-:W-:-:S04]  /*3360*/  NOP ;  /* 0x0000000000007918 */ /* 0x000fc80000000000 */
[----:B0-----:R-:W0:-:S15]  /*3370*/  DMUL R6, R2, R6 ;  /* 0x0000000602067228 */ /* 0x001e1e0000000000 */
[----:B------:R-:W-:-:S15]  /*3380*/  NOP ;  /* 0x0000000000007918 */ /* 0x000fde0000000000 */
[----:B------:R-:W-:-:S15]  /*3390*/  NOP ;  /* 0x0000000000007918 */ /* 0x000fde0000000000 */
[----:B------:R-:W-:-:S15]  /*33a0*/  NOP ;  /* 0x0000000000007918 */ /* 0x000fde0000000000 */
[----:B------:R-:W-:-:S04]  /*33b0*/  NOP ;  /* 0x0000000000007918 */ /* 0x000fc80000000000 */
[----:B------:R-:W-:-:S15]  /*33c0*/  DADD R18, R14, -1 ;  /* 0xbff000000e127429 */ /* 0x000fde0000000000 */
        /* <DEDUP_REMOVED lines=14> */
[----:B0-----:R-:W0:Y:S02]  /*34b0*/  DADD R2, R6, R6 ;  /* 0x0000000006027229 */ /* 0x001e240000000006 */
[----:B0-----:R-:W-:Y:S02]  /*34c0*/  FSEL R13, R2, R6, !P1 ;  /* 0x00000006020d7208 */ /* 0x001fe40004800000 */
[----:B------:R-:W-:Y:S02]  /*34d0*/  FSEL R3, R3, R7, !P1 ;  /* 0x0000000703037208 */ /* 0x000fe40004800000 */
[----:B------:R-:W-:Y:S02]  /*34e0*/  FSEL R6, R8, R13, !P0 ;  /* 0x0000000d08067208 */ /* 0x000fe40004000000 */
[----:B------:R-:W-:Y:S01]  /*34f0*/  FSEL R7, R9, R3, !P0 ;  /* 0x0000000309077208 */ /* 0x000fe20004000000 */
[----:B------:R-:W-:Y:S06]  /*3500*/  BRA `(.L_x_27180) ;  /* 0x00000000002c7947 */ /* 0x000fec0003800000 */
.L_x_27179:
[----:B------:R-:W-:Y:S01]  /*3510*/  IMAD.MOV.U32 R7, RZ, RZ, 0x3ff00000 ;  /* 0x3ff00000ff077424 */ /* 0x000fe200078e00ff */
[----:B------:R-:W-:Y:S01]  /*3520*/  ISETP.GE.AND P1, PT, R9, RZ, PT ;  /* 0x000000ff0900720c */ /* 0x000fe20003f26270 */
[----:B------:R-:W-:Y:S03]  /*3530*/  DSETP.NAN.AND P0, PT, R8, R8, PT ;  /* 0x000000080800722a */ /* 0x000fe60003f08000 */
[----:B------:R-:W-:-:S15]  /*3540*/  FSEL R7, -R7, +QNAN , !P1 ;  /* 0x7ff0000007077808 */ /* 0x000fde0004800100 */
[----:B------:R-:W-:-:S15]  /*3550*/  NOP ;  /* 0x0000000000007918 */ /* 0x000fde0000000000 */
[----:B------:R-:W-:-:S15]  /*3560*/  NOP ;  /* 0x0000000000007918 */ /* 0x000fde0000000000 */
[----:B------:R-:W-:-:S15]  /*3570*/  NOP ;  /* 0x0000000000007918 */ /* 0x000fde0000000000 */
[----:B------:R-:W-:-:S01]  /*3580*/  NOP ;  /* 0x0000000000007918 */ /* 0x000fc20000000000 */
[----:B------:R-:W0:Y:S02]  /*3590*/  DADD R2, R8, R8 ;  /* 0x0000000008027229 */ /* 0x000e240000000008 */
[----:B0-----:R-:W-:Y:S02]  /*35a0*/  FSEL R6, R2, RZ, P0 ;  /* 0x000000ff02067208 */ /* 0x001fe40000000000 */
[----:B------:R-:W-:-:S07]  /*35b0*/  FSEL R7, R3, R7, P0 ;  /* 0x0000000703077208 */ /* 0x000fce0000000000 */
.L_x_27180:
[----:B------:R-:W-:Y:S05]  /*35c0*/  BSYNC.RECONVERGENT B0 ;  /* 0x0000000000007941 */ /* 0x000fea0003800200 */
.L_x_27178:
[----:B------:R-:W0:Y:S01]  /*35d0*/  DSETP.NEU.AND P0, PT, |R10|, +INF , PT ;  /* 0x7ff000000a00742a */ /* 0x000e220003f0d200 */
[----:B------:R-:W-:Y:S01]  /*35e0*/  BSSY.RECONVERGENT B2, `(.L_x_27181) ;  /* 0x000003a000027945 */ /* 0x000fe20003800200 */
[----:B0-----:R-:W-:-:S15]  /*35f0*/  @!P0 IMAD.MOV.U32 R0, RZ, RZ, 0x1 ;  /* 0x00000001ff008424 */ /* 0x001fde00078e00ff */
[----:B------:R-:W-:-:S15]  /*3600*/  NOP ;  /* 0x0000000000007918 */ /* 0x000fde0000000000 */
[----:B------:R-:W-:-:S15]  /*3610*/  NOP ;  /* 0x0000000000007918 */ /* 0x000fde0000000000 */
[----:B------:R-:W-:-:S15]  /*3620*/  NOP ;  /* 0x0000000000007918 */ /* 0x000fde0000000000 */
[----:B------:R-:W-:-:S02]  /*3630*/  NOP ;  /* 0x0000000000007918 */ /* 0x000fc40000000000 */
[----:B------:R0:W1:Y:S02]  /*3640*/  @!P0 DMUL R18, RZ, R10 ;  /* 0x0000000aff128228 */ /* 0x0000640000000000 */
[----:B01----:R-:W-:Y:S05]  /*3650*/  @!P0 BRA `(.L_x_27182) ;  /* 0x0000000000c88947 */ /* 0x003fea0003800000 */
[----:B------:R-:W-:Y:S01]  /*3660*/  UMOV UR4, 0x6dc9c883 ;  /* 0x6dc9c88300047882 */ /* 0x000fe20000000000 */
[----:B------:R-:W-:Y:S01]  /*3670*/  UMOV UR5, 0x3fe45f30 ;  /* 0x3fe45f3000057882 */ /* 0x000fe20000000000 */
[----:B------:R-:W-:Y:S01]  /*3680*/  DSETP.GE.AND P0, PT, |R10|, 2.14748364800000000000e+09, PT ;  /* 0x41e000000a00742a */ /* 0x000fe20003f06200 */
[----:B------:R-:W-:-:S15]  /*3690*/  BSSY.RECONVERGENT B3, `(.L_x_27183) ;  /* 0x000002d000037945 */ /* 0x000fde0003800200 */
[----:B------:R-:W-:-:S15]  /*36a0*/  NOP ;  /* 0x0000000000007918 */ /* 0x000fde0000000000 */
[----:B------:R-:W-:-:S15]  /*36b0*/  NOP ;  /* 0x0000000000007918 */ /* 0x000fde0000000000 */
[----:B------:R-:W-:-:S15]  /*36c0*/  NOP ;  /* 0x0000000000007918 */ /* 0x000fde0000000000 */
[----:B------:R-:W-:-:S03]  /*36d0*/  NOP ;  /* 0x0000000000007918 */ /* 0x000fc60000000000 */
        /* <DEDUP_REMOVED lines=31> */
[----:B0-----:R0:W1:Y:S02]  /*38d0*/  DFMA R18, R18, -UR4, R12 ;  /* 0x8000000412127c2b */ /* 0x001064000800000c */
[----:B01----:R-:W-:Y:S05]  /*38e0*/  @!P0 BRA `(.L_x_27184) ;  /* 0x00000000001c8947 */ /* 0x003fea0003800000 */
[----:B------:R-:W-:Y:S01]  /*38f0*/  IMAD.MOV.U32 R14, RZ, RZ, R10 ;  /* 0x000000ffff0e7224 */ /* 0x000fe200078e000a */
[----:B------:R-:W-:Y:S02]  /*3900*/  MOV R21, R11 ;  /* 0x0000000b00157202 */ /* 0x000fe40000000f00 */
[----:B------:R-:W-:-:S07]  /*3910*/  MOV R0, 0x3930 ;  /* 0x0000393000007802 */ /* 0x000fce0000000f00 */
[----:B------:R-:W-:Y:S05]  /*3920*/  CALL.REL.NOINC `($_ZN2at6native18elementwise_kernelILi128ELi4EZNS0_15gpu_kernel_implIZZZNS0_17expm1_kernel_cudaERNS_18TensorIteratorBaseEENKUlvE_clEvENKUlvE1_clEvEUlN3c107complexIdEEE_EEvS4_RKT_EUliE_EEviT1_$__internal_trig_reduction_slowpathd) ;  /* 0x0000014c006c7944 */ /* 0x000fea0003c00000 */
[----:B------:R-:W-:Y:S02]  /*3930*/  IMAD.MOV.U32 R0, RZ, RZ, R12 ;  /* 0x000000ffff007224 */ /* 0x000fe400078e000c */
[----:B------:R-:W-:Y:S02]  /*3940*/  IMAD.MOV.U32 R18, RZ, RZ, R14 ;  /* 0x000000ffff127224 */ /* 0x000fe400078e000e */
[----:B------:R-:W-:-:S07]  /*3950*/  IMAD.MOV.U32 R19, RZ, RZ, R15 ;  /* 0x000000ffff137224 */ /* 0x000fce00078e000f */
.L_x_27184:
[----:B------:R-:W-:Y:S05]  /*3960*/  BSYNC.RECONVERGENT B3 ;  /* 0x0000000000037941 */ /* 0x000fea0003800200 */
.L_x_27183:
[----:B------:R-:W-:-:S07]  /*3970*/  VIADD R0, R0, 0x1 ;  /* 0x0000000100007836 */ /* 0x000fce0000000000 */
.L_x_27182:
[----:B------:R-:W-:Y:S05]  /*3980*/  BSYNC.RECONVERGENT B2 ;  /* 0x0000000000027941 */ /* 0x000fea0003800200 */
.L_x_27181:
[----:B------:R-:W0:Y:S01]  /*3990*/  LDCU.64 UR4, c[0x4][0x1b8] ;  /* 0x01003700ff0477ac */ /* 0x000e220008000a00 */
[----:B------:R-:W-:-:S05]  /*39a0*/  IMAD.SHL.U32 R2, R0, 0x40, RZ ;  /* 0x0000004000027824 */ /* 0x000fca00078e00ff */
[----:B------:R-:W-:-:S04]  /*39b0*/  LOP3.LUT R2, R2, 0x40, RZ, 0xc0, !PT ;  /* 0x0000004002027812 */ /* 0x000fc800078ec0ff */
[----:B0-----:R-:W-:-:S04]  /*39c0*/  IADD3 R32, P0, PT, R2, UR4, RZ ;  /* 0x0000000402207c10 */ /* 0x001fc8000ff1e0ff */
[----:B------:R-:W-:-:S05]  /*39d0*/  IADD3.X R33, PT, PT, RZ, UR5, RZ, P0, !PT ;  /* 0x00000005ff217c10 */ /* 0x000fca00087fe4ff */
[----:B------:R-:W2:Y:S04]  /*39e0*/  LDG.E.128.CONSTANT R24, desc[UR36][R32.64] ;  /* 0x0000002420187981 */ /* 0x000ea8000c1e9d00 */
[----:B------:R-:W3:Y:S04]  /*39f0*/  LDG.E.128.CONSTANT R12, desc[UR36][R32.64+0x10] ;  /* 0x00001024200c7981 */ /* 0x000ee8000c1e9d00 */
[----:B------:R0:W4:Y:S01]  /*3a00*/  LDG.E.128.CONSTANT R20, desc[UR36][R32.64+0x20] ;  /* 0x0000202420147981 */ /* 0x000122000c1e9d00 */
[----:B------:R-:W1:Y:S01]  /*3a10*/  DADD R2, R4, R4 ;  /* 0x0000000004027229 */ /* 0x000e620000000004 */
[----:B------:R-:W-:Y:S01]  /*3a20*/  UMOV UR4, 0xfefa39ef ;  /* 0xfefa39ef00047882 */ /* 0x000fe20000000000 */
[----:B------:R-:W-:Y:S01]  /*3a30*/  UMOV UR5, 0x3fe62e42 ;  /* 0x3fe62e4200057882 */ /* 0x000fe20000000000 */
[----:B------:R-:W-:Y:S01]  /*3a40*/  BSSY.RECONVERGENT B0, `(.L_x_27185) ;  /* 0x00000c2000007945 */ /* 0x000fe20003800200 */
[----:B0-----:R-:W-:Y:S01]  /*3a50*/  LOP3.LUT R32, R0, 0x1, RZ, 0xc0, !PT ;  /* 0x0000000100207812 */ /* 0x001fe200078ec0ff */
[----:B------:R-:W-:-:S03]  /*3a60*/  IMAD.MOV.U32 R33, RZ, RZ, 0x3da8ff83 ;  /* 0x3da8ff83ff217424 */ /* 0x000fc600078e00ff */
[----:B------:R-:W-:Y:S01]  /*3a70*/  ISETP.NE.U32.AND P1, PT, R32, 0x1, PT ;  /* 0x000000012000780c */ /* 0x000fe20003f25070 */
[----:B------:R-:W-:-:S03]  /*3a80*/  IMAD.MOV.U32 R32, RZ, RZ, 0x20fd8164 ;  /* 0x20fd8164ff207424 */ /* 0x000fc600078e00ff */
[----:B------:R-:W-:Y:S02]  /*3a90*/  FSEL R33, -R33, 0.11223486810922622681, !P1 ;  /* 0x3de5db6521217808 */ /* 0x000fe40004800100 */
[----:B------:R-:W-:-:S15]  /*3aa0*/  FSEL R32, R32, -8.06006814911005101289e+34, !P1 ;  /* 0xf9785eba20207808 */ /* 0x000fde0004800000 */
[----:B------:R-:W-:-:S15]  /*3ab0*/  NOP ;  /* 0x0000000000007918 */ /* 0x000fde0000000000 */
[----:B------:R-:W-:-:S15]  /*3ac0*/  NOP ;  /* 0x0000000000007918 */ /* 0x000fde0000000000 */
[----:B------:R-:W-:-:S05]  /*3ad0*/  NOP ;  /* 0x0000000000007918 */ /* 0x000fca0000000000 */
[----:B-1----:R0:W-:Y:S02]  /*3ae0*/  DMUL R4, R4, R2 ;  /* 0x0000000204047228 */ /* 0x0021e40000000000 */
[----:B0-----:R-:W-:Y:S02]  /*3af0*/  IMAD.MOV.U32 R2, RZ, RZ, 0x652b82fe ;  /* 0x652b82feff027424 */ /* 0x001fe400078e00ff */
[----:B------:R-:W-:-:S15]  /*3b00*/  IMAD.MOV.U32 R3, RZ, RZ, 0x3ff71547 ;  /* 0x3ff71547ff037424 */ /* 0x000fde00078e00ff */
[----:B------:R-:W-:-:S15]  /*3b10*/  NOP ;  /* 0x0000000000007918 */ /* 0x000fde0000000000 */
[----:B------:R-:W-:-:S15]  /*3b20*/  NOP ;  /* 0x0000000000007918 */ /* 0x000fde0000000000 */
[----:B------:R-:W-:-:S15]  /*3b30*/  NOP ;  /* 0x0000000000007918 */ /* 0x000fde0000000000 */
[----:B------:R-:W0:-:S15]  /*3b40*/  DFMA R2, R8, R2, 6.75539944105574400000e+15 ;  /* 0x433800000802742b */ /* 0x000e1e0000000002 */
[----:B------:R-:W-:-:S15]  /*3b50*/  NOP ;  /* 0x0000000000007918 */ /* 0x000fde0000000000 */
[----:B------:R-:W-:-:S15]  /*3b60*/  NOP ;  /* 0x0000000000007918 */ /* 0x000fde0000000000 */
[----:B------:R-:W-:-:S15]  /*3b70*/  NOP ;  /* 0x0000000000007918 */ /* 0x000fde0000000000 */
[----:B------:R-:W-:-:S04]  /*3b80*/  NOP ;  /* 0x0000000000007918 */ /* 0x000fc80000000000 */
[----:B0-----:R-:W0:-:S15]  /*3b90*/  DADD R30, R2, -6.75539944105574400000e+15 ;  /* 0xc3380000021e7429 */ /* 0x001e1e0000000000 */
        /* <DEDUP_REMOVED lines=11> */
[----:B0-----:R-:W-:Y:S01]  /*3c50*/  DFMA R30, R30, -UR4, R28 ;  /* 0x800000041e1e7c2b */ /* 0x001fe2000800001c */
[----:B------:R-:W-:Y:S01]  /*3c60*/  UMOV UR4, 0x69ce2bdf ;  /* 0x69ce2bdf00047882 */ /* 0x000fe20000000000 */
[----:B------:R-:W-:-:S15]  /*3c70*/  UMOV UR5, 0x3e5ade15 ;  /* 0x3e5ade1500057882 */ /* 0x000fde0000000000 */
[----:B------:R-:W-:-:S15]  /*3c80*/  NOP ;  /* 0x0000000000007918 */ /* 0x000fde0000000000 */
[----:B------:R-:W-:-:S15]  /*3c90*/  NOP ;  /* 0x0000000000007918 */ /* 0x000fde0000000000 */
[----:B------:R-:W-:-:S15]  /*3ca0*/  NOP ;  /* 0x0000000000007918 */ /* 0x000fde0000000000 */
[----:B------:R-:W-:-:S02]  /*3cb0*/  NOP ;  /* 0x0000000000007918 */ /* 0x000fc40000000000 */
[----:B------:R-:W2:-:S15]  /*3cc0*/  DMUL R28, R18, R18 ;  /* 0x00000012121c7228 */ /* 0x000e9e0000000000 */
[----:B------:R-:W-:-:S15]  /*3cd0*/  NOP ;  /* 0x0000000000007918 */ /* 0x000fde0000000000 */
[----:B------:R-:W-:-:S15]  /*3ce0*/  NOP ;  /* 0x0000000000007918 */ /* 0x000fde0000000000 */
[----:B------:R-:W-:-:S15]  /*3cf0*/  NOP ;  /* 0x0000000000007918 */ /* 0x000fde0000000000 */
[----:B------:R-:W-:-:S04]  /*3d00*/  NOP ;  /* 0x0000000000007918 */ /* 0x000fc80000000000 */
        /* <DEDUP_REMOVED lines=15> */
[----:B0-----:R0:W-:Y:S02]  /*3e00*/  DFMA R12, R28, R12, R14 ;  /* 0x0000000c1c0c722b */ /* 0x0011e4000000000e */
[----:B0-----:R-:W-:Y:S01]  /*3e10*/  IMAD.MOV.U32 R14, RZ, RZ, -0x35dec16 ;  /* 0xfca213eaff0e7424 */ /* 0x001fe200078e00ff */
[----:B------:R-:W-:-:S15]  /*3e20*/  MOV R15, 0x3e928af3 ;  /* 0x3e928af3000f7802 */ /* 0x000fde0000000f00 */
[----:B------:R-:W-:-:S15]  /*3e30*/  NOP ;  /* 0x0000000000007918 */ /* 0x000fde0000000000 */
[----:B------:R-:W-:-:S15]  /*3e40*/  NOP ;  /* 0x0000000000007918 */ /* 0x000fde0000000000 */
[----:B------:R-:W-:-:S15]  /*3e50*/  NOP ;  /* 0x0000000000007918 */ /* 0x000fde0000000000 */
[----:B------:R-:W-:-:S01]  /*3e60*/  NOP ;  /* 0x0000000000007918 */ /* 0x000fc20000000000 */
        /* <DEDUP_REMOVED lines=49> */
[----:B0-----:R-:W-:Y:S01]  /*4180*/  DFMA R14, R30, R14, UR4 ;  /* 0x000000041e0e7e2b */ /* 0x001fe2000800000e */
[----:B------:R-:W-:Y:S01]  /*4190*/  UMOV UR4, 0xb ;  /* 0x0000000b00047882 */ /* 0x000fe20000000000 */
[----:B------:R-:W-:-:S15]  /*41a0*/  UMOV UR5, 0x3fe00000 ;  /* 0x3fe0000000057882 */ /* 0x000fde0000000000 */
[----:B------:R-:W-:-:S15]  /*41b0*/  NOP ;  /* 0x0000000000007918 */ /* 0x000fde0000000000 */
[----:B------:R-:W-:-:S15]  /*41c0*/  NOP ;  /* 0x0000000000007918 */ /* 0x000fde0000000000 */
[----:B------:R-:W-:-:S15]  /*41d0*/  NOP ;  /* 0x0000000000007918 */ /* 0x000fde0000000000 */
[----:B------:R-:W-:-:S02]  /*41e0*/  NOP ;  /* 0x0000000000007918 */ /* 0x000fc40000000000 */
        /* <DEDUP_REMOVED lines=15> */
[----:B------:R-:W0:-:S15]  /*42e0*/  DFMA R14, R30, R14, UR4 ;  /* 0x000000041e0e7e2b */ /* 0x000e1e000800000e */
[----:B------:R-:W-:-:S15]  /*42f0*/  NOP ;  /* 0x0000000000007918 */ /* 0x000fde0000000000 */
[----:B------:R-:W-:-:S15]  /*4300*/  NOP ;  /* 0x0000000000007918 */ /* 0x000fde0000000000 */
[----:B------:R-:W-:-:S15]  /*4310*/  NOP ;  /* 0x0000000000007918 */ /* 0x000fde0000000000 */
[----:B------:R-:W-:-:S04]  /*4320*/  NOP ;  /* 0x0000000000007918 */ /* 0x000fc80000000000 */
[----:B0-----:R-:W0:-:S15]  /*4330*/  DFMA R14, R30, R14, 1 ;  /* 0x3ff000001e0e742b */ /* 0x001e1e000000000e */
[----:B------:R-:W-:-:S15]  /*4340*/  NOP ;  /* 0x0000000000007918 */ /* 0x000fde0000000000 */
[----:B------:R-:W-:-:S15]  /*4350*/  NOP ;  /* 0x0000000000007918 */ /* 0x000fde0000000000 */
[----:B------:R-:W-:-:S15]  /*4360*/  NOP ;  /* 0x0000000000007918 */ /* 0x000fde0000000000 */
[----:B------:R-:W-:-:S04]  /*4370*/  NOP ;  /* 0x0000000000007918 */ /* 0x000fc80000000000 */
[----:B------:R-:W1:-:S15]  /*4380*/  DFMA R12, R28, R12, 1 ;  /* 0x3ff000001c0c742b */ /* 0x000e5e000000000c */
[----:B------:R-:W-:-:S15]  /*4390*/  NOP ;  /* 0x0000000000007918 */ /* 0x000fde0000000000 */
[----:B------:R-:W-:-:S15]  /*43a0*/  NOP ;  /* 0x0000000000007918 */ /* 0x000fde0000000000 */
[----:B------:R-:W-:-:S15]  /*43b0*/  NOP ;  /* 0x0000000000007918 */ /* 0x000fde0000000000 */
[----:B------:R-:W-:-:S04]  /*43c0*/  NOP ;  /* 0x0000000000007918 */ /* 0x000fc80000000000 */
[----:B0-----:R1:W-:Y:S02]  /*43d0*/  DFMA R30, R30, R14, 1 ;  /* 0x3ff000001e1e742b */ /* 0x0013e4000000000e */
[----:B-1----:R-:W-:Y:S02]  /*43e0*/  FSEL R14, R12, R18, !P1 ;  /* 0x000000120c0e7208 */ /* 0x002fe40004800000 */
[----:B------:R-:W-:Y:S02]  /*43f0*/  FSEL R15, R13, R19, !P1 ;  /* 0x000000130d0f7208 */ /* 0x000fe40004800000 */
[----:B------:R-:W-:-:S15]  /*4400*/  LOP3.LUT P1, RZ, R0, 0x2, RZ, 0xc0, !PT ;  /* 0x0000000200ff7812 */ /* 0x000fde000782c0ff */
[----:B------:R-:W-:-:S15]  /*4410*/  NOP ;  /* 0x0000000000007918 */ /* 0x000fde0000000000 */
[----:B------:R-:W-:-:S15]  /*4420*/  NOP ;  /* 0x0000000000007918 */ /* 0x000fde0000000000 */
[----:B------:R-:W-:-:S13]  /*4430*/  NOP ;  /* 0x0000000000007918 */ /* 0x000fda0000000000 */
[----:B------:R-:W0:Y:S02]  /*4440*/  DADD R12, RZ, -R14 ;  /* 0x00000000ff0c7229 */ /* 0x000e24000000080e */
[----:B0-----:R-:W-:Y:S02]  /*4450*/  FSEL R12, R14, R12, !P1 ;  /* 0x0000000c0e0c7208 */ /* 0x001fe40004800000 */
[----:B------:R-:W-:Y:S02]  /*4460*/  FSEL R13, R15, R13, !P1 ;  /* 0x0000000d0f0d7208 */ /* 0x000fe40004800000 */
[----:B------:R-:W-:-:S15]  /*4470*/  FSETP.GEU.FTZ.AND P1, PT, |R9|, 4.1917929649353027344, PT ;  /* 0x4086232b0900780b */ /* 0x000fde0003f3e200 */
[----:B------:R-:W-:-:S15]  /*4480*/  NOP ;  /* 0x0000000000007918 */ /* 0x000fde0000000000 */
[----:B------:R-:W-:-:S15]  /*4490*/  NOP ;  /* 0x0000000000007918 */ /* 0x000fde0000000000 */
[----:B------:R-:W-:-:S13]  /*44a0*/  NOP ;  /* 0x0000000000007918 */ /* 0x000fda0000000000 */
[----:B------:R-:W0:-:S15]  /*44b0*/  DSETP.NEU.AND P0, PT, |R10|, +INF , PT ;  /* 0x7ff000000a00742a */ /* 0x000e1e0003f0d200 */
[----:B------:R-:W-:-:S15]  /*44c0*/  NOP ;  /* 0x0000000000007918 */ /* 0x000fde0000000000 */
[----:B------:R-:W-:-:S15]  /*44d0*/  NOP ;  /* 0x0000000000007918 */ /* 0x000fde0000000000 */
[----:B------:R-:W-:-:S15]  /*44e0*/  NOP ;  /* 0x0000000000007918 */ /* 0x000fde0000000000 */
[----:B------:R-:W-:-:S04]  /*44f0*/  NOP ;  /* 0x0000000000007918 */ /* 0x000fc80000000000 */
[----:B------:R1:W2:Y:S02]  /*4500*/  DFMA R4, R6, R12, -R4 ;  /* 0x0000000c0604722b */ /* 0x0002a40000000804 */
[----:B-1----:R-:W-:Y:S02]  /*4510*/  IMAD R7, R2, 0x100000, R31 ;  /* 0x0010000002077824 */ /* 0x002fe400078e021f */
[----:B------:R-:W-:Y:S01]  /*4520*/  IMAD.MOV.U32 R6, RZ, RZ, R30 ;  /* 0x000000ffff067224 */ /* 0x000fe200078e001e */
[----:B0-2---:R-:W-:Y:S06]  /*4530*/  @!P1 BRA `(.L_x_27186) ;  /* 0x0000000000489947 */ /* 0x005fec0003800000 */
[----:B------:R-:W-:Y:S01]  /*4540*/  FSETP.GEU.FTZ.AND P1, PT, |R9|, 4.2275390625, PT ;  /* 0x408748000900780b */ /* 0x000fe20003f3e200 */
[----:B------:R-:W-:-:S12]  /*4550*/  DSETP.GEU.AND P2, PT, R8, RZ, PT ;  /* 0x000000ff0800722a */ /* 0x000fd80003f4e000 */
[----:B------:R-:W-:-:S04]  /*4560*/  @!P1 LEA.HI R0, R2, R2, RZ, 0x1 ;  /* 0x0000000202009211 */ /* 0x000fc800078f08ff */
[----:B------:R-:W-:-:S05]  /*4570*/  @!P1 SHF.R.S32.HI R3, RZ, 0x1, R0 ;  /* 0x00000001ff039819 */ /* 0x000fca0000011400 */
[----:B------:R-:W-:Y:S02]  /*4580*/  @!P1 IMAD.IADD R2, R2, 0x1, -R3 ;  /* 0x0000000102029824 */ /* 0x000fe400078e0a03 */
[----:B------:R-:W-:-:S15]  /*4590*/  @!P1 IMAD R3, R3, 0x100000, R31 ;  /* 0x0010000003039824 */ /* 0x000fde00078e021f */
[----:B------:R-:W-:-:S15]  /*45a0*/  NOP ;  /* 0x0000000000007918 */ /* 0x000fde0000000000 */
[----:B------:R-:W-:-:S11]  /*45b0*/  NOP ;  /* 0x0000000000007918 */ /* 0x000fd60000000000 */
[----:B------:R0:W1:Y:S02]  /*45c0*/  DADD R6, R8, +INF ;  /* 0x7ff0000008067429 */ /* 0x0000640000000000 */
[----:B0-----:R-:W-:Y:S01]  /*45d0*/  @!P1 LEA R9, R2, 0x3ff00000, 0x14 ;  /* 0x3ff0000002099811 */ /* 0x001fe200078ea0ff */
[----:B------:R-:W-:Y:S01]  /*45e0*/  @!P1 IMAD.MOV.U32 R2, RZ, RZ, R30 ;  /* 0x000000ffff029224 */ /* 0x000fe200078e001e */
[----:B-1----:R-:W-:Y:S02]  /*45f0*/  FSEL R6, R6, RZ, P2 ;  /* 0x000000ff06067208 */ /* 0x002fe40001000000 */
[----:B------:R-:W-:Y:S02]  /*4600*/  FSEL R7, R7, RZ, P2 ;  /* 0x000000ff07077208 */ /* 0x000fe40001000000 */
[----:B------:R-:W-:-:S15]  /*4610*/  @!P1 MOV R8, RZ ;  /* 0x000000ff00089202 */ /* 0x000fde0000000f00 */
[----:B------:R-:W-:-:S15]  /*4620*/  NOP ;  /* 0x0000000000007918 */ /* 0x000fde0000000000 */
[----:B------:R-:W-:-:S15]  /*4630*/  NOP ;  /* 0x0000000000007918 */ /* 0x000fde0000000000 */
[----:B------:R-:W-:-:S11]  /*4640*/  NOP ;  /* 0x0000000000007918 */ /* 0x000fd60000000000 */
[----:B------:R0:W1:Y:S02]  /*4650*/  @!P1 DMUL R6, R2, R8 ;  /* 0x0000000802069228 */ /* 0x0000640000000000 */
.L_x_27186:
[----:B------:R-:W-:Y:S05]  /*4660*/  BSYNC.RECONVERGENT B0 ;  /* 0x0000000000007941 */ /* 0x000fea0003800200 */
.L_x_27185:
[----:B------:R-:W-:Y:S01]  /*4670*/  BSSY.RECONVERGENT B2, `(.L_x_27187) ;  /* 0x0000033000027945 */ /* 0x000fe20003800200 */
[----:B0-----:R0:W2:Y:S01]  /*4680*/  @!P0 DMUL R2, RZ, R10 ;  /* 0x0000000aff028228 */ /* 0x0010a20000000000 */
[----:B------:R-:W-:Y:S02]  /*4690*/  @!P0 IMAD.MOV.U32 R0, RZ, RZ, RZ ;  /* 0x000000ffff008224 */ /* 0x000fe400078e00ff */
        /* <DEDUP_REMOVED lines=42> */
[----:B------:R-:W-:Y:S01]  /*4940*/  MOV R0, 0x4970 ;  /* 0x0000497000007802 */ /* 0x000fe20000000f00 */
[----:B------:R-:W-:-:S07]  /*4950*/  IMAD.MOV.U32 R21, RZ, RZ, R11 ;  /* 0x000000ffff157224 */ /* 0x000fce00078e000b */
[----:B-1----:R-:W-:Y:S05]  /*4960*/  CALL.REL.NOINC `($_ZN2at6native18elementwise_kernelILi128ELi4EZNS0_15gpu_kernel_implIZZZNS0_17expm1_kernel_cudaERNS_18TensorIteratorBaseEENKUlvE_clEvENKUlvE1_clEvEUlN3c107complexIdEEE_EEvS4_RKT_EUliE_EEviT1_$__internal_trig_reduction_slowpathd) ;  /* 0x0000013c005c7944 */ /* 0x002fea0003c00000 */
[----:B------:R-:W-:Y:S01]  /*4970*/  IMAD.MOV.U32 R0, RZ, RZ, R12 ;  /* 0x000000ffff007224 */ /* 0x000fe200078e000c */
[----:B------:R-:W-:Y:S01]  /*4980*/  MOV R3, R15 ;  /* 0x0000000f00037202 */ /* 0x000fe20000000f00 */
[----:B------:R-:W-:-:S07]  /*4990*/  IMAD.MOV.U32 R2, RZ, RZ, R14 ;  /* 0x000000ffff027224 */ /* 0x000fce00078e000e */
.L_x_27188:
[----:B------:R-:W-:Y:S05]  /*49a0*/  BSYNC.RECONVERGENT B2 ;  /* 0x0000000000027941 */ /* 0x000fea0003800200 */
.L_x_27187:
[----:B------:R-:W0:Y:S01]  /*49b0*/  LDCU.64 UR4, c[0x4][0x1b8] ;  /* 0x01003700ff0477ac */ /* 0x000e220008000a00 */
[C---:B------:R-:W-:Y:S01]  /*49c0*/  IMAD.SHL.U32 R8, R0.reuse, 0x40, RZ ;  /* 0x0000004000087824 */ /* 0x040fe200078e00ff */
[----:B------:R-:W-:Y:S01]  /*49d0*/  LOP3.LUT R22, R0, 0x1, RZ, 0xc0, !PT ;  /* 0x0000000100167812 */ /* 0x000fe200078ec0ff */
[----:B------:R-:W-:Y:S01]  /*49e0*/  IMAD.MOV.U32 R23, RZ, RZ, 0x3da8ff83 ;  /* 0x3da8ff83ff177424 */ /* 0x000fe200078e00ff */
[----:B------:R-:W2:Y:S01]  /*49f0*/  DMUL R20, R2, R2 ;  /* 0x0000000202147228 */ /* 0x000ea20000000000 */
[----:B------:R-:W3:Y:S01]  /*4a00*/  LDCU.64 UR6, c[0x0][0x580] ;  /* 0x0000b000ff0677ac */ /* 0x000ee20008000a00 */
[----:B------:R-:W-:-:S04]  /*4a10*/  LOP3.LUT R8, R8, 0x40, RZ, 0xc0, !PT ;  /* 0x0000004008087812 */ /* 0x000fc800078ec0ff */
[----:B0-----:R-:W-:-:S05]  /*4a20*/  IADD3 R18, P0, PT, R8, UR4, RZ ;  /* 0x0000000408127c10 */ /* 0x001fca000ff1e0ff */
[----:B------:R-:W-:-:S05]  /*4a30*/  IMAD.X R19, RZ, RZ, UR5, P0 ;  /* 0x00000005ff137e24 */ /* 0x000fca00080e06ff */
[----:B------:R-:W2:Y:S04]  /*4a40*/  LDG.E.128.CONSTANT R24, desc[UR36][R18.64] ;  /* 0x0000002412187981 */ /* 0x000ea8000c1e9d00 */
[----:B------:R-:W4:Y:S04]  /*4a50*/  LDG.E.128.CONSTANT R12, desc[UR36][R18.64+0x10] ;  /* 0x00001024120c7981 */ /* 0x000f28000c1e9d00 */
[----:B------:R-:W5:Y:S01]  /*4a60*/  LDG.E.128.CONSTANT R8, desc[UR36][R18.64+0x20] ;  /* 0x0000202412087981 */ /* 0x000f62000c1e9d00 */
[----:B------:R-:W-:Y:S01]  /*4a70*/  ISETP.NE.U32.AND P0, PT, R22, 0x1, PT ;  /* 0x000000011600780c */ /* 0x000fe20003f05070 */
[----:B------:R-:W-:Y:S01]  /*4a80*/  IMAD.MOV.U32 R22, RZ, RZ, 0x20fd8164 ;  /* 0x20fd8164ff167424 */ /* 0x000fe200078e00ff */
[----:B------:R-:W-:-:S02]  /*4a90*/  UPRMT UR4, UR42, 0x9910, URZ ;  /* 0x000099102a047896 */ /* 0x000fc400080000ff */
[----:B------:R-:W-:Y:S02]  /*4aa0*/  FSEL R23, -R23, 0.11223486810922622681, !P0 ;  /* 0x3de5db6517177808 */ /* 0x000fe40004000100 */
[----:B------:R-:W-:Y:S01]  /*4ab0*/  FSEL R22, R22, -8.06006814911005101289e+34, !P0 ;  /* 0xf9785eba16167808 */ /* 0x000fe20004000000 */
[----:B------:R-:W-:-:S15]  /*4ac0*/  UISETP.GT.AND UP0, UPT, UR4, 0x9, UPT ;  /* 0x000000090400788c */ /* 0x000fde000bf04270 */
[----:B------:R-:W-:-:S15]  /*4ad0*/  NOP ;  /* 0x0000000000007918 */ /* 0x000fde0000000000 */
[----:B------:R-:W-:-:S02]  /*4ae0*/  NOP ;  /* 0x0000000000007918 */ /* 0x000fc40000000000 */
[----:B--2---:R-:W0:-:S15]  /*4af0*/  DFMA R24, R20, R22, R24 ;  /* 0x000000161418722b */ /* 0x004e1e0000000018 */
        /* <DEDUP_REMOVED lines=14> */
[----:B0-----:R-:W5:-:S15]  /*4be0*/  DFMA R12, R20, R12, R14 ;  /* 0x0000000c140c722b */ /* 0x001f5e000000000e */
[----:B------:R-:W-:-:S15]  /*4bf0*/  NOP ;  /* 0x0000000000007918 */ /* 0x000fde0000000000 */
[----:B------:R-:W-:-:S15]  /*4c00*/  NOP ;  /* 0x0000000000007918 */ /* 0x000fde0000000000 */
[----:B------:R-:W-:-:S15]  /*4c10*/  NOP ;  /* 0x0000000000007918 */ /* 0x000fde0000000000 */
[----:B------:R-:W-:-:S04]  /*4c20*/  NOP ;  /* 0x0000000000007918 */ /* 0x000fc80000000000 */
[----:B-----5:R-:W0:-:S15]  /*4c30*/  DFMA R8, R20, R12, R8 ;  /* 0x0000000c1408722b */ /* 0x020e1e0000000008 */
        /* <DEDUP_REMOVED lines=17> */
[----:B------:R-:W-:Y:S02]  /*4d50*/  LOP3.LUT P0, RZ, R0, 0x2, RZ, 0xc0, !PT ;  /* 0x0000000200ff7812 */ /* 0x000fe4000780c0ff */
[----:B---3--:R-:W-:-:S05]  /*4d60*/  IADD3 R2, P1, PT, R16, UR6, RZ ;  /* 0x0000000610027c10 */ /* 0x008fca000ff3e0ff */
[----:B------:R-:W-:-:S15]  /*4d70*/  IMAD.X R3, RZ, RZ, UR7, P1 ;  /* 0x00000007ff037e24 */ /* 0x000fde00088e06ff */
[----:B------:R-:W-:-:S15]  /*4d80*/  NOP ;  /* 0x0000000000007918 */ /* 0x000fde0000000000 */
[----:B------:R-:W-:-:S15]  /*4d90*/  NOP ;  /* 0x0000000000007918 */ /* 0x000fde0000000000 */
[----:B------:R-:W-:-:S06]  /*4da0*/  NOP ;  /* 0x0000000000007918 */ /* 0x000fcc0000000000 */
[----:B------:R-:W0:Y:S02]  /*4db0*/  DADD R8, RZ, -R10 ;  /* 0x00000000ff087229 */ /* 0x000e24000000080a */
[----:B0-----:R-:W-:Y:S02]  /*4dc0*/  FSEL R8, R10, R8, !P0 ;  /* 0x000000080a087208 */ /* 0x001fe40004000000 */
[----:B------:R-:W-:-:S15]  /*4dd0*/  FSEL R9, R11, R9, !P0 ;  /* 0x000000090b097208 */ /* 0x000fde0004000000 */
[----:B------:R-:W-:-:S15]  /*4de0*/  NOP ;  /* 0x0000000000007918 */ /* 0x000fde0000000000 */
[----:B------:R-:W-:-:S15]  /*4df0*/  NOP ;  /* 0x0000000000007918 */ /* 0x000fde0000000000 */
[----:B------:R-:W-:-:S15]  /*4e00*/  NOP ;  /* 0x0000000000007918 */ /* 0x000fde0000000000 */
[----:B-1----:R0:W1:Y:S02]  /*4e10*/  DMUL R6, R6, R8 ;  /* 0x0000000806067228 */ /* 0x0020640000000000 */
[----:B01----:R-:W-:Y:S05]  /*4e20*/  BRA.U UP0, `(.L_x_27189) ;  /* 0x0000000500c07547 */ /* 0x003fea000b800000 */
        /* <DEDUP_REMOVED lines=11> */
.L_x_27192:
[----:B------:R-:W0:Y:S02]  /*4ee0*/  F2I.S64.F64.TRUNC R4, R4 ;  /* 0x0000000400047311 */ /* 0x000e24000030d900 */
[----:B0-----:R-:W-:-:S05]  /*4ef0*/  MOV R7, R4 ;  /* 0x0000000400077202 */ /* 0x001fca0000000f00 */
[----:B------:R1:W-:Y:S01]  /*4f00*/  STG.E.U8 desc[UR36][R2.64], R7 ;  /* 0x0000000702007986 */ /* 0x0003e2000c101124 */
[----:B------:R-:W-:Y:S05]  /*4f10*/  BRA `(.L_x_27194) ;  /* 0x0000001000e47947 */ /* 0x000fea0003800000 */
.L_x_27191:
        /* <DEDUP_REMOVED lines=9> */
.L_x_27196:
[----:B------:R-:W0:Y:S02]  /*4fb0*/  F2I.F64.TRUNC R5, R4 ;  /* 0x0000000400057311 */ /* 0x000e24000030d100 */
[----:B0-----:R3:W-:Y:S01]  /*4fc0*/  STG.E desc[UR36][R2.64], R5 ;  /* 0x0000000502007986 */ /* 0x0017e2000c101924 */
[----:B------:R-:W-:Y:S05]  /*4fd0*/  BRA `(.L_x_27194) ;  /* 0x0000001000b47947 */ /* 0x000fea0003800000 */
.L_x_27195:
[----:B------:R-:W0:Y:S02]  /*4fe0*/  F2I.F64.TRUNC R5, R4 ;  /* 0x0000000400057311 */ /* 0x000e24000030d100 */
[----:B0-----:R2:W-:Y:S01]  /*4ff0*/  STG.E.U16 desc[UR36][R2.64], R5 ;  /* 0x0000000502007986 */ /* 0x0015e2000c101524 */
[----:B------:R-:W-:Y:S05]  /*5000*/  BRA `(.L_x_27194) ;  /* 0x0000001000a87947 */ /* 0x000fea0003800000 */
.L_x_27190:
        /* <DEDUP_REMOVED lines=17> */
.L_x_27198:
        /* <DEDUP_REMOVED lines=12> */
.L_x_27197:
        /* <DEDUP_REMOVED lines=28> */
.L_x_27200:
        /* <DEDUP_REMOVED lines=23> */
.L_x_27199:
[----:B------:R0:W-:Y:S01]  /*5510*/  STG.E.64 desc[UR36][R2.64], R4 ;  /* 0x0000000402007986 */ /* 0x0001e2000c101b24 */
[----:B------:R-:W-:Y:S05]  /*5520*/  BRA `(.L_x_27194) ;  /* 0x0000000c00607947 */ /* 0x000fea0003800000 */
.L_x_27189:
        /* <DEDUP_REMOVED lines=17> */
.L_x_27203:
[----:B------:R0:W-:Y:S01]  /*5640*/  STG.E.128 desc[UR36][R2.64], R4 ;  /* 0x0000000402007986 */ /* 0x0001e2000c101d24 */
[----:B------:R-:W-:Y:S05]  /*5650*/  BRA `(.L_x_27194) ;  /* 0x0000000c00147947 */ /* 0x000fea0003800000 */
.L_x_27202:
        /* <DEDUP_REMOVED lines=27> */
.L_x_27207:
[----:B------:R-:W-:Y:S05]  /*5810*/  BSYNC.RECONVERGENT B0 ;  /* 0x0000000000007941 */ /* 0x000fea0003800200 */
.L_x_27206:
[----:B------:R-:W-:-:S05]  /*5820*/  LOP3.LUT R7, R0, 0x80, R7, 0xf8, !PT ;  /* 0x0000008000077812 */ /* 0x000fca00078ef807 */
[----:B------:R0:W-:Y:S01]  /*5830*/  STG.E.U8 desc[UR36][R2.64], R7 ;  /* 0x0000000702007986 */ /* 0x0001e2000c101124 */
[----:B------:R-:W-:Y:S05]  /*5840*/  BRA `(.L_x_27194) ;  /* 0x0000000800987947 */ /* 0x000fea0003800000 */
.L_x_27205:
        /* <DEDUP_REMOVED lines=23> */
.L_x_27209:
[----:B------:R-:W-:Y:S05]  /*59c0*/  BSYNC.RECONVERGENT B0 ;  /* 0x0000000000007941 */ /* 0x000fea0003800200 */
.L_x_27208:
[----:B------:R-:W-:-:S05]  /*59d0*/  LOP3.LUT R7, R0, 0x80, R7, 0xf8, !PT ;  /* 0x0000008000077812 */ /* 0x000fca00078ef807 */
[----:B------:R0:W-:Y:S01]  /*59e0*/  STG.E.U8 desc[UR36][R2.64], R7 ;  /* 0x0000000702007986 */ /* 0x0001e2000c101124 */
[----:B------:R-:W-:Y:S05]  /*59f0*/  BRA `(.L_x_27194) ;  /* 0x00000008002c7947 */ /* 0x000fea0003800000 */
.L_x_27204:
        /* <DEDUP_REMOVED lines=12> */
.L_x_27201:
        /* <DEDUP_REMOVED lines=11> */
.L_x_27212:
        /* <DEDUP_REMOVED lines=21> */
.L_x_27215:
[----:B------:R-:W-:-:S04]  /*5cc0*/  SHF.R.U32.HI R0, RZ, 0x14, R7 ;  /* 0x00000014ff007819 */ /* 0x000fc80000011607 */
[----:B------:R-:W-:-:S04]  /*5cd0*/  LOP3.LUT R0, R0, 0x1, RZ, 0xc0, !PT ;  /* 0x0000000100007812 */ /* 0x000fc800078ec0ff */
[----:B------:R-:W-:-:S04]  /*5ce0*/  IADD3 R0, PT, PT, R7, 0x487ffff, R0 ;  /* 0x0487ffff07007810 */ /* 0x000fc80007ffe000 */
[----:B------:R-:W-:-:S04]  /*5cf0*/  SHF.R.U32.HI R0, RZ, 0x14, R0 ;  /* 0x00000014ff007819 */ /* 0x000fc80000011600 */
[----:B------:R-:W-:-:S07]  /*5d00*/  LOP3.LUT R4, R0, 0xff, RZ, 0xc0, !PT ;  /* 0x000000ff00047812 */ /* 0x000fce00078ec0ff */
.L_x_27216:
[----:B------:R-:W-:-:S04]  /*5d10*/  SHF.R.U32.HI R5, RZ, 0x18, R7 ;  /* 0x00000018ff057819 */ /* 0x000fc80000011607 */
[----:B------:R-:W-:-:S04]  /*5d20*/  LOP3.LUT R4, R4, 0x80, R5, 0xf8, !PT ;  /* 0x0000008004047812 */ /* 0x000fc800078ef805 */
[----:B------:R-:W-:-:S07]  /*5d30*/  PRMT R0, R4, 0x7610, R0 ;  /* 0x0000761004007816 */ /* 0x000fce0000000000 */
.L_x_27214:
[----:B------:R-:W-:Y:S05]  /*5d40*/  BSYNC.RECONVERGENT B0 ;  /* 0x0000000000007941 */ /* 0x000fea0003800200 */
.L_x_27213:
[----:B------:R0:W-:Y:S01]  /*5d50*/  STG.E.U8 desc[UR36][R2.64], R0 ;  /* 0x0000000002007986 */ /* 0x0001e2000c101124 */
[----:B------:R-:W-:Y:S05]  /*5d60*/  BRA `(.L_x_27194) ;  /* 0x0000000400507947 */ /* 0x000fea0003800000 */
.L_x_27211:
        /* <DEDUP_REMOVED lines=21> */
.L_x_27219:
[----:B------:R-:W-:-:S04]  /*5ec0*/  SHF.R.U32.HI R0, RZ, 0x15, R7 ;  /* 0x00000015ff007819 */ /* 0x000fc80000011607 */
[----:B------:R-:W-:-:S04]  /*5ed0*/  LOP3.LUT R0, R0, 0x1, RZ, 0xc0, !PT ;  /* 0x0000000100007812 */ /* 0x000fc800078ec0ff */
[----:B------:R-:W-:-:S04]  /*5ee0*/  IADD3 R0, PT, PT, R7, 0x88fffff, R0 ;  /* 0x088fffff07007810 */ /* 0x000fc80007ffe000 */
[----:B------:R-:W-:-:S04]  /*5ef0*/  SHF.R.U32.HI R0, RZ, 0x15, R0 ;  /* 0x00000015ff007819 */ /* 0x000fc80000011600 */
[----:B------:R-:W-:-:S07]  /*5f00*/  LOP3.LUT R4, R0, 0xff, RZ, 0xc0, !PT ;  /* 0x000000ff00047812 */ /* 0x000fce00078ec0ff */
.L_x_27220:
[----:B------:R-:W-:-:S04]  /*5f10*/  SHF.R.U32.HI R5, RZ, 0x18, R7 ;  /* 0x00000018ff057819 */ /* 0x000fc80000011607 */
[----:B------:R-:W-:-:S04]  /*5f20*/  LOP3.LUT R4, R4, 0x80, R5, 0xf8, !PT ;  /* 0x0000008004047812 */ /* 0x000fc800078ef805 */
[----:B------:R-:W-:-:S07]  /*5f30*/  PRMT R0, R4, 0x7610, R0 ;  /* 0x0000761004007816 */ /* 0x000fce0000000000 */
.L_x_27218:
[----:B------:R-:W-:Y:S05]  /*5f40*/  BSYNC.RECONVERGENT B0 ;  /* 0x0000000000007941 */ /* 0x000fea0003800200 */
.L_x_27217:
[----:B------:R0:W-:Y:S01]  /*5f50*/  STG.E.U8 desc[UR36][R2.64], R0 ;  /* 0x0000000002007986 */ /* 0x0001e2000c101124 */
[----:B------:R-:W-:Y:S05]  /*5f60*/  BRA `(.L_x_27194) ;  /* 0x0000000000d07947 */ /* 0x000fea0003800000 */
.L_x_27210:
[----:B------:R-:W-:-:S09]  /*5f70*/  UISETP.NE.AND UP0, UPT, UR4, 0x1c, UPT ;  /* 0x0000001c0400788c */ /* 0x000fd2000bf05270 */
[----:B------:R-:W-:Y:S05]  /*5f80*/  BRA.U !UP0, `(.L_x_27221) ;  /* 0x0000000108c07547 */ /* 0x000fea000b800000 */
[----:B------:R-:W-:-:S09]  /*5f90*/  UISETP.NE.AND UP0, UPT, UR4, 0x1d, UPT ;  /* 0x0000001d0400788c */ /* 0x000fd2000bf05270 */
[----:B------:R-:W-:Y:S05]  /*5fa0*/  BRA.U !UP0, `(.L_x_27222) ;  /* 0x0000000108ac7547 */ /* 0x000fea000b800000 */
[----:B------:R-:W-:-:S09]  /*5fb0*/  UISETP.NE.AND UP0, UPT, UR4, 0x2c, UPT ;  /* 0x0000002c0400788c */ /* 0x000fd2000bf05270 */
[----:B------:R-:W-:Y:S05]  /*5fc0*/  BRA.U !UP0, `(.L_x_27223) ;  /* 0x0000000108447547 */ /* 0x000fea000b800000 */
.L_x_27193:
        /* <DEDUP_REMOVED lines=11> */
[----:B------:R-:W-:Y:S02]  /*6080*/  IMAD.U32 R7, RZ, RZ, UR9 ;  /* 0x00000009ff077e24 */ /* 0x000fe4000f8e00ff */
[----:B----4-:R-:W-:Y:S02]  /*6090*/  IMAD.U32 R10, RZ, RZ, UR4 ;  /* 0x00000004ff0a7e24 */ /* 0x010fe4000f8e00ff */
[----:B-1----:R-:W-:-:S07]  /*60a0*/  IMAD.U32 R11, RZ, RZ, UR5 ;  /* 0x00000005ff0b7e24 */ /* 0x002fce000f8e00ff */
[----:B------:R-:W-:-:S07]  /*60b0*/  LEPC R20, `(.L_x_27224) ;  /* 0x000000001014794e */ /* 0x000fce0000000000 */
[----:B--2---:R-:W-:Y:S05]  /*60c0*/  CALL.ABS.NOINC R2 ;  /* 0x0000000002007343 */ /* 0x004fea0003c00000 */
.L_x_27224:
[----:B------:R-:W-:Y:S05]  /*60d0*/  BRA `(.L_x_27194) ;  /* 0x0000000000747947 */ /* 0x000fea0003800000 */
.L_x_27223:
        /* <DEDUP_REMOVED lines=24> */
.L_x_27222:
[----:B------:R-:W0:Y:S02]  /*6260*/  F2I.U64.F64.TRUNC R4, R4 ;  /* 0x0000000400047311 */ /* 0x000e24000030d800 */
[----:B0-----:R0:W-:Y:S01]  /*6270*/  STG.E.64 desc[UR36][R2.64], R4 ;  /* 0x0000000402007986 */ /* 0x0011e2000c101b24 */
[----:B------:R-:W-:Y:S05]  /*6280*/  BRA `(.L_x_27194) ;  /* 0x0000000000087947 */ /* 0x000fea0003800000 */
.L_x_27221:
[----:B------:R-:W0:Y:S02]  /*6290*/  F2I.U32.F64.TRUNC R5, R4 ;  /* 0x0000000400057311 */ /* 0x000e24000030d000 */
[----:B0-----:R0:W-:Y:S02]  /*62a0*/  STG.E desc[UR36][R2.64], R5 ;  /* 0x0000000502007986 */ /* 0x0011e4000c101924 */
.L_x_27194:
[----:B------:R-:W-:-:S07]  /*62b0*/  IADD3 R17, PT, PT, R17, 0x80, RZ ;  /* 0x0000008011117810 */ /* 0x000fce0007ffe0ff */
.L_x_27145:
[----:B------:R-:W-:Y:S05]  /*62c0*/  BSYNC.RECONVERGENT B6 ;  /* 0x0000000000067941 */ /* 0x000fea0003800200 */
.L_x_27144:
        /* <DEDUP_REMOVED lines=307> */
.L_x_27227:
[----:B------:R-:W1:Y:S01]  /*7600*/  LDCU.64 UR6, c[0x0][0x588] ;  /* 0x0000b100ff0677ac */ /* 0x000e620008000a00 */
[----:B------:R-:W-:Y:S01]  /*7610*/  BSSY.RECONVERGENT B7, `(.L_x_27228) ;  /* 0x000010c000077945 */ /* 0x000fe20003800200 */
        /* <DEDUP_REMOVED lines=17> */
.L_x_27232:
[----:B------:R-:W2:Y:S01]  /*7730*/  LDG.E.U8 R2, desc[UR36][R2.64] ;  /* 0x0000002402027981 */ /* 0x000ea2000c1e1100 */
[----:B------:R-:W-:Y:S01]  /*7740*/  CS2R R6, SRZ ;  /* 0x0000000000067805 */ /* 0x000fe2000001ff00 */
[----:B--2---:R1:W2:Y:S02]  /*7750*/  I2F.F64.U16 R4, R2 ;  /* 0x0000000200047312 */ /* 0x0042a40000101800 */
[----:B-12---:R-:W-:Y:S05]  /*7760*/  BRA `(.L_x_27234) ;  /* 0x0000000c00d87947 */ /* 0x006fea0003800000 */
.L_x_27231:
        /* <DEDUP_REMOVED lines=10> */
.L_x_27236:
[----:B------:R-:W2:Y:S01]  /*7810*/  LDG.E R2, desc[UR36][R2.64] ;  /* 0x0000002402027981 */ /* 0x000ea2000c1e1900 */
[----:B------:R-:W-:Y:S01]  /*7820*/  CS2R R6, SRZ ;  /* 0x0000000000067805 */ /* 0x000fe2000001ff00 */
[----:B--2---:R1:W2:Y:S02]  /*7830*/  I2F.F64 R4, R2 ;  /* 0x0000000200047312 */ /* 0x0042a40000201c00 */
[----:B-12---:R-:W-:Y:S05]  /*7840*/  BRA `(.L_x_27234) ;  /* 0x0000000c00a07947 */ /* 0x006fea0003800000 */
.L_x_27235:
[----:B------:R-:W2:Y:S01]  /*7850*/  LDG.E.U16 R2, desc[UR36][R2.64] ;  /* 0x0000002402027981 */ /* 0x000ea2000c1e1500 */
[----:B------:R-:W-:Y:S01]  /*7860*/  CS2R R6, SRZ ;  /* 0x0000000000067805 */ /* 0x000fe2000001ff00 */
[----:B--2---:R1:W2:Y:S02]  /*7870*/  I2F.F64.S16 R4, R2 ;  /* 0x0000000200047312 */ /* 0x0042a40000101c00 */
[----:B-12---:R-:W-:Y:S05]  /*7880*/  BRA `(.L_x_27234) ;  /* 0x0000000c00907947 */ /* 0x006fea0003800000 */
.L_x_27230:
        /* <DEDUP_REMOVED lines=11> */
.L_x_27238:
[----:B------:R-:W2:Y:S01]  /*7940*/  LDG.E.U16 R0, desc[UR36][R2.64] ;  /* 0x0000002402007981 */ /* 0x000ea2000c1e1500 */
[----:B------:R-:W-:Y:S01]  /*7950*/  CS2R R6, SRZ ;  /* 0x0000000000067805 */ /* 0x000fe2000001ff00 */
[----:B--2---:R-:W-:-:S05]  /*7960*/  HADD2.F32 R0, -RZ, R0.H0_H0 ;  /* 0x20000000ff007230 */ /* 0x004fca0000004100 */
[----:B------:R-:W-:-:S04]  /*7970*/  FMUL.FTZ R0, R0, 1 ;  /* 0x3f80000000007820 */ /* 0x000fc80000410000 */
[----:B------:R0:W1:Y:S02]  /*7980*/  F2F.F64.F32 R4, R0 ;  /* 0x0000000000047310 */ /* 0x0000640000201800 */
[----:B01----:R-:W-:Y:S05]  /*7990*/  BRA `(.L_x_27234) ;  /* 0x0000000c004c7947 */ /* 0x003fea0003800000 */
.L_x_27237:
        /* <DEDUP_REMOVED lines=16> */
.L_x_27240:
        /* <DEDUP_REMOVED lines=12> */
.L_x_27239:
[----:B------:R0:W5:Y:S01]  /*7b60*/  LDG.E.64 R4, desc[UR36][R2.64] ;  /* 0x0000002402047981 */ /* 0x000162000c1e1b00 */
[----:B------:R-:W-:Y:S01]  /*7b70*/  CS2R R6, SRZ ;  /* 0x0000000000067805 */ /* 0x000fe2000001ff00 */
[----:B------:R-:W-:Y:S06]  /*7b80*/  BRA `(.L_x_27234) ;  /* 0x0000000800d07947 */ /* 0x000fec0003800000 */
.L_x_27229:
        /* <DEDUP_REMOVED lines=14> */
.L_x_27243:
[----:B------:R3:W5:Y:S01]  /*7c70*/  LDG.E.128 R4, desc[UR36][R2.64] ;  /* 0x0000002402047981 */ /* 0x000762000c1e1d00 */
[----:B------:R-:W-:Y:S05]  /*7c80*/  BRA `(.L_x_27234) ;  /* 0x0000000800907947 */ /* 0x000fea0003800000 */
.L_x_27242:
        /* <DEDUP_REMOVED lines=26> */
[----:B------:R-:W3:Y:S02]  /*7e30*/  F2F.F64.F32 R4, R5 ;  /* 0x0000000500047310 */ /* 0x000ee40000201800 */
[----:B---3--:R-:W-:Y:S05]  /*7e40*/  BRA `(.L_x_27234) ;  /* 0x0000000800207947 */ /* 0x008fea0003800000 */
.L_x_27245:
        /* <DEDUP_REMOVED lines=15> */
.L_x_27244:
[----:B------:R-:W2:Y:S01]  /*7f40*/  LDG.E.U16 R0, desc[UR36][R2.64] ;  /* 0x0000002402007981 */ /* 0x000ea2000c1e1500 */
[----:B------:R-:W-:Y:S01]  /*7f50*/  CS2R R6, SRZ ;  /* 0x0000000000067805 */ /* 0x000fe2000001ff00 */
[----:B--2---:R-:W-:-:S04]  /*7f60*/  IMAD.U32 R0, R0, 0x10000, RZ ;  /* 0x0001000000007824 */ /* 0x004fc800078e00ff */
[----:B------:R-:W-:-:S04]  /*7f70*/  FMUL.FTZ R0, R0, 1 ;  /* 0x3f80000000007820 */ /* 0x000fc80000410000 */
[----:B------:R3:W4:Y:S02]  /*7f80*/  F2F.F64.F32 R4, R0 ;  /* 0x0000000000047310 */ /* 0x0007240000201800 */
[----:B---34-:R-:W-:Y:S05]  /*7f90*/  BRA `(.L_x_27234) ;  /* 0x0000000400cc7947 */ /* 0x018fea0003800000 */
.L_x_27241:
        /* <DEDUP_REMOVED lines=12> */
.L_x_27248:
        /* <DEDUP_REMOVED lines=22> */
.L_x_27250:
[----:B------:R-:W-:Y:S05]  /*81c0*/  BSYNC.RECONVERGENT B0 ;  /* 0x0000000000007941 */ /* 0x000fea0003800200 */
.L_x_27249:
[----:B------:R-:W-:Y:S01]  /*81d0*/  IMAD.SHL.U32 R0, R0, 0x100000, RZ ;  /* 0x0010000000007824 */ /* 0x000fe200078e00ff */
[----:B------:R-:W-:-:S04]  /*81e0*/  LEA R2, R2, 0x3b800000, 0x17 ;  /* 0x3b80000002027811 */ /* 0x000fc800078eb8ff */
[----:B------:R-:W-:-:S05]  /*81f0*/  LOP3.LUT R0, R2, R0, R9, 0xfe, !PT ;  /* 0x0000000002007212 */ /* 0x000fca00078efe09 */
[----:B------:R-:W-:-:S04]  /*8200*/  FMUL.FTZ R0, R0, 1 ;  /* 0x3f80000000007820 */ /* 0x000fc80000410000 */
[----:B------:R3:W4:Y:S02]  /*8210*/  F2F.F64.F32 R4, R0 ;  /* 0x0000000000047310 */ /* 0x0007240000201800 */
[----:B---34-:R-:W-:Y:S05]  /*8220*/  BRA `(.L_x_27234) ;  /* 0x0000000400287947 */ /* 0x018fea0003800000 */
.L_x_27247:
        /* <DEDUP_REMOVED lines=22> */
.L_x_27252:
[----:B------:R-:W-:Y:S05]  /*8390*/  BSYNC.RECONVERGENT B0 ;  /* 0x0000000000007941 */ /* 0x000fea0003800200 */
.L_x_27251:
[----:B------:R-:W-:Y:S01]  /*83a0*/  IMAD.SHL.U32 R0, R0, 0x200000, RZ ;  /* 0x0020000000007824 */ /* 0x000fe200078e00ff */
[----:B------:R-:W-:-:S04]  /*83b0*/  LEA R2, R2, 0x37800000, 0x17 ;  /* 0x3780000002027811 */ /* 0x000fc800078eb8ff */
[----:B------:R-:W-:-:S05]  /*83c0*/  LOP3.LUT R0, R2, R0, R9, 0xfe, !PT ;  /* 0x0000000002007212 */ /* 0x000fca00078efe09 */
[----:B------:R-:W-:-:S04]  /*83d0*/  FMUL.FTZ R0, R0, 1 ;  /* 0x3f80000000007820 */ /* 0x000fc80000410000 */
[----:B------:R3:W4:Y:S02]  /*83e0*/  F2F.F64.F32 R4, R0 ;  /* 0x0000000000047310 */ /* 0x0007240000201800 */
[----:B---34-:R-:W-:Y:S05]  /*83f0*/  BRA `(.L_x_27234) ;  /* 0x0000000000b47947 */ /* 0x018fea0003800000 */
.L_x_27246:
        /* <DEDUP_REMOVED lines=17> */
[----:B------:R3:W4:Y:S02]  /*8510*/  @P0 F2F.F64.F32 R4, R0 ;  /* 0x0000000000040310 */ /* 0x0007240000201800 */
[----:B---34-:R-:W-:Y:S05]  /*8520*/  BRA `(.L_x_27234) ;  /* 0x0000000000687947 */ /* 0x018fea0003800000 */
.L_x_27233:
        /* <DEDUP_REMOVED lines=8> */
[----:B0-----:R-:W-:Y:S01]  /*85b0*/  MOV R4, UR4 ;  /* 0x0000000400047c02 */ /* 0x001fe20008000f00 */
[----:B------:R-:W-:-:S02]  /*85c0*/  IMAD.U32 R5, RZ, RZ, UR5 ;  /* 0x00000005ff057e24 */ /* 0x000fc4000f8e00ff */
[----:B---3--:R-:W-:Y:S02]  /*85d0*/  IMAD.U32 R6, RZ, RZ, UR6 ;  /* 0x00000006ff067e24 */ /* 0x008fe4000f8e00ff */
[----:B------:R-:W-:Y:S02]  /*85e0*/  IMAD.U32 R7, RZ, RZ, UR7 ;  /* 0x00000007ff077e24 */ /* 0x000fe4000f8e00ff */
[----:B----4-:R-:W-:Y:S01]  /*85f0*/  IMAD.U32 R10, RZ, RZ, UR8 ;  /* 0x00000008ff0a7e24 */ /* 0x010fe2000f8e00ff */
[----:B-1----:R-:W-:-:S07]  /*8600*/  MOV R11, UR9 ;  /* 0x00000009000b7c02 */ /* 0x002fce0008000f00 */
[----:B------:R-:W-:-:S07]  /*8610*/  LEPC R20, `(.L_x_27255) ;  /* 0x000000001014794e */ /* 0x000fce0000000000 */
[----:B--2---:R-:W-:Y:S05]  /*8620*/  CALL.ABS.NOINC R2 ;  /* 0x0000000002007343 */ /* 0x004fea0003c00000 */
.L_x_27255:
[----:B------:R-:W-:Y:S02]  /*8630*/  CS2R R4, SRZ ;  /* 0x0000000000047805 */ /* 0x000fe4000001ff00 */
[----:B------:R-:W-:Y:S01]  /*8640*/  CS2R R6, SRZ ;  /* 0x0000000000067805 */ /* 0x000fe2000001ff00 */
[----:B------:R-:W-:Y:S06]  /*8650*/  BRA `(.L_x_27234) ;  /* 0x00000000001c7947 */ /* 0x000fec0003800000 */
.L_x_27254:
[----:B------:R-:W2:Y:S01]  /*8660*/  LDG.E.64 R4, desc[UR36][R2.64] ;  /* 0x0000002402047981 */ /* 0x000ea2000c1e1b00 */
[----:B------:R-:W-:Y:S01]  /*8670*/  CS2R R6, SRZ ;  /* 0x0000000000067805 */ /* 0x000fe2000001ff00 */
[----:B--2---:R-:W3:Y:S02]  /*8680*/  I2F.F64.U64 R4, R4 ;  /* 0x0000000400047312 */ /* 0x004ee40000301800 */
[----:B---3--:R-:W-:Y:S05]  /*8690*/  BRA `(.L_x_27234) ;  /* 0x00000000000c7947 */ /* 0x008fea0003800000 */
.L_x_27253:
[----:B------:R-:W2:Y:S01]  /*86a0*/  LDG.E R2, desc[UR36][R2.64] ;  /* 0x0000002402027981 */ /* 0x000ea2000c1e1900 */
[----:B------:R-:W-:Y:S01]  /*86b0*/  CS2R R6, SRZ ;  /* 0x0000000000067805 */ /* 0x000fe2000001ff00 */
[----:B--2---:R1:W2:Y:S06]  /*86c0*/  I2F.F64.U32 R4, R2 ;  /* 0x0000000200047312 */ /* 0x0042ac0000201800 */
.L_x_27234:
[----:B------:R-:W-:Y:S05]  /*86d0*/  BSYNC.RECONVERGENT B7 ;  /* 0x0000000000077941 */ /* 0x000fea0003800200 */
.L_x_27228:
[----:B-----5:R-:W4:Y:S01]  /*86e0*/  DMUL R20, R6, 0.5 ;  /* 0x3fe0000006147828 */ /* 0x020f220000000000 */
[----:B------:R-:W-:-:S15]  /*86f0*/  BSSY.RECONVERGENT B2, `(.L_x_27256) ;  /* 0x0000038000027945 */ /* 0x000fde0003800200 */
[----:B------:R-:W-:-:S15]  /*8700*/  NOP ;  /* 0x0000000000007918 */ /* 0x000fde0000000000 */
[----:B------:R-:W-:-:S15]  /*8710*/  NOP ;  /* 0x0000000000007918 */ /* 0x000fde0000000000 */
[----:B------:R-:W-:-:S15]  /*8720*/  NOP ;  /* 0x0000000000007918 */ /* 0x000fde0000000000 */
[----:B------:R-:W-:-:S03]  /*8730*/  NOP ;  /* 0x0000000000007918 */ /* 0x000fc60000000000 */
[----:B----4-:R-:W4:Y:S02]  /*8740*/  DSETP.NEU.AND P0, PT, |R20|, +INF , PT ;  /* 0x7ff000001400742a */ /* 0x010f240003f0d200 */
[----:B----4-:R-:W-:Y:S05]  /*8750*/  @!P0 BRA `(.L_x_27257) ;  /* 0x0000000000bc8947 */ /* 0x010fea0003800000 */
[----:B------:R-:W-:Y:S01]  /*8760*/  UMOV UR4, 0x6dc9c883 ;  /* 0x6dc9c88300047882 */ /* 0x000fe20000000000 */
[----:B------:R-:W-:Y:S01]  /*8770*/  UMOV UR5, 0x3fe45f30 ;  /* 0x3fe45f3000057882 */ /* 0x000fe20000000000 */
[----:B------:R-:W-:-:S15]  /*8780*/  DSETP.GE.AND P0, PT, |R20|, 2.14748364800000000000e+09, PT ;  /* 0x41e000001400742a */ /* 0x000fde0003f06200 */
[----:B------:R-:W-:-:S15]  /*8790*/  NOP ;  /* 0x0000000000007918 */ /* 0x000fde0000000000 */
[----:B------:R-:W-:-:S15]  /*87a0*/  NOP ;  /* 0x0000000000007918 */ /* 0x000fde0000000000 */
[----:B------:R-:W-:-:S15]  /*87b0*/  NOP ;  /* 0x0000000000007918 */ /* 0x000fde0000000000 */
[----:B------:R-:W-:-:S04]  /*87c0*/  NOP ;  /* 0x0000000000007918 */ /* 0x000fc80000000000 */
[----:B01-3--:R-:W0:Y:S01]  /*87d0*/  DMUL R2, R20, UR4 ;  /* 0x0000000414027c28 */ /* 0x00be220008000000 */
        /* <DEDUP_REMOVED lines=33> */
[----:B------:R-:W-:-:S07]  /*89f0*/  MOV R0, 0x8a10 ;  /* 0x00008a1000007802 */ /* 0x000fce0000000f00 */
[----:B--2---:R-:W-:Y:S05]  /*8a00*/  CALL.REL.NOINC `($_ZN2at6native18elementwise_kernelILi128ELi4EZNS0_15gpu_kernel_implIZZZNS0_17expm1_kernel_cudaERNS_18TensorIteratorBaseEENKUlvE_clEvENKUlvE1_clEvEUlN3c107complexIdEEE_EEvS4_RKT_EUliE_EEviT1_$__internal_trig_reduction_slowpathd) ;  /* 0x000000fc00347944 */ /* 0x004fea0003c00000 */
[----:B------:R-:W-:Y:S01]  /*8a10*/  MOV R0, R12 ;  /* 0x0000000c00007202 */ /* 0x000fe20000000f00 */
[----:B------:R-:W-:Y:S02]  /*8a20*/  IMAD.MOV.U32 R18, RZ, RZ, R14 ;  /* 0x000000ffff127224 */ /* 0x000fe400078e000e */
[----:B------:R-:W-:Y:S01]  /*8a30*/  IMAD.MOV.U32 R19, RZ, RZ, R15 ;  /* 0x000000ffff137224 */ /* 0x000fe200078e000f */
[----:B------:R-:W-:Y:S06]  /*8a40*/  BRA `(.L_x_27258) ;  /* 0x0000000000087947 */ /* 0x000fec0003800000 */
.L_x_27257:
[----:B------:R4:W0:Y:S02]  /*8a50*/  DMUL R18, RZ, R20 ;  /* 0x00000014ff127228 */ /* 0x0008240000000000 */
[----:B0---4-:R-:W-:-:S07]  /*8a60*/  IMAD.MOV.U32 R0, RZ, RZ, RZ ;  /* 0x000000ffff007224 */ /* 0x011fce00078e00ff */
.L_x_27258:
[----:B------:R-:W-:Y:S05]  /*8a70*/  BSYNC.RECONVERGENT B2 ;  /* 0x0000000000027941 */ /* 0x000fea0003800200 */
.L_x_27256:
[----:B------:R-:W0:Y:S01]  /*8a80*/  LDCU.64 UR4, c[0x4][0x1b8] ;  /* 0x01003700ff0477ac */ /* 0x000e220008000a00 */
[----:B-1-3--:R-:W-:-:S05]  /*8a90*/  IMAD.SHL.U32 R2, R0, 0x40, RZ ;  /* 0x0000004000027824 */ /* 0x00afca00078e00ff */
[----:B------:R-:W-:-:S04]  /*8aa0*/  LOP3.LUT R2, R2, 0x40, RZ, 0xc0, !PT ;  /* 0x0000004002027812 */ /* 0x000fc800078ec0ff */
[----:B0-----:R-:W-:-:S04]  /*8ab0*/  IADD3 R2, P0, PT, R2, UR4, RZ ;  /* 0x0000000402027c10 */ /* 0x001fc8000ff1e0ff */
[----:B------:R-:W-:-:S05]  /*8ac0*/  IADD3.X R3, PT, PT, RZ, UR5, RZ, P0, !PT ;  /* 0x00000005ff037c10 */ /* 0x000fca00087fe4ff */
[----:B------:R-:W3:Y:S04]  /*8ad0*/  LDG.E.128.CONSTANT R24, desc[UR36][R2.64] ;  /* 0x0000002402187981 */ /* 0x000ee8000c1e9d00 */
[----:B------:R-:W4:Y:S04]  /*8ae0*/  LDG.E.128.CONSTANT R12, desc[UR36][R2.64+0x10] ;  /* 0x00001024020c7981 */ /* 0x000f28000c1e9d00 */
[----:B------:R-:W5:Y:S01]  /*8af0*/  LDG.E.128.CONSTANT R8, desc[UR36][R2.64+0x20] ;  /* 0x0000202402087981 */ /* 0x000f62000c1e9d00 */
[----:B------:R-:W-:Y:S01]  /*8b00*/  LOP3.LUT R22, R0, 0x1, RZ, 0xc0, !PT ;  /* 0x0000000100167812 */ /* 0x000fe200078ec0ff */
[----:B------:R-:W-:Y:S01]  /*8b10*/  IMAD.MOV.U32 R23, RZ, RZ, 0x3da8ff83 ;  /* 0x3da8ff83ff177424 */ /* 0x000fe200078e00ff */
[----:B------:R-:W3:Y:S01]  /*8b20*/  DMUL R20, R18, R18 ;  /* 0x0000001212147228 */ /* 0x000ee20000000000 */
[----:B--2---:R-:W-:Y:S01]  /*8b30*/  FSETP.GEU.FTZ.AND P2, PT, R5, 4.1931471824645996094, PT ;  /* 0x40862e430500780b */ /* 0x004fe20003f5e000 */
        /* <DEDUP_REMOVED lines=47> */
[----:B------:R-:W-:-:S15]  /*8e30*/  FSETP.GT.FTZ.AND P0, PT, R5, -3.1640625, PT ;  /* 0xc04a80000500780b */ /* 0x000fde0003f14000 */
[----:B------:R-:W-:-:S15]  /*8e40*/  NOP ;  /* 0x0000000000007918 */ /* 0x000fde0000000000 */
[----:B------:R-:W-:-:S15]  /*8e50*/  NOP ;  /* 0x0000000000007918 */ /* 0x000fde0000000000 */
[----:B------:R-:W-:-:S13]  /*8e60*/  NOP ;  /* 0x0000000000007918 */ /* 0x000fda0000000000 */
[----:B------:R-:W0:Y:S02]  /*8e70*/  DADD R2, RZ, -R8 ;  /* 0x00000000ff027229 */ /* 0x000e240000000808 */
[----:B0-----:R-:W-:Y:S02]  /*8e80*/  FSEL R10, R8, R2, !P1 ;  /* 0x00000002080a7208 */ /* 0x001fe40004800000 */
[----:B------:R-:W-:Y:S01]  /*8e90*/  FSEL R11, R9, R3, !P1 ;  /* 0x00000003090b7208 */ /* 0x000fe20004800000 */
[----:B------:R-:W-:Y:S06]  /*8ea0*/  @P0 BRA !P2, `(.L_x_27260) ;  /* 0x0000000000300947 */ /* 0x000fec0005000000 */
        /* <DEDUP_REMOVED lines=10> */
[----:B------:R-:W-:Y:S01]  /*8f50*/  FSEL R9, R3, R9, P0 ;  /* 0x0000000903097208 */ /* 0x000fe20000000000 */
[----:B------:R-:W-:Y:S06]  /*8f60*/  BRA `(.L_x_27261) ;  /* 0x0000000800047947 */ /* 0x000fec0003800000 */
.L_x_27260:
[----:B------:R-:W-:Y:S01]  /*8f70*/  IMAD.SHL.U32 R0, R5, 0x2, RZ ;  /* 0x0000000205007824 */ /* 0x000fe200078e00ff */
[----:B------:R-:W-:Y:S01]  /*8f80*/  MOV R3, 0x3ff71547 ;  /* 0x3ff7154700037802 */ /* 0x000fe20000000f00 */
[----:B------:R-:W-:Y:S01]  /*8f90*/  IMAD.MOV.U32 R2, RZ, RZ, 0x652b82fe ;  /* 0x652b82feff027424 */ /* 0x000fe200078e00ff */
[----:B------:R-:W-:Y:S01]  /*8fa0*/  UMOV UR4, 0xfefa39ef ;  /* 0xfefa39ef00047882 */ /* 0x000fe20000000000 */
[----:B------:R-:W-:Y:S01]  /*8fb0*/  UMOV UR5, 0x3fe62e42 ;  /* 0x3fe62e4200057882 */ /* 0x000fe20000000000 */
[----:B------:R-:W-:Y:S01]  /*8fc0*/  ISETP.GE.U32.AND P0, PT, R0, 0x7fb3e647, PT ;  /* 0x7fb3e6470000780c */ /* 0x000fe20003f06070 */
[----:B------:R-:W-:Y:S02]  /*8fd0*/  IMAD.MOV.U32 R14, RZ, RZ, RZ ;  /* 0x000000ffff0e7224 */ /* 0x000fe400078e00ff */
        /* <DEDUP_REMOVED lines=121> */
[----:B------:R-:W-:-:S07]  /*9770*/  FSEL R9, R5, R3, !P0 ;  /* 0x0000000305097208 */ /* 0x000fce0004000000 */
.L_x_27261:
[----:B------:R-:W-:Y:S05]  /*9780*/  BSYNC.RECONVERGENT B0 ;  /* 0x0000000000007941 */ /* 0x000fea0003800200 */
.L_x_27259:
[----:B------:R-:W0:Y:S01]  /*9790*/  DSETP.NEU.AND P0, PT, |R6|, +INF , PT ;  /* 0x7ff000000600742a */ /* 0x000e220003f0d200 */
[----:B------:R-:W-:Y:S04]  /*97a0*/  BSSY.RECONVERGENT B2, `(.L_x_27262) ;  /* 0x0000037000027945 */ /* 0x000fe80003800200 */
[----:B0-----:R-:W-:Y:S05]  /*97b0*/  @!P0 BRA `(.L_x_27263) ;  /* 0x0000000000cc8947 */ /* 0x001fea0003800000 */
        /* <DEDUP_REMOVED lines=41> */
[----:B------:R-:W-:Y:S01]  /*9a50*/  MOV R14, R6 ;  /* 0x00000006000e7202 */ /* 0x000fe20000000f00 */
[----:B------:R-:W-:Y:S01]  /*9a60*/  IMAD.MOV.U32 R21, RZ, RZ, R7 ;  /* 0x000000ffff157224 */ /* 0x000fe200078e0007 */
[----:B------:R-:W-:-:S07]  /*9a70*/  MOV R0, 0x9a90 ;  /* 0x00009a9000007802 */ /* 0x000fce0000000f00 */
[----:B------:R-:W-:Y:S05]  /*9a80*/  CALL.REL.NOINC `($_ZN2at6native18elementwise_kernelILi128ELi4EZNS0_15gpu_kernel_implIZZZNS0_17expm1_kernel_cudaERNS_18TensorIteratorBaseEENKUlvE_clEvENKUlvE1_clEvEUlN3c107complexIdEEE_EEvS4_RKT_EUliE_EEviT1_$__internal_trig_reduction_slowpathd) ;  /* 0x000000ec00147944 */ /* 0x000fea0003c00000 */
[----:B------:R-:W-:Y:S02]  /*9a90*/  IMAD.MOV.U32 R0, RZ, RZ, R12 ;  /* 0x000000ffff007224 */ /* 0x000fe400078e000c */
[----:B------:R-:W-:Y:S02]  /*9aa0*/  IMAD.MOV.U32 R28, RZ, RZ, R14 ;  /* 0x000000ffff1c7224 */ /* 0x000fe400078e000e */
[----:B------:R-:W-:-:S07]  /*9ab0*/  IMAD.MOV.U32 R29, RZ, RZ, R15 ;  /* 0x000000ffff1d7224 */ /* 0x000fce00078e000f */
.L_x_27265:
[----:B------:R-:W-:Y:S05]  /*9ac0*/  BSYNC.RECONVERGENT B3 ;  /* 0x0000000000037941 */ /* 0x000fea0003800200 */
.L_x_27264:
[----:B------:R-:W-:Y:S01]  /*9ad0*/  IADD3 R0, PT, PT, R0, 0x1, RZ ;  /* 0x0000000100007810 */ /* 0x000fe20007ffe0ff */
[----:B------:R-:W-:Y:S06]  /*9ae0*/  BRA `(.L_x_27266) ;  /* 0x0000000000087947 */ /* 0x000fec0003800000 */
.L_x_27263:
[----:B------:R0:W1:Y:S02]  /*9af0*/  DMUL R28, RZ, R6 ;  /* 0x00000006ff1c7228 */ /* 0x0000640000000000 */
[----:B01----:R-:W-:-:S07]  /*9b00*/  IMAD.MOV.U32 R0, RZ, RZ, 0x1 ;  /* 0x00000001ff007424 */ /* 0x003fce00078e00ff */
.L_x_27266:
[----:B------:R-:W-:Y:S05]  /*9b10*/  BSYNC.RECONVERGENT B2 ;  /* 0x0000000000027941 */ /* 0x000fea0003800200 */
.L_x_27262:
[----:B------:R-:W0:Y:S01]  /*9b20*/  LDCU.64 UR4, c[0x4][0x1b8] ;  /* 0x01003700ff0477ac */ /* 0x000e220008000a00 */
[----:B------:R-:W-:-:S05]  /*9b30*/  IMAD.SHL.U32 R2, R0, 0x40, RZ ;  /* 0x0000004000027824 */ /* 0x000fca00078e00ff */
[----:B------:R-:W-:-:S04]  /*9b40*/  LOP3.LUT R2, R2, 0x40, RZ, 0xc0, !PT ;  /* 0x0000004002027812 */ /* 0x000fc800078ec0ff */
[----:B0-----:R-:W-:-:S05]  /*9b50*/  IADD3 R32, P0, PT, R2, UR4, RZ ;  /* 0x0000000402207c10 */ /* 0x001fca000ff1e0ff */
[----:B------:R-:W-:-:S05]  /*9b60*/  IMAD.X R33, RZ, RZ, UR5, P0 ;  /* 0x00000005ff217e24 */ /* 0x000fca00080e06ff */
[----:B------:R-:W2:Y:S04]  /*9b70*/  LDG.E.128.CONSTANT R24, desc[UR36][R32.64] ;  /* 0x0000002420187981 */ /* 0x000ea8000c1e9d00 */
[----:B------:R-:W3:Y:S04]  /*9b80*/  LDG.E.128.CONSTANT R12, desc[UR36][R32.64+0x10] ;  /* 0x00001024200c7981 */ /* 0x000ee8000c1e9d00 */
[----:B------:R0:W4:Y:S01]  /*9b90*/  LDG.E.128.CONSTANT R20, desc[UR36][R32.64+0x20] ;  /* 0x0000202420147981 */ /* 0x000122000c1e9d00 */
[----:B------:R-:W-:Y:S01]  /*9ba0*/  IMAD.MOV.U32 R18, RZ, RZ, 0x652b82fe ;  /* 0x652b82feff127424 */ /* 0x000fe200078e00ff */
[----:B------:R-:W-:Y:S01]  /*9bb0*/  MOV R19, 0x3ff71547 ;  /* 0x3ff7154700137802 */ /* 0x000fe20000000f00 */
[----:B------:R-:W1:Y:S01]  /*9bc0*/  DADD R2, R10, R10 ;  /* 0x000000000a027229 */ /* 0x000e62000000000a */
[----:B------:R-:W-:Y:S01]  /*9bd0*/  UMOV UR4, 0xfefa39ef ;  /* 0xfefa39ef00047882 */ /* 0x000fe20000000000 */
[----:B------:R-:W-:Y:S01]  /*9be0*/  UMOV UR5, 0x3fe62e42 ;  /* 0x3fe62e4200057882 */ /* 0x000fe20000000000 */
[----:B------:R-:W-:Y:S01]  /*9bf0*/  FSETP.GEU.FTZ.AND P2, PT, |R5|, 4.1917929649353027344, PT ;  /* 0x4086232b0500780b */ /* 0x000fe20003f5e200 */
        /* <DEDUP_REMOVED lines=9> */
[----:B------:R-:W-:-:S04]  /*9c90*/  NOP ;  /* 0x0000000000007918 */ /* 0x000fc80000000000 */
[----:B------:R-:W0:-:S15]  /*9ca0*/  DFMA R18, R4, R18, 6.75539944105574400000e+15 ;  /* 0x433800000412742b */ /* 0x000e1e0000000012 */
[----:B------:R-:W-:-:S15]  /*9cb0*/  NOP ;  /* 0x0000000000007918 */ /* 0x000fde0000000000 */
[----:B------:R-:W-:-:S15]  /*9cc0*/  NOP ;  /* 0x0000000000007918 */ /* 0x000fde0000000000 */
[----:B------:R-:W-:-:S15]  /*9cd0*/  NOP ;  /* 0x0000000000007918 */ /* 0x000fde0000000000 */
[----:B------:R-:W-:-:S04]  /*9ce0*/  NOP ;  /* 0x0000000000007918 */ /* 0x000fc80000000000 */
[----:B-1----:R-:W-:-:S15]  /*9cf0*/  DMUL R2, R10, R2 ;  /* 0x000000020a027228 */ /* 0x002fde0000000000 */
        /* <DEDUP_REMOVED lines=44> */
[----:B0-----:R-:W-:Y:S02]  /*9fc0*/  IMAD.MOV.U32 R14, RZ, RZ, -0x35dec16 ;  /* 0xfca213eaff0e7424 */ /* 0x001fe400078e00ff */
[----:B------:R-:W-:-:S15]  /*9fd0*/  IMAD.MOV.U32 R15, RZ, RZ, 0x3e928af3 ;  /* 0x3e928af3ff0f7424 */ /* 0x000fde00078e00ff */
[----:B------:R-:W-:-:S15]  /*9fe0*/  NOP ;  /* 0x0000000000007918 */ /* 0x000fde0000000000 */
[----:B------:R-:W-:-:S15]  /*9ff0*/  NOP ;  /* 0x0000000000007918 */ /* 0x000fde0000000000 */
[----:B------:R-:W-:-:S15]  /*a000*/  NOP ;  /* 0x0000000000007918 */ /* 0x000fde0000000000 */
        /* <DEDUP_REMOVED lines=66> */
[----:B------:R-:W1:-:S15]  /*a430*/  DFMA R14, R30, R14, UR4 ;  /* 0x000000041e0e7e2b */ /* 0x000e5e000800000e */
        /* <DEDUP_REMOVED lines=9> */
[----:B-1----:R-:W0:-:S15]  /*a4d0*/  DFMA R14, R30, R14, 1 ;  /* 0x3ff000001e0e742b */ /* 0x002e1e000000000e */
        /* <DEDUP_REMOVED lines=9> */
[----:B0-----:R1:W0:Y:S02]  /*a570*/  DFMA R30, R30, R14, 1 ;  /* 0x3ff000001e1e742b */ /* 0x001224000000000e */
[----:B-1----:R-:W-:Y:S01]  /*a580*/  FSEL R14, R10, R28, !P1 ;  /* 0x0000001c0a0e7208 */ /* 0x002fe20004800000 */
[----:B0-----:R-:W-:Y:S01]  /*a590*/  IMAD.MOV.U32 R10, RZ, RZ, R30 ;  /* 0x000000ffff0a7224 */ /* 0x001fe200078e001e */
[----:B------:R-:W-:Y:S02]  /*a5a0*/  FSEL R15, R11, R29, !P1 ;  /* 0x0000001d0b0f7208 */ /* 0x000fe40004800000 */
[----:B------:R-:W-:Y:S02]  /*a5b0*/  LOP3.LUT P1, RZ, R0, 0x2, RZ, 0xc0, !PT ;  /* 0x0000000200ff7812 */ /* 0x000fe4000782c0ff */
[----:B------:R-:W-:-:S15]  /*a5c0*/  LEA R11, R18, R31, 0x14 ;  /* 0x0000001f120b7211 */ /* 0x000fde00078ea0ff */
[----:B------:R-:W-:-:S15]  /*a5d0*/  NOP ;  /* 0x0000000000007918 */ /* 0x000fde0000000000 */
[----:B------:R-:W-:-:S15]  /*a5e0*/  NOP ;  /* 0x0000000000007918 */ /* 0x000fde0000000000 */
[----:B------:R-:W-:-:S11]  /*a5f0*/  NOP ;  /* 0x0000000000007918 */ /* 0x000fd60000000000 */
[----:B------:R-:W-:-:S15]  /*a600*/  DSETP.NEU.AND P0, PT, |R6|, +INF , PT ;  /* 0x7ff000000600742a */ /* 0x000fde0003f0d200 */
[----:B------:R-:W-:-:S15]  /*a610*/  NOP ;  /* 0x0000000000007918 */ /* 0x000fde0000000000 */
[----:B------:R-:W-:-:S15]  /*a620*/  NOP ;  /* 0x0000000000007918 */ /* 0x000fde0000000000 */
[----:B------:R-:W-:-:S15]  /*a630*/  NOP ;  /* 0x0000000000007918 */ /* 0x000fde0000000000 */
[----:B------:R-:W-:-:S04]  /*a640*/  NOP ;  /* 0x0000000000007918 */ /* 0x000fc80000000000 */
[----:B------:R-:W0:Y:S02]  /*a650*/  DADD R12, RZ, -R14 ;  /* 0x00000000ff0c7229 */ /* 0x000e24000000080e */
[----:B0-----:R-:W-:Y:S02]  /*a660*/  FSEL R14, R14, R12, !P1 ;  /* 0x0000000c0e0e7208 */ /* 0x001fe40004800000 */
[----:B------:R-:W-:Y:S01]  /*a670*/  FSEL R15, R15, R13, !P1 ;  /* 0x0000000d0f0f7208 */ /* 0x000fe20004800000 */
[----:B------:R-:W-:Y:S06]  /*a680*/  @!P2 BRA `(.L_x_27268) ;  /* 0x00000000004ca947 */ /* 0x000fec0003800000 */
[----:B------:R-:W-:Y:S01]  /*a690*/  FSETP.GEU.FTZ.AND P1, PT, |R5|, 4.2275390625, PT ;  /* 0x408748000500780b */ /* 0x000fe20003f3e200 */
[----:B------:R-:W-:-:S12]  /*a6a0*/  DSETP.GEU.AND P2, PT, R4, RZ, PT ;  /* 0x000000ff0400722a */ /* 0x000fd80003f4e000 */
[----:B------:R-:W-:-:S15]  /*a6b0*/  @!P1 LEA.HI R0, R18, R18, RZ, 0x1 ;  /* 0x0000001212009211 */ /* 0x000fde00078f08ff */
[----:B------:R-:W-:-:S15]  /*a6c0*/  NOP ;  /* 0x0000000000007918 */ /* 0x000fde0000000000 */
[----:B------:R-:W-:-:S15]  /*a6d0*/  NOP ;  /* 0x0000000000007918 */ /* 0x000fde0000000000 */
[----:B------:R-:W-:-:S07]  /*a6e0*/  NOP ;  /* 0x0000000000007918 */ /* 0x000fce0000000000 */
[----:B------:R0:W1:Y:S02]  /*a6f0*/  DADD R10, R4, +INF ;  /* 0x7ff00000040a7429 */ /* 0x0000640000000000 */
[----:B0-----:R-:W-:Y:S01]  /*a700*/  @!P1 SHF.R.S32.HI R5, RZ, 0x1, R0 ;  /* 0x00000001ff059819 */ /* 0x001fe20000011400 */
[----:B------:R-:W-:Y:S01]  /*a710*/  @!P1 IMAD.MOV.U32 R4, RZ, RZ, R30 ;  /* 0x000000ffff049224 */ /* 0x000fe200078e001e */
[----:B-1----:R-:W-:Y:S02]  /*a720*/  FSEL R10, R10, RZ, P2 ;  /* 0x000000ff0a0a7208 */ /* 0x002fe40001000000 */
[----:B------:R-:W-:Y:S01]  /*a730*/  FSEL R11, R11, RZ, P2 ;  /* 0x000000ff0b0b7208 */ /* 0x000fe20001000000 */
[----:B------:R-:W-:Y:S02]  /*a740*/  @!P1 IMAD.IADD R12, R18, 0x1, -R5 ;  /* 0x00000001120c9824 */ /* 0x000fe400078e0a05 */
[----:B------:R-:W-:-:S03]  /*a750*/  @!P1 IMAD R5, R5, 0x100000, R31 ;  /* 0x0010000005059824 */ /* 0x000fc600078e021f */
[----:B------:R-:W-:Y:S02]  /*a760*/  @!P1 LEA R13, R12, 0x3ff00000, 0x14 ;  /* 0x3ff000000c0d9811 */ /* 0x000fe400078ea0ff */
[----:B------:R-:W-:-:S15]  /*a770*/  @!P1 MOV R12, RZ ;  /* 0x000000ff000c9202 */ /* 0x000fde0000000f00 */
[----:B------:R-:W-:-:S15]  /*a780*/  NOP ;  /* 0x0000000000007918 */ /* 0x000fde0000000000 */
[----:B------:R-:W-:-:S15]  /*a790*/  NOP ;  /* 0x0000000000007918 */ /* 0x000fde0000000000 */
[----:B------:R-:W-:-:S05]  /*a7a0*/  NOP ;  /* 0x0000000000007918 */ /* 0x000fca0000000000 */
[----:B------:R0:W1:Y:S02]  /*a7b0*/  @!P1 DMUL R10, R4, R12 ;  /* 0x0000000c040a9228 */ /* 0x0000640000000000 */
.L_x_27268:
[----:B------:R-:W-:Y:S05]  /*a7c0*/  BSYNC.RECONVERGENT B0 ;  /* 0x0000000000007941 */ /* 0x000fea0003800200 */
.L_x_27267:
[----:B------:R-:W-:Y:S01]  /*a7d0*/  BSSY.RECONVERGENT B2, `(.L_x_27269) ;  /* 0x0000035000027945 */ /* 0x000fe20003800200 */
[----:B0-----:R0:W2:Y:S03]  /*a7e0*/  DFMA R4, R8, R14, -R2 ;  /* 0x0000000e0804722b */ /* 0x0010a60000000802 */
        /* <DEDUP_REMOVED lines=47> */
[----:B------:R-:W-:Y:S01]  /*aae0*/  IMAD.MOV.U32 R2, RZ, RZ, R14 ;  /* 0x000000ffff027224 */ /* 0x000fe200078e000e */
[----:B------:R-:W-:Y:S06]  /*aaf0*/  BRA `(.L_x_27271) ;  /* 0x0000000000087947 */ /* 0x000fec0003800000 */
.L_x_27270:
[----:B------:R0:W2:Y:S02]  /*ab00*/  DMUL R2, RZ, R6 ;  /* 0x00000006ff027228 */ /* 0x0000a40000000000 */
[----:B0-2---:R-:W-:-:S07]  /*ab10*/  IMAD.MOV.U32 R0, RZ, RZ, RZ ;  /* 0x000000ffff007224 */ /* 0x005fce00078e00ff */
.L_x_27271:
[----:B------:R-:W-:Y:S05]  /*ab20*/  BSYNC.RECONVERGENT B2 ;  /* 0x0000000000027941 */ /* 0x000fea0003800200 */
.L_x_27269:
[----:B------:R-:W0:Y:S01]  /*ab30*/  LDCU.64 UR4, c[0x4][0x1b8] ;  /* 0x01003700ff0477ac */ /* 0x000e220008000a00 */
[C---:B------:R-:W-:Y:S01]  /*ab40*/  IMAD.SHL.U32 R6, R0.reuse, 0x40, RZ ;  /* 0x0000004000067824 */ /* 0x040fe200078e00ff */
[----:B------:R-:W-:Y:S02]  /*ab50*/  LOP3.LUT R18, R0, 0x1, RZ, 0xc0, !PT ;  /* 0x0000000100127812 */ /* 0x000fe400078ec0ff */
[----:B------:R-:W-:Y:S01]  /*ab60*/  MOV R19, 0x3da8ff83 ;  /* 0x3da8ff8300137802 */ /* 0x000fe20000000f00 */
[----:B------:R-:W2:Y:S01]  /*ab70*/  DMUL R8, R2, R2 ;  /* 0x0000000202087228 */ /* 0x000ea20000000000 */
[----:B------:R-:W-:Y:S01]  /*ab80*/  LOP3.LUT R6, R6, 0x40, RZ, 0xc0, !PT ;  /* 0x0000004006067812 */ /* 0x000fe200078ec0ff */
[----:B------:R-:W3:Y:S03]  /*ab90*/  LDCU.64 UR6, c[0x0][0x580] ;  /* 0x0000b000ff0677ac */ /* 0x000ee60008000a00 */
        /* <DEDUP_REMOVED lines=12> */
[----:B------:R-:W-:-:S03]  /*ac60*/  NOP ;  /* 0x0000000000007918 */ /* 0x000fc60000000000 */
        /* <DEDUP_REMOVED lines=63> */
.L_x_27275:
[----:B------:R-:W0:Y:S02]  /*b060*/  F2I.S64.F64.TRUNC R4, R4 ;  /* 0x0000000400047311 */ /* 0x000e24000030d900 */
[----:B0-----:R-:W-:-:S05]  /*b070*/  IMAD.MOV.U32 R7, RZ, RZ, R4 ;  /* 0x000000ffff077224 */ /* 0x001fca00078e0004 */
[----:B------:R0:W-:Y:S01]  /*b080*/  STG.E.U8 desc[UR36][R2.64], R7 ;  /* 0x0000000702007986 */ /* 0x0001e2000c101124 */
[----:B------:R-:W-:Y:S05]  /*b090*/  BRA `(.L_x_27277) ;  /* 0x0000001000e07947 */ /* 0x000fea0003800000 */
.L_x_27274:
        /* <DEDUP_REMOVED lines=9> */
.L_x_27279:
[----:B------:R-:W0:Y:S02]  /*b130*/  F2I.F64.TRUNC R5, R4 ;  /* 0x0000000400057311 */ /* 0x000e24000030d100 */
[----:B0-----:R0:W-:Y:S01]  /*b140*/  STG.E desc[UR36][R2.64], R5 ;  /* 0x0000000502007986 */ /* 0x0011e2000c101924 */
[----:B------:R-:W-:Y:S05]  /*b150*/  BRA `(.L_x_27277) ;  /* 0x0000001000b07947 */ /* 0x000fea0003800000 */
.L_x_27278:
[----:B------:R-:W0:Y:S02]  /*b160*/  F2I.F64.TRUNC R5, R4 ;  /* 0x0000000400057311 */ /* 0x000e24000030d100 */
[----:B0-----:R0:W-:Y:S01]  /*b170*/  STG.E.U16 desc[UR36][R2.64], R5 ;  /* 0x0000000502007986 */ /* 0x0011e2000c101524 */
[----:B------:R-:W-:Y:S05]  /*b180*/  BRA `(.L_x_27277) ;  /* 0x0000001000a47947 */ /* 0x000fea0003800000 */
.L_x_27273:
        /* <DEDUP_REMOVED lines=17> */
.L_x_27281:
        /* <DEDUP_REMOVED lines=12> */
.L_x_27280:
        /* <DEDUP_REMOVED lines=28> */
.L_x_27283:
        /* <DEDUP_REMOVED lines=23> */
.L_x_27282:
[----:B------:R0:W-:Y:S01]  /*b690*/  STG.E.64 desc[UR36][R2.64], R4 ;  /* 0x0000000402007986 */ /* 0x0001e2000c101b24 */
[----:B------:R-:W-:Y:S05]  /*b6a0*/  BRA `(.L_x_27277) ;  /* 0x0000000c005c7947 */ /* 0x000fea0003800000 */
.L_x_27272:
        /* <DEDUP_REMOVED lines=13> */
.L_x_27287:
        /* <DEDUP_REMOVED lines=26> */
.L_x_27290:
[----:B------:R-:W-:-:S04]  /*b920*/  SHF.R.U32.HI R5, RZ, 0x18, R7 ;  /* 0x00000018ff057819 */ /* 0x000fc80000011607 */
[----:B------:R-:W-:-:S07]  /*b930*/  LOP3.LUT R0, R0, 0x80, R5, 0xf8, !PT ;  /* 0x0000008000007812 */ /* 0x000fce00078ef805 */
.L_x_27289:
[----:B------:R-:W-:Y:S05]  /*b940*/  BSYNC.RECONVERGENT B0 ;  /* 0x0000000000007941 */ /* 0x000fea0003800200 */
.L_x_27288:
[----:B------:R4:W-:Y:S01]  /*b950*/  STG.E.U8 desc[UR36][R2.64], R0 ;  /* 0x0000000002007986 */ /* 0x0009e2000c101124 */
[----:B------:R-:W-:Y:S05]  /*b960*/  BRA `(.L_x_27277) ;  /* 0x0000000800ac7947 */ /* 0x000fea0003800000 */
.L_x_27286:
        /* <DEDUP_REMOVED lines=26> */
.L_x_27293:
[----:B------:R-:W-:-:S04]  /*bb10*/  SHF.R.U32.HI R5, RZ, 0x18, R7 ;  /* 0x00000018ff057819 */ /* 0x000fc80000011607 */
[----:B------:R-:W-:-:S07]  /*bb20*/  LOP3.LUT R0, R0, 0x80, R5, 0xf8, !PT ;  /* 0x0000008000007812 */ /* 0x000fce00078ef805 */
.L_x_27292:
[----:B------:R-:W-:Y:S05]  /*bb30*/  BSYNC.RECONVERGENT B0 ;  /* 0x0000000000007941 */ /* 0x000fea0003800200 */
.L_x_27291:
[----:B------:R3:W-:Y:S01]  /*bb40*/  STG.E.U8 desc[UR36][R2.64], R0 ;  /* 0x0000000002007986 */ /* 0x0007e2000c101124 */
[----:B------:R-:W-:Y:S05]  /*bb50*/  BRA `(.L_x_27277) ;  /* 0x0000000800307947 */ /* 0x000fea0003800000 */
.L_x_27285:
        /* <DEDUP_REMOVED lines=30> */
.L_x_27295:
[----:B------:R-:W0:Y:S02]  /*bd40*/  F2I.U64.F64.TRUNC R4, R4 ;  /* 0x0000000400047311 */ /* 0x000e24000030d800 */
[----:B0-----:R0:W-:Y:S01]  /*bd50*/  STG.E.64 desc[UR36][R2.64], R4 ;  /* 0x0000000402007986 */ /* 0x0011e2000c101b24 */
[----:B------:R-:W-:Y:S05]  /*bd60*/  BRA `(.L_x_27277) ;  /* 0x0000000400ac7947 */ /* 0x000fea0003800000 */
.L_x_27294:
[----:B------:R-:W0:Y:S02]  /*bd70*/  F2I.U32.F64.TRUNC R5, R4 ;  /* 0x0000000400057311 */ /* 0x000e24000030d000 */
[----:B0-----:R2:W-:Y:S01]  /*bd80*/  STG.E desc[UR36][R2.64], R5 ;  /* 0x0000000502007986 */ /* 0x0015e2000c101924 */
[----:B------:R-:W-:Y:S05]  /*bd90*/  BRA `(.L_x_27277) ;  /* 0x0000000400a07947 */ /* 0x000fea0003800000 */
.L_x_27284:
        /* <DEDUP_REMOVED lines=15> */
.L_x_27297:
[----:B------:R0:W-:Y:S01]  /*be90*/  STG.E.128 desc[UR36][R2.64], R4 ;  /* 0x0000000402007986 */ /* 0x0001e2000c101d24 */
[----:B------:R-:W-:Y:S05]  /*bea0*/  BRA `(.L_x_27277) ;  /* 0x00000004005c7947 */ /* 0x000fea0003800000 */
.L_x_27296:
[----:B------:R-:W-:-:S09]  /*beb0*/  UISETP.NE.AND UP0, UPT, UR4, 0xf, UPT ;  /* 0x0000000f0400788c */ /* 0x000fd2000bf05270 */
[----:B------:R-:W-:Y:S05]  /*bec0*/  BRA.U !UP0, `(.L_x_27298) ;  /* 0x0000000508287547 */ /* 0x000fea000b800000 */
[----:B------:R-:W-:-:S09]  /*bed0*/  UISETP.NE.AND UP0, UPT, UR4, 0x17, UPT ;  /* 0x000000170400788c */ /* 0x000fd2000bf05270 */
[----:B------:R-:W-:Y:S05]  /*bee0*/  BRA.U !UP0, `(.L_x_27299) ;  /* 0x0000000108b07547 */ /* 0x000fea000b800000 */
[----:B------:R-:W-:-:S09]  /*bef0*/  UISETP.NE.AND UP0, UPT, UR4, 0x18, UPT ;  /* 0x000000180400788c */ /* 0x000fd2000bf05270 */
[----:B------:R-:W-:Y:S05]  /*bf00*/  BRA.U !UP0, `(.L_x_27300) ;  /* 0x0000000108447547 */ /* 0x000fea000b800000 */
.L_x_27276:
        /* <DEDUP_REMOVED lines=11> */
[----:B------:R-:W-:Y:S01]  /*bfc0*/  IMAD.U32 R7, RZ, RZ, UR7 ;  /* 0x00000007ff077e24 */ /* 0x000fe2000f8e00ff */
[----:B----4-:R-:W-:Y:S01]  /*bfd0*/  MOV R10, UR8 ;  /* 0x00000008000a7c02 */ /* 0x010fe20008000f00 */
[----:B-1----:R-:W-:-:S07]  /*bfe0*/  IMAD.U32 R11, RZ, RZ, UR9 ;  /* 0x00000009ff0b7e24 */ /* 0x002fce000f8e00ff */
[----:B------:R-:W-:-:S07]  /*bff0*/  LEPC R20, `(.L_x_27301) ;  /* 0x000000001014794e */ /* 0x000fce0000000000 */
[----:B--2---:R-:W-:Y:S05]  /*c000*/  CALL.ABS.NOINC R2 ;  /* 0x0000000002007343 */ /* 0x004fea0003c00000 */
.L_x_27301:
[----:B------:R-:W-:Y:S05]  /*c010*/  BRA `(.L_x_27277) ;  /* 0x0000000400007947 */ /* 0x000fea0003800000 */
.L_x_27300:
        /* <DEDUP_REMOVED lines=21> */
.L_x_27303:
[----:B------:R-:W-:Y:S05]  /*c170*/  BSYNC.RECONVERGENT B0 ;  /* 0x0000000000007941 */ /* 0x000fea0003800200 */
.L_x_27302:
[----:B------:R-:W-:-:S05]  /*c180*/  LOP3.LUT R7, R0, 0x80, R7, 0xf8, !PT ;  /* 0x0000008000077812 */ /* 0x000fca00078ef807 */
[----:B------:R0:W-:Y:S01]  /*c190*/  STG.E.U8 desc[UR36][R2.64], R7 ;  /* 0x0000000702007986 */ /* 0x0001e2000c101124 */
[----:B------:R-:W-:Y:S05]  /*c1a0*/  BRA `(.L_x_27277) ;  /* 0x00000000009c7947 */ /* 0x000fea0003800000 */
.L_x_27299:
        /* <DEDUP_REMOVED lines=20> */
.L_x_27305:
[----:B------:R-:W-:Y:S01]  /*c2f0*/  IMAD.MOV.U32 R0, RZ, RZ, 0x7f ;  /* 0x0000007fff007424 */ /* 0x000fe200078e00ff */
[----:B------:R-:W-:-:S04]  /*c300*/  ISETP.GT.U32.AND P0, PT, R6, 0x7f800000, PT ;  /* 0x7f8000000600780c */ /* 0x000fc80003f04070 */
[----:B------:R-:W-:-:S09]  /*c310*/  SEL R0, R0, 0x7c, P0 ;  /* 0x0000007c00007807 */ /* 0x000fd20000000000 */
.L_x_27306:
[----:B------:R-:W-:Y:S05]  /*c320*/  BSYNC.RECONVERGENT B0 ;  /* 0x0000000000007941 */ /* 0x000fea0003800200 */
.L_x_27304:
[----:B------:R-:W-:-:S04]  /*c330*/  SHF.R.U32.HI R5, RZ, 0x18, R7 ;  /* 0x00000018ff057819 */ /* 0x000fc80000011607 */
[----:B------:R-:W-:-:S05]  /*c340*/  LOP3.LUT R5, R0, 0x80, R5, 0xf8, !PT ;  /* 0x0000008000057812 */ /* 0x000fca00078ef805 */
[----:B------:R0:W-:Y:S01]  /*c350*/  STG.E.U8 desc[UR36][R2.64], R5 ;  /* 0x0000000502007986 */ /* 0x0001e2000c101124 */
[----:B------:R-:W-:Y:S05]  /*c360*/  BRA `(.L_x_27277) ;  /* 0x00000000002c7947 */ /* 0x000fea0003800000 */
.L_x_27298:
        /* <DEDUP_REMOVED lines=11> */
.L_x_27277:
[----:B------:R-:W-:-:S07]  /*c420*/  VIADD R17, R17, 0x80 ;  /* 0x0000008011117836 */ /* 0x000fce0000000000 */
.L_x_27226:
[----:B------:R-:W-:Y:S05]  /*c430*/  BSYNC.RECONVERGENT B6 ;  /* 0x0000000000067941 */ /* 0x000fea0003800200 */
.L_x_27225:
        /* <DEDUP_REMOVED lines=307> */
.L_x_27309:
        /* <DEDUP_REMOVED lines=17> */
[----:B--2---:R3:W4:Y:S02]  /*d880*/  I2F.F64.S16 R4, R2 ;  /* 0x0000000200047312 */ /* 0x0047240000101c00 */
[----:B---34-:R-:W-:Y:S05]  /*d890*/  BRA `(.L_x_27316) ;  /* 0x0000000c00e87947 */ /* 0x018fea0003800000 */
.L_x_27314:
[----:B------:R-:W2:Y:S01]  /*d8a0*/  LDG.E.U8 R2, desc[UR36][R2.64] ;  /* 0x0000002402027981 */ /* 0x000ea2000c1e1100 */
[----:B------:R-:W-:Y:S01]  /*d8b0*/  CS2R R6, SRZ ;  /* 0x0000000000067805 */ /* 0x000fe2000001ff00 */
[----:B--2---:R3:W4:Y:S02]  /*d8c0*/  I2F.F64.U16 R4, R2 ;  /* 0x0000000200047312 */ /* 0x0047240000101800 */
[----:B---34-:R-:W-:Y:S05]  /*d8d0*/  BRA `(.L_x_27316) ;  /* 0x0000000c00d87947 */ /* 0x018fea0003800000 */
.L_x_27313:
        /* <DEDUP_REMOVED lines=8> */
[----:B--2---:R-:W3:Y:S02]  /*d960*/  I2F.F64.S64 R4, R4 ;  /* 0x0000000400047312 */ /* 0x004ee40000301c00 */
[----:B---3--:R-:W-:Y:S05]  /*d970*/  BRA `(.L_x_27316) ;  /* 0x0000000c00b07947 */ /* 0x008fea0003800000 */
.L_x_27318:
[----:B------:R-:W2:Y:S01]  /*d980*/  LDG.E R2, desc[UR36][R2.64] ;  /* 0x0000002402027981 */ /* 0x000ea2000c1e1900 */
[----:B------:R-:W-:Y:S01]  /*d990*/  CS2R R6, SRZ ;  /* 0x0000000000067805 */ /* 0x000fe2000001ff00 */
[----:B--2---:R3:W4:Y:S02]  /*d9a0*/  I2F.F64 R4, R2 ;  /* 0x0000000200047312 */ /* 0x0047240000201c00 */
[----:B---34-:R-:W-:Y:S05]  /*d9b0*/  BRA `(.L_x_27316) ;  /* 0x0000000c00a07947 */ /* 0x018fea0003800000 */
.L_x_27317:
[----:B------:R-:W2:Y:S01]  /*d9c0*/  LDG.E.U16 R2, desc[UR36][R2.64] ;  /* 0x0000002402027981 */ /* 0x000ea2000c1e1500 */
[----:B------:R-:W-:Y:S01]  /*d9d0*/  CS2R R6, SRZ ;  /* 0x0000000000067805 */ /* 0x000fe2000001ff00 */
[----:B--2---:R3:W4:Y:S02]  /*d9e0*/  I2F.F64.S16 R4, R2 ;  /* 0x0000000200047312 */ /* 0x0047240000101c00 */
[----:B---34-:R-:W-:Y:S05]  /*d9f0*/  BRA `(.L_x_27316) ;  /* 0x0000000c00907947 */ /* 0x018fea0003800000 */
.L_x_27312:
        /* <DEDUP_REMOVED lines=11> */
.L_x_27320:
[----:B------:R-:W2:Y:S01]  /*dab0*/  LDG.E.U16 R0, desc[UR36][R2.64] ;  /* 0x0000002402007981 */ /* 0x000ea2000c1e1500 */
[----:B------:R-:W-:Y:S01]  /*dac0*/  CS2R R6, SRZ ;  /* 0x0000000000067805 */ /* 0x000fe2000001ff00 */
[----:B--2---:R-:W-:-:S05]  /*dad0*/  HADD2.F32 R0, -RZ, R0.H0_H0 ;  /* 0x20000000ff007230 */ /* 0x004fca0000004100 */
[----:B------:R-:W-:-:S04]  /*dae0*/  FMUL.FTZ R0, R0, 1 ;  /* 0x3f80000000007820 */ /* 0x000fc80000410000 */
[----:B------:R3:W4:Y:S02]  /*daf0*/  F2F.F64.F32 R4, R0 ;  /* 0x0000000000047310 */ /* 0x0007240000201800 */
[----:B---34-:R-:W-:Y:S05]  /*db00*/  BRA `(.L_x_27316) ;  /* 0x0000000c004c7947 */ /* 0x018fea0003800000 */
.L_x_27319:
        /* <DEDUP_REMOVED lines=9> */
[----:B------:R-:W3:-:S15]  /*dba0*/  F2F.F64.F32 R4, R4 ;  /* 0x0000000400047310 */ /* 0x000ede0000201800 */
[----:B------:R-:W-:-:S15]  /*dbb0*/  NOP ;  /* 0x0000000000007918 */ /* 0x000fde0000000000 */
[----:B------:R-:W-:-:S15]  /*dbc0*/  NOP ;  /* 0x0000000000007918 */ /* 0x000fde0000000000 */
[----:B------:R-:W-:-:S15]  /*dbd0*/  NOP ;  /* 0x0000000000007918 */ /* 0x000fde0000000000 */
[----:B------:R-:W-:-:S04]  /*dbe0*/  NOP ;  /* 0x0000000000007918 */ /* 0x000fc80000000000 */
[----:B------:R-:W4:Y:S02]  /*dbf0*/  F2F.F64.F32 R6, R6 ;  /* 0x0000000600067310 */ /* 0x000f240000201800 */
[----:B---34-:R-:W-:Y:S05]  /*dc00*/  BRA `(.L_x_27316) ;  /* 0x0000000c000c7947 */ /* 0x018fea0003800000 */
.L_x_27322:
[----:B------:R-:W2:Y:S02]  /*dc10*/  LDG.E R2, desc[UR36][R2.64] ;  /* 0x0000002402027981 */ /* 0x000ea4000c1e1900 */
[----:B--2---:R-:W-:-:S05]  /*dc20*/  HADD2.F32 R0, -RZ, R2.H0_H0 ;  /* 0x20000002ff007230 */ /* 0x004fca0000004100 */
[----:B------:R-:W-:Y:S01]  /*dc30*/  FMUL.FTZ R4, R0, 1 ;  /* 0x3f80000000047820 */ /* 0x000fe20000410000 */
[----:B------:R-:W-:-:S05]  /*dc40*/  HADD2.F32 R0, -RZ, R2.H1_H1 ;  /* 0x30000002ff007230 */ /* 0x000fca0000004100 */
[----:B------:R-:W-:Y:S01]  /*dc50*/  FMUL.FTZ R0, R0, 1 ;  /* 0x3f80000000007820 */ /* 0x000fe20000410000 */
[----:B------:R-:W3:-:S15]  /*dc60*/  F2F.F64.F32 R4, R4 ;  /* 0x0000000400047310 */ /* 0x000ede0000201800 */
[----:B------:R-:W-:-:S15]  /*dc70*/  NOP ;  /* 0x0000000000007918 */ /* 0x000fde0000000000 */
[----:B------:R-:W-:-:S15]  /*dc80*/  NOP ;  /* 0x0000000000007918 */ /* 0x000fde0000000000 */
[----:B------:R-:W-:-:S15]  /*dc90*/  NOP ;  /* 0x0000000000007918 */ /* 0x000fde0000000000 */
[----:B------:R-:W-:-:S04]  /*dca0*/  NOP ;  /* 0x0000000000007918 */ /* 0x000fc80000000000 */
[----:B------:R4:W0:Y:S02]  /*dcb0*/  F2F.F64.F32 R6, R0 ;  /* 0x0000000000067310 */ /* 0x0008240000201800 */
[----:B0--34-:R-:W-:Y:S05]  /*dcc0*/  BRA `(.L_x_27316) ;  /* 0x0000000800dc7947 */ /* 0x019fea0003800000 */
.L_x_27321:
[----:B------:R3:W5:Y:S01]  /*dcd0*/  LDG.E.64 R4, desc[UR36][R2.64] ;  /* 0x0000002402047981 */ /* 0x000762000c1e1b00 */
[----:B------:R-:W-:Y:S01]  /*dce0*/  CS2R R6, SRZ ;  /* 0x0000000000067805 */ /* 0x000fe2000001ff00 */
[----:B------:R-:W-:Y:S06]  /*dcf0*/  BRA `(.L_x_27316) ;  /* 0x0000000800d07947 */ /* 0x000fec0003800000 */
.L_x_27311:
        /* <DEDUP_REMOVED lines=14> */
.L_x_27325:
[----:B------:R0:W5:Y:S01]  /*dde0*/  LDG.E.128 R4, desc[UR36][R2.64] ;  /* 0x0000002402047981 */ /* 0x000162000c1e1d00 */
[----:B------:R-:W-:Y:S05]  /*ddf0*/  BRA `(.L_x_27316) ;  /* 0x0000000800907947 */ /* 0x000fea0003800000 */
.L_x_27324:
        /* <DEDUP_REMOVED lines=28> */
.L_x_27327:
        /* <DEDUP_REMOVED lines=15> */
.L_x_27326:
[----:B------:R-:W2:Y:S01]  /*e0b0*/  LDG.E.U16 R0, desc[UR36][R2.64] ;  /* 0x0000002402007981 */ /* 0x000ea2000c1e1500 */
[----:B------:R-:W-:Y:S01]  /*e0c0*/  CS2R R6, SRZ ;  /* 0x0000000000067805 */ /* 0x000fe2000001ff00 */
[----:B--2---:R-:W-:-:S04]  /*e0d0*/  IMAD.U32 R0, R0, 0x10000, RZ ;  /* 0x0001000000007824 */ /* 0x004fc800078e00ff */
[----:B------:R-:W-:-:S04]  /*e0e0*/  FMUL.FTZ R0, R0, 1 ;  /* 0x3f80000000007820 */ /* 0x000fc80000410000 */
[----:B------:R0:W1:Y:S02]  /*e0f0*/  F2F.F64.F32 R4, R0 ;  /* 0x0000000000047310 */ /* 0x0000640000201800 */
[----:B01----:R-:W-:Y:S05]  /*e100*/  BRA `(.L_x_27316) ;  /* 0x0000000400cc7947 */ /* 0x003fea0003800000 */
.L_x_27323:
        /* <DEDUP_REMOVED lines=12> */
.L_x_27330:
        /* <DEDUP_REMOVED lines=22> */
.L_x_27332:
[----:B------:R-:W-:Y:S05]  /*e330*/  BSYNC.RECONVERGENT B0 ;  /* 0x0000000000007941 */ /* 0x000fea0003800200 */
.L_x_27331:
[----:B------:R-:W-:Y:S01]  /*e340*/  IMAD.SHL.U32 R0, R0, 0x100000, RZ ;  /* 0x0010000000007824 */ /* 0x000fe200078e00ff */
[----:B------:R-:W-:-:S04]  /*e350*/  LEA R2, R2, 0x3b800000, 0x17 ;  /* 0x3b80000002027811 */ /* 0x000fc800078eb8ff */
[----:B------:R-:W-:-:S05]  /*e360*/  LOP3.LUT R0, R2, R0, R9, 0xfe, !PT ;  /* 0x0000000002007212 */ /* 0x000fca00078efe09 */
[----:B------:R-:W-:-:S04]  /*e370*/  FMUL.FTZ R0, R0, 1 ;  /* 0x3f80000000007820 */ /* 0x000fc80000410000 */
[----:B------:R3:W4:Y:S02]  /*e380*/  F2F.F64.F32 R4, R0 ;  /* 0x0000000000047310 */ /* 0x0007240000201800 */
[----:B---34-:R-:W-:Y:S05]  /*e390*/  BRA `(.L_x_27316) ;  /* 0x0000000400287947 */ /* 0x018fea0003800000 */
.L_x_27329:
        /* <DEDUP_REMOVED lines=22> */
.L_x_27334:
[----:B------:R-:W-:Y:S05]  /*e500*/  BSYNC.RECONVERGENT B0 ;  /* 0x0000000000007941 */ /* 0x000fea0003800200 */
.L_x_27333:
[----:B------:R-:W-:Y:S01]  /*e510*/  IMAD.SHL.U32 R0, R0, 0x200000, RZ ;  /* 0x0020000000007824 */ /* 0x000fe200078e00ff */
[----:B------:R-:W-:-:S04]  /*e520*/  LEA R2, R2, 0x37800000, 0x17 ;  /* 0x3780000002027811 */ /* 0x000fc800078eb8ff */
[----:B------:R-:W-:-:S05]  /*e530*/  LOP3.LUT R0, R2, R0, R9, 0xfe, !PT ;  /* 0x0000000002007212 */ /* 0x000fca00078efe09 */
[----:B------:R-:W-:-:S04]  /*e540*/  FMUL.FTZ R0, R0, 1 ;  /* 0x3f80000000007820 */ /* 0x000fc80000410000 */
[----:B------:R3:W4:Y:S02]  /*e550*/  F2F.F64.F32 R4, R0 ;  /* 0x0000000000047310 */ /* 0x0007240000201800 */
[----:B---34-:R-:W-:Y:S05]  /*e560*/  BRA `(.L_x_27316) ;  /* 0x0000000000b47947 */ /* 0x018fea0003800000 */
.L_x_27328:
        /* <DEDUP_REMOVED lines=19> */
.L_x_27315:
        /* <DEDUP_REMOVED lines=16> */
.L_x_27337:
[----:B------:R-:W-:Y:S02]  /*e7a0*/  CS2R R4, SRZ ;  /* 0x0000000000047805 */ /* 0x000fe4000001ff00 */
[----:B------:R-:W-:Y:S01]  /*e7b0*/  CS2R R6, SRZ ;  /* 0x0000000000067805 */ /* 0x000fe2000001ff00 */
[----:B------:R-:W-:Y:S06]  /*e7c0*/  BRA `(.L_x_27316) ;  /* 0x00000000001c7947 */ /* 0x000fec0003800000 */
.L_x_27336:
[----:B------:R-:W2:Y:S01]  /*e7d0*/  LDG.E.64 R4, desc[UR36][R2.64] ;  /* 0x0000002402047981 */ /* 0x000ea2000c1e1b00 */
[----:B------:R-:W-:Y:S01]  /*e7e0*/  CS2R R6, SRZ ;  /* 0x0000000000067805 */ /* 0x000fe2000001ff00 */
[----:B--2---:R-:W1:Y:S02]  /*e7f0*/  I2F.F64.U64 R4, R4 ;  /* 0x0000000400047312 */ /* 0x004e640000301800 */
[----:B-1----:R-:W-:Y:S05]  /*e800*/  BRA `(.L_x_27316) ;  /* 0x00000000000c7947 */ /* 0x002fea0003800000 */
.L_x_27335:
[----:B------:R-:W2:Y:S01]  /*e810*/  LDG.E R2, desc[UR36][R2.64] ;  /* 0x0000002402027981 */ /* 0x000ea2000c1e1900 */
[----:B------:R-:W-:Y:S01]  /*e820*/  CS2R R6, SRZ ;  /* 0x0000000000067805 */ /* 0x000fe2000001ff00 */
[----:B--2---:R1:W2:Y:S06]  /*e830*/  I2F.F64.U32 R4, R2 ;  /* 0x0000000200047312 */ /* 0x0042ac0000201800 */
.L_x_27316:
[----:B------:R-:W-:Y:S05]  /*e840*/  BSYNC.RECONVERGENT B7 ;  /* 0x0000000000077941 */ /* 0x000fea0003800200 */
.L_x_27310:
        /* <DEDUP_REMOVED lines=46> */
[----:B0-----:R0:W4:Y:S02]  /*eb30*/  DFMA R18, R8, -UR4, R10 ;  /* 0x8000000408127c2b */ /* 0x001124000800000a */
[----:B0---4-:R-:W-:Y:S05]  /*eb40*/  @!P0 BRA `(.L_x_27340) ;  /* 0x0000000000248947 */ /* 0x011fea0003800000 */
[----:B------:R-:W-:Y:S01]  /*eb50*/  IMAD.MOV.U32 R14, RZ, RZ, R20 ;  /* 0x000000ffff0e7224 */ /* 0x000fe200078e0014 */
[----:B------:R-:W-:-:S07]  /*eb60*/  MOV R0, 0xeb80 ;  /* 0x0000eb8000007802 */ /* 0x000fce0000000f00 */
[----:B--2---:R-:W-:Y:S05]  /*eb70*/  CALL.REL.NOINC `($_ZN2at6native18elementwise_kernelILi128ELi4EZNS0_15gpu_kernel_implIZZZNS0_17expm1_kernel_cudaERNS_18TensorIteratorBaseEENKUlvE_clEvENKUlvE1_clEvEUlN3c107complexIdEEE_EEvS4_RKT_EUliE_EEviT1_$__internal_trig_reduction_slowpathd) ;  /* 0x0000009800d87944 */ /* 0x004fea0003c00000 */
[----:B------:R-:W-:Y:S02]  /*eb80*/  IMAD.MOV.U32 R0, RZ, RZ, R12 ;  /* 0x000000ffff007224 */ /* 0x000fe400078e000c */
[----:B------:R-:W-:Y:S02]  /*eb90*/  IMAD.MOV.U32 R18, RZ, RZ, R14 ;  /* 0x000000ffff127224 */ /* 0x000fe400078e000e */
[----:B------:R-:W-:Y:S01]  /*eba0*/  IMAD.MOV.U32 R19, RZ, RZ, R15 ;  /* 0x000000ffff137224 */ /* 0x000fe200078e000f */
[----:B------:R-:W-:Y:S06]  /*ebb0*/  BRA `(.L_x_27340) ;  /* 0x0000000000087947 */ /* 0x000fec0003800000 */
.L_x_27339:
[----:B------:R4:W0:Y:S02]  /*ebc0*/  DMUL R18, RZ, R20 ;  /* 0x00000014ff127228 */ /* 0x0008240000000000 */
[----:B0---4-:R-:W-:-:S07]  /*ebd0*/  MOV R0, RZ ;  /* 0x000000ff00007202 */ /* 0x011fce0000000f00 */
.L_x_27340:
[----:B------:R-:W-:Y:S05]  /*ebe0*/  BSYNC.RECONVERGENT B2 ;  /* 0x0000000000027941 */ /* 0x000fea0003800200 */
.L_x_27338:
[----:B------:R-:W0:Y:S01]  /*ebf0*/  LDCU.64 UR4, c[0x4][0x1b8] ;  /* 0x01003700ff0477ac */ /* 0x000e220008000a00 */
[----:B-1-3--:R-:W-:-:S05]  /*ec00*/  IMAD.SHL.U32 R2, R0, 0x40, RZ ;  /* 0x0000004000027824 */ /* 0x00afca00078e00ff */
[----:B------:R-:W-:-:S04]  /*ec10*/  LOP3.LUT R2, R2, 0x40, RZ, 0xc0, !PT ;  /* 0x0000004002027812 */ /* 0x000fc800078ec0ff */
[----:B0-----:R-:W-:-:S05]  /*ec20*/  IADD3 R2, P0, PT, R2, UR4, RZ ;  /* 0x0000000402027c10 */ /* 0x001fca000ff1e0ff */
[----:B------:R-:W-:-:S05]  /*ec30*/  IMAD.X R3, RZ, RZ, UR5, P0 ;  /* 0x00000005ff037e24 */ /* 0x000fca00080e06ff */
        /* <DEDUP_REMOVED lines=62> */
[----:B------:R-:W-:Y:S01]  /*f020*/  ISETP.GE.AND P1, PT, R5, RZ, PT ;  /* 0x000000ff0500720c */ /* 0x000fe20003f26270 */
[----:B------:R-:W-:Y:S01]  /*f030*/  DSETP.NAN.AND P0, PT, R4, R4, PT ;  /* 0x000000040400722a */ /* 0x000fe20003f08000 */
[----:B------:R-:W-:-:S04]  /*f040*/  MOV R9, 0x3ff00000 ;  /* 0x3ff0000000097802 */ /* 0x000fc80000000f00 */
[----:B------:R-:W-:-:S15]  /*f050*/  FSEL R9, -R9, +QNAN , !P1 ;  /* 0x7ff0000009097808 */ /* 0x000fde0004800100 */
[----:B------:R-:W-:-:S15]  /*f060*/  NOP ;  /* 0x0000000000007918 */ /* 0x000fde0000000000 */
[----:B------:R-:W-:-:S15]  /*f070*/  NOP ;  /* 0x0000000000007918 */ /* 0x000fde0000000000 */
[----:B------:R-:W-:-:S14]  /*f080*/  NOP ;  /* 0x0000000000007918 */ /* 0x000fdc0000000000 */
[----:B------:R-:W0:Y:S02]  /*f090*/  DADD R2, R4, R4 ;  /* 0x0000000004027229 */ /* 0x000e240000000004 */
[----:B0-----:R-:W-:Y:S02]  /*f0a0*/  FSEL R8, R2, RZ, P0 ;  /* 0x000000ff02087208 */ /* 0x001fe40000000000 */
[----:B------:R-:W-:Y:S01]  /*f0b0*/  FSEL R9, R3, R9, P0 ;  /* 0x0000000903097208 */ /* 0x000fe20000000000 */
[----:B------:R-:W-:Y:S06]  /*f0c0*/  BRA `(.L_x_27343) ;  /* 0x0000000800047947 */ /* 0x000fec0003800000 */
.L_x_27342:
[----:B------:R-:W-:Y:S01]  /*f0d0*/  IMAD.SHL.U32 R0, R5, 0x2, RZ ;  /* 0x0000000205007824 */ /* 0x000fe200078e00ff */
[----:B------:R-:W-:Y:S01]  /*f0e0*/  UMOV UR4, 0xfefa39ef ;  /* 0xfefa39ef00047882 */ /* 0x000fe20000000000 */
[----:B------:R-:W-:Y:S01]  /*f0f0*/  IMAD.MOV.U32 R2, RZ, RZ, 0x652b82fe ;  /* 0x652b82feff027424 */ /* 0x000fe200078e00ff */
[----:B------:R-:W-:Y:S01]  /*f100*/  UMOV UR5, 0x3fe62e42 ;  /* 0x3fe62e4200057882 */ /* 0x000fe20000000000 */
[----:B------:R-:W-:Y:S01]  /*f110*/  IMAD.MOV.U32 R3, RZ, RZ, 0x3ff71547 ;  /* 0x3ff71547ff037424 */ /* 0x000fe200078e00ff */
[----:B------:R-:W-:Y:S01]  /*f120*/  ISETP.GE.U32.AND P0, PT, R0, 0x7fb3e647, PT ;  /* 0x7fb3e6470000780c */ /* 0x000fe20003f06070 */
[----:B------:R-:W-:-:S04]  /*f130*/  IMAD.MOV.U32 R14, RZ, RZ, RZ ;  /* 0x000000ffff0e7224 */ /* 0x000fc800078e00ff */
        /* <DEDUP_REMOVED lines=23> */
[----:B------:R-:W-:Y:S01]  /*f2b0*/  IMAD.MOV.U32 R9, RZ, RZ, 0x3e5af86d ;  /* 0x3e5af86dff097424 */ /* 0x000fe200078e00ff */
[----:B------:R-:W-:Y:S01]  /*f2c0*/  FSEL R3, R5, R13, !P0 ;  /* 0x0000000d05037208 */ /* 0x000fe20004000000 */
[----:B------:R-:W-:Y:S01]  /*f2d0*/  UMOV UR5, 0x3e21f407 ;  /* 0x3e21f40700057882 */ /* 0x000fe20000000000 */
[----:B------:R-:W-:Y:S02]  /*f2e0*/  MOV R8, 0x8ebd13cd ;  /* 0x8ebd13cd00087802 */ /* 0x000fe40000000f00 */
[----:B------:R-:W-:-:S15]  /*f2f0*/  ISETP.NE.AND P0, PT, R0, RZ, PT ;  /* 0x000000ff0000720c */ /* 0x000fde0003f05270 */
[----:B------:R-:W-:-:S15]  /*f300*/  NOP ;  /* 0x0000000000007918 */ /* 0x000fde0000000000 */
[----:B------:R-:W-:-:S15]  /*f310*/  NOP ;  /* 0x0000000000007918 */ /* 0x000fde0000000000 */
[----:B------:R-:W-:-:S11]  /*f320*/  NOP ;  /* 0x0000000000007918 */ /* 0x000fd60000000000 */
        /* <DEDUP_REMOVED lines=91> */
.L_x_27343:
[----:B------:R-:W-:Y:S05]  /*f8e0*/  BSYNC.RECONVERGENT B0 ;  /* 0x0000000000007941 */ /* 0x000fea0003800200 */
.L_x_27341:
        /* <DEDUP_REMOVED lines=45> */
[----:B------:R-:W-:Y:S01]  /*fbc0*/  MOV R0, 0xfbf0 ;  /* 0x0000fbf000007802 */ /* 0x000fe20000000f00 */
[----:B------:R-:W-:-:S07]  /*fbd0*/  IMAD.MOV.U32 R21, RZ, RZ, R7 ;  /* 0x000000ffff157224 */ /* 0x000fce00078e0007 */
[----:B------:R-:W-:Y:S05]  /*fbe0*/  CALL.REL.NOINC `($_ZN2at6native18elementwise_kernelILi128ELi4EZNS0_15gpu_kernel_implIZZZNS0_17expm1_kernel_cudaERNS_18TensorIteratorBaseEENKUlvE_clEvENKUlvE1_clEvEUlN3c107complexIdEEE_EEvS4_RKT_EUliE_EEviT1_$__internal_trig_reduction_slowpathd) ;  /* 0x0000008800bc7944 */ /* 0x000fea0003c00000 */
[----:B------:R-:W-:Y:S01]  /*fbf0*/  IMAD.MOV.U32 R0, RZ, RZ, R12 ;  /* 0x000000ffff007224 */ /* 0x000fe200078e000c */
[----:B------:R-:W-:Y:S01]  /*fc00*/  MOV R28, R14 ;  /* 0x0000000e001c7202 */ /* 0x000fe20000000f00 */
[----:B------:R-:W-:-:S07]  /*fc10*/  IMAD.MOV.U32 R29, RZ, RZ, R15 ;  /* 0x000000ffff1d7224 */ /* 0x000fce00078e000f */
.L_x_27347:
[----:B------:R-:W-:Y:S05]  /*fc20*/  BSYNC.RECONVERGENT B3 ;  /* 0x0000000000037941 */ /* 0x000fea0003800200 */
.L_x_27346:
[----:B------:R-:W-:Y:S01]  /*fc30*/  VIADD R0, R0, 0x1 ;  /* 0x0000000100007836 */ /* 0x000fe20000000000 */
[----:B------:R-:W-:Y:S06]  /*fc40*/  BRA `(.L_x_27348) ;  /* 0x0000000000087947 */ /* 0x000fec0003800000 */
.L_x_27345:
[----:B------:R0:W1:Y:S02]  /*fc50*/  DMUL R28, RZ, R6 ;  /* 0x00000006ff1c7228 */ /* 0x0000640000000000 */
[----:B01----:R-:W-:-:S07]  /*fc60*/  IMAD.MOV.U32 R0, RZ, RZ, 0x1 ;  /* 0x00000001ff007424 */ /* 0x003fce00078e00ff */
.L_x_27348:
[----:B------:R-:W-:Y:S05]  /*fc70*/  BSYNC.RECONVERGENT B2 ;  /* 0x0000000000027941 */ /* 0x000fea0003800200 */
.L_x_27344:
        /* <DEDUP_REMOVED lines=8> */
[----:B------:R-:W-:Y:S01]  /*fd00*/  IMAD.MOV.U32 R18, RZ, RZ, 0x652b82fe ;  /* 0x652b82feff127424 */ /* 0x000fe200078e00ff */
[----:B------:R-:W1:Y:S01]  /*fd10*/  DADD R2, R10, R10 ;  /* 0x000000000a027229 */ /* 0x000e62000000000a */
[----:B------:R-:W-:Y:S01]  /*fd20*/  IMAD.MOV.U32 R19, RZ, RZ, 0x3ff71547 ;  /* 0x3ff71547ff137424 */ /* 0x000fe200078e00ff */
        /* <DEDUP_REMOVED lines=12> */
[----:B------:R-:W-:-:S03]  /*fdf0*/  NOP ;  /* 0x0000000000007918 */ /* 0x000fc60000000000 */
        /* <DEDUP_REMOVED lines=50> */
[----:B0-----:R-:W-:Y:S01]  /*10120*/  MOV R14, 0xfca213ea ;  /* 0xfca213ea000e7802 */ /* 0x001fe20000000f00 */
[----:B------:R-:W-:-:S15]  /*10130*/  IMAD.MOV.U32 R15, RZ, RZ, 0x3e928af3 ;  /* 0x3e928af3ff0f7424 */ /* 0x000fde00078e00ff */
        /* <DEDUP_REMOVED lines=93> */
[----:B------:R-:W-:Y:S01]  /*10710*/  FSEL R15, R11, R29, !P1 ;  /* 0x0000001d0b0f7208 */ /* 0x000fe20004800000 */
[----:B------:R-:W-:Y:S01]  /*10720*/  IMAD R11, R18, 0x100000, R31 ;  /* 0x00100000120b7824 */ /* 0x000fe200078e021f */
[----:B------:R-:W-:-:S15]  /*10730*/  LOP3.LUT P1, RZ, R0, 0x2, RZ, 0xc0, !PT ;  /* 0x0000000200ff7812 */ /* 0x000fde000782c0ff */
[----:B------:R-:W-:-:S15]  /*10740*/  NOP ;  /* 0x0000000000007918 */ /* 0x000fde0000000000 */
[----:B------:R-:W-:-:S15]  /*10750*/  NOP ;  /* 0x0000000000007918 */ /* 0x000fde0000000000 */
[----:B------:R-:W-:-:S13]  /*10760*/  NOP ;  /* 0x0000000000007918 */ /* 0x000fda0000000000 */
        /* <DEDUP_REMOVED lines=20> */
[----:B------:R-:W-:Y:S01]  /*108b0*/  @!P1 IMAD.IADD R12, R18, 0x1, -R5 ;  /* 0x00000001120c9824 */ /* 0x000fe200078e0a05 */
[----:B------:R-:W-:-:S04]  /*108c0*/  @!P1 LEA R5, R5, R31, 0x14 ;  /* 0x0000001f05059211 */ /* 0x000fc800078ea0ff */
[----:B------:R-:W-:Y:S01]  /*108d0*/  @!P1 LEA R13, R12, 0x3ff00000, 0x14 ;  /* 0x3ff000000c0d9811 */ /* 0x000fe200078ea0ff */
[----:B------:R-:W-:-:S15]  /*108e0*/  @!P1 IMAD.MOV.U32 R12, RZ, RZ, RZ ;  /* 0x000000ffff0c9224 */ /* 0x000fde00078e00ff */
[----:B------:R-:W-:-:S15]  /*108f0*/  NOP ;  /* 0x0000000000007918 */ /* 0x000fde0000000000 */
[----:B------:R-:W-:-:S15]  /*10900*/  NOP ;  /* 0x0000000000007918 */ /* 0x000fde0000000000 */
[----:B------:R-:W-:-:S06]  /*10910*/  NOP ;  /* 0x0000000000007918 */ /* 0x000fcc0000000000 */
[----:B------:R0:W1:Y:S02]  /*10920*/  @!P1 DMUL R10, R4, R12 ;  /* 0x0000000c040a9228 */ /* 0x0000640000000000 */
.L_x_27350:
[----:B------:R-:W-:Y:S05]  /*10930*/  BSYNC.RECONVERGENT B0 ;  /* 0x0000000000007941 */ /* 0x000fea0003800200 */
.L_x_27349:
        /* <DEDUP_REMOVED lines=47> */
[----:B------:R-:W-:Y:S01]  /*10c30*/  MOV R0, R12 ;  /* 0x0000000c00007202 */ /* 0x000fe20000000f00 */
[----:B------:R-:W-:Y:S02]  /*10c40*/  IMAD.MOV.U32 R2, RZ, RZ, R14 ;  /* 0x000000ffff027224 */ /* 0x000fe400078e000e */
[----:B------:R-:W-:Y:S01]  /*10c50*/  IMAD.MOV.U32 R3, RZ, RZ, R15 ;  /* 0x000000ffff037224 */ /* 0x000fe200078e000f */
[----:B------:R-:W-:Y:S06]  /*10c60*/  BRA `(.L_x_27353) ;  /* 0x0000000000087947 */ /* 0x000fec0003800000 */
.L_x_27352:
[----:B------:R0:W2:Y:S02]  /*10c70*/  DMUL R2, RZ, R6 ;  /* 0x00000006ff027228 */ /* 0x0000a40000000000 */
[----:B0-2---:R-:W-:-:S07]  /*10c80*/  IMAD.MOV.U32 R0, RZ, RZ, RZ ;  /* 0x000000ffff007224 */ /* 0x005fce00078e00ff */
.L_x_27353:
[----:B------:R-:W-:Y:S05]  /*10c90*/  BSYNC.RECONVERGENT B2 ;  /* 0x0000000000027941 */ /* 0x000fea0003800200 */
.L_x_27351:
[----:B------:R-:W0:Y:S01]  /*10ca0*/  LDCU.64 UR4, c[0x4][0x1b8] ;  /* 0x01003700ff0477ac */ /* 0x000e220008000a00 */
[C---:B------:R-:W-:Y:S01]  /*10cb0*/  IMAD.SHL.U32 R6, R0.reuse, 0x40, RZ ;  /* 0x0000004000067824 */ /* 0x040fe200078e00ff */
[----:B------:R-:W-:Y:S01]  /*10cc0*/  LOP3.LUT R18, R0, 0x1, RZ, 0xc0, !PT ;  /* 0x0000000100127812 */ /* 0x000fe200078ec0ff */
[----:B------:R-:W-:Y:S01]  /*10cd0*/  IMAD.MOV.U32 R19, RZ, RZ, 0x3da8ff83 ;  /* 0x3da8ff83ff137424 */ /* 0x000fe200078e00ff */
[----:B------:R-:W2:Y:S01]  /*10ce0*/  DMUL R8, R2, R2 ;  /* 0x0000000202087228 */ /* 0x000ea20000000000 */
[----:B------:R-:W3:Y:S01]  /*10cf0*/  LDCU.64 UR6, c[0x0][0x580] ;  /* 0x0000b000ff0677ac */ /* 0x000ee20008000a00 */
[----:B------:R-:W-:-:S04]  /*10d00*/  LOP3.LUT R6, R6, 0x40, RZ, 0xc0, !PT ;  /* 0x0000004006067812 */ /* 0x000fc800078ec0ff */
[----:B0-----:R-:W-:-:S04]  /*10d10*/  IADD3 R6, P0, PT, R6, UR4, RZ ;  /* 0x0000000406067c10 */ /* 0x001fc8000ff1e0ff */
[----:B------:R-:W-:-:S05]  /*10d20*/  IADD3.X R7, PT, PT, RZ, UR5, RZ, P0, !PT ;  /* 0x00000005ff077c10 */ /* 0x000fca00087fe4ff */
        /* <DEDUP_REMOVED lines=74> */
.L_x_27357:
[----:B------:R-:W0:Y:S02]  /*111d0*/  F2I.S64.F64.TRUNC R4, R4 ;  /* 0x0000000400047311 */ /* 0x000e24000030d900 */
[----:B0-----:R-:W-:-:S05]  /*111e0*/  IMAD.MOV.U32 R7, RZ, RZ, R4 ;  /* 0x000000ffff077224 */ /* 0x001fca00078e0004 */
[----:B------:R0:W-:Y:S01]  /*111f0*/  STG.E.U8 desc[UR36][R2.64], R7 ;  /* 0x0000000702007986 */ /* 0x0001e2000c101124 */
[----:B------:R-:W-:Y:S05]  /*11200*/  BRA `(.L_x_27359) ;  /* 0x0000001000e07947 */ /* 0x000fea0003800000 */
.L_x_27356:
        /* <DEDUP_REMOVED lines=9> */
.L_x_27361:
[----:B------:R-:W0:Y:S02]  /*112a0*/  F2I.F64.TRUNC R5, R4 ;  /* 0x0000000400057311 */ /* 0x000e24000030d100 */
[----:B0-----:R0:W-:Y:S01]  /*112b0*/  STG.E desc[UR36][R2.64], R5 ;  /* 0x0000000502007986 */ /* 0x0011e2000c101924 */
[----:B------:R-:W-:Y:S05]  /*112c0*/  BRA `(.L_x_27359) ;  /* 0x0000001000b07947 */ /* 0x000fea0003800000 */
.L_x_27360:
[----:B------:R-:W0:Y:S02]  /*112d0*/  F2I.F64.TRUNC R5, R4 ;  /* 0x0000000400057311 */ /* 0x000e24000030d100 */
[----:B0-----:R0:W-:Y:S01]  /*112e0*/  STG.E.U16 desc[UR36][R2.64], R5 ;  /* 0x0000000502007986 */ /* 0x0011e2000c101524 */
[----:B------:R-:W-:Y:S05]  /*112f0*/  BRA `(.L_x_27359) ;  /* 0x0000001000a47947 */ /* 0x000fea0003800000 */
.L_x_27355:
        /* <DEDUP_REMOVED lines=17> */
.L_x_27363:
        /* <DEDUP_REMOVED lines=12> */
.L_x_27362:
        /* <DEDUP_REMOVED lines=28> */
.L_x_27365:
        /* <DEDUP_REMOVED lines=23> */
.L_x_27364:
[----:B------:R0:W-:Y:S01]  /*11800*/  STG.E.64 desc[UR36][R2.64], R4 ;  /* 0x0000000402007986 */ /* 0x0001e2000c101b24 */
[----:B------:R-:W-:Y:S05]  /*11810*/  BRA `(.L_x_27359) ;  /* 0x0000000c005c7947 */ /* 0x000fea0003800000 */
.L_x_27354:
        /* <DEDUP_REMOVED lines=13> */
.L_x_27369:
        /* <DEDUP_REMOVED lines=26> */
.L_x_27372:
[----:B------:R-:W-:-:S04]  /*11a90*/  SHF.R.U32.HI R5, RZ, 0x18, R7 ;  /* 0x00000018ff057819 */ /* 0x000fc80000011607 */
[----:B------:R-:W-:-:S07]  /*11aa0*/  LOP3.LUT R0, R0, 0x80, R5, 0xf8, !PT ;  /* 0x0000008000007812 */ /* 0x000fce00078ef805 */
.L_x_27371:
[----:B------:R-:W-:Y:S05]  /*11ab0*/  BSYNC.RECONVERGENT B0 ;  /* 0x0000000000007941 */ /* 0x000fea0003800200 */
.L_x_27370:
[----:B------:R0:W-:Y:S01]  /*11ac0*/  STG.E.U8 desc[UR36][R2.64], R0 ;  /* 0x0000000002007986 */ /* 0x0001e2000c101124 */
[----:B------:R-:W-:Y:S05]  /*11ad0*/  BRA `(.L_x_27359) ;  /* 0x0000000800ac7947 */ /* 0x000fea0003800000 */
.L_x_27368:
        /* <DEDUP_REMOVED lines=26> */
.L_x_27375:
[----:B------:R-:W-:-:S04]  /*11c80*/  SHF.R.U32.HI R5, RZ, 0x18, R7 ;  /* 0x00000018ff057819 */ /* 0x000fc80000011607 */
[----:B------:R-:W-:-:S07]  /*11c90*/  LOP3.LUT R0, R0, 0x80, R5, 0xf8, !PT ;  /* 0x0000008000007812 */ /* 0x000fce00078ef805 */
.L_x_27374:
[----:B------:R-:W-:Y:S05]  /*11ca0*/  BSYNC.RECONVERGENT B0 ;  /* 0x0000000000007941 */ /* 0x000fea0003800200 */
.L_x_27373:
[----:B------:R0:W-:Y:S01]  /*11cb0*/  STG.E.U8 desc[UR36][R2.64], R0 ;  /* 0x0000000002007986 */ /* 0x0001e2000c101124 */
[----:B------:R-:W-:Y:S05]  /*11cc0*/  BRA `(.L_x_27359) ;  /* 0x0000000800307947 */ /* 0x000fea0003800000 */
.L_x_27367:
        /* <DEDUP_REMOVED lines=30> */
.L_x_27377:
[----:B------:R-:W0:Y:S02]  /*11eb0*/  F2I.U64.F64.TRUNC R4, R4 ;  /* 0x0000000400047311 */ /* 0x000e24000030d800 */
[----:B0-----:R0:W-:Y:S01]  /*11ec0*/  STG.E.64 desc[UR36][R2.64], R4 ;  /* 0x0000000402007986 */ /* 0x0011e2000c101b24 */
[----:B------:R-:W-:Y:S05]  /*11ed0*/  BRA `(.L_x_27359) ;  /* 0x0000000400ac7947 */ /* 0x000fea0003800000 */
.L_x_27376:
[----:B------:R-:W0:Y:S02]  /*11ee0*/  F2I.U32.F64.TRUNC R5, R4 ;  /* 0x0000000400057311 */ /* 0x000e24000030d000 */
[----:B0-----:R0:W-:Y:S01]  /*11ef0*/  STG.E desc[UR36][R2.64], R5 ;  /* 0x0000000502007986 */ /* 0x0011e2000c101924 */
[----:B------:R-:W-:Y:S05]  /*11f00*/  BRA `(.L_x_27359) ;  /* 0x0000000400a07947 */ /* 0x000fea0003800000 */
.L_x_27366:
        /* <DEDUP_REMOVED lines=15> */
.L_x_27379:
[----:B------:R4:W-:Y:S01]  /*12000*/  STG.E.128 desc[UR36][R2.64], R4 ;  /* 0x0000000402007986 */ /* 0x0009e2000c101d24 */
[----:B------:R-:W-:Y:S05]  /*12010*/  BRA `(.L_x_27359) ;  /* 0x00000004005c7947 */ /* 0x000fea0003800000 */
.L_x_27378:
[----:B------:R-:W-:-:S09]  /*12020*/  UISETP.NE.AND UP0, UPT, UR4, 0xf, UPT ;  /* 0x0000000f0400788c */ /* 0x000fd2000bf05270 */
[----:B------:R-:W-:Y:S05]  /*12030*/  BRA.U !UP0, `(.L_x_27380) ;  /* 0x0000000508287547 */ /* 0x000fea000b800000 */
[----:B------:R-:W-:-:S09]  /*12040*/  UISETP.NE.AND UP0, UPT, UR4, 0x17, UPT ;  /* 0x000000170400788c */ /* 0x000fd2000bf05270 */
[----:B------:R-:W-:Y:S05]  /*12050*/  BRA.U !UP0, `(.L_x_27381) ;  /* 0x0000000108b07547 */ /* 0x000fea000b800000 */
[----:B------:R-:W-:-:S09]  /*12060*/  UISETP.NE.AND UP0, UPT, UR4, 0x18, UPT ;  /* 0x000000180400788c */ /* 0x000fd2000bf05270 */
[----:B------:R-:W-:Y:S05]  /*12070*/  BRA.U !UP0, `(.L_x_27382) ;  /* 0x0000000108447547 */ /* 0x000fea000b800000 */
.L_x_27358:
        /* <DEDUP_REMOVED lines=16> */
.L_x_27383:
[----:B------:R-:W-:Y:S05]  /*12180*/  BRA `(.L_x_27359) ;  /* 0x0000000400007947 */ /* 0x000fea0003800000 */
.L_x_27382:
        /* <DEDUP_REMOVED lines=21> */
.L_x_27385:
[----:B------:R-:W-:Y:S05]  /*122e0*/  BSYNC.RECONVERGENT B0 ;  /* 0x0000000000007941 */ /* 0x000fea0003800200 */
.L_x_27384:
[----:B------:R-:W-:-:S05]  /*122f0*/  LOP3.LUT R7, R0, 0x80, R7, 0xf8, !PT ;  /* 0x0000008000077812 */ /* 0x000fca00078ef807 */
[----:B------:R1:W-:Y:S01]  /*12300*/  STG.E.U8 desc[UR36][R2.64], R7 ;  /* 0x0000000702007986 */ /* 0x0003e2000c101124 */
[----:B------:R-:W-:Y:S05]  /*12310*/  BRA `(.L_x_27359) ;  /* 0x00000000009c7947 */ /* 0x000fea0003800000 */
.L_x_27381:
        /* <DEDUP_REMOVED lines=20> */
.L_x_27387:
[----:B------:R-:W-:Y:S01]  /*12460*/  IMAD.MOV.U32 R0, RZ, RZ, 0x7f ;  /* 0x0000007fff007424 */ /* 0x000fe200078e00ff */
[----:B------:R-:W-:-:S04]  /*12470*/  ISETP.GT.U32.AND P0, PT, R6, 0x7f800000, PT ;  /* 0x7f8000000600780c */ /* 0x000fc80003f04070 */
[----:B------:R-:W-:-:S09]  /*12480*/  SEL R0, R0, 0x7c, P0 ;  /* 0x0000007c00007807 */ /* 0x000fd20000000000 */
.L_x_27388:
[----:B------:R-:W-:Y:S05]  /*12490*/  BSYNC.RECONVERGENT B0 ;  /* 0x0000000000007941 */ /* 0x000fea0003800200 */
.L_x_27386:
[----:B------:R-:W-:-:S04]  /*124a0*/  SHF.R.U32.HI R5, RZ, 0x18, R7 ;  /* 0x00000018ff057819 */ /* 0x000fc80000011607 */
[----:B------:R-:W-:-:S05]  /*124b0*/  LOP3.LUT R5, R0, 0x80, R5, 0xf8, !PT ;  /* 0x0000008000057812 */ /* 0x000fca00078ef805 */
[----:B------:R0:W-:Y:S01]  /*124c0*/  STG.E.U8 desc[UR36][R2.64], R5 ;  /* 0x0000000502007986 */ /* 0x0001e2000c101124 */
[----:B------:R-:W-:Y:S05]  /*124d0*/  BRA `(.L_x_27359) ;  /* 0x00000000002c7947 */ /* 0x000fea0003800000 */
.L_x_27380:
        /* <DEDUP_REMOVED lines=11> */
.L_x_27359:
[----:B------:R-:W-:-:S07]  /*12590*/  VIADD R17, R17, 0x80 ;  /* 0x0000008011117836 */ /* 0x000fce0000000000 */
.L_x_27308:
[----:B------:R-:W-:Y:S05]  /*125a0*/  BSYNC.RECONVERGENT B6 ;  /* 0x0000000000067941 */ /* 0x000fea0003800200 */
.L_x_27307:
[----:B------:R-:W5:Y:S02]  /*125b0*/  LDCU UR4, c[0x0][0x380] ;  /* 0x00007000ff0477ac */ /* 0x000f640008000800 */
[----:B-----5:R-:W-:-:S13]  /*125c0*/  ISETP.GE.AND P0, PT, R17, UR4, PT ;  /* 0x0000000411007c0c */ /* 0x020fda000bf06270 */
[----:B------:R-:W-:Y:S05]  /*125d0*/  @P0 EXIT ;  /* 0x000000000000094d */ /* 0x000fea0003800000 */
[----:B------:R-:W5:Y:S01]  /*125e0*/  LDCU UR4, c[0x0][0x388] ;  /* 0x00007100ff0477ac */ /* 0x000f620008000800 */
[----:B0-234-:R-:W-:Y:S01]  /*125f0*/  MOV R0, RZ ;  /* 0x000000ff00007202 */ /* 0x01dfe20000000f00 */
[----:B------:R-:W-:Y:S01]  /*12600*/  IMAD.MOV.U32 R16, RZ, RZ, RZ ;  /* 0x000000ffff107224 */ /* 0x000fe200078e00ff */
[----:B-----5:R-:W-:-:S09]  /*12610*/  UISETP.NE.AND UP0, UPT, UR4, URZ, UPT ;  /* 0x000000ff0400728c */ /* 0x020fd2000bf05270 */
[----:B------:R-:W-:Y:S05]  /*12620*/  BRA.U !UP0, `(.L_x_27389) ;  /* 0x0000001108a87547 */ /* 0x000fea000b800000 */
[----:B------:R-:W1:Y:S01]  /*12630*/  LDCU.64 UR4, c[0x0][0x390] ;  /* 0x00007200ff0477ac */ /* 0x000e620008000a00 */
[----:B------:R-:W-:Y:S01]  /*12640*/  IMAD.MOV.U32 R16, RZ, RZ, RZ ;  /* 0x000000ffff107224 */ /* 0x000fe200078e00ff */
[----:B------:R-:W0:Y:S01]  /*12650*/  LDCU UR6, c[0x0][0x38c] ;  /* 0x00007180ff0677ac */ /* 0x000e220008000800 */
[----:B------:R-:W2:Y:S01]  /*12660*/  LDCU.64 UR8, c[0x0][0x4b8] ;  /* 0x00009700ff0877ac */ /* 0x000ea20008000a00 */
[----:B------:R-:W-:Y:S01]  /*12670*/  UISETP.NE.AND UP0, UPT, UR40, URZ, UPT ;  /* 0x000000ff2800728c */ /* 0x000fe2000bf05270 */
[----:B-1----:R-:W-:-:S05]  /*12680*/  IMAD.HI.U32 R2, R17, UR4, R16 ;  /* 0x0000000411027c27 */ /* 0x002fca000f8e0010 */
[----:B------:R-:W-:-:S05]  /*12690*/  SHF.R.U32.HI R3, RZ, UR5, R2 ;  /* 0x00000005ff037c19 */ /* 0x000fca0008011602 */
[----:B------:R-:W-:-:S04]  /*126a0*/  IMAD.MOV R0, RZ, RZ, -R3 ;  /* 0x000000ffff007224 */ /* 0x000fc800078e0a03 */
[----:B0-----:R-:W-:-:S04]  /*126b0*/  IMAD R0, R0, UR6, R17 ;  /* 0x0000000600007c24 */ /* 0x001fc8000f8e0211 */
        /* <DEDUP_REMOVED lines=289> */
.L_x_27389:
[----:B------:R-:W0:Y:S01]  /*138d0*/  LDCU.128 UR8, c[0x0][0x580] ;  /* 0x0000b000ff0877ac */ /* 0x000e220008000c00 */
[----:B------:R-:W-:Y:S01]  /*138e0*/  BSSY.RECONVERGENT B6, `(.L_x_27390) ;  /* 0x000010e000067945 */ /* 0x000fe20003800200 */
[----:B------:R-:W-:-:S04]  /*138f0*/  UPRMT UR4, UR41, 0x9910, URZ ;  /* 0x0000991029047896 */ /* 0x000fc800080000ff */
[----:B------:R-:W-:Y:S01]  /*13900*/  UISETP.GT.AND UP0, UPT, UR4, 0x9, UPT ;  /* 0x000000090400788c */ /* 0x000fe2000bf04270 */
[----:B0-----:R-:W-:Y:S02]  /*13910*/  IADD3 R16, P0, PT, R16, UR8, RZ ;  /* 0x0000000810107c10 */ /* 0x001fe4000ff1e0ff */
[----:B-1----:R-:W-:-:S03]  /*13920*/  IADD3 R2, P1, PT, R0, UR10, RZ ;  /* 0x0000000a00027c10 */ /* 0x002fc6000ff3e0ff */
        /* <DEDUP_REMOVED lines=15> */
.L_x_27394:
[----:B------:R-:W2:Y:S01]  /*13a20*/  LDG.E.U8 R2, desc[UR36][R2.64] ;  /* 0x0000002402027981 */ /* 0x000ea2000c1e1100 */
[----:B------:R-:W-:Y:S01]  /*13a30*/  CS2R R6, SRZ ;  /* 0x0000000000067805 */ /* 0x000fe2000001ff00 */
[----:B--2---:R4:W0:Y:S02]  /*13a40*/  I2F.F64.U16 R4, R2 ;  /* 0x0000000200047312 */ /* 0x0048240000101800 */
[----:B0---4-:R-:W-:Y:S05]  /*13a50*/  BRA `(.L_x_27396) ;  /* 0x0000000c00d87947 */ /* 0x011fea0003800000 */
.L_x_27393:
        /* <DEDUP_REMOVED lines=10> */
.L_x_27398:
[----:B------:R-:W2:Y:S01]  /*13b00*/  LDG.E R2, desc[UR36][R2.64] ;  /* 0x0000002402027981 */ /* 0x000ea2000c1e1900 */
[----:B------:R-:W-:Y:S01]  /*13b10*/  CS2R R6, SRZ ;  /* 0x0000000000067805 */ /* 0x000fe2000001ff00 */
[----:B--2---:R4:W0:Y:S02]  /*13b20*/  I2F.F64 R4, R2 ;  /* 0x0000000200047312 */ /* 0x0048240000201c00 */
[----:B0---4-:R-:W-:Y:S05]  /*13b30*/  BRA `(.L_x_27396) ;  /* 0x0000000c00a07947 */ /* 0x011fea0003800000 */
.L_x_27397:
[----:B------:R-:W2:Y:S01]  /*13b40*/  LDG.E.U16 R2, desc[UR36][R2.64] ;  /* 0x0000002402027981 */ /* 0x000ea2000c1e1500 */
[----:B------:R-:W-:Y:S01]  /*13b50*/  CS2R R6, SRZ ;  /* 0x0000000000067805 */ /* 0x000fe2000001ff00 */
[----:B--2---:R4:W0:Y:S02]  /*13b60*/  I2F.F64.S16 R4, R2 ;  /* 0x0000000200047312 */ /* 0x0048240000101c00 */
[----:B0---4-:R-:W-:Y:S05]  /*13b70*/  BRA `(.L_x_27396) ;  /* 0x0000000c00907947 */ /* 0x011fea0003800000 */
.L_x_27392:
        /* <DEDUP_REMOVED lines=9> */
[----:B------:R-:W4:Y:S02]  /*13c10*/  F2F.F64.F32 R4, R4 ;  /* 0x0000000400047310 */ /* 0x000f240000201800 */
[----:B----4-:R-:W-:Y:S05]  /*13c20*/  BRA `(.L_x_27396) ;  /* 0x0000000c00647947 */ /* 0x010fea0003800000 */
.L_x_27400:
[----:B------:R-:W2:Y:S01]  /*13c30*/  LDG.E.U16 R0, desc[UR36][R2.64] ;  /* 0x0000002402007981 */ /* 0x000ea2000c1e1500 */
[----:B------:R-:W-:Y:S01]  /*13c40*/  CS2R R6, SRZ ;  /* 0x0000000000067805 */ /* 0x000fe2000001ff00 */
[----:B--2---:R-:W-:-:S05]  /*13c50*/  HADD2.F32 R0, -RZ, R0.H0_H0 ;  /* 0x20000000ff007230 */ /* 0x004fca0000004100 */
[----:B------:R-:W-:-:S04]  /*13c60*/  FMUL.FTZ R0, R0, 1 ;  /* 0x3f80000000007820 */ /* 0x000fc80000410000 */
[----:B------:R4:W0:Y:S02]  /*13c70*/  F2F.F64.F32 R4, R0 ;  /* 0x0000000000047310 */ /* 0x0008240000201800 */
[----:B0---4-:R-:W-:Y:S05]  /*13c80*/  BRA `(.L_x_27396) ;  /* 0x0000000c004c7947 */ /* 0x011fea0003800000 */
.L_x_27399:
        /* <DEDUP_REMOVED lines=16> */
.L_x_27402:
        /* <DEDUP_REMOVED lines=12> */
.L_x_27401:
[----:B------:R3:W5:Y:S01]  /*13e50*/  LDG.E.64 R4, desc[UR36][R2.64] ;  /* 0x0000002402047981 */ /* 0x000762000c1e1b00 */
[----:B------:R-:W-:Y:S01]  /*13e60*/  CS2R R6, SRZ ;  /* 0x0000000000067805 */ /* 0x000fe2000001ff00 */
[----:B------:R-:W-:Y:S06]  /*13e70*/  BRA `(.L_x_27396) ;  /* 0x0000000800d07947 */ /* 0x000fec0003800000 */
.L_x_27391:
        /* <DEDUP_REMOVED lines=14> */
.L_x_27405:
[----:B------:R2:W5:Y:S01]  /*13f60*/  LDG.E.128 R4, desc[UR36][R2.64] ;  /* 0x0000002402047981 */ /* 0x000562000c1e1d00 */
[----:B------:R-:W-:Y:S05]  /*13f70*/  BRA `(.L_x_27396) ;  /* 0x0000000800907947 */ /* 0x000fea0003800000 */
.L_x_27404:
        /* <DEDUP_REMOVED lines=28> */
.L_x_27407:
        /* <DEDUP_REMOVED lines=15> */
.L_x_27406:
[----:B------:R-:W2:Y:S01]  /*14230*/  LDG.E.U16 R0, desc[UR36][R2.64] ;  /* 0x0000002402007981 */ /* 0x000ea2000c1e1500 */
[----:B------:R-:W-:Y:S01]  /*14240*/  CS2R R6, SRZ ;  /* 0x0000000000067805 */ /* 0x000fe2000001ff00 */
[----:B--2---:R-:W-:-:S04]  /*14250*/  IMAD.U32 R0, R0, 0x10000, RZ ;  /* 0x0001000000007824 */ /* 0x004fc800078e00ff */
[----:B------:R-:W-:-:S04]  /*14260*/  FMUL.FTZ R0, R0, 1 ;  /* 0x3f80000000007820 */ /* 0x000fc80000410000 */
[----:B------:R3:W4:Y:S02]  /*14270*/  F2F.F64.F32 R4, R0 ;  /* 0x0000000000047310 */ /* 0x0007240000201800 */
[----:B---34-:R-:W-:Y:S05]  /*14280*/  BRA `(.L_x_27396) ;  /* 0x0000000400cc7947 */ /* 0x018fea0003800000 */
.L_x_27403:
        /* <DEDUP_REMOVED lines=12> */
.L_x_27410:
        /* <DEDUP_REMOVED lines=22> */
.L_x_27412:
[----:B------:R-:W-:Y:S05]  /*144b0*/  BSYNC.RECONVERGENT B0 ;  /* 0x0000000000007941 */ /* 0x000fea0003800200 */
.L_x_27411:
[----:B------:R-:W-:Y:S01]  /*144c0*/  IMAD.SHL.U32 R0, R0, 0x100000, RZ ;  /* 0x0010000000007824 */ /* 0x000fe200078e00ff */
[----:B------:R-:W-:-:S04]  /*144d0*/  LEA R2, R2, 0x3b800000, 0x17 ;  /* 0x3b80000002027811 */ /* 0x000fc800078eb8ff */
[----:B------:R-:W-:-:S05]  /*144e0*/  LOP3.LUT R0, R2, R0, R9, 0xfe, !PT ;  /* 0x0000000002007212 */ /* 0x000fca00078efe09 */
[----:B------:R-:W-:-:S04]  /*144f0*/  FMUL.FTZ R0, R0, 1 ;  /* 0x3f80000000007820 */ /* 0x000fc80000410000 */
[----:B------:R2:W3:Y:S02]  /*14500*/  F2F.F64.F32 R4, R0 ;  /* 0x0000000000047310 */ /* 0x0004e40000201800 */
[----:B--23--:R-:W-:Y:S05]  /*14510*/  BRA `(.L_x_27396) ;  /* 0x0000000400287947 */ /* 0x00cfea0003800000 */
.L_x_27409:
        /* <DEDUP_REMOVED lines=22> */
.L_x_27414:
[----:B------:R-:W-:Y:S05]  /*14680*/  BSYNC.RECONVERGENT B0 ;  /* 0x0000000000007941 */ /* 0x000fea0003800200 */
.L_x_27413:
[----:B------:R-:W-:Y:S01]  /*14690*/  IMAD.SHL.U32 R0, R0, 0x200000, RZ ;  /* 0x0020000000007824 */ /* 0x000fe200078e00ff */
[----:B------:R-:W-:-:S04]  /*146a0*/  LEA R2, R2, 0x37800000, 0x17 ;  /* 0x3780000002027811 */ /* 0x000fc800078eb8ff */
[----:B------:R-:W-:-:S05]  /*146b0*/  LOP3.LUT R0, R2, R0, R9, 0xfe, !PT ;  /* 0x0000000002007212 */ /* 0x000fca00078efe09 */
[----:B------:R-:W-:-:S04]  /*146c0*/  FMUL.FTZ R0, R0, 1 ;  /* 0x3f80000000007820 */ /* 0x000fc80000410000 */
[----:B------:R2:W3:Y:S02]  /*146d0*/  F2F.F64.F32 R4, R0 ;  /* 0x0000000000047310 */ /* 0x0004e40000201800 */
[----:B--23--:R-:W-:Y:S05]  /*146e0*/  BRA `(.L_x_27396) ;  /* 0x0000000000b47947 */ /* 0x00cfea0003800000 */
.L_x_27408:
        /* <DEDUP_REMOVED lines=19> */
.L_x_27395:
        /* <DEDUP_REMOVED lines=16> */
.L_x_27417:
[----:B------:R-:W-:Y:S02]  /*14920*/  CS2R R4, SRZ ;  /* 0x0000000000047805 */ /* 0x000fe4000001ff00 */
[----:B------:R-:W-:Y:S01]  /*14930*/  CS2R R6, SRZ ;  /* 0x0000000000067805 */ /* 0x000fe2000001ff00 */
[----:B------:R-:W-:Y:S06]  /*14940*/  BRA `(.L_x_27396) ;  /* 0x00000000001c7947 */ /* 0x000fec0003800000 */
.L_x_27416:
[----:B------:R-:W2:Y:S01]  /*14950*/  LDG.E.64 R4, desc[UR36][R2.64] ;  /* 0x0000002402047981 */ /* 0x000ea2000c1e1b00 */
[----:B------:R-:W-:Y:S01]  /*14960*/  CS2R R6, SRZ ;  /* 0x0000000000067805 */ /* 0x000fe2000001ff00 */
[----:B--2---:R-:W2:Y:S02]  /*14970*/  I2F.F64.U64 R4, R4 ;  /* 0x0000000400047312 */ /* 0x004ea40000301800 */
[----:B--2---:R-:W-:Y:S05]  /*14980*/  BRA `(.L_x_27396) ;  /* 0x00000000000c7947 */ /* 0x004fea0003800000 */
.L_x_27415:
[----:B------:R-:W2:Y:S01]  /*14990*/  LDG.E R2, desc[UR36][R2.64] ;  /* 0x0000002402027981 */ /* 0x000ea2000c1e1900 */
[----:B------:R-:W-:Y:S01]  /*149a0*/  CS2R R6, SRZ ;  /* 0x0000000000067805 */ /* 0x000fe2000001ff00 */
[----:B--2---:R0:W1:Y:S06]  /*149b0*/  I2F.F64.U32 R4, R2 ;  /* 0x0000000200047312 */ /* 0x00406c0000201800 */
.L_x_27396:
[----:B------:R-:W-:Y:S05]  /*149c0*/  BSYNC.RECONVERGENT B6 ;  /* 0x0000000000067941 */ /* 0x000fea0003800200 */
.L_x_27390:
        /* <DEDUP_REMOVED lines=51> */
[----:B------:R-:W-:Y:S01]  /*14d00*/  MOV R0, R12 ;  /* 0x0000000c00007202 */ /* 0x000fe20000000f00 */
[----:B------:R-:W-:Y:S06]  /*14d10*/  BRA `(.L_x_27420) ;  /* 0x0000000000087947 */ /* 0x000fec0003800000 */
.L_x_27419:
[----:B------:R4:W0:Y:S02]  /*14d20*/  DMUL R14, RZ, R20 ;  /* 0x00000014ff0e7228 */ /* 0x0008240000000000 */
[----:B0---4-:R-:W-:-:S07]  /*14d30*/  IMAD.MOV.U32 R0, RZ, RZ, RZ ;  /* 0x000000ffff007224 */ /* 0x011fce00078e00ff */
.L_x_27420:
[----:B------:R-:W-:Y:S05]  /*14d40*/  BSYNC.RECONVERGENT B2 ;  /* 0x0000000000027941 */ /* 0x000fea0003800200 */
.L_x_27418:
[----:B------:R-:W0:Y:S01]  /*14d50*/  LDCU.64 UR4, c[0x4][0x1b8] ;  /* 0x01003700ff0477ac */ /* 0x000e220008000a00 */
[----:B--23--:R-:W-:-:S05]  /*14d60*/  IMAD.SHL.U32 R2, R0, 0x40, RZ ;  /* 0x0000004000027824 */ /* 0x00cfca00078e00ff */
[----:B------:R-:W-:-:S04]  /*14d70*/  LOP3.LUT R2, R2, 0x40, RZ, 0xc0, !PT ;  /* 0x0000004002027812 */ /* 0x000fc800078ec0ff */
[----:B0-----:R-:W-:-:S05]  /*14d80*/  IADD3 R2, P0, PT, R2, UR4, RZ ;  /* 0x0000000402027c10 */ /* 0x001fca000ff1e0ff */
[----:B------:R-:W-:-:S05]  /*14d90*/  IMAD.X R3, RZ, RZ, UR5, P0 ;  /* 0x00000005ff037e24 */ /* 0x000fca00080e06ff */
[----:B------:R-:W2:Y:S04]  /*14da0*/  LDG.E.128.CONSTANT R20, desc[UR36][R2.64] ;  /* 0x0000002402147981 */ /* 0x000ea8000c1e9d00 */
[----:B------:R-:W3:Y:S04]  /*14db0*/  LDG.E.128.CONSTANT R24, desc[UR36][R2.64+0x10] ;  /* 0x0000102402187981 */ /* 0x000ee8000c1e9d00 */
[----:B------:R-:W4:Y:S01]  /*14dc0*/  LDG.E.128.CONSTANT R8, desc[UR36][R2.64+0x20] ;  /* 0x0000202402087981 */ /* 0x000f22000c1e9d00 */
[----:B------:R-:W-:Y:S01]  /*14dd0*/  LOP3.LUT R18, R0, 0x1, RZ, 0xc0, !PT ;  /* 0x0000000100127812 */ /* 0x000fe200078ec0ff */
[----:B------:R-:W2:Y:S01]  /*14de0*/  DMUL R12, R14, R14 ;  /* 0x0000000e0e0c7228 */ /* 0x000ea20000000000 */
[----:B------:R-:W-:Y:S01]  /*14df0*/  MOV R19, 0x3da8ff83 ;  /* 0x3da8ff8300137802 */ /* 0x000fe20000000f00 */
[----:B------:R-:W-:Y:S01]  /*14e00*/  BSSY.RECONVERGENT B0, `(.L_x_27421) ;  /* 0x00000c5000007945 */ /* 0x000fe20003800200 */
[----:B------:R-:W-:Y:S01]  /*14e10*/  ISETP.NE.U32.AND P0, PT, R18, 0x1, PT ;  /* 0x000000011200780c */ /* 0x000fe20003f05070 */
[----:B------:R-:W-:Y:S01]  /*14e20*/  IMAD.MOV.U32 R18, RZ, RZ, 0x20fd8164 ;  /* 0x20fd8164ff127424 */ /* 0x000fe200078e00ff */
[----:B-1----:R-:W-:-:S02]  /*14e30*/  FSETP.GEU.FTZ.AND P2, PT, R5, 4.1931471824645996094, PT ;  /* 0x40862e430500780b */ /* 0x002fc40003f5e000 */
[----:B------:R-:W-:Y:S02]  /*14e40*/  FSEL R19, -R19, 0.11223486810922622681, !P0 ;  /* 0x3de5db6513137808 */ /* 0x000fe40004000100 */
[----:B------:R-:W-:Y:S02]  /*14e50*/  FSEL R18, R18, -8.06006814911005101289e+34, !P0 ;  /* 0xf9785eba12127808 */ /* 0x000fe40004000000 */
[----:B------:R-:W-:-:S15]  /*14e60*/  LOP3.LUT P1, RZ, R0, 0x2, RZ, 0xc0, !PT ;  /* 0x0000000200ff7812 */ /* 0x000fde000782c0ff */
[----:B------:R-:W-:-:S15]  /*14e70*/  NOP ;  /* 0x0000000000007918 */ /* 0x000fde0000000000 */
[----:B------:R-:W-:-:S15]  /*14e80*/  NOP ;  /* 0x0000000000007918 */ /* 0x000fde0000000000 */
[----:B------:R-:W-:-:S08]  /*14e90*/  NOP ;  /* 0x0000000000007918 */ /* 0x000fd00000000000 */
        /* <DEDUP_REMOVED lines=58> */
.L_x_27422:
        /* <DEDUP_REMOVED lines=129> */
.L_x_27423:
[----:B------:R-:W-:Y:S05]  /*15a50*/  BSYNC.RECONVERGENT B0 ;  /* 0x0000000000007941 */ /* 0x000fea0003800200 */
.L_x_27421:
        /* <DEDUP_REMOVED lines=48> */
[----:B------:R-:W-:Y:S01]  /*15d60*/  MOV R0, R12 ;  /* 0x0000000c00007202 */ /* 0x000fe20000000f00 */
[----:B------:R-:W-:Y:S02]  /*15d70*/  IMAD.MOV.U32 R28, RZ, RZ, R14 ;  /* 0x000000ffff1c7224 */ /* 0x000fe400078e000e */
[----:B------:R-:W-:-:S07]  /*15d80*/  IMAD.MOV.U32 R29, RZ, RZ, R15 ;  /* 0x000000ffff1d7224 */ /* 0x000fce00078e000f */
.L_x_27427:
[----:B------:R-:W-:Y:S05]  /*15d90*/  BSYNC.RECONVERGENT B3 ;  /* 0x0000000000037941 */ /* 0x000fea0003800200 */
.L_x_27426:
[----:B------:R-:W-:Y:S01]  /*15da0*/  VIADD R0, R0, 0x1 ;  /* 0x0000000100007836 */ /* 0x000fe20000000000 */
[----:B------:R-:W-:Y:S06]  /*15db0*/  BRA `(.L_x_27428) ;  /* 0x0000000000087947 */ /* 0x000fec0003800000 */
.L_x_27425:
[----:B------:R0:W1:Y:S02]  /*15dc0*/  DMUL R28, RZ, R6 ;  /* 0x00000006ff1c7228 */ /* 0x0000640000000000 */
[----:B01----:R-:W-:-:S07]  /*15dd0*/  IMAD.MOV.U32 R0, RZ, RZ, 0x1 ;  /* 0x00000001ff007424 */ /* 0x003fce00078e00ff */
.L_x_27428:
[----:B------:R-:W-:Y:S05]  /*15de0*/  BSYNC.RECONVERGENT B2 ;  /* 0x0000000000027941 */ /* 0x000fea0003800200 */
.L_x_27424:
[----:B------:R-:W0:Y:S01]  /*15df0*/  LDCU.64 UR4, c[0x4][0x1b8] ;  /* 0x01003700ff0477ac */ /* 0x000e220008000a00 */
[----:B------:R-:W-:-:S04]  /*15e00*/  SHF.L.U32 R2, R0, 0x6, RZ ;  /* 0x0000000600027819 */ /* 0x000fc800000006ff */
[----:B------:R-:W-:-:S04]  /*15e10*/  LOP3.LUT R2, R2, 0x40, RZ, 0xc0, !PT ;  /* 0x0000004002027812 */ /* 0x000fc800078ec0ff */
[----:B0-----:R-:W-:-:S05]  /*15e20*/  IADD3 R32, P0, PT, R2, UR4, RZ ;  /* 0x0000000402207c10 */ /* 0x001fca000ff1e0ff */
[----:B------:R-:W-:-:S05]  /*15e30*/  IMAD.X R33, RZ, RZ, UR5, P0 ;  /* 0x00000005ff217e24 */ /* 0x000fca00080e06ff */
        /* <DEDUP_REMOVED lines=10> */
[----:B0-----:R-:W-:-:S02]  /*15ee0*/  LOP3.LUT R32, R0, 0x1, RZ, 0xc0, !PT ;  /* 0x0000000100207812 */ /* 0x001fc400078ec0ff */
[----:B------:R-:W-:Y:S02]  /*15ef0*/  MOV R33, 0x3da8ff83 ;  /* 0x3da8ff8300217802 */ /* 0x000fe40000000f00 */
        /* <DEDUP_REMOVED lines=176> */
[----:B------:R-:W-:Y:S01]  /*16a00*/  @!P1 IADD3 R12, PT, PT, R18, -R5, RZ ;  /* 0x80000005120c9210 */ /* 0x000fe20007ffe0ff */
[----:B------:R-:W-:Y:S01]  /*16a10*/  @!P1 IMAD R5, R5, 0x100000, R31 ;  /* 0x0010000005059824 */ /* 0x000fe200078e021f */
[----:B------:R-:W-:Y:S02]  /*16a20*/  FSEL R9, R9, RZ, P2 ;  /* 0x000000ff09097208 */ /* 0x000fe40001000000 */
[----:B------:R-:W-:Y:S01]  /*16a30*/  @!P1 LEA R13, R12, 0x3ff00000, 0x14 ;  /* 0x3ff000000c0d9811 */ /* 0x000fe200078ea0ff */
[----:B------:R-:W-:-:S15]  /*16a40*/  @!P1 IMAD.MOV.U32 R12, RZ, RZ, RZ ;  /* 0x000000ffff0c9224 */ /* 0x000fde00078e00ff */
[----:B------:R-:W-:-:S15]  /*16a50*/  NOP ;  /* 0x0000000000007918 */ /* 0x000fde0000000000 */
[----:B------:R-:W-:-:S15]  /*16a60*/  NOP ;  /* 0x0000000000007918 */ /* 0x000fde0000000000 */
[----:B------:R-:W-:-:S08]  /*16a70*/  NOP ;  /* 0x0000000000007918 */ /* 0x000fd00000000000 */
[----:B------:R0:W1:Y:S02]  /*16a80*/  @!P1 DMUL R8, R4, R12 ;  /* 0x0000000c04089228 */ /* 0x0000640000000000 */
.L_x_27430:
[----:B------:R-:W-:Y:S05]  /*16a90*/  BSYNC.RECONVERGENT B0 ;  /* 0x0000000000007941 */ /* 0x000fea0003800200 */
.L_x_27429:
        /* <DEDUP_REMOVED lines=44> */
[----:B------:R-:W-:Y:S02]  /*16d60*/  MOV R21, R7 ;  /* 0x0000000700157202 */ /* 0x000fe40000000f00 */
[----:B------:R-:W-:-:S07]  /*16d70*/  MOV R0, 0x16d90 ;  /* 0x00016d9000007802 */ /* 0x000fce0000000f00 */
[----:B-1----:R-:W-:Y:S05]  /*16d80*/  CALL.REL.NOINC `($_ZN2at6native18elementwise_kernelILi128ELi4EZNS0_15gpu_kernel_implIZZZNS0_17expm1_kernel_cudaERNS_18TensorIteratorBaseEENKUlvE_clEvENKUlvE1_clEvEUlN3c107complexIdEEE_EEvS4_RKT_EUliE_EEviT1_$__internal_trig_reduction_slowpathd) ;  /* 0x0000001800547944 */ /* 0x002fea0003c00000 */
[----:B------:R-:W-:Y:S02]  /*16d90*/  IMAD.MOV.U32 R0, RZ, RZ, R12 ;  /* 0x000000ffff007224 */ /* 0x000fe400078e000c */
[----:B------:R-:W-:Y:S02]  /*16da0*/  IMAD.MOV.U32 R2, RZ, RZ, R14 ;  /* 0x000000ffff027224 */ /* 0x000fe400078e000e */
[----:B------:R-:W-:Y:S01]  /*16db0*/  IMAD.MOV.U32 R3, RZ, RZ, R15 ;  /* 0x000000ffff037224 */ /* 0x000fe200078e000f */
[----:B------:R-:W-:Y:S06]  /*16dc0*/  BRA `(.L_x_27433) ;  /* 0x0000000000087947 */ /* 0x000fec0003800000 */
.L_x_27432:
[----:B------:R0:W2:Y:S02]  /*16dd0*/  DMUL R2, RZ, R6 ;  /* 0x00000006ff027228 */ /* 0x0000a40000000000 */
[----:B0-2---:R-:W-:-:S07]  /*16de0*/  IMAD.MOV.U32 R0, RZ, RZ, RZ ;  /* 0x000000ffff007224 */ /* 0x005fce00078e00ff */
.L_x_27433:
[----:B------:R-:W-:Y:S05]  /*16df0*/  BSYNC.RECONVERGENT B2 ;  /* 0x0000000000027941 */ /* 0x000fea0003800200 */
.L_x_27431:
[----:B------:R-:W0:Y:S01]  /*16e00*/  LDCU.64 UR4, c[0x4][0x1b8] ;  /* 0x01003700ff0477ac */ /* 0x000e220008000a00 */
[----:B------:R-:W-:-:S04]  /*16e10*/  SHF.L.U32 R6, R0, 0x6, RZ ;  /* 0x0000000600067819 */ /* 0x000fc800000006ff */
[----:B------:R-:W-:-:S04]  /*16e20*/  LOP3.LUT R6, R6, 0x40, RZ, 0xc0, !PT ;  /* 0x0000004006067812 */ /* 0x000fc800078ec0ff */
[----:B0-----:R-:W-:-:S05]  /*16e30*/  IADD3 R6, P0, PT, R6, UR4, RZ ;  /* 0x0000000406067c10 */ /* 0x001fca000ff1e0ff */
[----:B------:R-:W-:-:S05]  /*16e40*/  IMAD.X R7, RZ, RZ, UR5, P0 ;  /* 0x00000005ff077e24 */ /* 0x000fca00080e06ff */
[----:B------:R-:W2:Y:S04]  /*16e50*/  LDG.E.128.CONSTANT R24, desc[UR36][R6.64] ;  /* 0x0000002406187981 */ /* 0x000ea8000c1e9d00 */
[----:B------:R-:W3:Y:S04]  /*16e60*/  LDG.E.128.CONSTANT R20, desc[UR36][R6.64+0x10] ;  /* 0x0000102406147981 */ /* 0x000ee8000c1e9d00 */
[----:B------:R-:W4:Y:S01]  /*16e70*/  LDG.E.128.CONSTANT R12, desc[UR36][R6.64+0x20] ;  /* 0x00002024060c7981 */ /* 0x000f22000c1e9d00 */
[----:B------:R-:W-:Y:S01]  /*16e80*/  LOP3.LUT R18, R0, 0x1, RZ, 0xc0, !PT ;  /* 0x0000000100127812 */ /* 0x000fe200078ec0ff */
[----:B------:R-:W-:Y:S01]  /*16e90*/  IMAD.MOV.U32 R19, RZ, RZ, 0x3da8ff83 ;  /* 0x3da8ff83ff137424 */ /* 0x000fe200078e00ff */
[----:B------:R-:W2:Y:S01]  /*16ea0*/  DMUL R10, R2, R2 ;  /* 0x00000002020a7228 */ /* 0x000ea20000000000 */
[----:B------:R-:W-:Y:S01]  /*16eb0*/  UPRMT UR4, UR42, 0x9910, URZ ;  /* 0x000099102a047896 */ /* 0x000fe200080000ff */
[----:B------:R-:W-:Y:S01]  /*16ec0*/  ISETP.NE.U32.AND P0, PT, R18, 0x1, PT ;  /* 0x000000011200780c */ /* 0x000fe20003f05070 */
[----:B------:R-:W-:-:S02]  /*16ed0*/  IMAD.MOV.U32 R18, RZ, RZ, 0x20fd8164 ;  /* 0x20fd8164ff127424 */ /* 0x000fc400078e00ff */
[----:B------:R-:W-:Y:S01]  /*16ee0*/  UISETP.GT.AND UP0, UPT, UR4, 0x9, UPT ;  /* 0x000000090400788c */ /* 0x000fe2000bf04270 */
[----:B------:R-:W-:Y:S02]  /*16ef0*/  FSEL R19, -R19, 0.11223486810922622681, !P0 ;  /* 0x3de5db6513137808 */ /* 0x000fe40004000100 */
[----:B------:R-:W-:-:S15]  /*16f00*/  FSEL R18, R18, -8.06006814911005101289e+34, !P0 ;  /* 0xf9785eba12127808 */ /* 0x000fde0004000000 */
[----:B------:R-:W-:-:S15]  /*16f10*/  NOP ;  /* 0x0000000000007918 */ /* 0x000fde0000000000 */
[----:B------:R-:W-:-:S15]  /*16f20*/  NOP ;  /* 0x0000000000007918 */ /* 0x000fde0000000000 */
[----:B------:R-:W-:-:S11]  /*16f30*/  NOP ;  /* 0x0000000000007918 */ /* 0x000fd60000000000 */
        /* <DEDUP_REMOVED lines=38> */
[----:B------:R-:W-:-:S15]  /*171a0*/  LOP3.LUT P0, RZ, R0, 0x2, RZ, 0xc0, !PT ;  /* 0x0000000200ff7812 */ /* 0x000fde000780c0ff */
[----:B------:R-:W-:-:S15]  /*171b0*/  NOP ;  /* 0x0000000000007918 */ /* 0x000fde0000000000 */
[----:B------:R-:W-:-:S15]  /*171c0*/  NOP ;  /* 0x0000000000007918 */ /* 0x000fde0000000000 */
[----:B------:R-:W-:-:S13]  /*171d0*/  NOP ;  /* 0x0000000000007918 */ /* 0x000fda0000000000 */
        /* <DEDUP_REMOVED lines=19> */
.L_x_27437:
[----:B------:R-:W0:Y:S02]  /*17310*/  F2I.S64.F64.TRUNC R4, R4 ;  /* 0x0000000400047311 */ /* 0x000e24000030d900 */
[----:B0-----:R-:W-:-:S05]  /*17320*/  IMAD.MOV.U32 R3, RZ, RZ, R4 ;  /* 0x000000ffff037224 */ /* 0x001fca00078e0004 */
[----:B------:R-:W-:Y:S01]  /*17330*/  STG.E.U8 desc[UR36][R16.64], R3 ;  /* 0x0000000310007986 */ /* 0x000fe2000c101124 */
[----:B------:R-:W-:Y:S05]  /*17340*/  EXIT ;  /* 0x000000000000794d */ /* 0x000fea0003800000 */
.L_x_27436:
        /* <DEDUP_REMOVED lines=9> */
.L_x_27440:
[----:B------:R-:W0:Y:S02]  /*173e0*/  F2I.F64.TRUNC R5, R4 ;  /* 0x0000000400057311 */ /* 0x000e24000030d100 */
[----:B0-----:R-:W-:Y:S01]  /*173f0*/  STG.E desc[UR36][R16.64], R5 ;  /* 0x0000000510007986 */ /* 0x001fe2000c101924 */
[----:B------:R-:W-:Y:S05]  /*17400*/  EXIT ;  /* 0x000000000000794d */ /* 0x000fea0003800000 */
.L_x_27439:
[----:B------:R-:W0:Y:S02]  /*17410*/  F2I.F64.TRUNC R5, R4 ;  /* 0x0000000400057311 */ /* 0x000e24000030d100 */
[----:B0-----:R-:W-:Y:S01]  /*17420*/  STG.E.U16 desc[UR36][R16.64], R5 ;  /* 0x0000000510007986 */ /* 0x001fe2000c101524 */
[----:B------:R-:W-:Y:S05]  /*17430*/  EXIT ;  /* 0x000000000000794d */ /* 0x000fea0003800000 */
.L_x_27435:
        /* <DEDUP_REMOVED lines=17> */
.L_x_27442:
        /* <DEDUP_REMOVED lines=12> */
.L_x_27441:
        /* <DEDUP_REMOVED lines=28> */
.L_x_27444:
        /* <DEDUP_REMOVED lines=23> */
.L_x_27443:
[----:B------:R-:W-:Y:S01]  /*17940*/  STG.E.64 desc[UR36][R16.64], R4 ;  /* 0x0000000410007986 */ /* 0x000fe2000c101b24 */
[----:B------:R-:W-:Y:S05]  /*17950*/  EXIT ;  /* 0x000000000000794d */ /* 0x000fea0003800000 */
.L_x_27434:
        /* <DEDUP_REMOVED lines=13> */
.L_x_27448:
        /* <DEDUP_REMOVED lines=25> */
.L_x_27451:
[----:B------:R-:W-:-:S04]  /*17bc0*/  SHF.R.U32.HI R3, RZ, 0x18, R3 ;  /* 0x00000018ff037819 */ /* 0x000fc80000011603 */
[----:B------:R-:W-:-:S04]  /*17bd0*/  LOP3.LUT R0, R0, 0x80, R3, 0xf8, !PT ;  /* 0x0000008000007812 */ /* 0x000fc800078ef803 */
[----:B------:R-:W-:-:S07]  /*17be0*/  PRMT R8, R0, 0x7610, R8 ;  /* 0x0000761000087816 */ /* 0x000fce0000000008 */
.L_x_27450:
[----:B------:R-:W-:Y:S05]  /*17bf0*/  BSYNC.RECONVERGENT B0 ;  /* 0x0000000000007941 */ /* 0x000fea0003800200 */
.L_x_27449:
[----:B------:R-:W-:Y:S01]  /*17c00*/  STG.E.U8 desc[UR36][R16.64], R8 ;  /* 0x0000000810007986 */ /* 0x000fe2000c101124 */
[----:B------:R-:W-:Y:S05]  /*17c10*/  EXIT ;  /* 0x000000000000794d */ /* 0x000fea0003800000 */
.L_x_27447:
        /* <DEDUP_REMOVED lines=25> */
.L_x_27454:
[----:B------:R-:W-:-:S04]  /*17db0*/  SHF.R.U32.HI R3, RZ, 0x18, R3 ;  /* 0x00000018ff037819 */ /* 0x000fc80000011603 */
[----:B------:R-:W-:-:S04]  /*17dc0*/  LOP3.LUT R0, R0, 0x80, R3, 0xf8, !PT ;  /* 0x0000008000007812 */ /* 0x000fc800078ef803 */
[----:B------:R-:W-:-:S07]  /*17dd0*/  PRMT R8, R0, 0x7610, R8 ;  /* 0x0000761000087816 */ /* 0x000fce0000000008 */
.L_x_27453:
[----:B------:R-:W-:Y:S05]  /*17de0*/  BSYNC.RECONVERGENT B0 ;  /* 0x0000000000007941 */ /* 0x000fea0003800200 */
.L_x_27452:
[----:B------:R-:W-:Y:S01]  /*17df0*/  STG.E.U8 desc[UR36][R16.64], R8 ;  /* 0x0000000810007986 */ /* 0x000fe2000c101124 */
[----:B------:R-:W-:Y:S05]  /*17e00*/  EXIT ;  /* 0x000000000000794d */ /* 0x000fea0003800000 */
.L_x_27446:
        /* <DEDUP_REMOVED lines=28> */
[----:B------:R-:W-:Y:S01]  /*17fd0*/  STG.E.U8 desc[UR36][R16.64], R3 ;  /* 0x0000000310007986 */ /* 0x000fe2000c101124 */
[----:B------:R-:W-:Y:S05]  /*17fe0*/  EXIT ;  /* 0x000000000000794d */ /* 0x000fea0003800000 */
.L_x_27456:
[----:B------:R-:W0:Y:S02]  /*17ff0*/  F2I.U64.F64.TRUNC R4, R4 ;  /* 0x0000000400047311 */ /* 0x000e24000030d800 */
[----:B0-----:R-:W-:Y:S01]  /*18000*/  STG.E.64 desc[UR36][R16.64], R4 ;  /* 0x0000000410007986 */ /* 0x001fe2000c101b24 */
[----:B------:R-:W-:Y:S05]  /*18010*/  EXIT ;  /* 0x000000000000794d */ /* 0x000fea0003800000 */
.L_x_27455:
[----:B------:R-:W0:Y:S02]  /*18020*/  F2I.U32.F64.TRUNC R5, R4 ;  /* 0x0000000400057311 */ /* 0x000e24000030d000 */
[----:B0-----:R-:W-:Y:S01]  /*18030*/  STG.E desc[UR36][R16.64], R5 ;  /* 0x0000000510007986 */ /* 0x001fe2000c101924 */
[----:B------:R-:W-:Y:S05]  /*18040*/  EXIT ;  /* 0x000000000000794d */ /* 0x000fea0003800000 */
.L_x_27445:
        /* <DEDUP_REMOVED lines=15> */
.L_x_27458:
[----:B------:R-:W-:Y:S01]  /*18140*/  STG.E.128 desc[UR36][R16.64], R4 ;  /* 0x0000000410007986 */ /* 0x000fe2000c101d24 */
[----:B------:R-:W-:Y:S05]  /*18150*/  EXIT ;  /* 0x000000000000794d */ /* 0x000fea0003800000 */
.L_x_27457:
[----:B------:R-:W-:-:S09]  /*18160*/  UISETP.NE.AND UP0, UPT, UR4, 0xf, UPT ;  /* 0x0000000f0400788c */ /* 0x000fd2000bf05270 */
[----:B------:R-:W-:Y:S05]  /*18170*/  BRA.U !UP0, `(.L_x_27459) ;  /* 0x0000000508287547 */ /* 0x000fea000b800000 */
[----:B------:R-:W-:-:S09]  /*18180*/  UISETP.NE.AND UP0, UPT, UR4, 0x17, UPT ;  /* 0x000000170400788c */ /* 0x000fd2000bf05270 */
[----:B------:R-:W-:Y:S05]  /*18190*/  BRA.U !UP0, `(.L_x_27460) ;  /* 0x0000000108b07547 */ /* 0x000fea000b800000 */
[----:B------:R-:W-:-:S09]  /*181a0*/  UISETP.NE.AND UP0, UPT, UR4, 0x18, UPT ;  /* 0x000000180400788c */ /* 0x000fd2000bf05270 */
[----:B------:R-:W-:Y:S05]  /*181b0*/  BRA.U !UP0, `(.L_x_27461) ;  /* 0x0000000108447547 */ /* 0x000fea000b800000 */
.L_x_27438:
        /* <DEDUP_REMOVED lines=16> */
.L_x_27462:
[----:B------:R-:W-:Y:S05]  /*182c0*/  EXIT ;  /* 0x000000000000794d */ /* 0x000fea0003800000 */
.L_x_27461:
        /* <DEDUP_REMOVED lines=21> */
.L_x_27464:
[----:B------:R-:W-:Y:S05]  /*18420*/  BSYNC.RECONVERGENT B0 ;  /* 0x0000000000007941 */ /* 0x000fea0003800200 */
.L_x_27463:
[----:B------:R-:W-:-:S05]  /*18430*/  LOP3.LUT R3, R0, 0x80, R3, 0xf8, !PT ;  /* 0x0000008000037812 */ /* 0x000fca00078ef803 */
[----:B------:R-:W-:Y:S01]  /*18440*/  STG.E.U8 desc[UR36][R16.64], R3 ;  /* 0x0000000310007986 */ /* 0x000fe2000c101124 */
[----:B------:R-:W-:Y:S05]  /*18450*/  EXIT ;  /* 0x000000000000794d */ /* 0x000fea0003800000 */
.L_x_27460:
        /* <DEDUP_REMOVED lines=20> */
.L_x_27466:
[----:B------:R-:W-:Y:S01]  /*185a0*/  IMAD.MOV.U32 R0, RZ, RZ, 0x7f ;  /* 0x0000007fff007424 */ /* 0x000fe200078e00ff */
[----:B------:R-:W-:-:S04]  /*185b0*/  ISETP.GT.U32.AND P0, PT, R2, 0x7f800000, PT ;  /* 0x7f8000000200780c */ /* 0x000fc80003f04070 */
[----:B------:R-:W-:-:S09]  /*185c0*/  SEL R0, R0, 0x7c, P0 ;  /* 0x0000007c00007807 */ /* 0x000fd20000000000 */
.L_x_27467:
[----:B------:R-:W-:Y:S05]  /*185d0*/  BSYNC.RECONVERGENT B0 ;  /* 0x0000000000007941 */ /* 0x000fea0003800200 */
.L_x_27465:
[----:B------:R-:W-:-:S04]  /*185e0*/  SHF.R.U32.HI R3, RZ, 0x18, R3 ;  /* 0x00000018ff037819 */ /* 0x000fc80000011603 */
[----:B------:R-:W-:-:S05]  /*185f0*/  LOP3.LUT R3, R0, 0x80, R3, 0xf8, !PT ;  /* 0x0000008000037812 */ /* 0x000fca00078ef803 */
[----:B------:R-:W-:Y:S01]  /*18600*/  STG.E.U8 desc[UR36][R16.64], R3 ;  /* 0x0000000310007986 */ /* 0x000fe2000c101124 */
[----:B------:R-:W-:Y:S05]  /*18610*/  EXIT ;  /* 0x000000000000794d */ /* 0x000fea0003800000 */
.L_x_27459:
        /* <DEDUP_REMOVED lines=12> */
        .type           $_ZN2at6native18elementwise_kernelILi128ELi4EZNS0_15gpu_kernel_implIZZZNS0_17expm1_kernel_cudaERNS_18TensorIteratorBaseEENKUlvE_clEvENKUlvE1_clEvEUlN3c107complexIdEEE_EEvS4_RKT_EUliE_EEviT1_$__internal_trig_reduction_slowpathd,@function
        .size           $_ZN2at6native18elementwise_kernelILi128ELi4EZNS0_15gpu_kernel_implIZZZNS0_17expm1_kernel_cudaERNS_18TensorIteratorBaseEENKUlvE_clEvENKUlvE1_clEvEUlN3c107complexIdEEE_EEvS4_RKT_EUliE_EEviT1_$__internal_trig_reduction_slowpathd,(.L_x_35779 - $_ZN2at6native18elementwise_kernelILi128ELi4EZNS0_15gpu_kernel_implIZZZNS0_17expm1_kernel_cudaERNS_18TensorIteratorBaseEENKUlvE_clEvENKUlvE1_clEvEUlN3c107complexIdEEE_EEvS4_RKT_EUliE_EEviT1_$__internal_trig_reduction_slowpathd)
$_ZN2at6native18elementwise_kernelILi128ELi4EZNS0_15gpu_kernel_implIZZZNS0_17expm1_kernel_cudaERNS_18TensorIteratorBaseEENKUlvE_clEvENKUlvE1_clEvEUlN3c107complexIdEEE_EEvS4_RKT_EUliE_EEviT1_$__internal_trig_reduction_slowpathd:
[--C-:B------:R-:W-:Y:S01]  /*186e0*/  SHF.R.U32.HI R20, RZ, 0x14, R21.reuse ;  /* 0x00000014ff147819 */ /* 0x100fe20000011615 */
[----:B------:R-:W-:Y:S02]  /*186f0*/  IMAD.MOV.U32 R15, RZ, RZ, R21 ;  /* 0x000000ffff0f7224 */ /* 0x000fe400078e0015 */
[----:B------:R-:W-:Y:S01]  /*18700*/  IMAD.MOV.U32 R12, RZ, RZ, RZ ;  /* 0x000000ffff0c7224 */ /* 0x000fe200078e00ff */
[----:B------:R-:W-:-:S04]  /*18710*/  LOP3.LUT R2, R20, 0x7ff, RZ, 0xc0, !PT ;  /* 0x000007ff14027812 */ /* 0x000fc800078ec0ff */
[----:B------:R-:W-:-:S13]  /*18720*/  ISETP.NE.AND P0, PT, R2, 0x7ff, PT ;  /* 0x000007ff0200780c */ /* 0x000fda0003f05270 */
[----:B------:R-:W-:Y:S05]  /*18730*/  @!P0 BRA `(.L_x_27468) ;  /* 0x0000000800488947 */ /* 0x000fea0003800000 */
[----:B------:R-:W-:Y:S01]  /*18740*/  VIADD R2, R2, 0xfffffc00 ;  /* 0xfffffc0002027836 */ /* 0x000fe20000000000 */
[----:B------:R-:W-:Y:S01]  /*18750*/  BSSY.RECONVERGENT B0, `(.L_x_27469) ;  /* 0x000002f000007945 */ /* 0x000fe20003800200 */
[----:B------:R-:W-:-:S03]  /*18760*/  CS2R R18, SRZ ;  /* 0x0000000000127805 */ /* 0x000fc6000001ff00 */
[----:B------:R-:W-:Y:S02]  /*18770*/  SHF.R.U32.HI R22, RZ, 0x6, R2 ;  /* 0x00000006ff167819 */ /* 0x000fe40000011602 */
[----:B------:R-:W-:Y:S02]  /*18780*/  ISETP.GE.U32.AND P0, PT, R2, 0x80, PT ;  /* 0x000000800200780c */ /* 0x000fe40003f06070 */
[C---:B------:R-:W-:Y:S02]  /*18790*/  IADD3 R23, PT, PT, -R22.reuse, 0x13, RZ ;  /* 0x0000001316177810 */ /* 0x040fe40007ffe1ff */
[----:B------:R-:W-:Y:S02]  /*187a0*/  IADD3 R27, PT, PT, -R22, 0xf, RZ ;  /* 0x0000000f161b7810 */ /* 0x000fe40007ffe1ff */
[----:B------:R-:W-:-:S04]  /*187b0*/  SEL R23, R23, 0x12, P0 ;  /* 0x0000001217177807 */ /* 0x000fc80000000000 */
[----:B------:R-:W-:-:S13]  /*187c0*/  ISETP.GE.AND P0, PT, R27, R23, PT ;  /* 0x000000171b00720c */ /* 0x000fda0003f06270 */
[----:B------:R-:W-:Y:S05]  /*187d0*/  @P0 BRA `(.L_x_27470) ;  /* 0x0000000000980947 */ /* 0x000fea0003800000 */
[----:B------:R-:W0:Y:S01]  /*187e0*/  LDC.64 R2, c[0x0][0x358] ;  /* 0x0000d600ff027b82 */ /* 0x000e220000000a00 */
[C---:B------:R-:W-:Y:S01]  /*187f0*/  SHF.L.U64.HI R29, R14.reuse, 0xb, R15 ;  /* 0x0000000b0e1d7819 */ /* 0x040fe2000001020f */
[----:B------:R-:W-:Y:S01]  /*18800*/  BSSY.RECONVERGENT B1, `(.L_x_27471) ;  /* 0x0000022000017945 */ /* 0x000fe20003800200 */
[----:B------:R-:W-:Y:S01]  /*18810*/  SHF.L.U32 R25, R14, 0xb, RZ ;  /* 0x0000000b0e197819 */ /* 0x000fe200000006ff */
[----:B------:R-:W-:Y:S01]  /*18820*/  IMAD.MOV.U32 R26, RZ, RZ, RZ ;  /* 0x000000ffff1a7224 */ /* 0x000fe200078e00ff */
[----:B------:R-:W-:Y:S02]  /*18830*/  IADD3 R24, PT, PT, RZ, -R22, -R23 ;  /* 0x80000016ff187210 */ /* 0x000fe40007ffe817 */
[----:B------:R-:W-:Y:S02]  /*18840*/  CS2R R18, SRZ ;  /* 0x0000000000127805 */ /* 0x000fe4000001ff00 */
[----:B------:R-:W-:Y:S01]  /*18850*/  LOP3.LUT R29, R29, 0x80000000, RZ, 0xfc, !PT ;  /* 0x800000001d1d7812 */ /* 0x000fe200078efcff */
[----:B------:R-:W1:Y:S06]  /*18860*/  LDC.64 R12, c[0x4][0x1b0] ;  /* 0x01006c00ff0c7b82 */ /* 0x000e6c0000000a00 */
.L_x_27472:
[----:B0-----:R-:W-:Y:S01]  /*18870*/  R2UR UR4, R2 ;  /* 0x00000000020472ca */ /* 0x001fe200000e0000 */
[----:B-1----:R-:W-:Y:S01]  /*18880*/  IMAD.WIDE R14, R27, 0x8, R12 ;  /* 0x000000081b0e7825 */ /* 0x002fe200078e020c */
[----:B------:R-:W-:-:S13]  /*18890*/  R2UR UR5, R3 ;  /* 0x00000000030572ca */ /* 0x000fda00000e0000 */
[----:B------:R-:W2:Y:S01]  /*188a0*/  LDG.E.64.CONSTANT R14, desc[UR4][R14.64] ;  /* 0x000000040e0e7981 */ /* 0x000ea2000c1e9b00 */
[----:B------:R-:W-:Y:S02]  /*188b0*/  VIADD R24, R24, 0x1 ;  /* 0x0000000118187836 */ /* 0x000fe40000000000 */
[----:B------:R-:W-:Y:S02]  /*188c0*/  VIADD R27, R27, 0x1 ;  /* 0x000000011b1b7836 */ /* 0x000fe40000000000 */
[----:B--2---:R-:W-:-:S04]  /*188d0*/  IMAD.WIDE.U32 R18, P2, R14, R25, R18 ;  /* 0x000000190e127225 */ /* 0x004fc80007840012 */
[C---:B------:R-:W-:Y:S02]  /*188e0*/  IMAD R31, R14.reuse, R29, RZ ;  /* 0x0000001d0e1f7224 */ /* 0x040fe400078e02ff */
[----:B------:R-:W-:Y:S02]  /*188f0*/  IMAD R28, R15, R25, RZ ;  /* 0x000000190f1c7224 */ /* 0x000fe400078e02ff */
[----:B------:R-:W-:Y:S01]  /*18900*/  IMAD.HI.U32 R30, R14, R29, RZ ;  /* 0x0000001d0e1e7227 */ /* 0x000fe200078e00ff */
[----:B------:R-:W-:-:S03]  /*18910*/  IADD3 R31, P0, PT, R31, R19, RZ ;  /* 0x000000131f1f7210 */ /* 0x000fc60007f1e0ff */
[----:B------:R-:W-:Y:S01]  /*18920*/  IMAD.X R33, RZ, RZ, R30, P2 ;  /* 0x000000ffff217224 */ /* 0x000fe200010e061e */
[----:B------:R-:W-:Y:S01]  /*18930*/  IADD3 R19, P1, PT, R28, R31, RZ ;  /* 0x0000001f1c137210 */ /* 0x000fe20007f3e0ff */
[----:B------:R-:W-:-:S04]  /*18940*/  IMAD.HI.U32 R28, R15, R25, RZ ;  /* 0x000000190f1c7227 */ /* 0x000fc800078e00ff */
[----:B------:R-:W-:Y:S01]  /*18950*/  IMAD.HI.U32 R14, R15, R29, RZ ;  /* 0x0000001d0f0e7227 */ /* 0x000fe200078e00ff */
[----:B------:R-:W-:-:S03]  /*18960*/  IADD3.X R28, P0, PT, R28, R33, RZ, P0, !PT ;  /* 0x000000211c1c7210 */ /* 0x000fc6000071e4ff */
[----:B------:R-:W-:Y:S01]  /*18970*/  IMAD R15, R15, R29, RZ ;  /* 0x0000001d0f0f7224 */ /* 0x000fe200078e02ff */
[----:B------:R-:W-:Y:S01]  /*18980*/  IADD3.X R14, PT, PT, R14, RZ, RZ, P0, !PT ;  /* 0x000000ff0e0e7210 */ /* 0x000fe200007fe4ff */
[----:B------:R-:W-:Y:S01]  /*18990*/  IMAD R31, R26, 0x8, R1 ;  /* 0x000000081a1f7824 */ /* 0x000fe200078e0201 */
[----:B------:R-:W-:Y:S01]  /*189a0*/  ISETP.NE.AND P0, PT, R24, -0xf, PT ;  /* 0xfffffff11800780c */ /* 0x000fe20003f05270 */
[----:B------:R-:W-:Y:S01]  /*189b0*/  VIADD R26, R26, 0x1 ;  /* 0x000000011a1a7836 */ /* 0x000fe20000000000 */
[----:B------:R-:W-:Y:S02]  /*189c0*/  IADD3.X R15, P1, PT, R15, R28, RZ, P1, !PT ;  /* 0x0000001c0f0f7210 */ /* 0x000fe40000f3e4ff */
[----:B------:R0:W-:Y:S03]  /*189d0*/  STL.64 [R31], R18 ;  /* 0x000000121f007387 */ /* 0x0001e60000100a00 */
[----:B------:R-:W-:-:S02]  /*189e0*/  IMAD.X R14, RZ, RZ, R14, P1 ;  /* 0x000000ffff0e7224 */ /* 0x000fc400008e060e */
[----:B0-----:R-:W-:-:S03]  /*189f0*/  IMAD.MOV.U32 R18, RZ, RZ, R15 ;  /* 0x000000ffff127224 */ /* 0x001fc600078e000f */
[----:B------:R-:W-:Y:S01]  /*18a00*/  MOV R19, R14 ;  /* 0x0000000e00137202 */ /* 0x000fe20000000f00 */
[----:B------:R-:W-:Y:S06]  /*18a10*/  @P0 BRA `(.L_x_27472) ;  /* 0xfffffffc00940947 */ /* 0x000fec000383ffff */
[----:B------:R-:W-:Y:S05]  /*18a20*/  BSYNC.RECONVERGENT B1 ;  /* 0x0000000000017941 */ /* 0x000fea0003800200 */
.L_x_27471:
[----:B------:R-:W-:-:S07]  /*18a30*/  IMAD.MOV.U32 R27, RZ, RZ, R23 ;  /* 0x000000ffff1b7224 */ /* 0x000fce00078e0017 */
.L_x_27470:
[----:B------:R-:W-:Y:S05]  /*18a40*/  BSYNC.RECONVERGENT B0 ;  /* 0x0000000000007941 */ /* 0x000fea0003800200 */
.L_x_27469:
[----:B------:R-:W-:Y:S01]  /*18a50*/  LOP3.LUT P0, R23, R20, 0x3f, RZ, 0xc0, !PT ;  /* 0x0000003f14177812 */ /* 0x000fe2000780c0ff */
[----:B------:R-:W-:-:S04]  /*18a60*/  IMAD.IADD R22, R22, 0x1, R27 ;  /* 0x0000000116167824 */ /* 0x000fc800078e021b */
[----:B------:R-:W-:-:S05]  /*18a70*/  IMAD.U32 R25, R22, 0x8, R1 ;  /* 0x0000000816197824 */ /* 0x000fca00078e0001 */
[----:B------:R0:W-:Y:S04]  /*18a80*/  STL.64 [R25+-0x78], R18 ;  /* 0xffff881219007387 */ /* 0x0001e80000100a00 */
[----:B------:R-:W2:Y:S04]  /*18a90*/  @P0 LDL.64 R14, [R1+0x8] ;  /* 0x00000800010e0983 */ /* 0x000ea80000100a00 */
[----:B------:R-:W3:Y:S04]  /*18aa0*/  LDL.64 R2, [R1+0x10] ;  /* 0x0000100001027983 */ /* 0x000ee80000100a00 */
[----:B------:R-:W4:Y:S01]  /*18ab0*/  LDL.64 R12, [R1+0x18] ;  /* 0x00001800010c7983 */ /* 0x000f220000100a00 */
[----:B------:R-:W-:Y:S01]  /*18ac0*/  BSSY.RECONVERGENT B0, `(.L_x_27473) ;  /* 0x0000035000007945 */ /* 0x000fe20003800200 */
[----:B--2---:R-:W-:-:S02]  /*18ad0*/  @P0 SHF.R.U64 R26, R14, 0x1, R15 ;  /* 0x000000010e1a0819 */ /* 0x004fc4000000120f */
[----:B------:R-:W-:Y:S02]  /*18ae0*/  @P0 SHF.R.U32.HI R28, RZ, 0x1, R15 ;  /* 0x00000001ff1c0819 */ /* 0x000fe4000001160f */
[----:B------:R-:W-:Y:S02]  /*18af0*/  @P0 LOP3.LUT R15, R23, 0x3f, RZ, 0x3c, !PT ;  /* 0x0000003f170f0812 */ /* 0x000fe400078e3cff */
[----:B---3--:R-:W-:Y:S02]  /*18b00*/  @P0 SHF.L.U32 R24, R2, R23, RZ ;  /* 0x0000001702180219 */ /* 0x008fe400000006ff */
[----:B0-----:R-:W-:Y:S02]  /*18b10*/  @P0 SHF.R.U64 R19, R26, R15, R28 ;  /* 0x0000000f1a130219 */ /* 0x001fe4000000121c */
[--C-:B------:R-:W-:Y:S02]  /*18b20*/  @P0 SHF.R.U32.HI R14, RZ, 0x1, R3.reuse ;  /* 0x00000001ff0e0819 */ /* 0x100fe40000011603 */
[----:B------:R-:W-:-:S02]  /*18b30*/  @P0 SHF.R.U64 R20, R2, 0x1, R3 ;  /* 0x0000000102140819 */ /* 0x000fc40000001203 */
[----:B------:R-:W-:Y:S02]  /*18b40*/  @P0 SHF.L.U64.HI R22, R2, R23, R3 ;  /* 0x0000001702160219 */ /* 0x000fe40000010203 */
[----:B------:R-:W-:Y:S02]  /*18b50*/  @P0 SHF.R.U32.HI R25, RZ, R15, R28 ;  /* 0x0000000fff190219 */ /* 0x000fe4000001161c */
[----:B------:R-:W-:Y:S02]  /*18b60*/  @P0 LOP3.LUT R2, R24, R19, RZ, 0xfc, !PT ;  /* 0x0000001318020212 */ /* 0x000fe400078efcff */
[----:B----4-:R-:W-:Y:S02]  /*18b70*/  @P0 SHF.L.U32 R18, R12, R23, RZ ;  /* 0x000000170c120219 */ /* 0x010fe400000006ff */
[----:B------:R-:W-:Y:S02]  /*18b80*/  @P0 SHF.R.U64 R27, R20, R15, R14 ;  /* 0x0000000f141b0219 */ /* 0x000fe4000000120e */
[----:B------:R-:W-:-:S02]  /*18b90*/  @P0 LOP3.LUT R3, R22, R25, RZ, 0xfc, !PT ;  /* 0x0000001916030212 */ /* 0x000fc400078efcff */
[----:B------:R-:W-:Y:S02]  /*18ba0*/  @P0 SHF.L.U64.HI R22, R12, R23, R13 ;  /* 0x000000170c160219 */ /* 0x000fe4000001020d */
[----:B------:R-:W-:Y:S01]  /*18bb0*/  @P0 SHF.R.U32.HI R15, RZ, R15, R14 ;  /* 0x0000000fff0f0219 */ /* 0x000fe2000001160e */
[----:B------:R-:W-:Y:S01]  /*18bc0*/  IMAD.SHL.U32 R14, R2, 0x4, RZ ;  /* 0x00000004020e7824 */ /* 0x000fe200078e00ff */
[----:B------:R-:W-:Y:S02]  /*18bd0*/  @P0 LOP3.LUT R12, R18, R27, RZ, 0xfc, !PT ;  /* 0x0000001b120c0212 */ /* 0x000fe400078efcff */
[----:B------:R-:W-:Y:S02]  /*18be0*/  SHF.L.U64.HI R2, R2, 0x2, R3 ;  /* 0x0000000202027819 */ /* 0x000fe40000010203 */
[----:B------:R-:W-:Y:S02]  /*18bf0*/  SHF.L.W.U32.HI R20, R3, 0x2, R12 ;  /* 0x0000000203147819 */ /* 0x000fe40000010e0c */
[----:B------:R-:W-:-:S02]  /*18c00*/  @P0 LOP3.LUT R13, R22, R15, RZ, 0xfc, !PT ;  /* 0x0000000f160d0212 */ /* 0x000fc400078efcff */
[----:B------:R-:W-:Y:S02]  /*18c10*/  IADD3 RZ, P0, PT, RZ, -R14, RZ ;  /* 0x8000000effff7210 */ /* 0x000fe40007f1e0ff */
[----:B------:R-:W-:Y:S02]  /*18c20*/  LOP3.LUT R3, RZ, R2, RZ, 0x33, !PT ;  /* 0x00000002ff037212 */ /* 0x000fe400078e33ff */
[----:B------:R-:W-:Y:S02]  /*18c30*/  SHF.L.W.U32.HI R12, R12, 0x2, R13 ;  /* 0x000000020c0c7819 */ /* 0x000fe40000010e0d */
[----:B------:R-:W-:Y:S02]  /*18c40*/  LOP3.LUT R15, RZ, R20, RZ, 0x33, !PT ;  /* 0x00000014ff0f7212 */ /* 0x000fe400078e33ff */
[----:B------:R-:W-:Y:S02]  /*18c50*/  IADD3.X R3, P0, PT, RZ, R3, RZ, P0, !PT ;  /* 0x00000003ff037210 */ /* 0x000fe4000071e4ff */
[----:B------:R-:W-:-:S02]  /*18c60*/  LOP3.LUT R18, RZ, R12, RZ, 0x33, !PT ;  /* 0x0000000cff127212 */ /* 0x000fc400078e33ff */
[----:B------:R-:W-:Y:S02]  /*18c70*/  ISETP.GT.U32.AND P2, PT, R20, -0x1, PT ;  /* 0xffffffff1400780c */ /* 0x000fe40003f44070 */
[----:B------:R-:W-:Y:S02]  /*18c80*/  IADD3.X R15, P1, PT, RZ, R15, RZ, P0, !PT ;  /* 0x0000000fff0f7210 */ /* 0x000fe4000073e4ff */
[----:B------:R-:W-:Y:S02]  /*18c90*/  ISETP.GT.AND.EX P0, PT, R12, -0x1, PT, P2 ;  /* 0xffffffff0c00780c */ /* 0x000fe40003f04320 */
[----:B------:R-:W-:Y:S02]  /*18ca0*/  IADD3.X R19, PT, PT, RZ, R18, RZ, P1, !PT ;  /* 0x00000012ff137210 */ /* 0x000fe40000ffe4ff */
[----:B------:R-:W-:Y:S02]  /*18cb0*/  SEL R20, R20, R15, P0 ;  /* 0x0000000f14147207 */ /* 0x000fe40000000000 */
[----:B------:R-:W-:-:S02]  /*18cc0*/  SEL R19, R12, R19, P0 ;  /* 0x000000130c137207 */ /* 0x000fc40000000000 */
[----:B------:R-:W-:Y:S02]  /*18cd0*/  SEL R23, R2, R3, P0 ;  /* 0x0000000302177207 */ /* 0x000fe40000000000 */
[----:B------:R-:W-:-:S03]  /*18ce0*/  ISETP.NE.U32.AND P1, PT, R19, RZ, PT ;  /* 0x000000ff1300720c */ /* 0x000fc60003f25070 */
[----:B------:R-:W-:Y:S01]  /*18cf0*/  @!P0 IMAD.MOV R14, RZ, RZ, -R14 ;  /* 0x000000ffff0e8224 */ /* 0x000fe200078e0a0e */
[----:B------:R-:W-:-:S06]  /*18d00*/  SEL R15, R20, R19, !P1 ;  /* 0x00000013140f7207 */ /* 0x000fcc0004800000 */
[----:B------:R-:W0:Y:S02]  /*18d10*/  FLO.U32 R15, R15 ;  /* 0x0000000f000f7300 */ /* 0x000e2400000e0000 */
[C---:B0-----:R-:W-:Y:S02]  /*18d20*/  IADD3 R22, PT, PT, -R15.reuse, 0x1f, RZ ;  /* 0x0000001f0f167810 */ /* 0x041fe40007ffe1ff */
[----:B------:R-:W-:-:S03]  /*18d30*/  IADD3 R18, PT, PT, -R15, 0x3f, RZ ;  /* 0x0000003f0f127810 */ /* 0x000fc60007ffe1ff */
[----:B------:R-:W-:-:S05]  /*18d40*/  @P1 IMAD.MOV R18, RZ, RZ, R22 ;  /* 0x000000ffff121224 */ /* 0x000fca00078e0216 */
[----:B------:R-:W-:-:S13]  /*18d50*/  ISETP.NE.AND P1, PT, R18, RZ, PT ;  /* 0x000000ff1200720c */ /* 0x000fda0003f25270 */
[----:B------:R-:W-:Y:S05]  /*18d60*/  @!P1 BRA `(.L_x_27474) ;  /* 0x0000000000289947 */ /* 0x000fea0003800000 */
[----:B------:R-:W-:Y:S02]  /*18d70*/  LOP3.LUT R3, R18, 0x3f, RZ, 0xc0, !PT ;  /* 0x0000003f12037812 */ /* 0x000fe400078ec0ff */
[--C-:B------:R-:W-:Y:S02]  /*18d80*/  SHF.R.U64 R15, R14, 0x1, R23.reuse ;  /* 0x000000010e0f7819 */ /* 0x100fe40000001217 */
[----:B------:R-:W-:Y:S02]  /*18d90*/  SHF.R.U32.HI R23, RZ, 0x1, R23 ;  /* 0x00000001ff177819 */ /* 0x000fe40000011617 */
[----:B------:R-:W-:Y:S02]  /*18da0*/  LOP3.LUT R2, R18, 0x3f, RZ, 0xc, !PT ;  /* 0x0000003f12027812 */ /* 0x000fe400078e0cff */
[CC--:B------:R-:W-:Y:S02]  /*18db0*/  SHF.L.U64.HI R19, R20.reuse, R3.reuse, R19 ;  /* 0x0000000314137219 */ /* 0x0c0fe40000010213 */
[----:B------:R-:W-:-:S02]  /*18dc0*/  SHF.L.U32 R3, R20, R3, RZ ;  /* 0x0000000314037219 */ /* 0x000fc400000006ff */
[-CC-:B------:R-:W-:Y:S02]  /*18dd0*/  SHF.R.U64 R20, R15, R2.reuse, R23.reuse ;  /* 0x000000020f147219 */ /* 0x180fe40000001217 */
[----:B------:R-:W-:Y:S02]  /*18de0*/  SHF.R.U32.HI R2, RZ, R2, R23 ;  /* 0x00000002ff027219 */ /* 0x000fe40000011617 */
[----:B------:R-:W-:Y:S02]  /*18df0*/  LOP3.LUT R20, R3, R20, RZ, 0xfc, !PT ;  /* 0x0000001403147212 */ /* 0x000fe400078efcff */
[----:B------:R-:W-:-:S07]  /*18e00*/  LOP3.LUT R19, R19, R2, RZ, 0xfc, !PT ;  /* 0x0000000213137212 */ /* 0x000fce00078efcff */
.L_x_27474:
[----:B------:R-:W-:Y:S05]  /*18e10*/  BSYNC.RECONVERGENT B0 ;  /* 0x0000000000007941 */ /* 0x000fea0003800200 */
.L_x_27473:
[----:B------:R-:W-:Y:S01]  /*18e20*/  IMAD.WIDE.U32 R14, R20, 0x2168c235, RZ ;  /* 0x2168c235140e7825 */ /* 0x000fe200078e00ff */
[----:B------:R-:W-:-:S03]  /*18e30*/  SHF.R.U32.HI R13, RZ, 0x1e, R13 ;  /* 0x0000001eff0d7819 */ /* 0x000fc6000001160d */
[----:B------:R-:W-:Y:S01]  /*18e40*/  IMAD.MOV.U32 R2, RZ, RZ, R15 ;  /* 0x000000ffff027224 */ /* 0x000fe200078e000f */
[----:B------:R-:W-:Y:S01]  /*18e50*/  IADD3 RZ, P1, PT, R14, R14, RZ ;  /* 0x0000000e0eff7210 */ /* 0x000fe20007f3e0ff */
[----:B------:R-:W-:Y:S01]  /*18e60*/  IMAD.MOV.U32 R3, RZ, RZ, RZ ;  /* 0x000000ffff037224 */ /* 0x000fe200078e00ff */
[----:B------:R-:W-:Y:S01]  /*18e70*/  LEA.HI R12, R12, R13, RZ, 0x1 ;  /* 0x0000000d0c0c7211 */ /* 0x000fe200078f08ff */
[----:B------:R-:W-:-:S04]  /*18e80*/  IMAD.HI.U32 R15, R19, -0x36f0255e, RZ ;  /* 0xc90fdaa2130f7827 */ /* 0x000fc800078e00ff */
[----:B------:R-:W-:-:S04]  /*18e90*/  IMAD.WIDE.U32 R2, R20, -0x36f0255e, R2 ;  /* 0xc90fdaa214027825 */ /* 0x000fc800078e0002 */
[----:B------:R-:W-:-:S04]  /*18ea0*/  IMAD.WIDE.U32 R2, P2, R19, 0x2168c235, R2 ;  /* 0x2168c23513027825 */ /* 0x000fc80007840002 */
[----:B------:R-:W-:Y:S01]  /*18eb0*/  IMAD R19, R19, -0x36f0255e, RZ ;  /* 0xc90fdaa213137824 */ /* 0x000fe200078e02ff */
[----:B------:R-:W-:Y:S02]  /*18ec0*/  IADD3.X R14, PT, PT, R15, RZ, RZ, P2, !PT ;  /* 0x000000ff0f0e7210 */ /* 0x000fe400017fe4ff */
[----:B------:R-:W-:Y:S02]  /*18ed0*/  IADD3.X RZ, P1, PT, R2, R2, RZ, P1, !PT ;  /* 0x0000000202ff7210 */ /* 0x000fe40000f3e4ff */
[----:B------:R-:W-:-:S04]  /*18ee0*/  IADD3 R3, P2, PT, R19, R3, RZ ;  /* 0x0000000313037210 */ /* 0x000fc80007f5e0ff */
[C---:B------:R-:W-:Y:S01]  /*18ef0*/  ISETP.GT.U32.AND P3, PT, R3.reuse, RZ, PT ;  /* 0x000000ff0300720c */ /* 0x040fe20003f64070 */
[----:B------:R-:W-:Y:S01]  /*18f00*/  IMAD.X R14, RZ, RZ, R14, P2 ;  /* 0x000000ffff0e7224 */ /* 0x000fe200010e060e */
[----:B------:R-:W-:-:S04]  /*18f10*/  IADD3.X R2, P2, PT, R3, R3, RZ, P1, !PT ;  /* 0x0000000303027210 */ /* 0x000fc80000f5e4ff */
[C---:B------:R-:W-:Y:S01]  /*18f20*/  ISETP.GT.AND.EX P1, PT, R14.reuse, RZ, PT, P3 ;  /* 0x000000ff0e00720c */ /* 0x040fe20003f24330 */
[----:B------:R-:W-:-:S03]  /*18f30*/  IMAD.X R15, R14, 0x1, R14, P2 ;  /* 0x000000010e0f7824 */ /* 0x000fc600010e060e */
[----:B------:R-:W-:Y:S02]  /*18f40*/  SEL R2, R2, R3, P1 ;  /* 0x0000000302027207 */ /* 0x000fe40000800000 */
[----:B------:R-:W-:Y:S02]  /*18f50*/  SEL R3, R15, R14, P1 ;  /* 0x0000000e0f037207 */ /* 0x000fe40000800000 */
[----:B------:R-:W-:Y:S02]  /*18f60*/  IADD3 R14, P2, PT, R2, 0x1, RZ ;  /* 0x00000001020e7810 */ /* 0x000fe40007f5e0ff */
[----:B------:R-:W-:Y:S02]  /*18f70*/  SEL R19, RZ, 0xffffffff, !P1 ;  /* 0xffffffffff137807 */ /* 0x000fe40004800000 */
[----:B------:R-:W-:Y:S01]  /*18f80*/  LOP3.LUT P1, R15, R21, 0x80000000, RZ, 0xc0, !PT ;  /* 0x80000000150f7812 */ /* 0x000fe2000782c0ff */
[----:B------:R-:W-:Y:S02]  /*18f90*/  IMAD.X R3, RZ, RZ, R3, P2 ;  /* 0x000000ffff037224 */ /* 0x000fe400010e0603 */
[----:B------:R-:W-:Y:S01]  /*18fa0*/  IMAD.IADD R2, R19, 0x1, -R18 ;  /* 0x0000000113027824 */ /* 0x000fe200078e0a12 */
[----:B------:R-:W-:-:S02]  /*18fb0*/  @!P0 LOP3.LUT R15, R15, 0x80000000, RZ, 0x3c, !PT ;  /* 0x800000000f0f8812 */ /* 0x000fc400078e3cff */
[----:B------:R-:W-:Y:S02]  /*18fc0*/  SHF.R.U64 R14, R14, 0xa, R3 ;  /* 0x0000000a0e0e7819 */ /* 0x000fe40000001203 */
[----:B------:R-:W-:Y:S02]  /*18fd0*/  SHF.L.U32 R2, R2, 0x14, RZ ;  /* 0x0000001402027819 */ /* 0x000fe400000006ff */
[----:B------:R-:W-:-:S03]  /*18fe0*/  IADD3 R14, P2, PT, R14, 0x1, RZ ;  /* 0x000000010e0e7810 */ /* 0x000fc60007f5e0ff */
[----:B------:R-:W-:Y:S01]  /*18ff0*/  @P1 IMAD.MOV R12, RZ, RZ, -R12 ;  /* 0x000000ffff0c1224 */ /* 0x000fe200078e0a0c */
[----:B------:R-:W-:-:S04]  /*19000*/  LEA.HI.X R3, R3, RZ, RZ, 0x16, P2 ;  /* 0x000000ff03037211 */ /* 0x000fc800010fb4ff */
[--C-:B------:R-:W-:Y:S02]  /*19010*/  SHF.R.U64 R14, R14, 0x1, R3.reuse ;  /* 0x000000010e0e7819 */ /* 0x100fe40000001203 */
[----:B------:R-:W-:Y:S02]  /*19020*/  SHF.R.U32.HI R3, RZ, 0x1, R3 ;  /* 0x00000001ff037819 */ /* 0x000fe40000011603 */
[----:B------:R-:W-:-:S04]  /*19030*/  IADD3 R14, P2, P3, RZ, RZ, R14 ;  /* 0x000000ffff0e7210 */ /* 0x000fc80007b5e00e */
[----:B------:R-:W-:-:S04]  /*19040*/  IADD3.X R2, PT, PT, R2, 0x3fe00000, R3, P2, P3 ;  /* 0x3fe0000002027810 */ /* 0x000fc800017e6403 */
[----:B------:R-:W-:-:S07]  /*19050*/  LOP3.LUT R15, R2, R15, RZ, 0xfc, !PT ;  /* 0x0000000f020f7212 */ /* 0x000fce00078efcff */
.L_x_27468:
[----:B------:R-:W-:Y:S02]  /*19060*/  IMAD.MOV.U32 R2, RZ, RZ, R0 ;  /* 0x000000ffff027224 */ /* 0x000fe400078e0000 */
[----:B------:R-:W-:-:S04]  /*19070*/  IMAD.MOV.U32 R3, RZ, RZ, 0x0 ;  /* 0x00000000ff037424 */ /* 0x000fc800078e00ff */
[----:B------:R-:W-:Y:S05]  /*19080*/  RET.REL.NODEC R2 `(_ZN2at6native18elementwise_kernelILi128ELi4EZNS0_15gpu_kernel_implIZZZNS0_17expm1_kernel_cudaERNS_18TensorIteratorBaseEENKUlvE_clEvENKUlvE1_clEvEUlN3c107complexIdEEE_EEvS4_RKT_EUliE_EEviT1_) ;  /* 0xfffffe6c02dc7950 */ /* 0x000fea0003c3ffff */
.L_x_27475:
        /* <DEDUP_REMOVED lines=15> */
.L_x_35779:


//--------------------- .text._ZN2at6native27unrolled_elementwise_kernelIZZZNS0_17expm1_kernel_cudaERNS_18TensorIteratorBaseEENKUlvE_clEvENKUlvE1_clEvEUlN3c107complexIdEEE_St5arrayIPcLm2EELi4E23TrivialOffsetCalculatorILi1EjESE_NS0_6memory12LoadWithCastILi1EEENSF_13StoreWithCastILi1EEEEEviT_T0_T2_T3_T4_T5_ --------------------------
	.section	.text._ZN2at6native27unrolled_elementwise_kernelIZZZNS0_17expm1_kernel_cudaERNS_18TensorIteratorBaseEENKUlvE_clEvENKUlvE1_clEvEUlN3c107complexIdEEE_St5arrayIPcLm2EELi4E23TrivialOffsetCalculatorILi1EjESE_NS0_6memory12LoadWithCastILi1EEENSF_13StoreWithCastILi1EEEEEviT_T0_T2_T3_T4_T5_,"ax",@progbits
	.align	128
        .global         _ZN2at6native27unrolled_elementwise_kernelIZZZNS0_17expm1_kernel_cudaERNS_18TensorIteratorBaseEENKUlvE_clEvENKUlvE1_clEvEUlN3c107complexIdEEE_St5arrayIPcLm2EELi4E23TrivialOffsetCalculatorILi1EjESE_NS0_6memory12LoadWithCastILi1EEENSF_13StoreWithCastILi1EEEEEviT_T0_T2_T3_T4_T5_
        .type           _ZN2at6native27unrolled_elementwise_kernelIZZZNS0_17expm1_kernel_cudaERNS_18TensorIteratorBaseEENKUlvE_clEvENKUlvE1_clEvEUlN3c107complexIdEEE_St5arrayIPcLm2EELi4E23TrivialOffsetCalculatorILi1EjESE_NS0_6memory12LoadWithCastILi1EEENSF_13StoreWithCastILi1EEEEEviT_T0_T2_T3_T4_T5_,@function
        .size           _ZN2at6native27unrolled_elementwise_kernelIZZZNS0_17expm1_kernel_cudaERNS_18TensorIteratorBaseEENKUlvE_clEvENKUlvE1_clEvEUlN3c107complexIdEEE_St5arrayIPcLm2EELi4E23TrivialOffsetCalculatorILi1EjESE_NS0_6memory12LoadWithCastILi1EEENSF_13StoreWithCastILi1EEEEEviT_T0_T2_T3_T4_T5_,(.L_x_35780 - _ZN2at6native27unrolled_elementwise_kernelIZZZNS0_17expm1_kernel_cudaERNS_18TensorIteratorBaseEENKUlvE_clEvENKUlvE1_clEvEUlN3c107complexIdEEE_St5arrayIPcLm2EELi4E23TrivialOffsetCalculatorILi1EjESE_NS0_6memory12LoadWithCastILi1EEENSF_13StoreWithCastILi1EEEEEviT_T0_T2_T3_T4_T5_)
        .other          _ZN2at6native27unrolled_elementwise_kernelIZZZNS0_17expm1_kernel_cudaERNS_18TensorIteratorBaseEENKUlvE_clEvENKUlvE1_clEvEUlN3c107complexIdEEE_St5arrayIPcLm2EELi4E23TrivialOffsetCalculatorILi1EjESE_NS0_6memory12LoadWithCastILi1EEENSF_13StoreWithCastILi1EEEEEviT_T0_T2_T3_T4_T5_,@"STO_CUDA_ENTRY STV_DEFAULT"
_ZN2at6native27unrolled_elementwise_kernelIZZZNS0_17expm1_kernel_cudaERNS_18TensorIteratorBaseEENKUlvE_clEvENKUlvE1_clEvEUlN3c107complexIdEEE_St5arrayIPcLm2EELi4E23TrivialOffsetCalculatorILi1EjESE_NS0_6memory12LoadWithCastILi1EEENSF_13StoreWithCastILi1EEEEEviT_T0_T2_T3_T4_T5_:
.text._ZN2at6native27unrolled_elementwise_kernelIZZZNS0_17expm1_kernel_cudaERNS_18TensorIteratorBaseEENKUlvE_clEvENKUlvE1_clEvEUlN3c107complexIdEEE_St5arrayIPcLm2EELi4E23TrivialOffsetCalculatorILi1EjESE_NS0_6memory12LoadWithCastILi1EEENSF_13StoreWithCastILi1EEEEEviT_T0_T2_T3_T4_T5_:
[----:B------:R-:W0:Y:S01]  /*0000*/  LDC R1, c[0x0][0x37c] ;  /* 0x0000df00ff017b82 */ /* 0x000e220000000800 */
[----:B------:R-:W1:Y:S07]  /*0010*/  S2R R35, SR_CTAID.X ;  /* 0x0000000000237919 */ /* 0x000e6e0000002500 */
[----:B------:R-:W1:Y:S01]  /*0020*/  LDC R0, c[0x0][0x380] ;  /* 0x0000e000ff007b82 */ /* 0x000e620000000800 */
[----:B------:R-:W2:Y:S01]  /*0030*/  LDCU.64 UR36, c[0x0][0x358] ;  /* 0x00006b00ff2477ac */ /* 0x000ea20008000a00 */
[----:B------:R-:W-:Y:S01]  /*0040*/  BSSY.RECONVERGENT B6, `(.L_x_27476) ;  /* 0x000011c000067945 */ /* 0x000fe20003800200 */
[----:B------:R-:W3:Y:S01]  /*0050*/  S2R R42, SR_TID.X ;  /* 0x00000000002a7919 */ /* 0x000ee20000002100 */
[----:B0-----:R-:W-:Y:S01]  /*0060*/  VIADD R1, R1, 0xffffffd8 ;  /* 0xffffffd801017836 */ /* 0x001fe20000000000 */
[----:B------:R-:W0:Y:S01]  /*0070*/  LDCU.U8 UR38, c[0x0][0x39c] ;  /* 0x00007380ff2677ac */ /* 0x000e220008000000 */
[----:B------:R-:W-:-:S02]  /*0080*/  CS2R R18, SRZ ;  /* 0x0000000000127805 */ /* 0x000fc4000001ff00 */
[----:B------:R-:W-:Y:S01]  /*0090*/  CS2R R16, SRZ ;  /* 0x0000000000107805 */ /* 0x000fe2000001ff00 */
[----:B-1----:R-:W-:Y:S02]  /*00a0*/  IMAD R33, R35, -0x200, R0 ;  /* 0xfffffe0023217824 */ /* 0x002fe400078e0200 */
[----:B---3--:R-:W-:-:S03]  /*00b0*/  IMAD.MOV.U32 R32, RZ, RZ, R42 ;  /* 0x000000ffff207224 */ /* 0x008fc600078e002a */
[----:B------:R-:W-:-:S13]  /*00c0*/  ISETP.GE.AND P0, PT, R42, R33, PT ;  /* 0x000000212a00720c */ /* 0x000fda0003f06270 */
[----:B0-2---:R-:W-:Y:S05]  /*00d0*/  @P0 BRA `(.L_x_27477) ;  /* 0x0000001000480947 */ /* 0x005fea0003800000 */
        /* <DEDUP_REMOVED lines=22> */
.L_x_27482:
[----:B------:R-:W2:Y:S01]  /*0240*/  LDG.E.U8 R2, desc[UR36][R2.64] ;  /* 0x0000002402027981 */ /* 0x000ea2000c1e1100 */
[----:B------:R-:W-:Y:S01]  /*0250*/  CS2R R18, SRZ ;  /* 0x0000000000127805 */ /* 0x000fe2000001ff00 */
[----:B--2---:R0:W1:Y:S02]  /*0260*/  I2F.F64.U16 R16, R2 ;  /* 0x0000000200107312 */ /* 0x0040640000101800 */
[----:B01----:R-:W-:Y:S05]  /*0270*/  BRA `(.L_x_27484) ;  /* 0x0000000c00d87947 */ /* 0x003fea0003800000 */
.L_x_27481:
        /* <DEDUP_REMOVED lines=8> */
[----:B--2---:R0:W1:Y:S02]  /*0300*/  I2F.F64.S64 R16, R2 ;  /* 0x0000000200107312 */ /* 0x0040640000301c00 */
[----:B01----:R-:W-:Y:S05]  /*0310*/  BRA `(.L_x_27484) ;  /* 0x0000000c00b07947 */ /* 0x003fea0003800000 */
.L_x_27486:
[----:B------:R-:W2:Y:S01]  /*0320*/  LDG.E R2, desc[UR36][R2.64] ;  /* 0x0000002402027981 */ /* 0x000ea2000c1e1900 */
[----:B------:R-:W-:Y:S01]  /*0330*/  CS2R R18, SRZ ;  /* 0x0000000000127805 */ /* 0x000fe2000001ff00 */
[----:B--2---:R0:W1:Y:S02]  /*0340*/  I2F.F64 R16, R2 ;  /* 0x0000000200107312 */ /* 0x0040640000201c00 */
[----:B01----:R-:W-:Y:S05]  /*0350*/  BRA `(.L_x_27484) ;  /* 0x0000000c00a07947 */ /* 0x003fea0003800000 */
.L_x_27485:
[----:B------:R-:W2:Y:S01]  /*0360*/  LDG.E.U16 R2, desc[UR36][R2.64] ;  /* 0x0000002402027981 */ /* 0x000ea2000c1e1500 */
[----:B------:R-:W-:Y:S01]  /*0370*/  CS2R R18, SRZ ;  /* 0x0000000000127805 */ /* 0x000fe2000001ff00 */
[----:B--2---:R0:W1:Y:S02]  /*0380*/  I2F.F64.S16 R16, R2 ;  /* 0x0000000200107312 */ /* 0x0040640000101c00 */
[----:B01----:R-:W-:Y:S05]  /*0390*/  BRA `(.L_x_27484) ;  /* 0x0000000c00907947 */ /* 0x003fea0003800000 */
.L_x_27480:
        /* <DEDUP_REMOVED lines=11> */
.L_x_27488:
[----:B------:R-:W2:Y:S01]  /*0450*/  LDG.E.U16 R0, desc[UR36][R2.64] ;  /* 0x0000002402007981 */ /* 0x000ea2000c1e1500 */
[----:B------:R-:W-:Y:S01]  /*0460*/  CS2R R18, SRZ ;  /* 0x0000000000127805 */ /* 0x000fe2000001ff00 */
[----:B--2---:R-:W-:-:S05]  /*0470*/  HADD2.F32 R0, -RZ, R0.H0_H0 ;  /* 0x20000000ff007230 */ /* 0x004fca0000004100 */
[----:B------:R-:W-:-:S04]  /*0480*/  FMUL.FTZ R0, R0, 1 ;  /* 0x3f80000000007820 */ /* 0x000fc80000410000 */
[----:B------:R1:W2:Y:S02]  /*0490*/  F2F.F64.F32 R16, R0 ;  /* 0x0000000000107310 */ /* 0x0002a40000201800 */
[----:B-12---:R-:W-:Y:S05]  /*04a0*/  BRA `(.L_x_27484) ;  /* 0x0000000c004c7947 */ /* 0x006fea0003800000 */
.L_x_27487:
        /* <DEDUP_REMOVED lines=16> */
.L_x_27490:
        /* <DEDUP_REMOVED lines=12> */
.L_x_27489:
[----:B------:R0:W5:Y:S01]  /*0670*/  LDG.E.64 R16, desc[UR36][R2.64] ;  /* 0x0000002402107981 */ /* 0x000162000c1e1b00 */
[----:B------:R-:W-:Y:S01]  /*0680*/  CS2R R18, SRZ ;  /* 0x0000000000127805 */ /* 0x000fe2000001ff00 */
[----:B------:R-:W-:Y:S06]  /*0690*/  BRA `(.L_x_27484) ;  /* 0x0000000800d07947 */ /* 0x000fec0003800000 */
.L_x_27479:
        /* <DEDUP_REMOVED lines=14> */
.L_x_27493:
[----:B------:R1:W5:Y:S01]  /*0780*/  LDG.E.128 R16, desc[UR36][R2.64] ;  /* 0x0000002402107981 */ /* 0x000362000c1e1d00 */
[----:B------:R-:W-:Y:S05]  /*0790*/  BRA `(.L_x_27484) ;  /* 0x0000000800907947 */ /* 0x000fea0003800000 */
.L_x_27492:
        /* <DEDUP_REMOVED lines=28> */
.L_x_27495:
        /* <DEDUP_REMOVED lines=15> */
.L_x_27494:
[----:B------:R-:W2:Y:S01]  /*0a50*/  LDG.E.U16 R0, desc[UR36][R2.64] ;  /* 0x0000002402007981 */ /* 0x000ea2000c1e1500 */
[----:B------:R-:W-:Y:S01]  /*0a60*/  CS2R R18, SRZ ;  /* 0x0000000000127805 */ /* 0x000fe2000001ff00 */
[----:B--2---:R-:W-:-:S04]  /*0a70*/  IMAD.U32 R0, R0, 0x10000, RZ ;  /* 0x0001000000007824 */ /* 0x004fc800078e00ff */
[----:B------:R-:W-:-:S04]  /*0a80*/  FMUL.FTZ R0, R0, 1 ;  /* 0x3f80000000007820 */ /* 0x000fc80000410000 */
[----:B------:R2:W3:Y:S02]  /*0a90*/  F2F.F64.F32 R16, R0 ;  /* 0x0000000000107310 */ /* 0x0004e40000201800 */
[----:B--23--:R-:W-:Y:S05]  /*0aa0*/  BRA `(.L_x_27484) ;  /* 0x0000000400cc7947 */ /* 0x00cfea0003800000 */
.L_x_27491:
        /* <DEDUP_REMOVED lines=12> */
.L_x_27498:
        /* <DEDUP_REMOVED lines=22> */
.L_x_27500:
[----:B------:R-:W-:Y:S05]  /*0cd0*/  BSYNC.RECONVERGENT B0 ;  /* 0x0000000000007941 */ /* 0x000fea0003800200 */
.L_x_27499:
[----:B------:R-:W-:Y:S01]  /*0ce0*/  IMAD.SHL.U32 R0, R0, 0x100000, RZ ;  /* 0x0010000000007824 */ /* 0x000fe200078e00ff */
[----:B------:R-:W-:-:S04]  /*0cf0*/  LEA R2, R2, 0x3b800000, 0x17 ;  /* 0x3b80000002027811 */ /* 0x000fc800078eb8ff */
[----:B------:R-:W-:-:S05]  /*0d00*/  LOP3.LUT R0, R2, R0, R7, 0xfe, !PT ;  /* 0x0000000002007212 */ /* 0x000fca00078efe07 */
[----:B------:R-:W-:-:S04]  /*0d10*/  FMUL.FTZ R0, R0, 1 ;  /* 0x3f80000000007820 */ /* 0x000fc80000410000 */
[----:B------:R4:W0:Y:S02]  /*0d20*/  F2F.F64.F32 R16, R0 ;  /* 0x0000000000107310 */ /* 0x0008240000201800 */
[----:B0---4-:R-:W-:Y:S05]  /*0d30*/  BRA `(.L_x_27484) ;  /* 0x0000000400287947 */ /* 0x011fea0003800000 */
.L_x_27497:
        /* <DEDUP_REMOVED lines=22> */
.L_x_27502:
[----:B------:R-:W-:Y:S05]  /*0ea0*/  BSYNC.RECONVERGENT B0 ;  /* 0x0000000000007941 */ /* 0x000fea0003800200 */
.L_x_27501:
[----:B------:R-:W-:Y:S01]  /*0eb0*/  IMAD.SHL.U32 R0, R0, 0x200000, RZ ;  /* 0x0020000000007824 */ /* 0x000fe200078e00ff */
[----:B------:R-:W-:-:S04]  /*0ec0*/  LEA R3, R2, 0x37800000, 0x17 ;  /* 0x3780000002037811 */ /* 0x000fc800078eb8ff */
[----:B------:R-:W-:-:S05]  /*0ed0*/  LOP3.LUT R0, R3, R0, R4, 0xfe, !PT ;  /* 0x0000000003007212 */ /* 0x000fca00078efe04 */
[----:B------:R-:W-:-:S04]  /*0ee0*/  FMUL.FTZ R0, R0, 1 ;  /* 0x3f80000000007820 */ /* 0x000fc80000410000 */
[----:B------:R4:W0:Y:S02]  /*0ef0*/  F2F.F64.F32 R16, R0 ;  /* 0x0000000000107310 */ /* 0x0008240000201800 */
[----:B0---4-:R-:W-:Y:S05]  /*0f00*/  BRA `(.L_x_27484) ;  /* 0x0000000000b47947 */ /* 0x011fea0003800000 */
.L_x_27496:
[----:B------:R-:W-:-:S09]  /*0f10*/  UISETP.NE.AND UP0, UPT, UR4, 0x1c, UPT ;  /* 0x0000001c0400788c */ /* 0x000fd2000bf05270 */
[----:B------:R-:W-:Y:S05]  /*0f20*/  BRA.U !UP0, `(.L_x_27503) ;  /* 0x0000000108a07547 */ /* 0x000fea000b800000 */
[----:B------:R-:W-:-:S09]  /*0f30*/  UISETP.NE.AND UP0, UPT, UR4, 0x1d, UPT ;  /* 0x0000001d0400788c */ /* 0x000fd2000bf05270 */
[----:B------:R-:W-:Y:S05]  /*0f40*/  BRA.U !UP0, `(.L_x_27504) ;  /* 0x0000000108887547 */ /* 0x000fea000b800000 */
[----:B------:R-:W-:-:S09]  /*0f50*/  UISETP.NE.AND UP0, UPT, UR4, 0x2c, UPT ;  /* 0x0000002c0400788c */ /* 0x000fd2000bf05270 */
[----:B------:R-:W-:Y:S05]  /*0f60*/  BRA.U !UP0, `(.L_x_27505) ;  /* 0x00000001084c7547 */ /* 0x000fea000b800000 */
.L_x_27483:
        /* <DEDUP_REMOVED lines=16> */
.L_x_27506:
[----:B------:R-:W-:Y:S02]  /*1070*/  CS2R R16, SRZ ;  /* 0x0000000000107805 */ /* 0x000fe4000001ff00 */
[----:B------:R-:W-:Y:S01]  /*1080*/  CS2R R18, SRZ ;  /* 0x0000000000127805 */ /* 0x000fe2000001ff00 */
[----:B------:R-:W-:Y:S06]  /*1090*/  BRA `(.L_x_27484) ;  /* 0x0000000000507947 */ /* 0x000fec0003800000 */
.L_x_27505:
        /* <DEDUP_REMOVED lines=13> */
.L_x_27504:
[----:B------:R-:W2:Y:S01]  /*1170*/  LDG.E.64 R2, desc[UR36][R2.64] ;  /* 0x0000002402027981 */ /* 0x000ea2000c1e1b00 */
[----:B------:R-:W-:Y:S01]  /*1180*/  CS2R R18, SRZ ;  /* 0x0000000000127805 */ /* 0x000fe2000001ff00 */
[----:B--2---:R4:W0:Y:S02]  /*1190*/  I2F.F64.U64 R16, R2 ;  /* 0x0000000200107312 */ /* 0x0048240000301800 */
[----:B0---4-:R-:W-:Y:S05]  /*11a0*/  BRA `(.L_x_27484) ;  /* 0x00000000000c7947 */ /* 0x011fea0003800000 */
.L_x_27503:
[----:B------:R-:W2:Y:S01]  /*11b0*/  LDG.E R2, desc[UR36][R2.64] ;  /* 0x0000002402027981 */ /* 0x000ea2000c1e1900 */
[----:B------:R-:W-:Y:S01]  /*11c0*/  CS2R R18, SRZ ;  /* 0x0000000000127805 */ /* 0x000fe2000001ff00 */
[----:B--2---:R2:W3:Y:S06]  /*11d0*/  I2F.F64.U32 R16, R2 ;  /* 0x0000000200107312 */ /* 0x0044ec0000201800 */
.L_x_27484:
[----:B------:R-:W-:Y:S05]  /*11e0*/  BSYNC.RECONVERGENT B7 ;  /* 0x0000000000077941 */ /* 0x000fea0003800200 */
.L_x_27478:
[----:B------:R-:W-:-:S07]  /*11f0*/  VIADD R32, R42, 0x80 ;  /* 0x000000802a207836 */ /* 0x000fce0000000000 */
.L_x_27477:
[----:B------:R-:W-:Y:S05]  /*1200*/  BSYNC.RECONVERGENT B6 ;  /* 0x0000000000067941 */ /* 0x000fea0003800200 */
.L_x_27476:
        /* <DEDUP_REMOVED lines=27> */
.L_x_27513:
[----:B------:R-:W2:Y:S01]  /*13c0*/  LDG.E.U8 R2, desc[UR36][R2.64] ;  /* 0x0000002402027981 */ /* 0x000ea2000c1e1100 */
[----:B------:R-:W-:Y:S01]  /*13d0*/  CS2R R30, SRZ ;  /* 0x00000000001e7805 */ /* 0x000fe2000001ff00 */
[----:B--2---:R1:W2:Y:S02]  /*13e0*/  I2F.F64.U16 R28, R2 ;  /* 0x00000002001c7312 */ /* 0x0042a40000101800 */
[----:B-12---:R-:W-:Y:S05]  /*13f0*/  BRA `(.L_x_27515) ;  /* 0x0000000c00d87947 */ /* 0x006fea0003800000 */
.L_x_27512:
        /* <DEDUP_REMOVED lines=10> */
.L_x_27517:
[----:B------:R-:W2:Y:S01]  /*14a0*/  LDG.E R2, desc[UR36][R2.64] ;  /* 0x0000002402027981 */ /* 0x000ea2000c1e1900 */
[----:B------:R-:W-:Y:S01]  /*14b0*/  CS2R R30, SRZ ;  /* 0x00000000001e7805 */ /* 0x000fe2000001ff00 */
[----:B--2---:R1:W2:Y:S02]  /*14c0*/  I2F.F64 R28, R2 ;  /* 0x00000002001c7312 */ /* 0x0042a40000201c00 */
[----:B-12---:R-:W-:Y:S05]  /*14d0*/  BRA `(.L_x_27515) ;  /* 0x0000000c00a07947 */ /* 0x006fea0003800000 */
.L_x_27516:
[----:B------:R-:W2:Y:S01]  /*14e0*/  LDG.E.U16 R2, desc[UR36][R2.64] ;  /* 0x0000002402027981 */ /* 0x000ea2000c1e1500 */
[----:B------:R-:W-:Y:S01]  /*14f0*/  CS2R R30, SRZ ;  /* 0x00000000001e7805 */ /* 0x000fe2000001ff00 */
[----:B--2---:R1:W2:Y:S02]  /*1500*/  I2F.F64.S16 R28, R2 ;  /* 0x00000002001c7312 */ /* 0x0042a40000101c00 */
[----:B-12---:R-:W-:Y:S05]  /*1510*/  BRA `(.L_x_27515) ;  /* 0x0000000c00907947 */ /* 0x006fea0003800000 */
.L_x_27511:
        /* <DEDUP_REMOVED lines=11> */
.L_x_27519:
[----:B------:R-:W2:Y:S01]  /*15d0*/  LDG.E.U16 R0, desc[UR36][R2.64] ;  /* 0x0000002402007981 */ /* 0x000ea2000c1e1500 */
[----:B------:R-:W-:Y:S01]  /*15e0*/  CS2R R30, SRZ ;  /* 0x00000000001e7805 */ /* 0x000fe2000001ff00 */
[----:B--2---:R-:W-:-:S05]  /*15f0*/  HADD2.F32 R0, -RZ, R0.H0_H0 ;  /* 0x20000000ff007230 */ /* 0x004fca0000004100 */
[----:B------:R-:W-:-:S04]  /*1600*/  FMUL.FTZ R0, R0, 1 ;  /* 0x3f80000000007820 */ /* 0x000fc80000410000 */
[----:B------:R0:W1:Y:S02]  /*1610*/  F2F.F64.F32 R28, R0 ;  /* 0x00000000001c7310 */ /* 0x0000640000201800 */
[----:B01----:R-:W-:Y:S05]  /*1620*/  BRA `(.L_x_27515) ;  /* 0x0000000c004c7947 */ /* 0x003fea0003800000 */
.L_x_27518:
        /* <DEDUP_REMOVED lines=16> */
.L_x_27521:
        /* <DEDUP_REMOVED lines=12> */
.L_x_27520:
[----:B------:R0:W5:Y:S01]  /*17f0*/  LDG.E.64 R28, desc[UR36][R2.64] ;  /* 0x00000024021c7981 */ /* 0x000162000c1e1b00 */
[----:B------:R-:W-:Y:S01]  /*1800*/  CS2R R30, SRZ ;  /* 0x00000000001e7805 */ /* 0x000fe2000001ff00 */
[----:B------:R-:W-:Y:S06]  /*1810*/  BRA `(.L_x_27515) ;  /* 0x0000000800d07947 */ /* 0x000fec0003800000 */
.L_x_27510:
        /* <DEDUP_REMOVED lines=14> */
.L_x_27524:
[----:B------:R4:W5:Y:S01]  /*1900*/  LDG.E.128 R28, desc[UR36][R2.64] ;  /* 0x00000024021c7981 */ /* 0x000962000c1e1d00 */
[----:B------:R-:W-:Y:S05]  /*1910*/  BRA `(.L_x_27515) ;  /* 0x0000000800907947 */ /* 0x000fea0003800000 */
.L_x_27523:
        /* <DEDUP_REMOVED lines=28> */
.L_x_27526:
        /* <DEDUP_REMOVED lines=15> */
.L_x_27525:
[----:B------:R-:W2:Y:S01]  /*1bd0*/  LDG.E.U16 R0, desc[UR36][R2.64] ;  /* 0x0000002402007981 */ /* 0x000ea2000c1e1500 */
[----:B------:R-:W-:Y:S01]  /*1be0*/  CS2R R30, SRZ ;  /* 0x00000000001e7805 */ /* 0x000fe2000001ff00 */
[----:B--2---:R-:W-:-:S04]  /*1bf0*/  IMAD.U32 R0, R0, 0x10000, RZ ;  /* 0x0001000000007824 */ /* 0x004fc800078e00ff */
[----:B------:R-:W-:-:S04]  /*1c00*/  FMUL.FTZ R0, R0, 1 ;  /* 0x3f80000000007820 */ /* 0x000fc80000410000 */
[----:B------:R4:W0:Y:S02]  /*1c10*/  F2F.F64.F32 R28, R0 ;  /* 0x00000000001c7310 */ /* 0x0008240000201800 */
[----:B0---4-:R-:W-:Y:S05]  /*1c20*/  BRA `(.L_x_27515) ;  /* 0x0000000400cc7947 */ /* 0x011fea0003800000 */
.L_x_27522:
        /* <DEDUP_REMOVED lines=12> */
.L_x_27529:
        /* <DEDUP_REMOVED lines=22> */
.L_x_27531:
[----:B------:R-:W-:Y:S05]  /*1e50*/  BSYNC.RECONVERGENT B0 ;  /* 0x0000000000007941 */ /* 0x000fea0003800200 */
.L_x_27530:
[----:B------:R-:W-:Y:S01]  /*1e60*/  IMAD.SHL.U32 R0, R0, 0x100000, RZ ;  /* 0x0010000000007824 */ /* 0x000fe200078e00ff */
[----:B------:R-:W-:-:S04]  /*1e70*/  LEA R2, R2, 0x3b800000, 0x17 ;  /* 0x3b80000002027811 */ /* 0x000fc800078eb8ff */
[----:B------:R-:W-:-:S05]  /*1e80*/  LOP3.LUT R0, R2, R0, R7, 0xfe, !PT ;  /* 0x0000000002007212 */ /* 0x000fca00078efe07 */
[----:B------:R-:W-:-:S04]  /*1e90*/  FMUL.FTZ R0, R0, 1 ;  /* 0x3f80000000007820 */ /* 0x000fc80000410000 */
[----:B------:R4:W0:Y:S02]  /*1ea0*/  F2F.F64.F32 R28, R0 ;  /* 0x00000000001c7310 */ /* 0x0008240000201800 */
[----:B0---4-:R-:W-:Y:S05]  /*1eb0*/  BRA `(.L_x_27515) ;  /* 0x0000000400287947 */ /* 0x011fea0003800000 */
.L_x_27528:
        /* <DEDUP_REMOVED lines=22> */
.L_x_27533:
[----:B------:R-:W-:Y:S05]  /*2020*/  BSYNC.RECONVERGENT B0 ;  /* 0x0000000000007941 */ /* 0x000fea0003800200 */
.L_x_27532:
[----:B------:R-:W-:Y:S01]  /*2030*/  IMAD.SHL.U32 R0, R0, 0x200000, RZ ;  /* 0x0020000000007824 */ /* 0x000fe200078e00ff */
[----:B------:R-:W-:-:S04]  /*2040*/  LEA R2, R2, 0x37800000, 0x17 ;  /* 0x3780000002027811 */ /* 0x000fc800078eb8ff */
[----:B------:R-:W-:-:S05]  /*2050*/  LOP3.LUT R0, R2, R0, R7, 0xfe, !PT ;  /* 0x0000000002007212 */ /* 0x000fca00078efe07 */
[----:B------:R-:W-:-:S04]  /*2060*/  FMUL.FTZ R0, R0, 1 ;  /* 0x3f80000000007820 */ /* 0x000fc80000410000 */
[----:B------:R4:W0:Y:S02]  /*2070*/  F2F.F64.F32 R28, R0 ;  /* 0x00000000001c7310 */ /* 0x0008240000201800 */
[----:B0---4-:R-:W-:Y:S05]  /*2080*/  BRA `(.L_x_27515) ;  /* 0x0000000000b47947 */ /* 0x011fea0003800000 */
.L_x_27527:
        /* <DEDUP_REMOVED lines=19> */
.L_x_27514:
[----:B------:R-:W-:Y:S01]  /*21c0*/  MOV R0, 0x1c0 ;  /* 0x000001c000007802 */ /* 0x000fe20000000f00 */
[----:B------:R-:W0:Y:S01]  /*21d0*/  LDCU.64 UR4, c[0x4][0x1a0] ;  /* 0x01003400ff0477ac */ /* 0x000e220008000a00 */
[----:B------:R-:W-:Y:S02]  /*21e0*/  IMAD.MOV.U32 R8, RZ, RZ, 0x4e ;  /* 0x0000004eff087424 */ /* 0x000fe400078e00ff */
[----:B------:R1:W2:Y:S01]  /*21f0*/  LDC.64 R2, c[0x4][R0] ;  /* 0x0100000000027b82 */ /* 0x0002a20000000a00 */
[----:B------:R-:W4:Y:S01]  /*2200*/  LDCU.64 UR6, c[0x4][0x1a8] ;  /* 0x01003500ff0677ac */ /* 0x000f220008000a00 */
[----:B------:R-:W-:Y:S02]  /*2210*/  IMAD.MOV.U32 R12, RZ, RZ, 0x1 ;  /* 0x00000001ff0c7424 */ /* 0x000fe400078e00ff */
[----:B------:R-:W-:Y:S01]  /*2220*/  IMAD.MOV.U32 R13, RZ, RZ, RZ ;  /* 0x000000ffff0d7224 */ /* 0x000fe200078e00ff */
[----:B------:R-:W3:Y:S01]  /*2230*/  LDCU.64 UR8, c[0x4][0xa0] ;  /* 0x01001400ff0877ac */ /* 0x000ee20008000a00 */
[----:B0-----:R-:W-:-:S02]  /*2240*/  IMAD.U32 R4, RZ, RZ, UR4 ;  /* 0x00000004ff047e24 */ /* 0x001fc4000f8e00ff */
[----:B------:R-:W-:Y:S02]  /*2250*/  IMAD.U32 R5, RZ, RZ, UR5 ;  /* 0x00000005ff057e24 */ /* 0x000fe4000f8e00ff */
[----:B----4-:R-:W-:Y:S02]  /*2260*/  IMAD.U32 R6, RZ, RZ, UR6 ;  /* 0x00000006ff067e24 */ /* 0x010fe4000f8e00ff */
[----:B------:R-:W-:Y:S02]  /*2270*/  IMAD.U32 R7, RZ, RZ, UR7 ;  /* 0x00000007ff077e24 */ /* 0x000fe4000f8e00ff */
[----:B---3--:R-:W-:Y:S02]  /*2280*/  IMAD.U32 R10, RZ, RZ, UR8 ;  /* 0x00000008ff0a7e24 */ /* 0x008fe4000f8e00ff */
[----:B-1----:R-:W-:-:S07]  /*2290*/  IMAD.U32 R11, RZ, RZ, UR9 ;  /* 0x00000009ff0b7e24 */ /* 0x002fce000f8e00ff */
[----:B------:R-:W-:-:S07]  /*22a0*/  LEPC R20, `(.L_x_27536) ;  /* 0x000000001014794e */ /* 0x000fce0000000000 */
[----:B--2--5:R-:W-:Y:S05]  /*22b0*/  CALL.ABS.NOINC R2 ;  /* 0x0000000002007343 */ /* 0x024fea0003c00000 */
.L_x_27536:
[----:B------:R-:W-:Y:S02]  /*22c0*/  CS2R R28, SRZ ;  /* 0x00000000001c7805 */ /* 0x000fe4000001ff00 */
[----:B------:R-:W-:Y:S01]  /*22d0*/  CS2R R30, SRZ ;  /* 0x00000000001e7805 */ /* 0x000fe2000001ff00 */
[----:B------:R-:W-:Y:S06]  /*22e0*/  BRA `(.L_x_27515) ;  /* 0x00000000001c7947 */ /* 0x000fec0003800000 */
.L_x_27535:
[----:B------:R-:W2:Y:S01]  /*22f0*/  LDG.E.64 R28, desc[UR36][R2.64] ;  /* 0x00000024021c7981 */ /* 0x000ea2000c1e1b00 */
[----:B------:R-:W-:Y:S01]  /*2300*/  CS2R R30, SRZ ;  /* 0x00000000001e7805 */ /* 0x000fe2000001ff00 */
[----:B--2---:R-:W1:Y:S02]  /*2310*/  I2F.F64.U64 R28, R28 ;  /* 0x0000001c001c7312 */ /* 0x004e640000301800 */
[----:B-1----:R-:W-:Y:S05]  /*2320*/  BRA `(.L_x_27515) ;  /* 0x00000000000c7947 */ /* 0x002fea0003800000 */
.L_x_27534:
[----:B------:R-:W2:Y:S01]  /*2330*/  LDG.E R2, desc[UR36][R2.64] ;  /* 0x0000002402027981 */ /* 0x000ea2000c1e1900 */
[----:B------:R-:W-:Y:S01]  /*2340*/  CS2R R30, SRZ ;  /* 0x00000000001e7805 */ /* 0x000fe2000001ff00 */
[----:B--2---:R1:W2:Y:S06]  /*2350*/  I2F.F64.U32 R28, R2 ;  /* 0x00000002001c7312 */ /* 0x0042ac0000201800 */
.L_x_27515:
[----:B------:R-:W-:Y:S05]  /*2360*/  BSYNC.RECONVERGENT B7 ;  /* 0x0000000000077941 */ /* 0x000fea0003800200 */
.L_x_27509:
[----:B------:R-:W-:-:S07]  /*2370*/  VIADD R32, R32, 0x80 ;  /* 0x0000008020207836 */ /* 0x000fce0000000000 */
.L_x_27508:
[----:B------:R-:W-:Y:S05]  /*2380*/  BSYNC.RECONVERGENT B6 ;  /* 0x0000000000067941 */ /* 0x000fea0003800200 */
.L_x_27507:
        /* <DEDUP_REMOVED lines=27> */
.L_x_27543:
[----:B------:R-:W2:Y:S01]  /*2540*/  LDG.E.U8 R2, desc[UR36][R2.64] ;  /* 0x0000002402027981 */ /* 0x000ea2000c1e1100 */
[----:B------:R-:W-:Y:S01]  /*2550*/  CS2R R26, SRZ ;  /* 0x00000000001a7805 */ /* 0x000fe2000001ff00 */
[----:B--2---:R0:W1:Y:S02]  /*2560*/  I2F.F64.U16 R24, R2 ;  /* 0x0000000200187312 */ /* 0x0040640000101800 */
[----:B01----:R-:W-:Y:S05]  /*2570*/  BRA `(.L_x_27545) ;  /* 0x0000000c00d87947 */ /* 0x003fea0003800000 */
.L_x_27542:
        /* <DEDUP_REMOVED lines=10> */
.L_x_27547:
[----:B------:R-:W2:Y:S01]  /*2620*/  LDG.E R2, desc[UR36][R2.64] ;  /* 0x0000002402027981 */ /* 0x000ea2000c1e1900 */
[----:B------:R-:W-:Y:S01]  /*2630*/  CS2R R26, SRZ ;  /* 0x00000000001a7805 */ /* 0x000fe2000001ff00 */
[----:B--2---:R0:W1:Y:S02]  /*2640*/  I2F.F64 R24, R2 ;  /* 0x0000000200187312 */ /* 0x0040640000201c00 */
[----:B01----:R-:W-:Y:S05]  /*2650*/  BRA `(.L_x_27545) ;  /* 0x0000000c00a07947 */ /* 0x003fea0003800000 */
.L_x_27546:
[----:B------:R-:W2:Y:S01]  /*2660*/  LDG.E.U16 R2, desc[UR36][R2.64] ;  /* 0x0000002402027981 */ /* 0x000ea2000c1e1500 */
[----:B------:R-:W-:Y:S01]  /*2670*/  CS2R R26, SRZ ;  /* 0x00000000001a7805 */ /* 0x000fe2000001ff00 */
[----:B--2---:R0:W1:Y:S02]  /*2680*/  I2F.F64.S16 R24, R2 ;  /* 0x0000000200187312 */ /* 0x0040640000101c00 */
[----:B01----:R-:W-:Y:S05]  /*2690*/  BRA `(.L_x_27545) ;  /* 0x0000000c00907947 */ /* 0x003fea0003800000 */
.L_x_27541:
        /* <DEDUP_REMOVED lines=11> */
.L_x_27549:
[----:B------:R-:W2:Y:S01]  /*2750*/  LDG.E.U16 R0, desc[UR36][R2.64] ;  /* 0x0000002402007981 */ /* 0x000ea2000c1e1500 */
[----:B------:R-:W-:Y:S01]  /*2760*/  CS2R R26, SRZ ;  /* 0x00000000001a7805 */ /* 0x000fe2000001ff00 */
[----:B--2---:R-:W-:-:S05]  /*2770*/  HADD2.F32 R0, -RZ, R0.H0_H0 ;  /* 0x20000000ff007230 */ /* 0x004fca0000004100 */
[----:B------:R-:W-:-:S04]  /*2780*/  FMUL.FTZ R0, R0, 1 ;  /* 0x3f80000000007820 */ /* 0x000fc80000410000 */
[----:B------:R1:W2:Y:S02]  /*2790*/  F2F.F64.F32 R24, R0 ;  /* 0x0000000000187310 */ /* 0x0002a40000201800 */
[----:B-12---:R-:W-:Y:S05]  /*27a0*/  BRA `(.L_x_27545) ;  /* 0x0000000c004c7947 */ /* 0x006fea0003800000 */
.L_x_27548:
        /* <DEDUP_REMOVED lines=16> */
.L_x_27551:
        /* <DEDUP_REMOVED lines=12> */
.L_x_27550:
[----:B------:R0:W5:Y:S01]  /*2970*/  LDG.E.64 R24, desc[UR36][R2.64] ;  /* 0x0000002402187981 */ /* 0x000162000c1e1b00 */
[----:B------:R-:W-:Y:S01]  /*2980*/  CS2R R26, SRZ ;  /* 0x00000000001a7805 */ /* 0x000fe2000001ff00 */
[----:B------:R-:W-:Y:S06]  /*2990*/  BRA `(.L_x_27545) ;  /* 0x0000000800d07947 */ /* 0x000fec0003800000 */
.L_x_27540:
        /* <DEDUP_REMOVED lines=14> */
.L_x_27554:
[----:B------:R1:W5:Y:S01]  /*2a80*/  LDG.E.128 R24, desc[UR36][R2.64] ;  /* 0x0000002402187981 */ /* 0x000362000c1e1d00 */
[----:B------:R-:W-:Y:S05]  /*2a90*/  BRA `(.L_x_27545) ;  /* 0x0000000800907947 */ /* 0x000fea0003800000 */
.L_x_27553:
        /* <DEDUP_REMOVED lines=28> */
.L_x_27556:
        /* <DEDUP_REMOVED lines=14> */
[----:B--2-4-:R-:W-:Y:S05]  /*2d40*/  BRA `(.L_x_27545) ;  /* 0x0000000400e47947 */ /* 0x014fea0003800000 */
.L_x_27555:
[----:B------:R-:W2:Y:S01]  /*2d50*/  LDG.E.U16 R0, desc[UR36][R2.64] ;  /* 0x0000002402007981 */ /* 0x000ea2000c1e1500 */
[----:B------:R-:W-:Y:S01]  /*2d60*/  CS2R R26, SRZ ;  /* 0x00000000001a7805 */ /* 0x000fe2000001ff00 */
[----:B--2---:R-:W-:-:S04]  /*2d70*/  IMAD.U32 R0, R0, 0x10000, RZ ;  /* 0x0001000000007824 */ /* 0x004fc800078e00ff */
[----:B------:R-:W-:-:S04]  /*2d80*/  FMUL.FTZ R0, R0, 1 ;  /* 0x3f80000000007820 */ /* 0x000fc80000410000 */
[----:B------:R2:W4:Y:S02]  /*2d90*/  F2F.F64.F32 R24, R0 ;  /* 0x0000000000187310 */ /* 0x0005240000201800 */
[----:B--2-4-:R-:W-:Y:S05]  /*2da0*/  BRA `(.L_x_27545) ;  /* 0x0000000400cc7947 */ /* 0x014fea0003800000 */
.L_x_27552:
        /* <DEDUP_REMOVED lines=12> */
.L_x_27559:
        /* <DEDUP_REMOVED lines=22> */
.L_x_27561:
[----:B------:R-:W-:Y:S05]  /*2fd0*/  BSYNC.RECONVERGENT B0 ;  /* 0x0000000000007941 */ /* 0x000fea0003800200 */
.L_x_27560:
[----:B------:R-:W-:Y:S01]  /*2fe0*/  IMAD.SHL.U32 R0, R0, 0x100000, RZ ;  /* 0x0010000000007824 */ /* 0x000fe200078e00ff */
[----:B------:R-:W-:-:S04]  /*2ff0*/  LEA R2, R2, 0x3b800000, 0x17 ;  /* 0x3b80000002027811 */ /* 0x000fc800078eb8ff */
[----:B------:R-:W-:-:S05]  /*3000*/  LOP3.LUT R0, R2, R0, R7, 0xfe, !PT ;  /* 0x0000000002007212 */ /* 0x000fca00078efe07 */
[----:B------:R-:W-:-:S04]  /*3010*/  FMUL.FTZ R0, R0, 1 ;  /* 0x3f80000000007820 */ /* 0x000fc80000410000 */
[----:B------:R0:W1:Y:S02]  /*3020*/  F2F.F64.F32 R24, R0 ;  /* 0x0000000000187310 */ /* 0x0000640000201800 */
[----:B01----:R-:W-:Y:S05]  /*3030*/  BRA `(.L_x_27545) ;  /* 0x0000000400287947 */ /* 0x003fea0003800000 */
.L_x_27558:
        /* <DEDUP_REMOVED lines=22> */
.L_x_27563:
[----:B------:R-:W-:Y:S05]  /*31a0*/  BSYNC.RECONVERGENT B0 ;  /* 0x0000000000007941 */ /* 0x000fea0003800200 */
.L_x_27562:
[----:B------:R-:W-:Y:S01]  /*31b0*/  IMAD.SHL.U32 R0, R0, 0x200000, RZ ;  /* 0x0020000000007824 */ /* 0x000fe200078e00ff */
[----:B------:R-:W-:-:S04]  /*31c0*/  LEA R2, R2, 0x37800000, 0x17 ;  /* 0x3780000002027811 */ /* 0x000fc800078eb8ff */
[----:B------:R-:W-:-:S05]  /*31d0*/  LOP3.LUT R0, R2, R0, R7, 0xfe, !PT ;  /* 0x0000000002007212 */ /* 0x000fca00078efe07 */
[----:B------:R-:W-:-:S04]  /*31e0*/  FMUL.FTZ R0, R0, 1 ;  /* 0x3f80000000007820 */ /* 0x000fc80000410000 */
[----:B------:R0:W1:Y:S02]  /*31f0*/  F2F.F64.F32 R24, R0 ;  /* 0x0000000000187310 */ /* 0x0000640000201800 */
[----:B01----:R-:W-:Y:S05]  /*3200*/  BRA `(.L_x_27545) ;  /* 0x0000000000b47947 */ /* 0x003fea0003800000 */
.L_x_27557:
        /* <DEDUP_REMOVED lines=19> */
.L_x_27544:
        /* <DEDUP_REMOVED lines=16> */
.L_x_27566:
[----:B------:R-:W-:Y:S02]  /*3440*/  CS2R R24, SRZ ;  /* 0x0000000000187805 */ /* 0x000fe4000001ff00 */
[----:B------:R-:W-:Y:S01]  /*3450*/  CS2R R26, SRZ ;  /* 0x00000000001a7805 */ /* 0x000fe2000001ff00 */
[----:B------:R-:W-:Y:S06]  /*3460*/  BRA `(.L_x_27545) ;  /* 0x00000000001c7947 */ /* 0x000fec0003800000 */
.L_x_27565:
[----:B------:R-:W2:Y:S01]  /*3470*/  LDG.E.64 R24, desc[UR36][R2.64] ;  /* 0x0000002402187981 */ /* 0x000ea2000c1e1b00 */
[----:B------:R-:W-:Y:S01]  /*3480*/  CS2R R26, SRZ ;  /* 0x00000000001a7805 */ /* 0x000fe2000001ff00 */
[----:B--2---:R-:W0:Y:S02]  /*3490*/  I2F.F64.U64 R24, R24 ;  /* 0x0000001800187312 */ /* 0x004e240000301800 */
[----:B0-----:R-:W-:Y:S05]  /*34a0*/  BRA `(.L_x_27545) ;  /* 0x00000000000c7947 */ /* 0x001fea0003800000 */
.L_x_27564:
[----:B------:R-:W2:Y:S01]  /*34b0*/  LDG.E R2, desc[UR36][R2.64] ;  /* 0x0000002402027981 */ /* 0x000ea2000c1e1900 */
[----:B------:R-:W-:Y:S01]  /*34c0*/  CS2R R26, SRZ ;  /* 0x00000000001a7805 */ /* 0x000fe2000001ff00 */
[----:B--2---:R2:W4:Y:S06]  /*34d0*/  I2F.F64.U32 R24, R2 ;  /* 0x0000000200187312 */ /* 0x00452c0000201800 */
.L_x_27545:
[----:B------:R-:W-:Y:S05]  /*34e0*/  BSYNC.RECONVERGENT B7 ;  /* 0x0000000000077941 */ /* 0x000fea0003800200 */
.L_x_27539:
[----:B------:R-:W-:-:S07]  /*34f0*/  VIADD R32, R32, 0x80 ;  /* 0x0000008020207836 */ /* 0x000fce0000000000 */
.L_x_27538:
[----:B------:R-:W-:Y:S05]  /*3500*/  BSYNC.RECONVERGENT B6 ;  /* 0x0000000000067941 */ /* 0x000fea0003800200 */
.L_x_27537:
        /* <DEDUP_REMOVED lines=25> */
.L_x_27572:
[----:B------:R-:W2:Y:S02]  /*36a0*/  LDG.E.U8 R2, desc[UR36][R2.64] ;  /* 0x0000002402027981 */ /* 0x000ea4000c1e1100 */
[----:B--2---:R0:W1:Y:S02]  /*36b0*/  I2F.F64.U16 R20, R2 ;  /* 0x0000000200147312 */ /* 0x0040640000101800 */
[----:B01----:R-:W-:Y:S05]  /*36c0*/  BRA `(.L_x_27568) ;  /* 0x0000000c00947947 */ /* 0x003fea0003800000 */
.L_x_27571:
        /* <DEDUP_REMOVED lines=9> */
.L_x_27575:
[----:B------:R-:W2:Y:S02]  /*3760*/  LDG.E R2, desc[UR36][R2.64] ;  /* 0x0000002402027981 */ /* 0x000ea4000c1e1900 */
[----:B--2---:R0:W1:Y:S02]  /*3770*/  I2F.F64 R20, R2 ;  /* 0x0000000200147312 */ /* 0x0040640000201c00 */
[----:B01----:R-:W-:Y:S05]  /*3780*/  BRA `(.L_x_27568) ;  /* 0x0000000c00647947 */ /* 0x003fea0003800000 */
.L_x_27574:
[----:B------:R-:W2:Y:S02]  /*3790*/  LDG.E.U16 R2, desc[UR36][R2.64] ;  /* 0x0000002402027981 */ /* 0x000ea4000c1e1500 */
[----:B--2---:R0:W1:Y:S02]  /*37a0*/  I2F.F64.S16 R20, R2 ;  /* 0x0000000200147312 */ /* 0x0040640000101c00 */
[----:B01----:R-:W-:Y:S05]  /*37b0*/  BRA `(.L_x_27568) ;  /* 0x0000000c00587947 */ /* 0x003fea0003800000 */
.L_x_27570:
        /* <DEDUP_REMOVED lines=10> */
.L_x_27577:
[----:B------:R-:W2:Y:S02]  /*3860*/  LDG.E.U16 R0, desc[UR36][R2.64] ;  /* 0x0000002402007981 */ /* 0x000ea4000c1e1500 */
[----:B--2---:R-:W-:-:S05]  /*3870*/  HADD2.F32 R0, -RZ, R0.H0_H0 ;  /* 0x20000000ff007230 */ /* 0x004fca0000004100 */
[----:B------:R-:W-:-:S04]  /*3880*/  FMUL.FTZ R0, R0, 1 ;  /* 0x3f80000000007820 */ /* 0x000fc80000410000 */
[----:B------:R0:W1:Y:S02]  /*3890*/  F2F.F64.F32 R20, R0 ;  /* 0x0000000000147310 */ /* 0x0000640000201800 */
[----:B01----:R-:W-:Y:S05]  /*38a0*/  BRA `(.L_x_27568) ;  /* 0x0000000c001c7947 */ /* 0x003fea0003800000 */
.L_x_27576:
        /* <DEDUP_REMOVED lines=16> */
.L_x_27579:
        /* <DEDUP_REMOVED lines=12> */
.L_x_27578:
[----:B------:R0:W5:Y:S01]  /*3a70*/  LDG.E.64 R20, desc[UR36][R2.64] ;  /* 0x0000002402147981 */ /* 0x000162000c1e1b00 */
[----:B------:R-:W-:Y:S05]  /*3a80*/  BRA `(.L_x_27568) ;  /* 0x0000000800a47947 */ /* 0x000fea0003800000 */
.L_x_27569:
        /* <DEDUP_REMOVED lines=13> */
.L_x_27582:
[----:B------:R0:W5:Y:S01]  /*3b60*/  LDG.E.128 R20, desc[UR36][R2.64] ;  /* 0x0000002402147981 */ /* 0x000162000c1e1d00 */
[----:B------:R-:W-:Y:S05]  /*3b70*/  BRA `(.L_x_27568) ;  /* 0x0000000800687947 */ /* 0x000fea0003800000 */
.L_x_27581:
        /* <DEDUP_REMOVED lines=27> */
.L_x_27584:
        /* <DEDUP_REMOVED lines=14> */
.L_x_27583:
[----:B------:R-:W2:Y:S02]  /*3e10*/  LDG.E.U16 R0, desc[UR36][R2.64] ;  /* 0x0000002402007981 */ /* 0x000ea4000c1e1500 */
[----:B--2---:R-:W-:-:S04]  /*3e20*/  IMAD.U32 R0, R0, 0x10000, RZ ;  /* 0x0001000000007824 */ /* 0x004fc800078e00ff */
[----:B------:R-:W-:-:S04]  /*3e30*/  FMUL.FTZ R0, R0, 1 ;  /* 0x3f80000000007820 */ /* 0x000fc80000410000 */
[----:B------:R0:W1:Y:S02]  /*3e40*/  F2F.F64.F32 R20, R0 ;  /* 0x0000000000147310 */ /* 0x0000640000201800 */
[----:B01----:R-:W-:Y:S05]  /*3e50*/  BRA `(.L_x_27568) ;  /* 0x0000000400b07947 */ /* 0x003fea0003800000 */
.L_x_27580:
        /* <DEDUP_REMOVED lines=11> */
.L_x_27587:
        /* <DEDUP_REMOVED lines=21> */
.L_x_27589:
[----:B------:R-:W-:Y:S05]  /*4060*/  BSYNC.RECONVERGENT B0 ;  /* 0x0000000000007941 */ /* 0x000fea0003800200 */
.L_x_27588:
[----:B------:R-:W-:Y:S01]  /*4070*/  IMAD.SHL.U32 R0, R0, 0x100000, RZ ;  /* 0x0010000000007824 */ /* 0x000fe200078e00ff */
[----:B------:R-:W-:-:S04]  /*4080*/  LEA R2, R2, 0x3b800000, 0x17 ;  /* 0x3b80000002027811 */ /* 0x000fc800078eb8ff */
[----:B------:R-:W-:-:S05]  /*4090*/  LOP3.LUT R0, R2, R0, R7, 0xfe, !PT ;  /* 0x0000000002007212 */ /* 0x000fca00078efe07 */
[----:B------:R-:W-:-:S04]  /*40a0*/  FMUL.FTZ R0, R0, 1 ;  /* 0x3f80000000007820 */ /* 0x000fc80000410000 */
[----:B------:R0:W1:Y:S02]  /*40b0*/  F2F.F64.F32 R20, R0 ;  /* 0x0000000000147310 */ /* 0x0000640000201800 */
[----:B01----:R-:W-:Y:S05]  /*40c0*/  BRA `(.L_x_27568) ;  /* 0x0000000400147947 */ /* 0x003fea0003800000 */
.L_x_27586:
        /* <DEDUP_REMOVED lines=21> */
.L_x_27591:
[----:B------:R-:W-:Y:S05]  /*4220*/  BSYNC.RECONVERGENT B0 ;  /* 0x0000000000007941 */ /* 0x000fea0003800200 */
.L_x_27590:
[----:B------:R-:W-:Y:S01]  /*4230*/  IMAD.SHL.U32 R0, R0, 0x200000, RZ ;  /* 0x0020000000007824 */ /* 0x000fe200078e00ff */
[----:B------:R-:W-:-:S04]  /*4240*/  LEA R2, R2, 0x37800000, 0x17 ;  /* 0x3780000002027811 */ /* 0x000fc800078eb8ff */
[----:B------:R-:W-:-:S05]  /*4250*/  LOP3.LUT R0, R2, R0, R7, 0xfe, !PT ;  /* 0x0000000002007212 */ /* 0x000fca00078efe07 */
[----:B------:R-:W-:-:S04]  /*4260*/  FMUL.FTZ R0, R0, 1 ;  /* 0x3f80000000007820 */ /* 0x000fc80000410000 */
[----:B------:R0:W1:Y:S02]  /*4270*/  F2F.F64.F32 R20, R0 ;  /* 0x0000000000147310 */ /* 0x0000640000201800 */
[----:B01----:R-:W-:Y:S05]  /*4280*/  BRA `(.L_x_27568) ;  /* 0x0000000000a47947 */ /* 0x003fea0003800000 */
.L_x_27585:
        /* <DEDUP_REMOVED lines=18> */
.L_x_27573:
        /* <DEDUP_REMOVED lines=16> */
.L_x_27594:
[----:B------:R-:W-:Y:S01]  /*44b0*/  CS2R R20, SRZ ;  /* 0x0000000000147805 */ /* 0x000fe2000001ff00 */
[----:B------:R-:W-:Y:S06]  /*44c0*/  BRA `(.L_x_27568) ;  /* 0x0000000000147947 */ /* 0x000fec0003800000 */
.L_x_27593:
[----:B------:R-:W2:Y:S02]  /*44d0*/  LDG.E.64 R20, desc[UR36][R2.64] ;  /* 0x0000002402147981 */ /* 0x000ea4000c1e1b00 */
[----:B--2---:R-:W0:Y:S02]  /*44e0*/  I2F.F64.U64 R20, R20 ;  /* 0x0000001400147312 */ /* 0x004e240000301800 */
[----:B0-----:R-:W-:Y:S05]  /*44f0*/  BRA `(.L_x_27568) ;  /* 0x0000000000087947 */ /* 0x001fea0003800000 */
.L_x_27592:
[----:B------:R-:W2:Y:S02]  /*4500*/  LDG.E R2, desc[UR36][R2.64] ;  /* 0x0000002402027981 */ /* 0x000ea4000c1e1900 */
[----:B--2---:R0:W1:Y:S02]  /*4510*/  I2F.F64.U32 R20, R2 ;  /* 0x0000000200147312 */ /* 0x0040640000201800 */
.L_x_27568:
[----:B------:R-:W-:Y:S05]  /*4520*/  BSYNC.RECONVERGENT B6 ;  /* 0x0000000000067941 */ /* 0x000fea0003800200 */
.L_x_27567:
[----:B------:R-:W-:Y:S01]  /*4530*/  ISETP.GE.AND P0, PT, R42, R33, PT ;  /* 0x000000212a00720c */ /* 0x000fe20003f06270 */
[----:B------:R-:W-:Y:S01]  /*4540*/  BSSY.RECONVERGENT B2, `(.L_x_27595) ;  /* 0x0000289000027945 */ /* 0x000fe20003800200 */
[----:B------:R-:W-:Y:S02]  /*4550*/  CS2R R6, SRZ ;  /* 0x0000000000067805 */ /* 0x000fe4000001ff00 */
[----:B------:R-:W-:-:S09]  /*4560*/  CS2R R4, SRZ ;  /* 0x0000000000047805 */ /* 0x000fd2000001ff00 */
[----:B------:R-:W-:Y:S05]  /*4570*/  @P0 BRA `(.L_x_27596) ;  /* 0x0000002800140947 */ /* 0x000fea0003800000 */
[----:B-----5:R-:W0:Y:S01]  /*4580*/  DMUL R14, R18, 0.5 ;  /* 0x3fe00000120e7828 */ /* 0x020e220000000000 */
[----:B------:R-:W-:-:S15]  /*4590*/  BSSY.RECONVERGENT B3, `(.L_x_27597) ;  /* 0x0000038000037945 */ /* 0x000fde0003800200 */
[----:B------:R-:W-:-:S15]  /*45a0*/  NOP ;  /* 0x0000000000007918 */ /* 0x000fde0000000000 */
[----:B------:R-:W-:-:S15]  /*45b0*/  NOP ;  /* 0x0000000000007918 */ /* 0x000fde0000000000 */
[----:B------:R-:W-:-:S15]  /*45c0*/  NOP ;  /* 0x0000000000007918 */ /* 0x000fde0000000000 */
[----:B------:R-:W-:-:S03]  /*45d0*/  NOP ;  /* 0x0000000000007918 */ /* 0x000fc60000000000 */
[----:B0-----:R-:W0:Y:S02]  /*45e0*/  DSETP.NEU.AND P0, PT, |R14|, +INF , PT ;  /* 0x7ff000000e00742a */ /* 0x001e240003f0d200 */
[----:B0-----:R-:W-:-:S15]  /*45f0*/  @!P0 IMAD.MOV.U32 R0, RZ, RZ, RZ ;  /* 0x000000ffff008224 */ /* 0x001fde00078e00ff */
[----:B------:R-:W-:-:S15]  /*4600*/  NOP ;  /* 0x0000000000007918 */ /* 0x000fde0000000000 */
[----:B------:R-:W-:-:S15]  /*4610*/  NOP ;  /* 0x0000000000007918 */ /* 0x000fde0000000000 */
[----:B------:R-:W-:-:S15]  /*4620*/  NOP ;  /* 0x0000000000007918 */ /* 0x000fde0000000000 */
[----:B------:R-:W-:-:S02]  /*4630*/  NOP ;  /* 0x0000000000007918 */ /* 0x000fc40000000000 */
[----:B-12-4-:R0:W1:Y:S02]  /*4640*/  @!P0 DMUL R2, RZ, R14 ;  /* 0x0000000eff028228 */ /* 0x0160640000000000 */
[----:B01----:R-:W-:Y:S05]  /*4650*/  @!P0 BRA `(.L_x_27598) ;  /* 0x0000000000ac8947 */ /* 0x003fea0003800000 */
        /* <DEDUP_REMOVED lines=42> */
[----:B---3--:R-:W-:Y:S05]  /*4900*/  CALL.REL.NOINC `($_ZN2at6native27unrolled_elementwise_kernelIZZZNS0_17expm1_kernel_cudaERNS_18TensorIteratorBaseEENKUlvE_clEvENKUlvE1_clEvEUlN3c107complexIdEEE_St5arrayIPcLm2EELi4E23TrivialOffsetCalculatorILi1EjESE_NS0_6memory12LoadWithCastILi1EEENSF_13StoreWithCastILi1EEEEEviT_T0_T2_T3_T4_T5_$__internal_trig_reduction_slowpathd) ;  /* 0x000000f000e47944 */ /* 0x008fea0003c00000 */
.L_x_27598:
[----:B------:R-:W-:Y:S05]  /*4910*/  BSYNC.RECONVERGENT B3 ;  /* 0x0000000000037941 */ /* 0x000fea0003800200 */
.L_x_27597:
[----:B------:R-:W0:Y:S01]  /*4920*/  LDCU.64 UR4, c[0x4][0x1b8] ;  /* 0x01003700ff0477ac */ /* 0x000e220008000a00 */
[----:B------:R-:W-:-:S05]  /*4930*/  IMAD.SHL.U32 R4, R0, 0x40, RZ ;  /* 0x0000004000047824 */ /* 0x000fca00078e00ff */
[----:B------:R-:W-:-:S04]  /*4940*/  LOP3.LUT R4, R4, 0x40, RZ, 0xc0, !PT ;  /* 0x0000004004047812 */ /* 0x000fc800078ec0ff */
[----:B0-----:R-:W-:-:S05]  /*4950*/  IADD3 R34, P0, PT, R4, UR4, RZ ;  /* 0x0000000404227c10 */ /* 0x001fca000ff1e0ff */
[----:B------:R-:W-:-:S05]  /*4960*/  IMAD.X R35, RZ, RZ, UR5, P0 ;  /* 0x00000005ff237e24 */ /* 0x000fca00080e06ff */
[----:B------:R-:W2:Y:S04]  /*4970*/  LDG.E.128.CONSTANT R12, desc[UR36][R34.64] ;  /* 0x00000024220c7981 */ /* 0x000ea8000c1e9d00 */
[----:B------:R-:W4:Y:S04]  /*4980*/  LDG.E.128.CONSTANT R8, desc[UR36][R34.64+0x10] ;  /* 0x0000102422087981 */ /* 0x000f28000c1e9d00 */
[----:B------:R-:W5:Y:S01]  /*4990*/  LDG.E.128.CONSTANT R4, desc[UR36][R34.64+0x20] ;  /* 0x0000202422047981 */ /* 0x000f62000c1e9d00 */
[----:B------:R-:W-:Y:S01]  /*49a0*/  LOP3.LUT R36, R0, 0x1, RZ, 0xc0, !PT ;  /* 0x0000000100247812 */ /* 0x000fe200078ec0ff */
[----:B------:R-:W-:Y:S01]  /*49b0*/  IMAD.MOV.U32 R37, RZ, RZ, 0x3da8ff83 ;  /* 0x3da8ff83ff257424 */ /* 0x000fe200078e00ff */
[----:B------:R-:W2:Y:S01]  /*49c0*/  DMUL R32, R2, R2 ;  /* 0x0000000202207228 */ /* 0x000ea20000000000 */
[----:B---3--:R-:W-:Y:S01]  /*49d0*/  FSETP.GEU.FTZ.AND P0, PT, R17, 4.1931471824645996094, PT ;  /* 0x40862e431100780b */ /* 0x008fe20003f1e000 */
        /* <DEDUP_REMOVED lines=56> */
[----:B------:R-:W-:Y:S01]  /*4d60*/  IMAD.MOV.U32 R2, RZ, RZ, 0x652b82fe ;  /* 0x652b82feff027424 */ /* 0x000fe200078e00ff */
[----:B------:R-:W-:Y:S01]  /*4d70*/  UMOV UR4, 0xfefa39ef ;  /* 0xfefa39ef00047882 */ /* 0x000fe20000000000 */
[----:B------:R-:W-:Y:S01]  /*4d80*/  IMAD.MOV.U32 R3, RZ, RZ, 0x3ff71547 ;  /* 0x3ff71547ff037424 */ /* 0x000fe200078e00ff */
[----:B------:R-:W-:Y:S01]  /*4d90*/  UMOV UR5, 0x3fe62e42 ;  /* 0x3fe62e4200057882 */ /* 0x000fe20000000000 */
[----:B------:R-:W-:Y:S02]  /*4da0*/  IMAD.SHL.U32 R0, R17, 0x2, RZ ;  /* 0x0000000211007824 */ /* 0x000fe400078e00ff */
[----:B------:R-:W-:Y:S02]  /*4db0*/  IMAD.MOV.U32 R10, RZ, RZ, -0x7142ec33 ;  /* 0x8ebd13cdff0a7424 */ /* 0x000fe400078e00ff */
[----:B------:R-:W0:Y:S01]  /*4dc0*/  DFMA R2, R16, R2, 6.75539944105574400000e+15 ;  /* 0x433800001002742b */ /* 0x000e220000000002 */
[----:B------:R-:W-:Y:S01]  /*4dd0*/  ISETP.GE.U32.AND P0, PT, R0, 0x7fb3e647, PT ;  /* 0x7fb3e6470000780c */ /* 0x000fe20003f06070 */
[----:B------:R-:W-:-:S15]  /*4de0*/  IMAD.MOV.U32 R11, RZ, RZ, 0x3e5af86d ;  /* 0x3e5af86dff0b7424 */ /* 0x000fde00078e00ff */
[----:B------:R-:W-:-:S15]  /*4df0*/  NOP ;  /* 0x0000000000007918 */ /* 0x000fde0000000000 */
[----:B------:R-:W-:-:S15]  /*4e00*/  NOP ;  /* 0x0000000000007918 */ /* 0x000fde0000000000 */
[----:B------:R-:W-:-:S15]  /*4e10*/  NOP ;  /* 0x0000000000007918 */ /* 0x000fde0000000000 */
[----:B------:R-:W-:-:S02]  /*4e20*/  NOP ;  /* 0x0000000000007918 */ /* 0x000fc40000000000 */
[----:B0-----:R0:W1:Y:S02]  /*4e30*/  DADD R4, R2, -6.75539944105574400000e+15 ;  /* 0xc338000002047429 */ /* 0x0010640000000000 */
[----:B0-----:R-:W-:-:S04]  /*4e40*/  SEL R2, R2, RZ, P0 ;  /* 0x000000ff02027207 */ /* 0x001fc80000000000 */
[C---:B------:R-:W-:Y:S02]  /*4e50*/  ISETP.NE.AND P1, PT, R2.reuse, 0x400, PT ;  /* 0x000004000200780c */ /* 0x040fe40003f25270 */
[----:B------:R-:W-:-:S15]  /*4e60*/  LEA R2, R2, 0x3ff00000, 0x14 ;  /* 0x3ff0000002027811 */ /* 0x000fde00078ea0ff */
[----:B------:R-:W-:-:S15]  /*4e70*/  NOP ;  /* 0x0000000000007918 */ /* 0x000fde0000000000 */
[----:B------:R-:W-:-:S15]  /*4e80*/  NOP ;  /* 0x0000000000007918 */ /* 0x000fde0000000000 */
[----:B------:R-:W-:-:S11]  /*4e90*/  NOP ;  /* 0x0000000000007918 */ /* 0x000fd60000000000 */
        /* <DEDUP_REMOVED lines=10> */
[----:B------:R-:W-:Y:S01]  /*4f40*/  UMOV UR5, 0x3e21f407 ;  /* 0x3e21f40700057882 */ /* 0x000fe20000000000 */
[----:B------:R-:W-:Y:S01]  /*4f50*/  FSEL R9, R17, R9, !P0 ;  /* 0x0000000911097208 */ /* 0x000fe20004000000 */
[----:B------:R-:W-:Y:S01]  /*4f60*/  IMAD.MOV.U32 R4, RZ, RZ, RZ ;  /* 0x000000ffff047224 */ /* 0x000fe200078e00ff */
[----:B------:R-:W-:Y:S02]  /*4f70*/  SEL R5, R2, 0x7fe00000, P1 ;  /* 0x7fe0000002057807 */ /* 0x000fe40000800000 */
        /* <DEDUP_REMOVED lines=96> */
.L_x_27600:
        /* <DEDUP_REMOVED lines=11> */
.L_x_27601:
[----:B------:R-:W-:Y:S05]  /*5630*/  BSYNC.RECONVERGENT B0 ;  /* 0x0000000000007941 */ /* 0x000fea0003800200 */
.L_x_27599:
        /* <DEDUP_REMOVED lines=53> */
[----:B------:R-:W-:Y:S05]  /*5990*/  CALL.REL.NOINC `($_ZN2at6native27unrolled_elementwise_kernelIZZZNS0_17expm1_kernel_cudaERNS_18TensorIteratorBaseEENKUlvE_clEvENKUlvE1_clEvEUlN3c107complexIdEEE_St5arrayIPcLm2EELi4E23TrivialOffsetCalculatorILi1EjESE_NS0_6memory12LoadWithCastILi1EEENSF_13StoreWithCastILi1EEEEEviT_T0_T2_T3_T4_T5_$__internal_trig_reduction_slowpathd) ;  /* 0x000000e000c07944 */ /* 0x000fea0003c00000 */
.L_x_27605:
[----:B------:R-:W-:Y:S05]  /*59a0*/  BSYNC.RECONVERGENT B4 ;  /* 0x0000000000047941 */ /* 0x000fea0003800200 */
.L_x_27604:
[----:B------:R-:W-:-:S07]  /*59b0*/  VIADD R0, R0, 0x1 ;  /* 0x0000000100007836 */ /* 0x000fce0000000000 */
.L_x_27603:
[----:B------:R-:W-:Y:S05]  /*59c0*/  BSYNC.RECONVERGENT B3 ;  /* 0x0000000000037941 */ /* 0x000fea0003800200 */
.L_x_27602:
        /* <DEDUP_REMOVED lines=8> */
[----:B------:R-:W-:Y:S01]  /*5a50*/  LOP3.LUT R40, R0, 0x1, RZ, 0xc0, !PT ;  /* 0x0000000100287812 */ /* 0x000fe200078ec0ff */
[----:B------:R-:W-:Y:S01]  /*5a60*/  IMAD.MOV.U32 R41, RZ, RZ, 0x3da8ff83 ;  /* 0x3da8ff83ff297424 */ /* 0x000fe200078e00ff */
[----:B------:R-:W1:Y:S01]  /*5a70*/  DADD R36, R6, R6 ;  /* 0x0000000006247229 */ /* 0x000e620000000006 */
[----:B------:R-:W-:Y:S01]  /*5a80*/  UMOV UR4, 0xfefa39ef ;  /* 0xfefa39ef00047882 */ /* 0x000fe20000000000 */
[----:B------:R-:W-:Y:S01]  /*5a90*/  ISETP.NE.U32.AND P1, PT, R40, 0x1, PT ;  /* 0x000000012800780c */ /* 0x000fe20003f25070 */
[----:B------:R-:W-:Y:S01]  /*5aa0*/  IMAD.MOV.U32 R40, RZ, RZ, 0x20fd8164 ;  /* 0x20fd8164ff287424 */ /* 0x000fe200078e00ff */
[----:B------:R-:W-:Y:S01]  /*5ab0*/  UMOV UR5, 0x3fe62e42 ;  /* 0x3fe62e4200057882 */ /* 0x000fe20000000000 */
[----:B------:R-:W-:Y:S01]  /*5ac0*/  BSSY.RECONVERGENT B0, `(.L_x_27606) ;  /* 0x00000bc000007945 */ /* 0x000fe20003800200 */
[----:B------:R-:W-:-:S02]  /*5ad0*/  FSEL R41, -R41, 0.11223486810922622681, !P1 ;  /* 0x3de5db6529297808 */ /* 0x000fc40004800100 */
[----:B------:R-:W-:-:S15]  /*5ae0*/  FSEL R40, R40, -8.06006814911005101289e+34, !P1 ;  /* 0xf9785eba28287808 */ /* 0x000fde0004800000 */
[----:B------:R-:W-:-:S15]  /*5af0*/  NOP ;  /* 0x0000000000007918 */ /* 0x000fde0000000000 */
[----:B------:R-:W-:-:S15]  /*5b00*/  NOP ;  /* 0x0000000000007918 */ /* 0x000fde0000000000 */
[----:B------:R-:W-:-:S11]  /*5b10*/  NOP ;  /* 0x0000000000007918 */ /* 0x000fd60000000000 */
[----:B-1----:R-:W-:-:S15]  /*5b20*/  DMUL R6, R6, R36 ;  /* 0x0000002406067228 */ /* 0x002fde0000000000 */
        /* <DEDUP_REMOVED lines=9> */
[----:B------:R-:W-:-:S15]  /*5bc0*/  DSETP.NEU.AND P0, PT, |R18|, +INF , PT ;  /* 0x7ff000001200742a */ /* 0x000fde0003f0d200 */
        /* <DEDUP_REMOVED lines=9> */
[----:B0-----:R0:W3:Y:S02]  /*5c60*/  DFMA R38, R36, R8, R10 ;  /* 0x000000082426722b */ /* 0x0010e4000000000a */
        /* <DEDUP_REMOVED lines=10> */
[----:B---3--:R-:W1:-:S15]  /*5d10*/  DFMA R12, R36, R38, R12 ;  /* 0x00000026240c722b */ /* 0x008e5e000000000c */
        /* <DEDUP_REMOVED lines=9> */
[----:B-1----:R1:W-:Y:S02]  /*5db0*/  DFMA R14, R36, R12, R14 ;  /* 0x0000000c240e722b */ /* 0x0023e4000000000e */
[----:B-1----:R-:W-:Y:S02]  /*5dc0*/  IMAD.MOV.U32 R12, RZ, RZ, -0x35dec16 ;  /* 0xfca213eaff0c7424 */ /* 0x002fe400078e00ff */
[----:B------:R-:W-:-:S15]  /*5dd0*/  IMAD.MOV.U32 R13, RZ, RZ, 0x3e928af3 ;  /* 0x3e928af3ff0d7424 */ /* 0x000fde00078e00ff */
[----:B------:R-:W-:-:S15]  /*5de0*/  NOP ;  /* 0x0000000000007918 */ /* 0x000fde0000000000 */
[----:B------:R-:W-:-:S15]  /*5df0*/  NOP ;  /* 0x0000000000007918 */ /* 0x000fde0000000000 */
[----:B------:R-:W-:-:S15]  /*5e00*/  NOP ;  /* 0x0000000000007918 */ /* 0x000fde0000000000 */
        /* <DEDUP_REMOVED lines=14> */
[----:B0-----:R-:W0:Y:S01]  /*5ef0*/  DFMA R12, R10, UR4, R12 ;  /* 0x000000040a0c7c2b */ /* 0x001e22000800000c */
        /* <DEDUP_REMOVED lines=99> */
[----:B------:R0:W1:Y:S02]  /*6530*/  DFMA R4, R4, R2, -R6 ;  /* 0x000000020404722b */ /* 0x0000640000000806 */
[----:B0-----:R-:W-:Y:S02]  /*6540*/  IMAD R7, R8, 0x100000, R11 ;  /* 0x0010000008077824 */ /* 0x001fe400078e020b */
[----:B------:R-:W-:Y:S01]  /*6550*/  IMAD.MOV.U32 R6, RZ, RZ, R10 ;  /* 0x000000ffff067224 */ /* 0x000fe200078e000a */
[----:B-1----:R-:W-:Y:S06]  /*6560*/  @!P1 BRA `(.L_x_27607) ;  /* 0x0000000000449947 */ /* 0x002fec0003800000 */
[----:B------:R-:W-:Y:S01]  /*6570*/  FSETP.GEU.FTZ.AND P1, PT, |R17|, 4.2275390625, PT ;  /* 0x408748001100780b */ /* 0x000fe20003f3e200 */
[----:B------:R-:W-:-:S12]  /*6580*/  DSETP.GEU.AND P2, PT, R16, RZ, PT ;  /* 0x000000ff1000722a */ /* 0x000fd80003f4e000 */
[----:B------:R-:W-:-:S04]  /*6590*/  @!P1 LEA.HI R0, R8, R8, RZ, 0x1 ;  /* 0x0000000808009211 */ /* 0x000fc800078f08ff */
[----:B------:R-:W-:-:S05]  /*65a0*/  @!P1 SHF.R.S32.HI R3, RZ, 0x1, R0 ;  /* 0x00000001ff039819 */ /* 0x000fca0000011400 */
[----:B------:R-:W-:Y:S02]  /*65b0*/  @!P1 IMAD.IADD R2, R8, 0x1, -R3 ;  /* 0x0000000108029824 */ /* 0x000fe400078e0a03 */
[----:B------:R-:W-:-:S03]  /*65c0*/  @!P1 IMAD R11, R3, 0x100000, R11 ;  /* 0x00100000030b9824 */ /* 0x000fc600078e020b */
[----:B------:R-:W-:Y:S01]  /*65d0*/  @!P1 LEA R3, R2, 0x3ff00000, 0x14 ;  /* 0x3ff0000002039811 */ /* 0x000fe200078ea0ff */
[----:B------:R-:W-:-:S15]  /*65e0*/  @!P1 IMAD.MOV.U32 R2, RZ, RZ, RZ ;  /* 0x000000ffff029224 */ /* 0x000fde00078e00ff */
[----:B------:R-:W-:-:S15]  /*65f0*/  NOP ;  /* 0x0000000000007918 */ /* 0x000fde0000000000 */
[----:B------:R-:W-:-:S07]  /*6600*/  NOP ;  /* 0x0000000000007918 */ /* 0x000fce0000000000 */
[----:B------:R-:W0:Y:S02]  /*6610*/  DADD R6, R16, +INF ;  /* 0x7ff0000010067429 */ /* 0x000e240000000000 */
[----:B0-----:R-:W-:Y:S02]  /*6620*/  FSEL R6, R6, RZ, P2 ;  /* 0x000000ff06067208 */ /* 0x001fe40001000000 */
[----:B------:R-:W-:-:S15]  /*6630*/  FSEL R7, R7, RZ, P2 ;  /* 0x000000ff07077208 */ /* 0x000fde0001000000 */
[----:B------:R-:W-:-:S15]  /*6640*/  NOP ;  /* 0x0000000000007918 */ /* 0x000fde0000000000 */
[----:B------:R-:W-:-:S15]  /*6650*/  NOP ;  /* 0x0000000000007918 */ /* 0x000fde0000000000 */
[----:B------:R-:W-:-:S15]  /*6660*/  NOP ;  /* 0x0000000000007918 */ /* 0x000fde0000000000 */
[----:B------:R0:W1:Y:S02]  /*6670*/  @!P1 DMUL R6, R10, R2 ;  /* 0x000000020a069228 */ /* 0x0000640000000000 */
.L_x_27607:
[----:B------:R-:W-:Y:S05]  /*6680*/  BSYNC.RECONVERGENT B0 ;  /* 0x0000000000007941 */ /* 0x000fea0003800200 */
.L_x_27606:
        /* <DEDUP_REMOVED lines=47> */
[----:B-1----:R-:W-:Y:S05]  /*6980*/  CALL.REL.NOINC `($_ZN2at6native27unrolled_elementwise_kernelIZZZNS0_17expm1_kernel_cudaERNS_18TensorIteratorBaseEENKUlvE_clEvENKUlvE1_clEvEUlN3c107complexIdEEE_St5arrayIPcLm2EELi4E23TrivialOffsetCalculatorILi1EjESE_NS0_6memory12LoadWithCastILi1EEENSF_13StoreWithCastILi1EEEEEviT_T0_T2_T3_T4_T5_$__internal_trig_reduction_slowpathd) ;  /* 0x000000d000c47944 */ /* 0x002fea0003c00000 */
.L_x_27609:
[----:B------:R-:W-:Y:S05]  /*6990*/  BSYNC.RECONVERGENT B3 ;  /* 0x0000000000037941 */ /* 0x000fea0003800200 */
.L_x_27608:
[----:B------:R-:W0:Y:S01]  /*69a0*/  LDCU.64 UR4, c[0x4][0x1b8] ;  /* 0x01003700ff0477ac */ /* 0x000e220008000a00 */
[----:B------:R-:W-:-:S05]  /*69b0*/  IMAD.SHL.U32 R8, R0, 0x40, RZ ;  /* 0x0000004000087824 */ /* 0x000fca00078e00ff */
        /* <DEDUP_REMOVED lines=8> */
[----:B------:R-:W2:Y:S02]  /*6a40*/  DMUL R32, R2, R2 ;  /* 0x0000000202207228 */ /* 0x000ea40000000000 */
[----:B------:R-:W-:Y:S01]  /*6a50*/  ISETP.NE.U32.AND P0, PT, R36, 0x1, PT ;  /* 0x000000012400780c */ /* 0x000fe20003f05070 */
[----:B------:R-:W-:-:S03]  /*6a60*/  IMAD.MOV.U32 R36, RZ, RZ, 0x20fd8164 ;  /* 0x20fd8164ff247424 */ /* 0x000fc600078e00ff */
        /* <DEDUP_REMOVED lines=54> */
.L_x_27596:
[----:B------:R-:W-:Y:S05]  /*6dd0*/  BSYNC.RECONVERGENT B2 ;  /* 0x0000000000027941 */ /* 0x000fea0003800200 */
.L_x_27595:
[----:B------:R-:W0:Y:S01]  /*6de0*/  S2UR UR4, SR_CTAID.X ;  /* 0x00000000000479c3 */ /* 0x000e220000002500 */
[----:B------:R-:W0:Y:S01]  /*6df0*/  LDCU UR5, c[0x0][0x380] ;  /* 0x00007000ff0577ac */ /* 0x000e220008000800 */
[----:B------:R-:W-:Y:S01]  /*6e00*/  VIADD R0, R42, 0x80 ;  /* 0x000000802a007836 */ /* 0x000fe20000000000 */
[----:B------:R-:W-:Y:S01]  /*6e10*/  BSSY.RECONVERGENT B2, `(.L_x_27610) ;  /* 0x0000282000027945 */ /* 0x000fe20003800200 */
[----:B------:R-:W-:Y:S02]  /*6e20*/  CS2R R34, SRZ ;  /* 0x0000000000227805 */ /* 0x000fe4000001ff00 */
[----:B------:R-:W-:Y:S01]  /*6e30*/  CS2R R32, SRZ ;  /* 0x0000000000207805 */ /* 0x000fe2000001ff00 */
[----:B0-----:R-:W-:-:S06]  /*6e40*/  UIMAD UR4, UR4, -0x200, UR5 ;  /* 0xfffffe00040478a4 */ /* 0x001fcc000f8e0205 */
[----:B------:R-:W-:-:S13]  /*6e50*/  ISETP.GE.AND P0, PT, R0, UR4, PT ;  /* 0x0000000400007c0c */ /* 0x000fda000bf06270 */
        /* <DEDUP_REMOVED lines=8> */
[----:B0-----:R-:W-:Y:S05]  /*6ee0*/  @!P0 BRA `(.L_x_27613) ;  /* 0x0000000000b08947 */ /* 0x001fea0003800000 */
        /* <DEDUP_REMOVED lines=13> */
[----:B0-----:R-:W1:Y:S01]  /*6fc0*/  F2I.F64 R0, R8 ;  /* 0x0000000800007311 */ /* 0x001e620000301100 */
[----:B------:R-:W-:-:S15]  /*6fd0*/  UMOV UR5, 0x3ff921fb ;  /* 0x3ff921fb00057882 */ /* 0x000fde0000000000 */
[----:B------:R-:W-:-:S15]  /*6fe0*/  NOP ;  /* 0x0000000000007918 */ /* 0x000fde0000000000 */
[----:B------:R-:W-:-:S15]  /*6ff0*/  NOP ;  /* 0x0000000000007918 */ /* 0x000fde0000000000 */
[----:B------:R-:W-:-:S15]  /*7000*/  NOP ;  /* 0x0000000000007918 */ /* 0x000fde0000000000 */
[----:B------:R-:W-:-:S03]  /*7010*/  NOP ;  /* 0x0000000000007918 */ /* 0x000fc60000000000 */
[----:B-12-4-:R-:W0:-:S15]  /*7020*/  I2F.F64 R2, R0 ;  /* 0x0000000000027312 */ /* 0x016e1e0000201c00 */
        /* <DEDUP_REMOVED lines=23> */
[----:B------:R-:W-:Y:S05]  /*71a0*/  BRA `(.L_x_27614) ;  /* 0x0000000000087947 */ /* 0x000fea0003800000 */
.L_x_27613:
[----:B-12-4-:R0:W1:Y:S02]  /*71b0*/  DMUL R2, RZ, R14 ;  /* 0x0000000eff027228 */ /* 0x0160640000000000 */
[----:B01----:R-:W-:-:S07]  /*71c0*/  IMAD.MOV.U32 R0, RZ, RZ, RZ ;  /* 0x000000ffff007224 */ /* 0x003fce00078e00ff */
.L_x_27614:
[----:B------:R-:W-:Y:S05]  /*71d0*/  BSYNC.RECONVERGENT B3 ;  /* 0x0000000000037941 */ /* 0x000fea0003800200 */
.L_x_27612:
[----:B------:R-:W0:Y:S01]  /*71e0*/  LDCU.64 UR4, c[0x4][0x1b8] ;  /* 0x01003700ff0477ac */ /* 0x000e220008000a00 */
[----:B------:R-:W-:-:S05]  /*71f0*/  IMAD.SHL.U32 R8, R0, 0x40, RZ ;  /* 0x0000004000087824 */ /* 0x000fca00078e00ff */
[----:B------:R-:W-:-:S04]  /*7200*/  LOP3.LUT R8, R8, 0x40, RZ, 0xc0, !PT ;  /* 0x0000004008087812 */ /* 0x000fc800078ec0ff */
[----:B0-----:R-:W-:-:S05]  /*7210*/  IADD3 R34, P0, PT, R8, UR4, RZ ;  /* 0x0000000408227c10 */ /* 0x001fca000ff1e0ff */
[----:B------:R-:W-:-:S05]  /*7220*/  IMAD.X R35, RZ, RZ, UR5, P0 ;  /* 0x00000005ff237e24 */ /* 0x000fca00080e06ff */
[----:B---3--:R-:W2:Y:S04]  /*7230*/  LDG.E.128.CONSTANT R16, desc[UR36][R34.64] ;  /* 0x0000002422107981 */ /* 0x008ea8000c1e9d00 */
[----:B------:R-:W3:Y:S04]  /*7240*/  LDG.E.128.CONSTANT R12, desc[UR36][R34.64+0x10] ;  /* 0x00001024220c7981 */ /* 0x000ee8000c1e9d00 */
[----:B------:R-:W4:Y:S01]  /*7250*/  LDG.E.128.CONSTANT R8, desc[UR36][R34.64+0x20] ;  /* 0x0000202422087981 */ /* 0x000f22000c1e9d00 */
[----:B------:R-:W-:Y:S01]  /*7260*/  LOP3.LUT R36, R0, 0x1, RZ, 0xc0, !PT ;  /* 0x0000000100247812 */ /* 0x000fe200078ec0ff */
[----:B------:R-:W-:Y:S01]  /*7270*/  IMAD.MOV.U32 R37, RZ, RZ, 0x3da8ff83 ;  /* 0x3da8ff83ff257424 */ /* 0x000fe200078e00ff */
[----:B------:R-:W2:Y:S01]  /*7280*/  DMUL R32, R2, R2 ;  /* 0x0000000202207228 */ /* 0x000ea20000000000 */
[----:B------:R-:W-:Y:S01]  /*7290*/  FSETP.GEU.FTZ.AND P2, PT, R29, 4.1931471824645996094, PT ;  /* 0x40862e431d00780b */ /* 0x000fe20003f5e000 */
        /* <DEDUP_REMOVED lines=67> */
.L_x_27616:
        /* <DEDUP_REMOVED lines=129> */
.L_x_27617:
[----:B------:R-:W-:Y:S05]  /*7ee0*/  BSYNC.RECONVERGENT B0 ;  /* 0x0000000000007941 */ /* 0x000fea0003800200 */
.L_x_27615:
        /* <DEDUP_REMOVED lines=48> */
.L_x_27621:
[----:B------:R-:W-:Y:S05]  /*81f0*/  BSYNC.RECONVERGENT B4 ;  /* 0x0000000000047941 */ /* 0x000fea0003800200 */
.L_x_27620:
[----:B------:R-:W-:Y:S01]  /*8200*/  VIADD R0, R0, 0x1 ;  /* 0x0000000100007836 */ /* 0x000fe20000000000 */
[----:B------:R-:W-:Y:S06]  /*8210*/  BRA `(.L_x_27622) ;  /* 0x0000000000087947 */ /* 0x000fec0003800000 */
.L_x_27619:
[----:B------:R0:W1:Y:S02]  /*8220*/  DMUL R2, RZ, R30 ;  /* 0x0000001eff027228 */ /* 0x0000640000000000 */
[----:B01----:R-:W-:-:S07]  /*8230*/  IMAD.MOV.U32 R0, RZ, RZ, 0x1 ;  /* 0x00000001ff007424 */ /* 0x003fce00078e00ff */
.L_x_27622:
[----:B------:R-:W-:Y:S05]  /*8240*/  BSYNC.RECONVERGENT B3 ;  /* 0x0000000000037941 */ /* 0x000fea0003800200 */
.L_x_27618:
        /* <DEDUP_REMOVED lines=15> */
[----:B------:R-:W-:Y:S01]  /*8340*/  FSETP.GEU.FTZ.AND P2, PT, |R29|, 4.1917929649353027344, PT ;  /* 0x4086232b1d00780b */ /* 0x000fe20003f5e200 */
[----:B------:R-:W-:Y:S01]  /*8350*/  BSSY.RECONVERGENT B0, `(.L_x_27623) ;  /* 0x00000b7000007945 */ /* 0x000fe20003800200 */
[----:B------:R-:W-:-:S02]  /*8360*/  FSEL R41, -R41, 0.11223486810922622681, !P1 ;  /* 0x3de5db6529297808 */ /* 0x000fc40004800100 */
[----:B------:R-:W-:-:S15]  /*8370*/  FSEL R40, R40, -8.06006814911005101289e+34, !P1 ;  /* 0xf9785eba28287808 */ /* 0x000fde0004800000 */
[----:B------:R-:W-:-:S15]  /*8380*/  NOP ;  /* 0x0000000000007918 */ /* 0x000fde0000000000 */
[----:B------:R-:W-:-:S15]  /*8390*/  NOP ;  /* 0x0000000000007918 */ /* 0x000fde0000000000 */
[----:B------:R-:W-:-:S10]  /*83a0*/  NOP ;  /* 0x0000000000007918 */ /* 0x000fd40000000000 */
        /* <DEDUP_REMOVED lines=149> */
[----:B0-----:R-:W-:Y:S01]  /*8d00*/  IMAD R35, R8, 0x100000, R11 ;  /* 0x0010000008237824 */ /* 0x001fe200078e020b */
[----:B------:R-:W-:Y:S01]  /*8d10*/  FSEL R13, R19, R3, !P1 ;  /* 0x00000003130d7208 */ /* 0x000fe20004800000 */
[----:B------:R-:W-:Y:S01]  /*8d20*/  IMAD.MOV.U32 R34, RZ, RZ, R10 ;  /* 0x000000ffff227224 */ /* 0x000fe200078e000a */
[----:B------:R-:W-:-:S15]  /*8d30*/  LOP3.LUT P1, RZ, R0, 0x2, RZ, 0xc0, !PT ;  /* 0x0000000200ff7812 */ /* 0x000fde000782c0ff */
[----:B------:R-:W-:-:S15]  /*8d40*/  NOP ;  /* 0x0000000000007918 */ /* 0x000fde0000000000 */
[----:B------:R-:W-:-:S15]  /*8d50*/  NOP ;  /* 0x0000000000007918 */ /* 0x000fde0000000000 */
[----:B------:R-:W-:-:S13]  /*8d60*/  NOP ;  /* 0x0000000000007918 */ /* 0x000fda0000000000 */
[----:B------:R-:W0:Y:S02]  /*8d70*/  DADD R2, RZ, -R12 ;  /* 0x00000000ff027229 */ /* 0x000e24000000080c */
[----:B0-----:R-:W-:Y:S02]  /*8d80*/  FSEL R12, R12, R2, !P1 ;  /* 0x000000020c0c7208 */ /* 0x001fe40004800000 */
[----:B------:R-:W-:Y:S01]  /*8d90*/  FSEL R13, R13, R3, !P1 ;  /* 0x000000030d0d7208 */ /* 0x000fe20004800000 */
[----:B------:R-:W-:Y:S06]  /*8da0*/  @!P2 BRA `(.L_x_27624) ;  /* 0x000000000044a947 */ /* 0x000fec0003800000 */
        /* <DEDUP_REMOVED lines=17> */
.L_x_27624:
[----:B------:R-:W-:Y:S05]  /*8ec0*/  BSYNC.RECONVERGENT B0 ;  /* 0x0000000000007941 */ /* 0x000fea0003800200 */
.L_x_27623:
[----:B------:R-:W-:Y:S01]  /*8ed0*/  BSSY.RECONVERGENT B3, `(.L_x_27625) ;  /* 0x0000032000037945 */ /* 0x000fe20003800200 */
[----:B------:R2:W3:Y:S03]  /*8ee0*/  DFMA R32, R32, R12, -R16 ;  /* 0x0000000c2020722b */ /* 0x0004e60000000810 */
[----:B--23--:R-:W-:Y:S05]  /*8ef0*/  @!P0 BRA `(.L_x_27626) ;  /* 0x0000000000b48947 */ /* 0x00cfea0003800000 */
[----:B------:R-:W-:Y:S01]  /*8f00*/  UMOV UR4, 0x6dc9c883 ;  /* 0x6dc9c88300047882 */ /* 0x000fe20000000000 */
[----:B------:R-:W-:Y:S01]  /*8f10*/  UMOV UR5, 0x3fe45f30 ;  /* 0x3fe45f3000057882 */ /* 0x000fe20000000000 */
[----:B------:R-:W-:-:S15]  /*8f20*/  DSETP.GE.AND P0, PT, |R30|, 2.14748364800000000000e+09, PT ;  /* 0x41e000001e00742a */ /* 0x000fde0003f06200 */
[----:B------:R-:W-:-:S15]  /*8f30*/  NOP ;  /* 0x0000000000007918 */ /* 0x000fde0000000000 */
[----:B------:R-:W-:-:S15]  /*8f40*/  NOP ;  /* 0x0000000000007918 */ /* 0x000fde0000000000 */
[----:B------:R-:W-:-:S15]  /*8f50*/  NOP ;  /* 0x0000000000007918 */ /* 0x000fde0000000000 */
[----:B------:R-:W-:-:S04]  /*8f60*/  NOP ;  /* 0x0000000000007918 */ /* 0x000fc80000000000 */
[----:B------:R-:W2:Y:S01]  /*8f70*/  DMUL R8, R30, UR4 ;  /* 0x000000041e087c28 */ /* 0x000ea20008000000 */
[----:B------:R-:W-:-:S15]  /*8f80*/  UMOV UR4, 0x54442d18 ;  /* 0x54442d1800047882 */ /* 0x000fde0000000000 */
[----:B------:R-:W-:-:S15]  /*8f90*/  NOP ;  /* 0x0000000000007918 */ /* 0x000fde0000000000 */
[----:B------:R-:W-:-:S15]  /*8fa0*/  NOP ;  /* 0x0000000000007918 */ /* 0x000fde0000000000 */
[----:B------:R-:W-:-:S15]  /*8fb0*/  NOP ;  /* 0x0000000000007918 */ /* 0x000fde0000000000 */
[----:B------:R-:W-:-:S03]  /*8fc0*/  NOP ;  /* 0x0000000000007918 */ /* 0x000fc60000000000 */
[----:B--2---:R-:W0:Y:S01]  /*8fd0*/  F2I.F64 R0, R8 ;  /* 0x0000000800007311 */ /* 0x004e220000301100 */
        /* <DEDUP_REMOVED lines=30> */
[----:B------:R-:W-:Y:S05]  /*91c0*/  BRA `(.L_x_27627) ;  /* 0x0000000000087947 */ /* 0x000fea0003800000 */
.L_x_27626:
[----:B0-----:R0:W2:Y:S02]  /*91d0*/  DMUL R2, RZ, R30 ;  /* 0x0000001eff027228 */ /* 0x0010a40000000000 */
[----:B0-2---:R-:W-:-:S07]  /*91e0*/  IMAD.MOV.U32 R0, RZ, RZ, RZ ;  /* 0x000000ffff007224 */ /* 0x005fce00078e00ff */
.L_x_27627:
[----:B------:R-:W-:Y:S05]  /*91f0*/  BSYNC.RECONVERGENT B3 ;  /* 0x0000000000037941 */ /* 0x000fea0003800200 */
.L_x_27625:
        /* <DEDUP_REMOVED lines=67> */
.L_x_27611:
[----:B------:R-:W-:Y:S05]  /*9630*/  BSYNC.RECONVERGENT B2 ;  /* 0x0000000000027941 */ /* 0x000fea0003800200 */
.L_x_27610:
[----:B------:R-:W0:Y:S01]  /*9640*/  S2UR UR4, SR_CTAID.X ;  /* 0x00000000000479c3 */ /* 0x000e220000002500 */
[----:B------:R-:W0:Y:S01]  /*9650*/  LDCU UR5, c[0x0][0x380] ;  /* 0x00007000ff0577ac */ /* 0x000e220008000800 */
[----:B------:R-:W-:Y:S01]  /*9660*/  VIADD R0, R42, 0x100 ;  /* 0x000001002a007836 */ /* 0x000fe20000000000 */
[----:B------:R-:W-:Y:S01]  /*9670*/  BSSY.RECONVERGENT B2, `(.L_x_27628) ;  /* 0x0000282000027945 */ /* 0x000fe20003800200 */
[----:B-----5:R-:W-:Y:S02]  /*9680*/  CS2R R30, SRZ ;  /* 0x00000000001e7805 */ /* 0x020fe4000001ff00 */
[----:B--2---:R-:W-:Y:S01]  /*9690*/  CS2R R28, SRZ ;  /* 0x00000000001c7805 */ /* 0x004fe2000001ff00 */
[----:B0-----:R-:W-:-:S06]  /*96a0*/  UIMAD UR4, UR4, -0x200, UR5 ;  /* 0xfffffe00040478a4 */ /* 0x001fcc000f8e0205 */
[----:B------:R-:W-:-:S13]  /*96b0*/  ISETP.GE.AND P0, PT, R0, UR4, PT ;  /* 0x0000000400007c0c */ /* 0x000fda000bf06270 */
[----:B------:R-:W-:Y:S05]  /*96c0*/  @P0 BRA `(.L_x_27629) ;  /* 0x0000002400f00947 */ /* 0x000fea0003800000 */
[----:B------:R-:W0:Y:S01]  /*96d0*/  DMUL R14, R26, 0.5 ;  /* 0x3fe000001a0e7828 */ /* 0x000e220000000000 */
        /* <DEDUP_REMOVED lines=26> */
[----:B-1--4-:R-:W0:-:S15]  /*9880*/  I2F.F64 R2, R0 ;  /* 0x0000000000027312 */ /* 0x012e1e0000201c00 */
        /* <DEDUP_REMOVED lines=24> */
.L_x_27631:
[----:B-1--4-:R0:W1:Y:S02]  /*9a10*/  DMUL R2, RZ, R14 ;  /* 0x0000000eff027228 */ /* 0x0120640000000000 */
[----:B01----:R-:W-:-:S07]  /*9a20*/  IMAD.MOV.U32 R0, RZ, RZ, RZ ;  /* 0x000000ffff007224 */ /* 0x003fce00078e00ff */
.L_x_27632:
[----:B------:R-:W-:Y:S05]  /*9a30*/  BSYNC.RECONVERGENT B3 ;  /* 0x0000000000037941 */ /* 0x000fea0003800200 */
.L_x_27630:
        /* <DEDUP_REMOVED lines=79> */
.L_x_27634:
        /* <DEDUP_REMOVED lines=129> */
.L_x_27635:
[----:B------:R-:W-:Y:S05]  /*a740*/  BSYNC.RECONVERGENT B0 ;  /* 0x0000000000007941 */ /* 0x000fea0003800200 */
.L_x_27633:
        /* <DEDUP_REMOVED lines=48> */
.L_x_27639:
[----:B------:R-:W-:Y:S05]  /*aa50*/  BSYNC.RECONVERGENT B4 ;  /* 0x0000000000047941 */ /* 0x000fea0003800200 */
.L_x_27638:
[----:B------:R-:W-:Y:S01]  /*aa60*/  VIADD R0, R0, 0x1 ;  /* 0x0000000100007836 */ /* 0x000fe20000000000 */
[----:B------:R-:W-:Y:S06]  /*aa70*/  BRA `(.L_x_27640) ;  /* 0x0000000000087947 */ /* 0x000fec0003800000 */
.L_x_27637:
[----:B------:R0:W1:Y:S02]  /*aa80*/  DMUL R2, RZ, R26 ;  /* 0x0000001aff027228 */ /* 0x0000640000000000 */
[----:B01----:R-:W-:-:S07]  /*aa90*/  IMAD.MOV.U32 R0, RZ, RZ, 0x1 ;  /* 0x00000001ff007424 */ /* 0x003fce00078e00ff */
.L_x_27640:
[----:B------:R-:W-:Y:S05]  /*aaa0*/  BSYNC.RECONVERGENT B3 ;  /* 0x0000000000037941 */ /* 0x000fea0003800200 */
.L_x_27636:
        /* <DEDUP_REMOVED lines=199> */
.L_x_27642:
[----:B------:R-:W-:Y:S05]  /*b720*/  BSYNC.RECONVERGENT B0 ;  /* 0x0000000000007941 */ /* 0x000fea0003800200 */
.L_x_27641:
        /* <DEDUP_REMOVED lines=48> */
.L_x_27644:
[----:B0-----:R0:W2:Y:S02]  /*ba30*/  DMUL R2, RZ, R26 ;  /* 0x0000001aff027228 */ /* 0x0010a40000000000 */
[----:B0-2---:R-:W-:-:S07]  /*ba40*/  IMAD.MOV.U32 R0, RZ, RZ, RZ ;  /* 0x000000ffff007224 */ /* 0x005fce00078e00ff */
.L_x_27645:
[----:B------:R-:W-:Y:S05]  /*ba50*/  BSYNC.RECONVERGENT B3 ;  /* 0x0000000000037941 */ /* 0x000fea0003800200 */
.L_x_27643:
        /* <DEDUP_REMOVED lines=66> */
[----:B-1----:R0:W2:Y:S02]  /*be80*/  DMUL R30, R30, R2 ;  /* 0x000000021e1e7228 */ /* 0x0020a40000000000 */
.L_x_27629:
[----:B------:R-:W-:Y:S05]  /*be90*/  BSYNC.RECONVERGENT B2 ;  /* 0x0000000000027941 */ /* 0x000fea0003800200 */
.L_x_27628:
[----:B------:R-:W5:Y:S01]  /*bea0*/  S2UR UR4, SR_CTAID.X ;  /* 0x00000000000479c3 */ /* 0x000f620000002500 */
[----:B------:R-:W5:Y:S01]  /*beb0*/  LDCU UR5, c[0x0][0x380] ;  /* 0x00007000ff0577ac */ /* 0x000f620008000800 */
[----:B------:R-:W-:Y:S01]  /*bec0*/  VIADD R42, R42, 0x180 ;  /* 0x000001802a2a7836 */ /* 0x000fe20000000000 */
[----:B------:R-:W-:Y:S01]  /*bed0*/  BSSY.RECONVERGENT B2, `(.L_x_27646) ;  /* 0x0000283000027945 */ /* 0x000fe20003800200 */
[----:B------:R-:W-:Y:S02]  /*bee0*/  CS2R R18, SRZ ;  /* 0x0000000000127805 */ /* 0x000fe4000001ff00 */
[----:B---3--:R-:W-:Y:S01]  /*bef0*/  CS2R R16, SRZ ;  /* 0x0000000000107805 */ /* 0x008fe2000001ff00 */
[----:B-----5:R-:W-:-:S06]  /*bf00*/  UIMAD UR4, UR4, -0x200, UR5 ;  /* 0xfffffe00040478a4 */ /* 0x020fcc000f8e0205 */
[----:B------:R-:W-:-:S13]  /*bf10*/  ISETP.GE.AND P0, PT, R42, UR4, PT ;  /* 0x000000042a007c0c */ /* 0x000fda000bf06270 */
[----:B------:R-:W-:Y:S05]  /*bf20*/  @P0 BRA `(.L_x_27647) ;  /* 0x0000002400f40947 */ /* 0x000fea0003800000 */
[----:B------:R-:W3:Y:S01]  /*bf30*/  DMUL R14, R22, 0.5 ;  /* 0x3fe00000160e7828 */ /* 0x000ee20000000000 */
[----:B------:R-:W-:-:S15]  /*bf40*/  BSSY.RECONVERGENT B3, `(.L_x_27648) ;  /* 0x0000035000037945 */ /* 0x000fde0003800200 */
[----:B------:R-:W-:-:S15]  /*bf50*/  NOP ;  /* 0x0000000000007918 */ /* 0x000fde0000000000 */
[----:B------:R-:W-:-:S15]  /*bf60*/  NOP ;  /* 0x0000000000007918 */ /* 0x000fde0000000000 */
[----:B------:R-:W-:-:S15]  /*bf70*/  NOP ;  /* 0x0000000000007918 */ /* 0x000fde0000000000 */
[----:B------:R-:W-:-:S03]  /*bf80*/  NOP ;  /* 0x0000000000007918 */ /* 0x000fc60000000000 */
[----:B---3--:R-:W3:Y:S02]  /*bf90*/  DSETP.NEU.AND P0, PT, |R14|, +INF , PT ;  /* 0x7ff000000e00742a */ /* 0x008ee40003f0d200 */
[----:B---3--:R-:W-:Y:S05]  /*bfa0*/  @!P0 BRA `(.L_x_27649) ;  /* 0x0000000000b08947 */ /* 0x008fea0003800000 */
[----:B------:R-:W-:Y:S01]  /*bfb0*/  UMOV UR4, 0x6dc9c883 ;  /* 0x6dc9c88300047882 */ /* 0x000fe20000000000 */
[----:B------:R-:W-:Y:S01]  /*bfc0*/  UMOV UR5, 0x3fe45f30 ;  /* 0x3fe45f3000057882 */ /* 0x000fe20000000000 */
[----:B------:R-:W-:-:S15]  /*bfd0*/  DSETP.GE.AND P0, PT, |R14|, 2.14748364800000000000e+09, PT ;  /* 0x41e000000e00742a */ /* 0x000fde0003f06200 */
[----:B------:R-:W-:-:S15]  /*bfe0*/  NOP ;  /* 0x0000000000007918 */ /* 0x000fde0000000000 */
[----:B------:R-:W-:-:S15]  /*bff0*/  NOP ;  /* 0x0000000000007918 */ /* 0x000fde0000000000 */
[----:B------:R-:W-:-:S15]  /*c000*/  NOP ;  /* 0x0000000000007918 */ /* 0x000fde0000000000 */
[----:B------:R-:W-:-:S04]  /*c010*/  NOP ;  /* 0x0000000000007918 */ /* 0x000fc80000000000 */
[----:B------:R-:W3:Y:S01]  /*c020*/  DMUL R8, R14, UR4 ;  /* 0x000000040e087c28 */ /* 0x000ee20008000000 */
[----:B------:R-:W-:-:S15]  /*c030*/  UMOV UR4, 0x54442d18 ;  /* 0x54442d1800047882 */ /* 0x000fde0000000000 */
[----:B------:R-:W-:-:S15]  /*c040*/  NOP ;  /* 0x0000000000007918 */ /* 0x000fde0000000000 */
[----:B------:R-:W-:-:S15]  /*c050*/  NOP ;  /* 0x0000000000007918 */ /* 0x000fde0000000000 */
[----:B------:R-:W-:-:S15]  /*c060*/  NOP ;  /* 0x0000000000007918 */ /* 0x000fde0000000000 */
[----:B------:R-:W-:-:S03]  /*c070*/  NOP ;  /* 0x0000000000007918 */ /* 0x000fc60000000000 */
[----:B---3--:R-:W0:Y:S01]  /*c080*/  F2I.F64 R0, R8 ;  /* 0x0000000800007311 */ /* 0x008e220000301100 */
[----:B------:R-:W-:-:S15]  /*c090*/  UMOV UR5, 0x3ff921fb ;  /* 0x3ff921fb00057882 */ /* 0x000fde0000000000 */
[----:B------:R-:W-:-:S15]  /*c0a0*/  NOP ;  /* 0x0000000000007918 */ /* 0x000fde0000000000 */
[----:B------:R-:W-:-:S15]  /*c0b0*/  NOP ;  /* 0x0000000000007918 */ /* 0x000fde0000000000 */
[----:B------:R-:W-:-:S15]  /*c0c0*/  NOP ;  /* 0x0000000000007918 */ /* 0x000fde0000000000 */
[----:B------:R-:W-:-:S03]  /*c0d0*/  NOP ;  /* 0x0000000000007918 */ /* 0x000fc60000000000 */
[----:B01--4-:R-:W0:-:S15]  /*c0e0*/  I2F.F64 R2, R0 ;  /* 0x0000000000027312 */ /* 0x013e1e0000201c00 */
        /* <DEDUP_REMOVED lines=22> */
[----:B--2---:R-:W-:Y:S05]  /*c250*/  CALL.REL.NOINC `($_ZN2at6native27unrolled_elementwise_kernelIZZZNS0_17expm1_kernel_cudaERNS_18TensorIteratorBaseEENKUlvE_clEvENKUlvE1_clEvEUlN3c107complexIdEEE_St5arrayIPcLm2EELi4E23TrivialOffsetCalculatorILi1EjESE_NS0_6memory12LoadWithCastILi1EEENSF_13StoreWithCastILi1EEEEEviT_T0_T2_T3_T4_T5_$__internal_trig_reduction_slowpathd) ;  /* 0x0000007800907944 */ /* 0x004fea0003c00000 */
[----:B------:R-:W-:Y:S05]  /*c260*/  BRA `(.L_x_27650) ;  /* 0x0000000000087947 */ /* 0x000fea0003800000 */
.L_x_27649:
[----:B01--4-:R0:W1:Y:S02]  /*c270*/  DMUL R2, RZ, R14 ;  /* 0x0000000eff027228 */ /* 0x0130640000000000 */
[----:B01----:R-:W-:-:S07]  /*c280*/  IMAD.MOV.U32 R0, RZ, RZ, RZ ;  /* 0x000000ffff007224 */ /* 0x003fce00078e00ff */
.L_x_27650:
[----:B------:R-:W-:Y:S05]  /*c290*/  BSYNC.RECONVERGENT B3 ;  /* 0x0000000000037941 */ /* 0x000fea0003800200 */
.L_x_27648:
[----:B------:R-:W0:Y:S01]  /*c2a0*/  LDCU.64 UR4, c[0x4][0x1b8] ;  /* 0x01003700ff0477ac */ /* 0x000e220008000a00 */
[----:B------:R-:W-:-:S05]  /*c2b0*/  IMAD.SHL.U32 R8, R0, 0x40, RZ ;  /* 0x0000004000087824 */ /* 0x000fca00078e00ff */
        /* <DEDUP_REMOVED lines=77> */
.L_x_27652:
        /* <DEDUP_REMOVED lines=129> */
.L_x_27653:
[----:B------:R-:W-:Y:S05]  /*cfa0*/  BSYNC.RECONVERGENT B0 ;  /* 0x0000000000007941 */ /* 0x000fea0003800200 */
.L_x_27651:
        /* <DEDUP_REMOVED lines=47> */
[----:B--2---:R-:W-:Y:S05]  /*d2a0*/  CALL.REL.NOINC `($_ZN2at6native27unrolled_elementwise_kernelIZZZNS0_17expm1_kernel_cudaERNS_18TensorIteratorBaseEENKUlvE_clEvENKUlvE1_clEvEUlN3c107complexIdEEE_St5arrayIPcLm2EELi4E23TrivialOffsetCalculatorILi1EjESE_NS0_6memory12LoadWithCastILi1EEENSF_13StoreWithCastILi1EEEEEviT_T0_T2_T3_T4_T5_$__internal_trig_reduction_slowpathd) ;  /* 0x00000068007c7944 */ /* 0x004fea0003c00000 */
[----:B------:R-:W-:Y:S02]  /*d2b0*/  IMAD.MOV.U32 R36, RZ, RZ, R2 ;  /* 0x000000ffff247224 */ /* 0x000fe400078e0002 */
[----:B------:R-:W-:-:S07]  /*d2c0*/  IMAD.MOV.U32 R37, RZ, RZ, R3 ;  /* 0x000000ffff257224 */ /* 0x000fce00078e0003 */
.L_x_27657:
[----:B------:R-:W-:Y:S05]  /*d2d0*/  BSYNC.RECONVERGENT B4 ;  /* 0x0000000000047941 */ /* 0x000fea0003800200 */
.L_x_27656:
[----:B------:R-:W-:Y:S01]  /*d2e0*/  VIADD R0, R0, 0x1 ;  /* 0x0000000100007836 */ /* 0x000fe20000000000 */
[----:B------:R-:W-:Y:S06]  /*d2f0*/  BRA `(.L_x_27658) ;  /* 0x0000000000087947 */ /* 0x000fec0003800000 */
.L_x_27655:
[----:B------:R0:W1:Y:S02]  /*d300*/  DMUL R36, RZ, R22 ;  /* 0x00000016ff247228 */ /* 0x0000640000000000 */
[----:B01----:R-:W-:-:S07]  /*d310*/  IMAD.MOV.U32 R0, RZ, RZ, 0x1 ;  /* 0x00000001ff007424 */ /* 0x003fce00078e00ff */
.L_x_27658:
[----:B------:R-:W-:Y:S05]  /*d320*/  BSYNC.RECONVERGENT B3 ;  /* 0x0000000000037941 */ /* 0x000fea0003800200 */
.L_x_27654:
[----:B------:R-:W0:Y:S01]  /*d330*/  LDCU.64 UR4, c[0x4][0x1b8] ;  /* 0x01003700ff0477ac */ /* 0x000e220008000a00 */
[----:B------:R-:W-:-:S05]  /*d340*/  IMAD.SHL.U32 R2, R0, 0x40, RZ ;  /* 0x0000004000027824 */ /* 0x000fca00078e00ff */
[----:B------:R-:W-:-:S04]  /*d350*/  LOP3.LUT R2, R2, 0x40, RZ, 0xc0, !PT ;  /* 0x0000004002027812 */ /* 0x000fc800078ec0ff */
[----:B0-----:R-:W-:-:S05]  /*d360*/  IADD3 R38, P0, PT, R2, UR4, RZ ;  /* 0x0000000402267c10 */ /* 0x001fca000ff1e0ff */
[----:B------:R-:W-:-:S05]  /*d370*/  IMAD.X R39, RZ, RZ, UR5, P0 ;  /* 0x00000005ff277e24 */ /* 0x000fca00080e06ff */
[----:B------:R-:W3:Y:S04]  /*d380*/  LDG.E.128.CONSTANT R8, desc[UR36][R38.64] ;  /* 0x0000002426087981 */ /* 0x000ee8000c1e9d00 */
[----:B------:R-:W4:Y:S04]  /*d390*/  LDG.E.128.CONSTANT R12, desc[UR36][R38.64+0x10] ;  /* 0x00001024260c7981 */ /* 0x000f28000c1e9d00 */
[----:B------:R0:W5:Y:S01]  /*d3a0*/  LDG.E.128.CONSTANT R24, desc[UR36][R38.64+0x20] ;  /* 0x0000202426187981 */ /* 0x000162000c1e9d00 */
        /* <DEDUP_REMOVED lines=19> */
[----:B------:R-:W3:-:S15]  /*d4e0*/  DMUL R18, R36, R36 ;  /* 0x0000002424127228 */ /* 0x000ede0000000000 */
        /* <DEDUP_REMOVED lines=14> */
[----:B0-----:R0:W4:Y:S02]  /*d5d0*/  DFMA R38, R18, R8, R10 ;  /* 0x000000081226722b */ /* 0x001124000000000a */
        /* <DEDUP_REMOVED lines=10> */
[----:B----4-:R-:W1:-:S15]  /*d680*/  DFMA R12, R18, R38, R12 ;  /* 0x00000026120c722b */ /* 0x010e5e000000000c */
        /* <DEDUP_REMOVED lines=81> */
[----:B------:R-:W-:Y:S01]  /*dba0*/  DFMA R12, R10, R12, UR4 ;  /* 0x000000040a0c7e2b */ /* 0x000fe2000800000c */
[----:B------:R-:W-:Y:S01]  /*dbb0*/  UMOV UR4, 0x55555511 ;  /* 0x5555551100047882 */ /* 0x000fe20000000000 */
[----:B------:R-:W-:-:S15]  /*dbc0*/  UMOV UR5, 0x3fc55555 ;  /* 0x3fc5555500057882 */ /* 0x000fde0000000000 */
[----:B------:R-:W-:-:S15]  /*dbd0*/  NOP ;  /* 0x0000000000007918 */ /* 0x000fde0000000000 */
[----:B------:R-:W-:-:S15]  /*dbe0*/  NOP ;  /* 0x0000000000007918 */ /* 0x000fde0000000000 */
[----:B------:R-:W-:-:S15]  /*dbf0*/  NOP ;  /* 0x0000000000007918 */ /* 0x000fde0000000000 */
[----:B------:R-:W-:-:S02]  /*dc00*/  NOP ;  /* 0x0000000000007918 */ /* 0x000fc40000000000 */
        /* <DEDUP_REMOVED lines=12> */
[----:B------:R-:W0:Y:S01]  /*dcd0*/  DFMA R12, R10, R12, UR4 ;  /* 0x000000040a0c7e2b */ /* 0x000e22000800000c */
        /* <DEDUP_REMOVED lines=16> */
[----:B0-----:R-:W0:Y:S02]  /*dde0*/  DFMA R10, R10, R12, 1 ;  /* 0x3ff000000a0a742b */ /* 0x001e24000000000c */
[----:B0-----:R-:W-:Y:S02]  /*ddf0*/  IMAD R19, R8, 0x100000, R11 ;  /* 0x0010000008137824 */ /* 0x001fe400078e020b */
[----:B------:R-:W-:-:S15]  /*de00*/  IMAD.MOV.U32 R18, RZ, RZ, R10 ;  /* 0x000000ffff127224 */ /* 0x000fde00078e000a */
[----:B------:R-:W-:-:S15]  /*de10*/  NOP ;  /* 0x0000000000007918 */ /* 0x000fde0000000000 */
[----:B------:R-:W-:-:S15]  /*de20*/  NOP ;  /* 0x0000000000007918 */ /* 0x000fde0000000000 */
[----:B------:R-:W-:-:S15]  /*de30*/  NOP ;  /* 0x0000000000007918 */ /* 0x000fde0000000000 */
        /* <DEDUP_REMOVED lines=21> */
.L_x_27660:
[----:B------:R-:W-:Y:S05]  /*df90*/  BSYNC.RECONVERGENT B0 ;  /* 0x0000000000007941 */ /* 0x000fea0003800200 */
.L_x_27659:
[----:B------:R-:W-:Y:S01]  /*dfa0*/  BSSY.RECONVERGENT B3, `(.L_x_27661) ;  /* 0x0000032000037945 */ /* 0x000fe20003800200 */
[----:B------:R3:W4:Y:S03]  /*dfb0*/  DFMA R16, R16, R12, -R2 ;  /* 0x0000000c1010722b */ /* 0x0007260000000802 */
[----:B---34-:R-:W-:Y:S05]  /*dfc0*/  @!P0 BRA `(.L_x_27662) ;  /* 0x0000000000b48947 */ /* 0x018fea0003800000 */
[----:B------:R-:W-:Y:S01]  /*dfd0*/  UMOV UR4, 0x6dc9c883 ;  /* 0x6dc9c88300047882 */ /* 0x000fe20000000000 */
[----:B------:R-:W-:Y:S01]  /*dfe0*/  UMOV UR5, 0x3fe45f30 ;  /* 0x3fe45f3000057882 */ /* 0x000fe20000000000 */
[----:B------:R-:W-:-:S15]  /*dff0*/  DSETP.GE.AND P0, PT, |R22|, 2.14748364800000000000e+09, PT ;  /* 0x41e000001600742a */ /* 0x000fde0003f06200 */
[----:B------:R-:W-:-:S15]  /*e000*/  NOP ;  /* 0x0000000000007918 */ /* 0x000fde0000000000 */
[----:B------:R-:W-:-:S15]  /*e010*/  NOP ;  /* 0x0000000000007918 */ /* 0x000fde0000000000 */
[----:B------:R-:W-:-:S15]  /*e020*/  NOP ;  /* 0x0000000000007918 */ /* 0x000fde0000000000 */
[----:B------:R-:W-:-:S04]  /*e030*/  NOP ;  /* 0x0000000000007918 */ /* 0x000fc80000000000 */
[----:B0-----:R-:W0:Y:S01]  /*e040*/  DMUL R8, R22, UR4 ;  /* 0x0000000416087c28 */ /* 0x001e220008000000 */
        /* <DEDUP_REMOVED lines=30> */
[----:B0-----:R0:W3:Y:S02]  /*e230*/  DFMA R2, R2, -UR4, R10 ;  /* 0x8000000402027c2b */ /* 0x0010e4000800000a */
[----:B0--3--:R-:W-:Y:S05]  /*e240*/  @!P0 BRA `(.L_x_27663) ;  /* 0x00000000001c8947 */ /* 0x009fea0003800000 */
[----:B------:R-:W-:Y:S01]  /*e250*/  IMAD.MOV.U32 R0, RZ, RZ, R22 ;  /* 0x000000ffff007224 */ /* 0x000fe200078e0016 */
[----:B------:R-:W-:Y:S01]  /*e260*/  MOV R37, 0xe290 ;  /* 0x0000e29000257802 */ /* 0x000fe20000000f00 */
[----:B------:R-:W-:-:S07]  /*e270*/  IMAD.MOV.U32 R15, RZ, RZ, R23 ;  /* 0x000000ffff0f7224 */ /* 0x000fce00078e0017 */
[----:B-12---:R-:W-:Y:S05]  /*e280*/  CALL.REL.NOINC `($_ZN2at6native27unrolled_elementwise_kernelIZZZNS0_17expm1_kernel_cudaERNS_18TensorIteratorBaseEENKUlvE_clEvENKUlvE1_clEvEUlN3c107complexIdEEE_St5arrayIPcLm2EELi4E23TrivialOffsetCalculatorILi1EjESE_NS0_6memory12LoadWithCastILi1EEENSF_13StoreWithCastILi1EEEEEviT_T0_T2_T3_T4_T5_$__internal_trig_reduction_slowpathd) ;  /* 0x0000005800847944 */ /* 0x006fea0003c00000 */
[----:B------:R-:W-:Y:S05]  /*e290*/  BRA `(.L_x_27663) ;  /* 0x0000000000087947 */ /* 0x000fea0003800000 */
.L_x_27662:
[----:B------:R3:W4:Y:S02]  /*e2a0*/  DMUL R2, RZ, R22 ;  /* 0x00000016ff027228 */ /* 0x0007240000000000 */
[----:B---34-:R-:W-:-:S07]  /*e2b0*/  IMAD.MOV.U32 R0, RZ, RZ, RZ ;  /* 0x000000ffff007224 */ /* 0x018fce00078e00ff */
.L_x_27663:
[----:B------:R-:W-:Y:S05]  /*e2c0*/  BSYNC.RECONVERGENT B3 ;  /* 0x0000000000037941 */ /* 0x000fea0003800200 */
.L_x_27661:
[----:B------:R-:W3:Y:S01]  /*e2d0*/  LDCU.64 UR4, c[0x4][0x1b8] ;  /* 0x01003700ff0477ac */ /* 0x000ee20008000a00 */
[----:B0-----:R-:W-:-:S05]  /*e2e0*/  IMAD.SHL.U32 R8, R0, 0x40, RZ ;  /* 0x0000004000087824 */ /* 0x001fca00078e00ff */
[----:B------:R-:W-:-:S04]  /*e2f0*/  LOP3.LUT R8, R8, 0x40, RZ, 0xc0, !PT ;  /* 0x0000004008087812 */ /* 0x000fc800078ec0ff */
[----:B---3--:R-:W-:-:S05]  /*e300*/  IADD3 R26, P0, PT, R8, UR4, RZ ;  /* 0x00000004081a7c10 */ /* 0x008fca000ff1e0ff */
[----:B------:R-:W-:-:S05]  /*e310*/  IMAD.X R27, RZ, RZ, UR5, P0 ;  /* 0x00000005ff1b7e24 */ /* 0x000fca00080e06ff */
[----:B------:R-:W3:Y:S04]  /*e320*/  LDG.E.128.CONSTANT R20, desc[UR36][R26.64] ;  /* 0x000000241a147981 */ /* 0x000ee8000c1e9d00 */
[----:B------:R-:W4:Y:S04]  /*e330*/  LDG.E.128.CONSTANT R12, desc[UR36][R26.64+0x10] ;  /* 0x000010241a0c7981 */ /* 0x000f28000c1e9d00 */
[----:B------:R-:W5:Y:S01]  /*e340*/  LDG.E.128.CONSTANT R8, desc[UR36][R26.64+0x20] ;  /* 0x000020241a087981 */ /* 0x000f62000c1e9d00 */
[----:B------:R-:W-:Y:S01]  /*e350*/  LOP3.LUT R36, R0, 0x1, RZ, 0xc0, !PT ;  /* 0x0000000100247812 */ /* 0x000fe200078ec0ff */
[----:B------:R-:W-:Y:S01]  /*e360*/  IMAD.MOV.U32 R37, RZ, RZ, 0x3da8ff83 ;  /* 0x3da8ff83ff257424 */ /* 0x000fe200078e00ff */
[----:B------:R-:W3:Y:S02]  /*e370*/  DMUL R24, R2, R2 ;  /* 0x0000000202187228 */ /* 0x000ee40000000000 */
[----:B------:R-:W-:Y:S01]  /*e380*/  ISETP.NE.U32.AND P0, PT, R36, 0x1, PT ;  /* 0x000000012400780c */ /* 0x000fe20003f05070 */
[----:B------:R-:W-:-:S03]  /*e390*/  IMAD.MOV.U32 R36, RZ, RZ, 0x20fd8164 ;  /* 0x20fd8164ff247424 */ /* 0x000fc600078e00ff */
[----:B------:R-:W-:Y:S02]  /*e3a0*/  FSEL R37, -R37, 0.11223486810922622681, !P0 ;  /* 0x3de5db6525257808 */ /* 0x000fe40004000100 */
[----:B------:R-:W-:-:S15]  /*e3b0*/  FSEL R36, R36, -8.06006814911005101289e+34, !P0 ;  /* 0xf9785eba24247808 */ /* 0x000fde0004000000 */
[----:B------:R-:W-:-:S15]  /*e3c0*/  NOP ;  /* 0x0000000000007918 */ /* 0x000fde0000000000 */
[----:B------:R-:W-:-:S15]  /*e3d0*/  NOP ;  /* 0x0000000000007918 */ /* 0x000fde0000000000 */
[----:B------:R-:W-:-:S11]  /*e3e0*/  NOP ;  /* 0x0000000000007918 */ /* 0x000fd60000000000 */
        /* <DEDUP_REMOVED lines=48> */
[----:B-1----:R3:W0:Y:S02]  /*e6f0*/  DMUL R18, R18, R2 ;  /* 0x0000000212127228 */ /* 0x0026240000000000 */
.L_x_27647:
[----:B------:R-:W-:Y:S05]  /*e700*/  BSYNC.RECONVERGENT B2 ;  /* 0x0000000000027941 */ /* 0x000fea0003800200 */
.L_x_27646:
[----:B----4-:R-:W4:Y:S01]  /*e710*/  S2R R25, SR_CTAID.X ;  /* 0x0000000000197919 */ /* 0x010f220000002500 */
[----:B------:R-:W4:Y:S01]  /*e720*/  LDC R0, c[0x0][0x380] ;  /* 0x0000e000ff007b82 */ /* 0x000f220000000800 */
[----:B------:R-:W-:Y:S01]  /*e730*/  BSSY.RECONVERGENT B6, `(.L_x_27664) ;  /* 0x0000159000067945 */ /* 0x000fe20003800200 */
[----:B------:R-:W5:Y:S06]  /*e740*/  S2R R22, SR_TID.X ;  /* 0x0000000000167919 */ /* 0x000f6c0000002100 */
[----:B------:R-:W0:Y:S01]  /*e750*/  LDC.U8 R24, c[0x0][0x3a4] ;  /* 0x0000e900ff187b82 */ /* 0x000e220000000000 */
[----:B----4-:R-:W-:-:S05]  /*e760*/  IMAD R23, R25, -0x200, R0 ;  /* 0xfffffe0019177824 */ /* 0x010fca00078e0200 */
[----:B-----5:R-:W-:-:S13]  /*e770*/  ISETP.GE.AND P0, PT, R22, R23, PT ;  /* 0x000000171600720c */ /* 0x020fda0003f06270 */
[----:B0-----:R-:W-:Y:S05]  /*e780*/  @P0 BRA `(.L_x_27665) ;  /* 0x00000014004c0947 */ /* 0x001fea0003800000 */
[----:B------:R-:W0:Y:S01]  /*e790*/  LDCU UR4, c[0x0][0x3a8] ;  /* 0x00007500ff0477ac */ /* 0x000e220008000800 */
[----:B-1-3--:R-:W1:Y:S01]  /*e7a0*/  LDC.64 R2, c[0x0][0x388] ;  /* 0x0000e200ff027b82 */ /* 0x00ae620000000a00 */
        /* <DEDUP_REMOVED lines=20> */
.L_x_27669:
[----:B------:R-:W0:Y:S02]  /*e8f0*/  F2I.S64.F64.TRUNC R4, R4 ;  /* 0x0000000400047311 */ /* 0x000e24000030d900 */
[----:B0-----:R-:W-:-:S05]  /*e900*/  IMAD.MOV.U32 R7, RZ, RZ, R4 ;  /* 0x000000ffff077224 */ /* 0x001fca00078e0004 */
[----:B------:R0:W-:Y:S01]  /*e910*/  STG.E.U8 desc[UR36][R2.64], R7 ;  /* 0x0000000702007986 */ /* 0x0001e2000c101124 */
[----:B------:R-:W-:Y:S05]  /*e920*/  BRA `(.L_x_27665) ;  /* 0x0000001000e47947 */ /* 0x000fea0003800000 */
.L_x_27668:
        /* <DEDUP_REMOVED lines=9> */
.L_x_27672:
[----:B------:R-:W0:Y:S02]  /*e9c0*/  F2I.F64.TRUNC R5, R4 ;  /* 0x0000000400057311 */ /* 0x000e24000030d100 */
[----:B0-----:R0:W-:Y:S01]  /*e9d0*/  STG.E desc[UR36][R2.64], R5 ;  /* 0x0000000502007986 */ /* 0x0011e2000c101924 */
[----:B------:R-:W-:Y:S05]  /*e9e0*/  BRA `(.L_x_27665) ;  /* 0x0000001000b47947 */ /* 0x000fea0003800000 */
.L_x_27671:
[----:B------:R-:W0:Y:S02]  /*e9f0*/  F2I.F64.TRUNC R5, R4 ;  /* 0x0000000400057311 */ /* 0x000e24000030d100 */
[----:B0-----:R0:W-:Y:S01]  /*ea00*/  STG.E.U16 desc[UR36][R2.64], R5 ;  /* 0x0000000502007986 */ /* 0x0011e2000c101524 */
[----:B------:R-:W-:Y:S05]  /*ea10*/  BRA `(.L_x_27665) ;  /* 0x0000001000a87947 */ /* 0x000fea0003800000 */
.L_x_27667:
        /* <DEDUP_REMOVED lines=17> */
.L_x_27674:
        /* <DEDUP_REMOVED lines=12> */
.L_x_27673:
        /* <DEDUP_REMOVED lines=28> */
.L_x_27676:
        /* <DEDUP_REMOVED lines=23> */
.L_x_27675:
[----:B------:R0:W-:Y:S01]  /*ef20*/  STG.E.64 desc[UR36][R2.64], R4 ;  /* 0x0000000402007986 */ /* 0x0001e2000c101b24 */
[----:B------:R-:W-:Y:S05]  /*ef30*/  BRA `(.L_x_27665) ;  /* 0x0000000c00607947 */ /* 0x000fea0003800000 */
.L_x_27666:
        /* <DEDUP_REMOVED lines=17> */
.L_x_27679:
[----:B------:R0:W-:Y:S01]  /*f050*/  STG.E.128 desc[UR36][R2.64], R4 ;  /* 0x0000000402007986 */ /* 0x0001e2000c101d24 */
[----:B------:R-:W-:Y:S05]  /*f060*/  BRA `(.L_x_27665) ;  /* 0x0000000c00147947 */ /* 0x000fea0003800000 */
.L_x_27678:
        /* <DEDUP_REMOVED lines=27> */
.L_x_27683:
[----:B------:R-:W-:Y:S05]  /*f220*/  BSYNC.RECONVERGENT B0 ;  /* 0x0000000000007941 */ /* 0x000fea0003800200 */
.L_x_27682:
[----:B------:R-:W-:-:S05]  /*f230*/  LOP3.LUT R7, R0, 0x80, R7, 0xf8, !PT ;  /* 0x0000008000077812 */ /* 0x000fca00078ef807 */
[----:B------:R0:W-:Y:S01]  /*f240*/  STG.E.U8 desc[UR36][R2.64], R7 ;  /* 0x0000000702007986 */ /* 0x0001e2000c101124 */
[----:B------:R-:W-:Y:S05]  /*f250*/  BRA `(.L_x_27665) ;  /* 0x0000000800987947 */ /* 0x000fea0003800000 */
.L_x_27681:
        /* <DEDUP_REMOVED lines=23> */
.L_x_27685:
[----:B------:R-:W-:Y:S05]  /*f3d0*/  BSYNC.RECONVERGENT B0 ;  /* 0x0000000000007941 */ /* 0x000fea0003800200 */
.L_x_27684:
[----:B------:R-:W-:-:S05]  /*f3e0*/  LOP3.LUT R7, R0, 0x80, R7, 0xf8, !PT ;  /* 0x0000008000077812 */ /* 0x000fca00078ef807 */
[----:B------:R0:W-:Y:S01]  /*f3f0*/  STG.E.U8 desc[UR36][R2.64], R7 ;  /* 0x0000000702007986 */ /* 0x0001e2000c101124 */
[----:B------:R-:W-:Y:S05]  /*f400*/  BRA `(.L_x_27665) ;  /* 0x00000008002c7947 */ /* 0x000fea0003800000 */
.L_x_27680:
        /* <DEDUP_REMOVED lines=12> */
.L_x_27677:
        /* <DEDUP_REMOVED lines=11> */
.L_x_27688:
        /* <DEDUP_REMOVED lines=21> */
.L_x_27691:
[----:B------:R-:W-:-:S04]  /*f6d0*/  SHF.R.U32.HI R0, RZ, 0x14, R7 ;  /* 0x00000014ff007819 */ /* 0x000fc80000011607 */
[----:B------:R-:W-:-:S04]  /*f6e0*/  LOP3.LUT R0, R0, 0x1, RZ, 0xc0, !PT ;  /* 0x0000000100007812 */ /* 0x000fc800078ec0ff */
[----:B------:R-:W-:-:S04]  /*f6f0*/  IADD3 R0, PT, PT, R7, 0x487ffff, R0 ;  /* 0x0487ffff07007810 */ /* 0x000fc80007ffe000 */
[----:B------:R-:W-:-:S04]  /*f700*/  SHF.R.U32.HI R0, RZ, 0x14, R0 ;  /* 0x00000014ff007819 */ /* 0x000fc80000011600 */
[----:B------:R-:W-:-:S07]  /*f710*/  LOP3.LUT R4, R0, 0xff, RZ, 0xc0, !PT ;  /* 0x000000ff00047812 */ /* 0x000fce00078ec0ff */
.L_x_27692:
[----:B------:R-:W-:-:S04]  /*f720*/  SHF.R.U32.HI R5, RZ, 0x18, R7 ;  /* 0x00000018ff057819 */ /* 0x000fc80000011607 */
[----:B------:R-:W-:-:S04]  /*f730*/  LOP3.LUT R4, R4, 0x80, R5, 0xf8, !PT ;  /* 0x0000008004047812 */ /* 0x000fc800078ef805 */
[----:B------:R-:W-:-:S07]  /*f740*/  PRMT R0, R4, 0x7610, R0 ;  /* 0x0000761004007816 */ /* 0x000fce0000000000 */
.L_x_27690:
[----:B------:R-:W-:Y:S05]  /*f750*/  BSYNC.RECONVERGENT B0 ;  /* 0x0000000000007941 */ /* 0x000fea0003800200 */
.L_x_27689:
[----:B------:R0:W-:Y:S01]  /*f760*/  STG.E.U8 desc[UR36][R2.64], R0 ;  /* 0x0000000002007986 */ /* 0x0001e2000c101124 */
[----:B------:R-:W-:Y:S05]  /*f770*/  BRA `(.L_x_27665) ;  /* 0x0000000400507947 */ /* 0x000fea0003800000 */
.L_x_27687:
        /* <DEDUP_REMOVED lines=21> */
.L_x_27695:
[----:B------:R-:W-:-:S04]  /*f8d0*/  SHF.R.U32.HI R0, RZ, 0x15, R7 ;  /* 0x00000015ff007819 */ /* 0x000fc80000011607 */
[----:B------:R-:W-:-:S04]  /*f8e0*/  LOP3.LUT R0, R0, 0x1, RZ, 0xc0, !PT ;  /* 0x0000000100007812 */ /* 0x000fc800078ec0ff */
[----:B------:R-:W-:-:S04]  /*f8f0*/  IADD3 R0, PT, PT, R7, 0x88fffff, R0 ;  /* 0x088fffff07007810 */ /* 0x000fc80007ffe000 */
[----:B------:R-:W-:-:S04]  /*f900*/  SHF.R.U32.HI R0, RZ, 0x15, R0 ;  /* 0x00000015ff007819 */ /* 0x000fc80000011600 */
[----:B------:R-:W-:-:S07]  /*f910*/  LOP3.LUT R4, R0, 0xff, RZ, 0xc0, !PT ;  /* 0x000000ff00047812 */ /* 0x000fce00078ec0ff */
.L_x_27696:
[----:B------:R-:W-:-:S04]  /*f920*/  SHF.R.U32.HI R5, RZ, 0x18, R7 ;  /* 0x00000018ff057819 */ /* 0x000fc80000011607 */
[----:B------:R-:W-:-:S04]  /*f930*/  LOP3.LUT R4, R4, 0x80, R5, 0xf8, !PT ;  /* 0x0000008004047812 */ /* 0x000fc800078ef805 */
[----:B------:R-:W-:-:S07]  /*f940*/  PRMT R0, R4, 0x7610, R0 ;  /* 0x0000761004007816 */ /* 0x000fce0000000000 */
.L_x_27694:
[----:B------:R-:W-:Y:S05]  /*f950*/  BSYNC.RECONVERGENT B0 ;  /* 0x0000000000007941 */ /* 0x000fea0003800200 */
.L_x_27693:
[----:B------:R0:W-:Y:S01]  /*f960*/  STG.E.U8 desc[UR36][R2.64], R0 ;  /* 0x0000000002007986 */ /* 0x0001e2000c101124 */
[----:B------:R-:W-:Y:S05]  /*f970*/  BRA `(.L_x_27665) ;  /* 0x0000000000d07947 */ /* 0x000fea0003800000 */
.L_x_27686:
[----:B------:R-:W-:-:S13]  /*f980*/  ISETP.NE.AND P0, PT, R0, 0x1c, PT ;  /* 0x0000001c0000780c */ /* 0x000fda0003f05270 */
[----:B------:R-:W-:Y:S05]  /*f990*/  @!P0 BRA `(.L_x_27697) ;  /* 0x0000000000c08947 */ /* 0x000fea0003800000 */
[----:B------:R-:W-:-:S13]  /*f9a0*/  ISETP.NE.AND P0, PT, R0, 0x1d, PT ;  /* 0x0000001d0000780c */ /* 0x000fda0003f05270 */
[----:B------:R-:W-:Y:S05]  /*f9b0*/  @!P0 BRA `(.L_x_27698) ;  /* 0x0000000000ac8947 */ /* 0x000fea0003800000 */
[----:B------:R-:W-:-:S13]  /*f9c0*/  ISETP.NE.AND P0, PT, R0, 0x2c, PT ;  /* 0x0000002c0000780c */ /* 0x000fda0003f05270 */
[----:B------:R-:W-:Y:S05]  /*f9d0*/  @!P0 BRA `(.L_x_27699) ;  /* 0x0000000000448947 */ /* 0x000fea0003800000 */
.L_x_27670:
        /* <DEDUP_REMOVED lines=16> */
.L_x_27700:
[----:B------:R-:W-:Y:S05]  /*fae0*/  BRA `(.L_x_27665) ;  /* 0x0000000000747947 */ /* 0x000fea0003800000 */
.L_x_27699:
        /* <DEDUP_REMOVED lines=24> */
.L_x_27698:
[----:B------:R-:W0:Y:S02]  /*fc70*/  F2I.U64.F64.TRUNC R4, R4 ;  /* 0x0000000400047311 */ /* 0x000e24000030d800 */
[----:B0-----:R0:W-:Y:S01]  /*fc80*/  STG.E.64 desc[UR36][R2.64], R4 ;  /* 0x0000000402007986 */ /* 0x0011e2000c101b24 */
[----:B------:R-:W-:Y:S05]  /*fc90*/  BRA `(.L_x_27665) ;  /* 0x0000000000087947 */ /* 0x000fea0003800000 */
.L_x_27697:
[----:B------:R-:W0:Y:S02]  /*fca0*/  F2I.U32.F64.TRUNC R5, R4 ;  /* 0x0000000400057311 */ /* 0x000e24000030d000 */
[----:B0-----:R0:W-:Y:S02]  /*fcb0*/  STG.E desc[UR36][R2.64], R5 ;  /* 0x0000000502007986 */ /* 0x0011e4000c101924 */
.L_x_27665:
[----:B------:R-:W-:Y:S05]  /*fcc0*/  BSYNC.RECONVERGENT B6 ;  /* 0x0000000000067941 */ /* 0x000fea0003800200 */
.L_x_27664:
[----:B------:R-:W-:Y:S01]  /*fcd0*/  ISETP.GE.AND P0, PT, R22, R23, PT ;  /* 0x000000171600720c */ /* 0x000fe20003f06270 */
[----:B------:R-:W-:-:S12]  /*fce0*/  BSSY.RECONVERGENT B6, `(.L_x_27701) ;  /* 0x00002a8000067945 */ /* 0x000fd80003800200 */
        /* <DEDUP_REMOVED lines=22> */
.L_x_27706:
[----:B------:R-:W0:Y:S02]  /*fe50*/  F2I.S64.F64.TRUNC R32, R32 ;  /* 0x0000002000207311 */ /* 0x000e24000030d900 */
[----:B0-----:R-:W-:-:S05]  /*fe60*/  IMAD.MOV.U32 R5, RZ, RZ, R32 ;  /* 0x000000ffff057224 */ /* 0x001fca00078e0020 */
[----:B------:R0:W-:Y:S01]  /*fe70*/  STG.E.U8 desc[UR36][R2.64], R5 ;  /* 0x0000000502007986 */ /* 0x0001e2000c101124 */
[----:B------:R-:W-:Y:S05]  /*fe80*/  BRA `(.L_x_27708) ;  /* 0x0000001000e07947 */ /* 0x000fea0003800000 */
.L_x_27705:
        /* <DEDUP_REMOVED lines=9> */
.L_x_27710:
[----:B------:R-:W0:Y:S02]  /*ff20*/  F2I.F64.TRUNC R33, R32 ;  /* 0x0000002000217311 */ /* 0x000e24000030d100 */
[----:B0-----:R4:W-:Y:S01]  /*ff30*/  STG.E desc[UR36][R2.64], R33 ;  /* 0x0000002102007986 */ /* 0x0019e2000c101924 */
[----:B------:R-:W-:Y:S05]  /*ff40*/  BRA `(.L_x_27708) ;  /* 0x0000001000b07947 */ /* 0x000fea0003800000 */
.L_x_27709:
[----:B------:R-:W0:Y:S02]  /*ff50*/  F2I.F64.TRUNC R33, R32 ;  /* 0x0000002000217311 */ /* 0x000e24000030d100 */
[----:B0-----:R3:W-:Y:S01]  /*ff60*/  STG.E.U16 desc[UR36][R2.64], R33 ;  /* 0x0000002102007986 */ /* 0x0017e2000c101524 */
[----:B------:R-:W-:Y:S05]  /*ff70*/  BRA `(.L_x_27708) ;  /* 0x0000001000a47947 */ /* 0x000fea0003800000 */
.L_x_27704:
        /* <DEDUP_REMOVED lines=17> */
.L_x_27712:
        /* <DEDUP_REMOVED lines=12> */
.L_x_27711:
        /* <DEDUP_REMOVED lines=28> */
.L_x_27714:
        /* <DEDUP_REMOVED lines=23> */
.L_x_27713:
[----:B------:R0:W-:Y:S01]  /*10480*/  STG.E.64 desc[UR36][R2.64], R32 ;  /* 0x0000002002007986 */ /* 0x0001e2000c101b24 */
[----:B------:R-:W-:Y:S05]  /*10490*/  BRA `(.L_x_27708) ;  /* 0x0000000c005c7947 */ /* 0x000fea0003800000 */
.L_x_27703:
        /* <DEDUP_REMOVED lines=13> */
.L_x_27718:
        /* <DEDUP_REMOVED lines=26> */
.L_x_27721:
[----:B------:R-:W-:-:S04]  /*10710*/  SHF.R.U32.HI R5, RZ, 0x18, R5 ;  /* 0x00000018ff057819 */ /* 0x000fc80000011605 */
[----:B------:R-:W-:-:S07]  /*10720*/  LOP3.LUT R0, R0, 0x80, R5, 0xf8, !PT ;  /* 0x0000008000007812 */ /* 0x000fce00078ef805 */
.L_x_27720:
[----:B------:R-:W-:Y:S05]  /*10730*/  BSYNC.RECONVERGENT B0 ;  /* 0x0000000000007941 */ /* 0x000fea0003800200 */
.L_x_27719:
[----:B------:R0:W-:Y:S01]  /*10740*/  STG.E.U8 desc[UR36][R2.64], R0 ;  /* 0x0000000002007986 */ /* 0x0001e2000c101124 */
[----:B------:R-:W-:Y:S05]  /*10750*/  BRA `(.L_x_27708) ;  /* 0x0000000800ac7947 */ /* 0x000fea0003800000 */
.L_x_27717:
        /* <DEDUP_REMOVED lines=26> */
.L_x_27724:
[----:B------:R-:W-:-:S04]  /*10900*/  SHF.R.U32.HI R5, RZ, 0x18, R5 ;  /* 0x00000018ff057819 */ /* 0x000fc80000011605 */
[----:B------:R-:W-:-:S07]  /*10910*/  LOP3.LUT R0, R0, 0x80, R5, 0xf8, !PT ;  /* 0x0000008000007812 */ /* 0x000fce00078ef805 */
.L_x_27723:
[----:B------:R-:W-:Y:S05]  /*10920*/  BSYNC.RECONVERGENT B0 ;  /* 0x0000000000007941 */ /* 0x000fea0003800200 */
.L_x_27722:
[----:B------:R0:W-:Y:S01]  /*10930*/  STG.E.U8 desc[UR36][R2.64], R0 ;  /* 0x0000000002007986 */ /* 0x0001e2000c101124 */
[----:B------:R-:W-:Y:S05]  /*10940*/  BRA `(.L_x_27708) ;  /* 0x0000000800307947 */ /* 0x000fea0003800000 */
.L_x_27716:
        /* <DEDUP_REMOVED lines=30> */
.L_x_27726:
[----:B------:R-:W0:Y:S02]  /*10b30*/  F2I.U64.F64.TRUNC R32, R32 ;  /* 0x0000002000207311 */ /* 0x000e24000030d800 */
[----:B0-----:R0:W-:Y:S01]  /*10b40*/  STG.E.64 desc[UR36][R2.64], R32 ;  /* 0x0000002002007986 */ /* 0x0011e2000c101b24 */
[----:B------:R-:W-:Y:S05]  /*10b50*/  BRA `(.L_x_27708) ;  /* 0x0000000400ac7947 */ /* 0x000fea0003800000 */
.L_x_27725:
[----:B------:R-:W0:Y:S02]  /*10b60*/  F2I.U32.F64.TRUNC R33, R32 ;  /* 0x0000002000217311 */ /* 0x000e24000030d000 */
[----:B0-----:R0:W-:Y:S01]  /*10b70*/  STG.E desc[UR36][R2.64], R33 ;  /* 0x0000002102007986 */ /* 0x0011e2000c101924 */
[----:B------:R-:W-:Y:S05]  /*10b80*/  BRA `(.L_x_27708) ;  /* 0x0000000400a07947 */ /* 0x000fea0003800000 */
.L_x_27715:
        /* <DEDUP_REMOVED lines=15> */
.L_x_27728:
[----:B------:R0:W-:Y:S01]  /*10c80*/  STG.E.128 desc[UR36][R2.64], R32 ;  /* 0x0000002002007986 */ /* 0x0001e2000c101d24 */
[----:B------:R-:W-:Y:S05]  /*10c90*/  BRA `(.L_x_27708) ;  /* 0x00000004005c7947 */ /* 0x000fea0003800000 */
.L_x_27727:
[----:B------:R-:W-:-:S13]  /*10ca0*/  ISETP.NE.AND P0, PT, R0, 0xf, PT ;  /* 0x0000000f0000780c */ /* 0x000fda0003f05270 */
[----:B------:R-:W-:Y:S05]  /*10cb0*/  @!P0 BRA `(.L_x_27729) ;  /* 0x0000000400288947 */ /* 0x000fea0003800000 */
[----:B------:R-:W-:-:S13]  /*10cc0*/  ISETP.NE.AND P0, PT, R0, 0x17, PT ;  /* 0x000000170000780c */ /* 0x000fda0003f05270 */
[----:B------:R-:W-:Y:S05]  /*10cd0*/  @!P0 BRA `(.L_x_27730) ;  /* 0x0000000000b08947 */ /* 0x000fea0003800000 */
[----:B------:R-:W-:-:S13]  /*10ce0*/  ISETP.NE.AND P0, PT, R0, 0x18, PT ;  /* 0x000000180000780c */ /* 0x000fda0003f05270 */
[----:B------:R-:W-:Y:S05]  /*10cf0*/  @!P0 BRA `(.L_x_27731) ;  /* 0x0000000000448947 */ /* 0x000fea0003800000 */
.L_x_27707:
[----:B------:R-:W-:Y:S01]  /*10d00*/  MOV R0, 0x1c0 ;  /* 0x000001c000007802 */ /* 0x000fe20000000f00 */
[----:B------:R-:W0:Y:S01]  /*10d10*/  LDCU.64 UR4, c[0x4][0x1a0] ;  /* 0x01003400ff0477ac */ /* 0x000e220008000a00 */
[----:B------:R-:W-:Y:S02]  /*10d20*/  IMAD.MOV.U32 R8, RZ, RZ, 0x65 ;  /* 0x00000065ff087424 */ /* 0x000fe400078e00ff */
[----:B------:R1:W3:Y:S01]  /*10d30*/  LDC.64 R2, c[0x4][R0] ;  /* 0x0100000000027b82 */ /* 0x0002e20000000a00 */
        /* <DEDUP_REMOVED lines=12> */
.L_x_27732:
[----:B------:R-:W-:Y:S05]  /*10e00*/  BRA `(.L_x_27708) ;  /* 0x0000000400007947 */ /* 0x000fea0003800000 */
.L_x_27731:
        /* <DEDUP_REMOVED lines=21> */
.L_x_27734:
[----:B------:R-:W-:Y:S05]  /*10f60*/  BSYNC.RECONVERGENT B0 ;  /* 0x0000000000007941 */ /* 0x000fea0003800200 */
.L_x_27733:
[----:B------:R-:W-:-:S05]  /*10f70*/  LOP3.LUT R5, R0, 0x80, R5, 0xf8, !PT ;  /* 0x0000008000057812 */ /* 0x000fca00078ef805 */
[----:B------:R0:W-:Y:S01]  /*10f80*/  STG.E.U8 desc[UR36][R2.64], R5 ;  /* 0x0000000502007986 */ /* 0x0001e2000c101124 */
[----:B------:R-:W-:Y:S05]  /*10f90*/  BRA `(.L_x_27708) ;  /* 0x00000000009c7947 */ /* 0x000fea0003800000 */
.L_x_27730:
        /* <DEDUP_REMOVED lines=20> */
.L_x_27736:
[----:B------:R-:W-:Y:S01]  /*110e0*/  IMAD.MOV.U32 R0, RZ, RZ, 0x7f ;  /* 0x0000007fff007424 */ /* 0x000fe200078e00ff */
[----:B------:R-:W-:-:S04]  /*110f0*/  ISETP.GT.U32.AND P0, PT, R4, 0x7f800000, PT ;  /* 0x7f8000000400780c */ /* 0x000fc80003f04070 */
[----:B------:R-:W-:-:S09]  /*11100*/  SEL R0, R0, 0x7c, P0 ;  /* 0x0000007c00007807 */ /* 0x000fd20000000000 */
.L_x_27737:
[----:B------:R-:W-:Y:S05]  /*11110*/  BSYNC.RECONVERGENT B0 ;  /* 0x0000000000007941 */ /* 0x000fea0003800200 */
.L_x_27735:
[----:B------:R-:W-:-:S04]  /*11120*/  SHF.R.U32.HI R5, RZ, 0x18, R5 ;  /* 0x00000018ff057819 */ /* 0x000fc80000011605 */
[----:B------:R-:W-:-:S05]  /*11130*/  LOP3.LUT R5, R0, 0x80, R5, 0xf8, !PT ;  /* 0x0000008000057812 */ /* 0x000fca00078ef805 */
[----:B------:R0:W-:Y:S01]  /*11140*/  STG.E.U8 desc[UR36][R2.64], R5 ;  /* 0x0000000502007986 */ /* 0x0001e2000c101124 */
[----:B------:R-:W-:Y:S05]  /*11150*/  BRA `(.L_x_27708) ;  /* 0x00000000002c7947 */ /* 0x000fea0003800000 */
.L_x_27729:
        /* <DEDUP_REMOVED lines=11> */
.L_x_27708:
        /* <DEDUP_REMOVED lines=24> */
.L_x_27741:
[----:B------:R-:W0:Y:S02]  /*11390*/  F2I.S64.F64.TRUNC R28, R28 ;  /* 0x0000001c001c7311 */ /* 0x000e24000030d900 */
[----:B0-----:R-:W-:-:S05]  /*113a0*/  IMAD.MOV.U32 R5, RZ, RZ, R28 ;  /* 0x000000ffff057224 */ /* 0x001fca00078e001c */
[----:B------:R0:W-:Y:S01]  /*113b0*/  STG.E.U8 desc[UR36][R2.64], R5 ;  /* 0x0000000502007986 */ /* 0x0001e2000c101124 */
[----:B------:R-:W-:Y:S05]  /*113c0*/  BRA `(.L_x_27743) ;  /* 0x0000001000e07947 */ /* 0x000fea0003800000 */
.L_x_27740:
        /* <DEDUP_REMOVED lines=9> */
.L_x_27745:
[----:B------:R-:W0:Y:S02]  /*11460*/  F2I.F64.TRUNC R29, R28 ;  /* 0x0000001c001d7311 */ /* 0x000e24000030d100 */
[----:B0-----:R0:W-:Y:S01]  /*11470*/  STG.E desc[UR36][R2.64], R29 ;  /* 0x0000001d02007986 */ /* 0x0011e2000c101924 */
[----:B------:R-:W-:Y:S05]  /*11480*/  BRA `(.L_x_27743) ;  /* 0x0000001000b07947 */ /* 0x000fea0003800000 */
.L_x_27744:
[----:B------:R-:W0:Y:S02]  /*11490*/  F2I.F64.TRUNC R29, R28 ;  /* 0x0000001c001d7311 */ /* 0x000e24000030d100 */
[----:B0-----:R0:W-:Y:S01]  /*114a0*/  STG.E.U16 desc[UR36][R2.64], R29 ;  /* 0x0000001d02007986 */ /* 0x0011e2000c101524 */
[----:B------:R-:W-:Y:S05]  /*114b0*/  BRA `(.L_x_27743) ;  /* 0x0000001000a47947 */ /* 0x000fea0003800000 */
.L_x_27739:
        /* <DEDUP_REMOVED lines=17> */
.L_x_27747:
        /* <DEDUP_REMOVED lines=12> */
.L_x_27746:
        /* <DEDUP_REMOVED lines=19> */
[----:B--2---:R-:W0:-:S15]  /*117c0*/  F2F.F32.F64 R5, R30 ;  /* 0x0000001e00057310 */ /* 0x004e1e0000301000 */
        /* <DEDUP_REMOVED lines=8> */
.L_x_27749:
        /* <DEDUP_REMOVED lines=23> */
.L_x_27748:
[----:B------:R0:W-:Y:S01]  /*119c0*/  STG.E.64 desc[UR36][R2.64], R28 ;  /* 0x0000001c02007986 */ /* 0x0001e2000c101b24 */
[----:B------:R-:W-:Y:S05]  /*119d0*/  BRA `(.L_x_27743) ;  /* 0x0000000c005c7947 */ /* 0x000fea0003800000 */
.L_x_27738:
        /* <DEDUP_REMOVED lines=13> */
.L_x_27753:
        /* <DEDUP_REMOVED lines=26> */
.L_x_27756:
[----:B------:R-:W-:-:S04]  /*11c50*/  SHF.R.U32.HI R5, RZ, 0x18, R5 ;  /* 0x00000018ff057819 */ /* 0x000fc80000011605 */
[----:B------:R-:W-:-:S07]  /*11c60*/  LOP3.LUT R0, R0, 0x80, R5, 0xf8, !PT ;  /* 0x0000008000007812 */ /* 0x000fce00078ef805 */
.L_x_27755:
[----:B------:R-:W-:Y:S05]  /*11c70*/  BSYNC.RECONVERGENT B0 ;  /* 0x0000000000007941 */ /* 0x000fea0003800200 */
.L_x_27754:
[----:B------:R0:W-:Y:S01]  /*11c80*/  STG.E.U8 desc[UR36][R2.64], R0 ;  /* 0x0000000002007986 */ /* 0x0001e2000c101124 */
[----:B------:R-:W-:Y:S05]  /*11c90*/  BRA `(.L_x_27743) ;  /* 0x0000000800ac7947 */ /* 0x000fea0003800000 */
.L_x_27752:
        /* <DEDUP_REMOVED lines=26> */
.L_x_27759:
[----:B------:R-:W-:-:S04]  /*11e40*/  SHF.R.U32.HI R5, RZ, 0x18, R5 ;  /* 0x00000018ff057819 */ /* 0x000fc80000011605 */
[----:B------:R-:W-:-:S07]  /*11e50*/  LOP3.LUT R0, R0, 0x80, R5, 0xf8, !PT ;  /* 0x0000008000007812 */ /* 0x000fce00078ef805 */
.L_x_27758:
[----:B------:R-:W-:Y:S05]  /*11e60*/  BSYNC.RECONVERGENT B0 ;  /* 0x0000000000007941 */ /* 0x000fea0003800200 */
.L_x_27757:
[----:B------:R0:W-:Y:S01]  /*11e70*/  STG.E.U8 desc[UR36][R2.64], R0 ;  /* 0x0000000002007986 */ /* 0x0001e2000c101124 */
[----:B------:R-:W-:Y:S05]  /*11e80*/  BRA `(.L_x_27743) ;  /* 0x0000000800307947 */ /* 0x000fea0003800000 */
.L_x_27751:
        /* <DEDUP_REMOVED lines=30> */
.L_x_27761:
[----:B------:R-:W0:Y:S02]  /*12070*/  F2I.U64.F64.TRUNC R28, R28 ;  /* 0x0000001c001c7311 */ /* 0x000e24000030d800 */
[----:B0-----:R0:W-:Y:S01]  /*12080*/  STG.E.64 desc[UR36][R2.64], R28 ;  /* 0x0000001c02007986 */ /* 0x0011e2000c101b24 */
[----:B------:R-:W-:Y:S05]  /*12090*/  BRA `(.L_x_27743) ;  /* 0x0000000400ac7947 */ /* 0x000fea0003800000 */
.L_x_27760:
[----:B------:R-:W0:Y:S02]  /*120a0*/  F2I.U32.F64.TRUNC R29, R28 ;  /* 0x0000001c001d7311 */ /* 0x000e24000030d000 */
[----:B0-----:R0:W-:Y:S01]  /*120b0*/  STG.E desc[UR36][R2.64], R29 ;  /* 0x0000001d02007986 */ /* 0x0011e2000c101924 */
[----:B------:R-:W-:Y:S05]  /*120c0*/  BRA `(.L_x_27743) ;  /* 0x0000000400a07947 */ /* 0x000fea0003800000 */
.L_x_27750:
[----:B------:R-:W-:-:S13]  /*120d0*/  ISETP.GT.AND P0, PT, R0, 0xe, PT ;  /* 0x0000000e0000780c */ /* 0x000fda0003f04270 */
[----:B------:R-:W-:Y:S05]  /*120e0*/  @P0 BRA `(.L_x_27762) ;  /* 0x00000000003c0947 */ /* 0x000fea0003800000 */
[----:B------:R-:W-:-:S13]  /*120f0*/  ISETP.NE.AND P0, PT, R0, 0xa, PT ;  /* 0x0000000a0000780c */ /* 0x000fda0003f05270 */
[----:B------:R-:W-:Y:S05]  /*12100*/  @!P0 BRA `(.L_x_27763) ;  /* 0x00000000002c8947 */ /* 0x000fea0003800000 */
[----:B------:R-:W-:-:S13]  /*12110*/  ISETP.NE.AND P0, PT, R0, 0xb, PT ;  /* 0x0000000b0000780c */ /* 0x000fda0003f05270 */
[----:B------:R-:W-:Y:S05]  /*12120*/  @P0 BRA `(.L_x_27742) ;  /* 0x0000000000440947 */ /* 0x000fea0003800000 */
[----:B--2---:R-:W0:-:S15]  /*12130*/  DSETP.NEU.AND P0, PT, R30, RZ, PT ;  /* 0x000000ff1e00722a */ /* 0x004e1e0003f0d000 */
        /* <DEDUP_REMOVED lines=8> */
.L_x_27763:
[----:B--2---:R0:W-:Y:S01]  /*121c0*/  STG.E.128 desc[UR36][R2.64], R28 ;  /* 0x0000001c02007986 */ /* 0x0041e2000c101d24 */
[----:B------:R-:W-:Y:S05]  /*121d0*/  BRA `(.L_x_27743) ;  /* 0x00000004005c7947 */ /* 0x000fea0003800000 */
.L_x_27762:
[----:B------:R-:W-:-:S13]  /*121e0*/  ISETP.NE.AND P0, PT, R0, 0xf, PT ;  /* 0x0000000f0000780c */ /* 0x000fda0003f05270 */
[----:B------:R-:W-:Y:S05]  /*121f0*/  @!P0 BRA `(.L_x_27764) ;  /* 0x0000000400288947 */ /* 0x000fea0003800000 */
[----:B------:R-:W-:-:S13]  /*12200*/  ISETP.NE.AND P0, PT, R0, 0x17, PT ;  /* 0x000000170000780c */ /* 0x000fda0003f05270 */
[----:B------:R-:W-:Y:S05]  /*12210*/  @!P0 BRA `(.L_x_27765) ;  /* 0x0000000000b08947 */ /* 0x000fea0003800000 */
[----:B------:R-:W-:-:S13]  /*12220*/  ISETP.NE.AND P0, PT, R0, 0x18, PT ;  /* 0x000000180000780c */ /* 0x000fda0003f05270 */
[----:B------:R-:W-:Y:S05]  /*12230*/  @!P0 BRA `(.L_x_27766) ;  /* 0x0000000000448947 */ /* 0x000fea0003800000 */
.L_x_27742:
        /* <DEDUP_REMOVED lines=16> */
.L_x_27767:
[----:B------:R-:W-:Y:S05]  /*12340*/  BRA `(.L_x_27743) ;  /* 0x0000000400007947 */ /* 0x000fea0003800000 */
.L_x_27766:
        /* <DEDUP_REMOVED lines=21> */
.L_x_27769:
[----:B------:R-:W-:Y:S05]  /*124a0*/  BSYNC.RECONVERGENT B0 ;  /* 0x0000000000007941 */ /* 0x000fea0003800200 */
.L_x_27768:
[----:B------:R-:W-:-:S05]  /*124b0*/  LOP3.LUT R5, R0, 0x80, R5, 0xf8, !PT ;  /* 0x0000008000057812 */ /* 0x000fca00078ef805 */
[----:B------:R0:W-:Y:S01]  /*124c0*/  STG.E.U8 desc[UR36][R2.64], R5 ;  /* 0x0000000502007986 */ /* 0x0001e2000c101124 */
[----:B------:R-:W-:Y:S05]  /*124d0*/  BRA `(.L_x_27743) ;  /* 0x00000000009c7947 */ /* 0x000fea0003800000 */
.L_x_27765:
        /* <DEDUP_REMOVED lines=20> */
.L_x_27771:
[----:B------:R-:W-:Y:S01]  /*12620*/  IMAD.MOV.U32 R0, RZ, RZ, 0x7f ;  /* 0x0000007fff007424 */ /* 0x000fe200078e00ff */
[----:B------:R-:W-:-:S04]  /*12630*/  ISETP.GT.U32.AND P0, PT, R4, 0x7f800000, PT ;  /* 0x7f8000000400780c */ /* 0x000fc80003f04070 */
[----:B------:R-:W-:-:S09]  /*12640*/  SEL R0, R0, 0x7c, P0 ;  /* 0x0000007c00007807 */ /* 0x000fd20000000000 */
.L_x_27772:
[----:B------:R-:W-:Y:S05]  /*12650*/  BSYNC.RECONVERGENT B0 ;  /* 0x0000000000007941 */ /* 0x000fea0003800200 */
.L_x_27770:
[----:B------:R-:W-:-:S04]  /*12660*/  SHF.R.U32.HI R5, RZ, 0x18, R5 ;  /* 0x00000018ff057819 */ /* 0x000fc80000011605 */
[----:B------:R-:W-:-:S05]  /*12670*/  LOP3.LUT R5, R0, 0x80, R5, 0xf8, !PT ;  /* 0x0000008000057812 */ /* 0x000fca00078ef805 */
[----:B------:R0:W-:Y:S01]  /*12680*/  STG.E.U8 desc[UR36][R2.64], R5 ;  /* 0x0000000502007986 */ /* 0x0001e2000c101124 */
[----:B------:R-:W-:Y:S05]  /*12690*/  BRA `(.L_x_27743) ;  /* 0x00000000002c7947 */ /* 0x000fea0003800000 */
.L_x_27764:
        /* <DEDUP_REMOVED lines=11> */
.L_x_27743:
[----:B------:R-:W-:-:S07]  /*12750*/  VIADD R22, R22, 0x80 ;  /* 0x0000008016167836 */ /* 0x000fce0000000000 */
.L_x_27702:
[----:B------:R-:W-:Y:S05]  /*12760*/  BSYNC.RECONVERGENT B6 ;  /* 0x0000000000067941 */ /* 0x000fea0003800200 */
.L_x_27701:
[----:B------:R-:W-:-:S13]  /*12770*/  ISETP.GE.AND P0, PT, R22, R23, PT ;  /* 0x000000171600720c */ /* 0x000fda0003f06270 */
[----:B------:R-:W-:Y:S05]  /*12780*/  @P0 EXIT ;  /* 0x000000000000094d */ /* 0x000fea0003800000 */
[----:B01-34-:R-:W0:Y:S01]  /*12790*/  LDC.64 R2, c[0x0][0x388] ;  /* 0x0000e200ff027b82 */ /* 0x01be220000000a00 */
        /* <DEDUP_REMOVED lines=19> */
.L_x_27776:
[----:B------:R-:W0:Y:S02]  /*128d0*/  F2I.S64.F64.TRUNC R16, R16 ;  /* 0x0000001000107311 */ /* 0x000e24000030d900 */
[----:B0-----:R-:W-:-:S05]  /*128e0*/  IMAD.MOV.U32 R5, RZ, RZ, R16 ;  /* 0x000000ffff057224 */ /* 0x001fca00078e0010 */
[----:B------:R-:W-:Y:S01]  /*128f0*/  STG.E.U8 desc[UR36][R2.64], R5 ;  /* 0x0000000502007986 */ /* 0x000fe2000c101124 */
[----:B------:R-:W-:Y:S05]  /*12900*/  EXIT ;  /* 0x000000000000794d */ /* 0x000fea0003800000 */
.L_x_27775:
        /* <DEDUP_REMOVED lines=9> */
.L_x_27779:
[----:B------:R-:W0:Y:S02]  /*129a0*/  F2I.F64.TRUNC R17, R16 ;  /* 0x0000001000117311 */ /* 0x000e24000030d100 */
[----:B0-----:R-:W-:Y:S01]  /*129b0*/  STG.E desc[UR36][R2.64], R17 ;  /* 0x0000001102007986 */ /* 0x001fe2000c101924 */
[----:B------:R-:W-:Y:S05]  /*129c0*/  EXIT ;  /* 0x000000000000794d */ /* 0x000fea0003800000 */
.L_x_27778:
[----:B------:R-:W0:Y:S02]  /*129d0*/  F2I.F64.TRUNC R17, R16 ;  /* 0x0000001000117311 */ /* 0x000e24000030d100 */
[----:B0-----:R-:W-:Y:S01]  /*129e0*/  STG.E.U16 desc[UR36][R2.64], R17 ;  /* 0x0000001102007986 */ /* 0x001fe2000c101524 */
[----:B------:R-:W-:Y:S05]  /*129f0*/  EXIT ;  /* 0x000000000000794d */ /* 0x000fea0003800000 */
.L_x_27774:
        /* <DEDUP_REMOVED lines=17> */
.L_x_27781:
        /* <DEDUP_REMOVED lines=12> */
.L_x_27780:
        /* <DEDUP_REMOVED lines=28> */
.L_x_27783:
        /* <DEDUP_REMOVED lines=23> */
.L_x_27782:
[----:B------:R-:W-:Y:S01]  /*12f00*/  STG.E.64 desc[UR36][R2.64], R16 ;  /* 0x0000001002007986 */ /* 0x000fe2000c101b24 */
[----:B------:R-:W-:Y:S05]  /*12f10*/  EXIT ;  /* 0x000000000000794d */ /* 0x000fea0003800000 */
.L_x_27773:
        /* <DEDUP_REMOVED lines=13> */
.L_x_27787:
        /* <DEDUP_REMOVED lines=26> */
.L_x_27790:
[----:B------:R-:W-:-:S04]  /*13190*/  SHF.R.U32.HI R5, RZ, 0x18, R5 ;  /* 0x00000018ff057819 */ /* 0x000fc80000011605 */
[----:B------:R-:W-:-:S07]  /*131a0*/  LOP3.LUT R0, R0, 0x80, R5, 0xf8, !PT ;  /* 0x0000008000007812 */ /* 0x000fce00078ef805 */
.L_x_27789:
[----:B------:R-:W-:Y:S05]  /*131b0*/  BSYNC.RECONVERGENT B0 ;  /* 0x0000000000007941 */ /* 0x000fea0003800200 */
.L_x_27788:
[----:B------:R-:W-:Y:S01]  /*131c0*/  STG.E.U8 desc[UR36][R2.64], R0 ;  /* 0x0000000002007986 */ /* 0x000fe2000c101124 */
[----:B------:R-:W-:Y:S05]  /*131d0*/  EXIT ;  /* 0x000000000000794d */ /* 0x000fea0003800000 */
.L_x_27786:
        /* <DEDUP_REMOVED lines=26> */
.L_x_27793:
[----:B------:R-:W-:-:S04]  /*13380*/  SHF.R.U32.HI R5, RZ, 0x18, R5 ;  /* 0x00000018ff057819 */ /* 0x000fc80000011605 */
[----:B------:R-:W-:-:S07]  /*13390*/  LOP3.LUT R0, R0, 0x80, R5, 0xf8, !PT ;  /* 0x0000008000007812 */ /* 0x000fce00078ef805 */
.L_x_27792:
[----:B------:R-:W-:Y:S05]  /*133a0*/  BSYNC.RECONVERGENT B0 ;  /* 0x0000000000007941 */ /* 0x000fea0003800200 */
.L_x_27791:
[----:B------:R-:W-:Y:S01]  /*133b0*/  STG.E.U8 desc[UR36][R2.64], R0 ;  /* 0x0000000002007986 */ /* 0x000fe2000c101124 */
[----:B------:R-:W-:Y:S05]  /*133c0*/  EXIT ;  /* 0x000000000000794d */ /* 0x000fea0003800000 */
.L_x_27785:
        /* <DEDUP_REMOVED lines=30> */
.L_x_27795:
[----:B------:R-:W0:Y:S02]  /*135b0*/  F2I.U64.F64.TRUNC R16, R16 ;  /* 0x0000001000107311 */ /* 0x000e24000030d800 */
[----:B0-----:R-:W-:Y:S01]  /*135c0*/  STG.E.64 desc[UR36][R2.64], R16 ;  /* 0x0000001002007986 */ /* 0x001fe2000c101b24 */
[----:B------:R-:W-:Y:S05]  /*135d0*/  EXIT ;  /* 0x000000000000794d */ /* 0x000fea0003800000 */
.L_x_27794:
[----:B------:R-:W0:Y:S02]  /*135e0*/  F2I.U32.F64.TRUNC R17, R16 ;  /* 0x0000001000117311 */ /* 0x000e24000030d000 */
[----:B0-----:R-:W-:Y:S01]  /*135f0*/  STG.E desc[UR36][R2.64], R17 ;  /* 0x0000001102007986 */ /* 0x001fe2000c101924 */
[----:B------:R-:W-:Y:S05]  /*13600*/  EXIT ;  /* 0x000000000000794d */ /* 0x000fea0003800000 */
.L_x_27784:
        /* <DEDUP_REMOVED lines=15> */
.L_x_27797:
[----:B------:R-:W-:Y:S01]  /*13700*/  STG.E.128 desc[UR36][R2.64], R16 ;  /* 0x0000001002007986 */ /* 0x000fe2000c101d24 */
[----:B------:R-:W-:Y:S05]  /*13710*/  EXIT ;  /* 0x000000000000794d */ /* 0x000fea0003800000 */
.L_x_27796:
[----:B------:R-:W-:-:S13]  /*13720*/  ISETP.NE.AND P0, PT, R0, 0xf, PT ;  /* 0x0000000f0000780c */ /* 0x000fda0003f05270 */
[----:B------:R-:W-:Y:S05]  /*13730*/  @!P0 BRA `(.L_x_27798) ;  /* 0x0000000400288947 */ /* 0x000fea0003800000 */
[----:B------:R-:W-:-:S13]  /*13740*/  ISETP.NE.AND P0, PT, R0, 0x17, PT ;  /* 0x000000170000780c */ /* 0x000fda0003f05270 */
[----:B------:R-:W-:Y:S05]  /*13750*/  @!P0 BRA `(.L_x_27799) ;  /* 0x0000000000b08947 */ /* 0x000fea0003800000 */
[----:B------:R-:W-:-:S13]  /*13760*/  ISETP.NE.AND P0, PT, R0, 0x18, PT ;  /* 0x000000180000780c */ /* 0x000fda0003f05270 */
[----:B------:R-:W-:Y:S05]  /*13770*/  @!P0 BRA `(.L_x_27800) ;  /* 0x0000000000448947 */ /* 0x000fea0003800000 */
.L_x_27777:
        /* <DEDUP_REMOVED lines=16> */
.L_x_27801:
[----:B------:R-:W-:Y:S05]  /*13880*/  EXIT ;  /* 0x000000000000794d */ /* 0x000fea0003800000 */
.L_x_27800:
        /* <DEDUP_REMOVED lines=21> */
.L_x_27803:
[----:B------:R-:W-:Y:S05]  /*139e0*/  BSYNC.RECONVERGENT B0 ;  /* 0x0000000000007941 */ /* 0x000fea0003800200 */
.L_x_27802:
[----:B------:R-:W-:-:S05]  /*139f0*/  LOP3.LUT R5, R0, 0x80, R5, 0xf8, !PT ;  /* 0x0000008000057812 */ /* 0x000fca00078ef805 */
[----:B------:R-:W-:Y:S01]  /*13a00*/  STG.E.U8 desc[UR36][R2.64], R5 ;  /* 0x0000000502007986 */ /* 0x000fe2000c101124 */
[----:B------:R-:W-:Y:S05]  /*13a10*/  EXIT ;  /* 0x000000000000794d */ /* 0x000fea0003800000 */
.L_x_27799:
        /* <DEDUP_REMOVED lines=20> */
.L_x_27805:
[----:B------:R-:W-:Y:S01]  /*13b60*/  IMAD.MOV.U32 R0, RZ, RZ, 0x7f ;  /* 0x0000007fff007424 */ /* 0x000fe200078e00ff */
[----:B------:R-:W-:-:S04]  /*13b70*/  ISETP.GT.U32.AND P0, PT, R4, 0x7f800000, PT ;  /* 0x7f8000000400780c */ /* 0x000fc80003f04070 */
[----:B------:R-:W-:-:S09]  /*13b80*/  SEL R0, R0, 0x7c, P0 ;  /* 0x0000007c00007807 */ /* 0x000fd20000000000 */
.L_x_27806:
[----:B------:R-:W-:Y:S05]  /*13b90*/  BSYNC.RECONVERGENT B0 ;  /* 0x0000000000007941 */ /* 0x000fea0003800200 */
.L_x_27804:
[----:B------:R-:W-:-:S04]  /*13ba0*/  SHF.R.U32.HI R5, RZ, 0x18, R5 ;  /* 0x00000018ff057819 */ /* 0x000fc80000011605 */
[----:B------:R-:W-:-:S05]  /*13bb0*/  LOP3.LUT R5, R0, 0x80, R5, 0xf8, !PT ;  /* 0x0000008000057812 */ /* 0x000fca00078ef805 */
[----:B------:R-:W-:Y:S01]  /*13bc0*/  STG.E.U8 desc[UR36][R2.64], R5 ;  /* 0x0000000502007986 */ /* 0x000fe2000c101124 */
[----:B------:R-:W-:Y:S05]  /*13bd0*/  EXIT ;  /* 0x000000000000794d */ /* 0x000fea0003800000 */
.L_x_27798:
        /* <DEDUP_REMOVED lines=12> */
        .type           $_ZN2at6native27unrolled_elementwise_kernelIZZZNS0_17expm1_kernel_cudaERNS_18TensorIteratorBaseEENKUlvE_clEvENKUlvE1_clEvEUlN3c107complexIdEEE_St5arrayIPcLm2EELi4E23TrivialOffsetCalculatorILi1EjESE_NS0_6memory12LoadWithCastILi1EEENSF_13StoreWithCastILi1EEEEEviT_T0_T2_T3_T4_T5_$__internal_trig_reduction_slowpathd,@function
        .size           $_ZN2at6native27unrolled_elementwise_kernelIZZZNS0_17expm1_kernel_cudaERNS_18TensorIteratorBaseEENKUlvE_clEvENKUlvE1_clEvEUlN3c107complexIdEEE_St5arrayIPcLm2EELi4E23TrivialOffsetCalculatorILi1EjESE_NS0_6memory12LoadWithCastILi1EEENSF_13StoreWithCastILi1EEEEEviT_T0_T2_T3_T4_T5_$__internal_trig_reduction_slowpathd,(.L_x_35780 - $_ZN2at6native27unrolled_elementwise_kernelIZZZNS0_17expm1_kernel_cudaERNS_18TensorIteratorBaseEENKUlvE_clEvENKUlvE1_clEvEUlN3c107complexIdEEE_St5arrayIPcLm2EELi4E23TrivialOffsetCalculatorILi1EjESE_NS0_6memory12LoadWithCastILi1EEENSF_13StoreWithCastILi1EEEEEviT_T0_T2_T3_T4_T5_$__internal_trig_reduction_slowpathd)
$_ZN2at6native27unrolled_elementwise_kernelIZZZNS0_17expm1_kernel_cudaERNS_18TensorIteratorBaseEENKUlvE_clEvENKUlvE1_clEvEUlN3c107complexIdEEE_St5arrayIPcLm2EELi4E23TrivialOffsetCalculatorILi1EjESE_NS0_6memory12LoadWithCastILi1EEENSF_13StoreWithCastILi1EEEEEviT_T0_T2_T3_T4_T5_$__internal_trig_reduction_slowpathd:
[--C-:B------:R-:W-:Y:S01]  /*13ca0*/  SHF.R.U32.HI R38, RZ, 0x14, R15.reuse ;  /* 0x00000014ff267819 */ /* 0x100fe2000001160f */
[----:B------:R-:W-:Y:S02]  /*13cb0*/  IMAD.MOV.U32 R3, RZ, RZ, R0 ;  /* 0x000000ffff037224 */ /* 0x000fe400078e0000 */
[----:B------:R-:W-:Y:S01]  /*13cc0*/  IMAD.MOV.U32 R8, RZ, RZ, R15 ;  /* 0x000000ffff087224 */ /* 0x000fe200078e000f */
[----:B------:R-:W-:Y:S01]  /*13cd0*/  LOP3.LUT R2, R38, 0x7ff, RZ, 0xc0, !PT ;  /* 0x000007ff26027812 */ /* 0x000fe200078ec0ff */
[----:B------:R-:W-:-:S03]  /*13ce0*/  IMAD.MOV.U32 R0, RZ, RZ, RZ ;  /* 0x000000ffff007224 */ /* 0x000fc600078e00ff */
        /* <DEDUP_REMOVED lines=13> */
[----:B------:R-:W-:Y:S01]  /*13dc0*/  IADD3 R2, PT, PT, RZ, -R2, -R0 ;  /* 0x80000002ff027210 */ /* 0x000fe20007ffe800 */
[----:B------:R-:W-:Y:S01]  /*13dd0*/  BSSY.RECONVERGENT B1, `(.L_x_27810) ;  /* 0x0000021000017945 */ /* 0x000fe20003800200 */
[C---:B------:R-:W-:Y:S01]  /*13de0*/  SHF.L.U64.HI R0, R3.reuse, 0xb, R8 ;  /* 0x0000000b03007819 */ /* 0x040fe20000010208 */
[----:B------:R-:W-:Y:S01]  /*13df0*/  IMAD.SHL.U32 R3, R3, 0x800, RZ ;  /* 0x0000080003037824 */ /* 0x000fe200078e00ff */
[----:B------:R-:W-:Y:S01]  /*13e00*/  CS2R R12, SRZ ;  /* 0x00000000000c7805 */ /* 0x000fe2000001ff00 */
[----:B------:R-:W-:Y:S01]  /*13e10*/  IMAD.MOV.U32 R8, RZ, RZ, RZ ;  /* 0x000000ffff087224 */ /* 0x000fe200078e00ff */
[----:B------:R-:W-:-:S07]  /*13e20*/  LOP3.LUT R0, R0, 0x80000000, RZ, 0xfc, !PT ;  /* 0x8000000000007812 */ /* 0x000fce00078efcff */
.L_x_27811:
[----:B------:R-:W1:Y:S01]  /*13e30*/  LDC.64 R10, c[0x4][0x1b0] ;  /* 0x01006c00ff0a7b82 */ /* 0x000e620000000a00 */
[----:B0-----:R-:W-:Y:S02]  /*13e40*/  R2UR UR4, R40 ;  /* 0x00000000280472ca */ /* 0x001fe400000e0000 */
[----:B------:R-:W-:Y:S01]  /*13e50*/  R2UR UR5, R41 ;  /* 0x00000000290572ca */ /* 0x000fe200000e0000 */
[----:B-1----:R-:W-:-:S12]  /*13e60*/  IMAD.WIDE R10, R9, 0x8, R10 ;  /* 0x00000008090a7825 */ /* 0x002fd800078e020a */
[----:B------:R-:W2:Y:S01]  /*13e70*/  LDG.E.64.CONSTANT R10, desc[UR4][R10.64] ;  /* 0x000000040a0a7981 */ /* 0x000ea2000c1e9b00 */
[----:B------:R-:W-:Y:S02]  /*13e80*/  VIADD R2, R2, 0x1 ;  /* 0x0000000102027836 */ /* 0x000fe40000000000 */
[----:B------:R-:W-:Y:S02]  /*13e90*/  VIADD R9, R9, 0x1 ;  /* 0x0000000109097836 */ /* 0x000fe40000000000 */
[----:B--2---:R-:W-:-:S04]  /*13ea0*/  IMAD.WIDE.U32 R12, P2, R10, R3, R12 ;  /* 0x000000030a0c7225 */ /* 0x004fc8000784000c */
[CC--:B------:R-:W-:Y:S02]  /*13eb0*/  IMAD R14, R10.reuse, R0.reuse, RZ ;  /* 0x000000000a0e7224 */ /* 0x0c0fe400078e02ff */
[----:B------:R-:W-:Y:S02]  /*13ec0*/  IMAD R36, R11, R3, RZ ;  /* 0x000000030b247224 */ /* 0x000fe400078e02ff */
[----:B------:R-:W-:Y:S01]  /*13ed0*/  IMAD.HI.U32 R10, R10, R0, RZ ;  /* 0x000000000a0a7227 */ /* 0x000fe200078e00ff */
[----:B------:R-:W-:-:S04]  /*13ee0*/  IADD3 R14, P0, PT, R14, R13, RZ ;  /* 0x0000000d0e0e7210 */ /* 0x000fc80007f1e0ff */
[----:B------:R-:W-:Y:S01]  /*13ef0*/  IADD3 R13, P1, PT, R36, R14, RZ ;  /* 0x0000000e240d7210 */ /* 0x000fe20007f3e0ff */
[----:B------:R-:W-:Y:S02]  /*13f00*/  IMAD R14, R8, 0x8, R1 ;  /* 0x00000008080e7824 */ /* 0x000fe400078e0201 */
[----:B------:R-:W-:-:S03]  /*13f10*/  IMAD.HI.U32 R36, R11, R3, RZ ;  /* 0x000000030b247227 */ /* 0x000fc600078e00ff */
[----:B------:R0:W-:Y:S01]  /*13f20*/  STL.64 [R14], R12 ;  /* 0x0000000c0e007387 */ /* 0x0001e20000100a00 */
[----:B------:R-:W-:Y:S02]  /*13f30*/  VIADD R8, R8, 0x1 ;  /* 0x0000000108087836 */ /* 0x000fe40000000000 */
[----:B0-----:R-:W-:Y:S02]  /*13f40*/  IMAD.X R12, RZ, RZ, R10, P2 ;  /* 0x000000ffff0c7224 */ /* 0x001fe400010e060a */
[----:B------:R-:W-:-:S03]  /*13f50*/  IMAD.HI.U32 R10, R11, R0, RZ ;  /* 0x000000000b0a7227 */ /* 0x000fc600078e00ff */
[----:B------:R-:W-:Y:S01]  /*13f60*/  IADD3.X R12, P0, PT, R36, R12, RZ, P0, !PT ;  /* 0x0000000c240c7210 */ /* 0x000fe2000071e4ff */
[----:B------:R-:W-:-:S04]  /*13f70*/  IMAD R11, R11, R0, RZ ;  /* 0x000000000b0b7224 */ /* 0x000fc800078e02ff */
[----:B------:R-:W-:Y:S01]  /*13f80*/  IMAD.X R10, RZ, RZ, R10, P0 ;  /* 0x000000ffff0a7224 */ /* 0x000fe200000e060a */
[----:B------:R-:W-:Y:S02]  /*13f90*/  ISETP.NE.AND P0, PT, R2, -0xf, PT ;  /* 0xfffffff10200780c */ /* 0x000fe40003f05270 */
[----:B------:R-:W-:-:S05]  /*13fa0*/  IADD3.X R12, P1, PT, R11, R12, RZ, P1, !PT ;  /* 0x0000000c0b0c7210 */ /* 0x000fca0000f3e4ff */
[----:B------:R-:W-:-:S04]  /*13fb0*/  IMAD.X R10, RZ, RZ, R10, P1 ;  /* 0x000000ffff0a7224 */ /* 0x000fc800008e060a */
[----:B------:R-:W-:Y:S02]  /*13fc0*/  IMAD.MOV.U32 R13, RZ, RZ, R10 ;  /* 0x000000ffff0d7224 */ /* 0x000fe400078e000a */
[----:B------:R-:W-:Y:S05]  /*13fd0*/  @P0 BRA `(.L_x_27811) ;  /* 0xfffffffc00940947 */ /* 0x000fea000383ffff */
[----:B------:R-:W-:Y:S05]  /*13fe0*/  BSYNC.RECONVERGENT B1 ;  /* 0x0000000000017941 */ /* 0x000fea0003800200 */
.L_x_27810:
[----:B------:R-:W-:-:S05]  /*13ff0*/  LOP3.LUT R0, R38, 0x7ff, RZ, 0xc0, !PT ;  /* 0x000007ff26007812 */ /* 0x000fca00078ec0ff */
[----:B------:R-:W-:-:S05]  /*14000*/  VIADD R0, R0, 0xfffffc00 ;  /* 0xfffffc0000007836 */ /* 0x000fca0000000000 */
[----:B------:R-:W-:Y:S02]  /*14010*/  SHF.R.U32.HI R9, RZ, 0x6, R0 ;  /* 0x00000006ff097819 */ /* 0x000fe40000011600 */
[----:B------:R-:W-:Y:S02]  /*14020*/  ISETP.GE.U32.AND P0, PT, R0, 0x80, PT ;  /* 0x000000800000780c */ /* 0x000fe40003f06070 */
[----:B------:R-:W-:-:S04]  /*14030*/  IADD3 R9, PT, PT, -R9, 0x13, RZ ;  /* 0x0000001309097810 */ /* 0x000fc80007ffe1ff */
[----:B------:R-:W-:-:S07]  /*14040*/  SEL R9, R9, 0x12, P0 ;  /* 0x0000001209097807 */ /* 0x000fce0000000000 */
.L_x_27809:
[----:B------:R-:W-:Y:S05]  /*14050*/  BSYNC.RECONVERGENT B0 ;  /* 0x0000000000007941 */ /* 0x000fea0003800200 */
.L_x_27808:
[----:B------:R-:W-:-:S05]  /*14060*/  LOP3.LUT R0, R38, 0x7ff, RZ, 0xc0, !PT ;  /* 0x000007ff26007812 */ /* 0x000fca00078ec0ff */
[----:B------:R-:W-:-:S05]  /*14070*/  VIADD R0, R0, 0xfffffc00 ;  /* 0xfffffc0000007836 */ /* 0x000fca0000000000 */
[----:B------:R-:W-:Y:S02]  /*14080*/  SHF.R.U32.HI R2, RZ, 0x6, R0 ;  /* 0x00000006ff027819 */ /* 0x000fe40000011600 */
[----:B------:R-:W-:-:S03]  /*14090*/  LOP3.LUT P0, R0, R38, 0x3f, RZ, 0xc0, !PT ;  /* 0x0000003f26007812 */ /* 0x000fc6000780c0ff */
[----:B------:R-:W-:-:S04]  /*140a0*/  IMAD.IADD R9, R2, 0x1, R9 ;  /* 0x0000000102097824 */ /* 0x000fc800078e0209 */
[----:B------:R-:W-:-:S05]  /*140b0*/  IMAD.U32 R9, R9, 0x8, R1 ;  /* 0x0000000809097824 */ /* 0x000fca00078e0001 */
[----:B------:R0:W-:Y:S04]  /*140c0*/  STL.64 [R9+-0x78], R12 ;  /* 0xffff880c09007387 */ /* 0x0001e80000100a00 */
[----:B------:R-:W2:Y:S04]  /*140d0*/  @P0 LDL.64 R10, [R1+0x8] ;  /* 0x00000800010a0983 */ /* 0x000ea80000100a00 */
[----:B------:R-:W3:Y:S04]  /*140e0*/  LDL.64 R2, [R1+0x10] ;  /* 0x0000100001027983 */ /* 0x000ee80000100a00 */
[----:B0-----:R-:W4:Y:S01]  /*140f0*/  LDL.64 R8, [R1+0x18] ;  /* 0x0000180001087983 */ /* 0x001f220000100a00 */
[----:B------:R-:W-:Y:S01]  /*14100*/  @P0 LOP3.LUT R38, R0, 0x3f, RZ, 0x3c, !PT ;  /* 0x0000003f00260812 */ /* 0x000fe200078e3cff */
[----:B------:R-:W-:Y:S01]  /*14110*/  BSSY.RECONVERGENT B0, `(.L_x_27812) ;  /* 0x0000034000007945 */ /* 0x000fe20003800200 */
[----:B--2---:R-:W-:-:S02]  /*14120*/  @P0 SHF.R.U64 R36, R10, 0x1, R11 ;  /* 0x000000010a240819 */ /* 0x004fc4000000120b */
[----:B------:R-:W-:Y:S02]  /*14130*/  @P0 SHF.R.U32.HI R39, RZ, 0x1, R11 ;  /* 0x00000001ff270819 */ /* 0x000fe4000001160b */
[--C-:B---3--:R-:W-:Y:S02]  /*14140*/  @P0 SHF.R.U32.HI R10, RZ, 0x1, R3.reuse ;  /* 0x00000001ff0a0819 */ /* 0x108fe40000011603 */
[C---:B------:R-:W-:Y:S02]  /*14150*/  @P0 SHF.R.U64 R11, R2.reuse, 0x1, R3 ;  /* 0x00000001020b0819 */ /* 0x040fe40000001203 */
[----:B------:R-:W-:Y:S02]  /*14160*/  @P0 SHF.L.U32 R13, R2, R0, RZ ;  /* 0x00000000020d0219 */ /* 0x000fe400000006ff */
[----:B------:R-:W-:Y:S02]  /*14170*/  @P0 SHF.R.U64 R36, R36, R38, R39 ;  /* 0x0000002624240219 */ /* 0x000fe40000001227 */
[----:B------:R-:W-:-:S02]  /*14180*/  @P0 SHF.L.U64.HI R12, R2, R0, R3 ;  /* 0x00000000020c0219 */ /* 0x000fc40000010203 */
[----:B------:R-:W-:Y:S02]  /*14190*/  @P0 SHF.R.U32.HI R39, RZ, R38, R39 ;  /* 0x00000026ff270219 */ /* 0x000fe40000011627 */
[----:B----4-:R-:W-:Y:S02]  /*141a0*/  @P0 SHF.L.U32 R14, R8, R0, RZ ;  /* 0x00000000080e0219 */ /* 0x010fe400000006ff */
[----:B------:R-:W-:Y:S02]  /*141b0*/  @P0 SHF.R.U64 R11, R11, R38, R10 ;  /* 0x000000260b0b0219 */ /* 0x000fe4000000120a */
[----:B------:R-:W-:Y:S02]  /*141c0*/  @P0 LOP3.LUT R2, R13, R36, RZ, 0xfc, !PT ;  /* 0x000000240d020212 */ /* 0x000fe400078efcff */
[----:B------:R-:W-:Y:S02]  /*141d0*/  @P0 LOP3.LUT R3, R12, R39, RZ, 0xfc, !PT ;  /* 0x000000270c030212 */ /* 0x000fe400078efcff */
[----:B------:R-:W-:-:S02]  /*141e0*/  @P0 SHF.L.U64.HI R0, R8, R0, R9 ;  /* 0x0000000008000219 */ /* 0x000fc40000010209 */
[----:B------:R-:W-:Y:S01]  /*141f0*/  @P0 LOP3.LUT R8, R14, R11, RZ, 0xfc, !PT ;  /* 0x0000000b0e080212 */ /* 0x000fe200078efcff */
[C---:B------:R-:W-:Y:S01]  /*14200*/  IMAD.SHL.U32 R11, R2.reuse, 0x4, RZ ;  /* 0x00000004020b7824 */ /* 0x040fe200078e00ff */
[----:B------:R-:W-:Y:S02]  /*14210*/  @P0 SHF.R.U32.HI R10, RZ, R38, R10 ;  /* 0x00000026ff0a0219 */ /* 0x000fe4000001160a */
[----:B------:R-:W-:Y:S02]  /*14220*/  SHF.L.U64.HI R12, R2, 0x2, R3 ;  /* 0x00000002020c7819 */ /* 0x000fe40000010203 */
[----:B------:R-:W-:Y:S02]  /*14230*/  @P0 LOP3.LUT R9, R0, R10, RZ, 0xfc, !PT ;  /* 0x0000000a00090212 */ /* 0x000fe400078efcff */
[----:B------:R-:W-:Y:S02]  /*14240*/  SHF.L.W.U32.HI R2, R3, 0x2, R8 ;  /* 0x0000000203027819 */ /* 0x000fe40000010e08 */
[----:B------:R-:W-:-:S02]  /*14250*/  IADD3 RZ, P0, PT, RZ, -R11, RZ ;  /* 0x8000000bffff7210 */ /* 0x000fc40007f1e0ff */
[----:B------:R-:W-:Y:S02]  /*14260*/  LOP3.LUT R0, RZ, R12, RZ, 0x33, !PT ;  /* 0x0000000cff007212 */ /* 0x000fe400078e33ff */
[----:B------:R-:W-:Y:S02]  /*14270*/  SHF.L.W.U32.HI R10, R8, 0x2, R9 ;  /* 0x00000002080a7819 */ /* 0x000fe40000010e09 */
[----:B------:R-:W-:Y:S02]  /*14280*/  LOP3.LUT R3, RZ, R2, RZ, 0x33, !PT ;  /* 0x00000002ff037212 */ /* 0x000fe400078e33ff */
[----:B------:R-:W-:Y:S02]  /*14290*/  IADD3.X R13, P0, PT, RZ, R0, RZ, P0, !PT ;  /* 0x00000000ff0d7210 */ /* 0x000fe4000071e4ff */
[----:B------:R-:W-:Y:S02]  /*142a0*/  LOP3.LUT R0, RZ, R10, RZ, 0x33, !PT ;  /* 0x0000000aff007212 */ /* 0x000fe400078e33ff */
[----:B------:R-:W-:-:S02]  /*142b0*/  IADD3.X R3, P1, PT, RZ, R3, RZ, P0, !PT ;  /* 0x00000003ff037210 */ /* 0x000fc4000073e4ff */
[----:B------:R-:W-:-:S03]  /*142c0*/  ISETP.GT.U32.AND P2, PT, R2, -0x1, PT ;  /* 0xffffffff0200780c */ /* 0x000fc60003f44070 */
[----:B------:R-:W-:Y:S01]  /*142d0*/  IMAD.X R0, RZ, RZ, R0, P1 ;  /* 0x000000ffff007224 */ /* 0x000fe200008e0600 */
[----:B------:R-:W-:-:S04]  /*142e0*/  ISETP.GT.AND.EX P0, PT, R10, -0x1, PT, P2 ;  /* 0xffffffff0a00780c */ /* 0x000fc80003f04320 */
[----:B------:R-:W-:Y:S02]  /*142f0*/  SEL R0, R10, R0, P0 ;  /* 0x000000000a007207 */ /* 0x000fe40000000000 */
[----:B------:R-:W-:Y:S02]  /*14300*/  SEL R2, R2, R3, P0 ;  /* 0x0000000302027207 */ /* 0x000fe40000000000 */
[----:B------:R-:W-:-:S04]  /*14310*/  ISETP.NE.U32.AND P1, PT, R0, RZ, PT ;  /* 0x000000ff0000720c */ /* 0x000fc80003f25070 */
[----:B------:R-:W-:Y:S01]  /*14320*/  SEL R8, R2, R0, !P1 ;  /* 0x0000000002087207 */ /* 0x000fe20004800000 */
[----:B------:R-:W-:-:S05]  /*14330*/  @!P0 IMAD.MOV R11, RZ, RZ, -R11 ;  /* 0x000000ffff0b8224 */ /* 0x000fca00078e0a0b */
[----:B------:R-:W0:Y:S02]  /*14340*/  FLO.U32 R8, R8 ;  /* 0x0000000800087300 */ /* 0x000e2400000e0000 */
[C---:B0-----:R-:W-:Y:S02]  /*14350*/  IADD3 R3, PT, PT, -R8.reuse, 0x1f, RZ ;  /* 0x0000001f08037810 */ /* 0x041fe40007ffe1ff */
[----:B------:R-:W-:-:S03]  /*14360*/  IADD3 R8, PT, PT, -R8, 0x3f, RZ ;  /* 0x0000003f08087810 */ /* 0x000fc60007ffe1ff */
[----:B------:R-:W-:Y:S01]  /*14370*/  @P1 IMAD.MOV R8, RZ, RZ, R3 ;  /* 0x000000ffff081224 */ /* 0x000fe200078e0203 */
[----:B------:R-:W-:-:S04]  /*14380*/  SEL R3, R12, R13, P0 ;  /* 0x0000000d0c037207 */ /* 0x000fc80000000000 */
[----:B------:R-:W-:-:S13]  /*14390*/  ISETP.NE.AND P1, PT, R8, RZ, PT ;  /* 0x000000ff0800720c */ /* 0x000fda0003f25270 */
[----:B------:R-:W-:Y:S05]  /*143a0*/  @!P1 BRA `(.L_x_27813) ;  /* 0x0000000000289947 */ /* 0x000fea0003800000 */
[----:B------:R-:W-:Y:S02]  /*143b0*/  LOP3.LUT R12, R8, 0x3f, RZ, 0xc0, !PT ;  /* 0x0000003f080c7812 */ /* 0x000fe400078ec0ff */
[--C-:B------:R-:W-:Y:S02]  /*143c0*/  SHF.R.U64 R11, R11, 0x1, R3.reuse ;  /* 0x000000010b0b7819 */ /* 0x100fe40000001203 */
[CC--:B------:R-:W-:Y:S02]  /*143d0*/  SHF.L.U64.HI R13, R2.reuse, R12.reuse, R0 ;  /* 0x0000000c020d7219 */ /* 0x0c0fe40000010200 */
[----:B------:R-:W-:Y:S02]  /*143e0*/  SHF.L.U32 R12, R2, R12, RZ ;  /* 0x0000000c020c7219 */ /* 0x000fe400000006ff */
[----:B------:R-:W-:Y:S02]  /*143f0*/  SHF.R.U32.HI R0, RZ, 0x1, R3 ;  /* 0x00000001ff007819 */ /* 0x000fe40000011603 */
[----:B------:R-:W-:-:S04]  /*14400*/  LOP3.LUT R2, R8, 0x3f, RZ, 0xc, !PT ;  /* 0x0000003f08027812 */ /* 0x000fc800078e0cff */
[-CC-:B------:R-:W-:Y:S02]  /*14410*/  SHF.R.U64 R3, R11, R2.reuse, R0.reuse ;  /* 0x000000020b037219 */ /* 0x180fe40000001200 */
[----:B------:R-:W-:Y:S02]  /*14420*/  SHF.R.U32.HI R0, RZ, R2, R0 ;  /* 0x00000002ff007219 */ /* 0x000fe40000011600 */
[----:B------:R-:W-:Y:S02]  /*14430*/  LOP3.LUT R2, R12, R3, RZ, 0xfc, !PT ;  /* 0x000000030c027212 */ /* 0x000fe400078efcff */
[----:B------:R-:W-:-:S07]  /*14440*/  LOP3.LUT R0, R13, R0, RZ, 0xfc, !PT ;  /* 0x000000000d007212 */ /* 0x000fce00078efcff */
.L_x_27813:
[----:B------:R-:W-:Y:S05]  /*14450*/  BSYNC.RECONVERGENT B0 ;  /* 0x0000000000007941 */ /* 0x000fea0003800200 */
.L_x_27812:
[----:B------:R-:W-:Y:S01]  /*14460*/  IMAD.WIDE.U32 R12, R2, 0x2168c235, RZ ;  /* 0x2168c235020c7825 */ /* 0x000fe200078e00ff */
[----:B------:R-:W-:-:S03]  /*14470*/  SHF.R.U32.HI R9, RZ, 0x1e, R9 ;  /* 0x0000001eff097819 */ /* 0x000fc60000011609 */
[----:B------:R-:W-:Y:S01]  /*14480*/  IMAD.MOV.U32 R38, RZ, RZ, R13 ;  /* 0x000000ffff267224 */ /* 0x000fe200078e000d */
[----:B------:R-:W-:Y:S01]  /*14490*/  IADD3 RZ, P1, PT, R12, R12, RZ ;  /* 0x0000000c0cff7210 */ /* 0x000fe20007f3e0ff */
[----:B------:R-:W-:Y:S02]  /*144a0*/  IMAD.MOV.U32 R39, RZ, RZ, RZ ;  /* 0x000000ffff277224 */ /* 0x000fe400078e00ff */
[----:B------:R-:W-:-:S04]  /*144b0*/  IMAD.HI.U32 R11, R0, -0x36f0255e, RZ ;  /* 0xc90fdaa2000b7827 */ /* 0x000fc800078e00ff */
[----:B------:R-:W-:-:S04]  /*144c0*/  IMAD.WIDE.U32 R2, R2, -0x36f0255e, R38 ;  /* 0xc90fdaa202027825 */ /* 0x000fc800078e0026 */
[----:B------:R-:W-:-:S04]  /*144d0*/  IMAD.WIDE.U32 R2, P2, R0, 0x2168c235, R2 ;  /* 0x2168c23500027825 */ /* 0x000fc80007840002 */
[----:B------:R-:W-:Y:S01]  /*144e0*/  IMAD R0, R0, -0x36f0255e, RZ ;  /* 0xc90fdaa200007824 */ /* 0x000fe200078e02ff */
[----:B------:R-:W-:Y:S01]  /*144f0*/  IADD3.X RZ, P1, PT, R2, R2, RZ, P1, !PT ;  /* 0x0000000202ff7210 */ /* 0x000fe20000f3e4ff */
[----:B------:R-:W-:-:S03]  /*14500*/  IMAD.X R11, RZ, RZ, R11, P2 ;  /* 0x000000ffff0b7224 */ /* 0x000fc600010e060b */
        /* <DEDUP_REMOVED lines=9> */
[----:B------:R-:W-:-:S03]  /*145a0*/  SEL R11, RZ, 0xffffffff, !P1 ;  /* 0xffffffffff0b7807 */ /* 0x000fc60004800000 */
[----:B------:R-:W-:Y:S02]  /*145b0*/  IMAD.X R0, RZ, RZ, R0, P2 ;  /* 0x000000ffff007224 */ /* 0x000fe400010e0600 */
[----:B------:R-:W-:-:S03]  /*145c0*/  IMAD.IADD R8, R11, 0x1, -R8 ;  /* 0x000000010b087824 */ /* 0x000fc600078e0a08 */
[----:B------:R-:W-:Y:S01]  /*145d0*/  SHF.R.U64 R2, R2, 0xa, R0 ;  /* 0x0000000a02027819 */ /* 0x000fe20000001200 */
[----:B------:R-:W-:-:S03]  /*145e0*/  IMAD.SHL.U32 R11, R8, 0x100000, RZ ;  /* 0x00100000080b7824 */ /* 0x000fc600078e00ff */
[----:B------:R-:W-:Y:S02]  /*145f0*/  IADD3 R3, P2, PT, R2, 0x1, RZ ;  /* 0x0000000102037810 */ /* 0x000fe40007f5e0ff */
[----:B------:R-:W-:Y:S02]  /*14600*/  LOP3.LUT P1, R2, R15, 0x80000000, RZ, 0xc0, !PT ;  /* 0x800000000f027812 */ /* 0x000fe4000782c0ff */
[----:B------:R-:W-:Y:S02]  /*14610*/  LEA.HI.X R0, R0, RZ, RZ, 0x16, P2 ;  /* 0x000000ff00007211 */ /* 0x000fe400010fb4ff */
[----:B------:R-:W-:Y:S02]  /*14620*/  @!P0 LOP3.LUT R2, R2, 0x80000000, RZ, 0x3c, !PT ;  /* 0x8000000002028812 */ /* 0x000fe400078e3cff */
[--C-:B------:R-:W-:Y:S02]  /*14630*/  SHF.R.U64 R3, R3, 0x1, R0.reuse ;  /* 0x0000000103037819 */ /* 0x100fe40000001200 */
[----:B------:R-:W-:-:S02]  /*14640*/  SHF.R.U32.HI R8, RZ, 0x1, R0 ;  /* 0x00000001ff087819 */ /* 0x000fc40000011600 */
[----:B------:R-:W-:Y:S02]  /*14650*/  IADD3 R3, P2, P3, RZ, RZ, R3 ;  /* 0x000000ffff037210 */ /* 0x000fe40007b5e003 */
[----:B------:R-:W-:Y:S02]  /*14660*/  LEA.HI R0, R10, R9, RZ, 0x1 ;  /* 0x000000090a007211 */ /* 0x000fe400078f08ff */
[----:B------:R-:W-:-:S03]  /*14670*/  IADD3.X R8, PT, PT, R11, 0x3fe00000, R8, P2, P3 ;  /* 0x3fe000000b087810 */ /* 0x000fc600017e6408 */
[----:B------:R-:W-:Y:S01]  /*14680*/  @P1 IMAD.MOV R0, RZ, RZ, -R0 ;  /* 0x000000ffff001224 */ /* 0x000fe200078e0a00 */
[----:B------:R-:W-:-:S07]  /*14690*/  LOP3.LUT R8, R8, R2, RZ, 0xfc, !PT ;  /* 0x0000000208087212 */ /* 0x000fce00078efcff */
.L_x_27807:
[----:B------:R-:W-:Y:S02]  /*146a0*/  IMAD.MOV.U32 R2, RZ, RZ, R3 ;  /* 0x000000ffff027224 */ /* 0x000fe400078e0003 */
[----:B------:R-:W-:Y:S02]  /*146b0*/  IMAD.MOV.U32 R3, RZ, RZ, R8 ;  /* 0x000000ffff037224 */ /* 0x000fe400078e0008 */
[----:B------:R-:W-:Y:S02]  /*146c0*/  IMAD.MOV.U32 R8, RZ, RZ, R37 ;  /* 0x000000ffff087224 */ /* 0x000fe400078e0025 */
[----:B------:R-:W-:-:S04]  /*146d0*/  IMAD.MOV.U32 R9, RZ, RZ, 0x0 ;  /* 0x00000000ff097424 */ /* 0x000fc800078e00ff */
[----:B------:R-:W-:Y:S05]  /*146e0*/  RET.REL.NODEC R8 `(_ZN2at6native27unrolled_elementwise_kernelIZZZNS0_17expm1_kernel_cudaERNS_18TensorIteratorBaseEENKUlvE_clEvENKUlvE1_clEvEUlN3c107complexIdEEE_St5arrayIPcLm2EELi4E23TrivialOffsetCalculatorILi1EjESE_NS0_6memory12LoadWithCastILi1EEENSF_13StoreWithCastILi1EEEEEviT_T0_T2_T3_T4_T5_) ;  /* 0xfffffeb808447950 */ /* 0x000fea0003c3ffff */
.L_x_27814:
        /* <DEDUP_REMOVED lines=9> */
.L_x_35780:


//--------------------- .text._ZN2at6native18elementwise_kernelILi128ELi2EZNS0_22gpu_kernel_impl_nocastIZZZNS0_17expm1_kernel_cudaERNS_18TensorIteratorBaseEENKUlvE_clEvENKUlvE1_clEvEUlN3c107complexIdEEE_EEvS4_RKT_EUliE_EEviT1_ --------------------------
	.section	.text._ZN2at6native18elementwise_kernelILi128ELi2EZNS0_22gpu_kernel_impl_nocastIZZZNS0_17expm1_kernel_cudaERNS_18TensorIteratorBaseEENKUlvE_clEvENKUlvE1_clEvEUlN3c107complexIdEEE_EEvS4_RKT_EUliE_EEviT1_,"ax",@progbits
	.align	128
        .global         _ZN2at6native18elementwise_kernelILi128ELi2EZNS0_22gpu_kernel_impl_nocastIZZZNS0_17expm1_kernel_cudaERNS_18TensorIteratorBaseEENKUlvE_clEvENKUlvE1_clEvEUlN3c107complexIdEEE_EEvS4_RKT_EUliE_EEviT1_
        .type           _ZN2at6native18elementwise_kernelILi128ELi2EZNS0_22gpu_kernel_impl_nocastIZZZNS0_17expm1_kernel_cudaERNS_18TensorIteratorBaseEENKUlvE_clEvENKUlvE1_clEvEUlN3c107complexIdEEE_EEvS4_RKT_EUliE_EEviT1_,@function
        .size           _ZN2at6native18elementwise_kernelILi128ELi2EZNS0_22gpu_kernel_impl_nocastIZZZNS0_17expm1_kernel_cudaERNS_18TensorIteratorBaseEENKUlvE_clEvENKUlvE1_clEvEUlN3c107complexIdEEE_EEvS4_RKT_EUliE_EEviT1_,(.L_x_35781 - _ZN2at6native18elementwise_kernelILi128ELi2EZNS0_22gpu_kernel_impl_nocastIZZZNS0_17expm1_kernel_cudaERNS_18TensorIteratorBaseEENKUlvE_clEvENKUlvE1_clEvEUlN3c107complexIdEEE_EEvS4_RKT_EUliE_EEviT1_)
        .other          _ZN2at6native18elementwise_kernelILi128ELi2EZNS0_22gpu_kernel_impl_nocastIZZZNS0_17expm1_kernel_cudaERNS_18TensorIteratorBaseEENKUlvE_clEvENKUlvE1_clEvEUlN3c107complexIdEEE_EEvS4_RKT_EUliE_EEviT1_,@"STO_CUDA_ENTRY STV_DEFAULT"
_ZN2at6native18elementwise_kernelILi128ELi2EZNS0_22gpu_kernel_impl_nocastIZZZNS0_17expm1_kernel_cudaERNS_18TensorIteratorBaseEENKUlvE_clEvENKUlvE1_clEvEUlN3c107complexIdEEE_EEvS4_RKT_EUliE_EEviT1_:
.text._ZN2at6native18elementwise_kernelILi128ELi2EZNS0_22gpu_kernel_impl_nocastIZZZNS0_17expm1_kernel_cudaERNS_18TensorIteratorBaseEENKUlvE_clEvENKUlvE1_clEvEUlN3c107complexIdEEE_EEvS4_RKT_EUliE_EEviT1_:
[----:B------:R-:W0:Y:S01]  /*0000*/  LDC R1, c[0x0][0x37c] ;  /* 0x0000df00ff017b82 */ /* 0x000e220000000800 */
[----:B------:R-:W1:Y:S07]  /*0010*/  S2R R17, SR_TID.X ;  /* 0x0000000000117919 */ /* 0x000e6e0000002100 */
[----:B------:R-:W2:Y:S01]  /*0020*/  S2UR UR4, SR_CTAID.X ;  /* 0x00000000000479c3 */ /* 0x000ea20000002500 */
[----:B------:R-:W3:Y:S01]  /*0030*/  LDCU UR5, c[0x0][0x380] ;  /* 0x00007000ff0577ac */ /* 0x000ee20008000800 */
[----:B------:R-:W-:Y:S01]  /*0040*/  BSSY.RECONVERGENT B0, `(.L_x_27815) ;  /* 0x00003c6000007945 */ /* 0x000fe20003800200 */
[----:B0-----:R-:W-:Y:S01]  /*0050*/  VIADD R1, R1, 0xffffffd8 ;  /* 0xffffffd801017836 */ /* 0x001fe20000000000 */
[----:B------:R-:W0:Y:S04]  /*0060*/  LDCU.64 UR6, c[0x0][0x358] ;  /* 0x00006b00ff0677ac */ /* 0x000e280008000a00 */
[----:B------:R-:W4:Y:S01]  /*0070*/  LDC R0, c[0x0][0x388] ;  /* 0x0000e200ff007b82 */ /* 0x000f220000000800 */
[----:B--2---:R-:W-:-:S06]  /*0080*/  USHF.L.U32 UR4, UR4, 0x8, URZ ;  /* 0x0000000804047899 */ /* 0x004fcc00080006ff */
[----:B-1----:R-:W-:Y:S01]  /*0090*/  LOP3.LUT R17, R17, UR4, RZ, 0xfc, !PT ;  /* 0x0000000411117c12 */ /* 0x002fe2000f8efcff */
[----:B----4-:R-:W-:-:S03]  /*00a0*/  VIADD R16, R0, 0xffffffff ;  /* 0xffffffff00107836 */ /* 0x010fc60000000000 */
[----:B---3--:R-:W-:Y:S02]  /*00b0*/  ISETP.GE.AND P0, PT, R17, UR5, PT ;  /* 0x0000000511007c0c */ /* 0x008fe4000bf06270 */
[----:B------:R-:W-:-:S05]  /*00c0*/  VIMNMX.U32 R6, PT, PT, R16, 0x18, PT ;  /* 0x0000001810067848 */ /* 0x000fca0003fe0000 */
[----:B------:R-:W-:-:S06]  /*00d0*/  VIADD R6, R6, 0x1 ;  /* 0x0000000106067836 */ /* 0x000fcc0000000000 */
[----:B0-----:R-:W-:Y:S05]  /*00e0*/  @P0 BRA `(.L_x_27816) ;  /* 0x0000003800ec0947 */ /* 0x001fea0003800000 */
[----:B------:R-:W-:Y:S01]  /*00f0*/  ISETP.NE.AND P0, PT, R0, RZ, PT ;  /* 0x000000ff0000720c */ /* 0x000fe20003f05270 */
[----:B------:R-:W-:Y:S02]  /*0100*/  HFMA2 R0, -RZ, RZ, 0, 0 ;  /* 0x00000000ff007431 */ /* 0x000fe400000001ff */
[----:B------:R-:W-:-:S10]  /*0110*/  IMAD.MOV.U32 R15, RZ, RZ, RZ ;  /* 0x000000ffff0f7224 */ /* 0x000fd400078e00ff */
[----:B------:R-:W-:Y:S05]  /*0120*/  @!P0 BRA `(.L_x_27817) ;  /* 0x0000001000a88947 */ /* 0x000fea0003800000 */
[----:B------:R-:W0:Y:S01]  /*0130*/  LDCU.64 UR4, c[0x0][0x390] ;  /* 0x00007200ff0477ac */ /* 0x000e220008000a00 */
[----:B------:R-:W-:Y:S01]  /*0140*/  IMAD.MOV.U32 R2, RZ, RZ, RZ ;  /* 0x000000ffff027224 */ /* 0x000fe200078e00ff */
[----:B------:R-:W-:Y:S01]  /*0150*/  ISETP.NE.AND P0, PT, R16, RZ, PT ;  /* 0x000000ff1000720c */ /* 0x000fe20003f05270 */
[----:B------:R-:W-:Y:S01]  /*0160*/  IMAD.MOV.U32 R3, RZ, RZ, R17 ;  /* 0x000000ffff037224 */ /* 0x000fe200078e0011 */
        /* <DEDUP_REMOVED lines=282> */
[----:B------:R-:W-:-:S05]  /*1310*/  @P0 IMAD.MOV.U32 R4, RZ, RZ, RZ ;  /* 0x000000ffff040224 */ /* 0x000fca00078e00ff */
[----:B------:R-:W3:Y:S01]  /*1320*/  @P0 LDC.64 R12, c[0x0][0x578] ;  /* 0x00015e00ff0c0b82 */ /* 0x000ee20000000a00 */
[--C-:B------:R-:W-:Y:S02]  /*1330*/  IMAD.MOV R7, RZ, RZ, -R5.reuse ;  /* 0x000000ffff077224 */ /* 0x100fe400078e0a05 */
        /* <DEDUP_REMOVED lines=9> */
.L_x_27817:
[----:B------:R-:W0:Y:S02]  /*13d0*/  LDCU.64 UR4, c[0x0][0x588] ;  /* 0x0000b100ff0477ac */ /* 0x000e240008000a00 */
[----:B0-----:R-:W-:-:S05]  /*13e0*/  IADD3 R8, P0, PT, R0, UR4, RZ ;  /* 0x0000000400087c10 */ /* 0x001fca000ff1e0ff */
[----:B------:R-:W-:-:S06]  /*13f0*/  IMAD.X R9, RZ, RZ, UR5, P0 ;  /* 0x00000005ff097e24 */ /* 0x000fcc00080e06ff */
[----:B------:R-:W2:Y:S01]  /*1400*/  LDG.E.128 R8, desc[UR6][R8.64] ;  /* 0x0000000608087981 */ /* 0x000ea2000c1e1d00 */
[----:B------:R-:W-:Y:S01]  /*1410*/  BSSY.RECONVERGENT B1, `(.L_x_27818) ;  /* 0x0000039000017945 */ /* 0x000fe20003800200 */
[----:B--2---:R-:W0:-:S15]  /*1420*/  DMUL R26, R10, 0.5 ;  /* 0x3fe000000a1a7828 */ /* 0x004e1e0000000000 */
[----:B------:R-:W-:-:S15]  /*1430*/  NOP ;  /* 0x0000000000007918 */ /* 0x000fde0000000000 */
[----:B------:R-:W-:-:S15]  /*1440*/  NOP ;  /* 0x0000000000007918 */ /* 0x000fde0000000000 */
[----:B------:R-:W-:-:S15]  /*1450*/  NOP ;  /* 0x0000000000007918 */ /* 0x000fde0000000000 */
[----:B------:R-:W-:-:S04]  /*1460*/  NOP ;  /* 0x0000000000007918 */ /* 0x000fc80000000000 */
[----:B0-----:R-:W0:Y:S02]  /*1470*/  DSETP.NEU.AND P0, PT, |R26|, +INF , PT ;  /* 0x7ff000001a00742a */ /* 0x001e240003f0d200 */
[----:B0-----:R-:W-:-:S15]  /*1480*/  @!P0 IMAD.MOV.U32 R2, RZ, RZ, RZ ;  /* 0x000000ffff028224 */ /* 0x001fde00078e00ff */
        /* <DEDUP_REMOVED lines=48> */
[----:B------:R-:W-:Y:S05]  /*1790*/  CALL.REL.NOINC `($_ZN2at6native18elementwise_kernelILi128ELi2EZNS0_22gpu_kernel_impl_nocastIZZZNS0_17expm1_kernel_cudaERNS_18TensorIteratorBaseEENKUlvE_clEvENKUlvE1_clEvEUlN3c107complexIdEEE_EEvS4_RKT_EUliE_EEviT1_$__internal_trig_reduction_slowpathd) ;  /* 0x0000006000347944 */ /* 0x000fea0003c00000 */
.L_x_27819:
[----:B------:R-:W-:Y:S05]  /*17a0*/  BSYNC.RECONVERGENT B1 ;  /* 0x0000000000017941 */ /* 0x000fea0003800200 */
.L_x_27818:
        /* <DEDUP_REMOVED lines=16> */
[----:B------:R-:W-:Y:S02]  /*18b0*/  FSEL R32, R32, -8.06006814911005101289e+34, !P1 ;  /* 0xf9785eba20207808 */ /* 0x000fe40004800000 */
[----:B------:R-:W-:-:S15]  /*18c0*/  FSEL R33, -R0, 0.11223486810922622681, !P1 ;  /* 0x3de5db6500217808 */ /* 0x000fde0004800100 */
        /* <DEDUP_REMOVED lines=50> */
[----:B------:R-:W-:Y:S01]  /*1bf0*/  MOV R2, 0x652b82fe ;  /* 0x652b82fe00027802 */ /* 0x000fe20000000f00 */
[----:B------:R-:W-:Y:S01]  /*1c00*/  IMAD.MOV.U32 R3, RZ, RZ, 0x3ff71547 ;  /* 0x3ff71547ff037424 */ /* 0x000fe200078e00ff */
[----:B------:R-:W-:Y:S01]  /*1c10*/  UMOV UR4, 0xfefa39ef ;  /* 0xfefa39ef00047882 */ /* 0x000fe20000000000 */
[----:B------:R-:W-:Y:S01]  /*1c20*/  IMAD.SHL.U32 R0, R9, 0x2, RZ ;  /* 0x0000000209007824 */ /* 0x000fe200078e00ff */
[----:B------:R-:W-:Y:S01]  /*1c30*/  UMOV UR5, 0x3fe62e42 ;  /* 0x3fe62e4200057882 */ /* 0x000fe20000000000 */
[----:B------:R-:W-:Y:S01]  /*1c40*/  MOV R20, 0x8ebd13cd ;  /* 0x8ebd13cd00147802 */ /* 0x000fe20000000f00 */
[----:B------:R-:W-:Y:S01]  /*1c50*/  IMAD.MOV.U32 R21, RZ, RZ, 0x3e5af86d ;  /* 0x3e5af86dff157424 */ /* 0x000fe200078e00ff */
[----:B------:R-:W0:Y:S01]  /*1c60*/  DFMA R2, R8, R2, 6.75539944105574400000e+15 ;  /* 0x433800000802742b */ /* 0x000e220000000002 */
[----:B------:R-:W-:-:S15]  /*1c70*/  ISETP.GE.U32.AND P0, PT, R0, 0x7fb3e647, PT ;  /* 0x7fb3e6470000780c */ /* 0x000fde0003f06070 */
[----:B------:R-:W-:-:S15]  /*1c80*/  NOP ;  /* 0x0000000000007918 */ /* 0x000fde0000000000 */
[----:B------:R-:W-:-:S15]  /*1c90*/  NOP ;  /* 0x0000000000007918 */ /* 0x000fde0000000000 */
[----:B------:R-:W-:-:S15]  /*1ca0*/  NOP ;  /* 0x0000000000007918 */ /* 0x000fde0000000000 */
[----:B------:R-:W-:-:S03]  /*1cb0*/  NOP ;  /* 0x0000000000007918 */ /* 0x000fc60000000000 */
        /* <DEDUP_REMOVED lines=117> */
.L_x_27821:
        /* <DEDUP_REMOVED lines=11> */
.L_x_27822:
[----:B------:R-:W-:Y:S05]  /*24c0*/  BSYNC.RECONVERGENT B1 ;  /* 0x0000000000017941 */ /* 0x000fea0003800200 */
.L_x_27820:
        /* <DEDUP_REMOVED lines=53> */
[----:B------:R-:W-:Y:S05]  /*2820*/  CALL.REL.NOINC `($_ZN2at6native18elementwise_kernelILi128ELi2EZNS0_22gpu_kernel_impl_nocastIZZZNS0_17expm1_kernel_cudaERNS_18TensorIteratorBaseEENKUlvE_clEvENKUlvE1_clEvEUlN3c107complexIdEEE_EEvS4_RKT_EUliE_EEviT1_$__internal_trig_reduction_slowpathd) ;  /* 0x0000005000107944 */ /* 0x000fea0003c00000 */
.L_x_27826:
[----:B------:R-:W-:Y:S05]  /*2830*/  BSYNC.RECONVERGENT B2 ;  /* 0x0000000000027941 */ /* 0x000fea0003800200 */
.L_x_27825:
[----:B------:R-:W-:-:S07]  /*2840*/  VIADD R0, R2, 0x1 ;  /* 0x0000000102007836 */ /* 0x000fce0000000000 */
.L_x_27824:
[----:B------:R-:W-:Y:S05]  /*2850*/  BSYNC.RECONVERGENT B1 ;  /* 0x0000000000017941 */ /* 0x000fea0003800200 */
.L_x_27823:
        /* <DEDUP_REMOVED lines=11> */
[----:B------:R-:W-:Y:S01]  /*2910*/  LOP3.LUT R7, R0, 0x1, RZ, 0xc0, !PT ;  /* 0x0000000100077812 */ /* 0x000fe200078ec0ff */
[----:B------:R-:W-:Y:S03]  /*2920*/  BSSY.RECONVERGENT B1, `(.L_x_27827) ;  /* 0x00000be000017945 */ /* 0x000fe60003800200 */
[----:B------:R-:W-:-:S02]  /*2930*/  ISETP.NE.U32.AND P1, PT, R7, 0x1, PT ;  /* 0x000000010700780c */ /* 0x000fc40003f25070 */
[----:B------:R-:W-:-:S15]  /*2940*/  MOV R7, 0x3da8ff83 ;  /* 0x3da8ff8300077802 */ /* 0x000fde0000000f00 */
[----:B------:R-:W-:-:S15]  /*2950*/  NOP ;  /* 0x0000000000007918 */ /* 0x000fde0000000000 */
[----:B------:R-:W-:-:S15]  /*2960*/  NOP ;  /* 0x0000000000007918 */ /* 0x000fde0000000000 */
[----:B------:R-:W-:-:S10]  /*2970*/  NOP ;  /* 0x0000000000007918 */ /* 0x000fd40000000000 */
[----:B-1----:R1:W-:Y:S02]  /*2980*/  DMUL R12, R12, R2 ;  /* 0x000000020c0c7228 */ /* 0x0023e40000000000 */
[----:B-1----:R-:W-:Y:S02]  /*2990*/  IMAD.MOV.U32 R2, RZ, RZ, 0x652b82fe ;  /* 0x652b82feff027424 */ /* 0x002fe400078e00ff */
[----:B------:R-:W-:-:S15]  /*29a0*/  IMAD.MOV.U32 R3, RZ, RZ, 0x3ff71547 ;  /* 0x3ff71547ff037424 */ /* 0x000fde00078e00ff */
[----:B------:R-:W-:-:S15]  /*29b0*/  NOP ;  /* 0x0000000000007918 */ /* 0x000fde0000000000 */
[----:B------:R-:W-:-:S15]  /*29c0*/  NOP ;  /* 0x0000000000007918 */ /* 0x000fde0000000000 */
[----:B------:R-:W-:-:S15]  /*29d0*/  NOP ;  /* 0x0000000000007918 */ /* 0x000fde0000000000 */
[----:B------:R-:W1:-:S15]  /*29e0*/  DFMA R2, R8, R2, 6.75539944105574400000e+15 ;  /* 0x433800000802742b */ /* 0x000e5e0000000002 */
[----:B------:R-:W-:-:S15]  /*29f0*/  NOP ;  /* 0x0000000000007918 */ /* 0x000fde0000000000 */
[----:B------:R-:W-:-:S15]  /*2a00*/  NOP ;  /* 0x0000000000007918 */ /* 0x000fde0000000000 */
[----:B------:R-:W-:-:S15]  /*2a10*/  NOP ;  /* 0x0000000000007918 */ /* 0x000fde0000000000 */
[----:B------:R-:W-:-:S04]  /*2a20*/  NOP ;  /* 0x0000000000007918 */ /* 0x000fc80000000000 */
[----:B-1----:R-:W1:-:S15]  /*2a30*/  DADD R34, R2, -6.75539944105574400000e+15 ;  /* 0xc338000002227429 */ /* 0x002e5e0000000000 */
[----:B------:R-:W-:-:S15]  /*2a40*/  NOP ;  /* 0x0000000000007918 */ /* 0x000fde0000000000 */
[----:B------:R-:W-:-:S15]  /*2a50*/  NOP ;  /* 0x0000000000007918 */ /* 0x000fde0000000000 */
[----:B------:R-:W-:-:S15]  /*2a60*/  NOP ;  /* 0x0000000000007918 */ /* 0x000fde0000000000 */
[----:B------:R-:W-:-:S04]  /*2a70*/  NOP ;  /* 0x0000000000007918 */ /* 0x000fc80000000000 */
[----:B-1----:R-:W1:Y:S01]  /*2a80*/  DFMA R32, R34, -UR4, R8 ;  /* 0x8000000422207c2b */ /* 0x002e620008000008 */
[----:B------:R-:W-:Y:S01]  /*2a90*/  UMOV UR4, 0x3b39803f ;  /* 0x3b39803f00047882 */ /* 0x000fe20000000000 */
[----:B------:R-:W-:-:S15]  /*2aa0*/  UMOV UR5, 0x3c7abc9e ;  /* 0x3c7abc9e00057882 */ /* 0x000fde0000000000 */
[----:B------:R-:W-:-:S15]  /*2ab0*/  NOP ;  /* 0x0000000000007918 */ /* 0x000fde0000000000 */
[----:B------:R-:W-:-:S15]  /*2ac0*/  NOP ;  /* 0x0000000000007918 */ /* 0x000fde0000000000 */
[----:B------:R-:W-:-:S15]  /*2ad0*/  NOP ;  /* 0x0000000000007918 */ /* 0x000fde0000000000 */
[----:B------:R-:W-:-:S02]  /*2ae0*/  NOP ;  /* 0x0000000000007918 */ /* 0x000fc40000000000 */
[----:B-1----:R1:W-:Y:S01]  /*2af0*/  DFMA R32, R34, -UR4, R32 ;  /* 0x8000000422207c2b */ /* 0x0023e20008000020 */
[----:B------:R-:W-:Y:S01]  /*2b00*/  UMOV UR4, 0x69ce2bdf ;  /* 0x69ce2bdf00047882 */ /* 0x000fe20000000000 */
[----:B-1----:R-:W-:Y:S01]  /*2b10*/  IMAD.MOV.U32 R34, RZ, RZ, 0x20fd8164 ;  /* 0x20fd8164ff227424 */ /* 0x002fe200078e00ff */
[----:B------:R-:W-:Y:S01]  /*2b20*/  FSEL R35, -R7, 0.11223486810922622681, !P1 ;  /* 0x3de5db6507237808 */ /* 0x000fe20004800100 */
[----:B------:R-:W-:-:S03]  /*2b30*/  UMOV UR5, 0x3e5ade15 ;  /* 0x3e5ade1500057882 */ /* 0x000fc60000000000 */
[----:B------:R-:W-:-:S15]  /*2b40*/  FSEL R34, R34, -8.06006814911005101289e+34, !P1 ;  /* 0xf9785eba22227808 */ /* 0x000fde0004800000 */
[----:B------:R-:W-:-:S15]  /*2b50*/  NOP ;  /* 0x0000000000007918 */ /* 0x000fde0000000000 */
[----:B------:R-:W-:-:S15]  /*2b60*/  NOP ;  /* 0x0000000000007918 */ /* 0x000fde0000000000 */
[----:B------:R-:W-:-:S12]  /*2b70*/  NOP ;  /* 0x0000000000007918 */ /* 0x000fd80000000000 */
[----:B0-----:R-:W2:-:S15]  /*2b80*/  DMUL R36, R4, R4 ;  /* 0x0000000404247228 */ /* 0x001e9e0000000000 */
        /* <DEDUP_REMOVED lines=131> */
[----:B-1----:R-:W-:Y:S01]  /*33c0*/  IMAD R19, R2, 0x100000, R33 ;  /* 0x0010000002137824 */ /* 0x002fe200078e0221 */
[----:B------:R-:W-:Y:S01]  /*33d0*/  MOV R18, R32 ;  /* 0x0000002000127202 */ /* 0x000fe20000000f00 */
[----:B0-2---:R-:W-:Y:S06]  /*33e0*/  @!P1 BRA `(.L_x_27828) ;  /* 0x0000000000449947 */ /* 0x005fec0003800000 */
        /* <DEDUP_REMOVED lines=17> */
.L_x_27828:
[----:B------:R-:W-:Y:S05]  /*3500*/  BSYNC.RECONVERGENT B1 ;  /* 0x0000000000017941 */ /* 0x000fea0003800200 */
.L_x_27827:
[----:B------:R-:W-:Y:S01]  /*3510*/  BSSY.RECONVERGENT B1, `(.L_x_27829) ;  /* 0x0000030000017945 */ /* 0x000fe20003800200 */
[----:B------:R2:W3:Y:S01]  /*3520*/  @!P0 DMUL R4, RZ, R10 ;  /* 0x0000000aff048228 */ /* 0x0004e20000000000 */
[----:B0-----:R-:W-:Y:S02]  /*3530*/  @!P0 MOV R2, RZ ;  /* 0x000000ff00028202 */ /* 0x001fe40000000f00 */
        /* <DEDUP_REMOVED lines=44> */
[----:B-1----:R-:W-:Y:S05]  /*3800*/  CALL.REL.NOINC `($_ZN2at6native18elementwise_kernelILi128ELi2EZNS0_22gpu_kernel_impl_nocastIZZZNS0_17expm1_kernel_cudaERNS_18TensorIteratorBaseEENKUlvE_clEvENKUlvE1_clEvEUlN3c107complexIdEEE_EEvS4_RKT_EUliE_EEviT1_$__internal_trig_reduction_slowpathd) ;  /* 0x0000004000187944 */ /* 0x002fea0003c00000 */
.L_x_27830:
[----:B------:R-:W-:Y:S05]  /*3810*/  BSYNC.RECONVERGENT B1 ;  /* 0x0000000000017941 */ /* 0x000fea0003800200 */
.L_x_27829:
[----:B------:R-:W0:Y:S01]  /*3820*/  LDCU.64 UR4, c[0x4][0x1b8] ;  /* 0x01003700ff0477ac */ /* 0x000e220008000a00 */
[----:B------:R-:W-:-:S05]  /*3830*/  IMAD.SHL.U32 R0, R2, 0x40, RZ ;  /* 0x0000004002007824 */ /* 0x000fca00078e00ff */
[----:B------:R-:W-:-:S04]  /*3840*/  LOP3.LUT R0, R0, 0x40, RZ, 0xc0, !PT ;  /* 0x0000004000007812 */ /* 0x000fc800078ec0ff */
[----:B0-----:R-:W-:-:S04]  /*3850*/  IADD3 R30, P0, PT, R0, UR4, RZ ;  /* 0x00000004001e7c10 */ /* 0x001fc8000ff1e0ff */
[----:B------:R-:W-:Y:S01]  /*3860*/  IADD3.X R31, PT, PT, RZ, UR5, RZ, P0, !PT ;  /* 0x00000005ff1f7c10 */ /* 0x000fe200087fe4ff */
[----:B------:R-:W-:Y:S01]  /*3870*/  IMAD.MOV.U32 R32, RZ, RZ, 0x20fd8164 ;  /* 0x20fd8164ff207424 */ /* 0x000fe200078e00ff */
[----:B------:R-:W-:Y:S01]  /*3880*/  LOP3.LUT R0, R2, 0x1, RZ, 0xc0, !PT ;  /* 0x0000000102007812 */ /* 0x000fe200078ec0ff */
[----:B------:R-:W0:Y:S02]  /*3890*/  LDCU.64 UR4, c[0x0][0x580] ;  /* 0x0000b000ff0477ac */ /* 0x000e240008000a00 */
[----:B------:R-:W2:Y:S04]  /*38a0*/  LDG.E.128.CONSTANT R8, desc[UR6][R30.64] ;  /* 0x000000061e087981 */ /* 0x000ea8000c1e9d00 */
[----:B------:R-:W3:Y:S04]  /*38b0*/  LDG.E.128.CONSTANT R20, desc[UR6][R30.64+0x10] ;  /* 0x000010061e147981 */ /* 0x000ee8000c1e9d00 */
[----:B------:R-:W4:Y:S01]  /*38c0*/  LDG.E.128.CONSTANT R24, desc[UR6][R30.64+0x20] ;  /* 0x000020061e187981 */ /* 0x000f22000c1e9d00 */
[----:B------:R-:W-:Y:S01]  /*38d0*/  ISETP.NE.U32.AND P0, PT, R0, 0x1, PT ;  /* 0x000000010000780c */ /* 0x000fe20003f05070 */
[----:B------:R-:W-:Y:S01]  /*38e0*/  IMAD.MOV.U32 R0, RZ, RZ, 0x3da8ff83 ;  /* 0x3da8ff83ff007424 */ /* 0x000fe200078e00ff */
[----:B------:R-:W2:Y:S01]  /*38f0*/  DMUL R28, R4, R4 ;  /* 0x00000004041c7228 */ /* 0x000ea20000000000 */
[----:B------:R-:W-:-:S02]  /*3900*/  IADD3 R17, PT, PT, R17, 0x80, RZ ;  /* 0x0000008011117810 */ /* 0x000fc40007ffe0ff */
[----:B------:R-:W-:Y:S02]  /*3910*/  FSEL R32, R32, -8.06006814911005101289e+34, !P0 ;  /* 0xf9785eba20207808 */ /* 0x000fe40004000000 */
[----:B------:R-:W-:-:S15]  /*3920*/  FSEL R33, -R0, 0.11223486810922622681, !P0 ;  /* 0x3de5db6500217808 */ /* 0x000fde0004000100 */
[----:B------:R-:W-:-:S15]  /*3930*/  NOP ;  /* 0x0000000000007918 */ /* 0x000fde0000000000 */
[----:B------:R-:W-:-:S15]  /*3940*/  NOP ;  /* 0x0000000000007918 */ /* 0x000fde0000000000 */
[----:B------:R-:W-:-:S14]  /*3950*/  NOP ;  /* 0x0000000000007918 */ /* 0x000fdc0000000000 */
[----:B--2---:R-:W2:-:S15]  /*3960*/  DFMA R8, R28, R32, R8 ;  /* 0x000000201c08722b */ /* 0x004e9e0000000008 */
[----:B------:R-:W-:-:S15]  /*3970*/  NOP ;  /* 0x0000000000007918 */ /* 0x000fde0000000000 */
[----:B------:R-:W-:-:S15]  /*3980*/  NOP ;  /* 0x0000000000007918 */ /* 0x000fde0000000000 */
[----:B------:R-:W-:-:S15]  /*3990*/  NOP ;  /* 0x0000000000007918 */ /* 0x000fde0000000000 */
[----:B------:R-:W-:-:S04]  /*39a0*/  NOP ;  /* 0x0000000000007918 */ /* 0x000fc80000000000 */
[----:B--2---:R-:W3:-:S15]  /*39b0*/  DFMA R8, R28, R8, R10 ;  /* 0x000000081c08722b */ /* 0x004ede000000000a */
[----:B------:R-:W-:-:S15]  /*39c0*/  NOP ;  /* 0x0000000000007918 */ /* 0x000fde0000000000 */
[----:B------:R-:W-:-:S15]  /*39d0*/  NOP ;  /* 0x0000000000007918 */ /* 0x000fde0000000000 */
[----:B------:R-:W-:-:S15]  /*39e0*/  NOP ;  /* 0x0000000000007918 */ /* 0x000fde0000000000 */
[----:B------:R-:W-:-:S04]  /*39f0*/  NOP ;  /* 0x0000000000007918 */ /* 0x000fc80000000000 */
[----:B---3--:R-:W2:-:S15]  /*3a00*/  DFMA R8, R28, R8, R20 ;  /* 0x000000081c08722b */ /* 0x008e9e0000000014 */
[----:B------:R-:W-:-:S15]  /*3a10*/  NOP ;  /* 0x0000000000007918 */ /* 0x000fde0000000000 */
[----:B------:R-:W-:-:S15]  /*3a20*/  NOP ;  /* 0x0000000000007918 */ /* 0x000fde0000000000 */
[----:B------:R-:W-:-:S15]  /*3a30*/  NOP ;  /* 0x0000000000007918 */ /* 0x000fde0000000000 */
[----:B------:R-:W-:-:S04]  /*3a40*/  NOP ;  /* 0x0000000000007918 */ /* 0x000fc80000000000 */
[----:B--2---:R-:W4:-:S15]  /*3a50*/  DFMA R8, R28, R8, R22 ;  /* 0x000000081c08722b */ /* 0x004f1e0000000016 */
[----:B------:R-:W-:-:S15]  /*3a60*/  NOP ;  /* 0x0000000000007918 */ /* 0x000fde0000000000 */
[----:B------:R-:W-:-:S15]  /*3a70*/  NOP ;  /* 0x0000000000007918 */ /* 0x000fde0000000000 */
[----:B------:R-:W-:-:S15]  /*3a80*/  NOP ;  /* 0x0000000000007918 */ /* 0x000fde0000000000 */
[----:B------:R-:W-:-:S04]  /*3a90*/  NOP ;  /* 0x0000000000007918 */ /* 0x000fc80000000000 */
[----:B----4-:R-:W2:-:S15]  /*3aa0*/  DFMA R8, R28, R8, R24 ;  /* 0x000000081c08722b */ /* 0x010e9e0000000018 */
[----:B------:R-:W-:-:S15]  /*3ab0*/  NOP ;  /* 0x0000000000007918 */ /* 0x000fde0000000000 */
[----:B------:R-:W-:-:S15]  /*3ac0*/  NOP ;  /* 0x0000000000007918 */ /* 0x000fde0000000000 */
[----:B------:R-:W-:-:S15]  /*3ad0*/  NOP ;  /* 0x0000000000007918 */ /* 0x000fde0000000000 */
[----:B------:R-:W-:-:S04]  /*3ae0*/  NOP ;  /* 0x0000000000007918 */ /* 0x000fc80000000000 */
[----:B--2---:R-:W2:-:S15]  /*3af0*/  DFMA R8, R28, R8, R26 ;  /* 0x000000081c08722b */ /* 0x004e9e000000001a */
[----:B------:R-:W-:-:S15]  /*3b00*/  NOP ;  /* 0x0000000000007918 */ /* 0x000fde0000000000 */
[----:B------:R-:W-:-:S15]  /*3b10*/  NOP ;  /* 0x0000000000007918 */ /* 0x000fde0000000000 */
[----:B------:R-:W-:-:S15]  /*3b20*/  NOP ;  /* 0x0000000000007918 */ /* 0x000fde0000000000 */
[----:B------:R-:W-:-:S04]  /*3b30*/  NOP ;  /* 0x0000000000007918 */ /* 0x000fc80000000000 */
[----:B--2---:R-:W-:-:S15]  /*3b40*/  DFMA R4, R8, R4, R4 ;  /* 0x000000040804722b */ /* 0x004fde0000000004 */
[----:B------:R-:W-:-:S15]  /*3b50*/  NOP ;  /* 0x0000000000007918 */ /* 0x000fde0000000000 */
[----:B------:R-:W-:-:S15]  /*3b60*/  NOP ;  /* 0x0000000000007918 */ /* 0x000fde0000000000 */
[----:B------:R-:W-:-:S15]  /*3b70*/  NOP ;  /* 0x0000000000007918 */ /* 0x000fde0000000000 */
[----:B------:R-:W-:-:S04]  /*3b80*/  NOP ;  /* 0x0000000000007918 */ /* 0x000fc80000000000 */
[----:B------:R-:W2:Y:S02]  /*3b90*/  DFMA R8, R28, R8, 1 ;  /* 0x3ff000001c08742b */ /* 0x000ea40000000008 */
[----:B--2---:R-:W-:Y:S02]  /*3ba0*/  FSEL R8, R8, R4, !P0 ;  /* 0x0000000408087208 */ /* 0x004fe40004000000 */
[----:B------:R-:W-:Y:S02]  /*3bb0*/  FSEL R9, R9, R5, !P0 ;  /* 0x0000000509097208 */ /* 0x000fe40004000000 */
[----:B------:R-:W-:Y:S02]  /*3bc0*/  LOP3.LUT P0, RZ, R2, 0x2, RZ, 0xc0, !PT ;  /* 0x0000000202ff7812 */ /* 0x000fe4000780c0ff */
[----:B0-----:R-:W-:-:S05]  /*3bd0*/  IADD3 R2, P1, PT, R15, UR4, RZ ;  /* 0x000000040f027c10 */ /* 0x001fca000ff3e0ff */
        /* <DEDUP_REMOVED lines=10> */
[----:B-1----:R-:W0:Y:S02]  /*3c80*/  DMUL R14, R18, R14 ;  /* 0x0000000e120e7228 */ /* 0x002e240000000000 */
[----:B0-----:R0:W-:Y:S02]  /*3c90*/  STG.E.128 desc[UR6][R2.64], R12 ;  /* 0x0000000c02007986 */ /* 0x0011e4000c101d06 */
.L_x_27816:
[----:B------:R-:W-:Y:S05]  /*3ca0*/  BSYNC.RECONVERGENT B0 ;  /* 0x0000000000007941 */ /* 0x000fea0003800200 */
.L_x_27815:
[----:B------:R-:W1:Y:S02]  /*3cb0*/  LDCU UR4, c[0x0][0x380] ;  /* 0x00007000ff0477ac */ /* 0x000e640008000800 */
[----:B-1----:R-:W-:-:S13]  /*3cc0*/  ISETP.GE.AND P0, PT, R17, UR4, PT ;  /* 0x0000000411007c0c */ /* 0x002fda000bf06270 */
[----:B------:R-:W-:Y:S05]  /*3cd0*/  @P0 EXIT ;  /* 0x000000000000094d */ /* 0x000fea0003800000 */
[----:B------:R-:W1:Y:S01]  /*3ce0*/  LDCU UR4, c[0x0][0x388] ;  /* 0x00007100ff0477ac */ /* 0x000e620008000800 */
[----:B------:R-:W-:Y:S02]  /*3cf0*/  IMAD.MOV.U32 R0, RZ, RZ, RZ ;  /* 0x000000ffff007224 */ /* 0x000fe400078e00ff */
[----:B0-----:R-:W-:Y:S01]  /*3d00*/  IMAD.MOV.U32 R13, RZ, RZ, RZ ;  /* 0x000000ffff0d7224 */ /* 0x001fe200078e00ff */
[----:B-1----:R-:W-:-:S09]  /*3d10*/  UISETP.NE.AND UP0, UPT, UR4, URZ, UPT ;  /* 0x000000ff0400728c */ /* 0x002fd2000bf05270 */
[----:B------:R-:W-:Y:S05]  /*3d20*/  BRA.U !UP0, `(.L_x_27831) ;  /* 0x0000001108a87547 */ /* 0x000fea000b800000 */
[----:B------:R-:W0:Y:S01]  /*3d30*/  LDCU.64 UR4, c[0x0][0x390] ;  /* 0x00007200ff0477ac */ /* 0x000e220008000a00 */
[----:B------:R-:W-:Y:S01]  /*3d40*/  MOV R3, R17 ;  /* 0x0000001100037202 */ /* 0x000fe20000000f00 */
[----:B------:R-:W-:Y:S01]  /*3d50*/  IMAD.MOV.U32 R2, RZ, RZ, RZ ;  /* 0x000000ffff027224 */ /* 0x000fe200078e00ff */
[----:B------:R-:W-:Y:S01]  /*3d60*/  ISETP.NE.AND P0, PT, R16, RZ, PT ;  /* 0x000000ff1000720c */ /* 0x000fe20003f05270 */
[----:B------:R-:W1:Y:S01]  /*3d70*/  LDCU UR8, c[0x0][0x38c] ;  /* 0x00007180ff0877ac */ /* 0x000e620008000800 */
        /* <DEDUP_REMOVED lines=286> */
[----:B------:R-:W-:-:S04]  /*4f60*/  IMAD R2, R7, UR8, R3 ;  /* 0x0000000807027c24 */ /* 0x000fc8000f8e0203 */
[----:B------:R-:W-:Y:S02]  /*4f70*/  @P0 IMAD.MOV R4, RZ, RZ, -R4 ;  /* 0x000000ffff040224 */ /* 0x000fe400078e0a04 */
[C---:B-1----:R-:W-:Y:S02]  /*4f80*/  IMAD R13, R2.reuse, UR4, R13 ;  /* 0x00000004020d7c24 */ /* 0x042fe4000f8e020d */
[----:B0-----:R-:W-:Y:S02]  /*4f90*/  @P0 IMAD R4, R11, R4, R5 ;  /* 0x000000040b040224 */ /* 0x001fe400078e0205 */
[----:B------:R-:W-:Y:S02]  /*4fa0*/  IMAD R0, R2, UR5, R0 ;  /* 0x0000000502007c24 */ /* 0x000fe4000f8e0200 */
[C---:B---3--:R-:W-:Y:S02]  /*4fb0*/  @P0 IMAD R13, R4.reuse, R14, R13 ;  /* 0x0000000e040d0224 */ /* 0x048fe400078e020d */
[----:B------:R-:W-:-:S07]  /*4fc0*/  @P0 IMAD R0, R4, R15, R0 ;  /* 0x0000000f04000224 */ /* 0x000fce00078e0200 */
.L_x_27831:
[----:B------:R-:W0:Y:S02]  /*4fd0*/  LDCU.128 UR8, c[0x0][0x580] ;  /* 0x0000b000ff0877ac */ /* 0x000e240008000c00 */
[----:B0-----:R-:W-:-:S05]  /*4fe0*/  IADD3 R8, P0, PT, R0, UR10, RZ ;  /* 0x0000000a00087c10 */ /* 0x001fca000ff1e0ff */
[----:B------:R-:W-:-:S06]  /*4ff0*/  IMAD.X R9, RZ, RZ, UR11, P0 ;  /* 0x0000000bff097e24 */ /* 0x000fcc00080e06ff */
[----:B------:R-:W2:Y:S01]  /*5000*/  LDG.E.128 R8, desc[UR6][R8.64] ;  /* 0x0000000608087981 */ /* 0x000ea2000c1e1d00 */
[----:B------:R-:W-:Y:S01]  /*5010*/  IADD3 R12, P0, PT, R13, UR8, RZ ;  /* 0x000000080d0c7c10 */ /* 0x000fe2000ff1e0ff */
[----:B------:R-:W-:Y:S04]  /*5020*/  BSSY.RECONVERGENT B0, `(.L_x_27832) ;  /* 0x0000039000007945 */ /* 0x000fe80003800200 */
[----:B------:R-:W-:Y:S01]  /*5030*/  IMAD.X R13, RZ, RZ, UR9, P0 ;  /* 0x00000009ff0d7e24 */ /* 0x000fe200080e06ff */
[----:B--2---:R-:W0:-:S15]  /*5040*/  DMUL R26, R10, 0.5 ;  /* 0x3fe000000a1a7828 */ /* 0x004e1e0000000000 */
[----:B------:R-:W-:-:S15]  /*5050*/  NOP ;  /* 0x0000000000007918 */ /* 0x000fde0000000000 */
[----:B------:R-:W-:-:S15]  /*5060*/  NOP ;  /* 0x0000000000007918 */ /* 0x000fde0000000000 */
[----:B------:R-:W-:-:S15]  /*5070*/  NOP ;  /* 0x0000000000007918 */ /* 0x000fde0000000000 */
[----:B------:R-:W-:-:S04]  /*5080*/  NOP ;  /* 0x0000000000007918 */ /* 0x000fc80000000000 */
        /* <DEDUP_REMOVED lines=42> */
[----:B------:R-:W-:Y:S02]  /*5330*/  MOV R4, R26 ;  /* 0x0000001a00047202 */ /* 0x000fe40000000f00 */
[----:B------:R-:W-:-:S07]  /*5340*/  MOV R24, 0x5360 ;  /* 0x0000536000187802 */ /* 0x000fce0000000f00 */
[----:B------:R-:W-:Y:S05]  /*5350*/  CALL.REL.NOINC `($_ZN2at6native18elementwise_kernelILi128ELi2EZNS0_22gpu_kernel_impl_nocastIZZZNS0_17expm1_kernel_cudaERNS_18TensorIteratorBaseEENKUlvE_clEvENKUlvE1_clEvEUlN3c107complexIdEEE_EEvS4_RKT_EUliE_EEviT1_$__internal_trig_reduction_slowpathd) ;  /* 0x0000002400447944 */ /* 0x000fea0003c00000 */
[----:B------:R-:W-:Y:S02]  /*5360*/  IMAD.MOV.U32 R14, RZ, RZ, R4 ;  /* 0x000000ffff0e7224 */ /* 0x000fe400078e0004 */
[----:B------:R-:W-:Y:S01]  /*5370*/  IMAD.MOV.U32 R15, RZ, RZ, R5 ;  /* 0x000000ffff0f7224 */ /* 0x000fe200078e0005 */
[----:B------:R-:W-:Y:S06]  /*5380*/  BRA `(.L_x_27834) ;  /* 0x0000000000087947 */ /* 0x000fec0003800000 */
.L_x_27833:
[----:B------:R0:W1:Y:S02]  /*5390*/  DMUL R14, RZ, R26 ;  /* 0x0000001aff0e7228 */ /* 0x0000640000000000 */
[----:B01----:R-:W-:-:S07]  /*53a0*/  IMAD.MOV.U32 R2, RZ, RZ, RZ ;  /* 0x000000ffff027224 */ /* 0x003fce00078e00ff */
.L_x_27834:
[----:B------:R-:W-:Y:S05]  /*53b0*/  BSYNC.RECONVERGENT B0 ;  /* 0x0000000000007941 */ /* 0x000fea0003800200 */
.L_x_27832:
        /* <DEDUP_REMOVED lines=78> */
.L_x_27836:
        /* <DEDUP_REMOVED lines=31> */
[----:B------:R-:W-:Y:S02]  /*5a90*/  FSEL R7, R9, R7, !P0 ;  /* 0x0000000709077208 */ /* 0x000fe40004000000 */
[----:B------:R-:W-:Y:S02]  /*5aa0*/  SEL R5, R2, 0x7fe00000, P1 ;  /* 0x7fe0000002057807 */ /* 0x000fe40000800000 */
[----:B------:R-:W-:Y:S02]  /*5ab0*/  MOV R4, RZ ;  /* 0x000000ff00047202 */ /* 0x000fe40000000f00 */
[----:B------:R-:W-:-:S15]  /*5ac0*/  ISETP.NE.AND P0, PT, R0, RZ, PT ;  /* 0x000000ff0000720c */ /* 0x000fde0003f05270 */
[----:B------:R-:W-:-:S15]  /*5ad0*/  NOP ;  /* 0x0000000000007918 */ /* 0x000fde0000000000 */
[----:B------:R-:W-:-:S15]  /*5ae0*/  NOP ;  /* 0x0000000000007918 */ /* 0x000fde0000000000 */
[----:B------:R-:W-:-:S09]  /*5af0*/  NOP ;  /* 0x0000000000007918 */ /* 0x000fd20000000000 */
        /* <DEDUP_REMOVED lines=91> */
.L_x_27837:
[----:B------:R-:W-:Y:S05]  /*60b0*/  BSYNC.RECONVERGENT B0 ;  /* 0x0000000000007941 */ /* 0x000fea0003800200 */
.L_x_27835:
        /* <DEDUP_REMOVED lines=47> */
[----:B------:R-:W-:Y:S05]  /*63b0*/  CALL.REL.NOINC `($_ZN2at6native18elementwise_kernelILi128ELi2EZNS0_22gpu_kernel_impl_nocastIZZZNS0_17expm1_kernel_cudaERNS_18TensorIteratorBaseEENKUlvE_clEvENKUlvE1_clEvEUlN3c107complexIdEEE_EEvS4_RKT_EUliE_EEviT1_$__internal_trig_reduction_slowpathd) ;  /* 0x00000014002c7944 */ /* 0x000fea0003c00000 */
[----:B------:R-:W-:Y:S02]  /*63c0*/  IMAD.MOV.U32 R28, RZ, RZ, R4 ;  /* 0x000000ffff1c7224 */ /* 0x000fe400078e0004 */
[----:B------:R-:W-:-:S07]  /*63d0*/  IMAD.MOV.U32 R29, RZ, RZ, R5 ;  /* 0x000000ffff1d7224 */ /* 0x000fce00078e0005 */
.L_x_27841:
[----:B------:R-:W-:Y:S05]  /*63e0*/  BSYNC.RECONVERGENT B1 ;  /* 0x0000000000017941 */ /* 0x000fea0003800200 */
.L_x_27840:
[----:B------:R-:W-:Y:S01]  /*63f0*/  VIADD R0, R2, 0x1 ;  /* 0x0000000102007836 */ /* 0x000fe20000000000 */
[----:B------:R-:W-:Y:S06]  /*6400*/  BRA `(.L_x_27842) ;  /* 0x0000000000087947 */ /* 0x000fec0003800000 */
.L_x_27839:
[----:B------:R0:W1:Y:S02]  /*6410*/  DMUL R28, RZ, R10 ;  /* 0x0000000aff1c7228 */ /* 0x0000640000000000 */
[----:B01----:R-:W-:-:S07]  /*6420*/  MOV R0, 0x1 ;  /* 0x0000000100007802 */ /* 0x003fce0000000f00 */
.L_x_27842:
[----:B------:R-:W-:Y:S05]  /*6430*/  BSYNC.RECONVERGENT B0 ;  /* 0x0000000000007941 */ /* 0x000fea0003800200 */
.L_x_27838:
        /* <DEDUP_REMOVED lines=8> */
[----:B------:R-:W-:Y:S01]  /*64c0*/  MOV R2, 0x652b82fe ;  /* 0x652b82fe00027802 */ /* 0x000fe20000000f00 */
[----:B------:R-:W-:Y:S01]  /*64d0*/  IMAD.MOV.U32 R3, RZ, RZ, 0x3ff71547 ;  /* 0x3ff71547ff037424 */ /* 0x000fe200078e00ff */
[----:B------:R-:W1:Y:S01]  /*64e0*/  DADD R14, R16, R16 ;  /* 0x00000000100e7229 */ /* 0x000e620000000010 */
        /* <DEDUP_REMOVED lines=157> */
[----:B0-----:R-:W-:Y:S01]  /*6ec0*/  LEA R17, R2, R31, 0x14 ;  /* 0x0000001f02117211 */ /* 0x001fe200078ea0ff */
[----:B------:R-:W-:-:S15]  /*6ed0*/  IMAD.MOV.U32 R16, RZ, RZ, R30 ;  /* 0x000000ffff107224 */ /* 0x000fde00078e001e */
[----:B------:R-:W-:-:S15]  /*6ee0*/  NOP ;  /* 0x0000000000007918 */ /* 0x000fde0000000000 */
[----:B------:R-:W-:-:S15]  /*6ef0*/  NOP ;  /* 0x0000000000007918 */ /* 0x000fde0000000000 */
[----:B------:R-:W-:-:S15]  /*6f00*/  NOP ;  /* 0x0000000000007918 */ /* 0x000fde0000000000 */
[----:B------:R-:W-:-:S01]  /*6f10*/  NOP ;  /* 0x0000000000007918 */ /* 0x000fc20000000000 */
        /* <DEDUP_REMOVED lines=11> */
[----:B------:R-:W-:-:S04]  /*6fd0*/  @!P1 LEA.HI R0, R2, R2, RZ, 0x1 ;  /* 0x0000000202009211 */ /* 0x000fc800078f08ff */
[----:B------:R-:W-:-:S04]  /*6fe0*/  @!P1 SHF.R.S32.HI R3, RZ, 0x1, R0 ;  /* 0x00000001ff039819 */ /* 0x000fc80000011400 */
[----:B------:R-:W-:Y:S01]  /*6ff0*/  @!P1 LEA R31, R3, R31, 0x14 ;  /* 0x0000001f031f9211 */ /* 0x000fe200078ea0ff */
[----:B------:R-:W-:-:S05]  /*7000*/  @!P1 IMAD.IADD R2, R2, 0x1, -R3 ;  /* 0x0000000102029824 */ /* 0x000fca00078e0a03 */
        /* <DEDUP_REMOVED lines=11> */
.L_x_27844:
[----:B------:R-:W-:Y:S05]  /*70c0*/  BSYNC.RECONVERGENT B0 ;  /* 0x0000000000007941 */ /* 0x000fea0003800200 */
.L_x_27843:
        /* <DEDUP_REMOVED lines=46> */
[----:B-1----:R-:W-:Y:S05]  /*73b0*/  CALL.REL.NOINC `($_ZN2at6native18elementwise_kernelILi128ELi2EZNS0_22gpu_kernel_impl_nocastIZZZNS0_17expm1_kernel_cudaERNS_18TensorIteratorBaseEENKUlvE_clEvENKUlvE1_clEvEUlN3c107complexIdEEE_EEvS4_RKT_EUliE_EEviT1_$__internal_trig_reduction_slowpathd) ;  /* 0x00000004002c7944 */ /* 0x002fea0003c00000 */
[----:B------:R-:W-:Y:S02]  /*73c0*/  IMAD.MOV.U32 R14, RZ, RZ, R4 ;  /* 0x000000ffff0e7224 */ /* 0x000fe400078e0004 */
[----:B------:R-:W-:Y:S01]  /*73d0*/  IMAD.MOV.U32 R15, RZ, RZ, R5 ;  /* 0x000000ffff0f7224 */ /* 0x000fe200078e0005 */
[----:B------:R-:W-:Y:S06]  /*73e0*/  BRA `(.L_x_27847) ;  /* 0x0000000000087947 */ /* 0x000fec0003800000 */
.L_x_27846:
[----:B------:R2:W3:Y:S02]  /*73f0*/  DMUL R14, RZ, R10 ;  /* 0x0000000aff0e7228 */ /* 0x0004e40000000000 */
[----:B0-23--:R-:W-:-:S07]  /*7400*/  MOV R2, RZ ;  /* 0x000000ff00027202 */ /* 0x00dfce0000000f00 */
.L_x_27847:
[----:B------:R-:W-:Y:S05]  /*7410*/  BSYNC.RECONVERGENT B0 ;  /* 0x0000000000007941 */ /* 0x000fea0003800200 */
.L_x_27845:
        /* <DEDUP_REMOVED lines=10> */
[----:B------:R-:W-:-:S02]  /*74c0*/  MOV R28, 0x20fd8164 ;  /* 0x20fd8164001c7802 */ /* 0x000fc40000000f00 */
[----:B------:R-:W-:Y:S01]  /*74d0*/  ISETP.NE.U32.AND P0, PT, R0, 0x1, PT ;  /* 0x000000010000780c */ /* 0x000fe20003f05070 */
[----:B------:R-:W-:-:S03]  /*74e0*/  IMAD.MOV.U32 R0, RZ, RZ, 0x3da8ff83 ;  /* 0x3da8ff83ff007424 */ /* 0x000fc600078e00ff */
        /* <DEDUP_REMOVED lines=53> */
[----:B-1----:R-:W0:Y:S02]  /*7840*/  DMUL R10, R16, R10 ;  /* 0x0000000a100a7228 */ /* 0x002e240000000000 */
[----:B0-----:R-:W-:Y:S01]  /*7850*/  STG.E.128 desc[UR6][R12.64], R8 ;  /* 0x000000080c007986 */ /* 0x001fe2000c101d06 */
[----:B------:R-:W-:Y:S05]  /*7860*/  EXIT ;  /* 0x000000000000794d */ /* 0x000fea0003800000 */
        .type           $_ZN2at6native18elementwise_kernelILi128ELi2EZNS0_22gpu_kernel_impl_nocastIZZZNS0_17expm1_kernel_cudaERNS_18TensorIteratorBaseEENKUlvE_clEvENKUlvE1_clEvEUlN3c107complexIdEEE_EEvS4_RKT_EUliE_EEviT1_$__internal_trig_reduction_slowpathd,@function
        .size           $_ZN2at6native18elementwise_kernelILi128ELi2EZNS0_22gpu_kernel_impl_nocastIZZZNS0_17expm1_kernel_cudaERNS_18TensorIteratorBaseEENKUlvE_clEvENKUlvE1_clEvEUlN3c107complexIdEEE_EEvS4_RKT_EUliE_EEviT1_$__internal_trig_reduction_slowpathd,(.L_x_35781 - $_ZN2at6native18elementwise_kernelILi128ELi2EZNS0_22gpu_kernel_impl_nocastIZZZNS0_17expm1_kernel_cudaERNS_18TensorIteratorBaseEENKUlvE_clEvENKUlvE1_clEvEUlN3c107complexIdEEE_EEvS4_RKT_EUliE_EEviT1_$__internal_trig_reduction_slowpathd)
$_ZN2at6native18elementwise_kernelILi128ELi2EZNS0_22gpu_kernel_impl_nocastIZZZNS0_17expm1_kernel_cudaERNS_18TensorIteratorBaseEENKUlvE_clEvENKUlvE1_clEvEUlN3c107complexIdEEE_EEvS4_RKT_EUliE_EEviT1_$__internal_trig_reduction_slowpathd:
[----:B------:R-:W-:Y:S01]  /*7870*/  SHF.R.U32.HI R29, RZ, 0x14, R27 ;  /* 0x00000014ff1d7819 */ /* 0x000fe2000001161b */
[----:B------:R-:W-:-:S03]  /*7880*/  IMAD.MOV.U32 R2, RZ, RZ, RZ ;  /* 0x000000ffff027224 */ /* 0x000fc600078e00ff */
[----:B------:R-:W-:-:S04]  /*7890*/  LOP3.LUT R0, R29, 0x7ff, RZ, 0xc0, !PT ;  /* 0x000007ff1d007812 */ /* 0x000fc800078ec0ff */
[----:B------:R-:W-:-:S13]  /*78a0*/  ISETP.NE.AND P0, PT, R0, 0x7ff, PT ;  /* 0x000007ff0000780c */ /* 0x000fda0003f05270 */
[----:B------:R-:W-:Y:S05]  /*78b0*/  @!P0 BRA `(.L_x_27848) ;  /* 0x0000000800448947 */ /* 0x000fea0003800000 */
[----:B------:R-:W-:Y:S01]  /*78c0*/  IADD3 R2, PT, PT, R0, -0x400, RZ ;  /* 0xfffffc0000027810 */ /* 0x000fe20007ffe0ff */
[----:B------:R-:W-:Y:S01]  /*78d0*/  BSSY.RECONVERGENT B3, `(.L_x_27849) ;  /* 0x000002e000037945 */ /* 0x000fe20003800200 */
[----:B------:R-:W-:Y:S02]  /*78e0*/  CS2R R22, SRZ ;  /* 0x0000000000167805 */ /* 0x000fe4000001ff00 */
[----:B------:R-:W-:Y:S02]  /*78f0*/  SHF.R.U32.HI R0, RZ, 0x6, R2 ;  /* 0x00000006ff007819 */ /* 0x000fe40000011602 */
[----:B------:R-:W-:Y:S02]  /*7900*/  ISETP.GE.U32.AND P0, PT, R2, 0x80, PT ;  /* 0x000000800200780c */ /* 0x000fe40003f06070 */
[C---:B------:R-:W-:Y:S02]  /*7910*/  IADD3 R3, PT, PT, -R0.reuse, 0x13, RZ ;  /* 0x0000001300037810 */ /* 0x040fe40007ffe1ff */
[----:B------:R-:W-:-:S02]  /*7920*/  IADD3 R7, PT, PT, -R0, 0xf, RZ ;  /* 0x0000000f00077810 */ /* 0x000fc40007ffe1ff */
[----:B------:R-:W-:-:S04]  /*7930*/  SEL R3, R3, 0x12, P0 ;  /* 0x0000001203037807 */ /* 0x000fc80000000000 */
[----:B------:R-:W-:-:S13]  /*7940*/  ISETP.GE.AND P0, PT, R7, R3, PT ;  /* 0x000000030700720c */ /* 0x000fda0003f06270 */
[----:B------:R-:W-:Y:S05]  /*7950*/  @P0 BRA `(.L_x_27850) ;  /* 0x0000000000940947 */ /* 0x000fea0003800000 */
[----:B------:R-:W0:Y:S01]  /*7960*/  LDC.64 R32, c[0x0][0x358] ;  /* 0x0000d600ff207b82 */ /* 0x000e220000000a00 */
[C---:B------:R-:W-:Y:S01]  /*7970*/  SHF.L.U64.HI R2, R4.reuse, 0xb, R27 ;  /* 0x0000000b04027819 */ /* 0x040fe2000001021b */
[----:B------:R-:W-:Y:S01]  /*7980*/  BSSY.RECONVERGENT B4, `(.L_x_27851) ;  /* 0x0000021000047945 */ /* 0x000fe20003800200 */
[----:B------:R-:W-:Y:S01]  /*7990*/  IMAD.SHL.U32 R4, R4, 0x800, RZ ;  /* 0x0000080004047824 */ /* 0x000fe200078e00ff */
[----:B------:R-:W-:Y:S01]  /*79a0*/  IADD3 R5, PT, PT, RZ, -R0, -R3 ;  /* 0x80000000ff057210 */ /* 0x000fe20007ffe803 */
[----:B------:R-:W-:Y:S01]  /*79b0*/  IMAD.MOV.U32 R14, RZ, RZ, RZ ;  /* 0x000000ffff0e7224 */ /* 0x000fe200078e00ff */
[----:B------:R-:W-:Y:S02]  /*79c0*/  CS2R R22, SRZ ;  /* 0x0000000000167805 */ /* 0x000fe4000001ff00 */
[----:B------:R-:W-:Y:S01]  /*79d0*/  LOP3.LUT R2, R2, 0x80000000, RZ, 0xfc, !PT ;  /* 0x8000000002027812 */ /* 0x000fe200078efcff */
[----:B------:R-:W1:Y:S06]  /*79e0*/  LDC.64 R30, c[0x4][0x1b0] ;  /* 0x01006c00ff1e7b82 */ /* 0x000e6c0000000a00 */
.L_x_27852:
[----:B0-----:R-:W-:Y:S01]  /*79f0*/  R2UR UR4, R32 ;  /* 0x00000000200472ca */ /* 0x001fe200000e0000 */
[----:B-1----:R-:W-:Y:S01]  /*7a00*/  IMAD.WIDE R34, R7, 0x8, R30 ;  /* 0x0000000807227825 */ /* 0x002fe200078e021e */
[----:B------:R-:W-:-:S13]  /*7a10*/  R2UR UR5, R33 ;  /* 0x00000000210572ca */ /* 0x000fda00000e0000 */
[----:B------:R-:W2:Y:S01]  /*7a20*/  LDG.E.64.CONSTANT R34, desc[UR4][R34.64] ;  /* 0x0000000422227981 */ /* 0x000ea2000c1e9b00 */
[C---:B------:R-:W-:Y:S01]  /*7a30*/  LEA R25, R14.reuse, R1, 0x3 ;  /* 0x000000010e197211 */ /* 0x040fe200078e18ff */
[----:B------:R-:W-:Y:S01]  /*7a40*/  VIADD R14, R14, 0x1 ;  /* 0x000000010e0e7836 */ /* 0x000fe20000000000 */
[----:B------:R-:W-:Y:S02]  /*7a50*/  IADD3 R5, PT, PT, R5, 0x1, RZ ;  /* 0x0000000105057810 */ /* 0x000fe40007ffe0ff */
[----:B------:R-:W-:Y:S01]  /*7a60*/  IADD3 R7, PT, PT, R7, 0x1, RZ ;  /* 0x0000000107077810 */ /* 0x000fe20007ffe0ff */
[----:B--2---:R-:W-:-:S04]  /*7a70*/  IMAD.WIDE.U32 R22, P2, R34, R4, R22 ;  /* 0x0000000422167225 */ /* 0x004fc80007840016 */
[----:B------:R-:W-:Y:S02]  /*7a80*/  IMAD R20, R34, R2, RZ ;  /* 0x0000000222147224 */ /* 0x000fe400078e02ff */
[----:B------:R-:W-:Y:S02]  /*7a90*/  IMAD R21, R35, R4, RZ ;  /* 0x0000000423157224 */ /* 0x000fe400078e02ff */
[----:B------:R-:W-:Y:S01]  /*7aa0*/  IMAD.MOV.U32 R36, RZ, RZ, R22 ;  /* 0x000000ffff247224 */ /* 0x000fe200078e0016 */
[----:B------:R-:W-:Y:S01]  /*7ab0*/  IADD3 R20, P0, PT, R20, R23, RZ ;  /* 0x0000001714147210 */ /* 0x000fe20007f1e0ff */
[----:B------:R-:W-:-:S03]  /*7ac0*/  IMAD.HI.U32 R23, R34, R2, RZ ;  /* 0x0000000222177227 */ /* 0x000fc600078e00ff */
[----:B------:R-:W-:Y:S01]  /*7ad0*/  IADD3 R37, P1, PT, R21, R20, RZ ;  /* 0x0000001415257210 */ /* 0x000fe20007f3e0ff */
[----:B------:R-:W-:-:S04]  /*7ae0*/  IMAD.HI.U32 R20, R35, R4, RZ ;  /* 0x0000000423147227 */ /* 0x000fc800078e00ff */
[----:B------:R-:W-:Y:S01]  /*7af0*/  IMAD.X R23, RZ, RZ, R23, P2 ;  /* 0x000000ffff177224 */ /* 0x000fe200010e0617 */
[----:B------:R2:W-:Y:S01]  /*7b00*/  STL.64 [R25], R36 ;  /* 0x0000002419007387 */ /* 0x0005e20000100a00 */
[----:B------:R-:W-:-:S03]  /*7b10*/  IMAD.HI.U32 R21, R35, R2, RZ ;  /* 0x0000000223157227 */ /* 0x000fc600078e00ff */
[----:B------:R-:W-:Y:S01]  /*7b20*/  IADD3.X R23, P0, PT, R20, R23, RZ, P0, !PT ;  /* 0x0000001714177210 */ /* 0x000fe2000071e4ff */
[----:B------:R-:W-:-:S04]  /*7b30*/  IMAD R22, R35, R2, RZ ;  /* 0x0000000223167224 */ /* 0x000fc800078e02ff */
[----:B------:R-:W-:Y:S01]  /*7b40*/  IMAD.X R21, RZ, RZ, R21, P0 ;  /* 0x000000ffff157224 */ /* 0x000fe200000e0615 */
[----:B------:R-:W-:Y:S02]  /*7b50*/  ISETP.NE.AND P0, PT, R5, -0xf, PT ;  /* 0xfffffff10500780c */ /* 0x000fe40003f05270 */
[----:B------:R-:W-:-:S05]  /*7b60*/  IADD3.X R22, P1, PT, R22, R23, RZ, P1, !PT ;  /* 0x0000001716167210 */ /* 0x000fca0000f3e4ff */
[----:B------:R-:W-:-:S06]  /*7b70*/  IMAD.X R23, RZ, RZ, R21, P1 ;  /* 0x000000ffff177224 */ /* 0x000fcc00008e0615 */
[----:B--2---:R-:W-:Y:S05]  /*7b80*/  @P0 BRA `(.L_x_27852) ;  /* 0xfffffffc00980947 */ /* 0x004fea000383ffff */
[----:B------:R-:W-:Y:S05]  /*7b90*/  BSYNC.RECONVERGENT B4 ;  /* 0x0000000000047941 */ /* 0x000fea0003800200 */
.L_x_27851:
[----:B------:R-:W-:-:S07]  /*7ba0*/  IMAD.MOV.U32 R7, RZ, RZ, R3 ;  /* 0x000000ffff077224 */ /* 0x000fce00078e0003 */
.L_x_27850:
[----:B------:R-:W-:Y:S05]  /*7bb0*/  BSYNC.RECONVERGENT B3 ;  /* 0x0000000000037941 */ /* 0x000fea0003800200 */
.L_x_27849:
[----:B------:R-:W-:Y:S02]  /*7bc0*/  LOP3.LUT P0, R29, R29, 0x3f, RZ, 0xc0, !PT ;  /* 0x0000003f1d1d7812 */ /* 0x000fe4000780c0ff */
[----:B------:R-:W-:-:S05]  /*7bd0*/  IADD3 R0, PT, PT, R0, R7, RZ ;  /* 0x0000000700007210 */ /* 0x000fca0007ffe0ff */
[----:B------:R-:W-:-:S05]  /*7be0*/  IMAD.U32 R31, R0, 0x8, R1 ;  /* 0x00000008001f7824 */ /* 0x000fca00078e0001 */
[----:B------:R0:W-:Y:S04]  /*7bf0*/  STL.64 [R31+-0x78], R22 ;  /* 0xffff88161f007387 */ /* 0x0001e80000100a00 */
[----:B------:R-:W0:Y:S04]  /*7c00*/  @P0 LDL.64 R20, [R1+0x8] ;  /* 0x0000080001140983 */ /* 0x000e280000100a00 */
[----:B------:R-:W2:Y:S04]  /*7c10*/  LDL.64 R2, [R1+0x10] ;  /* 0x0000100001027983 */ /* 0x000ea80000100a00 */
[----:B------:R-:W3:Y:S01]  /*7c20*/  LDL.64 R4, [R1+0x18] ;  /* 0x0000180001047983 */ /* 0x000ee20000100a00 */
[----:B------:R-:W-:Y:S01]  /*7c30*/  @P0 LOP3.LUT R0, R29, 0x3f, RZ, 0x3c, !PT ;  /* 0x0000003f1d000812 */ /* 0x000fe200078e3cff */
[----:B------:R-:W-:Y:S01]  /*7c40*/  BSSY.RECONVERGENT B3, `(.L_x_27853) ;  /* 0x0000034000037945 */ /* 0x000fe20003800200 */
[----:B0-----:R-:W-:-:S02]  /*7c50*/  @P0 SHF.R.U64 R23, R20, 0x1, R21 ;  /* 0x0000000114170819 */ /* 0x001fc40000001215 */
[----:B------:R-:W-:Y:S02]  /*7c60*/  @P0 SHF.R.U32.HI R25, RZ, 0x1, R21 ;  /* 0x00000001ff190819 */ /* 0x000fe40000011615 */
[--C-:B--2---:R-:W-:Y:S02]  /*7c70*/  @P0 SHF.R.U32.HI R7, RZ, 0x1, R3.reuse ;  /* 0x00000001ff070819 */ /* 0x104fe40000011603 */
[C---:B------:R-:W-:Y:S02]  /*7c80*/  @P0 SHF.R.U64 R14, R2.reuse, 0x1, R3 ;  /* 0x00000001020e0819 */ /* 0x040fe40000001203 */
[CC--:B------:R-:W-:Y:S02]  /*7c90*/  @P0 SHF.L.U32 R21, R2.reuse, R29.reuse, RZ ;  /* 0x0000001d02150219 */ /* 0x0c0fe400000006ff */
[----:B------:R-:W-:Y:S02]  /*7ca0*/  @P0 SHF.R.U64 R22, R23, R0, R25 ;  /* 0x0000000017160219 */ /* 0x000fe40000001219 */
[----:B------:R-:W-:-:S02]  /*7cb0*/  @P0 SHF.L.U64.HI R20, R2, R29, R3 ;  /* 0x0000001d02140219 */ /* 0x000fc40000010203 */
[-C--:B------:R-:W-:Y:S02]  /*7cc0*/  @P0 SHF.R.U32.HI R25, RZ, R0.reuse, R25 ;  /* 0x00000000ff190219 */ /* 0x080fe40000011619 */
[----:B---3--:R-:W-:Y:S02]  /*7cd0*/  @P0 SHF.L.U32 R23, R4, R29, RZ ;  /* 0x0000001d04170219 */ /* 0x008fe400000006ff */
[----:B------:R-:W-:Y:S02]  /*7ce0*/  @P0 SHF.R.U64 R14, R14, R0, R7 ;  /* 0x000000000e0e0219 */ /* 0x000fe40000001207 */
[----:B------:R-:W-:Y:S02]  /*7cf0*/  @P0 LOP3.LUT R2, R21, R22, RZ, 0xfc, !PT ;  /* 0x0000001615020212 */ /* 0x000fe400078efcff */
[----:B------:R-:W-:Y:S02]  /*7d00*/  @P0 LOP3.LUT R3, R20, R25, RZ, 0xfc, !PT ;  /* 0x0000001914030212 */ /* 0x000fe400078efcff */
[----:B------:R-:W-:-:S02]  /*7d10*/  @P0 SHF.L.U64.HI R29, R4, R29, R5 ;  /* 0x0000001d041d0219 */ /* 0x000fc40000010205 */
[----:B------:R-:W-:Y:S02]  /*7d20*/  @P0 LOP3.LUT R4, R23, R14, RZ, 0xfc, !PT ;  /* 0x0000000e17040212 */ /* 0x000fe400078efcff */
[----:B------:R-:W-:Y:S01]  /*7d30*/  @P0 SHF.R.U32.HI R14, RZ, R0, R7 ;  /* 0x00000000ff0e0219 */ /* 0x000fe20000011607 */
[C---:B------:R-:W-:Y:S01]  /*7d40*/  IMAD.SHL.U32 R0, R2.reuse, 0x4, RZ ;  /* 0x0000000402007824 */ /* 0x040fe200078e00ff */
        /* <DEDUP_REMOVED lines=9> */
[----:B------:R-:W-:-:S02]  /*7de0*/  ISETP.GT.U32.AND P2, PT, R7, -0x1, PT ;  /* 0xffffffff0700780c */ /* 0x000fc40003f44070 */
[----:B------:R-:W-:Y:S02]  /*7df0*/  IADD3.X R14, P1, PT, RZ, R14, RZ, P0, !PT ;  /* 0x0000000eff0e7210 */ /* 0x000fe4000073e4ff */
[----:B------:R-:W-:Y:S02]  /*7e00*/  ISETP.GT.AND.EX P0, PT, R3, -0x1, PT, P2 ;  /* 0xffffffff0300780c */ /* 0x000fe40003f04320 */
[----:B------:R-:W-:Y:S02]  /*7e10*/  IADD3.X R4, PT, PT, RZ, R4, RZ, P1, !PT ;  /* 0x00000004ff047210 */ /* 0x000fe40000ffe4ff */
[----:B------:R-:W-:Y:S02]  /*7e20*/  SEL R7, R7, R14, P0 ;  /* 0x0000000e07077207 */ /* 0x000fe40000000000 */
[----:B------:R-:W-:Y:S02]  /*7e30*/  SEL R4, R3, R4, P0 ;  /* 0x0000000403047207 */ /* 0x000fe40000000000 */
[----:B------:R-:W-:-:S02]  /*7e40*/  SEL R21, R2, R21, P0 ;  /* 0x0000001502157207 */ /* 0x000fc40000000000 */
[----:B------:R-:W-:-:S03]  /*7e50*/  ISETP.NE.U32.AND P1, PT, R4, RZ, PT ;  /* 0x000000ff0400720c */ /* 0x000fc60003f25070 */
[----:B------:R-:W-:Y:S01]  /*7e60*/  @!P0 IMAD.MOV R0, RZ, RZ, -R0 ;  /* 0x000000ffff008224 */ /* 0x000fe200078e0a00 */
[----:B------:R-:W-:-:S04]  /*7e70*/  SEL R22, R7, R4, !P1 ;  /* 0x0000000407167207 */ /* 0x000fc80004800000 */
[----:B------:R-:W0:Y:S02]  /*7e80*/  FLO.U32 R14, R22 ;  /* 0x00000016000e7300 */ /* 0x000e2400000e0000 */
[C---:B0-----:R-:W-:Y:S02]  /*7e90*/  IADD3 R20, PT, PT, -R14.reuse, 0x1f, RZ ;  /* 0x0000001f0e147810 */ /* 0x041fe40007ffe1ff */
[----:B------:R-:W-:-:S03]  /*7ea0*/  IADD3 R14, PT, PT, -R14, 0x3f, RZ ;  /* 0x0000003f0e0e7810 */ /* 0x000fc60007ffe1ff */
[----:B------:R-:W-:-:S05]  /*7eb0*/  @P1 IMAD.MOV R14, RZ, RZ, R20 ;  /* 0x000000ffff0e1224 */ /* 0x000fca00078e0214 */
[----:B------:R-:W-:-:S13]  /*7ec0*/  ISETP.NE.AND P1, PT, R14, RZ, PT ;  /* 0x000000ff0e00720c */ /* 0x000fda0003f25270 */
[----:B------:R-:W-:Y:S05]  /*7ed0*/  @!P1 BRA `(.L_x_27854) ;  /* 0x0000000000289947 */ /* 0x000fea0003800000 */
[--C-:B------:R-:W-:Y:S02]  /*7ee0*/  SHF.R.U64 R0, R0, 0x1, R21.reuse ;  /* 0x0000000100007819 */ /* 0x100fe40000001215 */
[C---:B------:R-:W-:Y:S02]  /*7ef0*/  LOP3.LUT R2, R14.reuse, 0x3f, RZ, 0xc0, !PT ;  /* 0x0000003f0e027812 */ /* 0x040fe400078ec0ff */
[----:B------:R-:W-:Y:S02]  /*7f00*/  SHF.R.U32.HI R21, RZ, 0x1, R21 ;  /* 0x00000001ff157819 */ /* 0x000fe40000011615 */
[----:B------:R-:W-:Y:S02]  /*7f10*/  LOP3.LUT R20, R14, 0x3f, RZ, 0xc, !PT ;  /* 0x0000003f0e147812 */ /* 0x000fe400078e0cff */
[----:B------:R-:W-:Y:S02]  /*7f20*/  SHF.L.U64.HI R4, R7, R2, R4 ;  /* 0x0000000207047219 */ /* 0x000fe40000010204 */
[----:B------:R-:W-:-:S02]  /*7f30*/  SHF.R.U64 R0, R0, R20, R21 ;  /* 0x0000001400007219 */ /* 0x000fc40000001215 */
[----:B------:R-:W-:Y:S02]  /*7f40*/  SHF.L.U32 R7, R7, R2, RZ ;  /* 0x0000000207077219 */ /* 0x000fe400000006ff */
[----:B------:R-:W-:Y:S02]  /*7f50*/  SHF.R.U32.HI R21, RZ, R20, R21 ;  /* 0x00000014ff157219 */ /* 0x000fe40000011615 */
[----:B------:R-:W-:Y:S02]  /*7f60*/  LOP3.LUT R7, R7, R0, RZ, 0xfc, !PT ;  /* 0x0000000007077212 */ /* 0x000fe400078efcff */
[----:B------:R-:W-:-:S07]  /*7f70*/  LOP3.LUT R4, R4, R21, RZ, 0xfc, !PT ;  /* 0x0000001504047212 */ /* 0x000fce00078efcff */
.L_x_27854:
[----:B------:R-:W-:Y:S05]  /*7f80*/  BSYNC.RECONVERGENT B3 ;  /* 0x0000000000037941 */ /* 0x000fea0003800200 */
.L_x_27853:
[----:B------:R-:W-:-:S04]  /*7f90*/  IMAD.WIDE.U32 R20, R7, 0x2168c235, RZ ;  /* 0x2168c23507147825 */ /* 0x000fc800078e00ff */
[----:B------:R-:W-:Y:S01]  /*7fa0*/  IMAD.MOV.U32 R23, RZ, RZ, RZ ;  /* 0x000000ffff177224 */ /* 0x000fe200078e00ff */
[----:B------:R-:W-:Y:S01]  /*7fb0*/  MOV R22, R21 ;  /* 0x0000001500167202 */ /* 0x000fe20000000f00 */
[----:B------:R-:W-:Y:S01]  /*7fc0*/  IMAD.HI.U32 R0, R4, -0x36f0255e, RZ ;  /* 0xc90fdaa204007827 */ /* 0x000fe200078e00ff */
[----:B------:R-:W-:-:S03]  /*7fd0*/  IADD3 RZ, P1, PT, R20, R20, RZ ;  /* 0x0000001414ff7210 */ /* 0x000fc60007f3e0ff */
[----:B------:R-:W-:-:S04]  /*7fe0*/  IMAD.WIDE.U32 R22, R7, -0x36f0255e, R22 ;  /* 0xc90fdaa207167825 */ /* 0x000fc800078e0016 */
[C---:B------:R-:W-:Y:S02]  /*7ff0*/  IMAD R21, R4.reuse, -0x36f0255e, RZ ;  /* 0xc90fdaa204157824 */ /* 0x040fe400078e02ff */
[----:B------:R-:W-:-:S04]  /*8000*/  IMAD.WIDE.U32 R22, P2, R4, 0x2168c235, R22 ;  /* 0x2168c23504167825 */ /* 0x000fc80007840016 */
[----:B------:R-:W-:Y:S01]  /*8010*/  IMAD.X R0, RZ, RZ, R0, P2 ;  /* 0x000000ffff007224 */ /* 0x000fe200010e0600 */
[----:B------:R-:W-:Y:S02]  /*8020*/  IADD3 R21, P2, PT, R21, R23, RZ ;  /* 0x0000001715157210 */ /* 0x000fe40007f5e0ff */
[----:B------:R-:W-:Y:S02]  /*8030*/  IADD3.X RZ, P1, PT, R22, R22, RZ, P1, !PT ;  /* 0x0000001616ff7210 */ /* 0x000fe40000f3e4ff */
[----:B------:R-:W-:Y:S02]  /*8040*/  IADD3.X R7, PT, PT, RZ, R0, RZ, P2, !PT ;  /* 0x00000000ff077210 */ /* 0x000fe400017fe4ff */
[C---:B------:R-:W-:Y:S02]  /*8050*/  ISETP.GT.U32.AND P3, PT, R21.reuse, RZ, PT ;  /* 0x000000ff1500720c */ /* 0x040fe40003f64070 */
[----:B------:R-:W-:Y:S02]  /*8060*/  IADD3.X R0, P2, PT, R21, R21, RZ, P1, !PT ;  /* 0x0000001515007210 */ /* 0x000fe40000f5e4ff */
[----:B------:R-:W-:-:S03]  /*8070*/  ISETP.GT.AND.EX P1, PT, R7, RZ, PT, P3 ;  /* 0x000000ff0700720c */ /* 0x000fc60003f24330 */
[----:B------:R-:W-:Y:S01]  /*8080*/  IMAD.X R2, R7, 0x1, R7, P2 ;  /* 0x0000000107027824 */ /* 0x000fe200010e0607 */
[----:B------:R-:W-:-:S04]  /*8090*/  SEL R0, R0, R21, P1 ;  /* 0x0000001500007207 */ /* 0x000fc80000800000 */
[----:B------:R-:W-:Y:S02]  /*80a0*/  SEL R2, R2, R7, P1 ;  /* 0x0000000702027207 */ /* 0x000fe40000800000 */
[----:B------:R-:W-:-:S05]  /*80b0*/  IADD3 R7, P2, PT, R0, 0x1, RZ ;  /* 0x0000000100077810 */ /* 0x000fca0007f5e0ff */
[----:B------:R-:W-:Y:S01]  /*80c0*/  IMAD.X R0, RZ, RZ, R2, P2 ;  /* 0x000000ffff007224 */ /* 0x000fe200010e0602 */
[----:B------:R-:W-:-:S04]  /*80d0*/  SHF.R.U32.HI R2, RZ, 0x1e, R5 ;  /* 0x0000001eff027819 */ /* 0x000fc80000011605 */
[----:B------:R-:W-:Y:S02]  /*80e0*/  SHF.R.U64 R7, R7, 0xa, R0 ;  /* 0x0000000a07077819 */ /* 0x000fe40000001200 */
[----:B------:R-:W-:Y:S02]  /*80f0*/  LEA.HI R2, R3, R2, RZ, 0x1 ;  /* 0x0000000203027211 */ /* 0x000fe400078f08ff */
[----:B------:R-:W-:Y:S02]  /*8100*/  IADD3 R21, P2, PT, R7, 0x1, RZ ;  /* 0x0000000107157810 */ /* 0x000fe40007f5e0ff */
[----:B------:R-:W-:Y:S02]  /*8110*/  SEL R7, RZ, 0xffffffff, !P1 ;  /* 0xffffffffff077807 */ /* 0x000fe40004800000 */
[----:B------:R-:W-:Y:S02]  /*8120*/  LEA.HI.X R0, R0, RZ, RZ, 0x16, P2 ;  /* 0x000000ff00007211 */ /* 0x000fe400010fb4ff */
[----:B------:R-:W-:-:S02]  /*8130*/  IADD3 R7, PT, PT, R7, -R14, RZ ;  /* 0x8000000e07077210 */ /* 0x000fc40007ffe0ff */
[----:B------:R-:W-:Y:S02]  /*8140*/  LOP3.LUT P1, R27, R27, 0x80000000, RZ, 0xc0, !PT ;  /* 0x800000001b1b7812 */ /* 0x000fe4000782c0ff */
[--C-:B------:R-:W-:Y:S01]  /*8150*/  SHF.R.U64 R21, R21, 0x1, R0.reuse ;  /* 0x0000000115157819 */ /* 0x100fe20000001200 */
[----:B------:R-:W-:Y:S01]  /*8160*/  IMAD.SHL.U32 R7, R7, 0x100000, RZ ;  /* 0x0010000007077824 */ /* 0x000fe200078e00ff */
[----:B------:R-:W-:Y:S02]  /*8170*/  SHF.R.U32.HI R0, RZ, 0x1, R0 ;  /* 0x00000001ff007819 */ /* 0x000fe40000011600 */
[----:B------:R-:W-:Y:S02]  /*8180*/  IADD3 R4, P2, P3, RZ, RZ, R21 ;  /* 0x000000ffff047210 */ /* 0x000fe40007b5e015 */
[----:B------:R-:W-:Y:S02]  /*8190*/  @!P0 LOP3.LUT R27, R27, 0x80000000, RZ, 0x3c, !PT ;  /* 0x800000001b1b8812 */ /* 0x000fe400078e3cff */
[----:B------:R-:W-:-:S03]  /*81a0*/  IADD3.X R0, PT, PT, R7, 0x3fe00000, R0, P2, P3 ;  /* 0x3fe0000007007810 */ /* 0x000fc600017e6400 */
[----:B------:R-:W-:Y:S01]  /*81b0*/  @P1 IMAD.MOV R2, RZ, RZ, -R2 ;  /* 0x000000ffff021224 */ /* 0x000fe200078e0a02 */
[----:B------:R-:W-:-:S07]  /*81c0*/  LOP3.LUT R27, R0, R27, RZ, 0xfc, !PT ;  /* 0x0000001b001b7212 */ /* 0x000fce00078efcff */
.L_x_27848:
[----:B------:R-:W-:Y:S01]  /*81d0*/  IMAD.MOV.U32 R25, RZ, RZ, 0x0 ;  /* 0x00000000ff197424 */ /* 0x000fe200078e00ff */
[----:B------:R-:W-:-:S03]  /*81e0*/  MOV R5, R27 ;  /* 0x0000001b00057202 */ /* 0x000fc60000000f00 */
[----:B------:R-:W-:Y:S05]  /*81f0*/  RET.REL.NODEC R24 `(_ZN2at6native18elementwise_kernelILi128ELi2EZNS0_22gpu_kernel_impl_nocastIZZZNS0_17expm1_kernel_cudaERNS_18TensorIteratorBaseEENKUlvE_clEvENKUlvE1_clEvEUlN3c107complexIdEEE_EEvS4_RKT_EUliE_EEviT1_) ;  /* 0xffffff7c18807950 */ /* 0x000fea0003c3ffff */
.L_x_27855:
        /* <DEDUP_REMOVED lines=16> */
.L_x_35781:


//--------------------- .text._ZN2at6native27unrolled_elementwise_kernelIZZZNS0_17expm1_kernel_cudaERNS_18TensorIteratorBaseEENKUlvE_clEvENKUlvE1_clEvEUlN3c107complexIdEEE_St5arrayIPcLm2EELi4E23TrivialOffsetCalculatorILi1EjESE_NS0_6memory15LoadWithoutCastENSF_16StoreWithoutCastEEEviT_T0_T2_T3_T4_T5_ --------------------------
	.section	.text._ZN2at6native27unrolled_elementwise_kernelIZZZNS0_17expm1_kernel_cudaERNS_18TensorIteratorBaseEENKUlvE_clEvENKUlvE1_clEvEUlN3c107complexIdEEE_St5arrayIPcLm2EELi4E23TrivialOffsetCalculatorILi1EjESE_NS0_6memory15LoadWithoutCastENSF_16StoreWithoutCastEEEviT_T0_T2_T3_T4_T5_,"ax",@progbits
	.align	128
        .global         _ZN2at6native27unrolled_elementwise_kernelIZZZNS0_17expm1_kernel_cudaERNS_18TensorIteratorBaseEENKUlvE_clEvENKUlvE1_clEvEUlN3c107complexIdEEE_St5arrayIPcLm2EELi4E23TrivialOffsetCalculatorILi1EjESE_NS0_6memory15LoadWithoutCastENSF_16StoreWithoutCastEEEviT_T0_T2_T3_T4_T5_
        .type           _ZN2at6native27unrolled_elementwise_kernelIZZZNS0_17expm1_kernel_cudaERNS_18TensorIteratorBaseEENKUlvE_clEvENKUlvE1_clEvEUlN3c107complexIdEEE_St5arrayIPcLm2EELi4E23TrivialOffsetCalculatorILi1EjESE_NS0_6memory15LoadWithoutCastENSF_16StoreWithoutCastEEEviT_T0_T2_T3_T4_T5_,@function
        .size           _ZN2at6native27unrolled_elementwise_kernelIZZZNS0_17expm1_kernel_cudaERNS_18TensorIteratorBaseEENKUlvE_clEvENKUlvE1_clEvEUlN3c107complexIdEEE_St5arrayIPcLm2EELi4E23TrivialOffsetCalculatorILi1EjESE_NS0_6memory15LoadWithoutCastENSF_16StoreWithoutCastEEEviT_T0_T2_T3_T4_T5_,(.L_x_35782 - _ZN2at6native27unrolled_elementwise_kernelIZZZNS0_17expm1_kernel_cudaERNS_18TensorIteratorBaseEENKUlvE_clEvENKUlvE1_clEvEUlN3c107complexIdEEE_St5arrayIPcLm2EELi4E23TrivialOffsetCalculatorILi1EjESE_NS0_6memory15LoadWithoutCastENSF_16StoreWithoutCastEEEviT_T0_T2_T3_T4_T5_)
        .other          _ZN2at6native27unrolled_elementwise_kernelIZZZNS0_17expm1_kernel_cudaERNS_18TensorIteratorBaseEENKUlvE_clEvENKUlvE1_clEvEUlN3c107complexIdEEE_St5arrayIPcLm2EELi4E23TrivialOffsetCalculatorILi1EjESE_NS0_6memory15LoadWithoutCastENSF_16StoreWithoutCastEEEviT_T0_T2_T3_T4_T5_,@"STO_CUDA_ENTRY STV_DEFAULT"
_ZN2at6native27unrolled_elementwise_kernelIZZZNS0_17expm1_kernel_cudaERNS_18TensorIteratorBaseEENKUlvE_clEvENKUlvE1_clEvEUlN3c107complexIdEEE_St5arrayIPcLm2EELi4E23TrivialOffsetCalculatorILi1EjESE_NS0_6memory15LoadWithoutCastENSF_16StoreWithoutCastEEEviT_T0_T2_T3_T4_T5_:
.text._ZN2at6native27unrolled_elementwise_kernelIZZZNS0_17expm1_kernel_cudaERNS_18TensorIteratorBaseEENKUlvE_clEvENKUlvE1_clEvEUlN3c107complexIdEEE_St5arrayIPcLm2EELi4E23TrivialOffsetCalculatorILi1EjESE_NS0_6memory15LoadWithoutCastENSF_16StoreWithoutCastEEEviT_T0_T2_T3_T4_T5_:
[----:B------:R-:W0:Y:S01]  /*0000*/  LDC R1, c[0x0][0x37c] ;  /* 0x0000df00ff017b82 */ /* 0x000e220000000800 */
[----:B------:R-:W1:Y:S07]  /*0010*/  S2R R15, SR_CTAID.X ;  /* 0x00000000000f7919 */ /* 0x000e6e0000002500 */
[----:B------:R-:W1:Y:S01]  /*0020*/  LDC R0, c[0x0][0x380] ;  /* 0x0000e000ff007b82 */ /* 0x000e620000000800 */
[----:B------:R-:W2:Y:S01]  /*0030*/  LDCU.64 UR6, c[0x0][0x358] ;  /* 0x00006b00ff0677ac */ /* 0x000ea20008000a00 */
[----:B------:R-:W-:Y:S01]  /*0040*/  CS2R R26, SRZ ;  /* 0x00000000001a7805 */ /* 0x000fe2000001ff00 */
[----:B------:R-:W3:Y:S01]  /*0050*/  S2R R36, SR_TID.X ;  /* 0x0000000000247919 */ /* 0x000ee20000002100 */
[----:B------:R-:W-:-:S02]  /*0060*/  CS2R R24, SRZ ;  /* 0x0000000000187805 */ /* 0x000fc4000001ff00 */
[----:B------:R-:W-:Y:S02]  /*0070*/  CS2R R22, SRZ ;  /* 0x0000000000167805 */ /* 0x000fe4000001ff00 */
[----:B------:R-:W-:Y:S02]  /*0080*/  CS2R R20, SRZ ;  /* 0x0000000000147805 */ /* 0x000fe4000001ff00 */
[----:B------:R-:W-:Y:S02]  /*0090*/  CS2R R18, SRZ ;  /* 0x0000000000127805 */ /* 0x000fe4000001ff00 */
[----:B------:R-:W-:Y:S01]  /*00a0*/  CS2R R16, SRZ ;  /* 0x0000000000107805 */ /* 0x000fe2000001ff00 */
[----:B0-----:R-:W-:Y:S02]  /*00b0*/  VIADD R1, R1, 0xffffffd8 ;  /* 0xffffffd801017836 */ /* 0x001fe40000000000 */
[----:B-1----:R-:W-:Y:S02]  /*00c0*/  IMAD R3, R15, -0x200, R0 ;  /* 0xfffffe000f037824 */ /* 0x002fe400078e0200 */
[----:B---3--:R-:W-:-:S03]  /*00d0*/  IMAD.MOV.U32 R0, RZ, RZ, R36 ;  /* 0x000000ffff007224 */ /* 0x008fc600078e0024 */
[----:B------:R-:W-:-:S13]  /*00e0*/  ISETP.GE.AND P0, PT, R36, R3, PT ;  /* 0x000000032400720c */ /* 0x000fda0003f06270 */
[----:B------:R-:W-:Y:S02]  /*00f0*/  @!P0 VIADD R0, R36, 0x80 ;  /* 0x0000008024008836 */ /* 0x000fe40000000000 */
[----:B------:R-:W-:-:S03]  /*0100*/  @!P0 IMAD R11, R15, 0x200, R36 ;  /* 0x000002000f0b8824 */ /* 0x000fc600078e0224 */
[----:B------:R-:W-:-:S13]  /*0110*/  ISETP.GE.AND P1, PT, R0, R3, PT ;  /* 0x000000030000720c */ /* 0x000fda0003f26270 */
[----:B------:R-:W-:Y:S01]  /*0120*/  @!P1 IMAD R13, R15, 0x200, R0 ;  /* 0x000002000f0d9824 */ /* 0x000fe200078e0200 */
[----:B------:R-:W0:Y:S01]  /*0130*/  @!P1 LDC.64 R4, c[0x0][0x390] ;  /* 0x0000e400ff049b82 */ /* 0x000e220000000a00 */
[----:B------:R-:W-:-:S05]  /*0140*/  @!P1 VIADD R0, R0, 0x80 ;  /* 0x0000008000009836 */ /* 0x000fca0000000000 */
[----:B------:R-:W-:-:S13]  /*0150*/  ISETP.GE.AND P3, PT, R0, R3, PT ;  /* 0x000000030000720c */ /* 0x000fda0003f66270 */
[----:B------:R-:W-:Y:S01]  /*0160*/  @!P3 IMAD R29, R15, 0x200, R0 ;  /* 0x000002000f1db824 */ /* 0x000fe200078e0200 */
[----:B------:R-:W1:Y:S01]  /*0170*/  @!P3 LDC.64 R6, c[0x0][0x390] ;  /* 0x0000e400ff06bb82 */ /* 0x000e620000000a00 */
[----:B------:R-:W-:Y:S02]  /*0180*/  @!P3 VIADD R0, R0, 0x80 ;  /* 0x000000800000b836 */ /* 0x000fe40000000000 */
[----:B0-----:R-:W-:-:S03]  /*0190*/  @!P1 IMAD.WIDE.U32 R4, R13, 0x10, R4 ;  /* 0x000000100d049825 */ /* 0x001fc600078e0004 */
[----:B------:R-:W-:Y:S02]  /*01a0*/  ISETP.GE.AND P2, PT, R0, R3, PT ;  /* 0x000000030000720c */ /* 0x000fe40003f46270 */
[----:B------:R-:W0:Y:S01]  /*01b0*/  @!P0 LDC.64 R2, c[0x0][0x390] ;  /* 0x0000e400ff028b82 */ /* 0x000e220000000a00 */
[----:B--2---:R2:W5:Y:S10]  /*01c0*/  @!P1 LDG.E.128 R24, desc[UR6][R4.64] ;  /* 0x0000000604189981 */ /* 0x004574000c1e1d00 */
[----:B------:R-:W3:Y:S01]  /*01d0*/  @!P2 LDC.64 R8, c[0x0][0x390] ;  /* 0x0000e400ff08ab82 */ /* 0x000ee20000000a00 */
[----:B------:R-:W-:-:S02]  /*01e0*/  @!P2 IMAD R15, R15, 0x200, R0 ;  /* 0x000002000f0fa824 */ /* 0x000fc400078e0200 */
[----:B-1----:R-:W-:-:S05]  /*01f0*/  @!P3 IMAD.WIDE.U32 R28, R29, 0x10, R6 ;  /* 0x000000101d1cb825 */ /* 0x002fca00078e0006 */
[----:B------:R2:W5:Y:S01]  /*0200*/  @!P3 LDG.E.128 R20, desc[UR6][R28.64] ;  /* 0x000000061c14b981 */ /* 0x000562000c1e1d00 */
[----:B0-----:R-:W-:Y:S01]  /*0210*/  @!P0 IMAD.WIDE.U32 R2, R11, 0x10, R2 ;  /* 0x000000100b028825 */ /* 0x001fe200078e0002 */
[----:B------:R-:W-:-:S03]  /*0220*/  CS2R R10, SRZ ;  /* 0x00000000000a7805 */ /* 0x000fc6000001ff00 */
[----:B---3--:R-:W-:Y:S01]  /*0230*/  @!P2 IMAD.WIDE.U32 R6, R15, 0x10, R8 ;  /* 0x000000100f06a825 */ /* 0x008fe200078e0008 */
[----:B------:R-:W-:-:S04]  /*0240*/  CS2R R8, SRZ ;  /* 0x0000000000087805 */ /* 0x000fc8000001ff00 */
[----:B------:R2:W5:Y:S04]  /*0250*/  @!P2 LDG.E.128 R16, desc[UR6][R6.64] ;  /* 0x000000060610a981 */ /* 0x000568000c1e1d00 */
[----:B------:R2:W5:Y:S01]  /*0260*/  @!P0 LDG.E.128 R8, desc[UR6][R2.64] ;  /* 0x0000000602088981 */ /* 0x000562000c1e1d00 */
[----:B------:R-:W-:Y:S01]  /*0270*/  BSSY.RECONVERGENT B2, `(.L_x_27856) ;  /* 0x000028d000027945 */ /* 0x000fe20003800200 */
[----:B------:R-:W-:Y:S02]  /*0280*/  CS2R R14, SRZ ;  /* 0x00000000000e7805 */ /* 0x000fe4000001ff00 */
[----:B------:R-:W-:Y:S01]  /*0290*/  CS2R R12, SRZ ;  /* 0x00000000000c7805 */ /* 0x000fe2000001ff00 */
[----:B------:R-:W-:Y:S06]  /*02a0*/  @P0 BRA `(.L_x_27857) ;  /* 0x0000002800240947 */ /* 0x000fec0003800000 */
[----:B--2--5:R-:W0:Y:S01]  /*02b0*/  DMUL R6, R10, 0.5 ;  /* 0x3fe000000a067828 */ /* 0x024e220000000000 */
        /* <DEDUP_REMOVED lines=56> */
[----:B------:R-:W-:Y:S05]  /*0640*/  CALL.REL.NOINC `($_ZN2at6native27unrolled_elementwise_kernelIZZZNS0_17expm1_kernel_cudaERNS_18TensorIteratorBaseEENKUlvE_clEvENKUlvE1_clEvEUlN3c107complexIdEEE_St5arrayIPcLm2EELi4E23TrivialOffsetCalculatorILi1EjESE_NS0_6memory15LoadWithoutCastENSF_16StoreWithoutCastEEEviT_T0_T2_T3_T4_T5_$__internal_trig_reduction_slowpathd) ;  /* 0x000000a000207944 */ /* 0x000fea0003c00000 */
.L_x_27859:
[----:B------:R-:W-:Y:S05]  /*0650*/  BSYNC.RECONVERGENT B3 ;  /* 0x0000000000037941 */ /* 0x000fea0003800200 */
.L_x_27858:
        /* <DEDUP_REMOVED lines=198> */
.L_x_27861:
        /* <DEDUP_REMOVED lines=11> */
.L_x_27862:
[----:B------:R-:W-:Y:S05]  /*1370*/  BSYNC.RECONVERGENT B0 ;  /* 0x0000000000007941 */ /* 0x000fea0003800200 */
.L_x_27860:
        /* <DEDUP_REMOVED lines=54> */
[----:B------:R-:W-:Y:S02]  /*16e0*/  IMAD.MOV.U32 R0, RZ, RZ, R2 ;  /* 0x000000ffff007224 */ /* 0x000fe400078e0002 */
[----:B------:R-:W-:Y:S02]  /*16f0*/  IMAD.MOV.U32 R2, RZ, RZ, R32 ;  /* 0x000000ffff027224 */ /* 0x000fe400078e0020 */
[----:B------:R-:W-:-:S07]  /*1700*/  IMAD.MOV.U32 R3, RZ, RZ, R33 ;  /* 0x000000ffff037224 */ /* 0x000fce00078e0021 */
.L_x_27866:
[----:B------:R-:W-:Y:S05]  /*1710*/  BSYNC.RECONVERGENT B4 ;  /* 0x0000000000047941 */ /* 0x000fea0003800200 */
.L_x_27865:
[----:B------:R-:W-:-:S07]  /*1720*/  VIADD R0, R0, 0x1 ;  /* 0x0000000100007836 */ /* 0x000fce0000000000 */
.L_x_27864:
[----:B------:R-:W-:Y:S05]  /*1730*/  BSYNC.RECONVERGENT B3 ;  /* 0x0000000000037941 */ /* 0x000fea0003800200 */
.L_x_27863:
        /* <DEDUP_REMOVED lines=16> */
[----:B------:R-:W-:-:S02]  /*1840*/  FSEL R42, R42, -8.06006814911005101289e+34, !P1 ;  /* 0xf9785eba2a2a7808 */ /* 0x000fc40004800000 */
[----:B------:R-:W-:-:S15]  /*1850*/  FSEL R43, -R37, 0.11223486810922622681, !P1 ;  /* 0x3de5db65252b7808 */ /* 0x000fde0004800100 */
        /* <DEDUP_REMOVED lines=185> */
.L_x_27868:
[----:B------:R-:W-:Y:S05]  /*23f0*/  BSYNC.RECONVERGENT B0 ;  /* 0x0000000000007941 */ /* 0x000fea0003800200 */
.L_x_27867:
[----:B------:R-:W-:Y:S01]  /*2400*/  BSSY.RECONVERGENT B3, `(.L_x_27869) ;  /* 0x0000030000037945 */ /* 0x000fe20003800200 */
[----:B------:R2:W3:Y:S01]  /*2410*/  @!P0 DMUL R32, RZ, R10 ;  /* 0x0000000aff208228 */ /* 0x0004e20000000000 */
[----:B0-----:R-:W-:Y:S02]  /*2420*/  @!P0 IMAD.MOV.U32 R2, RZ, RZ, RZ ;  /* 0x000000ffff028224 */ /* 0x001fe400078e00ff */
        /* <DEDUP_REMOVED lines=44> */
[----:B-1----:R-:W-:Y:S05]  /*26f0*/  CALL.REL.NOINC `($_ZN2at6native27unrolled_elementwise_kernelIZZZNS0_17expm1_kernel_cudaERNS_18TensorIteratorBaseEENKUlvE_clEvENKUlvE1_clEvEUlN3c107complexIdEEE_St5arrayIPcLm2EELi4E23TrivialOffsetCalculatorILi1EjESE_NS0_6memory15LoadWithoutCastENSF_16StoreWithoutCastEEEviT_T0_T2_T3_T4_T5_$__internal_trig_reduction_slowpathd) ;  /* 0x0000007c00f47944 */ /* 0x002fea0003c00000 */
.L_x_27870:
[----:B------:R-:W-:Y:S05]  /*2700*/  BSYNC.RECONVERGENT B3 ;  /* 0x0000000000037941 */ /* 0x000fea0003800200 */
.L_x_27869:
        /* <DEDUP_REMOVED lines=13> */
[----:B------:R-:W-:Y:S02]  /*27e0*/  FSEL R40, R40, -8.06006814911005101289e+34, !P0 ;  /* 0xf9785eba28287808 */ /* 0x000fe40004000000 */
[----:B------:R-:W-:-:S15]  /*27f0*/  FSEL R41, -R0, 0.11223486810922622681, !P0 ;  /* 0x3de5db6500297808 */ /* 0x000fde0004000100 */
        /* <DEDUP_REMOVED lines=52> */
.L_x_27857:
[----:B------:R-:W-:Y:S05]  /*2b40*/  BSYNC.RECONVERGENT B2 ;  /* 0x0000000000027941 */ /* 0x000fea0003800200 */
.L_x_27856:
[----:B------:R-:W3:Y:S01]  /*2b50*/  S2UR UR4, SR_CTAID.X ;  /* 0x00000000000479c3 */ /* 0x000ee20000002500 */
[----:B------:R-:W3:Y:S01]  /*2b60*/  LDCU UR5, c[0x0][0x380] ;  /* 0x00007000ff0577ac */ /* 0x000ee20008000800 */
[----:B------:R-:W-:Y:S01]  /*2b70*/  VIADD R0, R36, 0x80 ;  /* 0x0000008024007836 */ /* 0x000fe20000000000 */
[----:B------:R-:W-:Y:S01]  /*2b80*/  BSSY.RECONVERGENT B2, `(.L_x_27871) ;  /* 0x0000284000027945 */ /* 0x000fe20003800200 */
[----:B-----5:R-:W-:Y:S02]  /*2b90*/  CS2R R10, SRZ ;  /* 0x00000000000a7805 */ /* 0x020fe4000001ff00 */
[----:B------:R-:W-:Y:S01]  /*2ba0*/  CS2R R8, SRZ ;  /* 0x0000000000087805 */ /* 0x000fe2000001ff00 */
[----:B---3--:R-:W-:-:S06]  /*2bb0*/  UIMAD UR4, UR4, -0x200, UR5 ;  /* 0xfffffe00040478a4 */ /* 0x008fcc000f8e0205 */
[----:B------:R-:W-:-:S13]  /*2bc0*/  ISETP.GE.AND P0, PT, R0, UR4, PT ;  /* 0x0000000400007c0c */ /* 0x000fda000bf06270 */
[----:B------:R-:W-:Y:S05]  /*2bd0*/  @P0 BRA `(.L_x_27872) ;  /* 0x0000002400f80947 */ /* 0x000fea0003800000 */
[----:B--2---:R-:W2:Y:S01]  /*2be0*/  DMUL R6, R26, 0.5 ;  /* 0x3fe000001a067828 */ /* 0x004ea20000000000 */
[----:B------:R-:W-:-:S15]  /*2bf0*/  BSSY.RECONVERGENT B3, `(.L_x_27873) ;  /* 0x0000036000037945 */ /* 0x000fde0003800200 */
[----:B------:R-:W-:-:S15]  /*2c00*/  NOP ;  /* 0x0000000000007918 */ /* 0x000fde0000000000 */
[----:B------:R-:W-:-:S15]  /*2c10*/  NOP ;  /* 0x0000000000007918 */ /* 0x000fde0000000000 */
[----:B------:R-:W-:-:S15]  /*2c20*/  NOP ;  /* 0x0000000000007918 */ /* 0x000fde0000000000 */
[----:B------:R-:W-:-:S03]  /*2c30*/  NOP ;  /* 0x0000000000007918 */ /* 0x000fc60000000000 */
[----:B--2---:R-:W2:Y:S02]  /*2c40*/  DSETP.NEU.AND P0, PT, |R6|, +INF , PT ;  /* 0x7ff000000600742a */ /* 0x004ea40003f0d200 */
[----:B--2---:R-:W-:Y:S05]  /*2c50*/  @!P0 BRA `(.L_x_27874) ;  /* 0x0000000000b48947 */ /* 0x004fea0003800000 */
        /* <DEDUP_REMOVED lines=44> */
[----:B------:R-:W-:Y:S05]  /*2f20*/  BRA `(.L_x_27875) ;  /* 0x0000000000087947 */ /* 0x000fea0003800000 */
.L_x_27874:
[----:B------:R2:W3:Y:S02]  /*2f30*/  DMUL R32, RZ, R6 ;  /* 0x00000006ff207228 */ /* 0x0004e40000000000 */
[----:B0-23--:R-:W-:-:S07]  /*2f40*/  IMAD.MOV.U32 R2, RZ, RZ, RZ ;  /* 0x000000ffff027224 */ /* 0x00dfce00078e00ff */
.L_x_27875:
[----:B------:R-:W-:Y:S05]  /*2f50*/  BSYNC.RECONVERGENT B3 ;  /* 0x0000000000037941 */ /* 0x000fea0003800200 */
.L_x_27873:
        /* <DEDUP_REMOVED lines=79> */
.L_x_27877:
        /* <DEDUP_REMOVED lines=13> */
[----:B0-----:R0:W2:Y:S02]  /*3520*/  DADD R4, R2, -6.75539944105574400000e+15 ;  /* 0xc338000002047429 */ /* 0x0010a40000000000 */
[----:B0-----:R-:W-:-:S04]  /*3530*/  SEL R2, R2, RZ, P0 ;  /* 0x000000ff02027207 */ /* 0x001fc80000000000 */
[C---:B------:R-:W-:Y:S02]  /*3540*/  ISETP.NE.AND P1, PT, R2.reuse, 0x400, PT ;  /* 0x000004000200780c */ /* 0x040fe40003f25270 */
[----:B------:R-:W-:-:S15]  /*3550*/  LEA R2, R2, 0x3ff00000, 0x14 ;  /* 0x3ff0000002027811 */ /* 0x000fde00078ea0ff */
[----:B------:R-:W-:-:S15]  /*3560*/  NOP ;  /* 0x0000000000007918 */ /* 0x000fde0000000000 */
[----:B------:R-:W-:-:S15]  /*3570*/  NOP ;  /* 0x0000000000007918 */ /* 0x000fde0000000000 */
[----:B------:R-:W-:-:S11]  /*3580*/  NOP ;  /* 0x0000000000007918 */ /* 0x000fd60000000000 */
[----:B--2---:R-:W0:Y:S01]  /*3590*/  DFMA R6, R4, -UR4, R24 ;  /* 0x8000000404067c2b */ /* 0x004e220008000018 */
        /* <DEDUP_REMOVED lines=108> */
.L_x_27878:
[----:B------:R-:W-:Y:S05]  /*3c60*/  BSYNC.RECONVERGENT B0 ;  /* 0x0000000000007941 */ /* 0x000fea0003800200 */
.L_x_27876:
        /* <DEDUP_REMOVED lines=48> */
[----:B------:R-:W-:Y:S02]  /*3f70*/  IMAD.MOV.U32 R38, RZ, RZ, R32 ;  /* 0x000000ffff267224 */ /* 0x000fe400078e0020 */
[----:B------:R-:W-:-:S07]  /*3f80*/  IMAD.MOV.U32 R39, RZ, RZ, R33 ;  /* 0x000000ffff277224 */ /* 0x000fce00078e0021 */
.L_x_27882:
[----:B------:R-:W-:Y:S05]  /*3f90*/  BSYNC.RECONVERGENT B4 ;  /* 0x0000000000047941 */ /* 0x000fea0003800200 */
.L_x_27881:
[----:B------:R-:W-:Y:S01]  /*3fa0*/  VIADD R0, R2, 0x1 ;  /* 0x0000000102007836 */ /* 0x000fe20000000000 */
[----:B------:R-:W-:Y:S06]  /*3fb0*/  BRA `(.L_x_27883) ;  /* 0x0000000000087947 */ /* 0x000fec0003800000 */
.L_x_27880:
[----:B------:R0:W2:Y:S02]  /*3fc0*/  DMUL R38, RZ, R26 ;  /* 0x0000001aff267228 */ /* 0x0000a40000000000 */
[----:B0-2---:R-:W-:-:S07]  /*3fd0*/  IMAD.MOV.U32 R0, RZ, RZ, 0x1 ;  /* 0x00000001ff007424 */ /* 0x005fce00078e00ff */
.L_x_27883:
[----:B------:R-:W-:Y:S05]  /*3fe0*/  BSYNC.RECONVERGENT B3 ;  /* 0x0000000000037941 */ /* 0x000fea0003800200 */
.L_x_27879:
        /* <DEDUP_REMOVED lines=10> */
[----:B------:R-:W5:Y:S01]  /*4090*/  DADD R2, R10, R10 ;  /* 0x000000000a027229 */ /* 0x000f62000000000a */
[----:B------:R-:W-:Y:S01]  /*40a0*/  UMOV UR4, 0xfefa39ef ;  /* 0xfefa39ef00047882 */ /* 0x000fe20000000000 */
[----:B------:R-:W-:Y:S01]  /*40b0*/  ISETP.NE.U32.AND P1, PT, R37, 0x1, PT ;  /* 0x000000012500780c */ /* 0x000fe20003f25070 */
[----:B------:R-:W-:Y:S01]  /*40c0*/  IMAD.MOV.U32 R37, RZ, RZ, 0x3da8ff83 ;  /* 0x3da8ff83ff257424 */ /* 0x000fe200078e00ff */
[----:B------:R-:W-:Y:S01]  /*40d0*/  UMOV UR5, 0x3fe62e42 ;  /* 0x3fe62e4200057882 */ /* 0x000fe20000000000 */
[----:B------:R-:W-:Y:S01]  /*40e0*/  FSETP.GEU.FTZ.AND P2, PT, |R25|, 4.1917929649353027344, PT ;  /* 0x4086232b1900780b */ /* 0x000fe20003f5e200 */
[----:B------:R-:W-:Y:S01]  /*40f0*/  BSSY.RECONVERGENT B0, `(.L_x_27884) ;  /* 0x00000b6000007945 */ /* 0x000fe20003800200 */
[----:B------:R-:W-:-:S02]  /*4100*/  FSEL R42, R42, -8.06006814911005101289e+34, !P1 ;  /* 0xf9785eba2a2a7808 */ /* 0x000fc40004800000 */
[----:B------:R-:W-:-:S15]  /*4110*/  FSEL R43, -R37, 0.11223486810922622681, !P1 ;  /* 0x3de5db65252b7808 */ /* 0x000fde0004800100 */
[----:B------:R-:W-:-:S15]  /*4120*/  NOP ;  /* 0x0000000000007918 */ /* 0x000fde0000000000 */
[----:B------:R-:W-:-:S15]  /*4130*/  NOP ;  /* 0x0000000000007918 */ /* 0x000fde0000000000 */
[----:B------:R-:W-:-:S10]  /*4140*/  NOP ;  /* 0x0000000000007918 */ /* 0x000fd40000000000 */
[----:B-----5:R-:W-:-:S15]  /*4150*/  DMUL R2, R10, R2 ;  /* 0x000000020a027228 */ /* 0x020fde0000000000 */
        /* <DEDUP_REMOVED lines=40> */
[----:B--2---:R2:W-:Y:S02]  /*43e0*/  DFMA R30, R10, R28, R30 ;  /* 0x0000001c0a1e722b */ /* 0x0045e4000000001e */
[----:B--2---:R-:W-:Y:S02]  /*43f0*/  IMAD.MOV.U32 R28, RZ, RZ, -0x35dec16 ;  /* 0xfca213eaff1c7424 */ /* 0x004fe400078e00ff */
        /* <DEDUP_REMOVED lines=132> */
[----:B------:R0:W2:Y:S02]  /*4c40*/  @!P1 DMUL R10, R6, R4 ;  /* 0x00000004060a9228 */ /* 0x0000a40000000000 */
.L_x_27885:
[----:B------:R-:W-:Y:S05]  /*4c50*/  BSYNC.RECONVERGENT B0 ;  /* 0x0000000000007941 */ /* 0x000fea0003800200 */
.L_x_27884:
        /* <DEDUP_REMOVED lines=16> */
[----:B---3--:R-:W3:Y:S01]  /*4d60*/  F2I.F64 R2, R2 ;  /* 0x0000000200027311 */ /* 0x008ee20000301100 */
[----:B------:R-:W-:-:S15]  /*4d70*/  UMOV UR5, 0x3ff921fb ;  /* 0x3ff921fb00057882 */ /* 0x000fde0000000000 */
[----:B------:R-:W-:-:S15]  /*4d80*/  NOP ;  /* 0x0000000000007918 */ /* 0x000fde0000000000 */
[----:B------:R-:W-:-:S15]  /*4d90*/  NOP ;  /* 0x0000000000007918 */ /* 0x000fde0000000000 */
[----:B------:R-:W-:-:S15]  /*4da0*/  NOP ;  /* 0x0000000000007918 */ /* 0x000fde0000000000 */
[----:B------:R-:W-:-:S03]  /*4db0*/  NOP ;  /* 0x0000000000007918 */ /* 0x000fc60000000000 */
[----:B---3--:R-:W0:-:S15]  /*4dc0*/  I2F.F64 R32, R2 ;  /* 0x0000000200207312 */ /* 0x008e1e0000201c00 */
        /* <DEDUP_REMOVED lines=19> */
[----:B---34-:R-:W-:Y:S05]  /*4f00*/  @!P0 BRA `(.L_x_27888) ;  /* 0x00000000001c8947 */ /* 0x018fea0003800000 */
[----:B------:R-:W-:Y:S01]  /*4f10*/  IMAD.MOV.U32 R0, RZ, RZ, R26 ;  /* 0x000000ffff007224 */ /* 0x000fe200078e001a */
[----:B------:R-:W-:Y:S01]  /*4f20*/  MOV R34, 0x4f50 ;  /* 0x00004f5000227802 */ /* 0x000fe20000000f00 */
[----:B------:R-:W-:-:S07]  /*4f30*/  IMAD.MOV.U32 R33, RZ, RZ, R27 ;  /* 0x000000ffff217224 */ /* 0x000fce00078e001b */
[----:B-12---:R-:W-:Y:S05]  /*4f40*/  CALL.REL.NOINC `($_ZN2at6native27unrolled_elementwise_kernelIZZZNS0_17expm1_kernel_cudaERNS_18TensorIteratorBaseEENKUlvE_clEvENKUlvE1_clEvEUlN3c107complexIdEEE_St5arrayIPcLm2EELi4E23TrivialOffsetCalculatorILi1EjESE_NS0_6memory15LoadWithoutCastENSF_16StoreWithoutCastEEEviT_T0_T2_T3_T4_T5_$__internal_trig_reduction_slowpathd) ;  /* 0x0000005400e07944 */ /* 0x006fea0003c00000 */
[----:B------:R-:W-:Y:S05]  /*4f50*/  BRA `(.L_x_27888) ;  /* 0x0000000000087947 */ /* 0x000fea0003800000 */
.L_x_27887:
[----:B------:R3:W4:Y:S02]  /*4f60*/  DMUL R32, RZ, R26 ;  /* 0x0000001aff207228 */ /* 0x0007240000000000 */
[----:B---34-:R-:W-:-:S07]  /*4f70*/  IMAD.MOV.U32 R2, RZ, RZ, RZ ;  /* 0x000000ffff027224 */ /* 0x018fce00078e00ff */
.L_x_27888:
[----:B------:R-:W-:Y:S05]  /*4f80*/  BSYNC.RECONVERGENT B3 ;  /* 0x0000000000037941 */ /* 0x000fea0003800200 */
.L_x_27886:
[----:B------:R-:W3:Y:S01]  /*4f90*/  LDCU.64 UR4, c[0x4][0x1b8] ;  /* 0x01003700ff0477ac */ /* 0x000ee20008000a00 */
[----:B------:R-:W-:-:S05]  /*4fa0*/  IMAD.SHL.U32 R0, R2, 0x40, RZ ;  /* 0x0000004002007824 */ /* 0x000fca00078e00ff */
[----:B------:R-:W-:-:S04]  /*4fb0*/  LOP3.LUT R0, R0, 0x40, RZ, 0xc0, !PT ;  /* 0x0000004000007812 */ /* 0x000fc800078ec0ff */
[----:B---3--:R-:W-:-:S05]  /*4fc0*/  IADD3 R38, P0, PT, R0, UR4, RZ ;  /* 0x0000000400267c10 */ /* 0x008fca000ff1e0ff */
[----:B------:R-:W-:-:S05]  /*4fd0*/  IMAD.X R39, RZ, RZ, UR5, P0 ;  /* 0x00000005ff277e24 */ /* 0x000fca00080e06ff */
[----:B0-----:R-:W3:Y:S04]  /*4fe0*/  LDG.E.128.CONSTANT R4, desc[UR6][R38.64] ;  /* 0x0000000626047981 */ /* 0x001ee8000c1e9d00 */
[----:B------:R-:W4:Y:S04]  /*4ff0*/  LDG.E.128.CONSTANT R24, desc[UR6][R38.64+0x10] ;  /* 0x0000100626187981 */ /* 0x000f28000c1e9d00 */
[----:B------:R-:W5:Y:S01]  /*5000*/  LDG.E.128.CONSTANT R28, desc[UR6][R38.64+0x20] ;  /* 0x00002006261c7981 */ /* 0x000f62000c1e9d00 */
[----:B------:R-:W-:Y:S01]  /*5010*/  LOP3.LUT R0, R2, 0x1, RZ, 0xc0, !PT ;  /* 0x0000000102007812 */ /* 0x000fe200078ec0ff */
[----:B------:R-:W-:Y:S01]  /*5020*/  IMAD.MOV.U32 R40, RZ, RZ, 0x20fd8164 ;  /* 0x20fd8164ff287424 */ /* 0x000fe200078e00ff */
[----:B------:R-:W3:Y:S02]  /*5030*/  DMUL R34, R32, R32 ;  /* 0x0000002020227228 */ /* 0x000ee40000000000 */
[----:B------:R-:W-:Y:S01]  /*5040*/  ISETP.NE.U32.AND P0, PT, R0, 0x1, PT ;  /* 0x000000010000780c */ /* 0x000fe20003f05070 */
[----:B------:R-:W-:-:S03]  /*5050*/  IMAD.MOV.U32 R0, RZ, RZ, 0x3da8ff83 ;  /* 0x3da8ff83ff007424 */ /* 0x000fc600078e00ff */
[----:B------:R-:W-:Y:S02]  /*5060*/  FSEL R40, R40, -8.06006814911005101289e+34, !P0 ;  /* 0xf9785eba28287808 */ /* 0x000fe40004000000 */
[----:B------:R-:W-:-:S15]  /*5070*/  FSEL R41, -R0, 0.11223486810922622681, !P0 ;  /* 0x3de5db6500297808 */ /* 0x000fde0004000100 */
        /* <DEDUP_REMOVED lines=51> */
[----:B--2---:R3:W4:Y:S02]  /*53b0*/  DMUL R10, R10, R2 ;  /* 0x000000020a0a7228 */ /* 0x0047240000000000 */
.L_x_27872:
[----:B------:R-:W-:Y:S05]  /*53c0*/  BSYNC.RECONVERGENT B2 ;  /* 0x0000000000027941 */ /* 0x000fea0003800200 */
.L_x_27871:
[----:B------:R-:W5:Y:S01]  /*53d0*/  S2UR UR4, SR_CTAID.X ;  /* 0x00000000000479c3 */ /* 0x000f620000002500 */
[----:B------:R-:W5:Y:S01]  /*53e0*/  LDCU UR5, c[0x0][0x380] ;  /* 0x00007000ff0577ac */ /* 0x000f620008000800 */
[----:B------:R-:W-:Y:S01]  /*53f0*/  VIADD R0, R36, 0x100 ;  /* 0x0000010024007836 */ /* 0x000fe20000000000 */
[----:B------:R-:W-:Y:S01]  /*5400*/  BSSY.RECONVERGENT B2, `(.L_x_27889) ;  /* 0x0000284000027945 */ /* 0x000fe20003800200 */
[----:B------:R-:W-:Y:S02]  /*5410*/  CS2R R26, SRZ ;  /* 0x00000000001a7805 */ /* 0x000fe4000001ff00 */
[----:B------:R-:W-:Y:S01]  /*5420*/  CS2R R24, SRZ ;  /* 0x0000000000187805 */ /* 0x000fe2000001ff00 */
[----:B-----5:R-:W-:-:S06]  /*5430*/  UIMAD UR4, UR4, -0x200, UR5 ;  /* 0xfffffe00040478a4 */ /* 0x020fcc000f8e0205 */
        /* <DEDUP_REMOVED lines=17> */
[----:B0--3--:R-:W0:Y:S01]  /*5550*/  DMUL R2, R6, UR4 ;  /* 0x0000000406027c28 */ /* 0x009e220008000000 */
        /* <DEDUP_REMOVED lines=35> */
[----:B-1--4-:R-:W-:Y:S05]  /*5790*/  CALL.REL.NOINC `($_ZN2at6native27unrolled_elementwise_kernelIZZZNS0_17expm1_kernel_cudaERNS_18TensorIteratorBaseEENKUlvE_clEvENKUlvE1_clEvEUlN3c107complexIdEEE_St5arrayIPcLm2EELi4E23TrivialOffsetCalculatorILi1EjESE_NS0_6memory15LoadWithoutCastENSF_16StoreWithoutCastEEEviT_T0_T2_T3_T4_T5_$__internal_trig_reduction_slowpathd) ;  /* 0x0000004c00cc7944 */ /* 0x012fea0003c00000 */
[----:B------:R-:W-:Y:S05]  /*57a0*/  BRA `(.L_x_27893) ;  /* 0x0000000000087947 */ /* 0x000fea0003800000 */
.L_x_27892:
[----:B------:R2:W0:Y:S02]  /*57b0*/  DMUL R32, RZ, R6 ;  /* 0x00000006ff207228 */ /* 0x0004240000000000 */
[----:B0-23--:R-:W-:-:S07]  /*57c0*/  IMAD.MOV.U32 R2, RZ, RZ, RZ ;  /* 0x000000ffff027224 */ /* 0x00dfce00078e00ff */
.L_x_27893:
[----:B------:R-:W-:Y:S05]  /*57d0*/  BSYNC.RECONVERGENT B3 ;  /* 0x0000000000037941 */ /* 0x000fea0003800200 */
.L_x_27891:
[----:B------:R-:W0:Y:S01]  /*57e0*/  LDCU.64 UR4, c[0x4][0x1b8] ;  /* 0x01003700ff0477ac */ /* 0x000e220008000a00 */
[----:B------:R-:W-:-:S05]  /*57f0*/  IMAD.SHL.U32 R0, R2, 0x40, RZ ;  /* 0x0000004002007824 */ /* 0x000fca00078e00ff */
[----:B------:R-:W-:-:S04]  /*5800*/  LOP3.LUT R0, R0, 0x40, RZ, 0xc0, !PT ;  /* 0x0000004000007812 */ /* 0x000fc800078ec0ff */
[----:B0-----:R-:W-:-:S05]  /*5810*/  IADD3 R38, P0, PT, R0, UR4, RZ ;  /* 0x0000000400267c10 */ /* 0x001fca000ff1e0ff */
[----:B------:R-:W-:-:S05]  /*5820*/  IMAD.X R39, RZ, RZ, UR5, P0 ;  /* 0x00000005ff277e24 */ /* 0x000fca00080e06ff */
[----:B------:R-:W2:Y:S04]  /*5830*/  LDG.E.128.CONSTANT R28, desc[UR6][R38.64] ;  /* 0x00000006261c7981 */ /* 0x000ea8000c1e9d00 */
[----:B------:R-:W3:Y:S04]  /*5840*/  LDG.E.128.CONSTANT R24, desc[UR6][R38.64+0x10] ;  /* 0x0000100626187981 */ /* 0x000ee8000c1e9d00 */
[----:B------:R-:W5:Y:S01]  /*5850*/  LDG.E.128.CONSTANT R4, desc[UR6][R38.64+0x20] ;  /* 0x0000200626047981 */ /* 0x000f62000c1e9d00 */
        /* <DEDUP_REMOVED lines=71> */
.L_x_27895:
        /* <DEDUP_REMOVED lines=129> */
.L_x_27896:
[----:B------:R-:W-:Y:S05]  /*64e0*/  BSYNC.RECONVERGENT B0 ;  /* 0x0000000000007941 */ /* 0x000fea0003800200 */
.L_x_27894:
        /* <DEDUP_REMOVED lines=48> */
[----:B------:R-:W-:Y:S02]  /*67f0*/  IMAD.MOV.U32 R38, RZ, RZ, R32 ;  /* 0x000000ffff267224 */ /* 0x000fe400078e0020 */
[----:B------:R-:W-:-:S07]  /*6800*/  IMAD.MOV.U32 R39, RZ, RZ, R33 ;  /* 0x000000ffff277224 */ /* 0x000fce00078e0021 */
.L_x_27900:
[----:B------:R-:W-:Y:S05]  /*6810*/  BSYNC.RECONVERGENT B4 ;  /* 0x0000000000047941 */ /* 0x000fea0003800200 */
.L_x_27899:
[----:B------:R-:W-:Y:S01]  /*6820*/  VIADD R0, R2, 0x1 ;  /* 0x0000000102007836 */ /* 0x000fe20000000000 */
[----:B------:R-:W-:Y:S06]  /*6830*/  BRA `(.L_x_27901) ;  /* 0x0000000000087947 */ /* 0x000fec0003800000 */
.L_x_27898:
[----:B------:R0:W2:Y:S02]  /*6840*/  DMUL R38, RZ, R22 ;  /* 0x00000016ff267228 */ /* 0x0000a40000000000 */
[----:B0-2---:R-:W-:-:S07]  /*6850*/  IMAD.MOV.U32 R0, RZ, RZ, 0x1 ;  /* 0x00000001ff007424 */ /* 0x005fce00078e00ff */
.L_x_27901:
[----:B------:R-:W-:Y:S05]  /*6860*/  BSYNC.RECONVERGENT B3 ;  /* 0x0000000000037941 */ /* 0x000fea0003800200 */
.L_x_27897:
[----:B------:R-:W0:Y:S01]  /*6870*/  LDCU.64 UR4, c[0x4][0x1b8] ;  /* 0x01003700ff0477ac */ /* 0x000e220008000a00 */
[----:B------:R-:W-:-:S05]  /*6880*/  IMAD.SHL.U32 R2, R0, 0x40, RZ ;  /* 0x0000004000027824 */ /* 0x000fca00078e00ff */
[----:B------:R-:W-:-:S04]  /*6890*/  LOP3.LUT R2, R2, 0x40, RZ, 0xc0, !PT ;  /* 0x0000004002027812 */ /* 0x000fc800078ec0ff */
[----:B0-----:R-:W-:-:S05]  /*68a0*/  IADD3 R40, P0, PT, R2, UR4, RZ ;  /* 0x0000000402287c10 */ /* 0x001fca000ff1e0ff */
[----:B------:R-:W-:-:S05]  /*68b0*/  IMAD.X R41, RZ, RZ, UR5, P0 ;  /* 0x00000005ff297e24 */ /* 0x000fca00080e06ff */
[----:B------:R-:W2:Y:S04]  /*68c0*/  LDG.E.128.CONSTANT R4, desc[UR6][R40.64] ;  /* 0x0000000628047981 */ /* 0x000ea8000c1e9d00 */
[----:B------:R-:W3:Y:S04]  /*68d0*/  LDG.E.128.CONSTANT R28, desc[UR6][R40.64+0x10] ;  /* 0x00001006281c7981 */ /* 0x000ee8000c1e9d00 */
        /* <DEDUP_REMOVED lines=191> */
.L_x_27903:
[----:B------:R-:W-:Y:S05]  /*74d0*/  BSYNC.RECONVERGENT B0 ;  /* 0x0000000000007941 */ /* 0x000fea0003800200 */
.L_x_27902:
        /* <DEDUP_REMOVED lines=16> */
[----:B--2---:R-:W2:Y:S01]  /*75e0*/  F2I.F64 R2, R2 ;  /* 0x0000000200027311 */ /* 0x004ea20000301100 */
[----:B------:R-:W-:-:S15]  /*75f0*/  UMOV UR5, 0x3ff921fb ;  /* 0x3ff921fb00057882 */ /* 0x000fde0000000000 */
[----:B------:R-:W-:-:S15]  /*7600*/  NOP ;  /* 0x0000000000007918 */ /* 0x000fde0000000000 */
[----:B------:R-:W-:-:S15]  /*7610*/  NOP ;  /* 0x0000000000007918 */ /* 0x000fde0000000000 */
[----:B------:R-:W-:-:S15]  /*7620*/  NOP ;  /* 0x0000000000007918 */ /* 0x000fde0000000000 */
[----:B------:R-:W-:-:S03]  /*7630*/  NOP ;  /* 0x0000000000007918 */ /* 0x000fc60000000000 */
[----:B--2---:R-:W0:-:S15]  /*7640*/  I2F.F64 R32, R2 ;  /* 0x0000000200207312 */ /* 0x004e1e0000201c00 */
        /* <DEDUP_REMOVED lines=19> */
[----:B--23--:R-:W-:Y:S05]  /*7780*/  @!P0 BRA `(.L_x_27906) ;  /* 0x00000000001c8947 */ /* 0x00cfea0003800000 */
[----:B------:R-:W-:Y:S01]  /*7790*/  IMAD.MOV.U32 R0, RZ, RZ, R22 ;  /* 0x000000ffff007224 */ /* 0x000fe200078e0016 */
[----:B------:R-:W-:Y:S01]  /*77a0*/  MOV R34, 0x77d0 ;  /* 0x000077d000227802 */ /* 0x000fe20000000f00 */
[----:B------:R-:W-:-:S07]  /*77b0*/  IMAD.MOV.U32 R33, RZ, RZ, R23 ;  /* 0x000000ffff217224 */ /* 0x000fce00078e0017 */
[----:B-1--4-:R-:W-:Y:S05]  /*77c0*/  CALL.REL.NOINC `($_ZN2at6native27unrolled_elementwise_kernelIZZZNS0_17expm1_kernel_cudaERNS_18TensorIteratorBaseEENKUlvE_clEvENKUlvE1_clEvEUlN3c107complexIdEEE_St5arrayIPcLm2EELi4E23TrivialOffsetCalculatorILi1EjESE_NS0_6memory15LoadWithoutCastENSF_16StoreWithoutCastEEEviT_T0_T2_T3_T4_T5_$__internal_trig_reduction_slowpathd) ;  /* 0x0000002c00c07944 */ /* 0x012fea0003c00000 */
[----:B------:R-:W-:Y:S05]  /*77d0*/  BRA `(.L_x_27906) ;  /* 0x0000000000087947 */ /* 0x000fea0003800000 */
.L_x_27905:
[----:B------:R2:W3:Y:S02]  /*77e0*/  DMUL R32, RZ, R22 ;  /* 0x00000016ff207228 */ /* 0x0004e40000000000 */
[----:B--23--:R-:W-:-:S07]  /*77f0*/  IMAD.MOV.U32 R2, RZ, RZ, RZ ;  /* 0x000000ffff027224 */ /* 0x00cfce00078e00ff */
.L_x_27906:
[----:B------:R-:W-:Y:S05]  /*7800*/  BSYNC.RECONVERGENT B3 ;  /* 0x0000000000037941 */ /* 0x000fea0003800200 */
.L_x_27904:
[----:B------:R-:W2:Y:S01]  /*7810*/  LDCU.64 UR4, c[0x4][0x1b8] ;  /* 0x01003700ff0477ac */ /* 0x000ea20008000a00 */
[----:B------:R-:W-:-:S05]  /*7820*/  IMAD.SHL.U32 R0, R2, 0x40, RZ ;  /* 0x0000004002007824 */ /* 0x000fca00078e00ff */
[----:B------:R-:W-:-:S04]  /*7830*/  LOP3.LUT R0, R0, 0x40, RZ, 0xc0, !PT ;  /* 0x0000004000007812 */ /* 0x000fc800078ec0ff */
[----:B--2---:R-:W-:-:S05]  /*7840*/  IADD3 R38, P0, PT, R0, UR4, RZ ;  /* 0x0000000400267c10 */ /* 0x004fca000ff1e0ff */
[----:B------:R-:W-:-:S05]  /*7850*/  IMAD.X R39, RZ, RZ, UR5, P0 ;  /* 0x00000005ff277e24 */ /* 0x000fca00080e06ff */
[----:B0-----:R-:W2:Y:S04]  /*7860*/  LDG.E.128.CONSTANT R4, desc[UR6][R38.64] ;  /* 0x0000000626047981 */ /* 0x001ea8000c1e9d00 */
[----:B------:R-:W3:Y:S04]  /*7870*/  LDG.E.128.CONSTANT R20, desc[UR6][R38.64+0x10] ;  /* 0x0000100626147981 */ /* 0x000ee8000c1e9d00 */
[----:B------:R-:W5:Y:S01]  /*7880*/  LDG.E.128.CONSTANT R28, desc[UR6][R38.64+0x20] ;  /* 0x00002006261c7981 */ /* 0x000f62000c1e9d00 */
        /* <DEDUP_REMOVED lines=59> */
.L_x_27890:
[----:B------:R-:W-:Y:S05]  /*7c40*/  BSYNC.RECONVERGENT B2 ;  /* 0x0000000000027941 */ /* 0x000fea0003800200 */
.L_x_27889:
        /* <DEDUP_REMOVED lines=62> */
.L_x_27910:
[----:B------:R2:W0:Y:S02]  /*8030*/  DMUL R32, RZ, R6 ;  /* 0x00000006ff207228 */ /* 0x0004240000000000 */
[----:B0-23--:R-:W-:-:S07]  /*8040*/  IMAD.MOV.U32 R2, RZ, RZ, RZ ;  /* 0x000000ffff027224 */ /* 0x00dfce00078e00ff */
.L_x_27911:
[----:B------:R-:W-:Y:S05]  /*8050*/  BSYNC.RECONVERGENT B3 ;  /* 0x0000000000037941 */ /* 0x000fea0003800200 */
.L_x_27909:
        /* <DEDUP_REMOVED lines=79> */
.L_x_27913:
        /* <DEDUP_REMOVED lines=129> */
.L_x_27914:
[----:B------:R-:W-:Y:S05]  /*8d60*/  BSYNC.RECONVERGENT B0 ;  /* 0x0000000000007941 */ /* 0x000fea0003800200 */
.L_x_27912:
        /* <DEDUP_REMOVED lines=50> */
.L_x_27918:
[----:B------:R-:W-:Y:S05]  /*9090*/  BSYNC.RECONVERGENT B4 ;  /* 0x0000000000047941 */ /* 0x000fea0003800200 */
.L_x_27917:
[----:B------:R-:W-:Y:S01]  /*90a0*/  VIADD R0, R2, 0x1 ;  /* 0x0000000102007836 */ /* 0x000fe20000000000 */
[----:B------:R-:W-:Y:S06]  /*90b0*/  BRA `(.L_x_27919) ;  /* 0x0000000000087947 */ /* 0x000fec0003800000 */
.L_x_27916:
[----:B------:R0:W2:Y:S02]  /*90c0*/  DMUL R36, RZ, R18 ;  /* 0x00000012ff247228 */ /* 0x0000a40000000000 */
[----:B0-2---:R-:W-:-:S07]  /*90d0*/  IMAD.MOV.U32 R0, RZ, RZ, 0x1 ;  /* 0x00000001ff007424 */ /* 0x005fce00078e00ff */
.L_x_27919:
[----:B------:R-:W-:Y:S05]  /*90e0*/  BSYNC.RECONVERGENT B3 ;  /* 0x0000000000037941 */ /* 0x000fea0003800200 */
.L_x_27915:
        /* <DEDUP_REMOVED lines=198> */
.L_x_27921:
[----:B------:R-:W-:Y:S05]  /*9d50*/  BSYNC.RECONVERGENT B0 ;  /* 0x0000000000007941 */ /* 0x000fea0003800200 */
.L_x_27920:
        /* <DEDUP_REMOVED lines=48> */
.L_x_27923:
[----:B------:R2:W3:Y:S02]  /*a060*/  DMUL R32, RZ, R18 ;  /* 0x00000012ff207228 */ /* 0x0004e40000000000 */
[----:B--23--:R-:W-:-:S07]  /*a070*/  IMAD.MOV.U32 R2, RZ, RZ, RZ ;  /* 0x000000ffff027224 */ /* 0x00cfce00078e00ff */
.L_x_27924:
[----:B------:R-:W-:Y:S05]  /*a080*/  BSYNC.RECONVERGENT B3 ;  /* 0x0000000000037941 */ /* 0x000fea0003800200 */
.L_x_27922:
[----:B------:R-:W2:Y:S01]  /*a090*/  LDCU.64 UR4, c[0x4][0x1b8] ;  /* 0x01003700ff0477ac */ /* 0x000ea20008000a00 */
[----:B------:R-:W-:-:S05]  /*a0a0*/  IMAD.SHL.U32 R0, R2, 0x40, RZ ;  /* 0x0000004002007824 */ /* 0x000fca00078e00ff */
[----:B------:R-:W-:-:S04]  /*a0b0*/  LOP3.LUT R0, R0, 0x40, RZ, 0xc0, !PT ;  /* 0x0000004000007812 */ /* 0x000fc800078ec0ff */
[----:B--2---:R-:W-:-:S05]  /*a0c0*/  IADD3 R36, P0, PT, R0, UR4, RZ ;  /* 0x0000000400247c10 */ /* 0x004fca000ff1e0ff */
[----:B------:R-:W-:-:S05]  /*a0d0*/  IMAD.X R37, RZ, RZ, UR5, P0 ;  /* 0x00000005ff257e24 */ /* 0x000fca00080e06ff */
[----:B------:R-:W2:Y:S04]  /*a0e0*/  LDG.E.128.CONSTANT R28, desc[UR6][R36.64] ;  /* 0x00000006241c7981 */ /* 0x000ea8000c1e9d00 */
[----:B------:R-:W3:Y:S04]  /*a0f0*/  LDG.E.128.CONSTANT R16, desc[UR6][R36.64+0x10] ;  /* 0x0000100624107981 */ /* 0x000ee8000c1e9d00 */
[----:B0-----:R-:W5:Y:S01]  /*a100*/  LDG.E.128.CONSTANT R4, desc[UR6][R36.64+0x20] ;  /* 0x0000200624047981 */ /* 0x001f62000c1e9d00 */
        /* <DEDUP_REMOVED lines=59> */
.L_x_27908:
[----:B------:R-:W-:Y:S05]  /*a4c0*/  BSYNC.RECONVERGENT B2 ;  /* 0x0000000000027941 */ /* 0x000fea0003800200 */
.L_x_27907:
[----:B--2---:R-:W2:Y:S01]  /*a4d0*/  S2R R7, SR_CTAID.X ;  /* 0x0000000000077919 */ /* 0x004ea20000002500 */
[----:B0--3--:R-:W2:Y:S01]  /*a4e0*/  LDC R2, c[0x0][0x380] ;  /* 0x0000e000ff027b82 */ /* 0x009ea20000000800 */
[----:B------:R-:W-:Y:S01]  /*a4f0*/  BSSY.RECONVERGENT B0, `(.L_x_27925) ;  /* 0x0000016000007945 */ /* 0x000fe20003800200 */
[----:B------:R-:W0:Y:S01]  /*a500*/  S2R R0, SR_TID.X ;  /* 0x0000000000007919 */ /* 0x000e220000002100 */
[----:B--2---:R-:W-:-:S05]  /*a510*/  IMAD R17, R7, -0x200, R2 ;  /* 0xfffffe0007117824 */ /* 0x004fca00078e0202 */
[----:B0-----:R-:W-:-:S13]  /*a520*/  ISETP.GE.AND P1, PT, R0, R17, PT ;  /* 0x000000110000720c */ /* 0x001fda0003f26270 */
[----:B------:R-:W0:Y:S01]  /*a530*/  @!P1 LDC.64 R2, c[0x0][0x388] ;  /* 0x0000e200ff029b82 */ /* 0x000e220000000a00 */
[----:B------:R-:W-:Y:S02]  /*a540*/  @!P1 IMAD R5, R7, 0x200, R0 ;  /* 0x0000020007059824 */ /* 0x000fe400078e0200 */
[----:B------:R-:W-:-:S04]  /*a550*/  @!P1 VIADD R4, R0, 0x80 ;  /* 0x0000008000049836 */ /* 0x000fc80000000000 */
[----:B------:R-:W-:-:S05]  /*a560*/  @!P1 IMAD.MOV.U32 R0, RZ, RZ, R4 ;  /* 0x000000ffff009224 */ /* 0x000fca00078e0004 */
[----:B------:R-:W-:Y:S01]  /*a570*/  ISETP.GE.AND P0, PT, R0, R17, PT ;  /* 0x000000110000720c */ /* 0x000fe20003f06270 */
[----:B0-----:R-:W-:-:S05]  /*a580*/  @!P1 IMAD.WIDE.U32 R2, R5, 0x10, R2 ;  /* 0x0000001005029825 */ /* 0x001fca00078e0002 */
[----:B-1----:R0:W-:Y:S07]  /*a590*/  @!P1 STG.E.128 desc[UR6][R2.64], R12 ;  /* 0x0000000c02009986 */ /* 0x0021ee000c101d06 */
        /* <DEDUP_REMOVED lines=9> */
[----:B----4-:R1:W-:Y:S04]  /*a630*/  STG.E.128 desc[UR6][R4.64], R8 ;  /* 0x0000000804007986 */ /* 0x0103e8000c101d06 */
[----:B------:R1:W-:Y:S02]  /*a640*/  @!P0 STG.E.128 desc[UR6][R2.64], R24 ;  /* 0x0000001802008986 */ /* 0x0003e4000c101d06 */
.L_x_27926:
[----:B------:R-:W-:Y:S05]  /*a650*/  BSYNC.RECONVERGENT B0 ;  /* 0x0000000000007941 */ /* 0x000fea0003800200 */
.L_x_27925:
[----:B------:R-:W-:-:S13]  /*a660*/  ISETP.GE.AND P0, PT, R0, R17, PT ;  /* 0x000000110000720c */ /* 0x000fda0003f06270 */
[----:B------:R-:W-:Y:S05]  /*a670*/  @P0 EXIT ;  /* 0x000000000000094d */ /* 0x000fea0003800000 */
[----:B01----:R-:W0:Y:S01]  /*a680*/  LDC.64 R2, c[0x0][0x388] ;  /* 0x0000e200ff027b82 */ /* 0x003e220000000a00 */
[----:B------:R-:W-:-:S04]  /*a690*/  IMAD R5, R7, 0x200, R0 ;  /* 0x0000020007057824 */ /* 0x000fc800078e0200 */
[----:B0-----:R-:W-:-:S05]  /*a6a0*/  IMAD.WIDE.U32 R2, R5, 0x10, R2 ;  /* 0x0000001005027825 */ /* 0x001fca00078e0002 */
[----:B------:R-:W-:Y:S01]  /*a6b0*/  STG.E.128 desc[UR6][R2.64], R20 ;  /* 0x0000001402007986 */ /* 0x000fe2000c101d06 */
[----:B------:R-:W-:Y:S05]  /*a6c0*/  EXIT ;  /* 0x000000000000794d */ /* 0x000fea0003800000 */
        .type           $_ZN2at6native27unrolled_elementwise_kernelIZZZNS0_17expm1_kernel_cudaERNS_18TensorIteratorBaseEENKUlvE_clEvENKUlvE1_clEvEUlN3c107complexIdEEE_St5arrayIPcLm2EELi4E23TrivialOffsetCalculatorILi1EjESE_NS0_6memory15LoadWithoutCastENSF_16StoreWithoutCastEEEviT_T0_T2_T3_T4_T5_$__internal_trig_reduction_slowpathd,@function
        .size           $_ZN2at6native27unrolled_elementwise_kernelIZZZNS0_17expm1_kernel_cudaERNS_18TensorIteratorBaseEENKUlvE_clEvENKUlvE1_clEvEUlN3c107complexIdEEE_St5arrayIPcLm2EELi4E23TrivialOffsetCalculatorILi1EjESE_NS0_6memory15LoadWithoutCastENSF_16StoreWithoutCastEEEviT_T0_T2_T3_T4_T5_$__internal_trig_reduction_slowpathd,(.L_x_35782 - $_ZN2at6native27unrolled_elementwise_kernelIZZZNS0_17expm1_kernel_cudaERNS_18TensorIteratorBaseEENKUlvE_clEvENKUlvE1_clEvEUlN3c107complexIdEEE_St5arrayIPcLm2EELi4E23TrivialOffsetCalculatorILi1EjESE_NS0_6memory15LoadWithoutCastENSF_16StoreWithoutCastEEEviT_T0_T2_T3_T4_T5_$__internal_trig_reduction_slowpathd)
$_ZN2at6native27unrolled_elementwise_kernelIZZZNS0_17expm1_kernel_cudaERNS_18TensorIteratorBaseEENKUlvE_clEvENKUlvE1_clEvEUlN3c107complexIdEEE_St5arrayIPcLm2EELi4E23TrivialOffsetCalculatorILi1EjESE_NS0_6memory15LoadWithoutCastENSF_16StoreWithoutCastEEEviT_T0_T2_T3_T4_T5_$__internal_trig_reduction_slowpathd:
[----:B------:R-:W-:Y:S01]  /*a6d0*/  SHF.R.U32.HI R35, RZ, 0x14, R33 ;  /* 0x00000014ff237819 */ /* 0x000fe20000011621 */
[----:B------:R-:W-:-:S03]  /*a6e0*/  IMAD.MOV.U32 R2, RZ, RZ, RZ ;  /* 0x000000ffff027224 */ /* 0x000fc600078e00ff */
        /* <DEDUP_REMOVED lines=16> */
[----:B------:R-:W-:Y:S01]  /*a7f0*/  IADD3 R3, PT, PT, RZ, -R2, -R3 ;  /* 0x80000002ff037210 */ /* 0x000fe20007ffe803 */
[----:B------:R-:W-:Y:S01]  /*a800*/  IMAD.SHL.U32 R2, R0, 0x800, RZ ;  /* 0x0000080000027824 */ /* 0x000fe200078e00ff */
[----:B------:R-:W-:Y:S01]  /*a810*/  CS2R R40, SRZ ;  /* 0x0000000000287805 */ /* 0x000fe2000001ff00 */
[----:B------:R-:W-:Y:S01]  /*a820*/  IMAD.MOV.U32 R0, RZ, RZ, R4 ;  /* 0x000000ffff007224 */ /* 0x000fe200078e0004 */
[----:B------:R-:W-:Y:S01]  /*a830*/  LOP3.LUT R5, R5, 0x80000000, RZ, 0xfc, !PT ;  /* 0x8000000005057812 */ /* 0x000fe200078efcff */
[----:B------:R-:W-:-:S07]  /*a840*/  IMAD.MOV.U32 R4, RZ, RZ, RZ ;  /* 0x000000ffff047224 */ /* 0x000fce00078e00ff */
.L_x_27931:
[----:B------:R-:W1:Y:S01]  /*a850*/  LDC.64 R6, c[0x4][0x1b0] ;  /* 0x01006c00ff067b82 */ /* 0x000e620000000a00 */
[----:B0-----:R-:W-:Y:S02]  /*a860*/  R2UR UR4, R38 ;  /* 0x00000000260472ca */ /* 0x001fe400000e0000 */
[----:B------:R-:W-:Y:S01]  /*a870*/  R2UR UR5, R39 ;  /* 0x00000000270572ca */ /* 0x000fe200000e0000 */
[----:B-1----:R-:W-:-:S12]  /*a880*/  IMAD.WIDE R28, R0, 0x8, R6 ;  /* 0x00000008001c7825 */ /* 0x002fd800078e0206 */
[----:B------:R-:W2:Y:S01]  /*a890*/  LDG.E.64.CONSTANT R28, desc[UR4][R28.64] ;  /* 0x000000041c1c7981 */ /* 0x000ea2000c1e9b00 */
[----:B------:R-:W-:Y:S02]  /*a8a0*/  VIADD R3, R3, 0x1 ;  /* 0x0000000103037836 */ /* 0x000fe40000000000 */
[C---:B------:R-:W-:Y:S02]  /*a8b0*/  IMAD R30, R4.reuse, 0x8, R1 ;  /* 0x00000008041e7824 */ /* 0x040fe400078e0201 */
[----:B------:R-:W-:Y:S02]  /*a8c0*/  VIADD R4, R4, 0x1 ;  /* 0x0000000104047836 */ /* 0x000fe40000000000 */
[----:B------:R-:W-:Y:S02]  /*a8d0*/  VIADD R0, R0, 0x1 ;  /* 0x0000000100007836 */ /* 0x000fe40000000000 */
[----:B--2---:R-:W-:-:S04]  /*a8e0*/  IMAD.WIDE.U32 R40, P2, R28, R2, R40 ;  /* 0x000000021c287225 */ /* 0x004fc80007840028 */
[----:B------:R-:W-:Y:S02]  /*a8f0*/  IMAD R6, R28, R5, RZ ;  /* 0x000000051c067224 */ /* 0x000fe400078e02ff */
[----:B------:R-:W-:-:S03]  /*a900*/  IMAD R7, R29, R2, RZ ;  /* 0x000000021d077224 */ /* 0x000fc600078e02ff */
[----:B------:R-:W-:-:S04]  /*a910*/  IADD3 R6, P0, PT, R6, R41, RZ ;  /* 0x0000002906067210 */ /* 0x000fc80007f1e0ff */
[----:B------:R-:W-:Y:S01]  /*a920*/  IADD3 R41, P1, PT, R7, R6, RZ ;  /* 0x0000000607297210 */ /* 0x000fe20007f3e0ff */
[----:B------:R-:W-:-:S04]  /*a930*/  IMAD.HI.U32 R7, R28, R5, RZ ;  /* 0x000000051c077227 */ /* 0x000fc800078e00ff */
[C---:B------:R-:W-:Y:S01]  /*a940*/  IMAD.HI.U32 R6, R29.reuse, R2, RZ ;  /* 0x000000021d067227 */ /* 0x040fe200078e00ff */
[----:B------:R0:W-:Y:S03]  /*a950*/  STL.64 [R30], R40 ;  /* 0x000000281e007387 */ /* 0x0001e60000100a00 */
[----:B------:R-:W-:Y:S02]  /*a960*/  IMAD.X R7, RZ, RZ, R7, P2 ;  /* 0x000000ffff077224 */ /* 0x000fe400010e0607 */
[----:B------:R-:W-:-:S03]  /*a970*/  IMAD.HI.U32 R28, R29, R5, RZ ;  /* 0x000000051d1c7227 */ /* 0x000fc600078e00ff */
[----:B------:R-:W-:Y:S01]  /*a980*/  IADD3.X R6, P0, PT, R6, R7, RZ, P0, !PT ;  /* 0x0000000706067210 */ /* 0x000fe2000071e4ff */
[----:B------:R-:W-:-:S04]  /*a990*/  IMAD R29, R29, R5, RZ ;  /* 0x000000051d1d7224 */ /* 0x000fc800078e02ff */
[----:B------:R-:W-:Y:S01]  /*a9a0*/  IMAD.X R7, RZ, RZ, R28, P0 ;  /* 0x000000ffff077224 */ /* 0x000fe200000e061c */
[----:B------:R-:W-:Y:S02]  /*a9b0*/  ISETP.NE.AND P0, PT, R3, -0xf, PT ;  /* 0xfffffff10300780c */ /* 0x000fe40003f05270 */
[----:B------:R-:W-:-:S05]  /*a9c0*/  IADD3.X R6, P1, PT, R29, R6, RZ, P1, !PT ;  /* 0x000000061d067210 */ /* 0x000fca0000f3e4ff */
[----:B------:R-:W-:Y:S02]  /*a9d0*/  IMAD.X R7, RZ, RZ, R7, P1 ;  /* 0x000000ffff077224 */ /* 0x000fe400008e0607 */
[----:B0-----:R-:W-:Y:S02]  /*a9e0*/  IMAD.MOV.U32 R40, RZ, RZ, R6 ;  /* 0x000000ffff287224 */ /* 0x001fe400078e0006 */
[----:B------:R-:W-:Y:S02]  /*a9f0*/  IMAD.MOV.U32 R41, RZ, RZ, R7 ;  /* 0x000000ffff297224 */ /* 0x000fe400078e0007 */
[----:B------:R-:W-:Y:S05]  /*aa00*/  @P0 BRA `(.L_x_27931) ;  /* 0xfffffffc00900947 */ /* 0x000fea000383ffff */
[----:B------:R-:W-:Y:S05]  /*aa10*/  BSYNC.RECONVERGENT B1 ;  /* 0x0000000000017941 */ /* 0x000fea0003800200 */
.L_x_27930:
[----:B------:R-:W-:-:S05]  /*aa20*/  LOP3.LUT R2, R35, 0x7ff, RZ, 0xc0, !PT ;  /* 0x000007ff23027812 */ /* 0x000fca00078ec0ff */
[----:B------:R-:W-:-:S05]  /*aa30*/  VIADD R2, R2, 0xfffffc00 ;  /* 0xfffffc0002027836 */ /* 0x000fca0000000000 */
[----:B------:R-:W-:Y:S02]  /*aa40*/  SHF.R.U32.HI R0, RZ, 0x6, R2 ;  /* 0x00000006ff007819 */ /* 0x000fe40000011602 */
[----:B------:R-:W-:Y:S02]  /*aa50*/  ISETP.GE.U32.AND P0, PT, R2, 0x80, PT ;  /* 0x000000800200780c */ /* 0x000fe40003f06070 */
[----:B------:R-:W-:-:S04]  /*aa60*/  IADD3 R0, PT, PT, -R0, 0x13, RZ ;  /* 0x0000001300007810 */ /* 0x000fc80007ffe1ff */
[----:B------:R-:W-:-:S07]  /*aa70*/  SEL R4, R0, 0x12, P0 ;  /* 0x0000001200047807 */ /* 0x000fce0000000000 */
.L_x_27929:
[----:B------:R-:W-:Y:S05]  /*aa80*/  BSYNC.RECONVERGENT B0 ;  /* 0x0000000000007941 */ /* 0x000fea0003800200 */
.L_x_27928:
[C---:B------:R-:W-:Y:S02]  /*aa90*/  LOP3.LUT R3, R35.reuse, 0x7ff, RZ, 0xc0, !PT ;  /* 0x000007ff23037812 */ /* 0x040fe400078ec0ff */
[----:B------:R-:W-:-:S03]  /*aaa0*/  LOP3.LUT P0, R35, R35, 0x3f, RZ, 0xc0, !PT ;  /* 0x0000003f23237812 */ /* 0x000fc6000780c0ff */
[----:B------:R-:W-:-:S05]  /*aab0*/  VIADD R3, R3, 0xfffffc00 ;  /* 0xfffffc0003037836 */ /* 0x000fca0000000000 */
[----:B------:R-:W-:-:S05]  /*aac0*/  SHF.R.U32.HI R3, RZ, 0x6, R3 ;  /* 0x00000006ff037819 */ /* 0x000fca0000011603 */
        /* <DEDUP_REMOVED lines=10> */
[--C-:B---3--:R-:W-:Y:S02]  /*ab70*/  @P0 SHF.R.U32.HI R0, RZ, 0x1, R5.reuse ;  /* 0x00000001ff000819 */ /* 0x108fe40000011605 */
[C---:B------:R-:W-:Y:S02]  /*ab80*/  @P0 SHF.R.U64 R32, R4.reuse, 0x1, R5 ;  /* 0x0000000104200819 */ /* 0x040fe40000001205 */
[----:B------:R-:W-:Y:S02]  /*ab90*/  @P0 SHF.L.U32 R30, R4, R35, RZ ;  /* 0x00000023041e0219 */ /* 0x000fe400000006ff */
[----:B------:R-:W-:-:S02]  /*aba0*/  @P0 SHF.R.U64 R31, R31, R7, R6 ;  /* 0x000000071f1f0219 */ /* 0x000fc40000001206 */
[----:B------:R-:W-:Y:S02]  /*abb0*/  @P0 SHF.L.U64.HI R28, R4, R35, R5 ;  /* 0x00000023041c0219 */ /* 0x000fe40000010205 */
[----:B0-----:R-:W-:Y:S02]  /*abc0*/  @P0 SHF.R.U32.HI R29, RZ, R7, R6 ;  /* 0x00000007ff1d0219 */ /* 0x001fe40000011606 */
[----:B----4-:R-:W-:Y:S02]  /*abd0*/  @P0 SHF.L.U32 R6, R2, R35, RZ ;  /* 0x0000002302060219 */ /* 0x010fe400000006ff */
[----:B------:R-:W-:Y:S02]  /*abe0*/  @P0 SHF.R.U64 R37, R32, R7, R0 ;  /* 0x0000000720250219 */ /* 0x000fe40000001200 */
[----:B------:R-:W-:Y:S02]  /*abf0*/  @P0 LOP3.LUT R4, R30, R31, RZ, 0xfc, !PT ;  /* 0x0000001f1e040212 */ /* 0x000fe400078efcff */
[----:B------:R-:W-:-:S02]  /*ac00*/  @P0 LOP3.LUT R5, R28, R29, RZ, 0xfc, !PT ;  /* 0x0000001d1c050212 */ /* 0x000fc400078efcff */
[----:B------:R-:W-:Y:S02]  /*ac10*/  @P0 SHF.L.U64.HI R35, R2, R35, R3 ;  /* 0x0000002302230219 */ /* 0x000fe40000010203 */
[----:B------:R-:W-:Y:S01]  /*ac20*/  @P0 LOP3.LUT R2, R6, R37, RZ, 0xfc, !PT ;  /* 0x0000002506020212 */ /* 0x000fe200078efcff */
[C---:B------:R-:W-:Y:S01]  /*ac30*/  IMAD.SHL.U32 R6, R4.reuse, 0x4, RZ ;  /* 0x0000000404067824 */ /* 0x040fe200078e00ff */
[----:B------:R-:W-:Y:S02]  /*ac40*/  @P0 SHF.R.U32.HI R0, RZ, R7, R0 ;  /* 0x00000007ff000219 */ /* 0x000fe40000011600 */
[----:B------:R-:W-:Y:S02]  /*ac50*/  SHF.L.U64.HI R4, R4, 0x2, R5 ;  /* 0x0000000204047819 */ /* 0x000fe40000010205 */
[----:B------:R-:W-:Y:S02]  /*ac60*/  @P0 LOP3.LUT R3, R35, R0, RZ, 0xfc, !PT ;  /* 0x0000000023030212 */ /* 0x000fe400078efcff */
[----:B------:R-:W-:-:S02]  /*ac70*/  SHF.L.W.U32.HI R5, R5, 0x2, R2 ;  /* 0x0000000205057819 */ /* 0x000fc40000010e02 */
[----:B------:R-:W-:Y:S02]  /*ac80*/  IADD3 RZ, P0, PT, RZ, -R6, RZ ;  /* 0x80000006ffff7210 */ /* 0x000fe40007f1e0ff */
[----:B------:R-:W-:Y:S02]  /*ac90*/  LOP3.LUT R7, RZ, R4, RZ, 0x33, !PT ;  /* 0x00000004ff077212 */ /* 0x000fe400078e33ff */
[----:B------:R-:W-:Y:S02]  /*aca0*/  SHF.L.W.U32.HI R2, R2, 0x2, R3 ;  /* 0x0000000202027819 */ /* 0x000fe40000010e03 */
[----:B------:R-:W-:Y:S02]  /*acb0*/  LOP3.LUT R28, RZ, R5, RZ, 0x33, !PT ;  /* 0x00000005ff1c7212 */ /* 0x000fe400078e33ff */
[----:B------:R-:W-:Y:S02]  /*acc0*/  IADD3.X R7, P0, PT, RZ, R7, RZ, P0, !PT ;  /* 0x00000007ff077210 */ /* 0x000fe4000071e4ff */
[----:B------:R-:W-:-:S02]  /*acd0*/  LOP3.LUT R29, RZ, R2, RZ, 0x33, !PT ;  /* 0x00000002ff1d7212 */ /* 0x000fc400078e33ff */
[----:B------:R-:W-:Y:S02]  /*ace0*/  IADD3.X R28, P1, PT, RZ, R28, RZ, P0, !PT ;  /* 0x0000001cff1c7210 */ /* 0x000fe4000073e4ff */
[----:B------:R-:W-:-:S03]  /*acf0*/  ISETP.GT.U32.AND P2, PT, R5, -0x1, PT ;  /* 0xffffffff0500780c */ /* 0x000fc60003f44070 */
[----:B------:R-:W-:Y:S01]  /*ad00*/  IMAD.X R29, RZ, RZ, R29, P1 ;  /* 0x000000ffff1d7224 */ /* 0x000fe200008e061d */
[----:B------:R-:W-:-:S04]  /*ad10*/  ISETP.GT.AND.EX P0, PT, R2, -0x1, PT, P2 ;  /* 0xffffffff0200780c */ /* 0x000fc80003f04320 */
[----:B------:R-:W-:Y:S02]  /*ad20*/  SEL R0, R2, R29, P0 ;  /* 0x0000001d02007207 */ /* 0x000fe40000000000 */
[----:B------:R-:W-:Y:S02]  /*ad30*/  SEL R5, R5, R28, P0 ;  /* 0x0000001c05057207 */ /* 0x000fe40000000000 */
[----:B------:R-:W-:Y:S02]  /*ad40*/  ISETP.NE.U32.AND P1, PT, R0, RZ, PT ;  /* 0x000000ff0000720c */ /* 0x000fe40003f25070 */
[----:B------:R-:W-:Y:S02]  /*ad50*/  SEL R7, R4, R7, P0 ;  /* 0x0000000704077207 */ /* 0x000fe40000000000 */
[----:B------:R-:W-:Y:S01]  /*ad60*/  SEL R30, R5, R0, !P1 ;  /* 0x00000000051e7207 */ /* 0x000fe20004800000 */
[----:B------:R-:W-:-:S03]  /*ad70*/  @!P0 IMAD.MOV R6, RZ, RZ, -R6 ;  /* 0x000000ffff068224 */ /* 0x000fc600078e0a06 */
        /* <DEDUP_REMOVED lines=16> */
.L_x_27933:
[----:B------:R-:W-:Y:S05]  /*ae80*/  BSYNC.RECONVERGENT B0 ;  /* 0x0000000000007941 */ /* 0x000fea0003800200 */
.L_x_27932:
        /* <DEDUP_REMOVED lines=8> */
[C---:B------:R-:W-:Y:S02]  /*af10*/  IMAD R7, R0.reuse, -0x36f0255e, RZ ;  /* 0xc90fdaa200077824 */ /* 0x040fe400078e02ff */
[----:B------:R-:W-:-:S04]  /*af20*/  IMAD.WIDE.U32 R30, P2, R0, 0x2168c235, R30 ;  /* 0x2168c235001e7825 */ /* 0x000fc8000784001e */
[----:B------:R-:W-:Y:S01]  /*af30*/  IMAD.X R4, RZ, RZ, R4, P2 ;  /* 0x000000ffff047224 */ /* 0x000fe200010e0604 */
[----:B------:R-:W-:Y:S02]  /*af40*/  IADD3 R7, P2, PT, R7, R31, RZ ;  /* 0x0000001f07077210 */ /* 0x000fe40007f5e0ff */
[----:B------:R-:W-:Y:S02]  /*af50*/  IADD3.X RZ, P1, PT, R30, R30, RZ, P1, !PT ;  /* 0x0000001e1eff7210 */ /* 0x000fe40000f3e4ff */
[C---:B------:R-:W-:Y:S01]  /*af60*/  ISETP.GT.U32.AND P3, PT, R7.reuse, RZ, PT ;  /* 0x000000ff0700720c */ /* 0x040fe20003f64070 */
[----:B------:R-:W-:Y:S01]  /*af70*/  IMAD.X R5, RZ, RZ, R4, P2 ;  /* 0x000000ffff057224 */ /* 0x000fe200010e0604 */
[----:B------:R-:W-:-:S04]  /*af80*/  IADD3.X R4, P2, PT, R7, R7, RZ, P1, !PT ;  /* 0x0000000707047210 */ /* 0x000fc80000f5e4ff */
[C---:B------:R-:W-:Y:S01]  /*af90*/  ISETP.GT.AND.EX P1, PT, R5.reuse, RZ, PT, P3 ;  /* 0x000000ff0500720c */ /* 0x040fe20003f24330 */
[----:B------:R-:W-:-:S03]  /*afa0*/  IMAD.X R0, R5, 0x1, R5, P2 ;  /* 0x0000000105007824 */ /* 0x000fc600010e0605 */
[----:B------:R-:W-:Y:S02]  /*afb0*/  SEL R4, R4, R7, P1 ;  /* 0x0000000704047207 */ /* 0x000fe40000800000 */
[----:B------:R-:W-:Y:S02]  /*afc0*/  SEL R0, R0, R5, P1 ;  /* 0x0000000500007207 */ /* 0x000fe40000800000 */
[----:B------:R-:W-:-:S05]  /*afd0*/  IADD3 R5, P2, PT, R4, 0x1, RZ ;  /* 0x0000000104057810 */ /* 0x000fca0007f5e0ff */
[----:B------:R-:W-:-:S05]  /*afe0*/  IMAD.X R0, RZ, RZ, R0, P2 ;  /* 0x000000ffff007224 */ /* 0x000fca00010e0600 */
[----:B------:R-:W-:-:S04]  /*aff0*/  SHF.R.U64 R5, R5, 0xa, R0 ;  /* 0x0000000a05057819 */ /* 0x000fc80000001200 */
[----:B------:R-:W-:Y:S02]  /*b000*/  IADD3 R7, P2, PT, R5, 0x1, RZ ;  /* 0x0000000105077810 */ /* 0x000fe40007f5e0ff */
[----:B------:R-:W-:Y:S02]  /*b010*/  SEL R5, RZ, 0xffffffff, !P1 ;  /* 0xffffffffff057807 */ /* 0x000fe40004800000 */
[----:B------:R-:W-:Y:S02]  /*b020*/  LEA.HI.X R0, R0, RZ, RZ, 0x16, P2 ;  /* 0x000000ff00007211 */ /* 0x000fe400010fb4ff */
[----:B------:R-:W-:Y:S01]  /*b030*/  LOP3.LUT P1, R4, R33, 0x80000000, RZ, 0xc0, !PT ;  /* 0x8000000021047812 */ /* 0x000fe2000782c0ff */
[----:B------:R-:W-:Y:S01]  /*b040*/  IMAD.IADD R5, R5, 0x1, -R28 ;  /* 0x0000000105057824 */ /* 0x000fe200078e0a1c */
[--C-:B------:R-:W-:Y:S02]  /*b050*/  SHF.R.U64 R7, R7, 0x1, R0.reuse ;  /* 0x0000000107077819 */ /* 0x100fe40000001200 */
[----:B------:R-:W-:Y:S01]  /*b060*/  SHF.R.U32.HI R6, RZ, 0x1, R0 ;  /* 0x00000001ff067819 */ /* 0x000fe20000011600 */
[----:B------:R-:W-:Y:S01]  /*b070*/  IMAD.SHL.U32 R5, R5, 0x100000, RZ ;  /* 0x0010000005057824 */ /* 0x000fe200078e00ff */
[----:B------:R-:W-:-:S02]  /*b080*/  IADD3 R0, P2, P3, RZ, RZ, R7 ;  /* 0x000000ffff007210 */ /* 0x000fc40007b5e007 */
[----:B------:R-:W-:Y:S02]  /*b090*/  @!P0 LOP3.LUT R4, R4, 0x80000000, RZ, 0x3c, !PT ;  /* 0x8000000004048812 */ /* 0x000fe400078e3cff */
[----:B------:R-:W-:-:S03]  /*b0a0*/  IADD3.X R5, PT, PT, R5, 0x3fe00000, R6, P2, P3 ;  /* 0x3fe0000005057810 */ /* 0x000fc600017e6406 */
[----:B------:R-:W-:Y:S01]  /*b0b0*/  @P1 IMAD.MOV R2, RZ, RZ, -R2 ;  /* 0x000000ffff021224 */ /* 0x000fe200078e0a02 */
[----:B------:R-:W-:-:S07]  /*b0c0*/  LOP3.LUT R33, R5, R4, RZ, 0xfc, !PT ;  /* 0x0000000405217212 */ /* 0x000fce00078efcff */
.L_x_27927:
[----:B------:R-:W-:Y:S02]  /*b0d0*/  IMAD.MOV.U32 R35, RZ, RZ, 0x0 ;  /* 0x00000000ff237424 */ /* 0x000fe400078e00ff */
[----:B------:R-:W-:Y:S02]  /*b0e0*/  IMAD.MOV.U32 R32, RZ, RZ, R0 ;  /* 0x000000ffff207224 */ /* 0x000fe400078e0000 */
[----:B------:R-:W-:Y:S05]  /*b0f0*/  RET.REL.NODEC R34 `(_ZN2at6native27unrolled_elementwise_kernelIZZZNS0_17expm1_kernel_cudaERNS_18TensorIteratorBaseEENKUlvE_clEvENKUlvE1_clEvEUlN3c107complexIdEEE_St5arrayIPcLm2EELi4E23TrivialOffsetCalculatorILi1EjESE_NS0_6memory15LoadWithoutCastENSF_16StoreWithoutCastEEEviT_T0_T2_T3_T4_T5_) ;  /* 0xffffff4c22c07950 */ /* 0x000fea0003c3ffff */
.L_x_27934:
        /* <DEDUP_REMOVED lines=16> */
.L_x_35782:


//--------------------- .text._ZN2at6native29vectorized_elementwise_kernelILi2EZZZNS0_17expm1_kernel_cudaERNS_18TensorIteratorBaseEENKUlvE_clEvENKUlvE1_clEvEUlN3c107complexIdEEE_St5arrayIPcLm2EEEEviT0_T1_ --------------------------
	.section	.text._ZN2at6native29vectorized_elementwise_kernelILi2EZZZNS0_17expm1_kernel_cudaERNS_18TensorIteratorBaseEENKUlvE_clEvENKUlvE1_clEvEUlN3c107complexIdEEE_St5arrayIPcLm2EEEEviT0_T1_,"ax",@progbits
	.align	128
        .global         _ZN2at6native29vectorized_elementwise_kernelILi2EZZZNS0_17expm1_kernel_cudaERNS_18TensorIteratorBaseEENKUlvE_clEvENKUlvE1_clEvEUlN3c107complexIdEEE_St5arrayIPcLm2EEEEviT0_T1_
        .type           _ZN2at6native29vectorized_elementwise_kernelILi2EZZZNS0_17expm1_kernel_cudaERNS_18TensorIteratorBaseEENKUlvE_clEvENKUlvE1_clEvEUlN3c107complexIdEEE_St5arrayIPcLm2EEEEviT0_T1_,@function
        .size           _ZN2at6native29vectorized_elementwise_kernelILi2EZZZNS0_17expm1_kernel_cudaERNS_18TensorIteratorBaseEENKUlvE_clEvENKUlvE1_clEvEUlN3c107complexIdEEE_St5arrayIPcLm2EEEEviT0_T1_,(.L_x_35783 - _ZN2at6native29vectorized_elementwise_kernelILi2EZZZNS0_17expm1_kernel_cudaERNS_18TensorIteratorBaseEENKUlvE_clEvENKUlvE1_clEvEUlN3c107complexIdEEE_St5arrayIPcLm2EEEEviT0_T1_)
        .other          _ZN2at6native29vectorized_elementwise_kernelILi2EZZZNS0_17expm1_kernel_cudaERNS_18TensorIteratorBaseEENKUlvE_clEvENKUlvE1_clEvEUlN3c107complexIdEEE_St5arrayIPcLm2EEEEviT0_T1_,@"STO_CUDA_ENTRY STV_DEFAULT"
_ZN2at6native29vectorized_elementwise_kernelILi2EZZZNS0_17expm1_kernel_cudaERNS_18TensorIteratorBaseEENKUlvE_clEvENKUlvE1_clEvEUlN3c107complexIdEEE_St5arrayIPcLm2EEEEviT0_T1_:
.text._ZN2at6native29vectorized_elementwise_kernelILi2EZZZNS0_17expm1_kernel_cudaERNS_18TensorIteratorBaseEENKUlvE_clEvENKUlvE1_clEvEUlN3c107complexIdEEE_St5arrayIPcLm2EEEEviT0_T1_:
[----:B------:R-:W0:Y:S01]  /*0000*/  LDC R1, c[0x0][0x37c] ;  /* 0x0000df00ff017b82 */ /* 0x000e220000000800 */
[----:B------:R-:W1:Y:S01]  /*0010*/  S2R R25, SR_CTAID.X ;  /* 0x0000000000197919 */ /* 0x000e620000002500 */
[----:B------:R-:W2:Y:S01]  /*0020*/  LDCU UR4, c[0x0][0x380] ;  /* 0x00007000ff0477ac */ /* 0x000ea20008000800 */
[----:B0-----:R-:W-:Y:S01]  /*0030*/  VIADD R1, R1, 0xffffffd8 ;  /* 0xffffffd801017836 */ /* 0x001fe20000000000 */
[----:B------:R-:W0:Y:S01]  /*0040*/  LDCU.64 UR6, c[0x0][0x358] ;  /* 0x00006b00ff0677ac */ /* 0x000e220008000a00 */
[----:B-1----:R-:W-:-:S05]  /*0050*/  IMAD.SHL.U32 R25, R25, 0x400, RZ ;  /* 0x0000040019197824 */ /* 0x002fca00078e00ff */
[----:B--2---:R-:W-:-:S04]  /*0060*/  IADD3 R5, PT, PT, -R25, UR4, RZ ;  /* 0x0000000419057c10 */ /* 0x004fc8000fffe1ff */
[----:B------:R-:W-:-:S13]  /*0070*/  ISETP.GT.U32.AND P0, PT, R5, 0x3ff, PT ;  /* 0x000003ff0500780c */ /* 0x000fda0003f04070 */
[----:B0-----:R-:W-:Y:S05]  /*0080*/  @P0 BRA `(.L_x_27935) ;  /* 0x0000014c00d80947 */ /* 0x001fea0003800000 */
[----:B------:R-:W0:Y:S01]  /*0090*/  S2R R52, SR_TID.X ;  /* 0x0000000000347919 */ /* 0x000e220000002100 */
[----:B------:R-:W-:Y:S02]  /*00a0*/  CS2R R14, SRZ ;  /* 0x00000000000e7805 */ /* 0x000fe4000001ff00 */
[----:B------:R-:W-:Y:S02]  /*00b0*/  CS2R R12, SRZ ;  /* 0x00000000000c7805 */ /* 0x000fe4000001ff00 */
        /* <DEDUP_REMOVED lines=8> */
[----:B------:R-:W-:Y:S02]  /*0140*/  @!P5 IMAD.IADD R17, R25, 0x1, R0 ;  /* 0x000000011911d824 */ /* 0x000fe400078e0200 */
[----:B------:R-:W-:Y:S02]  /*0150*/  @!P5 VIADD R0, R0, 0x80 ;  /* 0x000000800000d836 */ /* 0x000fe40000000000 */
[----:B0-----:R-:W-:-:S03]  /*0160*/  @!P6 IMAD.WIDE.U32 R2, R7, 0x10, R2 ;  /* 0x000000100702e825 */ /* 0x001fc600078e0002 */
[C---:B------:R-:W-:Y:S01]  /*0170*/  ISETP.GE.U32.AND P4, PT, R0.reuse, R5, PT ;  /* 0x000000050000720c */ /* 0x040fe20003f86070 */
[----:B------:R-:W0:Y:S01]  /*0180*/  @!P0 LDC.64 R6, c[0x0][0x390] ;  /* 0x0000e400ff068b82 */ /* 0x000e220000000a00 */
[----:B------:R1:W5:Y:S11]  /*0190*/  @!P6 LDG.E.128 R12, desc[UR6][R2.64] ;  /* 0x00000006020ce981 */ /* 0x000376000c1e1d00 */
[----:B------:R-:W-:Y:S01]  /*01a0*/  @!P4 IMAD.IADD R21, R25, 0x1, R0 ;  /* 0x000000011915c824 */ /* 0x000fe200078e0200 */
[----:B------:R-:W2:Y:S01]  /*01b0*/  @!P4 LDC.64 R8, c[0x0][0x390] ;  /* 0x0000e400ff08cb82 */ /* 0x000ea20000000a00 */
[----:B------:R-:W-:-:S05]  /*01c0*/  @!P4 VIADD R0, R0, 0x80 ;  /* 0x000000800000c836 */ /* 0x000fca0000000000 */
[----:B------:R-:W-:-:S13]  /*01d0*/  ISETP.GE.U32.AND P3, PT, R0, R5, PT ;  /* 0x000000050000720c */ /* 0x000fda0003f66070 */
        /* <DEDUP_REMOVED lines=11> */
[----:B------:R-:W-:Y:S02]  /*0290*/  ISETP.GE.U32.AND P6, PT, R0, R5, PT ;  /* 0x000000050000720c */ /* 0x000fe40003fc6070 */
[----:B------:R-:W0:Y:S11]  /*02a0*/  @!P5 LDC.64 R4, c[0x0][0x390] ;  /* 0x0000e400ff04db82 */ /* 0x000e360000000a00 */
[----:B------:R-:W4:Y:S01]  /*02b0*/  @!P6 LDC.64 R44, c[0x0][0x390] ;  /* 0x0000e400ff2ceb82 */ /* 0x000f220000000a00 */
[----:B--2---:R-:W-:Y:S01]  /*02c0*/  @!P4 IMAD.WIDE.U32 R20, R21, 0x10, R8 ;  /* 0x000000101514c825 */ /* 0x004fe200078e0008 */
[----:B------:R-:W-:-:S03]  /*02d0*/  CS2R R8, SRZ ;  /* 0x0000000000087805 */ /* 0x000fc6000001ff00 */
[----:B-1----:R-:W-:Y:S01]  /*02e0*/  @!P3 IMAD.WIDE.U32 R2, R27, 0x10, R10 ;  /* 0x000000101b02b825 */ /* 0x002fe200078e000a */
[----:B------:R-:W-:-:S03]  /*02f0*/  CS2R R10, SRZ ;  /* 0x00000000000a7805 */ /* 0x000fc6000001ff00 */
[----:B0-----:R-:W-:-:S04]  /*0300*/  @!P5 IMAD.WIDE.U32 R16, R17, 0x10, R4 ;  /* 0x000000101110d825 */ /* 0x001fc800078e0004 */
[----:B---3--:R-:W-:Y:S01]  /*0310*/  @!P2 IMAD.WIDE.U32 R4, R29, 0x10, R18 ;  /* 0x000000101d04a825 */ /* 0x008fe200078e0012 */
[----:B------:R0:W5:Y:S03]  /*0320*/  @!P5 LDG.E.128 R8, desc[UR6][R16.64] ;  /* 0x000000061008d981 */ /* 0x000166000c1e1d00 */
[C---:B------:R-:W-:Y:S02]  /*0330*/  @!P6 IMAD.IADD R19, R25.reuse, 0x1, R0 ;  /* 0x000000011913e824 */ /* 0x040fe400078e0200 */
[----:B------:R-:W-:Y:S01]  /*0340*/  @!P0 IMAD.IADD R25, R25, 0x1, R52 ;  /* 0x0000000119198824 */ /* 0x000fe200078e0234 */
[----:B------:R-:W-:Y:S01]  /*0350*/  CS2R R38, SRZ ;  /* 0x0000000000267805 */ /* 0x000fe2000001ff00 */
[----:B----4-:R-:W-:Y:S01]  /*0360*/  @!P6 IMAD.WIDE.U32 R44, R19, 0x10, R44 ;  /* 0x00000010132ce825 */ /* 0x010fe200078e002c */
[----:B------:R-:W-:Y:S02]  /*0370*/  CS2R R36, SRZ ;  /* 0x0000000000247805 */ /* 0x000fe4000001ff00 */
[----:B------:R-:W-:-:S02]  /*0380*/  CS2R R34, SRZ ;  /* 0x0000000000227805 */ /* 0x000fc4000001ff00 */
[----:B------:R-:W-:Y:S01]  /*0390*/  CS2R R32, SRZ ;  /* 0x0000000000207805 */ /* 0x000fe2000001ff00 */
[----:B------:R-:W-:Y:S01]  /*03a0*/  @!P0 IMAD.WIDE.U32 R6, R25, 0x10, R6 ;  /* 0x0000001019068825 */ /* 0x000fe200078e0006 */
[----:B------:R-:W-:Y:S02]  /*03b0*/  CS2R R30, SRZ ;  /* 0x00000000001e7805 */ /* 0x000fe4000001ff00 */
[----:B------:R-:W-:Y:S02]  /*03c0*/  CS2R R28, SRZ ;  /* 0x00000000001c7805 */ /* 0x000fe4000001ff00 */
[----:B------:R-:W-:Y:S02]  /*03d0*/  CS2R R26, SRZ ;  /* 0x00000000001a7805 */ /* 0x000fe4000001ff00 */
[----:B------:R-:W-:Y:S02]  /*03e0*/  CS2R R24, SRZ ;  /* 0x0000000000187805 */ /* 0x000fe4000001ff00 */
[----:B------:R-:W-:-:S02]  /*03f0*/  CS2R R18, SRZ ;  /* 0x0000000000127805 */ /* 0x000fc4000001ff00 */
[----:B0-----:R-:W-:Y:S01]  /*0400*/  CS2R R16, SRZ ;  /* 0x0000000000107805 */ /* 0x001fe2000001ff00 */
[----:B------:R-:W-:Y:S01]  /*0410*/  @!P1 IMAD.WIDE.U32 R46, R47, 0x10, R22 ;  /* 0x000000102f2e9825 */ /* 0x000fe200078e0016 */
[----:B------:R-:W5:Y:S04]  /*0420*/  @!P3 LDG.E.128 R36, desc[UR6][R2.64] ;  /* 0x000000060224b981 */ /* 0x000f68000c1e1d00 */
[----:B------:R-:W5:Y:S04]  /*0430*/  @!P2 LDG.E.128 R32, desc[UR6][R4.64] ;  /* 0x000000060420a981 */ /* 0x000f68000c1e1d00 */
[----:B------:R-:W5:Y:S04]  /*0440*/  @!P1 LDG.E.128 R28, desc[UR6][R46.64] ;  /* 0x000000062e1c9981 */ /* 0x000f68000c1e1d00 */
[----:B------:R-:W5:Y:S04]  /*0450*/  @!P6 LDG.E.128 R24, desc[UR6][R44.64] ;  /* 0x000000062c18e981 */ /* 0x000f68000c1e1d00 */
[----:B------:R-:W5:Y:S01]  /*0460*/  @!P0 LDG.E.128 R16, desc[UR6][R6.64] ;  /* 0x0000000606108981 */ /* 0x000f62000c1e1d00 */
[----:B------:R-:W-:-:S02]  /*0470*/  CS2R R42, SRZ ;  /* 0x00000000002a7805 */ /* 0x000fc4000001ff00 */
[----:B------:R-:W-:Y:S01]  /*0480*/  CS2R R40, SRZ ;  /* 0x0000000000287805 */ /* 0x000fe2000001ff00 */
[----:B------:R-:W-:Y:S01]  /*0490*/  BSSY.RECONVERGENT B2, `(.L_x_27936) ;  /* 0x0000292000027945 */ /* 0x000fe20003800200 */
[----:B------:R-:W-:-:S04]  /*04a0*/  CS2R R22, SRZ ;  /* 0x0000000000167805 */ /* 0x000fc8000001ff00 */
[----:B------:R0:W5:Y:S02]  /*04b0*/  @!P4 LDG.E.128 R40, desc[UR6][R20.64] ;  /* 0x000000061428c981 */ /* 0x000164000c1e1d00 */
[----:B0-----:R-:W-:Y:S01]  /*04c0*/  CS2R R20, SRZ ;  /* 0x0000000000147805 */ /* 0x001fe2000001ff00 */
[----:B------:R-:W-:Y:S06]  /*04d0*/  @P0 BRA `(.L_x_27937) ;  /* 0x0000002800340947 */ /* 0x000fec0003800000 */
        /* <DEDUP_REMOVED lines=56> */
[----:B------:R-:W-:Y:S05]  /*0860*/  CALL.REL.NOINC `($_ZN2at6native29vectorized_elementwise_kernelILi2EZZZNS0_17expm1_kernel_cudaERNS_18TensorIteratorBaseEENKUlvE_clEvENKUlvE1_clEvEUlN3c107complexIdEEE_St5arrayIPcLm2EEEEviT0_T1_$__internal_trig_reduction_slowpathd) ;  /* 0x0000028c00387944 */ /* 0x000fea0003c00000 */
[----:B------:R-:W-:Y:S02]  /*0870*/  IMAD.MOV.U32 R0, RZ, RZ, R4 ;  /* 0x000000ffff007224 */ /* 0x000fe400078e0004 */
[----:B------:R-:W-:Y:S02]  /*0880*/  IMAD.MOV.U32 R2, RZ, RZ, R6 ;  /* 0x000000ffff027224 */ /* 0x000fe400078e0006 */
[----:B------:R-:W-:-:S07]  /*0890*/  IMAD.MOV.U32 R3, RZ, RZ, R7 ;  /* 0x000000ffff037224 */ /* 0x000fce00078e0007 */
.L_x_27939:
[----:B------:R-:W-:Y:S05]  /*08a0*/  BSYNC.RECONVERGENT B3 ;  /* 0x0000000000037941 */ /* 0x000fea0003800200 */
.L_x_27938:
        /* <DEDUP_REMOVED lines=8> */
[C---:B------:R-:W-:Y:S01]  /*0930*/  LOP3.LUT R53, R0.reuse, 0x1, RZ, 0xc0, !PT ;  /* 0x0000000100357812 */ /* 0x040fe200078ec0ff */
        /* <DEDUP_REMOVED lines=189> */
.L_x_27941:
        /* <DEDUP_REMOVED lines=11> */
.L_x_27942:
[----:B------:R-:W-:Y:S05]  /*15c0*/  BSYNC.RECONVERGENT B0 ;  /* 0x0000000000007941 */ /* 0x000fea0003800200 */
.L_x_27940:
        /* <DEDUP_REMOVED lines=53> */
[----:B------:R-:W-:Y:S05]  /*1920*/  CALL.REL.NOINC `($_ZN2at6native29vectorized_elementwise_kernelILi2EZZZNS0_17expm1_kernel_cudaERNS_18TensorIteratorBaseEENKUlvE_clEvENKUlvE1_clEvEUlN3c107complexIdEEE_St5arrayIPcLm2EEEEviT0_T1_$__internal_trig_reduction_slowpathd) ;  /* 0x0000027c00087944 */ /* 0x000fea0003c00000 */
[----:B------:R-:W-:Y:S02]  /*1930*/  IMAD.MOV.U32 R2, RZ, RZ, R6 ;  /* 0x000000ffff027224 */ /* 0x000fe400078e0006 */
[----:B------:R-:W-:-:S07]  /*1940*/  IMAD.MOV.U32 R3, RZ, RZ, R7 ;  /* 0x000000ffff037224 */ /* 0x000fce00078e0007 */
.L_x_27946:
[----:B------:R-:W-:Y:S05]  /*1950*/  BSYNC.RECONVERGENT B4 ;  /* 0x0000000000047941 */ /* 0x000fea0003800200 */
.L_x_27945:
[----:B------:R-:W-:-:S07]  /*1960*/  VIADD R0, R4, 0x1 ;  /* 0x0000000104007836 */ /* 0x000fce0000000000 */
.L_x_27944:
[----:B------:R-:W-:Y:S05]  /*1970*/  BSYNC.RECONVERGENT B3 ;  /* 0x0000000000037941 */ /* 0x000fea0003800200 */
.L_x_27943:
        /* <DEDUP_REMOVED lines=203> */
.L_x_27948:
[----:B------:R-:W-:Y:S05]  /*2630*/  BSYNC.RECONVERGENT B0 ;  /* 0x0000000000007941 */ /* 0x000fea0003800200 */
.L_x_27947:
        /* <DEDUP_REMOVED lines=47> */
[----:B-1----:R-:W-:Y:S05]  /*2930*/  CALL.REL.NOINC `($_ZN2at6native29vectorized_elementwise_kernelILi2EZZZNS0_17expm1_kernel_cudaERNS_18TensorIteratorBaseEENKUlvE_clEvENKUlvE1_clEvEUlN3c107complexIdEEE_St5arrayIPcLm2EEEEviT0_T1_$__internal_trig_reduction_slowpathd) ;  /* 0x0000026c00047944 */ /* 0x002fea0003c00000 */
[----:B------:R-:W-:Y:S02]  /*2940*/  IMAD.MOV.U32 R0, RZ, RZ, R4 ;  /* 0x000000ffff007224 */ /* 0x000fe400078e0004 */
[----:B------:R-:W-:Y:S02]  /*2950*/  IMAD.MOV.U32 R2, RZ, RZ, R6 ;  /* 0x000000ffff027224 */ /* 0x000fe400078e0006 */
[----:B------:R-:W-:-:S07]  /*2960*/  IMAD.MOV.U32 R3, RZ, RZ, R7 ;  /* 0x000000ffff037224 */ /* 0x000fce00078e0007 */
.L_x_27950:
[----:B------:R-:W-:Y:S05]  /*2970*/  BSYNC.RECONVERGENT B3 ;  /* 0x0000000000037941 */ /* 0x000fea0003800200 */
.L_x_27949:
        /* <DEDUP_REMOVED lines=67> */
.L_x_27937:
[----:B------:R-:W-:Y:S05]  /*2db0*/  BSYNC.RECONVERGENT B2 ;  /* 0x0000000000027941 */ /* 0x000fea0003800200 */
.L_x_27936:
[----:B------:R-:W2:Y:S01]  /*2dc0*/  S2UR UR4, SR_CTAID.X ;  /* 0x00000000000479c3 */ /* 0x000ea20000002500 */
[----:B------:R-:W2:Y:S01]  /*2dd0*/  LDCU UR5, c[0x0][0x380] ;  /* 0x00007000ff0577ac */ /* 0x000ea20008000800 */
[----:B------:R-:W-:Y:S01]  /*2de0*/  VIADD R0, R52, 0x80 ;  /* 0x0000008034007836 */ /* 0x000fe20000000000 */
[----:B------:R-:W-:Y:S01]  /*2df0*/  BSSY.RECONVERGENT B2, `(.L_x_27951) ;  /* 0x000028a000027945 */ /* 0x000fe20003800200 */
[----:B-----5:R-:W-:Y:S02]  /*2e00*/  CS2R R18, SRZ ;  /* 0x0000000000127805 */ /* 0x020fe4000001ff00 */
[----:B------:R-:W-:Y:S01]  /*2e10*/  CS2R R16, SRZ ;  /* 0x0000000000107805 */ /* 0x000fe2000001ff00 */
[----:B--2---:R-:W-:-:S06]  /*2e20*/  UIMAD UR4, UR4, -0x400, UR5 ;  /* 0xfffffc00040478a4 */ /* 0x004fcc000f8e0205 */
[----:B------:R-:W-:-:S13]  /*2e30*/  ISETP.GE.U32.AND P0, PT, R0, UR4, PT ;  /* 0x0000000400007c0c */ /* 0x000fda000bf06070 */
[----:B------:R-:W-:Y:S05]  /*2e40*/  @P0 BRA `(.L_x_27952) ;  /* 0x0000002800100947 */ /* 0x000fea0003800000 */
[----:B------:R-:W2:Y:S01]  /*2e50*/  DMUL R50, R14, 0.5 ;  /* 0x3fe000000e327828 */ /* 0x000ea20000000000 */
        /* <DEDUP_REMOVED lines=49> */
[----:B-1----:R-:W-:Y:S05]  /*3170*/  CALL.REL.NOINC `($_ZN2at6native29vectorized_elementwise_kernelILi2EZZZNS0_17expm1_kernel_cudaERNS_18TensorIteratorBaseEENKUlvE_clEvENKUlvE1_clEvEUlN3c107complexIdEEE_St5arrayIPcLm2EEEEviT0_T1_$__internal_trig_reduction_slowpathd) ;  /* 0x0000026000f47944 */ /* 0x002fea0003c00000 */
[----:B------:R-:W-:Y:S02]  /*3180*/  IMAD.MOV.U32 R0, RZ, RZ, R4 ;  /* 0x000000ffff007224 */ /* 0x000fe400078e0004 */
[----:B------:R-:W-:Y:S02]  /*3190*/  IMAD.MOV.U32 R2, RZ, RZ, R6 ;  /* 0x000000ffff027224 */ /* 0x000fe400078e0006 */
[----:B------:R-:W-:Y:S01]  /*31a0*/  IMAD.MOV.U32 R3, RZ, RZ, R7 ;  /* 0x000000ffff037224 */ /* 0x000fe200078e0007 */
[----:B------:R-:W-:Y:S06]  /*31b0*/  BRA `(.L_x_27955) ;  /* 0x0000000000087947 */ /* 0x000fec0003800000 */
.L_x_27954:
[----:B0-----:R0:W2:Y:S02]  /*31c0*/  DMUL R2, RZ, R50 ;  /* 0x00000032ff027228 */ /* 0x0010a40000000000 */
[----:B0-2---:R-:W-:-:S07]  /*31d0*/  IMAD.MOV.U32 R0, RZ, RZ, RZ ;  /* 0x000000ffff007224 */ /* 0x005fce00078e00ff */
.L_x_27955:
[----:B------:R-:W-:Y:S05]  /*31e0*/  BSYNC.RECONVERGENT B3 ;  /* 0x0000000000037941 */ /* 0x000fea0003800200 */
.L_x_27953:
        /* <DEDUP_REMOVED lines=79> */
.L_x_27957:
        /* <DEDUP_REMOVED lines=129> */
.L_x_27958:
[----:B------:R-:W-:Y:S05]  /*3ef0*/  BSYNC.RECONVERGENT B0 ;  /* 0x0000000000007941 */ /* 0x000fea0003800200 */
.L_x_27956:
        /* <DEDUP_REMOVED lines=51> */
.L_x_27962:
[----:B------:R-:W-:Y:S05]  /*4230*/  BSYNC.RECONVERGENT B4 ;  /* 0x0000000000047941 */ /* 0x000fea0003800200 */
.L_x_27961:
[----:B------:R-:W-:Y:S01]  /*4240*/  VIADD R0, R0, 0x1 ;  /* 0x0000000100007836 */ /* 0x000fe20000000000 */
[----:B------:R-:W-:Y:S06]  /*4250*/  BRA `(.L_x_27963) ;  /* 0x0000000000087947 */ /* 0x000fec0003800000 */
.L_x_27960:
[----:B------:R0:W2:Y:S02]  /*4260*/  DMUL R54, RZ, R14 ;  /* 0x0000000eff367228 */ /* 0x0000a40000000000 */
[----:B0-2---:R-:W-:-:S07]  /*4270*/  IMAD.MOV.U32 R0, RZ, RZ, 0x1 ;  /* 0x00000001ff007424 */ /* 0x005fce00078e00ff */
.L_x_27963:
[----:B------:R-:W-:Y:S05]  /*4280*/  BSYNC.RECONVERGENT B3 ;  /* 0x0000000000037941 */ /* 0x000fea0003800200 */
.L_x_27959:
        /* <DEDUP_REMOVED lines=198> */
.L_x_27965:
[----:B------:R-:W-:Y:S05]  /*4ef0*/  BSYNC.RECONVERGENT B0 ;  /* 0x0000000000007941 */ /* 0x000fea0003800200 */
.L_x_27964:
        /* <DEDUP_REMOVED lines=46> */
[----:B-12---:R-:W-:Y:S05]  /*51e0*/  CALL.REL.NOINC `($_ZN2at6native29vectorized_elementwise_kernelILi2EZZZNS0_17expm1_kernel_cudaERNS_18TensorIteratorBaseEENKUlvE_clEvENKUlvE1_clEvEUlN3c107complexIdEEE_St5arrayIPcLm2EEEEviT0_T1_$__internal_trig_reduction_slowpathd) ;  /* 0x0000024000d87944 */ /* 0x006fea0003c00000 */
[----:B------:R-:W-:Y:S02]  /*51f0*/  IMAD.MOV.U32 R0, RZ, RZ, R4 ;  /* 0x000000ffff007224 */ /* 0x000fe400078e0004 */
[----:B------:R-:W-:Y:S02]  /*5200*/  IMAD.MOV.U32 R2, RZ, RZ, R6 ;  /* 0x000000ffff027224 */ /* 0x000fe400078e0006 */
[----:B------:R-:W-:Y:S01]  /*5210*/  IMAD.MOV.U32 R3, RZ, RZ, R7 ;  /* 0x000000ffff037224 */ /* 0x000fe200078e0007 */
[----:B------:R-:W-:Y:S06]  /*5220*/  BRA `(.L_x_27968) ;  /* 0x0000000000087947 */ /* 0x000fec0003800000 */
.L_x_27967:
[----:B------:R3:W4:Y:S02]  /*5230*/  DMUL R2, RZ, R14 ;  /* 0x0000000eff027228 */ /* 0x0007240000000000 */
[----:B---34-:R-:W-:-:S07]  /*5240*/  IMAD.MOV.U32 R0, RZ, RZ, RZ ;  /* 0x000000ffff007224 */ /* 0x018fce00078e00ff */
.L_x_27968:
[----:B------:R-:W-:Y:S05]  /*5250*/  BSYNC.RECONVERGENT B3 ;  /* 0x0000000000037941 */ /* 0x000fea0003800200 */
.L_x_27966:
        /* <DEDUP_REMOVED lines=66> */
[----:B--2---:R2:W3:Y:S02]  /*5680*/  DMUL R18, R18, R2 ;  /* 0x0000000212127228 */ /* 0x0044e40000000000 */
.L_x_27952:
[----:B------:R-:W-:Y:S05]  /*5690*/  BSYNC.RECONVERGENT B2 ;  /* 0x0000000000027941 */ /* 0x000fea0003800200 */
.L_x_27951:
[----:B------:R-:W4:Y:S01]  /*56a0*/  S2UR UR4, SR_CTAID.X ;  /* 0x00000000000479c3 */ /* 0x000f220000002500 */
[----:B------:R-:W4:Y:S01]  /*56b0*/  LDCU UR5, c[0x0][0x380] ;  /* 0x00007000ff0577ac */ /* 0x000f220008000800 */
[----:B------:R-:W-:Y:S01]  /*56c0*/  VIADD R0, R52, 0x100 ;  /* 0x0000010034007836 */ /* 0x000fe20000000000 */
[----:B------:R-:W-:Y:S01]  /*56d0*/  BSSY.RECONVERGENT B2, `(.L_x_27969) ;  /* 0x000028a000027945 */ /* 0x000fe20003800200 */
[----:B------:R-:W-:Y:S02]  /*56e0*/  CS2R R14, SRZ ;  /* 0x00000000000e7805 */ /* 0x000fe4000001ff00 */
[----:B------:R-:W-:Y:S01]  /*56f0*/  CS2R R12, SRZ ;  /* 0x00000000000c7805 */ /* 0x000fe2000001ff00 */
[----:B----4-:R-:W-:-:S06]  /*5700*/  UIMAD UR4, UR4, -0x400, UR5 ;  /* 0xfffffc00040478a4 */ /* 0x010fcc000f8e0205 */
[----:B------:R-:W-:-:S13]  /*5710*/  ISETP.GE.U32.AND P0, PT, R0, UR4, PT ;  /* 0x0000000400007c0c */ /* 0x000fda000bf06070 */
[----:B------:R-:W-:Y:S05]  /*5720*/  @P0 BRA `(.L_x_27970) ;  /* 0x0000002800100947 */ /* 0x000fea0003800000 */
[----:B------:R-:W4:Y:S01]  /*5730*/  DMUL R50, R10, 0.5 ;  /* 0x3fe000000a327828 */ /* 0x000f220000000000 */
        /* <DEDUP_REMOVED lines=14> */
[----:B------:R-:W4:Y:S01]  /*5820*/  DMUL R4, R50, UR4 ;  /* 0x0000000432047c28 */ /* 0x000f220008000000 */
[----:B------:R-:W-:-:S15]  /*5830*/  UMOV UR4, 0x54442d18 ;  /* 0x54442d1800047882 */ /* 0x000fde0000000000 */
[----:B------:R-:W-:-:S15]  /*5840*/  NOP ;  /* 0x0000000000007918 */ /* 0x000fde0000000000 */
[----:B------:R-:W-:-:S15]  /*5850*/  NOP ;  /* 0x0000000000007918 */ /* 0x000fde0000000000 */
[----:B------:R-:W-:-:S15]  /*5860*/  NOP ;  /* 0x0000000000007918 */ /* 0x000fde0000000000 */
[----:B------:R-:W-:-:S03]  /*5870*/  NOP ;  /* 0x0000000000007918 */ /* 0x000fc60000000000 */
[----:B----4-:R-:W0:Y:S01]  /*5880*/  F2I.F64 R0, R4 ;  /* 0x0000000400007311 */ /* 0x010e220000301100 */
[----:B------:R-:W-:-:S15]  /*5890*/  UMOV UR5, 0x3ff921fb ;  /* 0x3ff921fb00057882 */ /* 0x000fde0000000000 */
[----:B------:R-:W-:-:S15]  /*58a0*/  NOP ;  /* 0x0000000000007918 */ /* 0x000fde0000000000 */
[----:B------:R-:W-:-:S15]  /*58b0*/  NOP ;  /* 0x0000000000007918 */ /* 0x000fde0000000000 */
[----:B------:R-:W-:-:S15]  /*58c0*/  NOP ;  /* 0x0000000000007918 */ /* 0x000fde0000000000 */
[----:B------:R-:W-:-:S03]  /*58d0*/  NOP ;  /* 0x0000000000007918 */ /* 0x000fc60000000000 */
[----:B0-2---:R-:W0:-:S15]  /*58e0*/  I2F.F64 R2, R0 ;  /* 0x0000000000027312 */ /* 0x005e1e0000201c00 */
        /* <DEDUP_REMOVED lines=22> */
[----:B-1-3--:R-:W-:Y:S05]  /*5a50*/  CALL.REL.NOINC `($_ZN2at6native29vectorized_elementwise_kernelILi2EZZZNS0_17expm1_kernel_cudaERNS_18TensorIteratorBaseEENKUlvE_clEvENKUlvE1_clEvEUlN3c107complexIdEEE_St5arrayIPcLm2EEEEviT0_T1_$__internal_trig_reduction_slowpathd) ;  /* 0x0000023800bc7944 */ /* 0x00afea0003c00000 */
[----:B------:R-:W-:Y:S02]  /*5a60*/  IMAD.MOV.U32 R0, RZ, RZ, R4 ;  /* 0x000000ffff007224 */ /* 0x000fe400078e0004 */
[----:B------:R-:W-:Y:S02]  /*5a70*/  IMAD.MOV.U32 R2, RZ, RZ, R6 ;  /* 0x000000ffff027224 */ /* 0x000fe400078e0006 */
[----:B------:R-:W-:Y:S01]  /*5a80*/  IMAD.MOV.U32 R3, RZ, RZ, R7 ;  /* 0x000000ffff037224 */ /* 0x000fe200078e0007 */
[----:B------:R-:W-:Y:S06]  /*5a90*/  BRA `(.L_x_27973) ;  /* 0x0000000000087947 */ /* 0x000fec0003800000 */
.L_x_27972:
[----:B0-2---:R0:W2:Y:S02]  /*5aa0*/  DMUL R2, RZ, R50 ;  /* 0x00000032ff027228 */ /* 0x0050a40000000000 */
[----:B0-2---:R-:W-:-:S07]  /*5ab0*/  IMAD.MOV.U32 R0, RZ, RZ, RZ ;  /* 0x000000ffff007224 */ /* 0x005fce00078e00ff */
.L_x_27973:
[----:B------:R-:W-:Y:S05]  /*5ac0*/  BSYNC.RECONVERGENT B3 ;  /* 0x0000000000037941 */ /* 0x000fea0003800200 */
.L_x_27971:
        /* <DEDUP_REMOVED lines=79> */
.L_x_27975:
        /* <DEDUP_REMOVED lines=129> */
.L_x_27976:
[----:B------:R-:W-:Y:S05]  /*67d0*/  BSYNC.RECONVERGENT B0 ;  /* 0x0000000000007941 */ /* 0x000fea0003800200 */
.L_x_27974:
        /* <DEDUP_REMOVED lines=47> */
[----:B-1-3--:R-:W-:Y:S05]  /*6ad0*/  CALL.REL.NOINC `($_ZN2at6native29vectorized_elementwise_kernelILi2EZZZNS0_17expm1_kernel_cudaERNS_18TensorIteratorBaseEENKUlvE_clEvENKUlvE1_clEvEUlN3c107complexIdEEE_St5arrayIPcLm2EEEEviT0_T1_$__internal_trig_reduction_slowpathd) ;  /* 0x00000228009c7944 */ /* 0x00afea0003c00000 */
[----:B------:R-:W-:Y:S02]  /*6ae0*/  IMAD.MOV.U32 R0, RZ, RZ, R4 ;  /* 0x000000ffff007224 */ /* 0x000fe400078e0004 */
[----:B------:R-:W-:Y:S02]  /*6af0*/  IMAD.MOV.U32 R54, RZ, RZ, R6 ;  /* 0x000000ffff367224 */ /* 0x000fe400078e0006 */
[----:B------:R-:W-:-:S07]  /*6b00*/  IMAD.MOV.U32 R55, RZ, RZ, R7 ;  /* 0x000000ffff377224 */ /* 0x000fce00078e0007 */
.L_x_27980:
[----:B------:R-:W-:Y:S05]  /*6b10*/  BSYNC.RECONVERGENT B4 ;  /* 0x0000000000047941 */ /* 0x000fea0003800200 */
.L_x_27979:
[----:B------:R-:W-:Y:S01]  /*6b20*/  VIADD R0, R0, 0x1 ;  /* 0x0000000100007836 */ /* 0x000fe20000000000 */
[----:B------:R-:W-:Y:S06]  /*6b30*/  BRA `(.L_x_27981) ;  /* 0x0000000000087947 */ /* 0x000fec0003800000 */
.L_x_27978:
[----:B------:R0:W2:Y:S02]  /*6b40*/  DMUL R54, RZ, R10 ;  /* 0x0000000aff367228 */ /* 0x0000a40000000000 */
[----:B0-2---:R-:W-:-:S07]  /*6b50*/  IMAD.MOV.U32 R0, RZ, RZ, 0x1 ;  /* 0x00000001ff007424 */ /* 0x005fce00078e00ff */
.L_x_27981:
[----:B------:R-:W-:Y:S05]  /*6b60*/  BSYNC.RECONVERGENT B3 ;  /* 0x0000000000037941 */ /* 0x000fea0003800200 */
.L_x_27977:
[----:B------:R-:W0:Y:S01]  /*6b70*/  LDCU.64 UR4, c[0x4][0x1b8] ;  /* 0x01003700ff0477ac */ /* 0x000e220008000a00 */
[----:B------:R-:W-:-:S05]  /*6b80*/  IMAD.SHL.U32 R2, R0, 0x40, RZ ;  /* 0x0000004000027824 */ /* 0x000fca00078e00ff */
[----:B------:R-:W-:-:S04]  /*6b90*/  LOP3.LUT R2, R2, 0x40, RZ, 0xc0, !PT ;  /* 0x0000004002027812 */ /* 0x000fc800078ec0ff */
[----:B0-----:R-:W-:-:S05]  /*6ba0*/  IADD3 R56, P0, PT, R2, UR4, RZ ;  /* 0x0000000402387c10 */ /* 0x001fca000ff1e0ff */
[----:B------:R-:W-:-:S05]  /*6bb0*/  IMAD.X R57, RZ, RZ, UR5, P0 ;  /* 0x00000005ff397e24 */ /* 0x000fca00080e06ff */
[----:B------:R-:W2:Y:S04]  /*6bc0*/  LDG.E.128.CONSTANT R4, desc[UR6][R56.64] ;  /* 0x0000000638047981 */ /* 0x000ea8000c1e9d00 */
        /* <DEDUP_REMOVED lines=192> */
.L_x_27983:
[----:B------:R-:W-:Y:S05]  /*77d0*/  BSYNC.RECONVERGENT B0 ;  /* 0x0000000000007941 */ /* 0x000fea0003800200 */
.L_x_27982:
[----:B------:R-:W-:Y:S01]  /*77e0*/  BSSY.RECONVERGENT B3, `(.L_x_27984) ;  /* 0x0000035000037945 */ /* 0x000fe20003800200 */
[----:B------:R2:W4:Y:S03]  /*77f0*/  DFMA R12, R12, R44, -R2 ;  /* 0x0000002c0c0c722b */ /* 0x0005260000000802 */
[----:B--2-4-:R-:W-:Y:S05]  /*7800*/  @!P2 BRA `(.L_x_27985) ;  /* 0x0000000000c0a947 */ /* 0x014fea0003800000 */
        /* <DEDUP_REMOVED lines=46> */
[----:B------:R-:W-:Y:S01]  /*7af0*/  IMAD.MOV.U32 R3, RZ, RZ, R7 ;  /* 0x000000ffff037224 */ /* 0x000fe200078e0007 */
[----:B------:R-:W-:Y:S06]  /*7b00*/  BRA `(.L_x_27986) ;  /* 0x0000000000087947 */ /* 0x000fec0003800000 */
.L_x_27985:
[----:B------:R2:W4:Y:S02]  /*7b10*/  DMUL R2, RZ, R10 ;  /* 0x0000000aff027228 */ /* 0x0005240000000000 */
[----:B--2-4-:R-:W-:-:S07]  /*7b20*/  IMAD.MOV.U32 R0, RZ, RZ, RZ ;  /* 0x000000ffff007224 */ /* 0x014fce00078e00ff */
.L_x_27986:
[----:B------:R-:W-:Y:S05]  /*7b30*/  BSYNC.RECONVERGENT B3 ;  /* 0x0000000000037941 */ /* 0x000fea0003800200 */
.L_x_27984:
[----:B------:R-:W2:Y:S01]  /*7b40*/  LDCU.64 UR4, c[0x4][0x1b8] ;  /* 0x01003700ff0477ac */ /* 0x000ea20008000a00 */
[----:B0-----:R-:W-:-:S05]  /*7b50*/  IMAD.SHL.U32 R4, R0, 0x40, RZ ;  /* 0x0000004000047824 */ /* 0x001fca00078e00ff */
[----:B------:R-:W-:-:S04]  /*7b60*/  LOP3.LUT R4, R4, 0x40, RZ, 0xc0, !PT ;  /* 0x0000004004047812 */ /* 0x000fc800078ec0ff */
[----:B--2---:R-:W-:-:S05]  /*7b70*/  IADD3 R50, P0, PT, R4, UR4, RZ ;  /* 0x0000000404327c10 */ /* 0x004fca000ff1e0ff */
[----:B------:R-:W-:-:S05]  /*7b80*/  IMAD.X R51, RZ, RZ, UR5, P0 ;  /* 0x00000005ff337e24 */ /* 0x000fca00080e06ff */
[----:B------:R-:W2:Y:S04]  /*7b90*/  LDG.E.128.CONSTANT R4, desc[UR6][R50.64] ;  /* 0x0000000632047981 */ /* 0x000ea8000c1e9d00 */
[----:B------:R-:W4:Y:S04]  /*7ba0*/  LDG.E.128.CONSTANT R8, desc[UR6][R50.64+0x10] ;  /* 0x0000100632087981 */ /* 0x000f28000c1e9d00 */
        /* <DEDUP_REMOVED lines=60> */
.L_x_27970:
[----:B------:R-:W-:Y:S05]  /*7f70*/  BSYNC.RECONVERGENT B2 ;  /* 0x0000000000027941 */ /* 0x000fea0003800200 */
.L_x_27969:
[----:B------:R-:W5:Y:S01]  /*7f80*/  S2UR UR4, SR_CTAID.X ;  /* 0x00000000000479c3 */ /* 0x000f620000002500 */
[----:B------:R-:W5:Y:S01]  /*7f90*/  LDCU UR5, c[0x0][0x380] ;  /* 0x00007000ff0577ac */ /* 0x000f620008000800 */
[----:B------:R-:W-:Y:S01]  /*7fa0*/  VIADD R0, R52, 0x180 ;  /* 0x0000018034007836 */ /* 0x000fe20000000000 */
[----:B------:R-:W-:Y:S01]  /*7fb0*/  BSSY.RECONVERGENT B2, `(.L_x_27987) ;  /* 0x000028a000027945 */ /* 0x000fe20003800200 */
[----:B------:R-:W-:Y:S02]  /*7fc0*/  CS2R R10, SRZ ;  /* 0x00000000000a7805 */ /* 0x000fe4000001ff00 */
[----:B------:R-:W-:Y:S01]  /*7fd0*/  CS2R R8, SRZ ;  /* 0x0000000000087805 */ /* 0x000fe2000001ff00 */
[----:B-----5:R-:W-:-:S06]  /*7fe0*/  UIMAD UR4, UR4, -0x400, UR5 ;  /* 0xfffffc00040478a4 */ /* 0x020fcc000f8e0205 */
[----:B------:R-:W-:-:S13]  /*7ff0*/  ISETP.GE.U32.AND P0, PT, R0, UR4, PT ;  /* 0x0000000400007c0c */ /* 0x000fda000bf06070 */
[----:B------:R-:W-:Y:S05]  /*8000*/  @P0 BRA `(.L_x_27988) ;  /* 0x0000002800100947 */ /* 0x000fea0003800000 */
[----:B------:R-:W5:Y:S01]  /*8010*/  DMUL R50, R42, 0.5 ;  /* 0x3fe000002a327828 */ /* 0x000f620000000000 */
[----:B------:R-:W-:-:S15]  /*8020*/  BSSY.RECONVERGENT B3, `(.L_x_27989) ;  /* 0x0000038000037945 */ /* 0x000fde0003800200 */
[----:B------:R-:W-:-:S15]  /*8030*/  NOP ;  /* 0x0000000000007918 */ /* 0x000fde0000000000 */
[----:B------:R-:W-:-:S15]  /*8040*/  NOP ;  /* 0x0000000000007918 */ /* 0x000fde0000000000 */
[----:B------:R-:W-:-:S15]  /*8050*/  NOP ;  /* 0x0000000000007918 */ /* 0x000fde0000000000 */
[----:B------:R-:W-:-:S03]  /*8060*/  NOP ;  /* 0x0000000000007918 */ /* 0x000fc60000000000 */
[----:B-----5:R-:W5:Y:S02]  /*8070*/  DSETP.NEU.AND P0, PT, |R50|, +INF , PT ;  /* 0x7ff000003200742a */ /* 0x020f640003f0d200 */
[----:B-----5:R-:W-:Y:S05]  /*8080*/  @!P0 BRA `(.L_x_27990) ;  /* 0x0000000000bc8947 */ /* 0x020fea0003800000 */
[----:B------:R-:W-:Y:S01]  /*8090*/  UMOV UR4, 0x6dc9c883 ;  /* 0x6dc9c88300047882 */ /* 0x000fe20000000000 */
[----:B------:R-:W-:Y:S01]  /*80a0*/  UMOV UR5, 0x3fe45f30 ;  /* 0x3fe45f3000057882 */ /* 0x000fe20000000000 */
[----:B------:R-:W-:-:S15]  /*80b0*/  DSETP.GE.AND P0, PT, |R50|, 2.14748364800000000000e+09, PT ;  /* 0x41e000003200742a */ /* 0x000fde0003f06200 */
[----:B------:R-:W-:-:S15]  /*80c0*/  NOP ;  /* 0x0000000000007918 */ /* 0x000fde0000000000 */
[----:B------:R-:W-:-:S15]  /*80d0*/  NOP ;  /* 0x0000000000007918 */ /* 0x000fde0000000000 */
[----:B------:R-:W-:-:S15]  /*80e0*/  NOP ;  /* 0x0000000000007918 */ /* 0x000fde0000000000 */
[----:B------:R-:W-:-:S04]  /*80f0*/  NOP ;  /* 0x0000000000007918 */ /* 0x000fc80000000000 */
[----:B------:R-:W5:Y:S01]  /*8100*/  DMUL R4, R50, UR4 ;  /* 0x0000000432047c28 */ /* 0x000f620008000000 */
[----:B------:R-:W-:-:S15]  /*8110*/  UMOV UR4, 0x54442d18 ;  /* 0x54442d1800047882 */ /* 0x000fde0000000000 */
[----:B------:R-:W-:-:S15]  /*8120*/  NOP ;  /* 0x0000000000007918 */ /* 0x000fde0000000000 */
[----:B------:R-:W-:-:S15]  /*8130*/  NOP ;  /* 0x0000000000007918 */ /* 0x000fde0000000000 */
[----:B------:R-:W-:-:S15]  /*8140*/  NOP ;  /* 0x0000000000007918 */ /* 0x000fde0000000000 */
[----:B------:R-:W-:-:S03]  /*8150*/  NOP ;  /* 0x0000000000007918 */ /* 0x000fc60000000000 */
[----:B-----5:R-:W0:Y:S01]  /*8160*/  F2I.F64 R0, R4 ;  /* 0x0000000400007311 */ /* 0x020e220000301100 */
[----:B------:R-:W-:-:S15]  /*8170*/  UMOV UR5, 0x3ff921fb ;  /* 0x3ff921fb00057882 */ /* 0x000fde0000000000 */
[----:B------:R-:W-:-:S15]  /*8180*/  NOP ;  /* 0x0000000000007918 */ /* 0x000fde0000000000 */
[----:B------:R-:W-:-:S15]  /*8190*/  NOP ;  /* 0x0000000000007918 */ /* 0x000fde0000000000 */
[----:B------:R-:W-:-:S15]  /*81a0*/  NOP ;  /* 0x0000000000007918 */ /* 0x000fde0000000000 */
[----:B------:R-:W-:-:S03]  /*81b0*/  NOP ;  /* 0x0000000000007918 */ /* 0x000fc60000000000 */
[----:B0-2-4-:R-:W0:-:S15]  /*81c0*/  I2F.F64 R2, R0 ;  /* 0x0000000000027312 */ /* 0x015e1e0000201c00 */
        /* <DEDUP_REMOVED lines=27> */
.L_x_27990:
[----:B0-2-4-:R0:W2:Y:S02]  /*8380*/  DMUL R2, RZ, R50 ;  /* 0x00000032ff027228 */ /* 0x0150a40000000000 */
[----:B0-2---:R-:W-:-:S07]  /*8390*/  IMAD.MOV.U32 R0, RZ, RZ, RZ ;  /* 0x000000ffff007224 */ /* 0x005fce00078e00ff */
.L_x_27991:
[----:B------:R-:W-:Y:S05]  /*83a0*/  BSYNC.RECONVERGENT B3 ;  /* 0x0000000000037941 */ /* 0x000fea0003800200 */
.L_x_27989:
        /* <DEDUP_REMOVED lines=79> */
.L_x_27993:
        /* <DEDUP_REMOVED lines=129> */
.L_x_27994:
[----:B------:R-:W-:Y:S05]  /*90b0*/  BSYNC.RECONVERGENT B0 ;  /* 0x0000000000007941 */ /* 0x000fea0003800200 */
.L_x_27992:
        /* <DEDUP_REMOVED lines=51> */
.L_x_27998:
[----:B------:R-:W-:Y:S05]  /*93f0*/  BSYNC.RECONVERGENT B4 ;  /* 0x0000000000047941 */ /* 0x000fea0003800200 */
.L_x_27997:
[----:B------:R-:W-:Y:S01]  /*9400*/  VIADD R0, R0, 0x1 ;  /* 0x0000000100007836 */ /* 0x000fe20000000000 */
[----:B------:R-:W-:Y:S06]  /*9410*/  BRA `(.L_x_27999) ;  /* 0x0000000000087947 */ /* 0x000fec0003800000 */
.L_x_27996:
[----:B------:R0:W2:Y:S02]  /*9420*/  DMUL R54, RZ, R42 ;  /* 0x0000002aff367228 */ /* 0x0000a40000000000 */
[----:B0-2---:R-:W-:-:S07]  /*9430*/  IMAD.MOV.U32 R0, RZ, RZ, 0x1 ;  /* 0x00000001ff007424 */ /* 0x005fce00078e00ff */
.L_x_27999:
[----:B------:R-:W-:Y:S05]  /*9440*/  BSYNC.RECONVERGENT B3 ;  /* 0x0000000000037941 */ /* 0x000fea0003800200 */
.L_x_27995:
        /* <DEDUP_REMOVED lines=198> */
.L_x_28001:
[----:B------:R-:W-:Y:S05]  /*a0b0*/  BSYNC.RECONVERGENT B0 ;  /* 0x0000000000007941 */ /* 0x000fea0003800200 */
.L_x_28000:
        /* <DEDUP_REMOVED lines=51> */
.L_x_28003:
[----:B------:R2:W4:Y:S02]  /*a3f0*/  DMUL R2, RZ, R42 ;  /* 0x0000002aff027228 */ /* 0x0005240000000000 */
[----:B--2-4-:R-:W-:-:S07]  /*a400*/  IMAD.MOV.U32 R0, RZ, RZ, RZ ;  /* 0x000000ffff007224 */ /* 0x014fce00078e00ff */
.L_x_28004:
[----:B------:R-:W-:Y:S05]  /*a410*/  BSYNC.RECONVERGENT B3 ;  /* 0x0000000000037941 */ /* 0x000fea0003800200 */
.L_x_28002:
        /* <DEDUP_REMOVED lines=67> */
.L_x_27988:
[----:B------:R-:W-:Y:S05]  /*a850*/  BSYNC.RECONVERGENT B2 ;  /* 0x0000000000027941 */ /* 0x000fea0003800200 */
.L_x_27987:
        /* <DEDUP_REMOVED lines=64> */
.L_x_28008:
[----:B0-2-4-:R0:W2:Y:S02]  /*ac60*/  DMUL R2, RZ, R50 ;  /* 0x00000032ff027228 */ /* 0x0150a40000000000 */
[----:B0-2---:R-:W-:-:S07]  /*ac70*/  IMAD.MOV.U32 R0, RZ, RZ, RZ ;  /* 0x000000ffff007224 */ /* 0x005fce00078e00ff */
.L_x_28009:
[----:B------:R-:W-:Y:S05]  /*ac80*/  BSYNC.RECONVERGENT B3 ;  /* 0x0000000000037941 */ /* 0x000fea0003800200 */
.L_x_28007:
        /* <DEDUP_REMOVED lines=79> */
.L_x_28011:
        /* <DEDUP_REMOVED lines=129> */
.L_x_28012:
[----:B------:R-:W-:Y:S05]  /*b990*/  BSYNC.RECONVERGENT B0 ;  /* 0x0000000000007941 */ /* 0x000fea0003800200 */
.L_x_28010:
        /* <DEDUP_REMOVED lines=51> */
.L_x_28016:
[----:B------:R-:W-:Y:S05]  /*bcd0*/  BSYNC.RECONVERGENT B4 ;  /* 0x0000000000047941 */ /* 0x000fea0003800200 */
.L_x_28015:
[----:B------:R-:W-:Y:S01]  /*bce0*/  VIADD R0, R0, 0x1 ;  /* 0x0000000100007836 */ /* 0x000fe20000000000 */
[----:B------:R-:W-:Y:S06]  /*bcf0*/  BRA `(.L_x_28017) ;  /* 0x0000000000087947 */ /* 0x000fec0003800000 */
.L_x_28014:
[----:B------:R0:W2:Y:S02]  /*bd00*/  DMUL R54, RZ, R38 ;  /* 0x00000026ff367228 */ /* 0x0000a40000000000 */
[----:B0-2---:R-:W-:-:S07]  /*bd10*/  IMAD.MOV.U32 R0, RZ, RZ, 0x1 ;  /* 0x00000001ff007424 */ /* 0x005fce00078e00ff */
.L_x_28017:
[----:B------:R-:W-:Y:S05]  /*bd20*/  BSYNC.RECONVERGENT B3 ;  /* 0x0000000000037941 */ /* 0x000fea0003800200 */
.L_x_28013:
        /* <DEDUP_REMOVED lines=198> */
.L_x_28019:
[----:B------:R-:W-:Y:S05]  /*c990*/  BSYNC.RECONVERGENT B0 ;  /* 0x0000000000007941 */ /* 0x000fea0003800200 */
.L_x_28018:
        /* <DEDUP_REMOVED lines=51> */
.L_x_28021:
[----:B------:R2:W4:Y:S02]  /*ccd0*/  DMUL R2, RZ, R38 ;  /* 0x00000026ff027228 */ /* 0x0005240000000000 */
[----:B--2-4-:R-:W-:-:S07]  /*cce0*/  IMAD.MOV.U32 R0, RZ, RZ, RZ ;  /* 0x000000ffff007224 */ /* 0x014fce00078e00ff */
.L_x_28022:
[----:B------:R-:W-:Y:S05]  /*ccf0*/  BSYNC.RECONVERGENT B3 ;  /* 0x0000000000037941 */ /* 0x000fea0003800200 */
.L_x_28020:
        /* <DEDUP_REMOVED lines=67> */
.L_x_28006:
[----:B------:R-:W-:Y:S05]  /*d130*/  BSYNC.RECONVERGENT B2 ;  /* 0x0000000000027941 */ /* 0x000fea0003800200 */
.L_x_28005:
        /* <DEDUP_REMOVED lines=64> */
.L_x_28026:
[----:B0-2-4-:R0:W2:Y:S02]  /*d540*/  DMUL R2, RZ, R50 ;  /* 0x00000032ff027228 */ /* 0x0150a40000000000 */
[----:B0-2---:R-:W-:-:S07]  /*d550*/  IMAD.MOV.U32 R0, RZ, RZ, RZ ;  /* 0x000000ffff007224 */ /* 0x005fce00078e00ff */
.L_x_28027:
[----:B------:R-:W-:Y:S05]  /*d560*/  BSYNC.RECONVERGENT B3 ;  /* 0x0000000000037941 */ /* 0x000fea0003800200 */
.L_x_28025:
        /* <DEDUP_REMOVED lines=79> */
.L_x_28029:
        /* <DEDUP_REMOVED lines=129> */
.L_x_28030:
[----:B------:R-:W-:Y:S05]  /*e270*/  BSYNC.RECONVERGENT B0 ;  /* 0x0000000000007941 */ /* 0x000fea0003800200 */
.L_x_28028:
        /* <DEDUP_REMOVED lines=51> */
.L_x_28034:
[----:B------:R-:W-:Y:S05]  /*e5b0*/  BSYNC.RECONVERGENT B4 ;  /* 0x0000000000047941 */ /* 0x000fea0003800200 */
.L_x_28033:
[----:B------:R-:W-:Y:S01]  /*e5c0*/  VIADD R0, R0, 0x1 ;  /* 0x0000000100007836 */ /* 0x000fe20000000000 */
[----:B------:R-:W-:Y:S06]  /*e5d0*/  BRA `(.L_x_28035) ;  /* 0x0000000000087947 */ /* 0x000fec0003800000 */
.L_x_28032:
[----:B------:R0:W2:Y:S02]  /*e5e0*/  DMUL R54, RZ, R34 ;  /* 0x00000022ff367228 */ /* 0x0000a40000000000 */
[----:B0-2---:R-:W-:-:S07]  /*e5f0*/  IMAD.MOV.U32 R0, RZ, RZ, 0x1 ;  /* 0x00000001ff007424 */ /* 0x005fce00078e00ff */
.L_x_28035:
[----:B------:R-:W-:Y:S05]  /*e600*/  BSYNC.RECONVERGENT B3 ;  /* 0x0000000000037941 */ /* 0x000fea0003800200 */
.L_x_28031:
        /* <DEDUP_REMOVED lines=198> */
.L_x_28037:
[----:B------:R-:W-:Y:S05]  /*f270*/  BSYNC.RECONVERGENT B0 ;  /* 0x0000000000007941 */ /* 0x000fea0003800200 */
.L_x_28036:
        /* <DEDUP_REMOVED lines=42> */
[----:B--2-4-:R-:W-:Y:S05]  /*f520*/  @!P0 BRA `(.L_x_28040) ;  /* 0x0000000000288947 */ /* 0x014fea0003800000 */
        /* <DEDUP_REMOVED lines=8> */
.L_x_28039:
[----:B------:R2:W4:Y:S02]  /*f5b0*/  DMUL R2, RZ, R34 ;  /* 0x00000022ff027228 */ /* 0x0005240000000000 */
[----:B--2-4-:R-:W-:-:S07]  /*f5c0*/  IMAD.MOV.U32 R0, RZ, RZ, RZ ;  /* 0x000000ffff007224 */ /* 0x014fce00078e00ff */
.L_x_28040:
[----:B------:R-:W-:Y:S05]  /*f5d0*/  BSYNC.RECONVERGENT B3 ;  /* 0x0000000000037941 */ /* 0x000fea0003800200 */
.L_x_28038:
        /* <DEDUP_REMOVED lines=67> */
.L_x_28024:
[----:B------:R-:W-:Y:S05]  /*fa10*/  BSYNC.RECONVERGENT B2 ;  /* 0x0000000000027941 */ /* 0x000fea0003800200 */
.L_x_28023:
        /* <DEDUP_REMOVED lines=64> */
.L_x_28044:
[----:B0-2-4-:R0:W2:Y:S02]  /*fe20*/  DMUL R2, RZ, R50 ;  /* 0x00000032ff027228 */ /* 0x0150a40000000000 */
[----:B0-2---:R-:W-:-:S07]  /*fe30*/  IMAD.MOV.U32 R0, RZ, RZ, RZ ;  /* 0x000000ffff007224 */ /* 0x005fce00078e00ff */
.L_x_28045:
[----:B------:R-:W-:Y:S05]  /*fe40*/  BSYNC.RECONVERGENT B3 ;  /* 0x0000000000037941 */ /* 0x000fea0003800200 */
.L_x_28043:
        /* <DEDUP_REMOVED lines=79> */
.L_x_28047:
        /* <DEDUP_REMOVED lines=129> */
.L_x_28048:
[----:B------:R-:W-:Y:S05]  /*10b50*/  BSYNC.RECONVERGENT B0 ;  /* 0x0000000000007941 */ /* 0x000fea0003800200 */
.L_x_28046:
        /* <DEDUP_REMOVED lines=51> */
.L_x_28052:
[----:B------:R-:W-:Y:S05]  /*10e90*/  BSYNC.RECONVERGENT B4 ;  /* 0x0000000000047941 */ /* 0x000fea0003800200 */
.L_x_28051:
[----:B------:R-:W-:Y:S01]  /*10ea0*/  VIADD R0, R0, 0x1 ;  /* 0x0000000100007836 */ /* 0x000fe20000000000 */
[----:B------:R-:W-:Y:S06]  /*10eb0*/  BRA `(.L_x_28053) ;  /* 0x0000000000087947 */ /* 0x000fec0003800000 */
.L_x_28050:
[----:B------:R0:W2:Y:S02]  /*10ec0*/  DMUL R54, RZ, R30 ;  /* 0x0000001eff367228 */ /* 0x0000a40000000000 */
[----:B0-2---:R-:W-:-:S07]  /*10ed0*/  IMAD.MOV.U32 R0, RZ, RZ, 0x1 ;  /* 0x00000001ff007424 */ /* 0x005fce00078e00ff */
.L_x_28053:
[----:B------:R-:W-:Y:S05]  /*10ee0*/  BSYNC.RECONVERGENT B3 ;  /* 0x0000000000037941 */ /* 0x000fea0003800200 */
.L_x_28049:
        /* <DEDUP_REMOVED lines=198> */
.L_x_28055:
[----:B------:R-:W-:Y:S05]  /*11b50*/  BSYNC.RECONVERGENT B0 ;  /* 0x0000000000007941 */ /* 0x000fea0003800200 */
.L_x_28054:
        /* <DEDUP_REMOVED lines=51> */
.L_x_28057:
[----:B------:R2:W4:Y:S02]  /*11e90*/  DMUL R2, RZ, R30 ;  /* 0x0000001eff027228 */ /* 0x0005240000000000 */
[----:B--2-4-:R-:W-:-:S07]  /*11ea0*/  IMAD.MOV.U32 R0, RZ, RZ, RZ ;  /* 0x000000ffff007224 */ /* 0x014fce00078e00ff */
.L_x_28058:
[----:B------:R-:W-:Y:S05]  /*11eb0*/  BSYNC.RECONVERGENT B3 ;  /* 0x0000000000037941 */ /* 0x000fea0003800200 */
.L_x_28056:
        /* <DEDUP_REMOVED lines=67> */
.L_x_28042:
[----:B------:R-:W-:Y:S05]  /*122f0*/  BSYNC.RECONVERGENT B2 ;  /* 0x0000000000027941 */ /* 0x000fea0003800200 */
.L_x_28041:
        /* <DEDUP_REMOVED lines=64> */
.L_x_28062:
[----:B0-2-4-:R0:W2:Y:S02]  /*12700*/  DMUL R2, RZ, R50 ;  /* 0x00000032ff027228 */ /* 0x0150a40000000000 */
[----:B0-2---:R-:W-:-:S07]  /*12710*/  IMAD.MOV.U32 R0, RZ, RZ, RZ ;  /* 0x000000ffff007224 */ /* 0x005fce00078e00ff */
.L_x_28063:
[----:B------:R-:W-:Y:S05]  /*12720*/  BSYNC.RECONVERGENT B3 ;  /* 0x0000000000037941 */ /* 0x000fea0003800200 */
.L_x_28061:
        /* <DEDUP_REMOVED lines=79> */
.L_x_28065:
        /* <DEDUP_REMOVED lines=129> */
.L_x_28066:
[----:B------:R-:W-:Y:S05]  /*13430*/  BSYNC.RECONVERGENT B0 ;  /* 0x0000000000007941 */ /* 0x000fea0003800200 */
.L_x_28064:
        /* <DEDUP_REMOVED lines=51> */
.L_x_28070:
[----:B------:R-:W-:Y:S05]  /*13770*/  BSYNC.RECONVERGENT B4 ;  /* 0x0000000000047941 */ /* 0x000fea0003800200 */
.L_x_28069:
[----:B------:R-:W-:Y:S01]  /*13780*/  VIADD R0, R0, 0x1 ;  /* 0x0000000100007836 */ /* 0x000fe20000000000 */
[----:B------:R-:W-:Y:S06]  /*13790*/  BRA `(.L_x_28071) ;  /* 0x0000000000087947 */ /* 0x000fec0003800000 */
.L_x_28068:
[----:B------:R0:W2:Y:S02]  /*137a0*/  DMUL R52, RZ, R26 ;  /* 0x0000001aff347228 */ /* 0x0000a40000000000 */
[----:B0-2---:R-:W-:-:S07]  /*137b0*/  IMAD.MOV.U32 R0, RZ, RZ, 0x1 ;  /* 0x00000001ff007424 */ /* 0x005fce00078e00ff */
.L_x_28071:
[----:B------:R-:W-:Y:S05]  /*137c0*/  BSYNC.RECONVERGENT B3 ;  /* 0x0000000000037941 */ /* 0x000fea0003800200 */
.L_x_28067:
        /* <DEDUP_REMOVED lines=198> */
.L_x_28073:
[----:B------:R-:W-:Y:S05]  /*14430*/  BSYNC.RECONVERGENT B0 ;  /* 0x0000000000007941 */ /* 0x000fea0003800200 */
.L_x_28072:
        /* <DEDUP_REMOVED lines=51> */
.L_x_28075:
[----:B------:R2:W4:Y:S02]  /*14770*/  DMUL R2, RZ, R26 ;  /* 0x0000001aff027228 */ /* 0x0005240000000000 */
[----:B--2-4-:R-:W-:-:S07]  /*14780*/  IMAD.MOV.U32 R0, RZ, RZ, RZ ;  /* 0x000000ffff007224 */ /* 0x014fce00078e00ff */
.L_x_28076:
[----:B------:R-:W-:Y:S05]  /*14790*/  BSYNC.RECONVERGENT B3 ;  /* 0x0000000000037941 */ /* 0x000fea0003800200 */
.L_x_28074:
        /* <DEDUP_REMOVED lines=67> */
.L_x_28060:
[----:B------:R-:W-:Y:S05]  /*14bd0*/  BSYNC.RECONVERGENT B2 ;  /* 0x0000000000027941 */ /* 0x000fea0003800200 */
.L_x_28059:
[----:B------:R-:W5:Y:S01]  /*14be0*/  S2R R0, SR_CTAID.X ;  /* 0x0000000000007919 */ /* 0x000f620000002500 */
[----:B------:R-:W5:Y:S01]  /*14bf0*/  LDC R5, c[0x0][0x380] ;  /* 0x0000e000ff057b82 */ /* 0x000f620000000800 */
[----:B------:R-:W-:Y:S04]  /*14c00*/  BSSY.RECONVERGENT B0, `(.L_x_28077) ;  /* 0x0000036000007945 */ /* 0x000fe80003800200 */
[----:B------:R-:W-:Y:S01]  /*14c10*/  BSSY.RELIABLE B1, `(.L_x_28078) ;  /* 0x000002e000017945 */ /* 0x000fe20003800100 */
[----:B0-2-4-:R-:W0:Y:S01]  /*14c20*/  S2R R3, SR_TID.X ;  /* 0x0000000000037919 */ /* 0x015e220000002100 */
[----:B-----5:R-:W-:-:S05]  /*14c30*/  IMAD R2, R0, -0x400, R5 ;  /* 0xfffffc0000027824 */ /* 0x020fca00078e0205 */
[----:B0-----:R-:W-:-:S13]  /*14c40*/  ISETP.GE.U32.AND P0, PT, R3, R2, PT ;  /* 0x000000020300720c */ /* 0x001fda0003f06070 */
[----:B------:R-:W0:Y:S01]  /*14c50*/  @!P0 LDC.64 R4, c[0x0][0x388] ;  /* 0x0000e200ff048b82 */ /* 0x000e220000000a00 */
[----:B------:R-:W-:Y:S02]  /*14c60*/  @!P0 IMAD R7, R0, 0x400, R3 ;  /* 0x0000040000078824 */ /* 0x000fe400078e0203 */
[----:B------:R-:W-:-:S04]  /*14c70*/  @!P0 VIADD R6, R3, 0x80 ;  /* 0x0000008003068836 */ /* 0x000fc80000000000 */
[----:B------:R-:W-:Y:S02]  /*14c80*/  @!P0 IMAD.MOV.U32 R3, RZ, RZ, R6 ;  /* 0x000000ffff038224 */ /* 0x000fe400078e0006 */
[----:B0-----:R-:W-:-:S05]  /*14c90*/  @!P0 IMAD.WIDE.U32 R4, R7, 0x10, R4 ;  /* 0x0000001007048825 */ /* 0x001fca00078e0004 */
[----:B-1----:R0:W-:Y:S01]  /*14ca0*/  @!P0 STG.E.128 desc[UR6][R4.64], R20 ;  /* 0x0000001404008986 */ /* 0x0021e2000c101d06 */
[----:B------:R-:W-:-:S13]  /*14cb0*/  ISETP.GE.U32.AND P0, PT, R3, R2, PT ;  /* 0x000000020300720c */ /* 0x000fda0003f06070 */
[----:B------:R-:W-:Y:S05]  /*14cc0*/  @P0 BRA `(.L_x_28079) ;  /* 0x0000000000300947 */ /* 0x000fea0003800000 */
[----:B0-----:R-:W0:Y:S01]  /*14cd0*/  LDC.64 R4, c[0x0][0x388] ;  /* 0x0000e200ff047b82 */ /* 0x001e220000000a00 */
[----:B------:R-:W-:Y:S02]  /*14ce0*/  IMAD R7, R0, 0x400, R3 ;  /* 0x0000040000077824 */ /* 0x000fe400078e0203 */
[----:B------:R-:W-:-:S05]  /*14cf0*/  VIADD R3, R3, 0x80 ;  /* 0x0000008003037836 */ /* 0x000fca0000000000 */
[----:B------:R-:W-:Y:S01]  /*14d00*/  ISETP.GE.U32.AND P0, PT, R3, R2, PT ;  /* 0x000000020300720c */ /* 0x000fe20003f06070 */
[----:B0-----:R-:W-:-:S05]  /*14d10*/  IMAD.WIDE.U32 R4, R7, 0x10, R4 ;  /* 0x0000001007047825 */ /* 0x001fca00078e0004 */
[----:B---3--:R0:W-:Y:S07]  /*14d20*/  STG.E.128 desc[UR6][R4.64], R16 ;  /* 0x0000001004007986 */ /* 0x0081ee000c101d06 */
[----:B------:R-:W-:Y:S05]  /*14d30*/  @P0 BRA `(.L_x_28080) ;  /* 0x0000000000300947 */ /* 0x000fea0003800000 */
[----:B0-----:R-:W0:Y:S01]  /*14d40*/  LDC.64 R4, c[0x0][0x388] ;  /* 0x0000e200ff047b82 */ /* 0x001e220000000a00 */
[----:B------:R-:W-:Y:S02]  /*14d50*/  IMAD R7, R0, 0x400, R3 ;  /* 0x0000040000077824 */ /* 0x000fe400078e0203 */
[----:B------:R-:W-:Y:S02]  /*14d60*/  VIADD R3, R3, 0x80 ;  /* 0x0000008003037836 */ /* 0x000fe40000000000 */
[----:B0-----:R-:W-:-:S05]  /*14d70*/  IMAD.WIDE.U32 R4, R7, 0x10, R4 ;  /* 0x0000001007047825 */ /* 0x001fca00078e0004 */
[----:B------:R1:W-:Y:S02]  /*14d80*/  STG.E.128 desc[UR6][R4.64], R12 ;  /* 0x0000000c04007986 */ /* 0x0003e4000c101d06 */
.L_x_28079:
[----:B------:R-:W-:-:S13]  /*14d90*/  ISETP.GE.U32.AND P0, PT, R3, R2, PT ;  /* 0x000000020300720c */ /* 0x000fda0003f06070 */
[----:B------:R-:W-:Y:S05]  /*14da0*/  @P0 BRA `(.L_x_28081) ;  /* 0x0000000000300947 */ /* 0x000fea0003800000 */
[----:B01----:R-:W0:Y:S01]  /*14db0*/  LDC.64 R4, c[0x0][0x388] ;  /* 0x0000e200ff047b82 */ /* 0x003e220000000a00 */
[----:B------:R-:W-:Y:S02]  /*14dc0*/  IMAD R7, R0, 0x400, R3 ;  /* 0x0000040000077824 */ /* 0x000fe400078e0203 */
[----:B------:R-:W-:Y:S02]  /*14dd0*/  VIADD R3, R3, 0x80 ;  /* 0x0000008003037836 */ /* 0x000fe40000000000 */
[----:B0-----:R-:W-:-:S05]  /*14de0*/  IMAD.WIDE.U32 R4, R7, 0x10, R4 ;  /* 0x0000001007047825 */ /* 0x001fca00078e0004 */
[----:B------:R1:W-:Y:S02]  /*14df0*/  STG.E.128 desc[UR6][R4.64], R8 ;  /* 0x0000000804007986 */ /* 0x0003e4000c101d06 */
.L_x_28080:
[----:B------:R-:W-:-:S13]  /*14e00*/  ISETP.GE.U32.AND P0, PT, R3, R2, PT ;  /* 0x000000020300720c */ /* 0x000fda0003f06070 */
[----:B------:R-:W-:Y:S05]  /*14e10*/  @P0 BRA `(.L_x_28082) ;  /* 0x0000000000340947 */ /* 0x000fea0003800000 */
[----:B01----:R-:W0:Y:S01]  /*14e20*/  LDC.64 R4, c[0x0][0x388] ;  /* 0x0000e200ff047b82 */ /* 0x003e220000000a00 */
[----:B------:R-:W-:Y:S02]  /*14e30*/  IMAD R7, R0, 0x400, R3 ;  /* 0x0000040000077824 */ /* 0x000fe400078e0203 */
[----:B------:R-:W-:Y:S02]  /*14e40*/  VIADD R3, R3, 0x80 ;  /* 0x0000008003037836 */ /* 0x000fe40000000000 */
[----:B0-----:R-:W-:-:S05]  /*14e50*/  IMAD.WIDE.U32 R4, R7, 0x10, R4 ;  /* 0x0000001007047825 */ /* 0x001fca00078e0004 */
[----:B------:R2:W-:Y:S02]  /*14e60*/  STG.E.128 desc[UR6][R4.64], R40 ;  /* 0x0000002804007986 */ /* 0x0005e4000c101d06 */
.L_x_28081:
        /* <DEDUP_REMOVED lines=8> */
.L_x_28082:
[----:B------:R-:W-:Y:S05]  /*14ef0*/  BSYNC.RELIABLE B1 ;  /* 0x0000000000017941 */ /* 0x000fea0003800100 */
.L_x_28078:
[----:B------:R-:W-:-:S13]  /*14f00*/  ISETP.GE.U32.AND P0, PT, R3, R2, PT ;  /* 0x000000020300720c */ /* 0x000fda0003f06070 */
[----:B012---:R-:W0:Y:S01]  /*14f10*/  @!P0 LDC.64 R4, c[0x0][0x388] ;  /* 0x0000e200ff048b82 */ /* 0x007e220000000a00 */
[----:B------:R-:W-:Y:S02]  /*14f20*/  @!P0 IMAD R7, R0, 0x400, R3 ;  /* 0x0000040000078824 */ /* 0x000fe400078e0203 */
[----:B------:R-:W-:Y:S02]  /*14f30*/  @!P0 VIADD R3, R3, 0x80 ;  /* 0x0000008003038836 */ /* 0x000fe40000000000 */
[----:B0-----:R-:W-:-:S05]  /*14f40*/  @!P0 IMAD.WIDE.U32 R4, R7, 0x10, R4 ;  /* 0x0000001007048825 */ /* 0x001fca00078e0004 */
[----:B------:R4:W-:Y:S02]  /*14f50*/  @!P0 STG.E.128 desc[UR6][R4.64], R32 ;  /* 0x0000002004008986 */ /* 0x0009e4000c101d06 */
.L_x_28083:
[----:B------:R-:W-:Y:S05]  /*14f60*/  BSYNC.RECONVERGENT B0 ;  /* 0x0000000000007941 */ /* 0x000fea0003800200 */
.L_x_28077:
[----:B------:R-:W-:Y:S05]  /*14f70*/  WARPSYNC.ALL ;  /* 0x0000000000007948 */ /* 0x000fea0003800000 */
[----:B------:R-:W-:-:S13]  /*14f80*/  ISETP.GE.U32.AND P0, PT, R3, R2, PT ;  /* 0x000000020300720c */ /* 0x000fda0003f06070 */
[----:B------:R-:W-:Y:S05]  /*14f90*/  @P0 EXIT ;  /* 0x000000000000094d */ /* 0x000fea0003800000 */
[----:B012-4-:R-:W0:Y:S01]  /*14fa0*/  LDC.64 R4, c[0x0][0x388] ;  /* 0x0000e200ff047b82 */ /* 0x017e220000000a00 */
[----:B------:R-:W-:-:S04]  /*14fb0*/  IMAD R3, R0, 0x400, R3 ;  /* 0x0000040000037824 */ /* 0x000fc800078e0203 */
[----:B0-----:R-:W-:-:S05]  /*14fc0*/  IMAD.WIDE.U32 R2, R3, 0x10, R4 ;  /* 0x0000001003027825 */ /* 0x001fca00078e0004 */
[----:B------:R-:W-:Y:S01]  /*14fd0*/  STG.E.128 desc[UR6][R2.64], R28 ;  /* 0x0000001c02007986 */ /* 0x000fe2000c101d06 */
[----:B------:R-:W-:Y:S05]  /*14fe0*/  EXIT ;  /* 0x000000000000794d */ /* 0x000fea0003800000 */
.L_x_27935:
[----:B------:R-:W0:Y:S01]  /*14ff0*/  S2R R5, SR_TID.X ;  /* 0x0000000000057919 */ /* 0x000e220000002100 */
[----:B------:R-:W1:Y:S02]  /*15000*/  LDC.64 R2, c[0x0][0x390] ;  /* 0x0000e400ff027b82 */ /* 0x000e640000000a00 */
[----:B-1----:R-:W-:-:S04]  /*15010*/  IMAD.WIDE.U32 R2, R25, 0x10, R2 ;  /* 0x0000001019027825 */ /* 0x002fc800078e0002 */
[----:B0-----:R-:W-:-:S05]  /*15020*/  IMAD.WIDE.U32 R4, R5, 0x20, R2 ;  /* 0x0000002005047825 */ /* 0x001fca00078e0002 */
[----:B------:R-:W2:Y:S04]  /*15030*/  LDG.E.ENL2.256 R12, R8, desc[UR6][R4.64] ;  /* 0xfe0000060408797e */ /* 0x000ea8000812190c */
[----:B------:R0:W5:Y:S04]  /*15040*/  LDG.E.ENL2.256 R20, R16, desc[UR6][R4.64+0x1000] ;  /* 0xfe0080060410797e */ /* 0x0001680008121914 */
[----:B------:R0:W5:Y:S04]  /*15050*/  LDG.E.ENL2.256 R28, R24, desc[UR6][R4.64+0x2000] ;  /* 0xfe0100060418797e */ /* 0x000168000812191c */
[----:B------:R0:W5:Y:S01]  /*15060*/  LDG.E.ENL2.256 R36, R32, desc[UR6][R4.64+0x3000] ;  /* 0xfe0180060420797e */ /* 0x0001620008121924 */
[----:B------:R-:W-:Y:S01]  /*15070*/  BSSY.RECONVERGENT B2, `(.L_x_28084) ;  /* 0x000003c000027945 */ /* 0x000fe20003800200 */
[----:B--2---:R-:W1:-:S15]  /*15080*/  DMUL R6, R10, 0.5 ;  /* 0x3fe000000a067828 */ /* 0x004e5e0000000000 */
[----:B------:R-:W-:-:S15]  /*15090*/  NOP ;  /* 0x0000000000007918 */ /* 0x000fde0000000000 */
[----:B------:R-:W-:-:S15]  /*150a0*/  NOP ;  /* 0x0000000000007918 */ /* 0x000fde0000000000 */
[----:B------:R-:W-:-:S15]  /*150b0*/  NOP ;  /* 0x0000000000007918 */ /* 0x000fde0000000000 */
[----:B------:R-:W-:-:S04]  /*150c0*/  NOP ;  /* 0x0000000000007918 */ /* 0x000fc80000000000 */
[----:B-1----:R-:W1:Y:S02]  /*150d0*/  DSETP.NEU.AND P0, PT, |R6|, +INF , PT ;  /* 0x7ff000000600742a */ /* 0x002e640003f0d200 */
[----:B-1----:R-:W-:-:S15]  /*150e0*/  @!P0 IMAD.MOV.U32 R0, RZ, RZ, RZ ;  /* 0x000000ffff008224 */ /* 0x002fde00078e00ff */
        /* <DEDUP_REMOVED lines=48> */
[----:B-----5:R-:W-:Y:S05]  /*153f0*/  CALL.REL.NOINC `($_ZN2at6native29vectorized_elementwise_kernelILi2EZZZNS0_17expm1_kernel_cudaERNS_18TensorIteratorBaseEENKUlvE_clEvENKUlvE1_clEvEUlN3c107complexIdEEE_St5arrayIPcLm2EEEEviT0_T1_$__internal_trig_reduction_slowpathd) ;  /* 0x0000014000547944 */ /* 0x020fea0003c00000 */
[----:B------:R-:W-:Y:S02]  /*15400*/  IMAD.MOV.U32 R0, RZ, RZ, R4 ;  /* 0x000000ffff007224 */ /* 0x000fe400078e0004 */
[----:B------:R-:W-:Y:S02]  /*15410*/  IMAD.MOV.U32 R2, RZ, RZ, R6 ;  /* 0x000000ffff027224 */ /* 0x000fe400078e0006 */
[----:B------:R-:W-:-:S07]  /*15420*/  IMAD.MOV.U32 R3, RZ, RZ, R7 ;  /* 0x000000ffff037224 */ /* 0x000fce00078e0007 */
.L_x_28085:
[----:B------:R-:W-:Y:S05]  /*15430*/  BSYNC.RECONVERGENT B2 ;  /* 0x0000000000027941 */ /* 0x000fea0003800200 */
.L_x_28084:
        /* <DEDUP_REMOVED lines=198> */
.L_x_28087:
        /* <DEDUP_REMOVED lines=11> */
.L_x_28088:
[----:B------:R-:W-:Y:S05]  /*16150*/  BSYNC.RECONVERGENT B0 ;  /* 0x0000000000007941 */ /* 0x000fea0003800200 */
.L_x_28086:
        /* <DEDUP_REMOVED lines=53> */
[----:B-----5:R-:W-:Y:S05]  /*164b0*/  CALL.REL.NOINC `($_ZN2at6native29vectorized_elementwise_kernelILi2EZZZNS0_17expm1_kernel_cudaERNS_18TensorIteratorBaseEENKUlvE_clEvENKUlvE1_clEvEUlN3c107complexIdEEE_St5arrayIPcLm2EEEEviT0_T1_$__internal_trig_reduction_slowpathd) ;  /* 0x0000013000247944 */ /* 0x020fea0003c00000 */
[----:B------:R-:W-:Y:S02]  /*164c0*/  IMAD.MOV.U32 R2, RZ, RZ, R6 ;  /* 0x000000ffff027224 */ /* 0x000fe400078e0006 */
[----:B------:R-:W-:-:S07]  /*164d0*/  IMAD.MOV.U32 R3, RZ, RZ, R7 ;  /* 0x000000ffff037224 */ /* 0x000fce00078e0007 */
.L_x_28092:
[----:B------:R-:W-:Y:S05]  /*164e0*/  BSYNC.RECONVERGENT B3 ;  /* 0x0000000000037941 */ /* 0x000fea0003800200 */
.L_x_28091:
[----:B------:R-:W-:-:S07]  /*164f0*/  VIADD R0, R4, 0x1 ;  /* 0x0000000104007836 */ /* 0x000fce0000000000 */
.L_x_28090:
[----:B------:R-:W-:Y:S05]  /*16500*/  BSYNC.RECONVERGENT B2 ;  /* 0x0000000000027941 */ /* 0x000fea0003800200 */
.L_x_28089:
        /* <DEDUP_REMOVED lines=203> */
.L_x_28094:
[----:B------:R-:W-:Y:S05]  /*171c0*/  BSYNC.RECONVERGENT B0 ;  /* 0x0000000000007941 */ /* 0x000fea0003800200 */
.L_x_28093:
        /* <DEDUP_REMOVED lines=47> */
[----:B-1---5:R-:W-:Y:S05]  /*174c0*/  CALL.REL.NOINC `($_ZN2at6native29vectorized_elementwise_kernelILi2EZZZNS0_17expm1_kernel_cudaERNS_18TensorIteratorBaseEENKUlvE_clEvENKUlvE1_clEvEUlN3c107complexIdEEE_St5arrayIPcLm2EEEEviT0_T1_$__internal_trig_reduction_slowpathd) ;  /* 0x0000012000207944 */ /* 0x022fea0003c00000 */
[----:B------:R-:W-:Y:S02]  /*174d0*/  IMAD.MOV.U32 R0, RZ, RZ, R4 ;  /* 0x000000ffff007224 */ /* 0x000fe400078e0004 */
[----:B------:R-:W-:Y:S02]  /*174e0*/  IMAD.MOV.U32 R2, RZ, RZ, R6 ;  /* 0x000000ffff027224 */ /* 0x000fe400078e0006 */
[----:B------:R-:W-:-:S07]  /*174f0*/  IMAD.MOV.U32 R3, RZ, RZ, R7 ;  /* 0x000000ffff037224 */ /* 0x000fce00078e0007 */
.L_x_28096:
[----:B------:R-:W-:Y:S05]  /*17500*/  BSYNC.RECONVERGENT B2 ;  /* 0x0000000000027941 */ /* 0x000fea0003800200 */
.L_x_28095:
        /* <DEDUP_REMOVED lines=11> */
[----:B------:R-:W-:Y:S01]  /*175c0*/  BSSY.RECONVERGENT B2, `(.L_x_28097) ;  /* 0x0000075000027945 */ /* 0x000fe20003800200 */
        /* <DEDUP_REMOVED lines=55> */
[----:B------:R-:W0:-:S15]  /*17940*/  DMUL R50, R14, 0.5 ;  /* 0x3fe000000e327828 */ /* 0x000e1e0000000000 */
[----:B------:R-:W-:-:S15]  /*17950*/  NOP ;  /* 0x0000000000007918 */ /* 0x000fde0000000000 */
[----:B------:R-:W-:-:S15]  /*17960*/  NOP ;  /* 0x0000000000007918 */ /* 0x000fde0000000000 */
[----:B------:R-:W-:-:S15]  /*17970*/  NOP ;  /* 0x0000000000007918 */ /* 0x000fde0000000000 */
[----:B------:R-:W-:-:S04]  /*17980*/  NOP ;  /* 0x0000000000007918 */ /* 0x000fc80000000000 */
[----:B0-----:R-:W0:-:S15]  /*17990*/  DSETP.NEU.AND P1, PT, |R50|, +INF , PT ;  /* 0x7ff000003200742a */ /* 0x001e1e0003f2d200 */
[----:B------:R-:W-:-:S15]  /*179a0*/  NOP ;  /* 0x0000000000007918 */ /* 0x000fde0000000000 */
[----:B------:R-:W-:-:S15]  /*179b0*/  NOP ;  /* 0x0000000000007918 */ /* 0x000fde0000000000 */
[----:B------:R-:W-:-:S15]  /*179c0*/  NOP ;  /* 0x0000000000007918 */ /* 0x000fde0000000000 */
[----:B------:R-:W-:-:S04]  /*179d0*/  NOP ;  /* 0x0000000000007918 */ /* 0x000fc80000000000 */
[----:B-1----:R1:W2:Y:S02]  /*179e0*/  DMUL R42, R42, R2 ;  /* 0x000000022a2a7228 */ /* 0x0022a40000000000 */
[----:B012---:R-:W-:Y:S05]  /*179f0*/  @!P1 BRA `(.L_x_28098) ;  /* 0x0000000000bc9947 */ /* 0x007fea0003800000 */
        /* <DEDUP_REMOVED lines=45> */
[----:B------:R-:W-:Y:S01]  /*17cd0*/  IMAD.MOV.U32 R3, RZ, RZ, R7 ;  /* 0x000000ffff037224 */ /* 0x000fe200078e0007 */
[----:B------:R-:W-:Y:S06]  /*17ce0*/  BRA `(.L_x_28099) ;  /* 0x0000000000087947 */ /* 0x000fec0003800000 */
.L_x_28098:
[----:B------:R0:W1:Y:S02]  /*17cf0*/  DMUL R2, RZ, R50 ;  /* 0x00000032ff027228 */ /* 0x0000640000000000 */
[----:B01----:R-:W-:-:S07]  /*17d00*/  IMAD.MOV.U32 R0, RZ, RZ, RZ ;  /* 0x000000ffff007224 */ /* 0x003fce00078e00ff */
.L_x_28099:
[----:B------:R-:W-:Y:S05]  /*17d10*/  BSYNC.RECONVERGENT B2 ;  /* 0x0000000000027941 */ /* 0x000fea0003800200 */
.L_x_28097:
        /* <DEDUP_REMOVED lines=79> */
.L_x_28101:
        /* <DEDUP_REMOVED lines=129> */
.L_x_28102:
[----:B------:R-:W-:Y:S05]  /*18a20*/  BSYNC.RECONVERGENT B0 ;  /* 0x0000000000007941 */ /* 0x000fea0003800200 */
.L_x_28100:
        /* <DEDUP_REMOVED lines=49> */
[----:B------:R-:W-:Y:S02]  /*18d40*/  IMAD.MOV.U32 R52, RZ, RZ, R6 ;  /* 0x000000ffff347224 */ /* 0x000fe400078e0006 */
[----:B------:R-:W-:-:S07]  /*18d50*/  IMAD.MOV.U32 R53, RZ, RZ, R7 ;  /* 0x000000ffff357224 */ /* 0x000fce00078e0007 */
.L_x_28106:
[----:B------:R-:W-:Y:S05]  /*18d60*/  BSYNC.RECONVERGENT B3 ;  /* 0x0000000000037941 */ /* 0x000fea0003800200 */
.L_x_28105:
[----:B------:R-:W-:Y:S01]  /*18d70*/  VIADD R0, R0, 0x1 ;  /* 0x0000000100007836 */ /* 0x000fe20000000000 */
[----:B------:R-:W-:Y:S06]  /*18d80*/  BRA `(.L_x_28107) ;  /* 0x0000000000087947 */ /* 0x000fec0003800000 */
.L_x_28104:
[----:B------:R0:W1:Y:S02]  /*18d90*/  DMUL R52, RZ, R14 ;  /* 0x0000000eff347228 */ /* 0x0000640000000000 */
[----:B01----:R-:W-:-:S07]  /*18da0*/  IMAD.MOV.U32 R0, RZ, RZ, 0x1 ;  /* 0x00000001ff007424 */ /* 0x003fce00078e00ff */
.L_x_28107:
[----:B------:R-:W-:Y:S05]  /*18db0*/  BSYNC.RECONVERGENT B2 ;  /* 0x0000000000027941 */ /* 0x000fea0003800200 */
.L_x_28103:
        /* <DEDUP_REMOVED lines=198> */
.L_x_28109:
[----:B------:R-:W-:Y:S05]  /*19a20*/  BSYNC.RECONVERGENT B0 ;  /* 0x0000000000007941 */ /* 0x000fea0003800200 */
.L_x_28108:
        /* <DEDUP_REMOVED lines=49> */
[----:B------:R-:W-:Y:S01]  /*19d40*/  IMAD.MOV.U32 R3, RZ, RZ, R7 ;  /* 0x000000ffff037224 */ /* 0x000fe200078e0007 */
[----:B------:R-:W-:Y:S06]  /*19d50*/  BRA `(.L_x_28112) ;  /* 0x0000000000087947 */ /* 0x000fec0003800000 */
.L_x_28111:
[----:B------:R2:W3:Y:S02]  /*19d60*/  DMUL R2, RZ, R14 ;  /* 0x0000000eff027228 */ /* 0x0004e40000000000 */
[----:B--23--:R-:W-:-:S07]  /*19d70*/  IMAD.MOV.U32 R0, RZ, RZ, RZ ;  /* 0x000000ffff007224 */ /* 0x00cfce00078e00ff */
.L_x_28112:
[----:B------:R-:W-:Y:S05]  /*19d80*/  BSYNC.RECONVERGENT B2 ;  /* 0x0000000000027941 */ /* 0x000fea0003800200 */
.L_x_28110:
[----:B------:R-:W2:Y:S01]  /*19d90*/  LDCU.64 UR4, c[0x4][0x1b8] ;  /* 0x01003700ff0477ac */ /* 0x000ea20008000a00 */
[----:B0-----:R-:W-:-:S05]  /*19da0*/  IMAD.SHL.U32 R4, R0, 0x40, RZ ;  /* 0x0000004000047824 */ /* 0x001fca00078e00ff */
[----:B------:R-:W-:-:S04]  /*19db0*/  LOP3.LUT R4, R4, 0x40, RZ, 0xc0, !PT ;  /* 0x0000004004047812 */ /* 0x000fc800078ec0ff */
[----:B--2---:R-:W-:-:S05]  /*19dc0*/  IADD3 R52, P0, PT, R4, UR4, RZ ;  /* 0x0000000404347c10 */ /* 0x004fca000ff1e0ff */
        /* <DEDUP_REMOVED lines=63> */
[----:B-----5:R-:W0:-:S15]  /*1a1c0*/  DMUL R50, R18, 0.5 ;  /* 0x3fe0000012327828 */ /* 0x020e1e0000000000 */
        /* <DEDUP_REMOVED lines=56> */
[----:B------:R-:W-:Y:S01]  /*1a550*/  IMAD.MOV.U32 R3, RZ, RZ, R7 ;  /* 0x000000ffff037224 */ /* 0x000fe200078e0007 */
[----:B------:R-:W-:Y:S06]  /*1a560*/  BRA `(.L_x_28115) ;  /* 0x0000000000087947 */ /* 0x000fec0003800000 */
.L_x_28114:
[----:B------:R0:W1:Y:S02]  /*1a570*/  DMUL R2, RZ, R50 ;  /* 0x00000032ff027228 */ /* 0x0000640000000000 */
[----:B01----:R-:W-:-:S07]  /*1a580*/  IMAD.MOV.U32 R0, RZ, RZ, RZ ;  /* 0x000000ffff007224 */ /* 0x003fce00078e00ff */
.L_x_28115:
[----:B------:R-:W-:Y:S05]  /*1a590*/  BSYNC.RECONVERGENT B2 ;  /* 0x0000000000027941 */ /* 0x000fea0003800200 */
.L_x_28113:
        /* <DEDUP_REMOVED lines=79> */
.L_x_28117:
        /* <DEDUP_REMOVED lines=129> */
.L_x_28118:
[----:B------:R-:W-:Y:S05]  /*1b2a0*/  BSYNC.RECONVERGENT B0 ;  /* 0x0000000000007941 */ /* 0x000fea0003800200 */
.L_x_28116:
        /* <DEDUP_REMOVED lines=49> */
[----:B------:R-:W-:Y:S02]  /*1b5c0*/  IMAD.MOV.U32 R52, RZ, RZ, R6 ;  /* 0x000000ffff347224 */ /* 0x000fe400078e0006 */
[----:B------:R-:W-:-:S07]  /*1b5d0*/  IMAD.MOV.U32 R53, RZ, RZ, R7 ;  /* 0x000000ffff357224 */ /* 0x000fce00078e0007 */
.L_x_28122:
[----:B------:R-:W-:Y:S05]  /*1b5e0*/  BSYNC.RECONVERGENT B3 ;  /* 0x0000000000037941 */ /* 0x000fea0003800200 */
.L_x_28121:
[----:B------:R-:W-:Y:S01]  /*1b5f0*/  VIADD R0, R0, 0x1 ;  /* 0x0000000100007836 */ /* 0x000fe20000000000 */
[----:B------:R-:W-:Y:S06]  /*1b600*/  BRA `(.L_x_28123) ;  /* 0x0000000000087947 */ /* 0x000fec0003800000 */
.L_x_28120:
[----:B------:R0:W1:Y:S02]  /*1b610*/  DMUL R52, RZ, R18 ;  /* 0x00000012ff347228 */ /* 0x0000640000000000 */
[----:B01----:R-:W-:-:S07]  /*1b620*/  IMAD.MOV.U32 R0, RZ, RZ, 0x1 ;  /* 0x00000001ff007424 */ /* 0x003fce00078e00ff */
.L_x_28123:
[----:B------:R-:W-:Y:S05]  /*1b630*/  BSYNC.RECONVERGENT B2 ;  /* 0x0000000000027941 */ /* 0x000fea0003800200 */
.L_x_28119:
        /* <DEDUP_REMOVED lines=198> */
.L_x_28125:
[----:B------:R-:W-:Y:S05]  /*1c2a0*/  BSYNC.RECONVERGENT B0 ;  /* 0x0000000000007941 */ /* 0x000fea0003800200 */
.L_x_28124:
        /* <DEDUP_REMOVED lines=46> */
[----:B-1----:R-:W-:Y:S05]  /*1c590*/  CALL.REL.NOINC `($_ZN2at6native29vectorized_elementwise_kernelILi2EZZZNS0_17expm1_kernel_cudaERNS_18TensorIteratorBaseEENKUlvE_clEvENKUlvE1_clEvEUlN3c107complexIdEEE_St5arrayIPcLm2EEEEviT0_T1_$__internal_trig_reduction_slowpathd) ;  /* 0x000000cc00ec7944 */ /* 0x002fea0003c00000 */
[----:B------:R-:W-:Y:S02]  /*1c5a0*/  IMAD.MOV.U32 R0, RZ, RZ, R4 ;  /* 0x000000ffff007224 */ /* 0x000fe400078e0004 */
[----:B------:R-:W-:Y:S02]  /*1c5b0*/  IMAD.MOV.U32 R2, RZ, RZ, R6 ;  /* 0x000000ffff027224 */ /* 0x000fe400078e0006 */
[----:B------:R-:W-:Y:S01]  /*1c5c0*/  IMAD.MOV.U32 R3, RZ, RZ, R7 ;  /* 0x000000ffff037224 */ /* 0x000fe200078e0007 */
[----:B------:R-:W-:Y:S06]  /*1c5d0*/  BRA `(.L_x_28128) ;  /* 0x0000000000087947 */ /* 0x000fec0003800000 */
.L_x_28127:
[----:B------:R2:W3:Y:S02]  /*1c5e0*/  DMUL R2, RZ, R18 ;  /* 0x00000012ff027228 */ /* 0x0004e40000000000 */
[----:B--23--:R-:W-:-:S07]  /*1c5f0*/  IMAD.MOV.U32 R0, RZ, RZ, RZ ;  /* 0x000000ffff007224 */ /* 0x00cfce00078e00ff */
.L_x_28128:
[----:B------:R-:W-:Y:S05]  /*1c600*/  BSYNC.RECONVERGENT B2 ;  /* 0x0000000000027941 */ /* 0x000fea0003800200 */
.L_x_28126:
        /* <DEDUP_REMOVED lines=126> */
.L_x_28130:
[----:B------:R0:W1:Y:S02]  /*1cdf0*/  DMUL R2, RZ, R50 ;  /* 0x00000032ff027228 */ /* 0x0000640000000000 */
[----:B01----:R-:W-:-:S07]  /*1ce00*/  IMAD.MOV.U32 R0, RZ, RZ, RZ ;  /* 0x000000ffff007224 */ /* 0x003fce00078e00ff */
.L_x_28131:
[----:B------:R-:W-:Y:S05]  /*1ce10*/  BSYNC.RECONVERGENT B2 ;  /* 0x0000000000027941 */ /* 0x000fea0003800200 */
.L_x_28129:
        /* <DEDUP_REMOVED lines=79> */
.L_x_28133:
        /* <DEDUP_REMOVED lines=129> */
.L_x_28134:
[----:B------:R-:W-:Y:S05]  /*1db20*/  BSYNC.RECONVERGENT B0 ;  /* 0x0000000000007941 */ /* 0x000fea0003800200 */
.L_x_28132:
        /* <DEDUP_REMOVED lines=51> */
.L_x_28138:
[----:B------:R-:W-:Y:S05]  /*1de60*/  BSYNC.RECONVERGENT B3 ;  /* 0x0000000000037941 */ /* 0x000fea0003800200 */
.L_x_28137:
[----:B------:R-:W-:Y:S01]  /*1de70*/  VIADD R0, R0, 0x1 ;  /* 0x0000000100007836 */ /* 0x000fe20000000000 */
[----:B------:R-:W-:Y:S06]  /*1de80*/  BRA `(.L_x_28139) ;  /* 0x0000000000087947 */ /* 0x000fec0003800000 */
.L_x_28136:
[----:B------:R0:W1:Y:S02]  /*1de90*/  DMUL R52, RZ, R22 ;  /* 0x00000016ff347228 */ /* 0x0000640000000000 */
[----:B01----:R-:W-:-:S07]  /*1dea0*/  IMAD.MOV.U32 R0, RZ, RZ, 0x1 ;  /* 0x00000001ff007424 */ /* 0x003fce00078e00ff */
.L_x_28139:
[----:B------:R-:W-:Y:S05]  /*1deb0*/  BSYNC.RECONVERGENT B2 ;  /* 0x0000000000027941 */ /* 0x000fea0003800200 */
.L_x_28135:
        /* <DEDUP_REMOVED lines=198> */
.L_x_28141:
[----:B------:R-:W-:Y:S05]  /*1eb20*/  BSYNC.RECONVERGENT B0 ;  /* 0x0000000000007941 */ /* 0x000fea0003800200 */
.L_x_28140:
        /* <DEDUP_REMOVED lines=51> */
.L_x_28143:
[----:B------:R2:W3:Y:S02]  /*1ee60*/  DMUL R2, RZ, R22 ;  /* 0x00000016ff027228 */ /* 0x0004e40000000000 */
[----:B--23--:R-:W-:-:S07]  /*1ee70*/  IMAD.MOV.U32 R0, RZ, RZ, RZ ;  /* 0x000000ffff007224 */ /* 0x00cfce00078e00ff */
.L_x_28144:
[----:B------:R-:W-:Y:S05]  /*1ee80*/  BSYNC.RECONVERGENT B2 ;  /* 0x0000000000027941 */ /* 0x000fea0003800200 */
.L_x_28142:
        /* <DEDUP_REMOVED lines=126> */
.L_x_28146:
[----:B------:R0:W1:Y:S02]  /*1f670*/  DMUL R2, RZ, R50 ;  /* 0x00000032ff027228 */ /* 0x0000640000000000 */
[----:B01----:R-:W-:-:S07]  /*1f680*/  IMAD.MOV.U32 R0, RZ, RZ, RZ ;  /* 0x000000ffff007224 */ /* 0x003fce00078e00ff */
.L_x_28147:
[----:B------:R-:W-:Y:S05]  /*1f690*/  BSYNC.RECONVERGENT B2 ;  /* 0x0000000000027941 */ /* 0x000fea0003800200 */
.L_x_28145:
        /* <DEDUP_REMOVED lines=79> */
.L_x_28149:
        /* <DEDUP_REMOVED lines=129> */
.L_x_28150:
[----:B------:R-:W-:Y:S05]  /*203a0*/  BSYNC.RECONVERGENT B0 ;  /* 0x0000000000007941 */ /* 0x000fea0003800200 */
.L_x_28148:
        /* <DEDUP_REMOVED lines=51> */
.L_x_28154:
[----:B------:R-:W-:Y:S05]  /*206e0*/  BSYNC.RECONVERGENT B3 ;  /* 0x0000000000037941 */ /* 0x000fea0003800200 */
.L_x_28153:
[----:B------:R-:W-:Y:S01]  /*206f0*/  VIADD R0, R0, 0x1 ;  /* 0x0000000100007836 */ /* 0x000fe20000000000 */
[----:B------:R-:W-:Y:S06]  /*20700*/  BRA `(.L_x_28155) ;  /* 0x0000000000087947 */ /* 0x000fec0003800000 */
.L_x_28152:
[----:B------:R0:W1:Y:S02]  /*20710*/  DMUL R52, RZ, R26 ;  /* 0x0000001aff347228 */ /* 0x0000640000000000 */
[----:B01----:R-:W-:-:S07]  /*20720*/  IMAD.MOV.U32 R0, RZ, RZ, 0x1 ;  /* 0x00000001ff007424 */ /* 0x003fce00078e00ff */
.L_x_28155:
[----:B------:R-:W-:Y:S05]  /*20730*/  BSYNC.RECONVERGENT B2 ;  /* 0x0000000000027941 */ /* 0x000fea0003800200 */
.L_x_28151:
        /* <DEDUP_REMOVED lines=198> */
.L_x_28157:
[----:B------:R-:W-:Y:S05]  /*213a0*/  BSYNC.RECONVERGENT B0 ;  /* 0x0000000000007941 */ /* 0x000fea0003800200 */
.L_x_28156:
        /* <DEDUP_REMOVED lines=51> */
.L_x_28159:
[----:B------:R2:W3:Y:S02]  /*216e0*/  DMUL R2, RZ, R26 ;  /* 0x0000001aff027228 */ /* 0x0004e40000000000 */
[----:B--23--:R-:W-:-:S07]  /*216f0*/  IMAD.MOV.U32 R0, RZ, RZ, RZ ;  /* 0x000000ffff007224 */ /* 0x00cfce00078e00ff */
.L_x_28160:
[----:B------:R-:W-:Y:S05]  /*21700*/  BSYNC.RECONVERGENT B2 ;  /* 0x0000000000027941 */ /* 0x000fea0003800200 */
.L_x_28158:
        /* <DEDUP_REMOVED lines=126> */
.L_x_28162:
[----:B------:R0:W1:Y:S02]  /*21ef0*/  DMUL R2, RZ, R50 ;  /* 0x00000032ff027228 */ /* 0x0000640000000000 */
[----:B01----:R-:W-:-:S07]  /*21f00*/  IMAD.MOV.U32 R0, RZ, RZ, RZ ;  /* 0x000000ffff007224 */ /* 0x003fce00078e00ff */
.L_x_28163:
[----:B------:R-:W-:Y:S05]  /*21f10*/  BSYNC.RECONVERGENT B2 ;  /* 0x0000000000027941 */ /* 0x000fea0003800200 */
.L_x_28161:
        /* <DEDUP_REMOVED lines=79> */
.L_x_28165:
        /* <DEDUP_REMOVED lines=129> */
.L_x_28166:
[----:B------:R-:W-:Y:S05]  /*22c20*/  BSYNC.RECONVERGENT B0 ;  /* 0x0000000000007941 */ /* 0x000fea0003800200 */
.L_x_28164:
        /* <DEDUP_REMOVED lines=51> */
.L_x_28170:
[----:B------:R-:W-:Y:S05]  /*22f60*/  BSYNC.RECONVERGENT B3 ;  /* 0x0000000000037941 */ /* 0x000fea0003800200 */
.L_x_28169:
[----:B------:R-:W-:Y:S01]  /*22f70*/  VIADD R0, R0, 0x1 ;  /* 0x0000000100007836 */ /* 0x000fe20000000000 */
[----:B------:R-:W-:Y:S06]  /*22f80*/  BRA `(.L_x_28171) ;  /* 0x0000000000087947 */ /* 0x000fec0003800000 */
.L_x_28168:
[----:B------:R0:W1:Y:S02]  /*22f90*/  DMUL R52, RZ, R30 ;  /* 0x0000001eff347228 */ /* 0x0000640000000000 */
[----:B01----:R-:W-:-:S07]  /*22fa0*/  IMAD.MOV.U32 R0, RZ, RZ, 0x1 ;  /* 0x00000001ff007424 */ /* 0x003fce00078e00ff */
.L_x_28171:
[----:B------:R-:W-:Y:S05]  /*22fb0*/  BSYNC.RECONVERGENT B2 ;  /* 0x0000000000027941 */ /* 0x000fea0003800200 */
.L_x_28167:
        /* <DEDUP_REMOVED lines=198> */
.L_x_28173:
[----:B------:R-:W-:Y:S05]  /*23c20*/  BSYNC.RECONVERGENT B0 ;  /* 0x0000000000007941 */ /* 0x000fea0003800200 */
.L_x_28172:
        /* <DEDUP_REMOVED lines=51> */
.L_x_28175:
[----:B------:R2:W3:Y:S02]  /*23f60*/  DMUL R2, RZ, R30 ;  /* 0x0000001eff027228 */ /* 0x0004e40000000000 */
[----:B--23--:R-:W-:-:S07]  /*23f70*/  IMAD.MOV.U32 R0, RZ, RZ, RZ ;  /* 0x000000ffff007224 */ /* 0x00cfce00078e00ff */
.L_x_28176:
[----:B------:R-:W-:Y:S05]  /*23f80*/  BSYNC.RECONVERGENT B2 ;  /* 0x0000000000027941 */ /* 0x000fea0003800200 */
.L_x_28174:
        /* <DEDUP_REMOVED lines=126> */
.L_x_28178:
[----:B------:R0:W1:Y:S02]  /*24770*/  DMUL R2, RZ, R50 ;  /* 0x00000032ff027228 */ /* 0x0000640000000000 */
[----:B01----:R-:W-:-:S07]  /*24780*/  IMAD.MOV.U32 R0, RZ, RZ, RZ ;  /* 0x000000ffff007224 */ /* 0x003fce00078e00ff */
.L_x_28179:
[----:B------:R-:W-:Y:S05]  /*24790*/  BSYNC.RECONVERGENT B2 ;  /* 0x0000000000027941 */ /* 0x000fea0003800200 */
.L_x_28177:
        /* <DEDUP_REMOVED lines=79> */
.L_x_28181:
        /* <DEDUP_REMOVED lines=129> */
.L_x_28182:
[----:B------:R-:W-:Y:S05]  /*254a0*/  BSYNC.RECONVERGENT B0 ;  /* 0x0000000000007941 */ /* 0x000fea0003800200 */
.L_x_28180:
        /* <DEDUP_REMOVED lines=51> */
.L_x_28186:
[----:B------:R-:W-:Y:S05]  /*257e0*/  BSYNC.RECONVERGENT B3 ;  /* 0x0000000000037941 */ /* 0x000fea0003800200 */
.L_x_28185:
[----:B------:R-:W-:Y:S01]  /*257f0*/  VIADD R0, R0, 0x1 ;  /* 0x0000000100007836 */ /* 0x000fe20000000000 */
[----:B------:R-:W-:Y:S06]  /*25800*/  BRA `(.L_x_28187) ;  /* 0x0000000000087947 */ /* 0x000fec0003800000 */
.L_x_28184:
[----:B------:R0:W1:Y:S02]  /*25810*/  DMUL R52, RZ, R34 ;  /* 0x00000022ff347228 */ /* 0x0000640000000000 */
[----:B01----:R-:W-:-:S07]  /*25820*/  IMAD.MOV.U32 R0, RZ, RZ, 0x1 ;  /* 0x00000001ff007424 */ /* 0x003fce00078e00ff */
.L_x_28187:
[----:B------:R-:W-:Y:S05]  /*25830*/  BSYNC.RECONVERGENT B2 ;  /* 0x0000000000027941 */ /* 0x000fea0003800200 */
.L_x_28183:
        /* <DEDUP_REMOVED lines=198> */
.L_x_28189:
[----:B------:R-:W-:Y:S05]  /*264a0*/  BSYNC.RECONVERGENT B0 ;  /* 0x0000000000007941 */ /* 0x000fea0003800200 */
.L_x_28188:
        /* <DEDUP_REMOVED lines=51> */
.L_x_28191:
[----:B------:R2:W3:Y:S02]  /*267e0*/  DMUL R2, RZ, R34 ;  /* 0x00000022ff027228 */ /* 0x0004e40000000000 */
[----:B--23--:R-:W-:-:S07]  /*267f0*/  IMAD.MOV.U32 R0, RZ, RZ, RZ ;  /* 0x000000ffff007224 */ /* 0x00cfce00078e00ff */
.L_x_28192:
[----:B------:R-:W-:Y:S05]  /*26800*/  BSYNC.RECONVERGENT B2 ;  /* 0x0000000000027941 */ /* 0x000fea0003800200 */
.L_x_28190:
        /* <DEDUP_REMOVED lines=126> */
.L_x_28194:
[----:B------:R0:W1:Y:S02]  /*26ff0*/  DMUL R2, RZ, R50 ;  /* 0x00000032ff027228 */ /* 0x0000640000000000 */
[----:B01----:R-:W-:-:S07]  /*27000*/  IMAD.MOV.U32 R0, RZ, RZ, RZ ;  /* 0x000000ffff007224 */ /* 0x003fce00078e00ff */
.L_x_28195:
[----:B------:R-:W-:Y:S05]  /*27010*/  BSYNC.RECONVERGENT B2 ;  /* 0x0000000000027941 */ /* 0x000fea0003800200 */
.L_x_28193:
        /* <DEDUP_REMOVED lines=79> */
.L_x_28197:
        /* <DEDUP_REMOVED lines=129> */
.L_x_28198:
[----:B------:R-:W-:Y:S05]  /*27d20*/  BSYNC.RECONVERGENT B0 ;  /* 0x0000000000007941 */ /* 0x000fea0003800200 */
.L_x_28196:
        /* <DEDUP_REMOVED lines=51> */
.L_x_28202:
[----:B------:R-:W-:Y:S05]  /*28060*/  BSYNC.RECONVERGENT B3 ;  /* 0x0000000000037941 */ /* 0x000fea0003800200 */
.L_x_28201:
[----:B------:R-:W-:Y:S01]  /*28070*/  VIADD R0, R0, 0x1 ;  /* 0x0000000100007836 */ /* 0x000fe20000000000 */
[----:B------:R-:W-:Y:S06]  /*28080*/  BRA `(.L_x_28203) ;  /* 0x0000000000087947 */ /* 0x000fec0003800000 */
.L_x_28200:
[----:B------:R0:W1:Y:S02]  /*28090*/  DMUL R52, RZ, R38 ;  /* 0x00000026ff347228 */ /* 0x0000640000000000 */
[----:B01----:R-:W-:-:S07]  /*280a0*/  IMAD.MOV.U32 R0, RZ, RZ, 0x1 ;  /* 0x00000001ff007424 */ /* 0x003fce00078e00ff */
.L_x_28203:
[----:B------:R-:W-:Y:S05]  /*280b0*/  BSYNC.RECONVERGENT B2 ;  /* 0x0000000000027941 */ /* 0x000fea0003800200 */
.L_x_28199:
        /* <DEDUP_REMOVED lines=198> */
.L_x_28205:
[----:B------:R-:W-:Y:S05]  /*28d20*/  BSYNC.RECONVERGENT B0 ;  /* 0x0000000000007941 */ /* 0x000fea0003800200 */
.L_x_28204:
        /* <DEDUP_REMOVED lines=51> */
.L_x_28207:
[----:B------:R2:W3:Y:S02]  /*29060*/  DMUL R2, RZ, R38 ;  /* 0x00000026ff027228 */ /* 0x0004e40000000000 */
[----:B--23--:R-:W-:-:S07]  /*29070*/  IMAD.MOV.U32 R0, RZ, RZ, RZ ;  /* 0x000000ffff007224 */ /* 0x00cfce00078e00ff */
.L_x_28208:
[----:B------:R-:W-:Y:S05]  /*29080*/  BSYNC.RECONVERGENT B2 ;  /* 0x0000000000027941 */ /* 0x000fea0003800200 */
.L_x_28206:
        /* <DEDUP_REMOVED lines=38> */
[----:B----4-:R0:W2:Y:S02]  /*292f0*/  DFMA R4, R48, R36, R4 ;  /* 0x000000243004722b */ /* 0x0100a40000000004 */
[----:B0-----:R-:W0:Y:S01]  /*29300*/  S2R R36, SR_CTAID.X ;  /* 0x0000000000247919 */ /* 0x001e220000002500 */
[----:B------:R-:W3:Y:S01]  /*29310*/  S2R R37, SR_TID.X ;  /* 0x0000000000257919 */ /* 0x000ee20000002100 */
[----:B0-----:R-:W-:-:S15]  /*29320*/  IMAD.SHL.U32 R39, R36, 0x400, RZ ;  /* 0x0000040024277824 */ /* 0x001fde00078e00ff */
[----:B------:R-:W-:-:S15]  /*29330*/  NOP ;  /* 0x0000000000007918 */ /* 0x000fde0000000000 */
[----:B------:R-:W-:-:S15]  /*29340*/  NOP ;  /* 0x0000000000007918 */ /* 0x000fde0000000000 */
[----:B------:R-:W-:-:S15]  /*29350*/  NOP ;  /* 0x0000000000007918 */ /* 0x000fde0000000000 */
[----:B--2---:R-:W0:-:S15]  /*29360*/  DFMA R4, R48, R4, R6 ;  /* 0x000000043004722b */ /* 0x004e1e0000000006 */
        /* <DEDUP_REMOVED lines=12> */
[----:B------:R-:W0:Y:S01]  /*29430*/  LDC.64 R4, c[0x0][0x388] ;  /* 0x0000e200ff047b82 */ /* 0x000e220000000a00 */
[----:B------:R-:W-:Y:S01]  /*29440*/  LOP3.LUT P0, RZ, R0, 0x2, RZ, 0xc0, !PT ;  /* 0x0000000200ff7812 */ /* 0x000fe2000780c0ff */
[----:B0-----:R-:W-:-:S04]  /*29450*/  IMAD.WIDE.U32 R4, R39, 0x10, R4 ;  /* 0x0000001027047825 */ /* 0x001fc800078e0004 */
[----:B---3--:R-:W-:-:S05]  /*29460*/  IMAD.WIDE.U32 R4, R37, 0x20, R4 ;  /* 0x0000002025047825 */ /* 0x008fca00078e0004 */
[----:B------:R-:W-:Y:S04]  /*29470*/  STG.E.ENL2.256 desc[UR6][R4.64], R40, R8 ;  /* 0xf80000280408797f */ /* 0x000fe8000f121806 */
[----:B------:R-:W-:Y:S04]  /*29480*/  STG.E.ENL2.256 desc[UR6][R4.64+0x1000], R12, R16 ;  /* 0xf800800c0410797f */ /* 0x000fe8000f121806 */
[----:B------:R-:W-:-:S15]  /*29490*/  STG.E.ENL2.256 desc[UR6][R4.64+0x2000], R20, R24 ;  /* 0xf80100140418797f */ /* 0x000fde000f121806 */
[----:B------:R-:W-:-:S15]  /*294a0*/  NOP ;  /* 0x0000000000007918 */ /* 0x000fde0000000000 */
[----:B------:R-:W-:-:S09]  /*294b0*/  NOP ;  /* 0x0000000000007918 */ /* 0x000fd20000000000 */
[----:B------:R-:W0:Y:S02]  /*294c0*/  DADD R2, RZ, -R6 ;  /* 0x00000000ff027229 */ /* 0x000e240000000806 */
[----:B0-----:R-:W-:Y:S02]  /*294d0*/  FSEL R2, R6, R2, !P0 ;  /* 0x0000000206027208 */ /* 0x001fe40004000000 */
[----:B------:R-:W-:-:S15]  /*294e0*/  FSEL R3, R7, R3, !P0 ;  /* 0x0000000307037208 */ /* 0x000fde0004000000 */
[----:B------:R-:W-:-:S15]  /*294f0*/  NOP ;  /* 0x0000000000007918 */ /* 0x000fde0000000000 */
[----:B------:R-:W-:-:S15]  /*29500*/  NOP ;  /* 0x0000000000007918 */ /* 0x000fde0000000000 */
[----:B------:R-:W-:-:S15]  /*29510*/  NOP ;  /* 0x0000000000007918 */ /* 0x000fde0000000000 */
[----:B-1----:R-:W0:Y:S02]  /*29520*/  DMUL R34, R34, R2 ;  /* 0x0000000222227228 */ /* 0x002e240000000000 */
[----:B0-----:R-:W-:Y:S01]  /*29530*/  STG.E.ENL2.256 desc[UR6][R4.64+0x3000], R28, R32 ;  /* 0xf801801c0420797f */ /* 0x001fe2000f121806 */
[----:B------:R-:W-:Y:S05]  /*29540*/  EXIT ;  /* 0x000000000000794d */ /* 0x000fea0003800000 */
        .type           $_ZN2at6native29vectorized_elementwise_kernelILi2EZZZNS0_17expm1_kernel_cudaERNS_18TensorIteratorBaseEENKUlvE_clEvENKUlvE1_clEvEUlN3c107complexIdEEE_St5arrayIPcLm2EEEEviT0_T1_$__internal_trig_reduction_slowpathd,@function
        .size           $_ZN2at6native29vectorized_elementwise_kernelILi2EZZZNS0_17expm1_kernel_cudaERNS_18TensorIteratorBaseEENKUlvE_clEvENKUlvE1_clEvEUlN3c107complexIdEEE_St5arrayIPcLm2EEEEviT0_T1_$__internal_trig_reduction_slowpathd,(.L_x_35783 - $_ZN2at6native29vectorized_elementwise_kernelILi2EZZZNS0_17expm1_kernel_cudaERNS_18TensorIteratorBaseEENKUlvE_clEvENKUlvE1_clEvEUlN3c107complexIdEEE_St5arrayIPcLm2EEEEviT0_T1_$__internal_trig_reduction_slowpathd)
$_ZN2at6native29vectorized_elementwise_kernelILi2EZZZNS0_17expm1_kernel_cudaERNS_18TensorIteratorBaseEENKUlvE_clEvENKUlvE1_clEvEUlN3c107complexIdEEE_St5arrayIPcLm2EEEEviT0_T1_$__internal_trig_reduction_slowpathd:
        /* <DEDUP_REMOVED lines=22> */
[----:B------:R-:W-:-:S07]  /*296b0*/  LOP3.LUT R5, R5, 0x80000000, RZ, 0xfc, !PT ;  /* 0x8000000005057812 */ /* 0x000fce00078efcff */
.L_x_28213:
        /* <DEDUP_REMOVED lines=10> */
[CC--:B------:R-:W-:Y:S02]  /*29760*/  IMAD R3, R56.reuse, R5.reuse, RZ ;  /* 0x0000000538037224 */ /* 0x0c0fe400078e02ff */
[----:B------:R-:W-:-:S03]  /*29770*/  IMAD.HI.U32 R45, R56, R5, RZ ;  /* 0x00000005382d7227 */ /* 0x000fc600078e00ff */
[----:B------:R-:W-:Y:S01]  /*29780*/  IADD3 R3, P0, PT, R3, R59, RZ ;  /* 0x0000003b03037210 */ /* 0x000fe20007f1e0ff */
[CC--:B------:R-:W-:Y:S02]  /*29790*/  IMAD R2, R57.reuse, R6.reuse, RZ ;  /* 0x0000000639027224 */ /* 0x0c0fe400078e02ff */
[----:B------:R-:W-:-:S03]  /*297a0*/  IMAD.HI.U32 R4, R57, R6, RZ ;  /* 0x0000000639047227 */ /* 0x000fc600078e00ff */
[----:B------:R-:W-:Y:S01]  /*297b0*/  IADD3 R59, P1, PT, R2, R3, RZ ;  /* 0x00000003023b7210 */ /* 0x000fe20007f3e0ff */
[----:B------:R-:W-:Y:S02]  /*297c0*/  IMAD.X R45, RZ, RZ, R45, P2 ;  /* 0x000000ffff2d7224 */ /* 0x000fe400010e062d */
[C---:B------:R-:W-:Y:S02]  /*297d0*/  IMAD.HI.U32 R3, R57.reuse, R5, RZ ;  /* 0x0000000539037227 */ /* 0x040fe400078e00ff */
[----:B------:R0:W-:Y:S01]  /*297e0*/  STL.64 [R50], R58 ;  /* 0x0000003a32007387 */ /* 0x0001e20000100a00 */
        /* <DEDUP_REMOVED lines=10> */
.L_x_28212:
[----:B------:R-:W-:-:S07]  /*29890*/  IMAD.MOV.U32 R46, RZ, RZ, R7 ;  /* 0x000000ffff2e7224 */ /* 0x000fce00078e0007 */
.L_x_28211:
[----:B------:R-:W-:Y:S05]  /*298a0*/  BSYNC.RECONVERGENT B0 ;  /* 0x0000000000007941 */ /* 0x000fea0003800200 */
.L_x_28210:
[----:B------:R-:W-:Y:S01]  /*298b0*/  LOP3.LUT P0, R7, R44, 0x3f, RZ, 0xc0, !PT ;  /* 0x0000003f2c077812 */ /* 0x000fe2000780c0ff */
[----:B------:R-:W-:-:S04]  /*298c0*/  IMAD.IADD R0, R0, 0x1, R46 ;  /* 0x0000000100007824 */ /* 0x000fc800078e022e */
[----:B------:R-:W-:-:S05]  /*298d0*/  IMAD.U32 R47, R0, 0x8, R1 ;  /* 0x00000008002f7824 */ /* 0x000fca00078e0001 */
[----:B------:R0:W-:Y:S04]  /*298e0*/  STL.64 [R47+-0x78], R58 ;  /* 0xffff883a2f007387 */ /* 0x0001e80000100a00 */
[----:B------:R-:W2:Y:S04]  /*298f0*/  @P0 LDL.64 R44, [R1+0x8] ;  /* 0x00000800012c0983 */ /* 0x000ea80000100a00 */
[----:B------:R-:W3:Y:S04]  /*29900*/  LDL.64 R2, [R1+0x10] ;  /* 0x0000100001027983 */ /* 0x000ee80000100a00 */
[----:B------:R-:W4:Y:S01]  /*29910*/  LDL.64 R4, [R1+0x18] ;  /* 0x0000180001047983 */ /* 0x000f220000100a00 */
[----:B------:R-:W-:Y:S01]  /*29920*/  @P0 LOP3.LUT R53, R7, 0x3f, RZ, 0x3c, !PT ;  /* 0x0000003f07350812 */ /* 0x000fe200078e3cff */
[----:B------:R-:W-:Y:S01]  /*29930*/  BSSY.RECONVERGENT B0, `(.L_x_28214) ;  /* 0x0000034000007945 */ /* 0x000fe20003800200 */
[----:B--2---:R-:W-:-:S02]  /*29940*/  @P0 SHF.R.U64 R49, R44, 0x1, R45 ;  /* 0x000000012c310819 */ /* 0x004fc4000000122d */
[----:B------:R-:W-:Y:S02]  /*29950*/  @P0 SHF.R.U32.HI R6, RZ, 0x1, R45 ;  /* 0x00000001ff060819 */ /* 0x000fe4000001162d */
[--C-:B---3--:R-:W-:Y:S02]  /*29960*/  @P0 SHF.R.U32.HI R0, RZ, 0x1, R3.reuse ;  /* 0x00000001ff000819 */ /* 0x108fe40000011603 */
[C-C-:B------:R-:W-:Y:S02]  /*29970*/  @P0 SHF.R.U64 R45, R2.reuse, 0x1, R3.reuse ;  /* 0x00000001022d0819 */ /* 0x140fe40000001203 */
[C---:B------:R-:W-:Y:S02]  /*29980*/  @P0 SHF.L.U32 R46, R2.reuse, R7, RZ ;  /* 0x00000007022e0219 */ /* 0x040fe400000006ff */
[----:B------:R-:W-:Y:S02]  /*29990*/  @P0 SHF.R.U64 R49, R49, R53, R6 ;  /* 0x0000003531310219 */ /* 0x000fe40000001206 */
[----:B------:R-:W-:-:S02]  /*299a0*/  @P0 SHF.L.U64.HI R44, R2, R7, R3 ;  /* 0x00000007022c0219 */ /* 0x000fc40000010203 */
[----:B0-----:R-:W-:Y:S02]  /*299b0*/  @P0 SHF.R.U32.HI R47, RZ, R53, R6 ;  /* 0x00000035ff2f0219 */ /* 0x001fe40000011606 */
        /* <DEDUP_REMOVED lines=43> */
.L_x_28215:
[----:B------:R-:W-:Y:S05]  /*29c70*/  BSYNC.RECONVERGENT B0 ;  /* 0x0000000000007941 */ /* 0x000fea0003800200 */
.L_x_28214:
        /* <DEDUP_REMOVED lines=36> */
.L_x_28209:
[----:B------:R-:W-:Y:S02]  /*29ec0*/  IMAD.MOV.U32 R49, RZ, RZ, 0x0 ;  /* 0x00000000ff317424 */ /* 0x000fe400078e00ff */
[----:B------:R-:W-:Y:S02]  /*29ed0*/  IMAD.MOV.U32 R7, RZ, RZ, R51 ;  /* 0x000000ffff077224 */ /* 0x000fe400078e0033 */
[----:B------:R-:W-:Y:S05]  /*29ee0*/  RET.REL.NODEC R48 `(_ZN2at6native29vectorized_elementwise_kernelILi2EZZZNS0_17expm1_kernel_cudaERNS_18TensorIteratorBaseEENKUlvE_clEvENKUlvE1_clEvEUlN3c107complexIdEEE_St5arrayIPcLm2EEEEviT0_T1_) ;  /* 0xfffffd6030447950 */ /* 0x000fea0003c3ffff */
.L_x_28216:
        /* <DEDUP_REMOVED lines=9> */
.L_x_35783:


//--------------------- .text._ZN2at6native29vectorized_elementwise_kernelILi4EZZZNS0_17expm1_kernel_cudaERNS_18TensorIteratorBaseEENKUlvE_clEvENKUlvE1_clEvEUlN3c107complexIdEEE_St5arrayIPcLm2EEEEviT0_T1_ --------------------------
	.section	.text._ZN2at6native29vectorized_elementwise_kernelILi4EZZZNS0_17expm1_kernel_cudaERNS_18TensorIteratorBaseEENKUlvE_clEvENKUlvE1_clEvEUlN3c107complexIdEEE_St5arrayIPcLm2EEEEviT0_T1_,"ax",@progbits
	.align	128
        .global         _ZN2at6native29vectorized_elementwise_kernelILi4EZZZNS0_17expm1_kernel_cudaERNS_18TensorIteratorBaseEENKUlvE_clEvENKUlvE1_clEvEUlN3c107complexIdEEE_St5arrayIPcLm2EEEEviT0_T1_
        .type           _ZN2at6native29vectorized_elementwise_kernelILi4EZZZNS0_17expm1_kernel_cudaERNS_18TensorIteratorBaseEENKUlvE_clEvENKUlvE1_clEvEUlN3c107complexIdEEE_St5arrayIPcLm2EEEEviT0_T1_,@function
        .size           _ZN2at6native29vectorized_elementwise_kernelILi4EZZZNS0_17expm1_kernel_cudaERNS_18TensorIteratorBaseEENKUlvE_clEvENKUlvE1_clEvEUlN3c107complexIdEEE_St5arrayIPcLm2EEEEviT0_T1_,(.L_x_35784 - _ZN2at6native29vectorized_elementwise_kernelILi4EZZZNS0_17expm1_kernel_cudaERNS_18TensorIteratorBaseEENKUlvE_clEvENKUlvE1_clEvEUlN3c107complexIdEEE_St5arrayIPcLm2EEEEviT0_T1_)
        .other          _ZN2at6native29vectorized_elementwise_kernelILi4EZZZNS0_17expm1_kernel_cudaERNS_18TensorIteratorBaseEENKUlvE_clEvENKUlvE1_clEvEUlN3c107complexIdEEE_St5arrayIPcLm2EEEEviT0_T1_,@"STO_CUDA_ENTRY STV_DEFAULT"
_ZN2at6native29vectorized_elementwise_kernelILi4EZZZNS0_17expm1_kernel_cudaERNS_18TensorIteratorBaseEENKUlvE_clEvENKUlvE1_clEvEUlN3c107complexIdEEE_St5arrayIPcLm2EEEEviT0_T1_:
.text._ZN2at6native29vectorized_elementwise_kernelILi4EZZZNS0_17expm1_kernel_cudaERNS_18TensorIteratorBaseEENKUlvE_clEvENKUlvE1_clEvEUlN3c107complexIdEEE_St5arrayIPcLm2EEEEviT0_T1_:
        /* <DEDUP_REMOVED lines=134> */
[----:B------:R-:W-:Y:S05]  /*0860*/  CALL.REL.NOINC `($_ZN2at6native29vectorized_elementwise_kernelILi4EZZZNS0_17expm1_kernel_cudaERNS_18TensorIteratorBaseEENKUlvE_clEvENKUlvE1_clEvEUlN3c107complexIdEEE_St5arrayIPcLm2EEEEviT0_T1_$__internal_trig_reduction_slowpathd) ;  /* 0x0000028c00387944 */ /* 0x000fea0003c00000 */
[----:B------:R-:W-:Y:S02]  /*0870*/  IMAD.MOV.U32 R0, RZ, RZ, R4 ;  /* 0x000000ffff007224 */ /* 0x000fe400078e0004 */
[----:B------:R-:W-:Y:S02]  /*0880*/  IMAD.MOV.U32 R2, RZ, RZ, R6 ;  /* 0x000000ffff027224 */ /* 0x000fe400078e0006 */
[----:B------:R-:W-:-:S07]  /*0890*/  IMAD.MOV.U32 R3, RZ, RZ, R7 ;  /* 0x000000ffff037224 */ /* 0x000fce00078e0007 */
.L_x_28221:
[----:B------:R-:W-:Y:S05]  /*08a0*/  BSYNC.RECONVERGENT B3 ;  /* 0x0000000000037941 */ /* 0x000fea0003800200 */
.L_x_28220:
        /* <DEDUP_REMOVED lines=198> */
.L_x_28223:
        /* <DEDUP_REMOVED lines=11> */
.L_x_28224:
[----:B------:R-:W-:Y:S05]  /*15c0*/  BSYNC.RECONVERGENT B0 ;  /* 0x0000000000007941 */ /* 0x000fea0003800200 */
.L_x_28222:
        /* <DEDUP_REMOVED lines=53> */
[----:B------:R-:W-:Y:S05]  /*1920*/  CALL.REL.NOINC `($_ZN2at6native29vectorized_elementwise_kernelILi4EZZZNS0_17expm1_kernel_cudaERNS_18TensorIteratorBaseEENKUlvE_clEvENKUlvE1_clEvEUlN3c107complexIdEEE_St5arrayIPcLm2EEEEviT0_T1_$__internal_trig_reduction_slowpathd) ;  /* 0x0000027c00087944 */ /* 0x000fea0003c00000 */
[----:B------:R-:W-:Y:S02]  /*1930*/  IMAD.MOV.U32 R2, RZ, RZ, R6 ;  /* 0x000000ffff027224 */ /* 0x000fe400078e0006 */
[----:B------:R-:W-:-:S07]  /*1940*/  IMAD.MOV.U32 R3, RZ, RZ, R7 ;  /* 0x000000ffff037224 */ /* 0x000fce00078e0007 */
.L_x_28228:
[----:B------:R-:W-:Y:S05]  /*1950*/  BSYNC.RECONVERGENT B4 ;  /* 0x0000000000047941 */ /* 0x000fea0003800200 */
.L_x_28227:
[----:B------:R-:W-:-:S07]  /*1960*/  VIADD R0, R4, 0x1 ;  /* 0x0000000104007836 */ /* 0x000fce0000000000 */
.L_x_28226:
[----:B------:R-:W-:Y:S05]  /*1970*/  BSYNC.RECONVERGENT B3 ;  /* 0x0000000000037941 */ /* 0x000fea0003800200 */
.L_x_28225:
        /* <DEDUP_REMOVED lines=203> */
.L_x_28230:
[----:B------:R-:W-:Y:S05]  /*2630*/  BSYNC.RECONVERGENT B0 ;  /* 0x0000000000007941 */ /* 0x000fea0003800200 */
.L_x_28229:
        /* <DEDUP_REMOVED lines=47> */
[----:B-1----:R-:W-:Y:S05]  /*2930*/  CALL.REL.NOINC `($_ZN2at6native29vectorized_elementwise_kernelILi4EZZZNS0_17expm1_kernel_cudaERNS_18TensorIteratorBaseEENKUlvE_clEvENKUlvE1_clEvEUlN3c107complexIdEEE_St5arrayIPcLm2EEEEviT0_T1_$__internal_trig_reduction_slowpathd) ;  /* 0x0000026c00047944 */ /* 0x002fea0003c00000 */
[----:B------:R-:W-:Y:S02]  /*2940*/  IMAD.MOV.U32 R0, RZ, RZ, R4 ;  /* 0x000000ffff007224 */ /* 0x000fe400078e0004 */
[----:B------:R-:W-:Y:S02]  /*2950*/  IMAD.MOV.U32 R2, RZ, RZ, R6 ;  /* 0x000000ffff027224 */ /* 0x000fe400078e0006 */
[----:B------:R-:W-:-:S07]  /*2960*/  IMAD.MOV.U32 R3, RZ, RZ, R7 ;  /* 0x000000ffff037224 */ /* 0x000fce00078e0007 */
.L_x_28232:
[----:B------:R-:W-:Y:S05]  /*2970*/  BSYNC.RECONVERGENT B3 ;  /* 0x0000000000037941 */ /* 0x000fea0003800200 */
.L_x_28231:
        /* <DEDUP_REMOVED lines=67> */
.L_x_28219:
[----:B------:R-:W-:Y:S05]  /*2db0*/  BSYNC.RECONVERGENT B2 ;  /* 0x0000000000027941 */ /* 0x000fea0003800200 */
.L_x_28218:
        /* <DEDUP_REMOVED lines=59> */
[----:B-1----:R-:W-:Y:S05]  /*3170*/  CALL.REL.NOINC `($_ZN2at6native29vectorized_elementwise_kernelILi4EZZZNS0_17expm1_kernel_cudaERNS_18TensorIteratorBaseEENKUlvE_clEvENKUlvE1_clEvEUlN3c107complexIdEEE_St5arrayIPcLm2EEEEviT0_T1_$__internal_trig_reduction_slowpathd) ;  /* 0x0000026000f47944 */ /* 0x002fea0003c00000 */
[----:B------:R-:W-:Y:S02]  /*3180*/  IMAD.MOV.U32 R0, RZ, RZ, R4 ;  /* 0x000000ffff007224 */ /* 0x000fe400078e0004 */
[----:B------:R-:W-:Y:S02]  /*3190*/  IMAD.MOV.U32 R2, RZ, RZ, R6 ;  /* 0x000000ffff027224 */ /* 0x000fe400078e0006 */
[----:B------:R-:W-:Y:S01]  /*31a0*/  IMAD.MOV.U32 R3, RZ, RZ, R7 ;  /* 0x000000ffff037224 */ /* 0x000fe200078e0007 */
[----:B------:R-:W-:Y:S06]  /*31b0*/  BRA `(.L_x_28237) ;  /* 0x0000000000087947 */ /* 0x000fec0003800000 */
.L_x_28236:
[----:B0-----:R0:W2:Y:S02]  /*31c0*/  DMUL R2, RZ, R50 ;  /* 0x00000032ff027228 */ /* 0x0010a40000000000 */
[----:B0-2---:R-:W-:-:S07]  /*31d0*/  IMAD.MOV.U32 R0, RZ, RZ, RZ ;  /* 0x000000ffff007224 */ /* 0x005fce00078e00ff */
.L_x_28237:
[----:B------:R-:W-:Y:S05]  /*31e0*/  BSYNC.RECONVERGENT B3 ;  /* 0x0000000000037941 */ /* 0x000fea0003800200 */
.L_x_28235:
        /* <DEDUP_REMOVED lines=79> */
.L_x_28239:
        /* <DEDUP_REMOVED lines=129> */
.L_x_28240:
[----:B------:R-:W-:Y:S05]  /*3ef0*/  BSYNC.RECONVERGENT B0 ;  /* 0x0000000000007941 */ /* 0x000fea0003800200 */
.L_x_28238:
        /* <DEDUP_REMOVED lines=51> */
.L_x_28244:
[----:B------:R-:W-:Y:S05]  /*4230*/  BSYNC.RECONVERGENT B4 ;  /* 0x0000000000047941 */ /* 0x000fea0003800200 */
.L_x_28243:
[----:B------:R-:W-:Y:S01]  /*4240*/  VIADD R0, R0, 0x1 ;  /* 0x0000000100007836 */ /* 0x000fe20000000000 */
[----:B------:R-:W-:Y:S06]  /*4250*/  BRA `(.L_x_28245) ;  /* 0x0000000000087947 */ /* 0x000fec0003800000 */
.L_x_28242:
[----:B------:R0:W2:Y:S02]  /*4260*/  DMUL R54, RZ, R14 ;  /* 0x0000000eff367228 */ /* 0x0000a40000000000 */
[----:B0-2---:R-:W-:-:S07]  /*4270*/  IMAD.MOV.U32 R0, RZ, RZ, 0x1 ;  /* 0x00000001ff007424 */ /* 0x005fce00078e00ff */
.L_x_28245:
[----:B------:R-:W-:Y:S05]  /*4280*/  BSYNC.RECONVERGENT B3 ;  /* 0x0000000000037941 */ /* 0x000fea0003800200 */
.L_x_28241:
        /* <DEDUP_REMOVED lines=198> */
.L_x_28247:
[----:B------:R-:W-:Y:S05]  /*4ef0*/  BSYNC.RECONVERGENT B0 ;  /* 0x0000000000007941 */ /* 0x000fea0003800200 */
.L_x_28246:
        /* <DEDUP_REMOVED lines=46> */
[----:B-12---:R-:W-:Y:S05]  /*51e0*/  CALL.REL.NOINC `($_ZN2at6native29vectorized_elementwise_kernelILi4EZZZNS0_17expm1_kernel_cudaERNS_18TensorIteratorBaseEENKUlvE_clEvENKUlvE1_clEvEUlN3c107complexIdEEE_St5arrayIPcLm2EEEEviT0_T1_$__internal_trig_reduction_slowpathd) ;  /* 0x0000024000d87944 */ /* 0x006fea0003c00000 */
[----:B------:R-:W-:Y:S02]  /*51f0*/  IMAD.MOV.U32 R0, RZ, RZ, R4 ;  /* 0x000000ffff007224 */ /* 0x000fe400078e0004 */
[----:B------:R-:W-:Y:S02]  /*5200*/  IMAD.MOV.U32 R2, RZ, RZ, R6 ;  /* 0x000000ffff027224 */ /* 0x000fe400078e0006 */
[----:B------:R-:W-:Y:S01]  /*5210*/  IMAD.MOV.U32 R3, RZ, RZ, R7 ;  /* 0x000000ffff037224 */ /* 0x000fe200078e0007 */
[----:B------:R-:W-:Y:S06]  /*5220*/  BRA `(.L_x_28250) ;  /* 0x0000000000087947 */ /* 0x000fec0003800000 */
.L_x_28249:
[----:B------:R3:W4:Y:S02]  /*5230*/  DMUL R2, RZ, R14 ;  /* 0x0000000eff027228 */ /* 0x0007240000000000 */
[----:B---34-:R-:W-:-:S07]  /*5240*/  IMAD.MOV.U32 R0, RZ, RZ, RZ ;  /* 0x000000ffff007224 */ /* 0x018fce00078e00ff */
.L_x_28250:
[----:B------:R-:W-:Y:S05]  /*5250*/  BSYNC.RECONVERGENT B3 ;  /* 0x0000000000037941 */ /* 0x000fea0003800200 */
.L_x_28248:
        /* <DEDUP_REMOVED lines=67> */
.L_x_28234:
[----:B------:R-:W-:Y:S05]  /*5690*/  BSYNC.RECONVERGENT B2 ;  /* 0x0000000000027941 */ /* 0x000fea0003800200 */
.L_x_28233:
        /* <DEDUP_REMOVED lines=59> */
[----:B-1-3--:R-:W-:Y:S05]  /*5a50*/  CALL.REL.NOINC `($_ZN2at6native29vectorized_elementwise_kernelILi4EZZZNS0_17expm1_kernel_cudaERNS_18TensorIteratorBaseEENKUlvE_clEvENKUlvE1_clEvEUlN3c107complexIdEEE_St5arrayIPcLm2EEEEviT0_T1_$__internal_trig_reduction_slowpathd) ;  /* 0x0000023800bc7944 */ /* 0x00afea0003c00000 */
[----:B------:R-:W-:Y:S02]  /*5a60*/  IMAD.MOV.U32 R0, RZ, RZ, R4 ;  /* 0x000000ffff007224 */ /* 0x000fe400078e0004 */
[----:B------:R-:W-:Y:S02]  /*5a70*/  IMAD.MOV.U32 R2, RZ, RZ, R6 ;  /* 0x000000ffff027224 */ /* 0x000fe400078e0006 */
[----:B------:R-:W-:Y:S01]  /*5a80*/  IMAD.MOV.U32 R3, RZ, RZ, R7 ;  /* 0x000000ffff037224 */ /* 0x000fe200078e0007 */
[----:B------:R-:W-:Y:S06]  /*5a90*/  BRA `(.L_x_28255) ;  /* 0x0000000000087947 */ /* 0x000fec0003800000 */
.L_x_28254:
[----:B0-2---:R0:W2:Y:S02]  /*5aa0*/  DMUL R2, RZ, R50 ;  /* 0x00000032ff027228 */ /* 0x0050a40000000000 */
[----:B0-2---:R-:W-:-:S07]  /*5ab0*/  IMAD.MOV.U32 R0, RZ, RZ, RZ ;  /* 0x000000ffff007224 */ /* 0x005fce00078e00ff */
.L_x_28255:
[----:B------:R-:W-:Y:S05]  /*5ac0*/  BSYNC.RECONVERGENT B3 ;  /* 0x0000000000037941 */ /* 0x000fea0003800200 */
.L_x_28253:
        /* <DEDUP_REMOVED lines=79> */
.L_x_28257:
        /* <DEDUP_REMOVED lines=129> */
.L_x_28258:
[----:B------:R-:W-:Y:S05]  /*67d0*/  BSYNC.RECONVERGENT B0 ;  /* 0x0000000000007941 */ /* 0x000fea0003800200 */
.L_x_28256:
        /* <DEDUP_REMOVED lines=47> */
[----:B-1-3--:R-:W-:Y:S05]  /*6ad0*/  CALL.REL.NOINC `($_ZN2at6native29vectorized_elementwise_kernelILi4EZZZNS0_17expm1_kernel_cudaERNS_18TensorIteratorBaseEENKUlvE_clEvENKUlvE1_clEvEUlN3c107complexIdEEE_St5arrayIPcLm2EEEEviT0_T1_$__internal_trig_reduction_slowpathd) ;  /* 0x00000228009c7944 */ /* 0x00afea0003c00000 */
[----:B------:R-:W-:Y:S02]  /*6ae0*/  IMAD.MOV.U32 R0, RZ, RZ, R4 ;  /* 0x000000ffff007224 */ /* 0x000fe400078e0004 */
[----:B------:R-:W-:Y:S02]  /*6af0*/  IMAD.MOV.U32 R54, RZ, RZ, R6 ;  /* 0x000000ffff367224 */ /* 0x000fe400078e0006 */
[----:B------:R-:W-:-:S07]  /*6b00*/  IMAD.MOV.U32 R55, RZ, RZ, R7 ;  /* 0x000000ffff377224 */ /* 0x000fce00078e0007 */
.L_x_28262:
[----:B------:R-:W-:Y:S05]  /*6b10*/  BSYNC.RECONVERGENT B4 ;  /* 0x0000000000047941 */ /* 0x000fea0003800200 */
.L_x_28261:
[----:B------:R-:W-:Y:S01]  /*6b20*/  VIADD R0, R0, 0x1 ;  /* 0x0000000100007836 */ /* 0x000fe20000000000 */
[----:B------:R-:W-:Y:S06]  /*6b30*/  BRA `(.L_x_28263) ;  /* 0x0000000000087947 */ /* 0x000fec0003800000 */
.L_x_28260:
[----:B------:R0:W2:Y:S02]  /*6b40*/  DMUL R54, RZ, R10 ;  /* 0x0000000aff367228 */ /* 0x0000a40000000000 */
[----:B0-2---:R-:W-:-:S07]  /*6b50*/  IMAD.MOV.U32 R0, RZ, RZ, 0x1 ;  /* 0x00000001ff007424 */ /* 0x005fce00078e00ff */
.L_x_28263:
[----:B------:R-:W-:Y:S05]  /*6b60*/  BSYNC.RECONVERGENT B3 ;  /* 0x0000000000037941 */ /* 0x000fea0003800200 */
.L_x_28259:
        /* <DEDUP_REMOVED lines=198> */
.L_x_28265:
[----:B------:R-:W-:Y:S05]  /*77d0*/  BSYNC.RECONVERGENT B0 ;  /* 0x0000000000007941 */ /* 0x000fea0003800200 */
.L_x_28264:
        /* <DEDUP_REMOVED lines=49> */
[----:B------:R-:W-:Y:S01]  /*7af0*/  IMAD.MOV.U32 R3, RZ, RZ, R7 ;  /* 0x000000ffff037224 */ /* 0x000fe200078e0007 */
[----:B------:R-:W-:Y:S06]  /*7b00*/  BRA `(.L_x_28268) ;  /* 0x0000000000087947 */ /* 0x000fec0003800000 */
.L_x_28267:
[----:B------:R2:W4:Y:S02]  /*7b10*/  DMUL R2, RZ, R10 ;  /* 0x0000000aff027228 */ /* 0x0005240000000000 */
[----:B--2-4-:R-:W-:-:S07]  /*7b20*/  IMAD.MOV.U32 R0, RZ, RZ, RZ ;  /* 0x000000ffff007224 */ /* 0x014fce00078e00ff */
.L_x_28268:
[----:B------:R-:W-:Y:S05]  /*7b30*/  BSYNC.RECONVERGENT B3 ;  /* 0x0000000000037941 */ /* 0x000fea0003800200 */
.L_x_28266:
        /* <DEDUP_REMOVED lines=67> */
.L_x_28252:
[----:B------:R-:W-:Y:S05]  /*7f70*/  BSYNC.RECONVERGENT B2 ;  /* 0x0000000000027941 */ /* 0x000fea0003800200 */
.L_x_28251:
        /* <DEDUP_REMOVED lines=64> */
.L_x_28272:
[----:B0-2-4-:R0:W2:Y:S02]  /*8380*/  DMUL R2, RZ, R50 ;  /* 0x00000032ff027228 */ /* 0x0150a40000000000 */
[----:B0-2---:R-:W-:-:S07]  /*8390*/  IMAD.MOV.U32 R0, RZ, RZ, RZ ;  /* 0x000000ffff007224 */ /* 0x005fce00078e00ff */
.L_x_28273:
[----:B------:R-:W-:Y:S05]  /*83a0*/  BSYNC.RECONVERGENT B3 ;  /* 0x0000000000037941 */ /* 0x000fea0003800200 */
.L_x_28271:
        /* <DEDUP_REMOVED lines=79> */
.L_x_28275:
        /* <DEDUP_REMOVED lines=129> */
.L_x_28276:
[----:B------:R-:W-:Y:S05]  /*90b0*/  BSYNC.RECONVERGENT B0 ;  /* 0x0000000000007941 */ /* 0x000fea0003800200 */
.L_x_28274:
        /* <DEDUP_REMOVED lines=51> */
.L_x_28280:
[----:B------:R-:W-:Y:S05]  /*93f0*/  BSYNC.RECONVERGENT B4 ;  /* 0x0000000000047941 */ /* 0x000fea0003800200 */
.L_x_28279:
[----:B------:R-:W-:Y:S01]  /*9400*/  VIADD R0, R0, 0x1 ;  /* 0x0000000100007836 */ /* 0x000fe20000000000 */
[----:B------:R-:W-:Y:S06]  /*9410*/  BRA `(.L_x_28281) ;  /* 0x0000000000087947 */ /* 0x000fec0003800000 */
.L_x_28278:
[----:B------:R0:W2:Y:S02]  /*9420*/  DMUL R54, RZ, R42 ;  /* 0x0000002aff367228 */ /* 0x0000a40000000000 */
[----:B0-2---:R-:W-:-:S07]  /*9430*/  IMAD.MOV.U32 R0, RZ, RZ, 0x1 ;  /* 0x00000001ff007424 */ /* 0x005fce00078e00ff */
.L_x_28281:
[----:B------:R-:W-:Y:S05]  /*9440*/  BSYNC.RECONVERGENT B3 ;  /* 0x0000000000037941 */ /* 0x000fea0003800200 */
.L_x_28277:
        /* <DEDUP_REMOVED lines=198> */
.L_x_28283:
[----:B------:R-:W-:Y:S05]  /*a0b0*/  BSYNC.RECONVERGENT B0 ;  /* 0x0000000000007941 */ /* 0x000fea0003800200 */
.L_x_28282:
        /* <DEDUP_REMOVED lines=51> */
.L_x_28285:
[----:B------:R2:W4:Y:S02]  /*a3f0*/  DMUL R2, RZ, R42 ;  /* 0x0000002aff027228 */ /* 0x0005240000000000 */
[----:B--2-4-:R-:W-:-:S07]  /*a400*/  IMAD.MOV.U32 R0, RZ, RZ, RZ ;  /* 0x000000ffff007224 */ /* 0x014fce00078e00ff */
.L_x_28286:
[----:B------:R-:W-:Y:S05]  /*a410*/  BSYNC.RECONVERGENT B3 ;  /* 0x0000000000037941 */ /* 0x000fea0003800200 */
.L_x_28284:
        /* <DEDUP_REMOVED lines=67> */
.L_x_28270:
[----:B------:R-:W-:Y:S05]  /*a850*/  BSYNC.RECONVERGENT B2 ;  /* 0x0000000000027941 */ /* 0x000fea0003800200 */
.L_x_28269:
        /* <DEDUP_REMOVED lines=64> */
.L_x_28290:
[----:B0-2-4-:R0:W2:Y:S02]  /*ac60*/  DMUL R2, RZ, R50 ;  /* 0x00000032ff027228 */ /* 0x0150a40000000000 */
[----:B0-2---:R-:W-:-:S07]  /*ac70*/  IMAD.MOV.U32 R0, RZ, RZ, RZ ;  /* 0x000000ffff007224 */ /* 0x005fce00078e00ff */
.L_x_28291:
[----:B------:R-:W-:Y:S05]  /*ac80*/  BSYNC.RECONVERGENT B3 ;  /* 0x0000000000037941 */ /* 0x000fea0003800200 */
.L_x_28289:
        /* <DEDUP_REMOVED lines=79> */
.L_x_28293:
        /* <DEDUP_REMOVED lines=129> */
.L_x_28294:
[----:B------:R-:W-:Y:S05]  /*b990*/  BSYNC.RECONVERGENT B0 ;  /* 0x0000000000007941 */ /* 0x000fea0003800200 */
.L_x_28292:
        /* <DEDUP_REMOVED lines=51> */
.L_x_28298:
[----:B------:R-:W-:Y:S05]  /*bcd0*/  BSYNC.RECONVERGENT B4 ;  /* 0x0000000000047941 */ /* 0x000fea0003800200 */
.L_x_28297:
[----:B------:R-:W-:Y:S01]  /*bce0*/  VIADD R0, R0, 0x1 ;  /* 0x0000000100007836 */ /* 0x000fe20000000000 */
[----:B------:R-:W-:Y:S06]  /*bcf0*/  BRA `(.L_x_28299) ;  /* 0x0000000000087947 */ /* 0x000fec0003800000 */
.L_x_28296:
[----:B------:R0:W2:Y:S02]  /*bd00*/  DMUL R54, RZ, R38 ;  /* 0x00000026ff367228 */ /* 0x0000a40000000000 */
[----:B0-2---:R-:W-:-:S07]  /*bd10*/  IMAD.MOV.U32 R0, RZ, RZ, 0x1 ;  /* 0x00000001ff007424 */ /* 0x005fce00078e00ff */
.L_x_28299:
[----:B------:R-:W-:Y:S05]  /*bd20*/  BSYNC.RECONVERGENT B3 ;  /* 0x0000000000037941 */ /* 0x000fea0003800200 */
.L_x_28295:
        /* <DEDUP_REMOVED lines=198> */
.L_x_28301:
[----:B------:R-:W-:Y:S05]  /*c990*/  BSYNC.RECONVERGENT B0 ;  /* 0x0000000000007941 */ /* 0x000fea0003800200 */
.L_x_28300:
        /* <DEDUP_REMOVED lines=51> */
.L_x_28303:
[----:B------:R2:W4:Y:S02]  /*ccd0*/  DMUL R2, RZ, R38 ;  /* 0x00000026ff027228 */ /* 0x0005240000000000 */
[----:B--2-4-:R-:W-:-:S07]  /*cce0*/  IMAD.MOV.U32 R0, RZ, RZ, RZ ;  /* 0x000000ffff007224 */ /* 0x014fce00078e00ff */
.L_x_28304:
[----:B------:R-:W-:Y:S05]  /*ccf0*/  BSYNC.RECONVERGENT B3 ;  /* 0x0000000000037941 */ /* 0x000fea0003800200 */
.L_x_28302:
        /* <DEDUP_REMOVED lines=67> */
.L_x_28288:
[----:B------:R-:W-:Y:S05]  /*d130*/  BSYNC.RECONVERGENT B2 ;  /* 0x0000000000027941 */ /* 0x000fea0003800200 */
.L_x_28287:
        /* <DEDUP_REMOVED lines=64> */
.L_x_28308:
[----:B0-2-4-:R0:W2:Y:S02]  /*d540*/  DMUL R2, RZ, R50 ;  /* 0x00000032ff027228 */ /* 0x0150a40000000000 */
[----:B0-2---:R-:W-:-:S07]  /*d550*/  IMAD.MOV.U32 R0, RZ, RZ, RZ ;  /* 0x000000ffff007224 */ /* 0x005fce00078e00ff */
.L_x_28309:
[----:B------:R-:W-:Y:S05]  /*d560*/  BSYNC.RECONVERGENT B3 ;  /* 0x0000000000037941 */ /* 0x000fea0003800200 */
.L_x_28307:
        /* <DEDUP_REMOVED lines=79> */
.L_x_28311:
        /* <DEDUP_REMOVED lines=129> */
.L_x_28312:
[----:B------:R-:W-:Y:S05]  /*e270*/  BSYNC.RECONVERGENT B0 ;  /* 0x0000000000007941 */ /* 0x000fea0003800200 */
.L_x_28310:
        /* <DEDUP_REMOVED lines=51> */
.L_x_28316:
[----:B------:R-:W-:Y:S05]  /*e5b0*/  BSYNC.RECONVERGENT B4 ;  /* 0x0000000000047941 */ /* 0x000fea0003800200 */
.L_x_28315:
[----:B------:R-:W-:Y:S01]  /*e5c0*/  VIADD R0, R0, 0x1 ;  /* 0x0000000100007836 */ /* 0x000fe20000000000 */
[----:B------:R-:W-:Y:S06]  /*e5d0*/  BRA `(.L_x_28317) ;  /* 0x0000000000087947 */ /* 0x000fec0003800000 */
.L_x_28314:
[----:B------:R0:W2:Y:S02]  /*e5e0*/  DMUL R54, RZ, R34 ;  /* 0x00000022ff367228 */ /* 0x0000a40000000000 */
[----:B0-2---:R-:W-:-:S07]  /*e5f0*/  IMAD.MOV.U32 R0, RZ, RZ, 0x1 ;  /* 0x00000001ff007424 */ /* 0x005fce00078e00ff */
.L_x_28317:
[----:B------:R-:W-:Y:S05]  /*e600*/  BSYNC.RECONVERGENT B3 ;  /* 0x0000000000037941 */ /* 0x000fea0003800200 */
.L_x_28313:
        /* <DEDUP_REMOVED lines=198> */
.L_x_28319:
[----:B------:R-:W-:Y:S05]  /*f270*/  BSYNC.RECONVERGENT B0 ;  /* 0x0000000000007941 */ /* 0x000fea0003800200 */
.L_x_28318:
        /* <DEDUP_REMOVED lines=51> */
.L_x_28321:
[----:B------:R2:W4:Y:S02]  /*f5b0*/  DMUL R2, RZ, R34 ;  /* 0x00000022ff027228 */ /* 0x0005240000000000 */
[----:B--2-4-:R-:W-:-:S07]  /*f5c0*/  IMAD.MOV.U32 R0, RZ, RZ, RZ ;  /* 0x000000ffff007224 */ /* 0x014fce00078e00ff */
.L_x_28322:
[----:B------:R-:W-:Y:S05]  /*f5d0*/  BSYNC.RECONVERGENT B3 ;  /* 0x0000000000037941 */ /* 0x000fea0003800200 */
.L_x_28320:
        /* <DEDUP_REMOVED lines=67> */
.L_x_28306:
[----:B------:R-:W-:Y:S05]  /*fa10*/  BSYNC.RECONVERGENT B2 ;  /* 0x0000000000027941 */ /* 0x000fea0003800200 */
.L_x_28305:
        /* <DEDUP_REMOVED lines=64> */
.L_x_28326:
[----:B0-2-4-:R0:W2:Y:S02]  /*fe20*/  DMUL R2, RZ, R50 ;  /* 0x00000032ff027228 */ /* 0x0150a40000000000 */
[----:B0-2---:R-:W-:-:S07]  /*fe30*/  IMAD.MOV.U32 R0, RZ, RZ, RZ ;  /* 0x000000ffff007224 */ /* 0x005fce00078e00ff */
.L_x_28327:
[----:B------:R-:W-:Y:S05]  /*fe40*/  BSYNC.RECONVERGENT B3 ;  /* 0x0000000000037941 */ /* 0x000fea0003800200 */
.L_x_28325:
        /* <DEDUP_REMOVED lines=79> */
.L_x_28329:
        /* <DEDUP_REMOVED lines=129> */
.L_x_28330:
[----:B------:R-:W-:Y:S05]  /*10b50*/  BSYNC.RECONVERGENT B0 ;  /* 0x0000000000007941 */ /* 0x000fea0003800200 */
.L_x_28328:
        /* <DEDUP_REMOVED lines=51> */
.L_x_28334:
[----:B------:R-:W-:Y:S05]  /*10e90*/  BSYNC.RECONVERGENT B4 ;  /* 0x0000000000047941 */ /* 0x000fea0003800200 */
.L_x_28333:
[----:B------:R-:W-:Y:S01]  /*10ea0*/  VIADD R0, R0, 0x1 ;  /* 0x0000000100007836 */ /* 0x000fe20000000000 */
[----:B------:R-:W-:Y:S06]  /*10eb0*/  BRA `(.L_x_28335) ;  /* 0x0000000000087947 */ /* 0x000fec0003800000 */
.L_x_28332:
[----:B------:R0:W2:Y:S02]  /*10ec0*/  DMUL R54, RZ, R30 ;  /* 0x0000001eff367228 */ /* 0x0000a40000000000 */
[----:B0-2---:R-:W-:-:S07]  /*10ed0*/  IMAD.MOV.U32 R0, RZ, RZ, 0x1 ;  /* 0x00000001ff007424 */ /* 0x005fce00078e00ff */
.L_x_28335:
[----:B------:R-:W-:Y:S05]  /*10ee0*/  BSYNC.RECONVERGENT B3 ;  /* 0x0000000000037941 */ /* 0x000fea0003800200 */
.L_x_28331:
        /* <DEDUP_REMOVED lines=198> */
.L_x_28337:
[----:B------:R-:W-:Y:S05]  /*11b50*/  BSYNC.RECONVERGENT B0 ;  /* 0x0000000000007941 */ /* 0x000fea0003800200 */
.L_x_28336:
        /* <DEDUP_REMOVED lines=51> */
.L_x_28339:
[----:B------:R2:W4:Y:S02]  /*11e90*/  DMUL R2, RZ, R30 ;  /* 0x0000001eff027228 */ /* 0x0005240000000000 */
[----:B--2-4-:R-:W-:-:S07]  /*11ea0*/  IMAD.MOV.U32 R0, RZ, RZ, RZ ;  /* 0x000000ffff007224 */ /* 0x014fce00078e00ff */
.L_x_28340:
[----:B------:R-:W-:Y:S05]  /*11eb0*/  BSYNC.RECONVERGENT B3 ;  /* 0x0000000000037941 */ /* 0x000fea0003800200 */
.L_x_28338:
        /* <DEDUP_REMOVED lines=67> */
.L_x_28324:
[----:B------:R-:W-:Y:S05]  /*122f0*/  BSYNC.RECONVERGENT B2 ;  /* 0x0000000000027941 */ /* 0x000fea0003800200 */
.L_x_28323:
        /* <DEDUP_REMOVED lines=64> */
.L_x_28344:
[----:B0-2-4-:R0:W2:Y:S02]  /*12700*/  DMUL R2, RZ, R50 ;  /* 0x00000032ff027228 */ /* 0x0150a40000000000 */
[----:B0-2---:R-:W-:-:S07]  /*12710*/  IMAD.MOV.U32 R0, RZ, RZ, RZ ;  /* 0x000000ffff007224 */ /* 0x005fce00078e00ff */
.L_x_28345:
[----:B------:R-:W-:Y:S05]  /*12720*/  BSYNC.RECONVERGENT B3 ;  /* 0x0000000000037941 */ /* 0x000fea0003800200 */
.L_x_28343:
        /* <DEDUP_REMOVED lines=79> */
.L_x_28347:
        /* <DEDUP_REMOVED lines=129> */
.L_x_28348:
[----:B------:R-:W-:Y:S05]  /*13430*/  BSYNC.RECONVERGENT B0 ;  /* 0x0000000000007941 */ /* 0x000fea0003800200 */
.L_x_28346:
        /* <DEDUP_REMOVED lines=51> */
.L_x_28352:
[----:B------:R-:W-:Y:S05]  /*13770*/  BSYNC.RECONVERGENT B4 ;  /* 0x0000000000047941 */ /* 0x000fea0003800200 */
.L_x_28351:
[----:B------:R-:W-:Y:S01]  /*13780*/  VIADD R0, R0, 0x1 ;  /* 0x0000000100007836 */ /* 0x000fe20000000000 */
[----:B------:R-:W-:Y:S06]  /*13790*/  BRA `(.L_x_28353) ;  /* 0x0000000000087947 */ /* 0x000fec0003800000 */
.L_x_28350:
[----:B------:R0:W2:Y:S02]  /*137a0*/  DMUL R52, RZ, R26 ;  /* 0x0000001aff347228 */ /* 0x0000a40000000000 */
[----:B0-2---:R-:W-:-:S07]  /*137b0*/  IMAD.MOV.U32 R0, RZ, RZ, 0x1 ;  /* 0x00000001ff007424 */ /* 0x005fce00078e00ff */
.L_x_28353:
[----:B------:R-:W-:Y:S05]  /*137c0*/  BSYNC.RECONVERGENT B3 ;  /* 0x0000000000037941 */ /* 0x000fea0003800200 */
.L_x_28349:
        /* <DEDUP_REMOVED lines=198> */
.L_x_28355:
[----:B------:R-:W-:Y:S05]  /*14430*/  BSYNC.RECONVERGENT B0 ;  /* 0x0000000000007941 */ /* 0x000fea0003800200 */
.L_x_28354:
        /* <DEDUP_REMOVED lines=51> */
.L_x_28357:
[----:B------:R2:W4:Y:S02]  /*14770*/  DMUL R2, RZ, R26 ;  /* 0x0000001aff027228 */ /* 0x0005240000000000 */
[----:B--2-4-:R-:W-:-:S07]  /*14780*/  IMAD.MOV.U32 R0, RZ, RZ, RZ ;  /* 0x000000ffff007224 */ /* 0x014fce00078e00ff */
.L_x_28358:
[----:B------:R-:W-:Y:S05]  /*14790*/  BSYNC.RECONVERGENT B3 ;  /* 0x0000000000037941 */ /* 0x000fea0003800200 */
.L_x_28356:
        /* <DEDUP_REMOVED lines=67> */
.L_x_28342:
[----:B------:R-:W-:Y:S05]  /*14bd0*/  BSYNC.RECONVERGENT B2 ;  /* 0x0000000000027941 */ /* 0x000fea0003800200 */
.L_x_28341:
        /* <DEDUP_REMOVED lines=27> */
.L_x_28361:
[----:B------:R-:W-:-:S13]  /*14d90*/  ISETP.GE.U32.AND P0, PT, R3, R2, PT ;  /* 0x000000020300720c */ /* 0x000fda0003f06070 */
[----:B------:R-:W-:Y:S05]  /*14da0*/  @P0 BRA `(.L_x_28363) ;  /* 0x0000000000300947 */ /* 0x000fea0003800000 */
[----:B01----:R-:W0:Y:S01]  /*14db0*/  LDC.64 R4, c[0x0][0x388] ;  /* 0x0000e200ff047b82 */ /* 0x003e220000000a00 */
[----:B------:R-:W-:Y:S02]  /*14dc0*/  IMAD R7, R0, 0x400, R3 ;  /* 0x0000040000077824 */ /* 0x000fe400078e0203 */
[----:B------:R-:W-:Y:S02]  /*14dd0*/  VIADD R3, R3, 0x80 ;  /* 0x0000008003037836 */ /* 0x000fe40000000000 */
[----:B0-----:R-:W-:-:S05]  /*14de0*/  IMAD.WIDE.U32 R4, R7, 0x10, R4 ;  /* 0x0000001007047825 */ /* 0x001fca00078e0004 */
[----:B------:R1:W-:Y:S02]  /*14df0*/  STG.E.128 desc[UR6][R4.64], R8 ;  /* 0x0000000804007986 */ /* 0x0003e4000c101d06 */
.L_x_28362:
[----:B------:R-:W-:-:S13]  /*14e00*/  ISETP.GE.U32.AND P0, PT, R3, R2, PT ;  /* 0x000000020300720c */ /* 0x000fda0003f06070 */
[----:B------:R-:W-:Y:S05]  /*14e10*/  @P0 BRA `(.L_x_28364) ;  /* 0x0000000000340947 */ /* 0x000fea0003800000 */
[----:B01----:R-:W0:Y:S01]  /*14e20*/  LDC.64 R4, c[0x0][0x388] ;  /* 0x0000e200ff047b82 */ /* 0x003e220000000a00 */
[----:B------:R-:W-:Y:S02]  /*14e30*/  IMAD R7, R0, 0x400, R3 ;  /* 0x0000040000077824 */ /* 0x000fe400078e0203 */
[----:B------:R-:W-:Y:S02]  /*14e40*/  VIADD R3, R3, 0x80 ;  /* 0x0000008003037836 */ /* 0x000fe40000000000 */
[----:B0-----:R-:W-:-:S05]  /*14e50*/  IMAD.WIDE.U32 R4, R7, 0x10, R4 ;  /* 0x0000001007047825 */ /* 0x001fca00078e0004 */
[----:B------:R2:W-:Y:S02]  /*14e60*/  STG.E.128 desc[UR6][R4.64], R40 ;  /* 0x0000002804007986 */ /* 0x0005e4000c101d06 */
.L_x_28363:
        /* <DEDUP_REMOVED lines=8> */
.L_x_28364:
[----:B------:R-:W-:Y:S05]  /*14ef0*/  BSYNC.RELIABLE B1 ;  /* 0x0000000000017941 */ /* 0x000fea0003800100 */
.L_x_28360:
[----:B------:R-:W-:-:S13]  /*14f00*/  ISETP.GE.U32.AND P0, PT, R3, R2, PT ;  /* 0x000000020300720c */ /* 0x000fda0003f06070 */
[----:B012---:R-:W0:Y:S01]  /*14f10*/  @!P0 LDC.64 R4, c[0x0][0x388] ;  /* 0x0000e200ff048b82 */ /* 0x007e220000000a00 */
[----:B------:R-:W-:Y:S02]  /*14f20*/  @!P0 IMAD R7, R0, 0x400, R3 ;  /* 0x0000040000078824 */ /* 0x000fe400078e0203 */
[----:B------:R-:W-:Y:S02]  /*14f30*/  @!P0 VIADD R3, R3, 0x80 ;  /* 0x0000008003038836 */ /* 0x000fe40000000000 */
[----:B0-----:R-:W-:-:S05]  /*14f40*/  @!P0 IMAD.WIDE.U32 R4, R7, 0x10, R4 ;  /* 0x0000001007048825 */ /* 0x001fca00078e0004 */
[----:B------:R4:W-:Y:S02]  /*14f50*/  @!P0 STG.E.128 desc[UR6][R4.64], R32 ;  /* 0x0000002004008986 */ /* 0x0009e4000c101d06 */
.L_x_28365:
[----:B------:R-:W-:Y:S05]  /*14f60*/  BSYNC.RECONVERGENT B0 ;  /* 0x0000000000007941 */ /* 0x000fea0003800200 */
.L_x_28359:
        /* <DEDUP_REMOVED lines=8> */
.L_x_28217:
        /* <DEDUP_REMOVED lines=64> */
[----:B-----5:R-:W-:Y:S05]  /*153f0*/  CALL.REL.NOINC `($_ZN2at6native29vectorized_elementwise_kernelILi4EZZZNS0_17expm1_kernel_cudaERNS_18TensorIteratorBaseEENKUlvE_clEvENKUlvE1_clEvEUlN3c107complexIdEEE_St5arrayIPcLm2EEEEviT0_T1_$__internal_trig_reduction_slowpathd) ;  /* 0x0000014000547944 */ /* 0x020fea0003c00000 */
[----:B------:R-:W-:Y:S02]  /*15400*/  IMAD.MOV.U32 R0, RZ, RZ, R4 ;  /* 0x000000ffff007224 */ /* 0x000fe400078e0004 */
[----:B------:R-:W-:Y:S02]  /*15410*/  IMAD.MOV.U32 R2, RZ, RZ, R6 ;  /* 0x000000ffff027224 */ /* 0x000fe400078e0006 */
[----:B------:R-:W-:-:S07]  /*15420*/  IMAD.MOV.U32 R3, RZ, RZ, R7 ;  /* 0x000000ffff037224 */ /* 0x000fce00078e0007 */
.L_x_28367:
[----:B------:R-:W-:Y:S05]  /*15430*/  BSYNC.RECONVERGENT B2 ;  /* 0x0000000000027941 */ /* 0x000fea0003800200 */
.L_x_28366:
        /* <DEDUP_REMOVED lines=198> */
.L_x_28369:
        /* <DEDUP_REMOVED lines=11> */
.L_x_28370:
[----:B------:R-:W-:Y:S05]  /*16150*/  BSYNC.RECONVERGENT B0 ;  /* 0x0000000000007941 */ /* 0x000fea0003800200 */
.L_x_28368:
        /* <DEDUP_REMOVED lines=53> */
[----:B-----5:R-:W-:Y:S05]  /*164b0*/  CALL.REL.NOINC `($_ZN2at6native29vectorized_elementwise_kernelILi4EZZZNS0_17expm1_kernel_cudaERNS_18TensorIteratorBaseEENKUlvE_clEvENKUlvE1_clEvEUlN3c107complexIdEEE_St5arrayIPcLm2EEEEviT0_T1_$__internal_trig_reduction_slowpathd) ;  /* 0x0000013000247944 */ /* 0x020fea0003c00000 */
[----:B------:R-:W-:Y:S02]  /*164c0*/  IMAD.MOV.U32 R2, RZ, RZ, R6 ;  /* 0x000000ffff027224 */ /* 0x000fe400078e0006 */
[----:B------:R-:W-:-:S07]  /*164d0*/  IMAD.MOV.U32 R3, RZ, RZ, R7 ;  /* 0x000000ffff037224 */ /* 0x000fce00078e0007 */
.L_x_28374:
[----:B------:R-:W-:Y:S05]  /*164e0*/  BSYNC.RECONVERGENT B3 ;  /* 0x0000000000037941 */ /* 0x000fea0003800200 */
.L_x_28373:
[----:B------:R-:W-:-:S07]  /*164f0*/  VIADD R0, R4, 0x1 ;  /* 0x0000000104007836 */ /* 0x000fce0000000000 */
.L_x_28372:
[----:B------:R-:W-:Y:S05]  /*16500*/  BSYNC.RECONVERGENT B2 ;  /* 0x0000000000027941 */ /* 0x000fea0003800200 */
.L_x_28371:
        /* <DEDUP_REMOVED lines=203> */
.L_x_28376:
[----:B------:R-:W-:Y:S05]  /*171c0*/  BSYNC.RECONVERGENT B0 ;  /* 0x0000000000007941 */ /* 0x000fea0003800200 */
.L_x_28375:
        /* <DEDUP_REMOVED lines=47> */
[----:B-1---5:R-:W-:Y:S05]  /*174c0*/  CALL.REL.NOINC `($_ZN2at6native29vectorized_elementwise_kernelILi4EZZZNS0_17expm1_kernel_cudaERNS_18TensorIteratorBaseEENKUlvE_clEvENKUlvE1_clEvEUlN3c107complexIdEEE_St5arrayIPcLm2EEEEviT0_T1_$__internal_trig_reduction_slowpathd) ;  /* 0x0000012000207944 */ /* 0x022fea0003c00000 */
[----:B------:R-:W-:Y:S02]  /*174d0*/  IMAD.MOV.U32 R0, RZ, RZ, R4 ;  /* 0x000000ffff007224 */ /* 0x000fe400078e0004 */
[----:B------:R-:W-:Y:S02]  /*174e0*/  IMAD.MOV.U32 R2, RZ, RZ, R6 ;  /* 0x000000ffff027224 */ /* 0x000fe400078e0006 */
[----:B------:R-:W-:-:S07]  /*174f0*/  IMAD.MOV.U32 R3, RZ, RZ, R7 ;  /* 0x000000ffff037224 */ /* 0x000fce00078e0007 */
.L_x_28378:
[----:B------:R-:W-:Y:S05]  /*17500*/  BSYNC.RECONVERGENT B2 ;  /* 0x0000000000027941 */ /* 0x000fea0003800200 */
.L_x_28377:
        /* <DEDUP_REMOVED lines=124> */
[----:B------:R-:W-:Y:S01]  /*17cd0*/  IMAD.MOV.U32 R3, RZ, RZ, R7 ;  /* 0x000000ffff037224 */ /* 0x000fe200078e0007 */
[----:B------:R-:W-:Y:S06]  /*17ce0*/  BRA `(.L_x_28381) ;  /* 0x0000000000087947 */ /* 0x000fec0003800000 */
.L_x_28380:
[----:B------:R0:W1:Y:S02]  /*17cf0*/  DMUL R2, RZ, R50 ;  /* 0x00000032ff027228 */ /* 0x0000640000000000 */
[----:B01----:R-:W-:-:S07]  /*17d00*/  IMAD.MOV.U32 R0, RZ, RZ, RZ ;  /* 0x000000ffff007224 */ /* 0x003fce00078e00ff */
.L_x_28381:
[----:B------:R-:W-:Y:S05]  /*17d10*/  BSYNC.RECONVERGENT B2 ;  /* 0x0000000000027941 */ /* 0x000fea0003800200 */
.L_x_28379:
        /* <DEDUP_REMOVED lines=79> */
.L_x_28383:
        /* <DEDUP_REMOVED lines=129> */
.L_x_28384:
[----:B------:R-:W-:Y:S05]  /*18a20*/  BSYNC.RECONVERGENT B0 ;  /* 0x0000000000007941 */ /* 0x000fea0003800200 */
.L_x_28382:
        /* <DEDUP_REMOVED lines=49> */
[----:B------:R-:W-:Y:S02]  /*18d40*/  IMAD.MOV.U32 R52, RZ, RZ, R6 ;  /* 0x000000ffff347224 */ /* 0x000fe400078e0006 */
[----:B------:R-:W-:-:S07]  /*18d50*/  IMAD.MOV.U32 R53, RZ, RZ, R7 ;  /* 0x000000ffff357224 */ /* 0x000fce00078e0007 */
.L_x_28388:
[----:B------:R-:W-:Y:S05]  /*18d60*/  BSYNC.RECONVERGENT B3 ;  /* 0x0000000000037941 */ /* 0x000fea0003800200 */
.L_x_28387:
[----:B------:R-:W-:Y:S01]  /*18d70*/  VIADD R0, R0, 0x1 ;  /* 0x0000000100007836 */ /* 0x000fe20000000000 */
[----:B------:R-:W-:Y:S06]  /*18d80*/  BRA `(.L_x_28389) ;  /* 0x0000000000087947 */ /* 0x000fec0003800000 */
.L_x_28386:
[----:B------:R0:W1:Y:S02]  /*18d90*/  DMUL R52, RZ, R14 ;  /* 0x0000000eff347228 */ /* 0x0000640000000000 */
[----:B01----:R-:W-:-:S07]  /*18da0*/  IMAD.MOV.U32 R0, RZ, RZ, 0x1 ;  /* 0x00000001ff007424 */ /* 0x003fce00078e00ff */
.L_x_28389:
[----:B------:R-:W-:Y:S05]  /*18db0*/  BSYNC.RECONVERGENT B2 ;  /* 0x0000000000027941 */ /* 0x000fea0003800200 */
.L_x_28385:
        /* <DEDUP_REMOVED lines=198> */
.L_x_28391:
[----:B------:R-:W-:Y:S05]  /*19a20*/  BSYNC.RECONVERGENT B0 ;  /* 0x0000000000007941 */ /* 0x000fea0003800200 */
.L_x_28390:
        /* <DEDUP_REMOVED lines=49> */
[----:B------:R-:W-:Y:S01]  /*19d40*/  IMAD.MOV.U32 R3, RZ, RZ, R7 ;  /* 0x000000ffff037224 */ /* 0x000fe200078e0007 */
[----:B------:R-:W-:Y:S06]  /*19d50*/  BRA `(.L_x_28394) ;  /* 0x0000000000087947 */ /* 0x000fec0003800000 */
.L_x_28393:
[----:B------:R2:W3:Y:S02]  /*19d60*/  DMUL R2, RZ, R14 ;  /* 0x0000000eff027228 */ /* 0x0004e40000000000 */
[----:B--23--:R-:W-:-:S07]  /*19d70*/  IMAD.MOV.U32 R0, RZ, RZ, RZ ;  /* 0x000000ffff007224 */ /* 0x00cfce00078e00ff */
.L_x_28394:
[----:B------:R-:W-:Y:S05]  /*19d80*/  BSYNC.RECONVERGENT B2 ;  /* 0x0000000000027941 */ /* 0x000fea0003800200 */
.L_x_28392:
        /* <DEDUP_REMOVED lines=124> */
[----:B------:R-:W-:Y:S01]  /*1a550*/  IMAD.MOV.U32 R3, RZ, RZ, R7 ;  /* 0x000000ffff037224 */ /* 0x000fe200078e0007 */
[----:B------:R-:W-:Y:S06]  /*1a560*/  BRA `(.L_x_28397) ;  /* 0x0000000000087947 */ /* 0x000fec0003800000 */
.L_x_28396:
[----:B------:R0:W1:Y:S02]  /*1a570*/  DMUL R2, RZ, R50 ;  /* 0x00000032ff027228 */ /* 0x0000640000000000 */
[----:B01----:R-:W-:-:S07]  /*1a580*/  IMAD.MOV.U32 R0, RZ, RZ, RZ ;  /* 0x000000ffff007224 */ /* 0x003fce00078e00ff */
.L_x_28397:
[----:B------:R-:W-:Y:S05]  /*1a590*/  BSYNC.RECONVERGENT B2 ;  /* 0x0000000000027941 */ /* 0x000fea0003800200 */
.L_x_28395:
        /* <DEDUP_REMOVED lines=79> */
.L_x_28399:
        /* <DEDUP_REMOVED lines=129> */
.L_x_28400:
[----:B------:R-:W-:Y:S05]  /*1b2a0*/  BSYNC.RECONVERGENT B0 ;  /* 0x0000000000007941 */ /* 0x000fea0003800200 */
.L_x_28398:
        /* <DEDUP_REMOVED lines=49> */
[----:B------:R-:W-:Y:S02]  /*1b5c0*/  IMAD.MOV.U32 R52, RZ, RZ, R6 ;  /* 0x000000ffff347224 */ /* 0x000fe400078e0006 */
[----:B------:R-:W-:-:S07]  /*1b5d0*/  IMAD.MOV.U32 R53, RZ, RZ, R7 ;  /* 0x000000ffff357224 */ /* 0x000fce00078e0007 */
.L_x_28404:
[----:B------:R-:W-:Y:S05]  /*1b5e0*/  BSYNC.RECONVERGENT B3 ;  /* 0x0000000000037941 */ /* 0x000fea0003800200 */
.L_x_28403:
[----:B------:R-:W-:Y:S01]  /*1b5f0*/  VIADD R0, R0, 0x1 ;  /* 0x0000000100007836 */ /* 0x000fe20000000000 */
[----:B------:R-:W-:Y:S06]  /*1b600*/  BRA `(.L_x_28405) ;  /* 0x0000000000087947 */ /* 0x000fec0003800000 */
.L_x_28402:
[----:B------:R0:W1:Y:S02]  /*1b610*/  DMUL R52, RZ, R18 ;  /* 0x00000012ff347228 */ /* 0x0000640000000000 */
[----:B01----:R-:W-:-:S07]  /*1b620*/  IMAD.MOV.U32 R0, RZ, RZ, 0x1 ;  /* 0x00000001ff007424 */ /* 0x003fce00078e00ff */
.L_x_28405:
[----:B------:R-:W-:Y:S05]  /*1b630*/  BSYNC.RECONVERGENT B2 ;  /* 0x0000000000027941 */ /* 0x000fea0003800200 */
.L_x_28401:
        /* <DEDUP_REMOVED lines=198> */
.L_x_28407:
[----:B------:R-:W-:Y:S05]  /*1c2a0*/  BSYNC.RECONVERGENT B0 ;  /* 0x0000000000007941 */ /* 0x000fea0003800200 */
.L_x_28406:
        /* <DEDUP_REMOVED lines=46> */
[----:B-1----:R-:W-:Y:S05]  /*1c590*/  CALL.REL.NOINC `($_ZN2at6native29vectorized_elementwise_kernelILi4EZZZNS0_17expm1_kernel_cudaERNS_18TensorIteratorBaseEENKUlvE_clEvENKUlvE1_clEvEUlN3c107complexIdEEE_St5arrayIPcLm2EEEEviT0_T1_$__internal_trig_reduction_slowpathd) ;  /* 0x000000cc00ec7944 */ /* 0x002fea0003c00000 */
[----:B------:R-:W-:Y:S02]  /*1c5a0*/  IMAD.MOV.U32 R0, RZ, RZ, R4 ;  /* 0x000000ffff007224 */ /* 0x000fe400078e0004 */
[----:B------:R-:W-:Y:S02]  /*1c5b0*/  IMAD.MOV.U32 R2, RZ, RZ, R6 ;  /* 0x000000ffff027224 */ /* 0x000fe400078e0006 */
[----:B------:R-:W-:Y:S01]  /*1c5c0*/  IMAD.MOV.U32 R3, RZ, RZ, R7 ;  /* 0x000000ffff037224 */ /* 0x000fe200078e0007 */
[----:B------:R-:W-:Y:S06]  /*1c5d0*/  BRA `(.L_x_28410) ;  /* 0x0000000000087947 */ /* 0x000fec0003800000 */
.L_x_28409:
[----:B------:R2:W3:Y:S02]  /*1c5e0*/  DMUL R2, RZ, R18 ;  /* 0x00000012ff027228 */ /* 0x0004e40000000000 */
[----:B--23--:R-:W-:-:S07]  /*1c5f0*/  IMAD.MOV.U32 R0, RZ, RZ, RZ ;  /* 0x000000ffff007224 */ /* 0x00cfce00078e00ff */
.L_x_28410:
[----:B------:R-:W-:Y:S05]  /*1c600*/  BSYNC.RECONVERGENT B2 ;  /* 0x0000000000027941 */ /* 0x000fea0003800200 */
.L_x_28408:
        /* <DEDUP_REMOVED lines=126> */
.L_x_28412:
[----:B------:R0:W1:Y:S02]  /*1cdf0*/  DMUL R2, RZ, R50 ;  /* 0x00000032ff027228 */ /* 0x0000640000000000 */
[----:B01----:R-:W-:-:S07]  /*1ce00*/  IMAD.MOV.U32 R0, RZ, RZ, RZ ;  /* 0x000000ffff007224 */ /* 0x003fce00078e00ff */
.L_x_28413:
[----:B------:R-:W-:Y:S05]  /*1ce10*/  BSYNC.RECONVERGENT B2 ;  /* 0x0000000000027941 */ /* 0x000fea0003800200 */
.L_x_28411:
        /* <DEDUP_REMOVED lines=79> */
.L_x_28415:
        /* <DEDUP_REMOVED lines=129> */
.L_x_28416:
[----:B------:R-:W-:Y:S05]  /*1db20*/  BSYNC.RECONVERGENT B0 ;  /* 0x0000000000007941 */ /* 0x000fea0003800200 */
.L_x_28414:
        /* <DEDUP_REMOVED lines=51> */
.L_x_28420:
[----:B------:R-:W-:Y:S05]  /*1de60*/  BSYNC.RECONVERGENT B3 ;  /* 0x0000000000037941 */ /* 0x000fea0003800200 */
.L_x_28419:
[----:B------:R-:W-:Y:S01]  /*1de70*/  VIADD R0, R0, 0x1 ;  /* 0x0000000100007836 */ /* 0x000fe20000000000 */
[----:B------:R-:W-:Y:S06]  /*1de80*/  BRA `(.L_x_28421) ;  /* 0x0000000000087947 */ /* 0x000fec0003800000 */
.L_x_28418:
[----:B------:R0:W1:Y:S02]  /*1de90*/  DMUL R52, RZ, R22 ;  /* 0x00000016ff347228 */ /* 0x0000640000000000 */
[----:B01----:R-:W-:-:S07]  /*1dea0*/  IMAD.MOV.U32 R0, RZ, RZ, 0x1 ;  /* 0x00000001ff007424 */ /* 0x003fce00078e00ff */
.L_x_28421:
[----:B------:R-:W-:Y:S05]  /*1deb0*/  BSYNC.RECONVERGENT B2 ;  /* 0x0000000000027941 */ /* 0x000fea0003800200 */
.L_x_28417:
        /* <DEDUP_REMOVED lines=198> */
.L_x_28423:
[----:B------:R-:W-:Y:S05]  /*1eb20*/  BSYNC.RECONVERGENT B0 ;  /* 0x0000000000007941 */ /* 0x000fea0003800200 */
.L_x_28422:
        /* <DEDUP_REMOVED lines=51> */
.L_x_28425:
[----:B------:R2:W3:Y:S02]  /*1ee60*/  DMUL R2, RZ, R22 ;  /* 0x00000016ff027228 */ /* 0x0004e40000000000 */
[----:B--23--:R-:W-:-:S07]  /*1ee70*/  IMAD.MOV.U32 R0, RZ, RZ, RZ ;  /* 0x000000ffff007224 */ /* 0x00cfce00078e00ff */
.L_x_28426:
[----:B------:R-:W-:Y:S05]  /*1ee80*/  BSYNC.RECONVERGENT B2 ;  /* 0x0000000000027941 */ /* 0x000fea0003800200 */
.L_x_28424:
        /* <DEDUP_REMOVED lines=126> */
.L_x_28428:
[----:B------:R0:W1:Y:S02]  /*1f670*/  DMUL R2, RZ, R50 ;  /* 0x00000032ff027228 */ /* 0x0000640000000000 */
[----:B01----:R-:W-:-:S07]  /*1f680*/  IMAD.MOV.U32 R0, RZ, RZ, RZ ;  /* 0x000000ffff007224 */ /* 0x003fce00078e00ff */
.L_x_28429:
[----:B------:R-:W-:Y:S05]  /*1f690*/  BSYNC.RECONVERGENT B2 ;  /* 0x0000000000027941 */ /* 0x000fea0003800200 */
.L_x_28427:
        /* <DEDUP_REMOVED lines=79> */
.L_x_28431:
        /* <DEDUP_REMOVED lines=129> */
.L_x_28432:
[----:B------:R-:W-:Y:S05]  /*203a0*/  BSYNC.RECONVERGENT B0 ;  /* 0x0000000000007941 */ /* 0x000fea0003800200 */
.L_x_28430:
        /* <DEDUP_REMOVED lines=51> */
.L_x_28436:
[----:B------:R-:W-:Y:S05]  /*206e0*/  BSYNC.RECONVERGENT B3 ;  /* 0x0000000000037941 */ /* 0x000fea0003800200 */
.L_x_28435:
[----:B------:R-:W-:Y:S01]  /*206f0*/  VIADD R0, R0, 0x1 ;  /* 0x0000000100007836 */ /* 0x000fe20000000000 */
[----:B------:R-:W-:Y:S06]  /*20700*/  BRA `(.L_x_28437) ;  /* 0x0000000000087947 */ /* 0x000fec0003800000 */
.L_x_28434:
[----:B------:R0:W1:Y:S02]  /*20710*/  DMUL R52, RZ, R26 ;  /* 0x0000001aff347228 */ /* 0x0000640000000000 */
[----:B01----:R-:W-:-:S07]  /*20720*/  IMAD.MOV.U32 R0, RZ, RZ, 0x1 ;  /* 0x00000001ff007424 */ /* 0x003fce00078e00ff */
.L_x_28437:
[----:B------:R-:W-:Y:S05]  /*20730*/  BSYNC.RECONVERGENT B2 ;  /* 0x0000000000027941 */ /* 0x000fea0003800200 */
.L_x_28433:
        /* <DEDUP_REMOVED lines=198> */
.L_x_28439:
[----:B------:R-:W-:Y:S05]  /*213a0*/  BSYNC.RECONVERGENT B0 ;  /* 0x0000000000007941 */ /* 0x000fea0003800200 */
.L_x_28438:
        /* <DEDUP_REMOVED lines=51> */
.L_x_28441:
[----:B------:R2:W3:Y:S02]  /*216e0*/  DMUL R2, RZ, R26 ;  /* 0x0000001aff027228 */ /* 0x0004e40000000000 */
[----:B--23--:R-:W-:-:S07]  /*216f0*/  IMAD.MOV.U32 R0, RZ, RZ, RZ ;  /* 0x000000ffff007224 */ /* 0x00cfce00078e00ff */
.L_x_28442:
[----:B------:R-:W-:Y:S05]  /*21700*/  BSYNC.RECONVERGENT B2 ;  /* 0x0000000000027941 */ /* 0x000fea0003800200 */
.L_x_28440:
        /* <DEDUP_REMOVED lines=126> */
.L_x_28444:
[----:B------:R0:W1:Y:S02]  /*21ef0*/  DMUL R2, RZ, R50 ;  /* 0x00000032ff027228 */ /* 0x0000640000000000 */
[----:B01----:R-:W-:-:S07]  /*21f00*/  IMAD.MOV.U32 R0, RZ, RZ, RZ ;  /* 0x000000ffff007224 */ /* 0x003fce00078e00ff */
.L_x_28445:
[----:B------:R-:W-:Y:S05]  /*21f10*/  BSYNC.RECONVERGENT B2 ;  /* 0x0000000000027941 */ /* 0x000fea0003800200 */
.L_x_28443:
        /* <DEDUP_REMOVED lines=79> */
.L_x_28447:
        /* <DEDUP_REMOVED lines=129> */
.L_x_28448:
[----:B------:R-:W-:Y:S05]  /*22c20*/  BSYNC.RECONVERGENT B0 ;  /* 0x0000000000007941 */ /* 0x000fea0003800200 */
.L_x_28446:
        /* <DEDUP_REMOVED lines=51> */
.L_x_28452:
[----:B------:R-:W-:Y:S05]  /*22f60*/  BSYNC.RECONVERGENT B3 ;  /* 0x0000000000037941 */ /* 0x000fea0003800200 */
.L_x_28451:
[----:B------:R-:W-:Y:S01]  /*22f70*/  VIADD R0, R0, 0x1 ;  /* 0x0000000100007836 */ /* 0x000fe20000000000 */
[----:B------:R-:W-:Y:S06]  /*22f80*/  BRA `(.L_x_28453) ;  /* 0x0000000000087947 */ /* 0x000fec0003800000 */
.L_x_28450:
[----:B------:R0:W1:Y:S02]  /*22f90*/  DMUL R52, RZ, R30 ;  /* 0x0000001eff347228 */ /* 0x0000640000000000 */
[----:B01----:R-:W-:-:S07]  /*22fa0*/  IMAD.MOV.U32 R0, RZ, RZ, 0x1 ;  /* 0x00000001ff007424 */ /* 0x003fce00078e00ff */
.L_x_28453:
[----:B------:R-:W-:Y:S05]  /*22fb0*/  BSYNC.RECONVERGENT B2 ;  /* 0x0000000000027941 */ /* 0x000fea0003800200 */
.L_x_28449:
        /* <DEDUP_REMOVED lines=198> */
.L_x_28455:
[----:B------:R-:W-:Y:S05]  /*23c20*/  BSYNC.RECONVERGENT B0 ;  /* 0x0000000000007941 */ /* 0x000fea0003800200 */
.L_x_28454:
        /* <DEDUP_REMOVED lines=51> */
.L_x_28457:
[----:B------:R2:W3:Y:S02]  /*23f60*/  DMUL R2, RZ, R30 ;  /* 0x0000001eff027228 */ /* 0x0004e40000000000 */
[----:B--23--:R-:W-:-:S07]  /*23f70*/  IMAD.MOV.U32 R0, RZ, RZ, RZ ;  /* 0x000000ffff007224 */ /* 0x00cfce00078e00ff */
.L_x_28458:
[----:B------:R-:W-:Y:S05]  /*23f80*/  BSYNC.RECONVERGENT B2 ;  /* 0x0000000000027941 */ /* 0x000fea0003800200 */
.L_x_28456:
        /* <DEDUP_REMOVED lines=126> */
.L_x_28460:
[----:B------:R0:W1:Y:S02]  /*24770*/  DMUL R2, RZ, R50 ;  /* 0x00000032ff027228 */ /* 0x0000640000000000 */
[----:B01----:R-:W-:-:S07]  /*24780*/  IMAD.MOV.U32 R0, RZ, RZ, RZ ;  /* 0x000000ffff007224 */ /* 0x003fce00078e00ff */
.L_x_28461:
[----:B------:R-:W-:Y:S05]  /*24790*/  BSYNC.RECONVERGENT B2 ;  /* 0x0000000000027941 */ /* 0x000fea0003800200 */
.L_x_28459:
        /* <DEDUP_REMOVED lines=79> */
.L_x_28463:
        /* <DEDUP_REMOVED lines=129> */
.L_x_28464:
[----:B------:R-:W-:Y:S05]  /*254a0*/  BSYNC.RECONVERGENT B0 ;  /* 0x0000000000007941 */ /* 0x000fea0003800200 */
.L_x_28462:
        /* <DEDUP_REMOVED lines=51> */
.L_x_28468:
[----:B------:R-:W-:Y:S05]  /*257e0*/  BSYNC.RECONVERGENT B3 ;  /* 0x0000000000037941 */ /* 0x000fea0003800200 */
.L_x_28467:
[----:B------:R-:W-:Y:S01]  /*257f0*/  VIADD R0, R0, 0x1 ;  /* 0x0000000100007836 */ /* 0x000fe20000000000 */
[----:B------:R-:W-:Y:S06]  /*25800*/  BRA `(.L_x_28469) ;  /* 0x0000000000087947 */ /* 0x000fec0003800000 */
.L_x_28466:
[----:B------:R0:W1:Y:S02]  /*25810*/  DMUL R52, RZ, R34 ;  /* 0x00000022ff347228 */ /* 0x0000640000000000 */
[----:B01----:R-:W-:-:S07]  /*25820*/  IMAD.MOV.U32 R0, RZ, RZ, 0x1 ;  /* 0x00000001ff007424 */ /* 0x003fce00078e00ff */
.L_x_28469:
[----:B------:R-:W-:Y:S05]  /*25830*/  BSYNC.RECONVERGENT B2 ;  /* 0x0000000000027941 */ /* 0x000fea0003800200 */
.L_x_28465:
        /* <DEDUP_REMOVED lines=198> */
.L_x_28471:
[----:B------:R-:W-:Y:S05]  /*264a0*/  BSYNC.RECONVERGENT B0 ;  /* 0x0000000000007941 */ /* 0x000fea0003800200 */
.L_x_28470:
        /* <DEDUP_REMOVED lines=51> */
.L_x_28473:
[----:B------:R2:W3:Y:S02]  /*267e0*/  DMUL R2, RZ, R34 ;  /* 0x00000022ff027228 */ /* 0x0004e40000000000 */
[----:B--23--:R-:W-:-:S07]  /*267f0*/  IMAD.MOV.U32 R0, RZ, RZ, RZ ;  /* 0x000000ffff007224 */ /* 0x00cfce00078e00ff */
.L_x_28474:
[----:B------:R-:W-:Y:S05]  /*26800*/  BSYNC.RECONVERGENT B2 ;  /* 0x0000000000027941 */ /* 0x000fea0003800200 */
.L_x_28472:
        /* <DEDUP_REMOVED lines=126> */
.L_x_28476:
[----:B------:R0:W1:Y:S02]  /*26ff0*/  DMUL R2, RZ, R50 ;  /* 0x00000032ff027228 */ /* 0x0000640000000000 */
[----:B01----:R-:W-:-:S07]  /*27000*/  IMAD.MOV.U32 R0, RZ, RZ, RZ ;  /* 0x000000ffff007224 */ /* 0x003fce00078e00ff */
.L_x_28477:
[----:B------:R-:W-:Y:S05]  /*27010*/  BSYNC.RECONVERGENT B2 ;  /* 0x0000000000027941 */ /* 0x000fea0003800200 */
.L_x_28475:
        /* <DEDUP_REMOVED lines=79> */
.L_x_28479:
        /* <DEDUP_REMOVED lines=129> */
.L_x_28480:
[----:B------:R-:W-:Y:S05]  /*27d20*/  BSYNC.RECONVERGENT B0 ;  /* 0x0000000000007941 */ /* 0x000fea0003800200 */
.L_x_28478:
        /* <DEDUP_REMOVED lines=51> */
.L_x_28484:
[----:B------:R-:W-:Y:S05]  /*28060*/  BSYNC.RECONVERGENT B3 ;  /* 0x0000000000037941 */ /* 0x000fea0003800200 */
.L_x_28483:
[----:B------:R-:W-:Y:S01]  /*28070*/  VIADD R0, R0, 0x1 ;  /* 0x0000000100007836 */ /* 0x000fe20000000000 */
[----:B------:R-:W-:Y:S06]  /*28080*/  BRA `(.L_x_28485) ;  /* 0x0000000000087947 */ /* 0x000fec0003800000 */
.L_x_28482:
[----:B------:R0:W1:Y:S02]  /*28090*/  DMUL R52, RZ, R38 ;  /* 0x00000026ff347228 */ /* 0x0000640000000000 */
[----:B01----:R-:W-:-:S07]  /*280a0*/  IMAD.MOV.U32 R0, RZ, RZ, 0x1 ;  /* 0x00000001ff007424 */ /* 0x003fce00078e00ff */
.L_x_28485:
[----:B------:R-:W-:Y:S05]  /*280b0*/  BSYNC.RECONVERGENT B2 ;  /* 0x0000000000027941 */ /* 0x000fea0003800200 */
.L_x_28481:
        /* <DEDUP_REMOVED lines=198> */
.L_x_28487:
[----:B------:R-:W-:Y:S05]  /*28d20*/  BSYNC.RECONVERGENT B0 ;  /* 0x0000000000007941 */ /* 0x000fea0003800200 */
.L_x_28486:
        /* <DEDUP_REMOVED lines=51> */
.L_x_28489:
[----:B------:R2:W3:Y:S02]  /*29060*/  DMUL R2, RZ, R38 ;  /* 0x00000026ff027228 */ /* 0x0004e40000000000 */
[----:B--23--:R-:W-:-:S07]  /*29070*/  IMAD.MOV.U32 R0, RZ, RZ, RZ ;  /* 0x000000ffff007224 */ /* 0x00cfce00078e00ff */
.L_x_28490:
[----:B------:R-:W-:Y:S05]  /*29080*/  BSYNC.RECONVERGENT B2 ;  /* 0x0000000000027941 */ /* 0x000fea0003800200 */
.L_x_28488:
        /* <DEDUP_REMOVED lines=76> */
        .type           $_ZN2at6native29vectorized_elementwise_kernelILi4EZZZNS0_17expm1_kernel_cudaERNS_18TensorIteratorBaseEENKUlvE_clEvENKUlvE1_clEvEUlN3c107complexIdEEE_St5arrayIPcLm2EEEEviT0_T1_$__internal_trig_reduction_slowpathd,@function
        .size           $_ZN2at6native29vectorized_elementwise_kernelILi4EZZZNS0_17expm1_kernel_cudaERNS_18TensorIteratorBaseEENKUlvE_clEvENKUlvE1_clEvEUlN3c107complexIdEEE_St5arrayIPcLm2EEEEviT0_T1_$__internal_trig_reduction_slowpathd,(.L_x_35784 - $_ZN2at6native29vectorized_elementwise_kernelILi4EZZZNS0_17expm1_kernel_cudaERNS_18TensorIteratorBaseEENKUlvE_clEvENKUlvE1_clEvEUlN3c107complexIdEEE_St5arrayIPcLm2EEEEviT0_T1_$__internal_trig_reduction_slowpathd)
$_ZN2at6native29vectorized_elementwise_kernelILi4EZZZNS0_17expm1_kernel_cudaERNS_18TensorIteratorBaseEENKUlvE_clEvENKUlvE1_clEvEUlN3c107complexIdEEE_St5arrayIPcLm2EEEEviT0_T1_$__internal_trig_reduction_slowpathd:
        /* <DEDUP_REMOVED lines=23> */
.L_x_28495:
        /* <DEDUP_REMOVED lines=29> */
.L_x_28494:
[----:B------:R-:W-:-:S07]  /*29890*/  IMAD.MOV.U32 R46, RZ, RZ, R7 ;  /* 0x000000ffff2e7224 */ /* 0x000fce00078e0007 */
.L_x_28493:
[----:B------:R-:W-:Y:S05]  /*298a0*/  BSYNC.RECONVERGENT B0 ;  /* 0x0000000000007941 */ /* 0x000fea0003800200 */
.L_x_28492:
        /* <DEDUP_REMOVED lines=60> */
.L_x_28497:
[----:B------:R-:W-:Y:S05]  /*29c70*/  BSYNC.RECONVERGENT B0 ;  /* 0x0000000000007941 */ /* 0x000fea0003800200 */
.L_x_28496:
        /* <DEDUP_REMOVED lines=36> */
.L_x_28491:
[----:B------:R-:W-:Y:S02]  /*29ec0*/  IMAD.MOV.U32 R49, RZ, RZ, 0x0 ;  /* 0x00000000ff317424 */ /* 0x000fe400078e00ff */
[----:B------:R-:W-:Y:S02]  /*29ed0*/  IMAD.MOV.U32 R7, RZ, RZ, R51 ;  /* 0x000000ffff077224 */ /* 0x000fe400078e0033 */
[----:B------:R-:W-:Y:S05]  /*29ee0*/  RET.REL.NODEC R48 `(_ZN2at6native29vectorized_elementwise_kernelILi4EZZZNS0_17expm1_kernel_cudaERNS_18TensorIteratorBaseEENKUlvE_clEvENKUlvE1_clEvEUlN3c107complexIdEEE_St5arrayIPcLm2EEEEviT0_T1_) ;  /* 0xfffffd6030447950 */ /* 0x000fea0003c3ffff */
.L_x_28498:
        /* <DEDUP_REMOVED lines=9> */
.L_x_35784:


//--------------------- .text._ZN2at6native29vectorized_elementwise_kernelILi8EZZZNS0_17expm1_kernel_cudaERNS_18TensorIteratorBaseEENKUlvE_clEvENKUlvE1_clEvEUlN3c107complexIdEEE_St5arrayIPcLm2EEEEviT0_T1_ --------------------------
	.section	.text._ZN2at6native29vectorized_elementwise_kernelILi8EZZZNS0_17expm1_kernel_cudaERNS_18TensorIteratorBaseEENKUlvE_clEvENKUlvE1_clEvEUlN3c107complexIdEEE_St5arrayIPcLm2EEEEviT0_T1_,"ax",@progbits
	.align	128
        .global         _ZN2at6native29vectorized_elementwise_kernelILi8EZZZNS0_17expm1_kernel_cudaERNS_18TensorIteratorBaseEENKUlvE_clEvENKUlvE1_clEvEUlN3c107complexIdEEE_St5arrayIPcLm2EEEEviT0_T1_
        .type           _ZN2at6native29vectorized_elementwise_kernelILi8EZZZNS0_17expm1_kernel_cudaERNS_18TensorIteratorBaseEENKUlvE_clEvENKUlvE1_clEvEUlN3c107complexIdEEE_St5arrayIPcLm2EEEEviT0_T1_,@function
        .size           _ZN2at6native29vectorized_elementwise_kernelILi8EZZZNS0_17expm1_kernel_cudaERNS_18TensorIteratorBaseEENKUlvE_clEvENKUlvE1_clEvEUlN3c107complexIdEEE_St5arrayIPcLm2EEEEviT0_T1_,(.L_x_36099 - _ZN2at6native29vectorized_elementwise_kernelILi8EZZZNS0_17expm1_kernel_cudaERNS_18TensorIteratorBaseEENKUlvE_clEvENKUlvE1_clEvEUlN3c107complexIdEEE_St5arrayIPcLm2EEEEviT0_T1_)
        .other          _ZN2at6native29vectorized_elementwise_kernelILi8EZZZNS0_17expm1_kernel_cudaERNS_18TensorIteratorBaseEENKUlvE_clEvENKUlvE1_clEvEUlN3c107complexIdEEE_St5arrayIPcLm2EEEEviT0_T1_,@"STO_CUDA_ENTRY STV_DEFAULT"
_ZN2at6native29vectorized_elementwise_kernelILi8EZZZNS0_17expm1_kernel_cudaERNS_18TensorIteratorBaseEENKUlvE_clEvENKUlvE1_clEvEUlN3c107complexIdEEE_St5arrayIPcLm2EEEEviT0_T1_:
.text._ZN2at6native29vectorized_elementwise_kernelILi8EZZZNS0_17expm1_kernel_cudaERNS_18TensorIteratorBaseEENKUlvE_clEvENKUlvE1_clEvEUlN3c107complexIdEEE_St5arrayIPcLm2EEEEviT0_T1_:
[----:B------:R-:W-:Y:S01]  /*0000*/  LDC R1, c[0x0][0x37c] ;  /* 0x0000df00ff017b82 */ /* 0x000fe20000000800 */
[----:B------:R-:W-:Y:S05]  /*0010*/  EXIT ;  /* 0x000000000000794d */ /* 0x000fea0003800000 */
.L_x_28499:
        /* <DEDUP_REMOVED lines=14> */
.L_x_36099:


//--------------------- .text._ZN2at6native18elementwise_kernelILi128ELi4EZNS0_15gpu_kernel_implIZZZNS0_17expm1_kernel_cudaERNS_18TensorIteratorBaseEENKUlvE_clEvENKUlvE0_clEvEUlfE_EEvS4_RKT_EUliE_EEviT1_ --------------------------
	.section	.text._ZN2at6native18elementwise_kernelILi128ELi4EZNS0_15gpu_kernel_implIZZZNS0_17expm1_kernel_cudaERNS_18TensorIteratorBaseEENKUlvE_clEvENKUlvE0_clEvEUlfE_EEvS4_RKT_EUliE_EEviT1_,"ax",@progbits
	.align	128
        .global         _ZN2at6native18elementwise_kernelILi128ELi4EZNS0_15gpu_kernel_implIZZZNS0_17expm1_kernel_cudaERNS_18TensorIteratorBaseEENKUlvE_clEvENKUlvE0_clEvEUlfE_EEvS4_RKT_EUliE_EEviT1_
        .type           _ZN2at6native18elementwise_kernelILi128ELi4EZNS0_15gpu_kernel_implIZZZNS0_17expm1_kernel_cudaERNS_18TensorIteratorBaseEENKUlvE_clEvENKUlvE0_clEvEUlfE_EEvS4_RKT_EUliE_EEviT1_,@function
        .size           _ZN2at6native18elementwise_kernelILi128ELi4EZNS0_15gpu_kernel_implIZZZNS0_17expm1_kernel_cudaERNS_18TensorIteratorBaseEENKUlvE_clEvENKUlvE0_clEvEUlfE_EEvS4_RKT_EUliE_EEviT1_,(.L_x_36100 - _ZN2at6native18elementwise_kernelILi128ELi4EZNS0_15gpu_kernel_implIZZZNS0_17expm1_kernel_cudaERNS_18TensorIteratorBaseEENKUlvE_clEvENKUlvE0_clEvEUlfE_EEvS4_RKT_EUliE_EEviT1_)
        .other          _ZN2at6native18elementwise_kernelILi128ELi4EZNS0_15gpu_kernel_implIZZZNS0_17expm1_kernel_cudaERNS_18TensorIteratorBaseEENKUlvE_clEvENKUlvE0_clEvEUlfE_EEvS4_RKT_EUliE_EEviT1_,@"STO_CUDA_ENTRY STV_DEFAULT"
_ZN2at6native18elementwise_kernelILi128ELi4EZNS0_15gpu_kernel_implIZZZNS0_17expm1_kernel_cudaERNS_18TensorIteratorBaseEENKUlvE_clEvENKUlvE0_clEvEUlfE_EEvS4_RKT_EUliE_EEviT1_:
.text._ZN2at6native18elementwise_kernelILi128ELi4EZNS0_15gpu_kernel_implIZZZNS0_17expm1_kernel_cudaERNS_18TensorIteratorBaseEENKUlvE_clEvENKUlvE0_clEvEUlfE_EEvS4_RKT_EUliE_EEviT1_:
        /* <DEDUP_REMOVED lines=319> */
.L_x_28502:
        /* <DEDUP_REMOVED lines=16> */
[----:B--2---:R3:W4:Y:S01]  /*14f0*/  I2F.S16 R0, R2 ;  /* 0x0000000200007306 */ /* 0x0047220000101400 */
[----:B------:R-:W-:Y:S05]  /*1500*/  BRA `(.L_x_28509) ;  /* 0x0000000c00507947 */ /* 0x000fea0003800000 */
.L_x_28507:
[----:B------:R-:W2:Y:S02]  /*1510*/  LDG.E.U8 R0, desc[UR36][R2.64] ;  /* 0x0000002402007981 */ /* 0x000ea4000c1e1100 */
[----:B--2---:R-:W-:Y:S01]  /*1520*/  I2FP.F32.U32 R0, R0 ;  /* 0x0000000000007245 */ /* 0x004fe20000201000 */
[----:B------:R-:W-:Y:S06]  /*1530*/  BRA `(.L_x_28509) ;  /* 0x0000000c00447947 */ /* 0x000fec0003800000 */
.L_x_28506:
        /* <DEDUP_REMOVED lines=9> */
.L_x_28511:
[----:B------:R-:W2:Y:S02]  /*15d0*/  LDG.E R0, desc[UR36][R2.64] ;  /* 0x0000002402007981 */ /* 0x000ea4000c1e1900 */
[----:B--2---:R-:W-:Y:S01]  /*15e0*/  I2FP.F32.S32 R0, R0 ;  /* 0x0000000000007245 */ /* 0x004fe20000201400 */
[----:B------:R-:W-:Y:S06]  /*15f0*/  BRA `(.L_x_28509) ;  /* 0x0000000c00147947 */ /* 0x000fec0003800000 */
.L_x_28510:
[----:B------:R-:W2:Y:S02]  /*1600*/  LDG.E.U16 R0, desc[UR36][R2.64] ;  /* 0x0000002402007981 */ /* 0x000ea4000c1e1500 */
[----:B--2---:R-:W2:Y:S01]  /*1610*/  I2F.S16 R0, R0 ;  /* 0x0000000000007306 */ /* 0x004ea20000101400 */
[----:B------:R-:W-:Y:S05]  /*1620*/  BRA `(.L_x_28509) ;  /* 0x0000000c00087947 */ /* 0x000fea0003800000 */
.L_x_28505:
        /* <DEDUP_REMOVED lines=8> */
.L_x_28513:
[----:B------:R-:W2:Y:S02]  /*16b0*/  LDG.E.U16 R0, desc[UR36][R2.64] ;  /* 0x0000002402007981 */ /* 0x000ea4000c1e1500 */
[----:B--2---:R-:W-:Y:S01]  /*16c0*/  HADD2.F32 R0, -RZ, R0.H0_H0 ;  /* 0x20000000ff007230 */ /* 0x004fe20000004100 */
[----:B------:R-:W-:Y:S06]  /*16d0*/  BRA `(.L_x_28509) ;  /* 0x0000000800dc7947 */ /* 0x000fec0003800000 */
.L_x_28512:
        /* <DEDUP_REMOVED lines=8> */
.L_x_28515:
[----:B------:R-:W2:Y:S02]  /*1760*/  LDG.E.U16 R0, desc[UR36][R2.64] ;  /* 0x0000002402007981 */ /* 0x000ea4000c1e1500 */
[----:B--2---:R-:W-:Y:S01]  /*1770*/  HADD2.F32 R0, -RZ, R0.H0_H0 ;  /* 0x20000000ff007230 */ /* 0x004fe20000004100 */
[----:B------:R-:W-:Y:S06]  /*1780*/  BRA `(.L_x_28509) ;  /* 0x0000000800b07947 */ /* 0x000fec0003800000 */
.L_x_28514:
        /* <DEDUP_REMOVED lines=11> */
.L_x_28504:
        /* <DEDUP_REMOVED lines=12> */
.L_x_28518:
        /* <DEDUP_REMOVED lines=11> */
.L_x_28517:
        /* <DEDUP_REMOVED lines=25> */
.L_x_28520:
        /* <DEDUP_REMOVED lines=12> */
.L_x_28519:
[----:B------:R-:W2:Y:S02]  /*1c00*/  LDG.E.U16 R0, desc[UR36][R2.64] ;  /* 0x0000002402007981 */ /* 0x000ea4000c1e1500 */
[----:B--2---:R-:W-:Y:S01]  /*1c10*/  SHF.L.U32 R0, R0, 0x10, RZ ;  /* 0x0000001000007819 */ /* 0x004fe200000006ff */
[----:B------:R-:W-:Y:S06]  /*1c20*/  BRA `(.L_x_28509) ;  /* 0x0000000400887947 */ /* 0x000fec0003800000 */
.L_x_28516:
        /* <DEDUP_REMOVED lines=11> */
.L_x_28523:
        /* <DEDUP_REMOVED lines=20> */
.L_x_28525:
[----:B------:R-:W-:Y:S05]  /*1e20*/  BSYNC.RECONVERGENT B0 ;  /* 0x0000000000007941 */ /* 0x000fea0003800200 */
.L_x_28524:
[----:B------:R-:W-:Y:S01]  /*1e30*/  IMAD.SHL.U32 R0, R0, 0x100000, RZ ;  /* 0x0010000000007824 */ /* 0x000fe200078e00ff */
[----:B------:R-:W-:-:S04]  /*1e40*/  LEA R2, R2, 0x3b800000, 0x17 ;  /* 0x3b80000002027811 */ /* 0x000fc800078eb8ff */
[----:B------:R-:W-:Y:S01]  /*1e50*/  LOP3.LUT R0, R2, R0, R7, 0xfe, !PT ;  /* 0x0000000002007212 */ /* 0x000fe200078efe07 */
[----:B------:R-:W-:Y:S06]  /*1e60*/  BRA `(.L_x_28509) ;  /* 0x0000000000f87947 */ /* 0x000fec0003800000 */
.L_x_28522:
        /* <DEDUP_REMOVED lines=20> */
.L_x_28527:
[----:B------:R-:W-:Y:S05]  /*1fb0*/  BSYNC.RECONVERGENT B0 ;  /* 0x0000000000007941 */ /* 0x000fea0003800200 */
.L_x_28526:
[----:B------:R-:W-:Y:S01]  /*1fc0*/  IMAD.SHL.U32 R0, R0, 0x200000, RZ ;  /* 0x0020000000007824 */ /* 0x000fe200078e00ff */
[----:B------:R-:W-:-:S04]  /*1fd0*/  LEA R2, R2, 0x37800000, 0x17 ;  /* 0x3780000002027811 */ /* 0x000fc800078eb8ff */
[----:B------:R-:W-:Y:S01]  /*1fe0*/  LOP3.LUT R0, R2, R0, R7, 0xfe, !PT ;  /* 0x0000000002007212 */ /* 0x000fe200078efe07 */
[----:B------:R-:W-:Y:S06]  /*1ff0*/  BRA `(.L_x_28509) ;  /* 0x0000000000947947 */ /* 0x000fec0003800000 */
.L_x_28521:
[----:B------:R-:W-:-:S09]  /*2000*/  UISETP.NE.AND UP0, UPT, UR4, 0x1c, UPT ;  /* 0x0000001c0400788c */ /* 0x000fd2000bf05270 */
[----:B------:R-:W-:Y:S05]  /*2010*/  BRA.U !UP0, `(.L_x_28528) ;  /* 0x0000000108847547 */ /* 0x000fea000b800000 */
[----:B------:R-:W-:-:S09]  /*2020*/  UISETP.NE.AND UP0, UPT, UR4, 0x1d, UPT ;  /* 0x0000001d0400788c */ /* 0x000fd2000bf05270 */
[----:B------:R-:W-:Y:S05]  /*2030*/  BRA.U !UP0, `(.L_x_28529) ;  /* 0x0000000108707547 */ /* 0x000fea000b800000 */
[----:B------:R-:W-:-:S09]  /*2040*/  UISETP.NE.AND UP0, UPT, UR4, 0x2c, UPT ;  /* 0x0000002c0400788c */ /* 0x000fd2000bf05270 */
[----:B------:R-:W-:Y:S05]  /*2050*/  BRA.U !UP0, `(.L_x_28530) ;  /* 0x0000000108487547 */ /* 0x000fea000b800000 */
.L_x_28508:
        /* <DEDUP_REMOVED lines=16> */
.L_x_28531:
[----:B------:R-:W-:Y:S01]  /*2160*/  IMAD.MOV.U32 R0, RZ, RZ, RZ ;  /* 0x000000ffff007224 */ /* 0x000fe200078e00ff */
[----:B------:R-:W-:Y:S06]  /*2170*/  BRA `(.L_x_28509) ;  /* 0x0000000000347947 */ /* 0x000fec0003800000 */
.L_x_28530:
        /* <DEDUP_REMOVED lines=8> */
.L_x_28529:
[----:B------:R-:W2:Y:S02]  /*2200*/  LDG.E.64 R2, desc[UR36][R2.64] ;  /* 0x0000002402027981 */ /* 0x000ea4000c1e1b00 */
[----:B--2---:R0:W1:Y:S02]  /*2210*/  I2F.U64 R0, R2 ;  /* 0x0000000200007312 */ /* 0x0040640000301000 */
[----:B01----:R-:W-:Y:S05]  /*2220*/  BRA `(.L_x_28509) ;  /* 0x0000000000087947 */ /* 0x003fea0003800000 */
.L_x_28528:
[----:B------:R-:W2:Y:S02]  /*2230*/  LDG.E R0, desc[UR36][R2.64] ;  /* 0x0000002402007981 */ /* 0x000ea4000c1e1900 */
[----:B--2---:R-:W-:-:S07]  /*2240*/  I2FP.F32.U32 R0, R0 ;  /* 0x0000000000007245 */ /* 0x004fce0000201000 */
.L_x_28509:
[----:B------:R-:W-:Y:S05]  /*2250*/  BSYNC.RECONVERGENT B6 ;  /* 0x0000000000067941 */ /* 0x000fea0003800200 */
.L_x_28503:
[C---:B012345:R-:W-:Y:S01]  /*2260*/  FMUL.FTZ R2, R0.reuse, 1.4426950216293334961 ;  /* 0x3fb8aa3b00027820 */ /* 0x07ffe20000410000 */
[----:B------:R-:W-:Y:S01]  /*2270*/  FSETP.GEU.FTZ.AND P0, PT, |R0|, 0.40999999642372131348, PT ;  /* 0x3ed1eb850000780b */ /* 0x000fe20003f1e200 */
[----:B------:R-:W-:Y:S01]  /*2280*/  HFMA2 R5, -RZ, RZ, 0.83837890625, -4044 ;  /* 0x3ab5ebe6ff057431 */ /* 0x000fe200000001ff */
[----:B------:R-:W0:Y:S03]  /*2290*/  LDCU.64 UR6, c[0x0][0x580] ;  /* 0x0000b000ff0677ac */ /* 0x000e260008000a00 */
[----:B------:R-:W1:Y:S01]  /*22a0*/  FRND R2, R2 ;  /* 0x0000000200027307 */ /* 0x000e620000201000 */
[----:B------:R-:W-:-:S04]  /*22b0*/  UPRMT UR4, UR42, 0x9910, URZ ;  /* 0x000099102a047896 */ /* 0x000fc800080000ff */
[----:B------:R-:W-:Y:S01]  /*22c0*/  UISETP.GT.AND UP0, UPT, UR4, 0x9, UPT ;  /* 0x000000090400788c */ /* 0x000fe2000bf04270 */
        /* <DEDUP_REMOVED lines=8> */
[----:B------:R-:W-:Y:S02]  /*2350*/  FSETP.GT.FTZ.AND P2, PT, R3, 128, PT ;  /* 0x430000000300780b */ /* 0x000fe40003f54000 */
        /* <DEDUP_REMOVED lines=8> */
[----:B------:R-:W-:-:S04]  /*23e0*/  FSETP.GEU.FTZ.AND P1, PT, R3, -25, PT ;  /* 0xc1c800000300780b */ /* 0x000fc80003f3e000 */
[----:B------:R-:W-:Y:S02]  /*23f0*/  FSEL R4, R2, +INF , !P2 ;  /* 0x7f80000002047808 */ /* 0x000fe40005000000 */
[----:B0-----:R-:W-:Y:S02]  /*2400*/  IADD3 R2, P2, PT, R16, UR6, RZ ;  /* 0x0000000610027c10 */ /* 0x001fe4000ff5e0ff */
[----:B------:R-:W-:Y:S01]  /*2410*/  FSEL R4, R4, -1, P1 ;  /* 0xbf80000004047808 */ /* 0x000fe20000800000 */
[----:B------:R-:W-:Y:S02]  /*2420*/  @!P0 FADD.FTZ R4, R0, R0 ;  /* 0x0000000000048221 */ /* 0x000fe40000010000 */
        /* <DEDUP_REMOVED lines=13> */
.L_x_28535:
[----:B------:R-:W0:Y:S02]  /*2500*/  F2I.S64.TRUNC R4, R4 ;  /* 0x0000000400047311 */ /* 0x000e24000020d900 */
[----:B0-----:R-:W-:-:S05]  /*2510*/  IMAD.MOV.U32 R7, RZ, RZ, R4 ;  /* 0x000000ffff077224 */ /* 0x001fca00078e0004 */
[----:B------:R0:W-:Y:S01]  /*2520*/  STG.E.U8 desc[UR36][R2.64], R7 ;  /* 0x0000000702007986 */ /* 0x0001e2000c101124 */
[----:B------:R-:W-:Y:S05]  /*2530*/  BRA `(.L_x_28537) ;  /* 0x0000000c002c7947 */ /* 0x000fea0003800000 */
.L_x_28534:
        /* <DEDUP_REMOVED lines=9> */
.L_x_28539:
[----:B------:R-:W0:Y:S02]  /*25d0*/  F2I.FTZ.TRUNC.NTZ R5, R4 ;  /* 0x0000000400057305 */ /* 0x000e24000021f100 */
[----:B0-----:R0:W-:Y:S01]  /*25e0*/  STG.E desc[UR36][R2.64], R5 ;  /* 0x0000000502007986 */ /* 0x0011e2000c101924 */
[----:B------:R-:W-:Y:S05]  /*25f0*/  BRA `(.L_x_28537) ;  /* 0x0000000800fc7947 */ /* 0x000fea0003800000 */
.L_x_28538:
[----:B------:R-:W0:Y:S02]  /*2600*/  F2I.FTZ.TRUNC.NTZ R5, R4 ;  /* 0x0000000400057305 */ /* 0x000e24000021f100 */
[----:B0-----:R0:W-:Y:S01]  /*2610*/  STG.E.U16 desc[UR36][R2.64], R5 ;  /* 0x0000000502007986 */ /* 0x0011e2000c101524 */
[----:B------:R-:W-:Y:S05]  /*2620*/  BRA `(.L_x_28537) ;  /* 0x0000000800f07947 */ /* 0x000fea0003800000 */
.L_x_28533:
        /* <DEDUP_REMOVED lines=8> */
.L_x_28541:
[----:B------:R-:W-:-:S05]  /*26b0*/  F2FP.F16.F32.PACK_AB R4, RZ, R4 ;  /* 0x00000004ff04723e */ /* 0x000fca00000000ff */
[----:B------:R0:W-:Y:S01]  /*26c0*/  STG.E.U16 desc[UR36][R2.64], R4 ;  /* 0x0000000402007986 */ /* 0x0001e2000c101524 */
[----:B------:R-:W-:Y:S05]  /*26d0*/  BRA `(.L_x_28537) ;  /* 0x0000000800c47947 */ /* 0x000fea0003800000 */
.L_x_28540:
[----:B------:R-:W-:-:S09]  /*26e0*/  UISETP.NE.AND UP0, UPT, UR4, 0x7, UPT ;  /* 0x000000070400788c */ /* 0x000fd2000bf05270 */
[----:B------:R-:W-:Y:S05]  /*26f0*/  BRA.U !UP0, `(.L_x_28542) ;  /* 0x00000001082c7547 */ /* 0x000fea000b800000 */
[----:B------:R-:W-:-:S09]  /*2700*/  UISETP.NE.AND UP0, UPT, UR4, 0x8, UPT ;  /* 0x000000080400788c */ /* 0x000fd2000bf05270 */
[----:B------:R-:W-:Y:S05]  /*2710*/  BRA.U !UP0, `(.L_x_28543) ;  /* 0x0000000108147547 */ /* 0x000fea000b800000 */
[----:B------:R-:W-:-:S09]  /*2720*/  UISETP.NE.AND UP0, UPT, UR4, 0x9, UPT ;  /* 0x000000090400788c */ /* 0x000fd2000bf05270 */
[----:B------:R-:W-:Y:S05]  /*2730*/  BRA.U UP0, `(.L_x_28536) ;  /* 0x0000000900187547 */ /* 0x000fea000b800000 */
[----:B------:R-:W-:-:S05]  /*2740*/  MOV R5, RZ ;  /* 0x000000ff00057202 */ /* 0x000fca0000000f00 */
[----:B------:R0:W-:Y:S01]  /*2750*/  STG.E.64 desc[UR36][R2.64], R4 ;  /* 0x0000000402007986 */ /* 0x0001e2000c101b24 */
[----:B------:R-:W-:Y:S05]  /*2760*/  BRA `(.L_x_28537) ;  /* 0x0000000800a07947 */ /* 0x000fea0003800000 */
.L_x_28543:
[----:B------:R-:W-:-:S04]  /*2770*/  F2FP.F16.F32.PACK_AB R5, RZ, R4 ;  /* 0x00000004ff05723e */ /* 0x000fc800000000ff */
[----:B------:R-:W-:-:S05]  /*2780*/  PRMT R5, R5, 0x5410, RZ ;  /* 0x0000541005057816 */ /* 0x000fca00000000ff */
[----:B------:R0:W-:Y:S01]  /*2790*/  STG.E desc[UR36][R2.64], R5 ;  /* 0x0000000502007986 */ /* 0x0001e2000c101924 */
[----:B------:R-:W-:Y:S05]  /*27a0*/  BRA `(.L_x_28537) ;  /* 0x0000000800907947 */ /* 0x000fea0003800000 */
.L_x_28542:
[----:B------:R-:W-:-:S06]  /*27b0*/  FMUL.FTZ R4, R4, 1 ;  /* 0x3f80000004047820 */ /* 0x000fcc0000410000 */
[----:B------:R-:W0:Y:S02]  /*27c0*/  F2F.F64.F32 R4, R4 ;  /* 0x0000000400047310 */ /* 0x000e240000201800 */
[----:B0-----:R0:W-:Y:S01]  /*27d0*/  STG.E.64 desc[UR36][R2.64], R4 ;  /* 0x0000000402007986 */ /* 0x0011e2000c101b24 */
[----:B------:R-:W-:Y:S05]  /*27e0*/  BRA `(.L_x_28537) ;  /* 0x0000000800807947 */ /* 0x000fea0003800000 */
.L_x_28532:
        /* <DEDUP_REMOVED lines=12> */
.L_x_28546:
[----:B------:R-:W-:Y:S01]  /*28b0*/  FMUL.FTZ R4, R4, 1 ;  /* 0x3f80000004047820 */ /* 0x000fe20000410000 */
[----:B------:R-:W-:-:S05]  /*28c0*/  CS2R R6, SRZ ;  /* 0x0000000000067805 */ /* 0x000fca000001ff00 */
[----:B------:R-:W0:Y:S02]  /*28d0*/  F2F.F64.F32 R4, R4 ;  /* 0x0000000400047310 */ /* 0x000e240000201800 */
[----:B0-----:R0:W-:Y:S01]  /*28e0*/  STG.E.128 desc[UR36][R2.64], R4 ;  /* 0x0000000402007986 */ /* 0x0011e2000c101d24 */
[----:B------:R-:W-:Y:S05]  /*28f0*/  BRA `(.L_x_28537) ;  /* 0x00000008003c7947 */ /* 0x000fea0003800000 */
.L_x_28545:
        /* <DEDUP_REMOVED lines=18> */
.L_x_28550:
[----:B------:R-:W-:Y:S05]  /*2a20*/  BSYNC.RECONVERGENT B0 ;  /* 0x0000000000007941 */ /* 0x000fea0003800200 */
.L_x_28549:
[----:B------:R-:W-:-:S05]  /*2a30*/  LOP3.LUT R7, R0, 0x80, R7, 0xf8, !PT ;  /* 0x0000008000077812 */ /* 0x000fca00078ef807 */
[----:B------:R0:W-:Y:S01]  /*2a40*/  STG.E.U8 desc[UR36][R2.64], R7 ;  /* 0x0000000702007986 */ /* 0x0001e2000c101124 */
[----:B------:R-:W-:Y:S05]  /*2a50*/  BRA `(.L_x_28537) ;  /* 0x0000000400e47947 */ /* 0x000fea0003800000 */
.L_x_28548:
        /* <DEDUP_REMOVED lines=14> */
.L_x_28552:
[----:B------:R-:W-:Y:S05]  /*2b40*/  BSYNC.RECONVERGENT B0 ;  /* 0x0000000000007941 */ /* 0x000fea0003800200 */
.L_x_28551:
[----:B------:R-:W-:-:S05]  /*2b50*/  LOP3.LUT R5, R0, 0x80, R7, 0xf8, !PT ;  /* 0x0000008000057812 */ /* 0x000fca00078ef807 */
[----:B------:R0:W-:Y:S01]  /*2b60*/  STG.E.U8 desc[UR36][R2.64], R5 ;  /* 0x0000000502007986 */ /* 0x0001e2000c101124 */
[----:B------:R-:W-:Y:S05]  /*2b70*/  BRA `(.L_x_28537) ;  /* 0x00000004009c7947 */ /* 0x000fea0003800000 */
.L_x_28547:
[----:B------:R-:W-:-:S05]  /*2b80*/  F2FP.BF16.F32.PACK_AB R4, RZ, R4 ;  /* 0x00000004ff04723e */ /* 0x000fca00000010ff */
[----:B------:R0:W-:Y:S01]  /*2b90*/  STG.E.U16 desc[UR36][R2.64], R4 ;  /* 0x0000000402007986 */ /* 0x0001e2000c101524 */
[----:B------:R-:W-:Y:S05]  /*2ba0*/  BRA `(.L_x_28537) ;  /* 0x0000000400907947 */ /* 0x000fea0003800000 */
.L_x_28544:
        /* <DEDUP_REMOVED lines=11> */
.L_x_28555:
        /* <DEDUP_REMOVED lines=12> */
.L_x_28558:
[----:B------:R-:W-:-:S04]  /*2d20*/  SHF.R.U32.HI R0, RZ, 0x14, R4 ;  /* 0x00000014ff007819 */ /* 0x000fc80000011604 */
[----:B------:R-:W-:-:S04]  /*2d30*/  LOP3.LUT R5, R0, 0x1, RZ, 0xc0, !PT ;  /* 0x0000000100057812 */ /* 0x000fc800078ec0ff */
[----:B------:R-:W-:-:S04]  /*2d40*/  IADD3 R0, PT, PT, R4, 0x487ffff, R5 ;  /* 0x0487ffff04007810 */ /* 0x000fc80007ffe005 */
[----:B------:R-:W-:-:S04]  /*2d50*/  SHF.R.U32.HI R0, RZ, 0x14, R0 ;  /* 0x00000014ff007819 */ /* 0x000fc80000011600 */
[----:B------:R-:W-:-:S07]  /*2d60*/  LOP3.LUT R5, R0, 0xff, RZ, 0xc0, !PT ;  /* 0x000000ff00057812 */ /* 0x000fce00078ec0ff */
.L_x_28559:
[----:B------:R-:W-:-:S04]  /*2d70*/  SHF.R.U32.HI R4, RZ, 0x18, R4 ;  /* 0x00000018ff047819 */ /* 0x000fc80000011604 */
[----:B------:R-:W-:-:S04]  /*2d80*/  LOP3.LUT R5, R5, 0x80, R4, 0xf8, !PT ;  /* 0x0000008005057812 */ /* 0x000fc800078ef804 */
[----:B------:R-:W-:-:S07]  /*2d90*/  PRMT R0, R5, 0x7610, R0 ;  /* 0x0000761005007816 */ /* 0x000fce0000000000 */
.L_x_28557:
[----:B------:R-:W-:Y:S05]  /*2da0*/  BSYNC.RECONVERGENT B0 ;  /* 0x0000000000007941 */ /* 0x000fea0003800200 */
.L_x_28556:
[----:B------:R4:W-:Y:S01]  /*2db0*/  STG.E.U8 desc[UR36][R2.64], R0 ;  /* 0x0000000002007986 */ /* 0x0009e2000c101124 */
[----:B------:R-:W-:Y:S05]  /*2dc0*/  BRA `(.L_x_28537) ;  /* 0x0000000400087947 */ /* 0x000fea0003800000 */
.L_x_28554:
        /* <DEDUP_REMOVED lines=12> */
.L_x_28562:
[----:B------:R-:W-:-:S04]  /*2e90*/  SHF.R.U32.HI R0, RZ, 0x15, R4 ;  /* 0x00000015ff007819 */ /* 0x000fc80000011604 */
[----:B------:R-:W-:-:S04]  /*2ea0*/  LOP3.LUT R5, R0, 0x1, RZ, 0xc0, !PT ;  /* 0x0000000100057812 */ /* 0x000fc800078ec0ff */
[----:B------:R-:W-:-:S04]  /*2eb0*/  IADD3 R0, PT, PT, R4, 0x88fffff, R5 ;  /* 0x088fffff04007810 */ /* 0x000fc80007ffe005 */
[----:B------:R-:W-:-:S04]  /*2ec0*/  SHF.R.U32.HI R0, RZ, 0x15, R0 ;  /* 0x00000015ff007819 */ /* 0x000fc80000011600 */
[----:B------:R-:W-:-:S07]  /*2ed0*/  LOP3.LUT R5, R0, 0xff, RZ, 0xc0, !PT ;  /* 0x000000ff00057812 */ /* 0x000fce00078ec0ff */
.L_x_28563:
[----:B------:R-:W-:-:S04]  /*2ee0*/  SHF.R.U32.HI R4, RZ, 0x18, R4 ;  /* 0x00000018ff047819 */ /* 0x000fc80000011604 */
[----:B------:R-:W-:-:S04]  /*2ef0*/  LOP3.LUT R5, R5, 0x80, R4, 0xf8, !PT ;  /* 0x0000008005057812 */ /* 0x000fc800078ef804 */
[----:B------:R-:W-:-:S07]  /*2f00*/  PRMT R0, R5, 0x7610, R0 ;  /* 0x0000761005007816 */ /* 0x000fce0000000000 */
.L_x_28561:
[----:B------:R-:W-:Y:S05]  /*2f10*/  BSYNC.RECONVERGENT B0 ;  /* 0x0000000000007941 */ /* 0x000fea0003800200 */
.L_x_28560:
[----:B------:R3:W-:Y:S01]  /*2f20*/  STG.E.U8 desc[UR36][R2.64], R0 ;  /* 0x0000000002007986 */ /* 0x0007e2000c101124 */
[----:B------:R-:W-:Y:S05]  /*2f30*/  BRA `(.L_x_28537) ;  /* 0x0000000000ac7947 */ /* 0x000fea0003800000 */
.L_x_28553:
[----:B------:R-:W-:-:S09]  /*2f40*/  UISETP.NE.AND UP0, UPT, UR4, 0x1c, UPT ;  /* 0x0000001c0400788c */ /* 0x000fd2000bf05270 */
[----:B------:R-:W-:Y:S05]  /*2f50*/  BRA.U !UP0, `(.L_x_28564) ;  /* 0x00000001089c7547 */ /* 0x000fea000b800000 */
[----:B------:R-:W-:-:S09]  /*2f60*/  UISETP.NE.AND UP0, UPT, UR4, 0x1d, UPT ;  /* 0x0000001d0400788c */ /* 0x000fd2000bf05270 */
[----:B------:R-:W-:Y:S05]  /*2f70*/  BRA.U !UP0, `(.L_x_28565) ;  /* 0x0000000108887547 */ /* 0x000fea000b800000 */
[----:B------:R-:W-:-:S09]  /*2f80*/  UISETP.NE.AND UP0, UPT, UR4, 0x2c, UPT ;  /* 0x0000002c0400788c */ /* 0x000fd2000bf05270 */
[----:B------:R-:W-:Y:S05]  /*2f90*/  BRA.U !UP0, `(.L_x_28566) ;  /* 0x0000000108447547 */ /* 0x000fea000b800000 */
.L_x_28536:
        /* <DEDUP_REMOVED lines=16> */
.L_x_28567:
[----:B------:R-:W-:Y:S05]  /*30a0*/  BRA `(.L_x_28537) ;  /* 0x0000000000507947 */ /* 0x000fea0003800000 */
.L_x_28566:
        /* <DEDUP_REMOVED lines=15> */
.L_x_28565:
[----:B------:R-:W0:Y:S02]  /*31a0*/  F2I.U64.TRUNC R4, R4 ;  /* 0x0000000400047311 */ /* 0x000e24000020d800 */
[----:B0-----:R1:W-:Y:S01]  /*31b0*/  STG.E.64 desc[UR36][R2.64], R4 ;  /* 0x0000000402007986 */ /* 0x0013e2000c101b24 */
[----:B------:R-:W-:Y:S05]  /*31c0*/  BRA `(.L_x_28537) ;  /* 0x0000000000087947 */ /* 0x000fea0003800000 */
.L_x_28564:
[----:B------:R-:W0:Y:S02]  /*31d0*/  F2I.FTZ.U32.TRUNC.NTZ R5, R4 ;  /* 0x0000000400057305 */ /* 0x000e24000021f000 */
[----:B0-----:R0:W-:Y:S02]  /*31e0*/  STG.E desc[UR36][R2.64], R5 ;  /* 0x0000000502007986 */ /* 0x0011e4000c101924 */
.L_x_28537:
[----:B------:R-:W-:-:S07]  /*31f0*/  IADD3 R17, PT, PT, R17, 0x80, RZ ;  /* 0x0000008011117810 */ /* 0x000fce0007ffe0ff */
.L_x_28501:
[----:B------:R-:W-:Y:S05]  /*3200*/  BSYNC.RECONVERGENT B7 ;  /* 0x0000000000077941 */ /* 0x000fea0003800200 */
.L_x_28500:
        /* <DEDUP_REMOVED lines=307> */
.L_x_28570:
        /* <DEDUP_REMOVED lines=18> */
.L_x_28575:
[----:B------:R-:W2:Y:S02]  /*4660*/  LDG.E.U8 R0, desc[UR36][R2.64] ;  /* 0x0000002402007981 */ /* 0x000ea4000c1e1100 */
[----:B--2---:R-:W-:Y:S01]  /*4670*/  I2FP.F32.U32 R0, R0 ;  /* 0x0000000000007245 */ /* 0x004fe20000201000 */
[----:B------:R-:W-:Y:S06]  /*4680*/  BRA `(.L_x_28577) ;  /* 0x0000000c00447947 */ /* 0x000fec0003800000 */
.L_x_28574:
        /* <DEDUP_REMOVED lines=9> */
.L_x_28579:
[----:B------:R-:W2:Y:S02]  /*4720*/  LDG.E R0, desc[UR36][R2.64] ;  /* 0x0000002402007981 */ /* 0x000ea4000c1e1900 */
[----:B--2---:R-:W-:Y:S01]  /*4730*/  I2FP.F32.S32 R0, R0 ;  /* 0x0000000000007245 */ /* 0x004fe20000201400 */
[----:B------:R-:W-:Y:S06]  /*4740*/  BRA `(.L_x_28577) ;  /* 0x0000000c00147947 */ /* 0x000fec0003800000 */
.L_x_28578:
[----:B------:R-:W2:Y:S02]  /*4750*/  LDG.E.U16 R0, desc[UR36][R2.64] ;  /* 0x0000002402007981 */ /* 0x000ea4000c1e1500 */
[----:B--2---:R-:W2:Y:S01]  /*4760*/  I2F.S16 R0, R0 ;  /* 0x0000000000007306 */ /* 0x004ea20000101400 */
[----:B------:R-:W-:Y:S05]  /*4770*/  BRA `(.L_x_28577) ;  /* 0x0000000c00087947 */ /* 0x000fea0003800000 */
.L_x_28573:
        /* <DEDUP_REMOVED lines=8> */
.L_x_28581:
[----:B------:R-:W2:Y:S02]  /*4800*/  LDG.E.U16 R0, desc[UR36][R2.64] ;  /* 0x0000002402007981 */ /* 0x000ea4000c1e1500 */
[----:B--2---:R-:W-:Y:S01]  /*4810*/  HADD2.F32 R0, -RZ, R0.H0_H0 ;  /* 0x20000000ff007230 */ /* 0x004fe20000004100 */
[----:B------:R-:W-:Y:S06]  /*4820*/  BRA `(.L_x_28577) ;  /* 0x0000000800dc7947 */ /* 0x000fec0003800000 */
.L_x_28580:
        /* <DEDUP_REMOVED lines=8> */
.L_x_28583:
[----:B------:R-:W2:Y:S02]  /*48b0*/  LDG.E.U16 R0, desc[UR36][R2.64] ;  /* 0x0000002402007981 */ /* 0x000ea4000c1e1500 */
[----:B--2---:R-:W-:Y:S01]  /*48c0*/  HADD2.F32 R0, -RZ, R0.H0_H0 ;  /* 0x20000000ff007230 */ /* 0x004fe20000004100 */
[----:B------:R-:W-:Y:S06]  /*48d0*/  BRA `(.L_x_28577) ;  /* 0x0000000800b07947 */ /* 0x000fec0003800000 */
.L_x_28582:
        /* <DEDUP_REMOVED lines=11> */
.L_x_28572:
        /* <DEDUP_REMOVED lines=12> */
.L_x_28586:
        /* <DEDUP_REMOVED lines=11> */
.L_x_28585:
        /* <DEDUP_REMOVED lines=25> */
.L_x_28588:
        /* <DEDUP_REMOVED lines=12> */
.L_x_28587:
[----:B------:R-:W2:Y:S02]  /*4d50*/  LDG.E.U16 R0, desc[UR36][R2.64] ;  /* 0x0000002402007981 */ /* 0x000ea4000c1e1500 */
[----:B--2---:R-:W-:Y:S01]  /*4d60*/  SHF.L.U32 R0, R0, 0x10, RZ ;  /* 0x0000001000007819 */ /* 0x004fe200000006ff */
[----:B------:R-:W-:Y:S06]  /*4d70*/  BRA `(.L_x_28577) ;  /* 0x0000000400887947 */ /* 0x000fec0003800000 */
.L_x_28584:
        /* <DEDUP_REMOVED lines=11> */
.L_x_28591:
        /* <DEDUP_REMOVED lines=20> */
.L_x_28593:
[----:B------:R-:W-:Y:S05]  /*4f70*/  BSYNC.RECONVERGENT B0 ;  /* 0x0000000000007941 */ /* 0x000fea0003800200 */
.L_x_28592:
[----:B------:R-:W-:Y:S01]  /*4f80*/  IMAD.SHL.U32 R0, R0, 0x100000, RZ ;  /* 0x0010000000007824 */ /* 0x000fe200078e00ff */
[----:B------:R-:W-:-:S04]  /*4f90*/  LEA R2, R2, 0x3b800000, 0x17 ;  /* 0x3b80000002027811 */ /* 0x000fc800078eb8ff */
[----:B------:R-:W-:Y:S01]  /*4fa0*/  LOP3.LUT R0, R2, R0, R7, 0xfe, !PT ;  /* 0x0000000002007212 */ /* 0x000fe200078efe07 */
[----:B------:R-:W-:Y:S06]  /*4fb0*/  BRA `(.L_x_28577) ;  /* 0x0000000000f87947 */ /* 0x000fec0003800000 */
.L_x_28590:
        /* <DEDUP_REMOVED lines=20> */
.L_x_28595:
[----:B------:R-:W-:Y:S05]  /*5100*/  BSYNC.RECONVERGENT B0 ;  /* 0x0000000000007941 */ /* 0x000fea0003800200 */
.L_x_28594:
[----:B------:R-:W-:Y:S01]  /*5110*/  IMAD.SHL.U32 R0, R0, 0x200000, RZ ;  /* 0x0020000000007824 */ /* 0x000fe200078e00ff */
[----:B------:R-:W-:-:S04]  /*5120*/  LEA R2, R2, 0x37800000, 0x17 ;  /* 0x3780000002027811 */ /* 0x000fc800078eb8ff */
[----:B------:R-:W-:Y:S01]  /*5130*/  LOP3.LUT R0, R2, R0, R7, 0xfe, !PT ;  /* 0x0000000002007212 */ /* 0x000fe200078efe07 */
[----:B------:R-:W-:Y:S06]  /*5140*/  BRA `(.L_x_28577) ;  /* 0x0000000000947947 */ /* 0x000fec0003800000 */
.L_x_28589:
        /* <DEDUP_REMOVED lines=14> */
.L_x_28576:
        /* <DEDUP_REMOVED lines=16> */
.L_x_28598:
[----:B------:R-:W-:Y:S01]  /*5330*/  IMAD.MOV.U32 R0, RZ, RZ, RZ ;  /* 0x000000ffff007224 */ /* 0x000fe200078e00ff */
[----:B------:R-:W-:Y:S06]  /*5340*/  BRA `(.L_x_28577) ;  /* 0x0000000000147947 */ /* 0x000fec0003800000 */
.L_x_28597:
[----:B------:R-:W2:Y:S02]  /*5350*/  LDG.E.64 R2, desc[UR36][R2.64] ;  /* 0x0000002402027981 */ /* 0x000ea4000c1e1b00 */
[----:B--2---:R0:W1:Y:S02]  /*5360*/  I2F.U64 R0, R2 ;  /* 0x0000000200007312 */ /* 0x0040640000301000 */
[----:B01----:R-:W-:Y:S05]  /*5370*/  BRA `(.L_x_28577) ;  /* 0x0000000000087947 */ /* 0x003fea0003800000 */
.L_x_28596:
[----:B------:R-:W2:Y:S02]  /*5380*/  LDG.E R0, desc[UR36][R2.64] ;  /* 0x0000002402007981 */ /* 0x000ea4000c1e1900 */
[----:B--2---:R-:W-:-:S07]  /*5390*/  I2FP.F32.U32 R0, R0 ;  /* 0x0000000000007245 */ /* 0x004fce0000201000 */
.L_x_28577:
[----:B------:R-:W-:Y:S05]  /*53a0*/  BSYNC.RECONVERGENT B6 ;  /* 0x0000000000067941 */ /* 0x000fea0003800200 */
.L_x_28571:
[C---:B012345:R-:W-:Y:S01]  /*53b0*/  FMUL.FTZ R2, R0.reuse, 1.4426950216293334961 ;  /* 0x3fb8aa3b00027820 */ /* 0x07ffe20000410000 */
[----:B------:R-:W-:Y:S01]  /*53c0*/  FSETP.GEU.FTZ.AND P0, PT, |R0|, 0.40999999642372131348, PT ;  /* 0x3ed1eb850000780b */ /* 0x000fe20003f1e200 */
[----:B------:R-:W0:Y:S01]  /*53d0*/  LDCU.64 UR6, c[0x0][0x580] ;  /* 0x0000b000ff0677ac */ /* 0x000e220008000a00 */
[----:B------:R-:W-:-:S03]  /*53e0*/  MOV R5, 0x3ab5ebe6 ;  /* 0x3ab5ebe600057802 */ /* 0x000fc60000000f00 */
        /* <DEDUP_REMOVED lines=38> */
.L_x_28602:
[----:B------:R-:W0:Y:S02]  /*5650*/  F2I.S64.TRUNC R4, R4 ;  /* 0x0000000400047311 */ /* 0x000e24000020d900 */
[----:B0-----:R-:W-:-:S05]  /*5660*/  IMAD.MOV.U32 R7, RZ, RZ, R4 ;  /* 0x000000ffff077224 */ /* 0x001fca00078e0004 */
[----:B------:R3:W-:Y:S01]  /*5670*/  STG.E.U8 desc[UR36][R2.64], R7 ;  /* 0x0000000702007986 */ /* 0x0007e2000c101124 */
[----:B------:R-:W-:Y:S05]  /*5680*/  BRA `(.L_x_28604) ;  /* 0x0000000c00287947 */ /* 0x000fea0003800000 */
.L_x_28601:
        /* <DEDUP_REMOVED lines=9> */
.L_x_28606:
[----:B------:R-:W0:Y:S02]  /*5720*/  F2I.FTZ.TRUNC.NTZ R5, R4 ;  /* 0x0000000400057305 */ /* 0x000e24000021f100 */
[----:B0-----:R2:W-:Y:S01]  /*5730*/  STG.E desc[UR36][R2.64], R5 ;  /* 0x0000000502007986 */ /* 0x0015e2000c101924 */
[----:B------:R-:W-:Y:S05]  /*5740*/  BRA `(.L_x_28604) ;  /* 0x0000000800f87947 */ /* 0x000fea0003800000 */
.L_x_28605:
[----:B------:R-:W0:Y:S02]  /*5750*/  F2I.FTZ.TRUNC.NTZ R5, R4 ;  /* 0x0000000400057305 */ /* 0x000e24000021f100 */
[----:B0-----:R0:W-:Y:S01]  /*5760*/  STG.E.U16 desc[UR36][R2.64], R5 ;  /* 0x0000000502007986 */ /* 0x0011e2000c101524 */
[----:B------:R-:W-:Y:S05]  /*5770*/  BRA `(.L_x_28604) ;  /* 0x0000000800ec7947 */ /* 0x000fea0003800000 */
.L_x_28600:
        /* <DEDUP_REMOVED lines=8> */
.L_x_28608:
[----:B------:R-:W-:-:S05]  /*5800*/  F2FP.F16.F32.PACK_AB R4, RZ, R4 ;  /* 0x00000004ff04723e */ /* 0x000fca00000000ff */
[----:B------:R0:W-:Y:S01]  /*5810*/  STG.E.U16 desc[UR36][R2.64], R4 ;  /* 0x0000000402007986 */ /* 0x0001e2000c101524 */
[----:B------:R-:W-:Y:S05]  /*5820*/  BRA `(.L_x_28604) ;  /* 0x0000000800c07947 */ /* 0x000fea0003800000 */
.L_x_28607:
        /* <DEDUP_REMOVED lines=9> */
.L_x_28610:
[----:B------:R-:W-:-:S04]  /*58c0*/  F2FP.F16.F32.PACK_AB R5, RZ, R4 ;  /* 0x00000004ff05723e */ /* 0x000fc800000000ff */
[----:B------:R-:W-:-:S05]  /*58d0*/  PRMT R5, R5, 0x5410, RZ ;  /* 0x0000541005057816 */ /* 0x000fca00000000ff */
[----:B------:R0:W-:Y:S01]  /*58e0*/  STG.E desc[UR36][R2.64], R5 ;  /* 0x0000000502007986 */ /* 0x0001e2000c101924 */
[----:B------:R-:W-:Y:S05]  /*58f0*/  BRA `(.L_x_28604) ;  /* 0x00000008008c7947 */ /* 0x000fea0003800000 */
.L_x_28609:
[----:B------:R-:W-:-:S06]  /*5900*/  FMUL.FTZ R4, R4, 1 ;  /* 0x3f80000004047820 */ /* 0x000fcc0000410000 */
[----:B------:R-:W0:Y:S02]  /*5910*/  F2F.F64.F32 R4, R4 ;  /* 0x0000000400047310 */ /* 0x000e240000201800 */
[----:B0-----:R0:W-:Y:S01]  /*5920*/  STG.E.64 desc[UR36][R2.64], R4 ;  /* 0x0000000402007986 */ /* 0x0011e2000c101b24 */
[----:B------:R-:W-:Y:S05]  /*5930*/  BRA `(.L_x_28604) ;  /* 0x00000008007c7947 */ /* 0x000fea0003800000 */
.L_x_28599:
        /* <DEDUP_REMOVED lines=13> */
.L_x_28614:
        /* <DEDUP_REMOVED lines=16> */
.L_x_28617:
[----:B------:R-:W-:-:S04]  /*5b10*/  SHF.R.U32.HI R4, RZ, 0x18, R4 ;  /* 0x00000018ff047819 */ /* 0x000fc80000011604 */
[----:B------:R-:W-:-:S04]  /*5b20*/  LOP3.LUT R4, R5, 0x80, R4, 0xf8, !PT ;  /* 0x0000008005047812 */ /* 0x000fc800078ef804 */
[----:B------:R-:W-:-:S07]  /*5b30*/  PRMT R0, R4, 0x7610, R0 ;  /* 0x0000761004007816 */ /* 0x000fce0000000000 */
.L_x_28616:
[----:B------:R-:W-:Y:S05]  /*5b40*/  BSYNC.RECONVERGENT B0 ;  /* 0x0000000000007941 */ /* 0x000fea0003800200 */
.L_x_28615:
[----:B------:R0:W-:Y:S01]  /*5b50*/  STG.E.U8 desc[UR36][R2.64], R0 ;  /* 0x0000000002007986 */ /* 0x0001e2000c101124 */
[----:B------:R-:W-:Y:S05]  /*5b60*/  BRA `(.L_x_28604) ;  /* 0x0000000400f07947 */ /* 0x000fea0003800000 */
.L_x_28613:
        /* <DEDUP_REMOVED lines=16> */
.L_x_28620:
[----:B------:R-:W-:-:S04]  /*5c70*/  SHF.R.U32.HI R4, RZ, 0x18, R4 ;  /* 0x00000018ff047819 */ /* 0x000fc80000011604 */
[----:B------:R-:W-:-:S04]  /*5c80*/  LOP3.LUT R5, R5, 0x80, R4, 0xf8, !PT ;  /* 0x0000008005057812 */ /* 0x000fc800078ef804 */
[----:B------:R-:W-:-:S07]  /*5c90*/  PRMT R0, R5, 0x7610, R0 ;  /* 0x0000761005007816 */ /* 0x000fce0000000000 */
.L_x_28619:
[----:B------:R-:W-:Y:S05]  /*5ca0*/  BSYNC.RECONVERGENT B0 ;  /* 0x0000000000007941 */ /* 0x000fea0003800200 */
.L_x_28618:
[----:B------:R0:W-:Y:S01]  /*5cb0*/  STG.E.U8 desc[UR36][R2.64], R0 ;  /* 0x0000000002007986 */ /* 0x0001e2000c101124 */
[----:B------:R-:W-:Y:S05]  /*5cc0*/  BRA `(.L_x_28604) ;  /* 0x0000000400987947 */ /* 0x000fea0003800000 */
.L_x_28612:
        /* <DEDUP_REMOVED lines=21> */
.L_x_28622:
[----:B------:R-:W0:Y:S02]  /*5e20*/  F2I.U64.TRUNC R4, R4 ;  /* 0x0000000400047311 */ /* 0x000e24000020d800 */
[----:B0-----:R0:W-:Y:S01]  /*5e30*/  STG.E.64 desc[UR36][R2.64], R4 ;  /* 0x0000000402007986 */ /* 0x0011e2000c101b24 */
[----:B------:R-:W-:Y:S05]  /*5e40*/  BRA `(.L_x_28604) ;  /* 0x0000000400387947 */ /* 0x000fea0003800000 */
.L_x_28621:
[----:B------:R-:W0:Y:S02]  /*5e50*/  F2I.FTZ.U32.TRUNC.NTZ R5, R4 ;  /* 0x0000000400057305 */ /* 0x000e24000021f000 */
[----:B0-----:R0:W-:Y:S01]  /*5e60*/  STG.E desc[UR36][R2.64], R5 ;  /* 0x0000000502007986 */ /* 0x0011e2000c101924 */
[----:B------:R-:W-:Y:S05]  /*5e70*/  BRA `(.L_x_28604) ;  /* 0x00000004002c7947 */ /* 0x000fea0003800000 */
.L_x_28611:
        /* <DEDUP_REMOVED lines=10> */
.L_x_28624:
[----:B------:R-:W-:Y:S01]  /*5f20*/  FMUL.FTZ R4, R4, 1 ;  /* 0x3f80000004047820 */ /* 0x000fe20000410000 */
[----:B------:R-:W-:-:S05]  /*5f30*/  CS2R R6, SRZ ;  /* 0x0000000000067805 */ /* 0x000fca000001ff00 */
[----:B------:R-:W0:Y:S02]  /*5f40*/  F2F.F64.F32 R4, R4 ;  /* 0x0000000400047310 */ /* 0x000e240000201800 */
[----:B0-----:R0:W-:Y:S01]  /*5f50*/  STG.E.128 desc[UR36][R2.64], R4 ;  /* 0x0000000402007986 */ /* 0x0011e2000c101d24 */
[----:B------:R-:W-:Y:S05]  /*5f60*/  BRA `(.L_x_28604) ;  /* 0x0000000000f07947 */ /* 0x000fea0003800000 */
.L_x_28623:
[----:B------:R-:W-:-:S09]  /*5f70*/  UISETP.NE.AND UP0, UPT, UR4, 0xf, UPT ;  /* 0x0000000f0400788c */ /* 0x000fd2000bf05270 */
[----:B------:R-:W-:Y:S05]  /*5f80*/  BRA.U !UP0, `(.L_x_28625) ;  /* 0x0000000108e07547 */ /* 0x000fea000b800000 */
[----:B------:R-:W-:-:S09]  /*5f90*/  UISETP.NE.AND UP0, UPT, UR4, 0x17, UPT ;  /* 0x000000170400788c */ /* 0x000fd2000bf05270 */
[----:B------:R-:W-:Y:S05]  /*5fa0*/  BRA.U !UP0, `(.L_x_28626) ;  /* 0x00000001088c7547 */ /* 0x000fea000b800000 */
[----:B------:R-:W-:-:S09]  /*5fb0*/  UISETP.NE.AND UP0, UPT, UR4, 0x18, UPT ;  /* 0x000000180400788c */ /* 0x000fd2000bf05270 */
[----:B------:R-:W-:Y:S05]  /*5fc0*/  BRA.U !UP0, `(.L_x_28627) ;  /* 0x0000000108447547 */ /* 0x000fea000b800000 */
.L_x_28603:
        /* <DEDUP_REMOVED lines=16> */
.L_x_28628:
[----:B------:R-:W-:Y:S05]  /*60d0*/  BRA `(.L_x_28604) ;  /* 0x0000000000947947 */ /* 0x000fea0003800000 */
.L_x_28627:
        /* <DEDUP_REMOVED lines=12> */
.L_x_28630:
[----:B------:R-:W-:Y:S05]  /*61a0*/  BSYNC.RECONVERGENT B0 ;  /* 0x0000000000007941 */ /* 0x000fea0003800200 */
.L_x_28629:
[----:B------:R-:W-:-:S05]  /*61b0*/  LOP3.LUT R5, R0, 0x80, R7, 0xf8, !PT ;  /* 0x0000008000057812 */ /* 0x000fca00078ef807 */
[----:B------:R0:W-:Y:S01]  /*61c0*/  STG.E.U8 desc[UR36][R2.64], R5 ;  /* 0x0000000502007986 */ /* 0x0001e2000c101124 */
[----:B------:R-:W-:Y:S05]  /*61d0*/  BRA `(.L_x_28604) ;  /* 0x0000000000547947 */ /* 0x000fea0003800000 */
.L_x_28626:
        /* <DEDUP_REMOVED lines=11> */
.L_x_28632:
[----:B------:R-:W-:Y:S01]  /*6290*/  IMAD.MOV.U32 R0, RZ, RZ, 0x7f ;  /* 0x0000007fff007424 */ /* 0x000fe200078e00ff */
[----:B------:R-:W-:-:S04]  /*62a0*/  ISETP.GT.U32.AND P0, PT, R6, 0x7f800000, PT ;  /* 0x7f8000000600780c */ /* 0x000fc80003f04070 */
[----:B------:R-:W-:-:S09]  /*62b0*/  SEL R0, R0, 0x7c, P0 ;  /* 0x0000007c00007807 */ /* 0x000fd20000000000 */
.L_x_28633:
[----:B------:R-:W-:Y:S05]  /*62c0*/  BSYNC.RECONVERGENT B0 ;  /* 0x0000000000007941 */ /* 0x000fea0003800200 */
.L_x_28631:
[----:B------:R-:W-:-:S04]  /*62d0*/  SHF.R.U32.HI R5, RZ, 0x18, R4 ;  /* 0x00000018ff057819 */ /* 0x000fc80000011604 */
[----:B------:R-:W-:-:S05]  /*62e0*/  LOP3.LUT R5, R0, 0x80, R5, 0xf8, !PT ;  /* 0x0000008000057812 */ /* 0x000fca00078ef805 */
[----:B------:R0:W-:Y:S01]  /*62f0*/  STG.E.U8 desc[UR36][R2.64], R5 ;  /* 0x0000000502007986 */ /* 0x0001e2000c101124 */
[----:B------:R-:W-:Y:S05]  /*6300*/  BRA `(.L_x_28604) ;  /* 0x0000000000087947 */ /* 0x000fea0003800000 */
.L_x_28625:
[----:B------:R-:W-:-:S05]  /*6310*/  F2FP.BF16.F32.PACK_AB R4, RZ, R4 ;  /* 0x00000004ff04723e */ /* 0x000fca00000010ff */
[----:B------:R0:W-:Y:S02]  /*6320*/  STG.E.U16 desc[UR36][R2.64], R4 ;  /* 0x0000000402007986 */ /* 0x0001e4000c101524 */
.L_x_28604:
[----:B------:R-:W-:-:S07]  /*6330*/  IADD3 R17, PT, PT, R17, 0x80, RZ ;  /* 0x0000008011117810 */ /* 0x000fce0007ffe0ff */
.L_x_28569:
[----:B------:R-:W-:Y:S05]  /*6340*/  BSYNC.RECONVERGENT B7 ;  /* 0x0000000000077941 */ /* 0x000fea0003800200 */
.L_x_28568:
        /* <DEDUP_REMOVED lines=307> */
.L_x_28636:
        /* <DEDUP_REMOVED lines=18> */
.L_x_28641:
[----:B------:R-:W2:Y:S02]  /*77a0*/  LDG.E.U8 R0, desc[UR36][R2.64] ;  /* 0x0000002402007981 */ /* 0x000ea4000c1e1100 */
[----:B--2---:R-:W-:Y:S01]  /*77b0*/  I2FP.F32.U32 R0, R0 ;  /* 0x0000000000007245 */ /* 0x004fe20000201000 */
[----:B------:R-:W-:Y:S06]  /*77c0*/  BRA `(.L_x_28643) ;  /* 0x0000000c00447947 */ /* 0x000fec0003800000 */
.L_x_28640:
[----:B------:R-:W-:-:S09]  /*77d0*/  UISETP.NE.AND UP0, UPT, UR4, 0x2, UPT ;  /* 0x000000020400788c */ /* 0x000fd2000bf05270 */
[----:B------:R-:W-:Y:S05]  /*77e0*/  BRA.U !UP0, `(.L_x_28644) ;  /* 0x0000000108287547 */ /* 0x000fea000b800000 */
[----:B------:R-:W-:-:S09]  /*77f0*/  UISETP.NE.AND UP0, UPT, UR4, 0x3, UPT ;  /* 0x000000030400788c */ /* 0x000fd2000bf05270 */
[----:B------:R-:W-:Y:S05]  /*7800*/  BRA.U !UP0, `(.L_x_28645) ;  /* 0x0000000108147547 */ /* 0x000fea000b800000 */
[----:B------:R-:W-:-:S09]  /*7810*/  UISETP.NE.AND UP0, UPT, UR4, 0x4, UPT ;  /* 0x000000040400788c */ /* 0x000fd2000bf05270 */
[----:B------:R-:W-:Y:S05]  /*7820*/  BRA.U UP0, `(.L_x_28642) ;  /* 0x0000000900d07547 */ /* 0x000fea000b800000 */
[----:B------:R-:W2:Y:S02]  /*7830*/  LDG.E.64 R2, desc[UR36][R2.64] ;  /* 0x0000002402027981 */ /* 0x000ea4000c1e1b00 */
[----:B--2---:R3:W4:Y:S02]  /*7840*/  I2F.S64 R0, R2 ;  /* 0x0000000200007312 */ /* 0x0047240000301400 */
[----:B---34-:R-:W-:Y:S05]  /*7850*/  BRA `(.L_x_28643) ;  /* 0x0000000c00207947 */ /* 0x018fea0003800000 */
.L_x_28645:
[----:B------:R-:W2:Y:S02]  /*7860*/  LDG.E R0, desc[UR36][R2.64] ;  /* 0x0000002402007981 */ /* 0x000ea4000c1e1900 */
[----:B--2---:R-:W-:Y:S01]  /*7870*/  I2FP.F32.S32 R0, R0 ;  /* 0x0000000000007245 */ /* 0x004fe20000201400 */
[----:B------:R-:W-:Y:S06]  /*7880*/  BRA `(.L_x_28643) ;  /* 0x0000000c00147947 */ /* 0x000fec0003800000 */
.L_x_28644:
[----:B------:R-:W2:Y:S02]  /*7890*/  LDG.E.U16 R0, desc[UR36][R2.64] ;  /* 0x0000002402007981 */ /* 0x000ea4000c1e1500 */
[----:B--2---:R-:W2:Y:S01]  /*78a0*/  I2F.S16 R0, R0 ;  /* 0x0000000000007306 */ /* 0x004ea20000101400 */
[----:B------:R-:W-:Y:S05]  /*78b0*/  BRA `(.L_x_28643) ;  /* 0x0000000c00087947 */ /* 0x000fea0003800000 */
.L_x_28639:
        /* <DEDUP_REMOVED lines=8> */
.L_x_28647:
[----:B------:R-:W2:Y:S02]  /*7940*/  LDG.E.U16 R0, desc[UR36][R2.64] ;  /* 0x0000002402007981 */ /* 0x000ea4000c1e1500 */
[----:B--2---:R-:W-:Y:S01]  /*7950*/  HADD2.F32 R0, -RZ, R0.H0_H0 ;  /* 0x20000000ff007230 */ /* 0x004fe20000004100 */
[----:B------:R-:W-:Y:S06]  /*7960*/  BRA `(.L_x_28643) ;  /* 0x0000000800dc7947 */ /* 0x000fec0003800000 */
.L_x_28646:
        /* <DEDUP_REMOVED lines=8> */
.L_x_28649:
[----:B------:R-:W2:Y:S02]  /*79f0*/  LDG.E.U16 R0, desc[UR36][R2.64] ;  /* 0x0000002402007981 */ /* 0x000ea4000c1e1500 */
[----:B--2---:R-:W-:Y:S01]  /*7a00*/  HADD2.F32 R0, -RZ, R0.H0_H0 ;  /* 0x20000000ff007230 */ /* 0x004fe20000004100 */
[----:B------:R-:W-:Y:S06]  /*7a10*/  BRA `(.L_x_28643) ;  /* 0x0000000800b07947 */ /* 0x000fec0003800000 */
.L_x_28648:
        /* <DEDUP_REMOVED lines=11> */
.L_x_28638:
        /* <DEDUP_REMOVED lines=12> */
.L_x_28652:
        /* <DEDUP_REMOVED lines=11> */
.L_x_28651:
        /* <DEDUP_REMOVED lines=25> */
.L_x_28654:
        /* <DEDUP_REMOVED lines=12> */
.L_x_28653:
[----:B------:R-:W2:Y:S02]  /*7e90*/  LDG.E.U16 R0, desc[UR36][R2.64] ;  /* 0x0000002402007981 */ /* 0x000ea4000c1e1500 */
[----:B--2---:R-:W-:Y:S01]  /*7ea0*/  SHF.L.U32 R0, R0, 0x10, RZ ;  /* 0x0000001000007819 */ /* 0x004fe200000006ff */
[----:B------:R-:W-:Y:S06]  /*7eb0*/  BRA `(.L_x_28643) ;  /* 0x0000000400887947 */ /* 0x000fec0003800000 */
.L_x_28650:
        /* <DEDUP_REMOVED lines=11> */
.L_x_28657:
        /* <DEDUP_REMOVED lines=20> */
.L_x_28659:
[----:B------:R-:W-:Y:S05]  /*80b0*/  BSYNC.RECONVERGENT B0 ;  /* 0x0000000000007941 */ /* 0x000fea0003800200 */
.L_x_28658:
[----:B------:R-:W-:Y:S01]  /*80c0*/  IMAD.SHL.U32 R0, R0, 0x100000, RZ ;  /* 0x0010000000007824 */ /* 0x000fe200078e00ff */
[----:B------:R-:W-:-:S04]  /*80d0*/  LEA R2, R2, 0x3b800000, 0x17 ;  /* 0x3b80000002027811 */ /* 0x000fc800078eb8ff */
[----:B------:R-:W-:Y:S01]  /*80e0*/  LOP3.LUT R0, R2, R0, R7, 0xfe, !PT ;  /* 0x0000000002007212 */ /* 0x000fe200078efe07 */
[----:B------:R-:W-:Y:S06]  /*80f0*/  BRA `(.L_x_28643) ;  /* 0x0000000000f87947 */ /* 0x000fec0003800000 */
.L_x_28656:
        /* <DEDUP_REMOVED lines=20> */
.L_x_28661:
[----:B------:R-:W-:Y:S05]  /*8240*/  BSYNC.RECONVERGENT B0 ;  /* 0x0000000000007941 */ /* 0x000fea0003800200 */
.L_x_28660:
[----:B------:R-:W-:Y:S01]  /*8250*/  IMAD.SHL.U32 R0, R0, 0x200000, RZ ;  /* 0x0020000000007824 */ /* 0x000fe200078e00ff */
[----:B------:R-:W-:-:S04]  /*8260*/  LEA R2, R2, 0x37800000, 0x17 ;  /* 0x3780000002027811 */ /* 0x000fc800078eb8ff */
[----:B------:R-:W-:Y:S01]  /*8270*/  LOP3.LUT R0, R2, R0, R7, 0xfe, !PT ;  /* 0x0000000002007212 */ /* 0x000fe200078efe07 */
[----:B------:R-:W-:Y:S06]  /*8280*/  BRA `(.L_x_28643) ;  /* 0x0000000000947947 */ /* 0x000fec0003800000 */
.L_x_28655:
        /* <DEDUP_REMOVED lines=14> */
.L_x_28642:
        /* <DEDUP_REMOVED lines=16> */
.L_x_28664:
[----:B------:R-:W-:Y:S01]  /*8470*/  IMAD.MOV.U32 R0, RZ, RZ, RZ ;  /* 0x000000ffff007224 */ /* 0x000fe200078e00ff */
[----:B------:R-:W-:Y:S06]  /*8480*/  BRA `(.L_x_28643) ;  /* 0x0000000000147947 */ /* 0x000fec0003800000 */
.L_x_28663:
[----:B------:R-:W2:Y:S02]  /*8490*/  LDG.E.64 R2, desc[UR36][R2.64] ;  /* 0x0000002402027981 */ /* 0x000ea4000c1e1b00 */
[----:B--2---:R0:W1:Y:S02]  /*84a0*/  I2F.U64 R0, R2 ;  /* 0x0000000200007312 */ /* 0x0040640000301000 */
[----:B01----:R-:W-:Y:S05]  /*84b0*/  BRA `(.L_x_28643) ;  /* 0x0000000000087947 */ /* 0x003fea0003800000 */
.L_x_28662:
[----:B------:R-:W2:Y:S02]  /*84c0*/  LDG.E R0, desc[UR36][R2.64] ;  /* 0x0000002402007981 */ /* 0x000ea4000c1e1900 */
[----:B--2---:R-:W-:-:S07]  /*84d0*/  I2FP.F32.U32 R0, R0 ;  /* 0x0000000000007245 */ /* 0x004fce0000201000 */
.L_x_28643:
[----:B------:R-:W-:Y:S05]  /*84e0*/  BSYNC.RECONVERGENT B6 ;  /* 0x0000000000067941 */ /* 0x000fea0003800200 */
.L_x_28637:
        /* <DEDUP_REMOVED lines=42> */
.L_x_28668:
[----:B------:R-:W0:Y:S02]  /*8790*/  F2I.S64.TRUNC R4, R4 ;  /* 0x0000000400047311 */ /* 0x000e24000020d900 */
[----:B0-----:R-:W-:-:S05]  /*87a0*/  MOV R7, R4 ;  /* 0x0000000400077202 */ /* 0x001fca0000000f00 */
[----:B------:R0:W-:Y:S01]  /*87b0*/  STG.E.U8 desc[UR36][R2.64], R7 ;  /* 0x0000000702007986 */ /* 0x0001e2000c101124 */
[----:B------:R-:W-:Y:S05]  /*87c0*/  BRA `(.L_x_28670) ;  /* 0x0000000c00287947 */ /* 0x000fea0003800000 */
.L_x_28667:
        /* <DEDUP_REMOVED lines=9> */
.L_x_28672:
[----:B------:R-:W0:Y:S02]  /*8860*/  F2I.FTZ.TRUNC.NTZ R5, R4 ;  /* 0x0000000400057305 */ /* 0x000e24000021f100 */
[----:B0-----:R0:W-:Y:S01]  /*8870*/  STG.E desc[UR36][R2.64], R5 ;  /* 0x0000000502007986 */ /* 0x0011e2000c101924 */
[----:B------:R-:W-:Y:S05]  /*8880*/  BRA `(.L_x_28670) ;  /* 0x0000000800f87947 */ /* 0x000fea0003800000 */
.L_x_28671:
[----:B------:R-:W0:Y:S02]  /*8890*/  F2I.FTZ.TRUNC.NTZ R5, R4 ;  /* 0x0000000400057305 */ /* 0x000e24000021f100 */
[----:B0-----:R0:W-:Y:S01]  /*88a0*/  STG.E.U16 desc[UR36][R2.64], R5 ;  /* 0x0000000502007986 */ /* 0x0011e2000c101524 */
[----:B------:R-:W-:Y:S05]  /*88b0*/  BRA `(.L_x_28670) ;  /* 0x0000000800ec7947 */ /* 0x000fea0003800000 */
.L_x_28666:
        /* <DEDUP_REMOVED lines=8> */
.L_x_28674:
[----:B------:R-:W-:-:S05]  /*8940*/  F2FP.F16.F32.PACK_AB R4, RZ, R4 ;  /* 0x00000004ff04723e */ /* 0x000fca00000000ff */
[----:B------:R0:W-:Y:S01]  /*8950*/  STG.E.U16 desc[UR36][R2.64], R4 ;  /* 0x0000000402007986 */ /* 0x0001e2000c101524 */
[----:B------:R-:W-:Y:S05]  /*8960*/  BRA `(.L_x_28670) ;  /* 0x0000000800c07947 */ /* 0x000fea0003800000 */
.L_x_28673:
        /* <DEDUP_REMOVED lines=9> */
.L_x_28676:
[----:B------:R-:W-:-:S04]  /*8a00*/  F2FP.F16.F32.PACK_AB R5, RZ, R4 ;  /* 0x00000004ff05723e */ /* 0x000fc800000000ff */
[----:B------:R-:W-:-:S05]  /*8a10*/  PRMT R5, R5, 0x5410, RZ ;  /* 0x0000541005057816 */ /* 0x000fca00000000ff */
[----:B------:R0:W-:Y:S01]  /*8a20*/  STG.E desc[UR36][R2.64], R5 ;  /* 0x0000000502007986 */ /* 0x0001e2000c101924 */
[----:B------:R-:W-:Y:S05]  /*8a30*/  BRA `(.L_x_28670) ;  /* 0x00000008008c7947 */ /* 0x000fea0003800000 */
.L_x_28675:
[----:B------:R-:W-:-:S06]  /*8a40*/  FMUL.FTZ R4, R4, 1 ;  /* 0x3f80000004047820 */ /* 0x000fcc0000410000 */
[----:B------:R-:W0:Y:S02]  /*8a50*/  F2F.F64.F32 R4, R4 ;  /* 0x0000000400047310 */ /* 0x000e240000201800 */
[----:B0-----:R0:W-:Y:S01]  /*8a60*/  STG.E.64 desc[UR36][R2.64], R4 ;  /* 0x0000000402007986 */ /* 0x0011e2000c101b24 */
[----:B------:R-:W-:Y:S05]  /*8a70*/  BRA `(.L_x_28670) ;  /* 0x00000008007c7947 */ /* 0x000fea0003800000 */
.L_x_28665:
        /* <DEDUP_REMOVED lines=13> */
.L_x_28680:
        /* <DEDUP_REMOVED lines=16> */
.L_x_28683:
[----:B------:R-:W-:-:S04]  /*8c50*/  SHF.R.U32.HI R4, RZ, 0x18, R4 ;  /* 0x00000018ff047819 */ /* 0x000fc80000011604 */
[----:B------:R-:W-:-:S04]  /*8c60*/  LOP3.LUT R4, R5, 0x80, R4, 0xf8, !PT ;  /* 0x0000008005047812 */ /* 0x000fc800078ef804 */
[----:B------:R-:W-:-:S07]  /*8c70*/  PRMT R0, R4, 0x7610, R0 ;  /* 0x0000761004007816 */ /* 0x000fce0000000000 */
.L_x_28682:
[----:B------:R-:W-:Y:S05]  /*8c80*/  BSYNC.RECONVERGENT B0 ;  /* 0x0000000000007941 */ /* 0x000fea0003800200 */
.L_x_28681:
[----:B------:R0:W-:Y:S01]  /*8c90*/  STG.E.U8 desc[UR36][R2.64], R0 ;  /* 0x0000000002007986 */ /* 0x0001e2000c101124 */
[----:B------:R-:W-:Y:S05]  /*8ca0*/  BRA `(.L_x_28670) ;  /* 0x0000000400f07947 */ /* 0x000fea0003800000 */
.L_x_28679:
        /* <DEDUP_REMOVED lines=16> */
.L_x_28686:
[----:B------:R-:W-:-:S04]  /*8db0*/  SHF.R.U32.HI R4, RZ, 0x18, R4 ;  /* 0x00000018ff047819 */ /* 0x000fc80000011604 */
[----:B------:R-:W-:-:S04]  /*8dc0*/  LOP3.LUT R5, R5, 0x80, R4, 0xf8, !PT ;  /* 0x0000008005057812 */ /* 0x000fc800078ef804 */
[----:B------:R-:W-:-:S07]  /*8dd0*/  PRMT R0, R5, 0x7610, R0 ;  /* 0x0000761005007816 */ /* 0x000fce0000000000 */
.L_x_28685:
[----:B------:R-:W-:Y:S05]  /*8de0*/  BSYNC.RECONVERGENT B0 ;  /* 0x0000000000007941 */ /* 0x000fea0003800200 */
.L_x_28684:
[----:B------:R0:W-:Y:S01]  /*8df0*/  STG.E.U8 desc[UR36][R2.64], R0 ;  /* 0x0000000002007986 */ /* 0x0001e2000c101124 */
[----:B------:R-:W-:Y:S05]  /*8e00*/  BRA `(.L_x_28670) ;  /* 0x0000000400987947 */ /* 0x000fea0003800000 */
.L_x_28678:
        /* <DEDUP_REMOVED lines=21> */
.L_x_28688:
[----:B------:R-:W0:Y:S02]  /*8f60*/  F2I.U64.TRUNC R4, R4 ;  /* 0x0000000400047311 */ /* 0x000e24000020d800 */
[----:B0-----:R0:W-:Y:S01]  /*8f70*/  STG.E.64 desc[UR36][R2.64], R4 ;  /* 0x0000000402007986 */ /* 0x0011e2000c101b24 */
[----:B------:R-:W-:Y:S05]  /*8f80*/  BRA `(.L_x_28670) ;  /* 0x0000000400387947 */ /* 0x000fea0003800000 */
.L_x_28687:
[----:B------:R-:W0:Y:S02]  /*8f90*/  F2I.FTZ.U32.TRUNC.NTZ R5, R4 ;  /* 0x0000000400057305 */ /* 0x000e24000021f000 */
[----:B0-----:R0:W-:Y:S01]  /*8fa0*/  STG.E desc[UR36][R2.64], R5 ;  /* 0x0000000502007986 */ /* 0x0011e2000c101924 */
[----:B------:R-:W-:Y:S05]  /*8fb0*/  BRA `(.L_x_28670) ;  /* 0x00000004002c7947 */ /* 0x000fea0003800000 */
.L_x_28677:
        /* <DEDUP_REMOVED lines=10> */
.L_x_28690:
[----:B------:R-:W-:Y:S01]  /*9060*/  FMUL.FTZ R4, R4, 1 ;  /* 0x3f80000004047820 */ /* 0x000fe20000410000 */
[----:B------:R-:W-:-:S05]  /*9070*/  CS2R R6, SRZ ;  /* 0x0000000000067805 */ /* 0x000fca000001ff00 */
[----:B------:R-:W0:Y:S02]  /*9080*/  F2F.F64.F32 R4, R4 ;  /* 0x0000000400047310 */ /* 0x000e240000201800 */
[----:B0-----:R4:W-:Y:S01]  /*9090*/  STG.E.128 desc[UR36][R2.64], R4 ;  /* 0x0000000402007986 */ /* 0x0019e2000c101d24 */
[----:B------:R-:W-:Y:S05]  /*90a0*/  BRA `(.L_x_28670) ;  /* 0x0000000000f07947 */ /* 0x000fea0003800000 */
.L_x_28689:
[----:B------:R-:W-:-:S09]  /*90b0*/  UISETP.NE.AND UP0, UPT, UR4, 0xf, UPT ;  /* 0x0000000f0400788c */ /* 0x000fd2000bf05270 */
[----:B------:R-:W-:Y:S05]  /*90c0*/  BRA.U !UP0, `(.L_x_28691) ;  /* 0x0000000108e07547 */ /* 0x000fea000b800000 */
[----:B------:R-:W-:-:S09]  /*90d0*/  UISETP.NE.AND UP0, UPT, UR4, 0x17, UPT ;  /* 0x000000170400788c */ /* 0x000fd2000bf05270 */
[----:B------:R-:W-:Y:S05]  /*90e0*/  BRA.U !UP0, `(.L_x_28692) ;  /* 0x00000001088c7547 */ /* 0x000fea000b800000 */
[----:B------:R-:W-:-:S09]  /*90f0*/  UISETP.NE.AND UP0, UPT, UR4, 0x18, UPT ;  /* 0x000000180400788c */ /* 0x000fd2000bf05270 */
[----:B------:R-:W-:Y:S05]  /*9100*/  BRA.U !UP0, `(.L_x_28693) ;  /* 0x0000000108447547 */ /* 0x000fea000b800000 */
.L_x_28669:
        /* <DEDUP_REMOVED lines=16> */
.L_x_28694:
[----:B------:R-:W-:Y:S05]  /*9210*/  BRA `(.L_x_28670) ;  /* 0x0000000000947947 */ /* 0x000fea0003800000 */
.L_x_28693:
        /* <DEDUP_REMOVED lines=12> */
.L_x_28696:
[----:B------:R-:W-:Y:S05]  /*92e0*/  BSYNC.RECONVERGENT B0 ;  /* 0x0000000000007941 */ /* 0x000fea0003800200 */
.L_x_28695:
[----:B------:R-:W-:-:S05]  /*92f0*/  LOP3.LUT R5, R0, 0x80, R7, 0xf8, !PT ;  /* 0x0000008000057812 */ /* 0x000fca00078ef807 */
[----:B------:R2:W-:Y:S01]  /*9300*/  STG.E.U8 desc[UR36][R2.64], R5 ;  /* 0x0000000502007986 */ /* 0x0005e2000c101124 */
[----:B------:R-:W-:Y:S05]  /*9310*/  BRA `(.L_x_28670) ;  /* 0x0000000000547947 */ /* 0x000fea0003800000 */
.L_x_28692:
        /* <DEDUP_REMOVED lines=11> */
.L_x_28698:
[----:B------:R-:W-:Y:S01]  /*93d0*/  HFMA2 R0, -RZ, RZ, 0, 7.569789886474609375e-06 ;  /* 0x0000007fff007431 */ /* 0x000fe200000001ff */
[----:B------:R-:W-:-:S04]  /*93e0*/  ISETP.GT.U32.AND P0, PT, R6, 0x7f800000, PT ;  /* 0x7f8000000600780c */ /* 0x000fc80003f04070 */
[----:B------:R-:W-:-:S09]  /*93f0*/  SEL R0, R0, 0x7c, P0 ;  /* 0x0000007c00007807 */ /* 0x000fd20000000000 */
.L_x_28699:
[----:B------:R-:W-:Y:S05]  /*9400*/  BSYNC.RECONVERGENT B0 ;  /* 0x0000000000007941 */ /* 0x000fea0003800200 */
.L_x_28697:
[----:B------:R-:W-:-:S04]  /*9410*/  SHF.R.U32.HI R5, RZ, 0x18, R4 ;  /* 0x00000018ff057819 */ /* 0x000fc80000011604 */
[----:B------:R-:W-:-:S05]  /*9420*/  LOP3.LUT R5, R0, 0x80, R5, 0xf8, !PT ;  /* 0x0000008000057812 */ /* 0x000fca00078ef805 */
[----:B------:R1:W-:Y:S01]  /*9430*/  STG.E.U8 desc[UR36][R2.64], R5 ;  /* 0x0000000502007986 */ /* 0x0003e2000c101124 */
[----:B------:R-:W-:Y:S05]  /*9440*/  BRA `(.L_x_28670) ;  /* 0x0000000000087947 */ /* 0x000fea0003800000 */
.L_x_28691:
[----:B------:R-:W-:-:S05]  /*9450*/  F2FP.BF16.F32.PACK_AB R4, RZ, R4 ;  /* 0x00000004ff04723e */ /* 0x000fca00000010ff */
[----:B------:R0:W-:Y:S02]  /*9460*/  STG.E.U16 desc[UR36][R2.64], R4 ;  /* 0x0000000402007986 */ /* 0x0001e4000c101524 */
.L_x_28670:
[----:B------:R-:W-:-:S07]  /*9470*/  VIADD R17, R17, 0x80 ;  /* 0x0000008011117836 */ /* 0x000fce0000000000 */
.L_x_28635:
[----:B------:R-:W-:Y:S05]  /*9480*/  BSYNC.RECONVERGENT B7 ;  /* 0x0000000000077941 */ /* 0x000fea0003800200 */
.L_x_28634:
        /* <DEDUP_REMOVED lines=306> */
.L_x_28700:
        /* <DEDUP_REMOVED lines=20> */
.L_x_28705:
[----:B------:R-:W2:Y:S02]  /*a8f0*/  LDG.E.U8 R0, desc[UR36][R2.64] ;  /* 0x0000002402007981 */ /* 0x000ea4000c1e1100 */
[----:B--2---:R-:W-:Y:S01]  /*a900*/  I2FP.F32.U32 R0, R0 ;  /* 0x0000000000007245 */ /* 0x004fe20000201000 */
[----:B------:R-:W-:Y:S06]  /*a910*/  BRA `(.L_x_28707) ;  /* 0x0000000c00447947 */ /* 0x000fec0003800000 */
.L_x_28704:
        /* <DEDUP_REMOVED lines=9> */
.L_x_28709:
[----:B------:R-:W2:Y:S02]  /*a9b0*/  LDG.E R0, desc[UR36][R2.64] ;  /* 0x0000002402007981 */ /* 0x000ea4000c1e1900 */
[----:B--2---:R-:W-:Y:S01]  /*a9c0*/  I2FP.F32.S32 R0, R0 ;  /* 0x0000000000007245 */ /* 0x004fe20000201400 */
[----:B------:R-:W-:Y:S06]  /*a9d0*/  BRA `(.L_x_28707) ;  /* 0x0000000c00147947 */ /* 0x000fec0003800000 */
.L_x_28708:
[----:B------:R-:W2:Y:S02]  /*a9e0*/  LDG.E.U16 R0, desc[UR36][R2.64] ;  /* 0x0000002402007981 */ /* 0x000ea4000c1e1500 */
[----:B--2---:R-:W4:Y:S01]  /*a9f0*/  I2F.S16 R0, R0 ;  /* 0x0000000000007306 */ /* 0x004f220000101400 */
[----:B------:R-:W-:Y:S05]  /*aa00*/  BRA `(.L_x_28707) ;  /* 0x0000000c00087947 */ /* 0x000fea0003800000 */
.L_x_28703:
        /* <DEDUP_REMOVED lines=8> */
.L_x_28711:
[----:B------:R-:W2:Y:S02]  /*aa90*/  LDG.E.U16 R0, desc[UR36][R2.64] ;  /* 0x0000002402007981 */ /* 0x000ea4000c1e1500 */
[----:B--2---:R-:W-:Y:S01]  /*aaa0*/  HADD2.F32 R0, -RZ, R0.H0_H0 ;  /* 0x20000000ff007230 */ /* 0x004fe20000004100 */
[----:B------:R-:W-:Y:S06]  /*aab0*/  BRA `(.L_x_28707) ;  /* 0x0000000800dc7947 */ /* 0x000fec0003800000 */
.L_x_28710:
        /* <DEDUP_REMOVED lines=8> */
.L_x_28713:
[----:B------:R-:W2:Y:S02]  /*ab40*/  LDG.E.U16 R0, desc[UR36][R2.64] ;  /* 0x0000002402007981 */ /* 0x000ea4000c1e1500 */
[----:B--2---:R-:W-:Y:S01]  /*ab50*/  HADD2.F32 R0, -RZ, R0.H0_H0 ;  /* 0x20000000ff007230 */ /* 0x004fe20000004100 */
[----:B------:R-:W-:Y:S06]  /*ab60*/  BRA `(.L_x_28707) ;  /* 0x0000000800b07947 */ /* 0x000fec0003800000 */
.L_x_28712:
        /* <DEDUP_REMOVED lines=11> */
.L_x_28702:
        /* <DEDUP_REMOVED lines=12> */
.L_x_28716:
        /* <DEDUP_REMOVED lines=11> */
.L_x_28715:
        /* <DEDUP_REMOVED lines=25> */
.L_x_28718:
        /* <DEDUP_REMOVED lines=12> */
.L_x_28717:
[----:B------:R-:W2:Y:S02]  /*afe0*/  LDG.E.U16 R0, desc[UR36][R2.64] ;  /* 0x0000002402007981 */ /* 0x000ea4000c1e1500 */
[----:B--2---:R-:W-:Y:S01]  /*aff0*/  IMAD.U32 R0, R0, 0x10000, RZ ;  /* 0x0001000000007824 */ /* 0x004fe200078e00ff */
[----:B------:R-:W-:Y:S06]  /*b000*/  BRA `(.L_x_28707) ;  /* 0x0000000400887947 */ /* 0x000fec0003800000 */
.L_x_28714:
        /* <DEDUP_REMOVED lines=11> */
.L_x_28721:
        /* <DEDUP_REMOVED lines=20> */
.L_x_28723:
[----:B------:R-:W-:Y:S05]  /*b200*/  BSYNC.RECONVERGENT B0 ;  /* 0x0000000000007941 */ /* 0x000fea0003800200 */
.L_x_28722:
[----:B------:R-:W-:Y:S02]  /*b210*/  SHF.L.U32 R0, R0, 0x14, RZ ;  /* 0x0000001400007819 */ /* 0x000fe400000006ff */
[----:B------:R-:W-:-:S04]  /*b220*/  LEA R2, R2, 0x3b800000, 0x17 ;  /* 0x3b80000002027811 */ /* 0x000fc800078eb8ff */
[----:B------:R-:W-:Y:S01]  /*b230*/  LOP3.LUT R0, R2, R0, R7, 0xfe, !PT ;  /* 0x0000000002007212 */ /* 0x000fe200078efe07 */
[----:B------:R-:W-:Y:S06]  /*b240*/  BRA `(.L_x_28707) ;  /* 0x0000000000f87947 */ /* 0x000fec0003800000 */
.L_x_28720:
        /* <DEDUP_REMOVED lines=20> */
.L_x_28725:
[----:B------:R-:W-:Y:S05]  /*b390*/  BSYNC.RECONVERGENT B0 ;  /* 0x0000000000007941 */ /* 0x000fea0003800200 */
.L_x_28724:
[----:B------:R-:W-:Y:S01]  /*b3a0*/  IMAD.SHL.U32 R0, R0, 0x200000, RZ ;  /* 0x0020000000007824 */ /* 0x000fe200078e00ff */
[----:B------:R-:W-:-:S04]  /*b3b0*/  LEA R2, R2, 0x37800000, 0x17 ;  /* 0x3780000002027811 */ /* 0x000fc800078eb8ff */
[----:B------:R-:W-:Y:S01]  /*b3c0*/  LOP3.LUT R0, R2, R0, R7, 0xfe, !PT ;  /* 0x0000000002007212 */ /* 0x000fe200078efe07 */
[----:B------:R-:W-:Y:S06]  /*b3d0*/  BRA `(.L_x_28707) ;  /* 0x0000000000947947 */ /* 0x000fec0003800000 */
.L_x_28719:
        /* <DEDUP_REMOVED lines=14> */
.L_x_28706:
        /* <DEDUP_REMOVED lines=16> */
.L_x_28728:
[----:B------:R-:W-:Y:S01]  /*b5c0*/  MOV R0, RZ ;  /* 0x000000ff00007202 */ /* 0x000fe20000000f00 */
[----:B------:R-:W-:Y:S06]  /*b5d0*/  BRA `(.L_x_28707) ;  /* 0x0000000000147947 */ /* 0x000fec0003800000 */
.L_x_28727:
[----:B------:R-:W2:Y:S02]  /*b5e0*/  LDG.E.64 R2, desc[UR36][R2.64] ;  /* 0x0000002402027981 */ /* 0x000ea4000c1e1b00 */
[----:B--2---:R0:W1:Y:S02]  /*b5f0*/  I2F.U64 R0, R2 ;  /* 0x0000000200007312 */ /* 0x0040640000301000 */
[----:B01----:R-:W-:Y:S05]  /*b600*/  BRA `(.L_x_28707) ;  /* 0x0000000000087947 */ /* 0x003fea0003800000 */
.L_x_28726:
[----:B------:R-:W2:Y:S02]  /*b610*/  LDG.E R0, desc[UR36][R2.64] ;  /* 0x0000002402007981 */ /* 0x000ea4000c1e1900 */
[----:B--2---:R-:W-:-:S07]  /*b620*/  I2FP.F32.U32 R0, R0 ;  /* 0x0000000000007245 */ /* 0x004fce0000201000 */
.L_x_28707:
[----:B------:R-:W-:Y:S05]  /*b630*/  BSYNC.RECONVERGENT B6 ;  /* 0x0000000000067941 */ /* 0x000fea0003800200 */
.L_x_28701:
[C---:B012345:R-:W-:Y:S01]  /*b640*/  FMUL.FTZ R2, R0.reuse, 1.4426950216293334961 ;  /* 0x3fb8aa3b00027820 */ /* 0x07ffe20000410000 */
[----:B------:R-:W-:Y:S01]  /*b650*/  FSETP.GEU.FTZ.AND P0, PT, |R0|, 0.40999999642372131348, PT ;  /* 0x3ed1eb850000780b */ /* 0x000fe20003f1e200 */
[----:B------:R-:W-:Y:S01]  /*b660*/  IMAD.MOV.U32 R5, RZ, RZ, 0x3ab5ebe6 ;  /* 0x3ab5ebe6ff057424 */ /* 0x000fe200078e00ff */
[----:B------:R-:W-:-:S03]  /*b670*/  UPRMT UR4, UR42, 0x9910, URZ ;  /* 0x000099102a047896 */ /* 0x000fc600080000ff */
        /* <DEDUP_REMOVED lines=35> */
.L_x_28732:
[----:B------:R-:W0:Y:S02]  /*b8b0*/  F2I.S64.TRUNC R2, R2 ;  /* 0x0000000200027311 */ /* 0x000e24000020d900 */
[----:B0-----:R-:W-:-:S05]  /*b8c0*/  MOV R5, R2 ;  /* 0x0000000200057202 */ /* 0x001fca0000000f00 */
[----:B------:R-:W-:Y:S01]  /*b8d0*/  STG.E.U8 desc[UR36][R16.64], R5 ;  /* 0x0000000510007986 */ /* 0x000fe2000c101124 */
[----:B------:R-:W-:Y:S05]  /*b8e0*/  EXIT ;  /* 0x000000000000794d */ /* 0x000fea0003800000 */
.L_x_28731:
        /* <DEDUP_REMOVED lines=9> */
.L_x_28735:
[----:B------:R-:W0:Y:S02]  /*b980*/  F2I.FTZ.TRUNC.NTZ R3, R2 ;  /* 0x0000000200037305 */ /* 0x000e24000021f100 */
[----:B0-----:R-:W-:Y:S01]  /*b990*/  STG.E desc[UR36][R16.64], R3 ;  /* 0x0000000310007986 */ /* 0x001fe2000c101924 */
[----:B------:R-:W-:Y:S05]  /*b9a0*/  EXIT ;  /* 0x000000000000794d */ /* 0x000fea0003800000 */
.L_x_28734:
[----:B------:R-:W0:Y:S02]  /*b9b0*/  F2I.FTZ.TRUNC.NTZ R3, R2 ;  /* 0x0000000200037305 */ /* 0x000e24000021f100 */
[----:B0-----:R-:W-:Y:S01]  /*b9c0*/  STG.E.U16 desc[UR36][R16.64], R3 ;  /* 0x0000000310007986 */ /* 0x001fe2000c101524 */
[----:B------:R-:W-:Y:S05]  /*b9d0*/  EXIT ;  /* 0x000000000000794d */ /* 0x000fea0003800000 */
.L_x_28730:
        /* <DEDUP_REMOVED lines=8> */
.L_x_28737:
[----:B------:R-:W-:-:S05]  /*ba60*/  F2FP.F16.F32.PACK_AB R2, RZ, R2 ;  /* 0x00000002ff02723e */ /* 0x000fca00000000ff */
[----:B------:R-:W-:Y:S01]  /*ba70*/  STG.E.U16 desc[UR36][R16.64], R2 ;  /* 0x0000000210007986 */ /* 0x000fe2000c101524 */
[----:B------:R-:W-:Y:S05]  /*ba80*/  EXIT ;  /* 0x000000000000794d */ /* 0x000fea0003800000 */
.L_x_28736:
        /* <DEDUP_REMOVED lines=9> */
.L_x_28739:
[----:B------:R-:W-:-:S04]  /*bb20*/  F2FP.F16.F32.PACK_AB R3, RZ, R2 ;  /* 0x00000002ff03723e */ /* 0x000fc800000000ff */
[----:B------:R-:W-:-:S05]  /*bb30*/  PRMT R3, R3, 0x5410, RZ ;  /* 0x0000541003037816 */ /* 0x000fca00000000ff */
[----:B------:R-:W-:Y:S01]  /*bb40*/  STG.E desc[UR36][R16.64], R3 ;  /* 0x0000000310007986 */ /* 0x000fe2000c101924 */
[----:B------:R-:W-:Y:S05]  /*bb50*/  EXIT ;  /* 0x000000000000794d */ /* 0x000fea0003800000 */
.L_x_28738:
[----:B------:R-:W-:-:S06]  /*bb60*/  FMUL.FTZ R2, R2, 1 ;  /* 0x3f80000002027820 */ /* 0x000fcc0000410000 */
[----:B------:R-:W0:Y:S02]  /*bb70*/  F2F.F64.F32 R2, R2 ;  /* 0x0000000200027310 */ /* 0x000e240000201800 */
[----:B0-----:R-:W-:Y:S01]  /*bb80*/  STG.E.64 desc[UR36][R16.64], R2 ;  /* 0x0000000210007986 */ /* 0x001fe2000c101b24 */
[----:B------:R-:W-:Y:S05]  /*bb90*/  EXIT ;  /* 0x000000000000794d */ /* 0x000fea0003800000 */
.L_x_28729:
        /* <DEDUP_REMOVED lines=13> */
.L_x_28743:
        /* <DEDUP_REMOVED lines=16> */
.L_x_28746:
[----:B------:R-:W-:-:S04]  /*bd70*/  SHF.R.U32.HI R2, RZ, 0x18, R2 ;  /* 0x00000018ff027819 */ /* 0x000fc80000011602 */
[----:B------:R-:W-:-:S04]  /*bd80*/  LOP3.LUT R2, R3, 0x80, R2, 0xf8, !PT ;  /* 0x0000008003027812 */ /* 0x000fc800078ef802 */
[----:B------:R-:W-:-:S07]  /*bd90*/  PRMT R8, R2, 0x7610, R8 ;  /* 0x0000761002087816 */ /* 0x000fce0000000008 */
.L_x_28745:
[----:B------:R-:W-:Y:S05]  /*bda0*/  BSYNC.RECONVERGENT B0 ;  /* 0x0000000000007941 */ /* 0x000fea0003800200 */
.L_x_28744:
[----:B------:R-:W-:Y:S01]  /*bdb0*/  STG.E.U8 desc[UR36][R16.64], R8 ;  /* 0x0000000810007986 */ /* 0x000fe2000c101124 */
[----:B------:R-:W-:Y:S05]  /*bdc0*/  EXIT ;  /* 0x000000000000794d */ /* 0x000fea0003800000 */
.L_x_28742:
        /* <DEDUP_REMOVED lines=16> */
.L_x_28749:
[----:B------:R-:W-:-:S04]  /*bed0*/  SHF.R.U32.HI R2, RZ, 0x18, R2 ;  /* 0x00000018ff027819 */ /* 0x000fc80000011602 */
[----:B------:R-:W-:-:S04]  /*bee0*/  LOP3.LUT R3, R3, 0x80, R2, 0xf8, !PT ;  /* 0x0000008003037812 */ /* 0x000fc800078ef802 */
[----:B------:R-:W-:-:S07]  /*bef0*/  PRMT R8, R3, 0x7610, R8 ;  /* 0x0000761003087816 */ /* 0x000fce0000000008 */
.L_x_28748:
[----:B------:R-:W-:Y:S05]  /*bf00*/  BSYNC.RECONVERGENT B0 ;  /* 0x0000000000007941 */ /* 0x000fea0003800200 */
.L_x_28747:
[----:B------:R-:W-:Y:S01]  /*bf10*/  STG.E.U8 desc[UR36][R16.64], R8 ;  /* 0x0000000810007986 */ /* 0x000fe2000c101124 */
[----:B------:R-:W-:Y:S05]  /*bf20*/  EXIT ;  /* 0x000000000000794d */ /* 0x000fea0003800000 */
.L_x_28741:
        /* <DEDUP_REMOVED lines=21> */
.L_x_28751:
[----:B------:R-:W0:Y:S02]  /*c080*/  F2I.U64.TRUNC R2, R2 ;  /* 0x0000000200027311 */ /* 0x000e24000020d800 */
[----:B0-----:R-:W-:Y:S01]  /*c090*/  STG.E.64 desc[UR36][R16.64], R2 ;  /* 0x0000000210007986 */ /* 0x001fe2000c101b24 */
[----:B------:R-:W-:Y:S05]  /*c0a0*/  EXIT ;  /* 0x000000000000794d */ /* 0x000fea0003800000 */
.L_x_28750:
[----:B------:R-:W0:Y:S02]  /*c0b0*/  F2I.FTZ.U32.TRUNC.NTZ R3, R2 ;  /* 0x0000000200037305 */ /* 0x000e24000021f000 */
[----:B0-----:R-:W-:Y:S01]  /*c0c0*/  STG.E desc[UR36][R16.64], R3 ;  /* 0x0000000310007986 */ /* 0x001fe2000c101924 */
[----:B------:R-:W-:Y:S05]  /*c0d0*/  EXIT ;  /* 0x000000000000794d */ /* 0x000fea0003800000 */
.L_x_28740:
        /* <DEDUP_REMOVED lines=10> */
.L_x_28753:
[----:B------:R-:W-:Y:S01]  /*c180*/  FMUL.FTZ R4, R2, 1 ;  /* 0x3f80000002047820 */ /* 0x000fe20000410000 */
[----:B------:R-:W-:-:S05]  /*c190*/  CS2R R6, SRZ ;  /* 0x0000000000067805 */ /* 0x000fca000001ff00 */
[----:B------:R-:W0:Y:S02]  /*c1a0*/  F2F.F64.F32 R4, R4 ;  /* 0x0000000400047310 */ /* 0x000e240000201800 */
[----:B0-----:R-:W-:Y:S01]  /*c1b0*/  STG.E.128 desc[UR36][R16.64], R4 ;  /* 0x0000000410007986 */ /* 0x001fe2000c101d24 */
[----:B------:R-:W-:Y:S05]  /*c1c0*/  EXIT ;  /* 0x000000000000794d */ /* 0x000fea0003800000 */
.L_x_28752:
[----:B------:R-:W-:-:S09]  /*c1d0*/  UISETP.NE.AND UP0, UPT, UR4, 0xf, UPT ;  /* 0x0000000f0400788c */ /* 0x000fd2000bf05270 */
[----:B------:R-:W-:Y:S05]  /*c1e0*/  BRA.U !UP0, `(.L_x_28754) ;  /* 0x0000000108e07547 */ /* 0x000fea000b800000 */
[----:B------:R-:W-:-:S09]  /*c1f0*/  UISETP.NE.AND UP0, UPT, UR4, 0x17, UPT ;  /* 0x000000170400788c */ /* 0x000fd2000bf05270 */
[----:B------:R-:W-:Y:S05]  /*c200*/  BRA.U !UP0, `(.L_x_28755) ;  /* 0x00000001088c7547 */ /* 0x000fea000b800000 */
[----:B------:R-:W-:-:S09]  /*c210*/  UISETP.NE.AND UP0, UPT, UR4, 0x18, UPT ;  /* 0x000000180400788c */ /* 0x000fd2000bf05270 */
[----:B------:R-:W-:Y:S05]  /*c220*/  BRA.U !UP0, `(.L_x_28756) ;  /* 0x0000000108447547 */ /* 0x000fea000b800000 */
.L_x_28733:
        /* <DEDUP_REMOVED lines=16> */
.L_x_28757:
[----:B------:R-:W-:Y:S05]  /*c330*/  EXIT ;  /* 0x000000000000794d */ /* 0x000fea0003800000 */
.L_x_28756:
        /* <DEDUP_REMOVED lines=12> */
.L_x_28759:
[----:B------:R-:W-:Y:S05]  /*c400*/  BSYNC.RECONVERGENT B0 ;  /* 0x0000000000007941 */ /* 0x000fea0003800200 */
.L_x_28758:
[----:B------:R-:W-:-:S05]  /*c410*/  LOP3.LUT R3, R0, 0x80, R5, 0xf8, !PT ;  /* 0x0000008000037812 */ /* 0x000fca00078ef805 */
[----:B------:R-:W-:Y:S01]  /*c420*/  STG.E.U8 desc[UR36][R16.64], R3 ;  /* 0x0000000310007986 */ /* 0x000fe2000c101124 */
[----:B------:R-:W-:Y:S05]  /*c430*/  EXIT ;  /* 0x000000000000794d */ /* 0x000fea0003800000 */
.L_x_28755:
        /* <DEDUP_REMOVED lines=11> */
.L_x_28761:
[----:B------:R-:W-:Y:S01]  /*c4f0*/  HFMA2 R0, -RZ, RZ, 0, 7.569789886474609375e-06 ;  /* 0x0000007fff007431 */ /* 0x000fe200000001ff */
[----:B------:R-:W-:-:S04]  /*c500*/  ISETP.GT.U32.AND P0, PT, R4, 0x7f800000, PT ;  /* 0x7f8000000400780c */ /* 0x000fc80003f04070 */
[----:B------:R-:W-:-:S09]  /*c510*/  SEL R0, R0, 0x7c, P0 ;  /* 0x0000007c00007807 */ /* 0x000fd20000000000 */
.L_x_28762:
[----:B------:R-:W-:Y:S05]  /*c520*/  BSYNC.RECONVERGENT B0 ;  /* 0x0000000000007941 */ /* 0x000fea0003800200 */
.L_x_28760:
[----:B------:R-:W-:-:S04]  /*c530*/  SHF.R.U32.HI R3, RZ, 0x18, R2 ;  /* 0x00000018ff037819 */ /* 0x000fc80000011602 */
[----:B------:R-:W-:-:S05]  /*c540*/  LOP3.LUT R3, R0, 0x80, R3, 0xf8, !PT ;  /* 0x0000008000037812 */ /* 0x000fca00078ef803 */
[----:B------:R-:W-:Y:S01]  /*c550*/  STG.E.U8 desc[UR36][R16.64], R3 ;  /* 0x0000000310007986 */ /* 0x000fe2000c101124 */
[----:B------:R-:W-:Y:S05]  /*c560*/  EXIT ;  /* 0x000000000000794d */ /* 0x000fea0003800000 */
.L_x_28754:
[----:B------:R-:W-:-:S05]  /*c570*/  F2FP.BF16.F32.PACK_AB R2, RZ, R2 ;  /* 0x00000002ff02723e */ /* 0x000fca00000010ff */
[----:B------:R-:W-:Y:S01]  /*c580*/  STG.E.U16 desc[UR36][R16.64], R2 ;  /* 0x0000000210007986 */ /* 0x000fe2000c101524 */
[----:B------:R-:W-:Y:S05]  /*c590*/  EXIT ;  /* 0x000000000000794d */ /* 0x000fea0003800000 */
.L_x_28763:
        /* <DEDUP_REMOVED lines=14> */
.L_x_36100:


//--------------------- .text._ZN2at6native27unrolled_elementwise_kernelIZZZNS0_17expm1_kernel_cudaERNS_18TensorIteratorBaseEENKUlvE_clEvENKUlvE0_clEvEUlfE_St5arrayIPcLm2EELi4E23TrivialOffsetCalculatorILi1EjESB_NS0_6memory12LoadWithCastILi1EEENSC_13StoreWithCastILi1EEEEEviT_T0_T2_T3_T4_T5_ --------------------------
	.section	.text._ZN2at6native27unrolled_elementwise_kernelIZZZNS0_17expm1_kernel_cudaERNS_18TensorIteratorBaseEENKUlvE_clEvENKUlvE0_clEvEUlfE_St5arrayIPcLm2EELi4E23TrivialOffsetCalculatorILi1EjESB_NS0_6memory12LoadWithCastILi1EEENSC_13StoreWithCastILi1EEEEEviT_T0_T2_T3_T4_T5_,"ax",@progbits
	.align	128
        .global         _ZN2at6native27unrolled_elementwise_kernelIZZZNS0_17expm1_kernel_cudaERNS_18TensorIteratorBaseEENKUlvE_clEvENKUlvE0_clEvEUlfE_St5arrayIPcLm2EELi4E23TrivialOffsetCalculatorILi1EjESB_NS0_6memory12LoadWithCastILi1EEENSC_13StoreWithCastILi1EEEEEviT_T0_T2_T3_T4_T5_
        .type           _ZN2at6native27unrolled_elementwise_kernelIZZZNS0_17expm1_kernel_cudaERNS_18TensorIteratorBaseEENKUlvE_clEvENKUlvE0_clEvEUlfE_St5arrayIPcLm2EELi4E23TrivialOffsetCalculatorILi1EjESB_NS0_6memory12LoadWithCastILi1EEENSC_13StoreWithCastILi1EEEEEviT_T0_T2_T3_T4_T5_,@function
        .size           _ZN2at6native27unrolled_elementwise_kernelIZZZNS0_17expm1_kernel_cudaERNS_18TensorIteratorBaseEENKUlvE_clEvENKUlvE0_clEvEUlfE_St5arrayIPcLm2EELi4E23TrivialOffsetCalculatorILi1EjESB_NS0_6memory12LoadWithCastILi1EEENSC_13StoreWithCastILi1EEEEEviT_T0_T2_T3_T4_T5_,(.L_x_36101 - _ZN2at6native27unrolled_elementwise_kernelIZZZNS0_17expm1_kernel_cudaERNS_18TensorIteratorBaseEENKUlvE_clEvENKUlvE0_clEvEUlfE_St5arrayIPcLm2EELi4E23TrivialOffsetCalculatorILi1EjESB_NS0_6memory12LoadWithCastILi1EEENSC_13StoreWithCastILi1EEEEEviT_T0_T2_T3_T4_T5_)
        .other          _ZN2at6native27unrolled_elementwise_kernelIZZZNS0_17expm1_kernel_cudaERNS_18TensorIteratorBaseEENKUlvE_clEvENKUlvE0_clEvEUlfE_St5arrayIPcLm2EELi4E23TrivialOffsetCalculatorILi1EjESB_NS0_6memory12LoadWithCastILi1EEENSC_13StoreWithCastILi1EEEEEviT_T0_T2_T3_T4_T5_,@"STO_CUDA_ENTRY STV_DEFAULT"
_ZN2at6native27unrolled_elementwise_kernelIZZZNS0_17expm1_kernel_cudaERNS_18TensorIteratorBaseEENKUlvE_clEvENKUlvE0_clEvEUlfE_St5arrayIPcLm2EELi4E23TrivialOffsetCalculatorILi1EjESB_NS0_6memory12LoadWithCastILi1EEENSC_13StoreWithCastILi1EEEEEviT_T0_T2_T3_T4_T5_:
.text._ZN2at6native27unrolled_elementwise_kernelIZZZNS0_17expm1_kernel_cudaERNS_18TensorIteratorBaseEENKUlvE_clEvENKUlvE0_clEvEUlfE_St5arrayIPcLm2EELi4E23TrivialOffsetCalculatorILi1EjESB_NS0_6memory12LoadWithCastILi1EEENSC_13StoreWithCastILi1EEEEEviT_T0_T2_T3_T4_T5_:
        /* <DEDUP_REMOVED lines=33> */
.L_x_28770:
[----:B------:R-:W2:Y:S02]  /*0210*/  LDG.E.U8 R4, desc[UR36][R4.64] ;  /* 0x0000002404047981 */ /* 0x000ea4000c1e1100 */
[----:B--2---:R-:W-:Y:S01]  /*0220*/  I2FP.F32.U32 R22, R4 ;  /* 0x0000000400167245 */ /* 0x004fe20000201000 */
[----:B------:R-:W-:Y:S06]  /*0230*/  BRA `(.L_x_28772) ;  /* 0x0000000c00487947 */ /* 0x000fec0003800000 */
.L_x_28769:
        /* <DEDUP_REMOVED lines=9> */
.L_x_28774:
[----:B------:R-:W2:Y:S02]  /*02d0*/  LDG.E R4, desc[UR36][R4.64] ;  /* 0x0000002404047981 */ /* 0x000ea4000c1e1900 */
[----:B--2---:R-:W-:Y:S01]  /*02e0*/  I2FP.F32.S32 R22, R4 ;  /* 0x0000000400167245 */ /* 0x004fe20000201400 */
[----:B------:R-:W-:Y:S06]  /*02f0*/  BRA `(.L_x_28772) ;  /* 0x0000000c00187947 */ /* 0x000fec0003800000 */
.L_x_28773:
[----:B------:R-:W2:Y:S02]  /*0300*/  LDG.E.U16 R4, desc[UR36][R4.64] ;  /* 0x0000002404047981 */ /* 0x000ea4000c1e1500 */
[----:B--2---:R0:W1:Y:S01]  /*0310*/  I2F.S16 R22, R4 ;  /* 0x0000000400167306 */ /* 0x0040620000101400 */
[----:B------:R-:W-:Y:S05]  /*0320*/  BRA `(.L_x_28772) ;  /* 0x0000000c000c7947 */ /* 0x000fea0003800000 */
.L_x_28768:
        /* <DEDUP_REMOVED lines=8> */
.L_x_28776:
[----:B------:R-:W2:Y:S02]  /*03b0*/  LDG.E.U16 R4, desc[UR36][R4.64] ;  /* 0x0000002404047981 */ /* 0x000ea4000c1e1500 */
[----:B--2---:R-:W-:Y:S01]  /*03c0*/  HADD2.F32 R22, -RZ, R4.H0_H0 ;  /* 0x20000004ff167230 */ /* 0x004fe20000004100 */
[----:B------:R-:W-:Y:S06]  /*03d0*/  BRA `(.L_x_28772) ;  /* 0x0000000800e07947 */ /* 0x000fec0003800000 */
.L_x_28775:
        /* <DEDUP_REMOVED lines=8> */
.L_x_28778:
[----:B------:R-:W2:Y:S02]  /*0460*/  LDG.E.U16 R4, desc[UR36][R4.64] ;  /* 0x0000002404047981 */ /* 0x000ea4000c1e1500 */
[----:B--2---:R-:W-:Y:S01]  /*0470*/  HADD2.F32 R22, -RZ, R4.H0_H0 ;  /* 0x20000004ff167230 */ /* 0x004fe20000004100 */
[----:B------:R-:W-:Y:S06]  /*0480*/  BRA `(.L_x_28772) ;  /* 0x0000000800b47947 */ /* 0x000fec0003800000 */
.L_x_28777:
        /* <DEDUP_REMOVED lines=11> */
.L_x_28767:
        /* <DEDUP_REMOVED lines=12> */
.L_x_28781:
        /* <DEDUP_REMOVED lines=11> */
.L_x_28780:
        /* <DEDUP_REMOVED lines=25> */
.L_x_28783:
        /* <DEDUP_REMOVED lines=13> */
.L_x_28782:
[----:B------:R-:W2:Y:S02]  /*0910*/  LDG.E.U16 R4, desc[UR36][R4.64] ;  /* 0x0000002404047981 */ /* 0x000ea4000c1e1500 */
[----:B--2---:R-:W-:Y:S01]  /*0920*/  IMAD.U32 R22, R4, 0x10000, RZ ;  /* 0x0001000004167824 */ /* 0x004fe200078e00ff */
[----:B------:R-:W-:Y:S06]  /*0930*/  BRA `(.L_x_28772) ;  /* 0x0000000400887947 */ /* 0x000fec0003800000 */
.L_x_28779:
        /* <DEDUP_REMOVED lines=11> */
.L_x_28786:
        /* <DEDUP_REMOVED lines=20> */
.L_x_28788:
[----:B------:R-:W-:Y:S05]  /*0b30*/  BSYNC.RECONVERGENT B0 ;  /* 0x0000000000007941 */ /* 0x000fea0003800200 */
.L_x_28787:
[----:B------:R-:W-:Y:S01]  /*0b40*/  IMAD.SHL.U32 R0, R0, 0x100000, RZ ;  /* 0x0010000000007824 */ /* 0x000fe200078e00ff */
[----:B------:R-:W-:-:S04]  /*0b50*/  LEA R3, R3, 0x3b800000, 0x17 ;  /* 0x3b80000003037811 */ /* 0x000fc800078eb8ff */
[----:B------:R-:W-:Y:S01]  /*0b60*/  LOP3.LUT R22, R3, R0, R7, 0xfe, !PT ;  /* 0x0000000003167212 */ /* 0x000fe200078efe07 */
[----:B------:R-:W-:Y:S06]  /*0b70*/  BRA `(.L_x_28772) ;  /* 0x0000000000f87947 */ /* 0x000fec0003800000 */
.L_x_28785:
        /* <DEDUP_REMOVED lines=20> */
.L_x_28790:
[----:B------:R-:W-:Y:S05]  /*0cc0*/  BSYNC.RECONVERGENT B0 ;  /* 0x0000000000007941 */ /* 0x000fea0003800200 */
.L_x_28789:
[----:B------:R-:W-:Y:S01]  /*0cd0*/  IMAD.SHL.U32 R0, R0, 0x200000, RZ ;  /* 0x0020000000007824 */ /* 0x000fe200078e00ff */
[----:B------:R-:W-:-:S04]  /*0ce0*/  LEA R3, R3, 0x37800000, 0x17 ;  /* 0x3780000003037811 */ /* 0x000fc800078eb8ff */
[----:B------:R-:W-:Y:S01]  /*0cf0*/  LOP3.LUT R22, R3, R0, R7, 0xfe, !PT ;  /* 0x0000000003167212 */ /* 0x000fe200078efe07 */
[----:B------:R-:W-:Y:S06]  /*0d00*/  BRA `(.L_x_28772) ;  /* 0x0000000000947947 */ /* 0x000fec0003800000 */
.L_x_28784:
[----:B------:R-:W-:-:S09]  /*0d10*/  UISETP.NE.AND UP0, UPT, UR4, 0x1c, UPT ;  /* 0x0000001c0400788c */ /* 0x000fd2000bf05270 */
[----:B------:R-:W-:Y:S05]  /*0d20*/  BRA.U !UP0, `(.L_x_28791) ;  /* 0x0000000108847547 */ /* 0x000fea000b800000 */
[----:B------:R-:W-:-:S09]  /*0d30*/  UISETP.NE.AND UP0, UPT, UR4, 0x1d, UPT ;  /* 0x0000001d0400788c */ /* 0x000fd2000bf05270 */
[----:B------:R-:W-:Y:S05]  /*0d40*/  BRA.U !UP0, `(.L_x_28792) ;  /* 0x0000000108707547 */ /* 0x000fea000b800000 */
[----:B------:R-:W-:-:S09]  /*0d50*/  UISETP.NE.AND UP0, UPT, UR4, 0x2c, UPT ;  /* 0x0000002c0400788c */ /* 0x000fd2000bf05270 */
[----:B------:R-:W-:Y:S05]  /*0d60*/  BRA.U !UP0, `(.L_x_28793) ;  /* 0x0000000108487547 */ /* 0x000fea000b800000 */
.L_x_28771:
        /* <DEDUP_REMOVED lines=16> */
.L_x_28794:
[----:B------:R-:W-:Y:S01]  /*0e70*/  IMAD.MOV.U32 R22, RZ, RZ, RZ ;  /* 0x000000ffff167224 */ /* 0x000fe200078e00ff */
[----:B------:R-:W-:Y:S06]  /*0e80*/  BRA `(.L_x_28772) ;  /* 0x0000000000347947 */ /* 0x000fec0003800000 */
.L_x_28793:
        /* <DEDUP_REMOVED lines=8> */
.L_x_28792:
[----:B------:R-:W2:Y:S02]  /*0f10*/  LDG.E.64 R22, desc[UR36][R4.64] ;  /* 0x0000002404167981 */ /* 0x000ea4000c1e1b00 */
[----:B--2---:R0:W1:Y:S02]  /*0f20*/  I2F.U64 R22, R22 ;  /* 0x0000001600167312 */ /* 0x0040640000301000 */
[----:B01----:R-:W-:Y:S05]  /*0f30*/  BRA `(.L_x_28772) ;  /* 0x0000000000087947 */ /* 0x003fea0003800000 */
.L_x_28791:
[----:B------:R-:W2:Y:S02]  /*0f40*/  LDG.E R4, desc[UR36][R4.64] ;  /* 0x0000002404047981 */ /* 0x000ea4000c1e1900 */
[----:B--2---:R-:W-:-:S07]  /*0f50*/  I2FP.F32.U32 R22, R4 ;  /* 0x0000000400167245 */ /* 0x004fce0000201000 */
.L_x_28772:
[----:B------:R-:W-:Y:S05]  /*0f60*/  BSYNC.RECONVERGENT B6 ;  /* 0x0000000000067941 */ /* 0x000fea0003800200 */
.L_x_28766:
[----:B------:R-:W-:-:S07]  /*0f70*/  VIADD R16, R19, 0x80 ;  /* 0x0000008013107836 */ /* 0x000fce0000000000 */
.L_x_28765:
[----:B------:R-:W-:Y:S05]  /*0f80*/  BSYNC.RECONVERGENT B7 ;  /* 0x0000000000077941 */ /* 0x000fea0003800200 */
.L_x_28764:
        /* <DEDUP_REMOVED lines=25> */
.L_x_28801:
[----:B------:R-:W2:Y:S02]  /*1120*/  LDG.E.U8 R4, desc[UR36][R4.64] ;  /* 0x0000002404047981 */ /* 0x000ea4000c1e1100 */
[----:B--2---:R-:W-:Y:S01]  /*1130*/  I2FP.F32.U32 R24, R4 ;  /* 0x0000000400187245 */ /* 0x004fe20000201000 */
[----:B------:R-:W-:Y:S06]  /*1140*/  BRA `(.L_x_28803) ;  /* 0x0000000c00487947 */ /* 0x000fec0003800000 */
.L_x_28800:
        /* <DEDUP_REMOVED lines=9> */
.L_x_28805:
[----:B------:R-:W2:Y:S02]  /*11e0*/  LDG.E R4, desc[UR36][R4.64] ;  /* 0x0000002404047981 */ /* 0x000ea4000c1e1900 */
[----:B--2---:R-:W-:Y:S01]  /*11f0*/  I2FP.F32.S32 R24, R4 ;  /* 0x0000000400187245 */ /* 0x004fe20000201400 */
[----:B------:R-:W-:Y:S06]  /*1200*/  BRA `(.L_x_28803) ;  /* 0x0000000c00187947 */ /* 0x000fec0003800000 */
.L_x_28804:
[----:B------:R-:W2:Y:S02]  /*1210*/  LDG.E.U16 R4, desc[UR36][R4.64] ;  /* 0x0000002404047981 */ /* 0x000ea4000c1e1500 */
[----:B--2---:R0:W2:Y:S01]  /*1220*/  I2F.S16 R24, R4 ;  /* 0x0000000400187306 */ /* 0x0040a20000101400 */
[----:B------:R-:W-:Y:S05]  /*1230*/  BRA `(.L_x_28803) ;  /* 0x0000000c000c7947 */ /* 0x000fea0003800000 */
.L_x_28799:
        /* <DEDUP_REMOVED lines=8> */
.L_x_28807:
[----:B------:R-:W2:Y:S02]  /*12c0*/  LDG.E.U16 R4, desc[UR36][R4.64] ;  /* 0x0000002404047981 */ /* 0x000ea4000c1e1500 */
[----:B--2---:R-:W-:Y:S01]  /*12d0*/  HADD2.F32 R24, -RZ, R4.H0_H0 ;  /* 0x20000004ff187230 */ /* 0x004fe20000004100 */
[----:B------:R-:W-:Y:S06]  /*12e0*/  BRA `(.L_x_28803) ;  /* 0x0000000800e07947 */ /* 0x000fec0003800000 */
.L_x_28806:
        /* <DEDUP_REMOVED lines=8> */
.L_x_28809:
[----:B------:R-:W2:Y:S02]  /*1370*/  LDG.E.U16 R4, desc[UR36][R4.64] ;  /* 0x0000002404047981 */ /* 0x000ea4000c1e1500 */
[----:B--2---:R-:W-:Y:S01]  /*1380*/  HADD2.F32 R24, -RZ, R4.H0_H0 ;  /* 0x20000004ff187230 */ /* 0x004fe20000004100 */
[----:B------:R-:W-:Y:S06]  /*1390*/  BRA `(.L_x_28803) ;  /* 0x0000000800b47947 */ /* 0x000fec0003800000 */
.L_x_28808:
        /* <DEDUP_REMOVED lines=11> */
.L_x_28798:
        /* <DEDUP_REMOVED lines=12> */
.L_x_28812:
        /* <DEDUP_REMOVED lines=11> */
.L_x_28811:
        /* <DEDUP_REMOVED lines=25> */
.L_x_28814:
        /* <DEDUP_REMOVED lines=13> */
.L_x_28813:
[----:B------:R-:W2:Y:S02]  /*1820*/  LDG.E.U16 R4, desc[UR36][R4.64] ;  /* 0x0000002404047981 */ /* 0x000ea4000c1e1500 */
[----:B--2---:R-:W-:Y:S01]  /*1830*/  IMAD.U32 R24, R4, 0x10000, RZ ;  /* 0x0001000004187824 */ /* 0x004fe200078e00ff */
[----:B------:R-:W-:Y:S06]  /*1840*/  BRA `(.L_x_28803) ;  /* 0x0000000400887947 */ /* 0x000fec0003800000 */
.L_x_28810:
        /* <DEDUP_REMOVED lines=11> */
.L_x_28817:
        /* <DEDUP_REMOVED lines=20> */
.L_x_28819:
[----:B------:R-:W-:Y:S05]  /*1a40*/  BSYNC.RECONVERGENT B0 ;  /* 0x0000000000007941 */ /* 0x000fea0003800200 */
.L_x_28818:
[----:B------:R-:W-:Y:S01]  /*1a50*/  IMAD.SHL.U32 R0, R0, 0x100000, RZ ;  /* 0x0010000000007824 */ /* 0x000fe200078e00ff */
[----:B------:R-:W-:-:S04]  /*1a60*/  LEA R3, R3, 0x3b800000, 0x17 ;  /* 0x3b80000003037811 */ /* 0x000fc800078eb8ff */
[----:B------:R-:W-:Y:S01]  /*1a70*/  LOP3.LUT R24, R3, R0, R7, 0xfe, !PT ;  /* 0x0000000003187212 */ /* 0x000fe200078efe07 */
[----:B------:R-:W-:Y:S06]  /*1a80*/  BRA `(.L_x_28803) ;  /* 0x0000000000f87947 */ /* 0x000fec0003800000 */
.L_x_28816:
        /* <DEDUP_REMOVED lines=20> */
.L_x_28821:
[----:B------:R-:W-:Y:S05]  /*1bd0*/  BSYNC.RECONVERGENT B0 ;  /* 0x0000000000007941 */ /* 0x000fea0003800200 */
.L_x_28820:
[----:B------:R-:W-:Y:S01]  /*1be0*/  IMAD.SHL.U32 R0, R0, 0x200000, RZ ;  /* 0x0020000000007824 */ /* 0x000fe200078e00ff */
[----:B------:R-:W-:-:S04]  /*1bf0*/  LEA R3, R3, 0x37800000, 0x17 ;  /* 0x3780000003037811 */ /* 0x000fc800078eb8ff */
[----:B------:R-:W-:Y:S01]  /*1c00*/  LOP3.LUT R24, R3, R0, R7, 0xfe, !PT ;  /* 0x0000000003187212 */ /* 0x000fe200078efe07 */
[----:B------:R-:W-:Y:S06]  /*1c10*/  BRA `(.L_x_28803) ;  /* 0x0000000000947947 */ /* 0x000fec0003800000 */
.L_x_28815:
        /* <DEDUP_REMOVED lines=14> */
.L_x_28802:
        /* <DEDUP_REMOVED lines=16> */
.L_x_28824:
[----:B------:R-:W-:Y:S01]  /*1e00*/  IMAD.MOV.U32 R24, RZ, RZ, RZ ;  /* 0x000000ffff187224 */ /* 0x000fe200078e00ff */
[----:B------:R-:W-:Y:S06]  /*1e10*/  BRA `(.L_x_28803) ;  /* 0x0000000000147947 */ /* 0x000fec0003800000 */
.L_x_28823:
[----:B------:R-:W2:Y:S02]  /*1e20*/  LDG.E.64 R24, desc[UR36][R4.64] ;  /* 0x0000002404187981 */ /* 0x000ea4000c1e1b00 */
[----:B--2---:R0:W2:Y:S02]  /*1e30*/  I2F.U64 R24, R24 ;  /* 0x0000001800187312 */ /* 0x0040a40000301000 */
[----:B0-2---:R-:W-:Y:S05]  /*1e40*/  BRA `(.L_x_28803) ;  /* 0x0000000000087947 */ /* 0x005fea0003800000 */
.L_x_28822:
[----:B------:R-:W2:Y:S02]  /*1e50*/  LDG.E R4, desc[UR36][R4.64] ;  /* 0x0000002404047981 */ /* 0x000ea4000c1e1900 */
[----:B--2---:R-:W-:-:S07]  /*1e60*/  I2FP.F32.U32 R24, R4 ;  /* 0x0000000400187245 */ /* 0x004fce0000201000 */
.L_x_28803:
[----:B------:R-:W-:Y:S05]  /*1e70*/  BSYNC.RECONVERGENT B6 ;  /* 0x0000000000067941 */ /* 0x000fea0003800200 */
.L_x_28797:
[----:B------:R-:W-:-:S07]  /*1e80*/  VIADD R16, R16, 0x80 ;  /* 0x0000008010107836 */ /* 0x000fce0000000000 */
.L_x_28796:
[----:B------:R-:W-:Y:S05]  /*1e90*/  BSYNC.RECONVERGENT B7 ;  /* 0x0000000000077941 */ /* 0x000fea0003800200 */
.L_x_28795:
        /* <DEDUP_REMOVED lines=25> */
.L_x_28831:
[----:B------:R-:W2:Y:S02]  /*2030*/  LDG.E.U8 R4, desc[UR36][R4.64] ;  /* 0x0000002404047981 */ /* 0x000ea4000c1e1100 */
[----:B--2---:R-:W-:Y:S01]  /*2040*/  I2FP.F32.U32 R18, R4 ;  /* 0x0000000400127245 */ /* 0x004fe20000201000 */
[----:B------:R-:W-:Y:S06]  /*2050*/  BRA `(.L_x_28833) ;  /* 0x0000000c00487947 */ /* 0x000fec0003800000 */
.L_x_28830:
        /* <DEDUP_REMOVED lines=9> */
.L_x_28835:
[----:B------:R-:W2:Y:S02]  /*20f0*/  LDG.E R4, desc[UR36][R4.64] ;  /* 0x0000002404047981 */ /* 0x000ea4000c1e1900 */
[----:B--2---:R-:W-:Y:S01]  /*2100*/  I2FP.F32.S32 R18, R4 ;  /* 0x0000000400127245 */ /* 0x004fe20000201400 */
[----:B------:R-:W-:Y:S06]  /*2110*/  BRA `(.L_x_28833) ;  /* 0x0000000c00187947 */ /* 0x000fec0003800000 */
.L_x_28834:
[----:B------:R-:W2:Y:S02]  /*2120*/  LDG.E.U16 R4, desc[UR36][R4.64] ;  /* 0x0000002404047981 */ /* 0x000ea4000c1e1500 */
[----:B--2---:R0:W2:Y:S01]  /*2130*/  I2F.S16 R18, R4 ;  /* 0x0000000400127306 */ /* 0x0040a20000101400 */
[----:B------:R-:W-:Y:S05]  /*2140*/  BRA `(.L_x_28833) ;  /* 0x0000000c000c7947 */ /* 0x000fea0003800000 */
.L_x_28829:
        /* <DEDUP_REMOVED lines=8> */
.L_x_28837:
[----:B------:R-:W2:Y:S02]  /*21d0*/  LDG.E.U16 R4, desc[UR36][R4.64] ;  /* 0x0000002404047981 */ /* 0x000ea4000c1e1500 */
[----:B--2---:R-:W-:Y:S01]  /*21e0*/  HADD2.F32 R18, -RZ, R4.H0_H0 ;  /* 0x20000004ff127230 */ /* 0x004fe20000004100 */
[----:B------:R-:W-:Y:S06]  /*21f0*/  BRA `(.L_x_28833) ;  /* 0x0000000800e07947 */ /* 0x000fec0003800000 */
.L_x_28836:
        /* <DEDUP_REMOVED lines=8> */
.L_x_28839:
[----:B------:R-:W2:Y:S02]  /*2280*/  LDG.E.U16 R4, desc[UR36][R4.64] ;  /* 0x0000002404047981 */ /* 0x000ea4000c1e1500 */
[----:B--2---:R-:W-:Y:S01]  /*2290*/  HADD2.F32 R18, -RZ, R4.H0_H0 ;  /* 0x20000004ff127230 */ /* 0x004fe20000004100 */
[----:B------:R-:W-:Y:S06]  /*22a0*/  BRA `(.L_x_28833) ;  /* 0x0000000800b47947 */ /* 0x000fec0003800000 */
.L_x_28838:
        /* <DEDUP_REMOVED lines=11> */
.L_x_28828:
        /* <DEDUP_REMOVED lines=12> */
.L_x_28842:
        /* <DEDUP_REMOVED lines=11> */
.L_x_28841:
        /* <DEDUP_REMOVED lines=25> */
.L_x_28844:
        /* <DEDUP_REMOVED lines=13> */
.L_x_28843:
[----:B------:R-:W2:Y:S02]  /*2730*/  LDG.E.U16 R4, desc[UR36][R4.64] ;  /* 0x0000002404047981 */ /* 0x000ea4000c1e1500 */
[----:B--2---:R-:W-:Y:S01]  /*2740*/  IMAD.U32 R18, R4, 0x10000, RZ ;  /* 0x0001000004127824 */ /* 0x004fe200078e00ff */
[----:B------:R-:W-:Y:S06]  /*2750*/  BRA `(.L_x_28833) ;  /* 0x0000000400887947 */ /* 0x000fec0003800000 */
.L_x_28840:
        /* <DEDUP_REMOVED lines=11> */
.L_x_28847:
        /* <DEDUP_REMOVED lines=20> */
.L_x_28849:
[----:B------:R-:W-:Y:S05]  /*2950*/  BSYNC.RECONVERGENT B0 ;  /* 0x0000000000007941 */ /* 0x000fea0003800200 */
.L_x_28848:
[----:B------:R-:W-:Y:S01]  /*2960*/  IMAD.SHL.U32 R0, R0, 0x100000, RZ ;  /* 0x0010000000007824 */ /* 0x000fe200078e00ff */
[----:B------:R-:W-:-:S04]  /*2970*/  LEA R3, R3, 0x3b800000, 0x17 ;  /* 0x3b80000003037811 */ /* 0x000fc800078eb8ff */
[----:B------:R-:W-:Y:S01]  /*2980*/  LOP3.LUT R18, R3, R0, R7, 0xfe, !PT ;  /* 0x0000000003127212 */ /* 0x000fe200078efe07 */
[----:B------:R-:W-:Y:S06]  /*2990*/  BRA `(.L_x_28833) ;  /* 0x0000000000f87947 */ /* 0x000fec0003800000 */
.L_x_28846:
        /* <DEDUP_REMOVED lines=20> */
.L_x_28851:
[----:B------:R-:W-:Y:S05]  /*2ae0*/  BSYNC.RECONVERGENT B0 ;  /* 0x0000000000007941 */ /* 0x000fea0003800200 */
.L_x_28850:
[----:B------:R-:W-:Y:S01]  /*2af0*/  IMAD.SHL.U32 R0, R0, 0x200000, RZ ;  /* 0x0020000000007824 */ /* 0x000fe200078e00ff */
[----:B------:R-:W-:-:S04]  /*2b00*/  LEA R3, R3, 0x37800000, 0x17 ;  /* 0x3780000003037811 */ /* 0x000fc800078eb8ff */
[----:B------:R-:W-:Y:S01]  /*2b10*/  LOP3.LUT R18, R3, R0, R7, 0xfe, !PT ;  /* 0x0000000003127212 */ /* 0x000fe200078efe07 */
[----:B------:R-:W-:Y:S06]  /*2b20*/  BRA `(.L_x_28833) ;  /* 0x0000000000947947 */ /* 0x000fec0003800000 */
.L_x_28845:
        /* <DEDUP_REMOVED lines=14> */
.L_x_28832:
        /* <DEDUP_REMOVED lines=16> */
.L_x_28854:
[----:B------:R-:W-:Y:S01]  /*2d10*/  IMAD.MOV.U32 R18, RZ, RZ, RZ ;  /* 0x000000ffff127224 */ /* 0x000fe200078e00ff */
[----:B------:R-:W-:Y:S06]  /*2d20*/  BRA `(.L_x_28833) ;  /* 0x0000000000147947 */ /* 0x000fec0003800000 */
.L_x_28853:
[----:B------:R-:W2:Y:S02]  /*2d30*/  LDG.E.64 R4, desc[UR36][R4.64] ;  /* 0x0000002404047981 */ /* 0x000ea4000c1e1b00 */
[----:B--2---:R0:W2:Y:S02]  /*2d40*/  I2F.U64 R18, R4 ;  /* 0x0000000400127312 */ /* 0x0040a40000301000 */
[----:B0-2---:R-:W-:Y:S05]  /*2d50*/  BRA `(.L_x_28833) ;  /* 0x0000000000087947 */ /* 0x005fea0003800000 */
.L_x_28852:
[----:B------:R-:W2:Y:S02]  /*2d60*/  LDG.E R4, desc[UR36][R4.64] ;  /* 0x0000002404047981 */ /* 0x000ea4000c1e1900 */
[----:B--2---:R-:W-:-:S07]  /*2d70*/  I2FP.F32.U32 R18, R4 ;  /* 0x0000000400127245 */ /* 0x004fce0000201000 */
.L_x_28833:
[----:B------:R-:W-:Y:S05]  /*2d80*/  BSYNC.RECONVERGENT B6 ;  /* 0x0000000000067941 */ /* 0x000fea0003800200 */
.L_x_28827:
[----:B------:R-:W-:-:S07]  /*2d90*/  VIADD R16, R16, 0x80 ;  /* 0x0000008010107836 */ /* 0x000fce0000000000 */
.L_x_28826:
[----:B------:R-:W-:Y:S05]  /*2da0*/  BSYNC.RECONVERGENT B7 ;  /* 0x0000000000077941 */ /* 0x000fea0003800200 */
.L_x_28825:
        /* <DEDUP_REMOVED lines=24> */
.L_x_28860:
[----:B------:R-:W2:Y:S02]  /*2f30*/  LDG.E.U8 R4, desc[UR36][R4.64] ;  /* 0x0000002404047981 */ /* 0x000ea4000c1e1100 */
[----:B--2---:R-:W-:Y:S01]  /*2f40*/  I2FP.F32.U32 R23, R4 ;  /* 0x0000000400177245 */ /* 0x004fe20000201000 */
[----:B------:R-:W-:Y:S06]  /*2f50*/  BRA `(.L_x_28856) ;  /* 0x0000000c00387947 */ /* 0x000fec0003800000 */
.L_x_28859:
        /* <DEDUP_REMOVED lines=9> */
.L_x_28863:
[----:B------:R-:W2:Y:S02]  /*2ff0*/  LDG.E R4, desc[UR36][R4.64] ;  /* 0x0000002404047981 */ /* 0x000ea4000c1e1900 */
[----:B--2---:R-:W-:Y:S01]  /*3000*/  I2FP.F32.S32 R23, R4 ;  /* 0x0000000400177245 */ /* 0x004fe20000201400 */
[----:B------:R-:W-:Y:S06]  /*3010*/  BRA `(.L_x_28856) ;  /* 0x0000000c00087947 */ /* 0x000fec0003800000 */
.L_x_28862:
[----:B------:R-:W2:Y:S02]  /*3020*/  LDG.E.U16 R4, desc[UR36][R4.64] ;  /* 0x0000002404047981 */ /* 0x000ea4000c1e1500 */
[----:B--2---:R0:W2:Y:S01]  /*3030*/  I2F.S16 R23, R4 ;  /* 0x0000000400177306 */ /* 0x0040a20000101400 */
[----:B------:R-:W-:Y:S05]  /*3040*/  BRA `(.L_x_28856) ;  /* 0x0000000800fc7947 */ /* 0x000fea0003800000 */
.L_x_28858:
        /* <DEDUP_REMOVED lines=8> */
.L_x_28865:
[----:B------:R-:W2:Y:S02]  /*30d0*/  LDG.E.U16 R4, desc[UR36][R4.64] ;  /* 0x0000002404047981 */ /* 0x000ea4000c1e1500 */
[----:B--2---:R-:W-:Y:S01]  /*30e0*/  HADD2.F32 R23, -RZ, R4.H0_H0 ;  /* 0x20000004ff177230 */ /* 0x004fe20000004100 */
[----:B------:R-:W-:Y:S06]  /*30f0*/  BRA `(.L_x_28856) ;  /* 0x0000000800d07947 */ /* 0x000fec0003800000 */
.L_x_28864:
        /* <DEDUP_REMOVED lines=8> */
.L_x_28867:
[----:B------:R-:W2:Y:S02]  /*3180*/  LDG.E.U16 R4, desc[UR36][R4.64] ;  /* 0x0000002404047981 */ /* 0x000ea4000c1e1500 */
[----:B--2---:R-:W-:Y:S01]  /*3190*/  HADD2.F32 R23, -RZ, R4.H0_H0 ;  /* 0x20000004ff177230 */ /* 0x004fe20000004100 */
[----:B------:R-:W-:Y:S06]  /*31a0*/  BRA `(.L_x_28856) ;  /* 0x0000000800a47947 */ /* 0x000fec0003800000 */
.L_x_28866:
        /* <DEDUP_REMOVED lines=11> */
.L_x_28857:
        /* <DEDUP_REMOVED lines=12> */
.L_x_28870:
        /* <DEDUP_REMOVED lines=11> */
.L_x_28869:
        /* <DEDUP_REMOVED lines=25> */
.L_x_28872:
        /* <DEDUP_REMOVED lines=12> */
.L_x_28871:
[----:B------:R-:W2:Y:S02]  /*3620*/  LDG.E.U16 R4, desc[UR36][R4.64] ;  /* 0x0000002404047981 */ /* 0x000ea4000c1e1500 */
[----:B--2---:R-:W-:Y:S01]  /*3630*/  IMAD.U32 R23, R4, 0x10000, RZ ;  /* 0x0001000004177824 */ /* 0x004fe200078e00ff */
[----:B------:R-:W-:Y:S06]  /*3640*/  BRA `(.L_x_28856) ;  /* 0x00000004007c7947 */ /* 0x000fec0003800000 */
.L_x_28868:
        /* <DEDUP_REMOVED lines=11> */
.L_x_28875:
        /* <DEDUP_REMOVED lines=19> */
.L_x_28877:
[----:B------:R-:W-:Y:S05]  /*3830*/  BSYNC.RECONVERGENT B0 ;  /* 0x0000000000007941 */ /* 0x000fea0003800200 */
.L_x_28876:
[----:B------:R-:W-:Y:S01]  /*3840*/  IMAD.SHL.U32 R0, R0, 0x100000, RZ ;  /* 0x0010000000007824 */ /* 0x000fe200078e00ff */
[----:B------:R-:W-:-:S04]  /*3850*/  LEA R3, R3, 0x3b800000, 0x17 ;  /* 0x3b80000003037811 */ /* 0x000fc800078eb8ff */
[----:B------:R-:W-:Y:S01]  /*3860*/  LOP3.LUT R23, R3, R0, R23, 0xfe, !PT ;  /* 0x0000000003177212 */ /* 0x000fe200078efe17 */
[----:B------:R-:W-:Y:S06]  /*3870*/  BRA `(.L_x_28856) ;  /* 0x0000000000f07947 */ /* 0x000fec0003800000 */
.L_x_28874:
        /* <DEDUP_REMOVED lines=19> */
.L_x_28879:
[----:B------:R-:W-:Y:S05]  /*39b0*/  BSYNC.RECONVERGENT B0 ;  /* 0x0000000000007941 */ /* 0x000fea0003800200 */
.L_x_28878:
[----:B------:R-:W-:Y:S01]  /*39c0*/  IMAD.SHL.U32 R0, R0, 0x200000, RZ ;  /* 0x0020000000007824 */ /* 0x000fe200078e00ff */
[----:B------:R-:W-:-:S04]  /*39d0*/  LEA R3, R3, 0x37800000, 0x17 ;  /* 0x3780000003037811 */ /* 0x000fc800078eb8ff */
[----:B------:R-:W-:Y:S01]  /*39e0*/  LOP3.LUT R23, R3, R0, R23, 0xfe, !PT ;  /* 0x0000000003177212 */ /* 0x000fe200078efe17 */
[----:B------:R-:W-:Y:S06]  /*39f0*/  BRA `(.L_x_28856) ;  /* 0x0000000000907947 */ /* 0x000fec0003800000 */
.L_x_28873:
        /* <DEDUP_REMOVED lines=14> */
.L_x_28861:
        /* <DEDUP_REMOVED lines=16> */
.L_x_28882:
[----:B------:R-:W-:Y:S05]  /*3be0*/  BRA `(.L_x_28856) ;  /* 0x0000000000147947 */ /* 0x000fea0003800000 */
.L_x_28881:
[----:B------:R-:W2:Y:S02]  /*3bf0*/  LDG.E.64 R4, desc[UR36][R4.64] ;  /* 0x0000002404047981 */ /* 0x000ea4000c1e1b00 */
[----:B--2---:R0:W2:Y:S02]  /*3c00*/  I2F.U64 R23, R4 ;  /* 0x0000000400177312 */ /* 0x0040a40000301000 */
[----:B0-2---:R-:W-:Y:S05]  /*3c10*/  BRA `(.L_x_28856) ;  /* 0x0000000000087947 */ /* 0x005fea0003800000 */
.L_x_28880:
[----:B------:R-:W2:Y:S02]  /*3c20*/  LDG.E R4, desc[UR36][R4.64] ;  /* 0x0000002404047981 */ /* 0x000ea4000c1e1900 */
[----:B--2---:R-:W-:-:S07]  /*3c30*/  I2FP.F32.U32 R23, R4 ;  /* 0x0000000400177245 */ /* 0x004fce0000201000 */
.L_x_28856:
[----:B------:R-:W-:Y:S05]  /*3c40*/  BSYNC.RECONVERGENT B6 ;  /* 0x0000000000067941 */ /* 0x000fea0003800200 */
.L_x_28855:
[----:B------:R-:W0:Y:S01]  /*3c50*/  LDC.U8 R16, c[0x0][0x3a4] ;  /* 0x0000e900ff107b82 */ /* 0x000e220000000000 */
[CC--:B------:R-:W-:Y:S01]  /*3c60*/  ISETP.GE.AND P0, PT, R19.reuse, R17.reuse, PT ;  /* 0x000000111300720c */ /* 0x0c0fe20003f06270 */
[C---:B------:R-:W-:Y:S01]  /*3c70*/  VIADD R0, R19.reuse, 0x100 ;  /* 0x0000010013007836 */ /* 0x040fe20000000000 */
[----:B------:R-:W-:Y:S01]  /*3c80*/  BSSY.RECONVERGENT B0, `(.L_x_28883) ;  /* 0x000001e000007945 */ /* 0x000fe20003800200 */
[C---:B------:R-:W-:Y:S02]  /*3c90*/  VIADD R26, R19.reuse, 0x80 ;  /* 0x00000080131a7836 */ /* 0x040fe40000000000 */
[----:B------:R-:W-:Y:S01]  /*3ca0*/  VIADD R8, R19, 0x180 ;  /* 0x0000018013087836 */ /* 0x000fe20000000000 */
[----:B------:R-:W-:-:S07]  /*3cb0*/  ISETP.GE.AND P1, PT, R0, R17, PT ;  /* 0x000000110000720c */ /* 0x000fce0003f26270 */
[----:B------:R-:W-:Y:S06]  /*3cc0*/  @P0 BRA `(.L_x_28884) ;  /* 0x0000000000640947 */ /* 0x000fec0003800000 */
[C---:B-1-3-5:R-:W-:Y:S01]  /*3cd0*/  FMUL.FTZ R0, R22.reuse, 1.4426950216293334961 ;  /* 0x3fb8aa3b16007820 */ /* 0x06afe20000410000 */
[C---:B------:R-:W-:Y:S01]  /*3ce0*/  FSETP.GEU.FTZ.AND P2, PT, |R22|.reuse, 0.40999999642372131348, PT ;  /* 0x3ed1eb851600780b */ /* 0x040fe20003f5e200 */
[----:B0-2-4-:R-:W-:Y:S01]  /*3cf0*/  IMAD.MOV.U32 R5, RZ, RZ, 0x3ab5ebe6 ;  /* 0x3ab5ebe6ff057424 */ /* 0x015fe200078e00ff */
        /* <DEDUP_REMOVED lines=21> */
[----:B------:R-:W-:-:S07]  /*3e50*/  @!P4 FADD.FTZ R4, R22, R22 ;  /* 0x000000161604c221 */ /* 0x000fce0000010000 */
.L_x_28884:
[----:B------:R-:W-:Y:S05]  /*3e60*/  BSYNC.RECONVERGENT B0 ;  /* 0x0000000000007941 */ /* 0x000fea0003800200 */
.L_x_28883:
[-C--:B------:R-:W-:Y:S01]  /*3e70*/  ISETP.GE.AND P3, PT, R26, R17.reuse, PT ;  /* 0x000000111a00720c */ /* 0x080fe20003f66270 */
[----:B------:R-:W-:Y:S01]  /*3e80*/  BSSY.RECONVERGENT B0, `(.L_x_28885) ;  /* 0x000001c000007945 */ /* 0x000fe20003800200 */
[----:B------:R-:W-:-:S11]  /*3e90*/  ISETP.GE.AND P2, PT, R8, R17, PT ;  /* 0x000000110800720c */ /* 0x000fd60003f46270 */
[----:B------:R-:W-:Y:S05]  /*3ea0*/  @P3 BRA `(.L_x_28886) ;  /* 0x0000000000643947 */ /* 0x000fea0003800000 */
[C---:B0-2--5:R-:W-:Y:S01]  /*3eb0*/  FMUL.FTZ R0, R24.reuse, 1.4426950216293334961 ;  /* 0x3fb8aa3b18007820 */ /* 0x065fe20000410000 */
[----:B------:R-:W-:Y:S01]  /*3ec0*/  FSETP.GEU.FTZ.AND P3, PT, |R24|, 0.40999999642372131348, PT ;  /* 0x3ed1eb851800780b */ /* 0x000fe20003f7e200 */
[----:B----4-:R-:W-:-:S04]  /*3ed0*/  IMAD.MOV.U32 R5, RZ, RZ, 0x3ab5ebe6 ;  /* 0x3ab5ebe6ff057424 */ /* 0x010fc800078e00ff */
        /* <DEDUP_REMOVED lines=20> */
[----:B-1-3--:R-:W-:Y:S01]  /*4020*/  FSEL R22, R0, -1, P5 ;  /* 0xbf80000000167808 */ /* 0x00afe20002800000 */
[----:B------:R-:W-:-:S07]  /*4030*/  @!P3 FADD.FTZ R22, R24, R24 ;  /* 0x000000181816b221 */ /* 0x000fce0000010000 */
.L_x_28886:
[----:B------:R-:W-:Y:S05]  /*4040*/  BSYNC.RECONVERGENT B0 ;  /* 0x0000000000007941 */ /* 0x000fea0003800200 */
.L_x_28885:
[----:B------:R-:W-:Y:S04]  /*4050*/  BSSY.RECONVERGENT B0, `(.L_x_28887) ;  /* 0x000001b000007945 */ /* 0x000fe80003800200 */
[----:B------:R-:W-:Y:S05]  /*4060*/  @P1 BRA `(.L_x_28888) ;  /* 0x0000000000641947 */ /* 0x000fea0003800000 */
[C---:B0-2--5:R-:W-:Y:S01]  /*4070*/  FMUL.FTZ R0, R18.reuse, 1.4426950216293334961 ;  /* 0x3fb8aa3b12007820 */ /* 0x065fe20000410000 */
[C---:B------:R-:W-:Y:S01]  /*4080*/  FSETP.GEU.FTZ.AND P1, PT, |R18|.reuse, 0.40999999642372131348, PT ;  /* 0x3ed1eb851200780b */ /* 0x040fe20003f3e200 */
[----:B----4-:R-:W-:Y:S01]  /*4090*/  IMAD.MOV.U32 R5, RZ, RZ, 0x3ab5ebe6 ;  /* 0x3ab5ebe6ff057424 */ /* 0x010fe200078e00ff */
        /* <DEDUP_REMOVED lines=22> */
.L_x_28888:
[----:B------:R-:W-:Y:S05]  /*4200*/  BSYNC.RECONVERGENT B0 ;  /* 0x0000000000007941 */ /* 0x000fea0003800200 */
.L_x_28887:
[----:B------:R-:W-:Y:S04]  /*4210*/  BSSY.RECONVERGENT B0, `(.L_x_28889) ;  /* 0x000001b000007945 */ /* 0x000fe80003800200 */
[----:B------:R-:W-:Y:S05]  /*4220*/  @P2 BRA `(.L_x_28890) ;  /* 0x0000000000642947 */ /* 0x000fea0003800000 */
[C---:B--2--5:R-:W-:Y:S01]  /*4230*/  FMUL.FTZ R0, R23.reuse, 1.4426950216293334961 ;  /* 0x3fb8aa3b17007820 */ /* 0x064fe20000410000 */
[C---:B------:R-:W-:Y:S01]  /*4240*/  FSETP.GEU.FTZ.AND P1, PT, |R23|.reuse, 0.40999999642372131348, PT ;  /* 0x3ed1eb851700780b */ /* 0x040fe20003f3e200 */
[----:B------:R-:W-:Y:S01]  /*4250*/  IMAD.MOV.U32 R8, RZ, RZ, 0x3ab5ebe6 ;  /* 0x3ab5ebe6ff087424 */ /* 0x000fe200078e00ff */
[----:B------:R-:W-:-:S03]  /*4260*/  FSETP.NEU.FTZ.AND P3, PT, R23, RZ, PT ;  /* 0x000000ff1700720b */ /* 0x000fc60003f7d000 */
[----:B------:R-:W2:Y:S02]  /*4270*/  FRND R0, R0 ;  /* 0x0000000000007307 */ /* 0x000ea40000201000 */
[----:B--2---:R-:W-:-:S04]  /*4280*/  FSEL R6, R0, RZ, P1 ;  /* 0x000000ff00067208 */ /* 0x004fc80000800000 */
[C---:B------:R-:W-:Y:S01]  /*4290*/  FSETP.NEU.FTZ.AND P1, PT, R6.reuse, 128, PT ;  /* 0x430000000600780b */ /* 0x040fe20003f3d000 */
[----:B------:R-:W-:-:S04]  /*42a0*/  FFMA.FTZ R3, R6, -0.693145751953125, R23 ;  /* 0xbf31720006037823 */ /* 0x000fc80000010017 */
[C---:B------:R-:W-:Y:S01]  /*42b0*/  FFMA.FTZ R3, R6.reuse, -1.428606765330187045e-06, R3 ;  /* 0xb5bfbe8e06037823 */ /* 0x040fe20000010003 */
[----:B------:R-:W-:-:S03]  /*42c0*/  FSEL R6, R6, 127, P1 ;  /* 0x42fe000006067808 */ /* 0x000fc60000800000 */
[C---:B------:R-:W-:Y:S01]  /*42d0*/  FFMA.FTZ R8, R3.reuse, R8, 0.0083824126049876213074 ;  /* 0x3c09566303087423 */ /* 0x040fe20000010008 */
[----:B0---4-:R-:W0:Y:S01]  /*42e0*/  MUFU.EX2 R5, R6 ;  /* 0x0000000600057308 */ /* 0x011e220000000800 */
        /* <DEDUP_REMOVED lines=13> */
.L_x_28890:
[----:B------:R-:W-:Y:S05]  /*43c0*/  BSYNC.RECONVERGENT B0 ;  /* 0x0000000000007941 */ /* 0x000fea0003800200 */
.L_x_28889:
[----:B------:R-:W-:Y:S04]  /*43d0*/  BSSY.RECONVERGENT B6, `(.L_x_28891) ;  /* 0x00000fc000067945 */ /* 0x000fe80003800200 */
[----:B------:R-:W-:Y:S05]  /*43e0*/  @P0 BRA `(.L_x_28892) ;  /* 0x0000000c00e80947 */ /* 0x000fea0003800000 */
[----:B------:R-:W1:Y:S01]  /*43f0*/  LDCU UR4, c[0x0][0x3a8] ;  /* 0x00007500ff0477ac */ /* 0x000e620008000800 */
[----:B------:R-:W3:Y:S01]  /*4400*/  LDC.64 R8, c[0x0][0x388] ;  /* 0x0000e200ff087b82 */ /* 0x000ee20000000a00 */
[----:B------:R-:W-:Y:S01]  /*4410*/  IMAD R0, R2, 0x200, R19 ;  /* 0x0000020002007824 */ /* 0x000fe200078e0213 */
[----:B0-2-4-:R-:W-:-:S03]  /*4420*/  PRMT R5, R16, 0x9910, RZ ;  /* 0x0000991010057816 */ /* 0x015fc600000000ff */
        /* <DEDUP_REMOVED lines=18> */
.L_x_28896:
[----:B------:R-:W0:Y:S01]  /*4550*/  F2I.S64.TRUNC R4, R4 ;  /* 0x0000000400047311 */ /* 0x000e22000020d900 */
[----:B------:R-:W-:Y:S02]  /*4560*/  IMAD.MOV.U32 R19, RZ, RZ, R26 ;  /* 0x000000ffff137224 */ /* 0x000fe400078e001a */
[----:B0-----:R-:W-:-:S05]  /*4570*/  IMAD.MOV.U32 R3, RZ, RZ, R4 ;  /* 0x000000ffff037224 */ /* 0x001fca00078e0004 */
[----:B------:R0:W-:Y:S01]  /*4580*/  STG.E.U8 desc[UR36][R8.64], R3 ;  /* 0x0000000308007986 */ /* 0x0001e2000c101124 */
[----:B------:R-:W-:Y:S05]  /*4590*/  BRA `(.L_x_28892) ;  /* 0x0000000c007c7947 */ /* 0x000fea0003800000 */
.L_x_28895:
        /* <DEDUP_REMOVED lines=10> */
.L_x_28899:
[----:B------:R-:W0:Y:S01]  /*4640*/  F2I.FTZ.TRUNC.NTZ R3, R4 ;  /* 0x0000000400037305 */ /* 0x000e22000021f100 */
[----:B------:R-:W-:Y:S01]  /*4650*/  IMAD.MOV.U32 R19, RZ, RZ, R26 ;  /* 0x000000ffff137224 */ /* 0x000fe200078e001a */
[----:B0-----:R0:W-:Y:S01]  /*4660*/  STG.E desc[UR36][R8.64], R3 ;  /* 0x0000000308007986 */ /* 0x0011e2000c101924 */
[----:B------:R-:W-:Y:S05]  /*4670*/  BRA `(.L_x_28892) ;  /* 0x0000000c00447947 */ /* 0x000fea0003800000 */
.L_x_28898:
[----:B------:R-:W0:Y:S01]  /*4680*/  F2I.FTZ.TRUNC.NTZ R3, R4 ;  /* 0x0000000400037305 */ /* 0x000e22000021f100 */
[----:B------:R-:W-:Y:S01]  /*4690*/  IMAD.MOV.U32 R19, RZ, RZ, R26 ;  /* 0x000000ffff137224 */ /* 0x000fe200078e001a */
[----:B0-----:R0:W-:Y:S01]  /*46a0*/  STG.E.U16 desc[UR36][R8.64], R3 ;  /* 0x0000000308007986 */ /* 0x0011e2000c101524 */
[----:B------:R-:W-:Y:S05]  /*46b0*/  BRA `(.L_x_28892) ;  /* 0x0000000c00347947 */ /* 0x000fea0003800000 */
.L_x_28894:
        /* <DEDUP_REMOVED lines=9> */
.L_x_28901:
[----:B------:R-:W-:Y:S01]  /*4750*/  F2FP.F16.F32.PACK_AB R4, RZ, R4 ;  /* 0x00000004ff04723e */ /* 0x000fe200000000ff */
[----:B------:R-:W-:-:S04]  /*4760*/  IMAD.MOV.U32 R19, RZ, RZ, R26 ;  /* 0x000000ffff137224 */ /* 0x000fc800078e001a */
[----:B------:R0:W-:Y:S01]  /*4770*/  STG.E.U16 desc[UR36][R8.64], R4 ;  /* 0x0000000408007986 */ /* 0x0001e2000c101524 */
[----:B------:R-:W-:Y:S05]  /*4780*/  BRA `(.L_x_28892) ;  /* 0x0000000c00007947 */ /* 0x000fea0003800000 */
.L_x_28900:
        /* <DEDUP_REMOVED lines=10> */
.L_x_28903:
[----:B------:R-:W-:Y:S01]  /*4830*/  F2FP.F16.F32.PACK_AB R3, RZ, R4 ;  /* 0x00000004ff03723e */ /* 0x000fe200000000ff */
[----:B------:R-:W-:-:S03]  /*4840*/  IMAD.MOV.U32 R19, RZ, RZ, R26 ;  /* 0x000000ffff137224 */ /* 0x000fc600078e001a */
[----:B------:R-:W-:-:S05]  /*4850*/  PRMT R3, R3, 0x5410, RZ ;  /* 0x0000541003037816 */ /* 0x000fca00000000ff */
[----:B------:R0:W-:Y:S01]  /*4860*/  STG.E desc[UR36][R8.64], R3 ;  /* 0x0000000308007986 */ /* 0x0001e2000c101924 */
[----:B------:R-:W-:Y:S05]  /*4870*/  BRA `(.L_x_28892) ;  /* 0x0000000800c47947 */ /* 0x000fea0003800000 */
.L_x_28902:
[----:B------:R-:W-:Y:S01]  /*4880*/  FMUL.FTZ R4, R4, 1 ;  /* 0x3f80000004047820 */ /* 0x000fe20000410000 */
[----:B------:R-:W-:-:S05]  /*4890*/  IMAD.MOV.U32 R19, RZ, RZ, R26 ;  /* 0x000000ffff137224 */ /* 0x000fca00078e001a */
[----:B------:R-:W0:Y:S02]  /*48a0*/  F2F.F64.F32 R4, R4 ;  /* 0x0000000400047310 */ /* 0x000e240000201800 */
[----:B0-----:R0:W-:Y:S01]  /*48b0*/  STG.E.64 desc[UR36][R8.64], R4 ;  /* 0x0000000408007986 */ /* 0x0011e2000c101b24 */
[----:B------:R-:W-:Y:S05]  /*48c0*/  BRA `(.L_x_28892) ;  /* 0x0000000800b07947 */ /* 0x000fea0003800000 */
.L_x_28893:
        /* <DEDUP_REMOVED lines=13> */
.L_x_28906:
[----:B------:R-:W-:Y:S01]  /*49a0*/  FMUL.FTZ R4, R4, 1 ;  /* 0x3f80000004047820 */ /* 0x000fe20000410000 */
[----:B------:R-:W-:Y:S01]  /*49b0*/  CS2R R6, SRZ ;  /* 0x0000000000067805 */ /* 0x000fe2000001ff00 */
[----:B------:R-:W-:-:S04]  /*49c0*/  IMAD.MOV.U32 R19, RZ, RZ, R26 ;  /* 0x000000ffff137224 */ /* 0x000fc800078e001a */
[----:B------:R-:W0:Y:S02]  /*49d0*/  F2F.F64.F32 R4, R4 ;  /* 0x0000000400047310 */ /* 0x000e240000201800 */
[----:B0-----:R0:W-:Y:S01]  /*49e0*/  STG.E.128 desc[UR36][R8.64], R4 ;  /* 0x0000000408007986 */ /* 0x0011e2000c101d24 */
[----:B------:R-:W-:Y:S05]  /*49f0*/  BRA `(.L_x_28892) ;  /* 0x0000000800647947 */ /* 0x000fea0003800000 */
.L_x_28905:
        /* <DEDUP_REMOVED lines=18> */
.L_x_28910:
[----:B------:R-:W-:Y:S05]  /*4b20*/  BSYNC.RECONVERGENT B0 ;  /* 0x0000000000007941 */ /* 0x000fea0003800200 */
.L_x_28909:
[----:B------:R-:W-:Y:S01]  /*4b30*/  LOP3.LUT R5, R0, 0x80, R5, 0xf8, !PT ;  /* 0x0000008000057812 */ /* 0x000fe200078ef805 */
[----:B------:R-:W-:-:S04]  /*4b40*/  IMAD.MOV.U32 R19, RZ, RZ, R26 ;  /* 0x000000ffff137224 */ /* 0x000fc800078e001a */
[----:B------:R0:W-:Y:S01]  /*4b50*/  STG.E.U8 desc[UR36][R8.64], R5 ;  /* 0x0000000508007986 */ /* 0x0001e2000c101124 */
[----:B------:R-:W-:Y:S05]  /*4b60*/  BRA `(.L_x_28892) ;  /* 0x0000000800087947 */ /* 0x000fea0003800000 */
.L_x_28908:
        /* <DEDUP_REMOVED lines=14> */
.L_x_28912:
[----:B------:R-:W-:Y:S05]  /*4c50*/  BSYNC.RECONVERGENT B0 ;  /* 0x0000000000007941 */ /* 0x000fea0003800200 */
.L_x_28911:
[----:B------:R-:W-:Y:S01]  /*4c60*/  LOP3.LUT R3, R0, 0x80, R7, 0xf8, !PT ;  /* 0x0000008000037812 */ /* 0x000fe200078ef807 */
[----:B------:R-:W-:-:S04]  /*4c70*/  IMAD.MOV.U32 R19, RZ, RZ, R26 ;  /* 0x000000ffff137224 */ /* 0x000fc800078e001a */
[----:B------:R0:W-:Y:S01]  /*4c80*/  STG.E.U8 desc[UR36][R8.64], R3 ;  /* 0x0000000308007986 */ /* 0x0001e2000c101124 */
[----:B------:R-:W-:Y:S05]  /*4c90*/  BRA `(.L_x_28892) ;  /* 0x0000000400bc7947 */ /* 0x000fea0003800000 */
.L_x_28907:
[----:B------:R-:W-:Y:S01]  /*4ca0*/  F2FP.BF16.F32.PACK_AB R4, RZ, R4 ;  /* 0x00000004ff04723e */ /* 0x000fe200000010ff */
[----:B------:R-:W-:-:S04]  /*4cb0*/  IMAD.MOV.U32 R19, RZ, RZ, R26 ;  /* 0x000000ffff137224 */ /* 0x000fc800078e001a */
[----:B------:R0:W-:Y:S01]  /*4cc0*/  STG.E.U16 desc[UR36][R8.64], R4 ;  /* 0x0000000408007986 */ /* 0x0001e2000c101524 */
[----:B------:R-:W-:Y:S05]  /*4cd0*/  BRA `(.L_x_28892) ;  /* 0x0000000400ac7947 */ /* 0x000fea0003800000 */
.L_x_28904:
        /* <DEDUP_REMOVED lines=12> */
.L_x_28915:
        /* <DEDUP_REMOVED lines=12> */
.L_x_28918:
[----:B------:R-:W-:-:S04]  /*4e60*/  SHF.R.U32.HI R0, RZ, 0x14, R4 ;  /* 0x00000014ff007819 */ /* 0x000fc80000011604 */
[----:B------:R-:W-:-:S04]  /*4e70*/  LOP3.LUT R3, R0, 0x1, RZ, 0xc0, !PT ;  /* 0x0000000100037812 */ /* 0x000fc800078ec0ff */
[----:B------:R-:W-:-:S04]  /*4e80*/  IADD3 R0, PT, PT, R4, 0x487ffff, R3 ;  /* 0x0487ffff04007810 */ /* 0x000fc80007ffe003 */
[----:B------:R-:W-:-:S04]  /*4e90*/  SHF.R.U32.HI R0, RZ, 0x14, R0 ;  /* 0x00000014ff007819 */ /* 0x000fc80000011600 */
[----:B------:R-:W-:-:S07]  /*4ea0*/  LOP3.LUT R3, R0, 0xff, RZ, 0xc0, !PT ;  /* 0x000000ff00037812 */ /* 0x000fce00078ec0ff */
.L_x_28919:
[----:B------:R-:W-:-:S04]  /*4eb0*/  SHF.R.U32.HI R4, RZ, 0x18, R4 ;  /* 0x00000018ff047819 */ /* 0x000fc80000011604 */
[----:B------:R-:W-:-:S04]  /*4ec0*/  LOP3.LUT R3, R3, 0x80, R4, 0xf8, !PT ;  /* 0x0000008003037812 */ /* 0x000fc800078ef804 */
[----:B------:R-:W-:-:S07]  /*4ed0*/  PRMT R0, R3, 0x7610, R0 ;  /* 0x0000761003007816 */ /* 0x000fce0000000000 */
.L_x_28917:
[----:B------:R-:W-:Y:S05]  /*4ee0*/  BSYNC.RECONVERGENT B0 ;  /* 0x0000000000007941 */ /* 0x000fea0003800200 */
.L_x_28916:
[----:B------:R0:W-:Y:S01]  /*4ef0*/  STG.E.U8 desc[UR36][R8.64], R0 ;  /* 0x0000000008007986 */ /* 0x0001e2000c101124 */
[----:B------:R-:W-:Y:S01]  /*4f00*/  IMAD.MOV.U32 R19, RZ, RZ, R26 ;  /* 0x000000ffff137224 */ /* 0x000fe200078e001a */
[----:B------:R-:W-:Y:S06]  /*4f10*/  BRA `(.L_x_28892) ;  /* 0x00000004001c7947 */ /* 0x000fec0003800000 */
.L_x_28914:
        /* <DEDUP_REMOVED lines=12> */
.L_x_28922:
[----:B------:R-:W-:-:S04]  /*4fe0*/  SHF.R.U32.HI R0, RZ, 0x15, R4 ;  /* 0x00000015ff007819 */ /* 0x000fc80000011604 */
[----:B------:R-:W-:-:S04]  /*4ff0*/  LOP3.LUT R3, R0, 0x1, RZ, 0xc0, !PT ;  /* 0x0000000100037812 */ /* 0x000fc800078ec0ff */
[----:B------:R-:W-:-:S04]  /*5000*/  IADD3 R0, PT, PT, R4, 0x88fffff, R3 ;  /* 0x088fffff04007810 */ /* 0x000fc80007ffe003 */
[----:B------:R-:W-:-:S04]  /*5010*/  SHF.R.U32.HI R0, RZ, 0x15, R0 ;  /* 0x00000015ff007819 */ /* 0x000fc80000011600 */
[----:B------:R-:W-:-:S07]  /*5020*/  LOP3.LUT R3, R0, 0xff, RZ, 0xc0, !PT ;  /* 0x000000ff00037812 */ /* 0x000fce00078ec0ff */
.L_x_28923:
[----:B------:R-:W-:-:S04]  /*5030*/  SHF.R.U32.HI R4, RZ, 0x18, R4 ;  /* 0x00000018ff047819 */ /* 0x000fc80000011604 */
[----:B------:R-:W-:-:S04]  /*5040*/  LOP3.LUT R3, R3, 0x80, R4, 0xf8, !PT ;  /* 0x0000008003037812 */ /* 0x000fc800078ef804 */
[----:B------:R-:W-:-:S07]  /*5050*/  PRMT R0, R3, 0x7610, R0 ;  /* 0x0000761003007816 */ /* 0x000fce0000000000 */
.L_x_28921:
[----:B------:R-:W-:Y:S05]  /*5060*/  BSYNC.RECONVERGENT B0 ;  /* 0x0000000000007941 */ /* 0x000fea0003800200 */
.L_x_28920:
[----:B------:R0:W-:Y:S01]  /*5070*/  STG.E.U8 desc[UR36][R8.64], R0 ;  /* 0x0000000008007986 */ /* 0x0001e2000c101124 */
[----:B------:R-:W-:Y:S01]  /*5080*/  IMAD.MOV.U32 R19, RZ, RZ, R26 ;  /* 0x000000ffff137224 */ /* 0x000fe200078e001a */
[----:B------:R-:W-:Y:S06]  /*5090*/  BRA `(.L_x_28892) ;  /* 0x0000000000bc7947 */ /* 0x000fec0003800000 */
.L_x_28913:
[----:B------:R-:W-:-:S13]  /*50a0*/  ISETP.NE.AND P0, PT, R0, 0x1c, PT ;  /* 0x0000001c0000780c */ /* 0x000fda0003f05270 */
[----:B------:R-:W-:Y:S05]  /*50b0*/  @!P0 BRA `(.L_x_28924) ;  /* 0x0000000000a88947 */ /* 0x000fea0003800000 */
[----:B------:R-:W-:-:S13]  /*50c0*/  ISETP.NE.AND P0, PT, R0, 0x1d, PT ;  /* 0x0000001d0000780c */ /* 0x000fda0003f05270 */
[----:B------:R-:W-:Y:S05]  /*50d0*/  @!P0 BRA `(.L_x_28925) ;  /* 0x0000000000908947 */ /* 0x000fea0003800000 */
[----:B------:R-:W-:-:S13]  /*50e0*/  ISETP.NE.AND P0, PT, R0, 0x2c, PT ;  /* 0x0000002c0000780c */ /* 0x000fda0003f05270 */
[----:B------:R-:W-:Y:S05]  /*50f0*/  @!P0 BRA `(.L_x_28926) ;  /* 0x0000000000488947 */ /* 0x000fea0003800000 */
.L_x_28897:
        /* <DEDUP_REMOVED lines=16> */
.L_x_28927:
[----:B------:R-:W-:Y:S01]  /*5200*/  IMAD.MOV.U32 R19, RZ, RZ, R26 ;  /* 0x000000ffff137224 */ /* 0x000fe200078e001a */
[----:B------:R-:W-:Y:S06]  /*5210*/  BRA `(.L_x_28892) ;  /* 0x00000000005c7947 */ /* 0x000fec0003800000 */
.L_x_28926:
        /* <DEDUP_REMOVED lines=16> */
.L_x_28925:
[----:B------:R-:W0:Y:S01]  /*5320*/  F2I.U64.TRUNC R4, R4 ;  /* 0x0000000400047311 */ /* 0x000e22000020d800 */
[----:B------:R-:W-:Y:S01]  /*5330*/  IMAD.MOV.U32 R19, RZ, RZ, R26 ;  /* 0x000000ffff137224 */ /* 0x000fe200078e001a */
[----:B0-----:R0:W-:Y:S01]  /*5340*/  STG.E.64 desc[UR36][R8.64], R4 ;  /* 0x0000000408007986 */ /* 0x0011e2000c101b24 */
[----:B------:R-:W-:Y:S05]  /*5350*/  BRA `(.L_x_28892) ;  /* 0x00000000000c7947 */ /* 0x000fea0003800000 */
.L_x_28924:
[----:B------:R-:W0:Y:S01]  /*5360*/  F2I.FTZ.U32.TRUNC.NTZ R3, R4 ;  /* 0x0000000400037305 */ /* 0x000e22000021f000 */
[----:B------:R-:W-:Y:S01]  /*5370*/  IMAD.MOV.U32 R19, RZ, RZ, R26 ;  /* 0x000000ffff137224 */ /* 0x000fe200078e001a */
[----:B0-----:R0:W-:Y:S06]  /*5380*/  STG.E desc[UR36][R8.64], R3 ;  /* 0x0000000308007986 */ /* 0x0011ec000c101924 */
.L_x_28892:
[----:B------:R-:W-:Y:S05]  /*5390*/  BSYNC.RECONVERGENT B6 ;  /* 0x0000000000067941 */ /* 0x000fea0003800200 */
.L_x_28891:
[----:B------:R-:W-:Y:S01]  /*53a0*/  ISETP.GE.AND P0, PT, R19, R17, PT ;  /* 0x000000111300720c */ /* 0x000fe20003f06270 */
[----:B------:R-:W-:-:S12]  /*53b0*/  BSSY.RECONVERGENT B6, `(.L_x_28928) ;  /* 0x00001cc000067945 */ /* 0x000fd80003800200 */
[----:B------:R-:W-:Y:S05]  /*53c0*/  @P0 BRA `(.L_x_28929) ;  /* 0x0000001c00280947 */ /* 0x000fea0003800000 */
[----:B------:R-:W1:Y:S01]  /*53d0*/  LDCU UR4, c[0x0][0x3a8] ;  /* 0x00007500ff0477ac */ /* 0x000e620008000800 */
[----:B0-----:R-:W0:Y:S01]  /*53e0*/  LDC.64 R8, c[0x0][0x388] ;  /* 0x0000e200ff087b82 */ /* 0x001e220000000a00 */
[----:B------:R-:W-:Y:S01]  /*53f0*/  IMAD R0, R2, 0x200, R19 ;  /* 0x0000020002007824 */ /* 0x000fe200078e0213 */
[----:B--2-4-:R-:W-:-:S03]  /*5400*/  PRMT R4, R16, 0x9910, RZ ;  /* 0x0000991010047816 */ /* 0x014fc600000000ff */
        /* <DEDUP_REMOVED lines=14> */
[----:B---3-5:R-:W0:Y:S02]  /*54f0*/  F2I.FTZ.TRUNC.NTZ R3, R22 ;  /* 0x0000001600037305 */ /* 0x028e24000021f100 */
[----:B0-----:R1:W-:Y:S01]  /*5500*/  STG.E.U8 desc[UR36][R8.64], R3 ;  /* 0x0000000308007986 */ /* 0x0013e2000c101124 */
[----:B------:R-:W-:Y:S05]  /*5510*/  BRA `(.L_x_28935) ;  /* 0x0000000c00387947 */ /* 0x000fea0003800000 */
.L_x_28933:
[----:B---3-5:R-:W0:Y:S02]  /*5520*/  F2I.S64.TRUNC R22, R22 ;  /* 0x0000001600167311 */ /* 0x028e24000020d900 */
[----:B0-----:R-:W-:-:S05]  /*5530*/  IMAD.MOV.U32 R3, RZ, RZ, R22 ;  /* 0x000000ffff037224 */ /* 0x001fca00078e0016 */
[----:B------:R0:W-:Y:S01]  /*5540*/  STG.E.U8 desc[UR36][R8.64], R3 ;  /* 0x0000000308007986 */ /* 0x0001e2000c101124 */
[----:B------:R-:W-:Y:S05]  /*5550*/  BRA `(.L_x_28935) ;  /* 0x0000000c00287947 */ /* 0x000fea0003800000 */
.L_x_28932:
[----:B------:R-:W-:-:S13]  /*5560*/  ISETP.NE.AND P0, PT, R0, 0x2, PT ;  /* 0x000000020000780c */ /* 0x000fda0003f05270 */
[----:B------:R-:W-:Y:S05]  /*5570*/  @!P0 BRA `(.L_x_28936) ;  /* 0x0000000000288947 */ /* 0x000fea0003800000 */
[----:B------:R-:W-:-:S13]  /*5580*/  ISETP.NE.AND P0, PT, R0, 0x3, PT ;  /* 0x000000030000780c */ /* 0x000fda0003f05270 */
[----:B------:R-:W-:Y:S05]  /*5590*/  @!P0 BRA `(.L_x_28937) ;  /* 0x0000000000148947 */ /* 0x000fea0003800000 */
[----:B------:R-:W-:-:S13]  /*55a0*/  ISETP.NE.AND P0, PT, R0, 0x4, PT ;  /* 0x000000040000780c */ /* 0x000fda0003f05270 */
[----:B------:R-:W-:Y:S05]  /*55b0*/  @P0 BRA `(.L_x_28934) ;  /* 0x0000000800380947 */ /* 0x000fea0003800000 */
[----:B---3-5:R-:W0:Y:S02]  /*55c0*/  F2I.S64.TRUNC R22, R22 ;  /* 0x0000001600167311 */ /* 0x028e24000020d900 */
[----:B0-----:R4:W-:Y:S01]  /*55d0*/  STG.E.64 desc[UR36][R8.64], R22 ;  /* 0x0000001608007986 */ /* 0x0019e2000c101b24 */
[----:B------:R-:W-:Y:S05]  /*55e0*/  BRA `(.L_x_28935) ;  /* 0x0000000c00047947 */ /* 0x000fea0003800000 */
.L_x_28937:
[----:B---3-5:R-:W0:Y:S02]  /*55f0*/  F2I.FTZ.TRUNC.NTZ R3, R22 ;  /* 0x0000001600037305 */ /* 0x028e24000021f100 */
[----:B0-----:R3:W-:Y:S01]  /*5600*/  STG.E desc[UR36][R8.64], R3 ;  /* 0x0000000308007986 */ /* 0x0017e2000c101924 */
[----:B------:R-:W-:Y:S05]  /*5610*/  BRA `(.L_x_28935) ;  /* 0x0000000800f87947 */ /* 0x000fea0003800000 */
.L_x_28936:
[----:B---3-5:R-:W0:Y:S02]  /*5620*/  F2I.FTZ.TRUNC.NTZ R3, R22 ;  /* 0x0000001600037305 */ /* 0x028e24000021f100 */
[----:B0-----:R2:W-:Y:S01]  /*5630*/  STG.E.U16 desc[UR36][R8.64], R3 ;  /* 0x0000000308007986 */ /* 0x0015e2000c101524 */
[----:B------:R-:W-:Y:S05]  /*5640*/  BRA `(.L_x_28935) ;  /* 0x0000000800ec7947 */ /* 0x000fea0003800000 */
.L_x_28931:
[----:B------:R-:W-:-:S13]  /*5650*/  ISETP.GT.AND P0, PT, R0, 0x6, PT ;  /* 0x000000060000780c */ /* 0x000fda0003f04270 */
[----:B------:R-:W-:Y:S05]  /*5660*/  @P0 BRA `(.L_x_28938) ;  /* 0x0000000000240947 */ /* 0x000fea0003800000 */
[----:B------:R-:W-:-:S13]  /*5670*/  ISETP.NE.AND P0, PT, R0, 0x5, PT ;  /* 0x000000050000780c */ /* 0x000fda0003f05270 */
[----:B------:R-:W-:Y:S05]  /*5680*/  @!P0 BRA `(.L_x_28939) ;  /* 0x0000000000108947 */ /* 0x000fea0003800000 */
[----:B------:R-:W-:-:S13]  /*5690*/  ISETP.NE.AND P0, PT, R0, 0x6, PT ;  /* 0x000000060000780c */ /* 0x000fda0003f05270 */
[----:B------:R-:W-:Y:S05]  /*56a0*/  @P0 BRA `(.L_x_28934) ;  /* 0x0000000400fc0947 */ /* 0x000fea0003800000 */
[----:B---3-5:R0:W-:Y:S01]  /*56b0*/  STG.E desc[UR36][R8.64], R22 ;  /* 0x0000001608007986 */ /* 0x0281e2000c101924 */
[----:B------:R-:W-:Y:S05]  /*56c0*/  BRA `(.L_x_28935) ;  /* 0x0000000800cc7947 */ /* 0x000fea0003800000 */
.L_x_28939:
[----:B---3-5:R-:W-:-:S05]  /*56d0*/  F2FP.F16.F32.PACK_AB R22, RZ, R22 ;  /* 0x00000016ff16723e */ /* 0x028fca00000000ff */
[----:B------:R0:W-:Y:S01]  /*56e0*/  STG.E.U16 desc[UR36][R8.64], R22 ;  /* 0x0000001608007986 */ /* 0x0001e2000c101524 */
[----:B------:R-:W-:Y:S05]  /*56f0*/  BRA `(.L_x_28935) ;  /* 0x0000000800c07947 */ /* 0x000fea0003800000 */
.L_x_28938:
[----:B------:R-:W-:-:S13]  /*5700*/  ISETP.NE.AND P0, PT, R0, 0x7, PT ;  /* 0x000000070000780c */ /* 0x000fda0003f05270 */
[----:B------:R-:W-:Y:S05]  /*5710*/  @!P0 BRA `(.L_x_28940) ;  /* 0x00000000002c8947 */ /* 0x000fea0003800000 */
[----:B------:R-:W-:-:S13]  /*5720*/  ISETP.NE.AND P0, PT, R0, 0x8, PT ;  /* 0x000000080000780c */ /* 0x000fda0003f05270 */
[----:B------:R-:W-:Y:S05]  /*5730*/  @!P0 BRA `(.L_x_28941) ;  /* 0x0000000000148947 */ /* 0x000fea0003800000 */
[----:B------:R-:W-:-:S13]  /*5740*/  ISETP.NE.AND P0, PT, R0, 0x9, PT ;  /* 0x000000090000780c */ /* 0x000fda0003f05270 */
[----:B------:R-:W-:Y:S05]  /*5750*/  @P0 BRA `(.L_x_28934) ;  /* 0x0000000400d00947 */ /* 0x000fea0003800000 */
[----:B-----5:R-:W-:-:S05]  /*5760*/  IMAD.MOV.U32 R23, RZ, RZ, RZ ;  /* 0x000000ffff177224 */ /* 0x020fca00078e00ff */
[----:B---3--:R0:W-:Y:S01]  /*5770*/  STG.E.64 desc[UR36][R8.64], R22 ;  /* 0x0000001608007986 */ /* 0x0081e2000c101b24 */
[----:B------:R-:W-:Y:S05]  /*5780*/  BRA `(.L_x_28935) ;  /* 0x00000008009c7947 */ /* 0x000fea0003800000 */
.L_x_28941:
[----:B---3-5:R-:W-:-:S04]  /*5790*/  F2FP.F16.F32.PACK_AB R3, RZ, R22 ;  /* 0x00000016ff03723e */ /* 0x028fc800000000ff */
[----:B------:R-:W-:-:S05]  /*57a0*/  PRMT R3, R3, 0x5410, RZ ;  /* 0x0000541003037816 */ /* 0x000fca00000000ff */
[----:B------:R0:W-:Y:S01]  /*57b0*/  STG.E desc[UR36][R8.64], R3 ;  /* 0x0000000308007986 */ /* 0x0001e2000c101924 */
[----:B------:R-:W-:Y:S05]  /*57c0*/  BRA `(.L_x_28935) ;  /* 0x00000008008c7947 */ /* 0x000fea0003800000 */
.L_x_28940:
[----:B---3-5:R-:W-:-:S06]  /*57d0*/  FMUL.FTZ R4, R22, 1 ;  /* 0x3f80000016047820 */ /* 0x028fcc0000410000 */
[----:B------:R-:W0:Y:S02]  /*57e0*/  F2F.F64.F32 R4, R4 ;  /* 0x0000000400047310 */ /* 0x000e240000201800 */
[----:B0-----:R0:W-:Y:S01]  /*57f0*/  STG.E.64 desc[UR36][R8.64], R4 ;  /* 0x0000000408007986 */ /* 0x0011e2000c101b24 */
[----:B------:R-:W-:Y:S05]  /*5800*/  BRA `(.L_x_28935) ;  /* 0x00000008007c7947 */ /* 0x000fea0003800000 */
.L_x_28930:
        /* <DEDUP_REMOVED lines=10> */
[----:B---3-5:R-:W0:Y:S02]  /*58b0*/  F2I.FTZ.U32.TRUNC.NTZ R3, R22 ;  /* 0x0000001600037305 */ /* 0x028e24000021f000 */
[----:B0-----:R0:W-:Y:S01]  /*58c0*/  STG.E.U16 desc[UR36][R8.64], R3 ;  /* 0x0000000308007986 */ /* 0x0011e2000c101524 */
[----:B------:R-:W-:Y:S05]  /*58d0*/  BRA `(.L_x_28935) ;  /* 0x0000000800487947 */ /* 0x000fea0003800000 */
.L_x_28945:
[----:B---3-5:R-:W-:Y:S01]  /*58e0*/  LOP3.LUT R5, R22, 0x7fffffff, RZ, 0xc0, !PT ;  /* 0x7fffffff16057812 */ /* 0x028fe200078ec0ff */
        /* <DEDUP_REMOVED lines=15> */
.L_x_28948:
[----:B------:R-:W-:-:S04]  /*59e0*/  SHF.R.U32.HI R22, RZ, 0x18, R22 ;  /* 0x00000018ff167819 */ /* 0x000fc80000011616 */
[----:B------:R-:W-:-:S04]  /*59f0*/  LOP3.LUT R3, R3, 0x80, R22, 0xf8, !PT ;  /* 0x0000008003037812 */ /* 0x000fc800078ef816 */
[----:B------:R-:W-:-:S07]  /*5a00*/  PRMT R4, R3, 0x7610, R4 ;  /* 0x0000761003047816 */ /* 0x000fce0000000004 */
.L_x_28947:
[----:B------:R-:W-:Y:S05]  /*5a10*/  BSYNC.RECONVERGENT B0 ;  /* 0x0000000000007941 */ /* 0x000fea0003800200 */
.L_x_28946:
[----:B------:R0:W-:Y:S01]  /*5a20*/  STG.E.U8 desc[UR36][R8.64], R4 ;  /* 0x0000000408007986 */ /* 0x0001e2000c101124 */
[----:B------:R-:W-:Y:S05]  /*5a30*/  BRA `(.L_x_28935) ;  /* 0x0000000400f07947 */ /* 0x000fea0003800000 */
.L_x_28944:
        /* <DEDUP_REMOVED lines=16> */
.L_x_28951:
[----:B------:R-:W-:-:S04]  /*5b40*/  SHF.R.U32.HI R22, RZ, 0x18, R22 ;  /* 0x00000018ff167819 */ /* 0x000fc80000011616 */
[----:B------:R-:W-:-:S04]  /*5b50*/  LOP3.LUT R3, R3, 0x80, R22, 0xf8, !PT ;  /* 0x0000008003037812 */ /* 0x000fc800078ef816 */
[----:B------:R-:W-:-:S07]  /*5b60*/  PRMT R4, R3, 0x7610, R4 ;  /* 0x0000761003047816 */ /* 0x000fce0000000004 */
.L_x_28950:
[----:B------:R-:W-:Y:S05]  /*5b70*/  BSYNC.RECONVERGENT B0 ;  /* 0x0000000000007941 */ /* 0x000fea0003800200 */
.L_x_28949:
[----:B------:R0:W-:Y:S01]  /*5b80*/  STG.E.U8 desc[UR36][R8.64], R4 ;  /* 0x0000000408007986 */ /* 0x0001e2000c101124 */
[----:B------:R-:W-:Y:S05]  /*5b90*/  BRA `(.L_x_28935) ;  /* 0x0000000400987947 */ /* 0x000fea0003800000 */
.L_x_28943:
[----:B------:R-:W-:-:S13]  /*5ba0*/  ISETP.NE.AND P0, PT, R0, 0x1c, PT ;  /* 0x0000001c0000780c */ /* 0x000fda0003f05270 */
[----:B------:R-:W-:Y:S05]  /*5bb0*/  @!P0 BRA `(.L_x_28952) ;  /* 0x0000000000588947 */ /* 0x000fea0003800000 */
[----:B------:R-:W-:-:S13]  /*5bc0*/  ISETP.NE.AND P0, PT, R0, 0x1d, PT ;  /* 0x0000001d0000780c */ /* 0x000fda0003f05270 */
[----:B------:R-:W-:Y:S05]  /*5bd0*/  @!P0 BRA `(.L_x_28953) ;  /* 0x0000000000448947 */ /* 0x000fea0003800000 */
[----:B------:R-:W-:-:S13]  /*5be0*/  ISETP.NE.AND P0, PT, R0, 0x2c, PT ;  /* 0x0000002c0000780c */ /* 0x000fda0003f05270 */
[----:B------:R-:W-:Y:S05]  /*5bf0*/  @P0 BRA `(.L_x_28934) ;  /* 0x0000000000a80947 */ /* 0x000fea0003800000 */
[----:B---3-5:R-:W-:-:S04]  /*5c00*/  SHF.R.U32.HI R4, RZ, 0x17, R22 ;  /* 0x00000017ff047819 */ /* 0x028fc80000011616 */
        /* <DEDUP_REMOVED lines=14> */
.L_x_28953:
[----:B---3-5:R-:W0:Y:S02]  /*5cf0*/  F2I.U64.TRUNC R22, R22 ;  /* 0x0000001600167311 */ /* 0x028e24000020d800 */
[----:B0-----:R0:W-:Y:S01]  /*5d00*/  STG.E.64 desc[UR36][R8.64], R22 ;  /* 0x0000001608007986 */ /* 0x0011e2000c101b24 */
[----:B------:R-:W-:Y:S05]  /*5d10*/  BRA `(.L_x_28935) ;  /* 0x0000000400387947 */ /* 0x000fea0003800000 */
.L_x_28952:
[----:B---3-5:R-:W0:Y:S02]  /*5d20*/  F2I.FTZ.U32.TRUNC.NTZ R3, R22 ;  /* 0x0000001600037305 */ /* 0x028e24000021f000 */
[----:B0-----:R0:W-:Y:S01]  /*5d30*/  STG.E desc[UR36][R8.64], R3 ;  /* 0x0000000308007986 */ /* 0x0011e2000c101924 */
[----:B------:R-:W-:Y:S05]  /*5d40*/  BRA `(.L_x_28935) ;  /* 0x00000004002c7947 */ /* 0x000fea0003800000 */
.L_x_28942:
[----:B------:R-:W-:-:S13]  /*5d50*/  ISETP.GT.AND P0, PT, R0, 0xe, PT ;  /* 0x0000000e0000780c */ /* 0x000fda0003f04270 */
[----:B------:R-:W-:Y:S05]  /*5d60*/  @P0 BRA `(.L_x_28954) ;  /* 0x0000000000340947 */ /* 0x000fea0003800000 */
[----:B------:R-:W-:-:S13]  /*5d70*/  ISETP.NE.AND P0, PT, R0, 0xa, PT ;  /* 0x0000000a0000780c */ /* 0x000fda0003f05270 */
[----:B------:R-:W-:Y:S05]  /*5d80*/  @!P0 BRA `(.L_x_28955) ;  /* 0x0000000000188947 */ /* 0x000fea0003800000 */
[----:B------:R-:W-:-:S13]  /*5d90*/  ISETP.NE.AND P0, PT, R0, 0xb, PT ;  /* 0x0000000b0000780c */ /* 0x000fda0003f05270 */
[----:B------:R-:W-:Y:S05]  /*5da0*/  @P0 BRA `(.L_x_28934) ;  /* 0x00000000003c0947 */ /* 0x000fea0003800000 */
[----:B---3-5:R-:W-:-:S04]  /*5db0*/  FSETP.NEU.FTZ.AND P0, PT, R22, RZ, PT ;  /* 0x000000ff1600720b */ /* 0x028fc80003f1d000 */
[----:B------:R-:W-:-:S05]  /*5dc0*/  SEL R3, RZ, 0x1, !P0 ;  /* 0x00000001ff037807 */ /* 0x000fca0004000000 */
[----:B------:R0:W-:Y:S01]  /*5dd0*/  STG.E.U8 desc[UR36][R8.64], R3 ;  /* 0x0000000308007986 */ /* 0x0001e2000c101124 */
[----:B------:R-:W-:Y:S05]  /*5de0*/  BRA `(.L_x_28935) ;  /* 0x0000000400047947 */ /* 0x000fea0003800000 */
.L_x_28955:
[----:B---3-5:R-:W-:Y:S01]  /*5df0*/  FMUL.FTZ R4, R22, 1 ;  /* 0x3f80000016047820 */ /* 0x028fe20000410000 */
[----:B------:R-:W-:-:S05]  /*5e00*/  CS2R R6, SRZ ;  /* 0x0000000000067805 */ /* 0x000fca000001ff00 */
[----:B------:R-:W0:Y:S02]  /*5e10*/  F2F.F64.F32 R4, R4 ;  /* 0x0000000400047310 */ /* 0x000e240000201800 */
[----:B0-----:R0:W-:Y:S01]  /*5e20*/  STG.E.128 desc[UR36][R8.64], R4 ;  /* 0x0000000408007986 */ /* 0x0011e2000c101d24 */
[----:B------:R-:W-:Y:S05]  /*5e30*/  BRA `(.L_x_28935) ;  /* 0x0000000000f07947 */ /* 0x000fea0003800000 */
.L_x_28954:
[----:B------:R-:W-:-:S13]  /*5e40*/  ISETP.NE.AND P0, PT, R0, 0xf, PT ;  /* 0x0000000f0000780c */ /* 0x000fda0003f05270 */
[----:B------:R-:W-:Y:S05]  /*5e50*/  @!P0 BRA `(.L_x_28956) ;  /* 0x0000000000e08947 */ /* 0x000fea0003800000 */
[----:B------:R-:W-:-:S13]  /*5e60*/  ISETP.NE.AND P0, PT, R0, 0x17, PT ;  /* 0x000000170000780c */ /* 0x000fda0003f05270 */
[----:B------:R-:W-:Y:S05]  /*5e70*/  @!P0 BRA `(.L_x_28957) ;  /* 0x00000000008c8947 */ /* 0x000fea0003800000 */
[----:B------:R-:W-:-:S13]  /*5e80*/  ISETP.NE.AND P0, PT, R0, 0x18, PT ;  /* 0x000000180000780c */ /* 0x000fda0003f05270 */
[----:B------:R-:W-:Y:S05]  /*5e90*/  @!P0 BRA `(.L_x_28958) ;  /* 0x0000000000448947 */ /* 0x000fea0003800000 */
.L_x_28934:
        /* <DEDUP_REMOVED lines=16> */
.L_x_28959:
[----:B------:R-:W-:Y:S05]  /*5fa0*/  BRA `(.L_x_28935) ;  /* 0x0000000000947947 */ /* 0x000fea0003800000 */
.L_x_28958:
[----:B---3-5:R-:W-:Y:S01]  /*5fb0*/  LOP3.LUT R4, R22, 0x7fffffff, RZ, 0xc0, !PT ;  /* 0x7fffffff16047812 */ /* 0x028fe200078ec0ff */
        /* <DEDUP_REMOVED lines=11> */
.L_x_28961:
[----:B------:R-:W-:Y:S05]  /*6070*/  BSYNC.RECONVERGENT B0 ;  /* 0x0000000000007941 */ /* 0x000fea0003800200 */
.L_x_28960:
[----:B------:R-:W-:-:S05]  /*6080*/  LOP3.LUT R3, R0, 0x80, R5, 0xf8, !PT ;  /* 0x0000008000037812 */ /* 0x000fca00078ef805 */
[----:B------:R0:W-:Y:S01]  /*6090*/  STG.E.U8 desc[UR36][R8.64], R3 ;  /* 0x0000000308007986 */ /* 0x0001e2000c101124 */
[----:B------:R-:W-:Y:S05]  /*60a0*/  BRA `(.L_x_28935) ;  /* 0x0000000000547947 */ /* 0x000fea0003800000 */
.L_x_28957:
[----:B---3-5:R-:W-:Y:S01]  /*60b0*/  LOP3.LUT R4, R22, 0x7fffffff, RZ, 0xc0, !PT ;  /* 0x7fffffff16047812 */ /* 0x028fe200078ec0ff */
        /* <DEDUP_REMOVED lines=10> */
.L_x_28963:
[----:B------:R-:W-:Y:S01]  /*6160*/  IMAD.MOV.U32 R0, RZ, RZ, 0x7f ;  /* 0x0000007fff007424 */ /* 0x000fe200078e00ff */
[----:B------:R-:W-:-:S04]  /*6170*/  ISETP.GT.U32.AND P0, PT, R4, 0x7f800000, PT ;  /* 0x7f8000000400780c */ /* 0x000fc80003f04070 */
[----:B------:R-:W-:-:S09]  /*6180*/  SEL R0, R0, 0x7c, P0 ;  /* 0x0000007c00007807 */ /* 0x000fd20000000000 */
.L_x_28964:
[----:B------:R-:W-:Y:S05]  /*6190*/  BSYNC.RECONVERGENT B0 ;  /* 0x0000000000007941 */ /* 0x000fea0003800200 */
.L_x_28962:
[----:B------:R-:W-:-:S04]  /*61a0*/  SHF.R.U32.HI R3, RZ, 0x18, R22 ;  /* 0x00000018ff037819 */ /* 0x000fc80000011616 */
[----:B------:R-:W-:-:S05]  /*61b0*/  LOP3.LUT R3, R0, 0x80, R3, 0xf8, !PT ;  /* 0x0000008000037812 */ /* 0x000fca00078ef803 */
[----:B------:R0:W-:Y:S01]  /*61c0*/  STG.E.U8 desc[UR36][R8.64], R3 ;  /* 0x0000000308007986 */ /* 0x0001e2000c101124 */
[----:B------:R-:W-:Y:S05]  /*61d0*/  BRA `(.L_x_28935) ;  /* 0x0000000000087947 */ /* 0x000fea0003800000 */
.L_x_28956:
[----:B---3-5:R-:W-:-:S05]  /*61e0*/  F2FP.BF16.F32.PACK_AB R22, RZ, R22 ;  /* 0x00000016ff16723e */ /* 0x028fca00000010ff */
[----:B------:R0:W-:Y:S02]  /*61f0*/  STG.E.U16 desc[UR36][R8.64], R22 ;  /* 0x0000001608007986 */ /* 0x0001e4000c101524 */
.L_x_28935:
        /* <DEDUP_REMOVED lines=24> */
.L_x_28968:
[----:B------:R-:W0:Y:S02]  /*6380*/  F2I.S64.TRUNC R24, R24 ;  /* 0x0000001800187311 */ /* 0x000e24000020d900 */
[----:B0-----:R-:W-:-:S05]  /*6390*/  IMAD.MOV.U32 R3, RZ, RZ, R24 ;  /* 0x000000ffff037224 */ /* 0x001fca00078e0018 */
[----:B------:R0:W-:Y:S01]  /*63a0*/  STG.E.U8 desc[UR36][R8.64], R3 ;  /* 0x0000000308007986 */ /* 0x0001e2000c101124 */
[----:B------:R-:W-:Y:S05]  /*63b0*/  BRA `(.L_x_28970) ;  /* 0x0000000c00287947 */ /* 0x000fea0003800000 */
.L_x_28967:
        /* <DEDUP_REMOVED lines=9> */
.L_x_28972:
[----:B------:R-:W0:Y:S02]  /*6450*/  F2I.FTZ.TRUNC.NTZ R3, R24 ;  /* 0x0000001800037305 */ /* 0x000e24000021f100 */
[----:B0-----:R0:W-:Y:S01]  /*6460*/  STG.E desc[UR36][R8.64], R3 ;  /* 0x0000000308007986 */ /* 0x0011e2000c101924 */
[----:B------:R-:W-:Y:S05]  /*6470*/  BRA `(.L_x_28970) ;  /* 0x0000000800f87947 */ /* 0x000fea0003800000 */
.L_x_28971:
[----:B------:R-:W0:Y:S02]  /*6480*/  F2I.FTZ.TRUNC.NTZ R3, R24 ;  /* 0x0000001800037305 */ /* 0x000e24000021f100 */
[----:B0-----:R0:W-:Y:S01]  /*6490*/  STG.E.U16 desc[UR36][R8.64], R3 ;  /* 0x0000000308007986 */ /* 0x0011e2000c101524 */
[----:B------:R-:W-:Y:S05]  /*64a0*/  BRA `(.L_x_28970) ;  /* 0x0000000800ec7947 */ /* 0x000fea0003800000 */
.L_x_28966:
        /* <DEDUP_REMOVED lines=8> */
.L_x_28974:
[----:B------:R-:W-:-:S05]  /*6530*/  F2FP.F16.F32.PACK_AB R24, RZ, R24 ;  /* 0x00000018ff18723e */ /* 0x000fca00000000ff */
[----:B------:R0:W-:Y:S01]  /*6540*/  STG.E.U16 desc[UR36][R8.64], R24 ;  /* 0x0000001808007986 */ /* 0x0001e2000c101524 */
[----:B------:R-:W-:Y:S05]  /*6550*/  BRA `(.L_x_28970) ;  /* 0x0000000800c07947 */ /* 0x000fea0003800000 */
.L_x_28973:
        /* <DEDUP_REMOVED lines=9> */
.L_x_28976:
[----:B------:R-:W-:-:S04]  /*65f0*/  F2FP.F16.F32.PACK_AB R3, RZ, R24 ;  /* 0x00000018ff03723e */ /* 0x000fc800000000ff */
[----:B------:R-:W-:-:S05]  /*6600*/  PRMT R3, R3, 0x5410, RZ ;  /* 0x0000541003037816 */ /* 0x000fca00000000ff */
[----:B------:R0:W-:Y:S01]  /*6610*/  STG.E desc[UR36][R8.64], R3 ;  /* 0x0000000308007986 */ /* 0x0001e2000c101924 */
[----:B------:R-:W-:Y:S05]  /*6620*/  BRA `(.L_x_28970) ;  /* 0x00000008008c7947 */ /* 0x000fea0003800000 */
.L_x_28975:
[----:B------:R-:W-:-:S06]  /*6630*/  FMUL.FTZ R4, R24, 1 ;  /* 0x3f80000018047820 */ /* 0x000fcc0000410000 */
[----:B------:R-:W0:Y:S02]  /*6640*/  F2F.F64.F32 R4, R4 ;  /* 0x0000000400047310 */ /* 0x000e240000201800 */
[----:B0-----:R0:W-:Y:S01]  /*6650*/  STG.E.64 desc[UR36][R8.64], R4 ;  /* 0x0000000408007986 */ /* 0x0011e2000c101b24 */
[----:B------:R-:W-:Y:S05]  /*6660*/  BRA `(.L_x_28970) ;  /* 0x00000008007c7947 */ /* 0x000fea0003800000 */
.L_x_28965:
        /* <DEDUP_REMOVED lines=13> */
.L_x_28980:
        /* <DEDUP_REMOVED lines=16> */
.L_x_28983:
[----:B------:R-:W-:-:S04]  /*6840*/  SHF.R.U32.HI R24, RZ, 0x18, R24 ;  /* 0x00000018ff187819 */ /* 0x000fc80000011618 */
[----:B------:R-:W-:-:S04]  /*6850*/  LOP3.LUT R3, R3, 0x80, R24, 0xf8, !PT ;  /* 0x0000008003037812 */ /* 0x000fc800078ef818 */
[----:B------:R-:W-:-:S07]  /*6860*/  PRMT R4, R3, 0x7610, R4 ;  /* 0x0000761003047816 */ /* 0x000fce0000000004 */
.L_x_28982:
[----:B------:R-:W-:Y:S05]  /*6870*/  BSYNC.RECONVERGENT B0 ;  /* 0x0000000000007941 */ /* 0x000fea0003800200 */
.L_x_28981:
[----:B------:R0:W-:Y:S01]  /*6880*/  STG.E.U8 desc[UR36][R8.64], R4 ;  /* 0x0000000408007986 */ /* 0x0001e2000c101124 */
[----:B------:R-:W-:Y:S05]  /*6890*/  BRA `(.L_x_28970) ;  /* 0x0000000400f07947 */ /* 0x000fea0003800000 */
.L_x_28979:
        /* <DEDUP_REMOVED lines=16> */
.L_x_28986:
[----:B------:R-:W-:-:S04]  /*69a0*/  SHF.R.U32.HI R24, RZ, 0x18, R24 ;  /* 0x00000018ff187819 */ /* 0x000fc80000011618 */
[----:B------:R-:W-:-:S04]  /*69b0*/  LOP3.LUT R3, R3, 0x80, R24, 0xf8, !PT ;  /* 0x0000008003037812 */ /* 0x000fc800078ef818 */
[----:B------:R-:W-:-:S07]  /*69c0*/  PRMT R4, R3, 0x7610, R4 ;  /* 0x0000761003047816 */ /* 0x000fce0000000004 */
.L_x_28985:
[----:B------:R-:W-:Y:S05]  /*69d0*/  BSYNC.RECONVERGENT B0 ;  /* 0x0000000000007941 */ /* 0x000fea0003800200 */
.L_x_28984:
[----:B------:R0:W-:Y:S01]  /*69e0*/  STG.E.U8 desc[UR36][R8.64], R4 ;  /* 0x0000000408007986 */ /* 0x0001e2000c101124 */
[----:B------:R-:W-:Y:S05]  /*69f0*/  BRA `(.L_x_28970) ;  /* 0x0000000400987947 */ /* 0x000fea0003800000 */
.L_x_28978:
        /* <DEDUP_REMOVED lines=21> */
.L_x_28988:
[----:B------:R-:W0:Y:S02]  /*6b50*/  F2I.U64.TRUNC R24, R24 ;  /* 0x0000001800187311 */ /* 0x000e24000020d800 */
[----:B0-----:R0:W-:Y:S01]  /*6b60*/  STG.E.64 desc[UR36][R8.64], R24 ;  /* 0x0000001808007986 */ /* 0x0011e2000c101b24 */
[----:B------:R-:W-:Y:S05]  /*6b70*/  BRA `(.L_x_28970) ;  /* 0x0000000400387947 */ /* 0x000fea0003800000 */
.L_x_28987:
[----:B------:R-:W0:Y:S02]  /*6b80*/  F2I.FTZ.U32.TRUNC.NTZ R3, R24 ;  /* 0x0000001800037305 */ /* 0x000e24000021f000 */
[----:B0-----:R0:W-:Y:S01]  /*6b90*/  STG.E desc[UR36][R8.64], R3 ;  /* 0x0000000308007986 */ /* 0x0011e2000c101924 */
[----:B------:R-:W-:Y:S05]  /*6ba0*/  BRA `(.L_x_28970) ;  /* 0x00000004002c7947 */ /* 0x000fea0003800000 */
.L_x_28977:
        /* <DEDUP_REMOVED lines=10> */
.L_x_28990:
[----:B------:R-:W-:Y:S01]  /*6c50*/  FMUL.FTZ R4, R24, 1 ;  /* 0x3f80000018047820 */ /* 0x000fe20000410000 */
[----:B------:R-:W-:-:S05]  /*6c60*/  CS2R R6, SRZ ;  /* 0x0000000000067805 */ /* 0x000fca000001ff00 */
[----:B------:R-:W0:Y:S02]  /*6c70*/  F2F.F64.F32 R4, R4 ;  /* 0x0000000400047310 */ /* 0x000e240000201800 */
[----:B0-----:R3:W-:Y:S01]  /*6c80*/  STG.E.128 desc[UR36][R8.64], R4 ;  /* 0x0000000408007986 */ /* 0x0017e2000c101d24 */
[----:B------:R-:W-:Y:S05]  /*6c90*/  BRA `(.L_x_28970) ;  /* 0x0000000000f07947 */ /* 0x000fea0003800000 */
.L_x_28989:
[----:B------:R-:W-:-:S13]  /*6ca0*/  ISETP.NE.AND P0, PT, R0, 0xf, PT ;  /* 0x0000000f0000780c */ /* 0x000fda0003f05270 */
[----:B------:R-:W-:Y:S05]  /*6cb0*/  @!P0 BRA `(.L_x_28991) ;  /* 0x0000000000e08947 */ /* 0x000fea0003800000 */
[----:B------:R-:W-:-:S13]  /*6cc0*/  ISETP.NE.AND P0, PT, R0, 0x17, PT ;  /* 0x000000170000780c */ /* 0x000fda0003f05270 */
[----:B------:R-:W-:Y:S05]  /*6cd0*/  @!P0 BRA `(.L_x_28992) ;  /* 0x00000000008c8947 */ /* 0x000fea0003800000 */
[----:B------:R-:W-:-:S13]  /*6ce0*/  ISETP.NE.AND P0, PT, R0, 0x18, PT ;  /* 0x000000180000780c */ /* 0x000fda0003f05270 */
[----:B------:R-:W-:Y:S05]  /*6cf0*/  @!P0 BRA `(.L_x_28993) ;  /* 0x0000000000448947 */ /* 0x000fea0003800000 */
.L_x_28969:
        /* <DEDUP_REMOVED lines=16> */
.L_x_28994:
[----:B------:R-:W-:Y:S05]  /*6e00*/  BRA `(.L_x_28970) ;  /* 0x0000000000947947 */ /* 0x000fea0003800000 */
.L_x_28993:
        /* <DEDUP_REMOVED lines=12> */
.L_x_28996:
[----:B------:R-:W-:Y:S05]  /*6ed0*/  BSYNC.RECONVERGENT B0 ;  /* 0x0000000000007941 */ /* 0x000fea0003800200 */
.L_x_28995:
[----:B------:R-:W-:-:S05]  /*6ee0*/  LOP3.LUT R3, R0, 0x80, R5, 0xf8, !PT ;  /* 0x0000008000037812 */ /* 0x000fca00078ef805 */
[----:B------:R1:W-:Y:S01]  /*6ef0*/  STG.E.U8 desc[UR36][R8.64], R3 ;  /* 0x0000000308007986 */ /* 0x0003e2000c101124 */
[----:B------:R-:W-:Y:S05]  /*6f00*/  BRA `(.L_x_28970) ;  /* 0x0000000000547947 */ /* 0x000fea0003800000 */
.L_x_28992:
        /* <DEDUP_REMOVED lines=11> */
.L_x_28998:
[----:B------:R-:W-:Y:S01]  /*6fc0*/  IMAD.MOV.U32 R0, RZ, RZ, 0x7f ;  /* 0x0000007fff007424 */ /* 0x000fe200078e00ff */
[----:B------:R-:W-:-:S04]  /*6fd0*/  ISETP.GT.U32.AND P0, PT, R4, 0x7f800000, PT ;  /* 0x7f8000000400780c */ /* 0x000fc80003f04070 */
[----:B------:R-:W-:-:S09]  /*6fe0*/  SEL R0, R0, 0x7c, P0 ;  /* 0x0000007c00007807 */ /* 0x000fd20000000000 */
.L_x_28999:
[----:B------:R-:W-:Y:S05]  /*6ff0*/  BSYNC.RECONVERGENT B0 ;  /* 0x0000000000007941 */ /* 0x000fea0003800200 */
.L_x_28997:
[----:B------:R-:W-:-:S04]  /*7000*/  SHF.R.U32.HI R3, RZ, 0x18, R24 ;  /* 0x00000018ff037819 */ /* 0x000fc80000011618 */
[----:B------:R-:W-:-:S05]  /*7010*/  LOP3.LUT R3, R0, 0x80, R3, 0xf8, !PT ;  /* 0x0000008000037812 */ /* 0x000fca00078ef803 */
[----:B------:R2:W-:Y:S01]  /*7020*/  STG.E.U8 desc[UR36][R8.64], R3 ;  /* 0x0000000308007986 */ /* 0x0005e2000c101124 */
[----:B------:R-:W-:Y:S05]  /*7030*/  BRA `(.L_x_28970) ;  /* 0x0000000000087947 */ /* 0x000fea0003800000 */
.L_x_28991:
[----:B------:R-:W-:-:S05]  /*7040*/  F2FP.BF16.F32.PACK_AB R24, RZ, R24 ;  /* 0x00000018ff18723e */ /* 0x000fca00000010ff */
[----:B------:R0:W-:Y:S02]  /*7050*/  STG.E.U16 desc[UR36][R8.64], R24 ;  /* 0x0000001808007986 */ /* 0x0001e4000c101524 */
.L_x_28970:
[----:B------:R-:W-:-:S07]  /*7060*/  VIADD R19, R19, 0x80 ;  /* 0x0000008013137836 */ /* 0x000fce0000000000 */
.L_x_28929:
[----:B------:R-:W-:Y:S05]  /*7070*/  BSYNC.RECONVERGENT B6 ;  /* 0x0000000000067941 */ /* 0x000fea0003800200 */
.L_x_28928:
        /* <DEDUP_REMOVED lines=19> */
[----:B-----5:R-:W0:Y:S02]  /*71b0*/  F2I.FTZ.TRUNC.NTZ R5, R18 ;  /* 0x0000001200057305 */ /* 0x020e24000021f100 */
[----:B0-----:R-:W-:Y:S01]  /*71c0*/  STG.E.U8 desc[UR36][R2.64], R5 ;  /* 0x0000000502007986 */ /* 0x001fe2000c101124 */
[----:B------:R-:W-:Y:S05]  /*71d0*/  EXIT ;  /* 0x000000000000794d */ /* 0x000fea0003800000 */
.L_x_29003:
[----:B-----5:R-:W0:Y:S02]  /*71e0*/  F2I.S64.TRUNC R18, R18 ;  /* 0x0000001200127311 */ /* 0x020e24000020d900 */
[----:B0-----:R-:W-:-:S05]  /*71f0*/  IMAD.MOV.U32 R5, RZ, RZ, R18 ;  /* 0x000000ffff057224 */ /* 0x001fca00078e0012 */
[----:B------:R-:W-:Y:S01]  /*7200*/  STG.E.U8 desc[UR36][R2.64], R5 ;  /* 0x0000000502007986 */ /* 0x000fe2000c101124 */
[----:B------:R-:W-:Y:S05]  /*7210*/  EXIT ;  /* 0x000000000000794d */ /* 0x000fea0003800000 */
.L_x_29002:
[----:B------:R-:W-:-:S13]  /*7220*/  ISETP.NE.AND P0, PT, R0, 0x2, PT ;  /* 0x000000020000780c */ /* 0x000fda0003f05270 */
[----:B------:R-:W-:Y:S05]  /*7230*/  @!P0 BRA `(.L_x_29005) ;  /* 0x0000000000288947 */ /* 0x000fea0003800000 */
[----:B------:R-:W-:-:S13]  /*7240*/  ISETP.NE.AND P0, PT, R0, 0x3, PT ;  /* 0x000000030000780c */ /* 0x000fda0003f05270 */
[----:B------:R-:W-:Y:S05]  /*7250*/  @!P0 BRA `(.L_x_29006) ;  /* 0x0000000000148947 */ /* 0x000fea0003800000 */
[----:B------:R-:W-:-:S13]  /*7260*/  ISETP.NE.AND P0, PT, R0, 0x4, PT ;  /* 0x000000040000780c */ /* 0x000fda0003f05270 */
[----:B------:R-:W-:Y:S05]  /*7270*/  @P0 BRA `(.L_x_29004) ;  /* 0x0000000800380947 */ /* 0x000fea0003800000 */
[----:B-----5:R-:W0:Y:S02]  /*7280*/  F2I.S64.TRUNC R18, R18 ;  /* 0x0000001200127311 */ /* 0x020e24000020d900 */
[----:B0-----:R-:W-:Y:S01]  /*7290*/  STG.E.64 desc[UR36][R2.64], R18 ;  /* 0x0000001202007986 */ /* 0x001fe2000c101b24 */
[----:B------:R-:W-:Y:S05]  /*72a0*/  EXIT ;  /* 0x000000000000794d */ /* 0x000fea0003800000 */
.L_x_29006:
[----:B-----5:R-:W0:Y:S02]  /*72b0*/  F2I.FTZ.TRUNC.NTZ R5, R18 ;  /* 0x0000001200057305 */ /* 0x020e24000021f100 */
[----:B0-----:R-:W-:Y:S01]  /*72c0*/  STG.E desc[UR36][R2.64], R5 ;  /* 0x0000000502007986 */ /* 0x001fe2000c101924 */
[----:B------:R-:W-:Y:S05]  /*72d0*/  EXIT ;  /* 0x000000000000794d */ /* 0x000fea0003800000 */
.L_x_29005:
[----:B-----5:R-:W0:Y:S02]  /*72e0*/  F2I.FTZ.TRUNC.NTZ R5, R18 ;  /* 0x0000001200057305 */ /* 0x020e24000021f100 */
[----:B0-----:R-:W-:Y:S01]  /*72f0*/  STG.E.U16 desc[UR36][R2.64], R5 ;  /* 0x0000000502007986 */ /* 0x001fe2000c101524 */
[----:B------:R-:W-:Y:S05]  /*7300*/  EXIT ;  /* 0x000000000000794d */ /* 0x000fea0003800000 */
.L_x_29001:
[----:B------:R-:W-:-:S13]  /*7310*/  ISETP.GT.AND P0, PT, R0, 0x6, PT ;  /* 0x000000060000780c */ /* 0x000fda0003f04270 */
[----:B------:R-:W-:Y:S05]  /*7320*/  @P0 BRA `(.L_x_29007) ;  /* 0x0000000000240947 */ /* 0x000fea0003800000 */
[----:B------:R-:W-:-:S13]  /*7330*/  ISETP.NE.AND P0, PT, R0, 0x5, PT ;  /* 0x000000050000780c */ /* 0x000fda0003f05270 */
[----:B------:R-:W-:Y:S05]  /*7340*/  @!P0 BRA `(.L_x_29008) ;  /* 0x0000000000108947 */ /* 0x000fea0003800000 */
[----:B------:R-:W-:-:S13]  /*7350*/  ISETP.NE.AND P0, PT, R0, 0x6, PT ;  /* 0x000000060000780c */ /* 0x000fda0003f05270 */
[----:B------:R-:W-:Y:S05]  /*7360*/  @P0 BRA `(.L_x_29004) ;  /* 0x0000000400fc0947 */ /* 0x000fea0003800000 */
[----:B-----5:R-:W-:Y:S01]  /*7370*/  STG.E desc[UR36][R2.64], R18 ;  /* 0x0000001202007986 */ /* 0x020fe2000c101924 */
[----:B------:R-:W-:Y:S05]  /*7380*/  EXIT ;  /* 0x000000000000794d */ /* 0x000fea0003800000 */
.L_x_29008:
[----:B-----5:R-:W-:-:S05]  /*7390*/  F2FP.F16.F32.PACK_AB R18, RZ, R18 ;  /* 0x00000012ff12723e */ /* 0x020fca00000000ff */
[----:B------:R-:W-:Y:S01]  /*73a0*/  STG.E.U16 desc[UR36][R2.64], R18 ;  /* 0x0000001202007986 */ /* 0x000fe2000c101524 */
[----:B------:R-:W-:Y:S05]  /*73b0*/  EXIT ;  /* 0x000000000000794d */ /* 0x000fea0003800000 */
.L_x_29007:
[----:B------:R-:W-:-:S13]  /*73c0*/  ISETP.NE.AND P0, PT, R0, 0x7, PT ;  /* 0x000000070000780c */ /* 0x000fda0003f05270 */
[----:B------:R-:W-:Y:S05]  /*73d0*/  @!P0 BRA `(.L_x_29009) ;  /* 0x00000000002c8947 */ /* 0x000fea0003800000 */
[----:B------:R-:W-:-:S13]  /*73e0*/  ISETP.NE.AND P0, PT, R0, 0x8, PT ;  /* 0x000000080000780c */ /* 0x000fda0003f05270 */
[----:B------:R-:W-:Y:S05]  /*73f0*/  @!P0 BRA `(.L_x_29010) ;  /* 0x0000000000148947 */ /* 0x000fea0003800000 */
[----:B------:R-:W-:-:S13]  /*7400*/  ISETP.NE.AND P0, PT, R0, 0x9, PT ;  /* 0x000000090000780c */ /* 0x000fda0003f05270 */
[----:B------:R-:W-:Y:S05]  /*7410*/  @P0 BRA `(.L_x_29004) ;  /* 0x0000000400d00947 */ /* 0x000fea0003800000 */
[----:B------:R-:W-:-:S05]  /*7420*/  IMAD.MOV.U32 R19, RZ, RZ, RZ ;  /* 0x000000ffff137224 */ /* 0x000fca00078e00ff */
[----:B-----5:R-:W-:Y:S01]  /*7430*/  STG.E.64 desc[UR36][R2.64], R18 ;  /* 0x0000001202007986 */ /* 0x020fe2000c101b24 */
[----:B------:R-:W-:Y:S05]  /*7440*/  EXIT ;  /* 0x000000000000794d */ /* 0x000fea0003800000 */
.L_x_29010:
[----:B-----5:R-:W-:-:S04]  /*7450*/  F2FP.F16.F32.PACK_AB R5, RZ, R18 ;  /* 0x00000012ff05723e */ /* 0x020fc800000000ff */
[----:B------:R-:W-:-:S05]  /*7460*/  PRMT R5, R5, 0x5410, RZ ;  /* 0x0000541005057816 */ /* 0x000fca00000000ff */
[----:B------:R-:W-:Y:S01]  /*7470*/  STG.E desc[UR36][R2.64], R5 ;  /* 0x0000000502007986 */ /* 0x000fe2000c101924 */
[----:B------:R-:W-:Y:S05]  /*7480*/  EXIT ;  /* 0x000000000000794d */ /* 0x000fea0003800000 */
.L_x_29009:
[----:B-----5:R-:W-:-:S06]  /*7490*/  FMUL.FTZ R4, R18, 1 ;  /* 0x3f80000012047820 */ /* 0x020fcc0000410000 */
[----:B------:R-:W0:Y:S02]  /*74a0*/  F2F.F64.F32 R4, R4 ;  /* 0x0000000400047310 */ /* 0x000e240000201800 */
[----:B0-----:R-:W-:Y:S01]  /*74b0*/  STG.E.64 desc[UR36][R2.64], R4 ;  /* 0x0000000402007986 */ /* 0x001fe2000c101b24 */
[----:B------:R-:W-:Y:S05]  /*74c0*/  EXIT ;  /* 0x000000000000794d */ /* 0x000fea0003800000 */
.L_x_29000:
        /* <DEDUP_REMOVED lines=10> */
[----:B-----5:R-:W0:Y:S02]  /*7570*/  F2I.FTZ.U32.TRUNC.NTZ R5, R18 ;  /* 0x0000001200057305 */ /* 0x020e24000021f000 */
[----:B0-----:R-:W-:Y:S01]  /*7580*/  STG.E.U16 desc[UR36][R2.64], R5 ;  /* 0x0000000502007986 */ /* 0x001fe2000c101524 */
[----:B------:R-:W-:Y:S05]  /*7590*/  EXIT ;  /* 0x000000000000794d */ /* 0x000fea0003800000 */
.L_x_29014:
[----:B-----5:R-:W-:Y:S01]  /*75a0*/  LOP3.LUT R4, R18, 0x7fffffff, RZ, 0xc0, !PT ;  /* 0x7fffffff12047812 */ /* 0x020fe200078ec0ff */
        /* <DEDUP_REMOVED lines=15> */
.L_x_29017:
[----:B------:R-:W-:-:S04]  /*76a0*/  SHF.R.U32.HI R18, RZ, 0x18, R18 ;  /* 0x00000018ff127819 */ /* 0x000fc80000011612 */
[----:B------:R-:W-:-:S04]  /*76b0*/  LOP3.LUT R5, R5, 0x80, R18, 0xf8, !PT ;  /* 0x0000008005057812 */ /* 0x000fc800078ef812 */
[----:B------:R-:W-:-:S07]  /*76c0*/  PRMT R0, R5, 0x7610, R0 ;  /* 0x0000761005007816 */ /* 0x000fce0000000000 */
.L_x_29016:
[----:B------:R-:W-:Y:S05]  /*76d0*/  BSYNC.RECONVERGENT B0 ;  /* 0x0000000000007941 */ /* 0x000fea0003800200 */
.L_x_29015:
[----:B------:R-:W-:Y:S01]  /*76e0*/  STG.E.U8 desc[UR36][R2.64], R0 ;  /* 0x0000000002007986 */ /* 0x000fe2000c101124 */
[----:B------:R-:W-:Y:S05]  /*76f0*/  EXIT ;  /* 0x000000000000794d */ /* 0x000fea0003800000 */
.L_x_29013:
        /* <DEDUP_REMOVED lines=16> */
.L_x_29020:
[----:B------:R-:W-:-:S04]  /*7800*/  SHF.R.U32.HI R18, RZ, 0x18, R18 ;  /* 0x00000018ff127819 */ /* 0x000fc80000011612 */
[----:B------:R-:W-:-:S04]  /*7810*/  LOP3.LUT R5, R5, 0x80, R18, 0xf8, !PT ;  /* 0x0000008005057812 */ /* 0x000fc800078ef812 */
[----:B------:R-:W-:-:S07]  /*7820*/  PRMT R0, R5, 0x7610, R0 ;  /* 0x0000761005007816 */ /* 0x000fce0000000000 */
.L_x_29019:
[----:B------:R-:W-:Y:S05]  /*7830*/  BSYNC.RECONVERGENT B0 ;  /* 0x0000000000007941 */ /* 0x000fea0003800200 */
.L_x_29018:
[----:B------:R-:W-:Y:S01]  /*7840*/  STG.E.U8 desc[UR36][R2.64], R0 ;  /* 0x0000000002007986 */ /* 0x000fe2000c101124 */
[----:B------:R-:W-:Y:S05]  /*7850*/  EXIT ;  /* 0x000000000000794d */ /* 0x000fea0003800000 */
.L_x_29012:
[----:B------:R-:W-:-:S13]  /*7860*/  ISETP.NE.AND P0, PT, R0, 0x1c, PT ;  /* 0x0000001c0000780c */ /* 0x000fda0003f05270 */
[----:B------:R-:W-:Y:S05]  /*7870*/  @!P0 BRA `(.L_x_29021) ;  /* 0x0000000000588947 */ /* 0x000fea0003800000 */
[----:B------:R-:W-:-:S13]  /*7880*/  ISETP.NE.AND P0, PT, R0, 0x1d, PT ;  /* 0x0000001d0000780c */ /* 0x000fda0003f05270 */
[----:B------:R-:W-:Y:S05]  /*7890*/  @!P0 BRA `(.L_x_29022) ;  /* 0x0000000000448947 */ /* 0x000fea0003800000 */
[----:B------:R-:W-:-:S13]  /*78a0*/  ISETP.NE.AND P0, PT, R0, 0x2c, PT ;  /* 0x0000002c0000780c */ /* 0x000fda0003f05270 */
[----:B------:R-:W-:Y:S05]  /*78b0*/  @P0 BRA `(.L_x_29004) ;  /* 0x0000000000a80947 */ /* 0x000fea0003800000 */
[----:B-----5:R-:W-:-:S04]  /*78c0*/  SHF.R.U32.HI R4, RZ, 0x17, R18 ;  /* 0x00000017ff047819 */ /* 0x020fc80000011612 */
        /* <DEDUP_REMOVED lines=14> */
.L_x_29022:
[----:B-----5:R-:W0:Y:S02]  /*79b0*/  F2I.U64.TRUNC R18, R18 ;  /* 0x0000001200127311 */ /* 0x020e24000020d800 */
[----:B0-----:R-:W-:Y:S01]  /*79c0*/  STG.E.64 desc[UR36][R2.64], R18 ;  /* 0x0000001202007986 */ /* 0x001fe2000c101b24 */
[----:B------:R-:W-:Y:S05]  /*79d0*/  EXIT ;  /* 0x000000000000794d */ /* 0x000fea0003800000 */
.L_x_29021:
[----:B-----5:R-:W0:Y:S02]  /*79e0*/  F2I.FTZ.U32.TRUNC.NTZ R5, R18 ;  /* 0x0000001200057305 */ /* 0x020e24000021f000 */
[----:B0-----:R-:W-:Y:S01]  /*79f0*/  STG.E desc[UR36][R2.64], R5 ;  /* 0x0000000502007986 */ /* 0x001fe2000c101924 */
[----:B------:R-:W-:Y:S05]  /*7a00*/  EXIT ;  /* 0x000000000000794d */ /* 0x000fea0003800000 */
.L_x_29011:
[----:B------:R-:W-:-:S13]  /*7a10*/  ISETP.GT.AND P0, PT, R0, 0xe, PT ;  /* 0x0000000e0000780c */ /* 0x000fda0003f04270 */
[----:B------:R-:W-:Y:S05]  /*7a20*/  @P0 BRA `(.L_x_29023) ;  /* 0x0000000000340947 */ /* 0x000fea0003800000 */
[----:B------:R-:W-:-:S13]  /*7a30*/  ISETP.NE.AND P0, PT, R0, 0xa, PT ;  /* 0x0000000a0000780c */ /* 0x000fda0003f05270 */
[----:B------:R-:W-:Y:S05]  /*7a40*/  @!P0 BRA `(.L_x_29024) ;  /* 0x0000000000188947 */ /* 0x000fea0003800000 */
[----:B------:R-:W-:-:S13]  /*7a50*/  ISETP.NE.AND P0, PT, R0, 0xb, PT ;  /* 0x0000000b0000780c */ /* 0x000fda0003f05270 */
[----:B------:R-:W-:Y:S05]  /*7a60*/  @P0 BRA `(.L_x_29004) ;  /* 0x00000000003c0947 */ /* 0x000fea0003800000 */
[----:B-----5:R-:W-:-:S04]  /*7a70*/  FSETP.NEU.FTZ.AND P0, PT, R18, RZ, PT ;  /* 0x000000ff1200720b */ /* 0x020fc80003f1d000 */
[----:B------:R-:W-:-:S05]  /*7a80*/  SEL R5, RZ, 0x1, !P0 ;  /* 0x00000001ff057807 */ /* 0x000fca0004000000 */
[----:B------:R-:W-:Y:S01]  /*7a90*/  STG.E.U8 desc[UR36][R2.64], R5 ;  /* 0x0000000502007986 */ /* 0x000fe2000c101124 */
[----:B------:R-:W-:Y:S05]  /*7aa0*/  EXIT ;  /* 0x000000000000794d */ /* 0x000fea0003800000 */
.L_x_29024:
[----:B-----5:R-:W-:Y:S01]  /*7ab0*/  FMUL.FTZ R4, R18, 1 ;  /* 0x3f80000012047820 */ /* 0x020fe20000410000 */
[----:B------:R-:W-:-:S05]  /*7ac0*/  CS2R R6, SRZ ;  /* 0x0000000000067805 */ /* 0x000fca000001ff00 */
[----:B------:R-:W0:Y:S02]  /*7ad0*/  F2F.F64.F32 R4, R4 ;  /* 0x0000000400047310 */ /* 0x000e240000201800 */
[----:B0-----:R-:W-:Y:S01]  /*7ae0*/  STG.E.128 desc[UR36][R2.64], R4 ;  /* 0x0000000402007986 */ /* 0x001fe2000c101d24 */
[----:B------:R-:W-:Y:S05]  /*7af0*/  EXIT ;  /* 0x000000000000794d */ /* 0x000fea0003800000 */
.L_x_29023:
[----:B------:R-:W-:-:S13]  /*7b00*/  ISETP.NE.AND P0, PT, R0, 0xf, PT ;  /* 0x0000000f0000780c */ /* 0x000fda0003f05270 */
[----:B------:R-:W-:Y:S05]  /*7b10*/  @!P0 BRA `(.L_x_29025) ;  /* 0x0000000000e08947 */ /* 0x000fea0003800000 */
[----:B------:R-:W-:-:S13]  /*7b20*/  ISETP.NE.AND P0, PT, R0, 0x17, PT ;  /* 0x000000170000780c */ /* 0x000fda0003f05270 */
[----:B------:R-:W-:Y:S05]  /*7b30*/  @!P0 BRA `(.L_x_29026) ;  /* 0x00000000008c8947 */ /* 0x000fea0003800000 */
[----:B------:R-:W-:-:S13]  /*7b40*/  ISETP.NE.AND P0, PT, R0, 0x18, PT ;  /* 0x000000180000780c */ /* 0x000fda0003f05270 */
[----:B------:R-:W-:Y:S05]  /*7b50*/  @!P0 BRA `(.L_x_29027) ;  /* 0x0000000000448947 */ /* 0x000fea0003800000 */
.L_x_29004:
        /* <DEDUP_REMOVED lines=16> */
.L_x_29028:
[----:B------:R-:W-:Y:S05]  /*7c60*/  EXIT ;  /* 0x000000000000794d */ /* 0x000fea0003800000 */
.L_x_29027:
[----:B-----5:R-:W-:Y:S01]  /*7c70*/  LOP3.LUT R4, R18, 0x7fffffff, RZ, 0xc0, !PT ;  /* 0x7fffffff12047812 */ /* 0x020fe200078ec0ff */
        /* <DEDUP_REMOVED lines=11> */
.L_x_29030:
[----:B------:R-:W-:Y:S05]  /*7d30*/  BSYNC.RECONVERGENT B0 ;  /* 0x0000000000007941 */ /* 0x000fea0003800200 */
.L_x_29029:
[----:B------:R-:W-:-:S05]  /*7d40*/  LOP3.LUT R5, R0, 0x80, R7, 0xf8, !PT ;  /* 0x0000008000057812 */ /* 0x000fca00078ef807 */
[----:B------:R-:W-:Y:S01]  /*7d50*/  STG.E.U8 desc[UR36][R2.64], R5 ;  /* 0x0000000502007986 */ /* 0x000fe2000c101124 */
[----:B------:R-:W-:Y:S05]  /*7d60*/  EXIT ;  /* 0x000000000000794d */ /* 0x000fea0003800000 */
.L_x_29026:
[----:B-----5:R-:W-:Y:S01]  /*7d70*/  LOP3.LUT R4, R18, 0x7fffffff, RZ, 0xc0, !PT ;  /* 0x7fffffff12047812 */ /* 0x020fe200078ec0ff */
        /* <DEDUP_REMOVED lines=10> */
.L_x_29032:
[----:B------:R-:W-:Y:S01]  /*7e20*/  IMAD.MOV.U32 R0, RZ, RZ, 0x7f ;  /* 0x0000007fff007424 */ /* 0x000fe200078e00ff */
[----:B------:R-:W-:-:S04]  /*7e30*/  ISETP.GT.U32.AND P0, PT, R4, 0x7f800000, PT ;  /* 0x7f8000000400780c */ /* 0x000fc80003f04070 */
[----:B------:R-:W-:-:S09]  /*7e40*/  SEL R0, R0, 0x7c, P0 ;  /* 0x0000007c00007807 */ /* 0x000fd20000000000 */
.L_x_29033:
[----:B------:R-:W-:Y:S05]  /*7e50*/  BSYNC.RECONVERGENT B0 ;  /* 0x0000000000007941 */ /* 0x000fea0003800200 */
.L_x_29031:
[----:B------:R-:W-:-:S04]  /*7e60*/  SHF.R.U32.HI R5, RZ, 0x18, R18 ;  /* 0x00000018ff057819 */ /* 0x000fc80000011612 */
[----:B------:R-:W-:-:S05]  /*7e70*/  LOP3.LUT R5, R0, 0x80, R5, 0xf8, !PT ;  /* 0x0000008000057812 */ /* 0x000fca00078ef805 */
[----:B------:R-:W-:Y:S01]  /*7e80*/  STG.E.U8 desc[UR36][R2.64], R5 ;  /* 0x0000000502007986 */ /* 0x000fe2000c101124 */
[----:B------:R-:W-:Y:S05]  /*7e90*/  EXIT ;  /* 0x000000000000794d */ /* 0x000fea0003800000 */
.L_x_29025:
[----:B-----5:R-:W-:-:S05]  /*7ea0*/  F2FP.BF16.F32.PACK_AB R18, RZ, R18 ;  /* 0x00000012ff12723e */ /* 0x020fca00000010ff */
[----:B------:R-:W-:Y:S01]  /*7eb0*/  STG.E.U16 desc[UR36][R2.64], R18 ;  /* 0x0000001202007986 */ /* 0x000fe2000c101524 */
[----:B------:R-:W-:Y:S05]  /*7ec0*/  EXIT ;  /* 0x000000000000794d */ /* 0x000fea0003800000 */
.L_x_29034:
        /* <DEDUP_REMOVED lines=11> */
.L_x_36101:


//--------------------- .text._ZN2at6native18elementwise_kernelILi128ELi2EZNS0_22gpu_kernel_impl_nocastIZZZNS0_17expm1_kernel_cudaERNS_18TensorIteratorBaseEENKUlvE_clEvENKUlvE0_clEvEUlfE_EEvS4_RKT_EUliE_EEviT1_ --------------------------
	.section	.text._ZN2at6native18elementwise_kernelILi128ELi2EZNS0_22gpu_kernel_impl_nocastIZZZNS0_17expm1_kernel_cudaERNS_18TensorIteratorBaseEENKUlvE_clEvENKUlvE0_clEvEUlfE_EEvS4_RKT_EUliE_EEviT1_,"ax",@progbits
	.align	128
        .global         _ZN2at6native18elementwise_kernelILi128ELi2EZNS0_22gpu_kernel_impl_nocastIZZZNS0_17expm1_kernel_cudaERNS_18TensorIteratorBaseEENKUlvE_clEvENKUlvE0_clEvEUlfE_EEvS4_RKT_EUliE_EEviT1_
        .type           _ZN2at6native18elementwise_kernelILi128ELi2EZNS0_22gpu_kernel_impl_nocastIZZZNS0_17expm1_kernel_cudaERNS_18TensorIteratorBaseEENKUlvE_clEvENKUlvE0_clEvEUlfE_EEvS4_RKT_EUliE_EEviT1_,@function
        .size           _ZN2at6native18elementwise_kernelILi128ELi2EZNS0_22gpu_kernel_impl_nocastIZZZNS0_17expm1_kernel_cudaERNS_18TensorIteratorBaseEENKUlvE_clEvENKUlvE0_clEvEUlfE_EEvS4_RKT_EUliE_EEviT1_,(.L_x_36102 - _ZN2at6native18elementwise_kernelILi128ELi2EZNS0_22gpu_kernel_impl_nocastIZZZNS0_17expm1_kernel_cudaERNS_18TensorIteratorBaseEENKUlvE_clEvENKUlvE0_clEvEUlfE_EEvS4_RKT_EUliE_EEviT1_)
        .other          _ZN2at6native18elementwise_kernelILi128ELi2EZNS0_22gpu_kernel_impl_nocastIZZZNS0_17expm1_kernel_cudaERNS_18TensorIteratorBaseEENKUlvE_clEvENKUlvE0_clEvEUlfE_EEvS4_RKT_EUliE_EEviT1_,@"STO_CUDA_ENTRY STV_DEFAULT"
_ZN2at6native18elementwise_kernelILi128ELi2EZNS0_22gpu_kernel_impl_nocastIZZZNS0_17expm1_kernel_cudaERNS_18TensorIteratorBaseEENKUlvE_clEvENKUlvE0_clEvEUlfE_EEvS4_RKT_EUliE_EEviT1_:
.text._ZN2at6native18elementwise_kernelILi128ELi2EZNS0_22gpu_kernel_impl_nocastIZZZNS0_17expm1_kernel_cudaERNS_18TensorIteratorBaseEENKUlvE_clEvENKUlvE0_clEvEUlfE_EEvS4_RKT_EUliE_EEviT1_:
        /* <DEDUP_REMOVED lines=14> */
[----:B0-----:R0:W2:Y:S01]  /*00e0*/  LDG.E R0, desc[UR6][R4.64] ;  /* 0x0000000604007981 */ /* 0x0010a2000c1e1900 */
[----:B------:R-:W-:Y:S01]  /*00f0*/  HFMA2 R9, -RZ, RZ, 0.83837890625, -4044 ;  /* 0x3ab5ebe6ff097431 */ /* 0x000fe200000001ff */
[----:B------:R-:W-:-:S04]  /*0100*/  IADD3 R3, PT, PT, R3, 0x80, RZ ;  /* 0x0000008003037810 */ /* 0x000fc80007ffe0ff */
[----:B0-----:R-:W0:Y:S01]  /*0110*/  LDC.64 R4, c[0x0][0x580] ;  /* 0x00016000ff047b82 */ /* 0x001e220000000a00 */
[C---:B--2---:R-:W-:Y:S01]  /*0120*/  FMUL.FTZ R2, R0.reuse, 1.4426950216293334961 ;  /* 0x3fb8aa3b00027820 */ /* 0x044fe20000410000 */
        /* <DEDUP_REMOVED lines=23> */
[----:B0-----:R0:W-:Y:S02]  /*02a0*/  STG.E desc[UR6][R4.64], R7 ;  /* 0x0000000704007986 */ /* 0x0011e4000c101906 */
.L_x_29037:
[----:B------:R-:W-:Y:S05]  /*02b0*/  BSYNC.RECONVERGENT B0 ;  /* 0x0000000000007941 */ /* 0x000fea0003800200 */
.L_x_29036:
[----:B------:R-:W-:-:S13]  /*02c0*/  ISETP.GE.AND P0, PT, R3, UR4, PT ;  /* 0x0000000403007c0c */ /* 0x000fda000bf06270 */
[----:B------:R-:W-:Y:S05]  /*02d0*/  @P0 EXIT ;  /* 0x000000000000094d */ /* 0x000fea0003800000 */
[----:B------:R-:W1:Y:S02]  /*02e0*/  LDC.64 R2, c[0x0][0x588] ;  /* 0x00016200ff027b82 */ /* 0x000e640000000a00 */
[----:B-1----:R1:W2:Y:S01]  /*02f0*/  LDG.E R0, desc[UR6][R2.64] ;  /* 0x0000000602007981 */ /* 0x0022a2000c1e1900 */
[----:B0-----:R-:W-:-:S05]  /*0300*/  HFMA2 R7, -RZ, RZ, 0.83837890625, -4044 ;  /* 0x3ab5ebe6ff077431 */ /* 0x001fca00000001ff */
[----:B-1----:R-:W0:Y:S01]  /*0310*/  LDC.64 R2, c[0x0][0x580] ;  /* 0x00016000ff027b82 */ /* 0x002e220000000a00 */
        /* <DEDUP_REMOVED lines=24> */
[----:B0-----:R-:W-:Y:S01]  /*04a0*/  STG.E desc[UR6][R2.64], R5 ;  /* 0x0000000502007986 */ /* 0x001fe2000c101906 */
[----:B------:R-:W-:Y:S05]  /*04b0*/  EXIT ;  /* 0x000000000000794d */ /* 0x000fea0003800000 */
.L_x_29035:
        /* <DEDUP_REMOVED lines=305> */
.L_x_29040:
[----:B------:R-:W0:Y:S02]  /*17d0*/  LDCU.128 UR8, c[0x0][0x580] ;  /* 0x0000b000ff0877ac */ /* 0x000e240008000c00 */
[----:B0-----:R-:W-:-:S04]  /*17e0*/  IADD3 R6, P0, PT, R4, UR10, RZ ;  /* 0x0000000a04067c10 */ /* 0x001fc8000ff1e0ff */
[----:B------:R-:W-:-:S05]  /*17f0*/  IADD3.X R7, PT, PT, RZ, UR11, RZ, P0, !PT ;  /* 0x0000000bff077c10 */ /* 0x000fca00087fe4ff */
[----:B------:R-:W2:Y:S01]  /*1800*/  LDG.E R6, desc[UR6][R6.64] ;  /* 0x0000000606067981 */ /* 0x000ea2000c1e1900 */
[----:B------:R-:W-:Y:S02]  /*1810*/  MOV R11, 0x3ab5ebe6 ;  /* 0x3ab5ebe6000b7802 */ /* 0x000fe40000000f00 */
[----:B------:R-:W-:Y:S01]  /*1820*/  IADD3 R3, PT, PT, R3, 0x80, RZ ;  /* 0x0000008003037810 */ /* 0x000fe20007ffe0ff */
[C---:B--2---:R-:W-:Y:S01]  /*1830*/  FMUL.FTZ R4, R6.reuse, 1.4426950216293334961 ;  /* 0x3fb8aa3b06047820 */ /* 0x044fe20000410000 */
        /* <DEDUP_REMOVED lines=10> */
[----:B------:R-:W-:Y:S02]  /*18e0*/  FSETP.GT.FTZ.AND P2, PT, R9, 128, PT ;  /* 0x430000000900780b */ /* 0x000fe40003f54000 */
        /* <DEDUP_REMOVED lines=8> */
[----:B------:R-:W-:-:S04]  /*1970*/  FSETP.GEU.FTZ.AND P1, PT, R9, -25, PT ;  /* 0xc1c800000900780b */ /* 0x000fc80003f3e000 */
[----:B------:R-:W-:Y:S02]  /*1980*/  FSEL R7, R4, +INF , !P2 ;  /* 0x7f80000004077808 */ /* 0x000fe40005000000 */
[----:B------:R-:W-:Y:S02]  /*1990*/  IADD3 R4, P2, PT, R5, UR8, RZ ;  /* 0x0000000805047c10 */ /* 0x000fe4000ff5e0ff */
[----:B------:R-:W-:Y:S01]  /*19a0*/  FSEL R7, R7, -1, P1 ;  /* 0xbf80000007077808 */ /* 0x000fe20000800000 */
[----:B------:R-:W-:Y:S01]  /*19b0*/  @!P0 FADD.FTZ R7, R6, R6 ;  /* 0x0000000606078221 */ /* 0x000fe20000010000 */
[----:B------:R-:W-:-:S05]  /*19c0*/  IADD3.X R5, PT, PT, RZ, UR9, RZ, P2, !PT ;  /* 0x00000009ff057c10 */ /* 0x000fca00097fe4ff */
[----:B------:R0:W-:Y:S04]  /*19d0*/  STG.E desc[UR6][R4.64], R7 ;  /* 0x0000000704007986 */ /* 0x0001e8000c101906 */
.L_x_29039:
[----:B------:R-:W-:Y:S05]  /*19e0*/  BSYNC.RECONVERGENT B0 ;  /* 0x0000000000007941 */ /* 0x000fea0003800200 */
.L_x_29038:
        /* <DEDUP_REMOVED lines=300> */
.L_x_29041:
[----:B------:R-:W0:Y:S02]  /*2cb0*/  LDCU.128 UR8, c[0x0][0x580] ;  /* 0x0000b000ff0877ac */ /* 0x000e240008000c00 */
[----:B0-----:R-:W-:-:S04]  /*2cc0*/  IADD3 R4, P0, PT, R2, UR10, RZ ;  /* 0x0000000a02047c10 */ /* 0x001fc8000ff1e0ff */
[----:B------:R-:W-:-:S05]  /*2cd0*/  IADD3.X R5, PT, PT, RZ, UR11, RZ, P0, !PT ;  /* 0x0000000bff057c10 */ /* 0x000fca00087fe4ff */
[----:B------:R-:W2:Y:S01]  /*2ce0*/  LDG.E R4, desc[UR6][R4.64] ;  /* 0x0000000604047981 */ /* 0x000ea2000c1e1900 */
[----:B------:R-:W-:Y:S01]  /*2cf0*/  MOV R9, 0x3ab5ebe6 ;  /* 0x3ab5ebe600097802 */ /* 0x000fe20000000f00 */
        /* <DEDUP_REMOVED lines=26> */
[----:B------:R-:W-:Y:S01]  /*2ea0*/  STG.E desc[UR6][R2.64], R5 ;  /* 0x0000000502007986 */ /* 0x000fe2000c101906 */
[----:B------:R-:W-:Y:S05]  /*2eb0*/  EXIT ;  /* 0x000000000000794d */ /* 0x000fea0003800000 */
.L_x_29042:
        /* <DEDUP_REMOVED lines=12> */
.L_x_36102:


//--------------------- .text._ZN2at6native27unrolled_elementwise_kernelIZZZNS0_17expm1_kernel_cudaERNS_18TensorIteratorBaseEENKUlvE_clEvENKUlvE0_clEvEUlfE_St5arrayIPcLm2EELi4E23TrivialOffsetCalculatorILi1EjESB_NS0_6memory15LoadWithoutCastENSC_16StoreWithoutCastEEEviT_T0_T2_T3_T4_T5_ --------------------------
	.section	.text._ZN2at6native27unrolled_elementwise_kernelIZZZNS0_17expm1_kernel_cudaERNS_18TensorIteratorBaseEENKUlvE_clEvENKUlvE0_clEvEUlfE_St5arrayIPcLm2EELi4E23TrivialOffsetCalculatorILi1EjESB_NS0_6memory15LoadWithoutCastENSC_16StoreWithoutCastEEEviT_T0_T2_T3_T4_T5_,"ax",@progbits
	.align	128
        .global         _ZN2at6native27unrolled_elementwise_kernelIZZZNS0_17expm1_kernel_cudaERNS_18TensorIteratorBaseEENKUlvE_clEvENKUlvE0_clEvEUlfE_St5arrayIPcLm2EELi4E23TrivialOffsetCalculatorILi1EjESB_NS0_6memory15LoadWithoutCastENSC_16StoreWithoutCastEEEviT_T0_T2_T3_T4_T5_
        .type           _ZN2at6native27unrolled_elementwise_kernelIZZZNS0_17expm1_kernel_cudaERNS_18TensorIteratorBaseEENKUlvE_clEvENKUlvE0_clEvEUlfE_St5arrayIPcLm2EELi4E23TrivialOffsetCalculatorILi1EjESB_NS0_6memory15LoadWithoutCastENSC_16StoreWithoutCastEEEviT_T0_T2_T3_T4_T5_,@function
        .size           _ZN2at6native27unrolled_elementwise_kernelIZZZNS0_17expm1_kernel_cudaERNS_18TensorIteratorBaseEENKUlvE_clEvENKUlvE0_clEvEUlfE_St5arrayIPcLm2EELi4E23TrivialOffsetCalculatorILi1EjESB_NS0_6memory15LoadWithoutCastENSC_16StoreWithoutCastEEEviT_T0_T2_T3_T4_T5_,(.L_x_36103 - _ZN2at6native27unrolled_elementwise_kernelIZZZNS0_17expm1_kernel_cudaERNS_18TensorIteratorBaseEENKUlvE_clEvENKUlvE0_clEvEUlfE_St5arrayIPcLm2EELi4E23TrivialOffsetCalculatorILi1EjESB_NS0_6memory15LoadWithoutCastENSC_16StoreWithoutCastEEEviT_T0_T2_T3_T4_T5_)
        .other          _ZN2at6native27unrolled_elementwise_kernelIZZZNS0_17expm1_kernel_cudaERNS_18TensorIteratorBaseEENKUlvE_clEvENKUlvE0_clEvEUlfE_St5arrayIPcLm2EELi4E23TrivialOffsetCalculatorILi1EjESB_NS0_6memory15LoadWithoutCastENSC_16StoreWithoutCastEEEviT_T0_T2_T3_T4_T5_,@"STO_CUDA_ENTRY STV_DEFAULT"
_ZN2at6native27unrolled_elementwise_kernelIZZZNS0_17expm1_kernel_cudaERNS_18TensorIteratorBaseEENKUlvE_clEvENKUlvE0_clEvEUlfE_St5arrayIPcLm2EELi4E23TrivialOffsetCalculatorILi1EjESB_NS0_6memory15LoadWithoutCastENSC_16StoreWithoutCastEEEviT_T0_T2_T3_T4_T5_:
.text._ZN2at6native27unrolled_elementwise_kernelIZZZNS0_17expm1_kernel_cudaERNS_18TensorIteratorBaseEENKUlvE_clEvENKUlvE0_clEvEUlfE_St5arrayIPcLm2EELi4E23TrivialOffsetCalculatorILi1EjESB_NS0_6memory15LoadWithoutCastENSC_16StoreWithoutCastEEEviT_T0_T2_T3_T4_T5_:
[----:B------:R-:W-:Y:S01]  /*0000*/  LDC R1, c[0x0][0x37c] ;  /* 0x0000df00ff017b82 */ /* 0x000fe20000000800 */
[----:B------:R-:W0:Y:S07]  /*0010*/  S2R R0, SR_CTAID.X ;  /* 0x0000000000007919 */ /* 0x000e2e0000002500 */
[----:B------:R-:W0:Y:S01]  /*0020*/  LDC R3, c[0x0][0x380] ;  /* 0x0000e000ff037b82 */ /* 0x000e220000000800 */
[----:B------:R-:W1:Y:S01]  /*0030*/  LDCU.64 UR4, c[0x0][0x358] ;  /* 0x00006b00ff0477ac */ /* 0x000e620008000a00 */
[----:B------:R-:W-:Y:S01]  /*0040*/  IMAD.MOV.U32 R8, RZ, RZ, RZ ;  /* 0x000000ffff087224 */ /* 0x000fe200078e00ff */
[----:B------:R-:W2:Y:S01]  /*0050*/  S2R R7, SR_TID.X ;  /* 0x0000000000077919 */ /* 0x000ea20000002100 */
[----:B0-----:R-:W-:Y:S01]  /*0060*/  IMAD R2, R0, -0x200, R3 ;  /* 0xfffffe0000027824 */ /* 0x001fe200078e0203 */
[----:B--2---:R-:W-:-:S04]  /*0070*/  MOV R3, R7 ;  /* 0x0000000700037202 */ /* 0x004fc80000000f00 */
[----:B------:R-:W-:-:S13]  /*0080*/  ISETP.GE.AND P0, PT, R7, R2, PT ;  /* 0x000000020700720c */ /* 0x000fda0003f06270 */
[----:B------:R-:W-:Y:S01]  /*0090*/  @!P0 IADD3 R7, PT, PT, R3, 0x80, RZ ;  /* 0x0000008003078810 */ /* 0x000fe20007ffe0ff */
[----:B------:R-:W0:Y:S03]  /*00a0*/  @!P0 LDC.64 R12, c[0x0][0x390] ;  /* 0x0000e400ff0c8b82 */ /* 0x000e260000000a00 */
[----:B------:R-:W-:-:S13]  /*00b0*/  ISETP.GE.AND P1, PT, R7, R2, PT ;  /* 0x000000020700720c */ /* 0x000fda0003f26270 */
[----:B------:R-:W-:Y:S01]  /*00c0*/  @!P1 LEA R9, R0, R7, 0x9 ;  /* 0x0000000700099211 */ /* 0x000fe200078e48ff */
[----:B------:R-:W-:Y:S02]  /*00d0*/  @!P1 VIADD R7, R7, 0x80 ;  /* 0x0000008007079836 */ /* 0x000fe40000000000 */
[----:B------:R-:W-:Y:S01]  /*00e0*/  HFMA2 R10, -RZ, RZ, 0, 0 ;  /* 0x00000000ff0a7431 */ /* 0x000fe200000001ff */
[----:B------:R-:W2:Y:S02]  /*00f0*/  @!P1 LDC.64 R14, c[0x0][0x390] ;  /* 0x0000e400ff0e9b82 */ /* 0x000ea40000000a00 */
[----:B------:R-:W-:-:S13]  /*0100*/  ISETP.GE.AND P3, PT, R7, R2, PT ;  /* 0x000000020700720c */ /* 0x000fda0003f66270 */
[----:B------:R-:W3:Y:S01]  /*0110*/  @!P3 LDC.64 R4, c[0x0][0x390] ;  /* 0x0000e400ff04bb82 */ /* 0x000ee20000000a00 */
[----:B------:R-:W-:Y:S02]  /*0120*/  @!P3 LEA R19, R0, R7, 0x9 ;  /* 0x000000070013b211 */ /* 0x000fe400078e48ff */
[----:B------:R-:W-:-:S04]  /*0130*/  @!P3 IADD3 R7, PT, PT, R7, 0x80, RZ ;  /* 0x000000800707b810 */ /* 0x000fc80007ffe0ff */
[----:B------:R-:W-:Y:S01]  /*0140*/  ISETP.GE.AND P2, PT, R7, R2, PT ;  /* 0x000000020700720c */ /* 0x000fe20003f46270 */
[----:B--2---:R-:W-:-:S12]  /*0150*/  @!P1 IMAD.WIDE.U32 R14, R9, 0x4, R14 ;  /* 0x00000004090e9825 */ /* 0x004fd800078e000e */
[----:B------:R-:W2:Y:S01]  /*0160*/  @!P2 LDC.64 R16, c[0x0][0x390] ;  /* 0x0000e400ff10ab82 */ /* 0x000ea20000000a00 */
[C---:B------:R-:W-:Y:S01]  /*0170*/  @!P2 LEA R7, R0.reuse, R7, 0x9 ;  /* 0x000000070007a211 */ /* 0x040fe200078e48ff */
[----:B------:R-:W-:Y:S01]  /*0180*/  BSSY.RECONVERGENT B0, `(.L_x_29043) ;  /* 0x000002a000007945 */ /* 0x000fe20003800200 */
[----:B---3--:R-:W-:Y:S01]  /*0190*/  @!P3 IMAD.WIDE.U32 R18, R19, 0x4, R4 ;  /* 0x000000041312b825 */ /* 0x008fe200078e0004 */
[----:B------:R-:W-:Y:S02]  /*01a0*/  CS2R R4, SRZ ;  /* 0x0000000000047805 */ /* 0x000fe4000001ff00 */
[----:B------:R-:W-:Y:S01]  /*01b0*/  IADD3 R9, PT, PT, R3, 0x100, RZ ;  /* 0x0000010003097810 */ /* 0x000fe20007ffe0ff */
[----:B-1----:R-:W5:Y:S04]  /*01c0*/  @!P1 LDG.E R8, desc[UR4][R14.64] ;  /* 0x000000040e089981 */ /* 0x002f68000c1e1900 */
[----:B------:R-:W5:Y:S01]  /*01d0*/  @!P3 LDG.E R4, desc[UR4][R18.64] ;  /* 0x000000041204b981 */ /* 0x000f62000c1e1900 */
[----:B--2---:R-:W-:Y:S01]  /*01e0*/  @!P2 IMAD.WIDE.U32 R16, R7, 0x4, R16 ;  /* 0x000000040710a825 */ /* 0x004fe200078e0010 */
[----:B------:R-:W-:-:S02]  /*01f0*/  @!P0 LEA R7, R0, R3, 0x9 ;  /* 0x0000000300078211 */ /* 0x000fc400078e48ff */
[----:B------:R-:W-:Y:S01]  /*0200*/  ISETP.GE.AND P1, PT, R9, R2, PT ;  /* 0x000000020900720c */ /* 0x000fe20003f26270 */
[----:B------:R-:W-:Y:S01]  /*0210*/  VIADD R11, R3, 0x80 ;  /* 0x00000080030b7836 */ /* 0x000fe20000000000 */
[----:B------:R1:W5:Y:S01]  /*0220*/  @!P2 LDG.E R5, desc[UR4][R16.64] ;  /* 0x000000041005a981 */ /* 0x000362000c1e1900 */
[----:B0-----:R-:W-:-:S05]  /*0230*/  @!P0 IMAD.WIDE.U32 R12, R7, 0x4, R12 ;  /* 0x00000004070c8825 */ /* 0x001fca00078e000c */
[----:B------:R0:W5:Y:S01]  /*0240*/  @!P0 LDG.E R10, desc[UR4][R12.64] ;  /* 0x000000040c0a8981 */ /* 0x000162000c1e1900 */
[----:B------:R-:W-:-:S13]  /*0250*/  ISETP.GE.AND P0, PT, R3, R2, PT ;  /* 0x000000020300720c */ /* 0x000fda0003f06270 */
[----:B------:R-:W2:Y:S01]  /*0260*/  @!P0 LDC.64 R6, c[0x0][0x388] ;  /* 0x0000e200ff068b82 */ /* 0x000ea20000000a00 */
[----:B-1----:R-:W-:Y:S01]  /*0270*/  IADD3 R17, PT, PT, R3, 0x180, RZ ;  /* 0x0000018003117810 */ /* 0x002fe20007ffe0ff */
[----:B0-----:R-:W-:Y:S06]  /*0280*/  @P0 BRA `(.L_x_29044) ;  /* 0x0000000000640947 */ /* 0x001fec0003800000 */
[C---:B-----5:R-:W-:Y:S01]  /*0290*/  FMUL.FTZ R9, R10.reuse, 1.4426950216293334961 ;  /* 0x3fb8aa3b0a097820 */ /* 0x060fe20000410000 */
[C---:B------:R-:W-:Y:S02]  /*02a0*/  FSETP.GEU.FTZ.AND P2, PT, |R10|.reuse, 0.40999999642372131348, PT ;  /* 0x3ed1eb850a00780b */ /* 0x040fe40003f5e200 */
[----:B------:R-:W-:Y:S02]  /*02b0*/  MOV R15, 0x3ab5ebe6 ;  /* 0x3ab5ebe6000f7802 */ /* 0x000fe40000000f00 */
[----:B------:R-:W-:Y:S01]  /*02c0*/  FSETP.NEU.FTZ.AND P4, PT, R10, RZ, PT ;  /* 0x000000ff0a00720b */ /* 0x000fe20003f9d000 */
        /* <DEDUP_REMOVED lines=21> */
.L_x_29044:
[----:B------:R-:W-:Y:S05]  /*0420*/  BSYNC.RECONVERGENT B0 ;  /* 0x0000000000007941 */ /* 0x000fea0003800200 */
.L_x_29043:
[-C--:B------:R-:W-:Y:S01]  /*0430*/  ISETP.GE.AND P3, PT, R11, R2.reuse, PT ;  /* 0x000000020b00720c */ /* 0x080fe20003f66270 */
[----:B------:R-:W-:Y:S01]  /*0440*/  BSSY.RECONVERGENT B0, `(.L_x_29045) ;  /* 0x000001e000007945 */ /* 0x000fe20003800200 */
[----:B------:R-:W-:Y:S01]  /*0450*/  @!P0 LEA R15, R0, R3, 0x9 ;  /* 0x00000003000f8211 */ /* 0x000fe200078e48ff */
[----:B------:R-:W-:Y:S01]  /*0460*/  @!P0 IMAD.MOV.U32 R3, RZ, RZ, R11 ;  /* 0x000000ffff038224 */ /* 0x000fe200078e000b */
[----:B------:R-:W-:-:S09]  /*0470*/  ISETP.GE.AND P2, PT, R17, R2, PT ;  /* 0x000000021100720c */ /* 0x000fd20003f46270 */
[----:B------:R-:W-:Y:S05]  /*0480*/  @P3 BRA `(.L_x_29046) ;  /* 0x0000000000643947 */ /* 0x000fea0003800000 */
[C---:B-----5:R-:W-:Y:S01]  /*0490*/  FMUL.FTZ R10, R8.reuse, 1.4426950216293334961 ;  /* 0x3fb8aa3b080a7820 */ /* 0x060fe20000410000 */
[----:B------:R-:W-:Y:S02]  /*04a0*/  FSETP.GEU.FTZ.AND P3, PT, |R8|, 0.40999999642372131348, PT ;  /* 0x3ed1eb850800780b */ /* 0x000fe40003f7e200 */
[----:B------:R-:W-:-:S03]  /*04b0*/  MOV R13, 0x3ab5ebe6 ;  /* 0x3ab5ebe6000d7802 */ /* 0x000fc60000000f00 */
        /* <DEDUP_REMOVED lines=22> */
.L_x_29046:
[----:B------:R-:W-:Y:S05]  /*0620*/  BSYNC.RECONVERGENT B0 ;  /* 0x0000000000007941 */ /* 0x000fea0003800200 */
.L_x_29045:
[----:B------:R-:W-:Y:S01]  /*0630*/  BSSY.RECONVERGENT B0, `(.L_x_29047) ;  /* 0x000001d000007945 */ /* 0x000fe20003800200 */
[----:B------:R-:W-:Y:S01]  /*0640*/  ISETP.GE.AND P3, PT, R3, R2, PT ;  /* 0x000000020300720c */ /* 0x000fe20003f66270 */
[----:B--2---:R-:W-:Y:S02]  /*0650*/  @!P0 IMAD.WIDE.U32 R6, R15, 0x4, R6 ;  /* 0x000000040f068825 */ /* 0x004fe400078e0006 */
[----:B------:R-:W-:Y:S10]  /*0660*/  @P1 BRA `(.L_x_29048) ;  /* 0x0000000000641947 */ /* 0x000ff40003800000 */
[C---:B-----5:R-:W-:Y:S01]  /*0670*/  FMUL.FTZ R8, R4.reuse, 1.4426950216293334961 ;  /* 0x3fb8aa3b04087820 */ /* 0x060fe20000410000 */
[----:B------:R-:W-:Y:S01]  /*0680*/  FSETP.GEU.FTZ.AND P1, PT, |R4|, 0.40999999642372131348, PT ;  /* 0x3ed1eb850400780b */ /* 0x000fe20003f3e200 */
[----:B------:R-:W-:-:S04]  /*0690*/  HFMA2 R13, -RZ, RZ, 0.83837890625, -4044 ;  /* 0x3ab5ebe6ff0d7431 */ /* 0x000fc800000001ff */
        /* <DEDUP_REMOVED lines=22> */
.L_x_29048:
[----:B------:R-:W-:Y:S05]  /*0800*/  BSYNC.RECONVERGENT B0 ;  /* 0x0000000000007941 */ /* 0x000fea0003800200 */
.L_x_29047:
[----:B------:R-:W-:Y:S04]  /*0810*/  BSSY.RECONVERGENT B0, `(.L_x_29049) ;  /* 0x000001b000007945 */ /* 0x000fe80003800200 */
[----:B------:R-:W-:Y:S05]  /*0820*/  @P2 BRA `(.L_x_29050) ;  /* 0x0000000000642947 */ /* 0x000fea0003800000 */
        /* <DEDUP_REMOVED lines=25> */
.L_x_29050:
[----:B------:R-:W-:Y:S05]  /*09c0*/  BSYNC.RECONVERGENT B0 ;  /* 0x0000000000007941 */ /* 0x000fea0003800200 */
.L_x_29049:
[----:B------:R0:W-:Y:S01]  /*09d0*/  @!P0 STG.E desc[UR4][R6.64], R9 ;  /* 0x0000000906008986 */ /* 0x0001e2000c101904 */
[----:B------:R-:W-:Y:S04]  /*09e0*/  BSSY.RECONVERGENT B0, `(.L_x_29051) ;  /* 0x000000c000007945 */ /* 0x000fe80003800200 */
[----:B------:R-:W-:Y:S05]  /*09f0*/  @P3 BRA `(.L_x_29052) ;  /* 0x0000000000283947 */ /* 0x000fea0003800000 */
[----:B-----5:R-:W1:Y:S01]  /*0a00*/  LDC.64 R4, c[0x0][0x388] ;  /* 0x0000e200ff047b82 */ /* 0x020e620000000a00 */
[----:B0-----:R-:W-:Y:S01]  /*0a10*/  IMAD R7, R0, 0x200, R3 ;  /* 0x0000020000077824 */ /* 0x001fe200078e0203 */
[----:B------:R-:W-:-:S04]  /*0a20*/  IADD3 R3, PT, PT, R3, 0x80, RZ ;  /* 0x0000008003037810 */ /* 0x000fc80007ffe0ff */
[----:B------:R-:W-:-:S13]  /*0a30*/  ISETP.GE.AND P0, PT, R3, R2, PT ;  /* 0x000000020300720c */ /* 0x000fda0003f06270 */
[----:B------:R-:W-:Y:S02]  /*0a40*/  @!P0 LEA R9, R0, R3, 0x9 ;  /* 0x0000000300098211 */ /* 0x000fe400078e48ff */
[----:B------:R-:W-:Y:S01]  /*0a50*/  @!P0 IADD3 R3, PT, PT, R3, 0x80, RZ ;  /* 0x0000008003038810 */ /* 0x000fe20007ffe0ff */
[----:B-1----:R-:W-:-:S04]  /*0a60*/  IMAD.WIDE.U32 R6, R7, 0x4, R4 ;  /* 0x0000000407067825 */ /* 0x002fc800078e0004 */
[----:B------:R-:W-:Y:S01]  /*0a70*/  @!P0 IMAD.WIDE.U32 R4, R9, 0x4, R4 ;  /* 0x0000000409048825 */ /* 0x000fe200078e0004 */
[----:B------:R1:W-:Y:S04]  /*0a80*/  STG.E desc[UR4][R6.64], R10 ;  /* 0x0000000a06007986 */ /* 0x0003e8000c101904 */
[----:B------:R1:W-:Y:S02]  /*0a90*/  @!P0 STG.E desc[UR4][R4.64], R8 ;  /* 0x0000000804008986 */ /* 0x0003e4000c101904 */
.L_x_29052:
[----:B------:R-:W-:Y:S05]  /*0aa0*/  BSYNC.RECONVERGENT B0 ;  /* 0x0000000000007941 */ /* 0x000fea0003800200 */
.L_x_29051:
[----:B------:R-:W-:-:S13]  /*0ab0*/  ISETP.GE.AND P0, PT, R3, R2, PT ;  /* 0x000000020300720c */ /* 0x000fda0003f06270 */
[----:B------:R-:W-:Y:S05]  /*0ac0*/  @P0 EXIT ;  /* 0x000000000000094d */ /* 0x000fea0003800000 */
[----:B-1---5:R-:W1:Y:S01]  /*0ad0*/  LDC.64 R4, c[0x0][0x388] ;  /* 0x0000e200ff047b82 */ /* 0x022e620000000a00 */
[----:B------:R-:W-:-:S05]  /*0ae0*/  LEA R3, R0, R3, 0x9 ;  /* 0x0000000300037211 */ /* 0x000fca00078e48ff */
[----:B-1----:R-:W-:-:S05]  /*0af0*/  IMAD.WIDE.U32 R2, R3, 0x4, R4 ;  /* 0x0000000403027825 */ /* 0x002fca00078e0004 */
[----:B------:R-:W-:Y:S01]  /*0b00*/  STG.E desc[UR4][R2.64], R13 ;  /* 0x0000000d02007986 */ /* 0x000fe2000c101904 */
[----:B------:R-:W-:Y:S05]  /*0b10*/  EXIT ;  /* 0x000000000000794d */ /* 0x000fea0003800000 */
.L_x_29053:
        /* <DEDUP_REMOVED lines=14> */
.L_x_36103:


//--------------------- .text._ZN2at6native29vectorized_elementwise_kernelILi2EZZZNS0_17expm1_kernel_cudaERNS_18TensorIteratorBaseEENKUlvE_clEvENKUlvE0_clEvEUlfE_St5arrayIPcLm2EEEEviT0_T1_ --------------------------
	.section	.text._ZN2at6native29vectorized_elementwise_kernelILi2EZZZNS0_17expm1_kernel_cudaERNS_18TensorIteratorBaseEENKUlvE_clEvENKUlvE0_clEvEUlfE_St5arrayIPcLm2EEEEviT0_T1_,"ax",@progbits
	.align	128
        .global         _ZN2at6native29vectorized_elementwise_kernelILi2EZZZNS0_17expm1_kernel_cudaERNS_18TensorIteratorBaseEENKUlvE_clEvENKUlvE0_clEvEUlfE_St5arrayIPcLm2EEEEviT0_T1_
        .type           _ZN2at6native29vectorized_elementwise_kernelILi2EZZZNS0_17expm1_kernel_cudaERNS_18TensorIteratorBaseEENKUlvE_clEvENKUlvE0_clEvEUlfE_St5arrayIPcLm2EEEEviT0_T1_,@function
        .size           _ZN2at6native29vectorized_elementwise_kernelILi2EZZZNS0_17expm1_kernel_cudaERNS_18TensorIteratorBaseEENKUlvE_clEvENKUlvE0_clEvEUlfE_St5arrayIPcLm2EEEEviT0_T1_,(.L_x_36104 - _ZN2at6native29vectorized_elementwise_kernelILi2EZZZNS0_17expm1_kernel_cudaERNS_18TensorIteratorBaseEENKUlvE_clEvENKUlvE0_clEvEUlfE_St5arrayIPcLm2EEEEviT0_T1_)
        .other          _ZN2at6native29vectorized_elementwise_kernelILi2EZZZNS0_17expm1_kernel_cudaERNS_18TensorIteratorBaseEENKUlvE_clEvENKUlvE0_clEvEUlfE_St5arrayIPcLm2EEEEviT0_T1_,@"STO_CUDA_ENTRY STV_DEFAULT"
_ZN2at6native29vectorized_elementwise_kernelILi2EZZZNS0_17expm1_kernel_cudaERNS_18TensorIteratorBaseEENKUlvE_clEvENKUlvE0_clEvEUlfE_St5arrayIPcLm2EEEEviT0_T1_:
.text._ZN2at6native29vectorized_elementwise_kernelILi2EZZZNS0_17expm1_kernel_cudaERNS_18TensorIteratorBaseEENKUlvE_clEvENKUlvE0_clEvEUlfE_St5arrayIPcLm2EEEEviT0_T1_:
        /* <DEDUP_REMOVED lines=23> */
[----:B------:R0:W5:Y:S07]  /*0170*/  @!P6 LDG.E R12, desc[UR4][R24.64] ;  /* 0x00000004180ce981 */ /* 0x00016e000c1e1900 */
[----:B------:R-:W-:Y:S01]  /*0180*/  @!P4 IADD3 R27, PT, PT, R0, R15, RZ ;  /* 0x0000000f001bc210 */ /* 0x000fe20007ffe0ff */
[----:B------:R-:W2:Y:S01]  /*0190*/  @!P4 LDC.64 R2, c[0x0][0x390] ;  /* 0x0000e400ff02cb82 */ /* 0x000ea20000000a00 */
[----:B------:R-:W-:-:S04]  /*01a0*/  @!P4 IADD3 R15, PT, PT, R15, 0x80, RZ ;  /* 0x000000800f0fc810 */ /* 0x000fc80007ffe0ff */
[----:B------:R-:W-:-:S13]  /*01b0*/  ISETP.GE.U32.AND P3, PT, R15, R8, PT ;  /* 0x000000080f00720c */ /* 0x000fda0003f66070 */
[----:B------:R-:W-:Y:S01]  /*01c0*/  @!P3 IADD3 R17, PT, PT, R0, R15, RZ ;  /* 0x0000000f0011b210 */ /* 0x000fe20007ffe0ff */
[----:B------:R-:W0:Y:S01]  /*01d0*/  @!P3 LDC.64 R10, c[0x0][0x390] ;  /* 0x0000e400ff0abb82 */ /* 0x000e220000000a00 */
[----:B------:R-:W-:-:S04]  /*01e0*/  @!P3 IADD3 R15, PT, PT, R15, 0x80, RZ ;  /* 0x000000800f0fb810 */ /* 0x000fc80007ffe0ff */
[----:B------:R-:W-:-:S13]  /*01f0*/  ISETP.GE.U32.AND P2, PT, R15, R8, PT ;  /* 0x000000080f00720c */ /* 0x000fda0003f46070 */
[----:B------:R-:W-:Y:S01]  /*0200*/  @!P2 IADD3 R19, PT, PT, R0, R15, RZ ;  /* 0x0000000f0013a210 */ /* 0x000fe20007ffe0ff */
[----:B-1----:R-:W-:Y:S01]  /*0210*/  @!P5 IMAD.WIDE.U32 R22, R23, 0x4, R4 ;  /* 0x000000041716d825 */ /* 0x002fe200078e0004 */
[----:B------:R-:W-:-:S03]  /*0220*/  @!P2 IADD3 R15, PT, PT, R15, 0x80, RZ ;  /* 0x000000800f0fa810 */ /* 0x000fc60007ffe0ff */
[----:B------:R-:W-:Y:S01]  /*0230*/  HFMA2 R14, -RZ, RZ, 0, 0 ;  /* 0x00000000ff0e7431 */ /* 0x000fe200000001ff */
[----:B------:R-:W-:Y:S01]  /*0240*/  MOV R18, RZ ;  /* 0x000000ff00127202 */ /* 0x000fe20000000f00 */
[----:B--2---:R-:W-:Y:S01]  /*0250*/  @!P4 IMAD.WIDE.U32 R26, R27, 0x4, R2 ;  /* 0x000000041b1ac825 */ /* 0x004fe200078e0002 */
[----:B------:R-:W-:Y:S01]  /*0260*/  ISETP.GE.U32.AND P1, PT, R15, R8, PT ;  /* 0x000000080f00720c */ /* 0x000fe20003f26070 */
[----:B------:R1:W5:Y:S01]  /*0270*/  @!P5 LDG.E R13, desc[UR4][R22.64] ;  /* 0x00000004160dd981 */ /* 0x000362000c1e1900 */
[----:B------:R-:W2:Y:S01]  /*0280*/  @!P2 LDC.64 R6, c[0x0][0x390] ;  /* 0x0000e400ff06ab82 */ /* 0x000ea20000000a00 */
[----:B0-----:R-:W-:Y:S02]  /*0290*/  @!P3 IMAD.WIDE.U32 R24, R17, 0x4, R10 ;  /* 0x000000041118b825 */ /* 0x001fe400078e000a */
[----:B------:R-:W5:Y:S08]  /*02a0*/  @!P4 LDG.E R14, desc[UR4][R26.64] ;  /* 0x000000041a0ec981 */ /* 0x000f70000c1e1900 */
[----:B------:R-:W-:Y:S01]  /*02b0*/  @!P1 IADD3 R21, PT, PT, R0, R15, RZ ;  /* 0x0000000f00159210 */ /* 0x000fe20007ffe0ff */
[----:B------:R-:W0:Y:S01]  /*02c0*/  @!P1 LDC.64 R2, c[0x0][0x390] ;  /* 0x0000e400ff029b82 */ /* 0x000e220000000a00 */
[----:B------:R-:W-:-:S04]  /*02d0*/  @!P1 IADD3 R15, PT, PT, R15, 0x80, RZ ;  /* 0x000000800f0f9810 */ /* 0x000fc80007ffe0ff */
[----:B------:R-:W-:-:S13]  /*02e0*/  ISETP.GE.U32.AND P6, PT, R15, R8, PT ;  /* 0x000000080f00720c */ /* 0x000fda0003fc6070 */
[----:B------:R-:W1:Y:S01]  /*02f0*/  @!P6 LDC.64 R4, c[0x0][0x390] ;  /* 0x0000e400ff04eb82 */ /* 0x000e620000000a00 */
[----:B------:R-:W-:Y:S02]  /*0300*/  @!P6 IADD3 R11, PT, PT, R0, R15, RZ ;  /* 0x0000000f000be210 */ /* 0x000fe40007ffe0ff */
[----:B------:R-:W-:Y:S01]  /*0310*/  MOV R10, RZ ;  /* 0x000000ff000a7202 */ /* 0x000fe20000000f00 */
[----:B0-----:R-:W-:-:S04]  /*0320*/  @!P1 IMAD.WIDE.U32 R16, R21, 0x4, R2 ;  /* 0x0000000415109825 */ /* 0x001fc800078e0002 */
[----:B------:R-:W0:Y:S01]  /*0330*/  @!P0 LDC.64 R20, c[0x0][0x390] ;  /* 0x0000e400ff148b82 */ /* 0x000e220000000a00 */
[----:B------:R-:W5:Y:S01]  /*0340*/  @!P3 LDG.E R10, desc[UR4][R24.64] ;  /* 0x00000004180ab981 */ /* 0x000f62000c1e1900 */
[----:B-1----:R-:W-:Y:S01]  /*0350*/  @!P6 IMAD.WIDE.U32 R22, R11, 0x4, R4 ;  /* 0x000000040b16e825 */ /* 0x002fe200078e0004 */
[----:B------:R-:W-:-:S06]  /*0360*/  CS2R R4, SRZ ;  /* 0x0000000000047805 */ /* 0x000fcc000001ff00 */
[----:B------:R-:W5:Y:S04]  /*0370*/  @!P1 LDG.E R5, desc[UR4][R16.64] ;  /* 0x0000000410059981 */ /* 0x000f68000c1e1900 */
[----:B------:R-:W5:Y:S01]  /*0380*/  @!P6 LDG.E R4, desc[UR4][R22.64] ;  /* 0x000000041604e981 */ /* 0x000f62000c1e1900 */
[----:B------:R-:W-:-:S05]  /*0390*/  @!P0 IADD3 R3, PT, PT, R0, R9, RZ ;  /* 0x0000000900038210 */ /* 0x000fca0007ffe0ff */
[----:B0-----:R-:W-:-:S05]  /*03a0*/  @!P0 IMAD.WIDE.U32 R20, R3, 0x4, R20 ;  /* 0x0000000403148825 */ /* 0x001fca00078e0014 */
[----:B------:R-:W5:Y:S01]  /*03b0*/  @!P0 LDG.E R18, desc[UR4][R20.64] ;  /* 0x0000000414128981 */ /* 0x000f62000c1e1900 */
[----:B------:R-:W-:Y:S01]  /*03c0*/  ISETP.GE.U32.AND P0, PT, R9, R8, PT ;  /* 0x000000080900720c */ /* 0x000fe20003f06070 */
[----:B------:R-:W-:-:S12]  /*03d0*/  HFMA2 R11, -RZ, RZ, 0, 0 ;  /* 0x00000000ff0b7431 */ /* 0x000fd800000001ff */
[----:B------:R-:W0:Y:S01]  /*03e0*/  @!P0 LDC.64 R2, c[0x0][0x388] ;  /* 0x0000e200ff028b82 */ /* 0x000e220000000a00 */
[----:B--2---:R-:W-:Y:S01]  /*03f0*/  @!P2 IMAD.WIDE.U32 R6, R19, 0x4, R6 ;  /* 0x000000041306a825 */ /* 0x004fe200078e0006 */
[----:B------:R-:W-:Y:S01]  /*0400*/  IADD3 R15, PT, PT, R9, 0x100, RZ ;  /* 0x00000100090f7810 */ /* 0x000fe20007ffe0ff */
[----:B------:R-:W-:Y:S03]  /*0410*/  BSSY.RECONVERGENT B0, `(.L_x_29055) ;  /* 0x000001f000007945 */ /* 0x000fe60003800200 */
[----:B------:R1:W5:Y:S01]  /*0420*/  @!P2 LDG.E R11, desc[UR4][R6.64] ;  /* 0x00000004060ba981 */ /* 0x000362000c1e1900 */
[----:B------:R-:W-:Y:S02]  /*0430*/  ISETP.GE.U32.AND P2, PT, R15, R8, PT ;  /* 0x000000080f00720c */ /* 0x000fe40003f46070 */
[C---:B------:R-:W-:Y:S02]  /*0440*/  IADD3 R15, PT, PT, R9.reuse, 0x80, RZ ;  /* 0x00000080090f7810 */ /* 0x040fe40007ffe0ff */
[----:B-1----:R-:W-:Y:S01]  /*0450*/  IADD3 R7, PT, PT, R9, 0x180, RZ ;  /* 0x0000018009077810 */ /* 0x002fe20007ffe0ff */
[----:B------:R-:W-:Y:S08]  /*0460*/  @P0 BRA `(.L_x_29056) ;  /* 0x0000000000640947 */ /* 0x000ff00003800000 */
[C---:B-----5:R-:W-:Y:S01]  /*0470*/  FMUL.FTZ R6, R18.reuse, 1.4426950216293334961 ;  /* 0x3fb8aa3b12067820 */ /* 0x060fe20000410000 */
[C---:B------:R-:W-:Y:S02]  /*0480*/  FSETP.GEU.FTZ.AND P1, PT, |R18|.reuse, 0.40999999642372131348, PT ;  /* 0x3ed1eb851200780b */ /* 0x040fe40003f3e200 */
[----:B------:R-:W-:Y:S02]  /*0490*/  MOV R19, 0x3ab5ebe6 ;  /* 0x3ab5ebe600137802 */ /* 0x000fe40000000f00 */
[----:B------:R-:W-:Y:S01]  /*04a0*/  FSETP.NEU.FTZ.AND P4, PT, R18, RZ, PT ;  /* 0x000000ff1200720b */ /* 0x000fe20003f9d000 */
        /* <DEDUP_REMOVED lines=11> */
[----:B------:R-:W-:-:S04]  /*0560*/  FFMA.FTZ R19, R16, R19, 0.49999994039535522461 ;  /* 0x3efffffe10137423 */ /* 0x000fc80000010013 */
[----:B------:R-:W-:-:S04]  /*0570*/  FMUL.FTZ R19, R16, R19 ;  /* 0x0000001310137220 */ /* 0x000fc80000410000 */
[----:B------:R-:W-:Y:S01]  /*0580*/  FFMA.FTZ R19, R16, R19, R16 ;  /* 0x0000001310137223 */ /* 0x000fe20000010010 */
[----:B-1----:R-:W-:-:S04]  /*0590*/  FADD.FTZ R16, R6, -1 ;  /* 0xbf80000006107421 */ /* 0x002fc80000010000 */
[----:B------:R-:W-:-:S04]  /*05a0*/  FFMA.FTZ R6, R19, R6, R16 ;  /* 0x0000000613067223 */ /* 0x000fc80000010010 */
[----:B------:R-:W-:Y:S01]  /*05b0*/  @!P1 FADD.FTZ R6, R6, R6 ;  /* 0x0000000606069221 */ /* 0x000fe20000010000 */
[----:B------:R-:W-:-:S04]  /*05c0*/  FSETP.GT.FTZ.AND P1, PT, R17, 128, PT ;  /* 0x430000001100780b */ /* 0x000fc80003f34000 */
[----:B------:R-:W-:-:S04]  /*05d0*/  FSEL R6, R6, +INF , !P1 ;  /* 0x7f80000006067808 */ /* 0x000fc80004800000 */
[----:B------:R-:W-:Y:S01]  /*05e0*/  FSEL R17, R6, -1, P3 ;  /* 0xbf80000006117808 */ /* 0x000fe20001800000 */
[----:B------:R-:W-:-:S07]  /*05f0*/  @!P4 FADD.FTZ R17, R18, R18 ;  /* 0x000000121211c221 */ /* 0x000fce0000010000 */
.L_x_29056:
[----:B------:R-:W-:Y:S05]  /*0600*/  BSYNC.RECONVERGENT B0 ;  /* 0x0000000000007941 */ /* 0x000fea0003800200 */
.L_x_29055:
[-C--:B------:R-:W-:Y:S01]  /*0610*/  ISETP.GE.U32.AND P1, PT, R15, R8.reuse, PT ;  /* 0x000000080f00720c */ /* 0x080fe20003f26070 */
[----:B------:R-:W-:Y:S01]  /*0620*/  BSSY.RECONVERGENT B0, `(.L_x_29057) ;  /* 0x000001d000007945 */ /* 0x000fe20003800200 */
[----:B------:R-:W-:Y:S02]  /*0630*/  ISETP.GE.U32.AND P3, PT, R7, R8, PT ;  /* 0x000000080700720c */ /* 0x000fe40003f66070 */
[----:B------:R-:W-:-:S09]  /*0640*/  IADD3 R7, PT, PT, R9, 0x200, RZ ;  /* 0x0000020009077810 */ /* 0x000fd20007ffe0ff */
[----:B------:R-:W-:Y:S05]  /*0650*/  @P1 BRA `(.L_x_29058) ;  /* 0x0000000000641947 */ /* 0x000fea0003800000 */
[C---:B-----5:R-:W-:Y:S01]  /*0660*/  FMUL.FTZ R6, R12.reuse, 1.4426950216293334961 ;  /* 0x3fb8aa3b0c067820 */ /* 0x060fe20000410000 */
[C---:B------:R-:W-:Y:S01]  /*0670*/  FSETP.GEU.FTZ.AND P1, PT, |R12|.reuse, 0.40999999642372131348, PT ;  /* 0x3ed1eb850c00780b */ /* 0x040fe20003f3e200 */
[----:B------:R-:W-:Y:S01]  /*0680*/  HFMA2 R21, -RZ, RZ, 0.83837890625, -4044 ;  /* 0x3ab5ebe6ff157431 */ /* 0x000fe200000001ff */
        /* <DEDUP_REMOVED lines=22> */
.L_x_29058:
[----:B------:R-:W-:Y:S05]  /*07f0*/  BSYNC.RECONVERGENT B0 ;  /* 0x0000000000007941 */ /* 0x000fea0003800200 */
.L_x_29057:
[----:B------:R-:W-:Y:S01]  /*0800*/  BSSY.RECONVERGENT B0, `(.L_x_29059) ;  /* 0x000001d000007945 */ /* 0x000fe20003800200 */
[----:B------:R-:W-:Y:S02]  /*0810*/  ISETP.GE.U32.AND P1, PT, R7, R8, PT ;  /* 0x000000080700720c */ /* 0x000fe40003f26070 */
[----:B------:R-:W-:Y:S01]  /*0820*/  IADD3 R19, PT, PT, R9, 0x280, RZ ;  /* 0x0000028009137810 */ /* 0x000fe20007ffe0ff */
[----:B------:R-:W-:Y:S10]  /*0830*/  @P2 BRA `(.L_x_29060) ;  /* 0x0000000000642947 */ /* 0x000ff40003800000 */
        /* <DEDUP_REMOVED lines=25> */
.L_x_29060:
[----:B------:R-:W-:Y:S05]  /*09d0*/  BSYNC.RECONVERGENT B0 ;  /* 0x0000000000007941 */ /* 0x000fea0003800200 */
.L_x_29059:
[----:B------:R-:W-:Y:S01]  /*09e0*/  BSSY.RECONVERGENT B0, `(.L_x_29061) ;  /* 0x000001d000007945 */ /* 0x000fe20003800200 */
[----:B------:R-:W-:Y:S02]  /*09f0*/  ISETP.GE.U32.AND P2, PT, R19, R8, PT ;  /* 0x000000081300720c */ /* 0x000fe40003f46070 */
[----:B-----5:R-:W-:Y:S01]  /*0a00*/  IADD3 R13, PT, PT, R9, 0x300, RZ ;  /* 0x00000300090d7810 */ /* 0x020fe20007ffe0ff */
[----:B------:R-:W-:Y:S10]  /*0a10*/  @P3 BRA `(.L_x_29062) ;  /* 0x0000000000643947 */ /* 0x000ff40003800000 */
[C---:B------:R-:W-:Y:S01]  /*0a20*/  FMUL.FTZ R12, R14.reuse, 1.4426950216293334961 ;  /* 0x3fb8aa3b0e0c7820 */ /* 0x040fe20000410000 */
        /* <DEDUP_REMOVED lines=24> */
.L_x_29062:
[----:B------:R-:W-:Y:S05]  /*0bb0*/  BSYNC.RECONVERGENT B0 ;  /* 0x0000000000007941 */ /* 0x000fea0003800200 */
.L_x_29061:
[----:B------:R-:W-:Y:S01]  /*0bc0*/  BSSY.RECONVERGENT B0, `(.L_x_29063) ;  /* 0x000001d000007945 */ /* 0x000fe20003800200 */
[----:B------:R-:W-:Y:S02]  /*0bd0*/  ISETP.GE.U32.AND P3, PT, R13, R8, PT ;  /* 0x000000080d00720c */ /* 0x000fe40003f66070 */
[----:B------:R-:W-:Y:S01]  /*0be0*/  IADD3 R19, PT, PT, R9, 0x380, RZ ;  /* 0x0000038009137810 */ /* 0x000fe20007ffe0ff */
[----:B------:R-:W-:Y:S10]  /*0bf0*/  @P1 BRA `(.L_x_29064) ;  /* 0x0000000000641947 */ /* 0x000ff40003800000 */
[C---:B------:R-:W-:Y:S01]  /*0c00*/  FMUL.FTZ R13, R10.reuse, 1.4426950216293334961 ;  /* 0x3fb8aa3b0a0d7820 */ /* 0x040fe20000410000 */
        /* <DEDUP_REMOVED lines=24> */
.L_x_29064:
[----:B------:R-:W-:Y:S05]  /*0d90*/  BSYNC.RECONVERGENT B0 ;  /* 0x0000000000007941 */ /* 0x000fea0003800200 */
.L_x_29063:
[----:B------:R-:W-:Y:S01]  /*0da0*/  ISETP.GE.U32.AND P1, PT, R19, R8, PT ;  /* 0x000000081300720c */ /* 0x000fe20003f26070 */
[----:B------:R-:W-:Y:S01]  /*0db0*/  BSSY.RECONVERGENT B0, `(.L_x_29065) ;  /* 0x000001d000007945 */ /* 0x000fe20003800200 */
[----:B------:R-:W-:-:S05]  /*0dc0*/  @!P0 IADD3 R19, PT, PT, R0, R9, RZ ;  /* 0x0000000900138210 */ /* 0x000fca0007ffe0ff */
[----:B0-----:R-:W-:Y:S01]  /*0dd0*/  @!P0 IMAD.WIDE.U32 R2, R19, 0x4, R2 ;  /* 0x0000000413028825 */ /* 0x001fe200078e0002 */
[----:B------:R-:W-:Y:S06]  /*0de0*/  @P2 BRA `(.L_x_29066) ;  /* 0x0000000000642947 */ /* 0x000fec0003800000 */
[C---:B------:R-:W-:Y:S01]  /*0df0*/  FMUL.FTZ R10, R11.reuse, 1.4426950216293334961 ;  /* 0x3fb8aa3b0b0a7820 */ /* 0x040fe20000410000 */
[C---:B------:R-:W-:Y:S01]  /*0e00*/  FSETP.GEU.FTZ.AND P2, PT, |R11|.reuse, 0.40999999642372131348, PT ;  /* 0x3ed1eb850b00780b */ /* 0x040fe20003f5e200 */
[----:B------:R-:W-:Y:S01]  /*0e10*/  HFMA2 R16, -RZ, RZ, 0.83837890625, -4044 ;  /* 0x3ab5ebe6ff107431 */ /* 0x000fe200000001ff */
        /* <DEDUP_REMOVED lines=22> */
.L_x_29066:
[----:B------:R-:W-:Y:S05]  /*0f80*/  BSYNC.RECONVERGENT B0 ;  /* 0x0000000000007941 */ /* 0x000fea0003800200 */
.L_x_29065:
[----:B------:R-:W-:Y:S04]  /*0f90*/  BSSY.RECONVERGENT B0, `(.L_x_29067) ;  /* 0x000001b000007945 */ /* 0x000fe80003800200 */
[----:B------:R-:W-:Y:S05]  /*0fa0*/  @P3 BRA `(.L_x_29068) ;  /* 0x0000000000643947 */ /* 0x000fea0003800000 */
[C---:B------:R-:W-:Y:S01]  /*0fb0*/  FMUL.FTZ R11, R5.reuse, 1.4426950216293334961 ;  /* 0x3fb8aa3b050b7820 */ /* 0x040fe20000410000 */
        /* <DEDUP_REMOVED lines=24> */
.L_x_29068:
[----:B------:R-:W-:Y:S05]  /*1140*/  BSYNC.RECONVERGENT B0 ;  /* 0x0000000000007941 */ /* 0x000fea0003800200 */
.L_x_29067:
[----:B------:R-:W-:Y:S04]  /*1150*/  BSSY.RECONVERGENT B0, `(.L_x_29069) ;  /* 0x000001b000007945 */ /* 0x000fe80003800200 */
[----:B------:R-:W-:Y:S05]  /*1160*/  @P1 BRA `(.L_x_29070) ;  /* 0x0000000000641947 */ /* 0x000fea0003800000 */
        /* <DEDUP_REMOVED lines=25> */
.L_x_29070:
[----:B------:R-:W-:Y:S05]  /*1300*/  BSYNC.RECONVERGENT B0 ;  /* 0x0000000000007941 */ /* 0x000fea0003800200 */
.L_x_29069:
[----:B------:R-:W-:Y:S01]  /*1310*/  @!P0 MOV R9, R15 ;  /* 0x0000000f00098202 */ /* 0x000fe20000000f00 */
[----:B------:R0:W-:Y:S01]  /*1320*/  @!P0 STG.E desc[UR4][R2.64], R17 ;  /* 0x0000001102008986 */ /* 0x0001e2000c101904 */
        /* <DEDUP_REMOVED lines=9> */
[----:B------:R0:W-:Y:S07]  /*13c0*/  STG.E desc[UR4][R2.64], R6 ;  /* 0x0000000602007986 */ /* 0x0001ee000c101904 */
[----:B------:R-:W-:Y:S05]  /*13d0*/  @P0 BRA `(.L_x_29074) ;  /* 0x0000000000300947 */ /* 0x000fea0003800000 */
[----:B0-----:R-:W0:Y:S01]  /*13e0*/  LDC.64 R2, c[0x0][0x388] ;  /* 0x0000e200ff027b82 */ /* 0x001e220000000a00 */
[----:B------:R-:W-:Y:S02]  /*13f0*/  IADD3 R15, PT, PT, R0, R9, RZ ;  /* 0x00000009000f7210 */ /* 0x000fe40007ffe0ff */
[----:B------:R-:W-:-:S03]  /*1400*/  IADD3 R9, PT, PT, R9, 0x80, RZ ;  /* 0x0000008009097810 */ /* 0x000fc60007ffe0ff */
[----:B0-----:R-:W-:-:S05]  /*1410*/  IMAD.WIDE.U32 R2, R15, 0x4, R2 ;  /* 0x000000040f027825 */ /* 0x001fca00078e0002 */
[----:B------:R0:W-:Y:S02]  /*1420*/  STG.E desc[UR4][R2.64], R7 ;  /* 0x0000000702007986 */ /* 0x0001e4000c101904 */
.L_x_29073:
[----:B------:R-:W-:-:S13]  /*1430*/  ISETP.GE.U32.AND P0, PT, R9, R8, PT ;  /* 0x000000080900720c */ /* 0x000fda0003f06070 */
[----:B------:R-:W-:Y:S05]  /*1440*/  @P0 BRA `(.L_x_29075) ;  /* 0x0000000000300947 */ /* 0x000fea0003800000 */
[----:B0-----:R-:W0:Y:S01]  /*1450*/  LDC.64 R2, c[0x0][0x388] ;  /* 0x0000e200ff027b82 */ /* 0x001e220000000a00 */
[----:B------:R-:W-:Y:S02]  /*1460*/  IADD3 R7, PT, PT, R0, R9, RZ ;  /* 0x0000000900077210 */ /* 0x000fe40007ffe0ff */
[----:B------:R-:W-:-:S03]  /*1470*/  IADD3 R9, PT, PT, R9, 0x80, RZ ;  /* 0x0000008009097810 */ /* 0x000fc60007ffe0ff */
[----:B0-----:R-:W-:-:S05]  /*1480*/  IMAD.WIDE.U32 R2, R7, 0x4, R2 ;  /* 0x0000000407027825 */ /* 0x001fca00078e0002 */
[----:B------:R1:W-:Y:S02]  /*1490*/  STG.E desc[UR4][R2.64], R12 ;  /* 0x0000000c02007986 */ /* 0x0003e4000c101904 */
.L_x_29074:
[----:B------:R-:W-:-:S13]  /*14a0*/  ISETP.GE.U32.AND P0, PT, R9, R8, PT ;  /* 0x000000080900720c */ /* 0x000fda0003f06070 */
[----:B------:R-:W-:Y:S05]  /*14b0*/  @P0 BRA `(.L_x_29076) ;  /* 0x0000000000340947 */ /* 0x000fea0003800000 */
[----:B01----:R-:W0:Y:S01]  /*14c0*/  LDC.64 R2, c[0x0][0x388] ;  /* 0x0000e200ff027b82 */ /* 0x003e220000000a00 */
[----:B------:R-:W-:Y:S02]  /*14d0*/  IADD3 R7, PT, PT, R0, R9, RZ ;  /* 0x0000000900077210 */ /* 0x000fe40007ffe0ff */
[----:B------:R-:W-:-:S03]  /*14e0*/  IADD3 R9, PT, PT, R9, 0x80, RZ ;  /* 0x0000008009097810 */ /* 0x000fc60007ffe0ff */
[----:B0-----:R-:W-:-:S05]  /*14f0*/  IMAD.WIDE.U32 R2, R7, 0x4, R2 ;  /* 0x0000000407027825 */ /* 0x001fca00078e0002 */
[----:B------:R1:W-:Y:S02]  /*1500*/  STG.E desc[UR4][R2.64], R13 ;  /* 0x0000000d02007986 */ /* 0x0003e4000c101904 */
.L_x_29075:
[----:B------:R-:W-:-:S13]  /*1510*/  ISETP.GE.U32.AND P0, PT, R9, R8, PT ;  /* 0x000000080900720c */ /* 0x000fda0003f06070 */
[----:B------:R-:W-:Y:S05]  /*1520*/  @P0 BREAK.RELIABLE B1 ;  /* 0x0000000000010942 */ /* 0x000fea0003800100 */
[----:B------:R-:W-:Y:S05]  /*1530*/  @P0 BRA `(.L_x_29077) ;  /* 0x0000000000300947 */ /* 0x000fea0003800000 */
[----:B01----:R-:W0:Y:S01]  /*1540*/  LDC.64 R2, c[0x0][0x388] ;  /* 0x0000e200ff027b82 */ /* 0x003e220000000a00 */
[----:B------:R-:W-:Y:S02]  /*1550*/  IADD3 R7, PT, PT, R0, R9, RZ ;  /* 0x0000000900077210 */ /* 0x000fe40007ffe0ff */
[----:B------:R-:W-:-:S03]  /*1560*/  IADD3 R9, PT, PT, R9, 0x80, RZ ;  /* 0x0000008009097810 */ /* 0x000fc60007ffe0ff */
[----:B0-----:R-:W-:-:S05]  /*1570*/  IMAD.WIDE.U32 R2, R7, 0x4, R2 ;  /* 0x0000000407027825 */ /* 0x001fca00078e0002 */
[----:B------:R2:W-:Y:S02]  /*1580*/  STG.E desc[UR4][R2.64], R10 ;  /* 0x0000000a02007986 */ /* 0x0005e4000c101904 */
.L_x_29076:
[----:B------:R-:W-:Y:S05]  /*1590*/  BSYNC.RELIABLE B1 ;  /* 0x0000000000017941 */ /* 0x000fea0003800100 */
.L_x_29072:
[----:B------:R-:W-:-:S13]  /*15a0*/  ISETP.GE.U32.AND P0, PT, R9, R8, PT ;  /* 0x000000080900720c */ /* 0x000fda0003f06070 */
[----:B012---:R-:W0:Y:S01]  /*15b0*/  @!P0 LDC.64 R2, c[0x0][0x388] ;  /* 0x0000e200ff028b82 */ /* 0x007e220000000a00 */
[----:B------:R-:W-:Y:S02]  /*15c0*/  @!P0 IADD3 R7, PT, PT, R0, R9, RZ ;  /* 0x0000000900078210 */ /* 0x000fe40007ffe0ff */
[----:B------:R-:W-:-:S03]  /*15d0*/  @!P0 IADD3 R9, PT, PT, R9, 0x80, RZ ;  /* 0x0000008009098810 */ /* 0x000fc60007ffe0ff */
[----:B0-----:R-:W-:-:S05]  /*15e0*/  @!P0 IMAD.WIDE.U32 R2, R7, 0x4, R2 ;  /* 0x0000000407028825 */ /* 0x001fca00078e0002 */
[----:B------:R2:W-:Y:S02]  /*15f0*/  @!P0 STG.E desc[UR4][R2.64], R11 ;  /* 0x0000000b02008986 */ /* 0x0005e4000c101904 */
.L_x_29077:
[----:B------:R-:W-:Y:S05]  /*1600*/  BSYNC.RECONVERGENT B0 ;  /* 0x0000000000007941 */ /* 0x000fea0003800200 */
.L_x_29071:
[----:B------:R-:W-:Y:S05]  /*1610*/  WARPSYNC.ALL ;  /* 0x0000000000007948 */ /* 0x000fea0003800000 */
[----:B------:R-:W-:-:S13]  /*1620*/  ISETP.GE.U32.AND P0, PT, R9, R8, PT ;  /* 0x000000080900720c */ /* 0x000fda0003f06070 */
[----:B------:R-:W-:Y:S05]  /*1630*/  @P0 EXIT ;  /* 0x000000000000094d */ /* 0x000fea0003800000 */
[----:B012---:R-:W0:Y:S01]  /*1640*/  LDC.64 R2, c[0x0][0x388] ;  /* 0x0000e200ff027b82 */ /* 0x007e220000000a00 */
[----:B------:R-:W-:-:S05]  /*1650*/  IADD3 R9, PT, PT, R0, R9, RZ ;  /* 0x0000000900097210 */ /* 0x000fca0007ffe0ff */
[----:B0-----:R-:W-:-:S05]  /*1660*/  IMAD.WIDE.U32 R2, R9, 0x4, R2 ;  /* 0x0000000409027825 */ /* 0x001fca00078e0002 */
[----:B------:R-:W-:Y:S01]  /*1670*/  STG.E desc[UR4][R2.64], R5 ;  /* 0x0000000502007986 */ /* 0x000fe2000c101904 */
[----:B------:R-:W-:Y:S05]  /*1680*/  EXIT ;  /* 0x000000000000794d */ /* 0x000fea0003800000 */
.L_x_29054:
[----:B------:R-:W0:Y:S01]  /*1690*/  S2R R12, SR_TID.X ;  /* 0x00000000000c7919 */ /* 0x000e220000002100 */
[----:B------:R-:W1:Y:S02]  /*16a0*/  LDC.64 R2, c[0x0][0x390] ;  /* 0x0000e400ff027b82 */ /* 0x000e640000000a00 */
[----:B-1----:R-:W-:-:S04]  /*16b0*/  IMAD.WIDE.U32 R2, R0, 0x4, R2 ;  /* 0x0000000400027825 */ /* 0x002fc800078e0002 */
[----:B0-----:R-:W-:-:S05]  /*16c0*/  IMAD.WIDE.U32 R8, R12, 0x8, R2 ;  /* 0x000000080c087825 */ /* 0x001fca00078e0002 */
[----:B------:R-:W2:Y:S04]  /*16d0*/  LDG.E.64 R10, desc[UR4][R8.64] ;  /* 0x00000004080a7981 */ /* 0x000ea8000c1e1b00 */
[----:B------:R-:W3:Y:S04]  /*16e0*/  LDG.E.64 R6, desc[UR4][R8.64+0x400] ;  /* 0x0004000408067981 */ /* 0x000ee8000c1e1b00 */
[----:B------:R-:W4:Y:S04]  /*16f0*/  LDG.E.64 R4, desc[UR4][R8.64+0x800] ;  /* 0x0008000408047981 */ /* 0x000f28000c1e1b00 */
[----:B------:R0:W5:Y:S01]  /*1700*/  LDG.E.64 R2, desc[UR4][R8.64+0xc00] ;  /* 0x000c000408027981 */ /* 0x000162000c1e1b00 */
[----:B------:R-:W-:-:S02]  /*1710*/  HFMA2 R13, -RZ, RZ, 0.83837890625, -4044 ;  /* 0x3ab5ebe6ff0d7431 */ /* 0x000fc400000001ff */
[C---:B--2---:R-:W-:Y:S01]  /*1720*/  FMUL.FTZ R14, R10.reuse, 1.4426950216293334961 ;  /* 0x3fb8aa3b0a0e7820 */ /* 0x044fe20000410000 */
[----:B------:R-:W-:Y:S01]  /*1730*/  FMUL.FTZ R16, R11, 1.4426950216293334961 ;  /* 0x3fb8aa3b0b107820 */ /* 0x000fe20000410000 */
[----:B------:R-:W-:Y:S01]  /*1740*/  FSETP.GEU.FTZ.AND P0, PT, |R10|, 0.40999999642372131348, PT ;  /* 0x3ed1eb850a00780b */ /* 0x000fe20003f1e200 */
[----:B---3--:R-:W-:Y:S01]  /*1750*/  FMUL.FTZ R22, R6, 1.4426950216293334961 ;  /* 0x3fb8aa3b06167820 */ /* 0x008fe20000410000 */
[----:B------:R-:W-:Y:S02]  /*1760*/  FSETP.GEU.FTZ.AND P5, PT, |R7|, 0.40999999642372131348, PT ;  /* 0x3ed1eb850700780b */ /* 0x000fe40003fbe200 */
[----:B------:R-:W1:Y:S08]  /*1770*/  FRND R14, R14 ;  /* 0x0000000e000e7307 */ /* 0x000e700000201000 */
[----:B------:R-:W2:Y:S01]  /*1780*/  FRND R16, R16 ;  /* 0x0000001000107307 */ /* 0x000ea20000201000 */
[----:B-1----:R-:W-:-:S02]  /*1790*/  FSEL R15, R14, RZ, P0 ;  /* 0x000000ff0e0f7208 */ /* 0x002fc40000000000 */
[----:B------:R-:W-:Y:S02]  /*17a0*/  FSETP.GEU.FTZ.AND P0, PT, |R11|, 0.40999999642372131348, PT ;  /* 0x3ed1eb850b00780b */ /* 0x000fe40003f1e200 */
[C---:B------:R-:W-:Y:S01]  /*17b0*/  FSETP.NEU.FTZ.AND P1, PT, R15.reuse, 128, PT ;  /* 0x430000000f00780b */ /* 0x040fe20003f3d000 */
[----:B------:R-:W-:Y:S01]  /*17c0*/  FFMA.FTZ R18, R15, -0.693145751953125, R10 ;  /* 0xbf3172000f127823 */ /* 0x000fe2000001000a */
[----:B--2---:R-:W-:-:S03]  /*17d0*/  FSEL R20, R16, RZ, P0 ;  /* 0x000000ff10147208 */ /* 0x004fc60000000000 */
[C---:B------:R-:W-:Y:S01]  /*17e0*/  FFMA.FTZ R18, R15.reuse, -1.428606765330187045e-06, R18 ;  /* 0xb5bfbe8e0f127823 */ /* 0x040fe20000010012 */
[----:B0-----:R-:W-:Y:S02]  /*17f0*/  FSEL R8, R15, 127, P1 ;  /* 0x42fe00000f087808 */ /* 0x001fe40000800000 */
[----:B------:R-:W-:Y:S01]  /*1800*/  FSETP.NEU.FTZ.AND P2, PT, R20, 128, PT ;  /* 0x430000001400780b */ /* 0x000fe20003f5d000 */
[----:B------:R-:W-:Y:S01]  /*1810*/  FFMA.FTZ R9, R18, R13, 0.0083824126049876213074 ;  /* 0x3c09566312097423 */ /* 0x000fe2000001000d */
[----:B------:R-:W-:Y:S01]  /*1820*/  FFMA.FTZ R15, R20, -0.693145751953125, R11 ;  /* 0xbf317200140f7823 */ /* 0x000fe2000001000b */
[----:B------:R-:W0:Y:S01]  /*1830*/  MUFU.EX2 R14, R8 ;  /* 0x00000008000e7308 */ /* 0x000e220000000800 */
[----:B------:R-:W-:Y:S01]  /*1840*/  FSETP.GT.FTZ.AND P3, PT, R8, 128, PT ;  /* 0x430000000800780b */ /* 0x000fe20003f74000 */
[----:B------:R-:W-:Y:S01]  /*1850*/  FFMA.FTZ R9, R18, R9, 0.041667830199003219604 ;  /* 0x3d2aabe312097423 */ /* 0x000fe20000010009 */
[C---:B------:R-:W-:Y:S01]  /*1860*/  FFMA.FTZ R16, R20.reuse, -1.428606765330187045e-06, R15 ;  /* 0xb5bfbe8e14107823 */ /* 0x040fe2000001000f */
[----:B------:R-:W-:Y:S01]  /*1870*/  FSEL R15, R20, 127, P2 ;  /* 0x42fe0000140f7808 */ /* 0x000fe20001000000 */
[----:B------:R-:W-:Y:S01]  /*1880*/  FMUL.FTZ R20, R7, 1.4426950216293334961 ;  /* 0x3fb8aa3b07147820 */ /* 0x000fe20000410000 */
[----:B------:R-:W-:Y:S01]  /*1890*/  FFMA.FTZ R9, R18, R9, 0.16666397452354431152 ;  /* 0x3e2aa9f612097423 */ /* 0x000fe20000010009 */
[----:B------:R-:W-:Y:S01]  /*18a0*/  FFMA.FTZ R21, R16, R13, 0.0083824126049876213074 ;  /* 0x3c09566310157423 */ /* 0x000fe2000001000d */
[----:B------:R-:W-:-:S02]  /*18b0*/  FSETP.GEU.FTZ.AND P4, PT, R8, -25, PT ;  /* 0xc1c800000800780b */ /* 0x000fc40003f9e000 */
[----:B------:R-:W-:Y:S01]  /*18c0*/  FFMA.FTZ R17, R18, R9, 0.49999994039535522461 ;  /* 0x3efffffe12117423 */ /* 0x000fe20000010009 */
[----:B------:R-:W-:Y:S01]  /*18d0*/  FFMA.FTZ R21, R16, R21, 0.041667830199003219604 ;  /* 0x3d2aabe310157423 */ /* 0x000fe20000010015 */
[----:B------:R-:W1:Y:S01]  /*18e0*/  FRND R20, R20 ;  /* 0x0000001400147307 */ /* 0x000e620000201000 */
[----:B------:R-:W-:Y:S01]  /*18f0*/  FSETP.NEU.FTZ.AND P0, PT, R10, RZ, PT ;  /* 0x000000ff0a00720b */ /* 0x000fe20003f1d000 */
[----:B------:R-:W-:Y:S01]  /*1900*/  FMUL.FTZ R19, R18, R17 ;  /* 0x0000001112137220 */ /* 0x000fe20000410000 */
[----:B------:R-:W-:-:S03]  /*1910*/  FFMA.FTZ R21, R16, R21, 0.16666397452354431152 ;  /* 0x3e2aa9f610157423 */ /* 0x000fc60000010015 */
[----:B------:R-:W-:Y:S01]  /*1920*/  FFMA.FTZ R19, R18, R19, R18 ;  /* 0x0000001312137223 */ /* 0x000fe20000010012 */
[----:B0-----:R-:W-:Y:S01]  /*1930*/  FADD.FTZ R18, R14, -1 ;  /* 0xbf8000000e127421 */ /* 0x001fe20000010000 */
[----:B------:R-:W0:Y:S01]  /*1940*/  MUFU.EX2 R17, R15 ;  /* 0x0000000f00117308 */ /* 0x000e220000000800 */
[C---:B------:R-:W-:Y:S02]  /*1950*/  FFMA.FTZ R21, R16.reuse, R21, 0.49999994039535522461 ;  /* 0x3efffffe10157423 */ /* 0x040fe40000010015 */
[----:B------:R-:W-:Y:S01]  /*1960*/  FFMA.FTZ R14, R19, R14, R18 ;  /* 0x0000000e130e7223 */ /* 0x000fe20000010012 */
[----:B------:R5:W2:Y:S01]  /*1970*/  FRND R9, R22 ;  /* 0x0000001600097307 */ /* 0x000aa20000201000 */
[----:B------:R-:W-:Y:S02]  /*1980*/  FMUL.FTZ R21, R16, R21 ;  /* 0x0000001510157220 */ /* 0x000fe40000410000 */
[----:B------:R-:W-:Y:S01]  /*1990*/  @!P1 FADD.FTZ R14, R14, R14 ;  /* 0x0000000e0e0e9221 */ /* 0x000fe20000010000 */
[----:B-1----:R-:W-:Y:S01]  /*19a0*/  FSEL R20, R20, RZ, P5 ;  /* 0x000000ff14147208 */ /* 0x002fe20002800000 */
[----:B------:R-:W-:Y:S01]  /*19b0*/  FFMA.FTZ R16, R16, R21, R16 ;  /* 0x0000001510107223 */ /* 0x000fe20000010010 */
[----:B------:R-:W-:-:S02]  /*19c0*/  FSETP.GEU.FTZ.AND P1, PT, |R6|, 0.40999999642372131348, PT ;  /* 0x3ed1eb850600780b */ /* 0x000fc40003f3e200 */
[----:B------:R-:W-:Y:S01]  /*19d0*/  FSEL R8, R14, +INF , !P3 ;  /* 0x7f8000000e087808 */ /* 0x000fe20005800000 */
[----:B-----5:R-:W-:Y:S01]  /*19e0*/  FMUL.FTZ R22, R3, 1.4426950216293334961 ;  /* 0x3fb8aa3b03167820 */ /* 0x020fe20000410000 */
[----:B0-----:R-:W-:Y:S01]  /*19f0*/  FADD.FTZ R19, R17, -1 ;  /* 0xbf80000011137421 */ /* 0x001fe20000010000 */
[C---:B------:R-:W-:Y:S02]  /*1a00*/  FSETP.GT.FTZ.AND P3, PT, R15.reuse, 128, PT ;  /* 0x430000000f00780b */ /* 0x040fe40003f74000 */
[----:B------:R-:W-:Y:S01]  /*1a10*/  FSEL R8, R8, -1, P4 ;  /* 0xbf80000008087808 */ /* 0x000fe20002000000 */
[----:B------:R-:W-:Y:S01]  /*1a20*/  FFMA.FTZ R19, R16, R17, R19 ;  /* 0x0000001110137223 */ /* 0x000fe20000010013 */
[----:B------:R-:W-:Y:S01]  /*1a30*/  FFMA.FTZ R17, R20, -0.693145751953125, R7 ;  /* 0xbf31720014117823 */ /* 0x000fe20000010007 */
[----:B------:R-:W-:Y:S01]  /*1a40*/  FSETP.GEU.FTZ.AND P4, PT, R15, -25, PT ;  /* 0xc1c800000f00780b */ /* 0x000fe20003f9e000 */
[----:B----4-:R-:W-:Y:S01]  /*1a50*/  FMUL.FTZ R15, R4, 1.4426950216293334961 ;  /* 0x3fb8aa3b040f7820 */ /* 0x010fe20000410000 */
[----:B--2---:R-:W-:Y:S01]  /*1a60*/  FSEL R9, R9, RZ, P1 ;  /* 0x000000ff09097208 */ /* 0x004fe20000800000 */
[C---:B------:R-:W-:Y:S01]  /*1a70*/  FFMA.FTZ R14, R20.reuse, -1.428606765330187045e-06, R17 ;  /* 0xb5bfbe8e140e7823 */ /* 0x040fe20000010011 */
[----:B------:R-:W-:Y:S01]  /*1a80*/  FSETP.NEU.FTZ.AND P1, PT, R20, 128, PT ;  /* 0x430000001400780b */ /* 0x000fe20003f3d000 */
[----:B------:R-:W-:Y:S01]  /*1a90*/  @!P0 FADD.FTZ R8, R10, R10 ;  /* 0x0000000a0a088221 */ /* 0x000fe20000010000 */
[C---:B------:R-:W-:Y:S01]  /*1aa0*/  FSETP.NEU.FTZ.AND P0, PT, R9.reuse, 128, PT ;  /* 0x430000000900780b */ /* 0x040fe20003f1d000 */
[----:B------:R-:W-:Y:S01]  /*1ab0*/  FFMA.FTZ R16, R9, -0.693145751953125, R6 ;  /* 0xbf31720009107823 */ /* 0x000fe20000010006 */
[C---:B------:R-:W-:Y:S01]  /*1ac0*/  FFMA.FTZ R23, R14.reuse, R13, 0.0083824126049876213074 ;  /* 0x3c0956630e177423 */ /* 0x040fe2000001000d */
[----:B------:R-:W0:Y:S01]  /*1ad0*/  FRND R15, R15 ;  /* 0x0000000f000f7307 */ /* 0x000e220000201000 */
[----:B------:R-:W-:Y:S01]  /*1ae0*/  @!P2 FADD.FTZ R19, R19, R19 ;  /* 0x000000131313a221 */ /* 0x000fe20000010000 */
[----:B------:R-:W-:Y:S01]  /*1af0*/  FFMA.FTZ R16, R9, -1.428606765330187045e-06, R16 ;  /* 0xb5bfbe8e09107823 */ /* 0x000fe20000010010 */
[----:B------:R-:W-:Y:S01]  /*1b00*/  FFMA.FTZ R23, R14, R23, 0.041667830199003219604 ;  /* 0x3d2aabe30e177423 */ /* 0x000fe20000010017 */
[----:B------:R-:W-:-:S02]  /*1b10*/  FSEL R10, R20, 127, P1 ;  /* 0x42fe0000140a7808 */ /* 0x000fc40000800000 */
[----:B------:R-:W-:Y:S01]  /*1b20*/  FFMA.FTZ R21, R16, R13, 0.0083824126049876213074 ;  /* 0x3c09566310157423 */ /* 0x000fe2000001000d */
[----:B------:R-:W-:Y:S01]  /*1b30*/  FSEL R17, R9, 127, P0 ;  /* 0x42fe000009117808 */ /* 0x000fe20000000000 */
[----:B------:R-:W-:Y:S01]  /*1b40*/  FFMA.FTZ R23, R14, R23, 0.16666397452354431152 ;  /* 0x3e2aa9f60e177423 */ /* 0x000fe20000010017 */
[----:B------:R-:W-:Y:S01]  /*1b50*/  FSEL R9, R19, +INF , !P3 ;  /* 0x7f80000013097808 */ /* 0x000fe20005800000 */
[----:B------:R-:W-:Y:S01]  /*1b60*/  FFMA.FTZ R21, R16, R21, 0.041667830199003219604 ;  /* 0x3d2aabe310157423 */ /* 0x000fe20000010015 */
[----:B------:R-:W-:Y:S01]  /*1b70*/  FSETP.NEU.FTZ.AND P5, PT, R11, RZ, PT ;  /* 0x000000ff0b00720b */ /* 0x000fe20003fbd000 */
[----:B------:R-:W1:Y:S01]  /*1b80*/  MUFU.EX2 R19, R10 ;  /* 0x0000000a00137308 */ /* 0x000e620000000800 */
[----:B------:R-:W-:Y:S01]  /*1b90*/  FSETP.GEU.FTZ.AND P2, PT, |R4|, 0.40999999642372131348, PT ;  /* 0x3ed1eb850400780b */ /* 0x000fe20003f5e200 */
[----:B------:R-:W-:Y:S01]  /*1ba0*/  FFMA.FTZ R23, R14, R23, 0.49999994039535522461 ;  /* 0x3efffffe0e177423 */ /* 0x000fe20000010017 */
[----:B------:R-:W-:Y:S01]  /*1bb0*/  FFMA.FTZ R21, R16, R21, 0.16666397452354431152 ;  /* 0x3e2aa9f610157423 */ /* 0x000fe20000010015 */
[----:B------:R2:W3:Y:S01]  /*1bc0*/  MUFU.EX2 R18, R17 ;  /* 0x0000001100127308 */ /* 0x0004e20000000800 */
[----:B0-----:R-:W-:Y:S01]  /*1bd0*/  FSEL R15, R15, RZ, P2 ;  /* 0x000000ff0f0f7208 */ /* 0x001fe20001000000 */
[----:B------:R-:W-:Y:S01]  /*1be0*/  FMUL.FTZ R23, R14, R23 ;  /* 0x000000170e177220 */ /* 0x000fe20000410000 */
[----:B------:R-:W-:Y:S01]  /*1bf0*/  FFMA.FTZ R21, R16, R21, 0.49999994039535522461 ;  /* 0x3efffffe10157423 */ /* 0x000fe20000010015 */
[----:B------:R-:W-:-:S02]  /*1c00*/  FSEL R9, R9, -1, P4 ;  /* 0xbf80000009097808 */ /* 0x000fc40002000000 */
[----:B------:R-:W-:Y:S01]  /*1c10*/  FFMA.FTZ R20, R14, R23, R14 ;  /* 0x000000170e147223 */ /* 0x000fe2000001000e */
[----:B------:R-:W-:Y:S01]  /*1c20*/  FFMA.FTZ R14, R15, -0.693145751953125, R4 ;  /* 0xbf3172000f0e7823 */ /* 0x000fe20000010004 */
[----:B------:R-:W-:Y:S01]  /*1c30*/  @!P5 FADD.FTZ R9, R11, R11 ;  /* 0x0000000b0b09d221 */ /* 0x000fe20000010000 */
[C---:B------:R-:W-:Y:S01]  /*1c40*/  FMUL.FTZ R21, R16.reuse, R21 ;  /* 0x0000001510157220 */ /* 0x040fe20000410000 */
[----:B------:R-:W-:Y:S01]  /*1c50*/  FSETP.GT.FTZ.AND P6, PT, R17, 128, PT ;  /* 0x430000001100780b */ /* 0x000fe20003fd4000 */
[----:B-1----:R-:W-:Y:S01]  /*1c60*/  FADD.FTZ R11, R19, -1 ;  /* 0xbf800000130b7421 */ /* 0x002fe20000010000 */
[----:B------:R-:W-:Y:S01]  /*1c70*/  FSETP.GEU.FTZ.AND P4, PT, R17, -25, PT ;  /* 0xc1c800001100780b */ /* 0x000fe20003f9e000 */
[----:B--2---:R-:W-:Y:S01]  /*1c80*/  FMUL.FTZ R17, R5, 1.4426950216293334961 ;  /* 0x3fb8aa3b05117820 */ /* 0x004fe20000410000 */
[C---:B------:R-:W-:Y:S01]  /*1c90*/  FFMA.FTZ R14, R15.reuse, -1.428606765330187045e-06, R14 ;  /* 0xb5bfbe8e0f0e7823 */ /* 0x040fe2000001000e */
[----:B------:R-:W-:Y:S01]  /*1ca0*/  FFMA.FTZ R21, R16, R21, R16 ;  /* 0x0000001510157223 */ /* 0x000fe20000010010 */
[----:B---3--:R-:W-:Y:S01]  /*1cb0*/  FADD.FTZ R16, R18, -1 ;  /* 0xbf80000012107421 */ /* 0x008fe20000010000 */
[----:B------:R-:W-:Y:S01]  /*1cc0*/  FFMA.FTZ R11, R20, R19, R11 ;  /* 0x00000013140b7223 */ /* 0x000fe2000001000b */
[----:B------:R-:W-:Y:S01]  /*1cd0*/  FSETP.NEU.FTZ.AND P5, PT, R15, 128, PT ;  /* 0x430000000f00780b */ /* 0x000fe20003fbd000 */
[C---:B------:R-:W-:Y:S01]  /*1ce0*/  FFMA.FTZ R19, R14.reuse, R13, 0.0083824126049876213074 ;  /* 0x3c0956630e137423 */ /* 0x040fe2000001000d */
[----:B------:R-:W0:Y:S01]  /*1cf0*/  FRND R17, R17 ;  /* 0x0000001100117307 */ /* 0x000e220000201000 */
[----:B------:R-:W-:Y:S01]  /*1d00*/  FFMA.FTZ R21, R21, R18, R16 ;  /* 0x0000001215157223 */ /* 0x000fe20000010010 */
[----:B------:R-:W-:Y:S01]  /*1d10*/  FSEL R15, R15, 127, P5 ;  /* 0x42fe00000f0f7808 */ /* 0x000fe20002800000 */
[----:B------:R-:W-:Y:S01]  /*1d20*/  FFMA.FTZ R19, R14, R19, 0.041667830199003219604 ;  /* 0x3d2aabe30e137423 */ /* 0x000fe20000010013 */
[----:B------:R-:W-:Y:S01]  /*1d30*/  @!P1 FADD.FTZ R11, R11, R11 ;  /* 0x0000000b0b0b9221 */ /* 0x000fe20000010000 */
[----:B------:R-:W-:Y:S01]  /*1d40*/  @!P0 FADD.FTZ R21, R21, R21 ;  /* 0x0000001515158221 */ /* 0x000fe20000010000 */
[----:B------:R-:W-:Y:S01]  /*1d50*/  FMUL.FTZ R16, R2, 1.4426950216293334961 ;  /* 0x3fb8aa3b02107820 */ /* 0x000fe20000410000 */
[----:B------:R-:W-:Y:S01]  /*1d60*/  FFMA.FTZ R19, R14, R19, 0.16666397452354431152 ;  /* 0x3e2aa9f60e137423 */ /* 0x000fe20000010013 */
[----:B------:R-:W1:Y:S01]  /*1d70*/  MUFU.EX2 R18, R15 ;  /* 0x0000000f00127308 */ /* 0x000e620000000800 */
[----:B------:R-:W-:-:S02]  /*1d80*/  FSETP.GT.FTZ.AND P0, PT, R10, 128, PT ;  /* 0x430000000a00780b */ /* 0x000fc40003f14000 */
[----:B------:R-:W-:Y:S01]  /*1d90*/  FSETP.NEU.FTZ.AND P2, PT, R7, RZ, PT ;  /* 0x000000ff0700720b */ /* 0x000fe20003f5d000 */
[C---:B------:R-:W-:Y:S01]  /*1da0*/  FFMA.FTZ R19, R14.reuse, R19, 0.49999994039535522461 ;  /* 0x3efffffe0e137423 */ /* 0x040fe20000010013 */
[----:B------:R-:W-:Y:S01]  /*1db0*/  FSEL R11, R11, +INF , !P0 ;  /* 0x7f8000000b0b7808 */ /* 0x000fe20004000000 */
[----:B------:R-:W2:Y:S01]  /*1dc0*/  FRND R16, R16 ;  /* 0x0000001000107307 */ /* 0x000ea20000201000 */
[----:B------:R-:W-:Y:S01]  /*1dd0*/  FSETP.GEU.FTZ.AND P0, PT, |R5|, 0.40999999642372131348, PT ;  /* 0x3ed1eb850500780b */ /* 0x000fe20003f1e200 */
[----:B------:R-:W-:Y:S01]  /*1de0*/  FMUL.FTZ R23, R14, R19 ;  /* 0x000000130e177220 */ /* 0x000fe20000410000 */
[----:B------:R-:W-:Y:S02]  /*1df0*/  FSETP.GEU.FTZ.AND P1, PT, R10, -25, PT ;  /* 0xc1c800000a00780b */ /* 0x000fe40003f3e000 */
[----:B0-----:R-:W-:Y:S01]  /*1e00*/  FSEL R20, R17, RZ, P0 ;  /* 0x000000ff11147208 */ /* 0x001fe20000000000 */
[----:B------:R-:W-:Y:S01]  /*1e10*/  FFMA.FTZ R23, R14, R23, R14 ;  /* 0x000000170e177223 */ /* 0x000fe2000001000e */
[----:B------:R-:W-:Y:S01]  /*1e20*/  FSETP.NEU.FTZ.AND P3, PT, R6, RZ, PT ;  /* 0x000000ff0600720b */ /* 0x000fe20003f7d000 */
[----:B-1----:R-:W-:Y:S01]  /*1e30*/  FADD.FTZ R14, R18, -1 ;  /* 0xbf800000120e7421 */ /* 0x002fe20000010000 */
[----:B------:R-:W-:Y:S01]  /*1e40*/  FSEL R11, R11, -1, P1 ;  /* 0xbf8000000b0b7808 */ /* 0x000fe20000800000 */
[----:B------:R0:W1:Y:S01]  /*1e50*/  FRND R19, R22 ;  /* 0x0000001600137307 */ /* 0x0000620000201000 */
[----:B------:R-:W-:Y:S01]  /*1e60*/  FSETP.GT.FTZ.AND P0, PT, R15, 128, PT ;  /* 0x430000000f00780b */ /* 0x000fe20003f14000 */
[----:B------:R-:W-:Y:S01]  /*1e70*/  @!P2 FADD.FTZ R11, R7, R7 ;  /* 0x00000007070ba221 */ /* 0x000fe20000010000 */
[----:B------:R-:W-:Y:S01]  /*1e80*/  FSETP.GEU.FTZ.AND P1, PT, R15, -25, PT ;  /* 0xc1c800000f00780b */ /* 0x000fe20003f3e000 */
[----:B------:R-:W-:Y:S01]  /*1e90*/  FFMA.FTZ R15, R20, -0.693145751953125, R5 ;  /* 0xbf317200140f7823 */ /* 0x000fe20000010005 */
[----:B------:R-:W-:Y:S01]  /*1ea0*/  FFMA.FTZ R14, R23, R18, R14 ;  /* 0x00000012170e7223 */ /* 0x000fe2000001000e */
[----:B------:R-:W-:-:S02]  /*1eb0*/  FSETP.GEU.FTZ.AND P2, PT, |R2|, 0.40999999642372131348, PT ;  /* 0x3ed1eb850200780b */ /* 0x000fc40003f5e200 */
[----:B------:R-:W-:Y:S01]  /*1ec0*/  FFMA.FTZ R18, R20, -1.428606765330187045e-06, R15 ;  /* 0xb5bfbe8e14127823 */ /* 0x000fe2000001000f */
[----:B------:R-:W-:Y:S01]  /*1ed0*/  FSEL R21, R21, +INF , !P6 ;  /* 0x7f80000015157808 */ /* 0x000fe20007000000 */
[----:B------:R-:W-:Y:S01]  /*1ee0*/  @!P5 FADD.FTZ R14, R14, R14 ;  /* 0x0000000e0e0ed221 */ /* 0x000fe20000010000 */
[----:B--2---:R-:W-:Y:S01]  /*1ef0*/  FSEL R17, R16, RZ, P2 ;  /* 0x000000ff10117208 */ /* 0x004fe20001000000 */
[----:B------:R-:W-:Y:S01]  /*1f00*/  FFMA.FTZ R15, R18, R13, 0.0083824126049876213074 ;  /* 0x3c095663120f7423 */ /* 0x000fe2000001000d */
[----:B------:R-:W-:Y:S01]  /*1f10*/  FSEL R10, R21, -1, P4 ;  /* 0xbf800000150a7808 */ /* 0x000fe20002000000 */
[----:B------:R-:W-:Y:S01]  /*1f20*/  @!P3 FADD.FTZ R10, R6, R6 ;  /* 0x00000006060ab221 */ /* 0x000fe20000010000 */
[----:B------:R-:W-:Y:S01]  /*1f30*/  FSETP.GEU.FTZ.AND P3, PT, |R3|, 0.40999999642372131348, PT ;  /* 0x3ed1eb850300780b */ /* 0x000fe20003f7e200 */
[----:B0-----:R-:W-:Y:S01]  /*1f40*/  FFMA.FTZ R22, R17, -0.693145751953125, R2 ;  /* 0xbf31720011167823 */ /* 0x001fe20000010002 */
[----:B------:R-:W-:Y:S01]  /*1f50*/  FSETP.NEU.FTZ.AND P6, PT, R20, 128, PT ;  /* 0x430000001400780b */ /* 0x000fe20003fdd000 */
[----:B------:R-:W-:Y:S01]  /*1f60*/  FFMA.FTZ R15, R18, R15, 0.041667830199003219604 ;  /* 0x3d2aabe3120f7423 */ /* 0x000fe2000001000f */
[----:B-1----:R-:W-:Y:S01]  /*1f70*/  FSEL R24, R19, RZ, P3 ;  /* 0x000000ff13187208 */ /* 0x002fe20001800000 */
[----:B------:R-:W0:Y:S01]  /*1f80*/  LDC.64 R6, c[0x0][0x388] ;  /* 0x0000e200ff067b82 */ /* 0x000e220000000a00 */
[----:B------:R-:W-:Y:S01]  /*1f90*/  FSEL R16, R20, 127, P6 ;  /* 0x42fe000014107808 */ /* 0x000fe20003000000 */
[C---:B------:R-:W-:Y:S01]  /*1fa0*/  FFMA.FTZ R20, R17.reuse, -1.428606765330187045e-06, R22 ;  /* 0xb5bfbe8e11147823 */ /* 0x040fe20000010016 */
[C---:B------:R-:W-:Y:S01]  /*1fb0*/  FSETP.NEU.FTZ.AND P2, PT, R17.reuse, 128, PT ;  /* 0x430000001100780b */ /* 0x040fe20003f5d000 */
[----:B------:R-:W-:Y:S01]  /*1fc0*/  FFMA.FTZ R19, R18, R15, 0.16666397452354431152 ;  /* 0x3e2aa9f612137423 */ /* 0x000fe2000001000f */
[----:B------:R-:W-:Y:S01]  /*1fd0*/  FFMA.FTZ R21, R24, -0.693145751953125, R3 ;  /* 0xbf31720018157823 */ /* 0x000fe20000010003 */
[----:B------:R-:W-:Y:S01]  /*1fe0*/  FFMA.FTZ R23, R20, R13, 0.0083824126049876213074 ;  /* 0x3c09566314177423 */ /* 0x000fe2000001000d */
[----:B------:R-:W-:Y:S01]  /*1ff0*/  FSEL R15, R17, 127, P2 ;  /* 0x42fe0000110f7808 */ /* 0x000fe20001000000 */
[----:B------:R-:W-:Y:S01]  /*2000*/  FFMA.FTZ R19, R18, R19, 0.49999994039535522461 ;  /* 0x3efffffe12137423 */ /* 0x000fe20000010013 */
[----:B------:R-:W1:Y:S01]  /*2010*/  MUFU.EX2 R17, R16 ;  /* 0x0000001000117308 */ /* 0x000e620000000800 */
[----:B------:R-:W-:Y:S01]  /*2020*/  FFMA.FTZ R22, R24, -1.428606765330187045e-06, R21 ;  /* 0xb5bfbe8e18167823 */ /* 0x000fe20000010015 */
[----:B------:R-:W-:Y:S01]  /*2030*/  FFMA.FTZ R23, R20, R23, 0.041667830199003219604 ;  /* 0x3d2aabe314177423 */ /* 0x000fe20000010017 */
[----:B------:R-:W-:Y:S01]  /*2040*/  FMUL.FTZ R21, R18, R19 ;  /* 0x0000001312157220 */ /* 0x000fe20000410000 */
[----:B------:R-:W-:Y:S01]  /*2050*/  FSETP.NEU.FTZ.AND P3, PT, R24, 128, PT ;  /* 0x430000001800780b */ /* 0x000fe20003f7d000 */
[----:B------:R-:W2:Y:S01]  /*2060*/  MUFU.EX2 R19, R15 ;  /* 0x0000000f00137308 */ /* 0x000ea20000000800 */
[----:B------:R-:W-:Y:S01]  /*2070*/  FFMA.FTZ R23, R20, R23, 0.16666397452354431152 ;  /* 0x3e2aa9f614177423 */ /* 0x000fe20000010017 */
[----:B------:R-:W-:Y:S01]  /*2080*/  FFMA.FTZ R25, R22, R13, 0.0083824126049876213074 ;  /* 0x3c09566316197423 */ /* 0x000fe2000001000d */
[----:B------:R-:W-:Y:S01]  /*2090*/  FSEL R13, R24, 127, P3 ;  /* 0x42fe0000180d7808 */ /* 0x000fe20001800000 */
[----:B------:R-:W-:Y:S01]  /*20a0*/  FFMA.FTZ R24, R18, R21, R18 ;  /* 0x0000001512187223 */ /* 0x000fe20000010012 */
[----:B------:R-:W-:Y:S01]  /*20b0*/  FFMA.FTZ R23, R20, R23, 0.49999994039535522461 ;  /* 0x3efffffe14177423 */ /* 0x000fe20000010017 */
[----:B------:R-:W-:Y:S01]  /*20c0*/  FFMA.FTZ R25, R22, R25, 0.041667830199003219604 ;  /* 0x3d2aabe316197423 */ /* 0x000fe20000010019 */
[----:B------:R-:W3:Y:S01]  /*20d0*/  MUFU.EX2 R18, R13 ;  /* 0x0000000d00127308 */ /* 0x000ee20000000800 */
[----:B------:R-:W-:Y:S01]  /*20e0*/  FSEL R14, R14, +INF , !P0 ;  /* 0x7f8000000e0e7808 */ /* 0x000fe20004000000 */
[----:B-1----:R-:W-:Y:S01]  /*20f0*/  FADD.FTZ R21, R17, -1 ;  /* 0xbf80000011157421 */ /* 0x002fe20000010000 */
[----:B------:R-:W-:Y:S01]  /*2100*/  FMUL.FTZ R23, R20, R23 ;  /* 0x0000001714177220 */ /* 0x000fe20000410000 */
[----:B------:R-:W-:Y:S01]  /*2110*/  FFMA.FTZ R25, R22, R25, 0.16666397452354431152 ;  /* 0x3e2aa9f616197423 */ /* 0x000fe20000010019 */
[----:B0-----:R-:W-:-:S04]  /*2120*/  IMAD.WIDE.U32 R6, R0, 0x4, R6 ;  /* 0x0000000400067825 */ /* 0x001fc800078e0006 */
[----:B------:R-:W-:Y:S01]  /*2130*/  FFMA.FTZ R17, R24, R17, R21 ;  /* 0x0000001118117223 */ /* 0x000fe20000010015 */
[----:B------:R-:W-:Y:S01]  /*2140*/  FFMA.FTZ R20, R20, R23, R20 ;  /* 0x0000001714147223 */ /* 0x000fe20000010014 */
[----:B--2---:R-:W-:Y:S01]  /*2150*/  FADD.FTZ R21, R19, -1 ;  /* 0xbf80000013157421 */ /* 0x004fe20000010000 */
[----:B------:R-:W-:Y:S01]  /*2160*/  FFMA.FTZ R25, R22, R25, 0.49999994039535522461 ;  /* 0x3efffffe16197423 */ /* 0x000fe20000010019 */
[----:B------:R-:W-:Y:S01]  /*2170*/  @!P6 FADD.FTZ R17, R17, R17 ;  /* 0x000000111111e221 */ /* 0x000fe20000010000 */
[----:B------:R-:W-:Y:S01]  /*2180*/  FSETP.GT.FTZ.AND P4, PT, R16, 128, PT ;  /* 0x430000001000780b */ /* 0x000fe20003f94000 */
[----:B------:R-:W-:Y:S01]  /*2190*/  FFMA.FTZ R19, R20, R19, R21 ;  /* 0x0000001314137223 */ /* 0x000fe20000010015 */
[----:B------:R-:W-:Y:S01]  /*21a0*/  FMUL.FTZ R25, R22, R25 ;  /* 0x0000001916197220 */ /* 0x000fe20000410000 */
[----:B---3--:R-:W-:Y:S01]  /*21b0*/  FADD.FTZ R0, R18, -1 ;  /* 0xbf80000012007421 */ /* 0x008fe20000010000 */
[----:B------:R-:W-:Y:S01]  /*21c0*/  FSETP.GT.FTZ.AND P0, PT, R15, 128, PT ;  /* 0x430000000f00780b */ /* 0x000fe20003f14000 */
[----:B------:R-:W-:Y:S01]  /*21d0*/  @!P2 FADD.FTZ R19, R19, R19 ;  /* 0x000000131313a221 */ /* 0x000fe20000010000 */
[----:B------:R-:W-:Y:S01]  /*21e0*/  FFMA.FTZ R25, R22, R25, R22 ;  /* 0x0000001916197223 */ /* 0x000fe20000010016 */
[----:B------:R-:W-:Y:S01]  /*21f0*/  FSEL R17, R17, +INF , !P4 ;  /* 0x7f80000011117808 */ /* 0x000fe20006000000 */
[----:B------:R-:W-:Y:S01]  /*2200*/  IMAD.WIDE.U32 R6, R12, 0x8, R6 ;  /* 0x000000080c067825 */ /* 0x000fe200078e0006 */
[----:B------:R-:W-:-:S03]  /*2210*/  FSETP.NEU.FTZ.AND P6, PT, R4, RZ, PT ;  /* 0x000000ff0400720b */ /* 0x000fc60003fdd000 */
[----:B------:R-:W-:Y:S01]  /*2220*/  FFMA.FTZ R0, R25, R18, R0 ;  /* 0x0000001219007223 */ /* 0x000fe20000010000 */
[----:B------:R-:W-:Y:S02]  /*2230*/  FSEL R19, R19, +INF , !P0 ;  /* 0x7f80000013137808 */ /* 0x000fe40004000000 */
[----:B------:R-:W-:Y:S01]  /*2240*/  FSETP.NEU.FTZ.AND P4, PT, R5, RZ, PT ;  /* 0x000000ff0500720b */ /* 0x000fe20003f9d000 */
[----:B------:R-:W-:Y:S01]  /*2250*/  @!P3 FADD.FTZ R0, R0, R0 ;  /* 0x000000000000b221 */ /* 0x000fe20000010000 */
[----:B------:R-:W-:Y:S01]  /*2260*/  FSETP.NEU.FTZ.AND P2, PT, R2, RZ, PT ;  /* 0x000000ff0200720b */ /* 0x000fe20003f5d000 */
[----:B------:R-:W-:Y:S01]  /*2270*/  STG.E.64 desc[UR4][R6.64], R8 ;  /* 0x0000000806007986 */ /* 0x000fe2000c101b04 */
[----:B------:R-:W-:Y:S02]  /*2280*/  FSETP.NEU.FTZ.AND P0, PT, R3, RZ, PT ;  /* 0x000000ff0300720b */ /* 0x000fe40003f1d000 */
[----:B------:R-:W-:Y:S01]  /*2290*/  FSETP.GEU.FTZ.AND P5, PT, R16, -25, PT ;  /* 0xc1c800001000780b */ /* 0x000fe20003fbe000 */
[----:B------:R-:W-:Y:S01]  /*22a0*/  STG.E.64 desc[UR4][R6.64+0x400], R10 ;  /* 0x0004000a06007986 */ /* 0x000fe2000c101b04 */
[----:B------:R-:W-:Y:S01]  /*22b0*/  FSEL R16, R14, -1, P1 ;  /* 0xbf8000000e107808 */ /* 0x000fe20000800000 */
[----:B------:R-:W-:Y:S01]  /*22c0*/  @!P6 FADD.FTZ R16, R4, R4 ;  /* 0x000000040410e221 */ /* 0x000fe20000010000 */
[----:B------:R-:W-:-:S02]  /*22d0*/  FSETP.GT.FTZ.AND P1, PT, R13, 128, PT ;  /* 0x430000000d00780b */ /* 0x000fc40003f34000 */
[----:B------:R-:W-:Y:S01]  /*22e0*/  FSEL R17, R17, -1, P5 ;  /* 0xbf80000011117808 */ /* 0x000fe20002800000 */
[----:B------:R-:W-:Y:S01]  /*22f0*/  @!P4 FADD.FTZ R17, R5, R5 ;  /* 0x000000050511c221 */ /* 0x000fe20000010000 */
[----:B------:R-:W-:Y:S02]  /*2300*/  FSETP.GEU.FTZ.AND P3, PT, R15, -25, PT ;  /* 0xc1c800000f00780b */ /* 0x000fe40003f7e000 */
[----:B------:R-:W-:Y:S02]  /*2310*/  FSETP.GEU.FTZ.AND P5, PT, R13, -25, PT ;  /* 0xc1c800000d00780b */ /* 0x000fe40003fbe000 */
[----:B------:R-:W-:Y:S01]  /*2320*/  FSEL R0, R0, +INF , !P1 ;  /* 0x7f80000000007808 */ /* 0x000fe20004800000 */
[----:B------:R-:W-:Y:S01]  /*2330*/  STG.E.64 desc[UR4][R6.64+0x800], R16 ;  /* 0x0008001006007986 */ /* 0x000fe2000c101b04 */
[----:B------:R-:W-:Y:S01]  /*2340*/  FSEL R14, R19, -1, P3 ;  /* 0xbf800000130e7808 */ /* 0x000fe20001800000 */
[----:B------:R-:W-:Y:S01]  /*2350*/  @!P2 FADD.FTZ R14, R2, R2 ;  /* 0x00000002020ea221 */ /* 0x000fe20000010000 */
[----:B------:R-:W-:Y:S01]  /*2360*/  FSEL R15, R0, -1, P5 ;  /* 0xbf800000000f7808 */ /* 0x000fe20002800000 */
[----:B------:R-:W-:-:S05]  /*2370*/  @!P0 FADD.FTZ R15, R3, R3 ;  /* 0x00000003030f8221 */ /* 0x000fca0000010000 */
[----:B------:R-:W-:Y:S01]  /*2380*/  STG.E.64 desc[UR4][R6.64+0xc00], R14 ;  /* 0x000c000e06007986 */ /* 0x000fe2000c101b04 */
[----:B------:R-:W-:Y:S05]  /*2390*/  EXIT ;  /* 0x000000000000794d */ /* 0x000fea0003800000 */
.L_x_29078:
        /* <DEDUP_REMOVED lines=14> */
.L_x_36104:


//--------------------- .text._ZN2at6native29vectorized_elementwise_kernelILi4EZZZNS0_17expm1_kernel_cudaERNS_18TensorIteratorBaseEENKUlvE_clEvENKUlvE0_clEvEUlfE_St5arrayIPcLm2EEEEviT0_T1_ --------------------------
	.section	.text._ZN2at6native29vectorized_elementwise_kernelILi4EZZZNS0_17expm1_kernel_cudaERNS_18TensorIteratorBaseEENKUlvE_clEvENKUlvE0_clEvEUlfE_St5arrayIPcLm2EEEEviT0_T1_,"ax",@progbits
	.align	128
        .global         _ZN2at6native29vectorized_elementwise_kernelILi4EZZZNS0_17expm1_kernel_cudaERNS_18TensorIteratorBaseEENKUlvE_clEvENKUlvE0_clEvEUlfE_St5arrayIPcLm2EEEEviT0_T1_
        .type           _ZN2at6native29vectorized_elementwise_kernelILi4EZZZNS0_17expm1_kernel_cudaERNS_18TensorIteratorBaseEENKUlvE_clEvENKUlvE0_clEvEUlfE_St5arrayIPcLm2EEEEviT0_T1_,@function
        .size           _ZN2at6native29vectorized_elementwise_kernelILi4EZZZNS0_17expm1_kernel_cudaERNS_18TensorIteratorBaseEENKUlvE_clEvENKUlvE0_clEvEUlfE_St5arrayIPcLm2EEEEviT0_T1_,(.L_x_36105 - _ZN2at6native29vectorized_elementwise_kernelILi4EZZZNS0_17expm1_kernel_cudaERNS_18TensorIteratorBaseEENKUlvE_clEvENKUlvE0_clEvEUlfE_St5arrayIPcLm2EEEEviT0_T1_)
        .other          _ZN2at6native29vectorized_elementwise_kernelILi4EZZZNS0_17expm1_kernel_cudaERNS_18TensorIteratorBaseEENKUlvE_clEvENKUlvE0_clEvEUlfE_St5arrayIPcLm2EEEEviT0_T1_,@"STO_CUDA_ENTRY STV_DEFAULT"
_ZN2at6native29vectorized_elementwise_kernelILi4EZZZNS0_17expm1_kernel_cudaERNS_18TensorIteratorBaseEENKUlvE_clEvENKUlvE0_clEvEUlfE_St5arrayIPcLm2EEEEviT0_T1_:
.text._ZN2at6native29vectorized_elementwise_kernelILi4EZZZNS0_17expm1_kernel_cudaERNS_18TensorIteratorBaseEENKUlvE_clEvENKUlvE0_clEvEUlfE_St5arrayIPcLm2EEEEviT0_T1_:
        /* <DEDUP_REMOVED lines=96> */
.L_x_29081:
[----:B------:R-:W-:Y:S05]  /*0600*/  BSYNC.RECONVERGENT B0 ;  /* 0x0000000000007941 */ /* 0x000fea0003800200 */
.L_x_29080:
        /* <DEDUP_REMOVED lines=30> */
.L_x_29083:
[----:B------:R-:W-:Y:S05]  /*07f0*/  BSYNC.RECONVERGENT B0 ;  /* 0x0000000000007941 */ /* 0x000fea0003800200 */
.L_x_29082:
        /* <DEDUP_REMOVED lines=29> */
.L_x_29085:
[----:B------:R-:W-:Y:S05]  /*09d0*/  BSYNC.RECONVERGENT B0 ;  /* 0x0000000000007941 */ /* 0x000fea0003800200 */
.L_x_29084:
        /* <DEDUP_REMOVED lines=29> */
.L_x_29087:
[----:B------:R-:W-:Y:S05]  /*0bb0*/  BSYNC.RECONVERGENT B0 ;  /* 0x0000000000007941 */ /* 0x000fea0003800200 */
.L_x_29086:
        /* <DEDUP_REMOVED lines=29> */
.L_x_29089:
[----:B------:R-:W-:Y:S05]  /*0d90*/  BSYNC.RECONVERGENT B0 ;  /* 0x0000000000007941 */ /* 0x000fea0003800200 */
.L_x_29088:
        /* <DEDUP_REMOVED lines=30> */
.L_x_29091:
[----:B------:R-:W-:Y:S05]  /*0f80*/  BSYNC.RECONVERGENT B0 ;  /* 0x0000000000007941 */ /* 0x000fea0003800200 */
.L_x_29090:
        /* <DEDUP_REMOVED lines=27> */
.L_x_29093:
[----:B------:R-:W-:Y:S05]  /*1140*/  BSYNC.RECONVERGENT B0 ;  /* 0x0000000000007941 */ /* 0x000fea0003800200 */
.L_x_29092:
        /* <DEDUP_REMOVED lines=27> */
.L_x_29095:
[----:B------:R-:W-:Y:S05]  /*1300*/  BSYNC.RECONVERGENT B0 ;  /* 0x0000000000007941 */ /* 0x000fea0003800200 */
.L_x_29094:
        /* <DEDUP_REMOVED lines=18> */
.L_x_29098:
[----:B------:R-:W-:-:S13]  /*1430*/  ISETP.GE.U32.AND P0, PT, R9, R8, PT ;  /* 0x000000080900720c */ /* 0x000fda0003f06070 */
[----:B------:R-:W-:Y:S05]  /*1440*/  @P0 BRA `(.L_x_29100) ;  /* 0x0000000000300947 */ /* 0x000fea0003800000 */
[----:B0-----:R-:W0:Y:S01]  /*1450*/  LDC.64 R2, c[0x0][0x388] ;  /* 0x0000e200ff027b82 */ /* 0x001e220000000a00 */
[----:B------:R-:W-:Y:S02]  /*1460*/  IADD3 R7, PT, PT, R0, R9, RZ ;  /* 0x0000000900077210 */ /* 0x000fe40007ffe0ff */
[----:B------:R-:W-:-:S03]  /*1470*/  IADD3 R9, PT, PT, R9, 0x80, RZ ;  /* 0x0000008009097810 */ /* 0x000fc60007ffe0ff */
[----:B0-----:R-:W-:-:S05]  /*1480*/  IMAD.WIDE.U32 R2, R7, 0x4, R2 ;  /* 0x0000000407027825 */ /* 0x001fca00078e0002 */
[----:B------:R1:W-:Y:S02]  /*1490*/  STG.E desc[UR4][R2.64], R12 ;  /* 0x0000000c02007986 */ /* 0x0003e4000c101904 */
.L_x_29099:
[----:B------:R-:W-:-:S13]  /*14a0*/  ISETP.GE.U32.AND P0, PT, R9, R8, PT ;  /* 0x000000080900720c */ /* 0x000fda0003f06070 */
[----:B------:R-:W-:Y:S05]  /*14b0*/  @P0 BRA `(.L_x_29101) ;  /* 0x0000000000340947 */ /* 0x000fea0003800000 */
[----:B01----:R-:W0:Y:S01]  /*14c0*/  LDC.64 R2, c[0x0][0x388] ;  /* 0x0000e200ff027b82 */ /* 0x003e220000000a00 */
[----:B------:R-:W-:Y:S02]  /*14d0*/  IADD3 R7, PT, PT, R0, R9, RZ ;  /* 0x0000000900077210 */ /* 0x000fe40007ffe0ff */
[----:B------:R-:W-:-:S03]  /*14e0*/  IADD3 R9, PT, PT, R9, 0x80, RZ ;  /* 0x0000008009097810 */ /* 0x000fc60007ffe0ff */
[----:B0-----:R-:W-:-:S05]  /*14f0*/  IMAD.WIDE.U32 R2, R7, 0x4, R2 ;  /* 0x0000000407027825 */ /* 0x001fca00078e0002 */
[----:B------:R1:W-:Y:S02]  /*1500*/  STG.E desc[UR4][R2.64], R13 ;  /* 0x0000000d02007986 */ /* 0x0003e4000c101904 */
.L_x_29100:
        /* <DEDUP_REMOVED lines=8> */
.L_x_29101:
[----:B------:R-:W-:Y:S05]  /*1590*/  BSYNC.RELIABLE B1 ;  /* 0x0000000000017941 */ /* 0x000fea0003800100 */
.L_x_29097:
[----:B------:R-:W-:-:S13]  /*15a0*/  ISETP.GE.U32.AND P0, PT, R9, R8, PT ;  /* 0x000000080900720c */ /* 0x000fda0003f06070 */
[----:B012---:R-:W0:Y:S01]  /*15b0*/  @!P0 LDC.64 R2, c[0x0][0x388] ;  /* 0x0000e200ff028b82 */ /* 0x007e220000000a00 */
[----:B------:R-:W-:Y:S02]  /*15c0*/  @!P0 IADD3 R7, PT, PT, R0, R9, RZ ;  /* 0x0000000900078210 */ /* 0x000fe40007ffe0ff */
[----:B------:R-:W-:-:S03]  /*15d0*/  @!P0 IADD3 R9, PT, PT, R9, 0x80, RZ ;  /* 0x0000008009098810 */ /* 0x000fc60007ffe0ff */
[----:B0-----:R-:W-:-:S05]  /*15e0*/  @!P0 IMAD.WIDE.U32 R2, R7, 0x4, R2 ;  /* 0x0000000407028825 */ /* 0x001fca00078e0002 */
[----:B------:R2:W-:Y:S02]  /*15f0*/  @!P0 STG.E desc[UR4][R2.64], R11 ;  /* 0x0000000b02008986 */ /* 0x0005e4000c101904 */
.L_x_29102:
[----:B------:R-:W-:Y:S05]  /*1600*/  BSYNC.RECONVERGENT B0 ;  /* 0x0000000000007941 */ /* 0x000fea0003800200 */
.L_x_29096:
        /* <DEDUP_REMOVED lines=8> */
.L_x_29079:
[----:B------:R-:W0:Y:S01]  /*1690*/  S2R R2, SR_TID.X ;  /* 0x0000000000027919 */ /* 0x000e220000002100 */
[----:B------:R-:W1:Y:S02]  /*16a0*/  LDC.64 R4, c[0x0][0x390] ;  /* 0x0000e400ff047b82 */ /* 0x000e640000000a00 */
[----:B-1----:R-:W-:-:S04]  /*16b0*/  IMAD.WIDE.U32 R4, R0, 0x4, R4 ;  /* 0x0000000400047825 */ /* 0x002fc800078e0004 */
[----:B0-----:R-:W-:-:S05]  /*16c0*/  IMAD.WIDE.U32 R12, R2, 0x10, R4 ;  /* 0x00000010020c7825 */ /* 0x001fca00078e0004 */
[----:B------:R-:W2:Y:S04]  /*16d0*/  LDG.E.128 R8, desc[UR4][R12.64] ;  /* 0x000000040c087981 */ /* 0x000ea8000c1e1d00 */
[----:B------:R0:W3:Y:S01]  /*16e0*/  LDG.E.128 R4, desc[UR4][R12.64+0x800] ;  /* 0x000800040c047981 */ /* 0x0000e2000c1e1d00 */
[----:B------:R-:W-:Y:S02]  /*16f0*/  HFMA2 R3, -RZ, RZ, 0.83837890625, -4044 ;  /* 0x3ab5ebe6ff037431 */ /* 0x000fe400000001ff */
[C---:B--2---:R-:W-:Y:S01]  /*1700*/  FMUL.FTZ R14, R8.reuse, 1.4426950216293334961 ;  /* 0x3fb8aa3b080e7820 */ /* 0x044fe20000410000 */
[----:B------:R-:W-:Y:S01]  /*1710*/  FMUL.FTZ R17, R9, 1.4426950216293334961 ;  /* 0x3fb8aa3b09117820 */ /* 0x000fe20000410000 */
[----:B------:R-:W-:Y:S01]  /*1720*/  FSETP.GEU.FTZ.AND P0, PT, |R8|, 0.40999999642372131348, PT ;  /* 0x3ed1eb850800780b */ /* 0x000fe20003f1e200 */
[C---:B------:R-:W-:Y:S01]  /*1730*/  FMUL.FTZ R20, R10.reuse, 1.4426950216293334961 ;  /* 0x3fb8aa3b0a147820 */ /* 0x040fe20000410000 */
[----:B------:R-:W-:Y:S01]  /*1740*/  FMUL.FTZ R22, R11, 1.4426950216293334961 ;  /* 0x3fb8aa3b0b167820 */ /* 0x000fe20000410000 */
[----:B------:R-:W-:Y:S01]  /*1750*/  FSETP.GEU.FTZ.AND P6, PT, |R10|, 0.40999999642372131348, PT ;  /* 0x3ed1eb850a00780b */ /* 0x000fe20003fde200 */
        /* <DEDUP_REMOVED lines=11> */
[----:B------:R-:W0:Y:S01]  /*1810*/  MUFU.EX2 R17, R12 ;  /* 0x0000000c00117308 */ /* 0x000e220000000800 */
[----:B------:R-:W-:Y:S01]  /*1820*/  FFMA.FTZ R19, R14, -0.693145751953125, R9 ;  /* 0xbf3172000e137823 */ /* 0x000fe20000010009 */
[----:B------:R-:W-:Y:S01]  /*1830*/  FSETP.GT.FTZ.AND P0, PT, R12, 128, PT ;  /* 0x430000000c00780b */ /* 0x000fe20003f14000 */
[----:B------:R-:W-:Y:S01]  /*1840*/  FFMA.FTZ R13, R18, R13, 0.041667830199003219604 ;  /* 0x3d2aabe3120d7423 */ /* 0x000fe2000001000d */
[----:B------:R-:W-:Y:S01]  /*1850*/  FSETP.GEU.FTZ.AND P2, PT, R12, -25, PT ;  /* 0xc1c800000c00780b */ /* 0x000fe20003f5e000 */
[C---:B------:R-:W-:Y:S01]  /*1860*/  FFMA.FTZ R16, R14.reuse, -1.428606765330187045e-06, R19 ;  /* 0xb5bfbe8e0e107823 */ /* 0x040fe20000010013 */
[----:B------:R-:W-:Y:S01]  /*1870*/  FSEL R14, R14, 127, P1 ;  /* 0x42fe00000e0e7808 */ /* 0x000fe20000800000 */
[----:B------:R-:W-:-:S02]  /*1880*/  FFMA.FTZ R13, R18, R13, 0.16666397452354431152 ;  /* 0x3e2aa9f6120d7423 */ /* 0x000fc4000001000d */
[----:B------:R-:W-:Y:S01]  /*1890*/  FFMA.FTZ R19, R16, R3, 0.0083824126049876213074 ;  /* 0x3c09566310137423 */ /* 0x000fe20000010003 */
[----:B------:R-:W-:Y:S01]  /*18a0*/  FSETP.GT.FTZ.AND P5, PT, R14, 128, PT ;  /* 0x430000000e00780b */ /* 0x000fe20003fb4000 */
[----:B------:R-:W-:Y:S01]  /*18b0*/  FFMA.FTZ R15, R18, R13, 0.49999994039535522461 ;  /* 0x3efffffe120f7423 */ /* 0x000fe2000001000d */
[----:B------:R-:W-:Y:S01]  /*18c0*/  FSETP.GEU.FTZ.AND P4, PT, R14, -25, PT ;  /* 0xc1c800000e00780b */ /* 0x000fe20003f9e000 */
[----:B------:R-:W-:Y:S01]  /*18d0*/  FFMA.FTZ R21, R16, R19, 0.041667830199003219604 ;  /* 0x3d2aabe310157423 */ /* 0x000fe20000010013 */
[----:B------:R1:W2:Y:S01]  /*18e0*/  FRND R13, R20 ;  /* 0x00000014000d7307 */ /* 0x0002a20000201000 */
[----:B------:R-:W-:Y:S01]  /*18f0*/  FMUL.FTZ R15, R18, R15 ;  /* 0x0000000f120f7220 */ /* 0x000fe20000410000 */
[----:B0-----:R-:W-:Y:S01]  /*1900*/  FADD.FTZ R19, R17, -1 ;  /* 0xbf80000011137421 */ /* 0x001fe20000010000 */
[----:B------:R-:W-:Y:S02]  /*1910*/  FFMA.FTZ R21, R16, R21, 0.16666397452354431152 ;  /* 0x3e2aa9f610157423 */ /* 0x000fe40000010015 */
[----:B------:R-:W-:-:S02]  /*1920*/  FFMA.FTZ R18, R18, R15, R18 ;  /* 0x0000000f12127223 */ /* 0x000fc40000010012 */
[----:B------:R-:W-:Y:S01]  /*1930*/  FFMA.FTZ R21, R16, R21, 0.49999994039535522461 ;  /* 0x3efffffe10157423 */ /* 0x000fe20000010015 */
[----:B------:R-:W0:Y:S01]  /*1940*/  FRND R15, R22 ;  /* 0x00000016000f7307 */ /* 0x000e220000201000 */
[----:B------:R-:W-:Y:S02]  /*1950*/  FFMA.FTZ R17, R18, R17, R19 ;  /* 0x0000001112117223 */ /* 0x000fe40000010013 */
[----:B------:R-:W-:Y:S02]  /*1960*/  FMUL.FTZ R21, R16, R21 ;  /* 0x0000001510157220 */ /* 0x000fe40000410000 */
[----:B------:R-:W-:Y:S01]  /*1970*/  @!P3 FADD.FTZ R17, R17, R17 ;  /* 0x000000111111b221 */ /* 0x000fe20000010000 */
[----:B------:R-:W-:Y:S01]  /*1980*/  FSETP.NEU.FTZ.AND P3, PT, R8, RZ, PT ;  /* 0x000000ff0800720b */ /* 0x000fe20003f7d000 */
[----:B------:R-:W-:Y:S01]  /*1990*/  FFMA.FTZ R21, R16, R21, R16 ;  /* 0x0000001510157223 */ /* 0x000fe20000010010 */
[----:B-1----:R-:W1:Y:S01]  /*19a0*/  MUFU.EX2 R20, R14 ;  /* 0x0000000e00147308 */ /* 0x002e620000000800 */
[----:B--2---:R-:W-:Y:S01]  /*19b0*/  FSEL R19, R13, RZ, P6 ;  /* 0x000000ff0d137208 */ /* 0x004fe20003000000 */
[----:B---3--:R-:W-:Y:S01]  /*19c0*/  FMUL.FTZ R16, R5, 1.4426950216293334961 ;  /* 0x3fb8aa3b05107820 */ /* 0x008fe20000410000 */
[----:B------:R-:W-:Y:S01]  /*19d0*/  FSEL R12, R17, +INF , !P0 ;  /* 0x7f800000110c7808 */ /* 0x000fe20004000000 */
[----:B------:R-:W-:Y:S01]  /*19e0*/  FMUL.FTZ R17, R4, 1.4426950216293334961 ;  /* 0x3fb8aa3b04117820 */ /* 0x000fe20000410000 */
[----:B------:R-:W-:-:S02]  /*19f0*/  FSETP.GEU.FTZ.AND P0, PT, |R11|, 0.40999999642372131348, PT ;  /* 0x3ed1eb850b00780b */ /* 0x000fc40003f1e200 */
[----:B------:R-:W-:Y:S01]  /*1a00*/  FSEL R12, R12, -1, P2 ;  /* 0xbf8000000c0c7808 */ /* 0x000fe20001000000 */
[----:B------:R-:W-:Y:S01]  /*1a10*/  FRND R16, R16 ;  /* 0x0000001000107307 */ /* 0x000fe20000201000 */
[----:B0-----:R-:W-:Y:S02]  /*1a20*/  FSEL R18, R15, RZ, P0 ;  /* 0x000000ff0f127208 */ /* 0x001fe40000000000 */
[----:B------:R-:W-:Y:S01]  /*1a30*/  @!P3 FADD.FTZ R12, R8, R8 ;  /* 0x00000008080cb221 */ /* 0x000fe20000010000 */
[----:B------:R-:W-:Y:S01]  /*1a40*/  FSETP.NEU.FTZ.AND P2, PT, R19, 128, PT ;  /* 0x430000001300780b */ /* 0x000fe20003f5d000 */
[----:B-1----:R-:W-:Y:S01]  /*1a50*/  FADD.FTZ R14, R20, -1 ;  /* 0xbf800000140e7421 */ /* 0x002fe20000010000 */
[C---:B------:R-:W-:Y:S01]  /*1a60*/  FFMA.FTZ R15, R18.reuse, -0.693145751953125, R11 ;  /* 0xbf317200120f7823 */ /* 0x040fe2000001000b */
[----:B------:R-:W-:Y:S01]  /*1a70*/  FSETP.NEU.FTZ.AND P0, PT, R18, 128, PT ;  /* 0x430000001200780b */ /* 0x000fe20003f1d000 */
[----:B------:R-:W0:Y:S01]  /*1a80*/  FRND R17, R17 ;  /* 0x0000001100117307 */ /* 0x000e220000201000 */
[----:B------:R-:W-:Y:S01]  /*1a90*/  FFMA.FTZ R13, R21, R20, R14 ;  /* 0x00000014150d7223 */ /* 0x000fe2000001000e */
[----:B------:R-:W-:Y:S01]  /*1aa0*/  FFMA.FTZ R14, R19, -0.693145751953125, R10 ;  /* 0xbf317200130e7823 */ /* 0x000fe2000001000a */
[----:B------:R-:W-:-:S02]  /*1ab0*/  FSETP.GEU.FTZ.AND P3, PT, |R4|, 0.40999999642372131348, PT ;  /* 0x3ed1eb850400780b */ /* 0x000fc40003f7e200 */
[----:B------:R-:W-:Y:S01]  /*1ac0*/  FSETP.GEU.FTZ.AND P6, PT, |R5|, 0.40999999642372131348, PT ;  /* 0x3ed1eb850500780b */ /* 0x000fe20003fde200 */
[C---:B------:R-:W-:Y:S01]  /*1ad0*/  FFMA.FTZ R8, R19.reuse, -1.428606765330187045e-06, R14 ;  /* 0xb5bfbe8e13087823 */ /* 0x040fe2000001000e */
[----:B------:R-:W-:Y:S01]  /*1ae0*/  FFMA.FTZ R14, R18, -1.428606765330187045e-06, R15 ;  /* 0xb5bfbe8e120e7823 */ /* 0x000fe2000001000f */
[----:B------:R-:W-:Y:S01]  /*1af0*/  FSEL R19, R19, 127, P2 ;  /* 0x42fe000013137808 */ /* 0x000fe20001000000 */
[----:B------:R-:W-:Y:S01]  /*1b00*/  @!P1 FADD.FTZ R13, R13, R13 ;  /* 0x0000000d0d0d9221 */ /* 0x000fe20000010000 */
[-C--:B------:R-:W-:Y:S01]  /*1b10*/  FFMA.FTZ R15, R8, R3.reuse, 0.0083824126049876213074 ;  /* 0x3c095663080f7423 */ /* 0x080fe20000010003 */
[----:B------:R-:W-:Y:S01]  /*1b20*/  FFMA.FTZ R23, R14, R3, 0.0083824126049876213074 ;  /* 0x3c0956630e177423 */ /* 0x000fe20000010003 */
[----:B------:R-:W-:Y:S02]  /*1b30*/  FSEL R18, R18, 127, P0 ;  /* 0x42fe000012127808 */ /* 0x000fe40000000000 */
[----:B------:R-:W-:Y:S01]  /*1b40*/  FFMA.FTZ R21, R8, R15, 0.041667830199003219604 ;  /* 0x3d2aabe308157423 */ /* 0x000fe2000001000f */
[----:B------:R-:W-:Y:S01]  /*1b50*/  FFMA.FTZ R23, R14, R23, 0.041667830199003219604 ;  /* 0x3d2aabe30e177423 */ /* 0x000fe20000010017 */
[----:B------:R-:W1:Y:S01]  /*1b60*/  MUFU.EX2 R15, R19 ;  /* 0x00000013000f7308 */ /* 0x000e620000000800 */
[----:B0-----:R-:W-:Y:S01]  /*1b70*/  FSEL R17, R17, RZ, P3 ;  /* 0x000000ff11117208 */ /* 0x001fe20001800000 */
[----:B------:R-:W-:Y:S01]  /*1b80*/  FFMA.FTZ R21, R8, R21, 0.16666397452354431152 ;  /* 0x3e2aa9f608157423 */ /* 0x000fe20000010015 */
[----:B------:R-:W-:Y:S01]  /*1b90*/  FFMA.FTZ R23, R14, R23, 0.16666397452354431152 ;  /* 0x3e2aa9f60e177423 */ /* 0x000fe20000010017 */
[----:B------:R-:W0:Y:S01]  /*1ba0*/  MUFU.EX2 R20, R18 ;  /* 0x0000001200147308 */ /* 0x000e220000000800 */
[C---:B------:R-:W-:Y:S01]  /*1bb0*/  FSETP.GT.FTZ.AND P1, PT, R19.reuse, 128, PT ;  /* 0x430000001300780b */ /* 0x040fe20003f34000 */
[----:B------:R-:W-:Y:S01]  /*1bc0*/  FFMA.FTZ R21, R8, R21, 0.49999994039535522461 ;  /* 0x3efffffe08157423 */ /* 0x000fe20000010015 */
[----:B------:R-:W-:Y:S01]  /*1bd0*/  FFMA.FTZ R23, R14, R23, 0.49999994039535522461 ;  /* 0x3efffffe0e177423 */ /* 0x000fe20000010017 */
[----:B------:R-:W-:Y:S01]  /*1be0*/  FSETP.GEU.FTZ.AND P3, PT, R19, -25, PT ;  /* 0xc1c800001300780b */ /* 0x000fe20003f7e000 */
[C---:B------:R-:W-:Y:S01]  /*1bf0*/  FFMA.FTZ R22, R17.reuse, -0.693145751953125, R4 ;  /* 0xbf31720011167823 */ /* 0x040fe20000010004 */
[----:B------:R-:W-:Y:S01]  /*1c00*/  FMUL.FTZ R21, R8, R21 ;  /* 0x0000001508157220 */ /* 0x000fe20000410000 */
[----:B------:R-:W-:Y:S01]  /*1c10*/  FMUL.FTZ R23, R14, R23 ;  /* 0x000000170e177220 */ /* 0x000fe20000410000 */
[----:B------:R-:W-:Y:S01]  /*1c20*/  FSEL R16, R16, RZ, P6 ;  /* 0x000000ff10107208 */ /* 0x000fe20003000000 */
[----:B------:R-:W-:Y:S01]  /*1c30*/  FFMA.FTZ R22, R17, -1.428606765330187045e-06, R22 ;  /* 0xb5bfbe8e11167823 */ /* 0x000fe20000010016 */
[----:B------:R-:W-:Y:S01]  /*1c40*/  FFMA.FTZ R8, R8, R21, R8 ;  /* 0x0000001508087223 */ /* 0x000fe20000010008 */
[----:B-1----:R-:W-:Y:S01]  /*1c50*/  FADD.FTZ R19, R15, -1 ;  /* 0xbf8000000f137421 */ /* 0x002fe20000010000 */
[----:B------:R-:W-:Y:S01]  /*1c60*/  FFMA.FTZ R23, R14, R23, R14 ;  /* 0x000000170e177223 */ /* 0x000fe2000001000e */
[----:B------:R-:W-:Y:S01]  /*1c70*/  FSEL R13, R13, +INF , !P5 ;  /* 0x7f8000000d0d7808 */ /* 0x000fe20006800000 */
[----:B0-----:R-:W-:Y:S01]  /*1c80*/  FADD.FTZ R14, R20, -1 ;  /* 0xbf800000140e7421 */ /* 0x001fe20000010000 */
[----:B------:R-:W-:Y:S01]  /*1c90*/  FFMA.FTZ R15, R8, R15, R19 ;  /* 0x0000000f080f7223 */ /* 0x000fe20000010013 */
[----:B------:R-:W-:Y:S01]  /*1ca0*/  FFMA.FTZ R19, R16, -0.693145751953125, R5 ;  /* 0xbf31720010137823 */ /* 0x000fe20000010005 */
[C---:B------:R-:W-:Y:S01]  /*1cb0*/  FSETP.GT.FTZ.AND P5, PT, R18.reuse, 128, PT ;  /* 0x430000001200780b */ /* 0x040fe20003fb4000 */
[----:B------:R-:W-:Y:S01]  /*1cc0*/  FFMA.FTZ R14, R23, R20, R14 ;  /* 0x00000014170e7223 */ /* 0x000fe2000001000e */
[----:B------:R-:W-:Y:S01]  /*1cd0*/  @!P2 FADD.FTZ R15, R15, R15 ;  /* 0x0000000f0f0fa221 */ /* 0x000fe20000010000 */
[----:B------:R-:W-:Y:S01]  /*1ce0*/  FSETP.GEU.FTZ.AND P6, PT, R18, -25, PT ;  /* 0xc1c800001200780b */ /* 0x000fe20003fde000 */
[----:B------:R-:W-:Y:S01]  /*1cf0*/  FMUL.FTZ R8, R6, 1.4426950216293334961 ;  /* 0x3fb8aa3b06087820 */ /* 0x000fe20000410000 */
[----:B------:R-:W-:Y:S01]  /*1d00*/  FFMA.FTZ R20, R16, -1.428606765330187045e-06, R19 ;  /* 0xb5bfbe8e10147823 */ /* 0x000fe20000010013 */
[-C--:B------:R-:W-:Y:S01]  /*1d10*/  FFMA.FTZ R19, R22, R3.reuse, 0.0083824126049876213074 ;  /* 0x3c09566316137423 */ /* 0x080fe20000010003 */
[----:B------:R-:W-:Y:S01]  /*1d20*/  FMUL.FTZ R18, R7, 1.4426950216293334961 ;  /* 0x3fb8aa3b07127820 */ /* 0x000fe20000410000 */
[----:B------:R-:W-:Y:S01]  /*1d30*/  @!P0 FADD.FTZ R14, R14, R14 ;  /* 0x0000000e0e0e8221 */ /* 0x000fe20000010000 */
[----:B------:R-:W-:Y:S01]  /*1d40*/  FSEL R15, R15, +INF , !P1 ;  /* 0x7f8000000f0f7808 */ /* 0x000fe20004800000 */
[----:B------:R-:W-:Y:S01]  /*1d50*/  FFMA.FTZ R21, R20, R3, 0.0083824126049876213074 ;  /* 0x3c09566314157423 */ /* 0x000fe20000010003 */
[----:B------:R-:W-:Y:S01]  /*1d60*/  FSETP.NEU.FTZ.AND P0, PT, R11, RZ, PT ;  /* 0x000000ff0b00720b */ /* 0x000fe20003f1d000 */
[----:B------:R-:W-:Y:S01]  /*1d70*/  FFMA.FTZ R19, R22, R19, 0.041667830199003219604 ;  /* 0x3d2aabe316137423 */ /* 0x000fe20000010013 */
[----:B------:R-:W-:Y:S01]  /*1d80*/  FSETP.NEU.FTZ.AND P1, PT, R10, RZ, PT ;  /* 0x000000ff0a00720b */ /* 0x000fe20003f3d000 */
[----:B------:R-:W0:Y:S01]  /*1d90*/  FRND R8, R8 ;  /* 0x0000000800087307 */ /* 0x000e220000201000 */
[----:B------:R-:W-:Y:S01]  /*1da0*/  FFMA.FTZ R23, R20, R21, 0.041667830199003219604 ;  /* 0x3d2aabe314177423 */ /* 0x000fe20000010015 */
[----:B------:R-:W-:Y:S01]  /*1db0*/  FFMA.FTZ R21, R22, R19, 0.16666397452354431152 ;  /* 0x3e2aa9f616157423 */ /* 0x000fe20000010013 */
[----:B------:R-:W-:-:S02]  /*1dc0*/  FSEL R19, R14, +INF , !P5 ;  /* 0x7f8000000e137808 */ /* 0x000fc40006800000 */
[----:B------:R-:W-:Y:S01]  /*1dd0*/  FSEL R14, R15, -1, P3 ;  /* 0xbf8000000f0e7808 */ /* 0x000fe20001800000 */
[C---:B------:R-:W-:Y:S01]  /*1de0*/  FFMA.FTZ R21, R22.reuse, R21, 0.49999994039535522461 ;  /* 0x3efffffe16157423 */ /* 0x040fe20000010015 */
[----:B------:R-:W-:Y:S01]  /*1df0*/  FSEL R15, R19, -1, P6 ;  /* 0xbf800000130f7808 */ /* 0x000fe20003000000 */
[----:B------:R-:W1:Y:S01]  /*1e00*/  FRND R18, R18 ;  /* 0x0000001200127307 */ /* 0x000e620000201000 */
[----:B------:R-:W-:Y:S01]  /*1e10*/  FSETP.NEU.FTZ.AND P2, PT, R9, RZ, PT ;  /* 0x000000ff0900720b */ /* 0x000fe20003f5d000 */
[----:B------:R-:W-:Y:S01]  /*1e20*/  @!P0 FADD.FTZ R15, R11, R11 ;  /* 0x0000000b0b0f8221 */ /* 0x000fe20000010000 */
[----:B------:R-:W-:Y:S01]  /*1e30*/  FMUL.FTZ R21, R22, R21 ;  /* 0x0000001516157220 */ /* 0x000fe20000410000 */
[----:B------:R-:W-:Y:S01]  /*1e40*/  @!P1 FADD.FTZ R14, R10, R10 ;  /* 0x0000000a0a0e9221 */ /* 0x000fe20000010000 */
[----:B------:R-:W-:Y:S01]  /*1e50*/  FSETP.GEU.FTZ.AND P0, PT, |R6|, 0.40999999642372131348, PT ;  /* 0x3ed1eb850600780b */ /* 0x000fe20003f1e200 */
[----:B------:R-:W-:Y:S01]  /*1e60*/  FFMA.FTZ R23, R20, R23, 0.16666397452354431152 ;  /* 0x3e2aa9f614177423 */ /* 0x000fe20000010017 */
[----:B------:R-:W-:Y:S01]  /*1e70*/  FSETP.GEU.FTZ.AND P1, PT, |R7|, 0.40999999642372131348, PT ;  /* 0x3ed1eb850700780b */ /* 0x000fe20003f3e200 */
[----:B------:R-:W-:Y:S01]  /*1e80*/  FFMA.FTZ R10, R22, R21, R22 ;  /* 0x00000015160a7223 */ /* 0x000fe20000010016 */
[----:B0-----:R-:W-:Y:S01]  /*1e90*/  FSEL R19, R8, RZ, P0 ;  /* 0x000000ff08137208 */ /* 0x001fe20000000000 */
[----:B------:R-:W-:Y:S01]  /*1ea0*/  FFMA.FTZ R23, R20, R23, 0.49999994039535522461 ;  /* 0x3efffffe14177423 */ /* 0x000fe20000010017 */
[----:B------:R-:W-:-:S02]  /*1eb0*/  FSEL R13, R13, -1, P4 ;  /* 0xbf8000000d0d7808 */ /* 0x000fc40002000000 */
[----:B------:R-:W-:Y:S01]  /*1ec0*/  FSETP.NEU.FTZ.AND P3, PT, R17, 128, PT ;  /* 0x430000001100780b */ /* 0x000fe20003f7d000 */
[----:B------:R-:W-:Y:S01]  /*1ed0*/  FFMA.FTZ R26, R19, -0.693145751953125, R6 ;  /* 0xbf317200131a7823 */ /* 0x000fe20000010006 */
[----:B-1----:R-:W-:Y:S01]  /*1ee0*/  FSEL R22, R18, RZ, P1 ;  /* 0x000000ff12167208 */ /* 0x002fe20000800000 */
[----:B------:R-:W-:Y:S01]  /*1ef0*/  @!P2 FADD.FTZ R13, R9, R9 ;  /* 0x00000009090da221 */ /* 0x000fe20000010000 */
[----:B------:R-:W-:Y:S01]  /*1f00*/  FSETP.NEU.FTZ.AND P2, PT, R16, 128, PT ;  /* 0x430000001000780b */ /* 0x000fe20003f5d000 */
[C---:B------:R-:W-:Y:S01]  /*1f10*/  FFMA.FTZ R26, R19.reuse, -1.428606765330187045e-06, R26 ;  /* 0xb5bfbe8e131a7823 */ /* 0x040fe2000001001a */
[----:B------:R-:W0:Y:S01]  /*1f20*/  LDC.64 R8, c[0x0][0x388] ;  /* 0x0000e200ff087b82 */ /* 0x000e220000000a00 */
[----:B------:R-:W-:Y:S01]  /*1f30*/  FFMA.FTZ R21, R22, -0.693145751953125, R7 ;  /* 0xbf31720016157823 */ /* 0x000fe20000010007 */
[----:B------:R-:W-:Y:S01]  /*1f40*/  FSETP.NEU.FTZ.AND P1, PT, R19, 128, PT ;  /* 0x430000001300780b */ /* 0x000fe20003f3d000 */
[----:B------:R-:W-:Y:S01]  /*1f50*/  FMUL.FTZ R11, R20, R23 ;  /* 0x00000017140b7220 */ /* 0x000fe20000410000 */
[C---:B------:R-:W-:Y:S01]  /*1f60*/  FSETP.NEU.FTZ.AND P0, PT, R22.reuse, 128, PT ;  /* 0x430000001600780b */ /* 0x040fe20003f1d000 */
[----:B------:R-:W-:Y:S01]  /*1f70*/  FFMA.FTZ R24, R22, -1.428606765330187045e-06, R21 ;  /* 0xb5bfbe8e16187823 */ /* 0x000fe20000010015 */
[----:B------:R-:W-:Y:S01]  /*1f80*/  FFMA.FTZ R21, R26, R3, 0.0083824126049876213074 ;  /* 0x3c0956631a157423 */ /* 0x000fe20000010003 */
[----:B------:R-:W-:Y:S01]  /*1f90*/  FSEL R17, R17, 127, P3 ;  /* 0x42fe000011117808 */ /* 0x000fe20001800000 */
[----:B------:R-:W-:Y:S01]  /*1fa0*/  FFMA.FTZ R11, R20, R11, R20 ;  /* 0x0000000b140b7223 */ /* 0x000fe20000010014 */
[----:B------:R-:W-:Y:S01]  /*1fb0*/  FFMA.FTZ R3, R24, R3, 0.0083824126049876213074 ;  /* 0x3c09566318037423 */ /* 0x000fe20000010003 */
[----:B------:R-:W-:Y:S01]  /*1fc0*/  FFMA.FTZ R23, R26, R21, 0.041667830199003219604 ;  /* 0x3d2aabe31a177423 */ /* 0x000fe20000010015 */
[----:B------:R-:W-:Y:S01]  /*1fd0*/  FSEL R18, R16, 127, P2 ;  /* 0x42fe000010127808 */ /* 0x000fe20001000000 */
[----:B------:R0:W1:Y:S01]  /*1fe0*/  MUFU.EX2 R21, R17 ;  /* 0x0000001100157308 */ /* 0x0000620000000800 */
[----:B------:R-:W-:Y:S01]  /*1ff0*/  FFMA.FTZ R25, R24, R3, 0.041667830199003219604 ;  /* 0x3d2aabe318197423 */ /* 0x000fe20000010003 */
[----:B------:R-:W-:Y:S01]  /*2000*/  FSEL R3, R19, 127, P1 ;  /* 0x42fe000013037808 */ /* 0x000fe20000800000 */
[----:B------:R-:W-:Y:S01]  /*2010*/  FFMA.FTZ R23, R26, R23, 0.16666397452354431152 ;  /* 0x3e2aa9f61a177423 */ /* 0x000fe20000010017 */
[----:B------:R-:W-:Y:S01]  /*2020*/  FSEL R19, R22, 127, P0 ;  /* 0x42fe000016137808 */ /* 0x000fe20000000000 */
[----:B------:R-:W2:Y:S01]  /*2030*/  MUFU.EX2 R20, R18 ;  /* 0x0000001200147308 */ /* 0x000ea20000000800 */
[----:B------:R-:W-:Y:S01]  /*2040*/  FFMA.FTZ R25, R24, R25, 0.16666397452354431152 ;  /* 0x3e2aa9f618197423 */ /* 0x000fe20000010019 */
[----:B------:R-:W-:Y:S01]  /*2050*/  FFMA.FTZ R23, R26, R23, 0.49999994039535522461 ;  /* 0x3efffffe1a177423 */ /* 0x000fe20000010017 */
[C---:B------:R-:W-:Y:S01]  /*2060*/  FSETP.GT.FTZ.AND P6, PT, R17.reuse, 128, PT ;  /* 0x430000001100780b */ /* 0x040fe20003fd4000 */
[----:B------:R-:W3:Y:S01]  /*2070*/  MUFU.EX2 R22, R3 ;  /* 0x0000000300167308 */ /* 0x000ee20000000800 */
[----:B------:R-:W-:Y:S01]  /*2080*/  FFMA.FTZ R27, R24, R25, 0.49999994039535522461 ;  /* 0x3efffffe181b7423 */ /* 0x000fe20000010019 */
[----:B------:R-:W-:Y:S01]  /*2090*/  FMUL.FTZ R25, R26, R23 ;  /* 0x000000171a197220 */ /* 0x000fe20000410000 */
[----:B------:R-:W-:Y:S01]  /*20a0*/  FSETP.GEU.FTZ.AND P4, PT, R17, -25, PT ;  /* 0xc1c800001100780b */ /* 0x000fe20003f9e000 */
[----:B------:R-:W4:Y:S01]  /*20b0*/  MUFU.EX2 R23, R19 ;  /* 0x0000001300177308 */ /* 0x000f220000000800 */
[----:B------:R-:W-:Y:S01]  /*20c0*/  FMUL.FTZ R27, R24, R27 ;  /* 0x0000001b181b7220 */ /* 0x000fe20000410000 */
[----:B------:R-:W-:Y:S01]  /*20d0*/  FFMA.FTZ R25, R26, R25, R26 ;  /* 0x000000191a197223 */ /* 0x000fe2000001001a */
[----:B0-----:R-:W-:Y:S01]  /*20e0*/  IMAD.WIDE.U32 R16, R0, 0x4, R8 ;  /* 0x0000000400107825 */ /* 0x001fe200078e0008 */
[----:B------:R-:W-:-:S03]  /*20f0*/  FSETP.GT.FTZ.AND P5, PT, R18, 128, PT ;  /* 0x430000001200780b */ /* 0x000fc60003fb4000 */
[----:B------:R-:W-:Y:S01]  /*2100*/  FFMA.FTZ R24, R24, R27, R24 ;  /* 0x0000001b18187223 */ /* 0x000fe20000010018 */
[----:B-1----:R-:W-:Y:S01]  /*2110*/  FADD.FTZ R27, R21, -1 ;  /* 0xbf800000151b7421 */ /* 0x002fe20000010000 */
[----:B--2---:R-:W-:Y:S01]  /*2120*/  FADD.FTZ R26, R20, -1 ;  /* 0xbf800000141a7421 */ /* 0x004fe20000010000 */
[----:B------:R-:W-:-:S04]  /*2130*/  IMAD.WIDE.U32 R16, R2, 0x10, R16 ;  /* 0x0000001002107825 */ /* 0x000fc800078e0010 */
[----:B---3--:R-:W-:Y:S01]  /*2140*/  FADD.FTZ R0, R22, -1 ;  /* 0xbf80000016007421 */ /* 0x008fe20000010000 */
[----:B------:R-:W-:Y:S01]  /*2150*/  FFMA.FTZ R10, R10, R21, R27 ;  /* 0x000000150a0a7223 */ /* 0x000fe2000001001b */
[----:B------:R-:W-:Y:S02]  /*2160*/  FFMA.FTZ R11, R11, R20, R26 ;  /* 0x000000140b0b7223 */ /* 0x000fe4000001001a */
[----:B------:R-:W-:Y:S01]  /*2170*/  FFMA.FTZ R0, R25, R22, R0 ;  /* 0x0000001619007223 */ /* 0x000fe20000010000 */
[----:B----4-:R-:W-:Y:S01]  /*2180*/  FADD.FTZ R9, R23, -1 ;  /* 0xbf80000017097421 */ /* 0x010fe20000010000 */
[----:B------:R-:W-:Y:S01]  /*2190*/  @!P3 FADD.FTZ R10, R10, R10 ;  /* 0x0000000a0a0ab221 */ /* 0x000fe20000010000 */
[----:B------:R-:W-:Y:S01]  /*21a0*/  @!P2 FADD.FTZ R11, R11, R11 ;  /* 0x0000000b0b0ba221 */ /* 0x000fe20000010000 */
[----:B------:R-:W-:Y:S01]  /*21b0*/  @!P1 FADD.FTZ R0, R0, R0 ;  /* 0x0000000000009221 */ /* 0x000fe20000010000 */
[----:B------:R-:W-:Y:S01]  /*21c0*/  FSETP.GT.FTZ.AND P1, PT, R3, 128, PT ;  /* 0x430000000300780b */ /* 0x000fe20003f34000 */
[----:B------:R-:W-:Y:S01]  /*21d0*/  FFMA.FTZ R23, R24, R23, R9 ;  /* 0x0000001718177223 */ /* 0x000fe20000010009 */
[----:B------:R-:W-:Y:S01]  /*21e0*/  FSEL R8, R10, +INF , !P6 ;  /* 0x7f8000000a087808 */ /* 0x000fe20007000000 */
[----:B------:R-:W-:Y:S01]  /*21f0*/  STG.E.128 desc[UR4][R16.64], R12 ;  /* 0x0000000c10007986 */ /* 0x000fe2000c101d04 */
[----:B------:R-:W-:Y:S01]  /*2200*/  FSEL R9, R11, +INF , !P5 ;  /* 0x7f8000000b097808 */ /* 0x000fe20006800000 */
[----:B------:R-:W-:Y:S01]  /*2210*/  @!P0 FADD.FTZ R23, R23, R23 ;  /* 0x0000001717178221 */ /* 0x000fe20000010000 */
[----:B------:R-:W-:-:S02]  /*2220*/  FSEL R0, R0, +INF , !P1 ;  /* 0x7f80000000007808 */ /* 0x000fc40004800000 */
[----:B------:R-:W-:Y:S02]  /*2230*/  FSETP.NEU.FTZ.AND P2, PT, R4, RZ, PT ;  /* 0x000000ff0400720b */ /* 0x000fe40003f5d000 */
[----:B------:R-:W-:Y:S02]  /*2240*/  FSETP.NEU.FTZ.AND P6, PT, R5, RZ, PT ;  /* 0x000000ff0500720b */ /* 0x000fe40003fdd000 */
[----:B------:R-:W-:Y:S02]  /*2250*/  FSETP.NEU.FTZ.AND P5, PT, R6, RZ, PT ;  /* 0x000000ff0600720b */ /* 0x000fe40003fbd000 */
[----:B------:R-:W-:Y:S02]  /*2260*/  FSETP.NEU.FTZ.AND P1, PT, R7, RZ, PT ;  /* 0x000000ff0700720b */ /* 0x000fe40003f3d000 */
[----:B------:R-:W-:Y:S02]  /*2270*/  FSETP.GEU.FTZ.AND P3, PT, R18, -25, PT ;  /* 0xc1c800001200780b */ /* 0x000fe40003f7e000 */
[----:B------:R-:W-:-:S02]  /*2280*/  FSETP.GT.FTZ.AND P0, PT, R19, 128, PT ;  /* 0x430000001300780b */ /* 0x000fc40003f14000 */
[----:B------:R-:W-:Y:S01]  /*2290*/  FSEL R8, R8, -1, P4 ;  /* 0xbf80000008087808 */ /* 0x000fe20002000000 */
[----:B------:R-:W-:Y:S01]  /*22a0*/  @!P2 FADD.FTZ R8, R4, R4 ;  /* 0x000000040408a221 */ /* 0x000fe20000010000 */
[----:B------:R-:W-:Y:S01]  /*22b0*/  FSEL R9, R9, -1, P3 ;  /* 0xbf80000009097808 */ /* 0x000fe20001800000 */
[----:B------:R-:W-:Y:S01]  /*22c0*/  @!P6 FADD.FTZ R9, R5, R5 ;  /* 0x000000050509e221 */ /* 0x000fe20000010000 */
[----:B------:R-:W-:Y:S02]  /*22d0*/  FSETP.GEU.FTZ.AND P3, PT, R3, -25, PT ;  /* 0xc1c800000300780b */ /* 0x000fe40003f7e000 */
[----:B------:R-:W-:Y:S02]  /*22e0*/  FSETP.GEU.FTZ.AND P4, PT, R19, -25, PT ;  /* 0xc1c800001300780b */ /* 0x000fe40003f9e000 */
[----:B------:R-:W-:Y:S02]  /*22f0*/  FSEL R11, R23, +INF , !P0 ;  /* 0x7f800000170b7808 */ /* 0x000fe40004000000 */
[----:B------:R-:W-:Y:S01]  /*2300*/  FSEL R10, R0, -1, P3 ;  /* 0xbf800000000a7808 */ /* 0x000fe20001800000 */
[----:B------:R-:W-:Y:S01]  /*2310*/  @!P5 FADD.FTZ R10, R6, R6 ;  /* 0x00000006060ad221 */ /* 0x000fe20000010000 */
[----:B------:R-:W-:Y:S01]  /*2320*/  FSEL R11, R11, -1, P4 ;  /* 0xbf8000000b0b7808 */ /* 0x000fe20002000000 */
[----:B------:R-:W-:-:S05]  /*2330*/  @!P1 FADD.FTZ R11, R7, R7 ;  /* 0x00000007070b9221 */ /* 0x000fca0000010000 */
[----:B------:R-:W-:Y:S01]  /*2340*/  STG.E.128 desc[UR4][R16.64+0x800], R8 ;  /* 0x0008000810007986 */ /* 0x000fe2000c101d04 */
[----:B------:R-:W-:Y:S05]  /*2350*/  EXIT ;  /* 0x000000000000794d */ /* 0x000fea0003800000 */
.L_x_29103:
        /* <DEDUP_REMOVED lines=10> */
.L_x_36105:


//--------------------- .text._ZN2at6native29vectorized_elementwise_kernelILi8EZZZNS0_17expm1_kernel_cudaERNS_18TensorIteratorBaseEENKUlvE_clEvENKUlvE0_clEvEUlfE_St5arrayIPcLm2EEEEviT0_T1_ --------------------------
	.section	.text._ZN2at6native29vectorized_elementwise_kernelILi8EZZZNS0_17expm1_kernel_cudaERNS_18TensorIteratorBaseEENKUlvE_clEvENKUlvE0_clEvEUlfE_St5arrayIPcLm2EEEEviT0_T1_,"ax",@progbits
	.align	128
        .global         _ZN2at6native29vectorized_elementwise_kernelILi8EZZZNS0_17expm1_kernel_cudaERNS_18TensorIteratorBaseEENKUlvE_clEvENKUlvE0_clEvEUlfE_St5arrayIPcLm2EEEEviT0_T1_
        .type           _ZN2at6native29vectorized_elementwise_kernelILi8EZZZNS0_17expm1_kernel_cudaERNS_18TensorIteratorBaseEENKUlvE_clEvENKUlvE0_clEvEUlfE_St5arrayIPcLm2EEEEviT0_T1_,@function
        .size           _ZN2at6native29vectorized_elementwise_kernelILi8EZZZNS0_17expm1_kernel_cudaERNS_18TensorIteratorBaseEENKUlvE_clEvENKUlvE0_clEvEUlfE_St5arrayIPcLm2EEEEviT0_T1_,(.L_x_36106 - _ZN2at6native29vectorized_elementwise_kernelILi8EZZZNS0_17expm1_kernel_cudaERNS_18TensorIteratorBaseEENKUlvE_clEvENKUlvE0_clEvEUlfE_St5arrayIPcLm2EEEEviT0_T1_)
        .other          _ZN2at6native29vectorized_elementwise_kernelILi8EZZZNS0_17expm1_kernel_cudaERNS_18TensorIteratorBaseEENKUlvE_clEvENKUlvE0_clEvEUlfE_St5arrayIPcLm2EEEEviT0_T1_,@"STO_CUDA_ENTRY STV_DEFAULT"
_ZN2at6native29vectorized_elementwise_kernelILi8EZZZNS0_17expm1_kernel_cudaERNS_18TensorIteratorBaseEENKUlvE_clEvENKUlvE0_clEvEUlfE_St5arrayIPcLm2EEEEviT0_T1_:
.text._ZN2at6native29vectorized_elementwise_kernelILi8EZZZNS0_17expm1_kernel_cudaERNS_18TensorIteratorBaseEENKUlvE_clEvENKUlvE0_clEvEUlfE_St5arrayIPcLm2EEEEviT0_T1_:
[----:B------:R-:W-:Y:S01]  /*0000*/  LDC R1, c[0x0][0x37c] ;  /* 0x0000df00ff017b82 */ /* 0x000fe20000000800 */
[----:B------:R-:W-:Y:S05]  /*0010*/  EXIT ;  /* 0x000000000000794d */ /* 0x000fea0003800000 */
.L_x_29104:
        /* <DEDUP_REMOVED lines=14> */
.L_x_36106:


//--------------------- .text._ZN2at6native18elementwise_kernelILi128ELi4EZNS0_15gpu_kernel_implIZZZNS0_17expm1_kernel_cudaERNS_18TensorIteratorBaseEENKUlvE_clEvENKUlvE_clEvEUldE_EEvS4_RKT_EUliE_EEviT1_ --------------------------
	.section	.text._ZN2at6native18elementwise_kernelILi128ELi4EZNS0_15gpu_kernel_implIZZZNS0_17expm1_kernel_cudaERNS_18TensorIteratorBaseEENKUlvE_clEvENKUlvE_clEvEUldE_EEvS4_RKT_EUliE_EEviT1_,"ax",@progbits
	.align	128
        .global         _ZN2at6native18elementwise_kernelILi128ELi4EZNS0_15gpu_kernel_implIZZZNS0_17expm1_kernel_cudaERNS_18TensorIteratorBaseEENKUlvE_clEvENKUlvE_clEvEUldE_EEvS4_RKT_EUliE_EEviT1_
        .type           _ZN2at6native18elementwise_kernelILi128ELi4EZNS0_15gpu_kernel_implIZZZNS0_17expm1_kernel_cudaERNS_18TensorIteratorBaseEENKUlvE_clEvENKUlvE_clEvEUldE_EEvS4_RKT_EUliE_EEviT1_,@function
        .size           _ZN2at6native18elementwise_kernelILi128ELi4EZNS0_15gpu_kernel_implIZZZNS0_17expm1_kernel_cudaERNS_18TensorIteratorBaseEENKUlvE_clEvENKUlvE_clEvEUldE_EEvS4_RKT_EUliE_EEviT1_,(.L_x_36107 - _ZN2at6native18elementwise_kernelILi128ELi4EZNS0_15gpu_kernel_implIZZZNS0_17expm1_kernel_cudaERNS_18TensorIteratorBaseEENKUlvE_clEvENKUlvE_clEvEUldE_EEvS4_RKT_EUliE_EEviT1_)
        .other          _ZN2at6native18elementwise_kernelILi128ELi4EZNS0_15gpu_kernel_implIZZZNS0_17expm1_kernel_cudaERNS_18TensorIteratorBaseEENKUlvE_clEvENKUlvE_clEvEUldE_EEvS4_RKT_EUliE_EEviT1_,@"STO_CUDA_ENTRY STV_DEFAULT"
_ZN2at6native18elementwise_kernelILi128ELi4EZNS0_15gpu_kernel_implIZZZNS0_17expm1_kernel_cudaERNS_18TensorIteratorBaseEENKUlvE_clEvENKUlvE_clEvEUldE_EEvS4_RKT_EUliE_EEviT1_:
.text._ZN2at6native18elementwise_kernelILi128ELi4EZNS0_15gpu_kernel_implIZZZNS0_17expm1_kernel_cudaERNS_18TensorIteratorBaseEENKUlvE_clEvENKUlvE_clEvEUldE_EEvS4_RKT_EUliE_EEviT1_:
        /* <DEDUP_REMOVED lines=319> */
.L_x_29107:
        /* <DEDUP_REMOVED lines=18> */
.L_x_29112:
[----:B------:R-:W2:Y:S02]  /*1510*/  LDG.E.U8 R2, desc[UR36][R4.64] ;  /* 0x0000002404027981 */ /* 0x000ea4000c1e1100 */
[----:B--2---:R-:W3:Y:S02]  /*1520*/  I2F.F64.U16 R2, R2 ;  /* 0x0000000200027312 */ /* 0x004ee40000101800 */
[----:B---3--:R-:W-:Y:S05]  /*1530*/  BRA `(.L_x_29114) ;  /* 0x0000000c00607947 */ /* 0x008fea0003800000 */
.L_x_29111:
        /* <DEDUP_REMOVED lines=9> */
.L_x_29116:
[----:B------:R-:W2:Y:S02]  /*15d0*/  LDG.E R2, desc[UR36][R4.64] ;  /* 0x0000002404027981 */ /* 0x000ea4000c1e1900 */
[----:B--2---:R-:W3:Y:S02]  /*15e0*/  I2F.F64 R2, R2 ;  /* 0x0000000200027312 */ /* 0x004ee40000201c00 */
[----:B---3--:R-:W-:Y:S05]  /*15f0*/  BRA `(.L_x_29114) ;  /* 0x0000000c00307947 */ /* 0x008fea0003800000 */
.L_x_29115:
[----:B------:R-:W2:Y:S02]  /*1600*/  LDG.E.U16 R2, desc[UR36][R4.64] ;  /* 0x0000002404027981 */ /* 0x000ea4000c1e1500 */
[----:B--2---:R-:W3:Y:S02]  /*1610*/  I2F.F64.S16 R2, R2 ;  /* 0x0000000200027312 */ /* 0x004ee40000101c00 */
[----:B---3--:R-:W-:Y:S05]  /*1620*/  BRA `(.L_x_29114) ;  /* 0x0000000c00247947 */ /* 0x008fea0003800000 */
.L_x_29110:
        /* <DEDUP_REMOVED lines=10> */
.L_x_29118:
[----:B------:R-:W2:Y:S02]  /*16d0*/  LDG.E.U16 R0, desc[UR36][R4.64] ;  /* 0x0000002404007981 */ /* 0x000ea4000c1e1500 */
[----:B--2---:R-:W-:-:S05]  /*16e0*/  HADD2.F32 R0, -RZ, R0.H0_H0 ;  /* 0x20000000ff007230 */ /* 0x004fca0000004100 */
[----:B------:R-:W-:-:S04]  /*16f0*/  FMUL.FTZ R0, R0, 1 ;  /* 0x3f80000000007820 */ /* 0x000fc80000410000 */
[----:B------:R2:W3:Y:S02]  /*1700*/  F2F.F64.F32 R2, R0 ;  /* 0x0000000000027310 */ /* 0x0004e40000201800 */
[----:B--23--:R-:W-:Y:S05]  /*1710*/  BRA `(.L_x_29114) ;  /* 0x0000000800e87947 */ /* 0x00cfea0003800000 */
.L_x_29117:
        /* <DEDUP_REMOVED lines=10> */
.L_x_29120:
[----:B------:R-:W2:Y:S02]  /*17c0*/  LDG.E.U16 R4, desc[UR36][R4.64] ;  /* 0x0000002404047981 */ /* 0x000ea4000c1e1500 */
[----:B--2---:R-:W-:-:S05]  /*17d0*/  HADD2.F32 R0, -RZ, R4.H0_H0 ;  /* 0x20000004ff007230 */ /* 0x004fca0000004100 */
[----:B------:R-:W-:-:S04]  /*17e0*/  FMUL.FTZ R0, R0, 1 ;  /* 0x3f80000000007820 */ /* 0x000fc80000410000 */
[----:B------:R3:W4:Y:S02]  /*17f0*/  F2F.F64.F32 R2, R0 ;  /* 0x0000000000027310 */ /* 0x0007240000201800 */
[----:B---34-:R-:W-:Y:S05]  /*1800*/  BRA `(.L_x_29114) ;  /* 0x0000000800ac7947 */ /* 0x018fea0003800000 */
.L_x_29119:
[----:B------:R2:W5:Y:S01]  /*1810*/  LDG.E.64 R2, desc[UR36][R4.64] ;  /* 0x0000002404027981 */ /* 0x000562000c1e1b00 */
[----:B------:R-:W-:Y:S05]  /*1820*/  BRA `(.L_x_29114) ;  /* 0x0000000800a47947 */ /* 0x000fea0003800000 */
.L_x_29109:
        /* <DEDUP_REMOVED lines=13> */
.L_x_29123:
[----:B------:R1:W5:Y:S01]  /*1900*/  LDG.E.64 R2, desc[UR36][R4.64] ;  /* 0x0000002404027981 */ /* 0x000362000c1e1b00 */
[----:B------:R-:W-:Y:S05]  /*1910*/  BRA `(.L_x_29114) ;  /* 0x0000000800687947 */ /* 0x000fea0003800000 */
.L_x_29122:
        /* <DEDUP_REMOVED lines=27> */
.L_x_29125:
        /* <DEDUP_REMOVED lines=14> */
.L_x_29124:
[----:B------:R-:W2:Y:S02]  /*1bb0*/  LDG.E.U16 R0, desc[UR36][R4.64] ;  /* 0x0000002404007981 */ /* 0x000ea4000c1e1500 */
[----:B--2---:R-:W-:-:S04]  /*1bc0*/  IMAD.U32 R0, R0, 0x10000, RZ ;  /* 0x0001000000007824 */ /* 0x004fc800078e00ff */
[----:B------:R-:W-:-:S04]  /*1bd0*/  FMUL.FTZ R0, R0, 1 ;  /* 0x3f80000000007820 */ /* 0x000fc80000410000 */
[----:B------:R1:W2:Y:S02]  /*1be0*/  F2F.F64.F32 R2, R0 ;  /* 0x0000000000027310 */ /* 0x0002a40000201800 */
[----:B-12---:R-:W-:Y:S05]  /*1bf0*/  BRA `(.L_x_29114) ;  /* 0x0000000400b07947 */ /* 0x006fea0003800000 */
.L_x_29121:
        /* <DEDUP_REMOVED lines=11> */
.L_x_29128:
        /* <DEDUP_REMOVED lines=21> */
.L_x_29130:
[----:B------:R-:W-:Y:S05]  /*1e00*/  BSYNC.RECONVERGENT B0 ;  /* 0x0000000000007941 */ /* 0x000fea0003800200 */
.L_x_29129:
[----:B------:R-:W-:Y:S02]  /*1e10*/  SHF.L.U32 R0, R0, 0x14, RZ ;  /* 0x0000001400007819 */ /* 0x000fe400000006ff */
[----:B------:R-:W-:-:S04]  /*1e20*/  LEA R2, R2, 0x3b800000, 0x17 ;  /* 0x3b80000002027811 */ /* 0x000fc800078eb8ff */
[----:B------:R-:W-:-:S05]  /*1e30*/  LOP3.LUT R0, R2, R0, R7, 0xfe, !PT ;  /* 0x0000000002007212 */ /* 0x000fca00078efe07 */
[----:B------:R-:W-:-:S04]  /*1e40*/  FMUL.FTZ R0, R0, 1 ;  /* 0x3f80000000007820 */ /* 0x000fc80000410000 */
[----:B------:R1:W2:Y:S02]  /*1e50*/  F2F.F64.F32 R2, R0 ;  /* 0x0000000000027310 */ /* 0x0002a40000201800 */
[----:B-12---:R-:W-:Y:S05]  /*1e60*/  BRA `(.L_x_29114) ;  /* 0x0000000400147947 */ /* 0x006fea0003800000 */
.L_x_29127:
        /* <DEDUP_REMOVED lines=21> */
.L_x_29132:
[----:B------:R-:W-:Y:S05]  /*1fc0*/  BSYNC.RECONVERGENT B0 ;  /* 0x0000000000007941 */ /* 0x000fea0003800200 */
.L_x_29131:
[----:B------:R-:W-:Y:S01]  /*1fd0*/  IMAD.SHL.U32 R0, R0, 0x200000, RZ ;  /* 0x0020000000007824 */ /* 0x000fe200078e00ff */
[----:B------:R-:W-:-:S04]  /*1fe0*/  LEA R2, R2, 0x37800000, 0x17 ;  /* 0x3780000002027811 */ /* 0x000fc800078eb8ff */
[----:B------:R-:W-:-:S05]  /*1ff0*/  LOP3.LUT R0, R2, R0, R7, 0xfe, !PT ;  /* 0x0000000002007212 */ /* 0x000fca00078efe07 */
[----:B------:R-:W-:-:S04]  /*2000*/  FMUL.FTZ R0, R0, 1 ;  /* 0x3f80000000007820 */ /* 0x000fc80000410000 */
[----:B------:R1:W2:Y:S02]  /*2010*/  F2F.F64.F32 R2, R0 ;  /* 0x0000000000027310 */ /* 0x0002a40000201800 */
[----:B-12---:R-:W-:Y:S05]  /*2020*/  BRA `(.L_x_29114) ;  /* 0x0000000000a47947 */ /* 0x006fea0003800000 */
.L_x_29126:
[----:B------:R-:W-:-:S09]  /*2030*/  UISETP.NE.AND UP0, UPT, UR4, 0x1c, UPT ;  /* 0x0000001c0400788c */ /* 0x000fd2000bf05270 */
[----:B------:R-:W-:Y:S05]  /*2040*/  BRA.U !UP0, `(.L_x_29133) ;  /* 0x0000000108947547 */ /* 0x000fea000b800000 */
[----:B------:R-:W-:-:S09]  /*2050*/  UISETP.NE.AND UP0, UPT, UR4, 0x1d, UPT ;  /* 0x0000001d0400788c */ /* 0x000fd2000bf05270 */
[----:B------:R-:W-:Y:S05]  /*2060*/  BRA.U !UP0, `(.L_x_29134) ;  /* 0x0000000108807547 */ /* 0x000fea000b800000 */
[----:B------:R-:W-:-:S09]  /*2070*/  UISETP.NE.AND UP0, UPT, UR4, 0x2c, UPT ;  /* 0x0000002c0400788c */ /* 0x000fd2000bf05270 */
[----:B------:R-:W-:Y:S05]  /*2080*/  BRA.U !UP0, `(.L_x_29135) ;  /* 0x0000000108487547 */ /* 0x000fea000b800000 */
.L_x_29113:
        /* <DEDUP_REMOVED lines=16> */
.L_x_29136:
[----:B------:R-:W-:Y:S01]  /*2190*/  CS2R R2, SRZ ;  /* 0x0000000000027805 */ /* 0x000fe2000001ff00 */
[----:B------:R-:W-:Y:S06]  /*21a0*/  BRA `(.L_x_29114) ;  /* 0x0000000000447947 */ /* 0x000fec0003800000 */
.L_x_29135:
        /* <DEDUP_REMOVED lines=12> */
.L_x_29134:
[----:B------:R-:W2:Y:S02]  /*2270*/  LDG.E.64 R2, desc[UR36][R4.64] ;  /* 0x0000002404027981 */ /* 0x000ea4000c1e1b00 */
[----:B--2---:R-:W1:Y:S02]  /*2280*/  I2F.F64.U64 R2, R2 ;  /* 0x0000000200027312 */ /* 0x004e640000301800 */
[----:B-1----:R-:W-:Y:S05]  /*2290*/  BRA `(.L_x_29114) ;  /* 0x0000000000087947 */ /* 0x002fea0003800000 */
.L_x_29133:
[----:B------:R-:W2:Y:S02]  /*22a0*/  LDG.E R2, desc[UR36][R4.64] ;  /* 0x0000002404027981 */ /* 0x000ea4000c1e1900 */
[----:B--2---:R-:W0:Y:S02]  /*22b0*/  I2F.F64.U32 R2, R2 ;  /* 0x0000000200027312 */ /* 0x004e240000201800 */
.L_x_29114:
[----:B------:R-:W-:Y:S05]  /*22c0*/  BSYNC.RECONVERGENT B6 ;  /* 0x0000000000067941 */ /* 0x000fea0003800200 */
.L_x_29108:
[C---:B0----5:R-:W-:Y:S01]  /*22d0*/  FSETP.GEU.FTZ.AND P0, PT, R3.reuse, 4.1931471824645996094, PT ;  /* 0x40862e430300780b */ /* 0x061fe20003f1e000 */
[----:B------:R-:W-:Y:S01]  /*22e0*/  BSSY.RECONVERGENT B0, `(.L_x_29137) ;  /* 0x0000091000007945 */ /* 0x000fe20003800200 */
[----:B------:R-:W-:-:S04]  /*22f0*/  FSETP.GT.FTZ.AND P1, PT, R3, -3.1640625, PT ;  /* 0xc04a80000300780b */ /* 0x000fc80003f34000 */
[----:B------:R-:W-:-:S13]  /*2300*/  PLOP3.LUT P0, PT, P0, P1, PT, 0xf2, 0x2f ;  /* 0x00000000002f781c */ /* 0x000fda0000703e72 */
[----:B------:R-:W-:Y:S05]  /*2310*/  @P0 BRA `(.L_x_29138) ;  /* 0x0000000800080947 */ /* 0x000fea0003800000 */
[----:B-12---:R-:W-:Y:S02]  /*2320*/  HFMA2 R5, -RZ, RZ, 1.9912109375, 0.00128841400146484375 ;  /* 0x3ff71547ff057431 */ /* 0x006fe400000001ff */
[----:B------:R-:W-:Y:S01]  /*2330*/  IMAD.MOV.U32 R4, RZ, RZ, 0x652b82fe ;  /* 0x652b82feff047424 */ /* 0x000fe200078e00ff */
[----:B------:R-:W-:Y:S01]  /*2340*/  UMOV UR4, 0xfefa39ef ;  /* 0xfefa39ef00047882 */ /* 0x000fe20000000000 */
[----:B------:R-:W-:Y:S01]  /*2350*/  IMAD.SHL.U32 R0, R3, 0x2, RZ ;  /* 0x0000000203007824 */ /* 0x000fe200078e00ff */
[----:B------:R-:W-:Y:S01]  /*2360*/  UMOV UR5, 0x3fe62e42 ;  /* 0x3fe62e4200057882 */ /* 0x000fe20000000000 */
[----:B------:R-:W-:Y:S01]  /*2370*/  MOV R10, 0x8ebd13cd ;  /* 0x8ebd13cd000a7802 */ /* 0x000fe20000000f00 */
[----:B------:R-:W-:Y:S02]  /*2380*/  IMAD.MOV.U32 R11, RZ, RZ, 0x3e5af86d ;  /* 0x3e5af86dff0b7424 */ /* 0x000fe400078e00ff */
[----:B------:R-:W-:Y:S01]  /*2390*/  ISETP.GE.U32.AND P0, PT, R0, 0x7fb3e647, PT ;  /* 0x7fb3e6470000780c */ /* 0x000fe20003f06070 */
        /* <DEDUP_REMOVED lines=9> */
[----:B------:R-:W-:Y:S01]  /*2430*/  SEL R5, R4, 0x7fe00000, P1 ;  /* 0x7fe0000004057807 */ /* 0x000fe20000800000 */
[----:B------:R-:W-:-:S15]  /*2440*/  IMAD.MOV.U32 R4, RZ, RZ, RZ ;  /* 0x000000ffff047224 */ /* 0x000fde00078e00ff */
[----:B------:R-:W-:-:S15]  /*2450*/  NOP ;  /* 0x0000000000007918 */ /* 0x000fde0000000000 */
[----:B------:R-:W-:-:S15]  /*2460*/  NOP ;  /* 0x0000000000007918 */ /* 0x000fde0000000000 */
[----:B------:R-:W-:-:S06]  /*2470*/  NOP ;  /* 0x0000000000007918 */ /* 0x000fcc0000000000 */
        /* <DEDUP_REMOVED lines=12> */
[----:B------:R-:W-:-:S15]  /*2540*/  ISETP.NE.AND P0, PT, R0, RZ, PT ;  /* 0x000000ff0000720c */ /* 0x000fde0003f05270 */
[----:B------:R-:W-:-:S15]  /*2550*/  NOP ;  /* 0x0000000000007918 */ /* 0x000fde0000000000 */
[----:B------:R-:W-:-:S15]  /*2560*/  NOP ;  /* 0x0000000000007918 */ /* 0x000fde0000000000 */
[----:B------:R-:W-:-:S13]  /*2570*/  NOP ;  /* 0x0000000000007918 */ /* 0x000fda0000000000 */
        /* <DEDUP_REMOVED lines=92> */
.L_x_29138:
[----:B-12---:R-:W-:Y:S01]  /*2b40*/  IMAD.MOV.U32 R5, RZ, RZ, 0x3ff00000 ;  /* 0x3ff00000ff057424 */ /* 0x006fe200078e00ff */
        /* <DEDUP_REMOVED lines=10> */
.L_x_29139:
[----:B------:R-:W-:Y:S05]  /*2bf0*/  BSYNC.RECONVERGENT B0 ;  /* 0x0000000000007941 */ /* 0x000fea0003800200 */
.L_x_29137:
        /* <DEDUP_REMOVED lines=17> */
.L_x_29143:
[----:B------:R-:W0:Y:S02]  /*2d10*/  F2I.S64.F64.TRUNC R4, R4 ;  /* 0x0000000400047311 */ /* 0x000e24000030d900 */
[----:B0-----:R-:W-:-:S05]  /*2d20*/  IMAD.MOV.U32 R7, RZ, RZ, R4 ;  /* 0x000000ffff077224 */ /* 0x001fca00078e0004 */
[----:B------:R0:W-:Y:S01]  /*2d30*/  STG.E.U8 desc[UR36][R2.64], R7 ;  /* 0x0000000702007986 */ /* 0x0001e2000c101124 */
[----:B------:R-:W-:Y:S05]  /*2d40*/  BRA `(.L_x_29145) ;  /* 0x0000001000847947 */ /* 0x000fea0003800000 */
.L_x_29142:
        /* <DEDUP_REMOVED lines=9> */
.L_x_29147:
[----:B------:R-:W0:Y:S02]  /*2de0*/  F2I.F64.TRUNC R5, R4 ;  /* 0x0000000400057311 */ /* 0x000e24000030d100 */
[----:B0-----:R0:W-:Y:S01]  /*2df0*/  STG.E desc[UR36][R2.64], R5 ;  /* 0x0000000502007986 */ /* 0x0011e2000c101924 */
[----:B------:R-:W-:Y:S05]  /*2e00*/  BRA `(.L_x_29145) ;  /* 0x0000001000547947 */ /* 0x000fea0003800000 */
.L_x_29146:
[----:B------:R-:W0:Y:S02]  /*2e10*/  F2I.F64.TRUNC R5, R4 ;  /* 0x0000000400057311 */ /* 0x000e24000030d100 */
[----:B0-----:R0:W-:Y:S01]  /*2e20*/  STG.E.U16 desc[UR36][R2.64], R5 ;  /* 0x0000000502007986 */ /* 0x0011e2000c101524 */
[----:B------:R-:W-:Y:S05]  /*2e30*/  BRA `(.L_x_29145) ;  /* 0x0000001000487947 */ /* 0x000fea0003800000 */
.L_x_29141:
        /* <DEDUP_REMOVED lines=17> */
.L_x_29149:
        /* <DEDUP_REMOVED lines=12> */
.L_x_29148:
        /* <DEDUP_REMOVED lines=18> */
.L_x_29151:
        /* <DEDUP_REMOVED lines=13> */
.L_x_29150:
[----:B------:R0:W-:Y:S01]  /*3200*/  STG.E.64 desc[UR36][R2.64], R4 ;  /* 0x0000000402007986 */ /* 0x0001e2000c101b24 */
[----:B------:R-:W-:Y:S05]  /*3210*/  BRA `(.L_x_29145) ;  /* 0x0000000c00507947 */ /* 0x000fea0003800000 */
.L_x_29140:
        /* <DEDUP_REMOVED lines=12> */
.L_x_29154:
[----:B------:R-:W-:-:S05]  /*32e0*/  CS2R R6, SRZ ;  /* 0x0000000000067805 */ /* 0x000fca000001ff00 */
[----:B------:R0:W-:Y:S01]  /*32f0*/  STG.E.128 desc[UR36][R2.64], R4 ;  /* 0x0000000402007986 */ /* 0x0001e2000c101d24 */
[----:B------:R-:W-:Y:S05]  /*3300*/  BRA `(.L_x_29145) ;  /* 0x0000000c00147947 */ /* 0x000fea0003800000 */
.L_x_29153:
        /* <DEDUP_REMOVED lines=27> */
.L_x_29158:
[----:B------:R-:W-:Y:S05]  /*34c0*/  BSYNC.RECONVERGENT B0 ;  /* 0x0000000000007941 */ /* 0x000fea0003800200 */
.L_x_29157:
[----:B------:R-:W-:-:S05]  /*34d0*/  LOP3.LUT R7, R0, 0x80, R7, 0xf8, !PT ;  /* 0x0000008000077812 */ /* 0x000fca00078ef807 */
[----:B------:R0:W-:Y:S01]  /*34e0*/  STG.E.U8 desc[UR36][R2.64], R7 ;  /* 0x0000000702007986 */ /* 0x0001e2000c101124 */
[----:B------:R-:W-:Y:S05]  /*34f0*/  BRA `(.L_x_29145) ;  /* 0x0000000800987947 */ /* 0x000fea0003800000 */
.L_x_29156:
        /* <DEDUP_REMOVED lines=23> */
.L_x_29160:
[----:B------:R-:W-:Y:S05]  /*3670*/  BSYNC.RECONVERGENT B0 ;  /* 0x0000000000007941 */ /* 0x000fea0003800200 */
.L_x_29159:
[----:B------:R-:W-:-:S05]  /*3680*/  LOP3.LUT R7, R0, 0x80, R7, 0xf8, !PT ;  /* 0x0000008000077812 */ /* 0x000fca00078ef807 */
[----:B------:R0:W-:Y:S01]  /*3690*/  STG.E.U8 desc[UR36][R2.64], R7 ;  /* 0x0000000702007986 */ /* 0x0001e2000c101124 */
[----:B------:R-:W-:Y:S05]  /*36a0*/  BRA `(.L_x_29145) ;  /* 0x00000008002c7947 */ /* 0x000fea0003800000 */
.L_x_29155:
        /* <DEDUP_REMOVED lines=12> */
.L_x_29152:
        /* <DEDUP_REMOVED lines=11> */
.L_x_29163:
        /* <DEDUP_REMOVED lines=21> */
.L_x_29166:
[----:B------:R-:W-:-:S04]  /*3970*/  SHF.R.U32.HI R0, RZ, 0x14, R7 ;  /* 0x00000014ff007819 */ /* 0x000fc80000011607 */
[----:B------:R-:W-:-:S04]  /*3980*/  LOP3.LUT R0, R0, 0x1, RZ, 0xc0, !PT ;  /* 0x0000000100007812 */ /* 0x000fc800078ec0ff */
[----:B------:R-:W-:-:S04]  /*3990*/  IADD3 R0, PT, PT, R7, 0x487ffff, R0 ;  /* 0x0487ffff07007810 */ /* 0x000fc80007ffe000 */
[----:B------:R-:W-:-:S04]  /*39a0*/  SHF.R.U32.HI R0, RZ, 0x14, R0 ;  /* 0x00000014ff007819 */ /* 0x000fc80000011600 */
[----:B------:R-:W-:-:S07]  /*39b0*/  LOP3.LUT R4, R0, 0xff, RZ, 0xc0, !PT ;  /* 0x000000ff00047812 */ /* 0x000fce00078ec0ff */
.L_x_29167:
[----:B------:R-:W-:-:S04]  /*39c0*/  SHF.R.U32.HI R5, RZ, 0x18, R7 ;  /* 0x00000018ff057819 */ /* 0x000fc80000011607 */
[----:B------:R-:W-:-:S04]  /*39d0*/  LOP3.LUT R4, R4, 0x80, R5, 0xf8, !PT ;  /* 0x0000008004047812 */ /* 0x000fc800078ef805 */
[----:B------:R-:W-:-:S07]  /*39e0*/  PRMT R0, R4, 0x7610, R0 ;  /* 0x0000761004007816 */ /* 0x000fce0000000000 */
.L_x_29165:
[----:B------:R-:W-:Y:S05]  /*39f0*/  BSYNC.RECONVERGENT B0 ;  /* 0x0000000000007941 */ /* 0x000fea0003800200 */
.L_x_29164:
[----:B------:R1:W-:Y:S01]  /*3a00*/  STG.E.U8 desc[UR36][R2.64], R0 ;  /* 0x0000000002007986 */ /* 0x0003e2000c101124 */
[----:B------:R-:W-:Y:S05]  /*3a10*/  BRA `(.L_x_29145) ;  /* 0x0000000400507947 */ /* 0x000fea0003800000 */
.L_x_29162:
        /* <DEDUP_REMOVED lines=21> */
.L_x_29170:
[----:B------:R-:W-:-:S04]  /*3b70*/  SHF.R.U32.HI R0, RZ, 0x15, R7 ;  /* 0x00000015ff007819 */ /* 0x000fc80000011607 */
[----:B------:R-:W-:-:S04]  /*3b80*/  LOP3.LUT R0, R0, 0x1, RZ, 0xc0, !PT ;  /* 0x0000000100007812 */ /* 0x000fc800078ec0ff */
[----:B------:R-:W-:-:S04]  /*3b90*/  IADD3 R0, PT, PT, R7, 0x88fffff, R0 ;  /* 0x088fffff07007810 */ /* 0x000fc80007ffe000 */
[----:B------:R-:W-:-:S04]  /*3ba0*/  SHF.R.U32.HI R0, RZ, 0x15, R0 ;  /* 0x00000015ff007819 */ /* 0x000fc80000011600 */
[----:B------:R-:W-:-:S07]  /*3bb0*/  LOP3.LUT R4, R0, 0xff, RZ, 0xc0, !PT ;  /* 0x000000ff00047812 */ /* 0x000fce00078ec0ff */
.L_x_29171:
[----:B------:R-:W-:-:S04]  /*3bc0*/  SHF.R.U32.HI R5, RZ, 0x18, R7 ;  /* 0x00000018ff057819 */ /* 0x000fc80000011607 */
[----:B------:R-:W-:-:S04]  /*3bd0*/  LOP3.LUT R4, R4, 0x80, R5, 0xf8, !PT ;  /* 0x0000008004047812 */ /* 0x000fc800078ef805 */
[----:B------:R-:W-:-:S07]  /*3be0*/  PRMT R0, R4, 0x7610, R0 ;  /* 0x0000761004007816 */ /* 0x000fce0000000000 */
.L_x_29169:
[----:B------:R-:W-:Y:S05]  /*3bf0*/  BSYNC.RECONVERGENT B0 ;  /* 0x0000000000007941 */ /* 0x000fea0003800200 */
.L_x_29168:
[----:B------:R0:W-:Y:S01]  /*3c00*/  STG.E.U8 desc[UR36][R2.64], R0 ;  /* 0x0000000002007986 */ /* 0x0001e2000c101124 */
[----:B------:R-:W-:Y:S05]  /*3c10*/  BRA `(.L_x_29145) ;  /* 0x0000000000d07947 */ /* 0x000fea0003800000 */
.L_x_29161:
[----:B------:R-:W-:-:S09]  /*3c20*/  UISETP.NE.AND UP0, UPT, UR4, 0x1c, UPT ;  /* 0x0000001c0400788c */ /* 0x000fd2000bf05270 */
[----:B------:R-:W-:Y:S05]  /*3c30*/  BRA.U !UP0, `(.L_x_29172) ;  /* 0x0000000108c07547 */ /* 0x000fea000b800000 */
[----:B------:R-:W-:-:S09]  /*3c40*/  UISETP.NE.AND UP0, UPT, UR4, 0x1d, UPT ;  /* 0x0000001d0400788c */ /* 0x000fd2000bf05270 */
[----:B------:R-:W-:Y:S05]  /*3c50*/  BRA.U !UP0, `(.L_x_29173) ;  /* 0x0000000108ac7547 */ /* 0x000fea000b800000 */
[----:B------:R-:W-:-:S09]  /*3c60*/  UISETP.NE.AND UP0, UPT, UR4, 0x2c, UPT ;  /* 0x0000002c0400788c */ /* 0x000fd2000bf05270 */
[----:B------:R-:W-:Y:S05]  /*3c70*/  BRA.U !UP0, `(.L_x_29174) ;  /* 0x0000000108447547 */ /* 0x000fea000b800000 */
.L_x_29144:
        /* <DEDUP_REMOVED lines=16> */
.L_x_29175:
[----:B------:R-:W-:Y:S05]  /*3d80*/  BRA `(.L_x_29145) ;  /* 0x0000000000747947 */ /* 0x000fea0003800000 */
.L_x_29174:
        /* <DEDUP_REMOVED lines=24> */
.L_x_29173:
[----:B------:R-:W0:Y:S02]  /*3f10*/  F2I.U64.F64.TRUNC R4, R4 ;  /* 0x0000000400047311 */ /* 0x000e24000030d800 */
[----:B0-----:R0:W-:Y:S01]  /*3f20*/  STG.E.64 desc[UR36][R2.64], R4 ;  /* 0x0000000402007986 */ /* 0x0011e2000c101b24 */
[----:B------:R-:W-:Y:S05]  /*3f30*/  BRA `(.L_x_29145) ;  /* 0x0000000000087947 */ /* 0x000fea0003800000 */
.L_x_29172:
[----:B------:R-:W0:Y:S02]  /*3f40*/  F2I.U32.F64.TRUNC R5, R4 ;  /* 0x0000000400057311 */ /* 0x000e24000030d000 */
[----:B0-----:R3:W-:Y:S02]  /*3f50*/  STG.E desc[UR36][R2.64], R5 ;  /* 0x0000000502007986 */ /* 0x0017e4000c101924 */
.L_x_29145:
[----:B------:R-:W-:-:S07]  /*3f60*/  VIADD R17, R17, 0x80 ;  /* 0x0000008011117836 */ /* 0x000fce0000000000 */
.L_x_29106:
[----:B------:R-:W-:Y:S05]  /*3f70*/  BSYNC.RECONVERGENT B7 ;  /* 0x0000000000077941 */ /* 0x000fea0003800200 */
.L_x_29105:
        /* <DEDUP_REMOVED lines=307> */
.L_x_29178:
[----:B------:R-:W0:Y:S01]  /*52b0*/  LDCU.64 UR6, c[0x0][0x588] ;  /* 0x0000b100ff0677ac */ /* 0x000e220008000a00 */
[----:B------:R-:W-:Y:S01]  /*52c0*/  BSSY.RECONVERGENT B6, `(.L_x_29179) ;  /* 0x00000ec000067945 */ /* 0x000fe20003800200 */
[----:B------:R-:W-:-:S04]  /*52d0*/  UPRMT UR4, UR41, 0x9910, URZ ;  /* 0x0000991029047896 */ /* 0x000fc800080000ff */
[----:B------:R-:W-:Y:S01]  /*52e0*/  UISETP.GT.AND UP0, UPT, UR4, 0x9, UPT ;  /* 0x000000090400788c */ /* 0x000fe2000bf04270 */
[----:B0-----:R-:W-:-:S05]  /*52f0*/  IADD3 R4, P0, PT, R0, UR6, RZ ;  /* 0x0000000600047c10 */ /* 0x001fca000ff1e0ff */
[----:B--234-:R-:W-:-:S03]  /*5300*/  IMAD.X R5, RZ, RZ, UR7, P0 ;  /* 0x00000007ff057e24 */ /* 0x01cfc600080e06ff */
        /* <DEDUP_REMOVED lines=12> */
.L_x_29183:
[----:B------:R-:W2:Y:S02]  /*53d0*/  LDG.E.U8 R2, desc[UR36][R4.64] ;  /* 0x0000002404027981 */ /* 0x000ea4000c1e1100 */
[----:B--2---:R-:W3:Y:S02]  /*53e0*/  I2F.F64.U16 R2, R2 ;  /* 0x0000000200027312 */ /* 0x004ee40000101800 */
[----:B---3--:R-:W-:Y:S05]  /*53f0*/  BRA `(.L_x_29185) ;  /* 0x0000000c00607947 */ /* 0x008fea0003800000 */
.L_x_29182:
        /* <DEDUP_REMOVED lines=9> */
.L_x_29187:
[----:B------:R-:W2:Y:S02]  /*5490*/  LDG.E R2, desc[UR36][R4.64] ;  /* 0x0000002404027981 */ /* 0x000ea4000c1e1900 */
[----:B--2---:R-:W3:Y:S02]  /*54a0*/  I2F.F64 R2, R2 ;  /* 0x0000000200027312 */ /* 0x004ee40000201c00 */
[----:B---3--:R-:W-:Y:S05]  /*54b0*/  BRA `(.L_x_29185) ;  /* 0x0000000c00307947 */ /* 0x008fea0003800000 */
.L_x_29186:
[----:B------:R-:W2:Y:S02]  /*54c0*/  LDG.E.U16 R2, desc[UR36][R4.64] ;  /* 0x0000002404027981 */ /* 0x000ea4000c1e1500 */
[----:B--2---:R-:W3:Y:S02]  /*54d0*/  I2F.F64.S16 R2, R2 ;  /* 0x0000000200027312 */ /* 0x004ee40000101c00 */
[----:B---3--:R-:W-:Y:S05]  /*54e0*/  BRA `(.L_x_29185) ;  /* 0x0000000c00247947 */ /* 0x008fea0003800000 */
.L_x_29181:
        /* <DEDUP_REMOVED lines=10> */
.L_x_29189:
[----:B------:R-:W2:Y:S02]  /*5590*/  LDG.E.U16 R0, desc[UR36][R4.64] ;  /* 0x0000002404007981 */ /* 0x000ea4000c1e1500 */
[----:B--2---:R-:W-:-:S05]  /*55a0*/  HADD2.F32 R0, -RZ, R0.H0_H0 ;  /* 0x20000000ff007230 */ /* 0x004fca0000004100 */
[----:B------:R-:W-:-:S04]  /*55b0*/  FMUL.FTZ R0, R0, 1 ;  /* 0x3f80000000007820 */ /* 0x000fc80000410000 */
[----:B------:R3:W4:Y:S02]  /*55c0*/  F2F.F64.F32 R2, R0 ;  /* 0x0000000000027310 */ /* 0x0007240000201800 */
[----:B---34-:R-:W-:Y:S05]  /*55d0*/  BRA `(.L_x_29185) ;  /* 0x0000000800e87947 */ /* 0x018fea0003800000 */
.L_x_29188:
        /* <DEDUP_REMOVED lines=10> */
.L_x_29191:
[----:B------:R-:W2:Y:S02]  /*5680*/  LDG.E.U16 R4, desc[UR36][R4.64] ;  /* 0x0000002404047981 */ /* 0x000ea4000c1e1500 */
[----:B--2---:R-:W-:-:S05]  /*5690*/  HADD2.F32 R0, -RZ, R4.H0_H0 ;  /* 0x20000004ff007230 */ /* 0x004fca0000004100 */
[----:B------:R-:W-:-:S04]  /*56a0*/  FMUL.FTZ R0, R0, 1 ;  /* 0x3f80000000007820 */ /* 0x000fc80000410000 */
[----:B------:R2:W3:Y:S02]  /*56b0*/  F2F.F64.F32 R2, R0 ;  /* 0x0000000000027310 */ /* 0x0004e40000201800 */
[----:B--23--:R-:W-:Y:S05]  /*56c0*/  BRA `(.L_x_29185) ;  /* 0x0000000800ac7947 */ /* 0x00cfea0003800000 */
.L_x_29190:
[----:B------:R2:W5:Y:S01]  /*56d0*/  LDG.E.64 R2, desc[UR36][R4.64] ;  /* 0x0000002404027981 */ /* 0x000562000c1e1b00 */
[----:B------:R-:W-:Y:S05]  /*56e0*/  BRA `(.L_x_29185) ;  /* 0x0000000800a47947 */ /* 0x000fea0003800000 */
.L_x_29180:
        /* <DEDUP_REMOVED lines=13> */
.L_x_29194:
[----:B------:R1:W5:Y:S01]  /*57c0*/  LDG.E.64 R2, desc[UR36][R4.64] ;  /* 0x0000002404027981 */ /* 0x000362000c1e1b00 */
[----:B------:R-:W-:Y:S05]  /*57d0*/  BRA `(.L_x_29185) ;  /* 0x0000000800687947 */ /* 0x000fea0003800000 */
.L_x_29193:
        /* <DEDUP_REMOVED lines=27> */
.L_x_29196:
        /* <DEDUP_REMOVED lines=14> */
.L_x_29195:
[----:B------:R-:W2:Y:S02]  /*5a70*/  LDG.E.U16 R0, desc[UR36][R4.64] ;  /* 0x0000002404007981 */ /* 0x000ea4000c1e1500 */
[----:B--2---:R-:W-:-:S05]  /*5a80*/  SHF.L.U32 R0, R0, 0x10, RZ ;  /* 0x0000001000007819 */ /* 0x004fca00000006ff */
[----:B------:R-:W-:-:S04]  /*5a90*/  FMUL.FTZ R0, R0, 1 ;  /* 0x3f80000000007820 */ /* 0x000fc80000410000 */
[----:B------:R2:W3:Y:S02]  /*5aa0*/  F2F.F64.F32 R2, R0 ;  /* 0x0000000000027310 */ /* 0x0004e40000201800 */
[----:B--23--:R-:W-:Y:S05]  /*5ab0*/  BRA `(.L_x_29185) ;  /* 0x0000000400b07947 */ /* 0x00cfea0003800000 */
.L_x_29192:
        /* <DEDUP_REMOVED lines=11> */
.L_x_29199:
        /* <DEDUP_REMOVED lines=21> */
.L_x_29201:
[----:B------:R-:W-:Y:S05]  /*5cc0*/  BSYNC.RECONVERGENT B0 ;  /* 0x0000000000007941 */ /* 0x000fea0003800200 */
.L_x_29200:
[----:B------:R-:W-:Y:S01]  /*5cd0*/  IMAD.SHL.U32 R0, R0, 0x100000, RZ ;  /* 0x0010000000007824 */ /* 0x000fe200078e00ff */
[----:B------:R-:W-:-:S04]  /*5ce0*/  LEA R2, R2, 0x3b800000, 0x17 ;  /* 0x3b80000002027811 */ /* 0x000fc800078eb8ff */
[----:B------:R-:W-:-:S05]  /*5cf0*/  LOP3.LUT R0, R2, R0, R7, 0xfe, !PT ;  /* 0x0000000002007212 */ /* 0x000fca00078efe07 */
[----:B------:R-:W-:-:S04]  /*5d00*/  FMUL.FTZ R0, R0, 1 ;  /* 0x3f80000000007820 */ /* 0x000fc80000410000 */
[----:B------:R1:W2:Y:S02]  /*5d10*/  F2F.F64.F32 R2, R0 ;  /* 0x0000000000027310 */ /* 0x0002a40000201800 */
[----:B-12---:R-:W-:Y:S05]  /*5d20*/  BRA `(.L_x_29185) ;  /* 0x0000000400147947 */ /* 0x006fea0003800000 */
.L_x_29198:
        /* <DEDUP_REMOVED lines=21> */
.L_x_29203:
[----:B------:R-:W-:Y:S05]  /*5e80*/  BSYNC.RECONVERGENT B0 ;  /* 0x0000000000007941 */ /* 0x000fea0003800200 */
.L_x_29202:
[----:B------:R-:W-:Y:S01]  /*5e90*/  IMAD.SHL.U32 R0, R0, 0x200000, RZ ;  /* 0x0020000000007824 */ /* 0x000fe200078e00ff */
[----:B------:R-:W-:-:S04]  /*5ea0*/  LEA R2, R2, 0x37800000, 0x17 ;  /* 0x3780000002027811 */ /* 0x000fc800078eb8ff */
[----:B------:R-:W-:-:S05]  /*5eb0*/  LOP3.LUT R0, R2, R0, R7, 0xfe, !PT ;  /* 0x0000000002007212 */ /* 0x000fca00078efe07 */
[----:B------:R-:W-:-:S04]  /*5ec0*/  FMUL.FTZ R0, R0, 1 ;  /* 0x3f80000000007820 */ /* 0x000fc80000410000 */
[----:B------:R1:W2:Y:S02]  /*5ed0*/  F2F.F64.F32 R2, R0 ;  /* 0x0000000000027310 */ /* 0x0002a40000201800 */
[----:B-12---:R-:W-:Y:S05]  /*5ee0*/  BRA `(.L_x_29185) ;  /* 0x0000000000a47947 */ /* 0x006fea0003800000 */
.L_x_29197:
        /* <DEDUP_REMOVED lines=18> */
.L_x_29184:
        /* <DEDUP_REMOVED lines=16> */
.L_x_29206:
[----:B------:R-:W-:Y:S01]  /*6110*/  CS2R R2, SRZ ;  /* 0x0000000000027805 */ /* 0x000fe2000001ff00 */
[----:B------:R-:W-:Y:S06]  /*6120*/  BRA `(.L_x_29185) ;  /* 0x0000000000147947 */ /* 0x000fec0003800000 */
.L_x_29205:
[----:B------:R-:W2:Y:S02]  /*6130*/  LDG.E.64 R2, desc[UR36][R4.64] ;  /* 0x0000002404027981 */ /* 0x000ea4000c1e1b00 */
[----:B--2---:R-:W1:Y:S02]  /*6140*/  I2F.F64.U64 R2, R2 ;  /* 0x0000000200027312 */ /* 0x004e640000301800 */
[----:B-1----:R-:W-:Y:S05]  /*6150*/  BRA `(.L_x_29185) ;  /* 0x0000000000087947 */ /* 0x002fea0003800000 */
.L_x_29204:
[----:B------:R-:W2:Y:S02]  /*6160*/  LDG.E R2, desc[UR36][R4.64] ;  /* 0x0000002404027981 */ /* 0x000ea4000c1e1900 */
[----:B--2---:R-:W0:Y:S02]  /*6170*/  I2F.F64.U32 R2, R2 ;  /* 0x0000000200027312 */ /* 0x004e240000201800 */
.L_x_29185:
[----:B------:R-:W-:Y:S05]  /*6180*/  BSYNC.RECONVERGENT B6 ;  /* 0x0000000000067941 */ /* 0x000fea0003800200 */
.L_x_29179:
[C---:B0----5:R-:W-:Y:S01]  /*6190*/  FSETP.GEU.FTZ.AND P1, PT, R3.reuse, 4.1931471824645996094, PT ;  /* 0x40862e430300780b */ /* 0x061fe20003f3e000 */
[----:B------:R-:W-:Y:S01]  /*61a0*/  BSSY.RECONVERGENT B0, `(.L_x_29207) ;  /* 0x0000090000007945 */ /* 0x000fe20003800200 */
[----:B------:R-:W-:-:S13]  /*61b0*/  FSETP.GT.FTZ.AND P0, PT, R3, -3.1640625, PT ;  /* 0xc04a80000300780b */ /* 0x000fda0003f14000 */
[----:B------:R-:W-:Y:S05]  /*61c0*/  @P0 BRA !P1, `(.L_x_29208) ;  /* 0x0000000000300947 */ /* 0x000fea0004800000 */
        /* <DEDUP_REMOVED lines=12> */
.L_x_29208:
[----:B-12---:R-:W-:Y:S01]  /*6290*/  IMAD.MOV.U32 R4, RZ, RZ, 0x652b82fe ;  /* 0x652b82feff047424 */ /* 0x006fe200078e00ff */
[----:B------:R-:W-:Y:S01]  /*62a0*/  MOV R5, 0x3ff71547 ;  /* 0x3ff7154700057802 */ /* 0x000fe20000000f00 */
[----:B------:R-:W-:Y:S01]  /*62b0*/  IMAD.SHL.U32 R0, R3, 0x2, RZ ;  /* 0x0000000203007824 */ /* 0x000fe200078e00ff */
[----:B------:R-:W-:Y:S01]  /*62c0*/  UMOV UR4, 0xfefa39ef ;  /* 0xfefa39ef00047882 */ /* 0x000fe20000000000 */
        /* <DEDUP_REMOVED lines=125> */
.L_x_29209:
[----:B------:R-:W-:Y:S05]  /*6aa0*/  BSYNC.RECONVERGENT B0 ;  /* 0x0000000000007941 */ /* 0x000fea0003800200 */
.L_x_29207:
        /* <DEDUP_REMOVED lines=17> */
.L_x_29213:
[----:B------:R-:W0:Y:S02]  /*6bc0*/  F2I.S64.F64.TRUNC R4, R4 ;  /* 0x0000000400047311 */ /* 0x000e24000030d900 */
[----:B0-----:R-:W-:-:S05]  /*6bd0*/  MOV R7, R4 ;  /* 0x0000000400077202 */ /* 0x001fca0000000f00 */
[----:B------:R3:W-:Y:S01]  /*6be0*/  STG.E.U8 desc[UR36][R2.64], R7 ;  /* 0x0000000702007986 */ /* 0x0007e2000c101124 */
[----:B------:R-:W-:Y:S05]  /*6bf0*/  BRA `(.L_x_29215) ;  /* 0x0000001000807947 */ /* 0x000fea0003800000 */
.L_x_29212:
        /* <DEDUP_REMOVED lines=9> */
.L_x_29217:
[----:B------:R-:W0:Y:S02]  /*6c90*/  F2I.F64.TRUNC R5, R4 ;  /* 0x0000000400057311 */ /* 0x000e24000030d100 */
[----:B0-----:R2:W-:Y:S01]  /*6ca0*/  STG.E desc[UR36][R2.64], R5 ;  /* 0x0000000502007986 */ /* 0x0015e2000c101924 */
[----:B------:R-:W-:Y:S05]  /*6cb0*/  BRA `(.L_x_29215) ;  /* 0x0000001000507947 */ /* 0x000fea0003800000 */
.L_x_29216:
[----:B------:R-:W0:Y:S02]  /*6cc0*/  F2I.F64.TRUNC R5, R4 ;  /* 0x0000000400057311 */ /* 0x000e24000030d100 */
[----:B0-----:R0:W-:Y:S01]  /*6cd0*/  STG.E.U16 desc[UR36][R2.64], R5 ;  /* 0x0000000502007986 */ /* 0x0011e2000c101524 */
[----:B------:R-:W-:Y:S05]  /*6ce0*/  BRA `(.L_x_29215) ;  /* 0x0000001000447947 */ /* 0x000fea0003800000 */
.L_x_29211:
        /* <DEDUP_REMOVED lines=17> */
.L_x_29219:
        /* <DEDUP_REMOVED lines=12> */
.L_x_29218:
        /* <DEDUP_REMOVED lines=18> */
.L_x_29221:
        /* <DEDUP_REMOVED lines=13> */
.L_x_29220:
[----:B------:R0:W-:Y:S01]  /*70b0*/  STG.E.64 desc[UR36][R2.64], R4 ;  /* 0x0000000402007986 */ /* 0x0001e2000c101b24 */
[----:B------:R-:W-:Y:S05]  /*70c0*/  BRA `(.L_x_29215) ;  /* 0x0000000c004c7947 */ /* 0x000fea0003800000 */
.L_x_29210:
        /* <DEDUP_REMOVED lines=13> */
.L_x_29225:
        /* <DEDUP_REMOVED lines=26> */
.L_x_29228:
[----:B------:R-:W-:-:S04]  /*7340*/  SHF.R.U32.HI R5, RZ, 0x18, R7 ;  /* 0x00000018ff057819 */ /* 0x000fc80000011607 */
[----:B------:R-:W-:-:S07]  /*7350*/  LOP3.LUT R0, R0, 0x80, R5, 0xf8, !PT ;  /* 0x0000008000007812 */ /* 0x000fce00078ef805 */
.L_x_29227:
[----:B------:R-:W-:Y:S05]  /*7360*/  BSYNC.RECONVERGENT B0 ;  /* 0x0000000000007941 */ /* 0x000fea0003800200 */
.L_x_29226:
[----:B------:R0:W-:Y:S01]  /*7370*/  STG.E.U8 desc[UR36][R2.64], R0 ;  /* 0x0000000002007986 */ /* 0x0001e2000c101124 */
[----:B------:R-:W-:Y:S05]  /*7380*/  BRA `(.L_x_29215) ;  /* 0x00000008009c7947 */ /* 0x000fea0003800000 */
.L_x_29224:
        /* <DEDUP_REMOVED lines=26> */
.L_x_29231:
[----:B------:R-:W-:-:S04]  /*7530*/  SHF.R.U32.HI R5, RZ, 0x18, R7 ;  /* 0x00000018ff057819 */ /* 0x000fc80000011607 */
[----:B------:R-:W-:-:S07]  /*7540*/  LOP3.LUT R0, R0, 0x80, R5, 0xf8, !PT ;  /* 0x0000008000007812 */ /* 0x000fce00078ef805 */
.L_x_29230:
[----:B------:R-:W-:Y:S05]  /*7550*/  BSYNC.RECONVERGENT B0 ;  /* 0x0000000000007941 */ /* 0x000fea0003800200 */
.L_x_29229:
[----:B------:R0:W-:Y:S01]  /*7560*/  STG.E.U8 desc[UR36][R2.64], R0 ;  /* 0x0000000002007986 */ /* 0x0001e2000c101124 */
[----:B------:R-:W-:Y:S05]  /*7570*/  BRA `(.L_x_29215) ;  /* 0x0000000800207947 */ /* 0x000fea0003800000 */
.L_x_29223:
        /* <DEDUP_REMOVED lines=30> */
.L_x_29233:
[----:B------:R-:W0:Y:S02]  /*7760*/  F2I.U64.F64.TRUNC R4, R4 ;  /* 0x0000000400047311 */ /* 0x000e24000030d800 */
[----:B0-----:R0:W-:Y:S01]  /*7770*/  STG.E.64 desc[UR36][R2.64], R4 ;  /* 0x0000000402007986 */ /* 0x0011e2000c101b24 */
[----:B------:R-:W-:Y:S05]  /*7780*/  BRA `(.L_x_29215) ;  /* 0x00000004009c7947 */ /* 0x000fea0003800000 */
.L_x_29232:
[----:B------:R-:W0:Y:S02]  /*7790*/  F2I.U32.F64.TRUNC R5, R4 ;  /* 0x0000000400057311 */ /* 0x000e24000030d000 */
[----:B0-----:R0:W-:Y:S01]  /*77a0*/  STG.E desc[UR36][R2.64], R5 ;  /* 0x0000000502007986 */ /* 0x0011e2000c101924 */
[----:B------:R-:W-:Y:S05]  /*77b0*/  BRA `(.L_x_29215) ;  /* 0x0000000400907947 */ /* 0x000fea0003800000 */
.L_x_29222:
        /* <DEDUP_REMOVED lines=10> */
.L_x_29235:
[----:B------:R-:W-:-:S05]  /*7860*/  CS2R R6, SRZ ;  /* 0x0000000000067805 */ /* 0x000fca000001ff00 */
[----:B------:R0:W-:Y:S01]  /*7870*/  STG.E.128 desc[UR36][R2.64], R4 ;  /* 0x0000000402007986 */ /* 0x0001e2000c101d24 */
[----:B------:R-:W-:Y:S05]  /*7880*/  BRA `(.L_x_29215) ;  /* 0x00000004005c7947 */ /* 0x000fea0003800000 */
.L_x_29234:
[----:B------:R-:W-:-:S09]  /*7890*/  UISETP.NE.AND UP0, UPT, UR4, 0xf, UPT ;  /* 0x0000000f0400788c */ /* 0x000fd2000bf05270 */
[----:B------:R-:W-:Y:S05]  /*78a0*/  BRA.U !UP0, `(.L_x_29236) ;  /* 0x0000000508287547 */ /* 0x000fea000b800000 */
[----:B------:R-:W-:-:S09]  /*78b0*/  UISETP.NE.AND UP0, UPT, UR4, 0x17, UPT ;  /* 0x000000170400788c */ /* 0x000fd2000bf05270 */
[----:B------:R-:W-:Y:S05]  /*78c0*/  BRA.U !UP0, `(.L_x_29237) ;  /* 0x0000000108b07547 */ /* 0x000fea000b800000 */
[----:B------:R-:W-:-:S09]  /*78d0*/  UISETP.NE.AND UP0, UPT, UR4, 0x18, UPT ;  /* 0x000000180400788c */ /* 0x000fd2000bf05270 */
[----:B------:R-:W-:Y:S05]  /*78e0*/  BRA.U !UP0, `(.L_x_29238) ;  /* 0x0000000108447547 */ /* 0x000fea000b800000 */
.L_x_29214:
        /* <DEDUP_REMOVED lines=16> */
.L_x_29239:
[----:B------:R-:W-:Y:S05]  /*79f0*/  BRA `(.L_x_29215) ;  /* 0x0000000400007947 */ /* 0x000fea0003800000 */
.L_x_29238:
        /* <DEDUP_REMOVED lines=21> */
.L_x_29241:
[----:B------:R-:W-:Y:S05]  /*7b50*/  BSYNC.RECONVERGENT B0 ;  /* 0x0000000000007941 */ /* 0x000fea0003800200 */
.L_x_29240:
[----:B------:R-:W-:-:S05]  /*7b60*/  LOP3.LUT R7, R0, 0x80, R7, 0xf8, !PT ;  /* 0x0000008000077812 */ /* 0x000fca00078ef807 */
[----:B------:R0:W-:Y:S01]  /*7b70*/  STG.E.U8 desc[UR36][R2.64], R7 ;  /* 0x0000000702007986 */ /* 0x0001e2000c101124 */
[----:B------:R-:W-:Y:S05]  /*7b80*/  BRA `(.L_x_29215) ;  /* 0x00000000009c7947 */ /* 0x000fea0003800000 */
.L_x_29237:
        /* <DEDUP_REMOVED lines=20> */
.L_x_29243:
[----:B------:R-:W-:Y:S01]  /*7cd0*/  IMAD.MOV.U32 R0, RZ, RZ, 0x7f ;  /* 0x0000007fff007424 */ /* 0x000fe200078e00ff */
[----:B------:R-:W-:-:S04]  /*7ce0*/  ISETP.GT.U32.AND P0, PT, R6, 0x7f800000, PT ;  /* 0x7f8000000600780c */ /* 0x000fc80003f04070 */
[----:B------:R-:W-:-:S09]  /*7cf0*/  SEL R0, R0, 0x7c, P0 ;  /* 0x0000007c00007807 */ /* 0x000fd20000000000 */
.L_x_29244:
[----:B------:R-:W-:Y:S05]  /*7d00*/  BSYNC.RECONVERGENT B0 ;  /* 0x0000000000007941 */ /* 0x000fea0003800200 */
.L_x_29242:
[----:B------:R-:W-:-:S04]  /*7d10*/  SHF.R.U32.HI R5, RZ, 0x18, R7 ;  /* 0x00000018ff057819 */ /* 0x000fc80000011607 */
[----:B------:R-:W-:-:S05]  /*7d20*/  LOP3.LUT R5, R0, 0x80, R5, 0xf8, !PT ;  /* 0x0000008000057812 */ /* 0x000fca00078ef805 */
[----:B------:R0:W-:Y:S01]  /*7d30*/  STG.E.U8 desc[UR36][R2.64], R5 ;  /* 0x0000000502007986 */ /* 0x0001e2000c101124 */
[----:B------:R-:W-:Y:S05]  /*7d40*/  BRA `(.L_x_29215) ;  /* 0x00000000002c7947 */ /* 0x000fea0003800000 */
.L_x_29236:
        /* <DEDUP_REMOVED lines=11> */
.L_x_29215:
[----:B------:R-:W-:-:S07]  /*7e00*/  IADD3 R17, PT, PT, R17, 0x80, RZ ;  /* 0x0000008011117810 */ /* 0x000fce0007ffe0ff */
.L_x_29177:
[----:B------:R-:W-:Y:S05]  /*7e10*/  BSYNC.RECONVERGENT B7 ;  /* 0x0000000000077941 */ /* 0x000fea0003800200 */
.L_x_29176:
        /* <DEDUP_REMOVED lines=10> */
[----:B------:R-:W-:Y:S01]  /*7ec0*/  MOV R16, RZ ;  /* 0x000000ff00107202 */ /* 0x000fe20000000f00 */
        /* <DEDUP_REMOVED lines=296> */
.L_x_29247:
        /* <DEDUP_REMOVED lines=18> */
.L_x_29252:
[----:B------:R-:W2:Y:S02]  /*9270*/  LDG.E.U8 R2, desc[UR36][R4.64] ;  /* 0x0000002404027981 */ /* 0x000ea4000c1e1100 */
[----:B--2---:R-:W0:Y:S02]  /*9280*/  I2F.F64.U16 R2, R2 ;  /* 0x0000000200027312 */ /* 0x004e240000101800 */
[----:B0-----:R-:W-:Y:S05]  /*9290*/  BRA `(.L_x_29254) ;  /* 0x0000000c00607947 */ /* 0x001fea0003800000 */
.L_x_29251:
        /* <DEDUP_REMOVED lines=9> */
.L_x_29256:
[----:B------:R-:W2:Y:S02]  /*9330*/  LDG.E R2, desc[UR36][R4.64] ;  /* 0x0000002404027981 */ /* 0x000ea4000c1e1900 */
[----:B--2---:R-:W0:Y:S02]  /*9340*/  I2F.F64 R2, R2 ;  /* 0x0000000200027312 */ /* 0x004e240000201c00 */
[----:B0-----:R-:W-:Y:S05]  /*9350*/  BRA `(.L_x_29254) ;  /* 0x0000000c00307947 */ /* 0x001fea0003800000 */
.L_x_29255:
[----:B------:R-:W2:Y:S02]  /*9360*/  LDG.E.U16 R2, desc[UR36][R4.64] ;  /* 0x0000002404027981 */ /* 0x000ea4000c1e1500 */
[----:B--2---:R-:W0:Y:S02]  /*9370*/  I2F.F64.S16 R2, R2 ;  /* 0x0000000200027312 */ /* 0x004e240000101c00 */
[----:B0-----:R-:W-:Y:S05]  /*9380*/  BRA `(.L_x_29254) ;  /* 0x0000000c00247947 */ /* 0x001fea0003800000 */
.L_x_29250:
        /* <DEDUP_REMOVED lines=10> */
.L_x_29258:
[----:B------:R-:W2:Y:S02]  /*9430*/  LDG.E.U16 R0, desc[UR36][R4.64] ;  /* 0x0000002404007981 */ /* 0x000ea4000c1e1500 */
[----:B--2---:R-:W-:-:S05]  /*9440*/  HADD2.F32 R0, -RZ, R0.H0_H0 ;  /* 0x20000000ff007230 */ /* 0x004fca0000004100 */
[----:B------:R-:W-:-:S04]  /*9450*/  FMUL.FTZ R0, R0, 1 ;  /* 0x3f80000000007820 */ /* 0x000fc80000410000 */
[----:B------:R1:W2:Y:S02]  /*9460*/  F2F.F64.F32 R2, R0 ;  /* 0x0000000000027310 */ /* 0x0002a40000201800 */
[----:B-12---:R-:W-:Y:S05]  /*9470*/  BRA `(.L_x_29254) ;  /* 0x0000000800e87947 */ /* 0x006fea0003800000 */
.L_x_29257:
        /* <DEDUP_REMOVED lines=10> */
.L_x_29260:
[----:B------:R-:W2:Y:S02]  /*9520*/  LDG.E.U16 R4, desc[UR36][R4.64] ;  /* 0x0000002404047981 */ /* 0x000ea4000c1e1500 */
[----:B--2---:R-:W-:-:S05]  /*9530*/  HADD2.F32 R0, -RZ, R4.H0_H0 ;  /* 0x20000004ff007230 */ /* 0x004fca0000004100 */
[----:B------:R-:W-:-:S04]  /*9540*/  FMUL.FTZ R0, R0, 1 ;  /* 0x3f80000000007820 */ /* 0x000fc80000410000 */
[----:B------:R1:W2:Y:S02]  /*9550*/  F2F.F64.F32 R2, R0 ;  /* 0x0000000000027310 */ /* 0x0002a40000201800 */
[----:B-12---:R-:W-:Y:S05]  /*9560*/  BRA `(.L_x_29254) ;  /* 0x0000000800ac7947 */ /* 0x006fea0003800000 */
.L_x_29259:
[----:B------:R0:W5:Y:S01]  /*9570*/  LDG.E.64 R2, desc[UR36][R4.64] ;  /* 0x0000002404027981 */ /* 0x000162000c1e1b00 */
[----:B------:R-:W-:Y:S05]  /*9580*/  BRA `(.L_x_29254) ;  /* 0x0000000800a47947 */ /* 0x000fea0003800000 */
.L_x_29249:
        /* <DEDUP_REMOVED lines=13> */
.L_x_29263:
[----:B------:R1:W5:Y:S01]  /*9660*/  LDG.E.64 R2, desc[UR36][R4.64] ;  /* 0x0000002404027981 */ /* 0x000362000c1e1b00 */
[----:B------:R-:W-:Y:S05]  /*9670*/  BRA `(.L_x_29254) ;  /* 0x0000000800687947 */ /* 0x000fea0003800000 */
.L_x_29262:
        /* <DEDUP_REMOVED lines=27> */
.L_x_29265:
        /* <DEDUP_REMOVED lines=14> */
.L_x_29264:
[----:B------:R-:W2:Y:S02]  /*9910*/  LDG.E.U16 R0, desc[UR36][R4.64] ;  /* 0x0000002404007981 */ /* 0x000ea4000c1e1500 */
[----:B--2---:R-:W-:-:S04]  /*9920*/  IMAD.U32 R0, R0, 0x10000, RZ ;  /* 0x0001000000007824 */ /* 0x004fc800078e00ff */
[----:B------:R-:W-:-:S04]  /*9930*/  FMUL.FTZ R0, R0, 1 ;  /* 0x3f80000000007820 */ /* 0x000fc80000410000 */
[----:B------:R2:W3:Y:S02]  /*9940*/  F2F.F64.F32 R2, R0 ;  /* 0x0000000000027310 */ /* 0x0004e40000201800 */
[----:B--23--:R-:W-:Y:S05]  /*9950*/  BRA `(.L_x_29254) ;  /* 0x0000000400b07947 */ /* 0x00cfea0003800000 */
.L_x_29261:
        /* <DEDUP_REMOVED lines=11> */
.L_x_29268:
        /* <DEDUP_REMOVED lines=21> */
.L_x_29270:
[----:B------:R-:W-:Y:S05]  /*9b60*/  BSYNC.RECONVERGENT B0 ;  /* 0x0000000000007941 */ /* 0x000fea0003800200 */
.L_x_29269:
[----:B------:R-:W-:Y:S02]  /*9b70*/  SHF.L.U32 R0, R0, 0x14, RZ ;  /* 0x0000001400007819 */ /* 0x000fe400000006ff */
[----:B------:R-:W-:-:S04]  /*9b80*/  LEA R2, R2, 0x3b800000, 0x17 ;  /* 0x3b80000002027811 */ /* 0x000fc800078eb8ff */
[----:B------:R-:W-:-:S05]  /*9b90*/  LOP3.LUT R0, R2, R0, R7, 0xfe, !PT ;  /* 0x0000000002007212 */ /* 0x000fca00078efe07 */
[----:B------:R-:W-:-:S04]  /*9ba0*/  FMUL.FTZ R0, R0, 1 ;  /* 0x3f80000000007820 */ /* 0x000fc80000410000 */
[----:B------:R3:W4:Y:S02]  /*9bb0*/  F2F.F64.F32 R2, R0 ;  /* 0x0000000000027310 */ /* 0x0007240000201800 */
[----:B---34-:R-:W-:Y:S05]  /*9bc0*/  BRA `(.L_x_29254) ;  /* 0x0000000400147947 */ /* 0x018fea0003800000 */
.L_x_29267:
        /* <DEDUP_REMOVED lines=21> */
.L_x_29272:
[----:B------:R-:W-:Y:S05]  /*9d20*/  BSYNC.RECONVERGENT B0 ;  /* 0x0000000000007941 */ /* 0x000fea0003800200 */
.L_x_29271:
[----:B------:R-:W-:Y:S01]  /*9d30*/  IMAD.SHL.U32 R0, R0, 0x200000, RZ ;  /* 0x0020000000007824 */ /* 0x000fe200078e00ff */
[----:B------:R-:W-:-:S04]  /*9d40*/  LEA R2, R2, 0x37800000, 0x17 ;  /* 0x3780000002027811 */ /* 0x000fc800078eb8ff */
[----:B------:R-:W-:-:S05]  /*9d50*/  LOP3.LUT R0, R2, R0, R7, 0xfe, !PT ;  /* 0x0000000002007212 */ /* 0x000fca00078efe07 */
[----:B------:R-:W-:-:S04]  /*9d60*/  FMUL.FTZ R0, R0, 1 ;  /* 0x3f80000000007820 */ /* 0x000fc80000410000 */
[----:B------:R3:W4:Y:S02]  /*9d70*/  F2F.F64.F32 R2, R0 ;  /* 0x0000000000027310 */ /* 0x0007240000201800 */
[----:B---34-:R-:W-:Y:S05]  /*9d80*/  BRA `(.L_x_29254) ;  /* 0x0000000000a47947 */ /* 0x018fea0003800000 */
.L_x_29266:
        /* <DEDUP_REMOVED lines=18> */
.L_x_29253:
        /* <DEDUP_REMOVED lines=16> */
.L_x_29275:
[----:B------:R-:W-:Y:S01]  /*9fb0*/  CS2R R2, SRZ ;  /* 0x0000000000027805 */ /* 0x000fe2000001ff00 */
[----:B------:R-:W-:Y:S06]  /*9fc0*/  BRA `(.L_x_29254) ;  /* 0x0000000000147947 */ /* 0x000fec0003800000 */
.L_x_29274:
[----:B------:R-:W2:Y:S02]  /*9fd0*/  LDG.E.64 R2, desc[UR36][R4.64] ;  /* 0x0000002404027981 */ /* 0x000ea4000c1e1b00 */
[----:B--2---:R-:W3:Y:S02]  /*9fe0*/  I2F.F64.U64 R2, R2 ;  /* 0x0000000200027312 */ /* 0x004ee40000301800 */
[----:B---3--:R-:W-:Y:S05]  /*9ff0*/  BRA `(.L_x_29254) ;  /* 0x0000000000087947 */ /* 0x008fea0003800000 */
.L_x_29273:
[----:B------:R-:W2:Y:S02]  /*a000*/  LDG.E R2, desc[UR36][R4.64] ;  /* 0x0000002404027981 */ /* 0x000ea4000c1e1900 */
[----:B--2---:R-:W2:Y:S02]  /*a010*/  I2F.F64.U32 R2, R2 ;  /* 0x0000000200027312 */ /* 0x004ea40000201800 */
.L_x_29254:
[----:B------:R-:W-:Y:S05]  /*a020*/  BSYNC.RECONVERGENT B6 ;  /* 0x0000000000067941 */ /* 0x000fea0003800200 */
.L_x_29248:
[C---:B--2--5:R-:W-:Y:S01]  /*a030*/  FSETP.GEU.FTZ.AND P1, PT, R3.reuse, 4.1931471824645996094, PT ;  /* 0x40862e430300780b */ /* 0x064fe20003f3e000 */
[----:B------:R-:W-:Y:S01]  /*a040*/  BSSY.RECONVERGENT B0, `(.L_x_29276) ;  /* 0x0000090000007945 */ /* 0x000fe20003800200 */
[----:B------:R-:W-:-:S13]  /*a050*/  FSETP.GT.FTZ.AND P0, PT, R3, -3.1640625, PT ;  /* 0xc04a80000300780b */ /* 0x000fda0003f14000 */
[----:B------:R-:W-:Y:S05]  /*a060*/  @P0 BRA !P1, `(.L_x_29277) ;  /* 0x0000000000300947 */ /* 0x000fea0004800000 */
[----:B01----:R-:W-:Y:S01]  /*a070*/  IMAD.MOV.U32 R5, RZ, RZ, 0x3ff00000 ;  /* 0x3ff00000ff057424 */ /* 0x003fe200078e00ff */
        /* <DEDUP_REMOVED lines=11> */
.L_x_29277:
[----:B01----:R-:W-:Y:S01]  /*a130*/  MOV R4, 0x652b82fe ;  /* 0x652b82fe00047802 */ /* 0x003fe20000000f00 */
[----:B------:R-:W-:Y:S01]  /*a140*/  IMAD.MOV.U32 R5, RZ, RZ, 0x3ff71547 ;  /* 0x3ff71547ff057424 */ /* 0x000fe200078e00ff */
[----:B------:R-:W-:Y:S01]  /*a150*/  UMOV UR4, 0xfefa39ef ;  /* 0xfefa39ef00047882 */ /* 0x000fe20000000000 */
[----:B------:R-:W-:Y:S01]  /*a160*/  IMAD.SHL.U32 R0, R3, 0x2, RZ ;  /* 0x0000000203007824 */ /* 0x000fe200078e00ff */
[----:B------:R-:W-:Y:S01]  /*a170*/  UMOV UR5, 0x3fe62e42 ;  /* 0x3fe62e4200057882 */ /* 0x000fe20000000000 */
        /* <DEDUP_REMOVED lines=11> */
[----:B------:R-:W-:-:S04]  /*a230*/  LEA R4, R4, 0x3ff00000, 0x14 ;  /* 0x3ff0000004047811 */ /* 0x000fc800078ea0ff */
[----:B------:R-:W-:Y:S02]  /*a240*/  SEL R5, R4, 0x7fe00000, P1 ;  /* 0x7fe0000004057807 */ /* 0x000fe40000800000 */
[----:B------:R-:W-:-:S15]  /*a250*/  MOV R4, RZ ;  /* 0x000000ff00047202 */ /* 0x000fde0000000f00 */
[----:B------:R-:W-:-:S15]  /*a260*/  NOP ;  /* 0x0000000000007918 */ /* 0x000fde0000000000 */
[----:B------:R-:W-:-:S15]  /*a270*/  NOP ;  /* 0x0000000000007918 */ /* 0x000fde0000000000 */
[----:B------:R-:W-:-:S05]  /*a280*/  NOP ;  /* 0x0000000000007918 */ /* 0x000fca0000000000 */
        /* <DEDUP_REMOVED lines=107> */
.L_x_29278:
[----:B------:R-:W-:Y:S05]  /*a940*/  BSYNC.RECONVERGENT B0 ;  /* 0x0000000000007941 */ /* 0x000fea0003800200 */
.L_x_29276:
        /* <DEDUP_REMOVED lines=17> */
.L_x_29282:
[----:B------:R-:W0:Y:S02]  /*aa60*/  F2I.S64.F64.TRUNC R4, R4 ;  /* 0x0000000400047311 */ /* 0x000e24000030d900 */
[----:B0-----:R-:W-:-:S05]  /*aa70*/  IMAD.MOV.U32 R7, RZ, RZ, R4 ;  /* 0x000000ffff077224 */ /* 0x001fca00078e0004 */
[----:B------:R0:W-:Y:S01]  /*aa80*/  STG.E.U8 desc[UR36][R2.64], R7 ;  /* 0x0000000702007986 */ /* 0x0001e2000c101124 */
[----:B------:R-:W-:Y:S05]  /*aa90*/  BRA `(.L_x_29284) ;  /* 0x0000001000807947 */ /* 0x000fea0003800000 */
.L_x_29281:
        /* <DEDUP_REMOVED lines=9> */
.L_x_29286:
[----:B------:R-:W0:Y:S02]  /*ab30*/  F2I.F64.TRUNC R5, R4 ;  /* 0x0000000400057311 */ /* 0x000e24000030d100 */
[----:B0-----:R0:W-:Y:S01]  /*ab40*/  STG.E desc[UR36][R2.64], R5 ;  /* 0x0000000502007986 */ /* 0x0011e2000c101924 */
[----:B------:R-:W-:Y:S05]  /*ab50*/  BRA `(.L_x_29284) ;  /* 0x0000001000507947 */ /* 0x000fea0003800000 */
.L_x_29285:
[----:B------:R-:W0:Y:S02]  /*ab60*/  F2I.F64.TRUNC R5, R4 ;  /* 0x0000000400057311 */ /* 0x000e24000030d100 */
[----:B0-----:R0:W-:Y:S01]  /*ab70*/  STG.E.U16 desc[UR36][R2.64], R5 ;  /* 0x0000000502007986 */ /* 0x0011e2000c101524 */
[----:B------:R-:W-:Y:S05]  /*ab80*/  BRA `(.L_x_29284) ;  /* 0x0000001000447947 */ /* 0x000fea0003800000 */
.L_x_29280:
        /* <DEDUP_REMOVED lines=17> */
.L_x_29288:
        /* <DEDUP_REMOVED lines=12> */
.L_x_29287:
        /* <DEDUP_REMOVED lines=18> */
.L_x_29290:
        /* <DEDUP_REMOVED lines=13> */
.L_x_29289:
[----:B------:R0:W-:Y:S01]  /*af50*/  STG.E.64 desc[UR36][R2.64], R4 ;  /* 0x0000000402007986 */ /* 0x0001e2000c101b24 */
[----:B------:R-:W-:Y:S05]  /*af60*/  BRA `(.L_x_29284) ;  /* 0x0000000c004c7947 */ /* 0x000fea0003800000 */
.L_x_29279:
        /* <DEDUP_REMOVED lines=13> */
.L_x_29294:
        /* <DEDUP_REMOVED lines=26> */
.L_x_29297:
[----:B------:R-:W-:-:S04]  /*b1e0*/  SHF.R.U32.HI R5, RZ, 0x18, R7 ;  /* 0x00000018ff057819 */ /* 0x000fc80000011607 */
[----:B------:R-:W-:-:S07]  /*b1f0*/  LOP3.LUT R0, R0, 0x80, R5, 0xf8, !PT ;  /* 0x0000008000007812 */ /* 0x000fce00078ef805 */
.L_x_29296:
[----:B------:R-:W-:Y:S05]  /*b200*/  BSYNC.RECONVERGENT B0 ;  /* 0x0000000000007941 */ /* 0x000fea0003800200 */
.L_x_29295:
[----:B------:R0:W-:Y:S01]  /*b210*/  STG.E.U8 desc[UR36][R2.64], R0 ;  /* 0x0000000002007986 */ /* 0x0001e2000c101124 */
[----:B------:R-:W-:Y:S05]  /*b220*/  BRA `(.L_x_29284) ;  /* 0x00000008009c7947 */ /* 0x000fea0003800000 */
.L_x_29293:
        /* <DEDUP_REMOVED lines=26> */
.L_x_29300:
[----:B------:R-:W-:-:S04]  /*b3d0*/  SHF.R.U32.HI R5, RZ, 0x18, R7 ;  /* 0x00000018ff057819 */ /* 0x000fc80000011607 */
[----:B------:R-:W-:-:S07]  /*b3e0*/  LOP3.LUT R0, R0, 0x80, R5, 0xf8, !PT ;  /* 0x0000008000007812 */ /* 0x000fce00078ef805 */
.L_x_29299:
[----:B------:R-:W-:Y:S05]  /*b3f0*/  BSYNC.RECONVERGENT B0 ;  /* 0x0000000000007941 */ /* 0x000fea0003800200 */
.L_x_29298:
[----:B------:R0:W-:Y:S01]  /*b400*/  STG.E.U8 desc[UR36][R2.64], R0 ;  /* 0x0000000002007986 */ /* 0x0001e2000c101124 */
[----:B------:R-:W-:Y:S05]  /*b410*/  BRA `(.L_x_29284) ;  /* 0x0000000800207947 */ /* 0x000fea0003800000 */
.L_x_29292:
        /* <DEDUP_REMOVED lines=30> */
.L_x_29302:
[----:B------:R-:W0:Y:S02]  /*b600*/  F2I.U64.F64.TRUNC R4, R4 ;  /* 0x0000000400047311 */ /* 0x000e24000030d800 */
[----:B0-----:R0:W-:Y:S01]  /*b610*/  STG.E.64 desc[UR36][R2.64], R4 ;  /* 0x0000000402007986 */ /* 0x0011e2000c101b24 */
[----:B------:R-:W-:Y:S05]  /*b620*/  BRA `(.L_x_29284) ;  /* 0x00000004009c7947 */ /* 0x000fea0003800000 */
.L_x_29301:
[----:B------:R-:W0:Y:S02]  /*b630*/  F2I.U32.F64.TRUNC R5, R4 ;  /* 0x0000000400057311 */ /* 0x000e24000030d000 */
[----:B0-----:R0:W-:Y:S01]  /*b640*/  STG.E desc[UR36][R2.64], R5 ;  /* 0x0000000502007986 */ /* 0x0011e2000c101924 */
[----:B------:R-:W-:Y:S05]  /*b650*/  BRA `(.L_x_29284) ;  /* 0x0000000400907947 */ /* 0x000fea0003800000 */
.L_x_29291:
        /* <DEDUP_REMOVED lines=10> */
.L_x_29304:
[----:B------:R-:W-:-:S05]  /*b700*/  CS2R R6, SRZ ;  /* 0x0000000000067805 */ /* 0x000fca000001ff00 */
[----:B------:R4:W-:Y:S01]  /*b710*/  STG.E.128 desc[UR36][R2.64], R4 ;  /* 0x0000000402007986 */ /* 0x0009e2000c101d24 */
[----:B------:R-:W-:Y:S05]  /*b720*/  BRA `(.L_x_29284) ;  /* 0x00000004005c7947 */ /* 0x000fea0003800000 */
.L_x_29303:
[----:B------:R-:W-:-:S09]  /*b730*/  UISETP.NE.AND UP0, UPT, UR4, 0xf, UPT ;  /* 0x0000000f0400788c */ /* 0x000fd2000bf05270 */
[----:B------:R-:W-:Y:S05]  /*b740*/  BRA.U !UP0, `(.L_x_29305) ;  /* 0x0000000508287547 */ /* 0x000fea000b800000 */
[----:B------:R-:W-:-:S09]  /*b750*/  UISETP.NE.AND UP0, UPT, UR4, 0x17, UPT ;  /* 0x000000170400788c */ /* 0x000fd2000bf05270 */
[----:B------:R-:W-:Y:S05]  /*b760*/  BRA.U !UP0, `(.L_x_29306) ;  /* 0x0000000108b07547 */ /* 0x000fea000b800000 */
[----:B------:R-:W-:-:S09]  /*b770*/  UISETP.NE.AND UP0, UPT, UR4, 0x18, UPT ;  /* 0x000000180400788c */ /* 0x000fd2000bf05270 */
[----:B------:R-:W-:Y:S05]  /*b780*/  BRA.U !UP0, `(.L_x_29307) ;  /* 0x0000000108447547 */ /* 0x000fea000b800000 */
.L_x_29283:
        /* <DEDUP_REMOVED lines=16> */
.L_x_29308:
[----:B------:R-:W-:Y:S05]  /*b890*/  BRA `(.L_x_29284) ;  /* 0x0000000400007947 */ /* 0x000fea0003800000 */
.L_x_29307:
        /* <DEDUP_REMOVED lines=21> */
.L_x_29310:
[----:B------:R-:W-:Y:S05]  /*b9f0*/  BSYNC.RECONVERGENT B0 ;  /* 0x0000000000007941 */ /* 0x000fea0003800200 */
.L_x_29309:
[----:B------:R-:W-:-:S05]  /*ba00*/  LOP3.LUT R7, R0, 0x80, R7, 0xf8, !PT ;  /* 0x0000008000077812 */ /* 0x000fca00078ef807 */
[----:B------:R2:W-:Y:S01]  /*ba10*/  STG.E.U8 desc[UR36][R2.64], R7 ;  /* 0x0000000702007986 */ /* 0x0005e2000c101124 */
[----:B------:R-:W-:Y:S05]  /*ba20*/  BRA `(.L_x_29284) ;  /* 0x00000000009c7947 */ /* 0x000fea0003800000 */
.L_x_29306:
        /* <DEDUP_REMOVED lines=20> */
.L_x_29312:
[----:B------:R-:W-:Y:S02]  /*bb70*/  ISETP.GT.U32.AND P0, PT, R6, 0x7f800000, PT ;  /* 0x7f8000000600780c */ /* 0x000fe40003f04070 */
[----:B------:R-:W-:-:S04]  /*bb80*/  MOV R0, 0x7f ;  /* 0x0000007f00007802 */ /* 0x000fc80000000f00 */
[----:B------:R-:W-:-:S07]  /*bb90*/  SEL R0, R0, 0x7c, P0 ;  /* 0x0000007c00007807 */ /* 0x000fce0000000000 */
.L_x_29313:
[----:B------:R-:W-:Y:S05]  /*bba0*/  BSYNC.RECONVERGENT B0 ;  /* 0x0000000000007941 */ /* 0x000fea0003800200 */
.L_x_29311:
[----:B------:R-:W-:-:S04]  /*bbb0*/  SHF.R.U32.HI R5, RZ, 0x18, R7 ;  /* 0x00000018ff057819 */ /* 0x000fc80000011607 */
[----:B------:R-:W-:-:S05]  /*bbc0*/  LOP3.LUT R5, R0, 0x80, R5, 0xf8, !PT ;  /* 0x0000008000057812 */ /* 0x000fca00078ef805 */
[----:B------:R1:W-:Y:S01]  /*bbd0*/  STG.E.U8 desc[UR36][R2.64], R5 ;  /* 0x0000000502007986 */ /* 0x0003e2000c101124 */
[----:B------:R-:W-:Y:S05]  /*bbe0*/  BRA `(.L_x_29284) ;  /* 0x00000000002c7947 */ /* 0x000fea0003800000 */
.L_x_29305:
        /* <DEDUP_REMOVED lines=11> */
.L_x_29284:
[----:B------:R-:W-:-:S07]  /*bca0*/  VIADD R17, R17, 0x80 ;  /* 0x0000008011117836 */ /* 0x000fce0000000000 */
.L_x_29246:
[----:B------:R-:W-:Y:S05]  /*bcb0*/  BSYNC.RECONVERGENT B7 ;  /* 0x0000000000077941 */ /* 0x000fea0003800200 */
.L_x_29245:
        /* <DEDUP_REMOVED lines=306> */
.L_x_29314:
[----:B------:R-:W4:Y:S01]  /*cfe0*/  LDCU.128 UR8, c[0x0][0x580] ;  /* 0x0000b000ff0877ac */ /* 0x000f220008000c00 */
[----:B------:R-:W-:Y:S01]  /*cff0*/  BSSY.RECONVERGENT B6, `(.L_x_29315) ;  /* 0x00000ee000067945 */ /* 0x000fe20003800200 */
[----:B------:R-:W-:-:S04]  /*d000*/  UPRMT UR4, UR41, 0x9910, URZ ;  /* 0x0000991029047896 */ /* 0x000fc800080000ff */
[----:B------:R-:W-:Y:S01]  /*d010*/  UISETP.GT.AND UP0, UPT, UR4, 0x9, UPT ;  /* 0x000000090400788c */ /* 0x000fe2000bf04270 */
[----:B----4-:R-:W-:Y:S02]  /*d020*/  IADD3 R4, P1, PT, R0, UR10, RZ ;  /* 0x0000000a00047c10 */ /* 0x010fe4000ff3e0ff */
[----:B------:R-:W-:-:S03]  /*d030*/  IADD3 R16, P0, PT, R16, UR8, RZ ;  /* 0x0000000810107c10 */ /* 0x000fc6000ff1e0ff */
[----:B--23--:R-:W-:Y:S01]  /*d040*/  IMAD.X R5, RZ, RZ, UR11, P1 ;  /* 0x0000000bff057e24 */ /* 0x00cfe200088e06ff */
        /* <DEDUP_REMOVED lines=13> */
.L_x_29319:
[----:B------:R-:W2:Y:S02]  /*d120*/  LDG.E.U8 R2, desc[UR36][R4.64] ;  /* 0x0000002404027981 */ /* 0x000ea4000c1e1100 */
[----:B--2---:R-:W3:Y:S02]  /*d130*/  I2F.F64.U16 R2, R2 ;  /* 0x0000000200027312 */ /* 0x004ee40000101800 */
[----:B---3--:R-:W-:Y:S05]  /*d140*/  BRA `(.L_x_29321) ;  /* 0x0000000c00607947 */ /* 0x008fea0003800000 */
.L_x_29318:
        /* <DEDUP_REMOVED lines=9> */
.L_x_29323:
[----:B------:R-:W2:Y:S02]  /*d1e0*/  LDG.E R2, desc[UR36][R4.64] ;  /* 0x0000002404027981 */ /* 0x000ea4000c1e1900 */
[----:B--2---:R-:W3:Y:S02]  /*d1f0*/  I2F.F64 R2, R2 ;  /* 0x0000000200027312 */ /* 0x004ee40000201c00 */
[----:B---3--:R-:W-:Y:S05]  /*d200*/  BRA `(.L_x_29321) ;  /* 0x0000000c00307947 */ /* 0x008fea0003800000 */
.L_x_29322:
[----:B------:R-:W2:Y:S02]  /*d210*/  LDG.E.U16 R2, desc[UR36][R4.64] ;  /* 0x0000002404027981 */ /* 0x000ea4000c1e1500 */
[----:B--2---:R-:W3:Y:S02]  /*d220*/  I2F.F64.S16 R2, R2 ;  /* 0x0000000200027312 */ /* 0x004ee40000101c00 */
[----:B---3--:R-:W-:Y:S05]  /*d230*/  BRA `(.L_x_29321) ;  /* 0x0000000c00247947 */ /* 0x008fea0003800000 */
.L_x_29317:
        /* <DEDUP_REMOVED lines=10> */
.L_x_29325:
[----:B------:R-:W2:Y:S02]  /*d2e0*/  LDG.E.U16 R0, desc[UR36][R4.64] ;  /* 0x0000002404007981 */ /* 0x000ea4000c1e1500 */
[----:B--2---:R-:W-:-:S05]  /*d2f0*/  HADD2.F32 R0, -RZ, R0.H0_H0 ;  /* 0x20000000ff007230 */ /* 0x004fca0000004100 */
[----:B------:R-:W-:-:S04]  /*d300*/  FMUL.FTZ R0, R0, 1 ;  /* 0x3f80000000007820 */ /* 0x000fc80000410000 */
[----:B------:R2:W3:Y:S02]  /*d310*/  F2F.F64.F32 R2, R0 ;  /* 0x0000000000027310 */ /* 0x0004e40000201800 */
[----:B--23--:R-:W-:Y:S05]  /*d320*/  BRA `(.L_x_29321) ;  /* 0x0000000800e87947 */ /* 0x00cfea0003800000 */
.L_x_29324:
        /* <DEDUP_REMOVED lines=10> */
.L_x_29327:
[----:B------:R-:W2:Y:S02]  /*d3d0*/  LDG.E.U16 R4, desc[UR36][R4.64] ;  /* 0x0000002404047981 */ /* 0x000ea4000c1e1500 */
[----:B--2---:R-:W-:-:S05]  /*d3e0*/  HADD2.F32 R0, -RZ, R4.H0_H0 ;  /* 0x20000004ff007230 */ /* 0x004fca0000004100 */
[----:B------:R-:W-:-:S04]  /*d3f0*/  FMUL.FTZ R0, R0, 1 ;  /* 0x3f80000000007820 */ /* 0x000fc80000410000 */
[----:B------:R2:W3:Y:S02]  /*d400*/  F2F.F64.F32 R2, R0 ;  /* 0x0000000000027310 */ /* 0x0004e40000201800 */
[----:B--23--:R-:W-:Y:S05]  /*d410*/  BRA `(.L_x_29321) ;  /* 0x0000000800ac7947 */ /* 0x00cfea0003800000 */
.L_x_29326:
[----:B------:R2:W5:Y:S01]  /*d420*/  LDG.E.64 R2, desc[UR36][R4.64] ;  /* 0x0000002404027981 */ /* 0x000562000c1e1b00 */
[----:B------:R-:W-:Y:S05]  /*d430*/  BRA `(.L_x_29321) ;  /* 0x0000000800a47947 */ /* 0x000fea0003800000 */
.L_x_29316:
        /* <DEDUP_REMOVED lines=13> */
.L_x_29330:
[----:B------:R1:W5:Y:S01]  /*d510*/  LDG.E.64 R2, desc[UR36][R4.64] ;  /* 0x0000002404027981 */ /* 0x000362000c1e1b00 */
[----:B------:R-:W-:Y:S05]  /*d520*/  BRA `(.L_x_29321) ;  /* 0x0000000800687947 */ /* 0x000fea0003800000 */
.L_x_29329:
        /* <DEDUP_REMOVED lines=27> */
.L_x_29332:
        /* <DEDUP_REMOVED lines=14> */
.L_x_29331:
[----:B------:R-:W2:Y:S02]  /*d7c0*/  LDG.E.U16 R0, desc[UR36][R4.64] ;  /* 0x0000002404007981 */ /* 0x000ea4000c1e1500 */
[----:B--2---:R-:W-:-:S05]  /*d7d0*/  SHF.L.U32 R0, R0, 0x10, RZ ;  /* 0x0000001000007819 */ /* 0x004fca00000006ff */
[----:B------:R-:W-:-:S04]  /*d7e0*/  FMUL.FTZ R0, R0, 1 ;  /* 0x3f80000000007820 */ /* 0x000fc80000410000 */
[----:B------:R1:W2:Y:S02]  /*d7f0*/  F2F.F64.F32 R2, R0 ;  /* 0x0000000000027310 */ /* 0x0002a40000201800 */
[----:B-12---:R-:W-:Y:S05]  /*d800*/  BRA `(.L_x_29321) ;  /* 0x0000000400b07947 */ /* 0x006fea0003800000 */
.L_x_29328:
        /* <DEDUP_REMOVED lines=11> */
.L_x_29335:
        /* <DEDUP_REMOVED lines=21> */
.L_x_29337:
[----:B------:R-:W-:Y:S05]  /*da10*/  BSYNC.RECONVERGENT B0 ;  /* 0x0000000000007941 */ /* 0x000fea0003800200 */
.L_x_29336:
[----:B------:R-:W-:Y:S01]  /*da20*/  IMAD.SHL.U32 R0, R0, 0x100000, RZ ;  /* 0x0010000000007824 */ /* 0x000fe200078e00ff */
[----:B------:R-:W-:-:S04]  /*da30*/  LEA R2, R2, 0x3b800000, 0x17 ;  /* 0x3b80000002027811 */ /* 0x000fc800078eb8ff */
[----:B------:R-:W-:-:S05]  /*da40*/  LOP3.LUT R0, R2, R0, R7, 0xfe, !PT ;  /* 0x0000000002007212 */ /* 0x000fca00078efe07 */
[----:B------:R-:W-:-:S04]  /*da50*/  FMUL.FTZ R0, R0, 1 ;  /* 0x3f80000000007820 */ /* 0x000fc80000410000 */
[----:B------:R1:W2:Y:S02]  /*da60*/  F2F.F64.F32 R2, R0 ;  /* 0x0000000000027310 */ /* 0x0002a40000201800 */
[----:B-12---:R-:W-:Y:S05]  /*da70*/  BRA `(.L_x_29321) ;  /* 0x0000000400147947 */ /* 0x006fea0003800000 */
.L_x_29334:
        /* <DEDUP_REMOVED lines=21> */
.L_x_29339:
[----:B------:R-:W-:Y:S05]  /*dbd0*/  BSYNC.RECONVERGENT B0 ;  /* 0x0000000000007941 */ /* 0x000fea0003800200 */
.L_x_29338:
[----:B------:R-:W-:Y:S02]  /*dbe0*/  SHF.L.U32 R0, R0, 0x15, RZ ;  /* 0x0000001500007819 */ /* 0x000fe400000006ff */
[----:B------:R-:W-:-:S04]  /*dbf0*/  LEA R2, R2, 0x37800000, 0x17 ;  /* 0x3780000002027811 */ /* 0x000fc800078eb8ff */
[----:B------:R-:W-:-:S05]  /*dc00*/  LOP3.LUT R0, R2, R0, R7, 0xfe, !PT ;  /* 0x0000000002007212 */ /* 0x000fca00078efe07 */
[----:B------:R-:W-:-:S04]  /*dc10*/  FMUL.FTZ R0, R0, 1 ;  /* 0x3f80000000007820 */ /* 0x000fc80000410000 */
[----:B------:R1:W2:Y:S02]  /*dc20*/  F2F.F64.F32 R2, R0 ;  /* 0x0000000000027310 */ /* 0x0002a40000201800 */
[----:B-12---:R-:W-:Y:S05]  /*dc30*/  BRA `(.L_x_29321) ;  /* 0x0000000000a47947 */ /* 0x006fea0003800000 */
.L_x_29333:
        /* <DEDUP_REMOVED lines=16> */
[----:B------:R0:W1:Y:S02]  /*dd40*/  @P0 F2F.F64.F32 R2, R0 ;  /* 0x0000000000020310 */ /* 0x0000640000201800 */
[----:B01----:R-:W-:Y:S05]  /*dd50*/  BRA `(.L_x_29321) ;  /* 0x00000000005c7947 */ /* 0x003fea0003800000 */
.L_x_29320:
        /* <DEDUP_REMOVED lines=16> */
.L_x_29342:
[----:B------:R-:W-:Y:S01]  /*de60*/  CS2R R2, SRZ ;  /* 0x0000000000027805 */ /* 0x000fe2000001ff00 */
[----:B------:R-:W-:Y:S06]  /*de70*/  BRA `(.L_x_29321) ;  /* 0x0000000000147947 */ /* 0x000fec0003800000 */
.L_x_29341:
[----:B------:R-:W2:Y:S02]  /*de80*/  LDG.E.64 R2, desc[UR36][R4.64] ;  /* 0x0000002404027981 */ /* 0x000ea4000c1e1b00 */
[----:B--2---:R-:W0:Y:S02]  /*de90*/  I2F.F64.U64 R2, R2 ;  /* 0x0000000200027312 */ /* 0x004e240000301800 */
[----:B0-----:R-:W-:Y:S05]  /*dea0*/  BRA `(.L_x_29321) ;  /* 0x0000000000087947 */ /* 0x001fea0003800000 */
.L_x_29340:
[----:B------:R-:W2:Y:S02]  /*deb0*/  LDG.E R2, desc[UR36][R4.64] ;  /* 0x0000002404027981 */ /* 0x000ea4000c1e1900 */
[----:B--2---:R-:W0:Y:S02]  /*dec0*/  I2F.F64.U32 R2, R2 ;  /* 0x0000000200027312 */ /* 0x004e240000201800 */
.L_x_29321:
[----:B------:R-:W-:Y:S05]  /*ded0*/  BSYNC.RECONVERGENT B6 ;  /* 0x0000000000067941 */ /* 0x000fea0003800200 */
.L_x_29315:
        /* <DEDUP_REMOVED lines=16> */
.L_x_29344:
[----:B-12---:R-:W-:Y:S01]  /*dfe0*/  MOV R4, 0x652b82fe ;  /* 0x652b82fe00047802 */ /* 0x006fe20000000f00 */
[----:B------:R-:W-:Y:S01]  /*dff0*/  IMAD.MOV.U32 R5, RZ, RZ, 0x3ff71547 ;  /* 0x3ff71547ff057424 */ /* 0x000fe200078e00ff */
[----:B------:R-:W-:Y:S01]  /*e000*/  SHF.L.U32 R0, R3, 0x1, RZ ;  /* 0x0000000103007819 */ /* 0x000fe200000006ff */
        /* <DEDUP_REMOVED lines=126> */
.L_x_29345:
[----:B------:R-:W-:Y:S05]  /*e7f0*/  BSYNC.RECONVERGENT B0 ;  /* 0x0000000000007941 */ /* 0x000fea0003800200 */
.L_x_29343:
        /* <DEDUP_REMOVED lines=14> */
.L_x_29349:
[----:B------:R-:W0:Y:S02]  /*e8e0*/  F2I.S64.F64.TRUNC R4, R4 ;  /* 0x0000000400047311 */ /* 0x000e24000030d900 */
[----:B0-----:R-:W-:-:S05]  /*e8f0*/  MOV R3, R4 ;  /* 0x0000000400037202 */ /* 0x001fca0000000f00 */
[----:B------:R-:W-:Y:S01]  /*e900*/  STG.E.U8 desc[UR36][R16.64], R3 ;  /* 0x0000000310007986 */ /* 0x000fe2000c101124 */
[----:B------:R-:W-:Y:S05]  /*e910*/  EXIT ;  /* 0x000000000000794d */ /* 0x000fea0003800000 */
.L_x_29348:
        /* <DEDUP_REMOVED lines=9> */
.L_x_29352:
[----:B------:R-:W0:Y:S02]  /*e9b0*/  F2I.F64.TRUNC R5, R4 ;  /* 0x0000000400057311 */ /* 0x000e24000030d100 */
[----:B0-----:R-:W-:Y:S01]  /*e9c0*/  STG.E desc[UR36][R16.64], R5 ;  /* 0x0000000510007986 */ /* 0x001fe2000c101924 */
[----:B------:R-:W-:Y:S05]  /*e9d0*/  EXIT ;  /* 0x000000000000794d */ /* 0x000fea0003800000 */
.L_x_29351:
[----:B------:R-:W0:Y:S02]  /*e9e0*/  F2I.F64.TRUNC R5, R4 ;  /* 0x0000000400057311 */ /* 0x000e24000030d100 */
[----:B0-----:R-:W-:Y:S01]  /*e9f0*/  STG.E.U16 desc[UR36][R16.64], R5 ;  /* 0x0000000510007986 */ /* 0x001fe2000c101524 */
[----:B------:R-:W-:Y:S05]  /*ea00*/  EXIT ;  /* 0x000000000000794d */ /* 0x000fea0003800000 */
.L_x_29347:
        /* <DEDUP_REMOVED lines=17> */
.L_x_29354:
        /* <DEDUP_REMOVED lines=12> */
.L_x_29353:
        /* <DEDUP_REMOVED lines=18> */
.L_x_29356:
        /* <DEDUP_REMOVED lines=13> */
.L_x_29355:
[----:B------:R-:W-:Y:S01]  /*edd0*/  STG.E.64 desc[UR36][R16.64], R4 ;  /* 0x0000000410007986 */ /* 0x000fe2000c101b24 */
[----:B------:R-:W-:Y:S05]  /*ede0*/  EXIT ;  /* 0x000000000000794d */ /* 0x000fea0003800000 */
.L_x_29346:
        /* <DEDUP_REMOVED lines=13> */
.L_x_29360:
        /* <DEDUP_REMOVED lines=25> */
.L_x_29363:
[----:B------:R-:W-:-:S04]  /*f050*/  SHF.R.U32.HI R3, RZ, 0x18, R3 ;  /* 0x00000018ff037819 */ /* 0x000fc80000011603 */
[----:B------:R-:W-:-:S04]  /*f060*/  LOP3.LUT R0, R0, 0x80, R3, 0xf8, !PT ;  /* 0x0000008000007812 */ /* 0x000fc800078ef803 */
[----:B------:R-:W-:-:S07]  /*f070*/  PRMT R8, R0, 0x7610, R8 ;  /* 0x0000761000087816 */ /* 0x000fce0000000008 */
.L_x_29362:
[----:B------:R-:W-:Y:S05]  /*f080*/  BSYNC.RECONVERGENT B0 ;  /* 0x0000000000007941 */ /* 0x000fea0003800200 */
.L_x_29361:
[----:B------:R-:W-:Y:S01]  /*f090*/  STG.E.U8 desc[UR36][R16.64], R8 ;  /* 0x0000000810007986 */ /* 0x000fe2000c101124 */
[----:B------:R-:W-:Y:S05]  /*f0a0*/  EXIT ;  /* 0x000000000000794d */ /* 0x000fea0003800000 */
.L_x_29359:
        /* <DEDUP_REMOVED lines=25> */
.L_x_29366:
[----:B------:R-:W-:-:S04]  /*f240*/  SHF.R.U32.HI R3, RZ, 0x18, R3 ;  /* 0x00000018ff037819 */ /* 0x000fc80000011603 */
[----:B------:R-:W-:-:S04]  /*f250*/  LOP3.LUT R0, R0, 0x80, R3, 0xf8, !PT ;  /* 0x0000008000007812 */ /* 0x000fc800078ef803 */
[----:B------:R-:W-:-:S07]  /*f260*/  PRMT R8, R0, 0x7610, R8 ;  /* 0x0000761000087816 */ /* 0x000fce0000000008 */
.L_x_29365:
[----:B------:R-:W-:Y:S05]  /*f270*/  BSYNC.RECONVERGENT B0 ;  /* 0x0000000000007941 */ /* 0x000fea0003800200 */
.L_x_29364:
[----:B------:R-:W-:Y:S01]  /*f280*/  STG.E.U8 desc[UR36][R16.64], R8 ;  /* 0x0000000810007986 */ /* 0x000fe2000c101124 */
[----:B------:R-:W-:Y:S05]  /*f290*/  EXIT ;  /* 0x000000000000794d */ /* 0x000fea0003800000 */
.L_x_29358:
        /* <DEDUP_REMOVED lines=30> */
.L_x_29368:
[----:B------:R-:W0:Y:S02]  /*f480*/  F2I.U64.F64.TRUNC R4, R4 ;  /* 0x0000000400047311 */ /* 0x000e24000030d800 */
[----:B0-----:R-:W-:Y:S01]  /*f490*/  STG.E.64 desc[UR36][R16.64], R4 ;  /* 0x0000000410007986 */ /* 0x001fe2000c101b24 */
[----:B------:R-:W-:Y:S05]  /*f4a0*/  EXIT ;  /* 0x000000000000794d */ /* 0x000fea0003800000 */
.L_x_29367:
[----:B------:R-:W0:Y:S02]  /*f4b0*/  F2I.U32.F64.TRUNC R5, R4 ;  /* 0x0000000400057311 */ /* 0x000e24000030d000 */
[----:B0-----:R-:W-:Y:S01]  /*f4c0*/  STG.E desc[UR36][R16.64], R5 ;  /* 0x0000000510007986 */ /* 0x001fe2000c101924 */
[----:B------:R-:W-:Y:S05]  /*f4d0*/  EXIT ;  /* 0x000000000000794d */ /* 0x000fea0003800000 */
.L_x_29357:
        /* <DEDUP_REMOVED lines=10> */
.L_x_29370:
[----:B------:R-:W-:-:S05]  /*f580*/  CS2R R6, SRZ ;  /* 0x0000000000067805 */ /* 0x000fca000001ff00 */
[----:B------:R-:W-:Y:S01]  /*f590*/  STG.E.128 desc[UR36][R16.64], R4 ;  /* 0x0000000410007986 */ /* 0x000fe2000c101d24 */
[----:B------:R-:W-:Y:S05]  /*f5a0*/  EXIT ;  /* 0x000000000000794d */ /* 0x000fea0003800000 */
.L_x_29369:
[----:B------:R-:W-:-:S09]  /*f5b0*/  UISETP.NE.AND UP0, UPT, UR4, 0xf, UPT ;  /* 0x0000000f0400788c */ /* 0x000fd2000bf05270 */
[----:B------:R-:W-:Y:S05]  /*f5c0*/  BRA.U !UP0, `(.L_x_29371) ;  /* 0x0000000508287547 */ /* 0x000fea000b800000 */
[----:B------:R-:W-:-:S09]  /*f5d0*/  UISETP.NE.AND UP0, UPT, UR4, 0x17, UPT ;  /* 0x000000170400788c */ /* 0x000fd2000bf05270 */
[----:B------:R-:W-:Y:S05]  /*f5e0*/  BRA.U !UP0, `(.L_x_29372) ;  /* 0x0000000108b07547 */ /* 0x000fea000b800000 */
[----:B------:R-:W-:-:S09]  /*f5f0*/  UISETP.NE.AND UP0, UPT, UR4, 0x18, UPT ;  /* 0x000000180400788c */ /* 0x000fd2000bf05270 */
[----:B------:R-:W-:Y:S05]  /*f600*/  BRA.U !UP0, `(.L_x_29373) ;  /* 0x0000000108447547 */ /* 0x000fea000b800000 */
.L_x_29350:
        /* <DEDUP_REMOVED lines=16> */
.L_x_29374:
[----:B------:R-:W-:Y:S05]  /*f710*/  EXIT ;  /* 0x000000000000794d */ /* 0x000fea0003800000 */
.L_x_29373:
        /* <DEDUP_REMOVED lines=21> */
.L_x_29376:
[----:B------:R-:W-:Y:S05]  /*f870*/  BSYNC.RECONVERGENT B0 ;  /* 0x0000000000007941 */ /* 0x000fea0003800200 */
.L_x_29375:
[----:B------:R-:W-:-:S05]  /*f880*/  LOP3.LUT R3, R0, 0x80, R3, 0xf8, !PT ;  /* 0x0000008000037812 */ /* 0x000fca00078ef803 */
[----:B------:R-:W-:Y:S01]  /*f890*/  STG.E.U8 desc[UR36][R16.64], R3 ;  /* 0x0000000310007986 */ /* 0x000fe2000c101124 */
[----:B------:R-:W-:Y:S05]  /*f8a0*/  EXIT ;  /* 0x000000000000794d */ /* 0x000fea0003800000 */
.L_x_29372:
        /* <DEDUP_REMOVED lines=20> */
.L_x_29378:
[----:B------:R-:W-:Y:S02]  /*f9f0*/  ISETP.GT.U32.AND P0, PT, R2, 0x7f800000, PT ;  /* 0x7f8000000200780c */ /* 0x000fe40003f04070 */
[----:B------:R-:W-:-:S04]  /*fa00*/  MOV R0, 0x7f ;  /* 0x0000007f00007802 */ /* 0x000fc80000000f00 */
[----:B------:R-:W-:-:S07]  /*fa10*/  SEL R0, R0, 0x7c, P0 ;  /* 0x0000007c00007807 */ /* 0x000fce0000000000 */
.L_x_29379:
[----:B------:R-:W-:Y:S05]  /*fa20*/  BSYNC.RECONVERGENT B0 ;  /* 0x0000000000007941 */ /* 0x000fea0003800200 */
.L_x_29377:
[----:B------:R-:W-:-:S04]  /*fa30*/  SHF.R.U32.HI R3, RZ, 0x18, R3 ;  /* 0x00000018ff037819 */ /* 0x000fc80000011603 */
[----:B------:R-:W-:-:S05]  /*fa40*/  LOP3.LUT R3, R0, 0x80, R3, 0xf8, !PT ;  /* 0x0000008000037812 */ /* 0x000fca00078ef803 */
[----:B------:R-:W-:Y:S01]  /*fa50*/  STG.E.U8 desc[UR36][R16.64], R3 ;  /* 0x0000000310007986 */ /* 0x000fe2000c101124 */
[----:B------:R-:W-:Y:S05]  /*fa60*/  EXIT ;  /* 0x000000000000794d */ /* 0x000fea0003800000 */
.L_x_29371:
        /* <DEDUP_REMOVED lines=12> */
.L_x_29380:
        /* <DEDUP_REMOVED lines=13> */
.L_x_36107:


//--------------------- .text._ZN2at6native27unrolled_elementwise_kernelIZZZNS0_17expm1_kernel_cudaERNS_18TensorIteratorBaseEENKUlvE_clEvENKUlvE_clEvEUldE_St5arrayIPcLm2EELi4E23TrivialOffsetCalculatorILi1EjESB_NS0_6memory12LoadWithCastILi1EEENSC_13StoreWithCastILi1EEEEEviT_T0_T2_T3_T4_T5_ --------------------------
	.section	.text._ZN2at6native27unrolled_elementwise_kernelIZZZNS0_17expm1_kernel_cudaERNS_18TensorIteratorBaseEENKUlvE_clEvENKUlvE_clEvEUldE_St5arrayIPcLm2EELi4E23TrivialOffsetCalculatorILi1EjESB_NS0_6memory12LoadWithCastILi1EEENSC_13StoreWithCastILi1EEEEEviT_T0_T2_T3_T4_T5_,"ax",@progbits
	.align	128
        .global         _ZN2at6native27unrolled_elementwise_kernelIZZZNS0_17expm1_kernel_cudaERNS_18TensorIteratorBaseEENKUlvE_clEvENKUlvE_clEvEUldE_St5arrayIPcLm2EELi4E23TrivialOffsetCalculatorILi1EjESB_NS0_6memory12LoadWithCastILi1EEENSC_13StoreWithCastILi1EEEEEviT_T0_T2_T3_T4_T5_
        .type           _ZN2at6native27unrolled_elementwise_kernelIZZZNS0_17expm1_kernel_cudaERNS_18TensorIteratorBaseEENKUlvE_clEvENKUlvE_clEvEUldE_St5arrayIPcLm2EELi4E23TrivialOffsetCalculatorILi1EjESB_NS0_6memory12LoadWithCastILi1EEENSC_13StoreWithCastILi1EEEEEviT_T0_T2_T3_T4_T5_,@function
        .size           _ZN2at6native27unrolled_elementwise_kernelIZZZNS0_17expm1_kernel_cudaERNS_18TensorIteratorBaseEENKUlvE_clEvENKUlvE_clEvEUldE_St5arrayIPcLm2EELi4E23TrivialOffsetCalculatorILi1EjESB_NS0_6memory12LoadWithCastILi1EEENSC_13StoreWithCastILi1EEEEEviT_T0_T2_T3_T4_T5_,(.L_x_36108 - _ZN2at6native27unrolled_elementwise_kernelIZZZNS0_17expm1_kernel_cudaERNS_18TensorIteratorBaseEENKUlvE_clEvENKUlvE_clEvEUldE_St5arrayIPcLm2EELi4E23TrivialOffsetCalculatorILi1EjESB_NS0_6memory12LoadWithCastILi1EEENSC_13StoreWithCastILi1EEEEEviT_T0_T2_T3_T4_T5_)
        .other          _ZN2at6native27unrolled_elementwise_kernelIZZZNS0_17expm1_kernel_cudaERNS_18TensorIteratorBaseEENKUlvE_clEvENKUlvE_clEvEUldE_St5arrayIPcLm2EELi4E23TrivialOffsetCalculatorILi1EjESB_NS0_6memory12LoadWithCastILi1EEENSC_13StoreWithCastILi1EEEEEviT_T0_T2_T3_T4_T5_,@"STO_CUDA_ENTRY STV_DEFAULT"
_ZN2at6native27unrolled_elementwise_kernelIZZZNS0_17expm1_kernel_cudaERNS_18TensorIteratorBaseEENKUlvE_clEvENKUlvE_clEvEUldE_St5arrayIPcLm2EELi4E23TrivialOffsetCalculatorILi1EjESB_NS0_6memory12LoadWithCastILi1EEENSC_13StoreWithCastILi1EEEEEviT_T0_T2_T3_T4_T5_:
.text._ZN2at6native27unrolled_elementwise_kernelIZZZNS0_17expm1_kernel_cudaERNS_18TensorIteratorBaseEENKUlvE_clEvENKUlvE_clEvEUldE_St5arrayIPcLm2EELi4E23TrivialOffsetCalculatorILi1EjESB_NS0_6memory12LoadWithCastILi1EEENSC_13StoreWithCastILi1EEEEEviT_T0_T2_T3_T4_T5_:
        /* <DEDUP_REMOVED lines=33> */
.L_x_29387:
[----:B------:R-:W2:Y:S02]  /*0210*/  LDG.E.U8 R2, desc[UR36][R2.64] ;  /* 0x0000002402027981 */ /* 0x000ea4000c1e1100 */
[----:B--2---:R0:W1:Y:S02]  /*0220*/  I2F.F64.U16 R28, R2 ;  /* 0x00000002001c7312 */ /* 0x0040640000101800 */
[----:B01----:R-:W-:Y:S05]  /*0230*/  BRA `(.L_x_29389) ;  /* 0x0000000c00607947 */ /* 0x003fea0003800000 */
.L_x_29386:
        /* <DEDUP_REMOVED lines=9> */
.L_x_29391:
[----:B------:R-:W2:Y:S02]  /*02d0*/  LDG.E R2, desc[UR36][R2.64] ;  /* 0x0000002402027981 */ /* 0x000ea4000c1e1900 */
[----:B--2---:R0:W1:Y:S02]  /*02e0*/  I2F.F64 R28, R2 ;  /* 0x00000002001c7312 */ /* 0x0040640000201c00 */
[----:B01----:R-:W-:Y:S05]  /*02f0*/  BRA `(.L_x_29389) ;  /* 0x0000000c00307947 */ /* 0x003fea0003800000 */
.L_x_29390:
[----:B------:R-:W2:Y:S02]  /*0300*/  LDG.E.U16 R2, desc[UR36][R2.64] ;  /* 0x0000002402027981 */ /* 0x000ea4000c1e1500 */
[----:B--2---:R0:W1:Y:S02]  /*0310*/  I2F.F64.S16 R28, R2 ;  /* 0x00000002001c7312 */ /* 0x0040640000101c00 */
[----:B01----:R-:W-:Y:S05]  /*0320*/  BRA `(.L_x_29389) ;  /* 0x0000000c00247947 */ /* 0x003fea0003800000 */
.L_x_29385:
        /* <DEDUP_REMOVED lines=10> */
.L_x_29393:
[----:B------:R-:W2:Y:S02]  /*03d0*/  LDG.E.U16 R0, desc[UR36][R2.64] ;  /* 0x0000002402007981 */ /* 0x000ea4000c1e1500 */
[----:B--2---:R-:W-:-:S05]  /*03e0*/  HADD2.F32 R0, -RZ, R0.H0_H0 ;  /* 0x20000000ff007230 */ /* 0x004fca0000004100 */
[----:B------:R-:W-:-:S04]  /*03f0*/  FMUL.FTZ R0, R0, 1 ;  /* 0x3f80000000007820 */ /* 0x000fc80000410000 */
[----:B------:R1:W2:Y:S02]  /*0400*/  F2F.F64.F32 R28, R0 ;  /* 0x00000000001c7310 */ /* 0x0002a40000201800 */
[----:B-12---:R-:W-:Y:S05]  /*0410*/  BRA `(.L_x_29389) ;  /* 0x0000000800e87947 */ /* 0x006fea0003800000 */
.L_x_29392:
        /* <DEDUP_REMOVED lines=10> */
.L_x_29395:
[----:B------:R-:W2:Y:S02]  /*04c0*/  LDG.E.U16 R2, desc[UR36][R2.64] ;  /* 0x0000002402027981 */ /* 0x000ea4000c1e1500 */
[----:B--2---:R-:W-:-:S05]  /*04d0*/  HADD2.F32 R0, -RZ, R2.H0_H0 ;  /* 0x20000002ff007230 */ /* 0x004fca0000004100 */
[----:B------:R-:W-:-:S04]  /*04e0*/  FMUL.FTZ R0, R0, 1 ;  /* 0x3f80000000007820 */ /* 0x000fc80000410000 */
[----:B------:R1:W2:Y:S02]  /*04f0*/  F2F.F64.F32 R28, R0 ;  /* 0x00000000001c7310 */ /* 0x0002a40000201800 */
[----:B-12---:R-:W-:Y:S05]  /*0500*/  BRA `(.L_x_29389) ;  /* 0x0000000800ac7947 */ /* 0x006fea0003800000 */
.L_x_29394:
[----:B------:R0:W5:Y:S01]  /*0510*/  LDG.E.64 R28, desc[UR36][R2.64] ;  /* 0x00000024021c7981 */ /* 0x000162000c1e1b00 */
[----:B------:R-:W-:Y:S05]  /*0520*/  BRA `(.L_x_29389) ;  /* 0x0000000800a47947 */ /* 0x000fea0003800000 */
.L_x_29384:
        /* <DEDUP_REMOVED lines=13> */
.L_x_29398:
[----:B------:R1:W5:Y:S01]  /*0600*/  LDG.E.64 R28, desc[UR36][R2.64] ;  /* 0x00000024021c7981 */ /* 0x000362000c1e1b00 */
[----:B------:R-:W-:Y:S05]  /*0610*/  BRA `(.L_x_29389) ;  /* 0x0000000800687947 */ /* 0x000fea0003800000 */
.L_x_29397:
        /* <DEDUP_REMOVED lines=27> */
.L_x_29400:
        /* <DEDUP_REMOVED lines=14> */
.L_x_29399:
[----:B------:R-:W2:Y:S02]  /*08b0*/  LDG.E.U16 R0, desc[UR36][R2.64] ;  /* 0x0000002402007981 */ /* 0x000ea4000c1e1500 */
[----:B--2---:R-:W-:-:S04]  /*08c0*/  IMAD.U32 R0, R0, 0x10000, RZ ;  /* 0x0001000000007824 */ /* 0x004fc800078e00ff */
[----:B------:R-:W-:-:S04]  /*08d0*/  FMUL.FTZ R0, R0, 1 ;  /* 0x3f80000000007820 */ /* 0x000fc80000410000 */
[----:B------:R2:W3:Y:S02]  /*08e0*/  F2F.F64.F32 R28, R0 ;  /* 0x00000000001c7310 */ /* 0x0004e40000201800 */
[----:B--23--:R-:W-:Y:S05]  /*08f0*/  BRA `(.L_x_29389) ;  /* 0x0000000400b07947 */ /* 0x00cfea0003800000 */
.L_x_29396:
        /* <DEDUP_REMOVED lines=11> */
.L_x_29403:
        /* <DEDUP_REMOVED lines=21> */
.L_x_29405:
[----:B------:R-:W-:Y:S05]  /*0b00*/  BSYNC.RECONVERGENT B0 ;  /* 0x0000000000007941 */ /* 0x000fea0003800200 */
.L_x_29404:
[----:B------:R-:W-:Y:S01]  /*0b10*/  IMAD.SHL.U32 R0, R0, 0x100000, RZ ;  /* 0x0010000000007824 */ /* 0x000fe200078e00ff */
[----:B------:R-:W-:-:S04]  /*0b20*/  LEA R2, R2, 0x3b800000, 0x17 ;  /* 0x3b80000002027811 */ /* 0x000fc800078eb8ff */
[----:B------:R-:W-:-:S05]  /*0b30*/  LOP3.LUT R0, R2, R0, R7, 0xfe, !PT ;  /* 0x0000000002007212 */ /* 0x000fca00078efe07 */
[----:B------:R-:W-:-:S04]  /*0b40*/  FMUL.FTZ R0, R0, 1 ;  /* 0x3f80000000007820 */ /* 0x000fc80000410000 */
[----:B------:R4:W0:Y:S02]  /*0b50*/  F2F.F64.F32 R28, R0 ;  /* 0x00000000001c7310 */ /* 0x0008240000201800 */
[----:B0---4-:R-:W-:Y:S05]  /*0b60*/  BRA `(.L_x_29389) ;  /* 0x0000000400147947 */ /* 0x011fea0003800000 */
.L_x_29402:
        /* <DEDUP_REMOVED lines=21> */
.L_x_29407:
[----:B------:R-:W-:Y:S05]  /*0cc0*/  BSYNC.RECONVERGENT B0 ;  /* 0x0000000000007941 */ /* 0x000fea0003800200 */
.L_x_29406:
[----:B------:R-:W-:Y:S01]  /*0cd0*/  IMAD.SHL.U32 R0, R0, 0x200000, RZ ;  /* 0x0020000000007824 */ /* 0x000fe200078e00ff */
[----:B------:R-:W-:-:S04]  /*0ce0*/  LEA R2, R2, 0x37800000, 0x17 ;  /* 0x3780000002027811 */ /* 0x000fc800078eb8ff */
[----:B------:R-:W-:-:S05]  /*0cf0*/  LOP3.LUT R0, R2, R0, R7, 0xfe, !PT ;  /* 0x0000000002007212 */ /* 0x000fca00078efe07 */
[----:B------:R-:W-:-:S04]  /*0d00*/  FMUL.FTZ R0, R0, 1 ;  /* 0x3f80000000007820 */ /* 0x000fc80000410000 */
[----:B------:R4:W0:Y:S02]  /*0d10*/  F2F.F64.F32 R28, R0 ;  /* 0x00000000001c7310 */ /* 0x0008240000201800 */
[----:B0---4-:R-:W-:Y:S05]  /*0d20*/  BRA `(.L_x_29389) ;  /* 0x0000000000a47947 */ /* 0x011fea0003800000 */
.L_x_29401:
[----:B------:R-:W-:-:S09]  /*0d30*/  UISETP.NE.AND UP0, UPT, UR4, 0x1c, UPT ;  /* 0x0000001c0400788c */ /* 0x000fd2000bf05270 */
[----:B------:R-:W-:Y:S05]  /*0d40*/  BRA.U !UP0, `(.L_x_29408) ;  /* 0x0000000108947547 */ /* 0x000fea000b800000 */
[----:B------:R-:W-:-:S09]  /*0d50*/  UISETP.NE.AND UP0, UPT, UR4, 0x1d, UPT ;  /* 0x0000001d0400788c */ /* 0x000fd2000bf05270 */
[----:B------:R-:W-:Y:S05]  /*0d60*/  BRA.U !UP0, `(.L_x_29409) ;  /* 0x0000000108807547 */ /* 0x000fea000b800000 */
[----:B------:R-:W-:-:S09]  /*0d70*/  UISETP.NE.AND UP0, UPT, UR4, 0x2c, UPT ;  /* 0x0000002c0400788c */ /* 0x000fd2000bf05270 */
[----:B------:R-:W-:Y:S05]  /*0d80*/  BRA.U !UP0, `(.L_x_29410) ;  /* 0x0000000108487547 */ /* 0x000fea000b800000 */
.L_x_29388:
        /* <DEDUP_REMOVED lines=16> */
.L_x_29411:
[----:B------:R-:W-:Y:S01]  /*0e90*/  CS2R R28, SRZ ;  /* 0x00000000001c7805 */ /* 0x000fe2000001ff00 */
[----:B------:R-:W-:Y:S06]  /*0ea0*/  BRA `(.L_x_29389) ;  /* 0x0000000000447947 */ /* 0x000fec0003800000 */
.L_x_29410:
        /* <DEDUP_REMOVED lines=12> */
.L_x_29409:
[----:B------:R-:W2:Y:S02]  /*0f70*/  LDG.E.64 R28, desc[UR36][R2.64] ;  /* 0x00000024021c7981 */ /* 0x000ea4000c1e1b00 */
[----:B--2---:R-:W4:Y:S02]  /*0f80*/  I2F.F64.U64 R28, R28 ;  /* 0x0000001c001c7312 */ /* 0x004f240000301800 */
[----:B----4-:R-:W-:Y:S05]  /*0f90*/  BRA `(.L_x_29389) ;  /* 0x0000000000087947 */ /* 0x010fea0003800000 */
.L_x_29408:
[----:B------:R-:W2:Y:S02]  /*0fa0*/  LDG.E R2, desc[UR36][R2.64] ;  /* 0x0000002402027981 */ /* 0x000ea4000c1e1900 */
[----:B--2---:R2:W3:Y:S02]  /*0fb0*/  I2F.F64.U32 R28, R2 ;  /* 0x00000002001c7312 */ /* 0x0044e40000201800 */
.L_x_29389:
[----:B------:R-:W-:Y:S05]  /*0fc0*/  BSYNC.RECONVERGENT B6 ;  /* 0x0000000000067941 */ /* 0x000fea0003800200 */
.L_x_29383:
[----:B012---:R-:W-:-:S07]  /*0fd0*/  VIADD R2, R23, 0x80 ;  /* 0x0000008017027836 */ /* 0x007fce0000000000 */
.L_x_29382:
[----:B------:R-:W-:Y:S05]  /*0fe0*/  BSYNC.RECONVERGENT B7 ;  /* 0x0000000000077941 */ /* 0x000fea0003800200 */
.L_x_29381:
        /* <DEDUP_REMOVED lines=25> */
.L_x_29418:
[----:B------:R-:W2:Y:S02]  /*1180*/  LDG.E.U8 R4, desc[UR36][R4.64] ;  /* 0x0000002404047981 */ /* 0x000ea4000c1e1100 */
[----:B--2---:R1:W2:Y:S02]  /*1190*/  I2F.F64.U16 R26, R4 ;  /* 0x00000004001a7312 */ /* 0x0042a40000101800 */
[----:B-12---:R-:W-:Y:S05]  /*11a0*/  BRA `(.L_x_29420) ;  /* 0x0000000c00647947 */ /* 0x006fea0003800000 */
.L_x_29417:
        /* <DEDUP_REMOVED lines=9> */
.L_x_29422:
[----:B------:R-:W2:Y:S02]  /*1240*/  LDG.E R4, desc[UR36][R4.64] ;  /* 0x0000002404047981 */ /* 0x000ea4000c1e1900 */
[----:B--2---:R1:W2:Y:S02]  /*1250*/  I2F.F64 R26, R4 ;  /* 0x00000004001a7312 */ /* 0x0042a40000201c00 */
[----:B-12---:R-:W-:Y:S05]  /*1260*/  BRA `(.L_x_29420) ;  /* 0x0000000c00347947 */ /* 0x006fea0003800000 */
.L_x_29421:
[----:B------:R-:W2:Y:S02]  /*1270*/  LDG.E.U16 R4, desc[UR36][R4.64] ;  /* 0x0000002404047981 */ /* 0x000ea4000c1e1500 */
[----:B--2---:R1:W2:Y:S02]  /*1280*/  I2F.F64.S16 R26, R4 ;  /* 0x00000004001a7312 */ /* 0x0042a40000101c00 */
[----:B-12---:R-:W-:Y:S05]  /*1290*/  BRA `(.L_x_29420) ;  /* 0x0000000c00287947 */ /* 0x006fea0003800000 */
.L_x_29416:
        /* <DEDUP_REMOVED lines=10> */
.L_x_29424:
[----:B------:R-:W2:Y:S02]  /*1340*/  LDG.E.U16 R0, desc[UR36][R4.64] ;  /* 0x0000002404007981 */ /* 0x000ea4000c1e1500 */
[----:B--2---:R-:W-:-:S05]  /*1350*/  HADD2.F32 R0, -RZ, R0.H0_H0 ;  /* 0x20000000ff007230 */ /* 0x004fca0000004100 */
[----:B------:R-:W-:-:S04]  /*1360*/  FMUL.FTZ R0, R0, 1 ;  /* 0x3f80000000007820 */ /* 0x000fc80000410000 */
[----:B------:R0:W1:Y:S02]  /*1370*/  F2F.F64.F32 R26, R0 ;  /* 0x00000000001a7310 */ /* 0x0000640000201800 */
[----:B01----:R-:W-:Y:S05]  /*1380*/  BRA `(.L_x_29420) ;  /* 0x0000000800ec7947 */ /* 0x003fea0003800000 */
.L_x_29423:
        /* <DEDUP_REMOVED lines=10> */
.L_x_29426:
[----:B------:R-:W2:Y:S02]  /*1430*/  LDG.E.U16 R4, desc[UR36][R4.64] ;  /* 0x0000002404047981 */ /* 0x000ea4000c1e1500 */
[----:B--2---:R-:W-:-:S05]  /*1440*/  HADD2.F32 R0, -RZ, R4.H0_H0 ;  /* 0x20000004ff007230 */ /* 0x004fca0000004100 */
[----:B------:R-:W-:-:S04]  /*1450*/  FMUL.FTZ R0, R0, 1 ;  /* 0x3f80000000007820 */ /* 0x000fc80000410000 */
[----:B------:R0:W1:Y:S02]  /*1460*/  F2F.F64.F32 R26, R0 ;  /* 0x00000000001a7310 */ /* 0x0000640000201800 */
[----:B01----:R-:W-:Y:S05]  /*1470*/  BRA `(.L_x_29420) ;  /* 0x0000000800b07947 */ /* 0x003fea0003800000 */
.L_x_29425:
[----:B------:R0:W5:Y:S01]  /*1480*/  LDG.E.64 R26, desc[UR36][R4.64] ;  /* 0x00000024041a7981 */ /* 0x000162000c1e1b00 */
[----:B------:R-:W-:Y:S05]  /*1490*/  BRA `(.L_x_29420) ;  /* 0x0000000800a87947 */ /* 0x000fea0003800000 */
.L_x_29415:
        /* <DEDUP_REMOVED lines=13> */
.L_x_29429:
[----:B------:R4:W5:Y:S01]  /*1570*/  LDG.E.64 R26, desc[UR36][R4.64] ;  /* 0x00000024041a7981 */ /* 0x000962000c1e1b00 */
[----:B------:R-:W-:Y:S05]  /*1580*/  BRA `(.L_x_29420) ;  /* 0x00000008006c7947 */ /* 0x000fea0003800000 */
.L_x_29428:
        /* <DEDUP_REMOVED lines=27> */
.L_x_29431:
        /* <DEDUP_REMOVED lines=15> */
.L_x_29430:
[----:B------:R-:W2:Y:S02]  /*1830*/  LDG.E.U16 R0, desc[UR36][R4.64] ;  /* 0x0000002404007981 */ /* 0x000ea4000c1e1500 */
[----:B--2---:R-:W-:-:S04]  /*1840*/  IMAD.U32 R0, R0, 0x10000, RZ ;  /* 0x0001000000007824 */ /* 0x004fc800078e00ff */
[----:B------:R-:W-:-:S04]  /*1850*/  FMUL.FTZ R0, R0, 1 ;  /* 0x3f80000000007820 */ /* 0x000fc80000410000 */
[----:B------:R4:W0:Y:S02]  /*1860*/  F2F.F64.F32 R26, R0 ;  /* 0x00000000001a7310 */ /* 0x0008240000201800 */
[----:B0---4-:R-:W-:Y:S05]  /*1870*/  BRA `(.L_x_29420) ;  /* 0x0000000400b07947 */ /* 0x011fea0003800000 */
.L_x_29427:
        /* <DEDUP_REMOVED lines=11> */
.L_x_29434:
        /* <DEDUP_REMOVED lines=21> */
.L_x_29436:
[----:B------:R-:W-:Y:S05]  /*1a80*/  BSYNC.RECONVERGENT B0 ;  /* 0x0000000000007941 */ /* 0x000fea0003800200 */
.L_x_29435:
[----:B------:R-:W-:Y:S01]  /*1a90*/  IMAD.SHL.U32 R0, R0, 0x100000, RZ ;  /* 0x0010000000007824 */ /* 0x000fe200078e00ff */
[----:B------:R-:W-:-:S04]  /*1aa0*/  LEA R3, R3, 0x3b800000, 0x17 ;  /* 0x3b80000003037811 */ /* 0x000fc800078eb8ff */
[----:B------:R-:W-:-:S05]  /*1ab0*/  LOP3.LUT R0, R3, R0, R7, 0xfe, !PT ;  /* 0x0000000003007212 */ /* 0x000fca00078efe07 */
[----:B------:R-:W-:-:S04]  /*1ac0*/  FMUL.FTZ R0, R0, 1 ;  /* 0x3f80000000007820 */ /* 0x000fc80000410000 */
[----:B------:R4:W0:Y:S02]  /*1ad0*/  F2F.F64.F32 R26, R0 ;  /* 0x00000000001a7310 */ /* 0x0008240000201800 */
[----:B0---4-:R-:W-:Y:S05]  /*1ae0*/  BRA `(.L_x_29420) ;  /* 0x0000000400147947 */ /* 0x011fea0003800000 */
.L_x_29433:
        /* <DEDUP_REMOVED lines=21> */
.L_x_29438:
[----:B------:R-:W-:Y:S05]  /*1c40*/  BSYNC.RECONVERGENT B0 ;  /* 0x0000000000007941 */ /* 0x000fea0003800200 */
.L_x_29437:
[----:B------:R-:W-:Y:S01]  /*1c50*/  IMAD.SHL.U32 R0, R0, 0x200000, RZ ;  /* 0x0020000000007824 */ /* 0x000fe200078e00ff */
[----:B------:R-:W-:-:S04]  /*1c60*/  LEA R3, R3, 0x37800000, 0x17 ;  /* 0x3780000003037811 */ /* 0x000fc800078eb8ff */
[----:B------:R-:W-:-:S05]  /*1c70*/  LOP3.LUT R0, R3, R0, R7, 0xfe, !PT ;  /* 0x0000000003007212 */ /* 0x000fca00078efe07 */
[----:B------:R-:W-:-:S04]  /*1c80*/  FMUL.FTZ R0, R0, 1 ;  /* 0x3f80000000007820 */ /* 0x000fc80000410000 */
[----:B------:R4:W0:Y:S02]  /*1c90*/  F2F.F64.F32 R26, R0 ;  /* 0x00000000001a7310 */ /* 0x0008240000201800 */
[----:B0---4-:R-:W-:Y:S05]  /*1ca0*/  BRA `(.L_x_29420) ;  /* 0x0000000000a47947 */ /* 0x011fea0003800000 */
.L_x_29432:
        /* <DEDUP_REMOVED lines=18> */
.L_x_29419:
        /* <DEDUP_REMOVED lines=16> */
.L_x_29441:
[----:B------:R-:W-:Y:S01]  /*1ed0*/  CS2R R26, SRZ ;  /* 0x00000000001a7805 */ /* 0x000fe2000001ff00 */
[----:B------:R-:W-:Y:S06]  /*1ee0*/  BRA `(.L_x_29420) ;  /* 0x0000000000147947 */ /* 0x000fec0003800000 */
.L_x_29440:
[----:B------:R-:W2:Y:S02]  /*1ef0*/  LDG.E.64 R26, desc[UR36][R4.64] ;  /* 0x00000024041a7981 */ /* 0x000ea4000c1e1b00 */
[----:B--2---:R-:W1:Y:S02]  /*1f00*/  I2F.F64.U64 R26, R26 ;  /* 0x0000001a001a7312 */ /* 0x004e640000301800 */
[----:B-1----:R-:W-:Y:S05]  /*1f10*/  BRA `(.L_x_29420) ;  /* 0x0000000000087947 */ /* 0x002fea0003800000 */
.L_x_29439:
[----:B------:R-:W2:Y:S02]  /*1f20*/  LDG.E R4, desc[UR36][R4.64] ;  /* 0x0000002404047981 */ /* 0x000ea4000c1e1900 */
[----:B--2---:R1:W2:Y:S02]  /*1f30*/  I2F.F64.U32 R26, R4 ;  /* 0x00000004001a7312 */ /* 0x0042a40000201800 */
.L_x_29420:
[----:B------:R-:W-:Y:S05]  /*1f40*/  BSYNC.RECONVERGENT B6 ;  /* 0x0000000000067941 */ /* 0x000fea0003800200 */
.L_x_29414:
[----:B------:R-:W-:-:S07]  /*1f50*/  VIADD R2, R2, 0x80 ;  /* 0x0000008002027836 */ /* 0x000fce0000000000 */
.L_x_29413:
[----:B------:R-:W-:Y:S05]  /*1f60*/  BSYNC.RECONVERGENT B7 ;  /* 0x0000000000077941 */ /* 0x000fea0003800200 */
.L_x_29412:
        /* <DEDUP_REMOVED lines=25> */
.L_x_29448:
[----:B------:R-:W4:Y:S02]  /*2100*/  LDG.E.U8 R4, desc[UR36][R4.64] ;  /* 0x0000002404047981 */ /* 0x000f24000c1e1100 */
[----:B----4-:R0:W1:Y:S02]  /*2110*/  I2F.F64.U16 R24, R4 ;  /* 0x0000000400187312 */ /* 0x0100640000101800 */
[----:B01----:R-:W-:Y:S05]  /*2120*/  BRA `(.L_x_29450) ;  /* 0x0000000c00647947 */ /* 0x003fea0003800000 */
.L_x_29447:
        /* <DEDUP_REMOVED lines=9> */
.L_x_29452:
[----:B------:R-:W4:Y:S02]  /*21c0*/  LDG.E R4, desc[UR36][R4.64] ;  /* 0x0000002404047981 */ /* 0x000f24000c1e1900 */
[----:B----4-:R0:W1:Y:S02]  /*21d0*/  I2F.F64 R24, R4 ;  /* 0x0000000400187312 */ /* 0x0100640000201c00 */
[----:B01----:R-:W-:Y:S05]  /*21e0*/  BRA `(.L_x_29450) ;  /* 0x0000000c00347947 */ /* 0x003fea0003800000 */
.L_x_29451:
[----:B------:R-:W4:Y:S02]  /*21f0*/  LDG.E.U16 R4, desc[UR36][R4.64] ;  /* 0x0000002404047981 */ /* 0x000f24000c1e1500 */
[----:B----4-:R0:W1:Y:S02]  /*2200*/  I2F.F64.S16 R24, R4 ;  /* 0x0000000400187312 */ /* 0x0100640000101c00 */
[----:B01----:R-:W-:Y:S05]  /*2210*/  BRA `(.L_x_29450) ;  /* 0x0000000c00287947 */ /* 0x003fea0003800000 */
.L_x_29446:
        /* <DEDUP_REMOVED lines=10> */
.L_x_29454:
[----:B------:R-:W4:Y:S02]  /*22c0*/  LDG.E.U16 R0, desc[UR36][R4.64] ;  /* 0x0000002404007981 */ /* 0x000f24000c1e1500 */
[----:B----4-:R-:W-:-:S05]  /*22d0*/  HADD2.F32 R0, -RZ, R0.H0_H0 ;  /* 0x20000000ff007230 */ /* 0x010fca0000004100 */
[----:B------:R-:W-:-:S04]  /*22e0*/  FMUL.FTZ R0, R0, 1 ;  /* 0x3f80000000007820 */ /* 0x000fc80000410000 */
[----:B------:R1:W4:Y:S02]  /*22f0*/  F2F.F64.F32 R24, R0 ;  /* 0x0000000000187310 */ /* 0x0003240000201800 */
[----:B-1--4-:R-:W-:Y:S05]  /*2300*/  BRA `(.L_x_29450) ;  /* 0x0000000800ec7947 */ /* 0x012fea0003800000 */
.L_x_29453:
        /* <DEDUP_REMOVED lines=10> */
.L_x_29456:
[----:B------:R-:W4:Y:S02]  /*23b0*/  LDG.E.U16 R4, desc[UR36][R4.64] ;  /* 0x0000002404047981 */ /* 0x000f24000c1e1500 */
[----:B----4-:R-:W-:-:S05]  /*23c0*/  HADD2.F32 R0, -RZ, R4.H0_H0 ;  /* 0x20000004ff007230 */ /* 0x010fca0000004100 */
[----:B------:R-:W-:-:S04]  /*23d0*/  FMUL.FTZ R0, R0, 1 ;  /* 0x3f80000000007820 */ /* 0x000fc80000410000 */
[----:B------:R1:W4:Y:S02]  /*23e0*/  F2F.F64.F32 R24, R0 ;  /* 0x0000000000187310 */ /* 0x0003240000201800 */
[----:B-1--4-:R-:W-:Y:S05]  /*23f0*/  BRA `(.L_x_29450) ;  /* 0x0000000800b07947 */ /* 0x012fea0003800000 */
.L_x_29455:
[----:B------:R0:W5:Y:S01]  /*2400*/  LDG.E.64 R24, desc[UR36][R4.64] ;  /* 0x0000002404187981 */ /* 0x000162000c1e1b00 */
[----:B------:R-:W-:Y:S05]  /*2410*/  BRA `(.L_x_29450) ;  /* 0x0000000800a87947 */ /* 0x000fea0003800000 */
.L_x_29445:
        /* <DEDUP_REMOVED lines=13> */
.L_x_29459:
[----:B------:R1:W5:Y:S01]  /*24f0*/  LDG.E.64 R24, desc[UR36][R4.64] ;  /* 0x0000002404187981 */ /* 0x000362000c1e1b00 */
[----:B------:R-:W-:Y:S05]  /*2500*/  BRA `(.L_x_29450) ;  /* 0x00000008006c7947 */ /* 0x000fea0003800000 */
.L_x_29458:
        /* <DEDUP_REMOVED lines=27> */
.L_x_29461:
        /* <DEDUP_REMOVED lines=15> */
.L_x_29460:
[----:B------:R-:W4:Y:S02]  /*27b0*/  LDG.E.U16 R0, desc[UR36][R4.64] ;  /* 0x0000002404007981 */ /* 0x000f24000c1e1500 */
[----:B----4-:R-:W-:-:S04]  /*27c0*/  IMAD.U32 R0, R0, 0x10000, RZ ;  /* 0x0001000000007824 */ /* 0x010fc800078e00ff */
[----:B------:R-:W-:-:S04]  /*27d0*/  FMUL.FTZ R0, R0, 1 ;  /* 0x3f80000000007820 */ /* 0x000fc80000410000 */
[----:B------:R4:W0:Y:S02]  /*27e0*/  F2F.F64.F32 R24, R0 ;  /* 0x0000000000187310 */ /* 0x0008240000201800 */
[----:B0---4-:R-:W-:Y:S05]  /*27f0*/  BRA `(.L_x_29450) ;  /* 0x0000000400b07947 */ /* 0x011fea0003800000 */
.L_x_29457:
        /* <DEDUP_REMOVED lines=11> */
.L_x_29464:
        /* <DEDUP_REMOVED lines=21> */
.L_x_29466:
[----:B------:R-:W-:Y:S05]  /*2a00*/  BSYNC.RECONVERGENT B0 ;  /* 0x0000000000007941 */ /* 0x000fea0003800200 */
.L_x_29465:
[----:B------:R-:W-:Y:S01]  /*2a10*/  IMAD.SHL.U32 R0, R0, 0x100000, RZ ;  /* 0x0010000000007824 */ /* 0x000fe200078e00ff */
[----:B------:R-:W-:-:S04]  /*2a20*/  LEA R3, R3, 0x3b800000, 0x17 ;  /* 0x3b80000003037811 */ /* 0x000fc800078eb8ff */
[----:B------:R-:W-:-:S05]  /*2a30*/  LOP3.LUT R0, R3, R0, R7, 0xfe, !PT ;  /* 0x0000000003007212 */ /* 0x000fca00078efe07 */
[----:B------:R-:W-:-:S04]  /*2a40*/  FMUL.FTZ R0, R0, 1 ;  /* 0x3f80000000007820 */ /* 0x000fc80000410000 */
[----:B------:R0:W1:Y:S02]  /*2a50*/  F2F.F64.F32 R24, R0 ;  /* 0x0000000000187310 */ /* 0x0000640000201800 */
[----:B01----:R-:W-:Y:S05]  /*2a60*/  BRA `(.L_x_29450) ;  /* 0x0000000400147947 */ /* 0x003fea0003800000 */
.L_x_29463:
        /* <DEDUP_REMOVED lines=21> */
.L_x_29468:
[----:B------:R-:W-:Y:S05]  /*2bc0*/  BSYNC.RECONVERGENT B0 ;  /* 0x0000000000007941 */ /* 0x000fea0003800200 */
.L_x_29467:
[----:B------:R-:W-:Y:S01]  /*2bd0*/  IMAD.SHL.U32 R0, R0, 0x200000, RZ ;  /* 0x0020000000007824 */ /* 0x000fe200078e00ff */
[----:B------:R-:W-:-:S04]  /*2be0*/  LEA R3, R3, 0x37800000, 0x17 ;  /* 0x3780000003037811 */ /* 0x000fc800078eb8ff */
[----:B------:R-:W-:-:S05]  /*2bf0*/  LOP3.LUT R0, R3, R0, R7, 0xfe, !PT ;  /* 0x0000000003007212 */ /* 0x000fca00078efe07 */
[----:B------:R-:W-:-:S04]  /*2c00*/  FMUL.FTZ R0, R0, 1 ;  /* 0x3f80000000007820 */ /* 0x000fc80000410000 */
[----:B------:R0:W1:Y:S02]  /*2c10*/  F2F.F64.F32 R24, R0 ;  /* 0x0000000000187310 */ /* 0x0000640000201800 */
[----:B01----:R-:W-:Y:S05]  /*2c20*/  BRA `(.L_x_29450) ;  /* 0x0000000000a47947 */ /* 0x003fea0003800000 */
.L_x_29462:
        /* <DEDUP_REMOVED lines=18> */
.L_x_29449:
        /* <DEDUP_REMOVED lines=16> */
.L_x_29471:
[----:B------:R-:W-:Y:S01]  /*2e50*/  CS2R R24, SRZ ;  /* 0x0000000000187805 */ /* 0x000fe2000001ff00 */
[----:B------:R-:W-:Y:S06]  /*2e60*/  BRA `(.L_x_29450) ;  /* 0x0000000000147947 */ /* 0x000fec0003800000 */
.L_x_29470:
[----:B------:R-:W4:Y:S02]  /*2e70*/  LDG.E.64 R24, desc[UR36][R4.64] ;  /* 0x0000002404187981 */ /* 0x000f24000c1e1b00 */
[----:B----4-:R-:W0:Y:S02]  /*2e80*/  I2F.F64.U64 R24, R24 ;  /* 0x0000001800187312 */ /* 0x010e240000301800 */
[----:B0-----:R-:W-:Y:S05]  /*2e90*/  BRA `(.L_x_29450) ;  /* 0x0000000000087947 */ /* 0x001fea0003800000 */
.L_x_29469:
[----:B------:R-:W4:Y:S02]  /*2ea0*/  LDG.E R4, desc[UR36][R4.64] ;  /* 0x0000002404047981 */ /* 0x000f24000c1e1900 */
[----:B----4-:R4:W0:Y:S02]  /*2eb0*/  I2F.F64.U32 R24, R4 ;  /* 0x0000000400187312 */ /* 0x0108240000201800 */
.L_x_29450:
[----:B------:R-:W-:Y:S05]  /*2ec0*/  BSYNC.RECONVERGENT B6 ;  /* 0x0000000000067941 */ /* 0x000fea0003800200 */
.L_x_29444:
[----:B------:R-:W-:-:S07]  /*2ed0*/  VIADD R2, R2, 0x80 ;  /* 0x0000008002027836 */ /* 0x000fce0000000000 */
.L_x_29443:
[----:B------:R-:W-:Y:S05]  /*2ee0*/  BSYNC.RECONVERGENT B7 ;  /* 0x0000000000077941 */ /* 0x000fea0003800200 */
.L_x_29442:
        /* <DEDUP_REMOVED lines=24> */
.L_x_29477:
[----:B------:R-:W4:Y:S02]  /*3070*/  LDG.E.U8 R2, desc[UR36][R2.64] ;  /* 0x0000002402027981 */ /* 0x000f24000c1e1100 */
[----:B----4-:R0:W1:Y:S02]  /*3080*/  I2F.F64.U16 R16, R2 ;  /* 0x0000000200107312 */ /* 0x0100640000101800 */
[----:B01----:R-:W-:Y:S05]  /*3090*/  BRA `(.L_x_29473) ;  /* 0x0000000c00547947 */ /* 0x003fea0003800000 */
.L_x_29476:
        /* <DEDUP_REMOVED lines=9> */
.L_x_29480:
[----:B------:R-:W4:Y:S02]  /*3130*/  LDG.E R2, desc[UR36][R2.64] ;  /* 0x0000002402027981 */ /* 0x000f24000c1e1900 */
[----:B----4-:R0:W1:Y:S02]  /*3140*/  I2F.F64 R16, R2 ;  /* 0x0000000200107312 */ /* 0x0100640000201c00 */
[----:B01----:R-:W-:Y:S05]  /*3150*/  BRA `(.L_x_29473) ;  /* 0x0000000c00247947 */ /* 0x003fea0003800000 */
.L_x_29479:
[----:B------:R-:W4:Y:S02]  /*3160*/  LDG.E.U16 R2, desc[UR36][R2.64] ;  /* 0x0000002402027981 */ /* 0x000f24000c1e1500 */
[----:B----4-:R0:W1:Y:S02]  /*3170*/  I2F.F64.S16 R16, R2 ;  /* 0x0000000200107312 */ /* 0x0100640000101c00 */
[----:B01----:R-:W-:Y:S05]  /*3180*/  BRA `(.L_x_29473) ;  /* 0x0000000c00187947 */ /* 0x003fea0003800000 */
.L_x_29475:
        /* <DEDUP_REMOVED lines=10> */
.L_x_29482:
[----:B------:R-:W4:Y:S02]  /*3230*/  LDG.E.U16 R0, desc[UR36][R2.64] ;  /* 0x0000002402007981 */ /* 0x000f24000c1e1500 */
[----:B----4-:R-:W-:-:S05]  /*3240*/  HADD2.F32 R0, -RZ, R0.H0_H0 ;  /* 0x20000000ff007230 */ /* 0x010fca0000004100 */
[----:B------:R-:W-:-:S04]  /*3250*/  FMUL.FTZ R0, R0, 1 ;  /* 0x3f80000000007820 */ /* 0x000fc80000410000 */
[----:B------:R0:W1:Y:S02]  /*3260*/  F2F.F64.F32 R16, R0 ;  /* 0x0000000000107310 */ /* 0x0000640000201800 */
[----:B01----:R-:W-:Y:S05]  /*3270*/  BRA `(.L_x_29473) ;  /* 0x0000000800dc7947 */ /* 0x003fea0003800000 */
.L_x_29481:
        /* <DEDUP_REMOVED lines=10> */
.L_x_29484:
[----:B------:R-:W4:Y:S02]  /*3320*/  LDG.E.U16 R2, desc[UR36][R2.64] ;  /* 0x0000002402027981 */ /* 0x000f24000c1e1500 */
[----:B----4-:R-:W-:-:S05]  /*3330*/  HADD2.F32 R0, -RZ, R2.H0_H0 ;  /* 0x20000002ff007230 */ /* 0x010fca0000004100 */
[----:B------:R-:W-:-:S04]  /*3340*/  FMUL.FTZ R0, R0, 1 ;  /* 0x3f80000000007820 */ /* 0x000fc80000410000 */
[----:B------:R0:W1:Y:S02]  /*3350*/  F2F.F64.F32 R16, R0 ;  /* 0x0000000000107310 */ /* 0x0000640000201800 */
[----:B01----:R-:W-:Y:S05]  /*3360*/  BRA `(.L_x_29473) ;  /* 0x0000000800a07947 */ /* 0x003fea0003800000 */
.L_x_29483:
[----:B------:R0:W5:Y:S01]  /*3370*/  LDG.E.64 R16, desc[UR36][R2.64] ;  /* 0x0000002402107981 */ /* 0x000162000c1e1b00 */
[----:B------:R-:W-:Y:S05]  /*3380*/  BRA `(.L_x_29473) ;  /* 0x0000000800987947 */ /* 0x000fea0003800000 */
.L_x_29474:
        /* <DEDUP_REMOVED lines=13> */
.L_x_29487:
[----:B------:R0:W5:Y:S01]  /*3460*/  LDG.E.64 R16, desc[UR36][R2.64] ;  /* 0x0000002402107981 */ /* 0x000162000c1e1b00 */
[----:B------:R-:W-:Y:S05]  /*3470*/  BRA `(.L_x_29473) ;  /* 0x00000008005c7947 */ /* 0x000fea0003800000 */
.L_x_29486:
        /* <DEDUP_REMOVED lines=27> */
.L_x_29489:
        /* <DEDUP_REMOVED lines=14> */
.L_x_29488:
[----:B------:R-:W4:Y:S02]  /*3710*/  LDG.E.U16 R0, desc[UR36][R2.64] ;  /* 0x0000002402007981 */ /* 0x000f24000c1e1500 */
[----:B----4-:R-:W-:-:S04]  /*3720*/  IMAD.U32 R0, R0, 0x10000, RZ ;  /* 0x0001000000007824 */ /* 0x010fc800078e00ff */
[----:B------:R-:W-:-:S04]  /*3730*/  FMUL.FTZ R0, R0, 1 ;  /* 0x3f80000000007820 */ /* 0x000fc80000410000 */
[----:B------:R0:W1:Y:S02]  /*3740*/  F2F.F64.F32 R16, R0 ;  /* 0x0000000000107310 */ /* 0x0000640000201800 */
[----:B01----:R-:W-:Y:S05]  /*3750*/  BRA `(.L_x_29473) ;  /* 0x0000000400a47947 */ /* 0x003fea0003800000 */
.L_x_29485:
        /* <DEDUP_REMOVED lines=11> */
.L_x_29492:
        /* <DEDUP_REMOVED lines=20> */
.L_x_29494:
[----:B------:R-:W-:Y:S05]  /*3950*/  BSYNC.RECONVERGENT B0 ;  /* 0x0000000000007941 */ /* 0x000fea0003800200 */
.L_x_29493:
[----:B------:R-:W-:Y:S01]  /*3960*/  IMAD.SHL.U32 R0, R0, 0x100000, RZ ;  /* 0x0010000000007824 */ /* 0x000fe200078e00ff */
[----:B------:R-:W-:-:S04]  /*3970*/  LEA R2, R2, 0x3b800000, 0x17 ;  /* 0x3b80000002027811 */ /* 0x000fc800078eb8ff */
[----:B------:R-:W-:-:S05]  /*3980*/  LOP3.LUT R0, R2, R0, R7, 0xfe, !PT ;  /* 0x0000000002007212 */ /* 0x000fca00078efe07 */
[----:B------:R-:W-:-:S04]  /*3990*/  FMUL.FTZ R0, R0, 1 ;  /* 0x3f80000000007820 */ /* 0x000fc80000410000 */
[----:B------:R0:W1:Y:S02]  /*39a0*/  F2F.F64.F32 R16, R0 ;  /* 0x0000000000107310 */ /* 0x0000640000201800 */
[----:B01----:R-:W-:Y:S05]  /*39b0*/  BRA `(.L_x_29473) ;  /* 0x00000004000c7947 */ /* 0x003fea0003800000 */
.L_x_29491:
        /* <DEDUP_REMOVED lines=20> */
.L_x_29496:
[----:B------:R-:W-:Y:S05]  /*3b00*/  BSYNC.RECONVERGENT B0 ;  /* 0x0000000000007941 */ /* 0x000fea0003800200 */
.L_x_29495:
[----:B------:R-:W-:Y:S01]  /*3b10*/  IMAD.SHL.U32 R0, R0, 0x200000, RZ ;  /* 0x0020000000007824 */ /* 0x000fe200078e00ff */
[----:B------:R-:W-:-:S04]  /*3b20*/  LEA R2, R2, 0x37800000, 0x17 ;  /* 0x3780000002027811 */ /* 0x000fc800078eb8ff */
[----:B------:R-:W-:-:S05]  /*3b30*/  LOP3.LUT R0, R2, R0, R7, 0xfe, !PT ;  /* 0x0000000002007212 */ /* 0x000fca00078efe07 */
[----:B------:R-:W-:-:S04]  /*3b40*/  FMUL.FTZ R0, R0, 1 ;  /* 0x3f80000000007820 */ /* 0x000fc80000410000 */
[----:B------:R0:W1:Y:S02]  /*3b50*/  F2F.F64.F32 R16, R0 ;  /* 0x0000000000107310 */ /* 0x0000640000201800 */
[----:B01----:R-:W-:Y:S05]  /*3b60*/  BRA `(.L_x_29473) ;  /* 0x0000000000a07947 */ /* 0x003fea0003800000 */
.L_x_29490:
        /* <DEDUP_REMOVED lines=18> */
.L_x_29478:
        /* <DEDUP_REMOVED lines=16> */
.L_x_29499:
[----:B------:R-:W-:Y:S05]  /*3d90*/  BRA `(.L_x_29473) ;  /* 0x0000000000147947 */ /* 0x000fea0003800000 */
.L_x_29498:
[----:B------:R-:W4:Y:S02]  /*3da0*/  LDG.E.64 R16, desc[UR36][R2.64] ;  /* 0x0000002402107981 */ /* 0x000f24000c1e1b00 */
[----:B----4-:R-:W0:Y:S02]  /*3db0*/  I2F.F64.U64 R16, R16 ;  /* 0x0000001000107312 */ /* 0x010e240000301800 */
[----:B0-----:R-:W-:Y:S05]  /*3dc0*/  BRA `(.L_x_29473) ;  /* 0x0000000000087947 */ /* 0x001fea0003800000 */
.L_x_29497:
[----:B------:R-:W4:Y:S02]  /*3dd0*/  LDG.E R2, desc[UR36][R2.64] ;  /* 0x0000002402027981 */ /* 0x000f24000c1e1900 */
[----:B----4-:R0:W1:Y:S02]  /*3de0*/  I2F.F64.U32 R16, R2 ;  /* 0x0000000200107312 */ /* 0x0100640000201800 */
.L_x_29473:
[----:B------:R-:W-:Y:S05]  /*3df0*/  BSYNC.RECONVERGENT B6 ;  /* 0x0000000000067941 */ /* 0x000fea0003800200 */
.L_x_29472:
[----:B------:R-:W-:Y:S01]  /*3e00*/  ISETP.GE.AND P1, PT, R23, R19, PT ;  /* 0x000000131700720c */ /* 0x000fe20003f26270 */
[----:B------:R-:W-:-:S12]  /*3e10*/  BSSY.RECONVERGENT B0, `(.L_x_29500) ;  /* 0x0000093000007945 */ /* 0x000fd80003800200 */
[----:B------:R-:W-:Y:S05]  /*3e20*/  @P1 BRA `(.L_x_29501) ;  /* 0x0000000800441947 */ /* 0x000fea0003800000 */
[C---:B---3-5:R-:W-:Y:S02]  /*3e30*/  FSETP.GEU.FTZ.AND P0, PT, R29.reuse, 4.1931471824645996094, PT ;  /* 0x40862e431d00780b */ /* 0x068fe40003f1e000 */
[----:B------:R-:W-:-:S04]  /*3e40*/  FSETP.GT.FTZ.AND P2, PT, R29, -3.1640625, PT ;  /* 0xc04a80001d00780b */ /* 0x000fc80003f54000 */
[----:B------:R-:W-:-:S13]  /*3e50*/  PLOP3.LUT P0, PT, P0, P2, PT, 0xf2, 0x2f ;  /* 0x00000000002f781c */ /* 0x000fda0000705e72 */
[----:B------:R-:W-:Y:S05]  /*3e60*/  @P0 BRA `(.L_x_29502) ;  /* 0x0000000800080947 */ /* 0x000fea0003800000 */
[----:B0-----:R-:W-:Y:S01]  /*3e70*/  IMAD.MOV.U32 R2, RZ, RZ, 0x652b82fe ;  /* 0x652b82feff027424 */ /* 0x001fe200078e00ff */
[----:B------:R-:W-:Y:S01]  /*3e80*/  UMOV UR4, 0xfefa39ef ;  /* 0xfefa39ef00047882 */ /* 0x000fe20000000000 */
[----:B------:R-:W-:Y:S01]  /*3e90*/  IMAD.MOV.U32 R3, RZ, RZ, 0x3ff71547 ;  /* 0x3ff71547ff037424 */ /* 0x000fe200078e00ff */
[----:B------:R-:W-:Y:S01]  /*3ea0*/  UMOV UR5, 0x3fe62e42 ;  /* 0x3fe62e4200057882 */ /* 0x000fe20000000000 */
[----:B------:R-:W-:Y:S02]  /*3eb0*/  IMAD.SHL.U32 R0, R29, 0x2, RZ ;  /* 0x000000021d007824 */ /* 0x000fe400078e00ff */
[----:B------:R-:W-:Y:S02]  /*3ec0*/  IMAD.MOV.U32 R8, RZ, RZ, -0x7142ec33 ;  /* 0x8ebd13cdff087424 */ /* 0x000fe400078e00ff */
[----:B------:R-:W1:Y:S01]  /*3ed0*/  DFMA R2, R28, R2, 6.75539944105574400000e+15 ;  /* 0x433800001c02742b */ /* 0x000e620000000002 */
[----:B------:R-:W-:Y:S01]  /*3ee0*/  ISETP.GE.U32.AND P2, PT, R0, 0x7fb3e647, PT ;  /* 0x7fb3e6470000780c */ /* 0x000fe20003f46070 */
[----:B------:R-:W-:-:S15]  /*3ef0*/  IMAD.MOV.U32 R9, RZ, RZ, 0x3e5af86d ;  /* 0x3e5af86dff097424 */ /* 0x000fde00078e00ff */
[----:B------:R-:W-:-:S15]  /*3f00*/  NOP ;  /* 0x0000000000007918 */ /* 0x000fde0000000000 */
[----:B------:R-:W-:-:S15]  /*3f10*/  NOP ;  /* 0x0000000000007918 */ /* 0x000fde0000000000 */
[----:B------:R-:W-:-:S15]  /*3f20*/  NOP ;  /* 0x0000000000007918 */ /* 0x000fde0000000000 */
[----:B------:R-:W-:-:S02]  /*3f30*/  NOP ;  /* 0x0000000000007918 */ /* 0x000fc40000000000 */
[----:B-1--4-:R0:W1:Y:S02]  /*3f40*/  DADD R4, R2, -6.75539944105574400000e+15 ;  /* 0xc338000002047429 */ /* 0x0120640000000000 */
        /* <DEDUP_REMOVED lines=116> */
.L_x_29502:
[----:B01--4-:R-:W-:Y:S01]  /*4690*/  IMAD.MOV.U32 R5, RZ, RZ, 0x3ff00000 ;  /* 0x3ff00000ff057424 */ /* 0x013fe200078e00ff */
        /* <DEDUP_REMOVED lines=10> */
.L_x_29501:
[----:B------:R-:W-:Y:S05]  /*4740*/  BSYNC.RECONVERGENT B0 ;  /* 0x0000000000007941 */ /* 0x000fea0003800200 */
.L_x_29500:
[----:B------:R-:W-:Y:S01]  /*4750*/  VIADD R22, R23, 0x80 ;  /* 0x0000008017167836 */ /* 0x000fe20000000000 */
[----:B------:R-:W-:Y:S04]  /*4760*/  BSSY.RECONVERGENT B0, `(.L_x_29503) ;  /* 0x0000093000007945 */ /* 0x000fe80003800200 */
[----:B------:R-:W-:-:S13]  /*4770*/  ISETP.GE.AND P0, PT, R22, R19, PT ;  /* 0x000000131600720c */ /* 0x000fda0003f06270 */
[----:B------:R-:W-:Y:S05]  /*4780*/  @P0 BRA `(.L_x_29504) ;  /* 0x0000000800400947 */ /* 0x000fea0003800000 */
[C---:B--2--5:R-:W-:Y:S02]  /*4790*/  FSETP.GEU.FTZ.AND P2, PT, R27.reuse, 4.1931471824645996094, PT ;  /* 0x40862e431b00780b */ /* 0x064fe40003f5e000 */
[----:B------:R-:W-:-:S13]  /*47a0*/  FSETP.GT.FTZ.AND P0, PT, R27, -3.1640625, PT ;  /* 0xc04a80001b00780b */ /* 0x000fda0003f14000 */
[----:B------:R-:W-:Y:S05]  /*47b0*/  @P0 BRA !P2, `(.L_x_29505) ;  /* 0x0000000000300947 */ /* 0x000fea0005000000 */
[----:B---3--:R-:W-:Y:S01]  /*47c0*/  IMAD.MOV.U32 R29, RZ, RZ, 0x3ff00000 ;  /* 0x3ff00000ff1d7424 */ /* 0x008fe200078e00ff */
[----:B------:R-:W-:Y:S01]  /*47d0*/  ISETP.GE.AND P2, PT, R27, RZ, PT ;  /* 0x000000ff1b00720c */ /* 0x000fe20003f46270 */
[----:B------:R-:W-:Y:S03]  /*47e0*/  DSETP.NAN.AND P0, PT, R26, R26, PT ;  /* 0x0000001a1a00722a */ /* 0x000fe60003f08000 */
[----:B------:R-:W-:-:S15]  /*47f0*/  FSEL R29, -R29, +QNAN , !P2 ;  /* 0x7ff000001d1d7808 */ /* 0x000fde0005000100 */
[----:B------:R-:W-:-:S15]  /*4800*/  NOP ;  /* 0x0000000000007918 */ /* 0x000fde0000000000 */
[----:B------:R-:W-:-:S15]  /*4810*/  NOP ;  /* 0x0000000000007918 */ /* 0x000fde0000000000 */
[----:B------:R-:W-:-:S15]  /*4820*/  NOP ;  /* 0x0000000000007918 */ /* 0x000fde0000000000 */
[----:B------:R-:W-:-:S01]  /*4830*/  NOP ;  /* 0x0000000000007918 */ /* 0x000fc20000000000 */
[----:B------:R-:W2:Y:S02]  /*4840*/  DADD R26, R26, R26 ;  /* 0x000000001a1a7229 */ /* 0x000ea4000000001a */
[----:B--2---:R-:W-:Y:S02]  /*4850*/  FSEL R28, R26, RZ, P0 ;  /* 0x000000ff1a1c7208 */ /* 0x004fe40000000000 */
[----:B------:R-:W-:Y:S01]  /*4860*/  FSEL R29, R27, R29, P0 ;  /* 0x0000001d1b1d7208 */ /* 0x000fe20000000000 */
[----:B------:R-:W-:Y:S06]  /*4870*/  BRA `(.L_x_29504) ;  /* 0x0000000800047947 */ /* 0x000fec0003800000 */
.L_x_29505:
[----:B0-----:R-:W-:Y:S01]  /*4880*/  IMAD.MOV.U32 R2, RZ, RZ, 0x652b82fe ;  /* 0x652b82feff027424 */ /* 0x001fe200078e00ff */
        /* <DEDUP_REMOVED lines=125> */
[----:B---3--:R-:W-:Y:S02]  /*5060*/  FSEL R29, R7, R3, !P0 ;  /* 0x00000003071d7208 */ /* 0x008fe40004000000 */
[----:B------:R-:W-:Y:S02]  /*5070*/  FSEL R28, R26, R9, !P2 ;  /* 0x000000091a1c7208 */ /* 0x000fe40005000000 */
[----:B------:R-:W-:-:S07]  /*5080*/  FSEL R29, R27, R29, !P2 ;  /* 0x0000001d1b1d7208 */ /* 0x000fce0005000000 */
.L_x_29504:
[----:B------:R-:W-:Y:S05]  /*5090*/  BSYNC.RECONVERGENT B0 ;  /* 0x0000000000007941 */ /* 0x000fea0003800200 */
.L_x_29503:
[----:B------:R-:W-:Y:S01]  /*50a0*/  VIADD R0, R23, 0x100 ;  /* 0x0000010017007836 */ /* 0x000fe20000000000 */
[----:B------:R-:W-:Y:S04]  /*50b0*/  BSSY.RECONVERGENT B0, `(.L_x_29506) ;  /* 0x0000093000007945 */ /* 0x000fe80003800200 */
[----:B------:R-:W-:-:S13]  /*50c0*/  ISETP.GE.AND P0, PT, R0, R19, PT ;  /* 0x000000130000720c */ /* 0x000fda0003f06270 */
[----:B------:R-:W-:Y:S05]  /*50d0*/  @P0 BRA `(.L_x_29507) ;  /* 0x0000000800400947 */ /* 0x000fea0003800000 */
[C---:B0----5:R-:W-:Y:S02]  /*50e0*/  FSETP.GEU.FTZ.AND P2, PT, R25.reuse, 4.1931471824645996094, PT ;  /* 0x40862e431900780b */ /* 0x061fe40003f5e000 */
[----:B------:R-:W-:-:S13]  /*50f0*/  FSETP.GT.FTZ.AND P0, PT, R25, -3.1640625, PT ;  /* 0xc04a80001900780b */ /* 0x000fda0003f14000 */
[----:B------:R-:W-:Y:S05]  /*5100*/  @P0 BRA !P2, `(.L_x_29508) ;  /* 0x0000000000300947 */ /* 0x000fea0005000000 */
        /* <DEDUP_REMOVED lines=12> */
.L_x_29508:
        /* <DEDUP_REMOVED lines=13> */
[----:B0-----:R0:W5:Y:S02]  /*52a0*/  DADD R8, R2, -6.75539944105574400000e+15 ;  /* 0xc338000002087429 */ /* 0x0011640000000000 */
[----:B0-----:R-:W-:-:S04]  /*52b0*/  SEL R2, R2, RZ, P2 ;  /* 0x000000ff02027207 */ /* 0x001fc80001000000 */
[C---:B------:R-:W-:Y:S02]  /*52c0*/  ISETP.NE.AND P0, PT, R2.reuse, 0x400, PT ;  /* 0x000004000200780c */ /* 0x040fe40003f05270 */
[----:B------:R-:W-:-:S15]  /*52d0*/  LEA R2, R2, 0x3ff00000, 0x14 ;  /* 0x3ff0000002027811 */ /* 0x000fde00078ea0ff */
[----:B------:R-:W-:-:S15]  /*52e0*/  NOP ;  /* 0x0000000000007918 */ /* 0x000fde0000000000 */
[----:B------:R-:W-:-:S15]  /*52f0*/  NOP ;  /* 0x0000000000007918 */ /* 0x000fde0000000000 */
[----:B------:R-:W-:-:S11]  /*5300*/  NOP ;  /* 0x0000000000007918 */ /* 0x000fd60000000000 */
[----:B-----5:R-:W0:Y:S01]  /*5310*/  DFMA R6, R8, -UR4, R24 ;  /* 0x8000000408067c2b */ /* 0x020e220008000018 */
        /* <DEDUP_REMOVED lines=108> */
.L_x_29507:
[----:B------:R-:W-:Y:S05]  /*59e0*/  BSYNC.RECONVERGENT B0 ;  /* 0x0000000000007941 */ /* 0x000fea0003800200 */
.L_x_29506:
[----:B------:R-:W-:Y:S01]  /*59f0*/  VIADD R0, R23, 0x180 ;  /* 0x0000018017007836 */ /* 0x000fe20000000000 */
[----:B------:R-:W-:Y:S04]  /*5a00*/  BSSY.RECONVERGENT B0, `(.L_x_29509) ;  /* 0x0000093000007945 */ /* 0x000fe80003800200 */
[----:B------:R-:W-:-:S13]  /*5a10*/  ISETP.GE.AND P0, PT, R0, R19, PT ;  /* 0x000000130000720c */ /* 0x000fda0003f06270 */
[----:B------:R-:W-:Y:S05]  /*5a20*/  @P0 BRA `(.L_x_29510) ;  /* 0x0000000800400947 */ /* 0x000fea0003800000 */
[C---:B-1---5:R-:W-:Y:S02]  /*5a30*/  FSETP.GEU.FTZ.AND P2, PT, R17.reuse, 4.1931471824645996094, PT ;  /* 0x40862e431100780b */ /* 0x062fe40003f5e000 */
[----:B------:R-:W-:-:S13]  /*5a40*/  FSETP.GT.FTZ.AND P0, PT, R17, -3.1640625, PT ;  /* 0xc04a80001100780b */ /* 0x000fda0003f14000 */
[----:B------:R-:W-:Y:S05]  /*5a50*/  @P0 BRA !P2, `(.L_x_29511) ;  /* 0x0000000000300947 */ /* 0x000fea0005000000 */
[----:B0-----:R-:W-:Y:S01]  /*5a60*/  IMAD.MOV.U32 R3, RZ, RZ, 0x3ff00000 ;  /* 0x3ff00000ff037424 */ /* 0x001fe200078e00ff */
        /* <DEDUP_REMOVED lines=11> */
.L_x_29511:
        /* <DEDUP_REMOVED lines=129> */
.L_x_29510:
[----:B------:R-:W-:Y:S05]  /*6330*/  BSYNC.RECONVERGENT B0 ;  /* 0x0000000000007941 */ /* 0x000fea0003800200 */
.L_x_29509:
[----:B0-----:R-:W0:Y:S01]  /*6340*/  LDC.U8 R2, c[0x0][0x3a4] ;  /* 0x0000e900ff027b82 */ /* 0x001e220000000000 */
        /* <DEDUP_REMOVED lines=24> */
.L_x_29517:
[----:B----4-:R-:W0:Y:S01]  /*64d0*/  F2I.S64.F64.TRUNC R4, R4 ;  /* 0x0000000400047311 */ /* 0x010e22000030d900 */
[----:B------:R-:W-:Y:S02]  /*64e0*/  IMAD.MOV.U32 R23, RZ, RZ, R22 ;  /* 0x000000ffff177224 */ /* 0x000fe400078e0016 */
[----:B0-----:R-:W-:-:S05]  /*64f0*/  IMAD.MOV.U32 R3, RZ, RZ, R4 ;  /* 0x000000ffff037224 */ /* 0x001fca00078e0004 */
[----:B------:R0:W-:Y:S01]  /*6500*/  STG.E.U8 desc[UR36][R8.64], R3 ;  /* 0x0000000308007986 */ /* 0x0001e2000c101124 */
[----:B------:R-:W-:Y:S05]  /*6510*/  BRA `(.L_x_29513) ;  /* 0x0000001000cc7947 */ /* 0x000fea0003800000 */
.L_x_29516:
        /* <DEDUP_REMOVED lines=10> */
.L_x_29520:
[----:B----4-:R-:W0:Y:S01]  /*65c0*/  F2I.F64.TRUNC R5, R4 ;  /* 0x0000000400057311 */ /* 0x010e22000030d100 */
[----:B------:R-:W-:Y:S01]  /*65d0*/  IMAD.MOV.U32 R23, RZ, RZ, R22 ;  /* 0x000000ffff177224 */ /* 0x000fe200078e0016 */
[----:B0-----:R0:W-:Y:S01]  /*65e0*/  STG.E desc[UR36][R8.64], R5 ;  /* 0x0000000508007986 */ /* 0x0011e2000c101924 */
[----:B------:R-:W-:Y:S05]  /*65f0*/  BRA `(.L_x_29513) ;  /* 0x0000001000947947 */ /* 0x000fea0003800000 */
.L_x_29519:
[----:B----4-:R-:W0:Y:S01]  /*6600*/  F2I.F64.TRUNC R5, R4 ;  /* 0x0000000400057311 */ /* 0x010e22000030d100 */
[----:B------:R-:W-:Y:S01]  /*6610*/  IMAD.MOV.U32 R23, RZ, RZ, R22 ;  /* 0x000000ffff177224 */ /* 0x000fe200078e0016 */
[----:B0-----:R0:W-:Y:S01]  /*6620*/  STG.E.U16 desc[UR36][R8.64], R5 ;  /* 0x0000000508007986 */ /* 0x0011e2000c101524 */
[----:B------:R-:W-:Y:S05]  /*6630*/  BRA `(.L_x_29513) ;  /* 0x0000001000847947 */ /* 0x000fea0003800000 */
.L_x_29515:
        /* <DEDUP_REMOVED lines=18> */
.L_x_29522:
        /* <DEDUP_REMOVED lines=13> */
.L_x_29521:
        /* <DEDUP_REMOVED lines=19> */
.L_x_29524:
        /* <DEDUP_REMOVED lines=14> */
.L_x_29523:
[----:B------:R0:W-:Y:S01]  /*6a40*/  STG.E.64 desc[UR36][R8.64], R4 ;  /* 0x0000000408007986 */ /* 0x0001e2000c101b24 */
[----:B------:R-:W-:Y:S01]  /*6a50*/  IMAD.MOV.U32 R23, RZ, RZ, R22 ;  /* 0x000000ffff177224 */ /* 0x000fe200078e0016 */
[----:B------:R-:W-:Y:S06]  /*6a60*/  BRA `(.L_x_29513) ;  /* 0x0000000c00787947 */ /* 0x000fec0003800000 */
.L_x_29514:
        /* <DEDUP_REMOVED lines=13> */
.L_x_29527:
[----:B------:R-:W-:Y:S01]  /*6b40*/  CS2R R6, SRZ ;  /* 0x0000000000067805 */ /* 0x000fe2000001ff00 */
[----:B------:R-:W-:-:S04]  /*6b50*/  IMAD.MOV.U32 R23, RZ, RZ, R22 ;  /* 0x000000ffff177224 */ /* 0x000fc800078e0016 */
[----:B------:R0:W-:Y:S01]  /*6b60*/  STG.E.128 desc[UR36][R8.64], R4 ;  /* 0x0000000408007986 */ /* 0x0001e2000c101d24 */
[----:B------:R-:W-:Y:S05]  /*6b70*/  BRA `(.L_x_29513) ;  /* 0x0000000c00347947 */ /* 0x000fea0003800000 */
.L_x_29526:
        /* <DEDUP_REMOVED lines=27> */
.L_x_29531:
[----:B------:R-:W-:Y:S05]  /*6d30*/  BSYNC.RECONVERGENT B0 ;  /* 0x0000000000007941 */ /* 0x000fea0003800200 */
.L_x_29530:
[----:B------:R-:W-:Y:S01]  /*6d40*/  LOP3.LUT R7, R0, 0x80, R7, 0xf8, !PT ;  /* 0x0000008000077812 */ /* 0x000fe200078ef807 */
[----:B------:R-:W-:-:S04]  /*6d50*/  IMAD.MOV.U32 R23, RZ, RZ, R22 ;  /* 0x000000ffff177224 */ /* 0x000fc800078e0016 */
[----:B------:R0:W-:Y:S01]  /*6d60*/  STG.E.U8 desc[UR36][R8.64], R7 ;  /* 0x0000000708007986 */ /* 0x0001e2000c101124 */
[----:B------:R-:W-:Y:S05]  /*6d70*/  BRA `(.L_x_29513) ;  /* 0x0000000800b47947 */ /* 0x000fea0003800000 */
.L_x_29529:
        /* <DEDUP_REMOVED lines=23> */
.L_x_29533:
[----:B------:R-:W-:Y:S05]  /*6ef0*/  BSYNC.RECONVERGENT B0 ;  /* 0x0000000000007941 */ /* 0x000fea0003800200 */
.L_x_29532:
[----:B------:R-:W-:Y:S01]  /*6f00*/  LOP3.LUT R7, R0, 0x80, R7, 0xf8, !PT ;  /* 0x0000008000077812 */ /* 0x000fe200078ef807 */
[----:B------:R-:W-:-:S04]  /*6f10*/  IMAD.MOV.U32 R23, RZ, RZ, R22 ;  /* 0x000000ffff177224 */ /* 0x000fc800078e0016 */
[----:B------:R0:W-:Y:S01]  /*6f20*/  STG.E.U8 desc[UR36][R8.64], R7 ;  /* 0x0000000708007986 */ /* 0x0001e2000c101124 */
[----:B------:R-:W-:Y:S05]  /*6f30*/  BRA `(.L_x_29513) ;  /* 0x0000000800447947 */ /* 0x000fea0003800000 */
.L_x_29528:
        /* <DEDUP_REMOVED lines=13> */
.L_x_29525:
        /* <DEDUP_REMOVED lines=12> */
.L_x_29536:
        /* <DEDUP_REMOVED lines=21> */
.L_x_29539:
[----:B------:R-:W-:-:S04]  /*7220*/  SHF.R.U32.HI R0, RZ, 0x14, R7 ;  /* 0x00000014ff007819 */ /* 0x000fc80000011607 */
[----:B------:R-:W-:-:S04]  /*7230*/  LOP3.LUT R0, R0, 0x1, RZ, 0xc0, !PT ;  /* 0x0000000100007812 */ /* 0x000fc800078ec0ff */
[----:B------:R-:W-:-:S04]  /*7240*/  IADD3 R0, PT, PT, R7, 0x487ffff, R0 ;  /* 0x0487ffff07007810 */ /* 0x000fc80007ffe000 */
[----:B------:R-:W-:-:S04]  /*7250*/  SHF.R.U32.HI R0, RZ, 0x14, R0 ;  /* 0x00000014ff007819 */ /* 0x000fc80000011600 */
[----:B------:R-:W-:-:S07]  /*7260*/  LOP3.LUT R3, R0, 0xff, RZ, 0xc0, !PT ;  /* 0x000000ff00037812 */ /* 0x000fce00078ec0ff */
.L_x_29540:
[----:B------:R-:W-:-:S04]  /*7270*/  SHF.R.U32.HI R0, RZ, 0x18, R7 ;  /* 0x00000018ff007819 */ /* 0x000fc80000011607 */
[----:B------:R-:W-:-:S07]  /*7280*/  LOP3.LUT R0, R3, 0x80, R0, 0xf8, !PT ;  /* 0x0000008003007812 */ /* 0x000fce00078ef800 */
.L_x_29538:
[----:B------:R-:W-:Y:S05]  /*7290*/  BSYNC.RECONVERGENT B0 ;  /* 0x0000000000007941 */ /* 0x000fea0003800200 */
.L_x_29537:
[----:B------:R0:W-:Y:S01]  /*72a0*/  STG.E.U8 desc[UR36][R8.64], R0 ;  /* 0x0000000008007986 */ /* 0x0001e2000c101124 */
[----:B------:R-:W-:Y:S01]  /*72b0*/  IMAD.MOV.U32 R23, RZ, RZ, R22 ;  /* 0x000000ffff177224 */ /* 0x000fe200078e0016 */
[----:B------:R-:W-:Y:S06]  /*72c0*/  BRA `(.L_x_29513) ;  /* 0x0000000400607947 */ /* 0x000fec0003800000 */
.L_x_29535:
        /* <DEDUP_REMOVED lines=21> */
.L_x_29543:
[----:B------:R-:W-:-:S04]  /*7420*/  SHF.R.U32.HI R0, RZ, 0x15, R7 ;  /* 0x00000015ff007819 */ /* 0x000fc80000011607 */
[----:B------:R-:W-:-:S04]  /*7430*/  LOP3.LUT R0, R0, 0x1, RZ, 0xc0, !PT ;  /* 0x0000000100007812 */ /* 0x000fc800078ec0ff */
[----:B------:R-:W-:-:S04]  /*7440*/  IADD3 R0, PT, PT, R7, 0x88fffff, R0 ;  /* 0x088fffff07007810 */ /* 0x000fc80007ffe000 */
[----:B------:R-:W-:-:S04]  /*7450*/  SHF.R.U32.HI R0, RZ, 0x15, R0 ;  /* 0x00000015ff007819 */ /* 0x000fc80000011600 */
[----:B------:R-:W-:-:S07]  /*7460*/  LOP3.LUT R3, R0, 0xff, RZ, 0xc0, !PT ;  /* 0x000000ff00037812 */ /* 0x000fce00078ec0ff */
.L_x_29544:
[----:B------:R-:W-:-:S04]  /*7470*/  SHF.R.U32.HI R0, RZ, 0x18, R7 ;  /* 0x00000018ff007819 */ /* 0x000fc80000011607 */
[----:B------:R-:W-:-:S07]  /*7480*/  LOP3.LUT R0, R3, 0x80, R0, 0xf8, !PT ;  /* 0x0000008003007812 */ /* 0x000fce00078ef800 */
.L_x_29542:
[----:B------:R-:W-:Y:S05]  /*7490*/  BSYNC.RECONVERGENT B0 ;  /* 0x0000000000007941 */ /* 0x000fea0003800200 */
.L_x_29541:
[----:B------:R0:W-:Y:S01]  /*74a0*/  STG.E.U8 desc[UR36][R8.64], R0 ;  /* 0x0000000008007986 */ /* 0x0001e2000c101124 */
[----:B------:R-:W-:Y:S01]  /*74b0*/  IMAD.MOV.U32 R23, RZ, RZ, R22 ;  /* 0x000000ffff177224 */ /* 0x000fe200078e0016 */
[----:B------:R-:W-:Y:S06]  /*74c0*/  BRA `(.L_x_29513) ;  /* 0x0000000000e07947 */ /* 0x000fec0003800000 */
.L_x_29534:
[----:B------:R-:W-:-:S13]  /*74d0*/  ISETP.NE.AND P0, PT, R0, 0x1c, PT ;  /* 0x0000001c0000780c */ /* 0x000fda0003f05270 */
[----:B------:R-:W-:Y:S05]  /*74e0*/  @!P0 BRA `(.L_x_29545) ;  /* 0x0000000000cc8947 */ /* 0x000fea0003800000 */
[----:B------:R-:W-:-:S13]  /*74f0*/  ISETP.NE.AND P0, PT, R0, 0x1d, PT ;  /* 0x0000001d0000780c */ /* 0x000fda0003f05270 */
[----:B------:R-:W-:Y:S05]  /*7500*/  @!P0 BRA `(.L_x_29546) ;  /* 0x0000000000b48947 */ /* 0x000fea0003800000 */
[----:B------:R-:W-:-:S13]  /*7510*/  ISETP.NE.AND P0, PT, R0, 0x2c, PT ;  /* 0x0000002c0000780c */ /* 0x000fda0003f05270 */
[----:B------:R-:W-:Y:S05]  /*7520*/  @!P0 BRA `(.L_x_29547) ;  /* 0x0000000000488947 */ /* 0x000fea0003800000 */
.L_x_29518:
[----:B------:R-:W-:Y:S01]  /*7530*/  MOV R14, 0x1c0 ;  /* 0x000001c0000e7802 */ /* 0x000fe20000000f00 */
[----:B------:R-:W4:Y:S01]  /*7540*/  LDCU.64 UR6, c[0x4][0x1a0] ;  /* 0x01003400ff0677ac */ /* 0x000f220008000a00 */
[----:B------:R-:W-:Y:S02]  /*7550*/  IMAD.MOV.U32 R8, RZ, RZ, 0x65 ;  /* 0x00000065ff087424 */ /* 0x000fe400078e00ff */
[----:B------:R-:W-:Y:S01]  /*7560*/  IMAD.MOV.U32 R12, RZ, RZ, 0x1 ;  /* 0x00000001ff0c7424 */ /* 0x000fe200078e00ff */
[----:B------:R-:W0:Y:S01]  /*7570*/  LDCU.64 UR8, c[0x4][0x1a8] ;  /* 0x01003500ff0877ac */ /* 0x000e220008000a00 */
[----:B------:R-:W1:Y:S01]  /*7580*/  LDC.64 R14, c[0x4][R14] ;  /* 0x010000000e0e7b82 */ /* 0x000e620000000a00 */
[----:B------:R-:W-:Y:S01]  /*7590*/  IMAD.MOV.U32 R13, RZ, RZ, RZ ;  /* 0x000000ffff0d7224 */ /* 0x000fe200078e00ff */
[----:B------:R-:W2:Y:S01]  /*75a0*/  LDCU.64 UR4, c[0x4][0x68] ;  /* 0x01000d00ff0477ac */ /* 0x000ea20008000a00 */
[----:B----4-:R-:W-:Y:S02]  /*75b0*/  IMAD.U32 R4, RZ, RZ, UR6 ;  /* 0x00000006ff047e24 */ /* 0x010fe4000f8e00ff */
[----:B------:R-:W-:-:S02]  /*75c0*/  IMAD.U32 R5, RZ, RZ, UR7 ;  /* 0x00000007ff057e24 */ /* 0x000fc4000f8e00ff */
[----:B0-----:R-:W-:Y:S02]  /*75d0*/  IMAD.U32 R6, RZ, RZ, UR8 ;  /* 0x00000008ff067e24 */ /* 0x001fe4000f8e00ff */
[----:B------:R-:W-:Y:S02]  /*75e0*/  IMAD.U32 R7, RZ, RZ, UR9 ;  /* 0x00000009ff077e24 */ /* 0x000fe4000f8e00ff */
[----:B--2---:R-:W-:Y:S02]  /*75f0*/  IMAD.U32 R10, RZ, RZ, UR4 ;  /* 0x00000004ff0a7e24 */ /* 0x004fe4000f8e00ff */
[----:B------:R-:W-:-:S07]  /*7600*/  IMAD.U32 R11, RZ, RZ, UR5 ;  /* 0x00000005ff0b7e24 */ /* 0x000fce000f8e00ff */
[----:B------:R-:W-:-:S07]  /*7610*/  LEPC R20, `(.L_x_29548) ;  /* 0x000000001014794e */ /* 0x000fce0000000000 */
[----:B-1-3-5:R-:W-:Y:S05]  /*7620*/  CALL.ABS.NOINC R14 ;  /* 0x000000000e007343 */ /* 0x02afea0003c00000 */
.L_x_29548:
[----:B------:R-:W-:Y:S01]  /*7630*/  IMAD.MOV.U32 R23, RZ, RZ, R22 ;  /* 0x000000ffff177224 */ /* 0x000fe200078e0016 */
[----:B------:R-:W-:Y:S06]  /*7640*/  BRA `(.L_x_29513) ;  /* 0x0000000000807947 */ /* 0x000fec0003800000 */
.L_x_29547:
        /* <DEDUP_REMOVED lines=25> */
.L_x_29546:
[----:B----4-:R-:W0:Y:S01]  /*77e0*/  F2I.U64.F64.TRUNC R4, R4 ;  /* 0x0000000400047311 */ /* 0x010e22000030d800 */
[----:B------:R-:W-:Y:S01]  /*77f0*/  IMAD.MOV.U32 R23, RZ, RZ, R22 ;  /* 0x000000ffff177224 */ /* 0x000fe200078e0016 */
[----:B0-----:R0:W-:Y:S01]  /*7800*/  STG.E.64 desc[UR36][R8.64], R4 ;  /* 0x0000000408007986 */ /* 0x0011e2000c101b24 */
[----:B------:R-:W-:Y:S05]  /*7810*/  BRA `(.L_x_29513) ;  /* 0x00000000000c7947 */ /* 0x000fea0003800000 */
.L_x_29545:
[----:B----4-:R-:W0:Y:S01]  /*7820*/  F2I.U32.F64.TRUNC R5, R4 ;  /* 0x0000000400057311 */ /* 0x010e22000030d000 */
[----:B------:R-:W-:Y:S01]  /*7830*/  IMAD.MOV.U32 R23, RZ, RZ, R22 ;  /* 0x000000ffff177224 */ /* 0x000fe200078e0016 */
[----:B0-----:R0:W-:Y:S06]  /*7840*/  STG.E desc[UR36][R8.64], R5 ;  /* 0x0000000508007986 */ /* 0x0011ec000c101924 */
.L_x_29513:
[----:B------:R-:W-:Y:S05]  /*7850*/  BSYNC.RECONVERGENT B6 ;  /* 0x0000000000067941 */ /* 0x000fea0003800200 */
.L_x_29512:
        /* <DEDUP_REMOVED lines=24> */
.L_x_29554:
[----:B---3-5:R-:W0:Y:S02]  /*79e0*/  F2I.S64.F64.TRUNC R28, R28 ;  /* 0x0000001c001c7311 */ /* 0x028e24000030d900 */
[----:B0-----:R-:W-:-:S05]  /*79f0*/  IMAD.MOV.U32 R3, RZ, RZ, R28 ;  /* 0x000000ffff037224 */ /* 0x001fca00078e001c */
[----:B------:R0:W-:Y:S01]  /*7a00*/  STG.E.U8 desc[UR36][R4.64], R3 ;  /* 0x0000000304007986 */ /* 0x0001e2000c101124 */
[----:B------:R-:W-:Y:S05]  /*7a10*/  BRA `(.L_x_29556) ;  /* 0x0000001000807947 */ /* 0x000fea0003800000 */
.L_x_29553:
        /* <DEDUP_REMOVED lines=9> */
.L_x_29558:
[----:B---3-5:R-:W0:Y:S02]  /*7ab0*/  F2I.F64.TRUNC R29, R28 ;  /* 0x0000001c001d7311 */ /* 0x028e24000030d100 */
[----:B0-----:R3:W-:Y:S01]  /*7ac0*/  STG.E desc[UR36][R4.64], R29 ;  /* 0x0000001d04007986 */ /* 0x0017e2000c101924 */
[----:B------:R-:W-:Y:S05]  /*7ad0*/  BRA `(.L_x_29556) ;  /* 0x0000001000507947 */ /* 0x000fea0003800000 */
.L_x_29557:
[----:B---3-5:R-:W0:Y:S02]  /*7ae0*/  F2I.F64.TRUNC R29, R28 ;  /* 0x0000001c001d7311 */ /* 0x028e24000030d100 */
[----:B0-----:R2:W-:Y:S01]  /*7af0*/  STG.E.U16 desc[UR36][R4.64], R29 ;  /* 0x0000001d04007986 */ /* 0x0015e2000c101524 */
[----:B------:R-:W-:Y:S05]  /*7b00*/  BRA `(.L_x_29556) ;  /* 0x0000001000447947 */ /* 0x000fea0003800000 */
.L_x_29552:
        /* <DEDUP_REMOVED lines=17> */
.L_x_29560:
        /* <DEDUP_REMOVED lines=12> */
.L_x_29559:
        /* <DEDUP_REMOVED lines=18> */
.L_x_29562:
        /* <DEDUP_REMOVED lines=13> */
.L_x_29561:
[----:B---3-5:R0:W-:Y:S01]  /*7ed0*/  STG.E.64 desc[UR36][R4.64], R28 ;  /* 0x0000001c04007986 */ /* 0x0281e2000c101b24 */
[----:B------:R-:W-:Y:S05]  /*7ee0*/  BRA `(.L_x_29556) ;  /* 0x0000000c004c7947 */ /* 0x000fea0003800000 */
.L_x_29551:
        /* <DEDUP_REMOVED lines=13> */
.L_x_29566:
        /* <DEDUP_REMOVED lines=26> */
.L_x_29569:
[----:B------:R-:W-:-:S04]  /*8160*/  SHF.R.U32.HI R3, RZ, 0x18, R7 ;  /* 0x00000018ff037819 */ /* 0x000fc80000011607 */
[----:B------:R-:W-:-:S07]  /*8170*/  LOP3.LUT R0, R0, 0x80, R3, 0xf8, !PT ;  /* 0x0000008000007812 */ /* 0x000fce00078ef803 */
.L_x_29568:
[----:B------:R-:W-:Y:S05]  /*8180*/  BSYNC.RECONVERGENT B0 ;  /* 0x0000000000007941 */ /* 0x000fea0003800200 */
.L_x_29567:
[----:B------:R0:W-:Y:S01]  /*8190*/  STG.E.U8 desc[UR36][R4.64], R0 ;  /* 0x0000000004007986 */ /* 0x0001e2000c101124 */
[----:B------:R-:W-:Y:S05]  /*81a0*/  BRA `(.L_x_29556) ;  /* 0x00000008009c7947 */ /* 0x000fea0003800000 */
.L_x_29565:
        /* <DEDUP_REMOVED lines=26> */
.L_x_29572:
[----:B------:R-:W-:-:S04]  /*8350*/  SHF.R.U32.HI R3, RZ, 0x18, R7 ;  /* 0x00000018ff037819 */ /* 0x000fc80000011607 */
[----:B------:R-:W-:-:S07]  /*8360*/  LOP3.LUT R0, R0, 0x80, R3, 0xf8, !PT ;  /* 0x0000008000007812 */ /* 0x000fce00078ef803 */
.L_x_29571:
[----:B------:R-:W-:Y:S05]  /*8370*/  BSYNC.RECONVERGENT B0 ;  /* 0x0000000000007941 */ /* 0x000fea0003800200 */
.L_x_29570:
[----:B------:R0:W-:Y:S01]  /*8380*/  STG.E.U8 desc[UR36][R4.64], R0 ;  /* 0x0000000004007986 */ /* 0x0001e2000c101124 */
[----:B------:R-:W-:Y:S05]  /*8390*/  BRA `(.L_x_29556) ;  /* 0x0000000800207947 */ /* 0x000fea0003800000 */
.L_x_29564:
        /* <DEDUP_REMOVED lines=30> */
.L_x_29574:
[----:B---3-5:R-:W0:Y:S02]  /*8580*/  F2I.U64.F64.TRUNC R28, R28 ;  /* 0x0000001c001c7311 */ /* 0x028e24000030d800 */
[----:B0-----:R0:W-:Y:S01]  /*8590*/  STG.E.64 desc[UR36][R4.64], R28 ;  /* 0x0000001c04007986 */ /* 0x0011e2000c101b24 */
[----:B------:R-:W-:Y:S05]  /*85a0*/  BRA `(.L_x_29556) ;  /* 0x00000004009c7947 */ /* 0x000fea0003800000 */
.L_x_29573:
[----:B---3-5:R-:W0:Y:S02]  /*85b0*/  F2I.U32.F64.TRUNC R29, R28 ;  /* 0x0000001c001d7311 */ /* 0x028e24000030d000 */
[----:B0-----:R0:W-:Y:S01]  /*85c0*/  STG.E desc[UR36][R4.64], R29 ;  /* 0x0000001d04007986 */ /* 0x0011e2000c101924 */
[----:B------:R-:W-:Y:S05]  /*85d0*/  BRA `(.L_x_29556) ;  /* 0x0000000400907947 */ /* 0x000fea0003800000 */
.L_x_29563:
        /* <DEDUP_REMOVED lines=10> */
.L_x_29576:
[----:B------:R-:W-:-:S05]  /*8680*/  CS2R R30, SRZ ;  /* 0x00000000001e7805 */ /* 0x000fca000001ff00 */
[----:B---3-5:R0:W-:Y:S01]  /*8690*/  STG.E.128 desc[UR36][R4.64], R28 ;  /* 0x0000001c04007986 */ /* 0x0281e2000c101d24 */
[----:B------:R-:W-:Y:S05]  /*86a0*/  BRA `(.L_x_29556) ;  /* 0x00000004005c7947 */ /* 0x000fea0003800000 */
.L_x_29575:
[----:B------:R-:W-:-:S13]  /*86b0*/  ISETP.NE.AND P0, PT, R0, 0xf, PT ;  /* 0x0000000f0000780c */ /* 0x000fda0003f05270 */
[----:B------:R-:W-:Y:S05]  /*86c0*/  @!P0 BRA `(.L_x_29577) ;  /* 0x0000000400288947 */ /* 0x000fea0003800000 */
[----:B------:R-:W-:-:S13]  /*86d0*/  ISETP.NE.AND P0, PT, R0, 0x17, PT ;  /* 0x000000170000780c */ /* 0x000fda0003f05270 */
[----:B------:R-:W-:Y:S05]  /*86e0*/  @!P0 BRA `(.L_x_29578) ;  /* 0x0000000000b08947 */ /* 0x000fea0003800000 */
[----:B------:R-:W-:-:S13]  /*86f0*/  ISETP.NE.AND P0, PT, R0, 0x18, PT ;  /* 0x000000180000780c */ /* 0x000fda0003f05270 */
[----:B------:R-:W-:Y:S05]  /*8700*/  @!P0 BRA `(.L_x_29579) ;  /* 0x0000000000448947 */ /* 0x000fea0003800000 */
.L_x_29555:
        /* <DEDUP_REMOVED lines=16> */
.L_x_29580:
[----:B------:R-:W-:Y:S05]  /*8810*/  BRA `(.L_x_29556) ;  /* 0x0000000400007947 */ /* 0x000fea0003800000 */
.L_x_29579:
        /* <DEDUP_REMOVED lines=21> */
.L_x_29582:
[----:B------:R-:W-:Y:S05]  /*8970*/  BSYNC.RECONVERGENT B0 ;  /* 0x0000000000007941 */ /* 0x000fea0003800200 */
.L_x_29581:
[----:B------:R-:W-:-:S05]  /*8980*/  LOP3.LUT R3, R0, 0x80, R3, 0xf8, !PT ;  /* 0x0000008000037812 */ /* 0x000fca00078ef803 */
[----:B------:R0:W-:Y:S01]  /*8990*/  STG.E.U8 desc[UR36][R4.64], R3 ;  /* 0x0000000304007986 */ /* 0x0001e2000c101124 */
[----:B------:R-:W-:Y:S05]  /*89a0*/  BRA `(.L_x_29556) ;  /* 0x00000000009c7947 */ /* 0x000fea0003800000 */
.L_x_29578:
        /* <DEDUP_REMOVED lines=20> */
.L_x_29584:
[----:B------:R-:W-:Y:S01]  /*8af0*/  IMAD.MOV.U32 R0, RZ, RZ, 0x7f ;  /* 0x0000007fff007424 */ /* 0x000fe200078e00ff */
[----:B------:R-:W-:-:S04]  /*8b00*/  ISETP.GT.U32.AND P0, PT, R3, 0x7f800000, PT ;  /* 0x7f8000000300780c */ /* 0x000fc80003f04070 */
[----:B------:R-:W-:-:S09]  /*8b10*/  SEL R0, R0, 0x7c, P0 ;  /* 0x0000007c00007807 */ /* 0x000fd20000000000 */
.L_x_29585:
[----:B------:R-:W-:Y:S05]  /*8b20*/  BSYNC.RECONVERGENT B0 ;  /* 0x0000000000007941 */ /* 0x000fea0003800200 */
.L_x_29583:
[----:B------:R-:W-:-:S04]  /*8b30*/  SHF.R.U32.HI R3, RZ, 0x18, R7 ;  /* 0x00000018ff037819 */ /* 0x000fc80000011607 */
[----:B------:R-:W-:-:S05]  /*8b40*/  LOP3.LUT R3, R0, 0x80, R3, 0xf8, !PT ;  /* 0x0000008000037812 */ /* 0x000fca00078ef803 */
[----:B------:R0:W-:Y:S01]  /*8b50*/  STG.E.U8 desc[UR36][R4.64], R3 ;  /* 0x0000000304007986 */ /* 0x0001e2000c101124 */
[----:B------:R-:W-:Y:S05]  /*8b60*/  BRA `(.L_x_29556) ;  /* 0x00000000002c7947 */ /* 0x000fea0003800000 */
.L_x_29577:
        /* <DEDUP_REMOVED lines=11> */
.L_x_29556:
        /* <DEDUP_REMOVED lines=24> */
.L_x_29589:
[----:B------:R-:W0:Y:S02]  /*8da0*/  F2I.S64.F64.TRUNC R24, R24 ;  /* 0x0000001800187311 */ /* 0x000e24000030d900 */
[----:B0-----:R-:W-:-:S05]  /*8db0*/  IMAD.MOV.U32 R3, RZ, RZ, R24 ;  /* 0x000000ffff037224 */ /* 0x001fca00078e0018 */
[----:B------:R0:W-:Y:S01]  /*8dc0*/  STG.E.U8 desc[UR36][R4.64], R3 ;  /* 0x0000000304007986 */ /* 0x0001e2000c101124 */
[----:B------:R-:W-:Y:S05]  /*8dd0*/  BRA `(.L_x_29591) ;  /* 0x0000001000807947 */ /* 0x000fea0003800000 */
.L_x_29588:
        /* <DEDUP_REMOVED lines=9> */
.L_x_29593:
[----:B------:R-:W0:Y:S02]  /*8e70*/  F2I.F64.TRUNC R25, R24 ;  /* 0x0000001800197311 */ /* 0x000e24000030d100 */
[----:B0-----:R0:W-:Y:S01]  /*8e80*/  STG.E desc[UR36][R4.64], R25 ;  /* 0x0000001904007986 */ /* 0x0011e2000c101924 */
[----:B------:R-:W-:Y:S05]  /*8e90*/  BRA `(.L_x_29591) ;  /* 0x0000001000507947 */ /* 0x000fea0003800000 */
.L_x_29592:
[----:B------:R-:W0:Y:S02]  /*8ea0*/  F2I.F64.TRUNC R25, R24 ;  /* 0x0000001800197311 */ /* 0x000e24000030d100 */
[----:B0-----:R0:W-:Y:S01]  /*8eb0*/  STG.E.U16 desc[UR36][R4.64], R25 ;  /* 0x0000001904007986 */ /* 0x0011e2000c101524 */
[----:B------:R-:W-:Y:S05]  /*8ec0*/  BRA `(.L_x_29591) ;  /* 0x0000001000447947 */ /* 0x000fea0003800000 */
.L_x_29587:
        /* <DEDUP_REMOVED lines=17> */
.L_x_29595:
        /* <DEDUP_REMOVED lines=12> */
.L_x_29594:
        /* <DEDUP_REMOVED lines=18> */
.L_x_29597:
        /* <DEDUP_REMOVED lines=13> */
.L_x_29596:
[----:B------:R0:W-:Y:S01]  /*9290*/  STG.E.64 desc[UR36][R4.64], R24 ;  /* 0x0000001804007986 */ /* 0x0001e2000c101b24 */
[----:B------:R-:W-:Y:S05]  /*92a0*/  BRA `(.L_x_29591) ;  /* 0x0000000c004c7947 */ /* 0x000fea0003800000 */
.L_x_29586:
        /* <DEDUP_REMOVED lines=13> */
.L_x_29601:
        /* <DEDUP_REMOVED lines=26> */
.L_x_29604:
[----:B------:R-:W-:-:S04]  /*9520*/  SHF.R.U32.HI R3, RZ, 0x18, R7 ;  /* 0x00000018ff037819 */ /* 0x000fc80000011607 */
[----:B------:R-:W-:-:S07]  /*9530*/  LOP3.LUT R0, R0, 0x80, R3, 0xf8, !PT ;  /* 0x0000008000007812 */ /* 0x000fce00078ef803 */
.L_x_29603:
[----:B------:R-:W-:Y:S05]  /*9540*/  BSYNC.RECONVERGENT B0 ;  /* 0x0000000000007941 */ /* 0x000fea0003800200 */
.L_x_29602:
[----:B------:R0:W-:Y:S01]  /*9550*/  STG.E.U8 desc[UR36][R4.64], R0 ;  /* 0x0000000004007986 */ /* 0x0001e2000c101124 */
[----:B------:R-:W-:Y:S05]  /*9560*/  BRA `(.L_x_29591) ;  /* 0x00000008009c7947 */ /* 0x000fea0003800000 */
.L_x_29600:
        /* <DEDUP_REMOVED lines=26> */
.L_x_29607:
[----:B------:R-:W-:-:S04]  /*9710*/  SHF.R.U32.HI R3, RZ, 0x18, R7 ;  /* 0x00000018ff037819 */ /* 0x000fc80000011607 */
[----:B------:R-:W-:-:S07]  /*9720*/  LOP3.LUT R0, R0, 0x80, R3, 0xf8, !PT ;  /* 0x0000008000007812 */ /* 0x000fce00078ef803 */
.L_x_29606:
[----:B------:R-:W-:Y:S05]  /*9730*/  BSYNC.RECONVERGENT B0 ;  /* 0x0000000000007941 */ /* 0x000fea0003800200 */
.L_x_29605:
[----:B------:R0:W-:Y:S01]  /*9740*/  STG.E.U8 desc[UR36][R4.64], R0 ;  /* 0x0000000004007986 */ /* 0x0001e2000c101124 */
[----:B------:R-:W-:Y:S05]  /*9750*/  BRA `(.L_x_29591) ;  /* 0x0000000800207947 */ /* 0x000fea0003800000 */
.L_x_29599:
        /* <DEDUP_REMOVED lines=30> */
.L_x_29609:
[----:B------:R-:W0:Y:S02]  /*9940*/  F2I.U64.F64.TRUNC R24, R24 ;  /* 0x0000001800187311 */ /* 0x000e24000030d800 */
[----:B0-----:R0:W-:Y:S01]  /*9950*/  STG.E.64 desc[UR36][R4.64], R24 ;  /* 0x0000001804007986 */ /* 0x0011e2000c101b24 */
[----:B------:R-:W-:Y:S05]  /*9960*/  BRA `(.L_x_29591) ;  /* 0x00000004009c7947 */ /* 0x000fea0003800000 */
.L_x_29608:
[----:B------:R-:W0:Y:S02]  /*9970*/  F2I.U32.F64.TRUNC R25, R24 ;  /* 0x0000001800197311 */ /* 0x000e24000030d000 */
[----:B0-----:R0:W-:Y:S01]  /*9980*/  STG.E desc[UR36][R4.64], R25 ;  /* 0x0000001904007986 */ /* 0x0011e2000c101924 */
[----:B------:R-:W-:Y:S05]  /*9990*/  BRA `(.L_x_29591) ;  /* 0x0000000400907947 */ /* 0x000fea0003800000 */
.L_x_29598:
        /* <DEDUP_REMOVED lines=10> */
.L_x_29611:
[----:B------:R-:W-:-:S05]  /*9a40*/  CS2R R26, SRZ ;  /* 0x00000000001a7805 */ /* 0x000fca000001ff00 */
[----:B------:R0:W-:Y:S01]  /*9a50*/  STG.E.128 desc[UR36][R4.64], R24 ;  /* 0x0000001804007986 */ /* 0x0001e2000c101d24 */
[----:B------:R-:W-:Y:S05]  /*9a60*/  BRA `(.L_x_29591) ;  /* 0x00000004005c7947 */ /* 0x000fea0003800000 */
.L_x_29610:
[----:B------:R-:W-:-:S13]  /*9a70*/  ISETP.NE.AND P0, PT, R0, 0xf, PT ;  /* 0x0000000f0000780c */ /* 0x000fda0003f05270 */
[----:B------:R-:W-:Y:S05]  /*9a80*/  @!P0 BRA `(.L_x_29612) ;  /* 0x0000000400288947 */ /* 0x000fea0003800000 */
[----:B------:R-:W-:-:S13]  /*9a90*/  ISETP.NE.AND P0, PT, R0, 0x17, PT ;  /* 0x000000170000780c */ /* 0x000fda0003f05270 */
[----:B------:R-:W-:Y:S05]  /*9aa0*/  @!P0 BRA `(.L_x_29613) ;  /* 0x0000000000b08947 */ /* 0x000fea0003800000 */
[----:B------:R-:W-:-:S13]  /*9ab0*/  ISETP.NE.AND P0, PT, R0, 0x18, PT ;  /* 0x000000180000780c */ /* 0x000fda0003f05270 */
[----:B------:R-:W-:Y:S05]  /*9ac0*/  @!P0 BRA `(.L_x_29614) ;  /* 0x0000000000448947 */ /* 0x000fea0003800000 */
.L_x_29590:
        /* <DEDUP_REMOVED lines=16> */
.L_x_29615:
[----:B------:R-:W-:Y:S05]  /*9bd0*/  BRA `(.L_x_29591) ;  /* 0x0000000400007947 */ /* 0x000fea0003800000 */
.L_x_29614:
        /* <DEDUP_REMOVED lines=21> */
.L_x_29617:
[----:B------:R-:W-:Y:S05]  /*9d30*/  BSYNC.RECONVERGENT B0 ;  /* 0x0000000000007941 */ /* 0x000fea0003800200 */
.L_x_29616:
[----:B------:R-:W-:-:S05]  /*9d40*/  LOP3.LUT R3, R0, 0x80, R3, 0xf8, !PT ;  /* 0x0000008000037812 */ /* 0x000fca00078ef803 */
[----:B------:R3:W-:Y:S01]  /*9d50*/  STG.E.U8 desc[UR36][R4.64], R3 ;  /* 0x0000000304007986 */ /* 0x0007e2000c101124 */
[----:B------:R-:W-:Y:S05]  /*9d60*/  BRA `(.L_x_29591) ;  /* 0x00000000009c7947 */ /* 0x000fea0003800000 */
.L_x_29613:
        /* <DEDUP_REMOVED lines=20> */
.L_x_29619:
[----:B------:R-:W-:Y:S01]  /*9eb0*/  IMAD.MOV.U32 R0, RZ, RZ, 0x7f ;  /* 0x0000007fff007424 */ /* 0x000fe200078e00ff */
[----:B------:R-:W-:-:S04]  /*9ec0*/  ISETP.GT.U32.AND P0, PT, R3, 0x7f800000, PT ;  /* 0x7f8000000300780c */ /* 0x000fc80003f04070 */
[----:B------:R-:W-:-:S09]  /*9ed0*/  SEL R0, R0, 0x7c, P0 ;  /* 0x0000007c00007807 */ /* 0x000fd20000000000 */
.L_x_29620:
[----:B------:R-:W-:Y:S05]  /*9ee0*/  BSYNC.RECONVERGENT B0 ;  /* 0x0000000000007941 */ /* 0x000fea0003800200 */
.L_x_29618:
[----:B------:R-:W-:-:S04]  /*9ef0*/  SHF.R.U32.HI R3, RZ, 0x18, R7 ;  /* 0x00000018ff037819 */ /* 0x000fc80000011607 */
[----:B------:R-:W-:-:S05]  /*9f00*/  LOP3.LUT R3, R0, 0x80, R3, 0xf8, !PT ;  /* 0x0000008000037812 */ /* 0x000fca00078ef803 */
[----:B------:R2:W-:Y:S01]  /*9f10*/  STG.E.U8 desc[UR36][R4.64], R3 ;  /* 0x0000000304007986 */ /* 0x0005e2000c101124 */
[----:B------:R-:W-:Y:S05]  /*9f20*/  BRA `(.L_x_29591) ;  /* 0x00000000002c7947 */ /* 0x000fea0003800000 */
.L_x_29612:
        /* <DEDUP_REMOVED lines=11> */
.L_x_29591:
[----:B------:R-:W-:-:S07]  /*9fe0*/  VIADD R23, R23, 0x80 ;  /* 0x0000008017177836 */ /* 0x000fce0000000000 */
.L_x_29550:
[----:B------:R-:W-:Y:S05]  /*9ff0*/  BSYNC.RECONVERGENT B6 ;  /* 0x0000000000067941 */ /* 0x000fea0003800200 */
.L_x_29549:
        /* <DEDUP_REMOVED lines=22> */
.L_x_29624:
[----:B-----5:R-:W0:Y:S02]  /*a160*/  F2I.S64.F64.TRUNC R16, R16 ;  /* 0x0000001000107311 */ /* 0x020e24000030d900 */
[----:B0-----:R-:W-:-:S05]  /*a170*/  IMAD.MOV.U32 R3, RZ, RZ, R16 ;  /* 0x000000ffff037224 */ /* 0x001fca00078e0010 */
[----:B------:R-:W-:Y:S01]  /*a180*/  STG.E.U8 desc[UR36][R4.64], R3 ;  /* 0x0000000304007986 */ /* 0x000fe2000c101124 */
[----:B------:R-:W-:Y:S05]  /*a190*/  EXIT ;  /* 0x000000000000794d */ /* 0x000fea0003800000 */
.L_x_29623:
        /* <DEDUP_REMOVED lines=9> */
.L_x_29627:
[----:B-----5:R-:W0:Y:S02]  /*a230*/  F2I.F64.TRUNC R17, R16 ;  /* 0x0000001000117311 */ /* 0x020e24000030d100 */
[----:B0-----:R-:W-:Y:S01]  /*a240*/  STG.E desc[UR36][R4.64], R17 ;  /* 0x0000001104007986 */ /* 0x001fe2000c101924 */
[----:B------:R-:W-:Y:S05]  /*a250*/  EXIT ;  /* 0x000000000000794d */ /* 0x000fea0003800000 */
.L_x_29626:
[----:B-----5:R-:W0:Y:S02]  /*a260*/  F2I.F64.TRUNC R17, R16 ;  /* 0x0000001000117311 */ /* 0x020e24000030d100 */
[----:B0-----:R-:W-:Y:S01]  /*a270*/  STG.E.U16 desc[UR36][R4.64], R17 ;  /* 0x0000001104007986 */ /* 0x001fe2000c101524 */
[----:B------:R-:W-:Y:S05]  /*a280*/  EXIT ;  /* 0x000000000000794d */ /* 0x000fea0003800000 */
.L_x_29622:
        /* <DEDUP_REMOVED lines=17> */
.L_x_29629:
        /* <DEDUP_REMOVED lines=12> */
.L_x_29628:
        /* <DEDUP_REMOVED lines=18> */
.L_x_29631:
        /* <DEDUP_REMOVED lines=13> */
.L_x_29630:
[----:B-----5:R-:W-:Y:S01]  /*a650*/  STG.E.64 desc[UR36][R4.64], R16 ;  /* 0x0000001004007986 */ /* 0x020fe2000c101b24 */
[----:B------:R-:W-:Y:S05]  /*a660*/  EXIT ;  /* 0x000000000000794d */ /* 0x000fea0003800000 */
.L_x_29621:
        /* <DEDUP_REMOVED lines=13> */
.L_x_29635:
        /* <DEDUP_REMOVED lines=25> */
.L_x_29638:
[----:B------:R-:W-:-:S04]  /*a8d0*/  SHF.R.U32.HI R3, RZ, 0x18, R7 ;  /* 0x00000018ff037819 */ /* 0x000fc80000011607 */
[----:B------:R-:W-:-:S04]  /*a8e0*/  LOP3.LUT R0, R0, 0x80, R3, 0xf8, !PT ;  /* 0x0000008000007812 */ /* 0x000fc800078ef803 */
[----:B------:R-:W-:-:S07]  /*a8f0*/  PRMT R2, R0, 0x7610, R2 ;  /* 0x0000761000027816 */ /* 0x000fce0000000002 */
.L_x_29637:
[----:B------:R-:W-:Y:S05]  /*a900*/  BSYNC.RECONVERGENT B0 ;  /* 0x0000000000007941 */ /* 0x000fea0003800200 */
.L_x_29636:
[----:B------:R-:W-:Y:S01]  /*a910*/  STG.E.U8 desc[UR36][R4.64], R2 ;  /* 0x0000000204007986 */ /* 0x000fe2000c101124 */
[----:B------:R-:W-:Y:S05]  /*a920*/  EXIT ;  /* 0x000000000000794d */ /* 0x000fea0003800000 */
.L_x_29634:
        /* <DEDUP_REMOVED lines=25> */
.L_x_29641:
[----:B------:R-:W-:-:S04]  /*aac0*/  SHF.R.U32.HI R3, RZ, 0x18, R7 ;  /* 0x00000018ff037819 */ /* 0x000fc80000011607 */
[----:B------:R-:W-:-:S04]  /*aad0*/  LOP3.LUT R0, R0, 0x80, R3, 0xf8, !PT ;  /* 0x0000008000007812 */ /* 0x000fc800078ef803 */
[----:B------:R-:W-:-:S07]  /*aae0*/  PRMT R2, R0, 0x7610, R2 ;  /* 0x0000761000027816 */ /* 0x000fce0000000002 */
.L_x_29640:
[----:B------:R-:W-:Y:S05]  /*aaf0*/  BSYNC.RECONVERGENT B0 ;  /* 0x0000000000007941 */ /* 0x000fea0003800200 */
.L_x_29639:
[----:B------:R-:W-:Y:S01]  /*ab00*/  STG.E.U8 desc[UR36][R4.64], R2 ;  /* 0x0000000204007986 */ /* 0x000fe2000c101124 */
[----:B------:R-:W-:Y:S05]  /*ab10*/  EXIT ;  /* 0x000000000000794d */ /* 0x000fea0003800000 */
.L_x_29633:
        /* <DEDUP_REMOVED lines=30> */
.L_x_29643:
[----:B-----5:R-:W0:Y:S02]  /*ad00*/  F2I.U64.F64.TRUNC R16, R16 ;  /* 0x0000001000107311 */ /* 0x020e24000030d800 */
[----:B0-----:R-:W-:Y:S01]  /*ad10*/  STG.E.64 desc[UR36][R4.64], R16 ;  /* 0x0000001004007986 */ /* 0x001fe2000c101b24 */
[----:B------:R-:W-:Y:S05]  /*ad20*/  EXIT ;  /* 0x000000000000794d */ /* 0x000fea0003800000 */
.L_x_29642:
[----:B-----5:R-:W0:Y:S02]  /*ad30*/  F2I.U32.F64.TRUNC R17, R16 ;  /* 0x0000001000117311 */ /* 0x020e24000030d000 */
[----:B0-----:R-:W-:Y:S01]  /*ad40*/  STG.E desc[UR36][R4.64], R17 ;  /* 0x0000001104007986 */ /* 0x001fe2000c101924 */
[----:B------:R-:W-:Y:S05]  /*ad50*/  EXIT ;  /* 0x000000000000794d */ /* 0x000fea0003800000 */
.L_x_29632:
        /* <DEDUP_REMOVED lines=10> */
.L_x_29645:
[----:B------:R-:W-:-:S05]  /*ae00*/  CS2R R18, SRZ ;  /* 0x0000000000127805 */ /* 0x000fca000001ff00 */
[----:B-----5:R-:W-:Y:S01]  /*ae10*/  STG.E.128 desc[UR36][R4.64], R16 ;  /* 0x0000001004007986 */ /* 0x020fe2000c101d24 */
[----:B------:R-:W-:Y:S05]  /*ae20*/  EXIT ;  /* 0x000000000000794d */ /* 0x000fea0003800000 */
.L_x_29644:
[----:B------:R-:W-:-:S13]  /*ae30*/  ISETP.NE.AND P0, PT, R0, 0xf, PT ;  /* 0x0000000f0000780c */ /* 0x000fda0003f05270 */
[----:B------:R-:W-:Y:S05]  /*ae40*/  @!P0 BRA `(.L_x_29646) ;  /* 0x0000000400288947 */ /* 0x000fea0003800000 */
[----:B------:R-:W-:-:S13]  /*ae50*/  ISETP.NE.AND P0, PT, R0, 0x17, PT ;  /* 0x000000170000780c */ /* 0x000fda0003f05270 */
[----:B------:R-:W-:Y:S05]  /*ae60*/  @!P0 BRA `(.L_x_29647) ;  /* 0x0000000000b08947 */ /* 0x000fea0003800000 */
[----:B------:R-:W-:-:S13]  /*ae70*/  ISETP.NE.AND P0, PT, R0, 0x18, PT ;  /* 0x000000180000780c */ /* 0x000fda0003f05270 */
[----:B------:R-:W-:Y:S05]  /*ae80*/  @!P0 BRA `(.L_x_29648) ;  /* 0x0000000000448947 */ /* 0x000fea0003800000 */
.L_x_29625:
        /* <DEDUP_REMOVED lines=16> */
.L_x_29649:
[----:B------:R-:W-:Y:S05]  /*af90*/  EXIT ;  /* 0x000000000000794d */ /* 0x000fea0003800000 */
.L_x_29648:
        /* <DEDUP_REMOVED lines=21> */
.L_x_29651:
[----:B------:R-:W-:Y:S05]  /*b0f0*/  BSYNC.RECONVERGENT B0 ;  /* 0x0000000000007941 */ /* 0x000fea0003800200 */
.L_x_29650:
[----:B------:R-:W-:-:S05]  /*b100*/  LOP3.LUT R3, R0, 0x80, R3, 0xf8, !PT ;  /* 0x0000008000037812 */ /* 0x000fca00078ef803 */
[----:B------:R-:W-:Y:S01]  /*b110*/  STG.E.U8 desc[UR36][R4.64], R3 ;  /* 0x0000000304007986 */ /* 0x000fe2000c101124 */
[----:B------:R-:W-:Y:S05]  /*b120*/  EXIT ;  /* 0x000000000000794d */ /* 0x000fea0003800000 */
.L_x_29647:
        /* <DEDUP_REMOVED lines=20> */
.L_x_29653:
[----:B------:R-:W-:Y:S01]  /*b270*/  IMAD.MOV.U32 R0, RZ, RZ, 0x7f ;  /* 0x0000007fff007424 */ /* 0x000fe200078e00ff */
[----:B------:R-:W-:-:S04]  /*b280*/  ISETP.GT.U32.AND P0, PT, R2, 0x7f800000, PT ;  /* 0x7f8000000200780c */ /* 0x000fc80003f04070 */
[----:B------:R-:W-:-:S09]  /*b290*/  SEL R0, R0, 0x7c, P0 ;  /* 0x0000007c00007807 */ /* 0x000fd20000000000 */
.L_x_29654:
[----:B------:R-:W-:Y:S05]  /*b2a0*/  BSYNC.RECONVERGENT B0 ;  /* 0x0000000000007941 */ /* 0x000fea0003800200 */
.L_x_29652:
[----:B------:R-:W-:-:S04]  /*b2b0*/  SHF.R.U32.HI R3, RZ, 0x18, R3 ;  /* 0x00000018ff037819 */ /* 0x000fc80000011603 */
[----:B------:R-:W-:-:S05]  /*b2c0*/  LOP3.LUT R3, R0, 0x80, R3, 0xf8, !PT ;  /* 0x0000008000037812 */ /* 0x000fca00078ef803 */
[----:B------:R-:W-:Y:S01]  /*b2d0*/  STG.E.U8 desc[UR36][R4.64], R3 ;  /* 0x0000000304007986 */ /* 0x000fe2000c101124 */
[----:B------:R-:W-:Y:S05]  /*b2e0*/  EXIT ;  /* 0x000000000000794d */ /* 0x000fea0003800000 */
.L_x_29646:
        /* <DEDUP_REMOVED lines=12> */
.L_x_29655:
        /* <DEDUP_REMOVED lines=13> */
.L_x_36108:


//--------------------- .text._ZN2at6native18elementwise_kernelILi128ELi2EZNS0_22gpu_kernel_impl_nocastIZZZNS0_17expm1_kernel_cudaERNS_18TensorIteratorBaseEENKUlvE_clEvENKUlvE_clEvEUldE_EEvS4_RKT_EUliE_EEviT1_ --------------------------
	.section	.text._ZN2at6native18elementwise_kernelILi128ELi2EZNS0_22gpu_kernel_impl_nocastIZZZNS0_17expm1_kernel_cudaERNS_18TensorIteratorBaseEENKUlvE_clEvENKUlvE_clEvEUldE_EEvS4_RKT_EUliE_EEviT1_,"ax",@progbits
	.align	128
        .global         _ZN2at6native18elementwise_kernelILi128ELi2EZNS0_22gpu_kernel_impl_nocastIZZZNS0_17expm1_kernel_cudaERNS_18TensorIteratorBaseEENKUlvE_clEvENKUlvE_clEvEUldE_EEvS4_RKT_EUliE_EEviT1_
        .type           _ZN2at6native18elementwise_kernelILi128ELi2EZNS0_22gpu_kernel_impl_nocastIZZZNS0_17expm1_kernel_cudaERNS_18TensorIteratorBaseEENKUlvE_clEvENKUlvE_clEvEUldE_EEvS4_RKT_EUliE_EEviT1_,@function
        .size           _ZN2at6native18elementwise_kernelILi128ELi2EZNS0_22gpu_kernel_impl_nocastIZZZNS0_17expm1_kernel_cudaERNS_18TensorIteratorBaseEENKUlvE_clEvENKUlvE_clEvEUldE_EEvS4_RKT_EUliE_EEviT1_,(.L_x_36109 - _ZN2at6native18elementwise_kernelILi128ELi2EZNS0_22gpu_kernel_impl_nocastIZZZNS0_17expm1_kernel_cudaERNS_18TensorIteratorBaseEENKUlvE_clEvENKUlvE_clEvEUldE_EEvS4_RKT_EUliE_EEviT1_)
        .other          _ZN2at6native18elementwise_kernelILi128ELi2EZNS0_22gpu_kernel_impl_nocastIZZZNS0_17expm1_kernel_cudaERNS_18TensorIteratorBaseEENKUlvE_clEvENKUlvE_clEvEUldE_EEvS4_RKT_EUliE_EEviT1_,@"STO_CUDA_ENTRY STV_DEFAULT"
_ZN2at6native18elementwise_kernelILi128ELi2EZNS0_22gpu_kernel_impl_nocastIZZZNS0_17expm1_kernel_cudaERNS_18TensorIteratorBaseEENKUlvE_clEvENKUlvE_clEvEUldE_EEvS4_RKT_EUliE_EEviT1_:
.text._ZN2at6native18elementwise_kernelILi128ELi2EZNS0_22gpu_kernel_impl_nocastIZZZNS0_17expm1_kernel_cudaERNS_18TensorIteratorBaseEENKUlvE_clEvENKUlvE_clEvEUldE_EEvS4_RKT_EUliE_EEviT1_:
        /* <DEDUP_REMOVED lines=14> */
[----:B0-----:R-:W2:Y:S02]  /*00e0*/  LDG.E.64 R4, desc[UR6][R4.64] ;  /* 0x0000000604047981 */ /* 0x001ea4000c1e1b00 */
[C---:B--2---:R-:W-:Y:S02]  /*00f0*/  FSETP.GEU.FTZ.AND P1, PT, R5.reuse, 4.1931471824645996094, PT ;  /* 0x40862e430500780b */ /* 0x044fe40003f3e000 */
[----:B------:R-:W-:-:S13]  /*0100*/  FSETP.GT.FTZ.AND P0, PT, R5, -3.1640625, PT ;  /* 0xc04a80000500780b */ /* 0x000fda0003f14000 */
[----:B------:R-:W-:Y:S05]  /*0110*/  @P0 BRA !P1, `(.L_x_29659) ;  /* 0x00000000002c0947 */ /* 0x000fea0004800000 */
        /* <DEDUP_REMOVED lines=11> */
.L_x_29659:
[----:B------:R-:W-:Y:S01]  /*01d0*/  IMAD.MOV.U32 R6, RZ, RZ, 0x652b82fe ;  /* 0x652b82feff067424 */ /* 0x000fe200078e00ff */
[----:B------:R-:W-:Y:S01]  /*01e0*/  MOV R7, 0x3ff71547 ;  /* 0x3ff7154700077802 */ /* 0x000fe20000000f00 */
[----:B------:R-:W-:Y:S01]  /*01f0*/  IMAD.SHL.U32 R0, R5, 0x2, RZ ;  /* 0x0000000205007824 */ /* 0x000fe200078e00ff */
[----:B------:R-:W-:Y:S01]  /*0200*/  UMOV UR8, 0xfefa39ef ;  /* 0xfefa39ef00087882 */ /* 0x000fe20000000000 */
[----:B------:R-:W-:Y:S01]  /*0210*/  UMOV UR9, 0x3fe62e42 ;  /* 0x3fe62e4200097882 */ /* 0x000fe20000000000 */
[----:B------:R-:W-:Y:S01]  /*0220*/  IMAD.MOV.U32 R12, RZ, RZ, -0x7142ec33 ;  /* 0x8ebd13cdff0c7424 */ /* 0x000fe200078e00ff */
[----:B------:R-:W-:Y:S01]  /*0230*/  MOV R13, 0x3e5af86d ;  /* 0x3e5af86d000d7802 */ /* 0x000fe20000000f00 */
        /* <DEDUP_REMOVED lines=122> */
.L_x_29660:
[----:B------:R-:W0:Y:S01]  /*09e0*/  LDC.64 R6, c[0x0][0x580] ;  /* 0x00016000ff067b82 */ /* 0x000e220000000a00 */
[----:B------:R-:W-:Y:S01]  /*09f0*/  VIADD R3, R3, 0x80 ;  /* 0x0000008003037836 */ /* 0x000fe20000000000 */
[----:B0-----:R0:W-:Y:S06]  /*0a00*/  STG.E.64 desc[UR6][R6.64], R4 ;  /* 0x0000000406007986 */ /* 0x0011ec000c101b06 */
.L_x_29658:
[----:B------:R-:W-:Y:S05]  /*0a10*/  BSYNC.RECONVERGENT B0 ;  /* 0x0000000000007941 */ /* 0x000fea0003800200 */
.L_x_29657:
[----:B------:R-:W-:-:S13]  /*0a20*/  ISETP.GE.AND P0, PT, R3, UR4, PT ;  /* 0x0000000403007c0c */ /* 0x000fda000bf06270 */
[----:B------:R-:W-:Y:S05]  /*0a30*/  @P0 EXIT ;  /* 0x000000000000094d */ /* 0x000fea0003800000 */
[----:B------:R-:W1:Y:S02]  /*0a40*/  LDC.64 R2, c[0x0][0x588] ;  /* 0x00016200ff027b82 */ /* 0x000e640000000a00 */
[----:B-1----:R-:W2:Y:S02]  /*0a50*/  LDG.E.64 R2, desc[UR6][R2.64] ;  /* 0x0000000602027981 */ /* 0x002ea4000c1e1b00 */
[C---:B--2---:R-:W-:Y:S02]  /*0a60*/  FSETP.GEU.FTZ.AND P1, PT, R3.reuse, 4.1931471824645996094, PT ;  /* 0x40862e430300780b */ /* 0x044fe40003f3e000 */
[----:B------:R-:W-:-:S13]  /*0a70*/  FSETP.GT.FTZ.AND P0, PT, R3, -3.1640625, PT ;  /* 0xc04a80000300780b */ /* 0x000fda0003f14000 */
[----:B------:R-:W-:Y:S05]  /*0a80*/  @P0 BRA !P1, `(.L_x_29661) ;  /* 0x0000000000380947 */ /* 0x000fea0004800000 */
[----:B0-----:R-:W0:Y:S01]  /*0a90*/  LDC.64 R4, c[0x0][0x580] ;  /* 0x00016000ff047b82 */ /* 0x001e220000000a00 */
[----:B------:R-:W-:Y:S01]  /*0aa0*/  HFMA2 R7, -RZ, RZ, 1.984375, 0 ;  /* 0x3ff00000ff077431 */ /* 0x000fe200000001ff */
[----:B------:R-:W-:Y:S01]  /*0ab0*/  ISETP.GE.AND P1, PT, R3, RZ, PT ;  /* 0x000000ff0300720c */ /* 0x000fe20003f26270 */
[----:B------:R-:W-:Y:S03]  /*0ac0*/  DSETP.NAN.AND P0, PT, R2, R2, PT ;  /* 0x000000020200722a */ /* 0x000fe60003f08000 */
[----:B------:R-:W-:-:S15]  /*0ad0*/  FSEL R7, -R7, +QNAN , !P1 ;  /* 0x7ff0000007077808 */ /* 0x000fde0004800100 */
[----:B------:R-:W-:-:S15]  /*0ae0*/  NOP ;  /* 0x0000000000007918 */ /* 0x000fde0000000000 */
[----:B------:R-:W-:-:S15]  /*0af0*/  NOP ;  /* 0x0000000000007918 */ /* 0x000fde0000000000 */
[----:B------:R-:W-:-:S15]  /*0b00*/  NOP ;  /* 0x0000000000007918 */ /* 0x000fde0000000000 */
[----:B------:R-:W-:-:S01]  /*0b10*/  NOP ;  /* 0x0000000000007918 */ /* 0x000fc20000000000 */
[----:B------:R-:W1:Y:S02]  /*0b20*/  DADD R2, R2, R2 ;  /* 0x0000000002027229 */ /* 0x000e640000000002 */
[----:B-1----:R-:W-:Y:S02]  /*0b30*/  FSEL R2, R2, RZ, P0 ;  /* 0x000000ff02027208 */ /* 0x002fe40000000000 */
[----:B------:R-:W-:-:S05]  /*0b40*/  FSEL R3, R3, R7, P0 ;  /* 0x0000000703037208 */ /* 0x000fca0000000000 */
[----:B0-----:R-:W-:Y:S01]  /*0b50*/  STG.E.64 desc[UR6][R4.64], R2 ;  /* 0x0000000204007986 */ /* 0x001fe2000c101b06 */
[----:B------:R-:W-:Y:S05]  /*0b60*/  EXIT ;  /* 0x000000000000794d */ /* 0x000fea0003800000 */
.L_x_29661:
[----:B0-----:R-:W-:Y:S01]  /*0b70*/  IMAD.MOV.U32 R4, RZ, RZ, 0x652b82fe ;  /* 0x652b82feff047424 */ /* 0x001fe200078e00ff */
        /* <DEDUP_REMOVED lines=108> */
[----:B0-----:R0:W-:Y:S02]  /*1240*/  DFMA R10, R8, R10, R8 ;  /* 0x0000000a080a722b */ /* 0x0011e40000000008 */
[----:B0-----:R-:W0:-:S15]  /*1250*/  LDC.64 R8, c[0x0][0x580] ;  /* 0x00016000ff087b82 */ /* 0x001e1e0000000a00 */
[----:B------:R-:W-:-:S15]  /*1260*/  NOP ;  /* 0x0000000000007918 */ /* 0x000fde0000000000 */
[----:B------:R-:W-:-:S15]  /*1270*/  NOP ;  /* 0x0000000000007918 */ /* 0x000fde0000000000 */
[----:B------:R-:W-:-:S15]  /*1280*/  NOP ;  /* 0x0000000000007918 */ /* 0x000fde0000000000 */
[----:B------:R-:W-:-:S02]  /*1290*/  NOP ;  /* 0x0000000000007918 */ /* 0x000fc40000000000 */
[----:B------:R-:W1:-:S15]  /*12a0*/  DADD R4, R6, -1 ;  /* 0xbff0000006047429 */ /* 0x000e5e0000000000 */
[----:B------:R-:W-:-:S15]  /*12b0*/  NOP ;  /* 0x0000000000007918 */ /* 0x000fde0000000000 */
[----:B------:R-:W-:-:S15]  /*12c0*/  NOP ;  /* 0x0000000000007918 */ /* 0x000fde0000000000 */
[----:B------:R-:W-:-:S15]  /*12d0*/  NOP ;  /* 0x0000000000007918 */ /* 0x000fde0000000000 */
[----:B------:R-:W-:-:S04]  /*12e0*/  NOP ;  /* 0x0000000000007918 */ /* 0x000fc80000000000 */
[----:B-1----:R-:W1:-:S15]  /*12f0*/  DFMA R4, R10, R6, R4 ;  /* 0x000000060a04722b */ /* 0x002e5e0000000004 */
[----:B------:R-:W-:-:S15]  /*1300*/  NOP ;  /* 0x0000000000007918 */ /* 0x000fde0000000000 */
[----:B------:R-:W-:-:S15]  /*1310*/  NOP ;  /* 0x0000000000007918 */ /* 0x000fde0000000000 */
[----:B------:R-:W-:-:S15]  /*1320*/  NOP ;  /* 0x0000000000007918 */ /* 0x000fde0000000000 */
[----:B------:R-:W-:-:S04]  /*1330*/  NOP ;  /* 0x0000000000007918 */ /* 0x000fc80000000000 */
[----:B-1----:R-:W1:Y:S02]  /*1340*/  DADD R6, R4, R4 ;  /* 0x0000000004067229 */ /* 0x002e640000000004 */
[----:B-1----:R-:W-:Y:S02]  /*1350*/  FSEL R11, R6, R4, !P1 ;  /* 0x00000004060b7208 */ /* 0x002fe40004800000 */
[----:B------:R-:W-:Y:S02]  /*1360*/  FSEL R5, R7, R5, !P1 ;  /* 0x0000000507057208 */ /* 0x000fe40004800000 */
[----:B------:R-:W-:Y:S02]  /*1370*/  FSEL R2, R2, R11, !P0 ;  /* 0x0000000b02027208 */ /* 0x000fe40004000000 */
[----:B------:R-:W-:-:S05]  /*1380*/  FSEL R3, R3, R5, !P0 ;  /* 0x0000000503037208 */ /* 0x000fca0004000000 */
[----:B0-----:R-:W-:Y:S01]  /*1390*/  STG.E.64 desc[UR6][R8.64], R2 ;  /* 0x0000000208007986 */ /* 0x001fe2000c101b06 */
[----:B------:R-:W-:Y:S05]  /*13a0*/  EXIT ;  /* 0x000000000000794d */ /* 0x000fea0003800000 */
.L_x_29656:
        /* <DEDUP_REMOVED lines=305> */
.L_x_29664:
[----:B------:R-:W0:Y:S02]  /*26c0*/  LDCU.64 UR8, c[0x0][0x588] ;  /* 0x0000b100ff0877ac */ /* 0x000e240008000a00 */
[----:B0-----:R-:W-:-:S04]  /*26d0*/  IADD3 R6, P0, PT, R4, UR8, RZ ;  /* 0x0000000804067c10 */ /* 0x001fc8000ff1e0ff */
[----:B------:R-:W-:-:S06]  /*26e0*/  IADD3.X R7, PT, PT, RZ, UR9, RZ, P0, !PT ;  /* 0x00000009ff077c10 */ /* 0x000fcc00087fe4ff */
[----:B------:R-:W2:Y:S01]  /*26f0*/  LDG.E.64 R6, desc[UR6][R6.64] ;  /* 0x0000000606067981 */ /* 0x000ea2000c1e1b00 */
[----:B------:R-:W-:Y:S01]  /*2700*/  BSSY.RECONVERGENT B1, `(.L_x_29665) ;  /* 0x0000092000017945 */ /* 0x000fe20003800200 */
[C---:B--2---:R-:W-:Y:S02]  /*2710*/  FSETP.GEU.FTZ.AND P0, PT, R7.reuse, 4.1931471824645996094, PT ;  /* 0x40862e430700780b */ /* 0x044fe40003f1e000 */
[----:B------:R-:W-:-:S04]  /*2720*/  FSETP.GT.FTZ.AND P1, PT, R7, -3.1640625, PT ;  /* 0xc04a80000700780b */ /* 0x000fc80003f34000 */
[----:B------:R-:W-:-:S13]  /*2730*/  PLOP3.LUT P0, PT, P0, P1, PT, 0xf2, 0x2f ;  /* 0x00000000002f781c */ /* 0x000fda0000703e72 */
[----:B------:R-:W-:Y:S05]  /*2740*/  @P0 BRA `(.L_x_29666) ;  /* 0x0000000800080947 */ /* 0x000fea0003800000 */
        /* <DEDUP_REMOVED lines=130> */
.L_x_29666:
        /* <DEDUP_REMOVED lines=11> */
.L_x_29667:
[----:B------:R-:W-:Y:S05]  /*3020*/  BSYNC.RECONVERGENT B1 ;  /* 0x0000000000017941 */ /* 0x000fea0003800200 */
.L_x_29665:
[----:B------:R-:W0:Y:S01]  /*3030*/  LDCU.64 UR8, c[0x0][0x580] ;  /* 0x0000b000ff0877ac */ /* 0x000e220008000a00 */
[----:B------:R-:W-:Y:S01]  /*3040*/  VIADD R3, R3, 0x80 ;  /* 0x0000008003037836 */ /* 0x000fe20000000000 */
[----:B0-----:R-:W-:-:S04]  /*3050*/  IADD3 R4, P0, PT, R5, UR8, RZ ;  /* 0x0000000805047c10 */ /* 0x001fc8000ff1e0ff */
[----:B------:R-:W-:-:S05]  /*3060*/  IADD3.X R5, PT, PT, RZ, UR9, RZ, P0, !PT ;  /* 0x00000009ff057c10 */ /* 0x000fca00087fe4ff */
[----:B------:R0:W-:Y:S04]  /*3070*/  STG.E.64 desc[UR6][R4.64], R6 ;  /* 0x0000000604007986 */ /* 0x0001e8000c101b06 */
.L_x_29663:
[----:B------:R-:W-:Y:S05]  /*3080*/  BSYNC.RECONVERGENT B0 ;  /* 0x0000000000007941 */ /* 0x000fea0003800200 */
.L_x_29662:
        /* <DEDUP_REMOVED lines=300> */
.L_x_29668:
[----:B------:R-:W0:Y:S02]  /*4350*/  LDCU.128 UR8, c[0x0][0x580] ;  /* 0x0000b000ff0877ac */ /* 0x000e240008000c00 */
[----:B0-----:R-:W-:-:S05]  /*4360*/  IADD3 R4, P0, PT, R2, UR10, RZ ;  /* 0x0000000a02047c10 */ /* 0x001fca000ff1e0ff */
[----:B------:R-:W-:-:S06]  /*4370*/  IMAD.X R5, RZ, RZ, UR11, P0 ;  /* 0x0000000bff057e24 */ /* 0x000fcc00080e06ff */
[----:B------:R-:W2:Y:S01]  /*4380*/  LDG.E.64 R4, desc[UR6][R4.64] ;  /* 0x0000000604047981 */ /* 0x000ea2000c1e1b00 */
[----:B------:R-:W-:Y:S01]  /*4390*/  IADD3 R2, P1, PT, R3, UR8, RZ ;  /* 0x0000000803027c10 */ /* 0x000fe2000ff3e0ff */
[----:B------:R-:W-:Y:S03]  /*43a0*/  BSSY.RECONVERGENT B0, `(.L_x_29669) ;  /* 0x0000091000007945 */ /* 0x000fe60003800200 */
[----:B------:R-:W-:Y:S02]  /*43b0*/  IADD3.X R3, PT, PT, RZ, UR9, RZ, P1, !PT ;  /* 0x00000009ff037c10 */ /* 0x000fe40008ffe4ff */
        /* <DEDUP_REMOVED lines=14> */
.L_x_29670:
[----:B------:R-:W-:Y:S01]  /*44a0*/  IMAD.MOV.U32 R6, RZ, RZ, 0x652b82fe ;  /* 0x652b82feff067424 */ /* 0x000fe200078e00ff */
[----:B------:R-:W-:Y:S01]  /*44b0*/  MOV R7, 0x3ff71547 ;  /* 0x3ff7154700077802 */ /* 0x000fe20000000f00 */
[----:B------:R-:W-:Y:S01]  /*44c0*/  UMOV UR4, 0xfefa39ef ;  /* 0xfefa39ef00047882 */ /* 0x000fe20000000000 */
[----:B------:R-:W-:Y:S01]  /*44d0*/  SHF.L.U32 R0, R5, 0x1, RZ ;  /* 0x0000000105007819 */ /* 0x000fe200000006ff */
[----:B------:R-:W-:Y:S01]  /*44e0*/  UMOV UR5, 0x3fe62e42 ;  /* 0x3fe62e4200057882 */ /* 0x000fe20000000000 */
[----:B------:R-:W-:Y:S01]  /*44f0*/  HFMA2 R13, -RZ, RZ, 1.587890625, -36256 ;  /* 0x3e5af86dff0d7431 */ /* 0x000fe200000001ff */
        /* <DEDUP_REMOVED lines=123> */
.L_x_29671:
[----:B------:R-:W-:Y:S05]  /*4cb0*/  BSYNC.RECONVERGENT B0 ;  /* 0x0000000000007941 */ /* 0x000fea0003800200 */
.L_x_29669:
[----:B------:R-:W-:Y:S01]  /*4cc0*/  STG.E.64 desc[UR6][R2.64], R4 ;  /* 0x0000000402007986 */ /* 0x000fe2000c101b06 */
[----:B------:R-:W-:Y:S05]  /*4cd0*/  EXIT ;  /* 0x000000000000794d */ /* 0x000fea0003800000 */
.L_x_29672:
        /* <DEDUP_REMOVED lines=10> */
.L_x_36109:


//--------------------- .text._ZN2at6native27unrolled_elementwise_kernelIZZZNS0_17expm1_kernel_cudaERNS_18TensorIteratorBaseEENKUlvE_clEvENKUlvE_clEvEUldE_St5arrayIPcLm2EELi4E23TrivialOffsetCalculatorILi1EjESB_NS0_6memory15LoadWithoutCastENSC_16StoreWithoutCastEEEviT_T0_T2_T3_T4_T5_ --------------------------
	.section	.text._ZN2at6native27unrolled_elementwise_kernelIZZZNS0_17expm1_kernel_cudaERNS_18TensorIteratorBaseEENKUlvE_clEvENKUlvE_clEvEUldE_St5arrayIPcLm2EELi4E23TrivialOffsetCalculatorILi1EjESB_NS0_6memory15LoadWithoutCastENSC_16StoreWithoutCastEEEviT_T0_T2_T3_T4_T5_,"ax",@progbits
	.align	128
        .global         _ZN2at6native27unrolled_elementwise_kernelIZZZNS0_17expm1_kernel_cudaERNS_18TensorIteratorBaseEENKUlvE_clEvENKUlvE_clEvEUldE_St5arrayIPcLm2EELi4E23TrivialOffsetCalculatorILi1EjESB_NS0_6memory15LoadWithoutCastENSC_16StoreWithoutCastEEEviT_T0_T2_T3_T4_T5_
        .type           _ZN2at6native27unrolled_elementwise_kernelIZZZNS0_17expm1_kernel_cudaERNS_18TensorIteratorBaseEENKUlvE_clEvENKUlvE_clEvEUldE_St5arrayIPcLm2EELi4E23TrivialOffsetCalculatorILi1EjESB_NS0_6memory15LoadWithoutCastENSC_16StoreWithoutCastEEEviT_T0_T2_T3_T4_T5_,@function
        .size           _ZN2at6native27unrolled_elementwise_kernelIZZZNS0_17expm1_kernel_cudaERNS_18TensorIteratorBaseEENKUlvE_clEvENKUlvE_clEvEUldE_St5arrayIPcLm2EELi4E23TrivialOffsetCalculatorILi1EjESB_NS0_6memory15LoadWithoutCastENSC_16StoreWithoutCastEEEviT_T0_T2_T3_T4_T5_,(.L_x_36110 - _ZN2at6native27unrolled_elementwise_kernelIZZZNS0_17expm1_kernel_cudaERNS_18TensorIteratorBaseEENKUlvE_clEvENKUlvE_clEvEUldE_St5arrayIPcLm2EELi4E23TrivialOffsetCalculatorILi1EjESB_NS0_6memory15LoadWithoutCastENSC_16StoreWithoutCastEEEviT_T0_T2_T3_T4_T5_)
        .other          _ZN2at6native27unrolled_elementwise_kernelIZZZNS0_17expm1_kernel_cudaERNS_18TensorIteratorBaseEENKUlvE_clEvENKUlvE_clEvEUldE_St5arrayIPcLm2EELi4E23TrivialOffsetCalculatorILi1EjESB_NS0_6memory15LoadWithoutCastENSC_16StoreWithoutCastEEEviT_T0_T2_T3_T4_T5_,@"STO_CUDA_ENTRY STV_DEFAULT"
_ZN2at6native27unrolled_elementwise_kernelIZZZNS0_17expm1_kernel_cudaERNS_18TensorIteratorBaseEENKUlvE_clEvENKUlvE_clEvEUldE_St5arrayIPcLm2EELi4E23TrivialOffsetCalculatorILi1EjESB_NS0_6memory15LoadWithoutCastENSC_16StoreWithoutCastEEEviT_T0_T2_T3_T4_T5_:
.text._ZN2at6native27unrolled_elementwise_kernelIZZZNS0_17expm1_kernel_cudaERNS_18TensorIteratorBaseEENKUlvE_clEvENKUlvE_clEvEUldE_St5arrayIPcLm2EELi4E23TrivialOffsetCalculatorILi1EjESB_NS0_6memory15LoadWithoutCastENSC_16StoreWithoutCastEEEviT_T0_T2_T3_T4_T5_:
        /* <DEDUP_REMOVED lines=19> */
[----:B------:R-:W-:Y:S01]  /*0130*/  @!P3 IMAD R19, R0, 0x200, R7 ;  /* 0x000002000013b824 */ /* 0x000fe200078e0207 */
[----:B------:R-:W1:Y:S01]  /*0140*/  @!P3 LDC.64 R4, c[0x0][0x390] ;  /* 0x0000e400ff04bb82 */ /* 0x000e620000000a00 */
[----:B------:R-:W-:Y:S02]  /*0150*/  @!P3 VIADD R7, R7, 0x80 ;  /* 0x000000800707b836 */ /* 0x000fe40000000000 */
[----:B--2---:R-:W-:-:S03]  /*0160*/  @!P1 IMAD.WIDE.U32 R14, R17, 0x8, R14 ;  /* 0x00000008110e9825 */ /* 0x004fc600078e000e */
[----:B------:R-:W-:-:S13]  /*0170*/  ISETP.GE.AND P2, PT, R7, R8, PT ;  /* 0x000000080700720c */ /* 0x000fda0003f46270 */
[----:B------:R-:W2:Y:S01]  /*0180*/  @!P2 LDC.64 R2, c[0x0][0x390] ;  /* 0x0000e400ff02ab82 */ /* 0x000ea20000000a00 */
[----:B------:R-:W-:Y:S02]  /*0190*/  @!P2 IMAD R7, R0, 0x200, R7 ;  /* 0x000002000007a824 */ /* 0x000fe400078e0207 */
[----:B-1----:R-:W-:Y:S01]  /*01a0*/  @!P3 IMAD.WIDE.U32 R18, R19, 0x8, R4 ;  /* 0x000000081312b825 */ /* 0x002fe200078e0004 */
[----:B------:R-:W-:-:S03]  /*01b0*/  CS2R R4, SRZ ;  /* 0x0000000000047805 */ /* 0x000fc6000001ff00 */
[----:B--2---:R-:W-:Y:S01]  /*01c0*/  @!P2 IMAD.WIDE.U32 R16, R7, 0x8, R2 ;  /* 0x000000080710a825 */ /* 0x004fe200078e0002 */
[----:B------:R-:W-:Y:S02]  /*01d0*/  CS2R R6, SRZ ;  /* 0x0000000000067805 */ /* 0x000fe4000001ff00 */
[----:B------:R-:W-:Y:S02]  /*01e0*/  CS2R R2, SRZ ;  /* 0x0000000000027805 */ /* 0x000fe4000001ff00 */
[----:B------:R0:W5:Y:S04]  /*01f0*/  @!P2 LDG.E.64 R4, desc[UR4][R16.64] ;  /* 0x000000041004a981 */ /* 0x000168000c1e1b00 */
[----:B------:R0:W5:Y:S04]  /*0200*/  @!P1 LDG.E.64 R6, desc[UR4][R14.64] ;  /* 0x000000040e069981 */ /* 0x000168000c1e1b00 */
[----:B------:R0:W5:Y:S01]  /*0210*/  @!P3 LDG.E.64 R2, desc[UR4][R18.64] ;  /* 0x000000041202b981 */ /* 0x000162000c1e1b00 */
[----:B------:R-:W-:Y:S01]  /*0220*/  ISETP.GE.AND P2, PT, R9, R8, PT ;  /* 0x000000080900720c */ /* 0x000fe20003f46270 */
[----:B------:R-:W-:-:S12]  /*0230*/  BSSY.RECONVERGENT B0, `(.L_x_29673) ;  /* 0x0000093000007945 */ /* 0x000fd80003800200 */
[----:B0-----:R-:W-:Y:S05]  /*0240*/  @P2 BRA `(.L_x_29674) ;  /* 0x0000000800442947 */ /* 0x001fea0003800000 */
[C---:B-----5:R-:W-:Y:S02]  /*0250*/  FSETP.GEU.FTZ.AND P0, PT, R11.reuse, 4.1931471824645996094, PT ;  /* 0x40862e430b00780b */ /* 0x060fe40003f1e000 */
[----:B------:R-:W-:-:S04]  /*0260*/  FSETP.GT.FTZ.AND P1, PT, R11, -3.1640625, PT ;  /* 0xc04a80000b00780b */ /* 0x000fc80003f34000 */
[----:B------:R-:W-:-:S13]  /*0270*/  PLOP3.LUT P0, PT, P0, P1, PT, 0xf2, 0x2f ;  /* 0x00000000002f781c */ /* 0x000fda0000703e72 */
[----:B------:R-:W-:Y:S05]  /*0280*/  @P0 BRA `(.L_x_29675) ;  /* 0x0000000800080947 */ /* 0x000fea0003800000 */
        /* <DEDUP_REMOVED lines=130> */
.L_x_29675:
        /* <DEDUP_REMOVED lines=11> */
.L_x_29674:
[----:B------:R-:W-:Y:S05]  /*0b60*/  BSYNC.RECONVERGENT B0 ;  /* 0x0000000000007941 */ /* 0x000fea0003800200 */
.L_x_29673:
[----:B------:R-:W-:Y:S01]  /*0b70*/  VIADD R13, R9, 0x80 ;  /* 0x00000080090d7836 */ /* 0x000fe20000000000 */
[----:B------:R-:W-:Y:S04]  /*0b80*/  BSSY.RECONVERGENT B0, `(.L_x_29676) ;  /* 0x0000093000007945 */ /* 0x000fe80003800200 */
[----:B------:R-:W-:-:S13]  /*0b90*/  ISETP.GE.AND P0, PT, R13, R8, PT ;  /* 0x000000080d00720c */ /* 0x000fda0003f06270 */
[----:B------:R-:W-:Y:S05]  /*0ba0*/  @P0 BRA `(.L_x_29677) ;  /* 0x0000000800400947 */ /* 0x000fea0003800000 */
[C---:B-----5:R-:W-:Y:S02]  /*0bb0*/  FSETP.GEU.FTZ.AND P1, PT, R7.reuse, 4.1931471824645996094, PT ;  /* 0x40862e430700780b */ /* 0x060fe40003f3e000 */
        /* <DEDUP_REMOVED lines=14> */
.L_x_29678:
        /* <DEDUP_REMOVED lines=129> */
.L_x_29677:
[----:B------:R-:W-:Y:S05]  /*14b0*/  BSYNC.RECONVERGENT B0 ;  /* 0x0000000000007941 */ /* 0x000fea0003800200 */
.L_x_29676:
        /* <DEDUP_REMOVED lines=19> */
.L_x_29681:
        /* <DEDUP_REMOVED lines=129> */
.L_x_29680:
[----:B------:R-:W-:Y:S05]  /*1e00*/  BSYNC.RECONVERGENT B0 ;  /* 0x0000000000007941 */ /* 0x000fea0003800200 */
.L_x_29679:
        /* <DEDUP_REMOVED lines=19> */
.L_x_29684:
        /* <DEDUP_REMOVED lines=129> */
.L_x_29683:
[----:B------:R-:W-:Y:S05]  /*2750*/  BSYNC.RECONVERGENT B0 ;  /* 0x0000000000007941 */ /* 0x000fea0003800200 */
.L_x_29682:
[----:B------:R-:W0:Y:S01]  /*2760*/  @!P2 LDC.64 R14, c[0x0][0x388] ;  /* 0x0000e200ff0eab82 */ /* 0x000e220000000a00 */
[----:B------:R-:W-:Y:S01]  /*2770*/  @!P2 IMAD R17, R0, 0x200, R9 ;  /* 0x000002000011a824 */ /* 0x000fe200078e0209 */
[----:B------:R-:W-:Y:S01]  /*2780*/  BSSY.RECONVERGENT B0, `(.L_x_29685) ;  /* 0x0000010000007945 */ /* 0x000fe20003800200 */
[----:B------:R-:W-:-:S05]  /*2790*/  @!P2 IMAD.MOV.U32 R9, RZ, RZ, R13 ;  /* 0x000000ffff09a224 */ /* 0x000fca00078e000d */
[----:B------:R-:W-:Y:S01]  /*27a0*/  ISETP.GE.AND P0, PT, R9, R8, PT ;  /* 0x000000080900720c */ /* 0x000fe20003f06270 */
[----:B0-----:R-:W-:-:S05]  /*27b0*/  @!P2 IMAD.WIDE.U32 R12, R17, 0x8, R14 ;  /* 0x00000008110ca825 */ /* 0x001fca00078e000e */
[----:B-----5:R0:W-:Y:S07]  /*27c0*/  @!P2 STG.E.64 desc[UR4][R12.64], R10 ;  /* 0x0000000a0c00a986 */ /* 0x0201ee000c101b04 */
        /* <DEDUP_REMOVED lines=11> */
.L_x_29686:
[----:B------:R-:W-:Y:S05]  /*2880*/  BSYNC.RECONVERGENT B0 ;  /* 0x0000000000007941 */ /* 0x000fea0003800200 */
.L_x_29685:
[----:B------:R-:W-:-:S13]  /*2890*/  ISETP.GE.AND P0, PT, R9, R8, PT ;  /* 0x000000080900720c */ /* 0x000fda0003f06270 */
[----:B------:R-:W-:Y:S05]  /*28a0*/  @P0 EXIT ;  /* 0x000000000000094d */ /* 0x000fea0003800000 */
[----:B-1----:R-:W1:Y:S01]  /*28b0*/  LDC.64 R2, c[0x0][0x388] ;  /* 0x0000e200ff027b82 */ /* 0x002e620000000a00 */
[----:B------:R-:W-:-:S04]  /*28c0*/  IMAD R9, R0, 0x200, R9 ;  /* 0x0000020000097824 */ /* 0x000fc800078e0209 */
[----:B-1----:R-:W-:-:S05]  /*28d0*/  IMAD.WIDE.U32 R2, R9, 0x8, R2 ;  /* 0x0000000809027825 */ /* 0x002fca00078e0002 */
[----:B------:R-:W-:Y:S01]  /*28e0*/  STG.E.64 desc[UR4][R2.64], R4 ;  /* 0x0000000402007986 */ /* 0x000fe2000c101b04 */
[----:B------:R-:W-:Y:S05]  /*28f0*/  EXIT ;  /* 0x000000000000794d */ /* 0x000fea0003800000 */
.L_x_29687:
        /* <DEDUP_REMOVED lines=16> */
.L_x_36110:


//--------------------- .text._ZN2at6native29vectorized_elementwise_kernelILi2EZZZNS0_17expm1_kernel_cudaERNS_18TensorIteratorBaseEENKUlvE_clEvENKUlvE_clEvEUldE_St5arrayIPcLm2EEEEviT0_T1_ --------------------------
	.section	.text._ZN2at6native29vectorized_elementwise_kernelILi2EZZZNS0_17expm1_kernel_cudaERNS_18TensorIteratorBaseEENKUlvE_clEvENKUlvE_clEvEUldE_St5arrayIPcLm2EEEEviT0_T1_,"ax",@progbits
	.align	128
        .global         _ZN2at6native29vectorized_elementwise_kernelILi2EZZZNS0_17expm1_kernel_cudaERNS_18TensorIteratorBaseEENKUlvE_clEvENKUlvE_clEvEUldE_St5arrayIPcLm2EEEEviT0_T1_
        .type           _ZN2at6native29vectorized_elementwise_kernelILi2EZZZNS0_17expm1_kernel_cudaERNS_18TensorIteratorBaseEENKUlvE_clEvENKUlvE_clEvEUldE_St5arrayIPcLm2EEEEviT0_T1_,@function
        .size           _ZN2at6native29vectorized_elementwise_kernelILi2EZZZNS0_17expm1_kernel_cudaERNS_18TensorIteratorBaseEENKUlvE_clEvENKUlvE_clEvEUldE_St5arrayIPcLm2EEEEviT0_T1_,(.L_x_36111 - _ZN2at6native29vectorized_elementwise_kernelILi2EZZZNS0_17expm1_kernel_cudaERNS_18TensorIteratorBaseEENKUlvE_clEvENKUlvE_clEvEUldE_St5arrayIPcLm2EEEEviT0_T1_)
        .other          _ZN2at6native29vectorized_elementwise_kernelILi2EZZZNS0_17expm1_kernel_cudaERNS_18TensorIteratorBaseEENKUlvE_clEvENKUlvE_clEvEUldE_St5arrayIPcLm2EEEEviT0_T1_,@"STO_CUDA_ENTRY STV_DEFAULT"
_ZN2at6native29vectorized_elementwise_kernelILi2EZZZNS0_17expm1_kernel_cudaERNS_18TensorIteratorBaseEENKUlvE_clEvENKUlvE_clEvEUldE_St5arrayIPcLm2EEEEviT0_T1_:
.text._ZN2at6native29vectorized_elementwise_kernelILi2EZZZNS0_17expm1_kernel_cudaERNS_18TensorIteratorBaseEENKUlvE_clEvENKUlvE_clEvEUldE_St5arrayIPcLm2EEEEviT0_T1_:
[----:B------:R-:W-:Y:S08]  /*0000*/  LDC R1, c[0x0][0x37c] ;  /* 0x0000df00ff017b82 */ /* 0x000ff00000000800 */
[----:B------:R-:W0:Y:S01]  /*0010*/  S2UR UR4, SR_CTAID.X ;  /* 0x00000000000479c3 */ /* 0x000e220000002500 */
[----:B------:R-:W1:Y:S01]  /*0020*/  LDCU UR5, c[0x0][0x380] ;  /* 0x00007000ff0577ac */ /* 0x000e620008000800 */
[----:B------:R-:W2:Y:S01]  /*0030*/  LDCU.64 UR8, c[0x0][0x358] ;  /* 0x00006b00ff0877ac */ /* 0x000ea20008000a00 */
[----:B0-----:R-:W-:-:S04]  /*0040*/  USHF.L.U32 UR4, UR4, 0xa, URZ ;  /* 0x0000000a04047899 */ /* 0x001fc800080006ff */
[----:B-1----:R-:W-:-:S04]  /*0050*/  UIADD3 UR5, UPT, UPT, -UR4, UR5, URZ ;  /* 0x0000000504057290 */ /* 0x002fc8000fffe1ff */
[----:B------:R-:W-:-:S09]  /*0060*/  UISETP.GT.U32.AND UP0, UPT, UR5, 0x3ff, UPT ;  /* 0x000003ff0500788c */ /* 0x000fd2000bf04070 */
[----:B--2---:R-:W-:Y:S05]  /*0070*/  BRA.U UP0, `(.L_x_29688) ;  /* 0x0000005100707547 */ /* 0x004fea000b800000 */
[----:B------:R-:W0:Y:S01]  /*0080*/  S2R R22, SR_TID.X ;  /* 0x0000000000167919 */ /* 0x000e220000002100 */
[----:B------:R-:W-:Y:S02]  /*0090*/  CS2R R6, SRZ ;  /* 0x0000000000067805 */ /* 0x000fe4000001ff00 */
        /* <DEDUP_REMOVED lines=9> */
[----:B------:R-:W-:Y:S01]  /*0130*/  ISETP.GE.U32.AND P4, PT, R22, UR5, PT ;  /* 0x0000000516007c0c */ /* 0x000fe2000bf86070 */
[----:B0-----:R-:W-:-:S05]  /*0140*/  @!P6 IMAD.WIDE.U32 R8, R5, 0x8, R8 ;  /* 0x000000080508e825 */ /* 0x001fca00078e0008 */
[----:B------:R0:W5:Y:S07]  /*0150*/  @!P6 LDG.E.64 R6, desc[UR8][R8.64] ;  /* 0x000000080806e981 */ /* 0x00016e000c1e1b00 */
[C---:B------:R-:W-:Y:S01]  /*0160*/  @!P4 VIADD R3, R22.reuse, UR4 ;  /* 0x000000041603cc36 */ /* 0x040fe20008000000 */
[----:B------:R-:W2:Y:S01]  /*0170*/  @!P4 LDC.64 R16, c[0x0][0x390] ;  /* 0x0000e400ff10cb82 */ /* 0x000ea20000000a00 */
[----:B------:R-:W-:-:S05]  /*0180*/  @!P4 VIADD R22, R22, 0x80 ;  /* 0x000000801616c836 */ /* 0x000fca0000000000 */
[----:B------:R-:W-:-:S13]  /*0190*/  ISETP.GE.U32.AND P3, PT, R22, UR5, PT ;  /* 0x0000000516007c0c */ /* 0x000fda000bf66070 */
[C---:B------:R-:W-:Y:S01]  /*01a0*/  @!P3 VIADD R19, R22.reuse, UR4 ;  /* 0x000000041613bc36 */ /* 0x040fe20008000000 */
[----:B------:R-:W3:Y:S01]  /*01b0*/  @!P3 LDC.64 R20, c[0x0][0x390] ;  /* 0x0000e400ff14bb82 */ /* 0x000ee20000000a00 */
[----:B------:R-:W-:-:S05]  /*01c0*/  @!P3 VIADD R22, R22, 0x80 ;  /* 0x000000801616b836 */ /* 0x000fca0000000000 */
[----:B------:R-:W-:-:S13]  /*01d0*/  ISETP.GE.U32.AND P2, PT, R22, UR5, PT ;  /* 0x0000000516007c0c */ /* 0x000fda000bf46070 */
[C---:B------:R-:W-:Y:S01]  /*01e0*/  @!P2 VIADD R27, R22.reuse, UR4 ;  /* 0x00000004161bac36 */ /* 0x040fe20008000000 */
[----:B0-----:R-:W0:Y:S01]  /*01f0*/  @!P2 LDC.64 R8, c[0x0][0x390] ;  /* 0x0000e400ff08ab82 */ /* 0x001e220000000a00 */
[----:B------:R-:W-:-:S05]  /*0200*/  @!P2 VIADD R22, R22, 0x80 ;  /* 0x000000801616a836 */ /* 0x000fca0000000000 */
[----:B------:R-:W-:-:S13]  /*0210*/  ISETP.GE.U32.AND P1, PT, R22, UR5, PT ;  /* 0x0000000516007c0c */ /* 0x000fda000bf26070 */
[C---:B------:R-:W-:Y:S01]  /*0220*/  @!P1 VIADD R25, R22.reuse, UR4 ;  /* 0x0000000416199c36 */ /* 0x040fe20008000000 */
[----:B------:R-:W4:Y:S01]  /*0230*/  @!P1 LDC.64 R10, c[0x0][0x390] ;  /* 0x0000e400ff0a9b82 */ /* 0x000f220000000a00 */
[----:B------:R-:W-:-:S05]  /*0240*/  @!P1 VIADD R22, R22, 0x80 ;  /* 0x0000008016169836 */ /* 0x000fca0000000000 */
[----:B------:R-:W-:-:S13]  /*0250*/  ISETP.GE.U32.AND P0, PT, R22, UR5, PT ;  /* 0x0000000516007c0c */ /* 0x000fda000bf06070 */
[C---:B------:R-:W-:Y:S01]  /*0260*/  @!P0 VIADD R23, R22.reuse, UR4 ;  /* 0x0000000416178c36 */ /* 0x040fe20008000000 */
[----:B------:R-:W4:Y:S01]  /*0270*/  @!P0 LDC.64 R12, c[0x0][0x390] ;  /* 0x0000e400ff0c8b82 */ /* 0x000f220000000a00 */
[----:B------:R-:W-:-:S05]  /*0280*/  @!P0 VIADD R22, R22, 0x80 ;  /* 0x0000008016168836 */ /* 0x000fca0000000000 */
[----:B------:R-:W-:-:S13]  /*0290*/  ISETP.GE.U32.AND P6, PT, R22, UR5, PT ;  /* 0x0000000516007c0c */ /* 0x000fda000bfc6070 */
[----:B------:R-:W4:Y:S01]  /*02a0*/  @!P6 LDC.64 R14, c[0x0][0x390] ;  /* 0x0000e400ff0eeb82 */ /* 0x000f220000000a00 */
[----:B------:R-:W-:Y:S01]  /*02b0*/  CS2R R4, SRZ ;  /* 0x0000000000047805 */ /* 0x000fe2000001ff00 */
[----:B-1----:R-:W-:-:S04]  /*02c0*/  @!P5 IMAD.WIDE.U32 R28, R2, 0x8, R28 ;  /* 0x00000008021cd825 */ /* 0x002fc800078e001c */
[----:B------:R-:W-:Y:S01]  /*02d0*/  @!P6 VIADD R22, R22, UR4 ;  /* 0x000000041616ec36 */ /* 0x000fe20008000000 */
[----:B------:R1:W5:Y:S01]  /*02e0*/  @!P5 LDG.E.64 R4, desc[UR8][R28.64] ;  /* 0x000000081c04d981 */ /* 0x000362000c1e1b00 */
[----:B0-----:R-:W-:-:S04]  /*02f0*/  @!P2 IMAD.WIDE.U32 R8, R27, 0x8, R8 ;  /* 0x000000081b08a825 */ /* 0x001fc800078e0008 */
[----:B--2---:R-:W-:Y:S01]  /*0300*/  @!P4 IMAD.WIDE.U32 R16, R3, 0x8, R16 ;  /* 0x000000080310c825 */ /* 0x004fe200078e0010 */
[----:B------:R-:W-:-:S03]  /*0310*/  CS2R R2, SRZ ;  /* 0x0000000000027805 */ /* 0x000fc6000001ff00 */
[----:B---3--:R-:W-:Y:S01]  /*0320*/  @!P3 IMAD.WIDE.U32 R20, R19, 0x8, R20 ;  /* 0x000000081314b825 */ /* 0x008fe200078e0014 */
[----:B------:R-:W-:Y:S02]  /*0330*/  CS2R R18, SRZ ;  /* 0x0000000000127805 */ /* 0x000fe4000001ff00 */
[----:B------:R0:W5:Y:S01]  /*0340*/  @!P4 LDG.E.64 R2, desc[UR8][R16.64] ;  /* 0x000000081002c981 */ /* 0x000162000c1e1b00 */
[----:B----4-:R-:W-:Y:S01]  /*0350*/  @!P1 IMAD.WIDE.U32 R24, R25, 0x8, R10 ;  /* 0x0000000819189825 */ /* 0x010fe200078e000a */
[----:B------:R-:W-:Y:S02]  /*0360*/  CS2R R10, SRZ ;  /* 0x00000000000a7805 */ /* 0x000fe4000001ff00 */
[----:B------:R0:W5:Y:S01]  /*0370*/  @!P3 LDG.E.64 R18, desc[UR8][R20.64] ;  /* 0x000000081412b981 */ /* 0x000162000c1e1b00 */
[----:B------:R-:W-:Y:S01]  /*0380*/  @!P0 IMAD.WIDE.U32 R26, R23, 0x8, R12 ;  /* 0x00000008171a8825 */ /* 0x000fe200078e000c */
[----:B------:R-:W-:-:S03]  /*0390*/  CS2R R12, SRZ ;  /* 0x00000000000c7805 */ /* 0x000fc6000001ff00 */
[----:B-1----:R-:W-:Y:S01]  /*03a0*/  @!P6 IMAD.WIDE.U32 R28, R22, 0x8, R14 ;  /* 0x00000008161ce825 */ /* 0x002fe200078e000e */
[----:B------:R-:W-:Y:S02]  /*03b0*/  CS2R R14, SRZ ;  /* 0x00000000000e7805 */ /* 0x000fe4000001ff00 */
[----:B------:R0:W5:Y:S04]  /*03c0*/  @!P0 LDG.E.64 R12, desc[UR8][R26.64] ;  /* 0x000000081a0c8981 */ /* 0x000168000c1e1b00 */
[----:B------:R0:W5:Y:S04]  /*03d0*/  @!P1 LDG.E.64 R14, desc[UR8][R24.64] ;  /* 0x00000008180e9981 */ /* 0x000168000c1e1b00 */
[----:B------:R0:W5:Y:S01]  /*03e0*/  @!P6 LDG.E.64 R10, desc[UR8][R28.64] ;  /* 0x000000081c0ae981 */ /* 0x000162000c1e1b00 */
[----:B------:R-:W-:-:S06]  /*03f0*/  CS2R R22, SRZ ;  /* 0x0000000000167805 */ /* 0x000fcc000001ff00 */
[----:B------:R0:W5:Y:S01]  /*0400*/  @!P2 LDG.E.64 R22, desc[UR8][R8.64] ;  /* 0x000000080816a981 */ /* 0x000162000c1e1b00 */
[----:B------:R-:W-:Y:S01]  /*0410*/  ISETP.GE.U32.AND P2, PT, R0, UR5, PT ;  /* 0x0000000500007c0c */ /* 0x000fe2000bf46070 */
        /* <DEDUP_REMOVED lines=9> */
[----:B------:R-:W-:-:S05]  /*04b0*/  UMOV UR7, 0x3fe62e42 ;  /* 0x3fe62e4200077882 */ /* 0x000fca0000000000 */
[----:B------:R-:W0:-:S15]  /*04c0*/  DFMA R8, R6, R8, 6.75539944105574400000e+15 ;  /* 0x433800000608742b */ /* 0x000e1e0000000008 */
[----:B------:R-:W-:-:S15]  /*04d0*/  NOP ;  /* 0x0000000000007918 */ /* 0x000fde0000000000 */
[----:B------:R-:W-:-:S15]  /*04e0*/  NOP ;  /* 0x0000000000007918 */ /* 0x000fde0000000000 */
[----:B------:R-:W-:-:S15]  /*04f0*/  NOP ;  /* 0x0000000000007918 */ /* 0x000fde0000000000 */
[----:B------:R-:W-:-:S04]  /*0500*/  NOP ;  /* 0x0000000000007918 */ /* 0x000fc80000000000 */
[----:B0-----:R0:W1:Y:S02]  /*0510*/  DADD R16, R8, -6.75539944105574400000e+15 ;  /* 0xc338000008107429 */ /* 0x0010640000000000 */
[----:B0-----:R-:W-:-:S05]  /*0520*/  IMAD.SHL.U32 R9, R7, 0x2, RZ ;  /* 0x0000000207097824 */ /* 0x001fca00078e00ff */
[C---:B------:R-:W-:Y:S02]  /*0530*/  ISETP.GE.U32.AND P0, PT, R9.reuse, 0x7fb3e647, PT ;  /* 0x7fb3e6470900780c */ /* 0x040fe40003f06070 */
[----:B------:R-:W-:Y:S02]  /*0540*/  ISETP.NE.AND P1, PT, R9, RZ, PT ;  /* 0x000000ff0900720c */ /* 0x000fe40003f25270 */
[----:B------:R-:W-:-:S15]  /*0550*/  SEL R8, R8, RZ, P0 ;  /* 0x000000ff08087207 */ /* 0x000fde0000000000 */
[----:B------:R-:W-:-:S15]  /*0560*/  NOP ;  /* 0x0000000000007918 */ /* 0x000fde0000000000 */
[----:B------:R-:W-:-:S15]  /*0570*/  NOP ;  /* 0x0000000000007918 */ /* 0x000fde0000000000 */
[----:B------:R-:W-:-:S08]  /*0580*/  NOP ;  /* 0x0000000000007918 */ /* 0x000fd00000000000 */
        /* <DEDUP_REMOVED lines=14> */
[C---:B------:R-:W-:Y:S02]  /*0670*/  ISETP.NE.AND P0, PT, R8.reuse, 0x400, PT ;  /* 0x000004000800780c */ /* 0x040fe40003f05270 */
[----:B------:R-:W-:-:S15]  /*0680*/  LEA R8, R8, 0x3ff00000, 0x14 ;  /* 0x3ff0000008087811 */ /* 0x000fde00078ea0ff */
[----:B------:R-:W-:-:S15]  /*0690*/  NOP ;  /* 0x0000000000007918 */ /* 0x000fde0000000000 */
[----:B------:R-:W-:-:S15]  /*06a0*/  NOP ;  /* 0x0000000000007918 */ /* 0x000fde0000000000 */
[----:B------:R-:W-:-:S10]  /*06b0*/  NOP ;  /* 0x0000000000007918 */ /* 0x000fd40000000000 */
        /* <DEDUP_REMOVED lines=72> */
[----:B0-----:R-:W-:Y:S01]  /*0b40*/  SEL R21, R8, 0x7fe00000, P0 ;  /* 0x7fe0000008157807 */ /* 0x001fe20000000000 */
[----:B------:R-:W-:-:S15]  /*0b50*/  IMAD.MOV.U32 R20, RZ, RZ, RZ ;  /* 0x000000ffff147224 */ /* 0x000fde00078e00ff */
[----:B------:R-:W-:-:S15]  /*0b60*/  NOP ;  /* 0x0000000000007918 */ /* 0x000fde0000000000 */
[----:B------:R-:W-:-:S15]  /*0b70*/  NOP ;  /* 0x0000000000007918 */ /* 0x000fde0000000000 */
[----:B------:R-:W-:-:S15]  /*0b80*/  NOP ;  /* 0x0000000000007918 */ /* 0x000fde0000000000 */
[----:B------:R-:W-:-:S01]  /*0b90*/  NOP ;  /* 0x0000000000007918 */ /* 0x000fc20000000000 */
[----:B------:R-:W0:-:S15]  /*0ba0*/  DADD R24, R20, -1 ;  /* 0xbff0000014187429 */ /* 0x000e1e0000000000 */
        /* <DEDUP_REMOVED lines=15> */
.L_x_29691:
        /* <DEDUP_REMOVED lines=11> */
.L_x_29690:
[----:B------:R-:W-:Y:S05]  /*0d50*/  BSYNC.RECONVERGENT B0 ;  /* 0x0000000000007941 */ /* 0x000fea0003800200 */
.L_x_29689:
[----:B------:R-:W-:Y:S01]  /*0d60*/  VIADD R20, R0, 0x80 ;  /* 0x0000008000147836 */ /* 0x000fe20000000000 */
[----:B------:R-:W-:Y:S04]  /*0d70*/  BSSY.RECONVERGENT B0, `(.L_x_29692) ;  /* 0x0000093000007945 */ /* 0x000fe80003800200 */
[----:B------:R-:W-:-:S13]  /*0d80*/  ISETP.GE.U32.AND P0, PT, R20, UR5, PT ;  /* 0x0000000514007c0c */ /* 0x000fda000bf06070 */
        /* <DEDUP_REMOVED lines=16> */
.L_x_29694:
        /* <DEDUP_REMOVED lines=129> */
.L_x_29693:
[----:B------:R-:W-:Y:S05]  /*16a0*/  BSYNC.RECONVERGENT B0 ;  /* 0x0000000000007941 */ /* 0x000fea0003800200 */
.L_x_29692:
        /* <DEDUP_REMOVED lines=19> */
.L_x_29697:
        /* <DEDUP_REMOVED lines=129> */
.L_x_29696:
[----:B------:R-:W-:Y:S05]  /*1ff0*/  BSYNC.RECONVERGENT B0 ;  /* 0x0000000000007941 */ /* 0x000fea0003800200 */
.L_x_29695:
        /* <DEDUP_REMOVED lines=19> */
.L_x_29700:
        /* <DEDUP_REMOVED lines=129> */
.L_x_29699:
[----:B------:R-:W-:Y:S05]  /*2940*/  BSYNC.RECONVERGENT B0 ;  /* 0x0000000000007941 */ /* 0x000fea0003800200 */
.L_x_29698:
        /* <DEDUP_REMOVED lines=19> */
.L_x_29703:
        /* <DEDUP_REMOVED lines=129> */
.L_x_29702:
[----:B------:R-:W-:Y:S05]  /*3290*/  BSYNC.RECONVERGENT B0 ;  /* 0x0000000000007941 */ /* 0x000fea0003800200 */
.L_x_29701:
[----:B-----5:R-:W-:Y:S01]  /*32a0*/  VIADD R18, R0, 0x280 ;  /* 0x0000028000127836 */ /* 0x020fe20000000000 */
[----:B------:R-:W-:Y:S04]  /*32b0*/  BSSY.RECONVERGENT B0, `(.L_x_29704) ;  /* 0x0000093000007945 */ /* 0x000fe80003800200 */
[----:B------:R-:W-:-:S13]  /*32c0*/  ISETP.GE.U32.AND P0, PT, R18, UR5, PT ;  /* 0x0000000512007c0c */ /* 0x000fda000bf06070 */
[----:B------:R-:W-:Y:S05]  /*32d0*/  @P0 BRA `(.L_x_29705) ;  /* 0x0000000800400947 */ /* 0x000fea0003800000 */
[C---:B------:R-:W-:Y:S02]  /*32e0*/  FSETP.GEU.FTZ.AND P1, PT, R15.reuse, 4.1931471824645996094, PT ;  /* 0x40862e430f00780b */ /* 0x040fe40003f3e000 */
        /* <DEDUP_REMOVED lines=14> */
.L_x_29706:
        /* <DEDUP_REMOVED lines=129> */
.L_x_29705:
[----:B------:R-:W-:Y:S05]  /*3be0*/  BSYNC.RECONVERGENT B0 ;  /* 0x0000000000007941 */ /* 0x000fea0003800200 */
.L_x_29704:
[----:B------:R-:W-:Y:S01]  /*3bf0*/  VIADD R18, R0, 0x300 ;  /* 0x0000030000127836 */ /* 0x000fe20000000000 */
        /* <DEDUP_REMOVED lines=18> */
.L_x_29709:
        /* <DEDUP_REMOVED lines=129> */
.L_x_29708:
[----:B------:R-:W-:Y:S05]  /*4530*/  BSYNC.RECONVERGENT B0 ;  /* 0x0000000000007941 */ /* 0x000fea0003800200 */
.L_x_29707:
        /* <DEDUP_REMOVED lines=19> */
.L_x_29712:
        /* <DEDUP_REMOVED lines=129> */
.L_x_29711:
[----:B------:R-:W-:Y:S05]  /*4e80*/  BSYNC.RECONVERGENT B0 ;  /* 0x0000000000007941 */ /* 0x000fea0003800200 */
.L_x_29710:
[----:B------:R-:W0:Y:S01]  /*4e90*/  @!P2 LDC.64 R18, c[0x0][0x388] ;  /* 0x0000e200ff12ab82 */ /* 0x000e220000000a00 */
[----:B------:R-:W-:Y:S01]  /*4ea0*/  @!P2 VIADD R21, R0, UR4 ;  /* 0x000000040015ac36 */ /* 0x000fe20008000000 */
[----:B------:R-:W-:Y:S01]  /*4eb0*/  BSSY.RECONVERGENT B0, `(.L_x_29713) ;  /* 0x0000030000007945 */ /* 0x000fe20003800200 */
[----:B------:R-:W-:-:S03]  /*4ec0*/  @!P2 IMAD.MOV.U32 R0, RZ, RZ, R20 ;  /* 0x000000ffff00a224 */ /* 0x000fc600078e0014 */
[----:B------:R-:W-:Y:S02]  /*4ed0*/  BSSY.RELIABLE B1, `(.L_x_29714) ;  /* 0x0000027000017945 */ /* 0x000fe40003800100 */
[----:B------:R-:W-:Y:S01]  /*4ee0*/  ISETP.GE.U32.AND P0, PT, R0, UR5, PT ;  /* 0x0000000500007c0c */ /* 0x000fe2000bf06070 */
[----:B0-----:R-:W-:-:S05]  /*4ef0*/  @!P2 IMAD.WIDE.U32 R18, R21, 0x8, R18 ;  /* 0x000000081512a825 */ /* 0x001fca00078e0012 */
[----:B------:R0:W-:Y:S07]  /*4f00*/  @!P2 STG.E.64 desc[UR8][R18.64], R6 ;  /* 0x000000061200a986 */ /* 0x0001ee000c101b08 */
[----:B------:R-:W-:Y:S05]  /*4f10*/  @P0 BRA `(.L_x_29715) ;  /* 0x0000000000300947 */ /* 0x000fea0003800000 */
[----:B0-----:R-:W0:Y:S01]  /*4f20*/  LDC.64 R6, c[0x0][0x388] ;  /* 0x0000e200ff067b82 */ /* 0x001e220000000a00 */
[C---:B------:R-:W-:Y:S02]  /*4f30*/  VIADD R19, R0.reuse, UR4 ;  /* 0x0000000400137c36 */ /* 0x040fe40008000000 */
[----:B------:R-:W-:-:S05]  /*4f40*/  VIADD R0, R0, 0x80 ;  /* 0x0000008000007836 */ /* 0x000fca0000000000 */
[----:B------:R-:W-:Y:S01]  /*4f50*/  ISETP.GE.U32.AND P0, PT, R0, UR5, PT ;  /* 0x0000000500007c0c */ /* 0x000fe2000bf06070 */
[----:B0-----:R-:W-:-:S05]  /*4f60*/  IMAD.WIDE.U32 R6, R19, 0x8, R6 ;  /* 0x0000000813067825 */ /* 0x001fca00078e0006 */
[----:B------:R0:W-:Y:S07]  /*4f70*/  STG.E.64 desc[UR8][R6.64], R4 ;  /* 0x0000000406007986 */ /* 0x0001ee000c101b08 */
[----:B------:R-:W-:Y:S05]  /*4f80*/  @P0 BRA `(.L_x_29716) ;  /* 0x0000000000300947 */ /* 0x000fea0003800000 */
[----:B0-----:R-:W0:Y:S01]  /*4f90*/  LDC.64 R4, c[0x0][0x388] ;  /* 0x0000e200ff047b82 */ /* 0x001e220000000a00 */
[C---:B------:R-:W-:Y:S02]  /*4fa0*/  VIADD R7, R0.reuse, UR4 ;  /* 0x0000000400077c36 */ /* 0x040fe40008000000 */
[----:B------:R-:W-:Y:S02]  /*4fb0*/  VIADD R0, R0, 0x80 ;  /* 0x0000008000007836 */ /* 0x000fe40000000000 */
[----:B0-----:R-:W-:-:S05]  /*4fc0*/  IMAD.WIDE.U32 R4, R7, 0x8, R4 ;  /* 0x0000000807047825 */ /* 0x001fca00078e0004 */
[----:B------:R1:W-:Y:S02]  /*4fd0*/  STG.E.64 desc[UR8][R4.64], R2 ;  /* 0x0000000204007986 */ /* 0x0003e4000c101b08 */
.L_x_29715:
[----:B------:R-:W-:-:S13]  /*4fe0*/  ISETP.GE.U32.AND P0, PT, R0, UR5, PT ;  /* 0x0000000500007c0c */ /* 0x000fda000bf06070 */
[----:B------:R-:W-:Y:S05]  /*4ff0*/  @P0 BRA `(.L_x_29717) ;  /* 0x0000000000300947 */ /* 0x000fea0003800000 */
[----:B-1----:R-:W1:Y:S01]  /*5000*/  LDC.64 R2, c[0x0][0x388] ;  /* 0x0000e200ff027b82 */ /* 0x002e620000000a00 */
[C---:B------:R-:W-:Y:S02]  /*5010*/  VIADD R5, R0.reuse, UR4 ;  /* 0x0000000400057c36 */ /* 0x040fe40008000000 */
[----:B------:R-:W-:Y:S02]  /*5020*/  VIADD R0, R0, 0x80 ;  /* 0x0000008000007836 */ /* 0x000fe40000000000 */
[----:B-1----:R-:W-:-:S05]  /*5030*/  IMAD.WIDE.U32 R2, R5, 0x8, R2 ;  /* 0x0000000805027825 */ /* 0x002fca00078e0002 */
[----:B------:R1:W-:Y:S02]  /*5040*/  STG.E.64 desc[UR8][R2.64], R8 ;  /* 0x0000000802007986 */ /* 0x0003e4000c101b08 */
.L_x_29716:
[----:B------:R-:W-:-:S13]  /*5050*/  ISETP.GE.U32.AND P0, PT, R0, UR5, PT ;  /* 0x0000000500007c0c */ /* 0x000fda000bf06070 */
[----:B------:R-:W-:Y:S05]  /*5060*/  @P0 BRA `(.L_x_29718) ;  /* 0x0000000000340947 */ /* 0x000fea0003800000 */
[----:B-1----:R-:W1:Y:S01]  /*5070*/  LDC.64 R2, c[0x0][0x388] ;  /* 0x0000e200ff027b82 */ /* 0x002e620000000a00 */
[C---:B0-----:R-:W-:Y:S02]  /*5080*/  VIADD R5, R0.reuse, UR4 ;  /* 0x0000000400057c36 */ /* 0x041fe40008000000 */
[----:B------:R-:W-:Y:S02]  /*5090*/  VIADD R0, R0, 0x80 ;  /* 0x0000008000007836 */ /* 0x000fe40000000000 */
[----:B-1----:R-:W-:-:S05]  /*50a0*/  IMAD.WIDE.U32 R2, R5, 0x8, R2 ;  /* 0x0000000805027825 */ /* 0x002fca00078e0002 */
[----:B------:R2:W-:Y:S02]  /*50b0*/  STG.E.64 desc[UR8][R2.64], R16 ;  /* 0x0000001002007986 */ /* 0x0005e4000c101b08 */
.L_x_29717:
[----:B------:R-:W-:-:S13]  /*50c0*/  ISETP.GE.U32.AND P0, PT, R0, UR5, PT ;  /* 0x0000000500007c0c */ /* 0x000fda000bf06070 */
[----:B------:R-:W-:Y:S05]  /*50d0*/  @P0 BREAK.RELIABLE B1 ;  /* 0x0000000000010942 */ /* 0x000fea0003800100 */
[----:B------:R-:W-:Y:S05]  /*50e0*/  @P0 BRA `(.L_x_29719) ;  /* 0x0000000000300947 */ /* 0x000fea0003800000 */
[----:B-12---:R-:W1:Y:S01]  /*50f0*/  LDC.64 R2, c[0x0][0x388] ;  /* 0x0000e200ff027b82 */ /* 0x006e620000000a00 */
[C---:B------:R-:W-:Y:S02]  /*5100*/  VIADD R5, R0.reuse, UR4 ;  /* 0x0000000400057c36 */ /* 0x040fe40008000000 */
[----:B------:R-:W-:Y:S02]  /*5110*/  VIADD R0, R0, 0x80 ;  /* 0x0000008000007836 */ /* 0x000fe40000000000 */
[----:B-1----:R-:W-:-:S05]  /*5120*/  IMAD.WIDE.U32 R2, R5, 0x8, R2 ;  /* 0x0000000805027825 */ /* 0x002fca00078e0002 */
[----:B------:R2:W-:Y:S02]  /*5130*/  STG.E.64 desc[UR8][R2.64], R14 ;  /* 0x0000000e02007986 */ /* 0x0005e4000c101b08 */
.L_x_29718:
[----:B------:R-:W-:Y:S05]  /*5140*/  BSYNC.RELIABLE B1 ;  /* 0x0000000000017941 */ /* 0x000fea0003800100 */
.L_x_29714:
[----:B------:R-:W-:-:S13]  /*5150*/  ISETP.GE.U32.AND P0, PT, R0, UR5, PT ;  /* 0x0000000500007c0c */ /* 0x000fda000bf06070 */
[----:B-12---:R-:W1:Y:S01]  /*5160*/  @!P0 LDC.64 R2, c[0x0][0x388] ;  /* 0x0000e200ff028b82 */ /* 0x006e620000000a00 */
[C---:B0-----:R-:W-:Y:S02]  /*5170*/  @!P0 VIADD R5, R0.reuse, UR4 ;  /* 0x0000000400058c36 */ /* 0x041fe40008000000 */
[----:B------:R-:W-:Y:S02]  /*5180*/  @!P0 VIADD R0, R0, 0x80 ;  /* 0x0000008000008836 */ /* 0x000fe40000000000 */
[----:B-1----:R-:W-:-:S05]  /*5190*/  @!P0 IMAD.WIDE.U32 R2, R5, 0x8, R2 ;  /* 0x0000000805028825 */ /* 0x002fca00078e0002 */
[----:B------:R3:W-:Y:S02]  /*51a0*/  @!P0 STG.E.64 desc[UR8][R2.64], R12 ;  /* 0x0000000c02008986 */ /* 0x0007e4000c101b08 */
.L_x_29719:
[----:B------:R-:W-:Y:S05]  /*51b0*/  BSYNC.RECONVERGENT B0 ;  /* 0x0000000000007941 */ /* 0x000fea0003800200 */
.L_x_29713:
[----:B------:R-:W-:Y:S05]  /*51c0*/  WARPSYNC.ALL ;  /* 0x0000000000007948 */ /* 0x000fea0003800000 */
[----:B------:R-:W-:-:S13]  /*51d0*/  ISETP.GE.U32.AND P0, PT, R0, UR5, PT ;  /* 0x0000000500007c0c */ /* 0x000fda000bf06070 */
[----:B------:R-:W-:Y:S05]  /*51e0*/  @P0 EXIT ;  /* 0x000000000000094d */ /* 0x000fea0003800000 */
[----:B-123--:R-:W1:Y:S01]  /*51f0*/  LDC.64 R2, c[0x0][0x388] ;  /* 0x0000e200ff027b82 */ /* 0x00ee620000000a00 */
[----:B------:R-:W-:-:S04]  /*5200*/  VIADD R5, R0, UR4 ;  /* 0x0000000400057c36 */ /* 0x000fc80008000000 */
[----:B-1----:R-:W-:-:S05]  /*5210*/  IMAD.WIDE.U32 R2, R5, 0x8, R2 ;  /* 0x0000000805027825 */ /* 0x002fca00078e0002 */
[----:B------:R-:W-:Y:S01]  /*5220*/  STG.E.64 desc[UR8][R2.64], R10 ;  /* 0x0000000a02007986 */ /* 0x000fe2000c101b08 */
[----:B------:R-:W-:Y:S05]  /*5230*/  EXIT ;  /* 0x000000000000794d */ /* 0x000fea0003800000 */
.L_x_29688:
[----:B------:R-:W0:Y:S01]  /*5240*/  S2R R0, SR_TID.X ;  /* 0x0000000000007919 */ /* 0x000e220000002100 */
[----:B------:R-:W1:Y:S02]  /*5250*/  LDCU.64 UR6, c[0x0][0x390] ;  /* 0x00007200ff0677ac */ /* 0x000e640008000a00 */
[----:B-1----:R-:W-:-:S06]  /*5260*/  UIMAD.WIDE.U32 UR6, UR4, 0x8, UR6 ;  /* 0x00000008040678a5 */ /* 0x002fcc000f8e0006 */
[----:B------:R-:W-:Y:S02]  /*5270*/  IMAD.U32 R2, RZ, RZ, UR6 ;  /* 0x00000006ff027e24 */ /* 0x000fe4000f8e00ff */
[----:B------:R-:W-:Y:S02]  /*5280*/  IMAD.U32 R3, RZ, RZ, UR7 ;  /* 0x00000007ff037e24 */ /* 0x000fe4000f8e00ff */
[----:B0-----:R-:W-:-:S05]  /*5290*/  IMAD.WIDE.U32 R2, R0, 0x10, R2 ;  /* 0x0000001000027825 */ /* 0x001fca00078e0002 */
[----:B------:R-:W2:Y:S04]  /*52a0*/  LDG.E.128 R12, desc[UR8][R2.64] ;  /* 0x00000008020c7981 */ /* 0x000ea8000c1e1d00 */
[----:B------:R0:W5:Y:S04]  /*52b0*/  LDG.E.128 R16, desc[UR8][R2.64+0x800] ;  /* 0x0008000802107981 */ /* 0x000168000c1e1d00 */
[----:B------:R0:W5:Y:S04]  /*52c0*/  LDG.E.128 R4, desc[UR8][R2.64+0x1000] ;  /* 0x0010000802047981 */ /* 0x000168000c1e1d00 */
[----:B------:R0:W5:Y:S01]  /*52d0*/  LDG.E.128 R8, desc[UR8][R2.64+0x1800] ;  /* 0x0018000802087981 */ /* 0x000162000c1e1d00 */
[----:B------:R-:W-:Y:S01]  /*52e0*/  BSSY.RECONVERGENT B0, `(.L_x_29720) ;  /* 0x0000092000007945 */ /* 0x000fe20003800200 */
[----:B--2---:R-:W-:-:S02]  /*52f0*/  FSETP.GEU.FTZ.AND P0, PT, R13, 4.1931471824645996094, PT ;  /* 0x40862e430d00780b */ /* 0x004fc40003f1e000 */
[----:B------:R-:W-:-:S04]  /*5300*/  FSETP.GT.FTZ.AND P1, PT, R13, -3.1640625, PT ;  /* 0xc04a80000d00780b */ /* 0x000fc80003f34000 */
[----:B------:R-:W-:-:S13]  /*5310*/  PLOP3.LUT P0, PT, P0, P1, PT, 0xf2, 0x2f ;  /* 0x00000000002f781c */ /* 0x000fda0000703e72 */
[----:B0-----:R-:W-:Y:S05]  /*5320*/  @P0 BRA `(.L_x_29721) ;  /* 0x0000000800080947 */ /* 0x001fea0003800000 */
        /* <DEDUP_REMOVED lines=130> */
.L_x_29721:
        /* <DEDUP_REMOVED lines=11> */
.L_x_29722:
[----:B------:R-:W-:Y:S05]  /*5c00*/  BSYNC.RECONVERGENT B0 ;  /* 0x0000000000007941 */ /* 0x000fea0003800200 */
.L_x_29720:
[C---:B------:R-:W-:Y:S01]  /*5c10*/  FSETP.GEU.FTZ.AND P1, PT, R15.reuse, 4.1931471824645996094, PT ;  /* 0x40862e430f00780b */ /* 0x040fe20003f3e000 */
[----:B------:R-:W-:Y:S01]  /*5c20*/  BSSY.RECONVERGENT B0, `(.L_x_29723) ;  /* 0x0000090000007945 */ /* 0x000fe20003800200 */
        /* <DEDUP_REMOVED lines=14> */
.L_x_29724:
        /* <DEDUP_REMOVED lines=129> */
.L_x_29725:
[----:B------:R-:W-:Y:S05]  /*6520*/  BSYNC.RECONVERGENT B0 ;  /* 0x0000000000007941 */ /* 0x000fea0003800200 */
.L_x_29723:
[C---:B-----5:R-:W-:Y:S01]  /*6530*/  FSETP.GEU.FTZ.AND P1, PT, R17.reuse, 4.1931471824645996094, PT ;  /* 0x40862e431100780b */ /* 0x060fe20003f3e000 */
        /* <DEDUP_REMOVED lines=15> */
.L_x_29727:
        /* <DEDUP_REMOVED lines=129> */
.L_x_29728:
[----:B------:R-:W-:Y:S05]  /*6e40*/  BSYNC.RECONVERGENT B0 ;  /* 0x0000000000007941 */ /* 0x000fea0003800200 */
.L_x_29726:
        /* <DEDUP_REMOVED lines=16> */
.L_x_29730:
        /* <DEDUP_REMOVED lines=129> */
.L_x_29731:
[----:B------:R-:W-:Y:S05]  /*7760*/  BSYNC.RECONVERGENT B0 ;  /* 0x0000000000007941 */ /* 0x000fea0003800200 */
.L_x_29729:
        /* <DEDUP_REMOVED lines=16> */
.L_x_29733:
        /* <DEDUP_REMOVED lines=129> */
.L_x_29734:
[----:B------:R-:W-:Y:S05]  /*8080*/  BSYNC.RECONVERGENT B0 ;  /* 0x0000000000007941 */ /* 0x000fea0003800200 */
.L_x_29732:
        /* <DEDUP_REMOVED lines=16> */
.L_x_29736:
        /* <DEDUP_REMOVED lines=129> */
.L_x_29737:
[----:B------:R-:W-:Y:S05]  /*89a0*/  BSYNC.RECONVERGENT B0 ;  /* 0x0000000000007941 */ /* 0x000fea0003800200 */
.L_x_29735:
        /* <DEDUP_REMOVED lines=16> */
.L_x_29739:
        /* <DEDUP_REMOVED lines=129> */
.L_x_29740:
[----:B------:R-:W-:Y:S05]  /*92c0*/  BSYNC.RECONVERGENT B0 ;  /* 0x0000000000007941 */ /* 0x000fea0003800200 */
.L_x_29738:
        /* <DEDUP_REMOVED lines=16> */
.L_x_29742:
        /* <DEDUP_REMOVED lines=129> */
.L_x_29743:
[----:B------:R-:W-:Y:S05]  /*9be0*/  BSYNC.RECONVERGENT B0 ;  /* 0x0000000000007941 */ /* 0x000fea0003800200 */
.L_x_29741:
[----:B------:R-:W0:Y:S01]  /*9bf0*/  LDCU.64 UR6, c[0x0][0x388] ;  /* 0x00007100ff0677ac */ /* 0x000e220008000a00 */
[----:B------:R-:W-:Y:S01]  /*9c00*/  IMAD.MOV.U32 R3, RZ, RZ, 0x10 ;  /* 0x00000010ff037424 */ /* 0x000fe200078e00ff */
[----:B0-----:R-:W-:-:S06]  /*9c10*/  UIMAD.WIDE.U32 UR6, UR4, 0x8, UR6 ;  /* 0x00000008040678a5 */ /* 0x001fcc000f8e0006 */
[----:B------:R-:W-:-:S05]  /*9c20*/  IMAD.WIDE.U32 R2, R0, R3, UR6 ;  /* 0x0000000600027e25 */ /* 0x000fca000f8e0003 */
[----:B------:R-:W-:Y:S04]  /*9c30*/  STG.E.128 desc[UR8][R2.64], R12 ;  /* 0x0000000c02007986 */ /* 0x000fe8000c101d08 */
[----:B------:R-:W-:Y:S04]  /*9c40*/  STG.E.128 desc[UR8][R2.64+0x800], R16 ;  /* 0x0008001002007986 */ /* 0x000fe8000c101d08 */
[----:B------:R-:W-:Y:S04]  /*9c50*/  STG.E.128 desc[UR8][R2.64+0x1000], R4 ;  /* 0x0010000402007986 */ /* 0x000fe8000c101d08 */
[----:B------:R-:W-:Y:S01]  /*9c60*/  STG.E.128 desc[UR8][R2.64+0x1800], R8 ;  /* 0x0018000802007986 */ /* 0x000fe2000c101d08 */
[----:B------:R-:W-:Y:S05]  /*9c70*/  EXIT ;  /* 0x000000000000794d */ /* 0x000fea0003800000 */
.L_x_29744:
        /* <DEDUP_REMOVED lines=16> */
.L_x_36111:


//--------------------- .text._ZN2at6native29vectorized_elementwise_kernelILi4EZZZNS0_17expm1_kernel_cudaERNS_18TensorIteratorBaseEENKUlvE_clEvENKUlvE_clEvEUldE_St5arrayIPcLm2EEEEviT0_T1_ --------------------------
	.section	.text._ZN2at6native29vectorized_elementwise_kernelILi4EZZZNS0_17expm1_kernel_cudaERNS_18TensorIteratorBaseEENKUlvE_clEvENKUlvE_clEvEUldE_St5arrayIPcLm2EEEEviT0_T1_,"ax",@progbits
	.align	128
        .global         _ZN2at6native29vectorized_elementwise_kernelILi4EZZZNS0_17expm1_kernel_cudaERNS_18TensorIteratorBaseEENKUlvE_clEvENKUlvE_clEvEUldE_St5arrayIPcLm2EEEEviT0_T1_
        .type           _ZN2at6native29vectorized_elementwise_kernelILi4EZZZNS0_17expm1_kernel_cudaERNS_18TensorIteratorBaseEENKUlvE_clEvENKUlvE_clEvEUldE_St5arrayIPcLm2EEEEviT0_T1_,@function
        .size           _ZN2at6native29vectorized_elementwise_kernelILi4EZZZNS0_17expm1_kernel_cudaERNS_18TensorIteratorBaseEENKUlvE_clEvENKUlvE_clEvEUldE_St5arrayIPcLm2EEEEviT0_T1_,(.L_x_36112 - _ZN2at6native29vectorized_elementwise_kernelILi4EZZZNS0_17expm1_kernel_cudaERNS_18TensorIteratorBaseEENKUlvE_clEvENKUlvE_clEvEUldE_St5arrayIPcLm2EEEEviT0_T1_)
        .other          _ZN2at6native29vectorized_elementwise_kernelILi4EZZZNS0_17expm1_kernel_cudaERNS_18TensorIteratorBaseEENKUlvE_clEvENKUlvE_clEvEUldE_St5arrayIPcLm2EEEEviT0_T1_,@"STO_CUDA_ENTRY STV_DEFAULT"
_ZN2at6native29vectorized_elementwise_kernelILi4EZZZNS0_17expm1_kernel_cudaERNS_18TensorIteratorBaseEENKUlvE_clEvENKUlvE_clEvEUldE_St5arrayIPcLm2EEEEviT0_T1_:
.text._ZN2at6native29vectorized_elementwise_kernelILi4EZZZNS0_17expm1_kernel_cudaERNS_18TensorIteratorBaseEENKUlvE_clEvENKUlvE_clEvEUldE_St5arrayIPcLm2EEEEviT0_T1_:
        /* <DEDUP_REMOVED lines=202> */
.L_x_29748:
        /* <DEDUP_REMOVED lines=11> */
.L_x_29747:
[----:B------:R-:W-:Y:S05]  /*0d50*/  BSYNC.RECONVERGENT B0 ;  /* 0x0000000000007941 */ /* 0x000fea0003800200 */
.L_x_29746:
        /* <DEDUP_REMOVED lines=19> */
.L_x_29751:
        /* <DEDUP_REMOVED lines=129> */
.L_x_29750:
[----:B------:R-:W-:Y:S05]  /*16a0*/  BSYNC.RECONVERGENT B0 ;  /* 0x0000000000007941 */ /* 0x000fea0003800200 */
.L_x_29749:
        /* <DEDUP_REMOVED lines=19> */
.L_x_29754:
        /* <DEDUP_REMOVED lines=129> */
.L_x_29753:
[----:B------:R-:W-:Y:S05]  /*1ff0*/  BSYNC.RECONVERGENT B0 ;  /* 0x0000000000007941 */ /* 0x000fea0003800200 */
.L_x_29752:
        /* <DEDUP_REMOVED lines=19> */
.L_x_29757:
        /* <DEDUP_REMOVED lines=129> */
.L_x_29756:
[----:B------:R-:W-:Y:S05]  /*2940*/  BSYNC.RECONVERGENT B0 ;  /* 0x0000000000007941 */ /* 0x000fea0003800200 */
.L_x_29755:
        /* <DEDUP_REMOVED lines=19> */
.L_x_29760:
        /* <DEDUP_REMOVED lines=129> */
.L_x_29759:
[----:B------:R-:W-:Y:S05]  /*3290*/  BSYNC.RECONVERGENT B0 ;  /* 0x0000000000007941 */ /* 0x000fea0003800200 */
.L_x_29758:
        /* <DEDUP_REMOVED lines=19> */
.L_x_29763:
        /* <DEDUP_REMOVED lines=129> */
.L_x_29762:
[----:B------:R-:W-:Y:S05]  /*3be0*/  BSYNC.RECONVERGENT B0 ;  /* 0x0000000000007941 */ /* 0x000fea0003800200 */
.L_x_29761:
        /* <DEDUP_REMOVED lines=19> */
.L_x_29766:
        /* <DEDUP_REMOVED lines=129> */
.L_x_29765:
[----:B------:R-:W-:Y:S05]  /*4530*/  BSYNC.RECONVERGENT B0 ;  /* 0x0000000000007941 */ /* 0x000fea0003800200 */
.L_x_29764:
        /* <DEDUP_REMOVED lines=19> */
.L_x_29769:
        /* <DEDUP_REMOVED lines=129> */
.L_x_29768:
[----:B------:R-:W-:Y:S05]  /*4e80*/  BSYNC.RECONVERGENT B0 ;  /* 0x0000000000007941 */ /* 0x000fea0003800200 */
.L_x_29767:
        /* <DEDUP_REMOVED lines=21> */
.L_x_29772:
[----:B------:R-:W-:-:S13]  /*4fe0*/  ISETP.GE.U32.AND P0, PT, R0, UR5, PT ;  /* 0x0000000500007c0c */ /* 0x000fda000bf06070 */
[----:B------:R-:W-:Y:S05]  /*4ff0*/  @P0 BRA `(.L_x_29774) ;  /* 0x0000000000300947 */ /* 0x000fea0003800000 */
[----:B-1----:R-:W1:Y:S01]  /*5000*/  LDC.64 R2, c[0x0][0x388] ;  /* 0x0000e200ff027b82 */ /* 0x002e620000000a00 */
[C---:B------:R-:W-:Y:S02]  /*5010*/  VIADD R5, R0.reuse, UR4 ;  /* 0x0000000400057c36 */ /* 0x040fe40008000000 */
[----:B------:R-:W-:Y:S02]  /*5020*/  VIADD R0, R0, 0x80 ;  /* 0x0000008000007836 */ /* 0x000fe40000000000 */
[----:B-1----:R-:W-:-:S05]  /*5030*/  IMAD.WIDE.U32 R2, R5, 0x8, R2 ;  /* 0x0000000805027825 */ /* 0x002fca00078e0002 */
[----:B------:R1:W-:Y:S02]  /*5040*/  STG.E.64 desc[UR8][R2.64], R8 ;  /* 0x0000000802007986 */ /* 0x0003e4000c101b08 */
.L_x_29773:
[----:B------:R-:W-:-:S13]  /*5050*/  ISETP.GE.U32.AND P0, PT, R0, UR5, PT ;  /* 0x0000000500007c0c */ /* 0x000fda000bf06070 */
[----:B------:R-:W-:Y:S05]  /*5060*/  @P0 BRA `(.L_x_29775) ;  /* 0x0000000000340947 */ /* 0x000fea0003800000 */
[----:B-1----:R-:W1:Y:S01]  /*5070*/  LDC.64 R2, c[0x0][0x388] ;  /* 0x0000e200ff027b82 */ /* 0x002e620000000a00 */
[C---:B0-----:R-:W-:Y:S02]  /*5080*/  VIADD R5, R0.reuse, UR4 ;  /* 0x0000000400057c36 */ /* 0x041fe40008000000 */
[----:B------:R-:W-:Y:S02]  /*5090*/  VIADD R0, R0, 0x80 ;  /* 0x0000008000007836 */ /* 0x000fe40000000000 */
[----:B-1----:R-:W-:-:S05]  /*50a0*/  IMAD.WIDE.U32 R2, R5, 0x8, R2 ;  /* 0x0000000805027825 */ /* 0x002fca00078e0002 */
[----:B------:R2:W-:Y:S02]  /*50b0*/  STG.E.64 desc[UR8][R2.64], R16 ;  /* 0x0000001002007986 */ /* 0x0005e4000c101b08 */
.L_x_29774:
        /* <DEDUP_REMOVED lines=8> */
.L_x_29775:
[----:B------:R-:W-:Y:S05]  /*5140*/  BSYNC.RELIABLE B1 ;  /* 0x0000000000017941 */ /* 0x000fea0003800100 */
.L_x_29771:
[----:B------:R-:W-:-:S13]  /*5150*/  ISETP.GE.U32.AND P0, PT, R0, UR5, PT ;  /* 0x0000000500007c0c */ /* 0x000fda000bf06070 */
[----:B-12---:R-:W1:Y:S01]  /*5160*/  @!P0 LDC.64 R2, c[0x0][0x388] ;  /* 0x0000e200ff028b82 */ /* 0x006e620000000a00 */
[C---:B0-----:R-:W-:Y:S02]  /*5170*/  @!P0 VIADD R5, R0.reuse, UR4 ;  /* 0x0000000400058c36 */ /* 0x041fe40008000000 */
[----:B------:R-:W-:Y:S02]  /*5180*/  @!P0 VIADD R0, R0, 0x80 ;  /* 0x0000008000008836 */ /* 0x000fe40000000000 */
[----:B-1----:R-:W-:-:S05]  /*5190*/  @!P0 IMAD.WIDE.U32 R2, R5, 0x8, R2 ;  /* 0x0000000805028825 */ /* 0x002fca00078e0002 */
[----:B------:R3:W-:Y:S02]  /*51a0*/  @!P0 STG.E.64 desc[UR8][R2.64], R12 ;  /* 0x0000000c02008986 */ /* 0x0007e4000c101b08 */
.L_x_29776:
[----:B------:R-:W-:Y:S05]  /*51b0*/  BSYNC.RECONVERGENT B0 ;  /* 0x0000000000007941 */ /* 0x000fea0003800200 */
.L_x_29770:
        /* <DEDUP_REMOVED lines=8> */
.L_x_29745:
[----:B------:R-:W0:Y:S01]  /*5240*/  S2R R0, SR_TID.X ;  /* 0x0000000000007919 */ /* 0x000e220000002100 */
[----:B------:R-:W1:Y:S02]  /*5250*/  LDCU.64 UR6, c[0x0][0x390] ;  /* 0x00007200ff0677ac */ /* 0x000e640008000a00 */
[----:B-1----:R-:W-:-:S06]  /*5260*/  UIMAD.WIDE.U32 UR6, UR4, 0x8, UR6 ;  /* 0x00000008040678a5 */ /* 0x002fcc000f8e0006 */
[----:B------:R-:W-:Y:S02]  /*5270*/  IMAD.U32 R2, RZ, RZ, UR6 ;  /* 0x00000006ff027e24 */ /* 0x000fe4000f8e00ff */
[----:B------:R-:W-:Y:S02]  /*5280*/  IMAD.U32 R3, RZ, RZ, UR7 ;  /* 0x00000007ff037e24 */ /* 0x000fe4000f8e00ff */
[----:B0-----:R-:W-:-:S05]  /*5290*/  IMAD.WIDE.U32 R2, R0, 0x20, R2 ;  /* 0x0000002000027825 */ /* 0x001fca00078e0002 */
[----:B------:R-:W2:Y:S04]  /*52a0*/  LDG.E.ENL2.256 R16, R12, desc[UR8][R2.64] ;  /* 0xfe000008020c797e */ /* 0x000ea80008121910 */
[----:B------:R0:W5:Y:S01]  /*52b0*/  LDG.E.ENL2.256 R8, R4, desc[UR8][R2.64+0x1000] ;  /* 0xfe0080080204797e */ /* 0x0001620008121908 */
[----:B------:R-:W-:Y:S01]  /*52c0*/  BSSY.RECONVERGENT B0, `(.L_x_29777) ;  /* 0x0000092000007945 */ /* 0x000fe20003800200 */
[C---:B--2---:R-:W-:Y:S02]  /*52d0*/  FSETP.GEU.FTZ.AND P0, PT, R13.reuse, 4.1931471824645996094, PT ;  /* 0x40862e430d00780b */ /* 0x044fe40003f1e000 */
        /* <DEDUP_REMOVED lines=133> */
.L_x_29778:
        /* <DEDUP_REMOVED lines=11> */
.L_x_29779:
[----:B------:R-:W-:Y:S05]  /*5be0*/  BSYNC.RECONVERGENT B0 ;  /* 0x0000000000007941 */ /* 0x000fea0003800200 */
.L_x_29777:
        /* <DEDUP_REMOVED lines=16> */
.L_x_29781:
        /* <DEDUP_REMOVED lines=129> */
.L_x_29782:
[----:B------:R-:W-:Y:S05]  /*6500*/  BSYNC.RECONVERGENT B0 ;  /* 0x0000000000007941 */ /* 0x000fea0003800200 */
.L_x_29780:
        /* <DEDUP_REMOVED lines=16> */
.L_x_29784:
        /* <DEDUP_REMOVED lines=129> */
.L_x_29785:
[----:B------:R-:W-:Y:S05]  /*6e20*/  BSYNC.RECONVERGENT B0 ;  /* 0x0000000000007941 */ /* 0x000fea0003800200 */
.L_x_29783:
        /* <DEDUP_REMOVED lines=16> */
.L_x_29787:
        /* <DEDUP_REMOVED lines=129> */
.L_x_29788:
[----:B------:R-:W-:Y:S05]  /*7740*/  BSYNC.RECONVERGENT B0 ;  /* 0x0000000000007941 */ /* 0x000fea0003800200 */
.L_x_29786:
        /* <DEDUP_REMOVED lines=16> */
.L_x_29790:
        /* <DEDUP_REMOVED lines=129> */
.L_x_29791:
[----:B------:R-:W-:Y:S05]  /*8060*/  BSYNC.RECONVERGENT B0 ;  /* 0x0000000000007941 */ /* 0x000fea0003800200 */
.L_x_29789:
        /* <DEDUP_REMOVED lines=16> */
.L_x_29793:
        /* <DEDUP_REMOVED lines=129> */
.L_x_29794:
[----:B------:R-:W-:Y:S05]  /*8980*/  BSYNC.RECONVERGENT B0 ;  /* 0x0000000000007941 */ /* 0x000fea0003800200 */
.L_x_29792:
        /* <DEDUP_REMOVED lines=16> */
.L_x_29796:
        /* <DEDUP_REMOVED lines=129> */
.L_x_29797:
[----:B------:R-:W-:Y:S05]  /*92a0*/  BSYNC.RECONVERGENT B0 ;  /* 0x0000000000007941 */ /* 0x000fea0003800200 */
.L_x_29795:
        /* <DEDUP_REMOVED lines=16> */
.L_x_29799:
        /* <DEDUP_REMOVED lines=129> */
.L_x_29800:
[----:B------:R-:W-:Y:S05]  /*9bc0*/  BSYNC.RECONVERGENT B0 ;  /* 0x0000000000007941 */ /* 0x000fea0003800200 */
.L_x_29798:
[----:B------:R-:W0:Y:S01]  /*9bd0*/  LDCU.64 UR6, c[0x0][0x388] ;  /* 0x00007100ff0677ac */ /* 0x000e220008000a00 */
[----:B------:R-:W-:Y:S01]  /*9be0*/  IMAD.MOV.U32 R3, RZ, RZ, 0x20 ;  /* 0x00000020ff037424 */ /* 0x000fe200078e00ff */
[----:B0-----:R-:W-:-:S06]  /*9bf0*/  UIMAD.WIDE.U32 UR6, UR4, 0x8, UR6 ;  /* 0x00000008040678a5 */ /* 0x001fcc000f8e0006 */
[----:B------:R-:W-:-:S05]  /*9c00*/  IMAD.WIDE.U32 R2, R0, R3, UR6 ;  /* 0x0000000600027e25 */ /* 0x000fca000f8e0003 */
[----:B------:R-:W-:Y:S04]  /*9c10*/  STG.E.ENL2.256 desc[UR8][R2.64], R12, R16 ;  /* 0xf800000c0210797f */ /* 0x000fe8000f121808 */
[----:B------:R-:W-:Y:S01]  /*9c20*/  STG.E.ENL2.256 desc[UR8][R2.64+0x1000], R4, R8 ;  /* 0xf80080040208797f */ /* 0x000fe2000f121808 */
[----:B------:R-:W-:Y:S05]  /*9c30*/  EXIT ;  /* 0x000000000000794d */ /* 0x000fea0003800000 */
.L_x_29801:
        /* <DEDUP_REMOVED lines=12> */
.L_x_36112:


//--------------------- .text._ZN2at6native29vectorized_elementwise_kernelILi8EZZZNS0_17expm1_kernel_cudaERNS_18TensorIteratorBaseEENKUlvE_clEvENKUlvE_clEvEUldE_St5arrayIPcLm2EEEEviT0_T1_ --------------------------
	.section	.text._ZN2at6native29vectorized_elementwise_kernelILi8EZZZNS0_17expm1_kernel_cudaERNS_18TensorIteratorBaseEENKUlvE_clEvENKUlvE_clEvEUldE_St5arrayIPcLm2EEEEviT0_T1_,"ax",@progbits
	.align	128
        .global         _ZN2at6native29vectorized_elementwise_kernelILi8EZZZNS0_17expm1_kernel_cudaERNS_18TensorIteratorBaseEENKUlvE_clEvENKUlvE_clEvEUldE_St5arrayIPcLm2EEEEviT0_T1_
        .type           _ZN2at6native29vectorized_elementwise_kernelILi8EZZZNS0_17expm1_kernel_cudaERNS_18TensorIteratorBaseEENKUlvE_clEvENKUlvE_clEvEUldE_St5arrayIPcLm2EEEEviT0_T1_,@function
        .size           _ZN2at6native29vectorized_elementwise_kernelILi8EZZZNS0_17expm1_kernel_cudaERNS_18TensorIteratorBaseEENKUlvE_clEvENKUlvE_clEvEUldE_St5arrayIPcLm2EEEEviT0_T1_,(.L_x_36113 - _ZN2at6native29vectorized_elementwise_kernelILi8EZZZNS0_17expm1_kernel_cudaERNS_18TensorIteratorBaseEENKUlvE_clEvENKUlvE_clEvEUldE_St5arrayIPcLm2EEEEviT0_T1_)
        .other          _ZN2at6native29vectorized_elementwise_kernelILi8EZZZNS0_17expm1_kernel_cudaERNS_18TensorIteratorBaseEENKUlvE_clEvENKUlvE_clEvEUldE_St5arrayIPcLm2EEEEviT0_T1_,@"STO_CUDA_ENTRY STV_DEFAULT"
_ZN2at6native29vectorized_elementwise_kernelILi8EZZZNS0_17expm1_kernel_cudaERNS_18TensorIteratorBaseEENKUlvE_clEvENKUlvE_clEvEUldE_St5arrayIPcLm2EEEEviT0_T1_:
.text._ZN2at6native29vectorized_elementwise_kernelILi8EZZZNS0_17expm1_kernel_cudaERNS_18TensorIteratorBaseEENKUlvE_clEvENKUlvE_clEvEUldE_St5arrayIPcLm2EEEEviT0_T1_:
[----:B------:R-:W-:Y:S01]  /*0000*/  LDC R1, c[0x0][0x37c] ;  /* 0x0000df00ff017b82 */ /* 0x000fe20000000800 */
[----:B------:R-:W-:Y:S05]  /*0010*/  EXIT ;  /* 0x000000000000794d */ /* 0x000fea0003800000 */
.L_x_29802:
        /* <DEDUP_REMOVED lines=14> */
.L_x_36113:


//--------------------- .text._ZN2at6native18elementwise_kernelILi128ELi4EZNS0_15gpu_kernel_implIZZZNS0_15exp_kernel_cudaERNS_18TensorIteratorBaseEENKUlvE0_clEvENKUlvE2_clEvEUlN3c108BFloat16EE_EEvS4_RKT_EUliE_EEviT1_ --------------------------
	.section	.text._ZN2at6native18elementwise_kernelILi128ELi4EZNS0_15gpu_kernel_implIZZZNS0_15exp_kernel_cudaERNS_18TensorIteratorBaseEENKUlvE0_clEvENKUlvE2_clEvEUlN3c108BFloat16EE_EEvS4_RKT_EUliE_EEviT1_,"ax",@progbits
	.align	128
        .global         _ZN2at6native18elementwise_kernelILi128ELi4EZNS0_15gpu_kernel_implIZZZNS0_15exp_kernel_cudaERNS_18TensorIteratorBaseEENKUlvE0_clEvENKUlvE2_clEvEUlN3c108BFloat16EE_EEvS4_RKT_EUliE_EEviT1_
        .type           _ZN2at6native18elementwise_kernelILi128ELi4EZNS0_15gpu_kernel_implIZZZNS0_15exp_kernel_cudaERNS_18TensorIteratorBaseEENKUlvE0_clEvENKUlvE2_clEvEUlN3c108BFloat16EE_EEvS4_RKT_EUliE_EEviT1_,@function
        .size           _ZN2at6native18elementwise_kernelILi128ELi4EZNS0_15gpu_kernel_implIZZZNS0_15exp_kernel_cudaERNS_18TensorIteratorBaseEENKUlvE0_clEvENKUlvE2_clEvEUlN3c108BFloat16EE_EEvS4_RKT_EUliE_EEviT1_,(.L_x_36114 - _ZN2at6native18elementwise_kernelILi128ELi4EZNS0_15gpu_kernel_implIZZZNS0_15exp_kernel_cudaERNS_18TensorIteratorBaseEENKUlvE0_clEvENKUlvE2_clEvEUlN3c108BFloat16EE_EEvS4_RKT_EUliE_EEviT1_)
        .other          _ZN2at6native18elementwise_kernelILi128ELi4EZNS0_15gpu_kernel_implIZZZNS0_15exp_kernel_cudaERNS_18TensorIteratorBaseEENKUlvE0_clEvENKUlvE2_clEvEUlN3c108BFloat16EE_EEvS4_RKT_EUliE_EEviT1_,@"STO_CUDA_ENTRY STV_DEFAULT"
_ZN2at6native18elementwise_kernelILi128ELi4EZNS0_15gpu_kernel_implIZZZNS0_15exp_kernel_cudaERNS_18TensorIteratorBaseEENKUlvE0_clEvENKUlvE2_clEvEUlN3c108BFloat16EE_EEvS4_RKT_EUliE_EEviT1_:
.text._ZN2at6native18elementwise_kernelILi128ELi4EZNS0_15gpu_kernel_implIZZZNS0_15exp_kernel_cudaERNS_18TensorIteratorBaseEENKUlvE0_clEvENKUlvE2_clEvEUlN3c108BFloat16EE_EEvS4_RKT_EUliE_EEviT1_:
        /* <DEDUP_REMOVED lines=319> */
.L_x_29805:
        /* <DEDUP_REMOVED lines=18> */
.L_x_29809:
[----:B------:R-:W2:Y:S02]  /*1510*/  LDG.E.U8 R2, desc[UR36][R2.64] ;  /* 0x0000002402027981 */ /* 0x000ea4000c1e1100 */
[----:B--2---:R-:W-:-:S04]  /*1520*/  I2FP.F32.U32 R0, R2 ;  /* 0x0000000200007245 */ /* 0x004fc80000201000 */
[----:B------:R-:W-:Y:S01]  /*1530*/  F2FP.BF16.F32.PACK_AB R0, RZ, R0 ;  /* 0x00000000ff00723e */ /* 0x000fe200000010ff */
[----:B------:R-:W-:Y:S06]  /*1540*/  BRA `(.L_x_29811) ;  /* 0x0000000c00a47947 */ /* 0x000fec0003800000 */
.L_x_29808:
        /* <DEDUP_REMOVED lines=10> */
.L_x_29813:
[----:B------:R-:W2:Y:S02]  /*15f0*/  LDG.E R2, desc[UR36][R2.64] ;  /* 0x0000002402027981 */ /* 0x000ea4000c1e1900 */
[----:B--2---:R-:W-:-:S04]  /*1600*/  I2FP.F32.S32 R0, R2 ;  /* 0x0000000200007245 */ /* 0x004fc80000201400 */
[----:B------:R-:W-:Y:S01]  /*1610*/  F2FP.BF16.F32.PACK_AB R0, RZ, R0 ;  /* 0x00000000ff00723e */ /* 0x000fe200000010ff */
[----:B------:R-:W-:Y:S06]  /*1620*/  BRA `(.L_x_29811) ;  /* 0x0000000c006c7947 */ /* 0x000fec0003800000 */
.L_x_29812:
[----:B------:R-:W2:Y:S02]  /*1630*/  LDG.E.U16 R2, desc[UR36][R2.64] ;  /* 0x0000002402027981 */ /* 0x000ea4000c1e1500 */
[----:B--2---:R-:W0:Y:S02]  /*1640*/  I2F.S16 R0, R2 ;  /* 0x0000000200007306 */ /* 0x004e240000101400 */
[----:B0-----:R-:W-:Y:S01]  /*1650*/  F2FP.BF16.F32.PACK_AB R0, RZ, R0 ;  /* 0x00000000ff00723e */ /* 0x001fe200000010ff */
[----:B------:R-:W-:Y:S06]  /*1660*/  BRA `(.L_x_29811) ;  /* 0x0000000c005c7947 */ /* 0x000fec0003800000 */
.L_x_29807:
        /* <DEDUP_REMOVED lines=9> */
.L_x_29815:
[----:B------:R-:W2:Y:S02]  /*1700*/  LDG.E.U16 R0, desc[UR36][R2.64] ;  /* 0x0000002402007981 */ /* 0x000ea4000c1e1500 */
[----:B--2---:R-:W-:-:S05]  /*1710*/  HADD2.F32 R0, -RZ, R0.H0_H0 ;  /* 0x20000000ff007230 */ /* 0x004fca0000004100 */
[----:B------:R-:W-:Y:S01]  /*1720*/  F2FP.BF16.F32.PACK_AB R0, RZ, R0 ;  /* 0x00000000ff00723e */ /* 0x000fe200000010ff */
[----:B------:R-:W-:Y:S06]  /*1730*/  BRA `(.L_x_29811) ;  /* 0x0000000c00287947 */ /* 0x000fec0003800000 */
.L_x_29814:
        /* <DEDUP_REMOVED lines=9> */
.L_x_29817:
[----:B------:R-:W2:Y:S02]  /*17d0*/  LDG.E.U16 R2, desc[UR36][R2.64] ;  /* 0x0000002402027981 */ /* 0x000ea4000c1e1500 */
[----:B--2---:R-:W-:-:S05]  /*17e0*/  HADD2.F32 R0, -RZ, R2.H0_H0 ;  /* 0x20000002ff007230 */ /* 0x004fca0000004100 */
[----:B------:R-:W-:Y:S01]  /*17f0*/  F2FP.BF16.F32.PACK_AB R0, RZ, R0 ;  /* 0x00000000ff00723e */ /* 0x000fe200000010ff */
[----:B------:R-:W-:Y:S06]  /*1800*/  BRA `(.L_x_29811) ;  /* 0x0000000800f47947 */ /* 0x000fec0003800000 */
.L_x_29816:
        /* <DEDUP_REMOVED lines=12> */
.L_x_29806:
        /* <DEDUP_REMOVED lines=13> */
.L_x_29820:
        /* <DEDUP_REMOVED lines=12> */
.L_x_29819:
        /* <DEDUP_REMOVED lines=27> */
.L_x_29822:
        /* <DEDUP_REMOVED lines=13> */
.L_x_29821:
[----:B------:R0:W5:Y:S01]  /*1ce0*/  LDG.E.U16 R0, desc[UR36][R2.64] ;  /* 0x0000002402007981 */ /* 0x000162000c1e1500 */
[----:B------:R-:W-:Y:S05]  /*1cf0*/  BRA `(.L_x_29811) ;  /* 0x0000000400b87947 */ /* 0x000fea0003800000 */
.L_x_29818:
        /* <DEDUP_REMOVED lines=12> */
.L_x_29825:
        /* <DEDUP_REMOVED lines=21> */
.L_x_29829:
[----:B------:R-:W-:Y:S05]  /*1f10*/  BSYNC.RECONVERGENT B1 ;  /* 0x0000000000017941 */ /* 0x000fea0003800200 */
.L_x_29828:
[----:B------:R-:W-:Y:S01]  /*1f20*/  IMAD.SHL.U32 R0, R0, 0x100000, RZ ;  /* 0x0010000000007824 */ /* 0x000fe200078e00ff */
[----:B------:R-:W-:-:S04]  /*1f30*/  LEA R2, R2, 0x3b800000, 0x17 ;  /* 0x3b80000002027811 */ /* 0x000fc800078eb8ff */
[----:B------:R-:W-:-:S07]  /*1f40*/  LOP3.LUT R0, R2, R0, R7, 0xfe, !PT ;  /* 0x0000000002007212 */ /* 0x000fce00078efe07 */
.L_x_29827:
[----:B------:R-:W-:Y:S05]  /*1f50*/  BSYNC.RECONVERGENT B0 ;  /* 0x0000000000007941 */ /* 0x000fea0003800200 */
.L_x_29826:
[----:B------:R-:W-:Y:S01]  /*1f60*/  F2FP.BF16.F32.PACK_AB R0, RZ, R0 ;  /* 0x00000000ff00723e */ /* 0x000fe200000010ff */
[----:B------:R-:W-:Y:S06]  /*1f70*/  BRA `(.L_x_29811) ;  /* 0x0000000400187947 */ /* 0x000fec0003800000 */
.L_x_29824:
        /* <DEDUP_REMOVED lines=21> */
.L_x_29833:
[----:B------:R-:W-:Y:S05]  /*20d0*/  BSYNC.RECONVERGENT B1 ;  /* 0x0000000000017941 */ /* 0x000fea0003800200 */
.L_x_29832:
[----:B------:R-:W-:Y:S02]  /*20e0*/  SHF.L.U32 R0, R0, 0x15, RZ ;  /* 0x0000001500007819 */ /* 0x000fe400000006ff */
[----:B------:R-:W-:-:S04]  /*20f0*/  LEA R2, R2, 0x37800000, 0x17 ;  /* 0x3780000002027811 */ /* 0x000fc800078eb8ff */
[----:B------:R-:W-:-:S07]  /*2100*/  LOP3.LUT R0, R2, R0, R7, 0xfe, !PT ;  /* 0x0000000002007212 */ /* 0x000fce00078efe07 */
.L_x_29831:
[----:B------:R-:W-:Y:S05]  /*2110*/  BSYNC.RECONVERGENT B0 ;  /* 0x0000000000007941 */ /* 0x000fea0003800200 */
.L_x_29830:
[----:B------:R-:W-:Y:S01]  /*2120*/  F2FP.BF16.F32.PACK_AB R0, RZ, R0 ;  /* 0x00000000ff00723e */ /* 0x000fe200000010ff */
[----:B------:R-:W-:Y:S06]  /*2130*/  BRA `(.L_x_29811) ;  /* 0x0000000000a87947 */ /* 0x000fec0003800000 */
.L_x_29823:
[----:B------:R-:W-:-:S09]  /*2140*/  UISETP.NE.AND UP0, UPT, UR4, 0x1c, UPT ;  /* 0x0000001c0400788c */ /* 0x000fd2000bf05270 */
[----:B------:R-:W-:Y:S05]  /*2150*/  BRA.U !UP0, `(.L_x_29834) ;  /* 0x0000000108947547 */ /* 0x000fea000b800000 */
[----:B------:R-:W-:-:S09]  /*2160*/  UISETP.NE.AND UP0, UPT, UR4, 0x1d, UPT ;  /* 0x0000001d0400788c */ /* 0x000fd2000bf05270 */
[----:B------:R-:W-:Y:S05]  /*2170*/  BRA.U !UP0, `(.L_x_29835) ;  /* 0x00000001087c7547 */ /* 0x000fea000b800000 */
[----:B------:R-:W-:-:S09]  /*2180*/  UISETP.NE.AND UP0, UPT, UR4, 0x2c, UPT ;  /* 0x0000002c0400788c */ /* 0x000fd2000bf05270 */
[----:B------:R-:W-:Y:S05]  /*2190*/  BRA.U !UP0, `(.L_x_29836) ;  /* 0x0000000108487547 */ /* 0x000fea000b800000 */
.L_x_29810:
        /* <DEDUP_REMOVED lines=16> */
.L_x_29837:
[----:B------:R-:W-:Y:S01]  /*22a0*/  PRMT R0, RZ, 0x7610, R0 ;  /* 0x00007610ff007816 */ /* 0x000fe20000000000 */
[----:B------:R-:W-:Y:S06]  /*22b0*/  BRA `(.L_x_29811) ;  /* 0x0000000000487947 */ /* 0x000fec0003800000 */
.L_x_29836:
        /* <DEDUP_REMOVED lines=8> */
.L_x_29839:
[----:B------:R-:W-:Y:S05]  /*2340*/  BSYNC.RECONVERGENT B0 ;  /* 0x0000000000007941 */ /* 0x000fea0003800200 */
.L_x_29838:
[----:B------:R-:W-:Y:S01]  /*2350*/  F2FP.BF16.F32.PACK_AB R0, RZ, R0 ;  /* 0x00000000ff00723e */ /* 0x000fe200000010ff */
[----:B------:R-:W-:Y:S06]  /*2360*/  BRA `(.L_x_29811) ;  /* 0x00000000001c7947 */ /* 0x000fec0003800000 */
.L_x_29835:
[----:B------:R-:W2:Y:S02]  /*2370*/  LDG.E.64 R2, desc[UR36][R2.64] ;  /* 0x0000002402027981 */ /* 0x000ea4000c1e1b00 */
[----:B--2---:R-:W0:Y:S02]  /*2380*/  I2F.U64 R0, R2 ;  /* 0x0000000200007312 */ /* 0x004e240000301000 */
[----:B0-----:R-:W-:Y:S01]  /*2390*/  F2FP.BF16.F32.PACK_AB R0, RZ, R0 ;  /* 0x00000000ff00723e */ /* 0x001fe200000010ff */
[----:B------:R-:W-:Y:S06]  /*23a0*/  BRA `(.L_x_29811) ;  /* 0x00000000000c7947 */ /* 0x000fec0003800000 */
.L_x_29834:
[----:B------:R-:W2:Y:S02]  /*23b0*/  LDG.E R2, desc[UR36][R2.64] ;  /* 0x0000002402027981 */ /* 0x000ea4000c1e1900 */
[----:B--2---:R-:W-:-:S04]  /*23c0*/  I2FP.F32.U32 R0, R2 ;  /* 0x0000000200007245 */ /* 0x004fc80000201000 */
[----:B------:R-:W-:-:S07]  /*23d0*/  F2FP.BF16.F32.PACK_AB R0, RZ, R0 ;  /* 0x00000000ff00723e */ /* 0x000fce00000010ff */
.L_x_29811:
[----:B-----5:R-:W-:Y:S01]  /*23e0*/  IMAD.U32 R0, R0, 0x10000, RZ ;  /* 0x0001000000007824 */ /* 0x020fe200078e00ff */
[----:B------:R-:W0:Y:S03]  /*23f0*/  LDCU.64 UR6, c[0x0][0x580] ;  /* 0x0000b000ff0677ac */ /* 0x000e260008000a00 */
[----:B------:R-:W-:Y:S01]  /*2400*/  FMUL.FTZ R0, R0, 1.4426950216293334961 ;  /* 0x3fb8aa3b00007820 */ /* 0x000fe20000410000 */
[----:B------:R-:W-:-:S04]  /*2410*/  UPRMT UR4, UR42, 0x9910, URZ ;  /* 0x000099102a047896 */ /* 0x000fc800080000ff */
[----:B------:R-:W-:Y:S01]  /*2420*/  UISETP.GT.AND UP0, UPT, UR4, 0x9, UPT ;  /* 0x000000090400788c */ /* 0x000fe2000bf04270 */
[----:B------:R-:W1:Y:S01]  /*2430*/  MUFU.EX2 R0, R0 ;  /* 0x0000000000007308 */ /* 0x000e620000000800 */
[----:B0-----:R-:W-:-:S03]  /*2440*/  IADD3 R2, P0, PT, R16, UR6, RZ ;  /* 0x0000000610027c10 */ /* 0x001fc6000ff1e0ff */
[----:B-1----:R0:W1:Y:S02]  /*2450*/  F2F.BF16.F32 R5, R0 ;  /* 0x0000000000057304 */ /* 0x0020640000202000 */
[----:B------:R-:W-:Y:S02]  /*2460*/  IMAD.X R3, RZ, RZ, UR7, P0 ;  /* 0x00000007ff037e24 */ /* 0x000fe400080e06ff */
        /* <DEDUP_REMOVED lines=13> */
.L_x_29843:
[----:B-1----:R-:W-:-:S06]  /*2540*/  SHF.L.U32 R5, R5, 0x10, RZ ;  /* 0x0000001005057819 */ /* 0x002fcc00000006ff */
[----:B------:R-:W1:Y:S02]  /*2550*/  F2I.S64.TRUNC R4, R5 ;  /* 0x0000000500047311 */ /* 0x000e64000020d900 */
[----:B-1----:R4:W-:Y:S01]  /*2560*/  STG.E.U8 desc[UR36][R2.64], R4 ;  /* 0x0000000402007986 */ /* 0x0029e2000c101124 */
[----:B------:R-:W-:Y:S05]  /*2570*/  BRA `(.L_x_29845) ;  /* 0x0000000c00707947 */ /* 0x000fea0003800000 */
.L_x_29842:
        /* <DEDUP_REMOVED lines=10> */
.L_x_29847:
[----:B-1----:R-:W-:-:S06]  /*2620*/  IMAD.U32 R5, R5, 0x10000, RZ ;  /* 0x0001000005057824 */ /* 0x002fcc00078e00ff */
[----:B------:R-:W1:Y:S02]  /*2630*/  F2I.FTZ.TRUNC.NTZ R5, R5 ;  /* 0x0000000500057305 */ /* 0x000e64000021f100 */
[----:B-1----:R2:W-:Y:S01]  /*2640*/  STG.E desc[UR36][R2.64], R5 ;  /* 0x0000000502007986 */ /* 0x0025e2000c101924 */
[----:B------:R-:W-:Y:S05]  /*2650*/  BRA `(.L_x_29845) ;  /* 0x0000000c00387947 */ /* 0x000fea0003800000 */
.L_x_29846:
[----:B-1----:R-:W-:-:S06]  /*2660*/  IMAD.U32 R5, R5, 0x10000, RZ ;  /* 0x0001000005057824 */ /* 0x002fcc00078e00ff */
[----:B------:R-:W1:Y:S02]  /*2670*/  F2I.FTZ.TRUNC.NTZ R5, R5 ;  /* 0x0000000500057305 */ /* 0x000e64000021f100 */
[----:B-1----:R3:W-:Y:S01]  /*2680*/  STG.E.U16 desc[UR36][R2.64], R5 ;  /* 0x0000000502007986 */ /* 0x0027e2000c101524 */
[----:B------:R-:W-:Y:S05]  /*2690*/  BRA `(.L_x_29845) ;  /* 0x0000000c00287947 */ /* 0x000fea0003800000 */
.L_x_29841:
        /* <DEDUP_REMOVED lines=9> */
.L_x_29849:
[----:B01----:R-:W-:-:S05]  /*2730*/  IMAD.U32 R0, R5, 0x10000, RZ ;  /* 0x0001000005007824 */ /* 0x003fca00078e00ff */
[----:B------:R-:W-:-:S05]  /*2740*/  F2FP.F16.F32.PACK_AB R0, RZ, R0 ;  /* 0x00000000ff00723e */ /* 0x000fca00000000ff */
[----:B------:R0:W-:Y:S01]  /*2750*/  STG.E.U16 desc[UR36][R2.64], R0 ;  /* 0x0000000002007986 */ /* 0x0001e2000c101524 */
[----:B------:R-:W-:Y:S05]  /*2760*/  BRA `(.L_x_29845) ;  /* 0x0000000800f47947 */ /* 0x000fea0003800000 */
.L_x_29848:
        /* <DEDUP_REMOVED lines=10> */
.L_x_29851:
[----:B-1----:R-:W-:-:S04]  /*2810*/  SHF.L.U32 R5, R5, 0x10, RZ ;  /* 0x0000001005057819 */ /* 0x002fc800000006ff */
[----:B------:R-:W-:-:S04]  /*2820*/  F2FP.F16.F32.PACK_AB R5, RZ, R5 ;  /* 0x00000005ff05723e */ /* 0x000fc800000000ff */
[----:B------:R-:W-:-:S05]  /*2830*/  PRMT R5, R5, 0x5410, RZ ;  /* 0x0000541005057816 */ /* 0x000fca00000000ff */
[----:B------:R1:W-:Y:S01]  /*2840*/  STG.E desc[UR36][R2.64], R5 ;  /* 0x0000000502007986 */ /* 0x0003e2000c101924 */
[----:B------:R-:W-:Y:S05]  /*2850*/  BRA `(.L_x_29845) ;  /* 0x0000000800b87947 */ /* 0x000fea0003800000 */
.L_x_29850:
[----:B-1----:R-:W-:-:S04]  /*2860*/  IMAD.U32 R4, R5, 0x10000, RZ ;  /* 0x0001000005047824 */ /* 0x002fc800078e00ff */
[----:B------:R-:W-:-:S06]  /*2870*/  FMUL.FTZ R4, R4, 1 ;  /* 0x3f80000004047820 */ /* 0x000fcc0000410000 */
[----:B------:R-:W1:Y:S02]  /*2880*/  F2F.F64.F32 R4, R4 ;  /* 0x0000000400047310 */ /* 0x000e640000201800 */
[----:B-1----:R1:W-:Y:S01]  /*2890*/  STG.E.64 desc[UR36][R2.64], R4 ;  /* 0x0000000402007986 */ /* 0x0023e2000c101b24 */
[----:B------:R-:W-:Y:S05]  /*28a0*/  BRA `(.L_x_29845) ;  /* 0x0000000800a47947 */ /* 0x000fea0003800000 */
.L_x_29840:
        /* <DEDUP_REMOVED lines=13> */
.L_x_29854:
[----:B-1----:R-:W-:Y:S01]  /*2980*/  IMAD.U32 R5, R5, 0x10000, RZ ;  /* 0x0001000005057824 */ /* 0x002fe200078e00ff */
[----:B------:R-:W-:-:S03]  /*2990*/  CS2R R6, SRZ ;  /* 0x0000000000067805 */ /* 0x000fc6000001ff00 */
[----:B------:R-:W-:-:S06]  /*29a0*/  FMUL.FTZ R5, R5, 1 ;  /* 0x3f80000005057820 */ /* 0x000fcc0000410000 */
[----:B------:R-:W1:Y:S02]  /*29b0*/  F2F.F64.F32 R4, R5 ;  /* 0x0000000500047310 */ /* 0x000e640000201800 */
[----:B-1----:R1:W-:Y:S01]  /*29c0*/  STG.E.128 desc[UR36][R2.64], R4 ;  /* 0x0000000402007986 */ /* 0x0023e2000c101d24 */
[----:B------:R-:W-:Y:S05]  /*29d0*/  BRA `(.L_x_29845) ;  /* 0x0000000800587947 */ /* 0x000fea0003800000 */
.L_x_29853:
        /* <DEDUP_REMOVED lines=19> */
.L_x_29858:
[----:B------:R-:W-:Y:S05]  /*2b10*/  BSYNC.RECONVERGENT B0 ;  /* 0x0000000000007941 */ /* 0x000fea0003800200 */
.L_x_29857:
[----:B------:R-:W-:-:S05]  /*2b20*/  LOP3.LUT R5, R0, 0x80, R5, 0xf8, !PT ;  /* 0x0000008000057812 */ /* 0x000fca00078ef805 */
[----:B------:R0:W-:Y:S01]  /*2b30*/  STG.E.U8 desc[UR36][R2.64], R5 ;  /* 0x0000000502007986 */ /* 0x0001e2000c101124 */
[----:B------:R-:W-:Y:S05]  /*2b40*/  BRA `(.L_x_29845) ;  /* 0x0000000400fc7947 */ /* 0x000fea0003800000 */
.L_x_29856:
        /* <DEDUP_REMOVED lines=15> */
.L_x_29860:
[----:B------:R-:W-:Y:S05]  /*2c40*/  BSYNC.RECONVERGENT B0 ;  /* 0x0000000000007941 */ /* 0x000fea0003800200 */
.L_x_29859:
[----:B------:R-:W-:-:S05]  /*2c50*/  LOP3.LUT R5, R0, 0x80, R5, 0xf8, !PT ;  /* 0x0000008000057812 */ /* 0x000fca00078ef805 */
[----:B------:R0:W-:Y:S01]  /*2c60*/  STG.E.U8 desc[UR36][R2.64], R5 ;  /* 0x0000000502007986 */ /* 0x0001e2000c101124 */
[----:B------:R-:W-:Y:S05]  /*2c70*/  BRA `(.L_x_29845) ;  /* 0x0000000400b07947 */ /* 0x000fea0003800000 */
.L_x_29855:
[----:B-1----:R1:W-:Y:S01]  /*2c80*/  STG.E.U16 desc[UR36][R2.64], R5 ;  /* 0x0000000502007986 */ /* 0x0023e2000c101524 */
[----:B------:R-:W-:Y:S05]  /*2c90*/  BRA `(.L_x_29845) ;  /* 0x0000000400a87947 */ /* 0x000fea0003800000 */
.L_x_29852:
        /* <DEDUP_REMOVED lines=12> */
.L_x_29863:
        /* <DEDUP_REMOVED lines=13> */
.L_x_29866:
[----:B------:R-:W-:-:S04]  /*2e30*/  SHF.R.U32.HI R0, RZ, 0x14, R5 ;  /* 0x00000014ff007819 */ /* 0x000fc80000011605 */
[----:B------:R-:W-:-:S04]  /*2e40*/  LOP3.LUT R0, R0, 0x1, RZ, 0xc0, !PT ;  /* 0x0000000100007812 */ /* 0x000fc800078ec0ff */
[----:B------:R-:W-:-:S04]  /*2e50*/  IADD3 R0, PT, PT, R5, 0x487ffff, R0 ;  /* 0x0487ffff05007810 */ /* 0x000fc80007ffe000 */
[----:B------:R-:W-:-:S04]  /*2e60*/  SHF.R.U32.HI R0, RZ, 0x14, R0 ;  /* 0x00000014ff007819 */ /* 0x000fc80000011600 */
[----:B------:R-:W-:-:S07]  /*2e70*/  LOP3.LUT R4, R0, 0xff, RZ, 0xc0, !PT ;  /* 0x000000ff00047812 */ /* 0x000fce00078ec0ff */
.L_x_29867:
[----:B------:R-:W-:-:S04]  /*2e80*/  SHF.R.U32.HI R5, RZ, 0x18, R5 ;  /* 0x00000018ff057819 */ /* 0x000fc80000011605 */
[----:B------:R-:W-:-:S04]  /*2e90*/  LOP3.LUT R4, R4, 0x80, R5, 0xf8, !PT ;  /* 0x0000008004047812 */ /* 0x000fc800078ef805 */
[----:B------:R-:W-:-:S07]  /*2ea0*/  PRMT R0, R4, 0x7610, R0 ;  /* 0x0000761004007816 */ /* 0x000fce0000000000 */
.L_x_29865:
[----:B------:R-:W-:Y:S05]  /*2eb0*/  BSYNC.RECONVERGENT B0 ;  /* 0x0000000000007941 */ /* 0x000fea0003800200 */
.L_x_29864:
[----:B------:R0:W-:Y:S01]  /*2ec0*/  STG.E.U8 desc[UR36][R2.64], R0 ;  /* 0x0000000002007986 */ /* 0x0001e2000c101124 */
[----:B------:R-:W-:Y:S05]  /*2ed0*/  BRA `(.L_x_29845) ;  /* 0x0000000400187947 */ /* 0x000fea0003800000 */
.L_x_29862:
        /* <DEDUP_REMOVED lines=13> */
.L_x_29870:
[----:B------:R-:W-:-:S04]  /*2fb0*/  SHF.R.U32.HI R0, RZ, 0x15, R5 ;  /* 0x00000015ff007819 */ /* 0x000fc80000011605 */
[----:B------:R-:W-:-:S04]  /*2fc0*/  LOP3.LUT R0, R0, 0x1, RZ, 0xc0, !PT ;  /* 0x0000000100007812 */ /* 0x000fc800078ec0ff */
[----:B------:R-:W-:-:S04]  /*2fd0*/  IADD3 R0, PT, PT, R5, 0x88fffff, R0 ;  /* 0x088fffff05007810 */ /* 0x000fc80007ffe000 */
[----:B------:R-:W-:-:S04]  /*2fe0*/  SHF.R.U32.HI R0, RZ, 0x15, R0 ;  /* 0x00000015ff007819 */ /* 0x000fc80000011600 */
[----:B------:R-:W-:-:S07]  /*2ff0*/  LOP3.LUT R4, R0, 0xff, RZ, 0xc0, !PT ;  /* 0x000000ff00047812 */ /* 0x000fce00078ec0ff */
.L_x_29871:
[----:B------:R-:W-:-:S04]  /*3000*/  SHF.R.U32.HI R5, RZ, 0x18, R5 ;  /* 0x00000018ff057819 */ /* 0x000fc80000011605 */
[----:B------:R-:W-:-:S04]  /*3010*/  LOP3.LUT R4, R4, 0x80, R5, 0xf8, !PT ;  /* 0x0000008004047812 */ /* 0x000fc800078ef805 */
[----:B------:R-:W-:-:S07]  /*3020*/  PRMT R0, R4, 0x7610, R0 ;  /* 0x0000761004007816 */ /* 0x000fce0000000000 */
.L_x_29869:
[----:B------:R-:W-:Y:S05]  /*3030*/  BSYNC.RECONVERGENT B0 ;  /* 0x0000000000007941 */ /* 0x000fea0003800200 */
.L_x_29868:
[----:B------:R0:W-:Y:S01]  /*3040*/  STG.E.U8 desc[UR36][R2.64], R0 ;  /* 0x0000000002007986 */ /* 0x0001e2000c101124 */
[----:B------:R-:W-:Y:S05]  /*3050*/  BRA `(.L_x_29845) ;  /* 0x0000000000b87947 */ /* 0x000fea0003800000 */
.L_x_29861:
[----:B------:R-:W-:-:S09]  /*3060*/  UISETP.NE.AND UP0, UPT, UR4, 0x1c, UPT ;  /* 0x0000001c0400788c */ /* 0x000fd2000bf05270 */
[----:B------:R-:W-:Y:S05]  /*3070*/  BRA.U !UP0, `(.L_x_29872) ;  /* 0x0000000108a47547 */ /* 0x000fea000b800000 */
[----:B------:R-:W-:-:S09]  /*3080*/  UISETP.NE.AND UP0, UPT, UR4, 0x1d, UPT ;  /* 0x0000001d0400788c */ /* 0x000fd2000bf05270 */
[----:B------:R-:W-:Y:S05]  /*3090*/  BRA.U !UP0, `(.L_x_29873) ;  /* 0x00000001088c7547 */ /* 0x000fea000b800000 */
[----:B------:R-:W-:-:S09]  /*30a0*/  UISETP.NE.AND UP0, UPT, UR4, 0x2c, UPT ;  /* 0x0000002c0400788c */ /* 0x000fd2000bf05270 */
[----:B------:R-:W-:Y:S05]  /*30b0*/  BRA.U !UP0, `(.L_x_29874) ;  /* 0x0000000108447547 */ /* 0x000fea000b800000 */
.L_x_29844:
        /* <DEDUP_REMOVED lines=16> */
.L_x_29875:
[----:B------:R-:W-:Y:S05]  /*31c0*/  BRA `(.L_x_29845) ;  /* 0x00000000005c7947 */ /* 0x000fea0003800000 */
.L_x_29874:
        /* <DEDUP_REMOVED lines=16> */
.L_x_29873:
[----:B-1----:R-:W-:-:S06]  /*32d0*/  IMAD.U32 R5, R5, 0x10000, RZ ;  /* 0x0001000005057824 */ /* 0x002fcc00078e00ff */
[----:B------:R-:W1:Y:S02]  /*32e0*/  F2I.U64.TRUNC R4, R5 ;  /* 0x0000000500047311 */ /* 0x000e64000020d800 */
[----:B-1----:R1:W-:Y:S01]  /*32f0*/  STG.E.64 desc[UR36][R2.64], R4 ;  /* 0x0000000402007986 */ /* 0x0023e2000c101b24 */
[----:B------:R-:W-:Y:S05]  /*3300*/  BRA `(.L_x_29845) ;  /* 0x00000000000c7947 */ /* 0x000fea0003800000 */
.L_x_29872:
[----:B-1----:R-:W-:-:S06]  /*3310*/  SHF.L.U32 R5, R5, 0x10, RZ ;  /* 0x0000001005057819 */ /* 0x002fcc00000006ff */
[----:B------:R-:W1:Y:S02]  /*3320*/  F2I.FTZ.U32.TRUNC.NTZ R5, R5 ;  /* 0x0000000500057305 */ /* 0x000e64000021f000 */
[----:B-1----:R1:W-:Y:S02]  /*3330*/  STG.E desc[UR36][R2.64], R5 ;  /* 0x0000000502007986 */ /* 0x0023e4000c101924 */
.L_x_29845:
[----:B------:R-:W-:-:S07]  /*3340*/  VIADD R17, R17, 0x80 ;  /* 0x0000008011117836 */ /* 0x000fce0000000000 */
.L_x_29804:
[----:B------:R-:W-:Y:S05]  /*3350*/  BSYNC.RECONVERGENT B6 ;  /* 0x0000000000067941 */ /* 0x000fea0003800200 */
.L_x_29803:
        /* <DEDUP_REMOVED lines=307> */
.L_x_29878:
        /* <DEDUP_REMOVED lines=18> */
.L_x_29882:
[----:B------:R-:W2:Y:S02]  /*47b0*/  LDG.E.U8 R2, desc[UR36][R2.64] ;  /* 0x0000002402027981 */ /* 0x000ea4000c1e1100 */
[----:B--2---:R-:W-:-:S04]  /*47c0*/  I2FP.F32.U32 R0, R2 ;  /* 0x0000000200007245 */ /* 0x004fc80000201000 */
[----:B------:R-:W-:Y:S01]  /*47d0*/  F2FP.BF16.F32.PACK_AB R0, RZ, R0 ;  /* 0x00000000ff00723e */ /* 0x000fe200000010ff */
[----:B------:R-:W-:Y:S06]  /*47e0*/  BRA `(.L_x_29884) ;  /* 0x0000000c00a47947 */ /* 0x000fec0003800000 */
.L_x_29881:
        /* <DEDUP_REMOVED lines=10> */
.L_x_29886:
[----:B------:R-:W2:Y:S02]  /*4890*/  LDG.E R2, desc[UR36][R2.64] ;  /* 0x0000002402027981 */ /* 0x000ea4000c1e1900 */
[----:B--2---:R-:W-:-:S04]  /*48a0*/  I2FP.F32.S32 R0, R2 ;  /* 0x0000000200007245 */ /* 0x004fc80000201400 */
[----:B------:R-:W-:Y:S01]  /*48b0*/  F2FP.BF16.F32.PACK_AB R0, RZ, R0 ;  /* 0x00000000ff00723e */ /* 0x000fe200000010ff */
[----:B------:R-:W-:Y:S06]  /*48c0*/  BRA `(.L_x_29884) ;  /* 0x0000000c006c7947 */ /* 0x000fec0003800000 */
.L_x_29885:
[----:B------:R-:W2:Y:S02]  /*48d0*/  LDG.E.U16 R2, desc[UR36][R2.64] ;  /* 0x0000002402027981 */ /* 0x000ea4000c1e1500 */
[----:B--2---:R-:W0:Y:S02]  /*48e0*/  I2F.S16 R0, R2 ;  /* 0x0000000200007306 */ /* 0x004e240000101400 */
[----:B0-----:R-:W-:Y:S01]  /*48f0*/  F2FP.BF16.F32.PACK_AB R0, RZ, R0 ;  /* 0x00000000ff00723e */ /* 0x001fe200000010ff */
[----:B------:R-:W-:Y:S06]  /*4900*/  BRA `(.L_x_29884) ;  /* 0x0000000c005c7947 */ /* 0x000fec0003800000 */
.L_x_29880:
        /* <DEDUP_REMOVED lines=9> */
.L_x_29888:
[----:B------:R-:W2:Y:S02]  /*49a0*/  LDG.E.U16 R0, desc[UR36][R2.64] ;  /* 0x0000002402007981 */ /* 0x000ea4000c1e1500 */
[----:B--2---:R-:W-:-:S05]  /*49b0*/  HADD2.F32 R0, -RZ, R0.H0_H0 ;  /* 0x20000000ff007230 */ /* 0x004fca0000004100 */
[----:B------:R-:W-:Y:S01]  /*49c0*/  F2FP.BF16.F32.PACK_AB R0, RZ, R0 ;  /* 0x00000000ff00723e */ /* 0x000fe200000010ff */
[----:B------:R-:W-:Y:S06]  /*49d0*/  BRA `(.L_x_29884) ;  /* 0x0000000c00287947 */ /* 0x000fec0003800000 */
.L_x_29887:
        /* <DEDUP_REMOVED lines=9> */
.L_x_29890:
[----:B------:R-:W2:Y:S02]  /*4a70*/  LDG.E.U16 R2, desc[UR36][R2.64] ;  /* 0x0000002402027981 */ /* 0x000ea4000c1e1500 */
[----:B--2---:R-:W-:-:S05]  /*4a80*/  HADD2.F32 R0, -RZ, R2.H0_H0 ;  /* 0x20000002ff007230 */ /* 0x004fca0000004100 */
[----:B------:R-:W-:Y:S01]  /*4a90*/  F2FP.BF16.F32.PACK_AB R0, RZ, R0 ;  /* 0x00000000ff00723e */ /* 0x000fe200000010ff */
[----:B------:R-:W-:Y:S06]  /*4aa0*/  BRA `(.L_x_29884) ;  /* 0x0000000800f47947 */ /* 0x000fec0003800000 */
.L_x_29889:
        /* <DEDUP_REMOVED lines=12> */
.L_x_29879:
        /* <DEDUP_REMOVED lines=13> */
.L_x_29893:
        /* <DEDUP_REMOVED lines=12> */
.L_x_29892:
        /* <DEDUP_REMOVED lines=27> */
.L_x_29895:
        /* <DEDUP_REMOVED lines=13> */
.L_x_29894:
[----:B------:R0:W5:Y:S01]  /*4f80*/  LDG.E.U16 R0, desc[UR36][R2.64] ;  /* 0x0000002402007981 */ /* 0x000162000c1e1500 */
[----:B------:R-:W-:Y:S05]  /*4f90*/  BRA `(.L_x_29884) ;  /* 0x0000000400b87947 */ /* 0x000fea0003800000 */
.L_x_29891:
        /* <DEDUP_REMOVED lines=12> */
.L_x_29898:
        /* <DEDUP_REMOVED lines=21> */
.L_x_29902:
[----:B------:R-:W-:Y:S05]  /*51b0*/  BSYNC.RECONVERGENT B1 ;  /* 0x0000000000017941 */ /* 0x000fea0003800200 */
.L_x_29901:
[----:B------:R-:W-:Y:S01]  /*51c0*/  IMAD.SHL.U32 R0, R0, 0x100000, RZ ;  /* 0x0010000000007824 */ /* 0x000fe200078e00ff */
[----:B------:R-:W-:-:S04]  /*51d0*/  LEA R2, R2, 0x3b800000, 0x17 ;  /* 0x3b80000002027811 */ /* 0x000fc800078eb8ff */
[----:B------:R-:W-:-:S07]  /*51e0*/  LOP3.LUT R0, R2, R0, R7, 0xfe, !PT ;  /* 0x0000000002007212 */ /* 0x000fce00078efe07 */
.L_x_29900:
[----:B------:R-:W-:Y:S05]  /*51f0*/  BSYNC.RECONVERGENT B0 ;  /* 0x0000000000007941 */ /* 0x000fea0003800200 */
.L_x_29899:
[----:B------:R-:W-:Y:S01]  /*5200*/  F2FP.BF16.F32.PACK_AB R0, RZ, R0 ;  /* 0x00000000ff00723e */ /* 0x000fe200000010ff */
[----:B------:R-:W-:Y:S06]  /*5210*/  BRA `(.L_x_29884) ;  /* 0x0000000400187947 */ /* 0x000fec0003800000 */
.L_x_29897:
        /* <DEDUP_REMOVED lines=21> */
.L_x_29906:
[----:B------:R-:W-:Y:S05]  /*5370*/  BSYNC.RECONVERGENT B1 ;  /* 0x0000000000017941 */ /* 0x000fea0003800200 */
.L_x_29905:
[----:B------:R-:W-:Y:S01]  /*5380*/  IMAD.SHL.U32 R0, R0, 0x200000, RZ ;  /* 0x0020000000007824 */ /* 0x000fe200078e00ff */
[----:B------:R-:W-:-:S04]  /*5390*/  LEA R2, R2, 0x37800000, 0x17 ;  /* 0x3780000002027811 */ /* 0x000fc800078eb8ff */
[----:B------:R-:W-:-:S07]  /*53a0*/  LOP3.LUT R0, R2, R0, R7, 0xfe, !PT ;  /* 0x0000000002007212 */ /* 0x000fce00078efe07 */
.L_x_29904:
[----:B------:R-:W-:Y:S05]  /*53b0*/  BSYNC.RECONVERGENT B0 ;  /* 0x0000000000007941 */ /* 0x000fea0003800200 */
.L_x_29903:
[----:B------:R-:W-:Y:S01]  /*53c0*/  F2FP.BF16.F32.PACK_AB R0, RZ, R0 ;  /* 0x00000000ff00723e */ /* 0x000fe200000010ff */
[----:B------:R-:W-:Y:S06]  /*53d0*/  BRA `(.L_x_29884) ;  /* 0x0000000000a87947 */ /* 0x000fec0003800000 */
.L_x_29896:
        /* <DEDUP_REMOVED lines=14> */
.L_x_29910:
[----:B------:R-:W-:Y:S05]  /*54c0*/  BSYNC.RECONVERGENT B0 ;  /* 0x0000000000007941 */ /* 0x000fea0003800200 */
.L_x_29909:
[----:B------:R-:W-:Y:S01]  /*54d0*/  F2FP.BF16.F32.PACK_AB R0, RZ, R0 ;  /* 0x00000000ff00723e */ /* 0x000fe200000010ff */
[----:B------:R-:W-:Y:S06]  /*54e0*/  BRA `(.L_x_29884) ;  /* 0x0000000000647947 */ /* 0x000fec0003800000 */
.L_x_29883:
        /* <DEDUP_REMOVED lines=16> */
.L_x_29911:
[----:B------:R-:W-:Y:S01]  /*55f0*/  PRMT R0, RZ, 0x7610, R0 ;  /* 0x00007610ff007816 */ /* 0x000fe20000000000 */
[----:B------:R-:W-:Y:S06]  /*5600*/  BRA `(.L_x_29884) ;  /* 0x00000000001c7947 */ /* 0x000fec0003800000 */
.L_x_29908:
[----:B------:R-:W2:Y:S02]  /*5610*/  LDG.E.64 R2, desc[UR36][R2.64] ;  /* 0x0000002402027981 */ /* 0x000ea4000c1e1b00 */
[----:B--2---:R-:W0:Y:S02]  /*5620*/  I2F.U64 R0, R2 ;  /* 0x0000000200007312 */ /* 0x004e240000301000 */
[----:B0-----:R-:W-:Y:S01]  /*5630*/  F2FP.BF16.F32.PACK_AB R0, RZ, R0 ;  /* 0x00000000ff00723e */ /* 0x001fe200000010ff */
[----:B------:R-:W-:Y:S06]  /*5640*/  BRA `(.L_x_29884) ;  /* 0x00000000000c7947 */ /* 0x000fec0003800000 */
.L_x_29907:
[----:B------:R-:W2:Y:S02]  /*5650*/  LDG.E R2, desc[UR36][R2.64] ;  /* 0x0000002402027981 */ /* 0x000ea4000c1e1900 */
[----:B--2---:R-:W-:-:S04]  /*5660*/  I2FP.F32.U32 R0, R2 ;  /* 0x0000000200007245 */ /* 0x004fc80000201000 */
[----:B------:R-:W-:-:S07]  /*5670*/  F2FP.BF16.F32.PACK_AB R0, RZ, R0 ;  /* 0x00000000ff00723e */ /* 0x000fce00000010ff */
.L_x_29884:
[----:B-----5:R-:W-:Y:S01]  /*5680*/  IMAD.U32 R0, R0, 0x10000, RZ ;  /* 0x0001000000007824 */ /* 0x020fe200078e00ff */
[----:B------:R-:W0:Y:S03]  /*5690*/  LDCU.64 UR6, c[0x0][0x580] ;  /* 0x0000b000ff0677ac */ /* 0x000e260008000a00 */
[----:B------:R-:W-:Y:S01]  /*56a0*/  FMUL.FTZ R0, R0, 1.4426950216293334961 ;  /* 0x3fb8aa3b00007820 */ /* 0x000fe20000410000 */
[----:B------:R-:W-:-:S04]  /*56b0*/  UPRMT UR4, UR42, 0x9910, URZ ;  /* 0x000099102a047896 */ /* 0x000fc800080000ff */
[----:B------:R-:W-:Y:S01]  /*56c0*/  UISETP.GT.AND UP0, UPT, UR4, 0x9, UPT ;  /* 0x000000090400788c */ /* 0x000fe2000bf04270 */
[----:B------:R-:W1:Y:S01]  /*56d0*/  MUFU.EX2 R0, R0 ;  /* 0x0000000000007308 */ /* 0x000e620000000800 */
[----:B0-----:R-:W-:-:S04]  /*56e0*/  IADD3 R2, P0, PT, R16, UR6, RZ ;  /* 0x0000000610027c10 */ /* 0x001fc8000ff1e0ff */
[----:B------:R-:W-:Y:S01]  /*56f0*/  IADD3.X R3, PT, PT, RZ, UR7, RZ, P0, !PT ;  /* 0x00000007ff037c10 */ /* 0x000fe200087fe4ff */
[----:B-1----:R0:W1:Y:S02]  /*5700*/  F2F.BF16.F32 R5, R0 ;  /* 0x0000000000057304 */ /* 0x0020640000202000 */
        /* <DEDUP_REMOVED lines=13> */
.L_x_29915:
[----:B-1----:R-:W-:-:S06]  /*57e0*/  IMAD.U32 R5, R5, 0x10000, RZ ;  /* 0x0001000005057824 */ /* 0x002fcc00078e00ff */
[----:B------:R-:W1:Y:S02]  /*57f0*/  F2I.S64.TRUNC R4, R5 ;  /* 0x0000000500047311 */ /* 0x000e64000020d900 */
[----:B-1----:R1:W-:Y:S01]  /*5800*/  STG.E.U8 desc[UR36][R2.64], R4 ;  /* 0x0000000402007986 */ /* 0x0023e2000c101124 */
[----:B------:R-:W-:Y:S05]  /*5810*/  BRA `(.L_x_29917) ;  /* 0x0000000c006c7947 */ /* 0x000fea0003800000 */
.L_x_29914:
        /* <DEDUP_REMOVED lines=10> */
.L_x_29919:
[----:B-1----:R-:W-:-:S06]  /*58c0*/  IMAD.U32 R5, R5, 0x10000, RZ ;  /* 0x0001000005057824 */ /* 0x002fcc00078e00ff */
[----:B------:R-:W1:Y:S02]  /*58d0*/  F2I.FTZ.TRUNC.NTZ R5, R5 ;  /* 0x0000000500057305 */ /* 0x000e64000021f100 */
[----:B-1----:R1:W-:Y:S01]  /*58e0*/  STG.E desc[UR36][R2.64], R5 ;  /* 0x0000000502007986 */ /* 0x0023e2000c101924 */
[----:B------:R-:W-:Y:S05]  /*58f0*/  BRA `(.L_x_29917) ;  /* 0x0000000c00347947 */ /* 0x000fea0003800000 */
.L_x_29918:
[----:B-1----:R-:W-:-:S06]  /*5900*/  IMAD.U32 R5, R5, 0x10000, RZ ;  /* 0x0001000005057824 */ /* 0x002fcc00078e00ff */
[----:B------:R-:W1:Y:S02]  /*5910*/  F2I.FTZ.TRUNC.NTZ R5, R5 ;  /* 0x0000000500057305 */ /* 0x000e64000021f100 */
[----:B-1----:R1:W-:Y:S01]  /*5920*/  STG.E.U16 desc[UR36][R2.64], R5 ;  /* 0x0000000502007986 */ /* 0x0023e2000c101524 */
[----:B------:R-:W-:Y:S05]  /*5930*/  BRA `(.L_x_29917) ;  /* 0x0000000c00247947 */ /* 0x000fea0003800000 */
.L_x_29913:
        /* <DEDUP_REMOVED lines=9> */
.L_x_29921:
[----:B01----:R-:W-:-:S05]  /*59d0*/  IMAD.U32 R0, R5, 0x10000, RZ ;  /* 0x0001000005007824 */ /* 0x003fca00078e00ff */
[----:B------:R-:W-:-:S05]  /*59e0*/  F2FP.F16.F32.PACK_AB R0, RZ, R0 ;  /* 0x00000000ff00723e */ /* 0x000fca00000000ff */
[----:B------:R0:W-:Y:S01]  /*59f0*/  STG.E.U16 desc[UR36][R2.64], R0 ;  /* 0x0000000002007986 */ /* 0x0001e2000c101524 */
[----:B------:R-:W-:Y:S05]  /*5a00*/  BRA `(.L_x_29917) ;  /* 0x0000000800f07947 */ /* 0x000fea0003800000 */
.L_x_29920:
        /* <DEDUP_REMOVED lines=10> */
.L_x_29923:
[----:B-1----:R-:W-:-:S05]  /*5ab0*/  IMAD.U32 R5, R5, 0x10000, RZ ;  /* 0x0001000005057824 */ /* 0x002fca00078e00ff */
[----:B------:R-:W-:-:S04]  /*5ac0*/  F2FP.F16.F32.PACK_AB R5, RZ, R5 ;  /* 0x00000005ff05723e */ /* 0x000fc800000000ff */
[----:B------:R-:W-:-:S05]  /*5ad0*/  PRMT R5, R5, 0x5410, RZ ;  /* 0x0000541005057816 */ /* 0x000fca00000000ff */
[----:B------:R1:W-:Y:S01]  /*5ae0*/  STG.E desc[UR36][R2.64], R5 ;  /* 0x0000000502007986 */ /* 0x0003e2000c101924 */
[----:B------:R-:W-:Y:S05]  /*5af0*/  BRA `(.L_x_29917) ;  /* 0x0000000800b47947 */ /* 0x000fea0003800000 */
.L_x_29922:
[----:B-1----:R-:W-:-:S04]  /*5b00*/  IMAD.U32 R4, R5, 0x10000, RZ ;  /* 0x0001000005047824 */ /* 0x002fc800078e00ff */
[----:B------:R-:W-:-:S06]  /*5b10*/  FMUL.FTZ R4, R4, 1 ;  /* 0x3f80000004047820 */ /* 0x000fcc0000410000 */
[----:B------:R-:W1:Y:S02]  /*5b20*/  F2F.F64.F32 R4, R4 ;  /* 0x0000000400047310 */ /* 0x000e640000201800 */
[----:B-1----:R1:W-:Y:S01]  /*5b30*/  STG.E.64 desc[UR36][R2.64], R4 ;  /* 0x0000000402007986 */ /* 0x0023e2000c101b24 */
[----:B------:R-:W-:Y:S05]  /*5b40*/  BRA `(.L_x_29917) ;  /* 0x0000000800a07947 */ /* 0x000fea0003800000 */
.L_x_29912:
        /* <DEDUP_REMOVED lines=14> */
.L_x_29927:
        /* <DEDUP_REMOVED lines=18> */
.L_x_29930:
[----:B------:R-:W-:-:S04]  /*5d50*/  SHF.R.U32.HI R5, RZ, 0x18, R5 ;  /* 0x00000018ff057819 */ /* 0x000fc80000011605 */
[----:B------:R-:W-:-:S07]  /*5d60*/  LOP3.LUT R0, R0, 0x80, R5, 0xf8, !PT ;  /* 0x0000008000007812 */ /* 0x000fce00078ef805 */
.L_x_29929:
[----:B------:R-:W-:Y:S05]  /*5d70*/  BSYNC.RECONVERGENT B0 ;  /* 0x0000000000007941 */ /* 0x000fea0003800200 */
.L_x_29928:
[----:B------:R0:W-:Y:S01]  /*5d80*/  STG.E.U8 desc[UR36][R2.64], R0 ;  /* 0x0000000002007986 */ /* 0x0001e2000c101124 */
[----:B------:R-:W-:Y:S05]  /*5d90*/  BRA `(.L_x_29917) ;  /* 0x00000008000c7947 */ /* 0x000fea0003800000 */
.L_x_29926:
        /* <DEDUP_REMOVED lines=18> */
.L_x_29933:
[----:B------:R-:W-:-:S04]  /*5ec0*/  SHF.R.U32.HI R5, RZ, 0x18, R5 ;  /* 0x00000018ff057819 */ /* 0x000fc80000011605 */
[----:B------:R-:W-:-:S07]  /*5ed0*/  LOP3.LUT R0, R0, 0x80, R5, 0xf8, !PT ;  /* 0x0000008000007812 */ /* 0x000fce00078ef805 */
.L_x_29932:
[----:B------:R-:W-:Y:S05]  /*5ee0*/  BSYNC.RECONVERGENT B0 ;  /* 0x0000000000007941 */ /* 0x000fea0003800200 */
.L_x_29931:
[----:B------:R0:W-:Y:S01]  /*5ef0*/  STG.E.U8 desc[UR36][R2.64], R0 ;  /* 0x0000000002007986 */ /* 0x0001e2000c101124 */
[----:B------:R-:W-:Y:S05]  /*5f00*/  BRA `(.L_x_29917) ;  /* 0x0000000400b07947 */ /* 0x000fea0003800000 */
.L_x_29925:
        /* <DEDUP_REMOVED lines=22> */
.L_x_29935:
[----:B-1----:R-:W-:-:S06]  /*6070*/  SHF.L.U32 R5, R5, 0x10, RZ ;  /* 0x0000001005057819 */ /* 0x002fcc00000006ff */
[----:B------:R-:W1:Y:S02]  /*6080*/  F2I.U64.TRUNC R4, R5 ;  /* 0x0000000500047311 */ /* 0x000e64000020d800 */
[----:B-1----:R1:W-:Y:S01]  /*6090*/  STG.E.64 desc[UR36][R2.64], R4 ;  /* 0x0000000402007986 */ /* 0x0023e2000c101b24 */
[----:B------:R-:W-:Y:S05]  /*60a0*/  BRA `(.L_x_29917) ;  /* 0x0000000400487947 */ /* 0x000fea0003800000 */
.L_x_29934:
[----:B-1----:R-:W-:-:S06]  /*60b0*/  IMAD.U32 R5, R5, 0x10000, RZ ;  /* 0x0001000005057824 */ /* 0x002fcc00078e00ff */
[----:B------:R-:W1:Y:S02]  /*60c0*/  F2I.FTZ.U32.TRUNC.NTZ R5, R5 ;  /* 0x0000000500057305 */ /* 0x000e64000021f000 */
[----:B-1----:R1:W-:Y:S01]  /*60d0*/  STG.E desc[UR36][R2.64], R5 ;  /* 0x0000000502007986 */ /* 0x0023e2000c101924 */
[----:B------:R-:W-:Y:S05]  /*60e0*/  BRA `(.L_x_29917) ;  /* 0x0000000400387947 */ /* 0x000fea0003800000 */
.L_x_29924:
        /* <DEDUP_REMOVED lines=11> */
.L_x_29937:
[----:B-1----:R-:W-:Y:S02]  /*61a0*/  SHF.L.U32 R5, R5, 0x10, RZ ;  /* 0x0000001005057819 */ /* 0x002fe400000006ff */
[----:B------:R-:W-:-:S03]  /*61b0*/  CS2R R6, SRZ ;  /* 0x0000000000067805 */ /* 0x000fc6000001ff00 */
[----:B------:R-:W-:-:S06]  /*61c0*/  FMUL.FTZ R5, R5, 1 ;  /* 0x3f80000005057820 */ /* 0x000fcc0000410000 */
[----:B------:R-:W1:Y:S02]  /*61d0*/  F2F.F64.F32 R4, R5 ;  /* 0x0000000500047310 */ /* 0x000e640000201800 */
[----:B-1----:R1:W-:Y:S01]  /*61e0*/  STG.E.128 desc[UR36][R2.64], R4 ;  /* 0x0000000402007986 */ /* 0x0023e2000c101d24 */
[----:B------:R-:W-:Y:S05]  /*61f0*/  BRA `(.L_x_29917) ;  /* 0x0000000000f47947 */ /* 0x000fea0003800000 */
.L_x_29936:
[----:B------:R-:W-:-:S09]  /*6200*/  UISETP.NE.AND UP0, UPT, UR4, 0xf, UPT ;  /* 0x0000000f0400788c */ /* 0x000fd2000bf05270 */
[----:B------:R-:W-:Y:S05]  /*6210*/  BRA.U !UP0, `(.L_x_29938) ;  /* 0x0000000108e87547 */ /* 0x000fea000b800000 */
[----:B------:R-:W-:-:S09]  /*6220*/  UISETP.NE.AND UP0, UPT, UR4, 0x17, UPT ;  /* 0x000000170400788c */ /* 0x000fd2000bf05270 */
[----:B------:R-:W-:Y:S05]  /*6230*/  BRA.U !UP0, `(.L_x_29939) ;  /* 0x0000000108907547 */ /* 0x000fea000b800000 */
[----:B------:R-:W-:-:S09]  /*6240*/  UISETP.NE.AND UP0, UPT, UR4, 0x18, UPT ;  /* 0x000000180400788c */ /* 0x000fd2000bf05270 */
[----:B------:R-:W-:Y:S05]  /*6250*/  BRA.U !UP0, `(.L_x_29940) ;  /* 0x0000000108447547 */ /* 0x000fea000b800000 */
.L_x_29916:
        /* <DEDUP_REMOVED lines=16> */
.L_x_29941:
[----:B------:R-:W-:Y:S05]  /*6360*/  BRA `(.L_x_29917) ;  /* 0x0000000000987947 */ /* 0x000fea0003800000 */
.L_x_29940:
        /* <DEDUP_REMOVED lines=13> */
.L_x_29943:
[----:B------:R-:W-:Y:S05]  /*6440*/  BSYNC.RECONVERGENT B0 ;  /* 0x0000000000007941 */ /* 0x000fea0003800200 */
.L_x_29942:
[----:B------:R-:W-:-:S05]  /*6450*/  LOP3.LUT R5, R0, 0x80, R5, 0xf8, !PT ;  /* 0x0000008000057812 */ /* 0x000fca00078ef805 */
[----:B------:R3:W-:Y:S01]  /*6460*/  STG.E.U8 desc[UR36][R2.64], R5 ;  /* 0x0000000502007986 */ /* 0x0007e2000c101124 */
[----:B------:R-:W-:Y:S05]  /*6470*/  BRA `(.L_x_29917) ;  /* 0x0000000000547947 */ /* 0x000fea0003800000 */
.L_x_29939:
        /* <DEDUP_REMOVED lines=12> */
.L_x_29945:
[----:B0-----:R-:W-:Y:S01]  /*6540*/  IMAD.MOV.U32 R0, RZ, RZ, 0x7f ;  /* 0x0000007fff007424 */ /* 0x001fe200078e00ff */
[----:B------:R-:W-:-:S04]  /*6550*/  ISETP.GT.U32.AND P0, PT, R4, 0x7f800000, PT ;  /* 0x7f8000000400780c */ /* 0x000fc80003f04070 */
[----:B------:R-:W-:-:S09]  /*6560*/  SEL R0, R0, 0x7c, P0 ;  /* 0x0000007c00007807 */ /* 0x000fd20000000000 */
.L_x_29946:
[----:B------:R-:W-:Y:S05]  /*6570*/  BSYNC.RECONVERGENT B0 ;  /* 0x0000000000007941 */ /* 0x000fea0003800200 */
.L_x_29944:
[----:B------:R-:W-:-:S04]  /*6580*/  SHF.R.U32.HI R5, RZ, 0x18, R5 ;  /* 0x00000018ff057819 */ /* 0x000fc80000011605 */
[----:B------:R-:W-:-:S05]  /*6590*/  LOP3.LUT R5, R0, 0x80, R5, 0xf8, !PT ;  /* 0x0000008000057812 */ /* 0x000fca00078ef805 */
[----:B------:R2:W-:Y:S01]  /*65a0*/  STG.E.U8 desc[UR36][R2.64], R5 ;  /* 0x0000000502007986 */ /* 0x0005e2000c101124 */
[----:B------:R-:W-:Y:S05]  /*65b0*/  BRA `(.L_x_29917) ;  /* 0x0000000000047947 */ /* 0x000fea0003800000 */
.L_x_29938:
[----:B-1----:R1:W-:Y:S02]  /*65c0*/  STG.E.U16 desc[UR36][R2.64], R5 ;  /* 0x0000000502007986 */ /* 0x0023e4000c101524 */
.L_x_29917:
[----:B------:R-:W-:-:S07]  /*65d0*/  VIADD R17, R17, 0x80 ;  /* 0x0000008011117836 */ /* 0x000fce0000000000 */
.L_x_29877:
[----:B------:R-:W-:Y:S05]  /*65e0*/  BSYNC.RECONVERGENT B6 ;  /* 0x0000000000067941 */ /* 0x000fea0003800200 */
.L_x_29876:
        /* <DEDUP_REMOVED lines=307> */
.L_x_29949:
        /* <DEDUP_REMOVED lines=18> */
.L_x_29953:
[----:B------:R-:W2:Y:S02]  /*7a40*/  LDG.E.U8 R2, desc[UR36][R2.64] ;  /* 0x0000002402027981 */ /* 0x000ea4000c1e1100 */
[----:B--2---:R-:W-:-:S04]  /*7a50*/  I2FP.F32.U32 R0, R2 ;  /* 0x0000000200007245 */ /* 0x004fc80000201000 */
[----:B------:R-:W-:Y:S01]  /*7a60*/  F2FP.BF16.F32.PACK_AB R0, RZ, R0 ;  /* 0x00000000ff00723e */ /* 0x000fe200000010ff */
[----:B------:R-:W-:Y:S06]  /*7a70*/  BRA `(.L_x_29955) ;  /* 0x0000000c00a47947 */ /* 0x000fec0003800000 */
.L_x_29952:
        /* <DEDUP_REMOVED lines=10> */
.L_x_29957:
[----:B------:R-:W2:Y:S02]  /*7b20*/  LDG.E R2, desc[UR36][R2.64] ;  /* 0x0000002402027981 */ /* 0x000ea4000c1e1900 */
[----:B--2---:R-:W-:-:S04]  /*7b30*/  I2FP.F32.S32 R0, R2 ;  /* 0x0000000200007245 */ /* 0x004fc80000201400 */
[----:B------:R-:W-:Y:S01]  /*7b40*/  F2FP.BF16.F32.PACK_AB R0, RZ, R0 ;  /* 0x00000000ff00723e */ /* 0x000fe200000010ff */
[----:B------:R-:W-:Y:S06]  /*7b50*/  BRA `(.L_x_29955) ;  /* 0x0000000c006c7947 */ /* 0x000fec0003800000 */
.L_x_29956:
[----:B------:R-:W2:Y:S02]  /*7b60*/  LDG.E.U16 R2, desc[UR36][R2.64] ;  /* 0x0000002402027981 */ /* 0x000ea4000c1e1500 */
[----:B--2---:R-:W0:Y:S02]  /*7b70*/  I2F.S16 R0, R2 ;  /* 0x0000000200007306 */ /* 0x004e240000101400 */
[----:B0-----:R-:W-:Y:S01]  /*7b80*/  F2FP.BF16.F32.PACK_AB R0, RZ, R0 ;  /* 0x00000000ff00723e */ /* 0x001fe200000010ff */
[----:B------:R-:W-:Y:S06]  /*7b90*/  BRA `(.L_x_29955) ;  /* 0x0000000c005c7947 */ /* 0x000fec0003800000 */
.L_x_29951:
        /* <DEDUP_REMOVED lines=9> */
.L_x_29959:
[----:B------:R-:W2:Y:S02]  /*7c30*/  LDG.E.U16 R0, desc[UR36][R2.64] ;  /* 0x0000002402007981 */ /* 0x000ea4000c1e1500 */
[----:B--2---:R-:W-:-:S05]  /*7c40*/  HADD2.F32 R0, -RZ, R0.H0_H0 ;  /* 0x20000000ff007230 */ /* 0x004fca0000004100 */
[----:B------:R-:W-:Y:S01]  /*7c50*/  F2FP.BF16.F32.PACK_AB R0, RZ, R0 ;  /* 0x00000000ff00723e */ /* 0x000fe200000010ff */
[----:B------:R-:W-:Y:S06]  /*7c60*/  BRA `(.L_x_29955) ;  /* 0x0000000c00287947 */ /* 0x000fec0003800000 */
.L_x_29958:
        /* <DEDUP_REMOVED lines=9> */
.L_x_29961:
[----:B------:R-:W2:Y:S02]  /*7d00*/  LDG.E.U16 R2, desc[UR36][R2.64] ;  /* 0x0000002402027981 */ /* 0x000ea4000c1e1500 */
[----:B--2---:R-:W-:-:S05]  /*7d10*/  HADD2.F32 R0, -RZ, R2.H0_H0 ;  /* 0x20000002ff007230 */ /* 0x004fca0000004100 */
[----:B------:R-:W-:Y:S01]  /*7d20*/  F2FP.BF16.F32.PACK_AB R0, RZ, R0 ;  /* 0x00000000ff00723e */ /* 0x000fe200000010ff */
[----:B------:R-:W-:Y:S06]  /*7d30*/  BRA `(.L_x_29955) ;  /* 0x0000000800f47947 */ /* 0x000fec0003800000 */
.L_x_29960:
        /* <DEDUP_REMOVED lines=12> */
.L_x_29950:
        /* <DEDUP_REMOVED lines=13> */
.L_x_29964:
        /* <DEDUP_REMOVED lines=12> */
.L_x_29963:
        /* <DEDUP_REMOVED lines=27> */
.L_x_29966:
        /* <DEDUP_REMOVED lines=13> */
.L_x_29965:
[----:B------:R0:W5:Y:S01]  /*8210*/  LDG.E.U16 R0, desc[UR36][R2.64] ;  /* 0x0000002402007981 */ /* 0x000162000c1e1500 */
[----:B------:R-:W-:Y:S05]  /*8220*/  BRA `(.L_x_29955) ;  /* 0x0000000400b87947 */ /* 0x000fea0003800000 */
.L_x_29962:
        /* <DEDUP_REMOVED lines=12> */
.L_x_29969:
        /* <DEDUP_REMOVED lines=21> */
.L_x_29973:
[----:B------:R-:W-:Y:S05]  /*8440*/  BSYNC.RECONVERGENT B1 ;  /* 0x0000000000017941 */ /* 0x000fea0003800200 */
.L_x_29972:
[----:B------:R-:W-:Y:S02]  /*8450*/  SHF.L.U32 R0, R0, 0x14, RZ ;  /* 0x0000001400007819 */ /* 0x000fe400000006ff */
[----:B------:R-:W-:-:S04]  /*8460*/  LEA R2, R2, 0x3b800000, 0x17 ;  /* 0x3b80000002027811 */ /* 0x000fc800078eb8ff */
[----:B------:R-:W-:-:S07]  /*8470*/  LOP3.LUT R0, R2, R0, R7, 0xfe, !PT ;  /* 0x0000000002007212 */ /* 0x000fce00078efe07 */
.L_x_29971:
[----:B------:R-:W-:Y:S05]  /*8480*/  BSYNC.RECONVERGENT B0 ;  /* 0x0000000000007941 */ /* 0x000fea0003800200 */
.L_x_29970:
[----:B------:R-:W-:Y:S01]  /*8490*/  F2FP.BF16.F32.PACK_AB R0, RZ, R0 ;  /* 0x00000000ff00723e */ /* 0x000fe200000010ff */
[----:B------:R-:W-:Y:S06]  /*84a0*/  BRA `(.L_x_29955) ;  /* 0x0000000400187947 */ /* 0x000fec0003800000 */
.L_x_29968:
        /* <DEDUP_REMOVED lines=21> */
.L_x_29977:
[----:B------:R-:W-:Y:S05]  /*8600*/  BSYNC.RECONVERGENT B1 ;  /* 0x0000000000017941 */ /* 0x000fea0003800200 */
.L_x_29976:
[----:B------:R-:W-:Y:S01]  /*8610*/  IMAD.SHL.U32 R0, R0, 0x200000, RZ ;  /* 0x0020000000007824 */ /* 0x000fe200078e00ff */
[----:B------:R-:W-:-:S04]  /*8620*/  LEA R2, R2, 0x37800000, 0x17 ;  /* 0x3780000002027811 */ /* 0x000fc800078eb8ff */
[----:B------:R-:W-:-:S07]  /*8630*/  LOP3.LUT R0, R2, R0, R7, 0xfe, !PT ;  /* 0x0000000002007212 */ /* 0x000fce00078efe07 */
.L_x_29975:
[----:B------:R-:W-:Y:S05]  /*8640*/  BSYNC.RECONVERGENT B0 ;  /* 0x0000000000007941 */ /* 0x000fea0003800200 */
.L_x_29974:
[----:B------:R-:W-:Y:S01]  /*8650*/  F2FP.BF16.F32.PACK_AB R0, RZ, R0 ;  /* 0x00000000ff00723e */ /* 0x000fe200000010ff */
[----:B------:R-:W-:Y:S06]  /*8660*/  BRA `(.L_x_29955) ;  /* 0x0000000000a87947 */ /* 0x000fec0003800000 */
.L_x_29967:
        /* <DEDUP_REMOVED lines=14> */
.L_x_29981:
[----:B------:R-:W-:Y:S05]  /*8750*/  BSYNC.RECONVERGENT B0 ;  /* 0x0000000000007941 */ /* 0x000fea0003800200 */
.L_x_29980:
[----:B------:R-:W-:Y:S01]  /*8760*/  F2FP.BF16.F32.PACK_AB R0, RZ, R0 ;  /* 0x00000000ff00723e */ /* 0x000fe200000010ff */
[----:B------:R-:W-:Y:S06]  /*8770*/  BRA `(.L_x_29955) ;  /* 0x0000000000647947 */ /* 0x000fec0003800000 */
.L_x_29954:
        /* <DEDUP_REMOVED lines=16> */
.L_x_29982:
[----:B------:R-:W-:Y:S01]  /*8880*/  PRMT R0, RZ, 0x7610, R0 ;  /* 0x00007610ff007816 */ /* 0x000fe20000000000 */
[----:B------:R-:W-:Y:S06]  /*8890*/  BRA `(.L_x_29955) ;  /* 0x00000000001c7947 */ /* 0x000fec0003800000 */
.L_x_29979:
[----:B------:R-:W2:Y:S02]  /*88a0*/  LDG.E.64 R2, desc[UR36][R2.64] ;  /* 0x0000002402027981 */ /* 0x000ea4000c1e1b00 */
[----:B--2---:R-:W0:Y:S02]  /*88b0*/  I2F.U64 R0, R2 ;  /* 0x0000000200007312 */ /* 0x004e240000301000 */
[----:B0-----:R-:W-:Y:S01]  /*88c0*/  F2FP.BF16.F32.PACK_AB R0, RZ, R0 ;  /* 0x00000000ff00723e */ /* 0x001fe200000010ff */
[----:B------:R-:W-:Y:S06]  /*88d0*/  BRA `(.L_x_29955) ;  /* 0x00000000000c7947 */ /* 0x000fec0003800000 */
.L_x_29978:
[----:B------:R-:W2:Y:S02]  /*88e0*/  LDG.E R2, desc[UR36][R2.64] ;  /* 0x0000002402027981 */ /* 0x000ea4000c1e1900 */
[----:B--2---:R-:W-:-:S04]  /*88f0*/  I2FP.F32.U32 R0, R2 ;  /* 0x0000000200007245 */ /* 0x004fc80000201000 */
[----:B------:R-:W-:-:S07]  /*8900*/  F2FP.BF16.F32.PACK_AB R0, RZ, R0 ;  /* 0x00000000ff00723e */ /* 0x000fce00000010ff */
.L_x_29955:
[----:B-----5:R-:W-:Y:S01]  /*8910*/  SHF.L.U32 R0, R0, 0x10, RZ ;  /* 0x0000001000007819 */ /* 0x020fe200000006ff */
[----:B------:R-:W0:Y:S04]  /*8920*/  LDCU.64 UR6, c[0x0][0x580] ;  /* 0x0000b000ff0677ac */ /* 0x000e280008000a00 */
[----:B------:R-:W-:Y:S01]  /*8930*/  FMUL.FTZ R0, R0, 1.4426950216293334961 ;  /* 0x3fb8aa3b00007820 */ /* 0x000fe20000410000 */
[----:B------:R-:W-:-:S04]  /*8940*/  UPRMT UR4, UR42, 0x9910, URZ ;  /* 0x000099102a047896 */ /* 0x000fc800080000ff */
[----:B------:R-:W-:Y:S01]  /*8950*/  UISETP.GT.AND UP0, UPT, UR4, 0x9, UPT ;  /* 0x000000090400788c */ /* 0x000fe2000bf04270 */
[----:B------:R-:W1:Y:S01]  /*8960*/  MUFU.EX2 R0, R0 ;  /* 0x0000000000007308 */ /* 0x000e620000000800 */
[----:B0-----:R-:W-:-:S05]  /*8970*/  IADD3 R2, P0, PT, R16, UR6, RZ ;  /* 0x0000000610027c10 */ /* 0x001fca000ff1e0ff */
[----:B------:R-:W-:Y:S01]  /*8980*/  IMAD.X R3, RZ, RZ, UR7, P0 ;  /* 0x00000007ff037e24 */ /* 0x000fe200080e06ff */
[----:B-1----:R0:W1:Y:S01]  /*8990*/  F2F.BF16.F32 R5, R0 ;  /* 0x0000000000057304 */ /* 0x0020620000202000 */
        /* <DEDUP_REMOVED lines=13> */
.L_x_29986:
[----:B-1----:R-:W-:-:S06]  /*8a70*/  SHF.L.U32 R5, R5, 0x10, RZ ;  /* 0x0000001005057819 */ /* 0x002fcc00000006ff */
[----:B------:R-:W1:Y:S02]  /*8a80*/  F2I.S64.TRUNC R4, R5 ;  /* 0x0000000500047311 */ /* 0x000e64000020d900 */
[----:B-1----:R1:W-:Y:S01]  /*8a90*/  STG.E.U8 desc[UR36][R2.64], R4 ;  /* 0x0000000402007986 */ /* 0x0023e2000c101124 */
[----:B------:R-:W-:Y:S05]  /*8aa0*/  BRA `(.L_x_29988) ;  /* 0x0000000c006c7947 */ /* 0x000fea0003800000 */
.L_x_29985:
        /* <DEDUP_REMOVED lines=10> */
.L_x_29990:
[----:B-1----:R-:W-:-:S06]  /*8b50*/  IMAD.U32 R5, R5, 0x10000, RZ ;  /* 0x0001000005057824 */ /* 0x002fcc00078e00ff */
[----:B------:R-:W1:Y:S02]  /*8b60*/  F2I.FTZ.TRUNC.NTZ R5, R5 ;  /* 0x0000000500057305 */ /* 0x000e64000021f100 */
[----:B-1----:R3:W-:Y:S01]  /*8b70*/  STG.E desc[UR36][R2.64], R5 ;  /* 0x0000000502007986 */ /* 0x0027e2000c101924 */
[----:B------:R-:W-:Y:S05]  /*8b80*/  BRA `(.L_x_29988) ;  /* 0x0000000c00347947 */ /* 0x000fea0003800000 */
.L_x_29989:
[----:B-1----:R-:W-:-:S06]  /*8b90*/  SHF.L.U32 R5, R5, 0x10, RZ ;  /* 0x0000001005057819 */ /* 0x002fcc00000006ff */
[----:B------:R-:W1:Y:S02]  /*8ba0*/  F2I.FTZ.TRUNC.NTZ R5, R5 ;  /* 0x0000000500057305 */ /* 0x000e64000021f100 */
[----:B-1----:R1:W-:Y:S01]  /*8bb0*/  STG.E.U16 desc[UR36][R2.64], R5 ;  /* 0x0000000502007986 */ /* 0x0023e2000c101524 */
[----:B------:R-:W-:Y:S05]  /*8bc0*/  BRA `(.L_x_29988) ;  /* 0x0000000c00247947 */ /* 0x000fea0003800000 */
.L_x_29984:
        /* <DEDUP_REMOVED lines=9> */
.L_x_29992:
[----:B01----:R-:W-:-:S05]  /*8c60*/  IMAD.U32 R0, R5, 0x10000, RZ ;  /* 0x0001000005007824 */ /* 0x003fca00078e00ff */
[----:B------:R-:W-:-:S05]  /*8c70*/  F2FP.F16.F32.PACK_AB R0, RZ, R0 ;  /* 0x00000000ff00723e */ /* 0x000fca00000000ff */
[----:B------:R0:W-:Y:S01]  /*8c80*/  STG.E.U16 desc[UR36][R2.64], R0 ;  /* 0x0000000002007986 */ /* 0x0001e2000c101524 */
[----:B------:R-:W-:Y:S05]  /*8c90*/  BRA `(.L_x_29988) ;  /* 0x0000000800f07947 */ /* 0x000fea0003800000 */
.L_x_29991:
        /* <DEDUP_REMOVED lines=10> */
.L_x_29994:
[----:B-1----:R-:W-:-:S05]  /*8d40*/  IMAD.U32 R5, R5, 0x10000, RZ ;  /* 0x0001000005057824 */ /* 0x002fca00078e00ff */
[----:B------:R-:W-:-:S04]  /*8d50*/  F2FP.F16.F32.PACK_AB R5, RZ, R5 ;  /* 0x00000005ff05723e */ /* 0x000fc800000000ff */
[----:B------:R-:W-:-:S05]  /*8d60*/  PRMT R5, R5, 0x5410, RZ ;  /* 0x0000541005057816 */ /* 0x000fca00000000ff */
[----:B------:R1:W-:Y:S01]  /*8d70*/  STG.E desc[UR36][R2.64], R5 ;  /* 0x0000000502007986 */ /* 0x0003e2000c101924 */
[----:B------:R-:W-:Y:S05]  /*8d80*/  BRA `(.L_x_29988) ;  /* 0x0000000800b47947 */ /* 0x000fea0003800000 */
.L_x_29993:
[----:B-1----:R-:W-:-:S05]  /*8d90*/  SHF.L.U32 R4, R5, 0x10, RZ ;  /* 0x0000001005047819 */ /* 0x002fca00000006ff */
[----:B------:R-:W-:-:S06]  /*8da0*/  FMUL.FTZ R4, R4, 1 ;  /* 0x3f80000004047820 */ /* 0x000fcc0000410000 */
[----:B------:R-:W1:Y:S02]  /*8db0*/  F2F.F64.F32 R4, R4 ;  /* 0x0000000400047310 */ /* 0x000e640000201800 */
[----:B-1----:R1:W-:Y:S01]  /*8dc0*/  STG.E.64 desc[UR36][R2.64], R4 ;  /* 0x0000000402007986 */ /* 0x0023e2000c101b24 */
[----:B------:R-:W-:Y:S05]  /*8dd0*/  BRA `(.L_x_29988) ;  /* 0x0000000800a07947 */ /* 0x000fea0003800000 */
.L_x_29983:
        /* <DEDUP_REMOVED lines=14> */
.L_x_29998:
        /* <DEDUP_REMOVED lines=18> */
.L_x_30001:
[----:B------:R-:W-:-:S04]  /*8fe0*/  SHF.R.U32.HI R5, RZ, 0x18, R5 ;  /* 0x00000018ff057819 */ /* 0x000fc80000011605 */
[----:B------:R-:W-:-:S07]  /*8ff0*/  LOP3.LUT R0, R0, 0x80, R5, 0xf8, !PT ;  /* 0x0000008000007812 */ /* 0x000fce00078ef805 */
.L_x_30000:
[----:B------:R-:W-:Y:S05]  /*9000*/  BSYNC.RECONVERGENT B0 ;  /* 0x0000000000007941 */ /* 0x000fea0003800200 */
.L_x_29999:
[----:B------:R0:W-:Y:S01]  /*9010*/  STG.E.U8 desc[UR36][R2.64], R0 ;  /* 0x0000000002007986 */ /* 0x0001e2000c101124 */
[----:B------:R-:W-:Y:S05]  /*9020*/  BRA `(.L_x_29988) ;  /* 0x00000008000c7947 */ /* 0x000fea0003800000 */
.L_x_29997:
        /* <DEDUP_REMOVED lines=18> */
.L_x_30004:
[----:B------:R-:W-:-:S04]  /*9150*/  SHF.R.U32.HI R5, RZ, 0x18, R5 ;  /* 0x00000018ff057819 */ /* 0x000fc80000011605 */
[----:B------:R-:W-:-:S07]  /*9160*/  LOP3.LUT R0, R0, 0x80, R5, 0xf8, !PT ;  /* 0x0000008000007812 */ /* 0x000fce00078ef805 */
.L_x_30003:
[----:B------:R-:W-:Y:S05]  /*9170*/  BSYNC.RECONVERGENT B0 ;  /* 0x0000000000007941 */ /* 0x000fea0003800200 */
.L_x_30002:
[----:B------:R0:W-:Y:S01]  /*9180*/  STG.E.U8 desc[UR36][R2.64], R0 ;  /* 0x0000000002007986 */ /* 0x0001e2000c101124 */
[----:B------:R-:W-:Y:S05]  /*9190*/  BRA `(.L_x_29988) ;  /* 0x0000000400b07947 */ /* 0x000fea0003800000 */
.L_x_29996:
        /* <DEDUP_REMOVED lines=22> */
.L_x_30006:
[----:B-1----:R-:W-:-:S06]  /*9300*/  IMAD.U32 R5, R5, 0x10000, RZ ;  /* 0x0001000005057824 */ /* 0x002fcc00078e00ff */
[----:B------:R-:W1:Y:S02]  /*9310*/  F2I.U64.TRUNC R4, R5 ;  /* 0x0000000500047311 */ /* 0x000e64000020d800 */
[----:B-1----:R1:W-:Y:S01]  /*9320*/  STG.E.64 desc[UR36][R2.64], R4 ;  /* 0x0000000402007986 */ /* 0x0023e2000c101b24 */
[----:B------:R-:W-:Y:S05]  /*9330*/  BRA `(.L_x_29988) ;  /* 0x0000000400487947 */ /* 0x000fea0003800000 */
.L_x_30005:
[----:B-1----:R-:W-:-:S06]  /*9340*/  IMAD.U32 R5, R5, 0x10000, RZ ;  /* 0x0001000005057824 */ /* 0x002fcc00078e00ff */
[----:B------:R-:W1:Y:S02]  /*9350*/  F2I.FTZ.U32.TRUNC.NTZ R5, R5 ;  /* 0x0000000500057305 */ /* 0x000e64000021f000 */
[----:B-1----:R1:W-:Y:S01]  /*9360*/  STG.E desc[UR36][R2.64], R5 ;  /* 0x0000000502007986 */ /* 0x0023e2000c101924 */
[----:B------:R-:W-:Y:S05]  /*9370*/  BRA `(.L_x_29988) ;  /* 0x0000000400387947 */ /* 0x000fea0003800000 */
.L_x_29995:
        /* <DEDUP_REMOVED lines=11> */
.L_x_30008:
[----:B-1----:R-:W-:Y:S01]  /*9430*/  IMAD.U32 R5, R5, 0x10000, RZ ;  /* 0x0001000005057824 */ /* 0x002fe200078e00ff */
[----:B------:R-:W-:-:S03]  /*9440*/  CS2R R6, SRZ ;  /* 0x0000000000067805 */ /* 0x000fc6000001ff00 */
[----:B------:R-:W-:-:S06]  /*9450*/  FMUL.FTZ R5, R5, 1 ;  /* 0x3f80000005057820 */ /* 0x000fcc0000410000 */
[----:B------:R-:W1:Y:S02]  /*9460*/  F2F.F64.F32 R4, R5 ;  /* 0x0000000500047310 */ /* 0x000e640000201800 */
[----:B-1----:R1:W-:Y:S01]  /*9470*/  STG.E.128 desc[UR36][R2.64], R4 ;  /* 0x0000000402007986 */ /* 0x0023e2000c101d24 */
[----:B------:R-:W-:Y:S05]  /*9480*/  BRA `(.L_x_29988) ;  /* 0x0000000000f47947 */ /* 0x000fea0003800000 */
.L_x_30007:
[----:B------:R-:W-:-:S09]  /*9490*/  UISETP.NE.AND UP0, UPT, UR4, 0xf, UPT ;  /* 0x0000000f0400788c */ /* 0x000fd2000bf05270 */
[----:B------:R-:W-:Y:S05]  /*94a0*/  BRA.U !UP0, `(.L_x_30009) ;  /* 0x0000000108e87547 */ /* 0x000fea000b800000 */
[----:B------:R-:W-:-:S09]  /*94b0*/  UISETP.NE.AND UP0, UPT, UR4, 0x17, UPT ;  /* 0x000000170400788c */ /* 0x000fd2000bf05270 */
[----:B------:R-:W-:Y:S05]  /*94c0*/  BRA.U !UP0, `(.L_x_30010) ;  /* 0x0000000108907547 */ /* 0x000fea000b800000 */
[----:B------:R-:W-:-:S09]  /*94d0*/  UISETP.NE.AND UP0, UPT, UR4, 0x18, UPT ;  /* 0x000000180400788c */ /* 0x000fd2000bf05270 */
[----:B------:R-:W-:Y:S05]  /*94e0*/  BRA.U !UP0, `(.L_x_30011) ;  /* 0x0000000108447547 */ /* 0x000fea000b800000 */
.L_x_29987:
        /* <DEDUP_REMOVED lines=16> */
.L_x_30012:
[----:B------:R-:W-:Y:S05]  /*95f0*/  BRA `(.L_x_29988) ;  /* 0x0000000000987947 */ /* 0x000fea0003800000 */
.L_x_30011:
        /* <DEDUP_REMOVED lines=13> */
.L_x_30014:
[----:B------:R-:W-:Y:S05]  /*96d0*/  BSYNC.RECONVERGENT B0 ;  /* 0x0000000000007941 */ /* 0x000fea0003800200 */
.L_x_30013:
[----:B------:R-:W-:-:S05]  /*96e0*/  LOP3.LUT R5, R0, 0x80, R5, 0xf8, !PT ;  /* 0x0000008000057812 */ /* 0x000fca00078ef805 */
[----:B------:R0:W-:Y:S01]  /*96f0*/  STG.E.U8 desc[UR36][R2.64], R5 ;  /* 0x0000000502007986 */ /* 0x0001e2000c101124 */
[----:B------:R-:W-:Y:S05]  /*9700*/  BRA `(.L_x_29988) ;  /* 0x0000000000547947 */ /* 0x000fea0003800000 */
.L_x_30010:
        /* <DEDUP_REMOVED lines=12> */
.L_x_30016:
[----:B0-----:R-:W-:Y:S01]  /*97d0*/  IMAD.MOV.U32 R0, RZ, RZ, 0x7f ;  /* 0x0000007fff007424 */ /* 0x001fe200078e00ff */
[----:B------:R-:W-:-:S04]  /*97e0*/  ISETP.GT.U32.AND P0, PT, R4, 0x7f800000, PT ;  /* 0x7f8000000400780c */ /* 0x000fc80003f04070 */
[----:B------:R-:W-:-:S09]  /*97f0*/  SEL R0, R0, 0x7c, P0 ;  /* 0x0000007c00007807 */ /* 0x000fd20000000000 */
.L_x_30017:
[----:B------:R-:W-:Y:S05]  /*9800*/  BSYNC.RECONVERGENT B0 ;  /* 0x0000000000007941 */ /* 0x000fea0003800200 */
.L_x_30015:
[----:B------:R-:W-:-:S04]  /*9810*/  SHF.R.U32.HI R5, RZ, 0x18, R5 ;  /* 0x00000018ff057819 */ /* 0x000fc80000011605 */
[----:B------:R-:W-:-:S05]  /*9820*/  LOP3.LUT R5, R0, 0x80, R5, 0xf8, !PT ;  /* 0x0000008000057812 */ /* 0x000fca00078ef805 */
[----:B------:R0:W-:Y:S01]  /*9830*/  STG.E.U8 desc[UR36][R2.64], R5 ;  /* 0x0000000502007986 */ /* 0x0001e2000c101124 */
[----:B------:R-:W-:Y:S05]  /*9840*/  BRA `(.L_x_29988) ;  /* 0x0000000000047947 */ /* 0x000fea0003800000 */
.L_x_30009:
[----:B-1----:R1:W-:Y:S02]  /*9850*/  STG.E.U16 desc[UR36][R2.64], R5 ;  /* 0x0000000502007986 */ /* 0x0023e4000c101524 */
.L_x_29988:
[----:B------:R-:W-:-:S07]  /*9860*/  IADD3 R17, PT, PT, R17, 0x80, RZ ;  /* 0x0000008011117810 */ /* 0x000fce0007ffe0ff */
.L_x_29948:
[----:B------:R-:W-:Y:S05]  /*9870*/  BSYNC.RECONVERGENT B6 ;  /* 0x0000000000067941 */ /* 0x000fea0003800200 */
.L_x_29947:
        /* <DEDUP_REMOVED lines=306> */
.L_x_30018:
        /* <DEDUP_REMOVED lines=20> */
.L_x_30022:
[----:B------:R-:W2:Y:S02]  /*ace0*/  LDG.E.U8 R2, desc[UR36][R2.64] ;  /* 0x0000002402027981 */ /* 0x000ea4000c1e1100 */
[----:B--2---:R-:W-:-:S04]  /*acf0*/  I2FP.F32.U32 R0, R2 ;  /* 0x0000000200007245 */ /* 0x004fc80000201000 */
[----:B------:R-:W-:Y:S01]  /*ad00*/  F2FP.BF16.F32.PACK_AB R0, RZ, R0 ;  /* 0x00000000ff00723e */ /* 0x000fe200000010ff */
[----:B------:R-:W-:Y:S06]  /*ad10*/  BRA `(.L_x_30024) ;  /* 0x0000000c00a47947 */ /* 0x000fec0003800000 */
.L_x_30021:
        /* <DEDUP_REMOVED lines=10> */
.L_x_30026:
[----:B------:R-:W2:Y:S02]  /*adc0*/  LDG.E R2, desc[UR36][R2.64] ;  /* 0x0000002402027981 */ /* 0x000ea4000c1e1900 */
[----:B--2---:R-:W-:-:S04]  /*add0*/  I2FP.F32.S32 R0, R2 ;  /* 0x0000000200007245 */ /* 0x004fc80000201400 */
[----:B------:R-:W-:Y:S01]  /*ade0*/  F2FP.BF16.F32.PACK_AB R0, RZ, R0 ;  /* 0x00000000ff00723e */ /* 0x000fe200000010ff */
[----:B------:R-:W-:Y:S06]  /*adf0*/  BRA `(.L_x_30024) ;  /* 0x0000000c006c7947 */ /* 0x000fec0003800000 */
.L_x_30025:
[----:B------:R-:W2:Y:S02]  /*ae00*/  LDG.E.U16 R2, desc[UR36][R2.64] ;  /* 0x0000002402027981 */ /* 0x000ea4000c1e1500 */
[----:B--2---:R-:W0:Y:S02]  /*ae10*/  I2F.S16 R0, R2 ;  /* 0x0000000200007306 */ /* 0x004e240000101400 */
[----:B0-----:R-:W-:Y:S01]  /*ae20*/  F2FP.BF16.F32.PACK_AB R0, RZ, R0 ;  /* 0x00000000ff00723e */ /* 0x001fe200000010ff */
[----:B------:R-:W-:Y:S06]  /*ae30*/  BRA `(.L_x_30024) ;  /* 0x0000000c005c7947 */ /* 0x000fec0003800000 */
.L_x_30020:
        /* <DEDUP_REMOVED lines=9> */
.L_x_30028:
[----:B------:R-:W2:Y:S02]  /*aed0*/  LDG.E.U16 R0, desc[UR36][R2.64] ;  /* 0x0000002402007981 */ /* 0x000ea4000c1e1500 */
[----:B--2---:R-:W-:-:S05]  /*aee0*/  HADD2.F32 R0, -RZ, R0.H0_H0 ;  /* 0x20000000ff007230 */ /* 0x004fca0000004100 */
[----:B------:R-:W-:Y:S01]  /*aef0*/  F2FP.BF16.F32.PACK_AB R0, RZ, R0 ;  /* 0x00000000ff00723e */ /* 0x000fe200000010ff */
[----:B------:R-:W-:Y:S06]  /*af00*/  BRA `(.L_x_30024) ;  /* 0x0000000c00287947 */ /* 0x000fec0003800000 */
.L_x_30027:
        /* <DEDUP_REMOVED lines=9> */
.L_x_30030:
[----:B------:R-:W2:Y:S02]  /*afa0*/  LDG.E.U16 R2, desc[UR36][R2.64] ;  /* 0x0000002402027981 */ /* 0x000ea4000c1e1500 */
[----:B--2---:R-:W-:-:S05]  /*afb0*/  HADD2.F32 R0, -RZ, R2.H0_H0 ;  /* 0x20000002ff007230 */ /* 0x004fca0000004100 */
[----:B------:R-:W-:Y:S01]  /*afc0*/  F2FP.BF16.F32.PACK_AB R0, RZ, R0 ;  /* 0x00000000ff00723e */ /* 0x000fe200000010ff */
[----:B------:R-:W-:Y:S06]  /*afd0*/  BRA `(.L_x_30024) ;  /* 0x0000000800f47947 */ /* 0x000fec0003800000 */
.L_x_30029:
        /* <DEDUP_REMOVED lines=12> */
.L_x_30019:
        /* <DEDUP_REMOVED lines=13> */
.L_x_30033:
        /* <DEDUP_REMOVED lines=12> */
.L_x_30032:
        /* <DEDUP_REMOVED lines=27> */
.L_x_30035:
        /* <DEDUP_REMOVED lines=13> */
.L_x_30034:
[----:B------:R0:W5:Y:S01]  /*b4b0*/  LDG.E.U16 R0, desc[UR36][R2.64] ;  /* 0x0000002402007981 */ /* 0x000162000c1e1500 */
[----:B------:R-:W-:Y:S05]  /*b4c0*/  BRA `(.L_x_30024) ;  /* 0x0000000400b87947 */ /* 0x000fea0003800000 */
.L_x_30031:
        /* <DEDUP_REMOVED lines=12> */
.L_x_30038:
        /* <DEDUP_REMOVED lines=21> */
.L_x_30042:
[----:B------:R-:W-:Y:S05]  /*b6e0*/  BSYNC.RECONVERGENT B1 ;  /* 0x0000000000017941 */ /* 0x000fea0003800200 */
.L_x_30041:
[----:B------:R-:W-:Y:S01]  /*b6f0*/  IMAD.SHL.U32 R0, R0, 0x100000, RZ ;  /* 0x0010000000007824 */ /* 0x000fe200078e00ff */
[----:B------:R-:W-:-:S04]  /*b700*/  LEA R2, R2, 0x3b800000, 0x17 ;  /* 0x3b80000002027811 */ /* 0x000fc800078eb8ff */
[----:B------:R-:W-:-:S07]  /*b710*/  LOP3.LUT R0, R2, R0, R7, 0xfe, !PT ;  /* 0x0000000002007212 */ /* 0x000fce00078efe07 */
.L_x_30040:
[----:B------:R-:W-:Y:S05]  /*b720*/  BSYNC.RECONVERGENT B0 ;  /* 0x0000000000007941 */ /* 0x000fea0003800200 */
.L_x_30039:
[----:B------:R-:W-:Y:S01]  /*b730*/  F2FP.BF16.F32.PACK_AB R0, RZ, R0 ;  /* 0x00000000ff00723e */ /* 0x000fe200000010ff */
[----:B------:R-:W-:Y:S06]  /*b740*/  BRA `(.L_x_30024) ;  /* 0x0000000400187947 */ /* 0x000fec0003800000 */
.L_x_30037:
        /* <DEDUP_REMOVED lines=21> */
.L_x_30046:
[----:B------:R-:W-:Y:S05]  /*b8a0*/  BSYNC.RECONVERGENT B1 ;  /* 0x0000000000017941 */ /* 0x000fea0003800200 */
.L_x_30045:
[----:B------:R-:W-:Y:S01]  /*b8b0*/  IMAD.SHL.U32 R0, R0, 0x200000, RZ ;  /* 0x0020000000007824 */ /* 0x000fe200078e00ff */
[----:B------:R-:W-:-:S04]  /*b8c0*/  LEA R2, R2, 0x37800000, 0x17 ;  /* 0x3780000002027811 */ /* 0x000fc800078eb8ff */
[----:B------:R-:W-:-:S07]  /*b8d0*/  LOP3.LUT R0, R2, R0, R7, 0xfe, !PT ;  /* 0x0000000002007212 */ /* 0x000fce00078efe07 */
.L_x_30044:
[----:B------:R-:W-:Y:S05]  /*b8e0*/  BSYNC.RECONVERGENT B0 ;  /* 0x0000000000007941 */ /* 0x000fea0003800200 */
.L_x_30043:
[----:B------:R-:W-:Y:S01]  /*b8f0*/  F2FP.BF16.F32.PACK_AB R0, RZ, R0 ;  /* 0x00000000ff00723e */ /* 0x000fe200000010ff */
[----:B------:R-:W-:Y:S06]  /*b900*/  BRA `(.L_x_30024) ;  /* 0x0000000000a87947 */ /* 0x000fec0003800000 */
.L_x_30036:
        /* <DEDUP_REMOVED lines=14> */
.L_x_30050:
[----:B------:R-:W-:Y:S05]  /*b9f0*/  BSYNC.RECONVERGENT B0 ;  /* 0x0000000000007941 */ /* 0x000fea0003800200 */
.L_x_30049:
[----:B------:R-:W-:Y:S01]  /*ba00*/  F2FP.BF16.F32.PACK_AB R0, RZ, R0 ;  /* 0x00000000ff00723e */ /* 0x000fe200000010ff */
[----:B------:R-:W-:Y:S06]  /*ba10*/  BRA `(.L_x_30024) ;  /* 0x0000000000647947 */ /* 0x000fec0003800000 */
.L_x_30023:
        /* <DEDUP_REMOVED lines=16> */
.L_x_30051:
[----:B------:R-:W-:Y:S01]  /*bb20*/  PRMT R0, RZ, 0x7610, R0 ;  /* 0x00007610ff007816 */ /* 0x000fe20000000000 */
[----:B------:R-:W-:Y:S06]  /*bb30*/  BRA `(.L_x_30024) ;  /* 0x00000000001c7947 */ /* 0x000fec0003800000 */
.L_x_30048:
[----:B------:R-:W2:Y:S02]  /*bb40*/  LDG.E.64 R2, desc[UR36][R2.64] ;  /* 0x0000002402027981 */ /* 0x000ea4000c1e1b00 */
[----:B--2---:R-:W0:Y:S02]  /*bb50*/  I2F.U64 R0, R2 ;  /* 0x0000000200007312 */ /* 0x004e240000301000 */
[----:B0-----:R-:W-:Y:S01]  /*bb60*/  F2FP.BF16.F32.PACK_AB R0, RZ, R0 ;  /* 0x00000000ff00723e */ /* 0x001fe200000010ff */
[----:B------:R-:W-:Y:S06]  /*bb70*/  BRA `(.L_x_30024) ;  /* 0x00000000000c7947 */ /* 0x000fec0003800000 */
.L_x_30047:
[----:B------:R-:W2:Y:S02]  /*bb80*/  LDG.E R2, desc[UR36][R2.64] ;  /* 0x0000002402027981 */ /* 0x000ea4000c1e1900 */
[----:B--2---:R-:W-:-:S04]  /*bb90*/  I2FP.F32.U32 R0, R2 ;  /* 0x0000000200007245 */ /* 0x004fc80000201000 */
[----:B------:R-:W-:-:S07]  /*bba0*/  F2FP.BF16.F32.PACK_AB R0, RZ, R0 ;  /* 0x00000000ff00723e */ /* 0x000fce00000010ff */
.L_x_30024:
[----:B-----5:R-:W-:Y:S01]  /*bbb0*/  IMAD.U32 R0, R0, 0x10000, RZ ;  /* 0x0001000000007824 */ /* 0x020fe200078e00ff */
[----:B------:R-:W-:-:S03]  /*bbc0*/  UPRMT UR4, UR42, 0x9910, URZ ;  /* 0x000099102a047896 */ /* 0x000fc600080000ff */
[----:B------:R-:W-:Y:S01]  /*bbd0*/  FMUL.FTZ R0, R0, 1.4426950216293334961 ;  /* 0x3fb8aa3b00007820 */ /* 0x000fe20000410000 */
[----:B------:R-:W-:-:S05]  /*bbe0*/  UISETP.GT.AND UP0, UPT, UR4, 0x9, UPT ;  /* 0x000000090400788c */ /* 0x000fca000bf04270 */
[----:B------:R-:W0:Y:S04]  /*bbf0*/  MUFU.EX2 R0, R0 ;  /* 0x0000000000007308 */ /* 0x000e280000000800 */
        /* <DEDUP_REMOVED lines=14> */
.L_x_30055:
[----:B-1----:R-:W-:-:S06]  /*bce0*/  IMAD.U32 R3, R3, 0x10000, RZ ;  /* 0x0001000003037824 */ /* 0x002fcc00078e00ff */
[----:B------:R-:W1:Y:S02]  /*bcf0*/  F2I.S64.TRUNC R2, R3 ;  /* 0x0000000300027311 */ /* 0x000e64000020d900 */
[----:B-1----:R-:W-:Y:S01]  /*bd00*/  STG.E.U8 desc[UR36][R16.64], R2 ;  /* 0x0000000210007986 */ /* 0x002fe2000c101124 */
[----:B------:R-:W-:Y:S05]  /*bd10*/  EXIT ;  /* 0x000000000000794d */ /* 0x000fea0003800000 */
.L_x_30054:
        /* <DEDUP_REMOVED lines=10> */
.L_x_30058:
[----:B-1----:R-:W-:-:S06]  /*bdc0*/  SHF.L.U32 R3, R3, 0x10, RZ ;  /* 0x0000001003037819 */ /* 0x002fcc00000006ff */
[----:B------:R-:W1:Y:S02]  /*bdd0*/  F2I.FTZ.TRUNC.NTZ R3, R3 ;  /* 0x0000000300037305 */ /* 0x000e64000021f100 */
[----:B-1----:R-:W-:Y:S01]  /*bde0*/  STG.E desc[UR36][R16.64], R3 ;  /* 0x0000000310007986 */ /* 0x002fe2000c101924 */
[----:B------:R-:W-:Y:S05]  /*bdf0*/  EXIT ;  /* 0x000000000000794d */ /* 0x000fea0003800000 */
.L_x_30057:
[----:B-1----:R-:W-:-:S06]  /*be00*/  IMAD.U32 R3, R3, 0x10000, RZ ;  /* 0x0001000003037824 */ /* 0x002fcc00078e00ff */
[----:B------:R-:W1:Y:S02]  /*be10*/  F2I.FTZ.TRUNC.NTZ R3, R3 ;  /* 0x0000000300037305 */ /* 0x000e64000021f100 */
[----:B-1----:R-:W-:Y:S01]  /*be20*/  STG.E.U16 desc[UR36][R16.64], R3 ;  /* 0x0000000310007986 */ /* 0x002fe2000c101524 */
[----:B------:R-:W-:Y:S05]  /*be30*/  EXIT ;  /* 0x000000000000794d */ /* 0x000fea0003800000 */
.L_x_30053:
        /* <DEDUP_REMOVED lines=9> */
.L_x_30060:
[----:B01----:R-:W-:-:S04]  /*bed0*/  SHF.L.U32 R0, R3, 0x10, RZ ;  /* 0x0000001003007819 */ /* 0x003fc800000006ff */
[----:B------:R-:W-:-:S05]  /*bee0*/  F2FP.F16.F32.PACK_AB R0, RZ, R0 ;  /* 0x00000000ff00723e */ /* 0x000fca00000000ff */
[----:B------:R-:W-:Y:S01]  /*bef0*/  STG.E.U16 desc[UR36][R16.64], R0 ;  /* 0x0000000010007986 */ /* 0x000fe2000c101524 */
[----:B------:R-:W-:Y:S05]  /*bf00*/  EXIT ;  /* 0x000000000000794d */ /* 0x000fea0003800000 */
.L_x_30059:
        /* <DEDUP_REMOVED lines=10> */
.L_x_30062:
[----:B-1----:R-:W-:-:S04]  /*bfb0*/  SHF.L.U32 R3, R3, 0x10, RZ ;  /* 0x0000001003037819 */ /* 0x002fc800000006ff */
[----:B------:R-:W-:-:S04]  /*bfc0*/  F2FP.F16.F32.PACK_AB R3, RZ, R3 ;  /* 0x00000003ff03723e */ /* 0x000fc800000000ff */
[----:B------:R-:W-:-:S05]  /*bfd0*/  PRMT R3, R3, 0x5410, RZ ;  /* 0x0000541003037816 */ /* 0x000fca00000000ff */
[----:B------:R-:W-:Y:S01]  /*bfe0*/  STG.E desc[UR36][R16.64], R3 ;  /* 0x0000000310007986 */ /* 0x000fe2000c101924 */
[----:B------:R-:W-:Y:S05]  /*bff0*/  EXIT ;  /* 0x000000000000794d */ /* 0x000fea0003800000 */
.L_x_30061:
[----:B-1----:R-:W-:-:S04]  /*c000*/  IMAD.U32 R2, R3, 0x10000, RZ ;  /* 0x0001000003027824 */ /* 0x002fc800078e00ff */
[----:B------:R-:W-:-:S06]  /*c010*/  FMUL.FTZ R2, R2, 1 ;  /* 0x3f80000002027820 */ /* 0x000fcc0000410000 */
[----:B------:R-:W1:Y:S02]  /*c020*/  F2F.F64.F32 R2, R2 ;  /* 0x0000000200027310 */ /* 0x000e640000201800 */
[----:B-1----:R-:W-:Y:S01]  /*c030*/  STG.E.64 desc[UR36][R16.64], R2 ;  /* 0x0000000210007986 */ /* 0x002fe2000c101b24 */
[----:B------:R-:W-:Y:S05]  /*c040*/  EXIT ;  /* 0x000000000000794d */ /* 0x000fea0003800000 */
.L_x_30052:
        /* <DEDUP_REMOVED lines=14> */
.L_x_30066:
        /* <DEDUP_REMOVED lines=17> */
.L_x_30069:
[----:B------:R-:W-:-:S04]  /*c240*/  SHF.R.U32.HI R3, RZ, 0x18, R3 ;  /* 0x00000018ff037819 */ /* 0x000fc80000011603 */
[----:B------:R-:W-:-:S04]  /*c250*/  LOP3.LUT R0, R0, 0x80, R3, 0xf8, !PT ;  /* 0x0000008000007812 */ /* 0x000fc800078ef803 */
[----:B------:R-:W-:-:S07]  /*c260*/  PRMT R8, R0, 0x7610, R8 ;  /* 0x0000761000087816 */ /* 0x000fce0000000008 */
.L_x_30068:
[----:B------:R-:W-:Y:S05]  /*c270*/  BSYNC.RECONVERGENT B0 ;  /* 0x0000000000007941 */ /* 0x000fea0003800200 */
.L_x_30067:
[----:B------:R-:W-:Y:S01]  /*c280*/  STG.E.U8 desc[UR36][R16.64], R8 ;  /* 0x0000000810007986 */ /* 0x000fe2000c101124 */
[----:B------:R-:W-:Y:S05]  /*c290*/  EXIT ;  /* 0x000000000000794d */ /* 0x000fea0003800000 */
.L_x_30065:
        /* <DEDUP_REMOVED lines=17> */
.L_x_30072:
[----:B------:R-:W-:-:S04]  /*c3b0*/  SHF.R.U32.HI R3, RZ, 0x18, R3 ;  /* 0x00000018ff037819 */ /* 0x000fc80000011603 */
[----:B------:R-:W-:-:S04]  /*c3c0*/  LOP3.LUT R0, R0, 0x80, R3, 0xf8, !PT ;  /* 0x0000008000007812 */ /* 0x000fc800078ef803 */
[----:B------:R-:W-:-:S07]  /*c3d0*/  PRMT R8, R0, 0x7610, R8 ;  /* 0x0000761000087816 */ /* 0x000fce0000000008 */
.L_x_30071:
[----:B------:R-:W-:Y:S05]  /*c3e0*/  BSYNC.RECONVERGENT B0 ;  /* 0x0000000000007941 */ /* 0x000fea0003800200 */
.L_x_30070:
[----:B------:R-:W-:Y:S01]  /*c3f0*/  STG.E.U8 desc[UR36][R16.64], R8 ;  /* 0x0000000810007986 */ /* 0x000fe2000c101124 */
[----:B------:R-:W-:Y:S05]  /*c400*/  EXIT ;  /* 0x000000000000794d */ /* 0x000fea0003800000 */
.L_x_30064:
        /* <DEDUP_REMOVED lines=22> */
.L_x_30074:
[----:B-1----:R-:W-:-:S06]  /*c570*/  SHF.L.U32 R3, R3, 0x10, RZ ;  /* 0x0000001003037819 */ /* 0x002fcc00000006ff */
[----:B------:R-:W1:Y:S02]  /*c580*/  F2I.U64.TRUNC R2, R3 ;  /* 0x0000000300027311 */ /* 0x000e64000020d800 */
[----:B-1----:R-:W-:Y:S01]  /*c590*/  STG.E.64 desc[UR36][R16.64], R2 ;  /* 0x0000000210007986 */ /* 0x002fe2000c101b24 */
[----:B------:R-:W-:Y:S05]  /*c5a0*/  EXIT ;  /* 0x000000000000794d */ /* 0x000fea0003800000 */
.L_x_30073:
[----:B-1----:R-:W-:-:S06]  /*c5b0*/  IMAD.U32 R3, R3, 0x10000, RZ ;  /* 0x0001000003037824 */ /* 0x002fcc00078e00ff */
[----:B------:R-:W1:Y:S02]  /*c5c0*/  F2I.FTZ.U32.TRUNC.NTZ R3, R3 ;  /* 0x0000000300037305 */ /* 0x000e64000021f000 */
[----:B-1----:R-:W-:Y:S01]  /*c5d0*/  STG.E desc[UR36][R16.64], R3 ;  /* 0x0000000310007986 */ /* 0x002fe2000c101924 */
[----:B------:R-:W-:Y:S05]  /*c5e0*/  EXIT ;  /* 0x000000000000794d */ /* 0x000fea0003800000 */
.L_x_30063:
        /* <DEDUP_REMOVED lines=11> */
.L_x_30076:
[----:B-1----:R-:W-:Y:S02]  /*c6a0*/  SHF.L.U32 R3, R3, 0x10, RZ ;  /* 0x0000001003037819 */ /* 0x002fe400000006ff */
[----:B------:R-:W-:-:S03]  /*c6b0*/  CS2R R6, SRZ ;  /* 0x0000000000067805 */ /* 0x000fc6000001ff00 */
[----:B------:R-:W-:-:S04]  /*c6c0*/  FMUL.FTZ R3, R3, 1 ;  /* 0x3f80000003037820 */ /* 0x000fc80000410000 */
[----:B------:R-:W1:Y:S02]  /*c6d0*/  F2F.F64.F32 R4, R3 ;  /* 0x0000000300047310 */ /* 0x000e640000201800 */
[----:B-1----:R-:W-:Y:S01]  /*c6e0*/  STG.E.128 desc[UR36][R16.64], R4 ;  /* 0x0000000410007986 */ /* 0x002fe2000c101d24 */
[----:B------:R-:W-:Y:S05]  /*c6f0*/  EXIT ;  /* 0x000000000000794d */ /* 0x000fea0003800000 */
.L_x_30075:
[----:B------:R-:W-:-:S09]  /*c700*/  UISETP.NE.AND UP0, UPT, UR4, 0xf, UPT ;  /* 0x0000000f0400788c */ /* 0x000fd2000bf05270 */
[----:B------:R-:W-:Y:S05]  /*c710*/  BRA.U !UP0, `(.L_x_30077) ;  /* 0x0000000108e87547 */ /* 0x000fea000b800000 */
[----:B------:R-:W-:-:S09]  /*c720*/  UISETP.NE.AND UP0, UPT, UR4, 0x17, UPT ;  /* 0x000000170400788c */ /* 0x000fd2000bf05270 */
[----:B------:R-:W-:Y:S05]  /*c730*/  BRA.U !UP0, `(.L_x_30078) ;  /* 0x0000000108907547 */ /* 0x000fea000b800000 */
[----:B------:R-:W-:-:S09]  /*c740*/  UISETP.NE.AND UP0, UPT, UR4, 0x18, UPT ;  /* 0x000000180400788c */ /* 0x000fd2000bf05270 */
[----:B------:R-:W-:Y:S05]  /*c750*/  BRA.U !UP0, `(.L_x_30079) ;  /* 0x0000000108447547 */ /* 0x000fea000b800000 */
.L_x_30056:
        /* <DEDUP_REMOVED lines=16> */
.L_x_30080:
[----:B------:R-:W-:Y:S05]  /*c860*/  EXIT ;  /* 0x000000000000794d */ /* 0x000fea0003800000 */
.L_x_30079:
        /* <DEDUP_REMOVED lines=13> */
.L_x_30082:
[----:B------:R-:W-:Y:S05]  /*c940*/  BSYNC.RECONVERGENT B0 ;  /* 0x0000000000007941 */ /* 0x000fea0003800200 */
.L_x_30081:
[----:B------:R-:W-:-:S05]  /*c950*/  LOP3.LUT R3, R0, 0x80, R3, 0xf8, !PT ;  /* 0x0000008000037812 */ /* 0x000fca00078ef803 */
[----:B------:R-:W-:Y:S01]  /*c960*/  STG.E.U8 desc[UR36][R16.64], R3 ;  /* 0x0000000310007986 */ /* 0x000fe2000c101124 */
[----:B------:R-:W-:Y:S05]  /*c970*/  EXIT ;  /* 0x000000000000794d */ /* 0x000fea0003800000 */
.L_x_30078:
        /* <DEDUP_REMOVED lines=12> */
.L_x_30084:
[----:B0-----:R-:W-:Y:S01]  /*ca40*/  IMAD.MOV.U32 R0, RZ, RZ, 0x7f ;  /* 0x0000007fff007424 */ /* 0x001fe200078e00ff */
[----:B------:R-:W-:-:S04]  /*ca50*/  ISETP.GT.U32.AND P0, PT, R2, 0x7f800000, PT ;  /* 0x7f8000000200780c */ /* 0x000fc80003f04070 */
[----:B------:R-:W-:-:S09]  /*ca60*/  SEL R0, R0, 0x7c, P0 ;  /* 0x0000007c00007807 */ /* 0x000fd20000000000 */
.L_x_30085:
[----:B------:R-:W-:Y:S05]  /*ca70*/  BSYNC.RECONVERGENT B0 ;  /* 0x0000000000007941 */ /* 0x000fea0003800200 */
.L_x_30083:
[----:B------:R-:W-:-:S04]  /*ca80*/  SHF.R.U32.HI R3, RZ, 0x18, R3 ;  /* 0x00000018ff037819 */ /* 0x000fc80000011603 */
[----:B------:R-:W-:-:S05]  /*ca90*/  LOP3.LUT R3, R0, 0x80, R3, 0xf8, !PT ;  /* 0x0000008000037812 */ /* 0x000fca00078ef803 */
[----:B------:R-:W-:Y:S01]  /*caa0*/  STG.E.U8 desc[UR36][R16.64], R3 ;  /* 0x0000000310007986 */ /* 0x000fe2000c101124 */
[----:B------:R-:W-:Y:S05]  /*cab0*/  EXIT ;  /* 0x000000000000794d */ /* 0x000fea0003800000 */
.L_x_30077:
[----:B-1----:R-:W-:Y:S01]  /*cac0*/  STG.E.U16 desc[UR36][R16.64], R3 ;  /* 0x0000000310007986 */ /* 0x002fe2000c101524 */
[----:B------:R-:W-:Y:S05]  /*cad0*/  EXIT ;  /* 0x000000000000794d */ /* 0x000fea0003800000 */
.L_x_30086:
        /* <DEDUP_REMOVED lines=10> */
.L_x_36114:


//--------------------- .text._ZN2at6native27unrolled_elementwise_kernelIZZZNS0_15exp_kernel_cudaERNS_18TensorIteratorBaseEENKUlvE0_clEvENKUlvE2_clEvEUlN3c108BFloat16EE_St5arrayIPcLm2EELi4E23TrivialOffsetCalculatorILi1EjESD_NS0_6memory12LoadWithCastILi1EEENSE_13StoreWithCastILi1EEEEEviT_T0_T2_T3_T4_T5_ --------------------------
	.section	.text._ZN2at6native27unrolled_elementwise_kernelIZZZNS0_15exp_kernel_cudaERNS_18TensorIteratorBaseEENKUlvE0_clEvENKUlvE2_clEvEUlN3c108BFloat16EE_St5arrayIPcLm2EELi4E23TrivialOffsetCalculatorILi1EjESD_NS0_6memory12LoadWithCastILi1EEENSE_13StoreWithCastILi1EEEEEviT_T0_T2_T3_T4_T5_,"ax",@progbits
	.align	128
        .global         _ZN2at6native27unrolled_elementwise_kernelIZZZNS0_15exp_kernel_cudaERNS_18TensorIteratorBaseEENKUlvE0_clEvENKUlvE2_clEvEUlN3c108BFloat16EE_St5arrayIPcLm2EELi4E23TrivialOffsetCalculatorILi1EjESD_NS0_6memory12LoadWithCastILi1EEENSE_13StoreWithCastILi1EEEEEviT_T0_T2_T3_T4_T5_
        .type           _ZN2at6native27unrolled_elementwise_kernelIZZZNS0_15exp_kernel_cudaERNS_18TensorIteratorBaseEENKUlvE0_clEvENKUlvE2_clEvEUlN3c108BFloat16EE_St5arrayIPcLm2EELi4E23TrivialOffsetCalculatorILi1EjESD_NS0_6memory12LoadWithCastILi1EEENSE_13StoreWithCastILi1EEEEEviT_T0_T2_T3_T4_T5_,@function
        .size           _ZN2at6native27unrolled_elementwise_kernelIZZZNS0_15exp_kernel_cudaERNS_18TensorIteratorBaseEENKUlvE0_clEvENKUlvE2_clEvEUlN3c108BFloat16EE_St5arrayIPcLm2EELi4E23TrivialOffsetCalculatorILi1EjESD_NS0_6memory12LoadWithCastILi1EEENSE_13StoreWithCastILi1EEEEEviT_T0_T2_T3_T4_T5_,(.L_x_36115 - _ZN2at6native27unrolled_elementwise_kernelIZZZNS0_15exp_kernel_cudaERNS_18TensorIteratorBaseEENKUlvE0_clEvENKUlvE2_clEvEUlN3c108BFloat16EE_St5arrayIPcLm2EELi4E23TrivialOffsetCalculatorILi1EjESD_NS0_6memory12LoadWithCastILi1EEENSE_13StoreWithCastILi1EEEEEviT_T0_T2_T3_T4_T5_)
        .other          _ZN2at6native27unrolled_elementwise_kernelIZZZNS0_15exp_kernel_cudaERNS_18TensorIteratorBaseEENKUlvE0_clEvENKUlvE2_clEvEUlN3c108BFloat16EE_St5arrayIPcLm2EELi4E23TrivialOffsetCalculatorILi1EjESD_NS0_6memory12LoadWithCastILi1EEENSE_13StoreWithCastILi1EEEEEviT_T0_T2_T3_T4_T5_,@"STO_CUDA_ENTRY STV_DEFAULT"
_ZN2at6native27unrolled_elementwise_kernelIZZZNS0_15exp_kernel_cudaERNS_18TensorIteratorBaseEENKUlvE0_clEvENKUlvE2_clEvEUlN3c108BFloat16EE_St5arrayIPcLm2EELi4E23TrivialOffsetCalculatorILi1EjESD_NS0_6memory12LoadWithCastILi1EEENSE_13StoreWithCastILi1EEEEEviT_T0_T2_T3_T4_T5_:
.text._ZN2at6native27unrolled_elementwise_kernelIZZZNS0_15exp_kernel_cudaERNS_18TensorIteratorBaseEENKUlvE0_clEvENKUlvE2_clEvEUlN3c108BFloat16EE_St5arrayIPcLm2EELi4E23TrivialOffsetCalculatorILi1EjESD_NS0_6memory12LoadWithCastILi1EEENSE_13StoreWithCastILi1EEEEEviT_T0_T2_T3_T4_T5_:
        /* <DEDUP_REMOVED lines=34> */
.L_x_30092:
[----:B------:R-:W2:Y:S02]  /*0220*/  LDG.E.U8 R4, desc[UR36][R4.64] ;  /* 0x0000002404047981 */ /* 0x000ea4000c1e1100 */
[----:B--2---:R-:W-:-:S04]  /*0230*/  I2FP.F32.U32 R0, R4 ;  /* 0x0000000400007245 */ /* 0x004fc80000201000 */
[----:B------:R-:W-:-:S04]  /*0240*/  F2FP.BF16.F32.PACK_AB R0, RZ, R0 ;  /* 0x00000000ff00723e */ /* 0x000fc800000010ff */
[----:B------:R-:W-:Y:S01]  /*0250*/  PRMT R17, R0, 0x7610, R17 ;  /* 0x0000761000117816 */ /* 0x000fe20000000011 */
[----:B------:R-:W-:Y:S06]  /*0260*/  BRA `(.L_x_30094) ;  /* 0x0000000c00e47947 */ /* 0x000fec0003800000 */
.L_x_30091:
        /* <DEDUP_REMOVED lines=11> */
.L_x_30096:
[----:B------:R-:W2:Y:S02]  /*0320*/  LDG.E R4, desc[UR36][R4.64] ;  /* 0x0000002404047981 */ /* 0x000ea4000c1e1900 */
[----:B--2---:R-:W-:-:S04]  /*0330*/  I2FP.F32.S32 R0, R4 ;  /* 0x0000000400007245 */ /* 0x004fc80000201400 */
[----:B------:R-:W-:-:S04]  /*0340*/  F2FP.BF16.F32.PACK_AB R0, RZ, R0 ;  /* 0x00000000ff00723e */ /* 0x000fc800000010ff */
[----:B------:R-:W-:Y:S01]  /*0350*/  PRMT R17, R0, 0x7610, R17 ;  /* 0x0000761000117816 */ /* 0x000fe20000000011 */
[----:B------:R-:W-:Y:S06]  /*0360*/  BRA `(.L_x_30094) ;  /* 0x0000000c00a47947 */ /* 0x000fec0003800000 */
.L_x_30095:
[----:B------:R-:W2:Y:S02]  /*0370*/  LDG.E.U16 R4, desc[UR36][R4.64] ;  /* 0x0000002404047981 */ /* 0x000ea4000c1e1500 */
[----:B--2---:R-:W0:Y:S02]  /*0380*/  I2F.S16 R0, R4 ;  /* 0x0000000400007306 */ /* 0x004e240000101400 */
[----:B0-----:R-:W-:-:S04]  /*0390*/  F2FP.BF16.F32.PACK_AB R0, RZ, R0 ;  /* 0x00000000ff00723e */ /* 0x001fc800000010ff */
[----:B------:R-:W-:Y:S01]  /*03a0*/  PRMT R17, R0, 0x7610, R17 ;  /* 0x0000761000117816 */ /* 0x000fe20000000011 */
[----:B------:R-:W-:Y:S06]  /*03b0*/  BRA `(.L_x_30094) ;  /* 0x0000000c00907947 */ /* 0x000fec0003800000 */
.L_x_30090:
        /* <DEDUP_REMOVED lines=9> */
.L_x_30098:
[----:B------:R-:W2:Y:S02]  /*0450*/  LDG.E.U16 R0, desc[UR36][R4.64] ;  /* 0x0000002404007981 */ /* 0x000ea4000c1e1500 */
[----:B--2---:R-:W-:-:S05]  /*0460*/  HADD2.F32 R0, -RZ, R0.H0_H0 ;  /* 0x20000000ff007230 */ /* 0x004fca0000004100 */
[----:B------:R-:W-:-:S04]  /*0470*/  F2FP.BF16.F32.PACK_AB R0, RZ, R0 ;  /* 0x00000000ff00723e */ /* 0x000fc800000010ff */
[----:B------:R-:W-:Y:S01]  /*0480*/  PRMT R17, R0, 0x7610, R17 ;  /* 0x0000761000117816 */ /* 0x000fe20000000011 */
[----:B------:R-:W-:Y:S06]  /*0490*/  BRA `(.L_x_30094) ;  /* 0x0000000c00587947 */ /* 0x000fec0003800000 */
.L_x_30097:
        /* <DEDUP_REMOVED lines=9> */
.L_x_30100:
[----:B------:R-:W2:Y:S02]  /*0530*/  LDG.E.U16 R4, desc[UR36][R4.64] ;  /* 0x0000002404047981 */ /* 0x000ea4000c1e1500 */
[----:B--2---:R-:W-:-:S05]  /*0540*/  HADD2.F32 R0, -RZ, R4.H0_H0 ;  /* 0x20000004ff007230 */ /* 0x004fca0000004100 */
[----:B------:R-:W-:-:S04]  /*0550*/  F2FP.BF16.F32.PACK_AB R0, RZ, R0 ;  /* 0x00000000ff00723e */ /* 0x000fc800000010ff */
[----:B------:R-:W-:Y:S01]  /*0560*/  PRMT R17, R0, 0x7610, R17 ;  /* 0x0000761000117816 */ /* 0x000fe20000000011 */
[----:B------:R-:W-:Y:S06]  /*0570*/  BRA `(.L_x_30094) ;  /* 0x0000000c00207947 */ /* 0x000fec0003800000 */
.L_x_30099:
        /* <DEDUP_REMOVED lines=13> */
.L_x_30089:
        /* <DEDUP_REMOVED lines=14> */
.L_x_30103:
        /* <DEDUP_REMOVED lines=13> */
.L_x_30102:
        /* <DEDUP_REMOVED lines=27> */
.L_x_30105:
        /* <DEDUP_REMOVED lines=15> */
.L_x_30104:
[----:B------:R0:W5:Y:S01]  /*0aa0*/  LDG.E.U16 R17, desc[UR36][R4.64] ;  /* 0x0000002404117981 */ /* 0x000162000c1e1500 */
[----:B------:R-:W-:Y:S05]  /*0ab0*/  BRA `(.L_x_30094) ;  /* 0x0000000400d07947 */ /* 0x000fea0003800000 */
.L_x_30101:
        /* <DEDUP_REMOVED lines=13> */
.L_x_30108:
        /* <DEDUP_REMOVED lines=21> */
.L_x_30112:
[----:B------:R-:W-:Y:S05]  /*0ce0*/  BSYNC.RECONVERGENT B1 ;  /* 0x0000000000017941 */ /* 0x000fea0003800200 */
.L_x_30111:
[----:B------:R-:W-:Y:S01]  /*0cf0*/  IMAD.SHL.U32 R0, R0, 0x100000, RZ ;  /* 0x0010000000007824 */ /* 0x000fe200078e00ff */
[----:B------:R-:W-:-:S04]  /*0d00*/  LEA R3, R3, 0x3b800000, 0x17 ;  /* 0x3b80000003037811 */ /* 0x000fc800078eb8ff */
[----:B------:R-:W-:-:S07]  /*0d10*/  LOP3.LUT R0, R3, R0, R7, 0xfe, !PT ;  /* 0x0000000003007212 */ /* 0x000fce00078efe07 */
.L_x_30110:
[----:B------:R-:W-:Y:S05]  /*0d20*/  BSYNC.RECONVERGENT B0 ;  /* 0x0000000000007941 */ /* 0x000fea0003800200 */
.L_x_30109:
[----:B------:R-:W-:-:S04]  /*0d30*/  F2FP.BF16.F32.PACK_AB R0, RZ, R0 ;  /* 0x00000000ff00723e */ /* 0x000fc800000010ff */
[----:B------:R-:W-:Y:S01]  /*0d40*/  PRMT R17, R0, 0x7610, R17 ;  /* 0x0000761000117816 */ /* 0x000fe20000000011 */
[----:B------:R-:W-:Y:S06]  /*0d50*/  BRA `(.L_x_30094) ;  /* 0x0000000400287947 */ /* 0x000fec0003800000 */
.L_x_30107:
        /* <DEDUP_REMOVED lines=21> */
.L_x_30116:
[----:B------:R-:W-:Y:S05]  /*0eb0*/  BSYNC.RECONVERGENT B1 ;  /* 0x0000000000017941 */ /* 0x000fea0003800200 */
.L_x_30115:
[----:B------:R-:W-:Y:S01]  /*0ec0*/  IMAD.SHL.U32 R0, R0, 0x200000, RZ ;  /* 0x0020000000007824 */ /* 0x000fe200078e00ff */
[----:B------:R-:W-:-:S04]  /*0ed0*/  LEA R3, R3, 0x37800000, 0x17 ;  /* 0x3780000003037811 */ /* 0x000fc800078eb8ff */
[----:B------:R-:W-:-:S07]  /*0ee0*/  LOP3.LUT R0, R3, R0, R7, 0xfe, !PT ;  /* 0x0000000003007212 */ /* 0x000fce00078efe07 */
.L_x_30114:
[----:B------:R-:W-:Y:S05]  /*0ef0*/  BSYNC.RECONVERGENT B0 ;  /* 0x0000000000007941 */ /* 0x000fea0003800200 */
.L_x_30113:
[----:B------:R-:W-:-:S04]  /*0f00*/  F2FP.BF16.F32.PACK_AB R0, RZ, R0 ;  /* 0x00000000ff00723e */ /* 0x000fc800000010ff */
[----:B------:R-:W-:Y:S01]  /*0f10*/  PRMT R17, R0, 0x7610, R17 ;  /* 0x0000761000117816 */ /* 0x000fe20000000011 */
[----:B------:R-:W-:Y:S06]  /*0f20*/  BRA `(.L_x_30094) ;  /* 0x0000000000b47947 */ /* 0x000fec0003800000 */
.L_x_30106:
[----:B------:R-:W-:-:S09]  /*0f30*/  UISETP.NE.AND UP0, UPT, UR4, 0x1c, UPT ;  /* 0x0000001c0400788c */ /* 0x000fd2000bf05270 */
[----:B------:R-:W-:Y:S05]  /*0f40*/  BRA.U !UP0, `(.L_x_30117) ;  /* 0x00000001089c7547 */ /* 0x000fea000b800000 */
[----:B------:R-:W-:-:S09]  /*0f50*/  UISETP.NE.AND UP0, UPT, UR4, 0x1d, UPT ;  /* 0x0000001d0400788c */ /* 0x000fd2000bf05270 */
[----:B------:R-:W-:Y:S05]  /*0f60*/  BRA.U !UP0, `(.L_x_30118) ;  /* 0x0000000108807547 */ /* 0x000fea000b800000 */
[----:B------:R-:W-:-:S09]  /*0f70*/  UISETP.NE.AND UP0, UPT, UR4, 0x2c, UPT ;  /* 0x0000002c0400788c */ /* 0x000fd2000bf05270 */
[----:B------:R-:W-:Y:S05]  /*0f80*/  BRA.U !UP0, `(.L_x_30119) ;  /* 0x0000000108487547 */ /* 0x000fea000b800000 */
.L_x_30093:
        /* <DEDUP_REMOVED lines=16> */
.L_x_30120:
[----:B------:R-:W-:Y:S01]  /*1090*/  PRMT R17, RZ, 0x7610, R17 ;  /* 0x00007610ff117816 */ /* 0x000fe20000000011 */
[----:B------:R-:W-:Y:S06]  /*10a0*/  BRA `(.L_x_30094) ;  /* 0x0000000000547947 */ /* 0x000fec0003800000 */
.L_x_30119:
        /* <DEDUP_REMOVED lines=8> */
.L_x_30122:
[----:B------:R-:W-:Y:S05]  /*1130*/  BSYNC.RECONVERGENT B0 ;  /* 0x0000000000007941 */ /* 0x000fea0003800200 */
.L_x_30121:
[----:B------:R-:W-:-:S04]  /*1140*/  F2FP.BF16.F32.PACK_AB R0, RZ, R0 ;  /* 0x00000000ff00723e */ /* 0x000fc800000010ff */
[----:B------:R-:W-:Y:S01]  /*1150*/  PRMT R17, R0, 0x7610, R17 ;  /* 0x0000761000117816 */ /* 0x000fe20000000011 */
[----:B------:R-:W-:Y:S06]  /*1160*/  BRA `(.L_x_30094) ;  /* 0x0000000000247947 */ /* 0x000fec0003800000 */
.L_x_30118:
[----:B------:R-:W2:Y:S02]  /*1170*/  LDG.E.64 R4, desc[UR36][R4.64] ;  /* 0x0000002404047981 */ /* 0x000ea4000c1e1b00 */
[----:B--2---:R-:W0:Y:S02]  /*1180*/  I2F.U64 R0, R4 ;  /* 0x0000000400007312 */ /* 0x004e240000301000 */
[----:B0-----:R-:W-:-:S04]  /*1190*/  F2FP.BF16.F32.PACK_AB R0, RZ, R0 ;  /* 0x00000000ff00723e */ /* 0x001fc800000010ff */
[----:B------:R-:W-:Y:S01]  /*11a0*/  PRMT R17, R0, 0x7610, R17 ;  /* 0x0000761000117816 */ /* 0x000fe20000000011 */
[----:B------:R-:W-:Y:S06]  /*11b0*/  BRA `(.L_x_30094) ;  /* 0x0000000000107947 */ /* 0x000fec0003800000 */
.L_x_30117:
[----:B------:R-:W2:Y:S02]  /*11c0*/  LDG.E R4, desc[UR36][R4.64] ;  /* 0x0000002404047981 */ /* 0x000ea4000c1e1900 */
[----:B--2---:R-:W-:-:S04]  /*11d0*/  I2FP.F32.U32 R0, R4 ;  /* 0x0000000400007245 */ /* 0x004fc80000201000 */
[----:B------:R-:W-:-:S04]  /*11e0*/  F2FP.BF16.F32.PACK_AB R0, RZ, R0 ;  /* 0x00000000ff00723e */ /* 0x000fc800000010ff */
[----:B------:R-:W-:-:S07]  /*11f0*/  PRMT R17, R0, 0x7610, R17 ;  /* 0x0000761000117816 */ /* 0x000fce0000000011 */
.L_x_30094:
[----:B------:R-:W-:-:S07]  /*1200*/  VIADD R23, R25, 0x80 ;  /* 0x0000008019177836 */ /* 0x000fce0000000000 */
.L_x_30088:
[----:B------:R-:W-:Y:S05]  /*1210*/  BSYNC.RECONVERGENT B6 ;  /* 0x0000000000067941 */ /* 0x000fea0003800200 */
.L_x_30087:
        /* <DEDUP_REMOVED lines=26> */
.L_x_30128:
[----:B------:R-:W2:Y:S02]  /*13c0*/  LDG.E.U8 R4, desc[UR36][R4.64] ;  /* 0x0000002404047981 */ /* 0x000ea4000c1e1100 */
[----:B--2---:R-:W-:-:S04]  /*13d0*/  I2FP.F32.U32 R0, R4 ;  /* 0x0000000400007245 */ /* 0x004fc80000201000 */
[----:B------:R-:W-:-:S04]  /*13e0*/  F2FP.BF16.F32.PACK_AB R0, RZ, R0 ;  /* 0x00000000ff00723e */ /* 0x000fc800000010ff */
[----:B------:R-:W-:Y:S01]  /*13f0*/  PRMT R18, R0, 0x7610, R18 ;  /* 0x0000761000127816 */ /* 0x000fe20000000012 */
[----:B------:R-:W-:Y:S06]  /*1400*/  BRA `(.L_x_30130) ;  /* 0x0000000c00e47947 */ /* 0x000fec0003800000 */
.L_x_30127:
        /* <DEDUP_REMOVED lines=11> */
.L_x_30132:
[----:B------:R-:W2:Y:S02]  /*14c0*/  LDG.E R4, desc[UR36][R4.64] ;  /* 0x0000002404047981 */ /* 0x000ea4000c1e1900 */
[----:B--2---:R-:W-:-:S04]  /*14d0*/  I2FP.F32.S32 R0, R4 ;  /* 0x0000000400007245 */ /* 0x004fc80000201400 */
[----:B------:R-:W-:-:S04]  /*14e0*/  F2FP.BF16.F32.PACK_AB R0, RZ, R0 ;  /* 0x00000000ff00723e */ /* 0x000fc800000010ff */
[----:B------:R-:W-:Y:S01]  /*14f0*/  PRMT R18, R0, 0x7610, R18 ;  /* 0x0000761000127816 */ /* 0x000fe20000000012 */
[----:B------:R-:W-:Y:S06]  /*1500*/  BRA `(.L_x_30130) ;  /* 0x0000000c00a47947 */ /* 0x000fec0003800000 */
.L_x_30131:
[----:B------:R-:W2:Y:S02]  /*1510*/  LDG.E.U16 R4, desc[UR36][R4.64] ;  /* 0x0000002404047981 */ /* 0x000ea4000c1e1500 */
[----:B--2---:R-:W0:Y:S02]  /*1520*/  I2F.S16 R0, R4 ;  /* 0x0000000400007306 */ /* 0x004e240000101400 */
[----:B0-----:R-:W-:-:S04]  /*1530*/  F2FP.BF16.F32.PACK_AB R0, RZ, R0 ;  /* 0x00000000ff00723e */ /* 0x001fc800000010ff */
[----:B------:R-:W-:Y:S01]  /*1540*/  PRMT R18, R0, 0x7610, R18 ;  /* 0x0000761000127816 */ /* 0x000fe20000000012 */
[----:B------:R-:W-:Y:S06]  /*1550*/  BRA `(.L_x_30130) ;  /* 0x0000000c00907947 */ /* 0x000fec0003800000 */
.L_x_30126:
        /* <DEDUP_REMOVED lines=9> */
.L_x_30134:
[----:B------:R-:W2:Y:S02]  /*15f0*/  LDG.E.U16 R0, desc[UR36][R4.64] ;  /* 0x0000002404007981 */ /* 0x000ea4000c1e1500 */
[----:B--2---:R-:W-:-:S05]  /*1600*/  HADD2.F32 R0, -RZ, R0.H0_H0 ;  /* 0x20000000ff007230 */ /* 0x004fca0000004100 */
[----:B------:R-:W-:-:S04]  /*1610*/  F2FP.BF16.F32.PACK_AB R0, RZ, R0 ;  /* 0x00000000ff00723e */ /* 0x000fc800000010ff */
[----:B------:R-:W-:Y:S01]  /*1620*/  PRMT R18, R0, 0x7610, R18 ;  /* 0x0000761000127816 */ /* 0x000fe20000000012 */
[----:B------:R-:W-:Y:S06]  /*1630*/  BRA `(.L_x_30130) ;  /* 0x0000000c00587947 */ /* 0x000fec0003800000 */
.L_x_30133:
        /* <DEDUP_REMOVED lines=9> */
.L_x_30136:
[----:B------:R-:W2:Y:S02]  /*16d0*/  LDG.E.U16 R4, desc[UR36][R4.64] ;  /* 0x0000002404047981 */ /* 0x000ea4000c1e1500 */
[----:B--2---:R-:W-:-:S05]  /*16e0*/  HADD2.F32 R0, -RZ, R4.H0_H0 ;  /* 0x20000004ff007230 */ /* 0x004fca0000004100 */
[----:B------:R-:W-:-:S04]  /*16f0*/  F2FP.BF16.F32.PACK_AB R0, RZ, R0 ;  /* 0x00000000ff00723e */ /* 0x000fc800000010ff */
[----:B------:R-:W-:Y:S01]  /*1700*/  PRMT R18, R0, 0x7610, R18 ;  /* 0x0000761000127816 */ /* 0x000fe20000000012 */
[----:B------:R-:W-:Y:S06]  /*1710*/  BRA `(.L_x_30130) ;  /* 0x0000000c00207947 */ /* 0x000fec0003800000 */
.L_x_30135:
        /* <DEDUP_REMOVED lines=13> */
.L_x_30125:
        /* <DEDUP_REMOVED lines=14> */
.L_x_30139:
        /* <DEDUP_REMOVED lines=13> */
.L_x_30138:
        /* <DEDUP_REMOVED lines=27> */
.L_x_30141:
        /* <DEDUP_REMOVED lines=15> */
.L_x_30140:
[----:B------:R0:W5:Y:S01]  /*1c40*/  LDG.E.U16 R18, desc[UR36][R4.64] ;  /* 0x0000002404127981 */ /* 0x000162000c1e1500 */
[----:B------:R-:W-:Y:S05]  /*1c50*/  BRA `(.L_x_30130) ;  /* 0x0000000400d07947 */ /* 0x000fea0003800000 */
.L_x_30137:
        /* <DEDUP_REMOVED lines=13> */
.L_x_30144:
        /* <DEDUP_REMOVED lines=21> */
.L_x_30148:
[----:B------:R-:W-:Y:S05]  /*1e80*/  BSYNC.RECONVERGENT B1 ;  /* 0x0000000000017941 */ /* 0x000fea0003800200 */
.L_x_30147:
[----:B------:R-:W-:Y:S01]  /*1e90*/  IMAD.SHL.U32 R0, R0, 0x100000, RZ ;  /* 0x0010000000007824 */ /* 0x000fe200078e00ff */
[----:B------:R-:W-:-:S04]  /*1ea0*/  LEA R3, R3, 0x3b800000, 0x17 ;  /* 0x3b80000003037811 */ /* 0x000fc800078eb8ff */
[----:B------:R-:W-:-:S07]  /*1eb0*/  LOP3.LUT R0, R3, R0, R7, 0xfe, !PT ;  /* 0x0000000003007212 */ /* 0x000fce00078efe07 */
.L_x_30146:
[----:B------:R-:W-:Y:S05]  /*1ec0*/  BSYNC.RECONVERGENT B0 ;  /* 0x0000000000007941 */ /* 0x000fea0003800200 */
.L_x_30145:
[----:B------:R-:W-:-:S04]  /*1ed0*/  F2FP.BF16.F32.PACK_AB R0, RZ, R0 ;  /* 0x00000000ff00723e */ /* 0x000fc800000010ff */
[----:B------:R-:W-:Y:S01]  /*1ee0*/  PRMT R18, R0, 0x7610, R18 ;  /* 0x0000761000127816 */ /* 0x000fe20000000012 */
[----:B------:R-:W-:Y:S06]  /*1ef0*/  BRA `(.L_x_30130) ;  /* 0x0000000400287947 */ /* 0x000fec0003800000 */
.L_x_30143:
        /* <DEDUP_REMOVED lines=21> */
.L_x_30152:
[----:B------:R-:W-:Y:S05]  /*2050*/  BSYNC.RECONVERGENT B1 ;  /* 0x0000000000017941 */ /* 0x000fea0003800200 */
.L_x_30151:
[----:B------:R-:W-:Y:S01]  /*2060*/  IMAD.SHL.U32 R0, R0, 0x200000, RZ ;  /* 0x0020000000007824 */ /* 0x000fe200078e00ff */
[----:B------:R-:W-:-:S04]  /*2070*/  LEA R3, R3, 0x37800000, 0x17 ;  /* 0x3780000003037811 */ /* 0x000fc800078eb8ff */
[----:B------:R-:W-:-:S07]  /*2080*/  LOP3.LUT R0, R3, R0, R7, 0xfe, !PT ;  /* 0x0000000003007212 */ /* 0x000fce00078efe07 */
.L_x_30150:
[----:B------:R-:W-:Y:S05]  /*2090*/  BSYNC.RECONVERGENT B0 ;  /* 0x0000000000007941 */ /* 0x000fea0003800200 */
.L_x_30149:
[----:B------:R-:W-:-:S04]  /*20a0*/  F2FP.BF16.F32.PACK_AB R0, RZ, R0 ;  /* 0x00000000ff00723e */ /* 0x000fc800000010ff */
[----:B------:R-:W-:Y:S01]  /*20b0*/  PRMT R18, R0, 0x7610, R18 ;  /* 0x0000761000127816 */ /* 0x000fe20000000012 */
[----:B------:R-:W-:Y:S06]  /*20c0*/  BRA `(.L_x_30130) ;  /* 0x0000000000b47947 */ /* 0x000fec0003800000 */
.L_x_30142:
        /* <DEDUP_REMOVED lines=14> */
.L_x_30156:
[----:B------:R-:W-:Y:S05]  /*21b0*/  BSYNC.RECONVERGENT B0 ;  /* 0x0000000000007941 */ /* 0x000fea0003800200 */
.L_x_30155:
[----:B------:R-:W-:-:S04]  /*21c0*/  F2FP.BF16.F32.PACK_AB R0, RZ, R0 ;  /* 0x00000000ff00723e */ /* 0x000fc800000010ff */
[----:B------:R-:W-:Y:S01]  /*21d0*/  PRMT R18, R0, 0x7610, R18 ;  /* 0x0000761000127816 */ /* 0x000fe20000000012 */
[----:B------:R-:W-:Y:S06]  /*21e0*/  BRA `(.L_x_30130) ;  /* 0x00000000006c7947 */ /* 0x000fec0003800000 */
.L_x_30129:
        /* <DEDUP_REMOVED lines=16> */
.L_x_30157:
[----:B------:R-:W-:Y:S01]  /*22f0*/  PRMT R18, RZ, 0x7610, R18 ;  /* 0x00007610ff127816 */ /* 0x000fe20000000012 */
[----:B------:R-:W-:Y:S06]  /*2300*/  BRA `(.L_x_30130) ;  /* 0x0000000000247947 */ /* 0x000fec0003800000 */
.L_x_30154:
[----:B------:R-:W2:Y:S02]  /*2310*/  LDG.E.64 R4, desc[UR36][R4.64] ;  /* 0x0000002404047981 */ /* 0x000ea4000c1e1b00 */
[----:B--2---:R-:W0:Y:S02]  /*2320*/  I2F.U64 R0, R4 ;  /* 0x0000000400007312 */ /* 0x004e240000301000 */
[----:B0-----:R-:W-:-:S04]  /*2330*/  F2FP.BF16.F32.PACK_AB R0, RZ, R0 ;  /* 0x00000000ff00723e */ /* 0x001fc800000010ff */
[----:B------:R-:W-:Y:S01]  /*2340*/  PRMT R18, R0, 0x7610, R18 ;  /* 0x0000761000127816 */ /* 0x000fe20000000012 */
[----:B------:R-:W-:Y:S06]  /*2350*/  BRA `(.L_x_30130) ;  /* 0x0000000000107947 */ /* 0x000fec0003800000 */
.L_x_30153:
[----:B------:R-:W2:Y:S02]  /*2360*/  LDG.E R4, desc[UR36][R4.64] ;  /* 0x0000002404047981 */ /* 0x000ea4000c1e1900 */
[----:B--2---:R-:W-:-:S04]  /*2370*/  I2FP.F32.U32 R0, R4 ;  /* 0x0000000400007245 */ /* 0x004fc80000201000 */
[----:B------:R-:W-:-:S04]  /*2380*/  F2FP.BF16.F32.PACK_AB R0, RZ, R0 ;  /* 0x00000000ff00723e */ /* 0x000fc800000010ff */
[----:B------:R-:W-:-:S07]  /*2390*/  PRMT R18, R0, 0x7610, R18 ;  /* 0x0000761000127816 */ /* 0x000fce0000000012 */
.L_x_30130:
[----:B------:R-:W-:-:S07]  /*23a0*/  VIADD R23, R23, 0x80 ;  /* 0x0000008017177836 */ /* 0x000fce0000000000 */
.L_x_30124:
[----:B------:R-:W-:Y:S05]  /*23b0*/  BSYNC.RECONVERGENT B6 ;  /* 0x0000000000067941 */ /* 0x000fea0003800200 */
.L_x_30123:
        /* <DEDUP_REMOVED lines=26> */
.L_x_30163:
[----:B------:R-:W2:Y:S02]  /*2560*/  LDG.E.U8 R4, desc[UR36][R4.64] ;  /* 0x0000002404047981 */ /* 0x000ea4000c1e1100 */
[----:B--2---:R-:W-:-:S04]  /*2570*/  I2FP.F32.U32 R0, R4 ;  /* 0x0000000400007245 */ /* 0x004fc80000201000 */
[----:B------:R-:W-:-:S04]  /*2580*/  F2FP.BF16.F32.PACK_AB R0, RZ, R0 ;  /* 0x00000000ff00723e */ /* 0x000fc800000010ff */
[----:B------:R-:W-:Y:S01]  /*2590*/  PRMT R19, R0, 0x7610, R19 ;  /* 0x0000761000137816 */ /* 0x000fe20000000013 */
[----:B------:R-:W-:Y:S06]  /*25a0*/  BRA `(.L_x_30165) ;  /* 0x0000000c00e47947 */ /* 0x000fec0003800000 */
.L_x_30162:
        /* <DEDUP_REMOVED lines=11> */
.L_x_30167:
[----:B------:R-:W2:Y:S02]  /*2660*/  LDG.E R4, desc[UR36][R4.64] ;  /* 0x0000002404047981 */ /* 0x000ea4000c1e1900 */
[----:B--2---:R-:W-:-:S04]  /*2670*/  I2FP.F32.S32 R0, R4 ;  /* 0x0000000400007245 */ /* 0x004fc80000201400 */
[----:B------:R-:W-:-:S04]  /*2680*/  F2FP.BF16.F32.PACK_AB R0, RZ, R0 ;  /* 0x00000000ff00723e */ /* 0x000fc800000010ff */
[----:B------:R-:W-:Y:S01]  /*2690*/  PRMT R19, R0, 0x7610, R19 ;  /* 0x0000761000137816 */ /* 0x000fe20000000013 */
[----:B------:R-:W-:Y:S06]  /*26a0*/  BRA `(.L_x_30165) ;  /* 0x0000000c00a47947 */ /* 0x000fec0003800000 */
.L_x_30166:
[----:B------:R-:W2:Y:S02]  /*26b0*/  LDG.E.U16 R4, desc[UR36][R4.64] ;  /* 0x0000002404047981 */ /* 0x000ea4000c1e1500 */
[----:B--2---:R-:W0:Y:S02]  /*26c0*/  I2F.S16 R0, R4 ;  /* 0x0000000400007306 */ /* 0x004e240000101400 */
[----:B0-----:R-:W-:-:S04]  /*26d0*/  F2FP.BF16.F32.PACK_AB R0, RZ, R0 ;  /* 0x00000000ff00723e */ /* 0x001fc800000010ff */
[----:B------:R-:W-:Y:S01]  /*26e0*/  PRMT R19, R0, 0x7610, R19 ;  /* 0x0000761000137816 */ /* 0x000fe20000000013 */
[----:B------:R-:W-:Y:S06]  /*26f0*/  BRA `(.L_x_30165) ;  /* 0x0000000c00907947 */ /* 0x000fec0003800000 */
.L_x_30161:
        /* <DEDUP_REMOVED lines=9> */
.L_x_30169:
[----:B------:R-:W2:Y:S02]  /*2790*/  LDG.E.U16 R0, desc[UR36][R4.64] ;  /* 0x0000002404007981 */ /* 0x000ea4000c1e1500 */
[----:B--2---:R-:W-:-:S05]  /*27a0*/  HADD2.F32 R0, -RZ, R0.H0_H0 ;  /* 0x20000000ff007230 */ /* 0x004fca0000004100 */
[----:B------:R-:W-:-:S04]  /*27b0*/  F2FP.BF16.F32.PACK_AB R0, RZ, R0 ;  /* 0x00000000ff00723e */ /* 0x000fc800000010ff */
[----:B------:R-:W-:Y:S01]  /*27c0*/  PRMT R19, R0, 0x7610, R19 ;  /* 0x0000761000137816 */ /* 0x000fe20000000013 */
[----:B------:R-:W-:Y:S06]  /*27d0*/  BRA `(.L_x_30165) ;  /* 0x0000000c00587947 */ /* 0x000fec0003800000 */
.L_x_30168:
        /* <DEDUP_REMOVED lines=9> */
.L_x_30171:
[----:B------:R-:W2:Y:S02]  /*2870*/  LDG.E.U16 R4, desc[UR36][R4.64] ;  /* 0x0000002404047981 */ /* 0x000ea4000c1e1500 */
[----:B--2---:R-:W-:-:S05]  /*2880*/  HADD2.F32 R0, -RZ, R4.H0_H0 ;  /* 0x20000004ff007230 */ /* 0x004fca0000004100 */
[----:B------:R-:W-:-:S04]  /*2890*/  F2FP.BF16.F32.PACK_AB R0, RZ, R0 ;  /* 0x00000000ff00723e */ /* 0x000fc800000010ff */
[----:B------:R-:W-:Y:S01]  /*28a0*/  PRMT R19, R0, 0x7610, R19 ;  /* 0x0000761000137816 */ /* 0x000fe20000000013 */
[----:B------:R-:W-:Y:S06]  /*28b0*/  BRA `(.L_x_30165) ;  /* 0x0000000c00207947 */ /* 0x000fec0003800000 */
.L_x_30170:
        /* <DEDUP_REMOVED lines=13> */
.L_x_30160:
        /* <DEDUP_REMOVED lines=14> */
.L_x_30174:
        /* <DEDUP_REMOVED lines=13> */
.L_x_30173:
        /* <DEDUP_REMOVED lines=27> */
.L_x_30176:
        /* <DEDUP_REMOVED lines=15> */
.L_x_30175:
[----:B------:R0:W5:Y:S01]  /*2de0*/  LDG.E.U16 R19, desc[UR36][R4.64] ;  /* 0x0000002404137981 */ /* 0x000162000c1e1500 */
[----:B------:R-:W-:Y:S05]  /*2df0*/  BRA `(.L_x_30165) ;  /* 0x0000000400d07947 */ /* 0x000fea0003800000 */
.L_x_30172:
        /* <DEDUP_REMOVED lines=13> */
.L_x_30179:
        /* <DEDUP_REMOVED lines=21> */
.L_x_30183:
[----:B------:R-:W-:Y:S05]  /*3020*/  BSYNC.RECONVERGENT B1 ;  /* 0x0000000000017941 */ /* 0x000fea0003800200 */
.L_x_30182:
[----:B------:R-:W-:Y:S01]  /*3030*/  IMAD.SHL.U32 R0, R0, 0x100000, RZ ;  /* 0x0010000000007824 */ /* 0x000fe200078e00ff */
[----:B------:R-:W-:-:S04]  /*3040*/  LEA R3, R3, 0x3b800000, 0x17 ;  /* 0x3b80000003037811 */ /* 0x000fc800078eb8ff */
[----:B------:R-:W-:-:S07]  /*3050*/  LOP3.LUT R0, R3, R0, R7, 0xfe, !PT ;  /* 0x0000000003007212 */ /* 0x000fce00078efe07 */
.L_x_30181:
[----:B------:R-:W-:Y:S05]  /*3060*/  BSYNC.RECONVERGENT B0 ;  /* 0x0000000000007941 */ /* 0x000fea0003800200 */
.L_x_30180:
[----:B------:R-:W-:-:S04]  /*3070*/  F2FP.BF16.F32.PACK_AB R0, RZ, R0 ;  /* 0x00000000ff00723e */ /* 0x000fc800000010ff */
[----:B------:R-:W-:Y:S01]  /*3080*/  PRMT R19, R0, 0x7610, R19 ;  /* 0x0000761000137816 */ /* 0x000fe20000000013 */
[----:B------:R-:W-:Y:S06]  /*3090*/  BRA `(.L_x_30165) ;  /* 0x0000000400287947 */ /* 0x000fec0003800000 */
.L_x_30178:
        /* <DEDUP_REMOVED lines=21> */
.L_x_30187:
[----:B------:R-:W-:Y:S05]  /*31f0*/  BSYNC.RECONVERGENT B1 ;  /* 0x0000000000017941 */ /* 0x000fea0003800200 */
.L_x_30186:
[----:B------:R-:W-:Y:S01]  /*3200*/  IMAD.SHL.U32 R0, R0, 0x200000, RZ ;  /* 0x0020000000007824 */ /* 0x000fe200078e00ff */
[----:B------:R-:W-:-:S04]  /*3210*/  LEA R3, R3, 0x37800000, 0x17 ;  /* 0x3780000003037811 */ /* 0x000fc800078eb8ff */
[----:B------:R-:W-:-:S07]  /*3220*/  LOP3.LUT R0, R3, R0, R7, 0xfe, !PT ;  /* 0x0000000003007212 */ /* 0x000fce00078efe07 */
.L_x_30185:
[----:B------:R-:W-:Y:S05]  /*3230*/  BSYNC.RECONVERGENT B0 ;  /* 0x0000000000007941 */ /* 0x000fea0003800200 */
.L_x_30184:
[----:B------:R-:W-:-:S04]  /*3240*/  F2FP.BF16.F32.PACK_AB R0, RZ, R0 ;  /* 0x00000000ff00723e */ /* 0x000fc800000010ff */
[----:B------:R-:W-:Y:S01]  /*3250*/  PRMT R19, R0, 0x7610, R19 ;  /* 0x0000761000137816 */ /* 0x000fe20000000013 */
[----:B------:R-:W-:Y:S06]  /*3260*/  BRA `(.L_x_30165) ;  /* 0x0000000000b47947 */ /* 0x000fec0003800000 */
.L_x_30177:
        /* <DEDUP_REMOVED lines=14> */
.L_x_30191:
[----:B------:R-:W-:Y:S05]  /*3350*/  BSYNC.RECONVERGENT B0 ;  /* 0x0000000000007941 */ /* 0x000fea0003800200 */
.L_x_30190:
[----:B------:R-:W-:-:S04]  /*3360*/  F2FP.BF16.F32.PACK_AB R0, RZ, R0 ;  /* 0x00000000ff00723e */ /* 0x000fc800000010ff */
[----:B------:R-:W-:Y:S01]  /*3370*/  PRMT R19, R0, 0x7610, R19 ;  /* 0x0000761000137816 */ /* 0x000fe20000000013 */
[----:B------:R-:W-:Y:S06]  /*3380*/  BRA `(.L_x_30165) ;  /* 0x00000000006c7947 */ /* 0x000fec0003800000 */
.L_x_30164:
        /* <DEDUP_REMOVED lines=16> */
.L_x_30192:
[----:B------:R-:W-:Y:S01]  /*3490*/  PRMT R19, RZ, 0x7610, R19 ;  /* 0x00007610ff137816 */ /* 0x000fe20000000013 */
[----:B------:R-:W-:Y:S06]  /*34a0*/  BRA `(.L_x_30165) ;  /* 0x0000000000247947 */ /* 0x000fec0003800000 */
.L_x_30189:
[----:B------:R-:W2:Y:S02]  /*34b0*/  LDG.E.64 R4, desc[UR36][R4.64] ;  /* 0x0000002404047981 */ /* 0x000ea4000c1e1b00 */
[----:B--2---:R-:W0:Y:S02]  /*34c0*/  I2F.U64 R0, R4 ;  /* 0x0000000400007312 */ /* 0x004e240000301000 */
[----:B0-----:R-:W-:-:S04]  /*34d0*/  F2FP.BF16.F32.PACK_AB R0, RZ, R0 ;  /* 0x00000000ff00723e */ /* 0x001fc800000010ff */
[----:B------:R-:W-:Y:S01]  /*34e0*/  PRMT R19, R0, 0x7610, R19 ;  /* 0x0000761000137816 */ /* 0x000fe20000000013 */
[----:B------:R-:W-:Y:S06]  /*34f0*/  BRA `(.L_x_30165) ;  /* 0x0000000000107947 */ /* 0x000fec0003800000 */
.L_x_30188:
[----:B------:R-:W2:Y:S02]  /*3500*/  LDG.E R4, desc[UR36][R4.64] ;  /* 0x0000002404047981 */ /* 0x000ea4000c1e1900 */
[----:B--2---:R-:W-:-:S04]  /*3510*/  I2FP.F32.U32 R0, R4 ;  /* 0x0000000400007245 */ /* 0x004fc80000201000 */
[----:B------:R-:W-:-:S04]  /*3520*/  F2FP.BF16.F32.PACK_AB R0, RZ, R0 ;  /* 0x00000000ff00723e */ /* 0x000fc800000010ff */
[----:B------:R-:W-:-:S07]  /*3530*/  PRMT R19, R0, 0x7610, R19 ;  /* 0x0000761000137816 */ /* 0x000fce0000000013 */
.L_x_30165:
[----:B------:R-:W-:-:S07]  /*3540*/  VIADD R23, R23, 0x80 ;  /* 0x0000008017177836 */ /* 0x000fce0000000000 */
.L_x_30159:
[----:B------:R-:W-:Y:S05]  /*3550*/  BSYNC.RECONVERGENT B6 ;  /* 0x0000000000067941 */ /* 0x000fea0003800200 */
.L_x_30158:
        /* <DEDUP_REMOVED lines=25> */
.L_x_30198:
[----:B------:R-:W2:Y:S02]  /*36f0*/  LDG.E.U8 R4, desc[UR36][R4.64] ;  /* 0x0000002404047981 */ /* 0x000ea4000c1e1100 */
[----:B--2---:R-:W-:-:S04]  /*3700*/  I2FP.F32.U32 R0, R4 ;  /* 0x0000000400007245 */ /* 0x004fc80000201000 */
[----:B------:R-:W-:Y:S01]  /*3710*/  F2FP.BF16.F32.PACK_AB R0, RZ, R0 ;  /* 0x00000000ff00723e */ /* 0x000fe200000010ff */
[----:B------:R-:W-:Y:S06]  /*3720*/  BRA `(.L_x_30194) ;  /* 0x0000000c00a87947 */ /* 0x000fec0003800000 */
.L_x_30197:
        /* <DEDUP_REMOVED lines=10> */
.L_x_30201:
[----:B------:R-:W2:Y:S02]  /*37d0*/  LDG.E R4, desc[UR36][R4.64] ;  /* 0x0000002404047981 */ /* 0x000ea4000c1e1900 */
[----:B--2---:R-:W-:-:S04]  /*37e0*/  I2FP.F32.S32 R0, R4 ;  /* 0x0000000400007245 */ /* 0x004fc80000201400 */
[----:B------:R-:W-:Y:S01]  /*37f0*/  F2FP.BF16.F32.PACK_AB R0, RZ, R0 ;  /* 0x00000000ff00723e */ /* 0x000fe200000010ff */
[----:B------:R-:W-:Y:S06]  /*3800*/  BRA `(.L_x_30194) ;  /* 0x0000000c00707947 */ /* 0x000fec0003800000 */
.L_x_30200:
[----:B------:R-:W2:Y:S02]  /*3810*/  LDG.E.U16 R4, desc[UR36][R4.64] ;  /* 0x0000002404047981 */ /* 0x000ea4000c1e1500 */
[----:B--2---:R-:W0:Y:S02]  /*3820*/  I2F.S16 R0, R4 ;  /* 0x0000000400007306 */ /* 0x004e240000101400 */
[----:B0-----:R-:W-:Y:S01]  /*3830*/  F2FP.BF16.F32.PACK_AB R0, RZ, R0 ;  /* 0x00000000ff00723e */ /* 0x001fe200000010ff */
[----:B------:R-:W-:Y:S06]  /*3840*/  BRA `(.L_x_30194) ;  /* 0x0000000c00607947 */ /* 0x000fec0003800000 */
.L_x_30196:
        /* <DEDUP_REMOVED lines=9> */
.L_x_30203:
[----:B------:R-:W2:Y:S02]  /*38e0*/  LDG.E.U16 R0, desc[UR36][R4.64] ;  /* 0x0000002404007981 */ /* 0x000ea4000c1e1500 */
[----:B--2---:R-:W-:-:S05]  /*38f0*/  HADD2.F32 R0, -RZ, R0.H0_H0 ;  /* 0x20000000ff007230 */ /* 0x004fca0000004100 */
[----:B------:R-:W-:Y:S01]  /*3900*/  F2FP.BF16.F32.PACK_AB R0, RZ, R0 ;  /* 0x00000000ff00723e */ /* 0x000fe200000010ff */
[----:B------:R-:W-:Y:S06]  /*3910*/  BRA `(.L_x_30194) ;  /* 0x0000000c002c7947 */ /* 0x000fec0003800000 */
.L_x_30202:
        /* <DEDUP_REMOVED lines=9> */
.L_x_30205:
[----:B------:R-:W2:Y:S02]  /*39b0*/  LDG.E.U16 R4, desc[UR36][R4.64] ;  /* 0x0000002404047981 */ /* 0x000ea4000c1e1500 */
[----:B--2---:R-:W-:-:S05]  /*39c0*/  HADD2.F32 R0, -RZ, R4.H0_H0 ;  /* 0x20000004ff007230 */ /* 0x004fca0000004100 */
[----:B------:R-:W-:Y:S01]  /*39d0*/  F2FP.BF16.F32.PACK_AB R0, RZ, R0 ;  /* 0x00000000ff00723e */ /* 0x000fe200000010ff */
[----:B------:R-:W-:Y:S06]  /*39e0*/  BRA `(.L_x_30194) ;  /* 0x0000000800f87947 */ /* 0x000fec0003800000 */
.L_x_30204:
        /* <DEDUP_REMOVED lines=12> */
.L_x_30195:
        /* <DEDUP_REMOVED lines=13> */
.L_x_30208:
        /* <DEDUP_REMOVED lines=12> */
.L_x_30207:
        /* <DEDUP_REMOVED lines=27> */
.L_x_30210:
        /* <DEDUP_REMOVED lines=14> */
.L_x_30209:
[----:B------:R1:W5:Y:S01]  /*3ed0*/  LDG.E.U16 R0, desc[UR36][R4.64] ;  /* 0x0000002404007981 */ /* 0x000362000c1e1500 */
[----:B------:R-:W-:Y:S05]  /*3ee0*/  BRA `(.L_x_30194) ;  /* 0x0000000400b87947 */ /* 0x000fea0003800000 */
.L_x_30206:
        /* <DEDUP_REMOVED lines=12> */
.L_x_30213:
        /* <DEDUP_REMOVED lines=21> */
.L_x_30217:
[----:B------:R-:W-:Y:S05]  /*4100*/  BSYNC.RECONVERGENT B1 ;  /* 0x0000000000017941 */ /* 0x000fea0003800200 */
.L_x_30216:
[----:B------:R-:W-:Y:S01]  /*4110*/  IMAD.SHL.U32 R0, R0, 0x100000, RZ ;  /* 0x0010000000007824 */ /* 0x000fe200078e00ff */
[----:B------:R-:W-:-:S04]  /*4120*/  LEA R3, R3, 0x3b800000, 0x17 ;  /* 0x3b80000003037811 */ /* 0x000fc800078eb8ff */
[----:B------:R-:W-:-:S07]  /*4130*/  LOP3.LUT R0, R3, R0, R7, 0xfe, !PT ;  /* 0x0000000003007212 */ /* 0x000fce00078efe07 */
.L_x_30215:
[----:B------:R-:W-:Y:S05]  /*4140*/  BSYNC.RECONVERGENT B0 ;  /* 0x0000000000007941 */ /* 0x000fea0003800200 */
.L_x_30214:
[----:B------:R-:W-:Y:S01]  /*4150*/  F2FP.BF16.F32.PACK_AB R0, RZ, R0 ;  /* 0x00000000ff00723e */ /* 0x000fe200000010ff */
[----:B------:R-:W-:Y:S06]  /*4160*/  BRA `(.L_x_30194) ;  /* 0x0000000400187947 */ /* 0x000fec0003800000 */
.L_x_30212:
        /* <DEDUP_REMOVED lines=21> */
.L_x_30221:
[----:B------:R-:W-:Y:S05]  /*42c0*/  BSYNC.RECONVERGENT B1 ;  /* 0x0000000000017941 */ /* 0x000fea0003800200 */
.L_x_30220:
[----:B------:R-:W-:Y:S01]  /*42d0*/  IMAD.SHL.U32 R0, R0, 0x200000, RZ ;  /* 0x0020000000007824 */ /* 0x000fe200078e00ff */
[----:B------:R-:W-:-:S04]  /*42e0*/  LEA R3, R3, 0x37800000, 0x17 ;  /* 0x3780000003037811 */ /* 0x000fc800078eb8ff */
[----:B------:R-:W-:-:S07]  /*42f0*/  LOP3.LUT R0, R3, R0, R7, 0xfe, !PT ;  /* 0x0000000003007212 */ /* 0x000fce00078efe07 */
.L_x_30219:
[----:B------:R-:W-:Y:S05]  /*4300*/  BSYNC.RECONVERGENT B0 ;  /* 0x0000000000007941 */ /* 0x000fea0003800200 */
.L_x_30218:
[----:B------:R-:W-:Y:S01]  /*4310*/  F2FP.BF16.F32.PACK_AB R0, RZ, R0 ;  /* 0x00000000ff00723e */ /* 0x000fe200000010ff */
[----:B------:R-:W-:Y:S06]  /*4320*/  BRA `(.L_x_30194) ;  /* 0x0000000000a87947 */ /* 0x000fec0003800000 */
.L_x_30211:
        /* <DEDUP_REMOVED lines=14> */
.L_x_30225:
[----:B------:R-:W-:Y:S05]  /*4410*/  BSYNC.RECONVERGENT B0 ;  /* 0x0000000000007941 */ /* 0x000fea0003800200 */
.L_x_30224:
[----:B------:R-:W-:Y:S01]  /*4420*/  F2FP.BF16.F32.PACK_AB R0, RZ, R0 ;  /* 0x00000000ff00723e */ /* 0x000fe200000010ff */
[----:B------:R-:W-:Y:S06]  /*4430*/  BRA `(.L_x_30194) ;  /* 0x0000000000647947 */ /* 0x000fec0003800000 */
.L_x_30199:
        /* <DEDUP_REMOVED lines=16> */
.L_x_30226:
[----:B------:R-:W-:Y:S01]  /*4540*/  PRMT R0, RZ, 0x7610, R0 ;  /* 0x00007610ff007816 */ /* 0x000fe20000000000 */
[----:B------:R-:W-:Y:S06]  /*4550*/  BRA `(.L_x_30194) ;  /* 0x00000000001c7947 */ /* 0x000fec0003800000 */
.L_x_30223:
[----:B------:R-:W2:Y:S02]  /*4560*/  LDG.E.64 R4, desc[UR36][R4.64] ;  /* 0x0000002404047981 */ /* 0x000ea4000c1e1b00 */
[----:B--2---:R-:W0:Y:S02]  /*4570*/  I2F.U64 R0, R4 ;  /* 0x0000000400007312 */ /* 0x004e240000301000 */
[----:B0-----:R-:W-:Y:S01]  /*4580*/  F2FP.BF16.F32.PACK_AB R0, RZ, R0 ;  /* 0x00000000ff00723e */ /* 0x001fe200000010ff */
[----:B------:R-:W-:Y:S06]  /*4590*/  BRA `(.L_x_30194) ;  /* 0x00000000000c7947 */ /* 0x000fec0003800000 */
.L_x_30222:
[----:B------:R-:W2:Y:S02]  /*45a0*/  LDG.E R4, desc[UR36][R4.64] ;  /* 0x0000002404047981 */ /* 0x000ea4000c1e1900 */
[----:B--2---:R-:W-:-:S04]  /*45b0*/  I2FP.F32.U32 R0, R4 ;  /* 0x0000000400007245 */ /* 0x004fc80000201000 */
[----:B------:R-:W-:-:S07]  /*45c0*/  F2FP.BF16.F32.PACK_AB R0, RZ, R0 ;  /* 0x00000000ff00723e */ /* 0x000fce00000010ff */
.L_x_30194:
[----:B------:R-:W-:Y:S05]  /*45d0*/  BSYNC.RECONVERGENT B6 ;  /* 0x0000000000067941 */ /* 0x000fea0003800200 */
.L_x_30193:
        /* <DEDUP_REMOVED lines=10> */
[----:B------:R-:W-:Y:S01]  /*4680*/  @!P0 FMUL.FTZ R4, R4, 1.4426950216293334961 ;  /* 0x3fb8aa3b04048820 */ /* 0x000fe20000410000 */
[----:B------:R-:W-:Y:S02]  /*4690*/  @!P1 IMAD.U32 R18, R18, 0x10000, RZ ;  /* 0x0001000012129824 */ /* 0x000fe400078e00ff */
[----:B------:R-:W-:Y:S01]  /*46a0*/  @!P2 FMUL.FTZ R5, R5, 1.4426950216293334961 ;  /* 0x3fb8aa3b0505a820 */ /* 0x000fe20000410000 */
[----:B------:R-:W-:Y:S02]  /*46b0*/  @!P3 IMAD.U32 R0, R0, 0x10000, RZ ;  /* 0x000100000000b824 */ /* 0x000fe400078e00ff */
[----:B------:R-:W0:Y:S02]  /*46c0*/  @!P0 MUFU.EX2 R4, R4 ;  /* 0x0000000400048308 */ /* 0x000e240000000800 */
[----:B------:R-:W-:Y:S01]  /*46d0*/  @!P3 FMUL.FTZ R6, R0, 1.4426950216293334961 ;  /* 0x3fb8aa3b0006b820 */ /* 0x000fe20000410000 */
[----:B------:R-:W-:Y:S01]  /*46e0*/  @!P1 FMUL.FTZ R0, R18, 1.4426950216293334961 ;  /* 0x3fb8aa3b12009820 */ /* 0x000fe20000410000 */
[----:B------:R-:W1:Y:S01]  /*46f0*/  @!P2 MUFU.EX2 R5, R5 ;  /* 0x000000050005a308 */ /* 0x000e620000000800 */
[----:B------:R-:W2:Y:S03]  /*4700*/  LDC.U8 R18, c[0x0][0x3a4] ;  /* 0x0000e900ff127b82 */ /* 0x000ea60000000000 */
[----:B------:R-:W3:Y:S04]  /*4710*/  @!P3 MUFU.EX2 R6, R6 ;  /* 0x000000060006b308 */ /* 0x000ee80000000800 */
[----:B------:R-:W4:Y:S04]  /*4720*/  @!P1 MUFU.EX2 R0, R0 ;  /* 0x0000000000009308 */ /* 0x000f280000000800 */
[----:B0-----:R0:W0:Y:S08]  /*4730*/  @!P0 F2F.BF16.F32 R3, R4 ;  /* 0x0000000400038304 */ /* 0x0010300000202000 */
[----:B-1----:R1:W0:Y:S08]  /*4740*/  @!P2 F2F.BF16.F32 R17, R5 ;  /* 0x000000050011a304 */ /* 0x0022300000202000 */
[----:B---3--:R1:W3:Y:S08]  /*4750*/  @!P3 F2F.BF16.F32 R19, R6 ;  /* 0x000000060013b304 */ /* 0x0082f00000202000 */
[----:B----4-:R1:W4:Y:S01]  /*4760*/  @!P1 F2F.BF16.F32 R22, R0 ;  /* 0x0000000000169304 */ /* 0x0103220000202000 */
[----:B0-----:R-:W-:Y:S05]  /*4770*/  @P0 BRA `(.L_x_30228) ;  /* 0x0000001000300947 */ /* 0x001fea0003800000 */
[----:B------:R-:W0:Y:S01]  /*4780*/  LDCU UR4, c[0x0][0x3a8] ;  /* 0x00007500ff0477ac */ /* 0x000e220008000800 */
[----:B------:R-:W5:Y:S01]  /*4790*/  LDC.64 R8, c[0x0][0x388] ;  /* 0x0000e200ff087b82 */ /* 0x000f620000000a00 */
[----:B-1----:R-:W-:Y:S01]  /*47a0*/  IMAD R0, R2, 0x200, R25 ;  /* 0x0000020002007824 */ /* 0x002fe200078e0219 */
[----:B--2---:R-:W-:-:S03]  /*47b0*/  PRMT R4, R18, 0x9910, RZ ;  /* 0x0000991012047816 */ /* 0x004fc600000000ff */
[----:B0-----:R-:W-:Y:S02]  /*47c0*/  IMAD R5, R0, UR4, RZ ;  /* 0x0000000400057c24 */ /* 0x001fe4000f8e02ff */
        /* <DEDUP_REMOVED lines=18> */
.L_x_30232:
[----:B------:R-:W-:Y:S02]  /*48f0*/  IMAD.U32 R5, R3, 0x10000, RZ ;  /* 0x0001000003057824 */ /* 0x000fe400078e00ff */
[----:B------:R-:W-:-:S04]  /*4900*/  IMAD.MOV.U32 R25, RZ, RZ, R23 ;  /* 0x000000ffff197224 */ /* 0x000fc800078e0017 */
[----:B------:R-:W0:Y:S02]  /*4910*/  F2I.S64.TRUNC R4, R5 ;  /* 0x0000000500047311 */ /* 0x000e24000020d900 */
[----:B0-----:R0:W-:Y:S01]  /*4920*/  STG.E.U8 desc[UR36][R8.64], R4 ;  /* 0x0000000408007986 */ /* 0x0011e2000c101124 */
[----:B------:R-:W-:Y:S05]  /*4930*/  BRA `(.L_x_30228) ;  /* 0x0000000c00c07947 */ /* 0x000fea0003800000 */
.L_x_30231:
        /* <DEDUP_REMOVED lines=11> */
.L_x_30235:
[----:B------:R-:W-:Y:S02]  /*49f0*/  IMAD.U32 R3, R3, 0x10000, RZ ;  /* 0x0001000003037824 */ /* 0x000fe400078e00ff */
[----:B------:R-:W-:-:S04]  /*4a00*/  IMAD.MOV.U32 R25, RZ, RZ, R23 ;  /* 0x000000ffff197224 */ /* 0x000fc800078e0017 */
[----:B------:R-:W0:Y:S02]  /*4a10*/  F2I.FTZ.TRUNC.NTZ R3, R3 ;  /* 0x0000000300037305 */ /* 0x000e24000021f100 */
[----:B0-----:R0:W-:Y:S01]  /*4a20*/  STG.E desc[UR36][R8.64], R3 ;  /* 0x0000000308007986 */ /* 0x0011e2000c101924 */
[----:B------:R-:W-:Y:S05]  /*4a30*/  BRA `(.L_x_30228) ;  /* 0x0000000c00807947 */ /* 0x000fea0003800000 */
.L_x_30234:
[----:B------:R-:W-:Y:S02]  /*4a40*/  IMAD.U32 R3, R3, 0x10000, RZ ;  /* 0x0001000003037824 */ /* 0x000fe400078e00ff */
[----:B------:R-:W-:-:S04]  /*4a50*/  IMAD.MOV.U32 R25, RZ, RZ, R23 ;  /* 0x000000ffff197224 */ /* 0x000fc800078e0017 */
[----:B------:R-:W0:Y:S02]  /*4a60*/  F2I.FTZ.TRUNC.NTZ R3, R3 ;  /* 0x0000000300037305 */ /* 0x000e24000021f100 */
[----:B0-----:R0:W-:Y:S01]  /*4a70*/  STG.E.U16 desc[UR36][R8.64], R3 ;  /* 0x0000000308007986 */ /* 0x0011e2000c101524 */
[----:B------:R-:W-:Y:S05]  /*4a80*/  BRA `(.L_x_30228) ;  /* 0x0000000c006c7947 */ /* 0x000fea0003800000 */
.L_x_30230:
        /* <DEDUP_REMOVED lines=10> */
.L_x_30237:
[----:B------:R-:W-:Y:S02]  /*4b30*/  IMAD.U32 R0, R3, 0x10000, RZ ;  /* 0x0001000003007824 */ /* 0x000fe400078e00ff */
[----:B------:R-:W-:-:S03]  /*4b40*/  IMAD.MOV.U32 R25, RZ, RZ, R23 ;  /* 0x000000ffff197224 */ /* 0x000fc600078e0017 */
[----:B------:R-:W-:-:S05]  /*4b50*/  F2FP.F16.F32.PACK_AB R0, RZ, R0 ;  /* 0x00000000ff00723e */ /* 0x000fca00000000ff */
[----:B------:R0:W-:Y:S01]  /*4b60*/  STG.E.U16 desc[UR36][R8.64], R0 ;  /* 0x0000000008007986 */ /* 0x0001e2000c101524 */
[----:B------:R-:W-:Y:S05]  /*4b70*/  BRA `(.L_x_30228) ;  /* 0x0000000c00307947 */ /* 0x000fea0003800000 */
.L_x_30236:
        /* <DEDUP_REMOVED lines=11> */
.L_x_30239:
[----:B------:R-:W-:Y:S02]  /*4c30*/  IMAD.U32 R3, R3, 0x10000, RZ ;  /* 0x0001000003037824 */ /* 0x000fe400078e00ff */
[----:B------:R-:W-:-:S03]  /*4c40*/  IMAD.MOV.U32 R25, RZ, RZ, R23 ;  /* 0x000000ffff197224 */ /* 0x000fc600078e0017 */
[----:B------:R-:W-:-:S04]  /*4c50*/  F2FP.F16.F32.PACK_AB R3, RZ, R3 ;  /* 0x00000003ff03723e */ /* 0x000fc800000000ff */
[----:B------:R-:W-:-:S05]  /*4c60*/  PRMT R3, R3, 0x5410, RZ ;  /* 0x0000541003037816 */ /* 0x000fca00000000ff */
[----:B------:R0:W-:Y:S01]  /*4c70*/  STG.E desc[UR36][R8.64], R3 ;  /* 0x0000000308007986 */ /* 0x0001e2000c101924 */
[----:B------:R-:W-:Y:S05]  /*4c80*/  BRA `(.L_x_30228) ;  /* 0x0000000800ec7947 */ /* 0x000fea0003800000 */
.L_x_30238:
[----:B------:R-:W-:Y:S02]  /*4c90*/  IMAD.U32 R4, R3, 0x10000, RZ ;  /* 0x0001000003047824 */ /* 0x000fe400078e00ff */
[----:B------:R-:W-:Y:S02]  /*4ca0*/  IMAD.MOV.U32 R25, RZ, RZ, R23 ;  /* 0x000000ffff197224 */ /* 0x000fe400078e0017 */
[----:B------:R-:W-:-:S06]  /*4cb0*/  FMUL.FTZ R4, R4, 1 ;  /* 0x3f80000004047820 */ /* 0x000fcc0000410000 */
[----:B------:R-:W0:Y:S02]  /*4cc0*/  F2F.F64.F32 R4, R4 ;  /* 0x0000000400047310 */ /* 0x000e240000201800 */
[----:B0-----:R0:W-:Y:S01]  /*4cd0*/  STG.E.64 desc[UR36][R8.64], R4 ;  /* 0x0000000408007986 */ /* 0x0011e2000c101b24 */
[----:B------:R-:W-:Y:S05]  /*4ce0*/  BRA `(.L_x_30228) ;  /* 0x0000000800d47947 */ /* 0x000fea0003800000 */
.L_x_30229:
        /* <DEDUP_REMOVED lines=14> */
.L_x_30242:
[----:B------:R-:W-:Y:S01]  /*4dd0*/  IMAD.U32 R3, R3, 0x10000, RZ ;  /* 0x0001000003037824 */ /* 0x000fe200078e00ff */
[----:B------:R-:W-:Y:S01]  /*4de0*/  CS2R R6, SRZ ;  /* 0x0000000000067805 */ /* 0x000fe2000001ff00 */
[----:B------:R-:W-:Y:S02]  /*4df0*/  IMAD.MOV.U32 R25, RZ, RZ, R23 ;  /* 0x000000ffff197224 */ /* 0x000fe400078e0017 */
[----:B------:R-:W-:-:S04]  /*4e00*/  FMUL.FTZ R3, R3, 1 ;  /* 0x3f80000003037820 */ /* 0x000fc80000410000 */
[----:B------:R-:W0:Y:S02]  /*4e10*/  F2F.F64.F32 R4, R3 ;  /* 0x0000000300047310 */ /* 0x000e240000201800 */
[----:B0-----:R0:W-:Y:S01]  /*4e20*/  STG.E.128 desc[UR36][R8.64], R4 ;  /* 0x0000000408007986 */ /* 0x0011e2000c101d24 */
[----:B------:R-:W-:Y:S05]  /*4e30*/  BRA `(.L_x_30228) ;  /* 0x0000000800807947 */ /* 0x000fea0003800000 */
.L_x_30241:
        /* <DEDUP_REMOVED lines=19> */
.L_x_30246:
[----:B------:R-:W-:Y:S05]  /*4f70*/  BSYNC.RECONVERGENT B0 ;  /* 0x0000000000007941 */ /* 0x000fea0003800200 */
.L_x_30245:
[----:B------:R-:W-:Y:S01]  /*4f80*/  LOP3.LUT R5, R0, 0x80, R5, 0xf8, !PT ;  /* 0x0000008000057812 */ /* 0x000fe200078ef805 */
[----:B------:R-:W-:-:S04]  /*4f90*/  IMAD.MOV.U32 R25, RZ, RZ, R23 ;  /* 0x000000ffff197224 */ /* 0x000fc800078e0017 */
[----:B------:R0:W-:Y:S01]  /*4fa0*/  STG.E.U8 desc[UR36][R8.64], R5 ;  /* 0x0000000508007986 */ /* 0x0001e2000c101124 */
[----:B------:R-:W-:Y:S05]  /*4fb0*/  BRA `(.L_x_30228) ;  /* 0x0000000800207947 */ /* 0x000fea0003800000 */
.L_x_30244:
        /* <DEDUP_REMOVED lines=15> */
.L_x_30248:
[----:B------:R-:W-:Y:S05]  /*50b0*/  BSYNC.RECONVERGENT B0 ;  /* 0x0000000000007941 */ /* 0x000fea0003800200 */
.L_x_30247:
[----:B------:R-:W-:Y:S01]  /*50c0*/  LOP3.LUT R5, R0, 0x80, R5, 0xf8, !PT ;  /* 0x0000008000057812 */ /* 0x000fe200078ef805 */
[----:B------:R-:W-:-:S04]  /*50d0*/  IMAD.MOV.U32 R25, RZ, RZ, R23 ;  /* 0x000000ffff197224 */ /* 0x000fc800078e0017 */
[----:B------:R0:W-:Y:S01]  /*50e0*/  STG.E.U8 desc[UR36][R8.64], R5 ;  /* 0x0000000508007986 */ /* 0x0001e2000c101124 */
[----:B------:R-:W-:Y:S05]  /*50f0*/  BRA `(.L_x_30228) ;  /* 0x0000000400d07947 */ /* 0x000fea0003800000 */
.L_x_30243:
[----:B------:R0:W-:Y:S01]  /*5100*/  STG.E.U16 desc[UR36][R8.64], R3 ;  /* 0x0000000308007986 */ /* 0x0001e2000c101524 */
[----:B------:R-:W-:Y:S01]  /*5110*/  IMAD.MOV.U32 R25, RZ, RZ, R23 ;  /* 0x000000ffff197224 */ /* 0x000fe200078e0017 */
[----:B------:R-:W-:Y:S06]  /*5120*/  BRA `(.L_x_30228) ;  /* 0x0000000400c47947 */ /* 0x000fec0003800000 */
.L_x_30240:
        /* <DEDUP_REMOVED lines=13> */
.L_x_30251:
        /* <DEDUP_REMOVED lines=13> */
.L_x_30254:
[----:B------:R-:W-:-:S04]  /*52d0*/  SHF.R.U32.HI R0, RZ, 0x14, R3 ;  /* 0x00000014ff007819 */ /* 0x000fc80000011603 */
[----:B------:R-:W-:-:S04]  /*52e0*/  LOP3.LUT R0, R0, 0x1, RZ, 0xc0, !PT ;  /* 0x0000000100007812 */ /* 0x000fc800078ec0ff */
[----:B------:R-:W-:-:S04]  /*52f0*/  IADD3 R0, PT, PT, R3, 0x487ffff, R0 ;  /* 0x0487ffff03007810 */ /* 0x000fc80007ffe000 */
[----:B------:R-:W-:-:S04]  /*5300*/  SHF.R.U32.HI R0, RZ, 0x14, R0 ;  /* 0x00000014ff007819 */ /* 0x000fc80000011600 */
[----:B------:R-:W-:-:S07]  /*5310*/  LOP3.LUT R0, R0, 0xff, RZ, 0xc0, !PT ;  /* 0x000000ff00007812 */ /* 0x000fce00078ec0ff */
.L_x_30255:
[----:B------:R-:W-:-:S04]  /*5320*/  SHF.R.U32.HI R3, RZ, 0x18, R3 ;  /* 0x00000018ff037819 */ /* 0x000fc80000011603 */
[----:B------:R-:W-:-:S04]  /*5330*/  LOP3.LUT R0, R0, 0x80, R3, 0xf8, !PT ;  /* 0x0000008000007812 */ /* 0x000fc800078ef803 */
[----:B------:R-:W-:-:S07]  /*5340*/  PRMT R4, R0, 0x7610, R4 ;  /* 0x0000761000047816 */ /* 0x000fce0000000004 */
.L_x_30253:
[----:B------:R-:W-:Y:S05]  /*5350*/  BSYNC.RECONVERGENT B0 ;  /* 0x0000000000007941 */ /* 0x000fea0003800200 */
.L_x_30252:
[----:B------:R0:W-:Y:S01]  /*5360*/  STG.E.U8 desc[UR36][R8.64], R4 ;  /* 0x0000000408007986 */ /* 0x0001e2000c101124 */
[----:B------:R-:W-:Y:S01]  /*5370*/  IMAD.MOV.U32 R25, RZ, RZ, R23 ;  /* 0x000000ffff197224 */ /* 0x000fe200078e0017 */
[----:B------:R-:W-:Y:S06]  /*5380*/  BRA `(.L_x_30228) ;  /* 0x00000004002c7947 */ /* 0x000fec0003800000 */
.L_x_30250:
        /* <DEDUP_REMOVED lines=13> */
.L_x_30258:
[----:B------:R-:W-:-:S04]  /*5460*/  SHF.R.U32.HI R0, RZ, 0x15, R3 ;  /* 0x00000015ff007819 */ /* 0x000fc80000011603 */
[----:B------:R-:W-:-:S04]  /*5470*/  LOP3.LUT R0, R0, 0x1, RZ, 0xc0, !PT ;  /* 0x0000000100007812 */ /* 0x000fc800078ec0ff */
[----:B------:R-:W-:-:S04]  /*5480*/  IADD3 R0, PT, PT, R3, 0x88fffff, R0 ;  /* 0x088fffff03007810 */ /* 0x000fc80007ffe000 */
[----:B------:R-:W-:-:S04]  /*5490*/  SHF.R.U32.HI R0, RZ, 0x15, R0 ;  /* 0x00000015ff007819 */ /* 0x000fc80000011600 */
[----:B------:R-:W-:-:S07]  /*54a0*/  LOP3.LUT R0, R0, 0xff, RZ, 0xc0, !PT ;  /* 0x000000ff00007812 */ /* 0x000fce00078ec0ff */
.L_x_30259:
[----:B------:R-:W-:-:S04]  /*54b0*/  SHF.R.U32.HI R3, RZ, 0x18, R3 ;  /* 0x00000018ff037819 */ /* 0x000fc80000011603 */
[----:B------:R-:W-:-:S04]  /*54c0*/  LOP3.LUT R0, R0, 0x80, R3, 0xf8, !PT ;  /* 0x0000008000007812 */ /* 0x000fc800078ef803 */
[----:B------:R-:W-:-:S07]  /*54d0*/  PRMT R4, R0, 0x7610, R4 ;  /* 0x0000761000047816 */ /* 0x000fce0000000004 */
.L_x_30257:
[----:B------:R-:W-:Y:S05]  /*54e0*/  BSYNC.RECONVERGENT B0 ;  /* 0x0000000000007941 */ /* 0x000fea0003800200 */
.L_x_30256:
[----:B------:R0:W-:Y:S01]  /*54f0*/  STG.E.U8 desc[UR36][R8.64], R4 ;  /* 0x0000000408007986 */ /* 0x0001e2000c101124 */
[----:B------:R-:W-:Y:S01]  /*5500*/  IMAD.MOV.U32 R25, RZ, RZ, R23 ;  /* 0x000000ffff197224 */ /* 0x000fe200078e0017 */
[----:B------:R-:W-:Y:S06]  /*5510*/  BRA `(.L_x_30228) ;  /* 0x0000000000c87947 */ /* 0x000fec0003800000 */
.L_x_30249:
[----:B------:R-:W-:-:S13]  /*5520*/  ISETP.NE.AND P0, PT, R0, 0x1c, PT ;  /* 0x0000001c0000780c */ /* 0x000fda0003f05270 */
[----:B------:R-:W-:Y:S05]  /*5530*/  @!P0 BRA `(.L_x_30260) ;  /* 0x0000000000b08947 */ /* 0x000fea0003800000 */
[----:B------:R-:W-:-:S13]  /*5540*/  ISETP.NE.AND P0, PT, R0, 0x1d, PT ;  /* 0x0000001d0000780c */ /* 0x000fda0003f05270 */
[----:B------:R-:W-:Y:S05]  /*5550*/  @!P0 BRA `(.L_x_30261) ;  /* 0x0000000000948947 */ /* 0x000fea0003800000 */
[----:B------:R-:W-:-:S13]  /*5560*/  ISETP.NE.AND P0, PT, R0, 0x2c, PT ;  /* 0x0000002c0000780c */ /* 0x000fda0003f05270 */
[----:B------:R-:W-:Y:S05]  /*5570*/  @!P0 BRA `(.L_x_30262) ;  /* 0x0000000000488947 */ /* 0x000fea0003800000 */
.L_x_30233:
        /* <DEDUP_REMOVED lines=16> */
.L_x_30263:
[----:B------:R-:W-:Y:S01]  /*5680*/  IMAD.MOV.U32 R25, RZ, RZ, R23 ;  /* 0x000000ffff197224 */ /* 0x000fe200078e0017 */
[----:B------:R-:W-:Y:S06]  /*5690*/  BRA `(.L_x_30228) ;  /* 0x0000000000687947 */ /* 0x000fec0003800000 */
.L_x_30262:
        /* <DEDUP_REMOVED lines=17> */
.L_x_30261:
[----:B------:R-:W-:Y:S02]  /*57b0*/  IMAD.U32 R4, R3, 0x10000, RZ ;  /* 0x0001000003047824 */ /* 0x000fe400078e00ff */
[----:B------:R-:W-:-:S04]  /*57c0*/  IMAD.MOV.U32 R25, RZ, RZ, R23 ;  /* 0x000000ffff197224 */ /* 0x000fc800078e0017 */
[----:B------:R-:W0:Y:S02]  /*57d0*/  F2I.U64.TRUNC R4, R4 ;  /* 0x0000000400047311 */ /* 0x000e24000020d800 */
[----:B0-----:R0:W-:Y:S01]  /*57e0*/  STG.E.64 desc[UR36][R8.64], R4 ;  /* 0x0000000408007986 */ /* 0x0011e2000c101b24 */
[----:B------:R-:W-:Y:S05]  /*57f0*/  BRA `(.L_x_30228) ;  /* 0x0000000000107947 */ /* 0x000fea0003800000 */
.L_x_30260:
[----:B------:R-:W-:Y:S02]  /*5800*/  IMAD.U32 R3, R3, 0x10000, RZ ;  /* 0x0001000003037824 */ /* 0x000fe400078e00ff */
[----:B------:R-:W-:-:S04]  /*5810*/  IMAD.MOV.U32 R25, RZ, RZ, R23 ;  /* 0x000000ffff197224 */ /* 0x000fc800078e0017 */
[----:B------:R-:W0:Y:S02]  /*5820*/  F2I.FTZ.U32.TRUNC.NTZ R3, R3 ;  /* 0x0000000300037305 */ /* 0x000e24000021f000 */
[----:B0-----:R0:W-:Y:S02]  /*5830*/  STG.E desc[UR36][R8.64], R3 ;  /* 0x0000000308007986 */ /* 0x0011e4000c101924 */
.L_x_30228:
[----:B------:R-:W-:Y:S05]  /*5840*/  BSYNC.RECONVERGENT B6 ;  /* 0x0000000000067941 */ /* 0x000fea0003800200 */
.L_x_30227:
[----:B------:R-:W-:Y:S01]  /*5850*/  ISETP.GE.AND P0, PT, R25, R16, PT ;  /* 0x000000101900720c */ /* 0x000fe20003f06270 */
[----:B------:R-:W-:-:S12]  /*5860*/  BSSY.RECONVERGENT B6, `(.L_x_30264) ;  /* 0x00001f0000067945 */ /* 0x000fd80003800200 */
[----:B------:R-:W-:Y:S05]  /*5870*/  @P0 BRA `(.L_x_30265) ;  /* 0x0000001c00b80947 */ /* 0x000fea0003800000 */
[----:B------:R-:W5:Y:S01]  /*5880*/  LDCU UR4, c[0x0][0x3a8] ;  /* 0x00007500ff0477ac */ /* 0x000f620008000800 */
[----:B0-----:R-:W0:Y:S01]  /*5890*/  LDC.64 R8, c[0x0][0x388] ;  /* 0x0000e200ff087b82 */ /* 0x001e220000000a00 */
[----:B-1----:R-:W-:Y:S01]  /*58a0*/  IMAD R0, R2, 0x200, R25 ;  /* 0x0000020002007824 */ /* 0x002fe200078e0219 */
[----:B--2---:R-:W-:-:S03]  /*58b0*/  PRMT R4, R18, 0x9910, RZ ;  /* 0x0000991012047816 */ /* 0x004fc600000000ff */
        /* <DEDUP_REMOVED lines=18> */
.L_x_30269:
[----:B----4-:R-:W-:-:S06]  /*59e0*/  IMAD.U32 R5, R22, 0x10000, RZ ;  /* 0x0001000016057824 */ /* 0x010fcc00078e00ff */
[----:B------:R-:W0:Y:S02]  /*59f0*/  F2I.S64.TRUNC R4, R5 ;  /* 0x0000000500047311 */ /* 0x000e24000020d900 */
[----:B0-----:R0:W-:Y:S01]  /*5a00*/  STG.E.U8 desc[UR36][R8.64], R4 ;  /* 0x0000000408007986 */ /* 0x0011e2000c101124 */
[----:B------:R-:W-:Y:S05]  /*5a10*/  BRA `(.L_x_30271) ;  /* 0x0000000c006c7947 */ /* 0x000fea0003800000 */
.L_x_30268:
        /* <DEDUP_REMOVED lines=10> */
.L_x_30273:
[----:B----4-:R-:W-:-:S04]  /*5ac0*/  IMAD.U32 R22, R22, 0x10000, RZ ;  /* 0x0001000016167824 */ /* 0x010fc800078e00ff */
[----:B------:R-:W0:Y:S02]  /*5ad0*/  F2I.FTZ.TRUNC.NTZ R3, R22 ;  /* 0x0000001600037305 */ /* 0x000e24000021f100 */
[----:B0-----:R0:W-:Y:S01]  /*5ae0*/  STG.E desc[UR36][R8.64], R3 ;  /* 0x0000000308007986 */ /* 0x0011e2000c101924 */
[----:B------:R-:W-:Y:S05]  /*5af0*/  BRA `(.L_x_30271) ;  /* 0x0000000c00347947 */ /* 0x000fea0003800000 */
.L_x_30272:
[----:B----4-:R-:W-:-:S04]  /*5b00*/  IMAD.U32 R22, R22, 0x10000, RZ ;  /* 0x0001000016167824 */ /* 0x010fc800078e00ff */
[----:B------:R-:W0:Y:S02]  /*5b10*/  F2I.FTZ.TRUNC.NTZ R3, R22 ;  /* 0x0000001600037305 */ /* 0x000e24000021f100 */
[----:B0-----:R0:W-:Y:S01]  /*5b20*/  STG.E.U16 desc[UR36][R8.64], R3 ;  /* 0x0000000308007986 */ /* 0x0011e2000c101524 */
[----:B------:R-:W-:Y:S05]  /*5b30*/  BRA `(.L_x_30271) ;  /* 0x0000000c00247947 */ /* 0x000fea0003800000 */
.L_x_30267:
        /* <DEDUP_REMOVED lines=9> */
.L_x_30275:
[----:B----4-:R-:W-:-:S05]  /*5bd0*/  IMAD.U32 R0, R22, 0x10000, RZ ;  /* 0x0001000016007824 */ /* 0x010fca00078e00ff */
[----:B------:R-:W-:-:S05]  /*5be0*/  F2FP.F16.F32.PACK_AB R0, RZ, R0 ;  /* 0x00000000ff00723e */ /* 0x000fca00000000ff */
[----:B------:R0:W-:Y:S01]  /*5bf0*/  STG.E.U16 desc[UR36][R8.64], R0 ;  /* 0x0000000008007986 */ /* 0x0001e2000c101524 */
[----:B------:R-:W-:Y:S05]  /*5c00*/  BRA `(.L_x_30271) ;  /* 0x0000000800f07947 */ /* 0x000fea0003800000 */
.L_x_30274:
        /* <DEDUP_REMOVED lines=10> */
.L_x_30277:
[----:B----4-:R-:W-:-:S05]  /*5cb0*/  IMAD.U32 R22, R22, 0x10000, RZ ;  /* 0x0001000016167824 */ /* 0x010fca00078e00ff */
[----:B------:R-:W-:-:S04]  /*5cc0*/  F2FP.F16.F32.PACK_AB R3, RZ, R22 ;  /* 0x00000016ff03723e */ /* 0x000fc800000000ff */
[----:B------:R-:W-:-:S05]  /*5cd0*/  PRMT R3, R3, 0x5410, RZ ;  /* 0x0000541003037816 */ /* 0x000fca00000000ff */
[----:B------:R0:W-:Y:S01]  /*5ce0*/  STG.E desc[UR36][R8.64], R3 ;  /* 0x0000000308007986 */ /* 0x0001e2000c101924 */
[----:B------:R-:W-:Y:S05]  /*5cf0*/  BRA `(.L_x_30271) ;  /* 0x0000000800b47947 */ /* 0x000fea0003800000 */
.L_x_30276:
[----:B----4-:R-:W-:-:S04]  /*5d00*/  IMAD.U32 R4, R22, 0x10000, RZ ;  /* 0x0001000016047824 */ /* 0x010fc800078e00ff */
[----:B------:R-:W-:-:S06]  /*5d10*/  FMUL.FTZ R4, R4, 1 ;  /* 0x3f80000004047820 */ /* 0x000fcc0000410000 */
[----:B------:R-:W0:Y:S02]  /*5d20*/  F2F.F64.F32 R4, R4 ;  /* 0x0000000400047310 */ /* 0x000e240000201800 */
[----:B0-----:R0:W-:Y:S01]  /*5d30*/  STG.E.64 desc[UR36][R8.64], R4 ;  /* 0x0000000408007986 */ /* 0x0011e2000c101b24 */
[----:B------:R-:W-:Y:S05]  /*5d40*/  BRA `(.L_x_30271) ;  /* 0x0000000800a07947 */ /* 0x000fea0003800000 */
.L_x_30266:
        /* <DEDUP_REMOVED lines=14> */
.L_x_30281:
        /* <DEDUP_REMOVED lines=17> */
.L_x_30284:
[----:B------:R-:W-:-:S04]  /*5f40*/  SHF.R.U32.HI R3, RZ, 0x18, R5 ;  /* 0x00000018ff037819 */ /* 0x000fc80000011605 */
[----:B------:R-:W-:-:S04]  /*5f50*/  LOP3.LUT R0, R0, 0x80, R3, 0xf8, !PT ;  /* 0x0000008000007812 */ /* 0x000fc800078ef803 */
[----:B------:R-:W-:-:S07]  /*5f60*/  PRMT R4, R0, 0x7610, R4 ;  /* 0x0000761000047816 */ /* 0x000fce0000000004 */
.L_x_30283:
[----:B------:R-:W-:Y:S05]  /*5f70*/  BSYNC.RECONVERGENT B0 ;  /* 0x0000000000007941 */ /* 0x000fea0003800200 */
.L_x_30282:
[----:B------:R0:W-:Y:S01]  /*5f80*/  STG.E.U8 desc[UR36][R8.64], R4 ;  /* 0x0000000408007986 */ /* 0x0001e2000c101124 */
[----:B------:R-:W-:Y:S05]  /*5f90*/  BRA `(.L_x_30271) ;  /* 0x00000008000c7947 */ /* 0x000fea0003800000 */
.L_x_30280:
        /* <DEDUP_REMOVED lines=17> */
.L_x_30287:
[----:B------:R-:W-:-:S04]  /*60b0*/  SHF.R.U32.HI R3, RZ, 0x18, R5 ;  /* 0x00000018ff037819 */ /* 0x000fc80000011605 */
[----:B------:R-:W-:-:S04]  /*60c0*/  LOP3.LUT R0, R0, 0x80, R3, 0xf8, !PT ;  /* 0x0000008000007812 */ /* 0x000fc800078ef803 */
[----:B------:R-:W-:-:S07]  /*60d0*/  PRMT R4, R0, 0x7610, R4 ;  /* 0x0000761000047816 */ /* 0x000fce0000000004 */
.L_x_30286:
[----:B------:R-:W-:Y:S05]  /*60e0*/  BSYNC.RECONVERGENT B0 ;  /* 0x0000000000007941 */ /* 0x000fea0003800200 */
.L_x_30285:
[----:B------:R0:W-:Y:S01]  /*60f0*/  STG.E.U8 desc[UR36][R8.64], R4 ;  /* 0x0000000408007986 */ /* 0x0001e2000c101124 */
[----:B------:R-:W-:Y:S05]  /*6100*/  BRA `(.L_x_30271) ;  /* 0x0000000400b07947 */ /* 0x000fea0003800000 */
.L_x_30279:
        /* <DEDUP_REMOVED lines=22> */
.L_x_30289:
[----:B----4-:R-:W-:-:S06]  /*6270*/  IMAD.U32 R4, R22, 0x10000, RZ ;  /* 0x0001000016047824 */ /* 0x010fcc00078e00ff */
[----:B------:R-:W0:Y:S02]  /*6280*/  F2I.U64.TRUNC R4, R4 ;  /* 0x0000000400047311 */ /* 0x000e24000020d800 */
[----:B0-----:R0:W-:Y:S01]  /*6290*/  STG.E.64 desc[UR36][R8.64], R4 ;  /* 0x0000000408007986 */ /* 0x0011e2000c101b24 */
[----:B------:R-:W-:Y:S05]  /*62a0*/  BRA `(.L_x_30271) ;  /* 0x0000000400487947 */ /* 0x000fea0003800000 */
.L_x_30288:
[----:B----4-:R-:W-:-:S04]  /*62b0*/  IMAD.U32 R22, R22, 0x10000, RZ ;  /* 0x0001000016167824 */ /* 0x010fc800078e00ff */
[----:B------:R-:W0:Y:S02]  /*62c0*/  F2I.FTZ.U32.TRUNC.NTZ R3, R22 ;  /* 0x0000001600037305 */ /* 0x000e24000021f000 */
[----:B0-----:R0:W-:Y:S01]  /*62d0*/  STG.E desc[UR36][R8.64], R3 ;  /* 0x0000000308007986 */ /* 0x0011e2000c101924 */
[----:B------:R-:W-:Y:S05]  /*62e0*/  BRA `(.L_x_30271) ;  /* 0x0000000400387947 */ /* 0x000fea0003800000 */
.L_x_30278:
        /* <DEDUP_REMOVED lines=11> */
.L_x_30291:
[----:B----4-:R-:W-:Y:S01]  /*63a0*/  IMAD.U32 R22, R22, 0x10000, RZ ;  /* 0x0001000016167824 */ /* 0x010fe200078e00ff */
[----:B------:R-:W-:-:S03]  /*63b0*/  CS2R R6, SRZ ;  /* 0x0000000000067805 */ /* 0x000fc6000001ff00 */
[----:B------:R-:W-:-:S06]  /*63c0*/  FMUL.FTZ R4, R22, 1 ;  /* 0x3f80000016047820 */ /* 0x000fcc0000410000 */
[----:B------:R-:W0:Y:S02]  /*63d0*/  F2F.F64.F32 R4, R4 ;  /* 0x0000000400047310 */ /* 0x000e240000201800 */
[----:B0-----:R0:W-:Y:S01]  /*63e0*/  STG.E.128 desc[UR36][R8.64], R4 ;  /* 0x0000000408007986 */ /* 0x0011e2000c101d24 */
[----:B------:R-:W-:Y:S05]  /*63f0*/  BRA `(.L_x_30271) ;  /* 0x0000000000f47947 */ /* 0x000fea0003800000 */
.L_x_30290:
[----:B------:R-:W-:-:S13]  /*6400*/  ISETP.NE.AND P0, PT, R0, 0xf, PT ;  /* 0x0000000f0000780c */ /* 0x000fda0003f05270 */
[----:B------:R-:W-:Y:S05]  /*6410*/  @!P0 BRA `(.L_x_30292) ;  /* 0x0000000000e88947 */ /* 0x000fea0003800000 */
[----:B------:R-:W-:-:S13]  /*6420*/  ISETP.NE.AND P0, PT, R0, 0x17, PT ;  /* 0x000000170000780c */ /* 0x000fda0003f05270 */
[----:B------:R-:W-:Y:S05]  /*6430*/  @!P0 BRA `(.L_x_30293) ;  /* 0x0000000000908947 */ /* 0x000fea0003800000 */
[----:B------:R-:W-:-:S13]  /*6440*/  ISETP.NE.AND P0, PT, R0, 0x18, PT ;  /* 0x000000180000780c */ /* 0x000fda0003f05270 */
[----:B------:R-:W-:Y:S05]  /*6450*/  @!P0 BRA `(.L_x_30294) ;  /* 0x0000000000448947 */ /* 0x000fea0003800000 */
.L_x_30270:
        /* <DEDUP_REMOVED lines=16> */
.L_x_30295:
[----:B------:R-:W-:Y:S05]  /*6560*/  BRA `(.L_x_30271) ;  /* 0x0000000000987947 */ /* 0x000fea0003800000 */
.L_x_30294:
        /* <DEDUP_REMOVED lines=13> */
.L_x_30297:
[----:B------:R-:W-:Y:S05]  /*6640*/  BSYNC.RECONVERGENT B0 ;  /* 0x0000000000007941 */ /* 0x000fea0003800200 */
.L_x_30296:
[----:B------:R-:W-:-:S05]  /*6650*/  LOP3.LUT R3, R0, 0x80, R3, 0xf8, !PT ;  /* 0x0000008000037812 */ /* 0x000fca00078ef803 */
[----:B------:R2:W-:Y:S01]  /*6660*/  STG.E.U8 desc[UR36][R8.64], R3 ;  /* 0x0000000308007986 */ /* 0x0005e2000c101124 */
[----:B------:R-:W-:Y:S05]  /*6670*/  BRA `(.L_x_30271) ;  /* 0x0000000000547947 */ /* 0x000fea0003800000 */
.L_x_30293:
        /* <DEDUP_REMOVED lines=12> */
.L_x_30299:
[----:B------:R-:W-:Y:S01]  /*6740*/  IMAD.MOV.U32 R0, RZ, RZ, 0x7f ;  /* 0x0000007fff007424 */ /* 0x000fe200078e00ff */
[----:B------:R-:W-:-:S04]  /*6750*/  ISETP.GT.U32.AND P0, PT, R4, 0x7f800000, PT ;  /* 0x7f8000000400780c */ /* 0x000fc80003f04070 */
[----:B------:R-:W-:-:S09]  /*6760*/  SEL R0, R0, 0x7c, P0 ;  /* 0x0000007c00007807 */ /* 0x000fd20000000000 */
.L_x_30300:
[----:B------:R-:W-:Y:S05]  /*6770*/  BSYNC.RECONVERGENT B0 ;  /* 0x0000000000007941 */ /* 0x000fea0003800200 */
.L_x_30298:
[----:B------:R-:W-:-:S04]  /*6780*/  SHF.R.U32.HI R3, RZ, 0x18, R3 ;  /* 0x00000018ff037819 */ /* 0x000fc80000011603 */
[----:B------:R-:W-:-:S05]  /*6790*/  LOP3.LUT R3, R0, 0x80, R3, 0xf8, !PT ;  /* 0x0000008000037812 */ /* 0x000fca00078ef803 */
[----:B------:R1:W-:Y:S01]  /*67a0*/  STG.E.U8 desc[UR36][R8.64], R3 ;  /* 0x0000000308007986 */ /* 0x0003e2000c101124 */
[----:B------:R-:W-:Y:S05]  /*67b0*/  BRA `(.L_x_30271) ;  /* 0x0000000000047947 */ /* 0x000fea0003800000 */
.L_x_30292:
[----:B----4-:R0:W-:Y:S02]  /*67c0*/  STG.E.U16 desc[UR36][R8.64], R22 ;  /* 0x0000001608007986 */ /* 0x0101e4000c101524 */
.L_x_30271:
        /* <DEDUP_REMOVED lines=25> */
.L_x_30304:
[----:B------:R-:W-:-:S06]  /*6960*/  IMAD.U32 R5, R17, 0x10000, RZ ;  /* 0x0001000011057824 */ /* 0x000fcc00078e00ff */
[----:B------:R-:W0:Y:S02]  /*6970*/  F2I.S64.TRUNC R4, R5 ;  /* 0x0000000500047311 */ /* 0x000e24000020d900 */
[----:B0-----:R0:W-:Y:S01]  /*6980*/  STG.E.U8 desc[UR36][R8.64], R4 ;  /* 0x0000000408007986 */ /* 0x0011e2000c101124 */
[----:B------:R-:W-:Y:S05]  /*6990*/  BRA `(.L_x_30306) ;  /* 0x0000000c006c7947 */ /* 0x000fea0003800000 */
.L_x_30303:
        /* <DEDUP_REMOVED lines=10> */
.L_x_30308:
[----:B------:R-:W-:-:S06]  /*6a40*/  IMAD.U32 R17, R17, 0x10000, RZ ;  /* 0x0001000011117824 */ /* 0x000fcc00078e00ff */
[----:B------:R-:W0:Y:S02]  /*6a50*/  F2I.FTZ.TRUNC.NTZ R17, R17 ;  /* 0x0000001100117305 */ /* 0x000e24000021f100 */
[----:B0-----:R4:W-:Y:S01]  /*6a60*/  STG.E desc[UR36][R8.64], R17 ;  /* 0x0000001108007986 */ /* 0x0019e2000c101924 */
[----:B------:R-:W-:Y:S05]  /*6a70*/  BRA `(.L_x_30306) ;  /* 0x0000000c00347947 */ /* 0x000fea0003800000 */
.L_x_30307:
[----:B------:R-:W-:-:S06]  /*6a80*/  IMAD.U32 R17, R17, 0x10000, RZ ;  /* 0x0001000011117824 */ /* 0x000fcc00078e00ff */
[----:B------:R-:W0:Y:S02]  /*6a90*/  F2I.FTZ.TRUNC.NTZ R17, R17 ;  /* 0x0000001100117305 */ /* 0x000e24000021f100 */
[----:B0-----:R2:W-:Y:S01]  /*6aa0*/  STG.E.U16 desc[UR36][R8.64], R17 ;  /* 0x0000001108007986 */ /* 0x0015e2000c101524 */
[----:B------:R-:W-:Y:S05]  /*6ab0*/  BRA `(.L_x_30306) ;  /* 0x0000000c00247947 */ /* 0x000fea0003800000 */
.L_x_30302:
        /* <DEDUP_REMOVED lines=9> */
.L_x_30310:
[----:B------:R-:W-:-:S05]  /*6b50*/  IMAD.U32 R0, R17, 0x10000, RZ ;  /* 0x0001000011007824 */ /* 0x000fca00078e00ff */
[----:B------:R-:W-:-:S05]  /*6b60*/  F2FP.F16.F32.PACK_AB R0, RZ, R0 ;  /* 0x00000000ff00723e */ /* 0x000fca00000000ff */
[----:B------:R0:W-:Y:S01]  /*6b70*/  STG.E.U16 desc[UR36][R8.64], R0 ;  /* 0x0000000008007986 */ /* 0x0001e2000c101524 */
[----:B------:R-:W-:Y:S05]  /*6b80*/  BRA `(.L_x_30306) ;  /* 0x0000000800f07947 */ /* 0x000fea0003800000 */
.L_x_30309:
        /* <DEDUP_REMOVED lines=10> */
.L_x_30312:
[----:B------:R-:W-:-:S05]  /*6c30*/  IMAD.U32 R17, R17, 0x10000, RZ ;  /* 0x0001000011117824 */ /* 0x000fca00078e00ff */
[----:B------:R-:W-:-:S04]  /*6c40*/  F2FP.F16.F32.PACK_AB R3, RZ, R17 ;  /* 0x00000011ff03723e */ /* 0x000fc800000000ff */
[----:B------:R-:W-:-:S05]  /*6c50*/  PRMT R3, R3, 0x5410, RZ ;  /* 0x0000541003037816 */ /* 0x000fca00000000ff */
[----:B------:R0:W-:Y:S01]  /*6c60*/  STG.E desc[UR36][R8.64], R3 ;  /* 0x0000000308007986 */ /* 0x0001e2000c101924 */
[----:B------:R-:W-:Y:S05]  /*6c70*/  BRA `(.L_x_30306) ;  /* 0x0000000800b47947 */ /* 0x000fea0003800000 */
.L_x_30311:
[----:B------:R-:W-:-:S04]  /*6c80*/  IMAD.U32 R4, R17, 0x10000, RZ ;  /* 0x0001000011047824 */ /* 0x000fc800078e00ff */
[----:B------:R-:W-:-:S06]  /*6c90*/  FMUL.FTZ R4, R4, 1 ;  /* 0x3f80000004047820 */ /* 0x000fcc0000410000 */
[----:B------:R-:W0:Y:S02]  /*6ca0*/  F2F.F64.F32 R4, R4 ;  /* 0x0000000400047310 */ /* 0x000e240000201800 */
[----:B0-----:R0:W-:Y:S01]  /*6cb0*/  STG.E.64 desc[UR36][R8.64], R4 ;  /* 0x0000000408007986 */ /* 0x0011e2000c101b24 */
[----:B------:R-:W-:Y:S05]  /*6cc0*/  BRA `(.L_x_30306) ;  /* 0x0000000800a07947 */ /* 0x000fea0003800000 */
.L_x_30301:
        /* <DEDUP_REMOVED lines=14> */
.L_x_30316:
        /* <DEDUP_REMOVED lines=17> */
.L_x_30319:
[----:B------:R-:W-:-:S04]  /*6ec0*/  SHF.R.U32.HI R3, RZ, 0x18, R17 ;  /* 0x00000018ff037819 */ /* 0x000fc80000011611 */
[----:B------:R-:W-:-:S04]  /*6ed0*/  LOP3.LUT R0, R0, 0x80, R3, 0xf8, !PT ;  /* 0x0000008000007812 */ /* 0x000fc800078ef803 */
[----:B------:R-:W-:-:S07]  /*6ee0*/  PRMT R4, R0, 0x7610, R4 ;  /* 0x0000761000047816 */ /* 0x000fce0000000004 */
.L_x_30318:
[----:B------:R-:W-:Y:S05]  /*6ef0*/  BSYNC.RECONVERGENT B0 ;  /* 0x0000000000007941 */ /* 0x000fea0003800200 */
.L_x_30317:
[----:B------:R0:W-:Y:S01]  /*6f00*/  STG.E.U8 desc[UR36][R8.64], R4 ;  /* 0x0000000408007986 */ /* 0x0001e2000c101124 */
[----:B------:R-:W-:Y:S05]  /*6f10*/  BRA `(.L_x_30306) ;  /* 0x00000008000c7947 */ /* 0x000fea0003800000 */
.L_x_30315:
        /* <DEDUP_REMOVED lines=17> */
.L_x_30322:
[----:B------:R-:W-:-:S04]  /*7030*/  SHF.R.U32.HI R3, RZ, 0x18, R17 ;  /* 0x00000018ff037819 */ /* 0x000fc80000011611 */
[----:B------:R-:W-:-:S04]  /*7040*/  LOP3.LUT R0, R0, 0x80, R3, 0xf8, !PT ;  /* 0x0000008000007812 */ /* 0x000fc800078ef803 */
[----:B------:R-:W-:-:S07]  /*7050*/  PRMT R4, R0, 0x7610, R4 ;  /* 0x0000761000047816 */ /* 0x000fce0000000004 */
.L_x_30321:
[----:B------:R-:W-:Y:S05]  /*7060*/  BSYNC.RECONVERGENT B0 ;  /* 0x0000000000007941 */ /* 0x000fea0003800200 */
.L_x_30320:
[----:B------:R0:W-:Y:S01]  /*7070*/  STG.E.U8 desc[UR36][R8.64], R4 ;  /* 0x0000000408007986 */ /* 0x0001e2000c101124 */
[----:B------:R-:W-:Y:S05]  /*7080*/  BRA `(.L_x_30306) ;  /* 0x0000000400b07947 */ /* 0x000fea0003800000 */
.L_x_30314:
        /* <DEDUP_REMOVED lines=22> */
.L_x_30324:
[----:B------:R-:W-:-:S06]  /*71f0*/  IMAD.U32 R4, R17, 0x10000, RZ ;  /* 0x0001000011047824 */ /* 0x000fcc00078e00ff */
[----:B------:R-:W0:Y:S02]  /*7200*/  F2I.U64.TRUNC R4, R4 ;  /* 0x0000000400047311 */ /* 0x000e24000020d800 */
[----:B0-----:R0:W-:Y:S01]  /*7210*/  STG.E.64 desc[UR36][R8.64], R4 ;  /* 0x0000000408007986 */ /* 0x0011e2000c101b24 */
[----:B------:R-:W-:Y:S05]  /*7220*/  BRA `(.L_x_30306) ;  /* 0x0000000400487947 */ /* 0x000fea0003800000 */
.L_x_30323:
[----:B------:R-:W-:-:S06]  /*7230*/  IMAD.U32 R17, R17, 0x10000, RZ ;  /* 0x0001000011117824 */ /* 0x000fcc00078e00ff */
[----:B------:R-:W0:Y:S02]  /*7240*/  F2I.FTZ.U32.TRUNC.NTZ R17, R17 ;  /* 0x0000001100117305 */ /* 0x000e24000021f000 */
[----:B0-----:R0:W-:Y:S01]  /*7250*/  STG.E desc[UR36][R8.64], R17 ;  /* 0x0000001108007986 */ /* 0x0011e2000c101924 */
[----:B------:R-:W-:Y:S05]  /*7260*/  BRA `(.L_x_30306) ;  /* 0x0000000400387947 */ /* 0x000fea0003800000 */
.L_x_30313:
        /* <DEDUP_REMOVED lines=11> */
.L_x_30326:
[----:B------:R-:W-:Y:S01]  /*7320*/  IMAD.U32 R17, R17, 0x10000, RZ ;  /* 0x0001000011117824 */ /* 0x000fe200078e00ff */
[----:B------:R-:W-:-:S03]  /*7330*/  CS2R R6, SRZ ;  /* 0x0000000000067805 */ /* 0x000fc6000001ff00 */
[----:B------:R-:W-:-:S06]  /*7340*/  FMUL.FTZ R4, R17, 1 ;  /* 0x3f80000011047820 */ /* 0x000fcc0000410000 */
[----:B------:R-:W0:Y:S02]  /*7350*/  F2F.F64.F32 R4, R4 ;  /* 0x0000000400047310 */ /* 0x000e240000201800 */
[----:B0-----:R0:W-:Y:S01]  /*7360*/  STG.E.128 desc[UR36][R8.64], R4 ;  /* 0x0000000408007986 */ /* 0x0011e2000c101d24 */
[----:B------:R-:W-:Y:S05]  /*7370*/  BRA `(.L_x_30306) ;  /* 0x0000000000f47947 */ /* 0x000fea0003800000 */
.L_x_30325:
[----:B------:R-:W-:-:S13]  /*7380*/  ISETP.NE.AND P0, PT, R0, 0xf, PT ;  /* 0x0000000f0000780c */ /* 0x000fda0003f05270 */
[----:B------:R-:W-:Y:S05]  /*7390*/  @!P0 BRA `(.L_x_30327) ;  /* 0x0000000000e88947 */ /* 0x000fea0003800000 */
[----:B------:R-:W-:-:S13]  /*73a0*/  ISETP.NE.AND P0, PT, R0, 0x17, PT ;  /* 0x000000170000780c */ /* 0x000fda0003f05270 */
[----:B------:R-:W-:Y:S05]  /*73b0*/  @!P0 BRA `(.L_x_30328) ;  /* 0x0000000000908947 */ /* 0x000fea0003800000 */
[----:B------:R-:W-:-:S13]  /*73c0*/  ISETP.NE.AND P0, PT, R0, 0x18, PT ;  /* 0x000000180000780c */ /* 0x000fda0003f05270 */
[----:B------:R-:W-:Y:S05]  /*73d0*/  @!P0 BRA `(.L_x_30329) ;  /* 0x0000000000448947 */ /* 0x000fea0003800000 */
.L_x_30305:
        /* <DEDUP_REMOVED lines=16> */
.L_x_30330:
[----:B------:R-:W-:Y:S05]  /*74e0*/  BRA `(.L_x_30306) ;  /* 0x0000000000987947 */ /* 0x000fea0003800000 */
.L_x_30329:
        /* <DEDUP_REMOVED lines=13> */
.L_x_30332:
[----:B------:R-:W-:Y:S05]  /*75c0*/  BSYNC.RECONVERGENT B0 ;  /* 0x0000000000007941 */ /* 0x000fea0003800200 */
.L_x_30331:
[----:B------:R-:W-:-:S05]  /*75d0*/  LOP3.LUT R3, R0, 0x80, R3, 0xf8, !PT ;  /* 0x0000008000037812 */ /* 0x000fca00078ef803 */
[----:B------:R0:W-:Y:S01]  /*75e0*/  STG.E.U8 desc[UR36][R8.64], R3 ;  /* 0x0000000308007986 */ /* 0x0001e2000c101124 */
[----:B------:R-:W-:Y:S05]  /*75f0*/  BRA `(.L_x_30306) ;  /* 0x0000000000547947 */ /* 0x000fea0003800000 */
.L_x_30328:
        /* <DEDUP_REMOVED lines=12> */
.L_x_30334:
[----:B------:R-:W-:Y:S01]  /*76c0*/  IMAD.MOV.U32 R0, RZ, RZ, 0x7f ;  /* 0x0000007fff007424 */ /* 0x000fe200078e00ff */
[----:B------:R-:W-:-:S04]  /*76d0*/  ISETP.GT.U32.AND P0, PT, R4, 0x7f800000, PT ;  /* 0x7f8000000400780c */ /* 0x000fc80003f04070 */
[----:B------:R-:W-:-:S09]  /*76e0*/  SEL R0, R0, 0x7c, P0 ;  /* 0x0000007c00007807 */ /* 0x000fd20000000000 */
.L_x_30335:
[----:B------:R-:W-:Y:S05]  /*76f0*/  BSYNC.RECONVERGENT B0 ;  /* 0x0000000000007941 */ /* 0x000fea0003800200 */
.L_x_30333:
[----:B------:R-:W-:-:S04]  /*7700*/  SHF.R.U32.HI R3, RZ, 0x18, R3 ;  /* 0x00000018ff037819 */ /* 0x000fc80000011603 */
[----:B------:R-:W-:-:S05]  /*7710*/  LOP3.LUT R3, R0, 0x80, R3, 0xf8, !PT ;  /* 0x0000008000037812 */ /* 0x000fca00078ef803 */
[----:B------:R0:W-:Y:S01]  /*7720*/  STG.E.U8 desc[UR36][R8.64], R3 ;  /* 0x0000000308007986 */ /* 0x0001e2000c101124 */
[----:B------:R-:W-:Y:S05]  /*7730*/  BRA `(.L_x_30306) ;  /* 0x0000000000047947 */ /* 0x000fea0003800000 */
.L_x_30327:
[----:B------:R0:W-:Y:S02]  /*7740*/  STG.E.U16 desc[UR36][R8.64], R17 ;  /* 0x0000001108007986 */ /* 0x0001e4000c101524 */
.L_x_30306:
[----:B------:R-:W-:-:S07]  /*7750*/  VIADD R25, R25, 0x80 ;  /* 0x0000008019197836 */ /* 0x000fce0000000000 */
.L_x_30265:
[----:B------:R-:W-:Y:S05]  /*7760*/  BSYNC.RECONVERGENT B6 ;  /* 0x0000000000067941 */ /* 0x000fea0003800200 */
.L_x_30264:
[----:B------:R-:W-:-:S13]  /*7770*/  ISETP.GE.AND P0, PT, R25, R16, PT ;  /* 0x000000101900720c */ /* 0x000fda0003f06270 */
[----:B------:R-:W-:Y:S05]  /*7780*/  @P0 EXIT ;  /* 0x000000000000094d */ /* 0x000fea0003800000 */
[----:B01----:R-:W0:Y:S01]  /*7790*/  LDC.64 R4, c[0x0][0x388] ;  /* 0x0000e200ff047b82 */ /* 0x003e220000000a00 */
[----:B------:R-:W4:Y:S01]  /*77a0*/  LDCU UR4, c[0x0][0x3a8] ;  /* 0x00007500ff0477ac */ /* 0x000f220008000800 */
[----:B--2---:R-:W-:Y:S01]  /*77b0*/  PRMT R0, R18, 0x9910, RZ ;  /* 0x0000991012007816 */ /* 0x004fe200000000ff */
        /* <DEDUP_REMOVED lines=18> */
.L_x_30339:
[----:B---3--:R-:W-:-:S06]  /*78e0*/  IMAD.U32 R5, R19, 0x10000, RZ ;  /* 0x0001000013057824 */ /* 0x008fcc00078e00ff */
[----:B------:R-:W0:Y:S02]  /*78f0*/  F2I.S64.TRUNC R4, R5 ;  /* 0x0000000500047311 */ /* 0x000e24000020d900 */
[----:B0-----:R-:W-:Y:S01]  /*7900*/  STG.E.U8 desc[UR36][R2.64], R4 ;  /* 0x0000000402007986 */ /* 0x001fe2000c101124 */
[----:B------:R-:W-:Y:S05]  /*7910*/  EXIT ;  /* 0x000000000000794d */ /* 0x000fea0003800000 */
.L_x_30338:
        /* <DEDUP_REMOVED lines=10> */
.L_x_30342:
[----:B---3--:R-:W-:-:S06]  /*79c0*/  IMAD.U32 R19, R19, 0x10000, RZ ;  /* 0x0001000013137824 */ /* 0x008fcc00078e00ff */
[----:B------:R-:W0:Y:S02]  /*79d0*/  F2I.FTZ.TRUNC.NTZ R19, R19 ;  /* 0x0000001300137305 */ /* 0x000e24000021f100 */
[----:B0-----:R-:W-:Y:S01]  /*79e0*/  STG.E desc[UR36][R2.64], R19 ;  /* 0x0000001302007986 */ /* 0x001fe2000c101924 */
[----:B------:R-:W-:Y:S05]  /*79f0*/  EXIT ;  /* 0x000000000000794d */ /* 0x000fea0003800000 */
.L_x_30341:
[----:B---3--:R-:W-:-:S06]  /*7a00*/  IMAD.U32 R19, R19, 0x10000, RZ ;  /* 0x0001000013137824 */ /* 0x008fcc00078e00ff */
[----:B------:R-:W0:Y:S02]  /*7a10*/  F2I.FTZ.TRUNC.NTZ R19, R19 ;  /* 0x0000001300137305 */ /* 0x000e24000021f100 */
[----:B0-----:R-:W-:Y:S01]  /*7a20*/  STG.E.U16 desc[UR36][R2.64], R19 ;  /* 0x0000001302007986 */ /* 0x001fe2000c101524 */
[----:B------:R-:W-:Y:S05]  /*7a30*/  EXIT ;  /* 0x000000000000794d */ /* 0x000fea0003800000 */
.L_x_30337:
        /* <DEDUP_REMOVED lines=9> */
.L_x_30344:
[----:B---3--:R-:W-:-:S05]  /*7ad0*/  IMAD.U32 R0, R19, 0x10000, RZ ;  /* 0x0001000013007824 */ /* 0x008fca00078e00ff */
[----:B------:R-:W-:-:S05]  /*7ae0*/  F2FP.F16.F32.PACK_AB R0, RZ, R0 ;  /* 0x00000000ff00723e */ /* 0x000fca00000000ff */
[----:B------:R-:W-:Y:S01]  /*7af0*/  STG.E.U16 desc[UR36][R2.64], R0 ;  /* 0x0000000002007986 */ /* 0x000fe2000c101524 */
[----:B------:R-:W-:Y:S05]  /*7b00*/  EXIT ;  /* 0x000000000000794d */ /* 0x000fea0003800000 */
.L_x_30343:
        /* <DEDUP_REMOVED lines=10> */
.L_x_30346:
[----:B---3--:R-:W-:-:S05]  /*7bb0*/  IMAD.U32 R19, R19, 0x10000, RZ ;  /* 0x0001000013137824 */ /* 0x008fca00078e00ff */
[----:B------:R-:W-:-:S04]  /*7bc0*/  F2FP.F16.F32.PACK_AB R5, RZ, R19 ;  /* 0x00000013ff05723e */ /* 0x000fc800000000ff */
[----:B------:R-:W-:-:S05]  /*7bd0*/  PRMT R5, R5, 0x5410, RZ ;  /* 0x0000541005057816 */ /* 0x000fca00000000ff */
[----:B------:R-:W-:Y:S01]  /*7be0*/  STG.E desc[UR36][R2.64], R5 ;  /* 0x0000000502007986 */ /* 0x000fe2000c101924 */
[----:B------:R-:W-:Y:S05]  /*7bf0*/  EXIT ;  /* 0x000000000000794d */ /* 0x000fea0003800000 */
.L_x_30345:
[----:B---3--:R-:W-:-:S04]  /*7c00*/  IMAD.U32 R4, R19, 0x10000, RZ ;  /* 0x0001000013047824 */ /* 0x008fc800078e00ff */
[----:B------:R-:W-:-:S06]  /*7c10*/  FMUL.FTZ R4, R4, 1 ;  /* 0x3f80000004047820 */ /* 0x000fcc0000410000 */
[----:B------:R-:W0:Y:S02]  /*7c20*/  F2F.F64.F32 R4, R4 ;  /* 0x0000000400047310 */ /* 0x000e240000201800 */
[----:B0-----:R-:W-:Y:S01]  /*7c30*/  STG.E.64 desc[UR36][R2.64], R4 ;  /* 0x0000000402007986 */ /* 0x001fe2000c101b24 */
[----:B------:R-:W-:Y:S05]  /*7c40*/  EXIT ;  /* 0x000000000000794d */ /* 0x000fea0003800000 */
.L_x_30336:
        /* <DEDUP_REMOVED lines=14> */
.L_x_30350:
        /* <DEDUP_REMOVED lines=18> */
.L_x_30353:
[----:B------:R-:W-:-:S04]  /*7e50*/  SHF.R.U32.HI R5, RZ, 0x18, R5 ;  /* 0x00000018ff057819 */ /* 0x000fc80000011605 */
[----:B------:R-:W-:-:S07]  /*7e60*/  LOP3.LUT R0, R0, 0x80, R5, 0xf8, !PT ;  /* 0x0000008000007812 */ /* 0x000fce00078ef805 */
.L_x_30352:
[----:B------:R-:W-:Y:S05]  /*7e70*/  BSYNC.RECONVERGENT B0 ;  /* 0x0000000000007941 */ /* 0x000fea0003800200 */
.L_x_30351:
[----:B------:R-:W-:Y:S01]  /*7e80*/  STG.E.U8 desc[UR36][R2.64], R0 ;  /* 0x0000000002007986 */ /* 0x000fe2000c101124 */
[----:B------:R-:W-:Y:S05]  /*7e90*/  EXIT ;  /* 0x000000000000794d */ /* 0x000fea0003800000 */
.L_x_30349:
        /* <DEDUP_REMOVED lines=18> */
.L_x_30356:
[----:B------:R-:W-:-:S04]  /*7fc0*/  SHF.R.U32.HI R5, RZ, 0x18, R5 ;  /* 0x00000018ff057819 */ /* 0x000fc80000011605 */
[----:B------:R-:W-:-:S07]  /*7fd0*/  LOP3.LUT R0, R0, 0x80, R5, 0xf8, !PT ;  /* 0x0000008000007812 */ /* 0x000fce00078ef805 */
.L_x_30355:
[----:B------:R-:W-:Y:S05]  /*7fe0*/  BSYNC.RECONVERGENT B0 ;  /* 0x0000000000007941 */ /* 0x000fea0003800200 */
.L_x_30354:
[----:B------:R-:W-:Y:S01]  /*7ff0*/  STG.E.U8 desc[UR36][R2.64], R0 ;  /* 0x0000000002007986 */ /* 0x000fe2000c101124 */
[----:B------:R-:W-:Y:S05]  /*8000*/  EXIT ;  /* 0x000000000000794d */ /* 0x000fea0003800000 */
.L_x_30348:
        /* <DEDUP_REMOVED lines=22> */
.L_x_30358:
[----:B---3--:R-:W-:-:S06]  /*8170*/  IMAD.U32 R4, R19, 0x10000, RZ ;  /* 0x0001000013047824 */ /* 0x008fcc00078e00ff */
[----:B------:R-:W0:Y:S02]  /*8180*/  F2I.U64.TRUNC R4, R4 ;  /* 0x0000000400047311 */ /* 0x000e24000020d800 */
[----:B0-----:R-:W-:Y:S01]  /*8190*/  STG.E.64 desc[UR36][R2.64], R4 ;  /* 0x0000000402007986 */ /* 0x001fe2000c101b24 */
[----:B------:R-:W-:Y:S05]  /*81a0*/  EXIT ;  /* 0x000000000000794d */ /* 0x000fea0003800000 */
.L_x_30357:
[----:B---3--:R-:W-:-:S06]  /*81b0*/  IMAD.U32 R19, R19, 0x10000, RZ ;  /* 0x0001000013137824 */ /* 0x008fcc00078e00ff */
[----:B------:R-:W0:Y:S02]  /*81c0*/  F2I.FTZ.U32.TRUNC.NTZ R19, R19 ;  /* 0x0000001300137305 */ /* 0x000e24000021f000 */
[----:B0-----:R-:W-:Y:S01]  /*81d0*/  STG.E desc[UR36][R2.64], R19 ;  /* 0x0000001302007986 */ /* 0x001fe2000c101924 */
[----:B------:R-:W-:Y:S05]  /*81e0*/  EXIT ;  /* 0x000000000000794d */ /* 0x000fea0003800000 */
.L_x_30347:
        /* <DEDUP_REMOVED lines=11> */
.L_x_30360:
[----:B---3--:R-:W-:Y:S01]  /*82a0*/  IMAD.U32 R19, R19, 0x10000, RZ ;  /* 0x0001000013137824 */ /* 0x008fe200078e00ff */
[----:B------:R-:W-:-:S03]  /*82b0*/  CS2R R6, SRZ ;  /* 0x0000000000067805 */ /* 0x000fc6000001ff00 */
[----:B------:R-:W-:-:S06]  /*82c0*/  FMUL.FTZ R4, R19, 1 ;  /* 0x3f80000013047820 */ /* 0x000fcc0000410000 */
[----:B------:R-:W0:Y:S02]  /*82d0*/  F2F.F64.F32 R4, R4 ;  /* 0x0000000400047310 */ /* 0x000e240000201800 */
[----:B0-----:R-:W-:Y:S01]  /*82e0*/  STG.E.128 desc[UR36][R2.64], R4 ;  /* 0x0000000402007986 */ /* 0x001fe2000c101d24 */
[----:B------:R-:W-:Y:S05]  /*82f0*/  EXIT ;  /* 0x000000000000794d */ /* 0x000fea0003800000 */
.L_x_30359:
[----:B------:R-:W-:-:S13]  /*8300*/  ISETP.NE.AND P0, PT, R0, 0xf, PT ;  /* 0x0000000f0000780c */ /* 0x000fda0003f05270 */
[----:B------:R-:W-:Y:S05]  /*8310*/  @!P0 BRA `(.L_x_30361) ;  /* 0x0000000000e88947 */ /* 0x000fea0003800000 */
[----:B------:R-:W-:-:S13]  /*8320*/  ISETP.NE.AND P0, PT, R0, 0x17, PT ;  /* 0x000000170000780c */ /* 0x000fda0003f05270 */
[----:B------:R-:W-:Y:S05]  /*8330*/  @!P0 BRA `(.L_x_30362) ;  /* 0x0000000000908947 */ /* 0x000fea0003800000 */
[----:B------:R-:W-:-:S13]  /*8340*/  ISETP.NE.AND P0, PT, R0, 0x18, PT ;  /* 0x000000180000780c */ /* 0x000fda0003f05270 */
[----:B------:R-:W-:Y:S05]  /*8350*/  @!P0 BRA `(.L_x_30363) ;  /* 0x0000000000448947 */ /* 0x000fea0003800000 */
.L_x_30340:
        /* <DEDUP_REMOVED lines=16> */
.L_x_30364:
[----:B------:R-:W-:Y:S05]  /*8460*/  EXIT ;  /* 0x000000000000794d */ /* 0x000fea0003800000 */
.L_x_30363:
        /* <DEDUP_REMOVED lines=13> */
.L_x_30366:
[----:B------:R-:W-:Y:S05]  /*8540*/  BSYNC.RECONVERGENT B0 ;  /* 0x0000000000007941 */ /* 0x000fea0003800200 */
.L_x_30365:
[----:B------:R-:W-:-:S05]  /*8550*/  LOP3.LUT R5, R0, 0x80, R5, 0xf8, !PT ;  /* 0x0000008000057812 */ /* 0x000fca00078ef805 */
[----:B------:R-:W-:Y:S01]  /*8560*/  STG.E.U8 desc[UR36][R2.64], R5 ;  /* 0x0000000502007986 */ /* 0x000fe2000c101124 */
[----:B------:R-:W-:Y:S05]  /*8570*/  EXIT ;  /* 0x000000000000794d */ /* 0x000fea0003800000 */
.L_x_30362:
        /* <DEDUP_REMOVED lines=12> */
.L_x_30368:
[----:B------:R-:W-:Y:S01]  /*8640*/  IMAD.MOV.U32 R0, RZ, RZ, 0x7f ;  /* 0x0000007fff007424 */ /* 0x000fe200078e00ff */
[----:B------:R-:W-:-:S04]  /*8650*/  ISETP.GT.U32.AND P0, PT, R4, 0x7f800000, PT ;  /* 0x7f8000000400780c */ /* 0x000fc80003f04070 */
[----:B------:R-:W-:-:S09]  /*8660*/  SEL R0, R0, 0x7c, P0 ;  /* 0x0000007c00007807 */ /* 0x000fd20000000000 */
.L_x_30369:
[----:B------:R-:W-:Y:S05]  /*8670*/  BSYNC.RECONVERGENT B0 ;  /* 0x0000000000007941 */ /* 0x000fea0003800200 */
.L_x_30367:
[----:B------:R-:W-:-:S04]  /*8680*/  SHF.R.U32.HI R5, RZ, 0x18, R5 ;  /* 0x00000018ff057819 */ /* 0x000fc80000011605 */
[----:B------:R-:W-:-:S05]  /*8690*/  LOP3.LUT R5, R0, 0x80, R5, 0xf8, !PT ;  /* 0x0000008000057812 */ /* 0x000fca00078ef805 */
[----:B------:R-:W-:Y:S01]  /*86a0*/  STG.E.U8 desc[UR36][R2.64], R5 ;  /* 0x0000000502007986 */ /* 0x000fe2000c101124 */
[----:B------:R-:W-:Y:S05]  /*86b0*/  EXIT ;  /* 0x000000000000794d */ /* 0x000fea0003800000 */
.L_x_30361:
[----:B---3--:R-:W-:Y:S01]  /*86c0*/  STG.E.U16 desc[UR36][R2.64], R19 ;  /* 0x0000001302007986 */ /* 0x008fe2000c101524 */
[----:B------:R-:W-:Y:S05]  /*86d0*/  EXIT ;  /* 0x000000000000794d */ /* 0x000fea0003800000 */
.L_x_30370:
        /* <DEDUP_REMOVED lines=10> */
.L_x_36115:


//--------------------- .text._ZN2at6native18elementwise_kernelILi128ELi4EZNS0_22gpu_kernel_impl_nocastIZZZNS0_15exp_kernel_cudaERNS_18TensorIteratorBaseEENKUlvE0_clEvENKUlvE2_clEvEUlN3c108BFloat16EE_EEvS4_RKT_EUliE_EEviT1_ --------------------------
	.section	.text._ZN2at6native18elementwise_kernelILi128ELi4EZNS0_22gpu_kernel_impl_nocastIZZZNS0_15exp_kernel_cudaERNS_18TensorIteratorBaseEENKUlvE0_clEvENKUlvE2_clEvEUlN3c108BFloat16EE_EEvS4_RKT_EUliE_EEviT1_,"ax",@progbits
	.align	128
        .global         _ZN2at6native18elementwise_kernelILi128ELi4EZNS0_22gpu_kernel_impl_nocastIZZZNS0_15exp_kernel_cudaERNS_18TensorIteratorBaseEENKUlvE0_clEvENKUlvE2_clEvEUlN3c108BFloat16EE_EEvS4_RKT_EUliE_EEviT1_
        .type           _ZN2at6native18elementwise_kernelILi128ELi4EZNS0_22gpu_kernel_impl_nocastIZZZNS0_15exp_kernel_cudaERNS_18TensorIteratorBaseEENKUlvE0_clEvENKUlvE2_clEvEUlN3c108BFloat16EE_EEvS4_RKT_EUliE_EEviT1_,@function
        .size           _ZN2at6native18elementwise_kernelILi128ELi4EZNS0_22gpu_kernel_impl_nocastIZZZNS0_15exp_kernel_cudaERNS_18TensorIteratorBaseEENKUlvE0_clEvENKUlvE2_clEvEUlN3c108BFloat16EE_EEvS4_RKT_EUliE_EEviT1_,(.L_x_36116 - _ZN2at6native18elementwise_kernelILi128ELi4EZNS0_22gpu_kernel_impl_nocastIZZZNS0_15exp_kernel_cudaERNS_18TensorIteratorBaseEENKUlvE0_clEvENKUlvE2_clEvEUlN3c108BFloat16EE_EEvS4_RKT_EUliE_EEviT1_)
        .other          _ZN2at6native18elementwise_kernelILi128ELi4EZNS0_22gpu_kernel_impl_nocastIZZZNS0_15exp_kernel_cudaERNS_18TensorIteratorBaseEENKUlvE0_clEvENKUlvE2_clEvEUlN3c108BFloat16EE_EEvS4_RKT_EUliE_EEviT1_,@"STO_CUDA_ENTRY STV_DEFAULT"
_ZN2at6native18elementwise_kernelILi128ELi4EZNS0_22gpu_kernel_impl_nocastIZZZNS0_15exp_kernel_cudaERNS_18TensorIteratorBaseEENKUlvE0_clEvENKUlvE2_clEvEUlN3c108BFloat16EE_EEvS4_RKT_EUliE_EEviT1_:
.text._ZN2at6native18elementwise_kernelILi128ELi4EZNS0_22gpu_kernel_impl_nocastIZZZNS0_15exp_kernel_cudaERNS_18TensorIteratorBaseEENKUlvE0_clEvENKUlvE2_clEvEUlN3c108BFloat16EE_EEvS4_RKT_EUliE_EEviT1_:
        /* <DEDUP_REMOVED lines=20> */
[----:B--2---:R-:W-:-:S05]  /*0140*/  SHF.L.U32 R0, R4, 0x10, RZ ;  /* 0x0000001004007819 */ /* 0x004fca00000006ff */
[----:B------:R-:W-:-:S06]  /*0150*/  FMUL.FTZ R0, R0, 1.4426950216293334961 ;  /* 0x3fb8aa3b00007820 */ /* 0x000fcc0000410000 */
[----:B------:R-:W1:Y:S02]  /*0160*/  MUFU.EX2 R0, R0 ;  /* 0x0000000000007308 */ /* 0x000e640000000800 */
[----:B-1----:R-:W-:-:S05]  /*0170*/  F2FP.BF16.F32.PACK_AB R2, RZ, R0 ;  /* 0x00000000ff02723e */ /* 0x002fca00000010ff */
[----:B0-----:R0:W-:Y:S01]  /*0180*/  STG.E.U16 desc[UR6][R6.64], R2 ;  /* 0x0000000206007986 */ /* 0x0011e2000c101506 */
[----:B------:R-:W-:Y:S05]  /*0190*/  @P0 BRA `(.L_x_30375) ;  /* 0x0000000000580947 */ /* 0x000fea0003800000 */
[----:B------:R-:W1:Y:S02]  /*01a0*/  LDC.64 R4, c[0x0][0x588] ;  /* 0x00016200ff047b82 */ /* 0x000e640000000a00 */
[----:B-1----:R-:W2:Y:S06]  /*01b0*/  LDG.E.U16 R4, desc[UR6][R4.64] ;  /* 0x0000000604047981 */ /* 0x002eac000c1e1500 */
[----:B0-----:R-:W0:Y:S01]  /*01c0*/  LDC.64 R6, c[0x0][0x580] ;  /* 0x00016000ff067b82 */ /* 0x001e220000000a00 */
[----:B------:R-:W-:Y:S02]  /*01d0*/  IADD3 R3, PT, PT, R3, 0x80, RZ ;  /* 0x0000008003037810 */ /* 0x000fe40007ffe0ff */
[----:B--2---:R-:W-:-:S05]  /*01e0*/  SHF.L.U32 R0, R4, 0x10, RZ ;  /* 0x0000001004007819 */ /* 0x004fca00000006ff */
[----:B------:R-:W-:-:S06]  /*01f0*/  FMUL.FTZ R0, R0, 1.4426950216293334961 ;  /* 0x3fb8aa3b00007820 */ /* 0x000fcc0000410000 */
[----:B------:R-:W1:Y:S02]  /*0200*/  MUFU.EX2 R0, R0 ;  /* 0x0000000000007308 */ /* 0x000e640000000800 */
[----:B-1----:R-:W-:-:S05]  /*0210*/  F2FP.BF16.F32.PACK_AB R2, RZ, R0 ;  /* 0x00000000ff02723e */ /* 0x002fca00000010ff */
[----:B0-----:R0:W-:Y:S02]  /*0220*/  STG.E.U16 desc[UR6][R6.64], R2 ;  /* 0x0000000206007986 */ /* 0x0011e4000c101506 */
.L_x_30374:
[----:B------:R-:W-:-:S13]  /*0230*/  ISETP.GE.AND P0, PT, R3, UR4, PT ;  /* 0x0000000403007c0c */ /* 0x000fda000bf06270 */
[----:B------:R-:W-:Y:S05]  /*0240*/  @P0 BREAK.RELIABLE B1 ;  /* 0x0000000000010942 */ /* 0x000fea0003800100 */
[----:B------:R-:W-:Y:S05]  /*0250*/  @P0 BRA `(.L_x_30375) ;  /* 0x0000000000280947 */ /* 0x000fea0003800000 */
[----:B------:R-:W-:Y:S05]  /*0260*/  BSYNC.RELIABLE B1 ;  /* 0x0000000000017941 */ /* 0x000fea0003800100 */
.L_x_30373:
        /* <DEDUP_REMOVED lines=9> */
.L_x_30375:
[----:B------:R-:W-:Y:S05]  /*0300*/  BSYNC.RECONVERGENT B0 ;  /* 0x0000000000007941 */ /* 0x000fea0003800200 */
.L_x_30372:
[----:B------:R-:W-:Y:S05]  /*0310*/  WARPSYNC.ALL ;  /* 0x0000000000007948 */ /* 0x000fea0003800000 */
[----:B------:R-:W-:-:S13]  /*0320*/  ISETP.GE.AND P0, PT, R3, UR4, PT ;  /* 0x0000000403007c0c */ /* 0x000fda000bf06270 */
[----:B------:R-:W-:Y:S05]  /*0330*/  @P0 EXIT ;  /* 0x000000000000094d */ /* 0x000fea0003800000 */
[----:B01----:R-:W0:Y:S02]  /*0340*/  LDC.64 R2, c[0x0][0x588] ;  /* 0x00016200ff027b82 */ /* 0x003e240000000a00 */
[----:B0-----:R-:W2:Y:S06]  /*0350*/  LDG.E.U16 R2, desc[UR6][R2.64] ;  /* 0x0000000602027981 */ /* 0x001eac000c1e1500 */
[----:B------:R-:W0:Y:S01]  /*0360*/  LDC.64 R4, c[0x0][0x580] ;  /* 0x00016000ff047b82 */ /* 0x000e220000000a00 */
[----:B--2---:R-:W-:-:S05]  /*0370*/  SHF.L.U32 R0, R2, 0x10, RZ ;  /* 0x0000001002007819 */ /* 0x004fca00000006ff */
[----:B------:R-:W-:-:S06]  /*0380*/  FMUL.FTZ R0, R0, 1.4426950216293334961 ;  /* 0x3fb8aa3b00007820 */ /* 0x000fcc0000410000 */
[----:B------:R-:W1:Y:S02]  /*0390*/  MUFU.EX2 R0, R0 ;  /* 0x0000000000007308 */ /* 0x000e640000000800 */
[----:B-1----:R-:W-:-:S05]  /*03a0*/  F2FP.BF16.F32.PACK_AB R3, RZ, R0 ;  /* 0x00000000ff03723e */ /* 0x002fca00000010ff */
[----:B0-----:R-:W-:Y:S01]  /*03b0*/  STG.E.U16 desc[UR6][R4.64], R3 ;  /* 0x0000000304007986 */ /* 0x001fe2000c101506 */
[----:B------:R-:W-:Y:S05]  /*03c0*/  EXIT ;  /* 0x000000000000794d */ /* 0x000fea0003800000 */
.L_x_30371:
        /* <DEDUP_REMOVED lines=306> */
.L_x_30379:
[----:B------:R-:W0:Y:S02]  /*16f0*/  LDCU.128 UR8, c[0x0][0x580] ;  /* 0x0000b000ff0877ac */ /* 0x000e240008000c00 */
[----:B0-----:R-:W-:-:S04]  /*1700*/  IADD3 R6, P0, PT, R4, UR10, RZ ;  /* 0x0000000a04067c10 */ /* 0x001fc8000ff1e0ff */
[----:B------:R-:W-:-:S05]  /*1710*/  IADD3.X R7, PT, PT, RZ, UR11, RZ, P0, !PT ;  /* 0x0000000bff077c10 */ /* 0x000fca00087fe4ff */
[----:B------:R-:W2:Y:S01]  /*1720*/  LDG.E.U16 R6, desc[UR6][R6.64] ;  /* 0x0000000606067981 */ /* 0x000ea2000c1e1500 */
[----:B------:R-:W-:Y:S02]  /*1730*/  IADD3 R3, PT, PT, R3, 0x80, RZ ;  /* 0x0000008003037810 */ /* 0x000fe40007ffe0ff */
[----:B--2---:R-:W-:-:S05]  /*1740*/  SHF.L.U32 R4, R6, 0x10, RZ ;  /* 0x0000001006047819 */ /* 0x004fca00000006ff */
[----:B------:R-:W-:Y:S01]  /*1750*/  FMUL.FTZ R8, R4, 1.4426950216293334961 ;  /* 0x3fb8aa3b04087820 */ /* 0x000fe20000410000 */
[----:B------:R-:W-:-:S04]  /*1760*/  IADD3 R4, P0, PT, R5, UR8, RZ ;  /* 0x0000000805047c10 */ /* 0x000fc8000ff1e0ff */
[----:B------:R-:W-:Y:S01]  /*1770*/  IADD3.X R5, PT, PT, RZ, UR9, RZ, P0, !PT ;  /* 0x00000009ff057c10 */ /* 0x000fe200087fe4ff */
[----:B------:R-:W0:Y:S01]  /*1780*/  MUFU.EX2 R8, R8 ;  /* 0x0000000800087308 */ /* 0x000e220000000800 */
[----:B------:R-:W-:Y:S02]  /*1790*/  ISETP.GE.AND P0, PT, R3, UR4, PT ;  /* 0x0000000403007c0c */ /* 0x000fe4000bf06270 */
[----:B0-----:R-:W-:-:S11]  /*17a0*/  F2FP.BF16.F32.PACK_AB R7, RZ, R8 ;  /* 0x00000008ff07723e */ /* 0x001fd600000010ff */
[----:B------:R-:W-:Y:S05]  /*17b0*/  @P0 BREAK.RELIABLE B1 ;  /* 0x0000000000010942 */ /* 0x000fea0003800100 */
[----:B------:R0:W-:Y:S01]  /*17c0*/  STG.E.U16 desc[UR6][R4.64], R7 ;  /* 0x0000000704007986 */ /* 0x0001e2000c101506 */
[----:B------:R-:W-:Y:S05]  /*17d0*/  @P0 BRA `(.L_x_30380) ;  /* 0x0000002400c00947 */ /* 0x000fea0003800000 */
        /* <DEDUP_REMOVED lines=298> */
.L_x_30381:
        /* <DEDUP_REMOVED lines=9> */
[----:B------:R-:W0:Y:S02]  /*2b10*/  MUFU.EX2 R8, R8 ;  /* 0x0000000800087308 */ /* 0x000e240000000800 */
[----:B0-----:R-:W-:-:S05]  /*2b20*/  F2FP.BF16.F32.PACK_AB R7, RZ, R8 ;  /* 0x00000008ff07723e */ /* 0x001fca00000010ff */
[----:B------:R0:W-:Y:S02]  /*2b30*/  STG.E.U16 desc[UR6][R4.64], R7 ;  /* 0x0000000704007986 */ /* 0x0001e4000c101506 */
.L_x_30378:
[----:B------:R-:W-:-:S13]  /*2b40*/  ISETP.GE.AND P0, PT, R3, UR4, PT ;  /* 0x0000000403007c0c */ /* 0x000fda000bf06270 */
[----:B------:R-:W-:Y:S05]  /*2b50*/  @P0 BREAK.RELIABLE B1 ;  /* 0x0000000000010942 */ /* 0x000fea0003800100 */
[----:B------:R-:W-:Y:S05]  /*2b60*/  @P0 BRA `(.L_x_30380) ;  /* 0x0000001000dc0947 */ /* 0x000fea0003800000 */
[----:B------:R-:W-:Y:S05]  /*2b70*/  BSYNC.RELIABLE B1 ;  /* 0x0000000000017941 */ /* 0x000fea0003800100 */
.L_x_30377:
        /* <DEDUP_REMOVED lines=298> */
.L_x_30382:
[----:B------:R-:W0:Y:S02]  /*3e20*/  LDCU.128 UR8, c[0x0][0x580] ;  /* 0x0000b000ff0877ac */ /* 0x000e240008000c00 */
[----:B0-----:R-:W-:-:S04]  /*3e30*/  IADD3 R6, P0, PT, R4, UR10, RZ ;  /* 0x0000000a04067c10 */ /* 0x001fc8000ff1e0ff */
[----:B------:R-:W-:-:S05]  /*3e40*/  IADD3.X R7, PT, PT, RZ, UR11, RZ, P0, !PT ;  /* 0x0000000bff077c10 */ /* 0x000fca00087fe4ff */
[----:B------:R-:W2:Y:S01]  /*3e50*/  LDG.E.U16 R6, desc[UR6][R6.64] ;  /* 0x0000000606067981 */ /* 0x000ea2000c1e1500 */
[----:B------:R-:W-:Y:S01]  /*3e60*/  VIADD R3, R3, 0x80 ;  /* 0x0000008003037836 */ /* 0x000fe20000000000 */
[----:B--2---:R-:W-:-:S05]  /*3e70*/  SHF.L.U32 R4, R6, 0x10, RZ ;  /* 0x0000001006047819 */ /* 0x004fca00000006ff */
[----:B------:R-:W-:Y:S01]  /*3e80*/  FMUL.FTZ R8, R4, 1.4426950216293334961 ;  /* 0x3fb8aa3b04087820 */ /* 0x000fe20000410000 */
[----:B------:R-:W-:-:S04]  /*3e90*/  IADD3 R4, P0, PT, R5, UR8, RZ ;  /* 0x0000000805047c10 */ /* 0x000fc8000ff1e0ff */
[----:B------:R-:W-:Y:S01]  /*3ea0*/  IADD3.X R5, PT, PT, RZ, UR9, RZ, P0, !PT ;  /* 0x00000009ff057c10 */ /* 0x000fe200087fe4ff */
[----:B------:R-:W0:Y:S02]  /*3eb0*/  MUFU.EX2 R8, R8 ;  /* 0x0000000800087308 */ /* 0x000e240000000800 */
[----:B0-----:R-:W-:-:S05]  /*3ec0*/  F2FP.BF16.F32.PACK_AB R7, RZ, R8 ;  /* 0x00000008ff07723e */ /* 0x001fca00000010ff */
[----:B------:R1:W-:Y:S02]  /*3ed0*/  STG.E.U16 desc[UR6][R4.64], R7 ;  /* 0x0000000704007986 */ /* 0x0003e4000c101506 */
.L_x_30380:
[----:B------:R-:W-:Y:S05]  /*3ee0*/  BSYNC.RECONVERGENT B0 ;  /* 0x0000000000007941 */ /* 0x000fea0003800200 */
.L_x_30376:
        /* <DEDUP_REMOVED lines=301> */
.L_x_30383:
[----:B------:R-:W0:Y:S02]  /*51c0*/  LDCU.128 UR8, c[0x0][0x580] ;  /* 0x0000b000ff0877ac */ /* 0x000e240008000c00 */
[----:B0-----:R-:W-:-:S04]  /*51d0*/  IADD3 R4, P0, PT, R2, UR10, RZ ;  /* 0x0000000a02047c10 */ /* 0x001fc8000ff1e0ff */
[----:B------:R-:W-:-:S05]  /*51e0*/  IADD3.X R5, PT, PT, RZ, UR11, RZ, P0, !PT ;  /* 0x0000000bff057c10 */ /* 0x000fca00087fe4ff */
[----:B------:R-:W2:Y:S01]  /*51f0*/  LDG.E.U16 R4, desc[UR6][R4.64] ;  /* 0x0000000604047981 */ /* 0x000ea2000c1e1500 */
[----:B------:R-:W-:-:S04]  /*5200*/  IADD3 R2, P0, PT, R3, UR8, RZ ;  /* 0x0000000803027c10 */ /* 0x000fc8000ff1e0ff */
[----:B------:R-:W-:Y:S02]  /*5210*/  IADD3.X R3, PT, PT, RZ, UR9, RZ, P0, !PT ;  /* 0x00000009ff037c10 */ /* 0x000fe400087fe4ff */
[----:B--2---:R-:W-:-:S05]  /*5220*/  SHF.L.U32 R0, R4, 0x10, RZ ;  /* 0x0000001004007819 */ /* 0x004fca00000006ff */
[----:B------:R-:W-:-:S06]  /*5230*/  FMUL.FTZ R0, R0, 1.4426950216293334961 ;  /* 0x3fb8aa3b00007820 */ /* 0x000fcc0000410000 */
[----:B------:R-:W0:Y:S02]  /*5240*/  MUFU.EX2 R0, R0 ;  /* 0x0000000000007308 */ /* 0x000e240000000800 */
[----:B0-----:R-:W-:-:S05]  /*5250*/  F2FP.BF16.F32.PACK_AB R5, RZ, R0 ;  /* 0x00000000ff05723e */ /* 0x001fca00000010ff */
[----:B------:R-:W-:Y:S01]  /*5260*/  STG.E.U16 desc[UR6][R2.64], R5 ;  /* 0x0000000502007986 */ /* 0x000fe2000c101506 */
[----:B------:R-:W-:Y:S05]  /*5270*/  EXIT ;  /* 0x000000000000794d */ /* 0x000fea0003800000 */
.L_x_30384:
        /* <DEDUP_REMOVED lines=16> */
.L_x_36116:


//--------------------- .text._ZN2at6native27unrolled_elementwise_kernelIZZZNS0_15exp_kernel_cudaERNS_18TensorIteratorBaseEENKUlvE0_clEvENKUlvE2_clEvEUlN3c108BFloat16EE_St5arrayIPcLm2EELi4E23TrivialOffsetCalculatorILi1EjESD_NS0_6memory15LoadWithoutCastENSE_16StoreWithoutCastEEEviT_T0_T2_T3_T4_T5_ --------------------------
	.section	.text._ZN2at6native27unrolled_elementwise_kernelIZZZNS0_15exp_kernel_cudaERNS_18TensorIteratorBaseEENKUlvE0_clEvENKUlvE2_clEvEUlN3c108BFloat16EE_St5arrayIPcLm2EELi4E23TrivialOffsetCalculatorILi1EjESD_NS0_6memory15LoadWithoutCastENSE_16StoreWithoutCastEEEviT_T0_T2_T3_T4_T5_,"ax",@progbits
	.align	128
        .global         _ZN2at6native27unrolled_elementwise_kernelIZZZNS0_15exp_kernel_cudaERNS_18TensorIteratorBaseEENKUlvE0_clEvENKUlvE2_clEvEUlN3c108BFloat16EE_St5arrayIPcLm2EELi4E23TrivialOffsetCalculatorILi1EjESD_NS0_6memory15LoadWithoutCastENSE_16StoreWithoutCastEEEviT_T0_T2_T3_T4_T5_
        .type           _ZN2at6native27unrolled_elementwise_kernelIZZZNS0_15exp_kernel_cudaERNS_18TensorIteratorBaseEENKUlvE0_clEvENKUlvE2_clEvEUlN3c108BFloat16EE_St5arrayIPcLm2EELi4E23TrivialOffsetCalculatorILi1EjESD_NS0_6memory15LoadWithoutCastENSE_16StoreWithoutCastEEEviT_T0_T2_T3_T4_T5_,@function
        .size           _ZN2at6native27unrolled_elementwise_kernelIZZZNS0_15exp_kernel_cudaERNS_18TensorIteratorBaseEENKUlvE0_clEvENKUlvE2_clEvEUlN3c108BFloat16EE_St5arrayIPcLm2EELi4E23TrivialOffsetCalculatorILi1EjESD_NS0_6memory15LoadWithoutCastENSE_16StoreWithoutCastEEEviT_T0_T2_T3_T4_T5_,(.L_x_36117 - _ZN2at6native27unrolled_elementwise_kernelIZZZNS0_15exp_kernel_cudaERNS_18TensorIteratorBaseEENKUlvE0_clEvENKUlvE2_clEvEUlN3c108BFloat16EE_St5arrayIPcLm2EELi4E23TrivialOffsetCalculatorILi1EjESD_NS0_6memory15LoadWithoutCastENSE_16StoreWithoutCastEEEviT_T0_T2_T3_T4_T5_)
        .other          _ZN2at6native27unrolled_elementwise_kernelIZZZNS0_15exp_kernel_cudaERNS_18TensorIteratorBaseEENKUlvE0_clEvENKUlvE2_clEvEUlN3c108BFloat16EE_St5arrayIPcLm2EELi4E23TrivialOffsetCalculatorILi1EjESD_NS0_6memory15LoadWithoutCastENSE_16StoreWithoutCastEEEviT_T0_T2_T3_T4_T5_,@"STO_CUDA_ENTRY STV_DEFAULT"
_ZN2at6native27unrolled_elementwise_kernelIZZZNS0_15exp_kernel_cudaERNS_18TensorIteratorBaseEENKUlvE0_clEvENKUlvE2_clEvEUlN3c108BFloat16EE_St5arrayIPcLm2EELi4E23TrivialOffsetCalculatorILi1EjESD_NS0_6memory15LoadWithoutCastENSE_16StoreWithoutCastEEEviT_T0_T2_T3_T4_T5_:
.text._ZN2at6native27unrolled_elementwise_kernelIZZZNS0_15exp_kernel_cudaERNS_18TensorIteratorBaseEENKUlvE0_clEvENKUlvE2_clEvEUlN3c108BFloat16EE_St5arrayIPcLm2EELi4E23TrivialOffsetCalculatorILi1EjESD_NS0_6memory15LoadWithoutCastENSE_16StoreWithoutCastEEEviT_T0_T2_T3_T4_T5_:
        /* <DEDUP_REMOVED lines=17> */
[----:B0-----:R-:W-:-:S05]  /*0110*/  @!P0 IMAD.WIDE.U32 R14, R7, 0x2, R14 ;  /* 0x00000002070e8825 */ /* 0x001fca00078e000e */
[----:B-1----:R-:W3:Y:S07]  /*0120*/  @!P0 LDG.E.U16 R12, desc[UR4][R14.64] ;  /* 0x000000040e0c8981 */ /* 0x002eee000c1e1500 */
[----:B------:R-:W0:Y:S01]  /*0130*/  @!P2 LDC.64 R8, c[0x0][0x390] ;  /* 0x0000e400ff08ab82 */ /* 0x000e220000000a00 */
[----:B------:R-:W-:Y:S01]  /*0140*/  @!P2 LEA R7, R3, R18, 0x9 ;  /* 0x000000120307a211 */ /* 0x000fe200078e48ff */
[----:B------:R-:W-:Y:S01]  /*0150*/  @!P2 VIADD R18, R18, 0x80 ;  /* 0x000000801212a836 */ /* 0x000fe20000000000 */
[----:B------:R-:W-:Y:S01]  /*0160*/  PRMT R19, RZ, 0x7610, R19 ;  /* 0x00007610ff137816 */ /* 0x000fe20000000013 */
[----:B--2---:R-:W-:Y:S01]  /*0170*/  @!P1 IMAD.WIDE.U32 R10, R13, 0x2, R10 ;  /* 0x000000020d0a9825 */ /* 0x004fe200078e000a */
[----:B------:R-:W-:-:S06]  /*0180*/  PRMT R13, RZ, 0x7610, R13 ;  /* 0x00007610ff0d7816 */ /* 0x000fcc000000000d */
[----:B------:R1:W2:Y:S01]  /*0190*/  @!P1 LDG.E.U16 R13, desc[UR4][R10.64] ;  /* 0x000000040a0d9981 */ /* 0x0002a2000c1e1500 */
[----:B0-----:R-:W-:-:S05]  /*01a0*/  @!P2 IMAD.WIDE.U32 R8, R7, 0x2, R8 ;  /* 0x000000020708a825 */ /* 0x001fca00078e0008 */
[----:B------:R0:W4:Y:S01]  /*01b0*/  @!P2 LDG.E.U16 R19, desc[UR4][R8.64] ;  /* 0x000000040813a981 */ /* 0x000122000c1e1500 */
[-C--:B------:R-:W-:Y:S02]  /*01c0*/  ISETP.GE.AND P0, PT, R18, R5.reuse, PT ;  /* 0x000000051200720c */ /* 0x080fe40003f06270 */
[C---:B------:R-:W-:Y:S01]  /*01d0*/  ISETP.GE.AND P1, PT, R0.reuse, R5, PT ;  /* 0x000000050000720c */ /* 0x040fe20003f26270 */
[----:B-1----:R-:W-:-:S10]  /*01e0*/  VIADD R10, R0, 0x100 ;  /* 0x00000100000a7836 */ /* 0x002fd40000000000 */
[----:B------:R-:W1:Y:S01]  /*01f0*/  @!P0 LDC.64 R16, c[0x0][0x390] ;  /* 0x0000e400ff108b82 */ /* 0x000e620000000a00 */
[----:B------:R-:W-:-:S07]  /*0200*/  IADD3 R14, PT, PT, R0, 0x80, RZ ;  /* 0x00000080000e7810 */ /* 0x000fce0007ffe0ff */
[----:B0-----:R-:W0:Y:S01]  /*0210*/  @!P1 LDC.64 R8, c[0x0][0x388] ;  /* 0x0000e200ff089b82 */ /* 0x001e220000000a00 */
[-C--:B------:R-:W-:Y:S02]  /*0220*/  ISETP.GE.AND P2, PT, R14, R5.reuse, PT ;  /* 0x000000050e00720c */ /* 0x080fe40003f46270 */
[----:B------:R-:W-:Y:S01]  /*0230*/  ISETP.GE.AND P3, PT, R10, R5, PT ;  /* 0x000000050a00720c */ /* 0x000fe20003f66270 */
[C---:B------:R-:W-:Y:S02]  /*0240*/  @!P0 IMAD R7, R3.reuse, 0x200, R18 ;  /* 0x0000020003078824 */ /* 0x040fe400078e0212 */
[----:B------:R-:W-:Y:S01]  /*0250*/  @!P1 IMAD R11, R3, 0x200, R0 ;  /* 0x00000200030b9824 */ /* 0x000fe200078e0200 */
[----:B------:R-:W-:Y:S01]  /*0260*/  IADD3 R10, PT, PT, R0, 0x180, RZ ;  /* 0x00000180000a7810 */ /* 0x000fe20007ffe0ff */
[----:B-1----:R-:W-:Y:S01]  /*0270*/  @!P0 IMAD.WIDE.U32 R16, R7, 0x2, R16 ;  /* 0x0000000207108825 */ /* 0x002fe200078e0010 */
[----:B------:R-:W-:-:S03]  /*0280*/  PRMT R7, RZ, 0x7610, R7 ;  /* 0x00007610ff077816 */ /* 0x000fc60000000007 */
[----:B0-----:R-:W-:-:S03]  /*0290*/  @!P1 IMAD.WIDE.U32 R8, R11, 0x2, R8 ;  /* 0x000000020b089825 */ /* 0x001fc600078e0008 */
[----:B------:R0:W5:Y:S01]  /*02a0*/  @!P0 LDG.E.U16 R7, desc[UR4][R16.64] ;  /* 0x0000000410078981 */ /* 0x000162000c1e1500 */
[----:B------:R-:W-:-:S04]  /*02b0*/  @!P1 MOV R0, R14 ;  /* 0x0000000e00009202 */ /* 0x000fc80000000f00 */
[-C--:B------:R-:W-:Y:S01]  /*02c0*/  ISETP.GE.AND P4, PT, R0, R5.reuse, PT ;  /* 0x000000050000720c */ /* 0x080fe20003f86270 */
[----:B------:R-:W-:Y:S01]  /*02d0*/  BSSY.RECONVERGENT B0, `(.L_x_30385) ;  /* 0x000001a000007945 */ /* 0x000fe20003800200 */
[----:B------:R-:W-:Y:S01]  /*02e0*/  ISETP.GE.AND P0, PT, R10, R5, PT ;  /* 0x000000050a00720c */ /* 0x000fe20003f06270 */
[----:B---3--:R-:W-:-:S04]  /*02f0*/  @!P1 IMAD.U32 R12, R12, 0x10000, RZ ;  /* 0x000100000c0c9824 */ /* 0x008fc800078e00ff */
[----:B------:R-:W-:-:S06]  /*0300*/  @!P1 FMUL.FTZ R12, R12, 1.4426950216293334961 ;  /* 0x3fb8aa3b0c0c9820 */ /* 0x000fcc0000410000 */
[----:B------:R-:W1:Y:S01]  /*0310*/  @!P1 MUFU.EX2 R12, R12 ;  /* 0x0000000c000c9308 */ /* 0x000e620000000800 */
[----:B--2---:R-:W-:Y:S02]  /*0320*/  @!P2 SHF.L.U32 R13, R13, 0x10, RZ ;  /* 0x000000100d0da819 */ /* 0x004fe400000006ff */
[----:B-1----:R-:W-:-:S03]  /*0330*/  @!P1 F2FP.BF16.F32.PACK_AB R6, RZ, R12 ;  /* 0x0000000cff06923e */ /* 0x002fc600000010ff */
[----:B------:R-:W-:Y:S02]  /*0340*/  @!P2 FMUL.FTZ R13, R13, 1.4426950216293334961 ;  /* 0x3fb8aa3b0d0da820 */ /* 0x000fe40000410000 */
[----:B------:R0:W-:Y:S01]  /*0350*/  @!P1 STG.E.U16 desc[UR4][R8.64], R6 ;  /* 0x0000000608009986 */ /* 0x0001e2000c101504 */
[----:B----4-:R-:W-:-:S04]  /*0360*/  @!P3 IMAD.U32 R19, R19, 0x10000, RZ ;  /* 0x000100001313b824 */ /* 0x010fc800078e00ff */
[----:B------:R-:W-:Y:S01]  /*0370*/  @!P3 FMUL.FTZ R19, R19, 1.4426950216293334961 ;  /* 0x3fb8aa3b1313b820 */ /* 0x000fe20000410000 */
[----:B------:R-:W1:Y:S05]  /*0380*/  @!P2 MUFU.EX2 R13, R13 ;  /* 0x0000000d000da308 */ /* 0x000e6a0000000800 */
[----:B------:R-:W2:Y:S01]  /*0390*/  @!P3 MUFU.EX2 R19, R19 ;  /* 0x000000130013b308 */ /* 0x000ea20000000800 */
[----:B-1----:R-:W-:Y:S02]  /*03a0*/  @!P2 F2FP.BF16.F32.PACK_AB R2, RZ, R13 ;  /* 0x0000000dff02a23e */ /* 0x002fe400000010ff */
[----:B--2---:R-:W-:Y:S01]  /*03b0*/  @!P3 F2FP.BF16.F32.PACK_AB R4, RZ, R19 ;  /* 0x00000013ff04b23e */ /* 0x004fe200000010ff */
[----:B0-----:R-:W-:Y:S06]  /*03c0*/  @P4 BRA `(.L_x_30386) ;  /* 0x0000000000284947 */ /* 0x001fec0003800000 */
[----:B------:R-:W0:Y:S01]  /*03d0*/  LDC.64 R8, c[0x0][0x388] ;  /* 0x0000e200ff087b82 */ /* 0x000e220000000a00 */
[----:B------:R-:W-:Y:S01]  /*03e0*/  IMAD R11, R3, 0x200, R0 ;  /* 0x00000200030b7824 */ /* 0x000fe200078e0200 */
[----:B------:R-:W-:-:S04]  /*03f0*/  IADD3 R0, PT, PT, R0, 0x80, RZ ;  /* 0x0000008000007810 */ /* 0x000fc80007ffe0ff */
[----:B------:R-:W-:-:S13]  /*0400*/  ISETP.GE.AND P1, PT, R0, R5, PT ;  /* 0x000000050000720c */ /* 0x000fda0003f26270 */
[----:B------:R-:W-:Y:S01]  /*0410*/  @!P1 IMAD R13, R3, 0x200, R0 ;  /* 0x00000200030d9824 */ /* 0x000fe200078e0200 */
[----:B------:R-:W-:Y:S01]  /*0420*/  @!P1 IADD3 R0, PT, PT, R0, 0x80, RZ ;  /* 0x0000008000009810 */ /* 0x000fe20007ffe0ff */
[----:B0-----:R-:W-:-:S04]  /*0430*/  IMAD.WIDE.U32 R10, R11, 0x2, R8 ;  /* 0x000000020b0a7825 */ /* 0x001fc800078e0008 */
[----:B------:R-:W-:Y:S01]  /*0440*/  @!P1 IMAD.WIDE.U32 R8, R13, 0x2, R8 ;  /* 0x000000020d089825 */ /* 0x000fe200078e0008 */
[----:B------:R0:W-:Y:S04]  /*0450*/  STG.E.U16 desc[UR4][R10.64], R2 ;  /* 0x000000020a007986 */ /* 0x0001e8000c101504 */
[----:B------:R0:W-:Y:S02]  /*0460*/  @!P1 STG.E.U16 desc[UR4][R8.64], R4 ;  /* 0x0000000408009986 */ /* 0x0001e4000c101504 */
.L_x_30386:
[----:B------:R-:W-:Y:S05]  /*0470*/  BSYNC.RECONVERGENT B0 ;  /* 0x0000000000007941 */ /* 0x000fea0003800200 */
.L_x_30385:
[----:B------:R-:W-:Y:S01]  /*0480*/  ISETP.GE.AND P1, PT, R0, R5, PT ;  /* 0x000000050000720c */ /* 0x000fe20003f26270 */
[----:B-----5:R-:W-:-:S04]  /*0490*/  @!P0 IMAD.U32 R7, R7, 0x10000, RZ ;  /* 0x0001000007078824 */ /* 0x020fc800078e00ff */
[----:B------:R-:W-:-:S08]  /*04a0*/  @!P0 FMUL.FTZ R7, R7, 1.4426950216293334961 ;  /* 0x3fb8aa3b07078820 */ /* 0x000fd00000410000 */
[----:B------:R-:W-:Y:S05]  /*04b0*/  @P1 EXIT ;  /* 0x000000000000194d */ /* 0x000fea0003800000 */
[----:B0-----:R-:W0:Y:S01]  /*04c0*/  LDC.64 R4, c[0x0][0x388] ;  /* 0x0000e200ff047b82 */ /* 0x001e220000000a00 */
[----:B------:R-:W1:Y:S01]  /*04d0*/  @!P0 MUFU.EX2 R7, R7 ;  /* 0x0000000700078308 */ /* 0x000e620000000800 */
[----:B------:R-:W-:Y:S02]  /*04e0*/  LEA R3, R3, R0, 0x9 ;  /* 0x0000000003037211 */ /* 0x000fe400078e48ff */
[----:B-1----:R-:W-:-:S04]  /*04f0*/  @!P0 F2FP.BF16.F32.PACK_AB R2, RZ, R7 ;  /* 0x00000007ff02823e */ /* 0x002fc800000010ff */
[----:B------:R-:W-:Y:S01]  /*0500*/  PRMT R0, R2, 0x7610, R0 ;  /* 0x0000761002007816 */ /* 0x000fe20000000000 */
[----:B0-----:R-:W-:-:S05]  /*0510*/  IMAD.WIDE.U32 R2, R3, 0x2, R4 ;  /* 0x0000000203027825 */ /* 0x001fca00078e0004 */
[----:B------:R-:W-:Y:S01]  /*0520*/  STG.E.U16 desc[UR4][R2.64], R0 ;  /* 0x0000000002007986 */ /* 0x000fe2000c101504 */
[----:B------:R-:W-:Y:S05]  /*0530*/  EXIT ;  /* 0x000000000000794d */ /* 0x000fea0003800000 */
.L_x_30387:
        /* <DEDUP_REMOVED lines=12> */
.L_x_36117:


//--------------------- .text._ZN2at6native29vectorized_elementwise_kernelILi2EZZZNS0_15exp_kernel_cudaERNS_18TensorIteratorBaseEENKUlvE0_clEvENKUlvE2_clEvEUlN3c108BFloat16EE_St5arrayIPcLm2EEEEviT0_T1_ --------------------------
	.section	.text._ZN2at6native29vectorized_elementwise_kernelILi2EZZZNS0_15exp_kernel_cudaERNS_18TensorIteratorBaseEENKUlvE0_clEvENKUlvE2_clEvEUlN3c108BFloat16EE_St5arrayIPcLm2EEEEviT0_T1_,"ax",@progbits
	.align	128
        .global         _ZN2at6native29vectorized_elementwise_kernelILi2EZZZNS0_15exp_kernel_cudaERNS_18TensorIteratorBaseEENKUlvE0_clEvENKUlvE2_clEvEUlN3c108BFloat16EE_St5arrayIPcLm2EEEEviT0_T1_
        .type           _ZN2at6native29vectorized_elementwise_kernelILi2EZZZNS0_15exp_kernel_cudaERNS_18TensorIteratorBaseEENKUlvE0_clEvENKUlvE2_clEvEUlN3c108BFloat16EE_St5arrayIPcLm2EEEEviT0_T1_,@function
        .size           _ZN2at6native29vectorized_elementwise_kernelILi2EZZZNS0_15exp_kernel_cudaERNS_18TensorIteratorBaseEENKUlvE0_clEvENKUlvE2_clEvEUlN3c108BFloat16EE_St5arrayIPcLm2EEEEviT0_T1_,(.L_x_36118 - _ZN2at6native29vectorized_elementwise_kernelILi2EZZZNS0_15exp_kernel_cudaERNS_18TensorIteratorBaseEENKUlvE0_clEvENKUlvE2_clEvEUlN3c108BFloat16EE_St5arrayIPcLm2EEEEviT0_T1_)
        .other          _ZN2at6native29vectorized_elementwise_kernelILi2EZZZNS0_15exp_kernel_cudaERNS_18TensorIteratorBaseEENKUlvE0_clEvENKUlvE2_clEvEUlN3c108BFloat16EE_St5arrayIPcLm2EEEEviT0_T1_,@"STO_CUDA_ENTRY STV_DEFAULT"
_ZN2at6native29vectorized_elementwise_kernelILi2EZZZNS0_15exp_kernel_cudaERNS_18TensorIteratorBaseEENKUlvE0_clEvENKUlvE2_clEvEUlN3c108BFloat16EE_St5arrayIPcLm2EEEEviT0_T1_:
.text._ZN2at6native29vectorized_elementwise_kernelILi2EZZZNS0_15exp_kernel_cudaERNS_18TensorIteratorBaseEENKUlvE0_clEvENKUlvE2_clEvEUlN3c108BFloat16EE_St5arrayIPcLm2EEEEviT0_T1_:
        /* <DEDUP_REMOVED lines=20> */
[----:B0-----:R-:W-:-:S12]  /*0140*/  @!P5 IMAD.WIDE.U32 R12, R29, 0x2, R12 ;  /* 0x000000021d0cd825 */ /* 0x001fd800078e000c */
[----:B------:R-:W-:Y:S01]  /*0150*/  @!P6 IADD3 R17, PT, PT, R3, R0, RZ ;  /* 0x000000000311e210 */ /* 0x000fe20007ffe0ff */
[----:B------:R-:W-:Y:S01]  /*0160*/  @!P6 VIADD R0, R0, 0x80 ;  /* 0x000000800000e836 */ /* 0x000fe20000000000 */
[----:B------:R-:W0:Y:S04]  /*0170*/  @!P6 LDC.64 R10, c[0x0][0x390] ;  /* 0x0000e400ff0aeb82 */ /* 0x000e280000000a00 */
[----:B------:R-:W-:-:S13]  /*0180*/  ISETP.GE.U32.AND P1, PT, R0, R5, PT ;  /* 0x000000050000720c */ /* 0x000fda0003f26070 */
[----:B------:R-:W-:Y:S01]  /*0190*/  @!P1 IMAD.IADD R28, R3, 0x1, R0 ;  /* 0x00000001031c9824 */ /* 0x000fe200078e0200 */
[----:B------:R-:W-:-:S04]  /*01a0*/  @!P1 IADD3 R0, PT, PT, R0, 0x80, RZ ;  /* 0x0000008000009810 */ /* 0x000fc80007ffe0ff */
[----:B------:R-:W-:Y:S02]  /*01b0*/  ISETP.GE.U32.AND P2, PT, R0, R5, PT ;  /* 0x000000050000720c */ /* 0x000fe40003f46070 */
[----:B------:R-:W-:Y:S01]  /*01c0*/  PRMT R24, RZ, 0x7610, R24 ;  /* 0x00007610ff187816 */ /* 0x000fe20000000018 */
[----:B0-----:R-:W-:Y:S01]  /*01d0*/  @!P6 IMAD.WIDE.U32 R10, R17, 0x2, R10 ;  /* 0x00000002110ae825 */ /* 0x001fe200078e000a */
[----:B------:R-:W-:Y:S01]  /*01e0*/  PRMT R26, RZ, 0x7610, R26 ;  /* 0x00007610ff1a7816 */ /* 0x000fe2000000001a */
[----:B------:R-:W0:Y:S03]  /*01f0*/  @!P1 LDC.64 R16, c[0x0][0x390] ;  /* 0x0000e400ff109b82 */ /* 0x000e260000000a00 */
[----:B------:R-:W2:Y:S01]  /*0200*/  @!P5 LDG.E.U16 R24, desc[UR4][R12.64] ;  /* 0x000000040c18d981 */ /* 0x000ea2000c1e1500 */
[----:B-1----:R-:W-:-:S03]  /*0210*/  @!P0 IMAD.WIDE.U32 R18, R15, 0x2, R18 ;  /* 0x000000020f128825 */ /* 0x002fc600078e0012 */
[----:B------:R1:W3:Y:S01]  /*0220*/  @!P6 LDG.E.U16 R2, desc[UR4][R10.64] ;  /* 0x000000040a02e981 */ /* 0x0002e2000c1e1500 */
[----:B------:R-:W-:Y:S02]  /*0230*/  @!P2 IMAD.IADD R27, R3, 0x1, R0 ;  /* 0x00000001031ba824 */ /* 0x000fe400078e0200 */
[----:B------:R-:W-:Y:S01]  /*0240*/  @!P2 VIADD R0, R0, 0x80 ;  /* 0x000000800000a836 */ /* 0x000fe20000000000 */
[----:B------:R4:W5:Y:S04]  /*0250*/  @!P0 LDG.E.U16 R26, desc[UR4][R18.64] ;  /* 0x00000004121a8981 */ /* 0x000968000c1e1500 */
[----:B------:R-:W-:Y:S01]  /*0260*/  ISETP.GE.U32.AND P3, PT, R0, R5, PT ;  /* 0x000000050000720c */ /* 0x000fe20003f66070 */
[----:B-1----:R-:W1:-:S12]  /*0270*/  @!P2 LDC.64 R10, c[0x0][0x390] ;  /* 0x0000e400ff0aab82 */ /* 0x002e580000000a00 */
[----:B------:R-:W-:Y:S01]  /*0280*/  @!P3 IADD3 R25, PT, PT, R3, R0, RZ ;  /* 0x000000000319b210 */ /* 0x000fe20007ffe0ff */
[----:B------:R-:W-:Y:S01]  /*0290*/  @!P3 VIADD R0, R0, 0x80 ;  /* 0x000000800000b836 */ /* 0x000fe20000000000 */
[----:B------:R-:W1:Y:S04]  /*02a0*/  @!P3 LDC.64 R12, c[0x0][0x390] ;  /* 0x0000e400ff0cbb82 */ /* 0x000e680000000a00 */
[----:B------:R-:W-:-:S13]  /*02b0*/  ISETP.GE.U32.AND P4, PT, R0, R5, PT ;  /* 0x000000050000720c */ /* 0x000fda0003f86070 */
[----:B------:R-:W-:Y:S01]  /*02c0*/  @!P4 IADD3 R29, PT, PT, R3, R0, RZ ;  /* 0x00000000031dc210 */ /* 0x000fe20007ffe0ff */
[----:B------:R-:W-:Y:S01]  /*02d0*/  @!P4 VIADD R0, R0, 0x80 ;  /* 0x000000800000c836 */ /* 0x000fe20000000000 */
[----:B------:R-:W1:Y:S04]  /*02e0*/  @!P4 LDC.64 R14, c[0x0][0x390] ;  /* 0x0000e400ff0ecb82 */ /* 0x000e680000000a00 */
[----:B------:R-:W-:-:S13]  /*02f0*/  ISETP.GE.U32.AND P5, PT, R0, R5, PT ;  /* 0x000000050000720c */ /* 0x000fda0003fa6070 */
[----:B----4-:R-:W4:Y:S01]  /*0300*/  @!P5 LDC.64 R18, c[0x0][0x390] ;  /* 0x0000e400ff12db82 */ /* 0x010f220000000a00 */
[----:B------:R-:W-:Y:S02]  /*0310*/  @!P5 IMAD.IADD R0, R3, 0x1, R0 ;  /* 0x000000010300d824 */ /* 0x000fe400078e0200 */
[----:B0-----:R-:W-:Y:S01]  /*0320*/  @!P1 IMAD.WIDE.U32 R16, R28, 0x2, R16 ;  /* 0x000000021c109825 */ /* 0x001fe200078e0010 */
[----:B------:R-:W-:-:S03]  /*0330*/  PRMT R28, RZ, 0x7610, R28 ;  /* 0x00007610ff1c7816 */ /* 0x000fc6000000001c */
[----:B-1----:R-:W-:Y:S01]  /*0340*/  @!P3 IMAD.WIDE.U32 R12, R25, 0x2, R12 ;  /* 0x00000002190cb825 */ /* 0x002fe200078e000c */
[----:B------:R-:W-:Y:S02]  /*0350*/  PRMT R25, RZ, 0x7610, R25 ;  /* 0x00007610ff197816 */ /* 0x000fe40000000019 */
[----:B------:R0:W5:Y:S01]  /*0360*/  @!P1 LDG.E.U16 R28, desc[UR4][R16.64] ;  /* 0x00000004101c9981 */ /* 0x000162000c1e1500 */
[----:B------:R-:W-:Y:S01]  /*0370*/  @!P2 IMAD.WIDE.U32 R10, R27, 0x2, R10 ;  /* 0x000000021b0aa825 */ /* 0x000fe200078e000a */
[----:B------:R-:W-:Y:S02]  /*0380*/  PRMT R27, RZ, 0x7610, R27 ;  /* 0x00007610ff1b7816 */ /* 0x000fe4000000001b */
[----:B------:R-:W5:Y:S01]  /*0390*/  @!P3 LDG.E.U16 R25, desc[UR4][R12.64] ;  /* 0x000000040c19b981 */ /* 0x000f62000c1e1500 */
[----:B------:R-:W-:Y:S01]  /*03a0*/  @!P4 IMAD.WIDE.U32 R14, R29, 0x2, R14 ;  /* 0x000000021d0ec825 */ /* 0x000fe200078e000e */
[----:B------:R-:W-:Y:S02]  /*03b0*/  PRMT R29, RZ, 0x7610, R29 ;  /* 0x00007610ff1d7816 */ /* 0x000fe4000000001d */
[----:B------:R1:W5:Y:S04]  /*03c0*/  @!P2 LDG.E.U16 R27, desc[UR4][R10.64] ;  /* 0x000000040a1ba981 */ /* 0x000368000c1e1500 */
[----:B------:R1:W5:Y:S01]  /*03d0*/  @!P4 LDG.E.U16 R29, desc[UR4][R14.64] ;  /* 0x000000040e1dc981 */ /* 0x000362000c1e1500 */
[----:B----4-:R-:W-:Y:S01]  /*03e0*/  @!P5 IMAD.WIDE.U32 R18, R0, 0x2, R18 ;  /* 0x000000020012d825 */ /* 0x010fe200078e0012 */
[----:B------:R-:W-:-:S06]  /*03f0*/  PRMT R0, RZ, 0x7610, R0 ;  /* 0x00007610ff007816 */ /* 0x000fcc0000000000 */
[----:B------:R-:W4:Y:S01]  /*0400*/  @!P5 LDG.E.U16 R0, desc[UR4][R18.64] ;  /* 0x000000041200d981 */ /* 0x000f22000c1e1500 */
[----:B0-----:R-:W-:-:S04]  /*0410*/  IADD3 R16, PT, PT, R4, 0x100, RZ ;  /* 0x0000010004107810 */ /* 0x001fc80007ffe0ff */
[-C--:B------:R-:W-:Y:S02]  /*0420*/  ISETP.GE.U32.AND P5, PT, R16, R5.reuse, PT ;  /* 0x000000051000720c */ /* 0x080fe40003fa6070 */
[C---:B------:R-:W-:Y:S02]  /*0430*/  ISETP.GE.U32.AND P0, PT, R4.reuse, R5, PT ;  /* 0x000000050400720c */ /* 0x040fe40003f06070 */
[----:B-1----:R-:W-:-:S04]  /*0440*/  IADD3 R10, PT, PT, R4, 0x180, RZ ;  /* 0x00000180040a7810 */ /* 0x002fc80007ffe0ff */
[----:B------:R-:W-:Y:S02]  /*0450*/  ISETP.GE.U32.AND P2, PT, R10, R5, PT ;  /* 0x000000050a00720c */ /* 0x000fe40003f46070 */
[C---:B------:R-:W-:Y:S01]  /*0460*/  IADD3 R10, PT, PT, R4.reuse, 0x280, RZ ;  /* 0x00000280040a7810 */ /* 0x040fe20007ffe0ff */
[----:B------:R-:W-:-:S03]  /*0470*/  VIADD R16, R4, 0x380 ;  /* 0x0000038004107836 */ /* 0x000fc60000000000 */
[----:B------:R-:W-:Y:S02]  /*0480*/  ISETP.GE.U32.AND P4, PT, R10, R5, PT ;  /* 0x000000050a00720c */ /* 0x000fe40003f86070 */
[----:B------:R-:W0:Y:S01]  /*0490*/  @!P0 LDC.64 R10, c[0x0][0x388] ;  /* 0x0000e200ff0a8b82 */ /* 0x000e220000000a00 */
[C---:B------:R-:W-:Y:S02]  /*04a0*/  VIADD R14, R4.reuse, 0x300 ;  /* 0x00000300040e7836 */ /* 0x040fe40000000000 */
[----:B------:R-:W-:-:S03]  /*04b0*/  VIADD R12, R4, 0x80 ;  /* 0x00000080040c7836 */ /* 0x000fc60000000000 */
[-C--:B------:R-:W-:Y:S02]  /*04c0*/  ISETP.GE.U32.AND P6, PT, R14, R5.reuse, PT ;  /* 0x000000050e00720c */ /* 0x080fe40003fc6070 */
[----:B------:R-:W-:Y:S01]  /*04d0*/  ISETP.GE.U32.AND P1, PT, R12, R5, PT ;  /* 0x000000050c00720c */ /* 0x000fe20003f26070 */
[----:B------:R-:W-:-:S04]  /*04e0*/  @!P0 IMAD.IADD R17, R3, 0x1, R4 ;  /* 0x0000000103118824 */ /* 0x000fc800078e0204 */
[----:B0-----:R-:W-:Y:S01]  /*04f0*/  @!P0 IMAD.WIDE.U32 R10, R17, 0x2, R10 ;  /* 0x00000002110a8825 */ /* 0x001fe200078e000a */
[----:B------:R-:W-:Y:S04]  /*0500*/  BSSY.RECONVERGENT B0, `(.L_x_30389) ;  /* 0x0000052000007945 */ /* 0x000fe80003800200 */
[----:B------:R-:W-:Y:S01]  /*0510*/  BSSY.RELIABLE B1, `(.L_x_30390) ;  /* 0x000004a000017945 */ /* 0x000fe20003800100 */
[----:B---3--:R-:W-:-:S04]  /*0520*/  @!P5 IMAD.U32 R2, R2, 0x10000, RZ ;  /* 0x000100000202d824 */ /* 0x008fc800078e00ff */
[----:B------:R-:W-:-:S06]  /*0530*/  @!P5 FMUL.FTZ R13, R2, 1.4426950216293334961 ;  /* 0x3fb8aa3b020dd820 */ /* 0x000fcc0000410000 */
[----:B------:R-:W0:Y:S01]  /*0540*/  @!P5 MUFU.EX2 R13, R13 ;  /* 0x0000000d000dd308 */ /* 0x000e220000000800 */
[----:B------:R-:W-:Y:S02]  /*0550*/  VIADD R2, R4, 0x200 ;  /* 0x0000020004027836 */ /* 0x000fe40000000000 */
[----:B--2---:R-:W-:-:S03]  /*0560*/  @!P0 IMAD.U32 R24, R24, 0x10000, RZ ;  /* 0x0001000018188824 */ /* 0x004fc600078e00ff */
[----:B------:R-:W-:Y:S01]  /*0570*/  ISETP.GE.U32.AND P3, PT, R2, R5, PT ;  /* 0x000000050200720c */ /* 0x000fe20003f66070 */
[----:B------:R-:W-:Y:S01]  /*0580*/  @!P0 FMUL.FTZ R2, R24, 1.4426950216293334961 ;  /* 0x3fb8aa3b18028820 */ /* 0x000fe20000410000 */
[----:B0-----:R-:W-:Y:S02]  /*0590*/  @!P5 F2FP.BF16.F32.PACK_AB R6, RZ, R13 ;  /* 0x0000000dff06d23e */ /* 0x001fe400000010ff */
[----:B------:R-:W-:-:S03]  /*05a0*/  ISETP.GE.U32.AND P5, PT, R16, R5, PT ;  /* 0x000000051000720c */ /* 0x000fc60003fa6070 */
[----:B------:R-:W0:Y:S01]  /*05b0*/  @!P0 MUFU.EX2 R2, R2 ;  /* 0x0000000200028308 */ /* 0x000e220000000800 */
[----:B-----5:R-:W-:Y:S02]  /*05c0*/  @!P1 IMAD.U32 R26, R26, 0x10000, RZ ;  /* 0x000100001a1a9824 */ /* 0x020fe400078e00ff */
[----:B------:R-:W-:Y:S02]  /*05d0*/  @!P0 IMAD.MOV.U32 R4, RZ, RZ, R12 ;  /* 0x000000ffff048224 */ /* 0x000fe400078e000c */
[----:B------:R-:W-:Y:S01]  /*05e0*/  @!P1 FMUL.FTZ R26, R26, 1.4426950216293334961 ;  /* 0x3fb8aa3b1a1a9820 */ /* 0x000fe20000410000 */
[----:B0-----:R-:W-:-:S03]  /*05f0*/  @!P0 F2FP.BF16.F32.PACK_AB R23, RZ, R2 ;  /* 0x00000002ff17823e */ /* 0x001fc600000010ff */
[----:B------:R-:W0:Y:S02]  /*0600*/  @!P1 MUFU.EX2 R13, R26 ;  /* 0x0000001a000d9308 */ /* 0x000e240000000800 */
[----:B------:R1:W-:Y:S01]  /*0610*/  @!P0 STG.E.U16 desc[UR4][R10.64], R23 ;  /* 0x000000170a008986 */ /* 0x0003e2000c101504 */
[----:B------:R-:W-:Y:S02]  /*0620*/  ISETP.GE.U32.AND P0, PT, R4, R5, PT ;  /* 0x000000050400720c */ /* 0x000fe40003f06070 */
[----:B------:R-:W-:Y:S02]  /*0630*/  @!P2 SHF.L.U32 R28, R28, 0x10, RZ ;  /* 0x000000101c1ca819 */ /* 0x000fe400000006ff */
[----:B------:R-:W-:Y:S01]  /*0640*/  @!P4 SHF.L.U32 R25, R25, 0x10, RZ ;  /* 0x000000101919c819 */ /* 0x000fe200000006ff */
[----:B------:R-:W-:Y:S02]  /*0650*/  @!P3 IMAD.U32 R27, R27, 0x10000, RZ ;  /* 0x000100001b1bb824 */ /* 0x000fe400078e00ff */
[----:B------:R-:W-:-:S02]  /*0660*/  @!P6 IMAD.U32 R29, R29, 0x10000, RZ ;  /* 0x000100001d1de824 */ /* 0x000fc400078e00ff */
[----:B------:R-:W-:Y:S01]  /*0670*/  @!P2 FMUL.FTZ R14, R28, 1.4426950216293334961 ;  /* 0x3fb8aa3b1c0ea820 */ /* 0x000fe20000410000 */
[----:B------:R-:W-:Y:S01]  /*0680*/  @!P3 FMUL.FTZ R15, R27, 1.4426950216293334961 ;  /* 0x3fb8aa3b1b0fb820 */ /* 0x000fe20000410000 */
[----:B------:R-:W-:Y:S01]  /*0690*/  @!P4 FMUL.FTZ R25, R25, 1.4426950216293334961 ;  /* 0x3fb8aa3b1919c820 */ /* 0x000fe20000410000 */
[----:B------:R-:W-:Y:S01]  /*06a0*/  @!P6 FMUL.FTZ R29, R29, 1.4426950216293334961 ;  /* 0x3fb8aa3b1d1de820 */ /* 0x000fe20000410000 */
[----:B----4-:R-:W-:-:S05]  /*06b0*/  @!P5 SHF.L.U32 R0, R0, 0x10, RZ ;  /* 0x000000100000d819 */ /* 0x010fca00000006ff */
[----:B------:R-:W-:Y:S01]  /*06c0*/  @!P5 FMUL.FTZ R0, R0, 1.4426950216293334961 ;  /* 0x3fb8aa3b0000d820 */ /* 0x000fe20000410000 */
[----:B------:R-:W2:Y:S04]  /*06d0*/  @!P2 MUFU.EX2 R14, R14 ;  /* 0x0000000e000ea308 */ /* 0x000ea80000000800 */
[----:B------:R-:W3:Y:S04]  /*06e0*/  @!P3 MUFU.EX2 R15, R15 ;  /* 0x0000000f000fb308 */ /* 0x000ee80000000800 */
[----:B------:R-:W4:Y:S04]  /*06f0*/  @!P4 MUFU.EX2 R25, R25 ;  /* 0x000000190019c308 */ /* 0x000f280000000800 */
[----:B------:R-:W5:Y:S04]  /*0700*/  @!P6 MUFU.EX2 R29, R29 ;  /* 0x0000001d001de308 */ /* 0x000f680000000800 */
[----:B------:R-:W1:Y:S01]  /*0710*/  @!P5 MUFU.EX2 R0, R0 ;  /* 0x000000000000d308 */ /* 0x000e620000000800 */
[----:B0-----:R-:W-:-:S02]  /*0720*/  @!P1 F2FP.BF16.F32.PACK_AB R7, RZ, R13 ;  /* 0x0000000dff07923e */ /* 0x001fc400000010ff */
[----:B--2---:R-:W-:Y:S02]  /*0730*/  @!P2 F2FP.BF16.F32.PACK_AB R8, RZ, R14 ;  /* 0x0000000eff08a23e */ /* 0x004fe400000010ff */
[----:B---3--:R-:W-:Y:S02]  /*0740*/  @!P3 F2FP.BF16.F32.PACK_AB R9, RZ, R15 ;  /* 0x0000000fff09b23e */ /* 0x008fe400000010ff */
[----:B----4-:R-:W-:Y:S02]  /*0750*/  @!P4 F2FP.BF16.F32.PACK_AB R20, RZ, R25 ;  /* 0x00000019ff14c23e */ /* 0x010fe400000010ff */
[----:B-----5:R-:W-:Y:S02]  /*0760*/  @!P6 F2FP.BF16.F32.PACK_AB R21, RZ, R29 ;  /* 0x0000001dff15e23e */ /* 0x020fe400000010ff */
[----:B-1----:R-:W-:Y:S01]  /*0770*/  @!P5 F2FP.BF16.F32.PACK_AB R22, RZ, R0 ;  /* 0x00000000ff16d23e */ /* 0x002fe200000010ff */
[----:B------:R-:W-:Y:S06]  /*0780*/  @P0 BRA `(.L_x_30391) ;  /* 0x0000000000300947 */ /* 0x000fec0003800000 */
        /* <DEDUP_REMOVED lines=12> */
.L_x_30391:
[----:B------:R-:W-:-:S13]  /*0850*/  ISETP.GE.U32.AND P0, PT, R4, R5, PT ;  /* 0x000000050400720c */ /* 0x000fda0003f06070 */
[----:B------:R-:W-:Y:S05]  /*0860*/  @P0 BRA `(.L_x_30393) ;  /* 0x0000000000300947 */ /* 0x000fea0003800000 */
[----:B0-----:R-:W0:Y:S01]  /*0870*/  LDC.64 R6, c[0x0][0x388] ;  /* 0x0000e200ff067b82 */ /* 0x001e220000000a00 */
[----:B------:R-:W-:Y:S01]  /*0880*/  IADD3 R11, PT, PT, R3, R4, RZ ;  /* 0x00000004030b7210 */ /* 0x000fe20007ffe0ff */
[----:B------:R-:W-:-:S04]  /*0890*/  VIADD R4, R4, 0x80 ;  /* 0x0000008004047836 */ /* 0x000fc80000000000 */
[----:B0-----:R-:W-:-:S05]  /*08a0*/  IMAD.WIDE.U32 R6, R11, 0x2, R6 ;  /* 0x000000020b067825 */ /* 0x001fca00078e0006 */
[----:B------:R1:W-:Y:S02]  /*08b0*/  STG.E.U16 desc[UR4][R6.64], R8 ;  /* 0x0000000806007986 */ /* 0x0003e4000c101504 */
.L_x_30392:
[----:B------:R-:W-:-:S13]  /*08c0*/  ISETP.GE.U32.AND P0, PT, R4, R5, PT ;  /* 0x000000050400720c */ /* 0x000fda0003f06070 */
[----:B------:R-:W-:Y:S05]  /*08d0*/  @P0 BRA `(.L_x_30394) ;  /* 0x0000000000340947 */ /* 0x000fea0003800000 */
[----:B01----:R-:W0:Y:S01]  /*08e0*/  LDC.64 R6, c[0x0][0x388] ;  /* 0x0000e200ff067b82 */ /* 0x003e220000000a00 */
[----:B------:R-:W-:Y:S01]  /*08f0*/  IADD3 R11, PT, PT, R3, R4, RZ ;  /* 0x00000004030b7210 */ /* 0x000fe20007ffe0ff */
[----:B------:R-:W-:-:S04]  /*0900*/  VIADD R4, R4, 0x80 ;  /* 0x0000008004047836 */ /* 0x000fc80000000000 */
[----:B0-----:R-:W-:-:S05]  /*0910*/  IMAD.WIDE.U32 R6, R11, 0x2, R6 ;  /* 0x000000020b067825 */ /* 0x001fca00078e0006 */
[----:B------:R1:W-:Y:S02]  /*0920*/  STG.E.U16 desc[UR4][R6.64], R9 ;  /* 0x0000000906007986 */ /* 0x0003e4000c101504 */
.L_x_30393:
[----:B------:R-:W-:-:S13]  /*0930*/  ISETP.GE.U32.AND P0, PT, R4, R5, PT ;  /* 0x000000050400720c */ /* 0x000fda0003f06070 */
[----:B------:R-:W-:Y:S05]  /*0940*/  @P0 BREAK.RELIABLE B1 ;  /* 0x0000000000010942 */ /* 0x000fea0003800100 */
[----:B------:R-:W-:Y:S05]  /*0950*/  @P0 BRA `(.L_x_30395) ;  /* 0x0000000000300947 */ /* 0x000fea0003800000 */
[----:B01----:R-:W0:Y:S01]  /*0960*/  LDC.64 R6, c[0x0][0x388] ;  /* 0x0000e200ff067b82 */ /* 0x003e220000000a00 */
[----:B------:R-:W-:Y:S01]  /*0970*/  IADD3 R9, PT, PT, R3, R4, RZ ;  /* 0x0000000403097210 */ /* 0x000fe20007ffe0ff */
[----:B------:R-:W-:-:S04]  /*0980*/  VIADD R4, R4, 0x80 ;  /* 0x0000008004047836 */ /* 0x000fc80000000000 */
[----:B0-----:R-:W-:-:S05]  /*0990*/  IMAD.WIDE.U32 R6, R9, 0x2, R6 ;  /* 0x0000000209067825 */ /* 0x001fca00078e0006 */
[----:B------:R2:W-:Y:S02]  /*09a0*/  STG.E.U16 desc[UR4][R6.64], R20 ;  /* 0x0000001406007986 */ /* 0x0005e4000c101504 */
.L_x_30394:
[----:B------:R-:W-:Y:S05]  /*09b0*/  BSYNC.RELIABLE B1 ;  /* 0x0000000000017941 */ /* 0x000fea0003800100 */
.L_x_30390:
[----:B------:R-:W-:-:S13]  /*09c0*/  ISETP.GE.U32.AND P0, PT, R4, R5, PT ;  /* 0x000000050400720c */ /* 0x000fda0003f06070 */
[----:B012---:R-:W0:Y:S01]  /*09d0*/  @!P0 LDC.64 R6, c[0x0][0x388] ;  /* 0x0000e200ff068b82 */ /* 0x007e220000000a00 */
[----:B------:R-:W-:Y:S01]  /*09e0*/  @!P0 IADD3 R9, PT, PT, R3, R4, RZ ;  /* 0x0000000403098210 */ /* 0x000fe20007ffe0ff */
[----:B------:R-:W-:-:S04]  /*09f0*/  @!P0 VIADD R4, R4, 0x80 ;  /* 0x0000008004048836 */ /* 0x000fc80000000000 */
[----:B0-----:R-:W-:-:S05]  /*0a00*/  @!P0 IMAD.WIDE.U32 R6, R9, 0x2, R6 ;  /* 0x0000000209068825 */ /* 0x001fca00078e0006 */
[----:B------:R2:W-:Y:S02]  /*0a10*/  @!P0 STG.E.U16 desc[UR4][R6.64], R21 ;  /* 0x0000001506008986 */ /* 0x0005e4000c101504 */
.L_x_30395:
[----:B------:R-:W-:Y:S05]  /*0a20*/  BSYNC.RECONVERGENT B0 ;  /* 0x0000000000007941 */ /* 0x000fea0003800200 */
.L_x_30389:
[----:B------:R-:W-:Y:S05]  /*0a30*/  WARPSYNC.ALL ;  /* 0x0000000000007948 */ /* 0x000fea0003800000 */
[----:B------:R-:W-:-:S13]  /*0a40*/  ISETP.GE.U32.AND P0, PT, R4, R5, PT ;  /* 0x000000050400720c */ /* 0x000fda0003f06070 */
[----:B------:R-:W-:Y:S05]  /*0a50*/  @P0 EXIT ;  /* 0x000000000000094d */ /* 0x000fea0003800000 */
[----:B012---:R-:W0:Y:S01]  /*0a60*/  LDC.64 R6, c[0x0][0x388] ;  /* 0x0000e200ff067b82 */ /* 0x007e220000000a00 */
[----:B------:R-:W-:-:S05]  /*0a70*/  IADD3 R3, PT, PT, R3, R4, RZ ;  /* 0x0000000403037210 */ /* 0x000fca0007ffe0ff */
[----:B0-----:R-:W-:-:S05]  /*0a80*/  IMAD.WIDE.U32 R2, R3, 0x2, R6 ;  /* 0x0000000203027825 */ /* 0x001fca00078e0006 */
[----:B------:R-:W-:Y:S01]  /*0a90*/  STG.E.U16 desc[UR4][R2.64], R22 ;  /* 0x0000001602007986 */ /* 0x000fe2000c101504 */
[----:B------:R-:W-:Y:S05]  /*0aa0*/  EXIT ;  /* 0x000000000000794d */ /* 0x000fea0003800000 */
.L_x_30388:
[----:B------:R-:W0:Y:S01]  /*0ab0*/  S2R R0, SR_TID.X ;  /* 0x0000000000007919 */ /* 0x000e220000002100 */
[----:B------:R-:W1:Y:S02]  /*0ac0*/  LDC.64 R4, c[0x0][0x390] ;  /* 0x0000e400ff047b82 */ /* 0x000e640000000a00 */
[----:B-1----:R-:W-:-:S04]  /*0ad0*/  IMAD.WIDE.U32 R4, R3, 0x2, R4 ;  /* 0x0000000203047825 */ /* 0x002fc800078e0004 */
[----:B0-----:R-:W-:Y:S02]  /*0ae0*/  IMAD.WIDE.U32 R6, R0, 0x4, R4 ;  /* 0x0000000400067825 */ /* 0x001fe400078e0004 */
[----:B------:R-:W0:Y:S03]  /*0af0*/  LDC.64 R4, c[0x0][0x388] ;  /* 0x0000e200ff047b82 */ /* 0x000e260000000a00 */
[----:B------:R-:W2:Y:S04]  /*0b00*/  LDG.E R2, desc[UR4][R6.64] ;  /* 0x0000000406027981 */ /* 0x000ea8000c1e1900 */
[----:B------:R-:W3:Y:S04]  /*0b10*/  LDG.E R8, desc[UR4][R6.64+0x200] ;  /* 0x0002000406087981 */ /* 0x000ee8000c1e1900 */
[----:B------:R-:W4:Y:S04]  /*0b20*/  LDG.E R11, desc[UR4][R6.64+0x600] ;  /* 0x00060004060b7981 */ /* 0x000f28000c1e1900 */
[----:B------:R-:W5:Y:S01]  /*0b30*/  LDG.E R10, desc[UR4][R6.64+0x400] ;  /* 0x00040004060a7981 */ /* 0x000f62000c1e1900 */
[----:B0-----:R-:W-:-:S04]  /*0b40*/  IMAD.WIDE.U32 R4, R3, 0x2, R4 ;  /* 0x0000000203047825 */ /* 0x001fc800078e0004 */
[----:B------:R-:W-:-:S04]  /*0b50*/  IMAD.WIDE.U32 R4, R0, 0x4, R4 ;  /* 0x0000000400047825 */ /* 0x000fc800078e0004 */
[----:B--2---:R-:W-:Y:S01]  /*0b60*/  IMAD.U32 R9, R2, 0x10000, RZ ;  /* 0x0001000002097824 */ /* 0x004fe200078e00ff */
[----:B---3--:R-:W-:Y:S02]  /*0b70*/  SHF.L.U32 R12, R8, 0x10, RZ ;  /* 0x00000010080c7819 */ /* 0x008fe400000006ff */
[----:B------:R-:W-:Y:S02]  /*0b80*/  PRMT R8, R2, 0x7632, R8 ;  /* 0x0000763202087816 */ /* 0x000fe40000000008 */
[----:B----4-:R-:W-:Y:S01]  /*0b90*/  SHF.L.U32 R14, R11, 0x10, RZ ;  /* 0x000000100b0e7819 */ /* 0x010fe200000006ff */
[----:B------:R-:W-:Y:S01]  /*0ba0*/  FMUL.FTZ R2, R9, 1.4426950216293334961 ;  /* 0x3fb8aa3b09027820 */ /* 0x000fe20000410000 */
[----:B------:R-:W-:Y:S01]  /*0bb0*/  PRMT R11, R11, 0x7632, R11 ;  /* 0x000076320b0b7816 */ /* 0x000fe2000000000b */
[----:B-----5:R-:W-:Y:S01]  /*0bc0*/  IMAD.U32 R13, R10, 0x10000, RZ ;  /* 0x000100000a0d7824 */ /* 0x020fe200078e00ff */
[----:B------:R-:W-:Y:S02]  /*0bd0*/  PRMT R9, R8, 0x7632, R9 ;  /* 0x0000763208097816 */ /* 0x000fe40000000009 */
[----:B------:R-:W-:-:S02]  /*0be0*/  PRMT R10, R10, 0x7632, R10 ;  /* 0x000076320a0a7816 */ /* 0x000fc4000000000a */
[----:B------:R-:W-:Y:S01]  /*0bf0*/  SHF.L.U32 R15, R11, 0x10, RZ ;  /* 0x000000100b0f7819 */ /* 0x000fe200000006ff */
[----:B------:R-:W-:Y:S01]  /*0c00*/  FMUL.FTZ R7, R13, 1.4426950216293334961 ;  /* 0x3fb8aa3b0d077820 */ /* 0x000fe20000410000 */
[----:B------:R-:W-:Y:S01]  /*0c10*/  SHF.L.U32 R9, R9, 0x10, RZ ;  /* 0x0000001009097819 */ /* 0x000fe200000006ff */
[----:B------:R-:W-:Y:S02]  /*0c20*/  IMAD.U32 R8, R8, 0x10000, RZ ;  /* 0x0001000008087824 */ /* 0x000fe400078e00ff */
[----:B------:R-:W-:Y:S02]  /*0c30*/  IMAD.U32 R13, R10, 0x10000, RZ ;  /* 0x000100000a0d7824 */ /* 0x000fe400078e00ff */
[----:B------:R-:W-:Y:S01]  /*0c40*/  FMUL.FTZ R12, R12, 1.4426950216293334961 ;  /* 0x3fb8aa3b0c0c7820 */ /* 0x000fe20000410000 */
[----:B------:R-:W-:Y:S01]  /*0c50*/  FMUL.FTZ R14, R14, 1.4426950216293334961 ;  /* 0x3fb8aa3b0e0e7820 */ /* 0x000fe20000410000 */
[----:B------:R-:W-:Y:S01]  /*0c60*/  FMUL.FTZ R15, R15, 1.4426950216293334961 ;  /* 0x3fb8aa3b0f0f7820 */ /* 0x000fe20000410000 */
[----:B------:R-:W-:Y:S01]  /*0c70*/  FMUL.FTZ R8, R8, 1.4426950216293334961 ;  /* 0x3fb8aa3b08087820 */ /* 0x000fe20000410000 */
[----:B------:R-:W-:Y:S01]  /*0c80*/  FMUL.FTZ R10, R9, 1.4426950216293334961 ;  /* 0x3fb8aa3b090a7820 */ /* 0x000fe20000410000 */
[----:B------:R-:W-:Y:S01]  /*0c90*/  FMUL.FTZ R13, R13, 1.4426950216293334961 ;  /* 0x3fb8aa3b0d0d7820 */ /* 0x000fe20000410000 */
[----:B------:R-:W-:Y:S04]  /*0ca0*/  MUFU.EX2 R6, R12 ;  /* 0x0000000c00067308 */ /* 0x000fe80000000800 */
[----:B------:R-:W-:Y:S04]  /*0cb0*/  MUFU.EX2 R2, R2 ;  /* 0x0000000200027308 */ /* 0x000fe80000000800 */
[----:B------:R-:W-:Y:S04]  /*0cc0*/  MUFU.EX2 R7, R7 ;  /* 0x0000000700077308 */ /* 0x000fe80000000800 */
[----:B------:R-:W-:Y:S04]  /*0cd0*/  MUFU.EX2 R14, R14 ;  /* 0x0000000e000e7308 */ /* 0x000fe80000000800 */
[----:B------:R-:W0:Y:S04]  /*0ce0*/  MUFU.EX2 R9, R8 ;  /* 0x0000000800097308 */ /* 0x000e280000000800 */
[----:B------:R-:W1:Y:S04]  /*0cf0*/  MUFU.EX2 R11, R10 ;  /* 0x0000000a000b7308 */ /* 0x000e680000000800 */
[----:B------:R-:W2:Y:S04]  /*0d00*/  MUFU.EX2 R12, R13 ;  /* 0x0000000d000c7308 */ /* 0x000ea80000000800 */
[----:B------:R-:W3:Y:S01]  /*0d10*/  MUFU.EX2 R15, R15 ;  /* 0x0000000f000f7308 */ /* 0x000ee20000000800 */
[----:B0-----:R-:W-:-:S02]  /*0d20*/  F2FP.BF16.F32.PACK_AB R9, R9, R2 ;  /* 0x000000020909723e */ /* 0x001fc400000010ff */
[----:B-1----:R-:W-:Y:S02]  /*0d30*/  F2FP.BF16.F32.PACK_AB R11, R11, R6 ;  /* 0x000000060b0b723e */ /* 0x002fe400000010ff */
[----:B--2---:R-:W-:Y:S02]  /*0d40*/  F2FP.BF16.F32.PACK_AB R7, R12, R7 ;  /* 0x000000070c07723e */ /* 0x004fe400000010ff */
[----:B---3--:R-:W-:Y:S01]  /*0d50*/  F2FP.BF16.F32.PACK_AB R3, R15, R14 ;  /* 0x0000000e0f03723e */ /* 0x008fe200000010ff */
[----:B------:R-:W-:Y:S04]  /*0d60*/  STG.E desc[UR4][R4.64], R9 ;  /* 0x0000000904007986 */ /* 0x000fe8000c101904 */
[----:B------:R-:W-:Y:S04]  /*0d70*/  STG.E desc[UR4][R4.64+0x200], R11 ;  /* 0x0002000b04007986 */ /* 0x000fe8000c101904 */
[----:B------:R-:W-:Y:S04]  /*0d80*/  STG.E desc[UR4][R4.64+0x400], R7 ;  /* 0x0004000704007986 */ /* 0x000fe8000c101904 */
[----:B------:R-:W-:Y:S01]  /*0d90*/  STG.E desc[UR4][R4.64+0x600], R3 ;  /* 0x0006000304007986 */ /* 0x000fe2000c101904 */
[----:B------:R-:W-:Y:S05]  /*0da0*/  EXIT ;  /* 0x000000000000794d */ /* 0x000fea0003800000 */
.L_x_30396:
        /* <DEDUP_REMOVED lines=13> */
.L_x_36118:


//--------------------- .text._ZN2at6native29vectorized_elementwise_kernelILi4EZZZNS0_15exp_kernel_cudaERNS_18TensorIteratorBaseEENKUlvE0_clEvENKUlvE2_clEvEUlN3c108BFloat16EE_St5arrayIPcLm2EEEEviT0_T1_ --------------------------
	.section	.text._ZN2at6native29vectorized_elementwise_kernelILi4EZZZNS0_15exp_kernel_cudaERNS_18TensorIteratorBaseEENKUlvE0_clEvENKUlvE2_clEvEUlN3c108BFloat16EE_St5arrayIPcLm2EEEEviT0_T1_,"ax",@progbits
	.align	128
        .global         _ZN2at6native29vectorized_elementwise_kernelILi4EZZZNS0_15exp_kernel_cudaERNS_18TensorIteratorBaseEENKUlvE0_clEvENKUlvE2_clEvEUlN3c108BFloat16EE_St5arrayIPcLm2EEEEviT0_T1_
        .type           _ZN2at6native29vectorized_elementwise_kernelILi4EZZZNS0_15exp_kernel_cudaERNS_18TensorIteratorBaseEENKUlvE0_clEvENKUlvE2_clEvEUlN3c108BFloat16EE_St5arrayIPcLm2EEEEviT0_T1_,@function
        .size           _ZN2at6native29vectorized_elementwise_kernelILi4EZZZNS0_15exp_kernel_cudaERNS_18TensorIteratorBaseEENKUlvE0_clEvENKUlvE2_clEvEUlN3c108BFloat16EE_St5arrayIPcLm2EEEEviT0_T1_,(.L_x_36119 - _ZN2at6native29vectorized_elementwise_kernelILi4EZZZNS0_15exp_kernel_cudaERNS_18TensorIteratorBaseEENKUlvE0_clEvENKUlvE2_clEvEUlN3c108BFloat16EE_St5arrayIPcLm2EEEEviT0_T1_)
        .other          _ZN2at6native29vectorized_elementwise_kernelILi4EZZZNS0_15exp_kernel_cudaERNS_18TensorIteratorBaseEENKUlvE0_clEvENKUlvE2_clEvEUlN3c108BFloat16EE_St5arrayIPcLm2EEEEviT0_T1_,@"STO_CUDA_ENTRY STV_DEFAULT"
_ZN2at6native29vectorized_elementwise_kernelILi4EZZZNS0_15exp_kernel_cudaERNS_18TensorIteratorBaseEENKUlvE0_clEvENKUlvE2_clEvEUlN3c108BFloat16EE_St5arrayIPcLm2EEEEviT0_T1_:
.text._ZN2at6native29vectorized_elementwise_kernelILi4EZZZNS0_15exp_kernel_cudaERNS_18TensorIteratorBaseEENKUlvE0_clEvENKUlvE2_clEvEUlN3c108BFloat16EE_St5arrayIPcLm2EEEEviT0_T1_:
        /* <DEDUP_REMOVED lines=133> */
.L_x_30400:
[----:B------:R-:W-:-:S13]  /*0850*/  ISETP.GE.U32.AND P0, PT, R4, R5, PT ;  /* 0x000000050400720c */ /* 0x000fda0003f06070 */
[----:B------:R-:W-:Y:S05]  /*0860*/  @P0 BRA `(.L_x_30402) ;  /* 0x0000000000300947 */ /* 0x000fea0003800000 */
[----:B0-----:R-:W0:Y:S01]  /*0870*/  LDC.64 R6, c[0x0][0x388] ;  /* 0x0000e200ff067b82 */ /* 0x001e220000000a00 */
[----:B------:R-:W-:Y:S01]  /*0880*/  IADD3 R11, PT, PT, R3, R4, RZ ;  /* 0x00000004030b7210 */ /* 0x000fe20007ffe0ff */
[----:B------:R-:W-:-:S04]  /*0890*/  VIADD R4, R4, 0x80 ;  /* 0x0000008004047836 */ /* 0x000fc80000000000 */
[----:B0-----:R-:W-:-:S05]  /*08a0*/  IMAD.WIDE.U32 R6, R11, 0x2, R6 ;  /* 0x000000020b067825 */ /* 0x001fca00078e0006 */
[----:B------:R1:W-:Y:S02]  /*08b0*/  STG.E.U16 desc[UR4][R6.64], R8 ;  /* 0x0000000806007986 */ /* 0x0003e4000c101504 */
.L_x_30401:
[----:B------:R-:W-:-:S13]  /*08c0*/  ISETP.GE.U32.AND P0, PT, R4, R5, PT ;  /* 0x000000050400720c */ /* 0x000fda0003f06070 */
[----:B------:R-:W-:Y:S05]  /*08d0*/  @P0 BRA `(.L_x_30403) ;  /* 0x0000000000340947 */ /* 0x000fea0003800000 */
[----:B01----:R-:W0:Y:S01]  /*08e0*/  LDC.64 R6, c[0x0][0x388] ;  /* 0x0000e200ff067b82 */ /* 0x003e220000000a00 */
[----:B------:R-:W-:Y:S01]  /*08f0*/  IADD3 R11, PT, PT, R3, R4, RZ ;  /* 0x00000004030b7210 */ /* 0x000fe20007ffe0ff */
[----:B------:R-:W-:-:S04]  /*0900*/  VIADD R4, R4, 0x80 ;  /* 0x0000008004047836 */ /* 0x000fc80000000000 */
[----:B0-----:R-:W-:-:S05]  /*0910*/  IMAD.WIDE.U32 R6, R11, 0x2, R6 ;  /* 0x000000020b067825 */ /* 0x001fca00078e0006 */
[----:B------:R1:W-:Y:S02]  /*0920*/  STG.E.U16 desc[UR4][R6.64], R9 ;  /* 0x0000000906007986 */ /* 0x0003e4000c101504 */
.L_x_30402:
        /* <DEDUP_REMOVED lines=8> */
.L_x_30403:
[----:B------:R-:W-:Y:S05]  /*09b0*/  BSYNC.RELIABLE B1 ;  /* 0x0000000000017941 */ /* 0x000fea0003800100 */
.L_x_30399:
[----:B------:R-:W-:-:S13]  /*09c0*/  ISETP.GE.U32.AND P0, PT, R4, R5, PT ;  /* 0x000000050400720c */ /* 0x000fda0003f06070 */
[----:B012---:R-:W0:Y:S01]  /*09d0*/  @!P0 LDC.64 R6, c[0x0][0x388] ;  /* 0x0000e200ff068b82 */ /* 0x007e220000000a00 */
[----:B------:R-:W-:Y:S01]  /*09e0*/  @!P0 IADD3 R9, PT, PT, R3, R4, RZ ;  /* 0x0000000403098210 */ /* 0x000fe20007ffe0ff */
[----:B------:R-:W-:-:S04]  /*09f0*/  @!P0 VIADD R4, R4, 0x80 ;  /* 0x0000008004048836 */ /* 0x000fc80000000000 */
[----:B0-----:R-:W-:-:S05]  /*0a00*/  @!P0 IMAD.WIDE.U32 R6, R9, 0x2, R6 ;  /* 0x0000000209068825 */ /* 0x001fca00078e0006 */
[----:B------:R2:W-:Y:S02]  /*0a10*/  @!P0 STG.E.U16 desc[UR4][R6.64], R21 ;  /* 0x0000001506008986 */ /* 0x0005e4000c101504 */
.L_x_30404:
[----:B------:R-:W-:Y:S05]  /*0a20*/  BSYNC.RECONVERGENT B0 ;  /* 0x0000000000007941 */ /* 0x000fea0003800200 */
.L_x_30398:
        /* <DEDUP_REMOVED lines=8> */
.L_x_30397:
[----:B------:R-:W0:Y:S01]  /*0ab0*/  S2R R0, SR_TID.X ;  /* 0x0000000000007919 */ /* 0x000e220000002100 */
[----:B------:R-:W1:Y:S02]  /*0ac0*/  LDC.64 R4, c[0x0][0x390] ;  /* 0x0000e400ff047b82 */ /* 0x000e640000000a00 */
[----:B-1----:R-:W-:-:S04]  /*0ad0*/  IMAD.WIDE.U32 R4, R3, 0x2, R4 ;  /* 0x0000000203047825 */ /* 0x002fc800078e0004 */
[----:B0-----:R-:W-:Y:S02]  /*0ae0*/  IMAD.WIDE.U32 R8, R0, 0x8, R4 ;  /* 0x0000000800087825 */ /* 0x001fe400078e0004 */
[----:B------:R-:W0:Y:S03]  /*0af0*/  LDC.64 R4, c[0x0][0x388] ;  /* 0x0000e200ff047b82 */ /* 0x000e260000000a00 */
[----:B------:R-:W2:Y:S04]  /*0b00*/  LDG.E.64 R10, desc[UR4][R8.64] ;  /* 0x00000004080a7981 */ /* 0x000ea8000c1e1b00 */
[----:B------:R-:W3:Y:S01]  /*0b10*/  LDG.E.64 R6, desc[UR4][R8.64+0x400] ;  /* 0x0004000408067981 */ /* 0x000ee2000c1e1b00 */
[----:B0-----:R-:W-:-:S04]  /*0b20*/  IMAD.WIDE.U32 R4, R3, 0x2, R4 ;  /* 0x0000000203047825 */ /* 0x001fc800078e0004 */
[----:B------:R-:W-:Y:S01]  /*0b30*/  IMAD.WIDE.U32 R4, R0, 0x8, R4 ;  /* 0x0000000800047825 */ /* 0x000fe200078e0004 */
[----:B--2---:R-:W-:-:S03]  /*0b40*/  SHF.L.U32 R12, R11, 0x10, RZ ;  /* 0x000000100b0c7819 */ /* 0x004fc600000006ff */
[----:B------:R-:W-:Y:S01]  /*0b50*/  IMAD.U32 R2, R10, 0x10000, RZ ;  /* 0x000100000a027824 */ /* 0x000fe200078e00ff */
[----:B------:R-:W-:Y:S02]  /*0b60*/  PRMT R11, R11, 0x7632, R11 ;  /* 0x000076320b0b7816 */ /* 0x000fe4000000000b */
[C---:B---3--:R-:W-:Y:S01]  /*0b70*/  PRMT R8, R7.reuse, 0x7632, R8 ;  /* 0x0000763207087816 */ /* 0x048fe20000000008 */
[----:B------:R-:W-:Y:S01]  /*0b80*/  FMUL.FTZ R13, R12, 1.4426950216293334961 ;  /* 0x3fb8aa3b0c0d7820 */ /* 0x000fe20000410000 */
[C---:B------:R-:W-:Y:S01]  /*0b90*/  PRMT R12, R6.reuse, 0x7632, R12 ;  /* 0x00007632060c7816 */ /* 0x040fe2000000000c */
[----:B------:R-:W-:Y:S01]  /*0ba0*/  IMAD.U32 R14, R6, 0x10000, RZ ;  /* 0x00010000060e7824 */ /* 0x000fe200078e00ff */
[----:B------:R-:W-:Y:S01]  /*0bb0*/  PRMT R10, R10, 0x7632, R10 ;  /* 0x000076320a0a7816 */ /* 0x000fe2000000000a */
[----:B------:R-:W-:Y:S01]  /*0bc0*/  FMUL.FTZ R2, R2, 1.4426950216293334961 ;  /* 0x3fb8aa3b02027820 */ /* 0x000fe20000410000 */
[----:B------:R-:W-:Y:S01]  /*0bd0*/  SHF.L.U32 R9, R7, 0x10, RZ ;  /* 0x0000001007097819 */ /* 0x000fe200000006ff */
[----:B------:R-:W-:Y:S01]  /*0be0*/  IMAD.U32 R12, R12, 0x10000, RZ ;  /* 0x000100000c0c7824 */ /* 0x000fe200078e00ff */
[----:B------:R-:W-:Y:S01]  /*0bf0*/  SHF.L.U32 R11, R11, 0x10, RZ ;  /* 0x000000100b0b7819 */ /* 0x000fe200000006ff */
[----:B------:R-:W-:Y:S01]  /*0c00*/  IMAD.U32 R10, R10, 0x10000, RZ ;  /* 0x000100000a0a7824 */ /* 0x000fe200078e00ff */
[----:B------:R-:W-:Y:S01]  /*0c10*/  SHF.L.U32 R8, R8, 0x10, RZ ;  /* 0x0000001008087819 */ /* 0x000fe200000006ff */
        /* <DEDUP_REMOVED lines=16> */
[----:B--2---:R-:W-:-:S03]  /*0d20*/  F2FP.BF16.F32.PACK_AB R14, R12, R7 ;  /* 0x000000070c0e723e */ /* 0x004fc600000010ff */
[----:B------:R-:W-:Y:S01]  /*0d30*/  STG.E.64 desc[UR4][R4.64], R2 ;  /* 0x0000000204007986 */ /* 0x000fe2000c101b04 */
[----:B---3--:R-:W-:-:S05]  /*0d40*/  F2FP.BF16.F32.PACK_AB R15, R8, R15 ;  /* 0x0000000f080f723e */ /* 0x008fca00000010ff */
[----:B------:R-:W-:Y:S01]  /*0d50*/  STG.E.64 desc[UR4][R4.64+0x400], R14 ;  /* 0x0004000e04007986 */ /* 0x000fe2000c101b04 */
[----:B------:R-:W-:Y:S05]  /*0d60*/  EXIT ;  /* 0x000000000000794d */ /* 0x000fea0003800000 */
.L_x_30405:
        /* <DEDUP_REMOVED lines=9> */
.L_x_36119:


//--------------------- .text._ZN2at6native29vectorized_elementwise_kernelILi8EZZZNS0_15exp_kernel_cudaERNS_18TensorIteratorBaseEENKUlvE0_clEvENKUlvE2_clEvEUlN3c108BFloat16EE_St5arrayIPcLm2EEEEviT0_T1_ --------------------------
	.section	.text._ZN2at6native29vectorized_elementwise_kernelILi8EZZZNS0_15exp_kernel_cudaERNS_18TensorIteratorBaseEENKUlvE0_clEvENKUlvE2_clEvEUlN3c108BFloat16EE_St5arrayIPcLm2EEEEviT0_T1_,"ax",@progbits
	.align	128
        .global         _ZN2at6native29vectorized_elementwise_kernelILi8EZZZNS0_15exp_kernel_cudaERNS_18TensorIteratorBaseEENKUlvE0_clEvENKUlvE2_clEvEUlN3c108BFloat16EE_St5arrayIPcLm2EEEEviT0_T1_
        .type           _ZN2at6native29vectorized_elementwise_kernelILi8EZZZNS0_15exp_kernel_cudaERNS_18TensorIteratorBaseEENKUlvE0_clEvENKUlvE2_clEvEUlN3c108BFloat16EE_St5arrayIPcLm2EEEEviT0_T1_,@function
        .size           _ZN2at6native29vectorized_elementwise_kernelILi8EZZZNS0_15exp_kernel_cudaERNS_18TensorIteratorBaseEENKUlvE0_clEvENKUlvE2_clEvEUlN3c108BFloat16EE_St5arrayIPcLm2EEEEviT0_T1_,(.L_x_36120 - _ZN2at6native29vectorized_elementwise_kernelILi8EZZZNS0_15exp_kernel_cudaERNS_18TensorIteratorBaseEENKUlvE0_clEvENKUlvE2_clEvEUlN3c108BFloat16EE_St5arrayIPcLm2EEEEviT0_T1_)
        .other          _ZN2at6native29vectorized_elementwise_kernelILi8EZZZNS0_15exp_kernel_cudaERNS_18TensorIteratorBaseEENKUlvE0_clEvENKUlvE2_clEvEUlN3c108BFloat16EE_St5arrayIPcLm2EEEEviT0_T1_,@"STO_CUDA_ENTRY STV_DEFAULT"
_ZN2at6native29vectorized_elementwise_kernelILi8EZZZNS0_15exp_kernel_cudaERNS_18TensorIteratorBaseEENKUlvE0_clEvENKUlvE2_clEvEUlN3c108BFloat16EE_St5arrayIPcLm2EEEEviT0_T1_:
.text._ZN2at6native29vectorized_elementwise_kernelILi8EZZZNS0_15exp_kernel_cudaERNS_18TensorIteratorBaseEENKUlvE0_clEvENKUlvE2_clEvEUlN3c108BFloat16EE_St5arrayIPcLm2EEEEviT0_T1_:
[----:B------:R-:W-:Y:S01]  /*0000*/  LDC R1, c[0x0][0x37c] ;  /* 0x0000df00ff017b82 */ /* 0x000fe20000000800 */
[----:B------:R-:W-:Y:S05]  /*0010*/  EXIT ;  /* 0x000000000000794d */ /* 0x000fea0003800000 */
.L_x_30406:
        /* <DEDUP_REMOVED lines=14> */
.L_x_36120:


//--------------------- .text._ZN2at6native18elementwise_kernelILi128ELi4EZNS0_15gpu_kernel_implIZZZNS0_15exp_kernel_cudaERNS_18TensorIteratorBaseEENKUlvE0_clEvENKUlvE1_clEvEUlN3c104HalfEE_EEvS4_RKT_EUliE_EEviT1_ --------------------------
	.section	.text._ZN2at6native18elementwise_kernelILi128ELi4EZNS0_15gpu_kernel_implIZZZNS0_15exp_kernel_cudaERNS_18TensorIteratorBaseEENKUlvE0_clEvENKUlvE1_clEvEUlN3c104HalfEE_EEvS4_RKT_EUliE_EEviT1_,"ax",@progbits
	.align	128
        .global         _ZN2at6native18elementwise_kernelILi128ELi4EZNS0_15gpu_kernel_implIZZZNS0_15exp_kernel_cudaERNS_18TensorIteratorBaseEENKUlvE0_clEvENKUlvE1_clEvEUlN3c104HalfEE_EEvS4_RKT_EUliE_EEviT1_
        .type           _ZN2at6native18elementwise_kernelILi128ELi4EZNS0_15gpu_kernel_implIZZZNS0_15exp_kernel_cudaERNS_18TensorIteratorBaseEENKUlvE0_clEvENKUlvE1_clEvEUlN3c104HalfEE_EEvS4_RKT_EUliE_EEviT1_,@function
        .size           _ZN2at6native18elementwise_kernelILi128ELi4EZNS0_15gpu_kernel_implIZZZNS0_15exp_kernel_cudaERNS_18TensorIteratorBaseEENKUlvE0_clEvENKUlvE1_clEvEUlN3c104HalfEE_EEvS4_RKT_EUliE_EEviT1_,(.L_x_36121 - _ZN2at6native18elementwise_kernelILi128ELi4EZNS0_15gpu_kernel_implIZZZNS0_15exp_kernel_cudaERNS_18TensorIteratorBaseEENKUlvE0_clEvENKUlvE1_clEvEUlN3c104HalfEE_EEvS4_RKT_EUliE_EEviT1_)
        .other          _ZN2at6native18elementwise_kernelILi128ELi4EZNS0_15gpu_kernel_implIZZZNS0_15exp_kernel_cudaERNS_18TensorIteratorBaseEENKUlvE0_clEvENKUlvE1_clEvEUlN3c104HalfEE_EEvS4_RKT_EUliE_EEviT1_,@"STO_CUDA_ENTRY STV_DEFAULT"
_ZN2at6native18elementwise_kernelILi128ELi4EZNS0_15gpu_kernel_implIZZZNS0_15exp_kernel_cudaERNS_18TensorIteratorBaseEENKUlvE0_clEvENKUlvE1_clEvEUlN3c104HalfEE_EEvS4_RKT_EUliE_EEviT1_:
.text._ZN2at6native18elementwise_kernelILi128ELi4EZNS0_15gpu_kernel_implIZZZNS0_15exp_kernel_cudaERNS_18TensorIteratorBaseEENKUlvE0_clEvENKUlvE1_clEvEUlN3c104HalfEE_EEvS4_RKT_EUliE_EEviT1_:
        /* <DEDUP_REMOVED lines=319> */
.L_x_30409:
        /* <DEDUP_REMOVED lines=18> */
.L_x_30413:
[----:B------:R-:W2:Y:S02]  /*1510*/  LDG.E.U8 R2, desc[UR36][R2.64] ;  /* 0x0000002402027981 */ /* 0x000ea4000c1e1100 */
[----:B--2---:R-:W-:-:S04]  /*1520*/  I2FP.F32.U32 R0, R2 ;  /* 0x0000000200007245 */ /* 0x004fc80000201000 */
[----:B------:R-:W-:Y:S01]  /*1530*/  F2FP.F16.F32.PACK_AB R0, RZ, R0 ;  /* 0x00000000ff00723e */ /* 0x000fe200000000ff */
[----:B------:R-:W-:Y:S06]  /*1540*/  BRA `(.L_x_30415) ;  /* 0x0000000c009c7947 */ /* 0x000fec0003800000 */
.L_x_30412:
        /* <DEDUP_REMOVED lines=10> */
.L_x_30417:
[----:B------:R-:W2:Y:S02]  /*15f0*/  LDG.E R2, desc[UR36][R2.64] ;  /* 0x0000002402027981 */ /* 0x000ea4000c1e1900 */
[----:B--2---:R-:W-:-:S04]  /*1600*/  I2FP.F32.S32 R0, R2 ;  /* 0x0000000200007245 */ /* 0x004fc80000201400 */
[----:B------:R-:W-:Y:S01]  /*1610*/  F2FP.F16.F32.PACK_AB R0, RZ, R0 ;  /* 0x00000000ff00723e */ /* 0x000fe200000000ff */
[----:B------:R-:W-:Y:S06]  /*1620*/  BRA `(.L_x_30415) ;  /* 0x0000000c00647947 */ /* 0x000fec0003800000 */
.L_x_30416:
[----:B------:R-:W2:Y:S02]  /*1630*/  LDG.E.U16 R2, desc[UR36][R2.64] ;  /* 0x0000002402027981 */ /* 0x000ea4000c1e1500 */
[----:B--2---:R-:W0:Y:S02]  /*1640*/  I2F.S16 R0, R2 ;  /* 0x0000000200007306 */ /* 0x004e240000101400 */
[----:B0-----:R-:W-:Y:S01]  /*1650*/  F2FP.F16.F32.PACK_AB R0, RZ, R0 ;  /* 0x00000000ff00723e */ /* 0x001fe200000000ff */
[----:B------:R-:W-:Y:S06]  /*1660*/  BRA `(.L_x_30415) ;  /* 0x0000000c00547947 */ /* 0x000fec0003800000 */
.L_x_30411:
        /* <DEDUP_REMOVED lines=9> */
.L_x_30419:
[----:B------:R0:W5:Y:S01]  /*1700*/  LDG.E.U16 R0, desc[UR36][R2.64] ;  /* 0x0000002402007981 */ /* 0x000162000c1e1500 */
[----:B------:R-:W-:Y:S05]  /*1710*/  BRA `(.L_x_30415) ;  /* 0x0000000c00287947 */ /* 0x000fea0003800000 */
.L_x_30418:
        /* <DEDUP_REMOVED lines=9> */
.L_x_30421:
[----:B------:R1:W5:Y:S01]  /*17b0*/  LDG.E.U16 R0, desc[UR36][R2.64] ;  /* 0x0000002402007981 */ /* 0x000362000c1e1500 */
[----:B------:R-:W-:Y:S05]  /*17c0*/  BRA `(.L_x_30415) ;  /* 0x0000000800fc7947 */ /* 0x000fea0003800000 */
.L_x_30420:
        /* <DEDUP_REMOVED lines=12> */
.L_x_30410:
        /* <DEDUP_REMOVED lines=13> */
.L_x_30424:
        /* <DEDUP_REMOVED lines=12> */
.L_x_30423:
        /* <DEDUP_REMOVED lines=27> */
.L_x_30426:
        /* <DEDUP_REMOVED lines=13> */
.L_x_30425:
[----:B------:R-:W2:Y:S02]  /*1ca0*/  LDG.E.U16 R0, desc[UR36][R2.64] ;  /* 0x0000002402007981 */ /* 0x000ea4000c1e1500 */
[----:B--2---:R-:W-:-:S04]  /*1cb0*/  SHF.L.U32 R0, R0, 0x10, RZ ;  /* 0x0000001000007819 */ /* 0x004fc800000006ff */
[----:B------:R-:W-:Y:S01]  /*1cc0*/  F2FP.F16.F32.PACK_AB R0, RZ, R0 ;  /* 0x00000000ff00723e */ /* 0x000fe200000000ff */
[----:B------:R-:W-:Y:S06]  /*1cd0*/  BRA `(.L_x_30415) ;  /* 0x0000000400b87947 */ /* 0x000fec0003800000 */
.L_x_30422:
        /* <DEDUP_REMOVED lines=12> */
.L_x_30429:
        /* <DEDUP_REMOVED lines=21> */
.L_x_30433:
[----:B------:R-:W-:Y:S05]  /*1ef0*/  BSYNC.RECONVERGENT B1 ;  /* 0x0000000000017941 */ /* 0x000fea0003800200 */
.L_x_30432:
[----:B------:R-:W-:Y:S01]  /*1f00*/  IMAD.SHL.U32 R0, R0, 0x100000, RZ ;  /* 0x0010000000007824 */ /* 0x000fe200078e00ff */
[----:B------:R-:W-:-:S04]  /*1f10*/  LEA R2, R2, 0x3b800000, 0x17 ;  /* 0x3b80000002027811 */ /* 0x000fc800078eb8ff */
[----:B------:R-:W-:-:S07]  /*1f20*/  LOP3.LUT R0, R2, R0, R7, 0xfe, !PT ;  /* 0x0000000002007212 */ /* 0x000fce00078efe07 */
.L_x_30431:
[----:B------:R-:W-:Y:S05]  /*1f30*/  BSYNC.RECONVERGENT B0 ;  /* 0x0000000000007941 */ /* 0x000fea0003800200 */
.L_x_30430:
[----:B------:R-:W-:Y:S01]  /*1f40*/  F2FP.F16.F32.PACK_AB R0, RZ, R0 ;  /* 0x00000000ff00723e */ /* 0x000fe200000000ff */
[----:B------:R-:W-:Y:S06]  /*1f50*/  BRA `(.L_x_30415) ;  /* 0x0000000400187947 */ /* 0x000fec0003800000 */
.L_x_30428:
        /* <DEDUP_REMOVED lines=21> */
.L_x_30437:
[----:B------:R-:W-:Y:S05]  /*20b0*/  BSYNC.RECONVERGENT B1 ;  /* 0x0000000000017941 */ /* 0x000fea0003800200 */
.L_x_30436:
[----:B------:R-:W-:Y:S01]  /*20c0*/  IMAD.SHL.U32 R0, R0, 0x200000, RZ ;  /* 0x0020000000007824 */ /* 0x000fe200078e00ff */
[----:B------:R-:W-:-:S04]  /*20d0*/  LEA R2, R2, 0x37800000, 0x17 ;  /* 0x3780000002027811 */ /* 0x000fc800078eb8ff */
[----:B------:R-:W-:-:S07]  /*20e0*/  LOP3.LUT R0, R2, R0, R7, 0xfe, !PT ;  /* 0x0000000002007212 */ /* 0x000fce00078efe07 */
.L_x_30435:
[----:B------:R-:W-:Y:S05]  /*20f0*/  BSYNC.RECONVERGENT B0 ;  /* 0x0000000000007941 */ /* 0x000fea0003800200 */
.L_x_30434:
[----:B------:R-:W-:Y:S01]  /*2100*/  F2FP.F16.F32.PACK_AB R0, RZ, R0 ;  /* 0x00000000ff00723e */ /* 0x000fe200000000ff */
[----:B------:R-:W-:Y:S06]  /*2110*/  BRA `(.L_x_30415) ;  /* 0x0000000000a87947 */ /* 0x000fec0003800000 */
.L_x_30427:
[----:B------:R-:W-:-:S09]  /*2120*/  UISETP.NE.AND UP0, UPT, UR4, 0x1c, UPT ;  /* 0x0000001c0400788c */ /* 0x000fd2000bf05270 */
[----:B------:R-:W-:Y:S05]  /*2130*/  BRA.U !UP0, `(.L_x_30438) ;  /* 0x0000000108947547 */ /* 0x000fea000b800000 */
[----:B------:R-:W-:-:S09]  /*2140*/  UISETP.NE.AND UP0, UPT, UR4, 0x1d, UPT ;  /* 0x0000001d0400788c */ /* 0x000fd2000bf05270 */
[----:B------:R-:W-:Y:S05]  /*2150*/  BRA.U !UP0, `(.L_x_30439) ;  /* 0x00000001087c7547 */ /* 0x000fea000b800000 */
[----:B------:R-:W-:-:S09]  /*2160*/  UISETP.NE.AND UP0, UPT, UR4, 0x2c, UPT ;  /* 0x0000002c0400788c */ /* 0x000fd2000bf05270 */
[----:B------:R-:W-:Y:S05]  /*2170*/  BRA.U !UP0, `(.L_x_30440) ;  /* 0x0000000108487547 */ /* 0x000fea000b800000 */
.L_x_30414:
        /* <DEDUP_REMOVED lines=16> */
.L_x_30441:
[----:B------:R-:W-:Y:S01]  /*2280*/  PRMT R0, RZ, 0x7610, R0 ;  /* 0x00007610ff007816 */ /* 0x000fe20000000000 */
[----:B------:R-:W-:Y:S06]  /*2290*/  BRA `(.L_x_30415) ;  /* 0x0000000000487947 */ /* 0x000fec0003800000 */
.L_x_30440:
        /* <DEDUP_REMOVED lines=8> */
.L_x_30443:
[----:B------:R-:W-:Y:S05]  /*2320*/  BSYNC.RECONVERGENT B0 ;  /* 0x0000000000007941 */ /* 0x000fea0003800200 */
.L_x_30442:
[----:B------:R-:W-:Y:S01]  /*2330*/  F2FP.F16.F32.PACK_AB R0, RZ, R0 ;  /* 0x00000000ff00723e */ /* 0x000fe200000000ff */
[----:B------:R-:W-:Y:S06]  /*2340*/  BRA `(.L_x_30415) ;  /* 0x00000000001c7947 */ /* 0x000fec0003800000 */
.L_x_30439:
[----:B------:R-:W2:Y:S02]  /*2350*/  LDG.E.64 R2, desc[UR36][R2.64] ;  /* 0x0000002402027981 */ /* 0x000ea4000c1e1b00 */
[----:B--2---:R-:W0:Y:S02]  /*2360*/  I2F.U64 R0, R2 ;  /* 0x0000000200007312 */ /* 0x004e240000301000 */
[----:B0-----:R-:W-:Y:S01]  /*2370*/  F2FP.F16.F32.PACK_AB R0, RZ, R0 ;  /* 0x00000000ff00723e */ /* 0x001fe200000000ff */
[----:B------:R-:W-:Y:S06]  /*2380*/  BRA `(.L_x_30415) ;  /* 0x00000000000c7947 */ /* 0x000fec0003800000 */
.L_x_30438:
[----:B------:R-:W2:Y:S02]  /*2390*/  LDG.E R2, desc[UR36][R2.64] ;  /* 0x0000002402027981 */ /* 0x000ea4000c1e1900 */
[----:B--2---:R-:W-:-:S04]  /*23a0*/  I2FP.F32.U32 R0, R2 ;  /* 0x0000000200007245 */ /* 0x004fc80000201000 */
[----:B------:R-:W-:-:S07]  /*23b0*/  F2FP.F16.F32.PACK_AB R0, RZ, R0 ;  /* 0x00000000ff00723e */ /* 0x000fce00000000ff */
.L_x_30415:
[----:B-----5:R-:W-:Y:S01]  /*23c0*/  HADD2.F32 R0, -RZ, R0.H0_H0 ;  /* 0x20000000ff007230 */ /* 0x020fe20000004100 */
[----:B------:R-:W0:Y:S04]  /*23d0*/  LDCU.64 UR6, c[0x0][0x580] ;  /* 0x0000b000ff0677ac */ /* 0x000e280008000a00 */
[----:B------:R-:W-:Y:S01]  /*23e0*/  FMUL.FTZ R0, R0, 1.4426950216293334961 ;  /* 0x3fb8aa3b00007820 */ /* 0x000fe20000410000 */
[----:B------:R-:W-:-:S04]  /*23f0*/  UPRMT UR4, UR42, 0x9910, URZ ;  /* 0x000099102a047896 */ /* 0x000fc800080000ff */
[----:B------:R-:W-:Y:S01]  /*2400*/  UISETP.GT.AND UP0, UPT, UR4, 0x9, UPT ;  /* 0x000000090400788c */ /* 0x000fe2000bf04270 */
[----:B------:R-:W2:Y:S01]  /*2410*/  MUFU.EX2 R0, R0 ;  /* 0x0000000000007308 */ /* 0x000ea20000000800 */
[----:B01----:R-:W-:-:S05]  /*2420*/  IADD3 R2, P0, PT, R16, UR6, RZ ;  /* 0x0000000610027c10 */ /* 0x003fca000ff1e0ff */
[----:B------:R-:W-:Y:S01]  /*2430*/  IMAD.X R3, RZ, RZ, UR7, P0 ;  /* 0x00000007ff037e24 */ /* 0x000fe200080e06ff */
[----:B--2---:R-:W-:Y:S01]  /*2440*/  F2FP.F16.F32.PACK_AB R4, RZ, R0 ;  /* 0x00000000ff04723e */ /* 0x004fe200000000ff */
        /* <DEDUP_REMOVED lines=13> */
.L_x_30447:
[----:B------:R-:W-:-:S06]  /*2520*/  HADD2.F32 R5, -RZ, R4.H0_H0 ;  /* 0x20000004ff057230 */ /* 0x000fcc0000004100 */
[----:B------:R-:W0:Y:S02]  /*2530*/  F2I.S64.TRUNC R4, R5 ;  /* 0x0000000500047311 */ /* 0x000e24000020d900 */
[----:B0-----:R3:W-:Y:S01]  /*2540*/  STG.E.U8 desc[UR36][R2.64], R4 ;  /* 0x0000000402007986 */ /* 0x0017e2000c101124 */
[----:B------:R-:W-:Y:S05]  /*2550*/  BRA `(.L_x_30449) ;  /* 0x0000000c00707947 */ /* 0x000fea0003800000 */
.L_x_30446:
        /* <DEDUP_REMOVED lines=10> */
.L_x_30451:
[----:B------:R-:W-:-:S04]  /*2600*/  HADD2.F32 R4, -RZ, R4.H0_H0 ;  /* 0x20000004ff047230 */ /* 0x000fc80000004100 */
[----:B------:R-:W0:Y:S02]  /*2610*/  F2I.FTZ.TRUNC.NTZ R5, R4 ;  /* 0x0000000400057305 */ /* 0x000e24000021f100 */
[----:B0-----:R1:W-:Y:S01]  /*2620*/  STG.E desc[UR36][R2.64], R5 ;  /* 0x0000000502007986 */ /* 0x0013e2000c101924 */
[----:B------:R-:W-:Y:S05]  /*2630*/  BRA `(.L_x_30449) ;  /* 0x0000000c00387947 */ /* 0x000fea0003800000 */
.L_x_30450:
[----:B------:R-:W-:-:S04]  /*2640*/  HADD2.F32 R4, -RZ, R4.H0_H0 ;  /* 0x20000004ff047230 */ /* 0x000fc80000004100 */
[----:B------:R-:W0:Y:S02]  /*2650*/  F2I.FTZ.TRUNC.NTZ R5, R4 ;  /* 0x0000000400057305 */ /* 0x000e24000021f100 */
[----:B0-----:R2:W-:Y:S01]  /*2660*/  STG.E.U16 desc[UR36][R2.64], R5 ;  /* 0x0000000502007986 */ /* 0x0015e2000c101524 */
[----:B------:R-:W-:Y:S05]  /*2670*/  BRA `(.L_x_30449) ;  /* 0x0000000c00287947 */ /* 0x000fea0003800000 */
.L_x_30445:
        /* <DEDUP_REMOVED lines=9> */
.L_x_30453:
[----:B------:R0:W-:Y:S01]  /*2710*/  STG.E.U16 desc[UR36][R2.64], R4 ;  /* 0x0000000402007986 */ /* 0x0001e2000c101524 */
[----:B------:R-:W-:Y:S05]  /*2720*/  BRA `(.L_x_30449) ;  /* 0x0000000800fc7947 */ /* 0x000fea0003800000 */
.L_x_30452:
        /* <DEDUP_REMOVED lines=10> */
.L_x_30455:
[----:B------:R-:W-:-:S05]  /*27d0*/  HADD2.F32 R0, -RZ, R4.H0_H0 ;  /* 0x20000004ff007230 */ /* 0x000fca0000004100 */
[----:B------:R-:W-:-:S04]  /*27e0*/  F2FP.F16.F32.PACK_AB R0, RZ, R0 ;  /* 0x00000000ff00723e */ /* 0x000fc800000000ff */
[----:B------:R-:W-:-:S05]  /*27f0*/  PRMT R0, R0, 0x5410, RZ ;  /* 0x0000541000007816 */ /* 0x000fca00000000ff */
[----:B------:R0:W-:Y:S01]  /*2800*/  STG.E desc[UR36][R2.64], R0 ;  /* 0x0000000002007986 */ /* 0x0001e2000c101924 */
[----:B------:R-:W-:Y:S05]  /*2810*/  BRA `(.L_x_30449) ;  /* 0x0000000800c07947 */ /* 0x000fea0003800000 */
.L_x_30454:
[----:B------:R-:W-:-:S05]  /*2820*/  HADD2.F32 R4, -RZ, R4.H0_H0 ;  /* 0x20000004ff047230 */ /* 0x000fca0000004100 */
[----:B------:R-:W-:-:S06]  /*2830*/  FMUL.FTZ R4, R4, 1 ;  /* 0x3f80000004047820 */ /* 0x000fcc0000410000 */
[----:B------:R-:W0:Y:S02]  /*2840*/  F2F.F64.F32 R4, R4 ;  /* 0x0000000400047310 */ /* 0x000e240000201800 */
[----:B0-----:R0:W-:Y:S01]  /*2850*/  STG.E.64 desc[UR36][R2.64], R4 ;  /* 0x0000000402007986 */ /* 0x0011e2000c101b24 */
[----:B------:R-:W-:Y:S05]  /*2860*/  BRA `(.L_x_30449) ;  /* 0x0000000800ac7947 */ /* 0x000fea0003800000 */
.L_x_30444:
        /* <DEDUP_REMOVED lines=13> */
.L_x_30458:
[----:B------:R-:W-:Y:S01]  /*2940*/  HADD2.F32 R4, -RZ, R4.H0_H0 ;  /* 0x20000004ff047230 */ /* 0x000fe20000004100 */
[----:B------:R-:W-:-:S04]  /*2950*/  CS2R R6, SRZ ;  /* 0x0000000000067805 */ /* 0x000fc8000001ff00 */
[----:B------:R-:W-:-:S06]  /*2960*/  FMUL.FTZ R4, R4, 1 ;  /* 0x3f80000004047820 */ /* 0x000fcc0000410000 */
[----:B------:R-:W0:Y:S02]  /*2970*/  F2F.F64.F32 R4, R4 ;  /* 0x0000000400047310 */ /* 0x000e240000201800 */
[----:B0-----:R0:W-:Y:S01]  /*2980*/  STG.E.128 desc[UR36][R2.64], R4 ;  /* 0x0000000402007986 */ /* 0x0011e2000c101d24 */
[----:B------:R-:W-:Y:S05]  /*2990*/  BRA `(.L_x_30449) ;  /* 0x0000000800607947 */ /* 0x000fea0003800000 */
.L_x_30457:
        /* <DEDUP_REMOVED lines=19> */
.L_x_30462:
[----:B------:R-:W-:Y:S05]  /*2ad0*/  BSYNC.RECONVERGENT B0 ;  /* 0x0000000000007941 */ /* 0x000fea0003800200 */
.L_x_30461:
[----:B------:R-:W-:-:S05]  /*2ae0*/  LOP3.LUT R5, R0, 0x80, R5, 0xf8, !PT ;  /* 0x0000008000057812 */ /* 0x000fca00078ef805 */
[----:B------:R0:W-:Y:S01]  /*2af0*/  STG.E.U8 desc[UR36][R2.64], R5 ;  /* 0x0000000502007986 */ /* 0x0001e2000c101124 */
[----:B------:R-:W-:Y:S05]  /*2b00*/  BRA `(.L_x_30449) ;  /* 0x0000000800047947 */ /* 0x000fea0003800000 */
.L_x_30460:
        /* <DEDUP_REMOVED lines=15> */
.L_x_30464:
[----:B------:R-:W-:Y:S05]  /*2c00*/  BSYNC.RECONVERGENT B0 ;  /* 0x0000000000007941 */ /* 0x000fea0003800200 */
.L_x_30463:
[----:B------:R-:W-:-:S05]  /*2c10*/  LOP3.LUT R5, R0, 0x80, R5, 0xf8, !PT ;  /* 0x0000008000057812 */ /* 0x000fca00078ef805 */
[----:B------:R0:W-:Y:S01]  /*2c20*/  STG.E.U8 desc[UR36][R2.64], R5 ;  /* 0x0000000502007986 */ /* 0x0001e2000c101124 */
[----:B------:R-:W-:Y:S05]  /*2c30*/  BRA `(.L_x_30449) ;  /* 0x0000000400b87947 */ /* 0x000fea0003800000 */
.L_x_30459:
[----:B------:R-:W-:-:S05]  /*2c40*/  HADD2.F32 R0, -RZ, R4.H0_H0 ;  /* 0x20000004ff007230 */ /* 0x000fca0000004100 */
[----:B------:R-:W-:-:S05]  /*2c50*/  F2FP.BF16.F32.PACK_AB R0, RZ, R0 ;  /* 0x00000000ff00723e */ /* 0x000fca00000010ff */
[----:B------:R0:W-:Y:S01]  /*2c60*/  STG.E.U16 desc[UR36][R2.64], R0 ;  /* 0x0000000002007986 */ /* 0x0001e2000c101524 */
[----:B------:R-:W-:Y:S05]  /*2c70*/  BRA `(.L_x_30449) ;  /* 0x0000000400a87947 */ /* 0x000fea0003800000 */
.L_x_30456:
        /* <DEDUP_REMOVED lines=12> */
.L_x_30467:
        /* <DEDUP_REMOVED lines=13> */
.L_x_30470:
[----:B------:R-:W-:-:S04]  /*2e10*/  SHF.R.U32.HI R0, RZ, 0x14, R5 ;  /* 0x00000014ff007819 */ /* 0x000fc80000011605 */
[----:B------:R-:W-:-:S04]  /*2e20*/  LOP3.LUT R0, R0, 0x1, RZ, 0xc0, !PT ;  /* 0x0000000100007812 */ /* 0x000fc800078ec0ff */
[----:B------:R-:W-:-:S04]  /*2e30*/  IADD3 R0, PT, PT, R5, 0x487ffff, R0 ;  /* 0x0487ffff05007810 */ /* 0x000fc80007ffe000 */
[----:B------:R-:W-:-:S04]  /*2e40*/  SHF.R.U32.HI R0, RZ, 0x14, R0 ;  /* 0x00000014ff007819 */ /* 0x000fc80000011600 */
[----:B------:R-:W-:-:S07]  /*2e50*/  LOP3.LUT R4, R0, 0xff, RZ, 0xc0, !PT ;  /* 0x000000ff00047812 */ /* 0x000fce00078ec0ff */
.L_x_30471:
[----:B------:R-:W-:-:S04]  /*2e60*/  SHF.R.U32.HI R5, RZ, 0x18, R5 ;  /* 0x00000018ff057819 */ /* 0x000fc80000011605 */
[----:B------:R-:W-:-:S04]  /*2e70*/  LOP3.LUT R4, R4, 0x80, R5, 0xf8, !PT ;  /* 0x0000008004047812 */ /* 0x000fc800078ef805 */
[----:B------:R-:W-:-:S07]  /*2e80*/  PRMT R0, R4, 0x7610, R0 ;  /* 0x0000761004007816 */ /* 0x000fce0000000000 */
.L_x_30469:
[----:B------:R-:W-:Y:S05]  /*2e90*/  BSYNC.RECONVERGENT B0 ;  /* 0x0000000000007941 */ /* 0x000fea0003800200 */
.L_x_30468:
[----:B------:R0:W-:Y:S01]  /*2ea0*/  STG.E.U8 desc[UR36][R2.64], R0 ;  /* 0x0000000002007986 */ /* 0x0001e2000c101124 */
[----:B------:R-:W-:Y:S05]  /*2eb0*/  BRA `(.L_x_30449) ;  /* 0x0000000400187947 */ /* 0x000fea0003800000 */
.L_x_30466:
        /* <DEDUP_REMOVED lines=13> */
.L_x_30474:
[----:B------:R-:W-:-:S04]  /*2f90*/  SHF.R.U32.HI R0, RZ, 0x15, R5 ;  /* 0x00000015ff007819 */ /* 0x000fc80000011605 */
[----:B------:R-:W-:-:S04]  /*2fa0*/  LOP3.LUT R0, R0, 0x1, RZ, 0xc0, !PT ;  /* 0x0000000100007812 */ /* 0x000fc800078ec0ff */
[----:B------:R-:W-:-:S04]  /*2fb0*/  IADD3 R0, PT, PT, R5, 0x88fffff, R0 ;  /* 0x088fffff05007810 */ /* 0x000fc80007ffe000 */
[----:B------:R-:W-:-:S04]  /*2fc0*/  SHF.R.U32.HI R0, RZ, 0x15, R0 ;  /* 0x00000015ff007819 */ /* 0x000fc80000011600 */
[----:B------:R-:W-:-:S07]  /*2fd0*/  LOP3.LUT R4, R0, 0xff, RZ, 0xc0, !PT ;  /* 0x000000ff00047812 */ /* 0x000fce00078ec0ff */
.L_x_30475:
[----:B------:R-:W-:-:S04]  /*2fe0*/  SHF.R.U32.HI R5, RZ, 0x18, R5 ;  /* 0x00000018ff057819 */ /* 0x000fc80000011605 */
[----:B------:R-:W-:-:S04]  /*2ff0*/  LOP3.LUT R4, R4, 0x80, R5, 0xf8, !PT ;  /* 0x0000008004047812 */ /* 0x000fc800078ef805 */
[----:B------:R-:W-:-:S07]  /*3000*/  PRMT R0, R4, 0x7610, R0 ;  /* 0x0000761004007816 */ /* 0x000fce0000000000 */
.L_x_30473:
[----:B------:R-:W-:Y:S05]  /*3010*/  BSYNC.RECONVERGENT B0 ;  /* 0x0000000000007941 */ /* 0x000fea0003800200 */
.L_x_30472:
[----:B------:R0:W-:Y:S01]  /*3020*/  STG.E.U8 desc[UR36][R2.64], R0 ;  /* 0x0000000002007986 */ /* 0x0001e2000c101124 */
[----:B------:R-:W-:Y:S05]  /*3030*/  BRA `(.L_x_30449) ;  /* 0x0000000000b87947 */ /* 0x000fea0003800000 */
.L_x_30465:
[----:B------:R-:W-:-:S09]  /*3040*/  UISETP.NE.AND UP0, UPT, UR4, 0x1c, UPT ;  /* 0x0000001c0400788c */ /* 0x000fd2000bf05270 */
[----:B------:R-:W-:Y:S05]  /*3050*/  BRA.U !UP0, `(.L_x_30476) ;  /* 0x0000000108a47547 */ /* 0x000fea000b800000 */
[----:B------:R-:W-:-:S09]  /*3060*/  UISETP.NE.AND UP0, UPT, UR4, 0x1d, UPT ;  /* 0x0000001d0400788c */ /* 0x000fd2000bf05270 */
[----:B------:R-:W-:Y:S05]  /*3070*/  BRA.U !UP0, `(.L_x_30477) ;  /* 0x00000001088c7547 */ /* 0x000fea000b800000 */
[----:B------:R-:W-:-:S09]  /*3080*/  UISETP.NE.AND UP0, UPT, UR4, 0x2c, UPT ;  /* 0x0000002c0400788c */ /* 0x000fd2000bf05270 */
[----:B------:R-:W-:Y:S05]  /*3090*/  BRA.U !UP0, `(.L_x_30478) ;  /* 0x0000000108447547 */ /* 0x000fea000b800000 */
.L_x_30448:
        /* <DEDUP_REMOVED lines=16> */
.L_x_30479:
[----:B------:R-:W-:Y:S05]  /*31a0*/  BRA `(.L_x_30449) ;  /* 0x00000000005c7947 */ /* 0x000fea0003800000 */
.L_x_30478:
        /* <DEDUP_REMOVED lines=16> */
.L_x_30477:
[----:B------:R-:W-:-:S06]  /*32b0*/  HADD2.F32 R4, -RZ, R4.H0_H0 ;  /* 0x20000004ff047230 */ /* 0x000fcc0000004100 */
[----:B------:R-:W0:Y:S02]  /*32c0*/  F2I.U64.TRUNC R4, R4 ;  /* 0x0000000400047311 */ /* 0x000e24000020d800 */
[----:B0-----:R0:W-:Y:S01]  /*32d0*/  STG.E.64 desc[UR36][R2.64], R4 ;  /* 0x0000000402007986 */ /* 0x0011e2000c101b24 */
[----:B------:R-:W-:Y:S05]  /*32e0*/  BRA `(.L_x_30449) ;  /* 0x00000000000c7947 */ /* 0x000fea0003800000 */
.L_x_30476:
[----:B------:R-:W-:-:S04]  /*32f0*/  HADD2.F32 R4, -RZ, R4.H0_H0 ;  /* 0x20000004ff047230 */ /* 0x000fc80000004100 */
[----:B------:R-:W0:Y:S02]  /*3300*/  F2I.FTZ.U32.TRUNC.NTZ R5, R4 ;  /* 0x0000000400057305 */ /* 0x000e24000021f000 */
[----:B0-----:R0:W-:Y:S02]  /*3310*/  STG.E desc[UR36][R2.64], R5 ;  /* 0x0000000502007986 */ /* 0x0011e4000c101924 */
.L_x_30449:
[----:B------:R-:W-:-:S07]  /*3320*/  IADD3 R17, PT, PT, R17, 0x80, RZ ;  /* 0x0000008011117810 */ /* 0x000fce0007ffe0ff */
.L_x_30408:
[----:B------:R-:W-:Y:S05]  /*3330*/  BSYNC.RECONVERGENT B6 ;  /* 0x0000000000067941 */ /* 0x000fea0003800200 */
.L_x_30407:
        /* <DEDUP_REMOVED lines=307> */
.L_x_30482:
        /* <DEDUP_REMOVED lines=18> */
.L_x_30486:
[----:B------:R-:W2:Y:S02]  /*4790*/  LDG.E.U8 R2, desc[UR36][R2.64] ;  /* 0x0000002402027981 */ /* 0x000ea4000c1e1100 */
[----:B--2---:R-:W-:-:S04]  /*47a0*/  I2FP.F32.U32 R0, R2 ;  /* 0x0000000200007245 */ /* 0x004fc80000201000 */
[----:B------:R-:W-:Y:S01]  /*47b0*/  F2FP.F16.F32.PACK_AB R0, RZ, R0 ;  /* 0x00000000ff00723e */ /* 0x000fe200000000ff */
[----:B------:R-:W-:Y:S06]  /*47c0*/  BRA `(.L_x_30488) ;  /* 0x0000000c009c7947 */ /* 0x000fec0003800000 */
.L_x_30485:
        /* <DEDUP_REMOVED lines=10> */
.L_x_30490:
[----:B------:R-:W2:Y:S02]  /*4870*/  LDG.E R2, desc[UR36][R2.64] ;  /* 0x0000002402027981 */ /* 0x000ea4000c1e1900 */
[----:B--2---:R-:W-:-:S04]  /*4880*/  I2FP.F32.S32 R0, R2 ;  /* 0x0000000200007245 */ /* 0x004fc80000201400 */
[----:B------:R-:W-:Y:S01]  /*4890*/  F2FP.F16.F32.PACK_AB R0, RZ, R0 ;  /* 0x00000000ff00723e */ /* 0x000fe200000000ff */
[----:B------:R-:W-:Y:S06]  /*48a0*/  BRA `(.L_x_30488) ;  /* 0x0000000c00647947 */ /* 0x000fec0003800000 */
.L_x_30489:
[----:B------:R-:W2:Y:S02]  /*48b0*/  LDG.E.U16 R2, desc[UR36][R2.64] ;  /* 0x0000002402027981 */ /* 0x000ea4000c1e1500 */
[----:B--2---:R-:W0:Y:S02]  /*48c0*/  I2F.S16 R0, R2 ;  /* 0x0000000200007306 */ /* 0x004e240000101400 */
[----:B0-----:R-:W-:Y:S01]  /*48d0*/  F2FP.F16.F32.PACK_AB R0, RZ, R0 ;  /* 0x00000000ff00723e */ /* 0x001fe200000000ff */
[----:B------:R-:W-:Y:S06]  /*48e0*/  BRA `(.L_x_30488) ;  /* 0x0000000c00547947 */ /* 0x000fec0003800000 */
.L_x_30484:
        /* <DEDUP_REMOVED lines=9> */
.L_x_30492:
[----:B------:R1:W5:Y:S01]  /*4980*/  LDG.E.U16 R0, desc[UR36][R2.64] ;  /* 0x0000002402007981 */ /* 0x000362000c1e1500 */
[----:B------:R-:W-:Y:S05]  /*4990*/  BRA `(.L_x_30488) ;  /* 0x0000000c00287947 */ /* 0x000fea0003800000 */
.L_x_30491:
        /* <DEDUP_REMOVED lines=9> */
.L_x_30494:
[----:B------:R0:W5:Y:S01]  /*4a30*/  LDG.E.U16 R0, desc[UR36][R2.64] ;  /* 0x0000002402007981 */ /* 0x000162000c1e1500 */
[----:B------:R-:W-:Y:S05]  /*4a40*/  BRA `(.L_x_30488) ;  /* 0x0000000800fc7947 */ /* 0x000fea0003800000 */
.L_x_30493:
        /* <DEDUP_REMOVED lines=12> */
.L_x_30483:
        /* <DEDUP_REMOVED lines=13> */
.L_x_30497:
        /* <DEDUP_REMOVED lines=12> */
.L_x_30496:
        /* <DEDUP_REMOVED lines=27> */
.L_x_30499:
        /* <DEDUP_REMOVED lines=13> */
.L_x_30498:
[----:B------:R-:W2:Y:S02]  /*4f20*/  LDG.E.U16 R0, desc[UR36][R2.64] ;  /* 0x0000002402007981 */ /* 0x000ea4000c1e1500 */
[----:B--2---:R-:W-:-:S04]  /*4f30*/  SHF.L.U32 R0, R0, 0x10, RZ ;  /* 0x0000001000007819 */ /* 0x004fc800000006ff */
[----:B------:R-:W-:Y:S01]  /*4f40*/  F2FP.F16.F32.PACK_AB R0, RZ, R0 ;  /* 0x00000000ff00723e */ /* 0x000fe200000000ff */
[----:B------:R-:W-:Y:S06]  /*4f50*/  BRA `(.L_x_30488) ;  /* 0x0000000400b87947 */ /* 0x000fec0003800000 */
.L_x_30495:
        /* <DEDUP_REMOVED lines=12> */
.L_x_30502:
        /* <DEDUP_REMOVED lines=21> */
.L_x_30506:
[----:B------:R-:W-:Y:S05]  /*5170*/  BSYNC.RECONVERGENT B1 ;  /* 0x0000000000017941 */ /* 0x000fea0003800200 */
.L_x_30505:
[----:B------:R-:W-:Y:S01]  /*5180*/  IMAD.SHL.U32 R0, R0, 0x100000, RZ ;  /* 0x0010000000007824 */ /* 0x000fe200078e00ff */
[----:B------:R-:W-:-:S04]  /*5190*/  LEA R2, R2, 0x3b800000, 0x17 ;  /* 0x3b80000002027811 */ /* 0x000fc800078eb8ff */
[----:B------:R-:W-:-:S07]  /*51a0*/  LOP3.LUT R0, R2, R0, R7, 0xfe, !PT ;  /* 0x0000000002007212 */ /* 0x000fce00078efe07 */
.L_x_30504:
[----:B------:R-:W-:Y:S05]  /*51b0*/  BSYNC.RECONVERGENT B0 ;  /* 0x0000000000007941 */ /* 0x000fea0003800200 */
.L_x_30503:
[----:B------:R-:W-:Y:S01]  /*51c0*/  F2FP.F16.F32.PACK_AB R0, RZ, R0 ;  /* 0x00000000ff00723e */ /* 0x000fe200000000ff */
[----:B------:R-:W-:Y:S06]  /*51d0*/  BRA `(.L_x_30488) ;  /* 0x0000000400187947 */ /* 0x000fec0003800000 */
.L_x_30501:
        /* <DEDUP_REMOVED lines=21> */
.L_x_30510:
[----:B------:R-:W-:Y:S05]  /*5330*/  BSYNC.RECONVERGENT B1 ;  /* 0x0000000000017941 */ /* 0x000fea0003800200 */
.L_x_30509:
[----:B------:R-:W-:Y:S01]  /*5340*/  IMAD.SHL.U32 R0, R0, 0x200000, RZ ;  /* 0x0020000000007824 */ /* 0x000fe200078e00ff */
[----:B------:R-:W-:-:S04]  /*5350*/  LEA R2, R2, 0x37800000, 0x17 ;  /* 0x3780000002027811 */ /* 0x000fc800078eb8ff */
[----:B------:R-:W-:-:S07]  /*5360*/  LOP3.LUT R0, R2, R0, R7, 0xfe, !PT ;  /* 0x0000000002007212 */ /* 0x000fce00078efe07 */
.L_x_30508:
[----:B------:R-:W-:Y:S05]  /*5370*/  BSYNC.RECONVERGENT B0 ;  /* 0x0000000000007941 */ /* 0x000fea0003800200 */
.L_x_30507:
[----:B------:R-:W-:Y:S01]  /*5380*/  F2FP.F16.F32.PACK_AB R0, RZ, R0 ;  /* 0x00000000ff00723e */ /* 0x000fe200000000ff */
[----:B------:R-:W-:Y:S06]  /*5390*/  BRA `(.L_x_30488) ;  /* 0x0000000000a87947 */ /* 0x000fec0003800000 */
.L_x_30500:
        /* <DEDUP_REMOVED lines=14> */
.L_x_30514:
[----:B------:R-:W-:Y:S05]  /*5480*/  BSYNC.RECONVERGENT B0 ;  /* 0x0000000000007941 */ /* 0x000fea0003800200 */
.L_x_30513:
[----:B------:R-:W-:Y:S01]  /*5490*/  F2FP.F16.F32.PACK_AB R0, RZ, R0 ;  /* 0x00000000ff00723e */ /* 0x000fe200000000ff */
[----:B------:R-:W-:Y:S06]  /*54a0*/  BRA `(.L_x_30488) ;  /* 0x0000000000647947 */ /* 0x000fec0003800000 */
.L_x_30487:
        /* <DEDUP_REMOVED lines=16> */
.L_x_30515:
[----:B------:R-:W-:Y:S01]  /*55b0*/  PRMT R0, RZ, 0x7610, R0 ;  /* 0x00007610ff007816 */ /* 0x000fe20000000000 */
[----:B------:R-:W-:Y:S06]  /*55c0*/  BRA `(.L_x_30488) ;  /* 0x00000000001c7947 */ /* 0x000fec0003800000 */
.L_x_30512:
[----:B------:R-:W2:Y:S02]  /*55d0*/  LDG.E.64 R2, desc[UR36][R2.64] ;  /* 0x0000002402027981 */ /* 0x000ea4000c1e1b00 */
[----:B--2---:R-:W0:Y:S02]  /*55e0*/  I2F.U64 R0, R2 ;  /* 0x0000000200007312 */ /* 0x004e240000301000 */
[----:B0-----:R-:W-:Y:S01]  /*55f0*/  F2FP.F16.F32.PACK_AB R0, RZ, R0 ;  /* 0x00000000ff00723e */ /* 0x001fe200000000ff */
[----:B------:R-:W-:Y:S06]  /*5600*/  BRA `(.L_x_30488) ;  /* 0x00000000000c7947 */ /* 0x000fec0003800000 */
.L_x_30511:
[----:B------:R-:W2:Y:S02]  /*5610*/  LDG.E R2, desc[UR36][R2.64] ;  /* 0x0000002402027981 */ /* 0x000ea4000c1e1900 */
[----:B--2---:R-:W-:-:S04]  /*5620*/  I2FP.F32.U32 R0, R2 ;  /* 0x0000000200007245 */ /* 0x004fc80000201000 */
[----:B------:R-:W-:-:S07]  /*5630*/  F2FP.F16.F32.PACK_AB R0, RZ, R0 ;  /* 0x00000000ff00723e */ /* 0x000fce00000000ff */
.L_x_30488:
        /* <DEDUP_REMOVED lines=22> */
.L_x_30519:
[----:B------:R-:W-:-:S06]  /*57a0*/  HADD2.F32 R5, -RZ, R4.H0_H0 ;  /* 0x20000004ff057230 */ /* 0x000fcc0000004100 */
[----:B------:R-:W0:Y:S02]  /*57b0*/  F2I.S64.TRUNC R4, R5 ;  /* 0x0000000500047311 */ /* 0x000e24000020d900 */
[----:B0-----:R0:W-:Y:S01]  /*57c0*/  STG.E.U8 desc[UR36][R2.64], R4 ;  /* 0x0000000402007986 */ /* 0x0011e2000c101124 */
[----:B------:R-:W-:Y:S05]  /*57d0*/  BRA `(.L_x_30521) ;  /* 0x0000000c006c7947 */ /* 0x000fea0003800000 */
.L_x_30518:
        /* <DEDUP_REMOVED lines=10> */
.L_x_30523:
[----:B------:R-:W-:-:S04]  /*5880*/  HADD2.F32 R4, -RZ, R4.H0_H0 ;  /* 0x20000004ff047230 */ /* 0x000fc80000004100 */
[----:B------:R-:W0:Y:S02]  /*5890*/  F2I.FTZ.TRUNC.NTZ R5, R4 ;  /* 0x0000000400057305 */ /* 0x000e24000021f100 */
[----:B0-----:R0:W-:Y:S01]  /*58a0*/  STG.E desc[UR36][R2.64], R5 ;  /* 0x0000000502007986 */ /* 0x0011e2000c101924 */
[----:B------:R-:W-:Y:S05]  /*58b0*/  BRA `(.L_x_30521) ;  /* 0x0000000c00347947 */ /* 0x000fea0003800000 */
.L_x_30522:
[----:B------:R-:W-:-:S04]  /*58c0*/  HADD2.F32 R4, -RZ, R4.H0_H0 ;  /* 0x20000004ff047230 */ /* 0x000fc80000004100 */
[----:B------:R-:W0:Y:S02]  /*58d0*/  F2I.FTZ.TRUNC.NTZ R5, R4 ;  /* 0x0000000400057305 */ /* 0x000e24000021f100 */
[----:B0-----:R0:W-:Y:S01]  /*58e0*/  STG.E.U16 desc[UR36][R2.64], R5 ;  /* 0x0000000502007986 */ /* 0x0011e2000c101524 */
[----:B------:R-:W-:Y:S05]  /*58f0*/  BRA `(.L_x_30521) ;  /* 0x0000000c00247947 */ /* 0x000fea0003800000 */
.L_x_30517:
        /* <DEDUP_REMOVED lines=9> */
.L_x_30525:
[----:B------:R0:W-:Y:S01]  /*5990*/  STG.E.U16 desc[UR36][R2.64], R4 ;  /* 0x0000000402007986 */ /* 0x0001e2000c101524 */
[----:B------:R-:W-:Y:S05]  /*59a0*/  BRA `(.L_x_30521) ;  /* 0x0000000800f87947 */ /* 0x000fea0003800000 */
.L_x_30524:
        /* <DEDUP_REMOVED lines=10> */
.L_x_30527:
[----:B------:R-:W-:-:S05]  /*5a50*/  HADD2.F32 R0, -RZ, R4.H0_H0 ;  /* 0x20000004ff007230 */ /* 0x000fca0000004100 */
[----:B------:R-:W-:-:S04]  /*5a60*/  F2FP.F16.F32.PACK_AB R0, RZ, R0 ;  /* 0x00000000ff00723e */ /* 0x000fc800000000ff */
[----:B------:R-:W-:-:S05]  /*5a70*/  PRMT R0, R0, 0x5410, RZ ;  /* 0x0000541000007816 */ /* 0x000fca00000000ff */
[----:B------:R0:W-:Y:S01]  /*5a80*/  STG.E desc[UR36][R2.64], R0 ;  /* 0x0000000002007986 */ /* 0x0001e2000c101924 */
[----:B------:R-:W-:Y:S05]  /*5a90*/  BRA `(.L_x_30521) ;  /* 0x0000000800bc7947 */ /* 0x000fea0003800000 */
.L_x_30526:
[----:B------:R-:W-:-:S05]  /*5aa0*/  HADD2.F32 R4, -RZ, R4.H0_H0 ;  /* 0x20000004ff047230 */ /* 0x000fca0000004100 */
[----:B------:R-:W-:-:S06]  /*5ab0*/  FMUL.FTZ R4, R4, 1 ;  /* 0x3f80000004047820 */ /* 0x000fcc0000410000 */
[----:B------:R-:W0:Y:S02]  /*5ac0*/  F2F.F64.F32 R4, R4 ;  /* 0x0000000400047310 */ /* 0x000e240000201800 */
[----:B0-----:R0:W-:Y:S01]  /*5ad0*/  STG.E.64 desc[UR36][R2.64], R4 ;  /* 0x0000000402007986 */ /* 0x0011e2000c101b24 */
[----:B------:R-:W-:Y:S05]  /*5ae0*/  BRA `(.L_x_30521) ;  /* 0x0000000800a87947 */ /* 0x000fea0003800000 */
.L_x_30516:
        /* <DEDUP_REMOVED lines=14> */
.L_x_30531:
        /* <DEDUP_REMOVED lines=18> */
.L_x_30534:
[----:B------:R-:W-:-:S04]  /*5cf0*/  SHF.R.U32.HI R5, RZ, 0x18, R5 ;  /* 0x00000018ff057819 */ /* 0x000fc80000011605 */
[----:B------:R-:W-:-:S07]  /*5d00*/  LOP3.LUT R0, R0, 0x80, R5, 0xf8, !PT ;  /* 0x0000008000007812 */ /* 0x000fce00078ef805 */
.L_x_30533:
[----:B------:R-:W-:Y:S05]  /*5d10*/  BSYNC.RECONVERGENT B0 ;  /* 0x0000000000007941 */ /* 0x000fea0003800200 */
.L_x_30532:
[----:B------:R0:W-:Y:S01]  /*5d20*/  STG.E.U8 desc[UR36][R2.64], R0 ;  /* 0x0000000002007986 */ /* 0x0001e2000c101124 */
[----:B------:R-:W-:Y:S05]  /*5d30*/  BRA `(.L_x_30521) ;  /* 0x0000000800147947 */ /* 0x000fea0003800000 */
.L_x_30530:
        /* <DEDUP_REMOVED lines=18> */
.L_x_30537:
[----:B------:R-:W-:-:S04]  /*5e60*/  SHF.R.U32.HI R5, RZ, 0x18, R5 ;  /* 0x00000018ff057819 */ /* 0x000fc80000011605 */
[----:B------:R-:W-:-:S07]  /*5e70*/  LOP3.LUT R0, R0, 0x80, R5, 0xf8, !PT ;  /* 0x0000008000007812 */ /* 0x000fce00078ef805 */
.L_x_30536:
[----:B------:R-:W-:Y:S05]  /*5e80*/  BSYNC.RECONVERGENT B0 ;  /* 0x0000000000007941 */ /* 0x000fea0003800200 */
.L_x_30535:
[----:B------:R0:W-:Y:S01]  /*5e90*/  STG.E.U8 desc[UR36][R2.64], R0 ;  /* 0x0000000002007986 */ /* 0x0001e2000c101124 */
[----:B------:R-:W-:Y:S05]  /*5ea0*/  BRA `(.L_x_30521) ;  /* 0x0000000400b87947 */ /* 0x000fea0003800000 */
.L_x_30529:
        /* <DEDUP_REMOVED lines=22> */
.L_x_30539:
[----:B------:R-:W-:-:S06]  /*6010*/  HADD2.F32 R4, -RZ, R4.H0_H0 ;  /* 0x20000004ff047230 */ /* 0x000fcc0000004100 */
[----:B------:R-:W0:Y:S02]  /*6020*/  F2I.U64.TRUNC R4, R4 ;  /* 0x0000000400047311 */ /* 0x000e24000020d800 */
[----:B0-----:R0:W-:Y:S01]  /*6030*/  STG.E.64 desc[UR36][R2.64], R4 ;  /* 0x0000000402007986 */ /* 0x0011e2000c101b24 */
[----:B------:R-:W-:Y:S05]  /*6040*/  BRA `(.L_x_30521) ;  /* 0x0000000400507947 */ /* 0x000fea0003800000 */
.L_x_30538:
[----:B------:R-:W-:-:S04]  /*6050*/  HADD2.F32 R4, -RZ, R4.H0_H0 ;  /* 0x20000004ff047230 */ /* 0x000fc80000004100 */
[----:B------:R-:W0:Y:S02]  /*6060*/  F2I.FTZ.U32.TRUNC.NTZ R5, R4 ;  /* 0x0000000400057305 */ /* 0x000e24000021f000 */
[----:B0-----:R0:W-:Y:S01]  /*6070*/  STG.E desc[UR36][R2.64], R5 ;  /* 0x0000000502007986 */ /* 0x0011e2000c101924 */
[----:B------:R-:W-:Y:S05]  /*6080*/  BRA `(.L_x_30521) ;  /* 0x0000000400407947 */ /* 0x000fea0003800000 */
.L_x_30528:
        /* <DEDUP_REMOVED lines=11> */
.L_x_30541:
[----:B------:R-:W-:Y:S01]  /*6140*/  HADD2.F32 R4, -RZ, R4.H0_H0 ;  /* 0x20000004ff047230 */ /* 0x000fe20000004100 */
[----:B------:R-:W-:-:S04]  /*6150*/  CS2R R6, SRZ ;  /* 0x0000000000067805 */ /* 0x000fc8000001ff00 */
[----:B------:R-:W-:-:S06]  /*6160*/  FMUL.FTZ R4, R4, 1 ;  /* 0x3f80000004047820 */ /* 0x000fcc0000410000 */
[----:B------:R-:W0:Y:S02]  /*6170*/  F2F.F64.F32 R4, R4 ;  /* 0x0000000400047310 */ /* 0x000e240000201800 */
[----:B0-----:R4:W-:Y:S01]  /*6180*/  STG.E.128 desc[UR36][R2.64], R4 ;  /* 0x0000000402007986 */ /* 0x0019e2000c101d24 */
[----:B------:R-:W-:Y:S05]  /*6190*/  BRA `(.L_x_30521) ;  /* 0x0000000000fc7947 */ /* 0x000fea0003800000 */
.L_x_30540:
[----:B------:R-:W-:-:S09]  /*61a0*/  UISETP.NE.AND UP0, UPT, UR4, 0xf, UPT ;  /* 0x0000000f0400788c */ /* 0x000fd2000bf05270 */
[----:B------:R-:W-:Y:S05]  /*61b0*/  BRA.U !UP0, `(.L_x_30542) ;  /* 0x0000000108e87547 */ /* 0x000fea000b800000 */
[----:B------:R-:W-:-:S09]  /*61c0*/  UISETP.NE.AND UP0, UPT, UR4, 0x17, UPT ;  /* 0x000000170400788c */ /* 0x000fd2000bf05270 */
[----:B------:R-:W-:Y:S05]  /*61d0*/  BRA.U !UP0, `(.L_x_30543) ;  /* 0x0000000108907547 */ /* 0x000fea000b800000 */
[----:B------:R-:W-:-:S09]  /*61e0*/  UISETP.NE.AND UP0, UPT, UR4, 0x18, UPT ;  /* 0x000000180400788c */ /* 0x000fd2000bf05270 */
[----:B------:R-:W-:Y:S05]  /*61f0*/  BRA.U !UP0, `(.L_x_30544) ;  /* 0x0000000108447547 */ /* 0x000fea000b800000 */
.L_x_30520:
        /* <DEDUP_REMOVED lines=16> */
.L_x_30545:
[----:B------:R-:W-:Y:S05]  /*6300*/  BRA `(.L_x_30521) ;  /* 0x0000000000a07947 */ /* 0x000fea0003800000 */
.L_x_30544:
        /* <DEDUP_REMOVED lines=13> */
.L_x_30547:
[----:B------:R-:W-:Y:S05]  /*63e0*/  BSYNC.RECONVERGENT B0 ;  /* 0x0000000000007941 */ /* 0x000fea0003800200 */
.L_x_30546:
[----:B------:R-:W-:-:S05]  /*63f0*/  LOP3.LUT R5, R0, 0x80, R5, 0xf8, !PT ;  /* 0x0000008000057812 */ /* 0x000fca00078ef805 */
[----:B------:R2:W-:Y:S01]  /*6400*/  STG.E.U8 desc[UR36][R2.64], R5 ;  /* 0x0000000502007986 */ /* 0x0005e2000c101124 */
[----:B------:R-:W-:Y:S05]  /*6410*/  BRA `(.L_x_30521) ;  /* 0x00000000005c7947 */ /* 0x000fea0003800000 */
.L_x_30543:
        /* <DEDUP_REMOVED lines=12> */
.L_x_30549:
[----:B------:R-:W-:Y:S01]  /*64e0*/  IMAD.MOV.U32 R0, RZ, RZ, 0x7f ;  /* 0x0000007fff007424 */ /* 0x000fe200078e00ff */
[----:B------:R-:W-:-:S04]  /*64f0*/  ISETP.GT.U32.AND P0, PT, R4, 0x7f800000, PT ;  /* 0x7f8000000400780c */ /* 0x000fc80003f04070 */
[----:B------:R-:W-:-:S09]  /*6500*/  SEL R0, R0, 0x7c, P0 ;  /* 0x0000007c00007807 */ /* 0x000fd20000000000 */
.L_x_30550:
[----:B------:R-:W-:Y:S05]  /*6510*/  BSYNC.RECONVERGENT B0 ;  /* 0x0000000000007941 */ /* 0x000fea0003800200 */
.L_x_30548:
[----:B------:R-:W-:-:S04]  /*6520*/  SHF.R.U32.HI R5, RZ, 0x18, R5 ;  /* 0x00000018ff057819 */ /* 0x000fc80000011605 */
[----:B------:R-:W-:-:S05]  /*6530*/  LOP3.LUT R5, R0, 0x80, R5, 0xf8, !PT ;  /* 0x0000008000057812 */ /* 0x000fca00078ef805 */
[----:B------:R1:W-:Y:S01]  /*6540*/  STG.E.U8 desc[UR36][R2.64], R5 ;  /* 0x0000000502007986 */ /* 0x0003e2000c101124 */
[----:B------:R-:W-:Y:S05]  /*6550*/  BRA `(.L_x_30521) ;  /* 0x00000000000c7947 */ /* 0x000fea0003800000 */
.L_x_30542:
[----:B------:R-:W-:-:S05]  /*6560*/  HADD2.F32 R0, -RZ, R4.H0_H0 ;  /* 0x20000004ff007230 */ /* 0x000fca0000004100 */
[----:B------:R-:W-:-:S05]  /*6570*/  F2FP.BF16.F32.PACK_AB R0, RZ, R0 ;  /* 0x00000000ff00723e */ /* 0x000fca00000010ff */
[----:B------:R0:W-:Y:S02]  /*6580*/  STG.E.U16 desc[UR36][R2.64], R0 ;  /* 0x0000000002007986 */ /* 0x0001e4000c101524 */
.L_x_30521:
[----:B------:R-:W-:-:S07]  /*6590*/  VIADD R17, R17, 0x80 ;  /* 0x0000008011117836 */ /* 0x000fce0000000000 */
.L_x_30481:
[----:B------:R-:W-:Y:S05]  /*65a0*/  BSYNC.RECONVERGENT B6 ;  /* 0x0000000000067941 */ /* 0x000fea0003800200 */
.L_x_30480:
        /* <DEDUP_REMOVED lines=307> */
.L_x_30553:
        /* <DEDUP_REMOVED lines=18> */
.L_x_30557:
[----:B------:R-:W2:Y:S02]  /*7a00*/  LDG.E.U8 R2, desc[UR36][R2.64] ;  /* 0x0000002402027981 */ /* 0x000ea4000c1e1100 */
[----:B--2---:R-:W-:-:S04]  /*7a10*/  I2FP.F32.U32 R0, R2 ;  /* 0x0000000200007245 */ /* 0x004fc80000201000 */
[----:B------:R-:W-:Y:S01]  /*7a20*/  F2FP.F16.F32.PACK_AB R0, RZ, R0 ;  /* 0x00000000ff00723e */ /* 0x000fe200000000ff */
[----:B------:R-:W-:Y:S06]  /*7a30*/  BRA `(.L_x_30559) ;  /* 0x0000000c009c7947 */ /* 0x000fec0003800000 */
.L_x_30556:
        /* <DEDUP_REMOVED lines=10> */
.L_x_30561:
[----:B------:R-:W2:Y:S02]  /*7ae0*/  LDG.E R2, desc[UR36][R2.64] ;  /* 0x0000002402027981 */ /* 0x000ea4000c1e1900 */
[----:B--2---:R-:W-:-:S04]  /*7af0*/  I2FP.F32.S32 R0, R2 ;  /* 0x0000000200007245 */ /* 0x004fc80000201400 */
[----:B------:R-:W-:Y:S01]  /*7b00*/  F2FP.F16.F32.PACK_AB R0, RZ, R0 ;  /* 0x00000000ff00723e */ /* 0x000fe200000000ff */
[----:B------:R-:W-:Y:S06]  /*7b10*/  BRA `(.L_x_30559) ;  /* 0x0000000c00647947 */ /* 0x000fec0003800000 */
.L_x_30560:
[----:B------:R-:W2:Y:S02]  /*7b20*/  LDG.E.U16 R2, desc[UR36][R2.64] ;  /* 0x0000002402027981 */ /* 0x000ea4000c1e1500 */
[----:B--2---:R-:W0:Y:S02]  /*7b30*/  I2F.S16 R0, R2 ;  /* 0x0000000200007306 */ /* 0x004e240000101400 */
[----:B0-----:R-:W-:Y:S01]  /*7b40*/  F2FP.F16.F32.PACK_AB R0, RZ, R0 ;  /* 0x00000000ff00723e */ /* 0x001fe200000000ff */
[----:B------:R-:W-:Y:S06]  /*7b50*/  BRA `(.L_x_30559) ;  /* 0x0000000c00547947 */ /* 0x000fec0003800000 */
.L_x_30555:
        /* <DEDUP_REMOVED lines=9> */
.L_x_30563:
[----:B------:R1:W5:Y:S01]  /*7bf0*/  LDG.E.U16 R0, desc[UR36][R2.64] ;  /* 0x0000002402007981 */ /* 0x000362000c1e1500 */
[----:B------:R-:W-:Y:S05]  /*7c00*/  BRA `(.L_x_30559) ;  /* 0x0000000c00287947 */ /* 0x000fea0003800000 */
.L_x_30562:
        /* <DEDUP_REMOVED lines=9> */
.L_x_30565:
[----:B------:R0:W5:Y:S01]  /*7ca0*/  LDG.E.U16 R0, desc[UR36][R2.64] ;  /* 0x0000002402007981 */ /* 0x000162000c1e1500 */
[----:B------:R-:W-:Y:S05]  /*7cb0*/  BRA `(.L_x_30559) ;  /* 0x0000000800fc7947 */ /* 0x000fea0003800000 */
.L_x_30564:
        /* <DEDUP_REMOVED lines=12> */
.L_x_30554:
        /* <DEDUP_REMOVED lines=13> */
.L_x_30568:
        /* <DEDUP_REMOVED lines=12> */
.L_x_30567:
        /* <DEDUP_REMOVED lines=27> */
.L_x_30570:
        /* <DEDUP_REMOVED lines=13> */
.L_x_30569:
[----:B------:R-:W2:Y:S02]  /*8190*/  LDG.E.U16 R0, desc[UR36][R2.64] ;  /* 0x0000002402007981 */ /* 0x000ea4000c1e1500 */
[----:B--2---:R-:W-:-:S05]  /*81a0*/  IMAD.U32 R0, R0, 0x10000, RZ ;  /* 0x0001000000007824 */ /* 0x004fca00078e00ff */
[----:B------:R-:W-:Y:S01]  /*81b0*/  F2FP.F16.F32.PACK_AB R0, RZ, R0 ;  /* 0x00000000ff00723e */ /* 0x000fe200000000ff */
[----:B------:R-:W-:Y:S06]  /*81c0*/  BRA `(.L_x_30559) ;  /* 0x0000000400b87947 */ /* 0x000fec0003800000 */
.L_x_30566:
        /* <DEDUP_REMOVED lines=12> */
.L_x_30573:
        /* <DEDUP_REMOVED lines=21> */
.L_x_30577:
[----:B------:R-:W-:Y:S05]  /*83e0*/  BSYNC.RECONVERGENT B1 ;  /* 0x0000000000017941 */ /* 0x000fea0003800200 */
.L_x_30576:
[----:B------:R-:W-:Y:S01]  /*83f0*/  IMAD.SHL.U32 R0, R0, 0x100000, RZ ;  /* 0x0010000000007824 */ /* 0x000fe200078e00ff */
[----:B------:R-:W-:-:S04]  /*8400*/  LEA R2, R2, 0x3b800000, 0x17 ;  /* 0x3b80000002027811 */ /* 0x000fc800078eb8ff */
[----:B------:R-:W-:-:S07]  /*8410*/  LOP3.LUT R0, R2, R0, R7, 0xfe, !PT ;  /* 0x0000000002007212 */ /* 0x000fce00078efe07 */
.L_x_30575:
[----:B------:R-:W-:Y:S05]  /*8420*/  BSYNC.RECONVERGENT B0 ;  /* 0x0000000000007941 */ /* 0x000fea0003800200 */
.L_x_30574:
[----:B------:R-:W-:Y:S01]  /*8430*/  F2FP.F16.F32.PACK_AB R0, RZ, R0 ;  /* 0x00000000ff00723e */ /* 0x000fe200000000ff */
[----:B------:R-:W-:Y:S06]  /*8440*/  BRA `(.L_x_30559) ;  /* 0x0000000400187947 */ /* 0x000fec0003800000 */
.L_x_30572:
        /* <DEDUP_REMOVED lines=21> */
.L_x_30581:
[----:B------:R-:W-:Y:S05]  /*85a0*/  BSYNC.RECONVERGENT B1 ;  /* 0x0000000000017941 */ /* 0x000fea0003800200 */
.L_x_30580:
[----:B------:R-:W-:Y:S02]  /*85b0*/  SHF.L.U32 R0, R0, 0x15, RZ ;  /* 0x0000001500007819 */ /* 0x000fe400000006ff */
[----:B------:R-:W-:-:S04]  /*85c0*/  LEA R2, R2, 0x37800000, 0x17 ;  /* 0x3780000002027811 */ /* 0x000fc800078eb8ff */
[----:B------:R-:W-:-:S07]  /*85d0*/  LOP3.LUT R0, R2, R0, R7, 0xfe, !PT ;  /* 0x0000000002007212 */ /* 0x000fce00078efe07 */
.L_x_30579:
[----:B------:R-:W-:Y:S05]  /*85e0*/  BSYNC.RECONVERGENT B0 ;  /* 0x0000000000007941 */ /* 0x000fea0003800200 */
.L_x_30578:
[----:B------:R-:W-:Y:S01]  /*85f0*/  F2FP.F16.F32.PACK_AB R0, RZ, R0 ;  /* 0x00000000ff00723e */ /* 0x000fe200000000ff */
[----:B------:R-:W-:Y:S06]  /*8600*/  BRA `(.L_x_30559) ;  /* 0x0000000000a87947 */ /* 0x000fec0003800000 */
.L_x_30571:
        /* <DEDUP_REMOVED lines=14> */
.L_x_30585:
[----:B------:R-:W-:Y:S05]  /*86f0*/  BSYNC.RECONVERGENT B0 ;  /* 0x0000000000007941 */ /* 0x000fea0003800200 */
.L_x_30584:
[----:B------:R-:W-:Y:S01]  /*8700*/  F2FP.F16.F32.PACK_AB R0, RZ, R0 ;  /* 0x00000000ff00723e */ /* 0x000fe200000000ff */
[----:B------:R-:W-:Y:S06]  /*8710*/  BRA `(.L_x_30559) ;  /* 0x0000000000647947 */ /* 0x000fec0003800000 */
.L_x_30558:
        /* <DEDUP_REMOVED lines=16> */
.L_x_30586:
[----:B------:R-:W-:Y:S01]  /*8820*/  PRMT R0, RZ, 0x7610, R0 ;  /* 0x00007610ff007816 */ /* 0x000fe20000000000 */
[----:B------:R-:W-:Y:S06]  /*8830*/  BRA `(.L_x_30559) ;  /* 0x00000000001c7947 */ /* 0x000fec0003800000 */
.L_x_30583:
[----:B------:R-:W2:Y:S02]  /*8840*/  LDG.E.64 R2, desc[UR36][R2.64] ;  /* 0x0000002402027981 */ /* 0x000ea4000c1e1b00 */
[----:B--2---:R-:W0:Y:S02]  /*8850*/  I2F.U64 R0, R2 ;  /* 0x0000000200007312 */ /* 0x004e240000301000 */
[----:B0-----:R-:W-:Y:S01]  /*8860*/  F2FP.F16.F32.PACK_AB R0, RZ, R0 ;  /* 0x00000000ff00723e */ /* 0x001fe200000000ff */
[----:B------:R-:W-:Y:S06]  /*8870*/  BRA `(.L_x_30559) ;  /* 0x00000000000c7947 */ /* 0x000fec0003800000 */
.L_x_30582:
[----:B------:R-:W2:Y:S02]  /*8880*/  LDG.E R2, desc[UR36][R2.64] ;  /* 0x0000002402027981 */ /* 0x000ea4000c1e1900 */
[----:B--2---:R-:W-:-:S04]  /*8890*/  I2FP.F32.U32 R0, R2 ;  /* 0x0000000200007245 */ /* 0x004fc80000201000 */
[----:B------:R-:W-:-:S07]  /*88a0*/  F2FP.F16.F32.PACK_AB R0, RZ, R0 ;  /* 0x00000000ff00723e */ /* 0x000fce00000000ff */
.L_x_30559:
        /* <DEDUP_REMOVED lines=22> */
.L_x_30590:
[----:B------:R-:W-:-:S06]  /*8a10*/  HADD2.F32 R5, -RZ, R4.H0_H0 ;  /* 0x20000004ff057230 */ /* 0x000fcc0000004100 */
[----:B------:R-:W0:Y:S02]  /*8a20*/  F2I.S64.TRUNC R4, R5 ;  /* 0x0000000500047311 */ /* 0x000e24000020d900 */
[----:B0-----:R4:W-:Y:S01]  /*8a30*/  STG.E.U8 desc[UR36][R2.64], R4 ;  /* 0x0000000402007986 */ /* 0x0019e2000c101124 */
[----:B------:R-:W-:Y:S05]  /*8a40*/  BRA `(.L_x_30592) ;  /* 0x0000000c006c7947 */ /* 0x000fea0003800000 */
.L_x_30589:
        /* <DEDUP_REMOVED lines=10> */
.L_x_30594:
[----:B------:R-:W-:-:S04]  /*8af0*/  HADD2.F32 R4, -RZ, R4.H0_H0 ;  /* 0x20000004ff047230 */ /* 0x000fc80000004100 */
[----:B------:R-:W0:Y:S02]  /*8b00*/  F2I.FTZ.TRUNC.NTZ R5, R4 ;  /* 0x0000000400057305 */ /* 0x000e24000021f100 */
[----:B0-----:R2:W-:Y:S01]  /*8b10*/  STG.E desc[UR36][R2.64], R5 ;  /* 0x0000000502007986 */ /* 0x0015e2000c101924 */
[----:B------:R-:W-:Y:S05]  /*8b20*/  BRA `(.L_x_30592) ;  /* 0x0000000c00347947 */ /* 0x000fea0003800000 */
.L_x_30593:
[----:B------:R-:W-:-:S04]  /*8b30*/  HADD2.F32 R4, -RZ, R4.H0_H0 ;  /* 0x20000004ff047230 */ /* 0x000fc80000004100 */
[----:B------:R-:W0:Y:S02]  /*8b40*/  F2I.FTZ.TRUNC.NTZ R5, R4 ;  /* 0x0000000400057305 */ /* 0x000e24000021f100 */
[----:B0-----:R0:W-:Y:S01]  /*8b50*/  STG.E.U16 desc[UR36][R2.64], R5 ;  /* 0x0000000502007986 */ /* 0x0011e2000c101524 */
[----:B------:R-:W-:Y:S05]  /*8b60*/  BRA `(.L_x_30592) ;  /* 0x0000000c00247947 */ /* 0x000fea0003800000 */
.L_x_30588:
        /* <DEDUP_REMOVED lines=9> */
.L_x_30596:
[----:B------:R0:W-:Y:S01]  /*8c00*/  STG.E.U16 desc[UR36][R2.64], R4 ;  /* 0x0000000402007986 */ /* 0x0001e2000c101524 */
[----:B------:R-:W-:Y:S05]  /*8c10*/  BRA `(.L_x_30592) ;  /* 0x0000000800f87947 */ /* 0x000fea0003800000 */
.L_x_30595:
        /* <DEDUP_REMOVED lines=10> */
.L_x_30598:
[----:B------:R-:W-:-:S05]  /*8cc0*/  HADD2.F32 R0, -RZ, R4.H0_H0 ;  /* 0x20000004ff007230 */ /* 0x000fca0000004100 */
[----:B------:R-:W-:-:S04]  /*8cd0*/  F2FP.F16.F32.PACK_AB R0, RZ, R0 ;  /* 0x00000000ff00723e */ /* 0x000fc800000000ff */
[----:B------:R-:W-:-:S05]  /*8ce0*/  PRMT R0, R0, 0x5410, RZ ;  /* 0x0000541000007816 */ /* 0x000fca00000000ff */
[----:B------:R0:W-:Y:S01]  /*8cf0*/  STG.E desc[UR36][R2.64], R0 ;  /* 0x0000000002007986 */ /* 0x0001e2000c101924 */
[----:B------:R-:W-:Y:S05]  /*8d00*/  BRA `(.L_x_30592) ;  /* 0x0000000800bc7947 */ /* 0x000fea0003800000 */
.L_x_30597:
[----:B------:R-:W-:-:S05]  /*8d10*/  HADD2.F32 R4, -RZ, R4.H0_H0 ;  /* 0x20000004ff047230 */ /* 0x000fca0000004100 */
[----:B------:R-:W-:-:S06]  /*8d20*/  FMUL.FTZ R4, R4, 1 ;  /* 0x3f80000004047820 */ /* 0x000fcc0000410000 */
[----:B------:R-:W0:Y:S02]  /*8d30*/  F2F.F64.F32 R4, R4 ;  /* 0x0000000400047310 */ /* 0x000e240000201800 */
[----:B0-----:R0:W-:Y:S01]  /*8d40*/  STG.E.64 desc[UR36][R2.64], R4 ;  /* 0x0000000402007986 */ /* 0x0011e2000c101b24 */
[----:B------:R-:W-:Y:S05]  /*8d50*/  BRA `(.L_x_30592) ;  /* 0x0000000800a87947 */ /* 0x000fea0003800000 */
.L_x_30587:
        /* <DEDUP_REMOVED lines=14> */
.L_x_30602:
        /* <DEDUP_REMOVED lines=18> */
.L_x_30605:
[----:B------:R-:W-:-:S04]  /*8f60*/  SHF.R.U32.HI R5, RZ, 0x18, R5 ;  /* 0x00000018ff057819 */ /* 0x000fc80000011605 */
[----:B------:R-:W-:-:S07]  /*8f70*/  LOP3.LUT R0, R0, 0x80, R5, 0xf8, !PT ;  /* 0x0000008000007812 */ /* 0x000fce00078ef805 */
.L_x_30604:
[----:B------:R-:W-:Y:S05]  /*8f80*/  BSYNC.RECONVERGENT B0 ;  /* 0x0000000000007941 */ /* 0x000fea0003800200 */
.L_x_30603:
[----:B------:R0:W-:Y:S01]  /*8f90*/  STG.E.U8 desc[UR36][R2.64], R0 ;  /* 0x0000000002007986 */ /* 0x0001e2000c101124 */
[----:B------:R-:W-:Y:S05]  /*8fa0*/  BRA `(.L_x_30592) ;  /* 0x0000000800147947 */ /* 0x000fea0003800000 */
.L_x_30601:
        /* <DEDUP_REMOVED lines=18> */
.L_x_30608:
[----:B------:R-:W-:-:S04]  /*90d0*/  SHF.R.U32.HI R5, RZ, 0x18, R5 ;  /* 0x00000018ff057819 */ /* 0x000fc80000011605 */
[----:B------:R-:W-:-:S07]  /*90e0*/  LOP3.LUT R0, R0, 0x80, R5, 0xf8, !PT ;  /* 0x0000008000007812 */ /* 0x000fce00078ef805 */
.L_x_30607:
[----:B------:R-:W-:Y:S05]  /*90f0*/  BSYNC.RECONVERGENT B0 ;  /* 0x0000000000007941 */ /* 0x000fea0003800200 */
.L_x_30606:
[----:B------:R0:W-:Y:S01]  /*9100*/  STG.E.U8 desc[UR36][R2.64], R0 ;  /* 0x0000000002007986 */ /* 0x0001e2000c101124 */
[----:B------:R-:W-:Y:S05]  /*9110*/  BRA `(.L_x_30592) ;  /* 0x0000000400b87947 */ /* 0x000fea0003800000 */
.L_x_30600:
        /* <DEDUP_REMOVED lines=22> */
.L_x_30610:
[----:B------:R-:W-:-:S06]  /*9280*/  HADD2.F32 R4, -RZ, R4.H0_H0 ;  /* 0x20000004ff047230 */ /* 0x000fcc0000004100 */
[----:B------:R-:W0:Y:S02]  /*9290*/  F2I.U64.TRUNC R4, R4 ;  /* 0x0000000400047311 */ /* 0x000e24000020d800 */
[----:B0-----:R0:W-:Y:S01]  /*92a0*/  STG.E.64 desc[UR36][R2.64], R4 ;  /* 0x0000000402007986 */ /* 0x0011e2000c101b24 */
[----:B------:R-:W-:Y:S05]  /*92b0*/  BRA `(.L_x_30592) ;  /* 0x0000000400507947 */ /* 0x000fea0003800000 */
.L_x_30609:
[----:B------:R-:W-:-:S04]  /*92c0*/  HADD2.F32 R4, -RZ, R4.H0_H0 ;  /* 0x20000004ff047230 */ /* 0x000fc80000004100 */
[----:B------:R-:W0:Y:S02]  /*92d0*/  F2I.FTZ.U32.TRUNC.NTZ R5, R4 ;  /* 0x0000000400057305 */ /* 0x000e24000021f000 */
[----:B0-----:R0:W-:Y:S01]  /*92e0*/  STG.E desc[UR36][R2.64], R5 ;  /* 0x0000000502007986 */ /* 0x0011e2000c101924 */
[----:B------:R-:W-:Y:S05]  /*92f0*/  BRA `(.L_x_30592) ;  /* 0x0000000400407947 */ /* 0x000fea0003800000 */
.L_x_30599:
        /* <DEDUP_REMOVED lines=11> */
.L_x_30612:
[----:B------:R-:W-:Y:S01]  /*93b0*/  HADD2.F32 R4, -RZ, R4.H0_H0 ;  /* 0x20000004ff047230 */ /* 0x000fe20000004100 */
[----:B------:R-:W-:-:S04]  /*93c0*/  CS2R R6, SRZ ;  /* 0x0000000000067805 */ /* 0x000fc8000001ff00 */
[----:B------:R-:W-:-:S06]  /*93d0*/  FMUL.FTZ R4, R4, 1 ;  /* 0x3f80000004047820 */ /* 0x000fcc0000410000 */
[----:B------:R-:W0:Y:S02]  /*93e0*/  F2F.F64.F32 R4, R4 ;  /* 0x0000000400047310 */ /* 0x000e240000201800 */
[----:B0-----:R0:W-:Y:S01]  /*93f0*/  STG.E.128 desc[UR36][R2.64], R4 ;  /* 0x0000000402007986 */ /* 0x0011e2000c101d24 */
[----:B------:R-:W-:Y:S05]  /*9400*/  BRA `(.L_x_30592) ;  /* 0x0000000000fc7947 */ /* 0x000fea0003800000 */
.L_x_30611:
[----:B------:R-:W-:-:S09]  /*9410*/  UISETP.NE.AND UP0, UPT, UR4, 0xf, UPT ;  /* 0x0000000f0400788c */ /* 0x000fd2000bf05270 */
[----:B------:R-:W-:Y:S05]  /*9420*/  BRA.U !UP0, `(.L_x_30613) ;  /* 0x0000000108e87547 */ /* 0x000fea000b800000 */
[----:B------:R-:W-:-:S09]  /*9430*/  UISETP.NE.AND UP0, UPT, UR4, 0x17, UPT ;  /* 0x000000170400788c */ /* 0x000fd2000bf05270 */
[----:B------:R-:W-:Y:S05]  /*9440*/  BRA.U !UP0, `(.L_x_30614) ;  /* 0x0000000108907547 */ /* 0x000fea000b800000 */
[----:B------:R-:W-:-:S09]  /*9450*/  UISETP.NE.AND UP0, UPT, UR4, 0x18, UPT ;  /* 0x000000180400788c */ /* 0x000fd2000bf05270 */
[----:B------:R-:W-:Y:S05]  /*9460*/  BRA.U !UP0, `(.L_x_30615) ;  /* 0x0000000108447547 */ /* 0x000fea000b800000 */
.L_x_30591:
        /* <DEDUP_REMOVED lines=16> */
.L_x_30616:
[----:B------:R-:W-:Y:S05]  /*9570*/  BRA `(.L_x_30592) ;  /* 0x0000000000a07947 */ /* 0x000fea0003800000 */
.L_x_30615:
        /* <DEDUP_REMOVED lines=13> */
.L_x_30618:
[----:B------:R-:W-:Y:S05]  /*9650*/  BSYNC.RECONVERGENT B0 ;  /* 0x0000000000007941 */ /* 0x000fea0003800200 */
.L_x_30617:
[----:B------:R-:W-:-:S05]  /*9660*/  LOP3.LUT R5, R0, 0x80, R5, 0xf8, !PT ;  /* 0x0000008000057812 */ /* 0x000fca00078ef805 */
[----:B------:R0:W-:Y:S01]  /*9670*/  STG.E.U8 desc[UR36][R2.64], R5 ;  /* 0x0000000502007986 */ /* 0x0001e2000c101124 */
[----:B------:R-:W-:Y:S05]  /*9680*/  BRA `(.L_x_30592) ;  /* 0x00000000005c7947 */ /* 0x000fea0003800000 */
.L_x_30614:
        /* <DEDUP_REMOVED lines=12> */
.L_x_30620:
[----:B------:R-:W-:Y:S02]  /*9750*/  ISETP.GT.U32.AND P0, PT, R4, 0x7f800000, PT ;  /* 0x7f8000000400780c */ /* 0x000fe40003f04070 */
[----:B------:R-:W-:-:S04]  /*9760*/  MOV R0, 0x7f ;  /* 0x0000007f00007802 */ /* 0x000fc80000000f00 */
[----:B------:R-:W-:-:S07]  /*9770*/  SEL R0, R0, 0x7c, P0 ;  /* 0x0000007c00007807 */ /* 0x000fce0000000000 */
.L_x_30621:
[----:B------:R-:W-:Y:S05]  /*9780*/  BSYNC.RECONVERGENT B0 ;  /* 0x0000000000007941 */ /* 0x000fea0003800200 */
.L_x_30619:
[----:B------:R-:W-:-:S04]  /*9790*/  SHF.R.U32.HI R5, RZ, 0x18, R5 ;  /* 0x00000018ff057819 */ /* 0x000fc80000011605 */
[----:B------:R-:W-:-:S05]  /*97a0*/  LOP3.LUT R5, R0, 0x80, R5, 0xf8, !PT ;  /* 0x0000008000057812 */ /* 0x000fca00078ef805 */
[----:B------:R0:W-:Y:S01]  /*97b0*/  STG.E.U8 desc[UR36][R2.64], R5 ;  /* 0x0000000502007986 */ /* 0x0001e2000c101124 */
[----:B------:R-:W-:Y:S05]  /*97c0*/  BRA `(.L_x_30592) ;  /* 0x00000000000c7947 */ /* 0x000fea0003800000 */
.L_x_30613:
[----:B------:R-:W-:-:S05]  /*97d0*/  HADD2.F32 R0, -RZ, R4.H0_H0 ;  /* 0x20000004ff007230 */ /* 0x000fca0000004100 */
[----:B------:R-:W-:-:S05]  /*97e0*/  F2FP.BF16.F32.PACK_AB R0, RZ, R0 ;  /* 0x00000000ff00723e */ /* 0x000fca00000010ff */
[----:B------:R0:W-:Y:S02]  /*97f0*/  STG.E.U16 desc[UR36][R2.64], R0 ;  /* 0x0000000002007986 */ /* 0x0001e4000c101524 */
.L_x_30592:
[----:B------:R-:W-:-:S07]  /*9800*/  VIADD R17, R17, 0x80 ;  /* 0x0000008011117836 */ /* 0x000fce0000000000 */
.L_x_30552:
[----:B------:R-:W-:Y:S05]  /*9810*/  BSYNC.RECONVERGENT B6 ;  /* 0x0000000000067941 */ /* 0x000fea0003800200 */
.L_x_30551:
        /* <DEDUP_REMOVED lines=306> */
.L_x_30622:
        /* <DEDUP_REMOVED lines=20> */
.L_x_30626:
[----:B------:R-:W2:Y:S02]  /*ac80*/  LDG.E.U8 R2, desc[UR36][R2.64] ;  /* 0x0000002402027981 */ /* 0x000ea4000c1e1100 */
[----:B--2---:R-:W-:-:S04]  /*ac90*/  I2FP.F32.U32 R0, R2 ;  /* 0x0000000200007245 */ /* 0x004fc80000201000 */
[----:B------:R-:W-:Y:S01]  /*aca0*/  F2FP.F16.F32.PACK_AB R0, RZ, R0 ;  /* 0x00000000ff00723e */ /* 0x000fe200000000ff */
[----:B------:R-:W-:Y:S06]  /*acb0*/  BRA `(.L_x_30628) ;  /* 0x0000000c009c7947 */ /* 0x000fec0003800000 */
.L_x_30625:
        /* <DEDUP_REMOVED lines=10> */
.L_x_30630:
[----:B------:R-:W2:Y:S02]  /*ad60*/  LDG.E R2, desc[UR36][R2.64] ;  /* 0x0000002402027981 */ /* 0x000ea4000c1e1900 */
[----:B--2---:R-:W-:-:S04]  /*ad70*/  I2FP.F32.S32 R0, R2 ;  /* 0x0000000200007245 */ /* 0x004fc80000201400 */
[----:B------:R-:W-:Y:S01]  /*ad80*/  F2FP.F16.F32.PACK_AB R0, RZ, R0 ;  /* 0x00000000ff00723e */ /* 0x000fe200000000ff */
[----:B------:R-:W-:Y:S06]  /*ad90*/  BRA `(.L_x_30628) ;  /* 0x0000000c00647947 */ /* 0x000fec0003800000 */
.L_x_30629:
[----:B------:R-:W2:Y:S02]  /*ada0*/  LDG.E.U16 R2, desc[UR36][R2.64] ;  /* 0x0000002402027981 */ /* 0x000ea4000c1e1500 */
[----:B--2---:R-:W0:Y:S02]  /*adb0*/  I2F.S16 R0, R2 ;  /* 0x0000000200007306 */ /* 0x004e240000101400 */
[----:B0-----:R-:W-:Y:S01]  /*adc0*/  F2FP.F16.F32.PACK_AB R0, RZ, R0 ;  /* 0x00000000ff00723e */ /* 0x001fe200000000ff */
[----:B------:R-:W-:Y:S06]  /*add0*/  BRA `(.L_x_30628) ;  /* 0x0000000c00547947 */ /* 0x000fec0003800000 */
.L_x_30624:
        /* <DEDUP_REMOVED lines=9> */
.L_x_30632:
[----:B------:R1:W5:Y:S01]  /*ae70*/  LDG.E.U16 R0, desc[UR36][R2.64] ;  /* 0x0000002402007981 */ /* 0x000362000c1e1500 */
[----:B------:R-:W-:Y:S05]  /*ae80*/  BRA `(.L_x_30628) ;  /* 0x0000000c00287947 */ /* 0x000fea0003800000 */
.L_x_30631:
        /* <DEDUP_REMOVED lines=9> */
.L_x_30634:
[----:B------:R0:W5:Y:S01]  /*af20*/  LDG.E.U16 R0, desc[UR36][R2.64] ;  /* 0x0000002402007981 */ /* 0x000162000c1e1500 */
[----:B------:R-:W-:Y:S05]  /*af30*/  BRA `(.L_x_30628) ;  /* 0x0000000800fc7947 */ /* 0x000fea0003800000 */
.L_x_30633:
        /* <DEDUP_REMOVED lines=12> */
.L_x_30623:
        /* <DEDUP_REMOVED lines=13> */
.L_x_30637:
        /* <DEDUP_REMOVED lines=12> */
.L_x_30636:
        /* <DEDUP_REMOVED lines=27> */
.L_x_30639:
        /* <DEDUP_REMOVED lines=13> */
.L_x_30638:
[----:B------:R-:W2:Y:S02]  /*b410*/  LDG.E.U16 R0, desc[UR36][R2.64] ;  /* 0x0000002402007981 */ /* 0x000ea4000c1e1500 */
[----:B--2---:R-:W-:-:S04]  /*b420*/  SHF.L.U32 R0, R0, 0x10, RZ ;  /* 0x0000001000007819 */ /* 0x004fc800000006ff */
[----:B------:R-:W-:Y:S01]  /*b430*/  F2FP.F16.F32.PACK_AB R0, RZ, R0 ;  /* 0x00000000ff00723e */ /* 0x000fe200000000ff */
[----:B------:R-:W-:Y:S06]  /*b440*/  BRA `(.L_x_30628) ;  /* 0x0000000400b87947 */ /* 0x000fec0003800000 */
.L_x_30635:
        /* <DEDUP_REMOVED lines=12> */
.L_x_30642:
        /* <DEDUP_REMOVED lines=21> */
.L_x_30646:
[----:B------:R-:W-:Y:S05]  /*b660*/  BSYNC.RECONVERGENT B1 ;  /* 0x0000000000017941 */ /* 0x000fea0003800200 */
.L_x_30645:
[----:B------:R-:W-:Y:S01]  /*b670*/  IMAD.SHL.U32 R0, R0, 0x100000, RZ ;  /* 0x0010000000007824 */ /* 0x000fe200078e00ff */
[----:B------:R-:W-:-:S04]  /*b680*/  LEA R2, R2, 0x3b800000, 0x17 ;  /* 0x3b80000002027811 */ /* 0x000fc800078eb8ff */
[----:B------:R-:W-:-:S07]  /*b690*/  LOP3.LUT R0, R2, R0, R7, 0xfe, !PT ;  /* 0x0000000002007212 */ /* 0x000fce00078efe07 */
.L_x_30644:
[----:B------:R-:W-:Y:S05]  /*b6a0*/  BSYNC.RECONVERGENT B0 ;  /* 0x0000000000007941 */ /* 0x000fea0003800200 */
.L_x_30643:
[----:B------:R-:W-:Y:S01]  /*b6b0*/  F2FP.F16.F32.PACK_AB R0, RZ, R0 ;  /* 0x00000000ff00723e */ /* 0x000fe200000000ff */
[----:B------:R-:W-:Y:S06]  /*b6c0*/  BRA `(.L_x_30628) ;  /* 0x0000000400187947 */ /* 0x000fec0003800000 */
.L_x_30641:
        /* <DEDUP_REMOVED lines=21> */
.L_x_30650:
[----:B------:R-:W-:Y:S05]  /*b820*/  BSYNC.RECONVERGENT B1 ;  /* 0x0000000000017941 */ /* 0x000fea0003800200 */
.L_x_30649:
[----:B------:R-:W-:Y:S02]  /*b830*/  SHF.L.U32 R0, R0, 0x15, RZ ;  /* 0x0000001500007819 */ /* 0x000fe400000006ff */
[----:B------:R-:W-:-:S04]  /*b840*/  LEA R2, R2, 0x37800000, 0x17 ;  /* 0x3780000002027811 */ /* 0x000fc800078eb8ff */
[----:B------:R-:W-:-:S07]  /*b850*/  LOP3.LUT R0, R2, R0, R7, 0xfe, !PT ;  /* 0x0000000002007212 */ /* 0x000fce00078efe07 */
.L_x_30648:
[----:B------:R-:W-:Y:S05]  /*b860*/  BSYNC.RECONVERGENT B0 ;  /* 0x0000000000007941 */ /* 0x000fea0003800200 */
.L_x_30647:
[----:B------:R-:W-:Y:S01]  /*b870*/  F2FP.F16.F32.PACK_AB R0, RZ, R0 ;  /* 0x00000000ff00723e */ /* 0x000fe200000000ff */
[----:B------:R-:W-:Y:S06]  /*b880*/  BRA `(.L_x_30628) ;  /* 0x0000000000a87947 */ /* 0x000fec0003800000 */
.L_x_30640:
        /* <DEDUP_REMOVED lines=14> */
.L_x_30654:
[----:B------:R-:W-:Y:S05]  /*b970*/  BSYNC.RECONVERGENT B0 ;  /* 0x0000000000007941 */ /* 0x000fea0003800200 */
.L_x_30653:
[----:B------:R-:W-:Y:S01]  /*b980*/  F2FP.F16.F32.PACK_AB R0, RZ, R0 ;  /* 0x00000000ff00723e */ /* 0x000fe200000000ff */
[----:B------:R-:W-:Y:S06]  /*b990*/  BRA `(.L_x_30628) ;  /* 0x0000000000647947 */ /* 0x000fec0003800000 */
.L_x_30627:
        /* <DEDUP_REMOVED lines=16> */
.L_x_30655:
[----:B------:R-:W-:Y:S01]  /*baa0*/  PRMT R0, RZ, 0x7610, R0 ;  /* 0x00007610ff007816 */ /* 0x000fe20000000000 */
[----:B------:R-:W-:Y:S06]  /*bab0*/  BRA `(.L_x_30628) ;  /* 0x00000000001c7947 */ /* 0x000fec0003800000 */
.L_x_30652:
[----:B------:R-:W2:Y:S02]  /*bac0*/  LDG.E.64 R2, desc[UR36][R2.64] ;  /* 0x0000002402027981 */ /* 0x000ea4000c1e1b00 */
[----:B--2---:R-:W0:Y:S02]  /*bad0*/  I2F.U64 R0, R2 ;  /* 0x0000000200007312 */ /* 0x004e240000301000 */
[----:B0-----:R-:W-:Y:S01]  /*bae0*/  F2FP.F16.F32.PACK_AB R0, RZ, R0 ;  /* 0x00000000ff00723e */ /* 0x001fe200000000ff */
[----:B------:R-:W-:Y:S06]  /*baf0*/  BRA `(.L_x_30628) ;  /* 0x00000000000c7947 */ /* 0x000fec0003800000 */
.L_x_30651:
[----:B------:R-:W2:Y:S02]  /*bb00*/  LDG.E R2, desc[UR36][R2.64] ;  /* 0x0000002402027981 */ /* 0x000ea4000c1e1900 */
[----:B--2---:R-:W-:-:S04]  /*bb10*/  I2FP.F32.U32 R0, R2 ;  /* 0x0000000200007245 */ /* 0x004fc80000201000 */
[----:B------:R-:W-:-:S07]  /*bb20*/  F2FP.F16.F32.PACK_AB R0, RZ, R0 ;  /* 0x00000000ff00723e */ /* 0x000fce00000000ff */
.L_x_30628:
[----:B-----5:R-:W-:Y:S01]  /*bb30*/  HADD2.F32 R0, -RZ, R0.H0_H0 ;  /* 0x20000000ff007230 */ /* 0x020fe20000004100 */
[----:B------:R-:W-:-:S04]  /*bb40*/  UPRMT UR4, UR42, 0x9910, URZ ;  /* 0x000099102a047896 */ /* 0x000fc800080000ff */
[----:B------:R-:W-:Y:S01]  /*bb50*/  FMUL.FTZ R0, R0, 1.4426950216293334961 ;  /* 0x3fb8aa3b00007820 */ /* 0x000fe20000410000 */
[----:B------:R-:W-:-:S05]  /*bb60*/  UISETP.GT.AND UP0, UPT, UR4, 0x9, UPT ;  /* 0x000000090400788c */ /* 0x000fca000bf04270 */
[----:B------:R-:W0:Y:S02]  /*bb70*/  MUFU.EX2 R0, R0 ;  /* 0x0000000000007308 */ /* 0x000e240000000800 */
[----:B01----:R-:W-:Y:S02]  /*bb80*/  F2FP.F16.F32.PACK_AB R2, RZ, R0 ;  /* 0x00000000ff02723e */ /* 0x003fe400000000ff */
        /* <DEDUP_REMOVED lines=13> */
.L_x_30659:
[----:B------:R-:W-:-:S06]  /*bc60*/  HADD2.F32 R3, -RZ, R2.H0_H0 ;  /* 0x20000002ff037230 */ /* 0x000fcc0000004100 */
[----:B------:R-:W0:Y:S02]  /*bc70*/  F2I.S64.TRUNC R2, R3 ;  /* 0x0000000300027311 */ /* 0x000e24000020d900 */
[----:B0-----:R-:W-:Y:S01]  /*bc80*/  STG.E.U8 desc[UR36][R16.64], R2 ;  /* 0x0000000210007986 */ /* 0x001fe2000c101124 */
[----:B------:R-:W-:Y:S05]  /*bc90*/  EXIT ;  /* 0x000000000000794d */ /* 0x000fea0003800000 */
.L_x_30658:
        /* <DEDUP_REMOVED lines=10> */
.L_x_30662:
[----:B------:R-:W-:-:S04]  /*bd40*/  HADD2.F32 R2, -RZ, R2.H0_H0 ;  /* 0x20000002ff027230 */ /* 0x000fc80000004100 */
[----:B------:R-:W0:Y:S02]  /*bd50*/  F2I.FTZ.TRUNC.NTZ R3, R2 ;  /* 0x0000000200037305 */ /* 0x000e24000021f100 */
[----:B0-----:R-:W-:Y:S01]  /*bd60*/  STG.E desc[UR36][R16.64], R3 ;  /* 0x0000000310007986 */ /* 0x001fe2000c101924 */
[----:B------:R-:W-:Y:S05]  /*bd70*/  EXIT ;  /* 0x000000000000794d */ /* 0x000fea0003800000 */
.L_x_30661:
[----:B------:R-:W-:-:S04]  /*bd80*/  HADD2.F32 R2, -RZ, R2.H0_H0 ;  /* 0x20000002ff027230 */ /* 0x000fc80000004100 */
[----:B------:R-:W0:Y:S02]  /*bd90*/  F2I.FTZ.TRUNC.NTZ R3, R2 ;  /* 0x0000000200037305 */ /* 0x000e24000021f100 */
[----:B0-----:R-:W-:Y:S01]  /*bda0*/  STG.E.U16 desc[UR36][R16.64], R3 ;  /* 0x0000000310007986 */ /* 0x001fe2000c101524 */
[----:B------:R-:W-:Y:S05]  /*bdb0*/  EXIT ;  /* 0x000000000000794d */ /* 0x000fea0003800000 */
.L_x_30657:
        /* <DEDUP_REMOVED lines=9> */
.L_x_30664:
[----:B------:R-:W-:Y:S01]  /*be50*/  STG.E.U16 desc[UR36][R16.64], R2 ;  /* 0x0000000210007986 */ /* 0x000fe2000c101524 */
[----:B------:R-:W-:Y:S05]  /*be60*/  EXIT ;  /* 0x000000000000794d */ /* 0x000fea0003800000 */
.L_x_30663:
        /* <DEDUP_REMOVED lines=10> */
.L_x_30666:
[----:B------:R-:W-:-:S05]  /*bf10*/  HADD2.F32 R0, -RZ, R2.H0_H0 ;  /* 0x20000002ff007230 */ /* 0x000fca0000004100 */
[----:B------:R-:W-:-:S04]  /*bf20*/  F2FP.F16.F32.PACK_AB R0, RZ, R0 ;  /* 0x00000000ff00723e */ /* 0x000fc800000000ff */
[----:B------:R-:W-:-:S05]  /*bf30*/  PRMT R0, R0, 0x5410, RZ ;  /* 0x0000541000007816 */ /* 0x000fca00000000ff */
[----:B------:R-:W-:Y:S01]  /*bf40*/  STG.E desc[UR36][R16.64], R0 ;  /* 0x0000000010007986 */ /* 0x000fe2000c101924 */
[----:B------:R-:W-:Y:S05]  /*bf50*/  EXIT ;  /* 0x000000000000794d */ /* 0x000fea0003800000 */
.L_x_30665:
[----:B------:R-:W-:-:S05]  /*bf60*/  HADD2.F32 R2, -RZ, R2.H0_H0 ;  /* 0x20000002ff027230 */ /* 0x000fca0000004100 */
[----:B------:R-:W-:-:S06]  /*bf70*/  FMUL.FTZ R2, R2, 1 ;  /* 0x3f80000002027820 */ /* 0x000fcc0000410000 */
[----:B------:R-:W0:Y:S02]  /*bf80*/  F2F.F64.F32 R2, R2 ;  /* 0x0000000200027310 */ /* 0x000e240000201800 */
[----:B0-----:R-:W-:Y:S01]  /*bf90*/  STG.E.64 desc[UR36][R16.64], R2 ;  /* 0x0000000210007986 */ /* 0x001fe2000c101b24 */
[----:B------:R-:W-:Y:S05]  /*bfa0*/  EXIT ;  /* 0x000000000000794d */ /* 0x000fea0003800000 */
.L_x_30656:
        /* <DEDUP_REMOVED lines=14> */
.L_x_30670:
        /* <DEDUP_REMOVED lines=17> */
.L_x_30673:
[----:B------:R-:W-:-:S04]  /*c1a0*/  SHF.R.U32.HI R3, RZ, 0x18, R3 ;  /* 0x00000018ff037819 */ /* 0x000fc80000011603 */
[----:B------:R-:W-:-:S04]  /*c1b0*/  LOP3.LUT R0, R0, 0x80, R3, 0xf8, !PT ;  /* 0x0000008000007812 */ /* 0x000fc800078ef803 */
[----:B------:R-:W-:-:S07]  /*c1c0*/  PRMT R8, R0, 0x7610, R8 ;  /* 0x0000761000087816 */ /* 0x000fce0000000008 */
.L_x_30672:
[----:B------:R-:W-:Y:S05]  /*c1d0*/  BSYNC.RECONVERGENT B0 ;  /* 0x0000000000007941 */ /* 0x000fea0003800200 */
.L_x_30671:
[----:B------:R-:W-:Y:S01]  /*c1e0*/  STG.E.U8 desc[UR36][R16.64], R8 ;  /* 0x0000000810007986 */ /* 0x000fe2000c101124 */
[----:B------:R-:W-:Y:S05]  /*c1f0*/  EXIT ;  /* 0x000000000000794d */ /* 0x000fea0003800000 */
.L_x_30669:
        /* <DEDUP_REMOVED lines=17> */
.L_x_30676:
[----:B------:R-:W-:-:S04]  /*c310*/  SHF.R.U32.HI R3, RZ, 0x18, R3 ;  /* 0x00000018ff037819 */ /* 0x000fc80000011603 */
[----:B------:R-:W-:-:S04]  /*c320*/  LOP3.LUT R0, R0, 0x80, R3, 0xf8, !PT ;  /* 0x0000008000007812 */ /* 0x000fc800078ef803 */
[----:B------:R-:W-:-:S07]  /*c330*/  PRMT R8, R0, 0x7610, R8 ;  /* 0x0000761000087816 */ /* 0x000fce0000000008 */
.L_x_30675:
[----:B------:R-:W-:Y:S05]  /*c340*/  BSYNC.RECONVERGENT B0 ;  /* 0x0000000000007941 */ /* 0x000fea0003800200 */
.L_x_30674:
[----:B------:R-:W-:Y:S01]  /*c350*/  STG.E.U8 desc[UR36][R16.64], R8 ;  /* 0x0000000810007986 */ /* 0x000fe2000c101124 */
[----:B------:R-:W-:Y:S05]  /*c360*/  EXIT ;  /* 0x000000000000794d */ /* 0x000fea0003800000 */
.L_x_30668:
        /* <DEDUP_REMOVED lines=22> */
.L_x_30678:
[----:B------:R-:W-:-:S06]  /*c4d0*/  HADD2.F32 R2, -RZ, R2.H0_H0 ;  /* 0x20000002ff027230 */ /* 0x000fcc0000004100 */
[----:B------:R-:W0:Y:S02]  /*c4e0*/  F2I.U64.TRUNC R2, R2 ;  /* 0x0000000200027311 */ /* 0x000e24000020d800 */
[----:B0-----:R-:W-:Y:S01]  /*c4f0*/  STG.E.64 desc[UR36][R16.64], R2 ;  /* 0x0000000210007986 */ /* 0x001fe2000c101b24 */
[----:B------:R-:W-:Y:S05]  /*c500*/  EXIT ;  /* 0x000000000000794d */ /* 0x000fea0003800000 */
.L_x_30677:
[----:B------:R-:W-:-:S04]  /*c510*/  HADD2.F32 R2, -RZ, R2.H0_H0 ;  /* 0x20000002ff027230 */ /* 0x000fc80000004100 */
[----:B------:R-:W0:Y:S02]  /*c520*/  F2I.FTZ.U32.TRUNC.NTZ R3, R2 ;  /* 0x0000000200037305 */ /* 0x000e24000021f000 */
[----:B0-----:R-:W-:Y:S01]  /*c530*/  STG.E desc[UR36][R16.64], R3 ;  /* 0x0000000310007986 */ /* 0x001fe2000c101924 */
[----:B------:R-:W-:Y:S05]  /*c540*/  EXIT ;  /* 0x000000000000794d */ /* 0x000fea0003800000 */
.L_x_30667:
        /* <DEDUP_REMOVED lines=11> */
.L_x_30680:
[----:B------:R-:W-:Y:S01]  /*c600*/  HADD2.F32 R2, -RZ, R2.H0_H0 ;  /* 0x20000002ff027230 */ /* 0x000fe20000004100 */
[----:B------:R-:W-:-:S04]  /*c610*/  CS2R R6, SRZ ;  /* 0x0000000000067805 */ /* 0x000fc8000001ff00 */
[----:B------:R-:W-:-:S04]  /*c620*/  FMUL.FTZ R2, R2, 1 ;  /* 0x3f80000002027820 */ /* 0x000fc80000410000 */
[----:B------:R-:W0:Y:S02]  /*c630*/  F2F.F64.F32 R4, R2 ;  /* 0x0000000200047310 */ /* 0x000e240000201800 */
[----:B0-----:R-:W-:Y:S01]  /*c640*/  STG.E.128 desc[UR36][R16.64], R4 ;  /* 0x0000000410007986 */ /* 0x001fe2000c101d24 */
[----:B------:R-:W-:Y:S05]  /*c650*/  EXIT ;  /* 0x000000000000794d */ /* 0x000fea0003800000 */
.L_x_30679:
[----:B------:R-:W-:-:S09]  /*c660*/  UISETP.NE.AND UP0, UPT, UR4, 0xf, UPT ;  /* 0x0000000f0400788c */ /* 0x000fd2000bf05270 */
[----:B------:R-:W-:Y:S05]  /*c670*/  BRA.U !UP0, `(.L_x_30681) ;  /* 0x0000000108e87547 */ /* 0x000fea000b800000 */
[----:B------:R-:W-:-:S09]  /*c680*/  UISETP.NE.AND UP0, UPT, UR4, 0x17, UPT ;  /* 0x000000170400788c */ /* 0x000fd2000bf05270 */
[----:B------:R-:W-:Y:S05]  /*c690*/  BRA.U !UP0, `(.L_x_30682) ;  /* 0x0000000108907547 */ /* 0x000fea000b800000 */
[----:B------:R-:W-:-:S09]  /*c6a0*/  UISETP.NE.AND UP0, UPT, UR4, 0x18, UPT ;  /* 0x000000180400788c */ /* 0x000fd2000bf05270 */
[----:B------:R-:W-:Y:S05]  /*c6b0*/  BRA.U !UP0, `(.L_x_30683) ;  /* 0x0000000108447547 */ /* 0x000fea000b800000 */
.L_x_30660:
        /* <DEDUP_REMOVED lines=16> */
.L_x_30684:
[----:B------:R-:W-:Y:S05]  /*c7c0*/  EXIT ;  /* 0x000000000000794d */ /* 0x000fea0003800000 */
.L_x_30683:
        /* <DEDUP_REMOVED lines=13> */
.L_x_30686:
[----:B------:R-:W-:Y:S05]  /*c8a0*/  BSYNC.RECONVERGENT B0 ;  /* 0x0000000000007941 */ /* 0x000fea0003800200 */
.L_x_30685:
[----:B------:R-:W-:-:S05]  /*c8b0*/  LOP3.LUT R3, R0, 0x80, R3, 0xf8, !PT ;  /* 0x0000008000037812 */ /* 0x000fca00078ef803 */
[----:B------:R-:W-:Y:S01]  /*c8c0*/  STG.E.U8 desc[UR36][R16.64], R3 ;  /* 0x0000000310007986 */ /* 0x000fe2000c101124 */
[----:B------:R-:W-:Y:S05]  /*c8d0*/  EXIT ;  /* 0x000000000000794d */ /* 0x000fea0003800000 */
.L_x_30682:
        /* <DEDUP_REMOVED lines=12> */
.L_x_30688:
[----:B------:R-:W-:Y:S01]  /*c9a0*/  HFMA2 R0, -RZ, RZ, 0, 7.569789886474609375e-06 ;  /* 0x0000007fff007431 */ /* 0x000fe200000001ff */
[----:B------:R-:W-:-:S04]  /*c9b0*/  ISETP.GT.U32.AND P0, PT, R2, 0x7f800000, PT ;  /* 0x7f8000000200780c */ /* 0x000fc80003f04070 */
[----:B------:R-:W-:-:S09]  /*c9c0*/  SEL R0, R0, 0x7c, P0 ;  /* 0x0000007c00007807 */ /* 0x000fd20000000000 */
.L_x_30689:
[----:B------:R-:W-:Y:S05]  /*c9d0*/  BSYNC.RECONVERGENT B0 ;  /* 0x0000000000007941 */ /* 0x000fea0003800200 */
.L_x_30687:
[----:B------:R-:W-:-:S04]  /*c9e0*/  SHF.R.U32.HI R3, RZ, 0x18, R3 ;  /* 0x00000018ff037819 */ /* 0x000fc80000011603 */
[----:B------:R-:W-:-:S05]  /*c9f0*/  LOP3.LUT R3, R0, 0x80, R3, 0xf8, !PT ;  /* 0x0000008000037812 */ /* 0x000fca00078ef803 */
[----:B------:R-:W-:Y:S01]  /*ca00*/  STG.E.U8 desc[UR36][R16.64], R3 ;  /* 0x0000000310007986 */ /* 0x000fe2000c101124 */
[----:B------:R-:W-:Y:S05]  /*ca10*/  EXIT ;  /* 0x000000000000794d */ /* 0x000fea0003800000 */
.L_x_30681:
[----:B------:R-:W-:-:S05]  /*ca20*/  HADD2.F32 R0, -RZ, R2.H0_H0 ;  /* 0x20000002ff007230 */ /* 0x000fca0000004100 */
[----:B------:R-:W-:-:S05]  /*ca30*/  F2FP.BF16.F32.PACK_AB R0, RZ, R0 ;  /* 0x00000000ff00723e */ /* 0x000fca00000010ff */
[----:B------:R-:W-:Y:S01]  /*ca40*/  STG.E.U16 desc[UR36][R16.64], R0 ;  /* 0x0000000010007986 */ /* 0x000fe2000c101524 */
[----:B------:R-:W-:Y:S05]  /*ca50*/  EXIT ;  /* 0x000000000000794d */ /* 0x000fea0003800000 */
.L_x_30690:
        /* <DEDUP_REMOVED lines=10> */
.L_x_36121:


//--------------------- .text._ZN2at6native27unrolled_elementwise_kernelIZZZNS0_15exp_kernel_cudaERNS_18TensorIteratorBaseEENKUlvE0_clEvENKUlvE1_clEvEUlN3c104HalfEE_St5arrayIPcLm2EELi4E23TrivialOffsetCalculatorILi1EjESD_NS0_6memory12LoadWithCastILi1EEENSE_13StoreWithCastILi1EEEEEviT_T0_T2_T3_T4_T5_ --------------------------
	.section	.text._ZN2at6native27unrolled_elementwise_kernelIZZZNS0_15exp_kernel_cudaERNS_18TensorIteratorBaseEENKUlvE0_clEvENKUlvE1_clEvEUlN3c104HalfEE_St5arrayIPcLm2EELi4E23TrivialOffsetCalculatorILi1EjESD_NS0_6memory12LoadWithCastILi1EEENSE_13StoreWithCastILi1EEEEEviT_T0_T2_T3_T4_T5_,"ax",@progbits
	.align	128
        .global         _ZN2at6native27unrolled_elementwise_kernelIZZZNS0_15exp_kernel_cudaERNS_18TensorIteratorBaseEENKUlvE0_clEvENKUlvE1_clEvEUlN3c104HalfEE_St5arrayIPcLm2EELi4E23TrivialOffsetCalculatorILi1EjESD_NS0_6memory12LoadWithCastILi1EEENSE_13StoreWithCastILi1EEEEEviT_T0_T2_T3_T4_T5_
        .type           _ZN2at6native27unrolled_elementwise_kernelIZZZNS0_15exp_kernel_cudaERNS_18TensorIteratorBaseEENKUlvE0_clEvENKUlvE1_clEvEUlN3c104HalfEE_St5arrayIPcLm2EELi4E23TrivialOffsetCalculatorILi1EjESD_NS0_6memory12LoadWithCastILi1EEENSE_13StoreWithCastILi1EEEEEviT_T0_T2_T3_T4_T5_,@function
        .size           _ZN2at6native27unrolled_elementwise_kernelIZZZNS0_15exp_kernel_cudaERNS_18TensorIteratorBaseEENKUlvE0_clEvENKUlvE1_clEvEUlN3c104HalfEE_St5arrayIPcLm2EELi4E23TrivialOffsetCalculatorILi1EjESD_NS0_6memory12LoadWithCastILi1EEENSE_13StoreWithCastILi1EEEEEviT_T0_T2_T3_T4_T5_,(.L_x_36122 - _ZN2at6native27unrolled_elementwise_kernelIZZZNS0_15exp_kernel_cudaERNS_18TensorIteratorBaseEENKUlvE0_clEvENKUlvE1_clEvEUlN3c104HalfEE_St5arrayIPcLm2EELi4E23TrivialOffsetCalculatorILi1EjESD_NS0_6memory12LoadWithCastILi1EEENSE_13StoreWithCastILi1EEEEEviT_T0_T2_T3_T4_T5_)
        .other          _ZN2at6native27unrolled_elementwise_kernelIZZZNS0_15exp_kernel_cudaERNS_18TensorIteratorBaseEENKUlvE0_clEvENKUlvE1_clEvEUlN3c104HalfEE_St5arrayIPcLm2EELi4E23TrivialOffsetCalculatorILi1EjESD_NS0_6memory12LoadWithCastILi1EEENSE_13StoreWithCastILi1EEEEEviT_T0_T2_T3_T4_T5_,@"STO_CUDA_ENTRY STV_DEFAULT"
_ZN2at6native27unrolled_elementwise_kernelIZZZNS0_15exp_kernel_cudaERNS_18TensorIteratorBaseEENKUlvE0_clEvENKUlvE1_clEvEUlN3c104HalfEE_St5arrayIPcLm2EELi4E23TrivialOffsetCalculatorILi1EjESD_NS0_6memory12LoadWithCastILi1EEENSE_13StoreWithCastILi1EEEEEviT_T0_T2_T3_T4_T5_:
.text._ZN2at6native27unrolled_elementwise_kernelIZZZNS0_15exp_kernel_cudaERNS_18TensorIteratorBaseEENKUlvE0_clEvENKUlvE1_clEvEUlN3c104HalfEE_St5arrayIPcLm2EELi4E23TrivialOffsetCalculatorILi1EjESD_NS0_6memory12LoadWithCastILi1EEENSE_13StoreWithCastILi1EEEEEviT_T0_T2_T3_T4_T5_:
        /* <DEDUP_REMOVED lines=34> */
.L_x_30696:
[----:B------:R-:W2:Y:S02]  /*0220*/  LDG.E.U8 R2, desc[UR36][R2.64] ;  /* 0x0000002402027981 */ /* 0x000ea4000c1e1100 */
[----:B--2---:R-:W-:-:S04]  /*0230*/  I2FP.F32.U32 R0, R2 ;  /* 0x0000000200007245 */ /* 0x004fc80000201000 */
[----:B------:R-:W-:-:S04]  /*0240*/  F2FP.F16.F32.PACK_AB R0, RZ, R0 ;  /* 0x00000000ff00723e */ /* 0x000fc800000000ff */
[----:B------:R-:W-:Y:S01]  /*0250*/  PRMT R16, R0, 0x7610, R16 ;  /* 0x0000761000107816 */ /* 0x000fe20000000010 */
[----:B------:R-:W-:Y:S06]  /*0260*/  BRA `(.L_x_30698) ;  /* 0x0000000c00d47947 */ /* 0x000fec0003800000 */
.L_x_30695:
        /* <DEDUP_REMOVED lines=11> */
.L_x_30700:
[----:B------:R-:W2:Y:S02]  /*0320*/  LDG.E R2, desc[UR36][R2.64] ;  /* 0x0000002402027981 */ /* 0x000ea4000c1e1900 */
[----:B--2---:R-:W-:-:S04]  /*0330*/  I2FP.F32.S32 R0, R2 ;  /* 0x0000000200007245 */ /* 0x004fc80000201400 */
[----:B------:R-:W-:-:S04]  /*0340*/  F2FP.F16.F32.PACK_AB R0, RZ, R0 ;  /* 0x00000000ff00723e */ /* 0x000fc800000000ff */
[----:B------:R-:W-:Y:S01]  /*0350*/  PRMT R16, R0, 0x7610, R16 ;  /* 0x0000761000107816 */ /* 0x000fe20000000010 */
[----:B------:R-:W-:Y:S06]  /*0360*/  BRA `(.L_x_30698) ;  /* 0x0000000c00947947 */ /* 0x000fec0003800000 */
.L_x_30699:
[----:B------:R-:W2:Y:S02]  /*0370*/  LDG.E.U16 R2, desc[UR36][R2.64] ;  /* 0x0000002402027981 */ /* 0x000ea4000c1e1500 */
[----:B--2---:R-:W0:Y:S02]  /*0380*/  I2F.S16 R0, R2 ;  /* 0x0000000200007306 */ /* 0x004e240000101400 */
[----:B0-----:R-:W-:-:S04]  /*0390*/  F2FP.F16.F32.PACK_AB R0, RZ, R0 ;  /* 0x00000000ff00723e */ /* 0x001fc800000000ff */
[----:B------:R-:W-:Y:S01]  /*03a0*/  PRMT R16, R0, 0x7610, R16 ;  /* 0x0000761000107816 */ /* 0x000fe20000000010 */
[----:B------:R-:W-:Y:S06]  /*03b0*/  BRA `(.L_x_30698) ;  /* 0x0000000c00807947 */ /* 0x000fec0003800000 */
.L_x_30694:
        /* <DEDUP_REMOVED lines=9> */
.L_x_30702:
[----:B------:R1:W5:Y:S01]  /*0450*/  LDG.E.U16 R16, desc[UR36][R2.64] ;  /* 0x0000002402107981 */ /* 0x000362000c1e1500 */
[----:B------:R-:W-:Y:S05]  /*0460*/  BRA `(.L_x_30698) ;  /* 0x0000000c00547947 */ /* 0x000fea0003800000 */
.L_x_30701:
        /* <DEDUP_REMOVED lines=9> */
.L_x_30704:
[----:B------:R0:W5:Y:S01]  /*0500*/  LDG.E.U16 R16, desc[UR36][R2.64] ;  /* 0x0000002402107981 */ /* 0x000162000c1e1500 */
[----:B------:R-:W-:Y:S05]  /*0510*/  BRA `(.L_x_30698) ;  /* 0x0000000c00287947 */ /* 0x000fea0003800000 */
.L_x_30703:
        /* <DEDUP_REMOVED lines=13> */
.L_x_30693:
        /* <DEDUP_REMOVED lines=14> */
.L_x_30707:
        /* <DEDUP_REMOVED lines=13> */
.L_x_30706:
        /* <DEDUP_REMOVED lines=27> */
.L_x_30709:
        /* <DEDUP_REMOVED lines=14> */
.L_x_30708:
[----:B------:R-:W2:Y:S02]  /*0a30*/  LDG.E.U16 R0, desc[UR36][R2.64] ;  /* 0x0000002402007981 */ /* 0x000ea4000c1e1500 */
[----:B--2---:R-:W-:-:S05]  /*0a40*/  IMAD.U32 R0, R0, 0x10000, RZ ;  /* 0x0001000000007824 */ /* 0x004fca00078e00ff */
[----:B------:R-:W-:-:S04]  /*0a50*/  F2FP.F16.F32.PACK_AB R0, RZ, R0 ;  /* 0x00000000ff00723e */ /* 0x000fc800000000ff */
[----:B------:R-:W-:Y:S01]  /*0a60*/  PRMT R16, R0, 0x7610, R16 ;  /* 0x0000761000107816 */ /* 0x000fe20000000010 */
[----:B------:R-:W-:Y:S06]  /*0a70*/  BRA `(.L_x_30698) ;  /* 0x0000000400d07947 */ /* 0x000fec0003800000 */
.L_x_30705:
        /* <DEDUP_REMOVED lines=13> */
.L_x_30712:
        /* <DEDUP_REMOVED lines=21> */
.L_x_30716:
[----:B------:R-:W-:Y:S05]  /*0ca0*/  BSYNC.RECONVERGENT B1 ;  /* 0x0000000000017941 */ /* 0x000fea0003800200 */
.L_x_30715:
[----:B------:R-:W-:Y:S01]  /*0cb0*/  IMAD.SHL.U32 R0, R0, 0x100000, RZ ;  /* 0x0010000000007824 */ /* 0x000fe200078e00ff */
[----:B------:R-:W-:-:S04]  /*0cc0*/  LEA R2, R2, 0x3b800000, 0x17 ;  /* 0x3b80000002027811 */ /* 0x000fc800078eb8ff */
[----:B------:R-:W-:-:S07]  /*0cd0*/  LOP3.LUT R0, R2, R0, R7, 0xfe, !PT ;  /* 0x0000000002007212 */ /* 0x000fce00078efe07 */
.L_x_30714:
[----:B------:R-:W-:Y:S05]  /*0ce0*/  BSYNC.RECONVERGENT B0 ;  /* 0x0000000000007941 */ /* 0x000fea0003800200 */
.L_x_30713:
[----:B------:R-:W-:-:S04]  /*0cf0*/  F2FP.F16.F32.PACK_AB R0, RZ, R0 ;  /* 0x00000000ff00723e */ /* 0x000fc800000000ff */
[----:B------:R-:W-:Y:S01]  /*0d00*/  PRMT R16, R0, 0x7610, R16 ;  /* 0x0000761000107816 */ /* 0x000fe20000000010 */
[----:B------:R-:W-:Y:S06]  /*0d10*/  BRA `(.L_x_30698) ;  /* 0x0000000400287947 */ /* 0x000fec0003800000 */
.L_x_30711:
        /* <DEDUP_REMOVED lines=21> */
.L_x_30720:
[----:B------:R-:W-:Y:S05]  /*0e70*/  BSYNC.RECONVERGENT B1 ;  /* 0x0000000000017941 */ /* 0x000fea0003800200 */
.L_x_30719:
[----:B------:R-:W-:Y:S01]  /*0e80*/  IMAD.SHL.U32 R0, R0, 0x200000, RZ ;  /* 0x0020000000007824 */ /* 0x000fe200078e00ff */
[----:B------:R-:W-:-:S04]  /*0e90*/  LEA R2, R2, 0x37800000, 0x17 ;  /* 0x3780000002027811 */ /* 0x000fc800078eb8ff */
[----:B------:R-:W-:-:S07]  /*0ea0*/  LOP3.LUT R0, R2, R0, R7, 0xfe, !PT ;  /* 0x0000000002007212 */ /* 0x000fce00078efe07 */
.L_x_30718:
[----:B------:R-:W-:Y:S05]  /*0eb0*/  BSYNC.RECONVERGENT B0 ;  /* 0x0000000000007941 */ /* 0x000fea0003800200 */
.L_x_30717:
[----:B------:R-:W-:-:S04]  /*0ec0*/  F2FP.F16.F32.PACK_AB R0, RZ, R0 ;  /* 0x00000000ff00723e */ /* 0x000fc800000000ff */
[----:B------:R-:W-:Y:S01]  /*0ed0*/  PRMT R16, R0, 0x7610, R16 ;  /* 0x0000761000107816 */ /* 0x000fe20000000010 */
[----:B------:R-:W-:Y:S06]  /*0ee0*/  BRA `(.L_x_30698) ;  /* 0x0000000000b47947 */ /* 0x000fec0003800000 */
.L_x_30710:
[----:B------:R-:W-:-:S09]  /*0ef0*/  UISETP.NE.AND UP0, UPT, UR4, 0x1c, UPT ;  /* 0x0000001c0400788c */ /* 0x000fd2000bf05270 */
[----:B------:R-:W-:Y:S05]  /*0f00*/  BRA.U !UP0, `(.L_x_30721) ;  /* 0x00000001089c7547 */ /* 0x000fea000b800000 */
[----:B------:R-:W-:-:S09]  /*0f10*/  UISETP.NE.AND UP0, UPT, UR4, 0x1d, UPT ;  /* 0x0000001d0400788c */ /* 0x000fd2000bf05270 */
[----:B------:R-:W-:Y:S05]  /*0f20*/  BRA.U !UP0, `(.L_x_30722) ;  /* 0x0000000108807547 */ /* 0x000fea000b800000 */
[----:B------:R-:W-:-:S09]  /*0f30*/  UISETP.NE.AND UP0, UPT, UR4, 0x2c, UPT ;  /* 0x0000002c0400788c */ /* 0x000fd2000bf05270 */
[----:B------:R-:W-:Y:S05]  /*0f40*/  BRA.U !UP0, `(.L_x_30723) ;  /* 0x0000000108487547 */ /* 0x000fea000b800000 */
.L_x_30697:
        /* <DEDUP_REMOVED lines=16> */
.L_x_30724:
[----:B------:R-:W-:Y:S01]  /*1050*/  PRMT R16, RZ, 0x7610, R16 ;  /* 0x00007610ff107816 */ /* 0x000fe20000000010 */
[----:B------:R-:W-:Y:S06]  /*1060*/  BRA `(.L_x_30698) ;  /* 0x0000000000547947 */ /* 0x000fec0003800000 */
.L_x_30723:
        /* <DEDUP_REMOVED lines=8> */
.L_x_30726:
[----:B------:R-:W-:Y:S05]  /*10f0*/  BSYNC.RECONVERGENT B0 ;  /* 0x0000000000007941 */ /* 0x000fea0003800200 */
.L_x_30725:
[----:B------:R-:W-:-:S04]  /*1100*/  F2FP.F16.F32.PACK_AB R0, RZ, R0 ;  /* 0x00000000ff00723e */ /* 0x000fc800000000ff */
[----:B------:R-:W-:Y:S01]  /*1110*/  PRMT R16, R0, 0x7610, R16 ;  /* 0x0000761000107816 */ /* 0x000fe20000000010 */
[----:B------:R-:W-:Y:S06]  /*1120*/  BRA `(.L_x_30698) ;  /* 0x0000000000247947 */ /* 0x000fec0003800000 */
.L_x_30722:
[----:B------:R-:W2:Y:S02]  /*1130*/  LDG.E.64 R2, desc[UR36][R2.64] ;  /* 0x0000002402027981 */ /* 0x000ea4000c1e1b00 */
[----:B--2---:R-:W0:Y:S02]  /*1140*/  I2F.U64 R0, R2 ;  /* 0x0000000200007312 */ /* 0x004e240000301000 */
[----:B0-----:R-:W-:-:S04]  /*1150*/  F2FP.F16.F32.PACK_AB R0, RZ, R0 ;  /* 0x00000000ff00723e */ /* 0x001fc800000000ff */
[----:B------:R-:W-:Y:S01]  /*1160*/  PRMT R16, R0, 0x7610, R16 ;  /* 0x0000761000107816 */ /* 0x000fe20000000010 */
[----:B------:R-:W-:Y:S06]  /*1170*/  BRA `(.L_x_30698) ;  /* 0x0000000000107947 */ /* 0x000fec0003800000 */
.L_x_30721:
[----:B------:R-:W2:Y:S02]  /*1180*/  LDG.E R2, desc[UR36][R2.64] ;  /* 0x0000002402027981 */ /* 0x000ea4000c1e1900 */
[----:B--2---:R-:W-:-:S04]  /*1190*/  I2FP.F32.U32 R0, R2 ;  /* 0x0000000200007245 */ /* 0x004fc80000201000 */
[----:B------:R-:W-:-:S04]  /*11a0*/  F2FP.F16.F32.PACK_AB R0, RZ, R0 ;  /* 0x00000000ff00723e */ /* 0x000fc800000000ff */
[----:B------:R-:W-:-:S07]  /*11b0*/  PRMT R16, R0, 0x7610, R16 ;  /* 0x0000761000107816 */ /* 0x000fce0000000010 */
.L_x_30698:
[----:B------:R-:W-:-:S07]  /*11c0*/  VIADD R22, R19, 0x80 ;  /* 0x0000008013167836 */ /* 0x000fce0000000000 */
.L_x_30692:
[----:B------:R-:W-:Y:S05]  /*11d0*/  BSYNC.RECONVERGENT B6 ;  /* 0x0000000000067941 */ /* 0x000fea0003800200 */
.L_x_30691:
        /* <DEDUP_REMOVED lines=26> */
.L_x_30732:
[----:B------:R-:W2:Y:S02]  /*1380*/  LDG.E.U8 R2, desc[UR36][R2.64] ;  /* 0x0000002402027981 */ /* 0x000ea4000c1e1100 */
[----:B--2---:R-:W-:-:S04]  /*1390*/  I2FP.F32.U32 R0, R2 ;  /* 0x0000000200007245 */ /* 0x004fc80000201000 */
[----:B------:R-:W-:-:S04]  /*13a0*/  F2FP.F16.F32.PACK_AB R0, RZ, R0 ;  /* 0x00000000ff00723e */ /* 0x000fc800000000ff */
[----:B------:R-:W-:Y:S01]  /*13b0*/  PRMT R23, R0, 0x7610, R23 ;  /* 0x0000761000177816 */ /* 0x000fe20000000017 */
[----:B------:R-:W-:Y:S06]  /*13c0*/  BRA `(.L_x_30734) ;  /* 0x0000000c00d47947 */ /* 0x000fec0003800000 */
.L_x_30731:
        /* <DEDUP_REMOVED lines=11> */
.L_x_30736:
[----:B------:R-:W2:Y:S02]  /*1480*/  LDG.E R2, desc[UR36][R2.64] ;  /* 0x0000002402027981 */ /* 0x000ea4000c1e1900 */
[----:B--2---:R-:W-:-:S04]  /*1490*/  I2FP.F32.S32 R0, R2 ;  /* 0x0000000200007245 */ /* 0x004fc80000201400 */
[----:B------:R-:W-:-:S04]  /*14a0*/  F2FP.F16.F32.PACK_AB R0, RZ, R0 ;  /* 0x00000000ff00723e */ /* 0x000fc800000000ff */
[----:B------:R-:W-:Y:S01]  /*14b0*/  PRMT R23, R0, 0x7610, R23 ;  /* 0x0000761000177816 */ /* 0x000fe20000000017 */
[----:B------:R-:W-:Y:S06]  /*14c0*/  BRA `(.L_x_30734) ;  /* 0x0000000c00947947 */ /* 0x000fec0003800000 */
.L_x_30735:
[----:B------:R-:W2:Y:S02]  /*14d0*/  LDG.E.U16 R2, desc[UR36][R2.64] ;  /* 0x0000002402027981 */ /* 0x000ea4000c1e1500 */
[----:B--2---:R-:W0:Y:S02]  /*14e0*/  I2F.S16 R0, R2 ;  /* 0x0000000200007306 */ /* 0x004e240000101400 */
[----:B0-----:R-:W-:-:S04]  /*14f0*/  F2FP.F16.F32.PACK_AB R0, RZ, R0 ;  /* 0x00000000ff00723e */ /* 0x001fc800000000ff */
[----:B------:R-:W-:Y:S01]  /*1500*/  PRMT R23, R0, 0x7610, R23 ;  /* 0x0000761000177816 */ /* 0x000fe20000000017 */
[----:B------:R-:W-:Y:S06]  /*1510*/  BRA `(.L_x_30734) ;  /* 0x0000000c00807947 */ /* 0x000fec0003800000 */
.L_x_30730:
        /* <DEDUP_REMOVED lines=9> */
.L_x_30738:
[----:B------:R0:W5:Y:S01]  /*15b0*/  LDG.E.U16 R23, desc[UR36][R2.64] ;  /* 0x0000002402177981 */ /* 0x000162000c1e1500 */
[----:B------:R-:W-:Y:S05]  /*15c0*/  BRA `(.L_x_30734) ;  /* 0x0000000c00547947 */ /* 0x000fea0003800000 */
.L_x_30737:
        /* <DEDUP_REMOVED lines=9> */
.L_x_30740:
[----:B------:R1:W5:Y:S01]  /*1660*/  LDG.E.U16 R23, desc[UR36][R2.64] ;  /* 0x0000002402177981 */ /* 0x000362000c1e1500 */
[----:B------:R-:W-:Y:S05]  /*1670*/  BRA `(.L_x_30734) ;  /* 0x0000000c00287947 */ /* 0x000fea0003800000 */
.L_x_30739:
        /* <DEDUP_REMOVED lines=13> */
.L_x_30729:
        /* <DEDUP_REMOVED lines=14> */
.L_x_30743:
        /* <DEDUP_REMOVED lines=13> */
.L_x_30742:
        /* <DEDUP_REMOVED lines=27> */
.L_x_30745:
        /* <DEDUP_REMOVED lines=14> */
.L_x_30744:
[----:B------:R-:W2:Y:S02]  /*1b90*/  LDG.E.U16 R0, desc[UR36][R2.64] ;  /* 0x0000002402007981 */ /* 0x000ea4000c1e1500 */
[----:B--2---:R-:W-:-:S05]  /*1ba0*/  IMAD.U32 R0, R0, 0x10000, RZ ;  /* 0x0001000000007824 */ /* 0x004fca00078e00ff */
[----:B------:R-:W-:-:S04]  /*1bb0*/  F2FP.F16.F32.PACK_AB R0, RZ, R0 ;  /* 0x00000000ff00723e */ /* 0x000fc800000000ff */
[----:B------:R-:W-:Y:S01]  /*1bc0*/  PRMT R23, R0, 0x7610, R23 ;  /* 0x0000761000177816 */ /* 0x000fe20000000017 */
[----:B------:R-:W-:Y:S06]  /*1bd0*/  BRA `(.L_x_30734) ;  /* 0x0000000400d07947 */ /* 0x000fec0003800000 */
.L_x_30741:
        /* <DEDUP_REMOVED lines=13> */
.L_x_30748:
        /* <DEDUP_REMOVED lines=21> */
.L_x_30752:
[----:B------:R-:W-:Y:S05]  /*1e00*/  BSYNC.RECONVERGENT B1 ;  /* 0x0000000000017941 */ /* 0x000fea0003800200 */
.L_x_30751:
[----:B------:R-:W-:Y:S01]  /*1e10*/  IMAD.SHL.U32 R0, R0, 0x100000, RZ ;  /* 0x0010000000007824 */ /* 0x000fe200078e00ff */
[----:B------:R-:W-:-:S04]  /*1e20*/  LEA R2, R2, 0x3b800000, 0x17 ;  /* 0x3b80000002027811 */ /* 0x000fc800078eb8ff */
[----:B------:R-:W-:-:S07]  /*1e30*/  LOP3.LUT R0, R2, R0, R7, 0xfe, !PT ;  /* 0x0000000002007212 */ /* 0x000fce00078efe07 */
.L_x_30750:
[----:B------:R-:W-:Y:S05]  /*1e40*/  BSYNC.RECONVERGENT B0 ;  /* 0x0000000000007941 */ /* 0x000fea0003800200 */
.L_x_30749:
[----:B------:R-:W-:-:S04]  /*1e50*/  F2FP.F16.F32.PACK_AB R0, RZ, R0 ;  /* 0x00000000ff00723e */ /* 0x000fc800000000ff */
[----:B------:R-:W-:Y:S01]  /*1e60*/  PRMT R23, R0, 0x7610, R23 ;  /* 0x0000761000177816 */ /* 0x000fe20000000017 */
[----:B------:R-:W-:Y:S06]  /*1e70*/  BRA `(.L_x_30734) ;  /* 0x0000000400287947 */ /* 0x000fec0003800000 */
.L_x_30747:
        /* <DEDUP_REMOVED lines=21> */
.L_x_30756:
[----:B------:R-:W-:Y:S05]  /*1fd0*/  BSYNC.RECONVERGENT B1 ;  /* 0x0000000000017941 */ /* 0x000fea0003800200 */
.L_x_30755:
[----:B------:R-:W-:Y:S01]  /*1fe0*/  IMAD.SHL.U32 R0, R0, 0x200000, RZ ;  /* 0x0020000000007824 */ /* 0x000fe200078e00ff */
[----:B------:R-:W-:-:S04]  /*1ff0*/  LEA R2, R2, 0x37800000, 0x17 ;  /* 0x3780000002027811 */ /* 0x000fc800078eb8ff */
[----:B------:R-:W-:-:S07]  /*2000*/  LOP3.LUT R0, R2, R0, R7, 0xfe, !PT ;  /* 0x0000000002007212 */ /* 0x000fce00078efe07 */
.L_x_30754:
[----:B------:R-:W-:Y:S05]  /*2010*/  BSYNC.RECONVERGENT B0 ;  /* 0x0000000000007941 */ /* 0x000fea0003800200 */
.L_x_30753:
[----:B------:R-:W-:-:S04]  /*2020*/  F2FP.F16.F32.PACK_AB R0, RZ, R0 ;  /* 0x00000000ff00723e */ /* 0x000fc800000000ff */
[----:B------:R-:W-:Y:S01]  /*2030*/  PRMT R23, R0, 0x7610, R23 ;  /* 0x0000761000177816 */ /* 0x000fe20000000017 */
[----:B------:R-:W-:Y:S06]  /*2040*/  BRA `(.L_x_30734) ;  /* 0x0000000000b47947 */ /* 0x000fec0003800000 */
.L_x_30746:
        /* <DEDUP_REMOVED lines=14> */
.L_x_30760:
[----:B------:R-:W-:Y:S05]  /*2130*/  BSYNC.RECONVERGENT B0 ;  /* 0x0000000000007941 */ /* 0x000fea0003800200 */
.L_x_30759:
[----:B------:R-:W-:-:S04]  /*2140*/  F2FP.F16.F32.PACK_AB R0, RZ, R0 ;  /* 0x00000000ff00723e */ /* 0x000fc800000000ff */
[----:B------:R-:W-:Y:S01]  /*2150*/  PRMT R23, R0, 0x7610, R23 ;  /* 0x0000761000177816 */ /* 0x000fe20000000017 */
[----:B------:R-:W-:Y:S06]  /*2160*/  BRA `(.L_x_30734) ;  /* 0x00000000006c7947 */ /* 0x000fec0003800000 */
.L_x_30733:
        /* <DEDUP_REMOVED lines=16> */
.L_x_30761:
[----:B------:R-:W-:Y:S01]  /*2270*/  PRMT R23, RZ, 0x7610, R23 ;  /* 0x00007610ff177816 */ /* 0x000fe20000000017 */
[----:B------:R-:W-:Y:S06]  /*2280*/  BRA `(.L_x_30734) ;  /* 0x0000000000247947 */ /* 0x000fec0003800000 */
.L_x_30758:
[----:B------:R-:W2:Y:S02]  /*2290*/  LDG.E.64 R2, desc[UR36][R2.64] ;  /* 0x0000002402027981 */ /* 0x000ea4000c1e1b00 */
[----:B--2---:R-:W0:Y:S02]  /*22a0*/  I2F.U64 R0, R2 ;  /* 0x0000000200007312 */ /* 0x004e240000301000 */
[----:B0-----:R-:W-:-:S04]  /*22b0*/  F2FP.F16.F32.PACK_AB R0, RZ, R0 ;  /* 0x00000000ff00723e */ /* 0x001fc800000000ff */
[----:B------:R-:W-:Y:S01]  /*22c0*/  PRMT R23, R0, 0x7610, R23 ;  /* 0x0000761000177816 */ /* 0x000fe20000000017 */
[----:B------:R-:W-:Y:S06]  /*22d0*/  BRA `(.L_x_30734) ;  /* 0x0000000000107947 */ /* 0x000fec0003800000 */
.L_x_30757:
[----:B------:R-:W2:Y:S02]  /*22e0*/  LDG.E R2, desc[UR36][R2.64] ;  /* 0x0000002402027981 */ /* 0x000ea4000c1e1900 */
[----:B--2---:R-:W-:-:S04]  /*22f0*/  I2FP.F32.U32 R0, R2 ;  /* 0x0000000200007245 */ /* 0x004fc80000201000 */
[----:B------:R-:W-:-:S04]  /*2300*/  F2FP.F16.F32.PACK_AB R0, RZ, R0 ;  /* 0x00000000ff00723e */ /* 0x000fc800000000ff */
[----:B------:R-:W-:-:S07]  /*2310*/  PRMT R23, R0, 0x7610, R23 ;  /* 0x0000761000177816 */ /* 0x000fce0000000017 */
.L_x_30734:
[----:B------:R-:W-:-:S07]  /*2320*/  VIADD R22, R22, 0x80 ;  /* 0x0000008016167836 */ /* 0x000fce0000000000 */
.L_x_30728:
[----:B------:R-:W-:Y:S05]  /*2330*/  BSYNC.RECONVERGENT B6 ;  /* 0x0000000000067941 */ /* 0x000fea0003800200 */
.L_x_30727:
        /* <DEDUP_REMOVED lines=26> */
.L_x_30767:
[----:B------:R-:W2:Y:S02]  /*24e0*/  LDG.E.U8 R2, desc[UR36][R2.64] ;  /* 0x0000002402027981 */ /* 0x000ea4000c1e1100 */
[----:B--2---:R-:W-:-:S04]  /*24f0*/  I2FP.F32.U32 R0, R2 ;  /* 0x0000000200007245 */ /* 0x004fc80000201000 */
[----:B------:R-:W-:-:S04]  /*2500*/  F2FP.F16.F32.PACK_AB R0, RZ, R0 ;  /* 0x00000000ff00723e */ /* 0x000fc800000000ff */
[----:B------:R-:W-:Y:S01]  /*2510*/  PRMT R24, R0, 0x7610, R24 ;  /* 0x0000761000187816 */ /* 0x000fe20000000018 */
[----:B------:R-:W-:Y:S06]  /*2520*/  BRA `(.L_x_30769) ;  /* 0x0000000c00d47947 */ /* 0x000fec0003800000 */
.L_x_30766:
        /* <DEDUP_REMOVED lines=11> */
.L_x_30771:
[----:B------:R-:W2:Y:S02]  /*25e0*/  LDG.E R2, desc[UR36][R2.64] ;  /* 0x0000002402027981 */ /* 0x000ea4000c1e1900 */
[----:B--2---:R-:W-:-:S04]  /*25f0*/  I2FP.F32.S32 R0, R2 ;  /* 0x0000000200007245 */ /* 0x004fc80000201400 */
[----:B------:R-:W-:-:S04]  /*2600*/  F2FP.F16.F32.PACK_AB R0, RZ, R0 ;  /* 0x00000000ff00723e */ /* 0x000fc800000000ff */
[----:B------:R-:W-:Y:S01]  /*2610*/  PRMT R24, R0, 0x7610, R24 ;  /* 0x0000761000187816 */ /* 0x000fe20000000018 */
[----:B------:R-:W-:Y:S06]  /*2620*/  BRA `(.L_x_30769) ;  /* 0x0000000c00947947 */ /* 0x000fec0003800000 */
.L_x_30770:
[----:B------:R-:W2:Y:S02]  /*2630*/  LDG.E.U16 R2, desc[UR36][R2.64] ;  /* 0x0000002402027981 */ /* 0x000ea4000c1e1500 */
[----:B--2---:R-:W0:Y:S02]  /*2640*/  I2F.S16 R0, R2 ;  /* 0x0000000200007306 */ /* 0x004e240000101400 */
[----:B0-----:R-:W-:-:S04]  /*2650*/  F2FP.F16.F32.PACK_AB R0, RZ, R0 ;  /* 0x00000000ff00723e */ /* 0x001fc800000000ff */
[----:B------:R-:W-:Y:S01]  /*2660*/  PRMT R24, R0, 0x7610, R24 ;  /* 0x0000761000187816 */ /* 0x000fe20000000018 */
[----:B------:R-:W-:Y:S06]  /*2670*/  BRA `(.L_x_30769) ;  /* 0x0000000c00807947 */ /* 0x000fec0003800000 */
.L_x_30765:
        /* <DEDUP_REMOVED lines=9> */
.L_x_30773:
[----:B------:R0:W5:Y:S01]  /*2710*/  LDG.E.U16 R24, desc[UR36][R2.64] ;  /* 0x0000002402187981 */ /* 0x000162000c1e1500 */
[----:B------:R-:W-:Y:S05]  /*2720*/  BRA `(.L_x_30769) ;  /* 0x0000000c00547947 */ /* 0x000fea0003800000 */
.L_x_30772:
        /* <DEDUP_REMOVED lines=9> */
.L_x_30775:
[----:B------:R1:W5:Y:S01]  /*27c0*/  LDG.E.U16 R24, desc[UR36][R2.64] ;  /* 0x0000002402187981 */ /* 0x000362000c1e1500 */
[----:B------:R-:W-:Y:S05]  /*27d0*/  BRA `(.L_x_30769) ;  /* 0x0000000c00287947 */ /* 0x000fea0003800000 */
.L_x_30774:
        /* <DEDUP_REMOVED lines=13> */
.L_x_30764:
        /* <DEDUP_REMOVED lines=14> */
.L_x_30778:
        /* <DEDUP_REMOVED lines=13> */
.L_x_30777:
        /* <DEDUP_REMOVED lines=27> */
.L_x_30780:
        /* <DEDUP_REMOVED lines=14> */
.L_x_30779:
[----:B------:R-:W2:Y:S02]  /*2cf0*/  LDG.E.U16 R0, desc[UR36][R2.64] ;  /* 0x0000002402007981 */ /* 0x000ea4000c1e1500 */
[----:B--2---:R-:W-:-:S05]  /*2d00*/  IMAD.U32 R0, R0, 0x10000, RZ ;  /* 0x0001000000007824 */ /* 0x004fca00078e00ff */
[----:B------:R-:W-:-:S04]  /*2d10*/  F2FP.F16.F32.PACK_AB R0, RZ, R0 ;  /* 0x00000000ff00723e */ /* 0x000fc800000000ff */
[----:B------:R-:W-:Y:S01]  /*2d20*/  PRMT R24, R0, 0x7610, R24 ;  /* 0x0000761000187816 */ /* 0x000fe20000000018 */
[----:B------:R-:W-:Y:S06]  /*2d30*/  BRA `(.L_x_30769) ;  /* 0x0000000400d07947 */ /* 0x000fec0003800000 */
.L_x_30776:
        /* <DEDUP_REMOVED lines=13> */
.L_x_30783:
        /* <DEDUP_REMOVED lines=21> */
.L_x_30787:
[----:B------:R-:W-:Y:S05]  /*2f60*/  BSYNC.RECONVERGENT B1 ;  /* 0x0000000000017941 */ /* 0x000fea0003800200 */
.L_x_30786:
[----:B------:R-:W-:Y:S01]  /*2f70*/  IMAD.SHL.U32 R0, R0, 0x100000, RZ ;  /* 0x0010000000007824 */ /* 0x000fe200078e00ff */
[----:B------:R-:W-:-:S04]  /*2f80*/  LEA R2, R2, 0x3b800000, 0x17 ;  /* 0x3b80000002027811 */ /* 0x000fc800078eb8ff */
[----:B------:R-:W-:-:S07]  /*2f90*/  LOP3.LUT R0, R2, R0, R7, 0xfe, !PT ;  /* 0x0000000002007212 */ /* 0x000fce00078efe07 */
.L_x_30785:
[----:B------:R-:W-:Y:S05]  /*2fa0*/  BSYNC.RECONVERGENT B0 ;  /* 0x0000000000007941 */ /* 0x000fea0003800200 */
.L_x_30784:
[----:B------:R-:W-:-:S04]  /*2fb0*/  F2FP.F16.F32.PACK_AB R0, RZ, R0 ;  /* 0x00000000ff00723e */ /* 0x000fc800000000ff */
[----:B------:R-:W-:Y:S01]  /*2fc0*/  PRMT R24, R0, 0x7610, R24 ;  /* 0x0000761000187816 */ /* 0x000fe20000000018 */
[----:B------:R-:W-:Y:S06]  /*2fd0*/  BRA `(.L_x_30769) ;  /* 0x0000000400287947 */ /* 0x000fec0003800000 */
.L_x_30782:
        /* <DEDUP_REMOVED lines=21> */
.L_x_30791:
[----:B------:R-:W-:Y:S05]  /*3130*/  BSYNC.RECONVERGENT B1 ;  /* 0x0000000000017941 */ /* 0x000fea0003800200 */
.L_x_30790:
[----:B------:R-:W-:Y:S01]  /*3140*/  IMAD.SHL.U32 R0, R0, 0x200000, RZ ;  /* 0x0020000000007824 */ /* 0x000fe200078e00ff */
[----:B------:R-:W-:-:S04]  /*3150*/  LEA R2, R2, 0x37800000, 0x17 ;  /* 0x3780000002027811 */ /* 0x000fc800078eb8ff */
[----:B------:R-:W-:-:S07]  /*3160*/  LOP3.LUT R0, R2, R0, R7, 0xfe, !PT ;  /* 0x0000000002007212 */ /* 0x000fce00078efe07 */
.L_x_30789:
[----:B------:R-:W-:Y:S05]  /*3170*/  BSYNC.RECONVERGENT B0 ;  /* 0x0000000000007941 */ /* 0x000fea0003800200 */
.L_x_30788:
[----:B------:R-:W-:-:S04]  /*3180*/  F2FP.F16.F32.PACK_AB R0, RZ, R0 ;  /* 0x00000000ff00723e */ /* 0x000fc800000000ff */
[----:B------:R-:W-:Y:S01]  /*3190*/  PRMT R24, R0, 0x7610, R24 ;  /* 0x0000761000187816 */ /* 0x000fe20000000018 */
[----:B------:R-:W-:Y:S06]  /*31a0*/  BRA `(.L_x_30769) ;  /* 0x0000000000b47947 */ /* 0x000fec0003800000 */
.L_x_30781:
        /* <DEDUP_REMOVED lines=14> */
.L_x_30795:
[----:B------:R-:W-:Y:S05]  /*3290*/  BSYNC.RECONVERGENT B0 ;  /* 0x0000000000007941 */ /* 0x000fea0003800200 */
.L_x_30794:
[----:B------:R-:W-:-:S04]  /*32a0*/  F2FP.F16.F32.PACK_AB R0, RZ, R0 ;  /* 0x00000000ff00723e */ /* 0x000fc800000000ff */
[----:B------:R-:W-:Y:S01]  /*32b0*/  PRMT R24, R0, 0x7610, R24 ;  /* 0x0000761000187816 */ /* 0x000fe20000000018 */
[----:B------:R-:W-:Y:S06]  /*32c0*/  BRA `(.L_x_30769) ;  /* 0x00000000006c7947 */ /* 0x000fec0003800000 */
.L_x_30768:
        /* <DEDUP_REMOVED lines=16> */
.L_x_30796:
[----:B------:R-:W-:Y:S01]  /*33d0*/  PRMT R24, RZ, 0x7610, R24 ;  /* 0x00007610ff187816 */ /* 0x000fe20000000018 */
[----:B------:R-:W-:Y:S06]  /*33e0*/  BRA `(.L_x_30769) ;  /* 0x0000000000247947 */ /* 0x000fec0003800000 */
.L_x_30793:
[----:B------:R-:W2:Y:S02]  /*33f0*/  LDG.E.64 R2, desc[UR36][R2.64] ;  /* 0x0000002402027981 */ /* 0x000ea4000c1e1b00 */
[----:B--2---:R-:W0:Y:S02]  /*3400*/  I2F.U64 R0, R2 ;  /* 0x0000000200007312 */ /* 0x004e240000301000 */
[----:B0-----:R-:W-:-:S04]  /*3410*/  F2FP.F16.F32.PACK_AB R0, RZ, R0 ;  /* 0x00000000ff00723e */ /* 0x001fc800000000ff */
[----:B------:R-:W-:Y:S01]  /*3420*/  PRMT R24, R0, 0x7610, R24 ;  /* 0x0000761000187816 */ /* 0x000fe20000000018 */
[----:B------:R-:W-:Y:S06]  /*3430*/  BRA `(.L_x_30769) ;  /* 0x0000000000107947 */ /* 0x000fec0003800000 */
.L_x_30792:
[----:B------:R-:W2:Y:S02]  /*3440*/  LDG.E R2, desc[UR36][R2.64] ;  /* 0x0000002402027981 */ /* 0x000ea4000c1e1900 */
[----:B--2---:R-:W-:-:S04]  /*3450*/  I2FP.F32.U32 R0, R2 ;  /* 0x0000000200007245 */ /* 0x004fc80000201000 */
[----:B------:R-:W-:-:S04]  /*3460*/  F2FP.F16.F32.PACK_AB R0, RZ, R0 ;  /* 0x00000000ff00723e */ /* 0x000fc800000000ff */
[----:B------:R-:W-:-:S07]  /*3470*/  PRMT R24, R0, 0x7610, R24 ;  /* 0x0000761000187816 */ /* 0x000fce0000000018 */
.L_x_30769:
[----:B------:R-:W-:-:S07]  /*3480*/  VIADD R22, R22, 0x80 ;  /* 0x0000008016167836 */ /* 0x000fce0000000000 */
.L_x_30763:
[----:B------:R-:W-:Y:S05]  /*3490*/  BSYNC.RECONVERGENT B6 ;  /* 0x0000000000067941 */ /* 0x000fea0003800200 */
.L_x_30762:
        /* <DEDUP_REMOVED lines=25> */
.L_x_30802:
[----:B------:R-:W2:Y:S02]  /*3630*/  LDG.E.U8 R2, desc[UR36][R2.64] ;  /* 0x0000002402027981 */ /* 0x000ea4000c1e1100 */
[----:B--2---:R-:W-:-:S04]  /*3640*/  I2FP.F32.U32 R0, R2 ;  /* 0x0000000200007245 */ /* 0x004fc80000201000 */
[----:B------:R-:W-:Y:S01]  /*3650*/  F2FP.F16.F32.PACK_AB R0, RZ, R0 ;  /* 0x00000000ff00723e */ /* 0x000fe200000000ff */
[----:B------:R-:W-:Y:S06]  /*3660*/  BRA `(.L_x_30798) ;  /* 0x0000000c009c7947 */ /* 0x000fec0003800000 */
.L_x_30801:
        /* <DEDUP_REMOVED lines=10> */
.L_x_30805:
[----:B------:R-:W2:Y:S02]  /*3710*/  LDG.E R2, desc[UR36][R2.64] ;  /* 0x0000002402027981 */ /* 0x000ea4000c1e1900 */
[----:B--2---:R-:W-:-:S04]  /*3720*/  I2FP.F32.S32 R0, R2 ;  /* 0x0000000200007245 */ /* 0x004fc80000201400 */
[----:B------:R-:W-:Y:S01]  /*3730*/  F2FP.F16.F32.PACK_AB R0, RZ, R0 ;  /* 0x00000000ff00723e */ /* 0x000fe200000000ff */
[----:B------:R-:W-:Y:S06]  /*3740*/  BRA `(.L_x_30798) ;  /* 0x0000000c00647947 */ /* 0x000fec0003800000 */
.L_x_30804:
[----:B------:R-:W2:Y:S02]  /*3750*/  LDG.E.U16 R2, desc[UR36][R2.64] ;  /* 0x0000002402027981 */ /* 0x000ea4000c1e1500 */
[----:B--2---:R-:W0:Y:S02]  /*3760*/  I2F.S16 R0, R2 ;  /* 0x0000000200007306 */ /* 0x004e240000101400 */
[----:B0-----:R-:W-:Y:S01]  /*3770*/  F2FP.F16.F32.PACK_AB R0, RZ, R0 ;  /* 0x00000000ff00723e */ /* 0x001fe200000000ff */
[----:B------:R-:W-:Y:S06]  /*3780*/  BRA `(.L_x_30798) ;  /* 0x0000000c00547947 */ /* 0x000fec0003800000 */
.L_x_30800:
        /* <DEDUP_REMOVED lines=9> */
.L_x_30807:
[----:B------:R2:W5:Y:S01]  /*3820*/  LDG.E.U16 R0, desc[UR36][R2.64] ;  /* 0x0000002402007981 */ /* 0x000562000c1e1500 */
[----:B------:R-:W-:Y:S05]  /*3830*/  BRA `(.L_x_30798) ;  /* 0x0000000c00287947 */ /* 0x000fea0003800000 */
.L_x_30806:
        /* <DEDUP_REMOVED lines=9> */
.L_x_30809:
[----:B------:R3:W5:Y:S01]  /*38d0*/  LDG.E.U16 R0, desc[UR36][R2.64] ;  /* 0x0000002402007981 */ /* 0x000762000c1e1500 */
[----:B------:R-:W-:Y:S05]  /*38e0*/  BRA `(.L_x_30798) ;  /* 0x0000000800fc7947 */ /* 0x000fea0003800000 */
.L_x_30808:
        /* <DEDUP_REMOVED lines=12> */
.L_x_30799:
        /* <DEDUP_REMOVED lines=13> */
.L_x_30812:
        /* <DEDUP_REMOVED lines=12> */
.L_x_30811:
        /* <DEDUP_REMOVED lines=27> */
.L_x_30814:
        /* <DEDUP_REMOVED lines=13> */
.L_x_30813:
[----:B------:R-:W2:Y:S02]  /*3dc0*/  LDG.E.U16 R0, desc[UR36][R2.64] ;  /* 0x0000002402007981 */ /* 0x000ea4000c1e1500 */
[----:B--2---:R-:W-:-:S05]  /*3dd0*/  IMAD.U32 R0, R0, 0x10000, RZ ;  /* 0x0001000000007824 */ /* 0x004fca00078e00ff */
[----:B------:R-:W-:Y:S01]  /*3de0*/  F2FP.F16.F32.PACK_AB R0, RZ, R0 ;  /* 0x00000000ff00723e */ /* 0x000fe200000000ff */
[----:B------:R-:W-:Y:S06]  /*3df0*/  BRA `(.L_x_30798) ;  /* 0x0000000400b87947 */ /* 0x000fec0003800000 */
.L_x_30810:
        /* <DEDUP_REMOVED lines=12> */
.L_x_30817:
        /* <DEDUP_REMOVED lines=21> */
.L_x_30821:
[----:B------:R-:W-:Y:S05]  /*4010*/  BSYNC.RECONVERGENT B1 ;  /* 0x0000000000017941 */ /* 0x000fea0003800200 */
.L_x_30820:
[----:B------:R-:W-:Y:S01]  /*4020*/  IMAD.SHL.U32 R0, R0, 0x100000, RZ ;  /* 0x0010000000007824 */ /* 0x000fe200078e00ff */
[----:B------:R-:W-:-:S04]  /*4030*/  LEA R2, R2, 0x3b800000, 0x17 ;  /* 0x3b80000002027811 */ /* 0x000fc800078eb8ff */
[----:B------:R-:W-:-:S07]  /*4040*/  LOP3.LUT R0, R2, R0, R7, 0xfe, !PT ;  /* 0x0000000002007212 */ /* 0x000fce00078efe07 */
.L_x_30819:
[----:B------:R-:W-:Y:S05]  /*4050*/  BSYNC.RECONVERGENT B0 ;  /* 0x0000000000007941 */ /* 0x000fea0003800200 */
.L_x_30818:
[----:B------:R-:W-:Y:S01]  /*4060*/  F2FP.F16.F32.PACK_AB R0, RZ, R0 ;  /* 0x00000000ff00723e */ /* 0x000fe200000000ff */
[----:B------:R-:W-:Y:S06]  /*4070*/  BRA `(.L_x_30798) ;  /* 0x0000000400187947 */ /* 0x000fec0003800000 */
.L_x_30816:
        /* <DEDUP_REMOVED lines=21> */
.L_x_30825:
[----:B------:R-:W-:Y:S05]  /*41d0*/  BSYNC.RECONVERGENT B1 ;  /* 0x0000000000017941 */ /* 0x000fea0003800200 */
.L_x_30824:
[----:B------:R-:W-:Y:S01]  /*41e0*/  IMAD.SHL.U32 R0, R0, 0x200000, RZ ;  /* 0x0020000000007824 */ /* 0x000fe200078e00ff */
[----:B------:R-:W-:-:S04]  /*41f0*/  LEA R2, R2, 0x37800000, 0x17 ;  /* 0x3780000002027811 */ /* 0x000fc800078eb8ff */
[----:B------:R-:W-:-:S07]  /*4200*/  LOP3.LUT R0, R2, R0, R7, 0xfe, !PT ;  /* 0x0000000002007212 */ /* 0x000fce00078efe07 */
.L_x_30823:
[----:B------:R-:W-:Y:S05]  /*4210*/  BSYNC.RECONVERGENT B0 ;  /* 0x0000000000007941 */ /* 0x000fea0003800200 */
.L_x_30822:
[----:B------:R-:W-:Y:S01]  /*4220*/  F2FP.F16.F32.PACK_AB R0, RZ, R0 ;  /* 0x00000000ff00723e */ /* 0x000fe200000000ff */
[----:B------:R-:W-:Y:S06]  /*4230*/  BRA `(.L_x_30798) ;  /* 0x0000000000a87947 */ /* 0x000fec0003800000 */
.L_x_30815:
        /* <DEDUP_REMOVED lines=14> */
.L_x_30829:
[----:B------:R-:W-:Y:S05]  /*4320*/  BSYNC.RECONVERGENT B0 ;  /* 0x0000000000007941 */ /* 0x000fea0003800200 */
.L_x_30828:
[----:B------:R-:W-:Y:S01]  /*4330*/  F2FP.F16.F32.PACK_AB R0, RZ, R0 ;  /* 0x00000000ff00723e */ /* 0x000fe200000000ff */
[----:B------:R-:W-:Y:S06]  /*4340*/  BRA `(.L_x_30798) ;  /* 0x0000000000647947 */ /* 0x000fec0003800000 */
.L_x_30803:
        /* <DEDUP_REMOVED lines=16> */
.L_x_30830:
[----:B------:R-:W-:Y:S01]  /*4450*/  PRMT R0, RZ, 0x7610, R0 ;  /* 0x00007610ff007816 */ /* 0x000fe20000000000 */
[----:B------:R-:W-:Y:S06]  /*4460*/  BRA `(.L_x_30798) ;  /* 0x00000000001c7947 */ /* 0x000fec0003800000 */
.L_x_30827:
[----:B------:R-:W2:Y:S02]  /*4470*/  LDG.E.64 R2, desc[UR36][R2.64] ;  /* 0x0000002402027981 */ /* 0x000ea4000c1e1b00 */
[----:B--2---:R-:W0:Y:S02]  /*4480*/  I2F.U64 R0, R2 ;  /* 0x0000000200007312 */ /* 0x004e240000301000 */
[----:B0-----:R-:W-:Y:S01]  /*4490*/  F2FP.F16.F32.PACK_AB R0, RZ, R0 ;  /* 0x00000000ff00723e */ /* 0x001fe200000000ff */
[----:B------:R-:W-:Y:S06]  /*44a0*/  BRA `(.L_x_30798) ;  /* 0x00000000000c7947 */ /* 0x000fec0003800000 */
.L_x_30826:
[----:B------:R-:W2:Y:S02]  /*44b0*/  LDG.E R2, desc[UR36][R2.64] ;  /* 0x0000002402027981 */ /* 0x000ea4000c1e1900 */
[----:B--2---:R-:W-:-:S04]  /*44c0*/  I2FP.F32.U32 R0, R2 ;  /* 0x0000000200007245 */ /* 0x004fc80000201000 */
[----:B------:R-:W-:-:S07]  /*44d0*/  F2FP.F16.F32.PACK_AB R0, RZ, R0 ;  /* 0x00000000ff00723e */ /* 0x000fce00000000ff */
.L_x_30798:
[----:B------:R-:W-:Y:S05]  /*44e0*/  BSYNC.RECONVERGENT B6 ;  /* 0x0000000000067941 */ /* 0x000fea0003800200 */
.L_x_30797:
        /* <DEDUP_REMOVED lines=8> */
[----:B-----5:R-:W-:-:S04]  /*4570*/  @!P0 HADD2.F32 R16, -RZ, R16.H0_H0 ;  /* 0x20000010ff108230 */ /* 0x020fc80000004100 */
[----:B------:R-:W-:Y:S02]  /*4580*/  @!P2 HADD2.F32 R4, -RZ, R24.H0_H0 ;  /* 0x20000018ff04a230 */ /* 0x000fe40000004100 */
[----:B------:R-:W-:Y:S01]  /*4590*/  @!P0 FMUL.FTZ R2, R16, 1.4426950216293334961 ;  /* 0x3fb8aa3b10028820 */ /* 0x000fe20000410000 */
[----:B------:R-:W-:Y:S01]  /*45a0*/  @!P3 HADD2.F32 R5, -RZ, R0.H0_H0 ;  /* 0x20000000ff05b230 */ /* 0x000fe20000004100 */
[----:B------:R-:W0:Y:S01]  /*45b0*/  LDC.U8 R16, c[0x0][0x3a4] ;  /* 0x0000e900ff107b82 */ /* 0x000e220000000000 */
[----:B------:R-:W-:Y:S02]  /*45c0*/  @!P1 HADD2.F32 R3, -RZ, R23.H0_H0 ;  /* 0x20000017ff039230 */ /* 0x000fe40000004100 */
[----:B------:R-:W-:Y:S01]  /*45d0*/  @!P2 FMUL.FTZ R4, R4, 1.4426950216293334961 ;  /* 0x3fb8aa3b0404a820 */ /* 0x000fe20000410000 */
[----:B------:R-:W-:Y:S01]  /*45e0*/  @!P3 FMUL.FTZ R5, R5, 1.4426950216293334961 ;  /* 0x3fb8aa3b0505b820 */ /* 0x000fe20000410000 */
[----:B------:R-:W1:Y:S01]  /*45f0*/  @!P0 MUFU.EX2 R2, R2 ;  /* 0x0000000200028308 */ /* 0x000e620000000800 */
[----:B------:R-:W-:-:S03]  /*4600*/  @!P1 FMUL.FTZ R3, R3, 1.4426950216293334961 ;  /* 0x3fb8aa3b03039820 */ /* 0x000fc60000410000 */
[----:B------:R-:W2:Y:S04]  /*4610*/  @!P2 MUFU.EX2 R4, R4 ;  /* 0x000000040004a308 */ /* 0x000ea80000000800 */
[----:B------:R-:W3:Y:S04]  /*4620*/  @!P3 MUFU.EX2 R5, R5 ;  /* 0x000000050005b308 */ /* 0x000ee80000000800 */
[----:B------:R-:W4:Y:S01]  /*4630*/  @!P1 MUFU.EX2 R3, R3 ;  /* 0x0000000300039308 */ /* 0x000f220000000800 */
[----:B-1----:R-:W-:Y:S02]  /*4640*/  @!P0 F2FP.F16.F32.PACK_AB R0, RZ, R2 ;  /* 0x00000002ff00823e */ /* 0x002fe400000000ff */
[----:B--2---:R-:W-:-:S02]  /*4650*/  @!P2 F2FP.F16.F32.PACK_AB R24, RZ, R4 ;  /* 0x00000004ff18a23e */ /* 0x004fc400000000ff */
[----:B---3--:R-:W-:Y:S02]  /*4660*/  @!P3 F2FP.F16.F32.PACK_AB R23, RZ, R5 ;  /* 0x00000005ff17b23e */ /* 0x008fe400000000ff */
[----:B----4-:R-:W-:Y:S01]  /*4670*/  @!P1 F2FP.F16.F32.PACK_AB R25, RZ, R3 ;  /* 0x00000003ff19923e */ /* 0x010fe200000000ff */
[----:B------:R-:W-:Y:S06]  /*4680*/  @P0 BRA `(.L_x_30832) ;  /* 0x0000001000300947 */ /* 0x000fec0003800000 */
        /* <DEDUP_REMOVED lines=23> */
.L_x_30836:
[----:B------:R-:W-:Y:S02]  /*4800*/  HADD2.F32 R5, -RZ, R0.H0_H0 ;  /* 0x20000000ff057230 */ /* 0x000fe40000004100 */
[----:B------:R-:W-:-:S04]  /*4810*/  IMAD.MOV.U32 R19, RZ, RZ, R22 ;  /* 0x000000ffff137224 */ /* 0x000fc800078e0016 */
[----:B------:R-:W0:Y:S02]  /*4820*/  F2I.S64.TRUNC R4, R5 ;  /* 0x0000000500047311 */ /* 0x000e24000020d900 */
[----:B0-----:R0:W-:Y:S01]  /*4830*/  STG.E.U8 desc[UR36][R2.64], R4 ;  /* 0x0000000402007986 */ /* 0x0011e2000c101124 */
[----:B------:R-:W-:Y:S05]  /*4840*/  BRA `(.L_x_30832) ;  /* 0x0000000c00c07947 */ /* 0x000fea0003800000 */
.L_x_30835:
        /* <DEDUP_REMOVED lines=11> */
.L_x_30839:
[----:B------:R-:W-:Y:S02]  /*4900*/  HADD2.F32 R0, -RZ, R0.H0_H0 ;  /* 0x20000000ff007230 */ /* 0x000fe40000004100 */
[----:B------:R-:W-:Y:S02]  /*4910*/  IMAD.MOV.U32 R19, RZ, RZ, R22 ;  /* 0x000000ffff137224 */ /* 0x000fe400078e0016 */
[----:B------:R-:W0:Y:S02]  /*4920*/  F2I.FTZ.TRUNC.NTZ R5, R0 ;  /* 0x0000000000057305 */ /* 0x000e24000021f100 */
[----:B0-----:R0:W-:Y:S01]  /*4930*/  STG.E desc[UR36][R2.64], R5 ;  /* 0x0000000502007986 */ /* 0x0011e2000c101924 */
[----:B------:R-:W-:Y:S05]  /*4940*/  BRA `(.L_x_30832) ;  /* 0x0000000c00807947 */ /* 0x000fea0003800000 */
.L_x_30838:
[----:B------:R-:W-:Y:S02]  /*4950*/  HADD2.F32 R0, -RZ, R0.H0_H0 ;  /* 0x20000000ff007230 */ /* 0x000fe40000004100 */
[----:B------:R-:W-:Y:S02]  /*4960*/  IMAD.MOV.U32 R19, RZ, RZ, R22 ;  /* 0x000000ffff137224 */ /* 0x000fe400078e0016 */
[----:B------:R-:W0:Y:S02]  /*4970*/  F2I.FTZ.TRUNC.NTZ R5, R0 ;  /* 0x0000000000057305 */ /* 0x000e24000021f100 */
[----:B0-----:R0:W-:Y:S01]  /*4980*/  STG.E.U16 desc[UR36][R2.64], R5 ;  /* 0x0000000502007986 */ /* 0x0011e2000c101524 */
[----:B------:R-:W-:Y:S05]  /*4990*/  BRA `(.L_x_30832) ;  /* 0x0000000c006c7947 */ /* 0x000fea0003800000 */
.L_x_30834:
        /* <DEDUP_REMOVED lines=10> */
.L_x_30841:
[----:B------:R0:W-:Y:S01]  /*4a40*/  STG.E.U16 desc[UR36][R2.64], R0 ;  /* 0x0000000002007986 */ /* 0x0001e2000c101524 */
[----:B------:R-:W-:Y:S01]  /*4a50*/  IMAD.MOV.U32 R19, RZ, RZ, R22 ;  /* 0x000000ffff137224 */ /* 0x000fe200078e0016 */
[----:B------:R-:W-:Y:S06]  /*4a60*/  BRA `(.L_x_30832) ;  /* 0x0000000c00387947 */ /* 0x000fec0003800000 */
.L_x_30840:
        /* <DEDUP_REMOVED lines=11> */
.L_x_30843:
[----:B------:R-:W-:Y:S02]  /*4b20*/  HADD2.F32 R0, -RZ, R0.H0_H0 ;  /* 0x20000000ff007230 */ /* 0x000fe40000004100 */
[----:B------:R-:W-:-:S03]  /*4b30*/  IMAD.MOV.U32 R19, RZ, RZ, R22 ;  /* 0x000000ffff137224 */ /* 0x000fc600078e0016 */
[----:B------:R-:W-:-:S04]  /*4b40*/  F2FP.F16.F32.PACK_AB R0, RZ, R0 ;  /* 0x00000000ff00723e */ /* 0x000fc800000000ff */
[----:B------:R-:W-:-:S05]  /*4b50*/  PRMT R0, R0, 0x5410, RZ ;  /* 0x0000541000007816 */ /* 0x000fca00000000ff */
[----:B------:R0:W-:Y:S01]  /*4b60*/  STG.E desc[UR36][R2.64], R0 ;  /* 0x0000000002007986 */ /* 0x0001e2000c101924 */
[----:B------:R-:W-:Y:S05]  /*4b70*/  BRA `(.L_x_30832) ;  /* 0x0000000800f47947 */ /* 0x000fea0003800000 */
.L_x_30842:
[----:B------:R-:W-:Y:S02]  /*4b80*/  HADD2.F32 R4, -RZ, R0.H0_H0 ;  /* 0x20000000ff047230 */ /* 0x000fe40000004100 */
[----:B------:R-:W-:-:S03]  /*4b90*/  IMAD.MOV.U32 R19, RZ, RZ, R22 ;  /* 0x000000ffff137224 */ /* 0x000fc600078e0016 */
[----:B------:R-:W-:-:S06]  /*4ba0*/  FMUL.FTZ R4, R4, 1 ;  /* 0x3f80000004047820 */ /* 0x000fcc0000410000 */
[----:B------:R-:W0:Y:S02]  /*4bb0*/  F2F.F64.F32 R4, R4 ;  /* 0x0000000400047310 */ /* 0x000e240000201800 */
[----:B0-----:R0:W-:Y:S01]  /*4bc0*/  STG.E.64 desc[UR36][R2.64], R4 ;  /* 0x0000000402007986 */ /* 0x0011e2000c101b24 */
[----:B------:R-:W-:Y:S05]  /*4bd0*/  BRA `(.L_x_30832) ;  /* 0x0000000800dc7947 */ /* 0x000fea0003800000 */
.L_x_30833:
        /* <DEDUP_REMOVED lines=14> */
.L_x_30846:
[----:B------:R-:W-:Y:S01]  /*4cc0*/  HADD2.F32 R0, -RZ, R0.H0_H0 ;  /* 0x20000000ff007230 */ /* 0x000fe20000004100 */
[----:B------:R-:W-:Y:S01]  /*4cd0*/  CS2R R6, SRZ ;  /* 0x0000000000067805 */ /* 0x000fe2000001ff00 */
[----:B------:R-:W-:-:S03]  /*4ce0*/  IMAD.MOV.U32 R19, RZ, RZ, R22 ;  /* 0x000000ffff137224 */ /* 0x000fc600078e0016 */
[----:B------:R-:W-:-:S04]  /*4cf0*/  FMUL.FTZ R0, R0, 1 ;  /* 0x3f80000000007820 */ /* 0x000fc80000410000 */
[----:B------:R-:W0:Y:S02]  /*4d00*/  F2F.F64.F32 R4, R0 ;  /* 0x0000000000047310 */ /* 0x000e240000201800 */
[----:B0-----:R4:W-:Y:S01]  /*4d10*/  STG.E.128 desc[UR36][R2.64], R4 ;  /* 0x0000000402007986 */ /* 0x0019e2000c101d24 */
[----:B------:R-:W-:Y:S05]  /*4d20*/  BRA `(.L_x_30832) ;  /* 0x0000000800887947 */ /* 0x000fea0003800000 */
.L_x_30845:
        /* <DEDUP_REMOVED lines=19> */
.L_x_30850:
[----:B------:R-:W-:Y:S05]  /*4e60*/  BSYNC.RECONVERGENT B0 ;  /* 0x0000000000007941 */ /* 0x000fea0003800200 */
.L_x_30849:
[----:B------:R-:W-:Y:S01]  /*4e70*/  LOP3.LUT R5, R0, 0x80, R5, 0xf8, !PT ;  /* 0x0000008000057812 */ /* 0x000fe200078ef805 */
[----:B------:R-:W-:-:S04]  /*4e80*/  IMAD.MOV.U32 R19, RZ, RZ, R22 ;  /* 0x000000ffff137224 */ /* 0x000fc800078e0016 */
[----:B------:R3:W-:Y:S01]  /*4e90*/  STG.E.U8 desc[UR36][R2.64], R5 ;  /* 0x0000000502007986 */ /* 0x0007e2000c101124 */
[----:B------:R-:W-:Y:S05]  /*4ea0*/  BRA `(.L_x_30832) ;  /* 0x0000000800287947 */ /* 0x000fea0003800000 */
.L_x_30848:
        /* <DEDUP_REMOVED lines=15> */
.L_x_30852:
[----:B------:R-:W-:Y:S05]  /*4fa0*/  BSYNC.RECONVERGENT B0 ;  /* 0x0000000000007941 */ /* 0x000fea0003800200 */
.L_x_30851:
[----:B------:R-:W-:Y:S01]  /*4fb0*/  LOP3.LUT R5, R0, 0x80, R5, 0xf8, !PT ;  /* 0x0000008000057812 */ /* 0x000fe200078ef805 */
[----:B------:R-:W-:-:S04]  /*4fc0*/  IMAD.MOV.U32 R19, RZ, RZ, R22 ;  /* 0x000000ffff137224 */ /* 0x000fc800078e0016 */
[----:B------:R2:W-:Y:S01]  /*4fd0*/  STG.E.U8 desc[UR36][R2.64], R5 ;  /* 0x0000000502007986 */ /* 0x0005e2000c101124 */
[----:B------:R-:W-:Y:S05]  /*4fe0*/  BRA `(.L_x_30832) ;  /* 0x0000000400d87947 */ /* 0x000fea0003800000 */
.L_x_30847:
[----:B------:R-:W-:Y:S02]  /*4ff0*/  HADD2.F32 R0, -RZ, R0.H0_H0 ;  /* 0x20000000ff007230 */ /* 0x000fe40000004100 */
[----:B------:R-:W-:-:S03]  /*5000*/  IMAD.MOV.U32 R19, RZ, RZ, R22 ;  /* 0x000000ffff137224 */ /* 0x000fc600078e0016 */
[----:B------:R-:W-:-:S05]  /*5010*/  F2FP.BF16.F32.PACK_AB R0, RZ, R0 ;  /* 0x00000000ff00723e */ /* 0x000fca00000010ff */
[----:B------:R1:W-:Y:S01]  /*5020*/  STG.E.U16 desc[UR36][R2.64], R0 ;  /* 0x0000000002007986 */ /* 0x0003e2000c101524 */
[----:B------:R-:W-:Y:S05]  /*5030*/  BRA `(.L_x_30832) ;  /* 0x0000000400c47947 */ /* 0x000fea0003800000 */
.L_x_30844:
        /* <DEDUP_REMOVED lines=13> */
.L_x_30855:
        /* <DEDUP_REMOVED lines=13> */
.L_x_30858:
[----:B------:R-:W-:-:S04]  /*51e0*/  SHF.R.U32.HI R0, RZ, 0x14, R5 ;  /* 0x00000014ff007819 */ /* 0x000fc80000011605 */
[----:B------:R-:W-:-:S04]  /*51f0*/  LOP3.LUT R0, R0, 0x1, RZ, 0xc0, !PT ;  /* 0x0000000100007812 */ /* 0x000fc800078ec0ff */
[----:B------:R-:W-:-:S04]  /*5200*/  IADD3 R0, PT, PT, R5, 0x487ffff, R0 ;  /* 0x0487ffff05007810 */ /* 0x000fc80007ffe000 */
[----:B------:R-:W-:-:S04]  /*5210*/  SHF.R.U32.HI R0, RZ, 0x14, R0 ;  /* 0x00000014ff007819 */ /* 0x000fc80000011600 */
[----:B------:R-:W-:-:S07]  /*5220*/  LOP3.LUT R4, R0, 0xff, RZ, 0xc0, !PT ;  /* 0x000000ff00047812 */ /* 0x000fce00078ec0ff */
.L_x_30859:
[----:B------:R-:W-:-:S04]  /*5230*/  SHF.R.U32.HI R5, RZ, 0x18, R5 ;  /* 0x00000018ff057819 */ /* 0x000fc80000011605 */
[----:B------:R-:W-:-:S04]  /*5240*/  LOP3.LUT R4, R4, 0x80, R5, 0xf8, !PT ;  /* 0x0000008004047812 */ /* 0x000fc800078ef805 */
[----:B------:R-:W-:-:S07]  /*5250*/  PRMT R0, R4, 0x7610, R0 ;  /* 0x0000761004007816 */ /* 0x000fce0000000000 */
.L_x_30857:
[----:B------:R-:W-:Y:S05]  /*5260*/  BSYNC.RECONVERGENT B0 ;  /* 0x0000000000007941 */ /* 0x000fea0003800200 */
.L_x_30856:
[----:B------:R0:W-:Y:S01]  /*5270*/  STG.E.U8 desc[UR36][R2.64], R0 ;  /* 0x0000000002007986 */ /* 0x0001e2000c101124 */
[----:B------:R-:W-:Y:S01]  /*5280*/  IMAD.MOV.U32 R19, RZ, RZ, R22 ;  /* 0x000000ffff137224 */ /* 0x000fe200078e0016 */
[----:B------:R-:W-:Y:S06]  /*5290*/  BRA `(.L_x_30832) ;  /* 0x00000004002c7947 */ /* 0x000fec0003800000 */
.L_x_30854:
        /* <DEDUP_REMOVED lines=13> */
.L_x_30862:
[----:B------:R-:W-:-:S04]  /*5370*/  SHF.R.U32.HI R0, RZ, 0x15, R5 ;  /* 0x00000015ff007819 */ /* 0x000fc80000011605 */
[----:B------:R-:W-:-:S04]  /*5380*/  LOP3.LUT R0, R0, 0x1, RZ, 0xc0, !PT ;  /* 0x0000000100007812 */ /* 0x000fc800078ec0ff */
[----:B------:R-:W-:-:S04]  /*5390*/  IADD3 R0, PT, PT, R5, 0x88fffff, R0 ;  /* 0x088fffff05007810 */ /* 0x000fc80007ffe000 */
[----:B------:R-:W-:-:S04]  /*53a0*/  SHF.R.U32.HI R0, RZ, 0x15, R0 ;  /* 0x00000015ff007819 */ /* 0x000fc80000011600 */
[----:B------:R-:W-:-:S07]  /*53b0*/  LOP3.LUT R4, R0, 0xff, RZ, 0xc0, !PT ;  /* 0x000000ff00047812 */ /* 0x000fce00078ec0ff */
.L_x_30863:
[----:B------:R-:W-:-:S04]  /*53c0*/  SHF.R.U32.HI R5, RZ, 0x18, R5 ;  /* 0x00000018ff057819 */ /* 0x000fc80000011605 */
[----:B------:R-:W-:-:S04]  /*53d0*/  LOP3.LUT R4, R4, 0x80, R5, 0xf8, !PT ;  /* 0x0000008004047812 */ /* 0x000fc800078ef805 */
[----:B------:R-:W-:-:S07]  /*53e0*/  PRMT R0, R4, 0x7610, R0 ;  /* 0x0000761004007816 */ /* 0x000fce0000000000 */
.L_x_30861:
[----:B------:R-:W-:Y:S05]  /*53f0*/  BSYNC.RECONVERGENT B0 ;  /* 0x0000000000007941 */ /* 0x000fea0003800200 */
.L_x_30860:
[----:B------:R0:W-:Y:S01]  /*5400*/  STG.E.U8 desc[UR36][R2.64], R0 ;  /* 0x0000000002007986 */ /* 0x0001e2000c101124 */
[----:B------:R-:W-:Y:S01]  /*5410*/  IMAD.MOV.U32 R19, RZ, RZ, R22 ;  /* 0x000000ffff137224 */ /* 0x000fe200078e0016 */
[----:B------:R-:W-:Y:S06]  /*5420*/  BRA `(.L_x_30832) ;  /* 0x0000000000c87947 */ /* 0x000fec0003800000 */
.L_x_30853:
[----:B------:R-:W-:-:S13]  /*5430*/  ISETP.NE.AND P0, PT, R4, 0x1c, PT ;  /* 0x0000001c0400780c */ /* 0x000fda0003f05270 */
[----:B------:R-:W-:Y:S05]  /*5440*/  @!P0 BRA `(.L_x_30864) ;  /* 0x0000000000b08947 */ /* 0x000fea0003800000 */
[----:B------:R-:W-:-:S13]  /*5450*/  ISETP.NE.AND P0, PT, R4, 0x1d, PT ;  /* 0x0000001d0400780c */ /* 0x000fda0003f05270 */
[----:B------:R-:W-:Y:S05]  /*5460*/  @!P0 BRA `(.L_x_30865) ;  /* 0x0000000000948947 */ /* 0x000fea0003800000 */
[----:B------:R-:W-:-:S13]  /*5470*/  ISETP.NE.AND P0, PT, R4, 0x2c, PT ;  /* 0x0000002c0400780c */ /* 0x000fda0003f05270 */
[----:B------:R-:W-:Y:S05]  /*5480*/  @!P0 BRA `(.L_x_30866) ;  /* 0x0000000000488947 */ /* 0x000fea0003800000 */
.L_x_30837:
        /* <DEDUP_REMOVED lines=16> */
.L_x_30867:
[----:B------:R-:W-:Y:S01]  /*5590*/  IMAD.MOV.U32 R19, RZ, RZ, R22 ;  /* 0x000000ffff137224 */ /* 0x000fe200078e0016 */
[----:B------:R-:W-:Y:S06]  /*55a0*/  BRA `(.L_x_30832) ;  /* 0x0000000000687947 */ /* 0x000fec0003800000 */
.L_x_30866:
        /* <DEDUP_REMOVED lines=17> */
.L_x_30865:
[----:B------:R-:W-:Y:S02]  /*56c0*/  HADD2.F32 R4, -RZ, R0.H0_H0 ;  /* 0x20000000ff047230 */ /* 0x000fe40000004100 */
[----:B------:R-:W-:-:S04]  /*56d0*/  IMAD.MOV.U32 R19, RZ, RZ, R22 ;  /* 0x000000ffff137224 */ /* 0x000fc800078e0016 */
[----:B------:R-:W0:Y:S02]  /*56e0*/  F2I.U64.TRUNC R4, R4 ;  /* 0x0000000400047311 */ /* 0x000e24000020d800 */
[----:B0-----:R0:W-:Y:S01]  /*56f0*/  STG.E.64 desc[UR36][R2.64], R4 ;  /* 0x0000000402007986 */ /* 0x0011e2000c101b24 */
[----:B------:R-:W-:Y:S05]  /*5700*/  BRA `(.L_x_30832) ;  /* 0x0000000000107947 */ /* 0x000fea0003800000 */
.L_x_30864:
[----:B------:R-:W-:Y:S02]  /*5710*/  HADD2.F32 R0, -RZ, R0.H0_H0 ;  /* 0x20000000ff007230 */ /* 0x000fe40000004100 */
[----:B------:R-:W-:Y:S02]  /*5720*/  IMAD.MOV.U32 R19, RZ, RZ, R22 ;  /* 0x000000ffff137224 */ /* 0x000fe400078e0016 */
[----:B------:R-:W0:Y:S02]  /*5730*/  F2I.FTZ.U32.TRUNC.NTZ R5, R0 ;  /* 0x0000000000057305 */ /* 0x000e24000021f000 */
[----:B0-----:R0:W-:Y:S03]  /*5740*/  STG.E desc[UR36][R2.64], R5 ;  /* 0x0000000502007986 */ /* 0x0011e6000c101924 */
.L_x_30832:
[----:B------:R-:W-:Y:S05]  /*5750*/  BSYNC.RECONVERGENT B6 ;  /* 0x0000000000067941 */ /* 0x000fea0003800200 */
.L_x_30831:
        /* <DEDUP_REMOVED lines=25> */
.L_x_30873:
[----:B------:R-:W-:-:S06]  /*58f0*/  HADD2.F32 R5, -RZ, R25.H0_H0 ;  /* 0x20000019ff057230 */ /* 0x000fcc0000004100 */
[----:B------:R-:W0:Y:S02]  /*5900*/  F2I.S64.TRUNC R4, R5 ;  /* 0x0000000500047311 */ /* 0x000e24000020d900 */
[----:B0-----:R0:W-:Y:S01]  /*5910*/  STG.E.U8 desc[UR36][R2.64], R4 ;  /* 0x0000000402007986 */ /* 0x0011e2000c101124 */
[----:B------:R-:W-:Y:S05]  /*5920*/  BRA `(.L_x_30875) ;  /* 0x0000000c006c7947 */ /* 0x000fea0003800000 */
.L_x_30872:
        /* <DEDUP_REMOVED lines=10> */
.L_x_30877:
[----:B------:R-:W-:-:S06]  /*59d0*/  HADD2.F32 R25, -RZ, R25.H0_H0 ;  /* 0x20000019ff197230 */ /* 0x000fcc0000004100 */
[----:B------:R-:W0:Y:S02]  /*59e0*/  F2I.FTZ.TRUNC.NTZ R25, R25 ;  /* 0x0000001900197305 */ /* 0x000e24000021f100 */
[----:B0-----:R0:W-:Y:S01]  /*59f0*/  STG.E desc[UR36][R2.64], R25 ;  /* 0x0000001902007986 */ /* 0x0011e2000c101924 */
[----:B------:R-:W-:Y:S05]  /*5a00*/  BRA `(.L_x_30875) ;  /* 0x0000000c00347947 */ /* 0x000fea0003800000 */
.L_x_30876:
[----:B------:R-:W-:-:S06]  /*5a10*/  HADD2.F32 R25, -RZ, R25.H0_H0 ;  /* 0x20000019ff197230 */ /* 0x000fcc0000004100 */
[----:B------:R-:W0:Y:S02]  /*5a20*/  F2I.FTZ.TRUNC.NTZ R25, R25 ;  /* 0x0000001900197305 */ /* 0x000e24000021f100 */
[----:B0-----:R0:W-:Y:S01]  /*5a30*/  STG.E.U16 desc[UR36][R2.64], R25 ;  /* 0x0000001902007986 */ /* 0x0011e2000c101524 */
[----:B------:R-:W-:Y:S05]  /*5a40*/  BRA `(.L_x_30875) ;  /* 0x0000000c00247947 */ /* 0x000fea0003800000 */
.L_x_30871:
        /* <DEDUP_REMOVED lines=9> */
.L_x_30879:
[----:B------:R0:W-:Y:S01]  /*5ae0*/  STG.E.U16 desc[UR36][R2.64], R25 ;  /* 0x0000001902007986 */ /* 0x0001e2000c101524 */
[----:B------:R-:W-:Y:S05]  /*5af0*/  BRA `(.L_x_30875) ;  /* 0x0000000800f87947 */ /* 0x000fea0003800000 */
.L_x_30878:
        /* <DEDUP_REMOVED lines=10> */
.L_x_30881:
[----:B------:R-:W-:-:S05]  /*5ba0*/  HADD2.F32 R0, -RZ, R25.H0_H0 ;  /* 0x20000019ff007230 */ /* 0x000fca0000004100 */
[----:B------:R-:W-:-:S04]  /*5bb0*/  F2FP.F16.F32.PACK_AB R0, RZ, R0 ;  /* 0x00000000ff00723e */ /* 0x000fc800000000ff */
[----:B------:R-:W-:-:S05]  /*5bc0*/  PRMT R0, R0, 0x5410, RZ ;  /* 0x0000541000007816 */ /* 0x000fca00000000ff */
[----:B------:R0:W-:Y:S01]  /*5bd0*/  STG.E desc[UR36][R2.64], R0 ;  /* 0x0000000002007986 */ /* 0x0001e2000c101924 */
[----:B------:R-:W-:Y:S05]  /*5be0*/  BRA `(.L_x_30875) ;  /* 0x0000000800bc7947 */ /* 0x000fea0003800000 */
.L_x_30880:
[----:B------:R-:W-:-:S05]  /*5bf0*/  HADD2.F32 R4, -RZ, R25.H0_H0 ;  /* 0x20000019ff047230 */ /* 0x000fca0000004100 */
[----:B------:R-:W-:-:S06]  /*5c00*/  FMUL.FTZ R4, R4, 1 ;  /* 0x3f80000004047820 */ /* 0x000fcc0000410000 */
[----:B------:R-:W0:Y:S02]  /*5c10*/  F2F.F64.F32 R4, R4 ;  /* 0x0000000400047310 */ /* 0x000e240000201800 */
[----:B0-----:R0:W-:Y:S01]  /*5c20*/  STG.E.64 desc[UR36][R2.64], R4 ;  /* 0x0000000402007986 */ /* 0x0011e2000c101b24 */
[----:B------:R-:W-:Y:S05]  /*5c30*/  BRA `(.L_x_30875) ;  /* 0x0000000800a87947 */ /* 0x000fea0003800000 */
.L_x_30870:
        /* <DEDUP_REMOVED lines=14> */
.L_x_30885:
        /* <DEDUP_REMOVED lines=18> */
.L_x_30888:
[----:B------:R-:W-:-:S04]  /*5e40*/  SHF.R.U32.HI R5, RZ, 0x18, R5 ;  /* 0x00000018ff057819 */ /* 0x000fc80000011605 */
[----:B------:R-:W-:-:S07]  /*5e50*/  LOP3.LUT R0, R0, 0x80, R5, 0xf8, !PT ;  /* 0x0000008000007812 */ /* 0x000fce00078ef805 */
.L_x_30887:
[----:B------:R-:W-:Y:S05]  /*5e60*/  BSYNC.RECONVERGENT B0 ;  /* 0x0000000000007941 */ /* 0x000fea0003800200 */
.L_x_30886:
[----:B------:R0:W-:Y:S01]  /*5e70*/  STG.E.U8 desc[UR36][R2.64], R0 ;  /* 0x0000000002007986 */ /* 0x0001e2000c101124 */
[----:B------:R-:W-:Y:S05]  /*5e80*/  BRA `(.L_x_30875) ;  /* 0x0000000800147947 */ /* 0x000fea0003800000 */
.L_x_30884:
        /* <DEDUP_REMOVED lines=18> */
.L_x_30891:
[----:B------:R-:W-:-:S04]  /*5fb0*/  SHF.R.U32.HI R5, RZ, 0x18, R5 ;  /* 0x00000018ff057819 */ /* 0x000fc80000011605 */
[----:B------:R-:W-:-:S07]  /*5fc0*/  LOP3.LUT R0, R0, 0x80, R5, 0xf8, !PT ;  /* 0x0000008000007812 */ /* 0x000fce00078ef805 */
.L_x_30890:
[----:B------:R-:W-:Y:S05]  /*5fd0*/  BSYNC.RECONVERGENT B0 ;  /* 0x0000000000007941 */ /* 0x000fea0003800200 */
.L_x_30889:
[----:B------:R0:W-:Y:S01]  /*5fe0*/  STG.E.U8 desc[UR36][R2.64], R0 ;  /* 0x0000000002007986 */ /* 0x0001e2000c101124 */
[----:B------:R-:W-:Y:S05]  /*5ff0*/  BRA `(.L_x_30875) ;  /* 0x0000000400b87947 */ /* 0x000fea0003800000 */
.L_x_30883:
        /* <DEDUP_REMOVED lines=22> */
.L_x_30893:
[----:B------:R-:W-:-:S06]  /*6160*/  HADD2.F32 R4, -RZ, R25.H0_H0 ;  /* 0x20000019ff047230 */ /* 0x000fcc0000004100 */
[----:B------:R-:W0:Y:S02]  /*6170*/  F2I.U64.TRUNC R4, R4 ;  /* 0x0000000400047311 */ /* 0x000e24000020d800 */
[----:B0-----:R0:W-:Y:S01]  /*6180*/  STG.E.64 desc[UR36][R2.64], R4 ;  /* 0x0000000402007986 */ /* 0x0011e2000c101b24 */
[----:B------:R-:W-:Y:S05]  /*6190*/  BRA `(.L_x_30875) ;  /* 0x0000000400507947 */ /* 0x000fea0003800000 */
.L_x_30892:
[----:B------:R-:W-:-:S06]  /*61a0*/  HADD2.F32 R25, -RZ, R25.H0_H0 ;  /* 0x20000019ff197230 */ /* 0x000fcc0000004100 */
[----:B------:R-:W0:Y:S02]  /*61b0*/  F2I.FTZ.U32.TRUNC.NTZ R25, R25 ;  /* 0x0000001900197305 */ /* 0x000e24000021f000 */
[----:B0-----:R0:W-:Y:S01]  /*61c0*/  STG.E desc[UR36][R2.64], R25 ;  /* 0x0000001902007986 */ /* 0x0011e2000c101924 */
[----:B------:R-:W-:Y:S05]  /*61d0*/  BRA `(.L_x_30875) ;  /* 0x0000000400407947 */ /* 0x000fea0003800000 */
.L_x_30882:
        /* <DEDUP_REMOVED lines=11> */
.L_x_30895:
[----:B------:R-:W-:Y:S01]  /*6290*/  HADD2.F32 R25, -RZ, R25.H0_H0 ;  /* 0x20000019ff197230 */ /* 0x000fe20000004100 */
[----:B------:R-:W-:-:S04]  /*62a0*/  CS2R R6, SRZ ;  /* 0x0000000000067805 */ /* 0x000fc8000001ff00 */
[----:B------:R-:W-:-:S06]  /*62b0*/  FMUL.FTZ R4, R25, 1 ;  /* 0x3f80000019047820 */ /* 0x000fcc0000410000 */
[----:B------:R-:W0:Y:S02]  /*62c0*/  F2F.F64.F32 R4, R4 ;  /* 0x0000000400047310 */ /* 0x000e240000201800 */
[----:B0-----:R0:W-:Y:S01]  /*62d0*/  STG.E.128 desc[UR36][R2.64], R4 ;  /* 0x0000000402007986 */ /* 0x0011e2000c101d24 */
[----:B------:R-:W-:Y:S05]  /*62e0*/  BRA `(.L_x_30875) ;  /* 0x0000000000fc7947 */ /* 0x000fea0003800000 */
.L_x_30894:
[----:B------:R-:W-:-:S13]  /*62f0*/  ISETP.NE.AND P0, PT, R0, 0xf, PT ;  /* 0x0000000f0000780c */ /* 0x000fda0003f05270 */
[----:B------:R-:W-:Y:S05]  /*6300*/  @!P0 BRA `(.L_x_30896) ;  /* 0x0000000000e88947 */ /* 0x000fea0003800000 */
[----:B------:R-:W-:-:S13]  /*6310*/  ISETP.NE.AND P0, PT, R0, 0x17, PT ;  /* 0x000000170000780c */ /* 0x000fda0003f05270 */
[----:B------:R-:W-:Y:S05]  /*6320*/  @!P0 BRA `(.L_x_30897) ;  /* 0x0000000000908947 */ /* 0x000fea0003800000 */
[----:B------:R-:W-:-:S13]  /*6330*/  ISETP.NE.AND P0, PT, R0, 0x18, PT ;  /* 0x000000180000780c */ /* 0x000fda0003f05270 */
[----:B------:R-:W-:Y:S05]  /*6340*/  @!P0 BRA `(.L_x_30898) ;  /* 0x0000000000448947 */ /* 0x000fea0003800000 */
.L_x_30874:
        /* <DEDUP_REMOVED lines=16> */
.L_x_30899:
[----:B------:R-:W-:Y:S05]  /*6450*/  BRA `(.L_x_30875) ;  /* 0x0000000000a07947 */ /* 0x000fea0003800000 */
.L_x_30898:
        /* <DEDUP_REMOVED lines=13> */
.L_x_30901:
[----:B------:R-:W-:Y:S05]  /*6530*/  BSYNC.RECONVERGENT B0 ;  /* 0x0000000000007941 */ /* 0x000fea0003800200 */
.L_x_30900:
[----:B------:R-:W-:-:S05]  /*6540*/  LOP3.LUT R5, R0, 0x80, R5, 0xf8, !PT ;  /* 0x0000008000057812 */ /* 0x000fca00078ef805 */
[----:B------:R3:W-:Y:S01]  /*6550*/  STG.E.U8 desc[UR36][R2.64], R5 ;  /* 0x0000000502007986 */ /* 0x0007e2000c101124 */
[----:B------:R-:W-:Y:S05]  /*6560*/  BRA `(.L_x_30875) ;  /* 0x00000000005c7947 */ /* 0x000fea0003800000 */
.L_x_30897:
        /* <DEDUP_REMOVED lines=12> */
.L_x_30903:
[----:B------:R-:W-:Y:S01]  /*6630*/  IMAD.MOV.U32 R0, RZ, RZ, 0x7f ;  /* 0x0000007fff007424 */ /* 0x000fe200078e00ff */
[----:B------:R-:W-:-:S04]  /*6640*/  ISETP.GT.U32.AND P0, PT, R4, 0x7f800000, PT ;  /* 0x7f8000000400780c */ /* 0x000fc80003f04070 */
[----:B------:R-:W-:-:S09]  /*6650*/  SEL R0, R0, 0x7c, P0 ;  /* 0x0000007c00007807 */ /* 0x000fd20000000000 */
.L_x_30904:
[----:B------:R-:W-:Y:S05]  /*6660*/  BSYNC.RECONVERGENT B0 ;  /* 0x0000000000007941 */ /* 0x000fea0003800200 */
.L_x_30902:
[----:B------:R-:W-:-:S04]  /*6670*/  SHF.R.U32.HI R5, RZ, 0x18, R5 ;  /* 0x00000018ff057819 */ /* 0x000fc80000011605 */
[----:B------:R-:W-:-:S05]  /*6680*/  LOP3.LUT R5, R0, 0x80, R5, 0xf8, !PT ;  /* 0x0000008000057812 */ /* 0x000fca00078ef805 */
[----:B------:R2:W-:Y:S01]  /*6690*/  STG.E.U8 desc[UR36][R2.64], R5 ;  /* 0x0000000502007986 */ /* 0x0005e2000c101124 */
[----:B------:R-:W-:Y:S05]  /*66a0*/  BRA `(.L_x_30875) ;  /* 0x00000000000c7947 */ /* 0x000fea0003800000 */
.L_x_30896:
[----:B------:R-:W-:-:S05]  /*66b0*/  HADD2.F32 R0, -RZ, R25.H0_H0 ;  /* 0x20000019ff007230 */ /* 0x000fca0000004100 */
[----:B------:R-:W-:-:S05]  /*66c0*/  F2FP.BF16.F32.PACK_AB R0, RZ, R0 ;  /* 0x00000000ff00723e */ /* 0x000fca00000010ff */
[----:B------:R4:W-:Y:S02]  /*66d0*/  STG.E.U16 desc[UR36][R2.64], R0 ;  /* 0x0000000002007986 */ /* 0x0009e4000c101524 */
.L_x_30875:
        /* <DEDUP_REMOVED lines=25> */
.L_x_30908:
[----:B------:R-:W-:-:S06]  /*6870*/  HADD2.F32 R5, -RZ, R24.H0_H0 ;  /* 0x20000018ff057230 */ /* 0x000fcc0000004100 */
[----:B------:R-:W0:Y:S02]  /*6880*/  F2I.S64.TRUNC R4, R5 ;  /* 0x0000000500047311 */ /* 0x000e24000020d900 */
[----:B0-----:R4:W-:Y:S01]  /*6890*/  STG.E.U8 desc[UR36][R2.64], R4 ;  /* 0x0000000402007986 */ /* 0x0019e2000c101124 */
[----:B------:R-:W-:Y:S05]  /*68a0*/  BRA `(.L_x_30910) ;  /* 0x0000000c006c7947 */ /* 0x000fea0003800000 */
.L_x_30907:
        /* <DEDUP_REMOVED lines=10> */
.L_x_30912:
[----:B------:R-:W-:-:S04]  /*6950*/  HADD2.F32 R24, -RZ, R24.H0_H0 ;  /* 0x20000018ff187230 */ /* 0x000fc80000004100 */
[----:B------:R-:W0:Y:S02]  /*6960*/  F2I.FTZ.TRUNC.NTZ R5, R24 ;  /* 0x0000001800057305 */ /* 0x000e24000021f100 */
[----:B0-----:R2:W-:Y:S01]  /*6970*/  STG.E desc[UR36][R2.64], R5 ;  /* 0x0000000502007986 */ /* 0x0015e2000c101924 */
[----:B------:R-:W-:Y:S05]  /*6980*/  BRA `(.L_x_30910) ;  /* 0x0000000c00347947 */ /* 0x000fea0003800000 */
.L_x_30911:
[----:B------:R-:W-:-:S04]  /*6990*/  HADD2.F32 R24, -RZ, R24.H0_H0 ;  /* 0x20000018ff187230 */ /* 0x000fc80000004100 */
[----:B------:R-:W0:Y:S02]  /*69a0*/  F2I.FTZ.TRUNC.NTZ R5, R24 ;  /* 0x0000001800057305 */ /* 0x000e24000021f100 */
[----:B0-----:R0:W-:Y:S01]  /*69b0*/  STG.E.U16 desc[UR36][R2.64], R5 ;  /* 0x0000000502007986 */ /* 0x0011e2000c101524 */
[----:B------:R-:W-:Y:S05]  /*69c0*/  BRA `(.L_x_30910) ;  /* 0x0000000c00247947 */ /* 0x000fea0003800000 */
.L_x_30906:
        /* <DEDUP_REMOVED lines=9> */
.L_x_30914:
[----:B------:R0:W-:Y:S01]  /*6a60*/  STG.E.U16 desc[UR36][R2.64], R24 ;  /* 0x0000001802007986 */ /* 0x0001e2000c101524 */
[----:B------:R-:W-:Y:S05]  /*6a70*/  BRA `(.L_x_30910) ;  /* 0x0000000800f87947 */ /* 0x000fea0003800000 */
.L_x_30913:
        /* <DEDUP_REMOVED lines=10> */
.L_x_30916:
[----:B------:R-:W-:-:S05]  /*6b20*/  HADD2.F32 R0, -RZ, R24.H0_H0 ;  /* 0x20000018ff007230 */ /* 0x000fca0000004100 */
[----:B------:R-:W-:-:S04]  /*6b30*/  F2FP.F16.F32.PACK_AB R0, RZ, R0 ;  /* 0x00000000ff00723e */ /* 0x000fc800000000ff */
[----:B------:R-:W-:-:S05]  /*6b40*/  PRMT R0, R0, 0x5410, RZ ;  /* 0x0000541000007816 */ /* 0x000fca00000000ff */
[----:B------:R0:W-:Y:S01]  /*6b50*/  STG.E desc[UR36][R2.64], R0 ;  /* 0x0000000002007986 */ /* 0x0001e2000c101924 */
[----:B------:R-:W-:Y:S05]  /*6b60*/  BRA `(.L_x_30910) ;  /* 0x0000000800bc7947 */ /* 0x000fea0003800000 */
.L_x_30915:
[----:B------:R-:W-:-:S05]  /*6b70*/  HADD2.F32 R4, -RZ, R24.H0_H0 ;  /* 0x20000018ff047230 */ /* 0x000fca0000004100 */
[----:B------:R-:W-:-:S06]  /*6b80*/  FMUL.FTZ R4, R4, 1 ;  /* 0x3f80000004047820 */ /* 0x000fcc0000410000 */
[----:B------:R-:W0:Y:S02]  /*6b90*/  F2F.F64.F32 R4, R4 ;  /* 0x0000000400047310 */ /* 0x000e240000201800 */
[----:B0-----:R0:W-:Y:S01]  /*6ba0*/  STG.E.64 desc[UR36][R2.64], R4 ;  /* 0x0000000402007986 */ /* 0x0011e2000c101b24 */
[----:B------:R-:W-:Y:S05]  /*6bb0*/  BRA `(.L_x_30910) ;  /* 0x0000000800a87947 */ /* 0x000fea0003800000 */
.L_x_30905:
        /* <DEDUP_REMOVED lines=14> */
.L_x_30920:
        /* <DEDUP_REMOVED lines=18> */
.L_x_30923:
[----:B------:R-:W-:-:S04]  /*6dc0*/  SHF.R.U32.HI R5, RZ, 0x18, R5 ;  /* 0x00000018ff057819 */ /* 0x000fc80000011605 */
[----:B------:R-:W-:-:S07]  /*6dd0*/  LOP3.LUT R0, R0, 0x80, R5, 0xf8, !PT ;  /* 0x0000008000007812 */ /* 0x000fce00078ef805 */
.L_x_30922:
[----:B------:R-:W-:Y:S05]  /*6de0*/  BSYNC.RECONVERGENT B0 ;  /* 0x0000000000007941 */ /* 0x000fea0003800200 */
.L_x_30921:
[----:B------:R0:W-:Y:S01]  /*6df0*/  STG.E.U8 desc[UR36][R2.64], R0 ;  /* 0x0000000002007986 */ /* 0x0001e2000c101124 */
[----:B------:R-:W-:Y:S05]  /*6e00*/  BRA `(.L_x_30910) ;  /* 0x0000000800147947 */ /* 0x000fea0003800000 */
.L_x_30919:
        /* <DEDUP_REMOVED lines=18> */
.L_x_30926:
[----:B------:R-:W-:-:S04]  /*6f30*/  SHF.R.U32.HI R5, RZ, 0x18, R5 ;  /* 0x00000018ff057819 */ /* 0x000fc80000011605 */
[----:B------:R-:W-:-:S07]  /*6f40*/  LOP3.LUT R0, R0, 0x80, R5, 0xf8, !PT ;  /* 0x0000008000007812 */ /* 0x000fce00078ef805 */
.L_x_30925:
[----:B------:R-:W-:Y:S05]  /*6f50*/  BSYNC.RECONVERGENT B0 ;  /* 0x0000000000007941 */ /* 0x000fea0003800200 */
.L_x_30924:
[----:B------:R0:W-:Y:S01]  /*6f60*/  STG.E.U8 desc[UR36][R2.64], R0 ;  /* 0x0000000002007986 */ /* 0x0001e2000c101124 */
[----:B------:R-:W-:Y:S05]  /*6f70*/  BRA `(.L_x_30910) ;  /* 0x0000000400b87947 */ /* 0x000fea0003800000 */
.L_x_30918:
        /* <DEDUP_REMOVED lines=22> */
.L_x_30928:
[----:B------:R-:W-:-:S06]  /*70e0*/  HADD2.F32 R4, -RZ, R24.H0_H0 ;  /* 0x20000018ff047230 */ /* 0x000fcc0000004100 */
[----:B------:R-:W0:Y:S02]  /*70f0*/  F2I.U64.TRUNC R4, R4 ;  /* 0x0000000400047311 */ /* 0x000e24000020d800 */
[----:B0-----:R0:W-:Y:S01]  /*7100*/  STG.E.64 desc[UR36][R2.64], R4 ;  /* 0x0000000402007986 */ /* 0x0011e2000c101b24 */
[----:B------:R-:W-:Y:S05]  /*7110*/  BRA `(.L_x_30910) ;  /* 0x0000000400507947 */ /* 0x000fea0003800000 */
.L_x_30927:
[----:B------:R-:W-:-:S04]  /*7120*/  HADD2.F32 R24, -RZ, R24.H0_H0 ;  /* 0x20000018ff187230 */ /* 0x000fc80000004100 */
[----:B------:R-:W0:Y:S02]  /*7130*/  F2I.FTZ.U32.TRUNC.NTZ R5, R24 ;  /* 0x0000001800057305 */ /* 0x000e24000021f000 */
[----:B0-----:R0:W-:Y:S01]  /*7140*/  STG.E desc[UR36][R2.64], R5 ;  /* 0x0000000502007986 */ /* 0x0011e2000c101924 */
[----:B------:R-:W-:Y:S05]  /*7150*/  BRA `(.L_x_30910) ;  /* 0x0000000400407947 */ /* 0x000fea0003800000 */
.L_x_30917:
        /* <DEDUP_REMOVED lines=11> */
.L_x_30930:
[----:B------:R-:W-:Y:S01]  /*7210*/  HADD2.F32 R24, -RZ, R24.H0_H0 ;  /* 0x20000018ff187230 */ /* 0x000fe20000004100 */
[----:B------:R-:W-:-:S04]  /*7220*/  CS2R R6, SRZ ;  /* 0x0000000000067805 */ /* 0x000fc8000001ff00 */
[----:B------:R-:W-:-:S06]  /*7230*/  FMUL.FTZ R4, R24, 1 ;  /* 0x3f80000018047820 */ /* 0x000fcc0000410000 */
[----:B------:R-:W0:Y:S02]  /*7240*/  F2F.F64.F32 R4, R4 ;  /* 0x0000000400047310 */ /* 0x000e240000201800 */
[----:B0-----:R0:W-:Y:S01]  /*7250*/  STG.E.128 desc[UR36][R2.64], R4 ;  /* 0x0000000402007986 */ /* 0x0011e2000c101d24 */
[----:B------:R-:W-:Y:S05]  /*7260*/  BRA `(.L_x_30910) ;  /* 0x0000000000fc7947 */ /* 0x000fea0003800000 */
.L_x_30929:
[----:B------:R-:W-:-:S13]  /*7270*/  ISETP.NE.AND P0, PT, R0, 0xf, PT ;  /* 0x0000000f0000780c */ /* 0x000fda0003f05270 */
[----:B------:R-:W-:Y:S05]  /*7280*/  @!P0 BRA `(.L_x_30931) ;  /* 0x0000000000e88947 */ /* 0x000fea0003800000 */
[----:B------:R-:W-:-:S13]  /*7290*/  ISETP.NE.AND P0, PT, R0, 0x17, PT ;  /* 0x000000170000780c */ /* 0x000fda0003f05270 */
[----:B------:R-:W-:Y:S05]  /*72a0*/  @!P0 BRA `(.L_x_30932) ;  /* 0x0000000000908947 */ /* 0x000fea0003800000 */
[----:B------:R-:W-:-:S13]  /*72b0*/  ISETP.NE.AND P0, PT, R0, 0x18, PT ;  /* 0x000000180000780c */ /* 0x000fda0003f05270 */
[----:B------:R-:W-:Y:S05]  /*72c0*/  @!P0 BRA `(.L_x_30933) ;  /* 0x0000000000448947 */ /* 0x000fea0003800000 */
.L_x_30909:
        /* <DEDUP_REMOVED lines=16> */
.L_x_30934:
[----:B------:R-:W-:Y:S05]  /*73d0*/  BRA `(.L_x_30910) ;  /* 0x0000000000a07947 */ /* 0x000fea0003800000 */
.L_x_30933:
        /* <DEDUP_REMOVED lines=13> */
.L_x_30936:
[----:B------:R-:W-:Y:S05]  /*74b0*/  BSYNC.RECONVERGENT B0 ;  /* 0x0000000000007941 */ /* 0x000fea0003800200 */
.L_x_30935:
[----:B------:R-:W-:-:S05]  /*74c0*/  LOP3.LUT R5, R0, 0x80, R5, 0xf8, !PT ;  /* 0x0000008000057812 */ /* 0x000fca00078ef805 */
[----:B------:R0:W-:Y:S01]  /*74d0*/  STG.E.U8 desc[UR36][R2.64], R5 ;  /* 0x0000000502007986 */ /* 0x0001e2000c101124 */
[----:B------:R-:W-:Y:S05]  /*74e0*/  BRA `(.L_x_30910) ;  /* 0x00000000005c7947 */ /* 0x000fea0003800000 */
.L_x_30932:
        /* <DEDUP_REMOVED lines=12> */
.L_x_30938:
[----:B------:R-:W-:Y:S01]  /*75b0*/  IMAD.MOV.U32 R0, RZ, RZ, 0x7f ;  /* 0x0000007fff007424 */ /* 0x000fe200078e00ff */
[----:B------:R-:W-:-:S04]  /*75c0*/  ISETP.GT.U32.AND P0, PT, R4, 0x7f800000, PT ;  /* 0x7f8000000400780c */ /* 0x000fc80003f04070 */
[----:B------:R-:W-:-:S09]  /*75d0*/  SEL R0, R0, 0x7c, P0 ;  /* 0x0000007c00007807 */ /* 0x000fd20000000000 */
.L_x_30939:
[----:B------:R-:W-:Y:S05]  /*75e0*/  BSYNC.RECONVERGENT B0 ;  /* 0x0000000000007941 */ /* 0x000fea0003800200 */
.L_x_30937:
[----:B------:R-:W-:-:S04]  /*75f0*/  SHF.R.U32.HI R5, RZ, 0x18, R5 ;  /* 0x00000018ff057819 */ /* 0x000fc80000011605 */
[----:B------:R-:W-:-:S05]  /*7600*/  LOP3.LUT R5, R0, 0x80, R5, 0xf8, !PT ;  /* 0x0000008000057812 */ /* 0x000fca00078ef805 */
[----:B------:R0:W-:Y:S01]  /*7610*/  STG.E.U8 desc[UR36][R2.64], R5 ;  /* 0x0000000502007986 */ /* 0x0001e2000c101124 */
[----:B------:R-:W-:Y:S05]  /*7620*/  BRA `(.L_x_30910) ;  /* 0x00000000000c7947 */ /* 0x000fea0003800000 */
.L_x_30931:
[----:B------:R-:W-:-:S05]  /*7630*/  HADD2.F32 R0, -RZ, R24.H0_H0 ;  /* 0x20000018ff007230 */ /* 0x000fca0000004100 */
[----:B------:R-:W-:-:S05]  /*7640*/  F2FP.BF16.F32.PACK_AB R0, RZ, R0 ;  /* 0x00000000ff00723e */ /* 0x000fca00000010ff */
[----:B------:R0:W-:Y:S02]  /*7650*/  STG.E.U16 desc[UR36][R2.64], R0 ;  /* 0x0000000002007986 */ /* 0x0001e4000c101524 */
.L_x_30910:
[----:B------:R-:W-:-:S07]  /*7660*/  VIADD R19, R19, 0x80 ;  /* 0x0000008013137836 */ /* 0x000fce0000000000 */
.L_x_30869:
[----:B------:R-:W-:Y:S05]  /*7670*/  BSYNC.RECONVERGENT B6 ;  /* 0x0000000000067941 */ /* 0x000fea0003800200 */
.L_x_30868:
        /* <DEDUP_REMOVED lines=23> */
.L_x_30943:
[----:B------:R-:W-:-:S06]  /*77f0*/  HADD2.F32 R5, -RZ, R23.H0_H0 ;  /* 0x20000017ff057230 */ /* 0x000fcc0000004100 */
[----:B------:R-:W0:Y:S02]  /*7800*/  F2I.S64.TRUNC R4, R5 ;  /* 0x0000000500047311 */ /* 0x000e24000020d900 */
[----:B0-----:R-:W-:Y:S01]  /*7810*/  STG.E.U8 desc[UR36][R2.64], R4 ;  /* 0x0000000402007986 */ /* 0x001fe2000c101124 */
[----:B------:R-:W-:Y:S05]  /*7820*/  EXIT ;  /* 0x000000000000794d */ /* 0x000fea0003800000 */
.L_x_30942:
        /* <DEDUP_REMOVED lines=10> */
.L_x_30946:
[----:B------:R-:W-:-:S06]  /*78d0*/  HADD2.F32 R23, -RZ, R23.H0_H0 ;  /* 0x20000017ff177230 */ /* 0x000fcc0000004100 */
[----:B------:R-:W0:Y:S02]  /*78e0*/  F2I.FTZ.TRUNC.NTZ R23, R23 ;  /* 0x0000001700177305 */ /* 0x000e24000021f100 */
[----:B0-----:R-:W-:Y:S01]  /*78f0*/  STG.E desc[UR36][R2.64], R23 ;  /* 0x0000001702007986 */ /* 0x001fe2000c101924 */
[----:B------:R-:W-:Y:S05]  /*7900*/  EXIT ;  /* 0x000000000000794d */ /* 0x000fea0003800000 */
.L_x_30945:
[----:B------:R-:W-:-:S06]  /*7910*/  HADD2.F32 R23, -RZ, R23.H0_H0 ;  /* 0x20000017ff177230 */ /* 0x000fcc0000004100 */
[----:B------:R-:W0:Y:S02]  /*7920*/  F2I.FTZ.TRUNC.NTZ R23, R23 ;  /* 0x0000001700177305 */ /* 0x000e24000021f100 */
[----:B0-----:R-:W-:Y:S01]  /*7930*/  STG.E.U16 desc[UR36][R2.64], R23 ;  /* 0x0000001702007986 */ /* 0x001fe2000c101524 */
[----:B------:R-:W-:Y:S05]  /*7940*/  EXIT ;  /* 0x000000000000794d */ /* 0x000fea0003800000 */
.L_x_30941:
        /* <DEDUP_REMOVED lines=9> */
.L_x_30948:
[----:B------:R-:W-:Y:S01]  /*79e0*/  STG.E.U16 desc[UR36][R2.64], R23 ;  /* 0x0000001702007986 */ /* 0x000fe2000c101524 */
[----:B------:R-:W-:Y:S05]  /*79f0*/  EXIT ;  /* 0x000000000000794d */ /* 0x000fea0003800000 */
.L_x_30947:
        /* <DEDUP_REMOVED lines=10> */
.L_x_30950:
[----:B------:R-:W-:-:S05]  /*7aa0*/  HADD2.F32 R0, -RZ, R23.H0_H0 ;  /* 0x20000017ff007230 */ /* 0x000fca0000004100 */
[----:B------:R-:W-:-:S04]  /*7ab0*/  F2FP.F16.F32.PACK_AB R0, RZ, R0 ;  /* 0x00000000ff00723e */ /* 0x000fc800000000ff */
[----:B------:R-:W-:-:S05]  /*7ac0*/  PRMT R0, R0, 0x5410, RZ ;  /* 0x0000541000007816 */ /* 0x000fca00000000ff */
[----:B------:R-:W-:Y:S01]  /*7ad0*/  STG.E desc[UR36][R2.64], R0 ;  /* 0x0000000002007986 */ /* 0x000fe2000c101924 */
[----:B------:R-:W-:Y:S05]  /*7ae0*/  EXIT ;  /* 0x000000000000794d */ /* 0x000fea0003800000 */
.L_x_30949:
[----:B------:R-:W-:-:S05]  /*7af0*/  HADD2.F32 R4, -RZ, R23.H0_H0 ;  /* 0x20000017ff047230 */ /* 0x000fca0000004100 */
[----:B------:R-:W-:-:S06]  /*7b00*/  FMUL.FTZ R4, R4, 1 ;  /* 0x3f80000004047820 */ /* 0x000fcc0000410000 */
[----:B------:R-:W0:Y:S02]  /*7b10*/  F2F.F64.F32 R4, R4 ;  /* 0x0000000400047310 */ /* 0x000e240000201800 */
[----:B0-----:R-:W-:Y:S01]  /*7b20*/  STG.E.64 desc[UR36][R2.64], R4 ;  /* 0x0000000402007986 */ /* 0x001fe2000c101b24 */
[----:B------:R-:W-:Y:S05]  /*7b30*/  EXIT ;  /* 0x000000000000794d */ /* 0x000fea0003800000 */
.L_x_30940:
        /* <DEDUP_REMOVED lines=14> */
.L_x_30954:
        /* <DEDUP_REMOVED lines=18> */
.L_x_30957:
[----:B------:R-:W-:-:S04]  /*7d40*/  SHF.R.U32.HI R5, RZ, 0x18, R5 ;  /* 0x00000018ff057819 */ /* 0x000fc80000011605 */
[----:B------:R-:W-:-:S07]  /*7d50*/  LOP3.LUT R0, R0, 0x80, R5, 0xf8, !PT ;  /* 0x0000008000007812 */ /* 0x000fce00078ef805 */
.L_x_30956:
[----:B------:R-:W-:Y:S05]  /*7d60*/  BSYNC.RECONVERGENT B0 ;  /* 0x0000000000007941 */ /* 0x000fea0003800200 */
.L_x_30955:
[----:B------:R-:W-:Y:S01]  /*7d70*/  STG.E.U8 desc[UR36][R2.64], R0 ;  /* 0x0000000002007986 */ /* 0x000fe2000c101124 */
[----:B------:R-:W-:Y:S05]  /*7d80*/  EXIT ;  /* 0x000000000000794d */ /* 0x000fea0003800000 */
.L_x_30953:
        /* <DEDUP_REMOVED lines=18> */
.L_x_30960:
[----:B------:R-:W-:-:S04]  /*7eb0*/  SHF.R.U32.HI R5, RZ, 0x18, R5 ;  /* 0x00000018ff057819 */ /* 0x000fc80000011605 */
[----:B------:R-:W-:-:S07]  /*7ec0*/  LOP3.LUT R0, R0, 0x80, R5, 0xf8, !PT ;  /* 0x0000008000007812 */ /* 0x000fce00078ef805 */
.L_x_30959:
[----:B------:R-:W-:Y:S05]  /*7ed0*/  BSYNC.RECONVERGENT B0 ;  /* 0x0000000000007941 */ /* 0x000fea0003800200 */
.L_x_30958:
[----:B------:R-:W-:Y:S01]  /*7ee0*/  STG.E.U8 desc[UR36][R2.64], R0 ;  /* 0x0000000002007986 */ /* 0x000fe2000c101124 */
[----:B------:R-:W-:Y:S05]  /*7ef0*/  EXIT ;  /* 0x000000000000794d */ /* 0x000fea0003800000 */
.L_x_30952:
        /* <DEDUP_REMOVED lines=22> */
.L_x_30962:
[----:B------:R-:W-:-:S06]  /*8060*/  HADD2.F32 R4, -RZ, R23.H0_H0 ;  /* 0x20000017ff047230 */ /* 0x000fcc0000004100 */
[----:B------:R-:W0:Y:S02]  /*8070*/  F2I.U64.TRUNC R4, R4 ;  /* 0x0000000400047311 */ /* 0x000e24000020d800 */
[----:B0-----:R-:W-:Y:S01]  /*8080*/  STG.E.64 desc[UR36][R2.64], R4 ;  /* 0x0000000402007986 */ /* 0x001fe2000c101b24 */
[----:B------:R-:W-:Y:S05]  /*8090*/  EXIT ;  /* 0x000000000000794d */ /* 0x000fea0003800000 */
.L_x_30961:
[----:B------:R-:W-:-:S06]  /*80a0*/  HADD2.F32 R23, -RZ, R23.H0_H0 ;  /* 0x20000017ff177230 */ /* 0x000fcc0000004100 */
[----:B------:R-:W0:Y:S02]  /*80b0*/  F2I.FTZ.U32.TRUNC.NTZ R23, R23 ;  /* 0x0000001700177305 */ /* 0x000e24000021f000 */
[----:B0-----:R-:W-:Y:S01]  /*80c0*/  STG.E desc[UR36][R2.64], R23 ;  /* 0x0000001702007986 */ /* 0x001fe2000c101924 */
[----:B------:R-:W-:Y:S05]  /*80d0*/  EXIT ;  /* 0x000000000000794d */ /* 0x000fea0003800000 */
.L_x_30951:
        /* <DEDUP_REMOVED lines=11> */
.L_x_30964:
[----:B------:R-:W-:Y:S01]  /*8190*/  HADD2.F32 R23, -RZ, R23.H0_H0 ;  /* 0x20000017ff177230 */ /* 0x000fe20000004100 */
[----:B------:R-:W-:-:S04]  /*81a0*/  CS2R R6, SRZ ;  /* 0x0000000000067805 */ /* 0x000fc8000001ff00 */
[----:B------:R-:W-:-:S06]  /*81b0*/  FMUL.FTZ R4, R23, 1 ;  /* 0x3f80000017047820 */ /* 0x000fcc0000410000 */
[----:B------:R-:W0:Y:S02]  /*81c0*/  F2F.F64.F32 R4, R4 ;  /* 0x0000000400047310 */ /* 0x000e240000201800 */
[----:B0-----:R-:W-:Y:S01]  /*81d0*/  STG.E.128 desc[UR36][R2.64], R4 ;  /* 0x0000000402007986 */ /* 0x001fe2000c101d24 */
[----:B------:R-:W-:Y:S05]  /*81e0*/  EXIT ;  /* 0x000000000000794d */ /* 0x000fea0003800000 */
.L_x_30963:
[----:B------:R-:W-:-:S13]  /*81f0*/  ISETP.NE.AND P0, PT, R0, 0xf, PT ;  /* 0x0000000f0000780c */ /* 0x000fda0003f05270 */
[----:B------:R-:W-:Y:S05]  /*8200*/  @!P0 BRA `(.L_x_30965) ;  /* 0x0000000000e88947 */ /* 0x000fea0003800000 */
[----:B------:R-:W-:-:S13]  /*8210*/  ISETP.NE.AND P0, PT, R0, 0x17, PT ;  /* 0x000000170000780c */ /* 0x000fda0003f05270 */
[----:B------:R-:W-:Y:S05]  /*8220*/  @!P0 BRA `(.L_x_30966) ;  /* 0x0000000000908947 */ /* 0x000fea0003800000 */
[----:B------:R-:W-:-:S13]  /*8230*/  ISETP.NE.AND P0, PT, R0, 0x18, PT ;  /* 0x000000180000780c */ /* 0x000fda0003f05270 */
[----:B------:R-:W-:Y:S05]  /*8240*/  @!P0 BRA `(.L_x_30967) ;  /* 0x0000000000448947 */ /* 0x000fea0003800000 */
.L_x_30944:
        /* <DEDUP_REMOVED lines=16> */
.L_x_30968:
[----:B------:R-:W-:Y:S05]  /*8350*/  EXIT ;  /* 0x000000000000794d */ /* 0x000fea0003800000 */
.L_x_30967:
        /* <DEDUP_REMOVED lines=13> */
.L_x_30970:
[----:B------:R-:W-:Y:S05]  /*8430*/  BSYNC.RECONVERGENT B0 ;  /* 0x0000000000007941 */ /* 0x000fea0003800200 */
.L_x_30969:
[----:B------:R-:W-:-:S05]  /*8440*/  LOP3.LUT R5, R0, 0x80, R5, 0xf8, !PT ;  /* 0x0000008000057812 */ /* 0x000fca00078ef805 */
[----:B------:R-:W-:Y:S01]  /*8450*/  STG.E.U8 desc[UR36][R2.64], R5 ;  /* 0x0000000502007986 */ /* 0x000fe2000c101124 */
[----:B------:R-:W-:Y:S05]  /*8460*/  EXIT ;  /* 0x000000000000794d */ /* 0x000fea0003800000 */
.L_x_30966:
        /* <DEDUP_REMOVED lines=12> */
.L_x_30972:
[----:B------:R-:W-:Y:S01]  /*8530*/  IMAD.MOV.U32 R0, RZ, RZ, 0x7f ;  /* 0x0000007fff007424 */ /* 0x000fe200078e00ff */
[----:B------:R-:W-:-:S04]  /*8540*/  ISETP.GT.U32.AND P0, PT, R4, 0x7f800000, PT ;  /* 0x7f8000000400780c */ /* 0x000fc80003f04070 */
[----:B------:R-:W-:-:S09]  /*8550*/  SEL R0, R0, 0x7c, P0 ;  /* 0x0000007c00007807 */ /* 0x000fd20000000000 */
.L_x_30973:
[----:B------:R-:W-:Y:S05]  /*8560*/  BSYNC.RECONVERGENT B0 ;  /* 0x0000000000007941 */ /* 0x000fea0003800200 */
.L_x_30971:
[----:B------:R-:W-:-:S04]  /*8570*/  SHF.R.U32.HI R5, RZ, 0x18, R5 ;  /* 0x00000018ff057819 */ /* 0x000fc80000011605 */
[----:B------:R-:W-:-:S05]  /*8580*/  LOP3.LUT R5, R0, 0x80, R5, 0xf8, !PT ;  /* 0x0000008000057812 */ /* 0x000fca00078ef805 */
[----:B------:R-:W-:Y:S01]  /*8590*/  STG.E.U8 desc[UR36][R2.64], R5 ;  /* 0x0000000502007986 */ /* 0x000fe2000c101124 */
[----:B------:R-:W-:Y:S05]  /*85a0*/  EXIT ;  /* 0x000000000000794d */ /* 0x000fea0003800000 */
.L_x_30965:
[----:B------:R-:W-:-:S05]  /*85b0*/  HADD2.F32 R0, -RZ, R23.H0_H0 ;  /* 0x20000017ff007230 */ /* 0x000fca0000004100 */
[----:B------:R-:W-:-:S05]  /*85c0*/  F2FP.BF16.F32.PACK_AB R0, RZ, R0 ;  /* 0x00000000ff00723e */ /* 0x000fca00000010ff */
[----:B------:R-:W-:Y:S01]  /*85d0*/  STG.E.U16 desc[UR36][R2.64], R0 ;  /* 0x0000000002007986 */ /* 0x000fe2000c101524 */
[----:B------:R-:W-:Y:S05]  /*85e0*/  EXIT ;  /* 0x000000000000794d */ /* 0x000fea0003800000 */
.L_x_30974:
        /* <DEDUP_REMOVED lines=9> */
.L_x_36122:


//--------------------- .text._ZN2at6native18elementwise_kernelILi128ELi4EZNS0_22gpu_kernel_impl_nocastIZZZNS0_15exp_kernel_cudaERNS_18TensorIteratorBaseEENKUlvE0_clEvENKUlvE1_clEvEUlN3c104HalfEE_EEvS4_RKT_EUliE_EEviT1_ --------------------------
	.section	.text._ZN2at6native18elementwise_kernelILi128ELi4EZNS0_22gpu_kernel_impl_nocastIZZZNS0_15exp_kernel_cudaERNS_18TensorIteratorBaseEENKUlvE0_clEvENKUlvE1_clEvEUlN3c104HalfEE_EEvS4_RKT_EUliE_EEviT1_,"ax",@progbits
	.align	128
        .global         _ZN2at6native18elementwise_kernelILi128ELi4EZNS0_22gpu_kernel_impl_nocastIZZZNS0_15exp_kernel_cudaERNS_18TensorIteratorBaseEENKUlvE0_clEvENKUlvE1_clEvEUlN3c104HalfEE_EEvS4_RKT_EUliE_EEviT1_
        .type           _ZN2at6native18elementwise_kernelILi128ELi4EZNS0_22gpu_kernel_impl_nocastIZZZNS0_15exp_kernel_cudaERNS_18TensorIteratorBaseEENKUlvE0_clEvENKUlvE1_clEvEUlN3c104HalfEE_EEvS4_RKT_EUliE_EEviT1_,@function
        .size           _ZN2at6native18elementwise_kernelILi128ELi4EZNS0_22gpu_kernel_impl_nocastIZZZNS0_15exp_kernel_cudaERNS_18TensorIteratorBaseEENKUlvE0_clEvENKUlvE1_clEvEUlN3c104HalfEE_EEvS4_RKT_EUliE_EEviT1_,(.L_x_36123 - _ZN2at6native18elementwise_kernelILi128ELi4EZNS0_22gpu_kernel_impl_nocastIZZZNS0_15exp_kernel_cudaERNS_18TensorIteratorBaseEENKUlvE0_clEvENKUlvE1_clEvEUlN3c104HalfEE_EEvS4_RKT_EUliE_EEviT1_)
        .other          _ZN2at6native18elementwise_kernelILi128ELi4EZNS0_22gpu_kernel_impl_nocastIZZZNS0_15exp_kernel_cudaERNS_18TensorIteratorBaseEENKUlvE0_clEvENKUlvE1_clEvEUlN3c104HalfEE_EEvS4_RKT_EUliE_EEviT1_,@"STO_CUDA_ENTRY STV_DEFAULT"
_ZN2at6native18elementwise_kernelILi128ELi4EZNS0_22gpu_kernel_impl_nocastIZZZNS0_15exp_kernel_cudaERNS_18TensorIteratorBaseEENKUlvE0_clEvENKUlvE1_clEvEUlN3c104HalfEE_EEvS4_RKT_EUliE_EEviT1_:
.text._ZN2at6native18elementwise_kernelILi128ELi4EZNS0_22gpu_kernel_impl_nocastIZZZNS0_15exp_kernel_cudaERNS_18TensorIteratorBaseEENKUlvE0_clEvENKUlvE1_clEvEUlN3c104HalfEE_EEvS4_RKT_EUliE_EEviT1_:
        /* <DEDUP_REMOVED lines=20> */
[----:B--2---:R-:W-:-:S05]  /*0140*/  HADD2.F32 R0, -RZ, R4.H0_H0 ;  /* 0x20000004ff007230 */ /* 0x004fca0000004100 */
[----:B------:R-:W-:-:S06]  /*0150*/  FMUL.FTZ R0, R0, 1.4426950216293334961 ;  /* 0x3fb8aa3b00007820 */ /* 0x000fcc0000410000 */
[----:B------:R-:W1:Y:S02]  /*0160*/  MUFU.EX2 R0, R0 ;  /* 0x0000000000007308 */ /* 0x000e640000000800 */
[----:B-1----:R-:W-:-:S05]  /*0170*/  F2FP.F16.F32.PACK_AB R2, RZ, R0 ;  /* 0x00000000ff02723e */ /* 0x002fca00000000ff */
[----:B0-----:R0:W-:Y:S01]  /*0180*/  STG.E.U16 desc[UR6][R6.64], R2 ;  /* 0x0000000206007986 */ /* 0x0011e2000c101506 */
[----:B------:R-:W-:Y:S05]  /*0190*/  @P0 BRA `(.L_x_30979) ;  /* 0x0000000000580947 */ /* 0x000fea0003800000 */
[----:B------:R-:W1:Y:S02]  /*01a0*/  LDC.64 R4, c[0x0][0x588] ;  /* 0x00016200ff047b82 */ /* 0x000e640000000a00 */
[----:B-1----:R-:W2:Y:S06]  /*01b0*/  LDG.E.U16 R4, desc[UR6][R4.64] ;  /* 0x0000000604047981 */ /* 0x002eac000c1e1500 */
[----:B0-----:R-:W0:Y:S01]  /*01c0*/  LDC.64 R6, c[0x0][0x580] ;  /* 0x00016000ff067b82 */ /* 0x001e220000000a00 */
[----:B------:R-:W-:Y:S01]  /*01d0*/  IADD3 R3, PT, PT, R3, 0x80, RZ ;  /* 0x0000008003037810 */ /* 0x000fe20007ffe0ff */
[----:B--2---:R-:W-:-:S05]  /*01e0*/  HADD2.F32 R0, -RZ, R4.H0_H0 ;  /* 0x20000004ff007230 */ /* 0x004fca0000004100 */
[----:B------:R-:W-:-:S06]  /*01f0*/  FMUL.FTZ R0, R0, 1.4426950216293334961 ;  /* 0x3fb8aa3b00007820 */ /* 0x000fcc0000410000 */
[----:B------:R-:W1:Y:S02]  /*0200*/  MUFU.EX2 R0, R0 ;  /* 0x0000000000007308 */ /* 0x000e640000000800 */
[----:B-1----:R-:W-:-:S05]  /*0210*/  F2FP.F16.F32.PACK_AB R2, RZ, R0 ;  /* 0x00000000ff02723e */ /* 0x002fca00000000ff */
[----:B0-----:R0:W-:Y:S02]  /*0220*/  STG.E.U16 desc[UR6][R6.64], R2 ;  /* 0x0000000206007986 */ /* 0x0011e4000c101506 */
.L_x_30978:
[----:B------:R-:W-:-:S13]  /*0230*/  ISETP.GE.AND P0, PT, R3, UR4, PT ;  /* 0x0000000403007c0c */ /* 0x000fda000bf06270 */
[----:B------:R-:W-:Y:S05]  /*0240*/  @P0 BREAK.RELIABLE B1 ;  /* 0x0000000000010942 */ /* 0x000fea0003800100 */
[----:B------:R-:W-:Y:S05]  /*0250*/  @P0 BRA `(.L_x_30979) ;  /* 0x0000000000280947 */ /* 0x000fea0003800000 */
[----:B------:R-:W-:Y:S05]  /*0260*/  BSYNC.RELIABLE B1 ;  /* 0x0000000000017941 */ /* 0x000fea0003800100 */
.L_x_30977:
        /* <DEDUP_REMOVED lines=9> */
.L_x_30979:
[----:B------:R-:W-:Y:S05]  /*0300*/  BSYNC.RECONVERGENT B0 ;  /* 0x0000000000007941 */ /* 0x000fea0003800200 */
.L_x_30976:
[----:B------:R-:W-:Y:S05]  /*0310*/  WARPSYNC.ALL ;  /* 0x0000000000007948 */ /* 0x000fea0003800000 */
[----:B------:R-:W-:-:S13]  /*0320*/  ISETP.GE.AND P0, PT, R3, UR4, PT ;  /* 0x0000000403007c0c */ /* 0x000fda000bf06270 */
[----:B------:R-:W-:Y:S05]  /*0330*/  @P0 EXIT ;  /* 0x000000000000094d */ /* 0x000fea0003800000 */
[----:B01----:R-:W0:Y:S02]  /*0340*/  LDC.64 R2, c[0x0][0x588] ;  /* 0x00016200ff027b82 */ /* 0x003e240000000a00 */
[----:B0-----:R-:W2:Y:S06]  /*0350*/  LDG.E.U16 R2, desc[UR6][R2.64] ;  /* 0x0000000602027981 */ /* 0x001eac000c1e1500 */
[----:B------:R-:W0:Y:S01]  /*0360*/  LDC.64 R4, c[0x0][0x580] ;  /* 0x00016000ff047b82 */ /* 0x000e220000000a00 */
[----:B--2---:R-:W-:-:S05]  /*0370*/  HADD2.F32 R0, -RZ, R2.H0_H0 ;  /* 0x20000002ff007230 */ /* 0x004fca0000004100 */
[----:B------:R-:W-:-:S06]  /*0380*/  FMUL.FTZ R0, R0, 1.4426950216293334961 ;  /* 0x3fb8aa3b00007820 */ /* 0x000fcc0000410000 */
[----:B------:R-:W1:Y:S02]  /*0390*/  MUFU.EX2 R0, R0 ;  /* 0x0000000000007308 */ /* 0x000e640000000800 */
[----:B-1----:R-:W-:-:S05]  /*03a0*/  F2FP.F16.F32.PACK_AB R3, RZ, R0 ;  /* 0x00000000ff03723e */ /* 0x002fca00000000ff */
[----:B0-----:R-:W-:Y:S01]  /*03b0*/  STG.E.U16 desc[UR6][R4.64], R3 ;  /* 0x0000000304007986 */ /* 0x001fe2000c101506 */
[----:B------:R-:W-:Y:S05]  /*03c0*/  EXIT ;  /* 0x000000000000794d */ /* 0x000fea0003800000 */
.L_x_30975:
        /* <DEDUP_REMOVED lines=306> */
.L_x_30983:
[----:B------:R-:W0:Y:S02]  /*16f0*/  LDCU.128 UR8, c[0x0][0x580] ;  /* 0x0000b000ff0877ac */ /* 0x000e240008000c00 */
[----:B0-----:R-:W-:-:S04]  /*1700*/  IADD3 R6, P0, PT, R4, UR10, RZ ;  /* 0x0000000a04067c10 */ /* 0x001fc8000ff1e0ff */
[----:B------:R-:W-:-:S05]  /*1710*/  IADD3.X R7, PT, PT, RZ, UR11, RZ, P0, !PT ;  /* 0x0000000bff077c10 */ /* 0x000fca00087fe4ff */
[----:B------:R-:W2:Y:S01]  /*1720*/  LDG.E.U16 R6, desc[UR6][R6.64] ;  /* 0x0000000606067981 */ /* 0x000ea2000c1e1500 */
[----:B------:R-:W-:Y:S01]  /*1730*/  IADD3 R3, PT, PT, R3, 0x80, RZ ;  /* 0x0000008003037810 */ /* 0x000fe20007ffe0ff */
[----:B--2---:R-:W-:-:S05]  /*1740*/  HADD2.F32 R4, -RZ, R6.H0_H0 ;  /* 0x20000006ff047230 */ /* 0x004fca0000004100 */
[----:B------:R-:W-:Y:S01]  /*1750*/  FMUL.FTZ R8, R4, 1.4426950216293334961 ;  /* 0x3fb8aa3b04087820 */ /* 0x000fe20000410000 */
[----:B------:R-:W-:-:S04]  /*1760*/  IADD3 R4, P0, PT, R5, UR8, RZ ;  /* 0x0000000805047c10 */ /* 0x000fc8000ff1e0ff */
[----:B------:R-:W-:Y:S01]  /*1770*/  IADD3.X R5, PT, PT, RZ, UR9, RZ, P0, !PT ;  /* 0x00000009ff057c10 */ /* 0x000fe200087fe4ff */
[----:B------:R-:W0:Y:S01]  /*1780*/  MUFU.EX2 R8, R8 ;  /* 0x0000000800087308 */ /* 0x000e220000000800 */
[----:B------:R-:W-:Y:S02]  /*1790*/  ISETP.GE.AND P0, PT, R3, UR4, PT ;  /* 0x0000000403007c0c */ /* 0x000fe4000bf06270 */
[----:B0-----:R-:W-:-:S11]  /*17a0*/  F2FP.F16.F32.PACK_AB R7, RZ, R8 ;  /* 0x00000008ff07723e */ /* 0x001fd600000000ff */
[----:B------:R-:W-:Y:S05]  /*17b0*/  @P0 BREAK.RELIABLE B1 ;  /* 0x0000000000010942 */ /* 0x000fea0003800100 */
[----:B------:R0:W-:Y:S01]  /*17c0*/  STG.E.U16 desc[UR6][R4.64], R7 ;  /* 0x0000000704007986 */ /* 0x0001e2000c101506 */
[----:B------:R-:W-:Y:S05]  /*17d0*/  @P0 BRA `(.L_x_30984) ;  /* 0x0000002400c00947 */ /* 0x000fea0003800000 */
[----:B------:R-:W1:Y:S01]  /*17e0*/  LDCU.64 UR8, c[0x0][0x390] ;  /* 0x00007200ff0877ac */ /* 0x000e620008000a00 */
[----:B0-----:R-:W-:Y:S02]  /*17f0*/  HFMA2 R4, -RZ, RZ, 0, 0 ;  /* 0x00000000ff047431 */ /* 0x001fe400000001ff */
        /* <DEDUP_REMOVED lines=284> */
[----:B------:R-:W-:-:S05]  /*29c0*/  @P0 MOV R10, RZ ;  /* 0x000000ff000a0202 */ /* 0x000fca0000000f00 */
[----:B------:R-:W1:Y:S01]  /*29d0*/  @P0 LDC.64 R8, c[0x0][0x578] ;  /* 0x00015e00ff080b82 */ /* 0x000e620000000a00 */
[--C-:B------:R-:W-:Y:S02]  /*29e0*/  IMAD.MOV R13, RZ, RZ, -R11.reuse ;  /* 0x000000ffff0d7224 */ /* 0x100fe400078e0a0b */
        /* <DEDUP_REMOVED lines=9> */
.L_x_30985:
        /* <DEDUP_REMOVED lines=9> */
[----:B------:R-:W0:Y:S02]  /*2b10*/  MUFU.EX2 R8, R8 ;  /* 0x0000000800087308 */ /* 0x000e240000000800 */
[----:B0-----:R-:W-:-:S05]  /*2b20*/  F2FP.F16.F32.PACK_AB R7, RZ, R8 ;  /* 0x00000008ff07723e */ /* 0x001fca00000000ff */
[----:B------:R0:W-:Y:S02]  /*2b30*/  STG.E.U16 desc[UR6][R4.64], R7 ;  /* 0x0000000704007986 */ /* 0x0001e4000c101506 */
.L_x_30982:
[----:B------:R-:W-:-:S13]  /*2b40*/  ISETP.GE.AND P0, PT, R3, UR4, PT ;  /* 0x0000000403007c0c */ /* 0x000fda000bf06270 */
[----:B------:R-:W-:Y:S05]  /*2b50*/  @P0 BREAK.RELIABLE B1 ;  /* 0x0000000000010942 */ /* 0x000fea0003800100 */
[----:B------:R-:W-:Y:S05]  /*2b60*/  @P0 BRA `(.L_x_30984) ;  /* 0x0000001000dc0947 */ /* 0x000fea0003800000 */
[----:B------:R-:W-:Y:S05]  /*2b70*/  BSYNC.RELIABLE B1 ;  /* 0x0000000000017941 */ /* 0x000fea0003800100 */
.L_x_30981:
        /* <DEDUP_REMOVED lines=298> */
.L_x_30986:
        /* <DEDUP_REMOVED lines=12> */
.L_x_30984:
[----:B------:R-:W-:Y:S05]  /*3ee0*/  BSYNC.RECONVERGENT B0 ;  /* 0x0000000000007941 */ /* 0x000fea0003800200 */
.L_x_30980:
        /* <DEDUP_REMOVED lines=301> */
.L_x_30987:
[----:B------:R-:W0:Y:S02]  /*51c0*/  LDCU.128 UR8, c[0x0][0x580] ;  /* 0x0000b000ff0877ac */ /* 0x000e240008000c00 */
[----:B0-----:R-:W-:-:S04]  /*51d0*/  IADD3 R4, P0, PT, R2, UR10, RZ ;  /* 0x0000000a02047c10 */ /* 0x001fc8000ff1e0ff */
[----:B------:R-:W-:-:S05]  /*51e0*/  IADD3.X R5, PT, PT, RZ, UR11, RZ, P0, !PT ;  /* 0x0000000bff057c10 */ /* 0x000fca00087fe4ff */
[----:B------:R-:W2:Y:S01]  /*51f0*/  LDG.E.U16 R4, desc[UR6][R4.64] ;  /* 0x0000000604047981 */ /* 0x000ea2000c1e1500 */
[----:B------:R-:W-:-:S04]  /*5200*/  IADD3 R2, P0, PT, R3, UR8, RZ ;  /* 0x0000000803027c10 */ /* 0x000fc8000ff1e0ff */
[----:B------:R-:W-:Y:S01]  /*5210*/  IADD3.X R3, PT, PT, RZ, UR9, RZ, P0, !PT ;  /* 0x00000009ff037c10 */ /* 0x000fe200087fe4ff */
[----:B--2---:R-:W-:-:S05]  /*5220*/  HADD2.F32 R0, -RZ, R4.H0_H0 ;  /* 0x20000004ff007230 */ /* 0x004fca0000004100 */
[----:B------:R-:W-:-:S06]  /*5230*/  FMUL.FTZ R0, R0, 1.4426950216293334961 ;  /* 0x3fb8aa3b00007820 */ /* 0x000fcc0000410000 */
[----:B------:R-:W0:Y:S02]  /*5240*/  MUFU.EX2 R0, R0 ;  /* 0x0000000000007308 */ /* 0x000e240000000800 */
[----:B0-----:R-:W-:-:S05]  /*5250*/  F2FP.F16.F32.PACK_AB R5, RZ, R0 ;  /* 0x00000000ff05723e */ /* 0x001fca00000000ff */
[----:B------:R-:W-:Y:S01]  /*5260*/  STG.E.U16 desc[UR6][R2.64], R5 ;  /* 0x0000000502007986 */ /* 0x000fe2000c101506 */
[----:B------:R-:W-:Y:S05]  /*5270*/  EXIT ;  /* 0x000000000000794d */ /* 0x000fea0003800000 */
.L_x_30988:
        /* <DEDUP_REMOVED lines=16> */
.L_x_36123:


//--------------------- .text._ZN2at6native27unrolled_elementwise_kernelIZZZNS0_15exp_kernel_cudaERNS_18TensorIteratorBaseEENKUlvE0_clEvENKUlvE1_clEvEUlN3c104HalfEE_St5arrayIPcLm2EELi4E23TrivialOffsetCalculatorILi1EjESD_NS0_6memory15LoadWithoutCastENSE_16StoreWithoutCastEEEviT_T0_T2_T3_T4_T5_ --------------------------
	.section	.text._ZN2at6native27unrolled_elementwise_kernelIZZZNS0_15exp_kernel_cudaERNS_18TensorIteratorBaseEENKUlvE0_clEvENKUlvE1_clEvEUlN3c104HalfEE_St5arrayIPcLm2EELi4E23TrivialOffsetCalculatorILi1EjESD_NS0_6memory15LoadWithoutCastENSE_16StoreWithoutCastEEEviT_T0_T2_T3_T4_T5_,"ax",@progbits
	.align	128
        .global         _ZN2at6native27unrolled_elementwise_kernelIZZZNS0_15exp_kernel_cudaERNS_18TensorIteratorBaseEENKUlvE0_clEvENKUlvE1_clEvEUlN3c104HalfEE_St5arrayIPcLm2EELi4E23TrivialOffsetCalculatorILi1EjESD_NS0_6memory15LoadWithoutCastENSE_16StoreWithoutCastEEEviT_T0_T2_T3_T4_T5_
        .type           _ZN2at6native27unrolled_elementwise_kernelIZZZNS0_15exp_kernel_cudaERNS_18TensorIteratorBaseEENKUlvE0_clEvENKUlvE1_clEvEUlN3c104HalfEE_St5arrayIPcLm2EELi4E23TrivialOffsetCalculatorILi1EjESD_NS0_6memory15LoadWithoutCastENSE_16StoreWithoutCastEEEviT_T0_T2_T3_T4_T5_,@function
        .size           _ZN2at6native27unrolled_elementwise_kernelIZZZNS0_15exp_kernel_cudaERNS_18TensorIteratorBaseEENKUlvE0_clEvENKUlvE1_clEvEUlN3c104HalfEE_St5arrayIPcLm2EELi4E23TrivialOffsetCalculatorILi1EjESD_NS0_6memory15LoadWithoutCastENSE_16StoreWithoutCastEEEviT_T0_T2_T3_T4_T5_,(.L_x_36124 - _ZN2at6native27unrolled_elementwise_kernelIZZZNS0_15exp_kernel_cudaERNS_18TensorIteratorBaseEENKUlvE0_clEvENKUlvE1_clEvEUlN3c104HalfEE_St5arrayIPcLm2EELi4E23TrivialOffsetCalculatorILi1EjESD_NS0_6memory15LoadWithoutCastENSE_16StoreWithoutCastEEEviT_T0_T2_T3_T4_T5_)
        .other          _ZN2at6native27unrolled_elementwise_kernelIZZZNS0_15exp_kernel_cudaERNS_18TensorIteratorBaseEENKUlvE0_clEvENKUlvE1_clEvEUlN3c104HalfEE_St5arrayIPcLm2EELi4E23TrivialOffsetCalculatorILi1EjESD_NS0_6memory15LoadWithoutCastENSE_16StoreWithoutCastEEEviT_T0_T2_T3_T4_T5_,@"STO_CUDA_ENTRY STV_DEFAULT"
_ZN2at6native27unrolled_elementwise_kernelIZZZNS0_15exp_kernel_cudaERNS_18TensorIteratorBaseEENKUlvE0_clEvENKUlvE1_clEvEUlN3c104HalfEE_St5arrayIPcLm2EELi4E23TrivialOffsetCalculatorILi1EjESD_NS0_6memory15LoadWithoutCastENSE_16StoreWithoutCastEEEviT_T0_T2_T3_T4_T5_:
.text._ZN2at6native27unrolled_elementwise_kernelIZZZNS0_15exp_kernel_cudaERNS_18TensorIteratorBaseEENKUlvE0_clEvENKUlvE1_clEvEUlN3c104HalfEE_St5arrayIPcLm2EELi4E23TrivialOffsetCalculatorILi1EjESD_NS0_6memory15LoadWithoutCastENSE_16StoreWithoutCastEEEviT_T0_T2_T3_T4_T5_:
        /* <DEDUP_REMOVED lines=20> */
[----:B------:R-:W-:Y:S01]  /*0140*/  @!P2 IMAD R7, R3, 0x200, R18 ;  /* 0x000002000307a824 */ /* 0x000fe200078e0212 */
[----:B------:R-:W-:Y:S02]  /*0150*/  PRMT R19, RZ, 0x7610, R19 ;  /* 0x00007610ff137816 */ /* 0x000fe40000000013 */
[----:B------:R-:W-:Y:S01]  /*0160*/  @!P2 IADD3 R18, PT, PT, R18, 0x80, RZ ;  /* 0x000000801212a810 */ /* 0x000fe20007ffe0ff */
        /* <DEDUP_REMOVED lines=24> */
[----:B---3--:R-:W-:-:S05]  /*02f0*/  @!P1 HADD2.F32 R12, -RZ, R12.H0_H0 ;  /* 0x2000000cff0c9230 */ /* 0x008fca0000004100 */
[----:B------:R-:W-:-:S06]  /*0300*/  @!P1 FMUL.FTZ R12, R12, 1.4426950216293334961 ;  /* 0x3fb8aa3b0c0c9820 */ /* 0x000fcc0000410000 */
[----:B------:R-:W1:Y:S01]  /*0310*/  @!P1 MUFU.EX2 R12, R12 ;  /* 0x0000000c000c9308 */ /* 0x000e620000000800 */
[----:B--2---:R-:W-:Y:S01]  /*0320*/  @!P2 HADD2.F32 R13, -RZ, R13.H0_H0 ;  /* 0x2000000dff0da230 */ /* 0x004fe20000004100 */
[----:B-1----:R-:W-:-:S04]  /*0330*/  @!P1 F2FP.F16.F32.PACK_AB R6, RZ, R12 ;  /* 0x0000000cff06923e */ /* 0x002fc800000000ff */
[----:B------:R-:W-:Y:S01]  /*0340*/  @!P2 FMUL.FTZ R13, R13, 1.4426950216293334961 ;  /* 0x3fb8aa3b0d0da820 */ /* 0x000fe20000410000 */
[----:B------:R0:W-:Y:S01]  /*0350*/  @!P1 STG.E.U16 desc[UR4][R8.64], R6 ;  /* 0x0000000608009986 */ /* 0x0001e2000c101504 */
[----:B----4-:R-:W-:-:S05]  /*0360*/  @!P3 HADD2.F32 R19, -RZ, R19.H0_H0 ;  /* 0x20000013ff13b230 */ /* 0x010fca0000004100 */
[----:B------:R-:W-:Y:S01]  /*0370*/  @!P3 FMUL.FTZ R19, R19, 1.4426950216293334961 ;  /* 0x3fb8aa3b1313b820 */ /* 0x000fe20000410000 */
[----:B------:R-:W1:Y:S05]  /*0380*/  @!P2 MUFU.EX2 R13, R13 ;  /* 0x0000000d000da308 */ /* 0x000e6a0000000800 */
[----:B------:R-:W2:Y:S01]  /*0390*/  @!P3 MUFU.EX2 R19, R19 ;  /* 0x000000130013b308 */ /* 0x000ea20000000800 */
[----:B-1----:R-:W-:Y:S02]  /*03a0*/  @!P2 F2FP.F16.F32.PACK_AB R2, RZ, R13 ;  /* 0x0000000dff02a23e */ /* 0x002fe400000000ff */
[----:B--2---:R-:W-:Y:S01]  /*03b0*/  @!P3 F2FP.F16.F32.PACK_AB R4, RZ, R19 ;  /* 0x00000013ff04b23e */ /* 0x004fe200000000ff */
        /* <DEDUP_REMOVED lines=11> */
.L_x_30990:
[----:B------:R-:W-:Y:S05]  /*0470*/  BSYNC.RECONVERGENT B0 ;  /* 0x0000000000007941 */ /* 0x000fea0003800200 */
.L_x_30989:
[----:B------:R-:W-:Y:S01]  /*0480*/  ISETP.GE.AND P1, PT, R0, R5, PT ;  /* 0x000000050000720c */ /* 0x000fe20003f26270 */
[----:B-----5:R-:W-:-:S05]  /*0490*/  @!P0 HADD2.F32 R7, -RZ, R7.H0_H0 ;  /* 0x20000007ff078230 */ /* 0x020fca0000004100 */
[----:B------:R-:W-:-:S07]  /*04a0*/  @!P0 FMUL.FTZ R7, R7, 1.4426950216293334961 ;  /* 0x3fb8aa3b07078820 */ /* 0x000fce0000410000 */
[----:B------:R-:W-:Y:S05]  /*04b0*/  @P1 EXIT ;  /* 0x000000000000194d */ /* 0x000fea0003800000 */
[----:B0-----:R-:W0:Y:S01]  /*04c0*/  LDC.64 R4, c[0x0][0x388] ;  /* 0x0000e200ff047b82 */ /* 0x001e220000000a00 */
[----:B------:R-:W1:Y:S01]  /*04d0*/  @!P0 MUFU.EX2 R7, R7 ;  /* 0x0000000700078308 */ /* 0x000e620000000800 */
[----:B------:R-:W-:Y:S01]  /*04e0*/  IMAD R3, R3, 0x200, R0 ;  /* 0x0000020003037824 */ /* 0x000fe200078e0200 */
[----:B-1----:R-:W-:-:S04]  /*04f0*/  @!P0 F2FP.F16.F32.PACK_AB R2, RZ, R7 ;  /* 0x00000007ff02823e */ /* 0x002fc800000000ff */
[----:B------:R-:W-:Y:S01]  /*0500*/  PRMT R0, R2, 0x7610, R0 ;  /* 0x0000761002007816 */ /* 0x000fe20000000000 */
[----:B0-----:R-:W-:-:S05]  /*0510*/  IMAD.WIDE.U32 R2, R3, 0x2, R4 ;  /* 0x0000000203027825 */ /* 0x001fca00078e0004 */
[----:B------:R-:W-:Y:S01]  /*0520*/  STG.E.U16 desc[UR4][R2.64], R0 ;  /* 0x0000000002007986 */ /* 0x000fe2000c101504 */
[----:B------:R-:W-:Y:S05]  /*0530*/  EXIT ;  /* 0x000000000000794d */ /* 0x000fea0003800000 */
.L_x_30991:
        /* <DEDUP_REMOVED lines=12> */
.L_x_36124:


//--------------------- .text._ZN2at6native29vectorized_elementwise_kernelILi2EZZZNS0_15exp_kernel_cudaERNS_18TensorIteratorBaseEENKUlvE0_clEvENKUlvE1_clEvEUlN3c104HalfEE_St5arrayIPcLm2EEEEviT0_T1_ --------------------------
	.section	.text._ZN2at6native29vectorized_elementwise_kernelILi2EZZZNS0_15exp_kernel_cudaERNS_18TensorIteratorBaseEENKUlvE0_clEvENKUlvE1_clEvEUlN3c104HalfEE_St5arrayIPcLm2EEEEviT0_T1_,"ax",@progbits
	.align	128
        .global         _ZN2at6native29vectorized_elementwise_kernelILi2EZZZNS0_15exp_kernel_cudaERNS_18TensorIteratorBaseEENKUlvE0_clEvENKUlvE1_clEvEUlN3c104HalfEE_St5arrayIPcLm2EEEEviT0_T1_
        .type           _ZN2at6native29vectorized_elementwise_kernelILi2EZZZNS0_15exp_kernel_cudaERNS_18TensorIteratorBaseEENKUlvE0_clEvENKUlvE1_clEvEUlN3c104HalfEE_St5arrayIPcLm2EEEEviT0_T1_,@function
        .size           _ZN2at6native29vectorized_elementwise_kernelILi2EZZZNS0_15exp_kernel_cudaERNS_18TensorIteratorBaseEENKUlvE0_clEvENKUlvE1_clEvEUlN3c104HalfEE_St5arrayIPcLm2EEEEviT0_T1_,(.L_x_36125 - _ZN2at6native29vectorized_elementwise_kernelILi2EZZZNS0_15exp_kernel_cudaERNS_18TensorIteratorBaseEENKUlvE0_clEvENKUlvE1_clEvEUlN3c104HalfEE_St5arrayIPcLm2EEEEviT0_T1_)
        .other          _ZN2at6native29vectorized_elementwise_kernelILi2EZZZNS0_15exp_kernel_cudaERNS_18TensorIteratorBaseEENKUlvE0_clEvENKUlvE1_clEvEUlN3c104HalfEE_St5arrayIPcLm2EEEEviT0_T1_,@"STO_CUDA_ENTRY STV_DEFAULT"
_ZN2at6native29vectorized_elementwise_kernelILi2EZZZNS0_15exp_kernel_cudaERNS_18TensorIteratorBaseEENKUlvE0_clEvENKUlvE1_clEvEUlN3c104HalfEE_St5arrayIPcLm2EEEEviT0_T1_:
.text._ZN2at6native29vectorized_elementwise_kernelILi2EZZZNS0_15exp_kernel_cudaERNS_18TensorIteratorBaseEENKUlvE0_clEvENKUlvE1_clEvEUlN3c104HalfEE_St5arrayIPcLm2EEEEviT0_T1_:
        /* <DEDUP_REMOVED lines=17> */
[----:B------:R-:W-:Y:S01]  /*0110*/  @!P0 IADD3 R0, PT, PT, R0, 0x80, RZ ;  /* 0x0000008000008810 */ /* 0x000fe20007ffe0ff */
[----:B------:R-:W1:Y:S03]  /*0120*/  @!P0 LDC.64 R18, c[0x0][0x390] ;  /* 0x0000e400ff128b82 */ /* 0x000e660000000a00 */
[----:B------:R-:W-:Y:S02]  /*0130*/  ISETP.GE.U32.AND P6, PT, R0, R5, PT ;  /* 0x000000050000720c */ /* 0x000fe40003fc6070 */
[----:B------:R-:W-:Y:S01]  /*0140*/  PRMT R24, RZ, 0x7610, R24 ;  /* 0x00007610ff187816 */ /* 0x000fe20000000018 */
[----:B0-----:R-:W-:-:S05]  /*0150*/  @!P5 IMAD.WIDE.U32 R12, R29, 0x2, R12 ;  /* 0x000000021d0cd825 */ /* 0x001fca00078e000c */
[----:B------:R-:W2:Y:S05]  /*0160*/  @!P5 LDG.E.U16 R24, desc[UR4][R12.64] ;  /* 0x000000040c18d981 */ /* 0x000eaa000c1e1500 */
[----:B------:R-:W-:Y:S01]  /*0170*/  @!P6 IMAD.IADD R17, R3, 0x1, R0 ;  /* 0x000000010311e824 */ /* 0x000fe200078e0200 */
[----:B------:R-:W-:Y:S01]  /*0180*/  @!P6 IADD3 R0, PT, PT, R0, 0x80, RZ ;  /* 0x000000800000e810 */ /* 0x000fe20007ffe0ff */
[----:B------:R-:W0:Y:S03]  /*0190*/  @!P6 LDC.64 R10, c[0x0][0x390] ;  /* 0x0000e400ff0aeb82 */ /* 0x000e260000000a00 */
[----:B------:R-:W-:-:S13]  /*01a0*/  ISETP.GE.U32.AND P1, PT, R0, R5, PT ;  /* 0x000000050000720c */ /* 0x000fda0003f26070 */
[----:B------:R-:W-:Y:S01]  /*01b0*/  @!P1 IMAD.IADD R28, R3, 0x1, R0 ;  /* 0x00000001031c9824 */ /* 0x000fe200078e0200 */
[----:B------:R-:W-:-:S04]  /*01c0*/  @!P1 IADD3 R0, PT, PT, R0, 0x80, RZ ;  /* 0x0000008000009810 */ /* 0x000fc80007ffe0ff */
[C---:B------:R-:W-:Y:S01]  /*01d0*/  ISETP.GE.U32.AND P2, PT, R0.reuse, R5, PT ;  /* 0x000000050000720c */ /* 0x040fe20003f46070 */
[----:B0-----:R-:W-:Y:S01]  /*01e0*/  @!P6 IMAD.WIDE.U32 R10, R17, 0x2, R10 ;  /* 0x00000002110ae825 */ /* 0x001fe200078e000a */
[----:B------:R-:W-:Y:S01]  /*01f0*/  PRMT R26, RZ, 0x7610, R26 ;  /* 0x00007610ff1a7816 */ /* 0x000fe2000000001a */
[----:B------:R-:W0:Y:S03]  /*0200*/  @!P1 LDC.64 R16, c[0x0][0x390] ;  /* 0x0000e400ff109b82 */ /* 0x000e260000000a00 */
[----:B------:R3:W4:Y:S07]  /*0210*/  @!P6 LDG.E.U16 R2, desc[UR4][R10.64] ;  /* 0x000000040a02e981 */ /* 0x00072e000c1e1500 */
[----:B------:R-:W-:Y:S01]  /*0220*/  @!P2 IMAD.IADD R27, R3, 0x1, R0 ;  /* 0x00000001031ba824 */ /* 0x000fe200078e0200 */
[----:B------:R-:W-:-:S04]  /*0230*/  @!P2 IADD3 R0, PT, PT, R0, 0x80, RZ ;  /* 0x000000800000a810 */ /* 0x000fc80007ffe0ff */
[CC--:B------:R-:W-:Y:S01]  /*0240*/  ISETP.GE.U32.AND P3, PT, R0.reuse, R5.reuse, PT ;  /* 0x000000050000720c */ /* 0x0c0fe20003f66070 */
[----:B-1----:R-:W-:Y:S01]  /*0250*/  @!P0 IMAD.WIDE.U32 R18, R15, 0x2, R18 ;  /* 0x000000020f128825 */ /* 0x002fe200078e0012 */
[----:B---3--:R-:W1:Y:S04]  /*0260*/  @!P2 LDC.64 R10, c[0x0][0x390] ;  /* 0x0000e400ff0aab82 */ /* 0x008e680000000a00 */
[----:B------:R3:W5:Y:S07]  /*0270*/  @!P0 LDG.E.U16 R26, desc[UR4][R18.64] ;  /* 0x00000004121a8981 */ /* 0x00076e000c1e1500 */
[----:B------:R-:W-:Y:S01]  /*0280*/  @!P3 IMAD.IADD R25, R3, 0x1, R0 ;  /* 0x000000010319b824 */ /* 0x000fe200078e0200 */
[----:B------:R-:W-:Y:S01]  /*0290*/  @!P3 IADD3 R0, PT, PT, R0, 0x80, RZ ;  /* 0x000000800000b810 */ /* 0x000fe20007ffe0ff */
[----:B------:R-:W1:Y:S03]  /*02a0*/  @!P3 LDC.64 R12, c[0x0][0x390] ;  /* 0x0000e400ff0cbb82 */ /* 0x000e660000000a00 */
[----:B------:R-:W-:-:S13]  /*02b0*/  ISETP.GE.U32.AND P4, PT, R0, R5, PT ;  /* 0x000000050000720c */ /* 0x000fda0003f86070 */
[----:B------:R-:W-:Y:S01]  /*02c0*/  @!P4 IADD3 R29, PT, PT, R3, R0, RZ ;  /* 0x00000000031dc210 */ /* 0x000fe20007ffe0ff */
[----:B------:R-:W-:Y:S01]  /*02d0*/  @!P4 VIADD R0, R0, 0x80 ;  /* 0x000000800000c836 */ /* 0x000fe20000000000 */
[----:B------:R-:W1:Y:S04]  /*02e0*/  @!P4 LDC.64 R14, c[0x0][0x390] ;  /* 0x0000e400ff0ecb82 */ /* 0x000e680000000a00 */
[----:B------:R-:W-:-:S13]  /*02f0*/  ISETP.GE.U32.AND P5, PT, R0, R5, PT ;  /* 0x000000050000720c */ /* 0x000fda0003fa6070 */
[----:B---3--:R-:W3:Y:S01]  /*0300*/  @!P5 LDC.64 R18, c[0x0][0x390] ;  /* 0x0000e400ff12db82 */ /* 0x008ee20000000a00 */
[----:B------:R-:W-:Y:S01]  /*0310*/  @!P5 IADD3 R0, PT, PT, R3, R0, RZ ;  /* 0x000000000300d210 */ /* 0x000fe20007ffe0ff */
[----:B0-----:R-:W-:Y:S01]  /*0320*/  @!P1 IMAD.WIDE.U32 R16, R28, 0x2, R16 ;  /* 0x000000021c109825 */ /* 0x001fe200078e0010 */
[----:B------:R-:W-:-:S03]  /*0330*/  PRMT R28, RZ, 0x7610, R28 ;  /* 0x00007610ff1c7816 */ /* 0x000fc6000000001c */
[----:B-1----:R-:W-:Y:S01]  /*0340*/  @!P2 IMAD.WIDE.U32 R10, R27, 0x2, R10 ;  /* 0x000000021b0aa825 */ /* 0x002fe200078e000a */
[----:B------:R-:W-:Y:S02]  /*0350*/  PRMT R27, RZ, 0x7610, R27 ;  /* 0x00007610ff1b7816 */ /* 0x000fe4000000001b */
[----:B------:R0:W5:Y:S01]  /*0360*/  @!P1 LDG.E.U16 R28, desc[UR4][R16.64] ;  /* 0x00000004101c9981 */ /* 0x000162000c1e1500 */
[----:B------:R-:W-:Y:S01]  /*0370*/  @!P3 IMAD.WIDE.U32 R12, R25, 0x2, R12 ;  /* 0x00000002190cb825 */ /* 0x000fe200078e000c */
[----:B------:R-:W-:Y:S02]  /*0380*/  PRMT R25, RZ, 0x7610, R25 ;  /* 0x00007610ff197816 */ /* 0x000fe40000000019 */
[----:B------:R1:W5:Y:S01]  /*0390*/  @!P2 LDG.E.U16 R27, desc[UR4][R10.64] ;  /* 0x000000040a1ba981 */ /* 0x000362000c1e1500 */
[----:B------:R-:W-:Y:S01]  /*03a0*/  @!P4 IMAD.WIDE.U32 R14, R29, 0x2, R14 ;  /* 0x000000021d0ec825 */ /* 0x000fe200078e000e */
[----:B------:R-:W-:Y:S02]  /*03b0*/  PRMT R29, RZ, 0x7610, R29 ;  /* 0x00007610ff1d7816 */ /* 0x000fe4000000001d */
[----:B------:R-:W5:Y:S04]  /*03c0*/  @!P3 LDG.E.U16 R25, desc[UR4][R12.64] ;  /* 0x000000040c19b981 */ /* 0x000f68000c1e1500 */
[----:B------:R1:W5:Y:S01]  /*03d0*/  @!P4 LDG.E.U16 R29, desc[UR4][R14.64] ;  /* 0x000000040e1dc981 */ /* 0x000362000c1e1500 */
[----:B---3--:R-:W-:Y:S01]  /*03e0*/  @!P5 IMAD.WIDE.U32 R18, R0, 0x2, R18 ;  /* 0x000000020012d825 */ /* 0x008fe200078e0012 */
[----:B------:R-:W-:-:S06]  /*03f0*/  PRMT R0, RZ, 0x7610, R0 ;  /* 0x00007610ff007816 */ /* 0x000fcc0000000000 */
[----:B------:R-:W3:Y:S01]  /*0400*/  @!P5 LDG.E.U16 R0, desc[UR4][R18.64] ;  /* 0x000000041200d981 */ /* 0x000ee2000c1e1500 */
[----:B0-----:R-:W-:-:S05]  /*0410*/  VIADD R16, R4, 0x100 ;  /* 0x0000010004107836 */ /* 0x001fca0000000000 */
[-C--:B------:R-:W-:Y:S02]  /*0420*/  ISETP.GE.U32.AND P5, PT, R16, R5.reuse, PT ;  /* 0x000000051000720c */ /* 0x080fe40003fa6070 */
[C---:B------:R-:W-:Y:S01]  /*0430*/  ISETP.GE.U32.AND P0, PT, R4.reuse, R5, PT ;  /* 0x000000050400720c */ /* 0x040fe20003f06070 */
[----:B-1----:R-:W-:-:S05]  /*0440*/  VIADD R10, R4, 0x180 ;  /* 0x00000180040a7836 */ /* 0x002fca0000000000 */
[----:B------:R-:W-:Y:S01]  /*0450*/  ISETP.GE.U32.AND P2, PT, R10, R5, PT ;  /* 0x000000050a00720c */ /* 0x000fe20003f46070 */
[C---:B------:R-:W-:Y:S01]  /*0460*/  VIADD R10, R4.reuse, 0x280 ;  /* 0x00000280040a7836 */ /* 0x040fe20000000000 */
[----:B------:R-:W-:-:S04]  /*0470*/  IADD3 R14, PT, PT, R4, 0x300, RZ ;  /* 0x00000300040e7810 */ /* 0x000fc80007ffe0ff */
[-C--:B------:R-:W-:Y:S02]  /*0480*/  ISETP.GE.U32.AND P4, PT, R10, R5.reuse, PT ;  /* 0x000000050a00720c */ /* 0x080fe40003f86070 */
[----:B------:R-:W0:Y:S01]  /*0490*/  @!P0 LDC.64 R10, c[0x0][0x388] ;  /* 0x0000e200ff0a8b82 */ /* 0x000e220000000a00 */
[C---:B------:R-:W-:Y:S02]  /*04a0*/  IADD3 R16, PT, PT, R4.reuse, 0x380, RZ ;  /* 0x0000038004107810 */ /* 0x040fe40007ffe0ff */
[----:B------:R-:W-:Y:S02]  /*04b0*/  IADD3 R12, PT, PT, R4, 0x80, RZ ;  /* 0x00000080040c7810 */ /* 0x000fe40007ffe0ff */
[-C--:B------:R-:W-:Y:S02]  /*04c0*/  ISETP.GE.U32.AND P6, PT, R14, R5.reuse, PT ;  /* 0x000000050e00720c */ /* 0x080fe40003fc6070 */
[----:B------:R-:W-:Y:S01]  /*04d0*/  ISETP.GE.U32.AND P1, PT, R12, R5, PT ;  /* 0x000000050c00720c */ /* 0x000fe20003f26070 */
[----:B------:R-:W-:-:S04]  /*04e0*/  @!P0 IMAD.IADD R17, R3, 0x1, R4 ;  /* 0x0000000103118824 */ /* 0x000fc800078e0204 */
[----:B0-----:R-:W-:Y:S01]  /*04f0*/  @!P0 IMAD.WIDE.U32 R10, R17, 0x2, R10 ;  /* 0x00000002110a8825 */ /* 0x001fe200078e000a */
[----:B------:R-:W-:Y:S04]  /*0500*/  BSSY.RECONVERGENT B0, `(.L_x_30993) ;  /* 0x0000052000007945 */ /* 0x000fe80003800200 */
[----:B------:R-:W-:Y:S01]  /*0510*/  BSSY.RELIABLE B1, `(.L_x_30994) ;  /* 0x000004a000017945 */ /* 0x000fe20003800100 */
[----:B--2---:R-:W-:Y:S02]  /*0520*/  @!P0 HADD2.F32 R24, -RZ, R24.H0_H0 ;  /* 0x20000018ff188230 */ /* 0x004fe40000004100 */
[----:B----4-:R-:W-:-:S05]  /*0530*/  @!P5 HADD2.F32 R2, -RZ, R2.H0_H0 ;  /* 0x20000002ff02d230 */ /* 0x010fca0000004100 */
[----:B------:R-:W-:-:S06]  /*0540*/  @!P5 FMUL.FTZ R13, R2, 1.4426950216293334961 ;  /* 0x3fb8aa3b020dd820 */ /* 0x000fcc0000410000 */
[----:B------:R-:W0:Y:S01]  /*0550*/  @!P5 MUFU.EX2 R13, R13 ;  /* 0x0000000d000dd308 */ /* 0x000e220000000800 */
[----:B------:R-:W-:-:S04]  /*0560*/  IADD3 R2, PT, PT, R4, 0x200, RZ ;  /* 0x0000020004027810 */ /* 0x000fc80007ffe0ff */
[----:B------:R-:W-:Y:S01]  /*0570*/  ISETP.GE.U32.AND P3, PT, R2, R5, PT ;  /* 0x000000050200720c */ /* 0x000fe20003f66070 */
[----:B------:R-:W-:Y:S01]  /*0580*/  @!P0 FMUL.FTZ R2, R24, 1.4426950216293334961 ;  /* 0x3fb8aa3b18028820 */ /* 0x000fe20000410000 */
[----:B0-----:R-:W-:Y:S02]  /*0590*/  @!P5 F2FP.F16.F32.PACK_AB R6, RZ, R13 ;  /* 0x0000000dff06d23e */ /* 0x001fe400000000ff */
[----:B------:R-:W-:-:S03]  /*05a0*/  ISETP.GE.U32.AND P5, PT, R16, R5, PT ;  /* 0x000000051000720c */ /* 0x000fc60003fa6070 */
[----:B------:R-:W0:Y:S01]  /*05b0*/  @!P0 MUFU.EX2 R2, R2 ;  /* 0x0000000200028308 */ /* 0x000e220000000800 */
[----:B-----5:R-:W-:Y:S01]  /*05c0*/  @!P1 HADD2.F32 R26, -RZ, R26.H0_H0 ;  /* 0x2000001aff1a9230 */ /* 0x020fe20000004100 */
[----:B------:R-:W-:-:S04]  /*05d0*/  @!P0 MOV R4, R12 ;  /* 0x0000000c00048202 */ /* 0x000fc80000000f00 */
[----:B------:R-:W-:Y:S01]  /*05e0*/  @!P1 FMUL.FTZ R26, R26, 1.4426950216293334961 ;  /* 0x3fb8aa3b1a1a9820 */ /* 0x000fe20000410000 */
[----:B0-----:R-:W-:-:S03]  /*05f0*/  @!P0 F2FP.F16.F32.PACK_AB R23, RZ, R2 ;  /* 0x00000002ff17823e */ /* 0x001fc600000000ff */
[----:B------:R-:W0:Y:S02]  /*0600*/  @!P1 MUFU.EX2 R13, R26 ;  /* 0x0000001a000d9308 */ /* 0x000e240000000800 */
[----:B------:R1:W-:Y:S01]  /*0610*/  @!P0 STG.E.U16 desc[UR4][R10.64], R23 ;  /* 0x000000170a008986 */ /* 0x0003e2000c101504 */
[----:B------:R-:W-:Y:S01]  /*0620*/  ISETP.GE.U32.AND P0, PT, R4, R5, PT ;  /* 0x000000050400720c */ /* 0x000fe20003f06070 */
[----:B------:R-:W-:Y:S02]  /*0630*/  @!P2 HADD2.F32 R28, -RZ, R28.H0_H0 ;  /* 0x2000001cff1ca230 */ /* 0x000fe40000004100 */
[----:B------:R-:W-:Y:S02]  /*0640*/  @!P3 HADD2.F32 R27, -RZ, R27.H0_H0 ;  /* 0x2000001bff1bb230 */ /* 0x000fe40000004100 */
[----:B------:R-:W-:Y:S02]  /*0650*/  @!P4 HADD2.F32 R25, -RZ, R25.H0_H0 ;  /* 0x20000019ff19c230 */ /* 0x000fe40000004100 */
[----:B------:R-:W-:-:S02]  /*0660*/  @!P6 HADD2.F32 R29, -RZ, R29.H0_H0 ;  /* 0x2000001dff1de230 */ /* 0x000fc40000004100 */
[----:B------:R-:W-:Y:S01]  /*0670*/  @!P2 FMUL.FTZ R14, R28, 1.4426950216293334961 ;  /* 0x3fb8aa3b1c0ea820 */ /* 0x000fe20000410000 */
[----:B------:R-:W-:Y:S01]  /*0680*/  @!P3 FMUL.FTZ R15, R27, 1.4426950216293334961 ;  /* 0x3fb8aa3b1b0fb820 */ /* 0x000fe20000410000 */
[----:B------:R-:W-:Y:S01]  /*0690*/  @!P4 FMUL.FTZ R25, R25, 1.4426950216293334961 ;  /* 0x3fb8aa3b1919c820 */ /* 0x000fe20000410000 */
[----:B------:R-:W-:Y:S01]  /*06a0*/  @!P6 FMUL.FTZ R29, R29, 1.4426950216293334961 ;  /* 0x3fb8aa3b1d1de820 */ /* 0x000fe20000410000 */
[----:B---3--:R-:W-:-:S05]  /*06b0*/  @!P5 HADD2.F32 R0, -RZ, R0.H0_H0 ;  /* 0x20000000ff00d230 */ /* 0x008fca0000004100 */
[----:B------:R-:W-:Y:S01]  /*06c0*/  @!P5 FMUL.FTZ R0, R0, 1.4426950216293334961 ;  /* 0x3fb8aa3b0000d820 */ /* 0x000fe20000410000 */
[----:B------:R-:W2:Y:S04]  /*06d0*/  @!P2 MUFU.EX2 R14, R14 ;  /* 0x0000000e000ea308 */ /* 0x000ea80000000800 */
[----:B------:R-:W3:Y:S04]  /*06e0*/  @!P3 MUFU.EX2 R15, R15 ;  /* 0x0000000f000fb308 */ /* 0x000ee80000000800 */
[----:B------:R-:W4:Y:S04]  /*06f0*/  @!P4 MUFU.EX2 R25, R25 ;  /* 0x000000190019c308 */ /* 0x000f280000000800 */
[----:B------:R-:W5:Y:S04]  /*0700*/  @!P6 MUFU.EX2 R29, R29 ;  /* 0x0000001d001de308 */ /* 0x000f680000000800 */
[----:B------:R-:W1:Y:S01]  /*0710*/  @!P5 MUFU.EX2 R0, R0 ;  /* 0x000000000000d308 */ /* 0x000e620000000800 */
[----:B0-----:R-:W-:-:S02]  /*0720*/  @!P1 F2FP.F16.F32.PACK_AB R7, RZ, R13 ;  /* 0x0000000dff07923e */ /* 0x001fc400000000ff */
[----:B--2---:R-:W-:Y:S02]  /*0730*/  @!P2 F2FP.F16.F32.PACK_AB R8, RZ, R14 ;  /* 0x0000000eff08a23e */ /* 0x004fe400000000ff */
[----:B---3--:R-:W-:Y:S02]  /*0740*/  @!P3 F2FP.F16.F32.PACK_AB R9, RZ, R15 ;  /* 0x0000000fff09b23e */ /* 0x008fe400000000ff */
[----:B----4-:R-:W-:Y:S02]  /*0750*/  @!P4 F2FP.F16.F32.PACK_AB R20, RZ, R25 ;  /* 0x00000019ff14c23e */ /* 0x010fe400000000ff */
[----:B-----5:R-:W-:Y:S02]  /*0760*/  @!P6 F2FP.F16.F32.PACK_AB R21, RZ, R29 ;  /* 0x0000001dff15e23e */ /* 0x020fe400000000ff */
[----:B-1----:R-:W-:Y:S01]  /*0770*/  @!P5 F2FP.F16.F32.PACK_AB R22, RZ, R0 ;  /* 0x00000000ff16d23e */ /* 0x002fe200000000ff */
        /* <DEDUP_REMOVED lines=9> */
[----:B------:R-:W-:Y:S02]  /*0810*/  IADD3 R7, PT, PT, R3, R4, RZ ;  /* 0x0000000403077210 */ /* 0x000fe40007ffe0ff */
[----:B------:R-:W-:-:S03]  /*0820*/  IADD3 R4, PT, PT, R4, 0x80, RZ ;  /* 0x0000008004047810 */ /* 0x000fc60007ffe0ff */
[----:B0-----:R-:W-:-:S05]  /*0830*/  IMAD.WIDE.U32 R10, R7, 0x2, R10 ;  /* 0x00000002070a7825 */ /* 0x001fca00078e000a */
[----:B------:R0:W-:Y:S02]  /*0840*/  STG.E.U16 desc[UR4][R10.64], R6 ;  /* 0x000000060a007986 */ /* 0x0001e4000c101504 */
.L_x_30995:
[----:B------:R-:W-:-:S13]  /*0850*/  ISETP.GE.U32.AND P0, PT, R4, R5, PT ;  /* 0x000000050400720c */ /* 0x000fda0003f06070 */
[----:B------:R-:W-:Y:S05]  /*0860*/  @P0 BRA `(.L_x_30997) ;  /* 0x0000000000300947 */ /* 0x000fea0003800000 */
[----:B0-----:R-:W0:Y:S01]  /*0870*/  LDC.64 R6, c[0x0][0x388] ;  /* 0x0000e200ff067b82 */ /* 0x001e220000000a00 */
[----:B------:R-:W-:Y:S01]  /*0880*/  IMAD.IADD R11, R3, 0x1, R4 ;  /* 0x00000001030b7824 */ /* 0x000fe200078e0204 */
[----:B------:R-:W-:-:S03]  /*0890*/  IADD3 R4, PT, PT, R4, 0x80, RZ ;  /* 0x0000008004047810 */ /* 0x000fc60007ffe0ff */
[----:B0-----:R-:W-:-:S05]  /*08a0*/  IMAD.WIDE.U32 R6, R11, 0x2, R6 ;  /* 0x000000020b067825 */ /* 0x001fca00078e0006 */
[----:B------:R1:W-:Y:S02]  /*08b0*/  STG.E.U16 desc[UR4][R6.64], R8 ;  /* 0x0000000806007986 */ /* 0x0003e4000c101504 */
.L_x_30996:
[----:B------:R-:W-:-:S13]  /*08c0*/  ISETP.GE.U32.AND P0, PT, R4, R5, PT ;  /* 0x000000050400720c */ /* 0x000fda0003f06070 */
[----:B------:R-:W-:Y:S05]  /*08d0*/  @P0 BRA `(.L_x_30998) ;  /* 0x0000000000340947 */ /* 0x000fea0003800000 */
[----:B01----:R-:W0:Y:S01]  /*08e0*/  LDC.64 R6, c[0x0][0x388] ;  /* 0x0000e200ff067b82 */ /* 0x003e220000000a00 */
[----:B------:R-:W-:Y:S01]  /*08f0*/  IADD3 R11, PT, PT, R3, R4, RZ ;  /* 0x00000004030b7210 */ /* 0x000fe20007ffe0ff */
[----:B------:R-:W-:-:S04]  /*0900*/  VIADD R4, R4, 0x80 ;  /* 0x0000008004047836 */ /* 0x000fc80000000000 */
[----:B0-----:R-:W-:-:S05]  /*0910*/  IMAD.WIDE.U32 R6, R11, 0x2, R6 ;  /* 0x000000020b067825 */ /* 0x001fca00078e0006 */
[----:B------:R1:W-:Y:S02]  /*0920*/  STG.E.U16 desc[UR4][R6.64], R9 ;  /* 0x0000000906007986 */ /* 0x0003e4000c101504 */
.L_x_30997:
        /* <DEDUP_REMOVED lines=8> */
.L_x_30998:
[----:B------:R-:W-:Y:S05]  /*09b0*/  BSYNC.RELIABLE B1 ;  /* 0x0000000000017941 */ /* 0x000fea0003800100 */
.L_x_30994:
[----:B------:R-:W-:-:S13]  /*09c0*/  ISETP.GE.U32.AND P0, PT, R4, R5, PT ;  /* 0x000000050400720c */ /* 0x000fda0003f06070 */
[----:B012---:R-:W0:Y:S01]  /*09d0*/  @!P0 LDC.64 R6, c[0x0][0x388] ;  /* 0x0000e200ff068b82 */ /* 0x007e220000000a00 */
[----:B------:R-:W-:Y:S01]  /*09e0*/  @!P0 IMAD.IADD R9, R3, 0x1, R4 ;  /* 0x0000000103098824 */ /* 0x000fe200078e0204 */
[----:B------:R-:W-:-:S03]  /*09f0*/  @!P0 IADD3 R4, PT, PT, R4, 0x80, RZ ;  /* 0x0000008004048810 */ /* 0x000fc60007ffe0ff */
[----:B0-----:R-:W-:-:S05]  /*0a00*/  @!P0 IMAD.WIDE.U32 R6, R9, 0x2, R6 ;  /* 0x0000000209068825 */ /* 0x001fca00078e0006 */
[----:B------:R2:W-:Y:S02]  /*0a10*/  @!P0 STG.E.U16 desc[UR4][R6.64], R21 ;  /* 0x0000001506008986 */ /* 0x0005e4000c101504 */
.L_x_30999:
[----:B------:R-:W-:Y:S05]  /*0a20*/  BSYNC.RECONVERGENT B0 ;  /* 0x0000000000007941 */ /* 0x000fea0003800200 */
.L_x_30993:
        /* <DEDUP_REMOVED lines=8> */
.L_x_30992:
        /* <DEDUP_REMOVED lines=8> */
[----:B--2---:R-:W-:-:S02]  /*0b30*/  HADD2.F32 R5, -RZ, R2.H0_H0 ;  /* 0x20000002ff057230 */ /* 0x004fc40000004100 */
[----:B------:R-:W-:Y:S02]  /*0b40*/  HADD2.F32 R10, -RZ, R2.H1_H1 ;  /* 0x30000002ff0a7230 */ /* 0x000fe40000004100 */
[--C-:B---3--:R-:W-:Y:S02]  /*0b50*/  HADD2.F32 R11, -RZ, R4.reuse.H0_H0 ;  /* 0x20000004ff0b7230 */ /* 0x108fe40000004100 */
[----:B------:R-:W-:Y:S01]  /*0b60*/  FMUL.FTZ R2, R5, 1.4426950216293334961 ;  /* 0x3fb8aa3b05027820 */ /* 0x000fe20000410000 */
[----:B------:R-:W-:Y:S02]  /*0b70*/  HADD2.F32 R13, -RZ, R4.H1_H1 ;  /* 0x30000004ff0d7230 */ /* 0x000fe40000004100 */
[----:B------:R-:W-:Y:S01]  /*0b80*/  FMUL.FTZ R10, R10, 1.4426950216293334961 ;  /* 0x3fb8aa3b0a0a7820 */ /* 0x000fe20000410000 */
[----:B------:R-:W0:Y:S01]  /*0b90*/  LDC.64 R4, c[0x0][0x388] ;  /* 0x0000e200ff047b82 */ /* 0x000e220000000a00 */
[--C-:B----4-:R-:W-:Y:S02]  /*0ba0*/  HADD2.F32 R6, -RZ, R8.reuse.H0_H0 ;  /* 0x20000008ff067230 */ /* 0x110fe40000004100 */
[----:B------:R-:W-:Y:S01]  /*0bb0*/  FMUL.FTZ R12, R11, 1.4426950216293334961 ;  /* 0x3fb8aa3b0b0c7820 */ /* 0x000fe20000410000 */
[----:B------:R-:W-:-:S02]  /*0bc0*/  HADD2.F32 R8, -RZ, R8.H1_H1 ;  /* 0x30000008ff087230 */ /* 0x000fc40000004100 */
[----:B------:R-:W-:Y:S01]  /*0bd0*/  FMUL.FTZ R13, R13, 1.4426950216293334961 ;  /* 0x3fb8aa3b0d0d7820 */ /* 0x000fe20000410000 */
[--C-:B-----5:R-:W-:Y:S02]  /*0be0*/  HADD2.F32 R7, -RZ, R9.reuse.H0_H0 ;  /* 0x20000009ff077230 */ /* 0x120fe40000004100 */
[----:B------:R-:W-:Y:S01]  /*0bf0*/  FMUL.FTZ R6, R6, 1.4426950216293334961 ;  /* 0x3fb8aa3b06067820 */ /* 0x000fe20000410000 */
[----:B------:R-:W-:Y:S02]  /*0c00*/  HADD2.F32 R14, -RZ, R9.H1_H1 ;  /* 0x30000009ff0e7230 */ /* 0x000fe40000004100 */
[----:B------:R-:W-:Y:S01]  /*0c10*/  FMUL.FTZ R8, R8, 1.4426950216293334961 ;  /* 0x3fb8aa3b08087820 */ /* 0x000fe20000410000 */
[----:B------:R-:W-:Y:S01]  /*0c20*/  MUFU.EX2 R2, R2 ;  /* 0x0000000200027308 */ /* 0x000fe20000000800 */
[----:B------:R-:W-:Y:S01]  /*0c30*/  FMUL.FTZ R9, R7, 1.4426950216293334961 ;  /* 0x3fb8aa3b07097820 */ /* 0x000fe20000410000 */
[----:B------:R-:W-:Y:S02]  /*0c40*/  FMUL.FTZ R14, R14, 1.4426950216293334961 ;  /* 0x3fb8aa3b0e0e7820 */ /* 0x000fe40000410000 */
[----:B------:R-:W1:Y:S04]  /*0c50*/  MUFU.EX2 R11, R10 ;  /* 0x0000000a000b7308 */ /* 0x000e680000000800 */
[----:B------:R-:W-:Y:S04]  /*0c60*/  MUFU.EX2 R12, R12 ;  /* 0x0000000c000c7308 */ /* 0x000fe80000000800 */
[----:B------:R-:W2:Y:S01]  /*0c70*/  MUFU.EX2 R13, R13 ;  /* 0x0000000d000d7308 */ /* 0x000ea20000000800 */
[----:B0-----:R-:W-:-:S03]  /*0c80*/  IMAD.WIDE.U32 R4, R3, 0x2, R4 ;  /* 0x0000000203047825 */ /* 0x001fc600078e0004 */
[----:B------:R-:W-:Y:S01]  /*0c90*/  MUFU.EX2 R6, R6 ;  /* 0x0000000600067308 */ /* 0x000fe20000000800 */
[----:B-1----:R-:W-:-:S03]  /*0ca0*/  F2FP.F16.F32.PACK_AB R11, R11, R2 ;  /* 0x000000020b0b723e */ /* 0x002fc600000000ff */
[----:B------:R-:W0:Y:S01]  /*0cb0*/  MUFU.EX2 R7, R8 ;  /* 0x0000000800077308 */ /* 0x000e220000000800 */
[----:B------:R-:W-:-:S03]  /*0cc0*/  IMAD.WIDE.U32 R4, R0, 0x4, R4 ;  /* 0x0000000400047825 */ /* 0x000fc600078e0004 */
[----:B------:R-:W-:Y:S01]  /*0cd0*/  MUFU.EX2 R9, R9 ;  /* 0x0000000900097308 */ /* 0x000fe20000000800 */
[----:B--2---:R-:W-:Y:S01]  /*0ce0*/  F2FP.F16.F32.PACK_AB R13, R13, R12 ;  /* 0x0000000c0d0d723e */ /* 0x004fe200000000ff */
[----:B------:R-:W-:Y:S02]  /*0cf0*/  STG.E desc[UR4][R4.64], R11 ;  /* 0x0000000b04007986 */ /* 0x000fe4000c101904 */
[----:B------:R-:W1:Y:S02]  /*0d00*/  MUFU.EX2 R14, R14 ;  /* 0x0000000e000e7308 */ /* 0x000e640000000800 */
[----:B------:R-:W-:Y:S01]  /*0d10*/  STG.E desc[UR4][R4.64+0x200], R13 ;  /* 0x0002000d04007986 */ /* 0x000fe2000c101904 */
[----:B0-----:R-:W-:-:S05]  /*0d20*/  F2FP.F16.F32.PACK_AB R7, R7, R6 ;  /* 0x000000060707723e */ /* 0x001fca00000000ff */
[----:B------:R-:W-:Y:S01]  /*0d30*/  STG.E desc[UR4][R4.64+0x400], R7 ;  /* 0x0004000704007986 */ /* 0x000fe2000c101904 */
[----:B-1----:R-:W-:-:S05]  /*0d40*/  F2FP.F16.F32.PACK_AB R3, R14, R9 ;  /* 0x000000090e03723e */ /* 0x002fca00000000ff */
[----:B------:R-:W-:Y:S01]  /*0d50*/  STG.E desc[UR4][R4.64+0x600], R3 ;  /* 0x0006000304007986 */ /* 0x000fe2000c101904 */
[----:B------:R-:W-:Y:S05]  /*0d60*/  EXIT ;  /* 0x000000000000794d */ /* 0x000fea0003800000 */
.L_x_31000:
        /* <DEDUP_REMOVED lines=9> */
.L_x_36125:


//--------------------- .text._ZN2at6native29vectorized_elementwise_kernelILi4EZZZNS0_15exp_kernel_cudaERNS_18TensorIteratorBaseEENKUlvE0_clEvENKUlvE1_clEvEUlN3c104HalfEE_St5arrayIPcLm2EEEEviT0_T1_ --------------------------
	.section	.text._ZN2at6native29vectorized_elementwise_kernelILi4EZZZNS0_15exp_kernel_cudaERNS_18TensorIteratorBaseEENKUlvE0_clEvENKUlvE1_clEvEUlN3c104HalfEE_St5arrayIPcLm2EEEEviT0_T1_,"ax",@progbits
	.align	128
        .global         _ZN2at6native29vectorized_elementwise_kernelILi4EZZZNS0_15exp_kernel_cudaERNS_18TensorIteratorBaseEENKUlvE0_clEvENKUlvE1_clEvEUlN3c104HalfEE_St5arrayIPcLm2EEEEviT0_T1_
        .type           _ZN2at6native29vectorized_elementwise_kernelILi4EZZZNS0_15exp_kernel_cudaERNS_18TensorIteratorBaseEENKUlvE0_clEvENKUlvE1_clEvEUlN3c104HalfEE_St5arrayIPcLm2EEEEviT0_T1_,@function
        .size           _ZN2at6native29vectorized_elementwise_kernelILi4EZZZNS0_15exp_kernel_cudaERNS_18TensorIteratorBaseEENKUlvE0_clEvENKUlvE1_clEvEUlN3c104HalfEE_St5arrayIPcLm2EEEEviT0_T1_,(.L_x_36126 - _ZN2at6native29vectorized_elementwise_kernelILi4EZZZNS0_15exp_kernel_cudaERNS_18TensorIteratorBaseEENKUlvE0_clEvENKUlvE1_clEvEUlN3c104HalfEE_St5arrayIPcLm2EEEEviT0_T1_)
        .other          _ZN2at6native29vectorized_elementwise_kernelILi4EZZZNS0_15exp_kernel_cudaERNS_18TensorIteratorBaseEENKUlvE0_clEvENKUlvE1_clEvEUlN3c104HalfEE_St5arrayIPcLm2EEEEviT0_T1_,@"STO_CUDA_ENTRY STV_DEFAULT"
_ZN2at6native29vectorized_elementwise_kernelILi4EZZZNS0_15exp_kernel_cudaERNS_18TensorIteratorBaseEENKUlvE0_clEvENKUlvE1_clEvEUlN3c104HalfEE_St5arrayIPcLm2EEEEviT0_T1_:
.text._ZN2at6native29vectorized_elementwise_kernelILi4EZZZNS0_15exp_kernel_cudaERNS_18TensorIteratorBaseEENKUlvE0_clEvENKUlvE1_clEvEUlN3c104HalfEE_St5arrayIPcLm2EEEEviT0_T1_:
        /* <DEDUP_REMOVED lines=133> */
.L_x_31004:
[----:B------:R-:W-:-:S13]  /*0850*/  ISETP.GE.U32.AND P0, PT, R4, R5, PT ;  /* 0x000000050400720c */ /* 0x000fda0003f06070 */
[----:B------:R-:W-:Y:S05]  /*0860*/  @P0 BRA `(.L_x_31006) ;  /* 0x0000000000300947 */ /* 0x000fea0003800000 */
[----:B0-----:R-:W0:Y:S01]  /*0870*/  LDC.64 R6, c[0x0][0x388] ;  /* 0x0000e200ff067b82 */ /* 0x001e220000000a00 */
[----:B------:R-:W-:Y:S01]  /*0880*/  IMAD.IADD R11, R3, 0x1, R4 ;  /* 0x00000001030b7824 */ /* 0x000fe200078e0204 */
[----:B------:R-:W-:-:S03]  /*0890*/  IADD3 R4, PT, PT, R4, 0x80, RZ ;  /* 0x0000008004047810 */ /* 0x000fc60007ffe0ff */
[----:B0-----:R-:W-:-:S05]  /*08a0*/  IMAD.WIDE.U32 R6, R11, 0x2, R6 ;  /* 0x000000020b067825 */ /* 0x001fca00078e0006 */
[----:B------:R1:W-:Y:S02]  /*08b0*/  STG.E.U16 desc[UR4][R6.64], R8 ;  /* 0x0000000806007986 */ /* 0x0003e4000c101504 */
.L_x_31005:
[----:B------:R-:W-:-:S13]  /*08c0*/  ISETP.GE.U32.AND P0, PT, R4, R5, PT ;  /* 0x000000050400720c */ /* 0x000fda0003f06070 */
[----:B------:R-:W-:Y:S05]  /*08d0*/  @P0 BRA `(.L_x_31007) ;  /* 0x0000000000340947 */ /* 0x000fea0003800000 */
[----:B01----:R-:W0:Y:S01]  /*08e0*/  LDC.64 R6, c[0x0][0x388] ;  /* 0x0000e200ff067b82 */ /* 0x003e220000000a00 */
[----:B------:R-:W-:Y:S01]  /*08f0*/  IADD3 R11, PT, PT, R3, R4, RZ ;  /* 0x00000004030b7210 */ /* 0x000fe20007ffe0ff */
[----:B------:R-:W-:-:S04]  /*0900*/  VIADD R4, R4, 0x80 ;  /* 0x0000008004047836 */ /* 0x000fc80000000000 */
[----:B0-----:R-:W-:-:S05]  /*0910*/  IMAD.WIDE.U32 R6, R11, 0x2, R6 ;  /* 0x000000020b067825 */ /* 0x001fca00078e0006 */
[----:B------:R1:W-:Y:S02]  /*0920*/  STG.E.U16 desc[UR4][R6.64], R9 ;  /* 0x0000000906007986 */ /* 0x0003e4000c101504 */
.L_x_31006:
        /* <DEDUP_REMOVED lines=8> */
.L_x_31007:
[----:B------:R-:W-:Y:S05]  /*09b0*/  BSYNC.RELIABLE B1 ;  /* 0x0000000000017941 */ /* 0x000fea0003800100 */
.L_x_31003:
[----:B------:R-:W-:-:S13]  /*09c0*/  ISETP.GE.U32.AND P0, PT, R4, R5, PT ;  /* 0x000000050400720c */ /* 0x000fda0003f06070 */
[----:B012---:R-:W0:Y:S01]  /*09d0*/  @!P0 LDC.64 R6, c[0x0][0x388] ;  /* 0x0000e200ff068b82 */ /* 0x007e220000000a00 */
[----:B------:R-:W-:Y:S01]  /*09e0*/  @!P0 IMAD.IADD R9, R3, 0x1, R4 ;  /* 0x0000000103098824 */ /* 0x000fe200078e0204 */
[----:B------:R-:W-:-:S03]  /*09f0*/  @!P0 IADD3 R4, PT, PT, R4, 0x80, RZ ;  /* 0x0000008004048810 */ /* 0x000fc60007ffe0ff */
[----:B0-----:R-:W-:-:S05]  /*0a00*/  @!P0 IMAD.WIDE.U32 R6, R9, 0x2, R6 ;  /* 0x0000000209068825 */ /* 0x001fca00078e0006 */
[----:B------:R2:W-:Y:S02]  /*0a10*/  @!P0 STG.E.U16 desc[UR4][R6.64], R21 ;  /* 0x0000001506008986 */ /* 0x0005e4000c101504 */
.L_x_31008:
[----:B------:R-:W-:Y:S05]  /*0a20*/  BSYNC.RECONVERGENT B0 ;  /* 0x0000000000007941 */ /* 0x000fea0003800200 */
.L_x_31002:
        /* <DEDUP_REMOVED lines=8> */
.L_x_31001:
[----:B------:R-:W0:Y:S01]  /*0ab0*/  S2R R0, SR_TID.X ;  /* 0x0000000000007919 */ /* 0x000e220000002100 */
[----:B------:R-:W1:Y:S02]  /*0ac0*/  LDC.64 R4, c[0x0][0x390] ;  /* 0x0000e400ff047b82 */ /* 0x000e640000000a00 */
[----:B-1----:R-:W-:-:S04]  /*0ad0*/  IMAD.WIDE.U32 R4, R3, 0x2, R4 ;  /* 0x0000000203047825 */ /* 0x002fc800078e0004 */
[----:B0-----:R-:W-:-:S05]  /*0ae0*/  IMAD.WIDE.U32 R8, R0, 0x8, R4 ;  /* 0x0000000800087825 */ /* 0x001fca00078e0004 */
[----:B------:R-:W2:Y:S04]  /*0af0*/  LDG.E.64 R6, desc[UR4][R8.64] ;  /* 0x0000000408067981 */ /* 0x000ea8000c1e1b00 */
[----:B------:R-:W3:Y:S01]  /*0b00*/  LDG.E.64 R4, desc[UR4][R8.64+0x400] ;  /* 0x0004000408047981 */ /* 0x000ee2000c1e1b00 */
[--C-:B--2---:R-:W-:Y:S02]  /*0b10*/  HADD2.F32 R2, -RZ, R6.reuse.H0_H0 ;  /* 0x20000006ff027230 */ /* 0x104fe40000004100 */
[----:B------:R-:W-:Y:S02]  /*0b20*/  HADD2.F32 R6, -RZ, R6.H1_H1 ;  /* 0x30000006ff067230 */ /* 0x000fe40000004100 */
[--C-:B------:R-:W-:Y:S02]  /*0b30*/  HADD2.F32 R11, -RZ, R7.reuse.H0_H0 ;  /* 0x20000007ff0b7230 */ /* 0x100fe40000004100 */
[----:B------:R-:W-:Y:S01]  /*0b40*/  FMUL.FTZ R2, R2, 1.4426950216293334961 ;  /* 0x3fb8aa3b02027820 */ /* 0x000fe20000410000 */
[----:B------:R-:W-:-:S02]  /*0b50*/  HADD2.F32 R13, -RZ, R7.H1_H1 ;  /* 0x30000007ff0d7230 */ /* 0x000fc40000004100 */
[----:B------:R-:W-:Y:S01]  /*0b60*/  FMUL.FTZ R10, R6, 1.4426950216293334961 ;  /* 0x3fb8aa3b060a7820 */ /* 0x000fe20000410000 */
[--C-:B---3--:R-:W-:Y:S01]  /*0b70*/  HADD2.F32 R8, -RZ, R4.reuse.H0_H0 ;  /* 0x20000004ff087230 */ /* 0x108fe20000004100 */
[----:B------:R-:W0:Y:S01]  /*0b80*/  LDC.64 R6, c[0x0][0x388] ;  /* 0x0000e200ff067b82 */ /* 0x000e220000000a00 */
[--C-:B------:R-:W-:Y:S02]  /*0b90*/  HADD2.F32 R9, -RZ, R5.reuse.H0_H0 ;  /* 0x20000005ff097230 */ /* 0x100fe40000004100 */
[----:B------:R-:W-:Y:S01]  /*0ba0*/  FMUL.FTZ R12, R11, 1.4426950216293334961 ;  /* 0x3fb8aa3b0b0c7820 */ /* 0x000fe20000410000 */
[----:B------:R-:W-:Y:S02]  /*0bb0*/  HADD2.F32 R14, -RZ, R5.H1_H1 ;  /* 0x30000005ff0e7230 */ /* 0x000fe40000004100 */
[----:B------:R-:W-:Y:S01]  /*0bc0*/  FMUL.FTZ R13, R13, 1.4426950216293334961 ;  /* 0x3fb8aa3b0d0d7820 */ /* 0x000fe20000410000 */
[----:B------:R-:W-:Y:S02]  /*0bd0*/  HADD2.F32 R4, -RZ, R4.H1_H1 ;  /* 0x30000004ff047230 */ /* 0x000fe40000004100 */
[----:B------:R-:W-:Y:S01]  /*0be0*/  FMUL.FTZ R8, R8, 1.4426950216293334961 ;  /* 0x3fb8aa3b08087820 */ /* 0x000fe20000410000 */
[----:B------:R-:W-:Y:S01]  /*0bf0*/  FMUL.FTZ R9, R9, 1.4426950216293334961 ;  /* 0x3fb8aa3b09097820 */ /* 0x000fe20000410000 */
[----:B------:R-:W-:Y:S01]  /*0c00*/  FMUL.FTZ R14, R14, 1.4426950216293334961 ;  /* 0x3fb8aa3b0e0e7820 */ /* 0x000fe20000410000 */
[----:B------:R-:W-:Y:S01]  /*0c10*/  MUFU.EX2 R2, R2 ;  /* 0x0000000200027308 */ /* 0x000fe20000000800 */
[----:B------:R-:W-:-:S03]  /*0c20*/  FMUL.FTZ R4, R4, 1.4426950216293334961 ;  /* 0x3fb8aa3b04047820 */ /* 0x000fc60000410000 */
        /* <DEDUP_REMOVED lines=9> */
[----:B--2---:R-:W-:-:S03]  /*0cc0*/  F2FP.F16.F32.PACK_AB R3, R13, R12 ;  /* 0x0000000c0d03723e */ /* 0x004fc600000000ff */
[----:B------:R-:W1:Y:S02]  /*0cd0*/  MUFU.EX2 R14, R14 ;  /* 0x0000000e000e7308 */ /* 0x000e640000000800 */
[----:B------:R-:W-:Y:S01]  /*0ce0*/  STG.E.64 desc[UR4][R6.64], R2 ;  /* 0x0000000206007986 */ /* 0x000fe2000c101b04 */
[----:B0-----:R-:W-:Y:S02]  /*0cf0*/  F2FP.F16.F32.PACK_AB R10, R5, R8 ;  /* 0x00000008050a723e */ /* 0x001fe400000000ff */
[----:B-1----:R-:W-:-:S05]  /*0d00*/  F2FP.F16.F32.PACK_AB R11, R14, R9 ;  /* 0x000000090e0b723e */ /* 0x002fca00000000ff */
[----:B------:R-:W-:Y:S01]  /*0d10*/  STG.E.64 desc[UR4][R6.64+0x400], R10 ;  /* 0x0004000a06007986 */ /* 0x000fe2000c101b04 */
[----:B------:R-:W-:Y:S05]  /*0d20*/  EXIT ;  /* 0x000000000000794d */ /* 0x000fea0003800000 */
.L_x_31009:
        /* <DEDUP_REMOVED lines=13> */
.L_x_36126:


//--------------------- .text._ZN2at6native29vectorized_elementwise_kernelILi8EZZZNS0_15exp_kernel_cudaERNS_18TensorIteratorBaseEENKUlvE0_clEvENKUlvE1_clEvEUlN3c104HalfEE_St5arrayIPcLm2EEEEviT0_T1_ --------------------------
	.section	.text._ZN2at6native29vectorized_elementwise_kernelILi8EZZZNS0_15exp_kernel_cudaERNS_18TensorIteratorBaseEENKUlvE0_clEvENKUlvE1_clEvEUlN3c104HalfEE_St5arrayIPcLm2EEEEviT0_T1_,"ax",@progbits
	.align	128
        .global         _ZN2at6native29vectorized_elementwise_kernelILi8EZZZNS0_15exp_kernel_cudaERNS_18TensorIteratorBaseEENKUlvE0_clEvENKUlvE1_clEvEUlN3c104HalfEE_St5arrayIPcLm2EEEEviT0_T1_
        .type           _ZN2at6native29vectorized_elementwise_kernelILi8EZZZNS0_15exp_kernel_cudaERNS_18TensorIteratorBaseEENKUlvE0_clEvENKUlvE1_clEvEUlN3c104HalfEE_St5arrayIPcLm2EEEEviT0_T1_,@function
        .size           _ZN2at6native29vectorized_elementwise_kernelILi8EZZZNS0_15exp_kernel_cudaERNS_18TensorIteratorBaseEENKUlvE0_clEvENKUlvE1_clEvEUlN3c104HalfEE_St5arrayIPcLm2EEEEviT0_T1_,(.L_x_36127 - _ZN2at6native29vectorized_elementwise_kernelILi8EZZZNS0_15exp_kernel_cudaERNS_18TensorIteratorBaseEENKUlvE0_clEvENKUlvE1_clEvEUlN3c104HalfEE_St5arrayIPcLm2EEEEviT0_T1_)
        .other          _ZN2at6native29vectorized_elementwise_kernelILi8EZZZNS0_15exp_kernel_cudaERNS_18TensorIteratorBaseEENKUlvE0_clEvENKUlvE1_clEvEUlN3c104HalfEE_St5arrayIPcLm2EEEEviT0_T1_,@"STO_CUDA_ENTRY STV_DEFAULT"
_ZN2at6native29vectorized_elementwise_kernelILi8EZZZNS0_15exp_kernel_cudaERNS_18TensorIteratorBaseEENKUlvE0_clEvENKUlvE1_clEvEUlN3c104HalfEE_St5arrayIPcLm2EEEEviT0_T1_:
.text._ZN2at6native29vectorized_elementwise_kernelILi8EZZZNS0_15exp_kernel_cudaERNS_18TensorIteratorBaseEENKUlvE0_clEvENKUlvE1_clEvEUlN3c104HalfEE_St5arrayIPcLm2EEEEviT0_T1_:
[----:B------:R-:W-:Y:S01]  /*0000*/  LDC R1, c[0x0][0x37c] ;  /* 0x0000df00ff017b82 */ /* 0x000fe20000000800 */
[----:B------:R-:W-:Y:S05]  /*0010*/  EXIT ;  /* 0x000000000000794d */ /* 0x000fea0003800000 */
.L_x_31010:
        /* <DEDUP_REMOVED lines=14> */
.L_x_36127:


//--------------------- .text._ZN2at6native18elementwise_kernelILi128ELi4EZNS0_15gpu_kernel_implIZZZNS0_15exp_kernel_cudaERNS_18TensorIteratorBaseEENKUlvE0_clEvENKUlvE0_clEvEUlfE_EEvS4_RKT_EUliE_EEviT1_ --------------------------
	.section	.text._ZN2at6native18elementwise_kernelILi128ELi4EZNS0_15gpu_kernel_implIZZZNS0_15exp_kernel_cudaERNS_18TensorIteratorBaseEENKUlvE0_clEvENKUlvE0_clEvEUlfE_EEvS4_RKT_EUliE_EEviT1_,"ax",@progbits
	.align	128
        .global         _ZN2at6native18elementwise_kernelILi128ELi4EZNS0_15gpu_kernel_implIZZZNS0_15exp_kernel_cudaERNS_18TensorIteratorBaseEENKUlvE0_clEvENKUlvE0_clEvEUlfE_EEvS4_RKT_EUliE_EEviT1_
        .type           _ZN2at6native18elementwise_kernelILi128ELi4EZNS0_15gpu_kernel_implIZZZNS0_15exp_kernel_cudaERNS_18TensorIteratorBaseEENKUlvE0_clEvENKUlvE0_clEvEUlfE_EEvS4_RKT_EUliE_EEviT1_,@function
        .size           _ZN2at6native18elementwise_kernelILi128ELi4EZNS0_15gpu_kernel_implIZZZNS0_15exp_kernel_cudaERNS_18TensorIteratorBaseEENKUlvE0_clEvENKUlvE0_clEvEUlfE_EEvS4_RKT_EUliE_EEviT1_,(.L_x_36128 - _ZN2at6native18elementwise_kernelILi128ELi4EZNS0_15gpu_kernel_implIZZZNS0_15exp_kernel_cudaERNS_18TensorIteratorBaseEENKUlvE0_clEvENKUlvE0_clEvEUlfE_EEvS4_RKT_EUliE_EEviT1_)
        .other          _ZN2at6native18elementwise_kernelILi128ELi4EZNS0_15gpu_kernel_implIZZZNS0_15exp_kernel_cudaERNS_18TensorIteratorBaseEENKUlvE0_clEvENKUlvE0_clEvEUlfE_EEvS4_RKT_EUliE_EEviT1_,@"STO_CUDA_ENTRY STV_DEFAULT"
_ZN2at6native18elementwise_kernelILi128ELi4EZNS0_15gpu_kernel_implIZZZNS0_15exp_kernel_cudaERNS_18TensorIteratorBaseEENKUlvE0_clEvENKUlvE0_clEvEUlfE_EEvS4_RKT_EUliE_EEviT1_:
.text._ZN2at6native18elementwise_kernelILi128ELi4EZNS0_15gpu_kernel_implIZZZNS0_15exp_kernel_cudaERNS_18TensorIteratorBaseEENKUlvE0_clEvENKUlvE0_clEvEUlfE_EEvS4_RKT_EUliE_EEviT1_:
        /* <DEDUP_REMOVED lines=319> */
.L_x_31013:
        /* <DEDUP_REMOVED lines=18> */
.L_x_31018:
[----:B------:R-:W2:Y:S02]  /*1510*/  LDG.E.U8 R0, desc[UR36][R2.64] ;  /* 0x0000002402007981 */ /* 0x000ea4000c1e1100 */
[----:B--2---:R-:W-:Y:S01]  /*1520*/  I2FP.F32.U32 R0, R0 ;  /* 0x0000000000007245 */ /* 0x004fe20000201000 */
[----:B------:R-:W-:Y:S06]  /*1530*/  BRA `(.L_x_31020) ;  /* 0x0000000c00447947 */ /* 0x000fec0003800000 */
.L_x_31017:
        /* <DEDUP_REMOVED lines=9> */
.L_x_31022:
[----:B------:R-:W2:Y:S02]  /*15d0*/  LDG.E R0, desc[UR36][R2.64] ;  /* 0x0000002402007981 */ /* 0x000ea4000c1e1900 */
[----:B--2---:R-:W-:Y:S01]  /*15e0*/  I2FP.F32.S32 R0, R0 ;  /* 0x0000000000007245 */ /* 0x004fe20000201400 */
[----:B------:R-:W-:Y:S06]  /*15f0*/  BRA `(.L_x_31020) ;  /* 0x0000000c00147947 */ /* 0x000fec0003800000 */
.L_x_31021:
[----:B------:R-:W2:Y:S02]  /*1600*/  LDG.E.U16 R0, desc[UR36][R2.64] ;  /* 0x0000002402007981 */ /* 0x000ea4000c1e1500 */
[----:B--2---:R-:W2:Y:S01]  /*1610*/  I2F.S16 R0, R0 ;  /* 0x0000000000007306 */ /* 0x004ea20000101400 */
[----:B------:R-:W-:Y:S05]  /*1620*/  BRA `(.L_x_31020) ;  /* 0x0000000c00087947 */ /* 0x000fea0003800000 */
.L_x_31016:
        /* <DEDUP_REMOVED lines=8> */
.L_x_31024:
[----:B------:R-:W2:Y:S02]  /*16b0*/  LDG.E.U16 R0, desc[UR36][R2.64] ;  /* 0x0000002402007981 */ /* 0x000ea4000c1e1500 */
[----:B--2---:R-:W-:Y:S01]  /*16c0*/  HADD2.F32 R0, -RZ, R0.H0_H0 ;  /* 0x20000000ff007230 */ /* 0x004fe20000004100 */
[----:B------:R-:W-:Y:S06]  /*16d0*/  BRA `(.L_x_31020) ;  /* 0x0000000800dc7947 */ /* 0x000fec0003800000 */
.L_x_31023:
        /* <DEDUP_REMOVED lines=8> */
.L_x_31026:
[----:B------:R-:W2:Y:S02]  /*1760*/  LDG.E.U16 R0, desc[UR36][R2.64] ;  /* 0x0000002402007981 */ /* 0x000ea4000c1e1500 */
[----:B--2---:R-:W-:Y:S01]  /*1770*/  HADD2.F32 R0, -RZ, R0.H0_H0 ;  /* 0x20000000ff007230 */ /* 0x004fe20000004100 */
[----:B------:R-:W-:Y:S06]  /*1780*/  BRA `(.L_x_31020) ;  /* 0x0000000800b07947 */ /* 0x000fec0003800000 */
.L_x_31025:
        /* <DEDUP_REMOVED lines=11> */
.L_x_31015:
        /* <DEDUP_REMOVED lines=12> */
.L_x_31029:
        /* <DEDUP_REMOVED lines=11> */
.L_x_31028:
        /* <DEDUP_REMOVED lines=25> */
.L_x_31031:
        /* <DEDUP_REMOVED lines=12> */
.L_x_31030:
[----:B------:R-:W2:Y:S02]  /*1c00*/  LDG.E.U16 R0, desc[UR36][R2.64] ;  /* 0x0000002402007981 */ /* 0x000ea4000c1e1500 */
[----:B--2---:R-:W-:Y:S01]  /*1c10*/  SHF.L.U32 R0, R0, 0x10, RZ ;  /* 0x0000001000007819 */ /* 0x004fe200000006ff */
[----:B------:R-:W-:Y:S06]  /*1c20*/  BRA `(.L_x_31020) ;  /* 0x0000000400887947 */ /* 0x000fec0003800000 */
.L_x_31027:
        /* <DEDUP_REMOVED lines=11> */
.L_x_31034:
        /* <DEDUP_REMOVED lines=20> */
.L_x_31036:
[----:B------:R-:W-:Y:S05]  /*1e20*/  BSYNC.RECONVERGENT B0 ;  /* 0x0000000000007941 */ /* 0x000fea0003800200 */
.L_x_31035:
[----:B------:R-:W-:Y:S01]  /*1e30*/  IMAD.SHL.U32 R0, R0, 0x100000, RZ ;  /* 0x0010000000007824 */ /* 0x000fe200078e00ff */
[----:B------:R-:W-:-:S04]  /*1e40*/  LEA R2, R2, 0x3b800000, 0x17 ;  /* 0x3b80000002027811 */ /* 0x000fc800078eb8ff */
[----:B------:R-:W-:Y:S01]  /*1e50*/  LOP3.LUT R0, R2, R0, R7, 0xfe, !PT ;  /* 0x0000000002007212 */ /* 0x000fe200078efe07 */
[----:B------:R-:W-:Y:S06]  /*1e60*/  BRA `(.L_x_31020) ;  /* 0x0000000000f87947 */ /* 0x000fec0003800000 */
.L_x_31033:
        /* <DEDUP_REMOVED lines=20> */
.L_x_31038:
[----:B------:R-:W-:Y:S05]  /*1fb0*/  BSYNC.RECONVERGENT B0 ;  /* 0x0000000000007941 */ /* 0x000fea0003800200 */
.L_x_31037:
[----:B------:R-:W-:Y:S01]  /*1fc0*/  IMAD.SHL.U32 R0, R0, 0x200000, RZ ;  /* 0x0020000000007824 */ /* 0x000fe200078e00ff */
[----:B------:R-:W-:-:S04]  /*1fd0*/  LEA R2, R2, 0x37800000, 0x17 ;  /* 0x3780000002027811 */ /* 0x000fc800078eb8ff */
[----:B------:R-:W-:Y:S01]  /*1fe0*/  LOP3.LUT R0, R2, R0, R7, 0xfe, !PT ;  /* 0x0000000002007212 */ /* 0x000fe200078efe07 */
[----:B------:R-:W-:Y:S06]  /*1ff0*/  BRA `(.L_x_31020) ;  /* 0x0000000000947947 */ /* 0x000fec0003800000 */
.L_x_31032:
[----:B------:R-:W-:-:S09]  /*2000*/  UISETP.NE.AND UP0, UPT, UR4, 0x1c, UPT ;  /* 0x0000001c0400788c */ /* 0x000fd2000bf05270 */
[----:B------:R-:W-:Y:S05]  /*2010*/  BRA.U !UP0, `(.L_x_31039) ;  /* 0x0000000108847547 */ /* 0x000fea000b800000 */
[----:B------:R-:W-:-:S09]  /*2020*/  UISETP.NE.AND UP0, UPT, UR4, 0x1d, UPT ;  /* 0x0000001d0400788c */ /* 0x000fd2000bf05270 */
[----:B------:R-:W-:Y:S05]  /*2030*/  BRA.U !UP0, `(.L_x_31040) ;  /* 0x0000000108707547 */ /* 0x000fea000b800000 */
[----:B------:R-:W-:-:S09]  /*2040*/  UISETP.NE.AND UP0, UPT, UR4, 0x2c, UPT ;  /* 0x0000002c0400788c */ /* 0x000fd2000bf05270 */
[----:B------:R-:W-:Y:S05]  /*2050*/  BRA.U !UP0, `(.L_x_31041) ;  /* 0x0000000108487547 */ /* 0x000fea000b800000 */
.L_x_31019:
        /* <DEDUP_REMOVED lines=16> */
.L_x_31042:
[----:B------:R-:W-:Y:S01]  /*2160*/  IMAD.MOV.U32 R0, RZ, RZ, RZ ;  /* 0x000000ffff007224 */ /* 0x000fe200078e00ff */
[----:B------:R-:W-:Y:S06]  /*2170*/  BRA `(.L_x_31020) ;  /* 0x0000000000347947 */ /* 0x000fec0003800000 */
.L_x_31041:
        /* <DEDUP_REMOVED lines=8> */
.L_x_31040:
[----:B------:R-:W2:Y:S02]  /*2200*/  LDG.E.64 R2, desc[UR36][R2.64] ;  /* 0x0000002402027981 */ /* 0x000ea4000c1e1b00 */
[----:B--2---:R0:W1:Y:S02]  /*2210*/  I2F.U64 R0, R2 ;  /* 0x0000000200007312 */ /* 0x0040640000301000 */
[----:B01----:R-:W-:Y:S05]  /*2220*/  BRA `(.L_x_31020) ;  /* 0x0000000000087947 */ /* 0x003fea0003800000 */
.L_x_31039:
[----:B------:R-:W2:Y:S02]  /*2230*/  LDG.E R0, desc[UR36][R2.64] ;  /* 0x0000002402007981 */ /* 0x000ea4000c1e1900 */
[----:B--2---:R-:W-:-:S07]  /*2240*/  I2FP.F32.U32 R0, R0 ;  /* 0x0000000000007245 */ /* 0x004fce0000201000 */
.L_x_31020:
[----:B------:R-:W-:Y:S05]  /*2250*/  BSYNC.RECONVERGENT B6 ;  /* 0x0000000000067941 */ /* 0x000fea0003800200 */
.L_x_31014:
[----:B------:R-:W0:Y:S01]  /*2260*/  LDCU.64 UR6, c[0x0][0x580] ;  /* 0x0000b000ff0677ac */ /* 0x000e220008000a00 */
[----:B--2-45:R-:W-:Y:S01]  /*2270*/  FMUL.FTZ R4, R0, 1.4426950216293334961 ;  /* 0x3fb8aa3b00047820 */ /* 0x034fe20000410000 */
[----:B------:R-:W-:-:S05]  /*2280*/  UPRMT UR4, UR42, 0x9910, URZ ;  /* 0x000099102a047896 */ /* 0x000fca00080000ff */
[----:B------:R-:W2:Y:S01]  /*2290*/  MUFU.EX2 R4, R4 ;  /* 0x0000000400047308 */ /* 0x000ea20000000800 */
[----:B------:R-:W-:Y:S01]  /*22a0*/  UISETP.GT.AND UP0, UPT, UR4, 0x9, UPT ;  /* 0x000000090400788c */ /* 0x000fe2000bf04270 */
[----:B01-3--:R-:W-:-:S04]  /*22b0*/  IADD3 R2, P0, PT, R16, UR6, RZ ;  /* 0x0000000610027c10 */ /* 0x00bfc8000ff1e0ff */
[----:B------:R-:W-:-:S04]  /*22c0*/  IADD3.X R3, PT, PT, RZ, UR7, RZ, P0, !PT ;  /* 0x00000007ff037c10 */ /* 0x000fc800087fe4ff */
[----:B--2---:R-:W-:Y:S05]  /*22d0*/  BRA.U UP0, `(.L_x_31043) ;  /* 0x0000000100e87547 */ /* 0x004fea000b800000 */
        /* <DEDUP_REMOVED lines=11> */
.L_x_31046:
[----:B------:R-:W0:Y:S02]  /*2390*/  F2I.S64.TRUNC R4, R4 ;  /* 0x0000000400047311 */ /* 0x000e24000020d900 */
[----:B0-----:R-:W-:-:S05]  /*23a0*/  IMAD.MOV.U32 R7, RZ, RZ, R4 ;  /* 0x000000ffff077224 */ /* 0x001fca00078e0004 */
[----:B------:R0:W-:Y:S01]  /*23b0*/  STG.E.U8 desc[UR36][R2.64], R7 ;  /* 0x0000000702007986 */ /* 0x0001e2000c101124 */
[----:B------:R-:W-:Y:S05]  /*23c0*/  BRA `(.L_x_31048) ;  /* 0x0000000c002c7947 */ /* 0x000fea0003800000 */
.L_x_31045:
        /* <DEDUP_REMOVED lines=9> */
.L_x_31050:
[----:B------:R-:W0:Y:S02]  /*2460*/  F2I.FTZ.TRUNC.NTZ R5, R4 ;  /* 0x0000000400057305 */ /* 0x000e24000021f100 */
[----:B0-----:R0:W-:Y:S01]  /*2470*/  STG.E desc[UR36][R2.64], R5 ;  /* 0x0000000502007986 */ /* 0x0011e2000c101924 */
[----:B------:R-:W-:Y:S05]  /*2480*/  BRA `(.L_x_31048) ;  /* 0x0000000800fc7947 */ /* 0x000fea0003800000 */
.L_x_31049:
[----:B------:R-:W0:Y:S02]  /*2490*/  F2I.FTZ.TRUNC.NTZ R5, R4 ;  /* 0x0000000400057305 */ /* 0x000e24000021f100 */
[----:B0-----:R0:W-:Y:S01]  /*24a0*/  STG.E.U16 desc[UR36][R2.64], R5 ;  /* 0x0000000502007986 */ /* 0x0011e2000c101524 */
[----:B------:R-:W-:Y:S05]  /*24b0*/  BRA `(.L_x_31048) ;  /* 0x0000000800f07947 */ /* 0x000fea0003800000 */
.L_x_31044:
        /* <DEDUP_REMOVED lines=8> */
.L_x_31052:
[----:B------:R-:W-:-:S05]  /*2540*/  F2FP.F16.F32.PACK_AB R4, RZ, R4 ;  /* 0x00000004ff04723e */ /* 0x000fca00000000ff */
[----:B------:R0:W-:Y:S01]  /*2550*/  STG.E.U16 desc[UR36][R2.64], R4 ;  /* 0x0000000402007986 */ /* 0x0001e2000c101524 */
[----:B------:R-:W-:Y:S05]  /*2560*/  BRA `(.L_x_31048) ;  /* 0x0000000800c47947 */ /* 0x000fea0003800000 */
.L_x_31051:
        /* <DEDUP_REMOVED lines=9> */
.L_x_31054:
[----:B------:R-:W-:-:S04]  /*2600*/  F2FP.F16.F32.PACK_AB R5, RZ, R4 ;  /* 0x00000004ff05723e */ /* 0x000fc800000000ff */
[----:B------:R-:W-:-:S05]  /*2610*/  PRMT R5, R5, 0x5410, RZ ;  /* 0x0000541005057816 */ /* 0x000fca00000000ff */
[----:B------:R0:W-:Y:S01]  /*2620*/  STG.E desc[UR36][R2.64], R5 ;  /* 0x0000000502007986 */ /* 0x0001e2000c101924 */
[----:B------:R-:W-:Y:S05]  /*2630*/  BRA `(.L_x_31048) ;  /* 0x0000000800907947 */ /* 0x000fea0003800000 */
.L_x_31053:
[----:B------:R-:W-:-:S06]  /*2640*/  FMUL.FTZ R4, R4, 1 ;  /* 0x3f80000004047820 */ /* 0x000fcc0000410000 */
[----:B------:R-:W0:Y:S02]  /*2650*/  F2F.F64.F32 R4, R4 ;  /* 0x0000000400047310 */ /* 0x000e240000201800 */
[----:B0-----:R0:W-:Y:S01]  /*2660*/  STG.E.64 desc[UR36][R2.64], R4 ;  /* 0x0000000402007986 */ /* 0x0011e2000c101b24 */
[----:B------:R-:W-:Y:S05]  /*2670*/  BRA `(.L_x_31048) ;  /* 0x0000000800807947 */ /* 0x000fea0003800000 */
.L_x_31043:
        /* <DEDUP_REMOVED lines=12> */
.L_x_31057:
[----:B------:R-:W-:Y:S01]  /*2740*/  FMUL.FTZ R4, R4, 1 ;  /* 0x3f80000004047820 */ /* 0x000fe20000410000 */
[----:B------:R-:W-:-:S05]  /*2750*/  CS2R R6, SRZ ;  /* 0x0000000000067805 */ /* 0x000fca000001ff00 */
[----:B------:R-:W0:Y:S02]  /*2760*/  F2F.F64.F32 R4, R4 ;  /* 0x0000000400047310 */ /* 0x000e240000201800 */
[----:B0-----:R0:W-:Y:S01]  /*2770*/  STG.E.128 desc[UR36][R2.64], R4 ;  /* 0x0000000402007986 */ /* 0x0011e2000c101d24 */
[----:B------:R-:W-:Y:S05]  /*2780*/  BRA `(.L_x_31048) ;  /* 0x00000008003c7947 */ /* 0x000fea0003800000 */
.L_x_31056:
        /* <DEDUP_REMOVED lines=18> */
.L_x_31061:
[----:B------:R-:W-:Y:S05]  /*28b0*/  BSYNC.RECONVERGENT B0 ;  /* 0x0000000000007941 */ /* 0x000fea0003800200 */
.L_x_31060:
[----:B------:R-:W-:-:S05]  /*28c0*/  LOP3.LUT R7, R0, 0x80, R7, 0xf8, !PT ;  /* 0x0000008000077812 */ /* 0x000fca00078ef807 */
[----:B------:R0:W-:Y:S01]  /*28d0*/  STG.E.U8 desc[UR36][R2.64], R7 ;  /* 0x0000000702007986 */ /* 0x0001e2000c101124 */
[----:B------:R-:W-:Y:S05]  /*28e0*/  BRA `(.L_x_31048) ;  /* 0x0000000400e47947 */ /* 0x000fea0003800000 */
.L_x_31059:
        /* <DEDUP_REMOVED lines=14> */
.L_x_31063:
[----:B------:R-:W-:Y:S05]  /*29d0*/  BSYNC.RECONVERGENT B0 ;  /* 0x0000000000007941 */ /* 0x000fea0003800200 */
.L_x_31062:
[----:B------:R-:W-:-:S05]  /*29e0*/  LOP3.LUT R5, R0, 0x80, R7, 0xf8, !PT ;  /* 0x0000008000057812 */ /* 0x000fca00078ef807 */
[----:B------:R0:W-:Y:S01]  /*29f0*/  STG.E.U8 desc[UR36][R2.64], R5 ;  /* 0x0000000502007986 */ /* 0x0001e2000c101124 */
[----:B------:R-:W-:Y:S05]  /*2a00*/  BRA `(.L_x_31048) ;  /* 0x00000004009c7947 */ /* 0x000fea0003800000 */
.L_x_31058:
[----:B------:R-:W-:-:S05]  /*2a10*/  F2FP.BF16.F32.PACK_AB R4, RZ, R4 ;  /* 0x00000004ff04723e */ /* 0x000fca00000010ff */
[----:B------:R0:W-:Y:S01]  /*2a20*/  STG.E.U16 desc[UR36][R2.64], R4 ;  /* 0x0000000402007986 */ /* 0x0001e2000c101524 */
[----:B------:R-:W-:Y:S05]  /*2a30*/  BRA `(.L_x_31048) ;  /* 0x0000000400907947 */ /* 0x000fea0003800000 */
.L_x_31055:
        /* <DEDUP_REMOVED lines=11> */
.L_x_31066:
        /* <DEDUP_REMOVED lines=12> */
.L_x_31069:
[----:B------:R-:W-:-:S04]  /*2bb0*/  SHF.R.U32.HI R0, RZ, 0x14, R4 ;  /* 0x00000014ff007819 */ /* 0x000fc80000011604 */
[----:B------:R-:W-:-:S04]  /*2bc0*/  LOP3.LUT R5, R0, 0x1, RZ, 0xc0, !PT ;  /* 0x0000000100057812 */ /* 0x000fc800078ec0ff */
[----:B------:R-:W-:-:S04]  /*2bd0*/  IADD3 R0, PT, PT, R4, 0x487ffff, R5 ;  /* 0x0487ffff04007810 */ /* 0x000fc80007ffe005 */
[----:B------:R-:W-:-:S04]  /*2be0*/  SHF.R.U32.HI R0, RZ, 0x14, R0 ;  /* 0x00000014ff007819 */ /* 0x000fc80000011600 */
[----:B------:R-:W-:-:S07]  /*2bf0*/  LOP3.LUT R5, R0, 0xff, RZ, 0xc0, !PT ;  /* 0x000000ff00057812 */ /* 0x000fce00078ec0ff */
.L_x_31070:
[----:B------:R-:W-:-:S04]  /*2c00*/  SHF.R.U32.HI R4, RZ, 0x18, R4 ;  /* 0x00000018ff047819 */ /* 0x000fc80000011604 */
[----:B------:R-:W-:-:S04]  /*2c10*/  LOP3.LUT R5, R5, 0x80, R4, 0xf8, !PT ;  /* 0x0000008005057812 */ /* 0x000fc800078ef804 */
[----:B------:R-:W-:-:S07]  /*2c20*/  PRMT R0, R5, 0x7610, R0 ;  /* 0x0000761005007816 */ /* 0x000fce0000000000 */
.L_x_31068:
[----:B------:R-:W-:Y:S05]  /*2c30*/  BSYNC.RECONVERGENT B0 ;  /* 0x0000000000007941 */ /* 0x000fea0003800200 */
.L_x_31067:
[----:B------:R4:W-:Y:S01]  /*2c40*/  STG.E.U8 desc[UR36][R2.64], R0 ;  /* 0x0000000002007986 */ /* 0x0009e2000c101124 */
[----:B------:R-:W-:Y:S05]  /*2c50*/  BRA `(.L_x_31048) ;  /* 0x0000000400087947 */ /* 0x000fea0003800000 */
.L_x_31065:
        /* <DEDUP_REMOVED lines=12> */
.L_x_31073:
[----:B------:R-:W-:-:S04]  /*2d20*/  SHF.R.U32.HI R0, RZ, 0x15, R4 ;  /* 0x00000015ff007819 */ /* 0x000fc80000011604 */
[----:B------:R-:W-:-:S04]  /*2d30*/  LOP3.LUT R5, R0, 0x1, RZ, 0xc0, !PT ;  /* 0x0000000100057812 */ /* 0x000fc800078ec0ff */
[----:B------:R-:W-:-:S04]  /*2d40*/  IADD3 R0, PT, PT, R4, 0x88fffff, R5 ;  /* 0x088fffff04007810 */ /* 0x000fc80007ffe005 */
[----:B------:R-:W-:-:S04]  /*2d50*/  SHF.R.U32.HI R0, RZ, 0x15, R0 ;  /* 0x00000015ff007819 */ /* 0x000fc80000011600 */
[----:B------:R-:W-:-:S07]  /*2d60*/  LOP3.LUT R5, R0, 0xff, RZ, 0xc0, !PT ;  /* 0x000000ff00057812 */ /* 0x000fce00078ec0ff */
.L_x_31074:
[----:B------:R-:W-:-:S04]  /*2d70*/  SHF.R.U32.HI R4, RZ, 0x18, R4 ;  /* 0x00000018ff047819 */ /* 0x000fc80000011604 */
[----:B------:R-:W-:-:S04]  /*2d80*/  LOP3.LUT R5, R5, 0x80, R4, 0xf8, !PT ;  /* 0x0000008005057812 */ /* 0x000fc800078ef804 */
[----:B------:R-:W-:-:S07]  /*2d90*/  PRMT R0, R5, 0x7610, R0 ;  /* 0x0000761005007816 */ /* 0x000fce0000000000 */
.L_x_31072:
[----:B------:R-:W-:Y:S05]  /*2da0*/  BSYNC.RECONVERGENT B0 ;  /* 0x0000000000007941 */ /* 0x000fea0003800200 */
.L_x_31071:
[----:B------:R3:W-:Y:S01]  /*2db0*/  STG.E.U8 desc[UR36][R2.64], R0 ;  /* 0x0000000002007986 */ /* 0x0007e2000c101124 */
[----:B------:R-:W-:Y:S05]  /*2dc0*/  BRA `(.L_x_31048) ;  /* 0x0000000000ac7947 */ /* 0x000fea0003800000 */
.L_x_31064:
[----:B------:R-:W-:-:S09]  /*2dd0*/  UISETP.NE.AND UP0, UPT, UR4, 0x1c, UPT ;  /* 0x0000001c0400788c */ /* 0x000fd2000bf05270 */
[----:B------:R-:W-:Y:S05]  /*2de0*/  BRA.U !UP0, `(.L_x_31075) ;  /* 0x00000001089c7547 */ /* 0x000fea000b800000 */
[----:B------:R-:W-:-:S09]  /*2df0*/  UISETP.NE.AND UP0, UPT, UR4, 0x1d, UPT ;  /* 0x0000001d0400788c */ /* 0x000fd2000bf05270 */
[----:B------:R-:W-:Y:S05]  /*2e00*/  BRA.U !UP0, `(.L_x_31076) ;  /* 0x0000000108887547 */ /* 0x000fea000b800000 */
[----:B------:R-:W-:-:S09]  /*2e10*/  UISETP.NE.AND UP0, UPT, UR4, 0x2c, UPT ;  /* 0x0000002c0400788c */ /* 0x000fd2000bf05270 */
[----:B------:R-:W-:Y:S05]  /*2e20*/  BRA.U !UP0, `(.L_x_31077) ;  /* 0x0000000108447547 */ /* 0x000fea000b800000 */
.L_x_31047:
        /* <DEDUP_REMOVED lines=16> */
.L_x_31078:
[----:B------:R-:W-:Y:S05]  /*2f30*/  BRA `(.L_x_31048) ;  /* 0x0000000000507947 */ /* 0x000fea0003800000 */
.L_x_31077:
        /* <DEDUP_REMOVED lines=15> */
.L_x_31076:
[----:B------:R-:W0:Y:S02]  /*3030*/  F2I.U64.TRUNC R4, R4 ;  /* 0x0000000400047311 */ /* 0x000e24000020d800 */
[----:B0-----:R1:W-:Y:S01]  /*3040*/  STG.E.64 desc[UR36][R2.64], R4 ;  /* 0x0000000402007986 */ /* 0x0013e2000c101b24 */
[----:B------:R-:W-:Y:S05]  /*3050*/  BRA `(.L_x_31048) ;  /* 0x0000000000087947 */ /* 0x000fea0003800000 */
.L_x_31075:
[----:B------:R-:W0:Y:S02]  /*3060*/  F2I.FTZ.U32.TRUNC.NTZ R5, R4 ;  /* 0x0000000400057305 */ /* 0x000e24000021f000 */
[----:B0-----:R0:W-:Y:S02]  /*3070*/  STG.E desc[UR36][R2.64], R5 ;  /* 0x0000000502007986 */ /* 0x0011e4000c101924 */
.L_x_31048:
[----:B------:R-:W-:-:S07]  /*3080*/  VIADD R17, R17, 0x80 ;  /* 0x0000008011117836 */ /* 0x000fce0000000000 */
.L_x_31012:
[----:B------:R-:W-:Y:S05]  /*3090*/  BSYNC.RECONVERGENT B7 ;  /* 0x0000000000077941 */ /* 0x000fea0003800200 */
.L_x_31011:
        /* <DEDUP_REMOVED lines=307> */
.L_x_31081:
        /* <DEDUP_REMOVED lines=18> */
.L_x_31086:
[----:B------:R-:W2:Y:S02]  /*44f0*/  LDG.E.U8 R0, desc[UR36][R2.64] ;  /* 0x0000002402007981 */ /* 0x000ea4000c1e1100 */
[----:B--2---:R-:W-:Y:S01]  /*4500*/  I2FP.F32.U32 R0, R0 ;  /* 0x0000000000007245 */ /* 0x004fe20000201000 */
[----:B------:R-:W-:Y:S06]  /*4510*/  BRA `(.L_x_31088) ;  /* 0x0000000c00447947 */ /* 0x000fec0003800000 */
.L_x_31085:
        /* <DEDUP_REMOVED lines=9> */
.L_x_31090:
[----:B------:R-:W2:Y:S02]  /*45b0*/  LDG.E R0, desc[UR36][R2.64] ;  /* 0x0000002402007981 */ /* 0x000ea4000c1e1900 */
[----:B--2---:R-:W-:Y:S01]  /*45c0*/  I2FP.F32.S32 R0, R0 ;  /* 0x0000000000007245 */ /* 0x004fe20000201400 */
[----:B------:R-:W-:Y:S06]  /*45d0*/  BRA `(.L_x_31088) ;  /* 0x0000000c00147947 */ /* 0x000fec0003800000 */
.L_x_31089:
[----:B------:R-:W2:Y:S02]  /*45e0*/  LDG.E.U16 R0, desc[UR36][R2.64] ;  /* 0x0000002402007981 */ /* 0x000ea4000c1e1500 */
[----:B--2---:R-:W2:Y:S01]  /*45f0*/  I2F.S16 R0, R0 ;  /* 0x0000000000007306 */ /* 0x004ea20000101400 */
[----:B------:R-:W-:Y:S05]  /*4600*/  BRA `(.L_x_31088) ;  /* 0x0000000c00087947 */ /* 0x000fea0003800000 */
.L_x_31084:
        /* <DEDUP_REMOVED lines=8> */
.L_x_31092:
[----:B------:R-:W2:Y:S02]  /*4690*/  LDG.E.U16 R0, desc[UR36][R2.64] ;  /* 0x0000002402007981 */ /* 0x000ea4000c1e1500 */
[----:B--2---:R-:W-:Y:S01]  /*46a0*/  HADD2.F32 R0, -RZ, R0.H0_H0 ;  /* 0x20000000ff007230 */ /* 0x004fe20000004100 */
[----:B------:R-:W-:Y:S06]  /*46b0*/  BRA `(.L_x_31088) ;  /* 0x0000000800dc7947 */ /* 0x000fec0003800000 */
.L_x_31091:
        /* <DEDUP_REMOVED lines=8> */
.L_x_31094:
[----:B------:R-:W2:Y:S02]  /*4740*/  LDG.E.U16 R0, desc[UR36][R2.64] ;  /* 0x0000002402007981 */ /* 0x000ea4000c1e1500 */
[----:B--2---:R-:W-:Y:S01]  /*4750*/  HADD2.F32 R0, -RZ, R0.H0_H0 ;  /* 0x20000000ff007230 */ /* 0x004fe20000004100 */
[----:B------:R-:W-:Y:S06]  /*4760*/  BRA `(.L_x_31088) ;  /* 0x0000000800b07947 */ /* 0x000fec0003800000 */
.L_x_31093:
        /* <DEDUP_REMOVED lines=11> */
.L_x_31083:
        /* <DEDUP_REMOVED lines=12> */
.L_x_31097:
        /* <DEDUP_REMOVED lines=11> */
.L_x_31096:
        /* <DEDUP_REMOVED lines=25> */
.L_x_31099:
        /* <DEDUP_REMOVED lines=12> */
.L_x_31098:
[----:B------:R-:W2:Y:S02]  /*4be0*/  LDG.E.U16 R0, desc[UR36][R2.64] ;  /* 0x0000002402007981 */ /* 0x000ea4000c1e1500 */
[----:B--2---:R-:W-:Y:S01]  /*4bf0*/  IMAD.U32 R0, R0, 0x10000, RZ ;  /* 0x0001000000007824 */ /* 0x004fe200078e00ff */
[----:B------:R-:W-:Y:S06]  /*4c00*/  BRA `(.L_x_31088) ;  /* 0x0000000400887947 */ /* 0x000fec0003800000 */
.L_x_31095:
        /* <DEDUP_REMOVED lines=11> */
.L_x_31102:
        /* <DEDUP_REMOVED lines=20> */
.L_x_31104:
[----:B------:R-:W-:Y:S05]  /*4e00*/  BSYNC.RECONVERGENT B0 ;  /* 0x0000000000007941 */ /* 0x000fea0003800200 */
.L_x_31103:
[----:B------:R-:W-:Y:S01]  /*4e10*/  IMAD.SHL.U32 R0, R0, 0x100000, RZ ;  /* 0x0010000000007824 */ /* 0x000fe200078e00ff */
[----:B------:R-:W-:-:S04]  /*4e20*/  LEA R2, R2, 0x3b800000, 0x17 ;  /* 0x3b80000002027811 */ /* 0x000fc800078eb8ff */
[----:B------:R-:W-:Y:S01]  /*4e30*/  LOP3.LUT R0, R2, R0, R7, 0xfe, !PT ;  /* 0x0000000002007212 */ /* 0x000fe200078efe07 */
[----:B------:R-:W-:Y:S06]  /*4e40*/  BRA `(.L_x_31088) ;  /* 0x0000000000f87947 */ /* 0x000fec0003800000 */
.L_x_31101:
        /* <DEDUP_REMOVED lines=20> */
.L_x_31106:
[----:B------:R-:W-:Y:S05]  /*4f90*/  BSYNC.RECONVERGENT B0 ;  /* 0x0000000000007941 */ /* 0x000fea0003800200 */
.L_x_31105:
[----:B------:R-:W-:Y:S02]  /*4fa0*/  SHF.L.U32 R0, R0, 0x15, RZ ;  /* 0x0000001500007819 */ /* 0x000fe400000006ff */
[----:B------:R-:W-:-:S04]  /*4fb0*/  LEA R2, R2, 0x37800000, 0x17 ;  /* 0x3780000002027811 */ /* 0x000fc800078eb8ff */
[----:B------:R-:W-:Y:S01]  /*4fc0*/  LOP3.LUT R0, R2, R0, R7, 0xfe, !PT ;  /* 0x0000000002007212 */ /* 0x000fe200078efe07 */
[----:B------:R-:W-:Y:S06]  /*4fd0*/  BRA `(.L_x_31088) ;  /* 0x0000000000947947 */ /* 0x000fec0003800000 */
.L_x_31100:
        /* <DEDUP_REMOVED lines=14> */
.L_x_31087:
        /* <DEDUP_REMOVED lines=16> */
.L_x_31109:
[----:B------:R-:W-:Y:S01]  /*51c0*/  IMAD.MOV.U32 R0, RZ, RZ, RZ ;  /* 0x000000ffff007224 */ /* 0x000fe200078e00ff */
[----:B------:R-:W-:Y:S06]  /*51d0*/  BRA `(.L_x_31088) ;  /* 0x0000000000147947 */ /* 0x000fec0003800000 */
.L_x_31108:
[----:B------:R-:W2:Y:S02]  /*51e0*/  LDG.E.64 R2, desc[UR36][R2.64] ;  /* 0x0000002402027981 */ /* 0x000ea4000c1e1b00 */
[----:B--2---:R0:W1:Y:S02]  /*51f0*/  I2F.U64 R0, R2 ;  /* 0x0000000200007312 */ /* 0x0040640000301000 */
[----:B01----:R-:W-:Y:S05]  /*5200*/  BRA `(.L_x_31088) ;  /* 0x0000000000087947 */ /* 0x003fea0003800000 */
.L_x_31107:
[----:B------:R-:W2:Y:S02]  /*5210*/  LDG.E R0, desc[UR36][R2.64] ;  /* 0x0000002402007981 */ /* 0x000ea4000c1e1900 */
[----:B--2---:R-:W-:-:S07]  /*5220*/  I2FP.F32.U32 R0, R0 ;  /* 0x0000000000007245 */ /* 0x004fce0000201000 */
.L_x_31088:
[----:B------:R-:W-:Y:S05]  /*5230*/  BSYNC.RECONVERGENT B6 ;  /* 0x0000000000067941 */ /* 0x000fea0003800200 */
.L_x_31082:
[----:B------:R-:W0:Y:S01]  /*5240*/  LDCU.64 UR6, c[0x0][0x580] ;  /* 0x0000b000ff0677ac */ /* 0x000e220008000a00 */
[----:B--2-45:R-:W-:Y:S01]  /*5250*/  FMUL.FTZ R4, R0, 1.4426950216293334961 ;  /* 0x3fb8aa3b00047820 */ /* 0x034fe20000410000 */
[----:B------:R-:W-:-:S05]  /*5260*/  UPRMT UR4, UR42, 0x9910, URZ ;  /* 0x000099102a047896 */ /* 0x000fca00080000ff */
[----:B------:R-:W2:Y:S01]  /*5270*/  MUFU.EX2 R4, R4 ;  /* 0x0000000400047308 */ /* 0x000ea20000000800 */
[----:B------:R-:W-:Y:S01]  /*5280*/  UISETP.GT.AND UP0, UPT, UR4, 0x9, UPT ;  /* 0x000000090400788c */ /* 0x000fe2000bf04270 */
[----:B01-3--:R-:W-:-:S05]  /*5290*/  IADD3 R2, P0, PT, R16, UR6, RZ ;  /* 0x0000000610027c10 */ /* 0x00bfca000ff1e0ff */
[----:B------:R-:W-:-:S03]  /*52a0*/  IMAD.X R3, RZ, RZ, UR7, P0 ;  /* 0x00000007ff037e24 */ /* 0x000fc600080e06ff */
        /* <DEDUP_REMOVED lines=12> */
.L_x_31113:
[----:B------:R-:W0:Y:S02]  /*5370*/  F2I.S64.TRUNC R4, R4 ;  /* 0x0000000400047311 */ /* 0x000e24000020d900 */
[----:B0-----:R-:W-:-:S05]  /*5380*/  MOV R7, R4 ;  /* 0x0000000400077202 */ /* 0x001fca0000000f00 */
[----:B------:R3:W-:Y:S01]  /*5390*/  STG.E.U8 desc[UR36][R2.64], R7 ;  /* 0x0000000702007986 */ /* 0x0007e2000c101124 */
[----:B------:R-:W-:Y:S05]  /*53a0*/  BRA `(.L_x_31115) ;  /* 0x0000000c00287947 */ /* 0x000fea0003800000 */
.L_x_31112:
        /* <DEDUP_REMOVED lines=9> */
.L_x_31117:
[----:B------:R-:W0:Y:S02]  /*5440*/  F2I.FTZ.TRUNC.NTZ R5, R4 ;  /* 0x0000000400057305 */ /* 0x000e24000021f100 */
[----:B0-----:R2:W-:Y:S01]  /*5450*/  STG.E desc[UR36][R2.64], R5 ;  /* 0x0000000502007986 */ /* 0x0015e2000c101924 */
[----:B------:R-:W-:Y:S05]  /*5460*/  BRA `(.L_x_31115) ;  /* 0x0000000800f87947 */ /* 0x000fea0003800000 */
.L_x_31116:
[----:B------:R-:W0:Y:S02]  /*5470*/  F2I.FTZ.TRUNC.NTZ R5, R4 ;  /* 0x0000000400057305 */ /* 0x000e24000021f100 */
[----:B0-----:R0:W-:Y:S01]  /*5480*/  STG.E.U16 desc[UR36][R2.64], R5 ;  /* 0x0000000502007986 */ /* 0x0011e2000c101524 */
[----:B------:R-:W-:Y:S05]  /*5490*/  BRA `(.L_x_31115) ;  /* 0x0000000800ec7947 */ /* 0x000fea0003800000 */
.L_x_31111:
        /* <DEDUP_REMOVED lines=8> */
.L_x_31119:
[----:B------:R-:W-:-:S05]  /*5520*/  F2FP.F16.F32.PACK_AB R4, RZ, R4 ;  /* 0x00000004ff04723e */ /* 0x000fca00000000ff */
[----:B------:R0:W-:Y:S01]  /*5530*/  STG.E.U16 desc[UR36][R2.64], R4 ;  /* 0x0000000402007986 */ /* 0x0001e2000c101524 */
[----:B------:R-:W-:Y:S05]  /*5540*/  BRA `(.L_x_31115) ;  /* 0x0000000800c07947 */ /* 0x000fea0003800000 */
.L_x_31118:
        /* <DEDUP_REMOVED lines=9> */
.L_x_31121:
[----:B------:R-:W-:-:S04]  /*55e0*/  F2FP.F16.F32.PACK_AB R5, RZ, R4 ;  /* 0x00000004ff05723e */ /* 0x000fc800000000ff */
[----:B------:R-:W-:-:S05]  /*55f0*/  PRMT R5, R5, 0x5410, RZ ;  /* 0x0000541005057816 */ /* 0x000fca00000000ff */
[----:B------:R0:W-:Y:S01]  /*5600*/  STG.E desc[UR36][R2.64], R5 ;  /* 0x0000000502007986 */ /* 0x0001e2000c101924 */
[----:B------:R-:W-:Y:S05]  /*5610*/  BRA `(.L_x_31115) ;  /* 0x00000008008c7947 */ /* 0x000fea0003800000 */
.L_x_31120:
[----:B------:R-:W-:-:S06]  /*5620*/  FMUL.FTZ R4, R4, 1 ;  /* 0x3f80000004047820 */ /* 0x000fcc0000410000 */
[----:B------:R-:W0:Y:S02]  /*5630*/  F2F.F64.F32 R4, R4 ;  /* 0x0000000400047310 */ /* 0x000e240000201800 */
[----:B0-----:R0:W-:Y:S01]  /*5640*/  STG.E.64 desc[UR36][R2.64], R4 ;  /* 0x0000000402007986 */ /* 0x0011e2000c101b24 */
[----:B------:R-:W-:Y:S05]  /*5650*/  BRA `(.L_x_31115) ;  /* 0x00000008007c7947 */ /* 0x000fea0003800000 */
.L_x_31110:
        /* <DEDUP_REMOVED lines=13> */
.L_x_31125:
        /* <DEDUP_REMOVED lines=16> */
.L_x_31128:
[----:B------:R-:W-:-:S04]  /*5830*/  SHF.R.U32.HI R4, RZ, 0x18, R4 ;  /* 0x00000018ff047819 */ /* 0x000fc80000011604 */
[----:B------:R-:W-:-:S04]  /*5840*/  LOP3.LUT R4, R5, 0x80, R4, 0xf8, !PT ;  /* 0x0000008005047812 */ /* 0x000fc800078ef804 */
[----:B------:R-:W-:-:S07]  /*5850*/  PRMT R0, R4, 0x7610, R0 ;  /* 0x0000761004007816 */ /* 0x000fce0000000000 */
.L_x_31127:
[----:B------:R-:W-:Y:S05]  /*5860*/  BSYNC.RECONVERGENT B0 ;  /* 0x0000000000007941 */ /* 0x000fea0003800200 */
.L_x_31126:
[----:B------:R0:W-:Y:S01]  /*5870*/  STG.E.U8 desc[UR36][R2.64], R0 ;  /* 0x0000000002007986 */ /* 0x0001e2000c101124 */
[----:B------:R-:W-:Y:S05]  /*5880*/  BRA `(.L_x_31115) ;  /* 0x0000000400f07947 */ /* 0x000fea0003800000 */
.L_x_31124:
        /* <DEDUP_REMOVED lines=16> */
.L_x_31131:
[----:B------:R-:W-:-:S04]  /*5990*/  SHF.R.U32.HI R4, RZ, 0x18, R4 ;  /* 0x00000018ff047819 */ /* 0x000fc80000011604 */
[----:B------:R-:W-:-:S04]  /*59a0*/  LOP3.LUT R5, R5, 0x80, R4, 0xf8, !PT ;  /* 0x0000008005057812 */ /* 0x000fc800078ef804 */
[----:B------:R-:W-:-:S07]  /*59b0*/  PRMT R0, R5, 0x7610, R0 ;  /* 0x0000761005007816 */ /* 0x000fce0000000000 */
.L_x_31130:
[----:B------:R-:W-:Y:S05]  /*59c0*/  BSYNC.RECONVERGENT B0 ;  /* 0x0000000000007941 */ /* 0x000fea0003800200 */
.L_x_31129:
[----:B------:R0:W-:Y:S01]  /*59d0*/  STG.E.U8 desc[UR36][R2.64], R0 ;  /* 0x0000000002007986 */ /* 0x0001e2000c101124 */
[----:B------:R-:W-:Y:S05]  /*59e0*/  BRA `(.L_x_31115) ;  /* 0x0000000400987947 */ /* 0x000fea0003800000 */
.L_x_31123:
        /* <DEDUP_REMOVED lines=21> */
.L_x_31133:
[----:B------:R-:W0:Y:S02]  /*5b40*/  F2I.U64.TRUNC R4, R4 ;  /* 0x0000000400047311 */ /* 0x000e24000020d800 */
[----:B0-----:R0:W-:Y:S01]  /*5b50*/  STG.E.64 desc[UR36][R2.64], R4 ;  /* 0x0000000402007986 */ /* 0x0011e2000c101b24 */
[----:B------:R-:W-:Y:S05]  /*5b60*/  BRA `(.L_x_31115) ;  /* 0x0000000400387947 */ /* 0x000fea0003800000 */
.L_x_31132:
[----:B------:R-:W0:Y:S02]  /*5b70*/  F2I.FTZ.U32.TRUNC.NTZ R5, R4 ;  /* 0x0000000400057305 */ /* 0x000e24000021f000 */
[----:B0-----:R0:W-:Y:S01]  /*5b80*/  STG.E desc[UR36][R2.64], R5 ;  /* 0x0000000502007986 */ /* 0x0011e2000c101924 */
[----:B------:R-:W-:Y:S05]  /*5b90*/  BRA `(.L_x_31115) ;  /* 0x00000004002c7947 */ /* 0x000fea0003800000 */
.L_x_31122:
        /* <DEDUP_REMOVED lines=10> */
.L_x_31135:
[----:B------:R-:W-:Y:S01]  /*5c40*/  FMUL.FTZ R4, R4, 1 ;  /* 0x3f80000004047820 */ /* 0x000fe20000410000 */
[----:B------:R-:W-:-:S05]  /*5c50*/  CS2R R6, SRZ ;  /* 0x0000000000067805 */ /* 0x000fca000001ff00 */
[----:B------:R-:W0:Y:S02]  /*5c60*/  F2F.F64.F32 R4, R4 ;  /* 0x0000000400047310 */ /* 0x000e240000201800 */
[----:B0-----:R0:W-:Y:S01]  /*5c70*/  STG.E.128 desc[UR36][R2.64], R4 ;  /* 0x0000000402007986 */ /* 0x0011e2000c101d24 */
[----:B------:R-:W-:Y:S05]  /*5c80*/  BRA `(.L_x_31115) ;  /* 0x0000000000f07947 */ /* 0x000fea0003800000 */
.L_x_31134:
[----:B------:R-:W-:-:S09]  /*5c90*/  UISETP.NE.AND UP0, UPT, UR4, 0xf, UPT ;  /* 0x0000000f0400788c */ /* 0x000fd2000bf05270 */
[----:B------:R-:W-:Y:S05]  /*5ca0*/  BRA.U !UP0, `(.L_x_31136) ;  /* 0x0000000108e07547 */ /* 0x000fea000b800000 */
[----:B------:R-:W-:-:S09]  /*5cb0*/  UISETP.NE.AND UP0, UPT, UR4, 0x17, UPT ;  /* 0x000000170400788c */ /* 0x000fd2000bf05270 */
[----:B------:R-:W-:Y:S05]  /*5cc0*/  BRA.U !UP0, `(.L_x_31137) ;  /* 0x00000001088c7547 */ /* 0x000fea000b800000 */
[----:B------:R-:W-:-:S09]  /*5cd0*/  UISETP.NE.AND UP0, UPT, UR4, 0x18, UPT ;  /* 0x000000180400788c */ /* 0x000fd2000bf05270 */
[----:B------:R-:W-:Y:S05]  /*5ce0*/  BRA.U !UP0, `(.L_x_31138) ;  /* 0x0000000108447547 */ /* 0x000fea000b800000 */
.L_x_31114:
        /* <DEDUP_REMOVED lines=16> */
.L_x_31139:
[----:B------:R-:W-:Y:S05]  /*5df0*/  BRA `(.L_x_31115) ;  /* 0x0000000000947947 */ /* 0x000fea0003800000 */
.L_x_31138:
        /* <DEDUP_REMOVED lines=12> */
.L_x_31141:
[----:B------:R-:W-:Y:S05]  /*5ec0*/  BSYNC.RECONVERGENT B0 ;  /* 0x0000000000007941 */ /* 0x000fea0003800200 */
.L_x_31140:
[----:B------:R-:W-:-:S05]  /*5ed0*/  LOP3.LUT R5, R0, 0x80, R7, 0xf8, !PT ;  /* 0x0000008000057812 */ /* 0x000fca00078ef807 */
[----:B------:R0:W-:Y:S01]  /*5ee0*/  STG.E.U8 desc[UR36][R2.64], R5 ;  /* 0x0000000502007986 */ /* 0x0001e2000c101124 */
[----:B------:R-:W-:Y:S05]  /*5ef0*/  BRA `(.L_x_31115) ;  /* 0x0000000000547947 */ /* 0x000fea0003800000 */
.L_x_31137:
        /* <DEDUP_REMOVED lines=11> */
.L_x_31143:
[----:B------:R-:W-:Y:S02]  /*5fb0*/  ISETP.GT.U32.AND P0, PT, R6, 0x7f800000, PT ;  /* 0x7f8000000600780c */ /* 0x000fe40003f04070 */
[----:B------:R-:W-:-:S04]  /*5fc0*/  MOV R0, 0x7f ;  /* 0x0000007f00007802 */ /* 0x000fc80000000f00 */
[----:B------:R-:W-:-:S07]  /*5fd0*/  SEL R0, R0, 0x7c, P0 ;  /* 0x0000007c00007807 */ /* 0x000fce0000000000 */
.L_x_31144:
[----:B------:R-:W-:Y:S05]  /*5fe0*/  BSYNC.RECONVERGENT B0 ;  /* 0x0000000000007941 */ /* 0x000fea0003800200 */
.L_x_31142:
[----:B------:R-:W-:-:S04]  /*5ff0*/  SHF.R.U32.HI R5, RZ, 0x18, R4 ;  /* 0x00000018ff057819 */ /* 0x000fc80000011604 */
[----:B------:R-:W-:-:S05]  /*6000*/  LOP3.LUT R5, R0, 0x80, R5, 0xf8, !PT ;  /* 0x0000008000057812 */ /* 0x000fca00078ef805 */
[----:B------:R0:W-:Y:S01]  /*6010*/  STG.E.U8 desc[UR36][R2.64], R5 ;  /* 0x0000000502007986 */ /* 0x0001e2000c101124 */
[----:B------:R-:W-:Y:S05]  /*6020*/  BRA `(.L_x_31115) ;  /* 0x0000000000087947 */ /* 0x000fea0003800000 */
.L_x_31136:
[----:B------:R-:W-:-:S05]  /*6030*/  F2FP.BF16.F32.PACK_AB R4, RZ, R4 ;  /* 0x00000004ff04723e */ /* 0x000fca00000010ff */
[----:B------:R0:W-:Y:S02]  /*6040*/  STG.E.U16 desc[UR36][R2.64], R4 ;  /* 0x0000000402007986 */ /* 0x0001e4000c101524 */
.L_x_31115:
[----:B------:R-:W-:-:S07]  /*6050*/  VIADD R17, R17, 0x80 ;  /* 0x0000008011117836 */ /* 0x000fce0000000000 */
.L_x_31080:
[----:B------:R-:W-:Y:S05]  /*6060*/  BSYNC.RECONVERGENT B7 ;  /* 0x0000000000077941 */ /* 0x000fea0003800200 */
.L_x_31079:
        /* <DEDUP_REMOVED lines=307> */
.L_x_31147:
        /* <DEDUP_REMOVED lines=18> */
.L_x_31152:
[----:B------:R-:W2:Y:S02]  /*74c0*/  LDG.E.U8 R0, desc[UR36][R2.64] ;  /* 0x0000002402007981 */ /* 0x000ea4000c1e1100 */
[----:B--2---:R-:W-:Y:S01]  /*74d0*/  I2FP.F32.U32 R0, R0 ;  /* 0x0000000000007245 */ /* 0x004fe20000201000 */
[----:B------:R-:W-:Y:S06]  /*74e0*/  BRA `(.L_x_31154) ;  /* 0x0000000c00447947 */ /* 0x000fec0003800000 */
.L_x_31151:
        /* <DEDUP_REMOVED lines=9> */
.L_x_31156:
[----:B------:R-:W2:Y:S02]  /*7580*/  LDG.E R0, desc[UR36][R2.64] ;  /* 0x0000002402007981 */ /* 0x000ea4000c1e1900 */
[----:B--2---:R-:W-:Y:S01]  /*7590*/  I2FP.F32.S32 R0, R0 ;  /* 0x0000000000007245 */ /* 0x004fe20000201400 */
[----:B------:R-:W-:Y:S06]  /*75a0*/  BRA `(.L_x_31154) ;  /* 0x0000000c00147947 */ /* 0x000fec0003800000 */
.L_x_31155:
[----:B------:R-:W2:Y:S02]  /*75b0*/  LDG.E.U16 R0, desc[UR36][R2.64] ;  /* 0x0000002402007981 */ /* 0x000ea4000c1e1500 */
[----:B--2---:R-:W2:Y:S01]  /*75c0*/  I2F.S16 R0, R0 ;  /* 0x0000000000007306 */ /* 0x004ea20000101400 */
[----:B------:R-:W-:Y:S05]  /*75d0*/  BRA `(.L_x_31154) ;  /* 0x0000000c00087947 */ /* 0x000fea0003800000 */
.L_x_31150:
        /* <DEDUP_REMOVED lines=8> */
.L_x_31158:
[----:B------:R-:W2:Y:S02]  /*7660*/  LDG.E.U16 R0, desc[UR36][R2.64] ;  /* 0x0000002402007981 */ /* 0x000ea4000c1e1500 */
[----:B--2---:R-:W-:Y:S01]  /*7670*/  HADD2.F32 R0, -RZ, R0.H0_H0 ;  /* 0x20000000ff007230 */ /* 0x004fe20000004100 */
[----:B------:R-:W-:Y:S06]  /*7680*/  BRA `(.L_x_31154) ;  /* 0x0000000800dc7947 */ /* 0x000fec0003800000 */
.L_x_31157:
        /* <DEDUP_REMOVED lines=8> */
.L_x_31160:
[----:B------:R-:W2:Y:S02]  /*7710*/  LDG.E.U16 R0, desc[UR36][R2.64] ;  /* 0x0000002402007981 */ /* 0x000ea4000c1e1500 */
[----:B--2---:R-:W-:Y:S01]  /*7720*/  HADD2.F32 R0, -RZ, R0.H0_H0 ;  /* 0x20000000ff007230 */ /* 0x004fe20000004100 */
[----:B------:R-:W-:Y:S06]  /*7730*/  BRA `(.L_x_31154) ;  /* 0x0000000800b07947 */ /* 0x000fec0003800000 */
.L_x_31159:
        /* <DEDUP_REMOVED lines=11> */
.L_x_31149:
        /* <DEDUP_REMOVED lines=12> */
.L_x_31163:
        /* <DEDUP_REMOVED lines=11> */
.L_x_31162:
        /* <DEDUP_REMOVED lines=25> */
.L_x_31165:
        /* <DEDUP_REMOVED lines=12> */
.L_x_31164:
[----:B------:R-:W2:Y:S02]  /*7bb0*/  LDG.E.U16 R0, desc[UR36][R2.64] ;  /* 0x0000002402007981 */ /* 0x000ea4000c1e1500 */
[----:B--2---:R-:W-:Y:S01]  /*7bc0*/  IMAD.U32 R0, R0, 0x10000, RZ ;  /* 0x0001000000007824 */ /* 0x004fe200078e00ff */
[----:B------:R-:W-:Y:S06]  /*7bd0*/  BRA `(.L_x_31154) ;  /* 0x0000000400887947 */ /* 0x000fec0003800000 */
.L_x_31161:
        /* <DEDUP_REMOVED lines=11> */
.L_x_31168:
        /* <DEDUP_REMOVED lines=20> */
.L_x_31170:
[----:B------:R-:W-:Y:S05]  /*7dd0*/  BSYNC.RECONVERGENT B0 ;  /* 0x0000000000007941 */ /* 0x000fea0003800200 */
.L_x_31169:
[----:B------:R-:W-:Y:S02]  /*7de0*/  SHF.L.U32 R0, R0, 0x14, RZ ;  /* 0x0000001400007819 */ /* 0x000fe400000006ff */
[----:B------:R-:W-:-:S04]  /*7df0*/  LEA R2, R2, 0x3b800000, 0x17 ;  /* 0x3b80000002027811 */ /* 0x000fc800078eb8ff */
[----:B------:R-:W-:Y:S01]  /*7e00*/  LOP3.LUT R0, R2, R0, R7, 0xfe, !PT ;  /* 0x0000000002007212 */ /* 0x000fe200078efe07 */
[----:B------:R-:W-:Y:S06]  /*7e10*/  BRA `(.L_x_31154) ;  /* 0x0000000000f87947 */ /* 0x000fec0003800000 */
.L_x_31167:
        /* <DEDUP_REMOVED lines=20> */
.L_x_31172:
[----:B------:R-:W-:Y:S05]  /*7f60*/  BSYNC.RECONVERGENT B0 ;  /* 0x0000000000007941 */ /* 0x000fea0003800200 */
.L_x_31171:
[----:B------:R-:W-:Y:S01]  /*7f70*/  IMAD.SHL.U32 R0, R0, 0x200000, RZ ;  /* 0x0020000000007824 */ /* 0x000fe200078e00ff */
[----:B------:R-:W-:-:S04]  /*7f80*/  LEA R2, R2, 0x37800000, 0x17 ;  /* 0x3780000002027811 */ /* 0x000fc800078eb8ff */
[----:B------:R-:W-:Y:S01]  /*7f90*/  LOP3.LUT R0, R2, R0, R7, 0xfe, !PT ;  /* 0x0000000002007212 */ /* 0x000fe200078efe07 */
[----:B------:R-:W-:Y:S06]  /*7fa0*/  BRA `(.L_x_31154) ;  /* 0x0000000000947947 */ /* 0x000fec0003800000 */
.L_x_31166:
        /* <DEDUP_REMOVED lines=14> */
.L_x_31153:
        /* <DEDUP_REMOVED lines=16> */
.L_x_31175:
[----:B------:R-:W-:Y:S01]  /*8190*/  MOV R0, RZ ;  /* 0x000000ff00007202 */ /* 0x000fe20000000f00 */
[----:B------:R-:W-:Y:S06]  /*81a0*/  BRA `(.L_x_31154) ;  /* 0x0000000000147947 */ /* 0x000fec0003800000 */
.L_x_31174:
[----:B------:R-:W2:Y:S02]  /*81b0*/  LDG.E.64 R2, desc[UR36][R2.64] ;  /* 0x0000002402027981 */ /* 0x000ea4000c1e1b00 */
[----:B--2---:R0:W1:Y:S02]  /*81c0*/  I2F.U64 R0, R2 ;  /* 0x0000000200007312 */ /* 0x0040640000301000 */
[----:B01----:R-:W-:Y:S05]  /*81d0*/  BRA `(.L_x_31154) ;  /* 0x0000000000087947 */ /* 0x003fea0003800000 */
.L_x_31173:
[----:B------:R-:W2:Y:S02]  /*81e0*/  LDG.E R0, desc[UR36][R2.64] ;  /* 0x0000002402007981 */ /* 0x000ea4000c1e1900 */
[----:B--2---:R-:W-:-:S07]  /*81f0*/  I2FP.F32.U32 R0, R0 ;  /* 0x0000000000007245 */ /* 0x004fce0000201000 */
.L_x_31154:
[----:B------:R-:W-:Y:S05]  /*8200*/  BSYNC.RECONVERGENT B6 ;  /* 0x0000000000067941 */ /* 0x000fea0003800200 */
.L_x_31148:
[----:B------:R-:W0:Y:S01]  /*8210*/  LDCU.64 UR6, c[0x0][0x580] ;  /* 0x0000b000ff0677ac */ /* 0x000e220008000a00 */
[----:B-12--5:R-:W-:Y:S01]  /*8220*/  FMUL.FTZ R4, R0, 1.4426950216293334961 ;  /* 0x3fb8aa3b00047820 */ /* 0x026fe20000410000 */
[----:B------:R-:W-:-:S05]  /*8230*/  UPRMT UR4, UR42, 0x9910, URZ ;  /* 0x000099102a047896 */ /* 0x000fca00080000ff */
[----:B------:R-:W1:Y:S01]  /*8240*/  MUFU.EX2 R4, R4 ;  /* 0x0000000400047308 */ /* 0x000e620000000800 */
[----:B------:R-:W-:Y:S01]  /*8250*/  UISETP.GT.AND UP0, UPT, UR4, 0x9, UPT ;  /* 0x000000090400788c */ /* 0x000fe2000bf04270 */
[----:B0--34-:R-:W-:-:S05]  /*8260*/  IADD3 R2, P0, PT, R16, UR6, RZ ;  /* 0x0000000610027c10 */ /* 0x019fca000ff1e0ff */
        /* <DEDUP_REMOVED lines=13> */
.L_x_31179:
[----:B------:R-:W0:Y:S02]  /*8340*/  F2I.S64.TRUNC R4, R4 ;  /* 0x0000000400047311 */ /* 0x000e24000020d900 */
[----:B0-----:R-:W-:-:S05]  /*8350*/  IMAD.MOV.U32 R7, RZ, RZ, R4 ;  /* 0x000000ffff077224 */ /* 0x001fca00078e0004 */
[----:B------:R0:W-:Y:S01]  /*8360*/  STG.E.U8 desc[UR36][R2.64], R7 ;  /* 0x0000000702007986 */ /* 0x0001e2000c101124 */
[----:B------:R-:W-:Y:S05]  /*8370*/  BRA `(.L_x_31181) ;  /* 0x0000000c00287947 */ /* 0x000fea0003800000 */
.L_x_31178:
        /* <DEDUP_REMOVED lines=9> */
.L_x_31183:
[----:B------:R-:W0:Y:S02]  /*8410*/  F2I.FTZ.TRUNC.NTZ R5, R4 ;  /* 0x0000000400057305 */ /* 0x000e24000021f100 */
[----:B0-----:R0:W-:Y:S01]  /*8420*/  STG.E desc[UR36][R2.64], R5 ;  /* 0x0000000502007986 */ /* 0x0011e2000c101924 */
[----:B------:R-:W-:Y:S05]  /*8430*/  BRA `(.L_x_31181) ;  /* 0x0000000800f87947 */ /* 0x000fea0003800000 */
.L_x_31182:
[----:B------:R-:W0:Y:S02]  /*8440*/  F2I.FTZ.TRUNC.NTZ R5, R4 ;  /* 0x0000000400057305 */ /* 0x000e24000021f100 */
[----:B0-----:R0:W-:Y:S01]  /*8450*/  STG.E.U16 desc[UR36][R2.64], R5 ;  /* 0x0000000502007986 */ /* 0x0011e2000c101524 */
[----:B------:R-:W-:Y:S05]  /*8460*/  BRA `(.L_x_31181) ;  /* 0x0000000800ec7947 */ /* 0x000fea0003800000 */
.L_x_31177:
        /* <DEDUP_REMOVED lines=8> */
.L_x_31185:
[----:B------:R-:W-:-:S05]  /*84f0*/  F2FP.F16.F32.PACK_AB R4, RZ, R4 ;  /* 0x00000004ff04723e */ /* 0x000fca00000000ff */
[----:B------:R0:W-:Y:S01]  /*8500*/  STG.E.U16 desc[UR36][R2.64], R4 ;  /* 0x0000000402007986 */ /* 0x0001e2000c101524 */
[----:B------:R-:W-:Y:S05]  /*8510*/  BRA `(.L_x_31181) ;  /* 0x0000000800c07947 */ /* 0x000fea0003800000 */
.L_x_31184:
        /* <DEDUP_REMOVED lines=9> */
.L_x_31187:
[----:B------:R-:W-:-:S04]  /*85b0*/  F2FP.F16.F32.PACK_AB R5, RZ, R4 ;  /* 0x00000004ff05723e */ /* 0x000fc800000000ff */
[----:B------:R-:W-:-:S05]  /*85c0*/  PRMT R5, R5, 0x5410, RZ ;  /* 0x0000541005057816 */ /* 0x000fca00000000ff */
[----:B------:R0:W-:Y:S01]  /*85d0*/  STG.E desc[UR36][R2.64], R5 ;  /* 0x0000000502007986 */ /* 0x0001e2000c101924 */
[----:B------:R-:W-:Y:S05]  /*85e0*/  BRA `(.L_x_31181) ;  /* 0x00000008008c7947 */ /* 0x000fea0003800000 */
.L_x_31186:
[----:B------:R-:W-:-:S06]  /*85f0*/  FMUL.FTZ R4, R4, 1 ;  /* 0x3f80000004047820 */ /* 0x000fcc0000410000 */
[----:B------:R-:W0:Y:S02]  /*8600*/  F2F.F64.F32 R4, R4 ;  /* 0x0000000400047310 */ /* 0x000e240000201800 */
[----:B0-----:R0:W-:Y:S01]  /*8610*/  STG.E.64 desc[UR36][R2.64], R4 ;  /* 0x0000000402007986 */ /* 0x0011e2000c101b24 */
[----:B------:R-:W-:Y:S05]  /*8620*/  BRA `(.L_x_31181) ;  /* 0x00000008007c7947 */ /* 0x000fea0003800000 */
.L_x_31176:
        /* <DEDUP_REMOVED lines=13> */
.L_x_31191:
        /* <DEDUP_REMOVED lines=16> */
.L_x_31194:
[----:B------:R-:W-:-:S04]  /*8800*/  SHF.R.U32.HI R4, RZ, 0x18, R4 ;  /* 0x00000018ff047819 */ /* 0x000fc80000011604 */
[----:B------:R-:W-:-:S04]  /*8810*/  LOP3.LUT R4, R5, 0x80, R4, 0xf8, !PT ;  /* 0x0000008005047812 */ /* 0x000fc800078ef804 */
[----:B------:R-:W-:-:S07]  /*8820*/  PRMT R0, R4, 0x7610, R0 ;  /* 0x0000761004007816 */ /* 0x000fce0000000000 */
.L_x_31193:
[----:B------:R-:W-:Y:S05]  /*8830*/  BSYNC.RECONVERGENT B0 ;  /* 0x0000000000007941 */ /* 0x000fea0003800200 */
.L_x_31192:
[----:B------:R0:W-:Y:S01]  /*8840*/  STG.E.U8 desc[UR36][R2.64], R0 ;  /* 0x0000000002007986 */ /* 0x0001e2000c101124 */
[----:B------:R-:W-:Y:S05]  /*8850*/  BRA `(.L_x_31181) ;  /* 0x0000000400f07947 */ /* 0x000fea0003800000 */
.L_x_31190:
        /* <DEDUP_REMOVED lines=16> */
.L_x_31197:
[----:B------:R-:W-:-:S04]  /*8960*/  SHF.R.U32.HI R4, RZ, 0x18, R4 ;  /* 0x00000018ff047819 */ /* 0x000fc80000011604 */
[----:B------:R-:W-:-:S04]  /*8970*/  LOP3.LUT R5, R5, 0x80, R4, 0xf8, !PT ;  /* 0x0000008005057812 */ /* 0x000fc800078ef804 */
[----:B------:R-:W-:-:S07]  /*8980*/  PRMT R0, R5, 0x7610, R0 ;  /* 0x0000761005007816 */ /* 0x000fce0000000000 */
.L_x_31196:
[----:B------:R-:W-:Y:S05]  /*8990*/  BSYNC.RECONVERGENT B0 ;  /* 0x0000000000007941 */ /* 0x000fea0003800200 */
.L_x_31195:
[----:B------:R0:W-:Y:S01]  /*89a0*/  STG.E.U8 desc[UR36][R2.64], R0 ;  /* 0x0000000002007986 */ /* 0x0001e2000c101124 */
[----:B------:R-:W-:Y:S05]  /*89b0*/  BRA `(.L_x_31181) ;  /* 0x0000000400987947 */ /* 0x000fea0003800000 */
.L_x_31189:
        /* <DEDUP_REMOVED lines=21> */
.L_x_31199:
[----:B------:R-:W0:Y:S02]  /*8b10*/  F2I.U64.TRUNC R4, R4 ;  /* 0x0000000400047311 */ /* 0x000e24000020d800 */
[----:B0-----:R0:W-:Y:S01]  /*8b20*/  STG.E.64 desc[UR36][R2.64], R4 ;  /* 0x0000000402007986 */ /* 0x0011e2000c101b24 */
[----:B------:R-:W-:Y:S05]  /*8b30*/  BRA `(.L_x_31181) ;  /* 0x0000000400387947 */ /* 0x000fea0003800000 */
.L_x_31198:
[----:B------:R-:W0:Y:S02]  /*8b40*/  F2I.FTZ.U32.TRUNC.NTZ R5, R4 ;  /* 0x0000000400057305 */ /* 0x000e24000021f000 */
[----:B0-----:R0:W-:Y:S01]  /*8b50*/  STG.E desc[UR36][R2.64], R5 ;  /* 0x0000000502007986 */ /* 0x0011e2000c101924 */
[----:B------:R-:W-:Y:S05]  /*8b60*/  BRA `(.L_x_31181) ;  /* 0x00000004002c7947 */ /* 0x000fea0003800000 */
.L_x_31188:
        /* <DEDUP_REMOVED lines=10> */
.L_x_31201:
[----:B------:R-:W-:Y:S01]  /*8c10*/  FMUL.FTZ R4, R4, 1 ;  /* 0x3f80000004047820 */ /* 0x000fe20000410000 */
[----:B------:R-:W-:-:S05]  /*8c20*/  CS2R R6, SRZ ;  /* 0x0000000000067805 */ /* 0x000fca000001ff00 */
[----:B------:R-:W0:Y:S02]  /*8c30*/  F2F.F64.F32 R4, R4 ;  /* 0x0000000400047310 */ /* 0x000e240000201800 */
[----:B0-----:R4:W-:Y:S01]  /*8c40*/  STG.E.128 desc[UR36][R2.64], R4 ;  /* 0x0000000402007986 */ /* 0x0019e2000c101d24 */
[----:B------:R-:W-:Y:S05]  /*8c50*/  BRA `(.L_x_31181) ;  /* 0x0000000000f07947 */ /* 0x000fea0003800000 */
.L_x_31200:
[----:B------:R-:W-:-:S09]  /*8c60*/  UISETP.NE.AND UP0, UPT, UR4, 0xf, UPT ;  /* 0x0000000f0400788c */ /* 0x000fd2000bf05270 */
[----:B------:R-:W-:Y:S05]  /*8c70*/  BRA.U !UP0, `(.L_x_31202) ;  /* 0x0000000108e07547 */ /* 0x000fea000b800000 */
[----:B------:R-:W-:-:S09]  /*8c80*/  UISETP.NE.AND UP0, UPT, UR4, 0x17, UPT ;  /* 0x000000170400788c */ /* 0x000fd2000bf05270 */
[----:B------:R-:W-:Y:S05]  /*8c90*/  BRA.U !UP0, `(.L_x_31203) ;  /* 0x00000001088c7547 */ /* 0x000fea000b800000 */
[----:B------:R-:W-:-:S09]  /*8ca0*/  UISETP.NE.AND UP0, UPT, UR4, 0x18, UPT ;  /* 0x000000180400788c */ /* 0x000fd2000bf05270 */
[----:B------:R-:W-:Y:S05]  /*8cb0*/  BRA.U !UP0, `(.L_x_31204) ;  /* 0x0000000108447547 */ /* 0x000fea000b800000 */
.L_x_31180:
        /* <DEDUP_REMOVED lines=16> */
.L_x_31205:
[----:B------:R-:W-:Y:S05]  /*8dc0*/  BRA `(.L_x_31181) ;  /* 0x0000000000947947 */ /* 0x000fea0003800000 */
.L_x_31204:
        /* <DEDUP_REMOVED lines=12> */
.L_x_31207:
[----:B------:R-:W-:Y:S05]  /*8e90*/  BSYNC.RECONVERGENT B0 ;  /* 0x0000000000007941 */ /* 0x000fea0003800200 */
.L_x_31206:
[----:B------:R-:W-:-:S05]  /*8ea0*/  LOP3.LUT R5, R0, 0x80, R7, 0xf8, !PT ;  /* 0x0000008000057812 */ /* 0x000fca00078ef807 */
[----:B------:R2:W-:Y:S01]  /*8eb0*/  STG.E.U8 desc[UR36][R2.64], R5 ;  /* 0x0000000502007986 */ /* 0x0005e2000c101124 */
[----:B------:R-:W-:Y:S05]  /*8ec0*/  BRA `(.L_x_31181) ;  /* 0x0000000000547947 */ /* 0x000fea0003800000 */
.L_x_31203:
        /* <DEDUP_REMOVED lines=11> */
.L_x_31209:
[----:B------:R-:W-:Y:S01]  /*8f80*/  IMAD.MOV.U32 R0, RZ, RZ, 0x7f ;  /* 0x0000007fff007424 */ /* 0x000fe200078e00ff */
[----:B------:R-:W-:-:S04]  /*8f90*/  ISETP.GT.U32.AND P0, PT, R6, 0x7f800000, PT ;  /* 0x7f8000000600780c */ /* 0x000fc80003f04070 */
[----:B------:R-:W-:-:S09]  /*8fa0*/  SEL R0, R0, 0x7c, P0 ;  /* 0x0000007c00007807 */ /* 0x000fd20000000000 */
.L_x_31210:
[----:B------:R-:W-:Y:S05]  /*8fb0*/  BSYNC.RECONVERGENT B0 ;  /* 0x0000000000007941 */ /* 0x000fea0003800200 */
.L_x_31208:
[----:B------:R-:W-:-:S04]  /*8fc0*/  SHF.R.U32.HI R5, RZ, 0x18, R4 ;  /* 0x00000018ff057819 */ /* 0x000fc80000011604 */
[----:B------:R-:W-:-:S05]  /*8fd0*/  LOP3.LUT R5, R0, 0x80, R5, 0xf8, !PT ;  /* 0x0000008000057812 */ /* 0x000fca00078ef805 */
[----:B------:R1:W-:Y:S01]  /*8fe0*/  STG.E.U8 desc[UR36][R2.64], R5 ;  /* 0x0000000502007986 */ /* 0x0003e2000c101124 */
[----:B------:R-:W-:Y:S05]  /*8ff0*/  BRA `(.L_x_31181) ;  /* 0x0000000000087947 */ /* 0x000fea0003800000 */
.L_x_31202:
[----:B------:R-:W-:-:S05]  /*9000*/  F2FP.BF16.F32.PACK_AB R4, RZ, R4 ;  /* 0x00000004ff04723e */ /* 0x000fca00000010ff */
[----:B------:R0:W-:Y:S02]  /*9010*/  STG.E.U16 desc[UR36][R2.64], R4 ;  /* 0x0000000402007986 */ /* 0x0001e4000c101524 */
.L_x_31181:
[----:B------:R-:W-:-:S07]  /*9020*/  IADD3 R17, PT, PT, R17, 0x80, RZ ;  /* 0x0000008011117810 */ /* 0x000fce0007ffe0ff */
.L_x_31146:
[----:B------:R-:W-:Y:S05]  /*9030*/  BSYNC.RECONVERGENT B7 ;  /* 0x0000000000077941 */ /* 0x000fea0003800200 */
.L_x_31145:
        /* <DEDUP_REMOVED lines=306> */
.L_x_31211:
        /* <DEDUP_REMOVED lines=20> */
.L_x_31216:
[----:B------:R-:W2:Y:S02]  /*a4a0*/  LDG.E.U8 R0, desc[UR36][R2.64] ;  /* 0x0000002402007981 */ /* 0x000ea4000c1e1100 */
[----:B--2---:R-:W-:Y:S01]  /*a4b0*/  I2FP.F32.U32 R0, R0 ;  /* 0x0000000000007245 */ /* 0x004fe20000201000 */
[----:B------:R-:W-:Y:S06]  /*a4c0*/  BRA `(.L_x_31218) ;  /* 0x0000000c00447947 */ /* 0x000fec0003800000 */
.L_x_31215:
        /* <DEDUP_REMOVED lines=9> */
.L_x_31220:
[----:B------:R-:W2:Y:S02]  /*a560*/  LDG.E R0, desc[UR36][R2.64] ;  /* 0x0000002402007981 */ /* 0x000ea4000c1e1900 */
[----:B--2---:R-:W-:Y:S01]  /*a570*/  I2FP.F32.S32 R0, R0 ;  /* 0x0000000000007245 */ /* 0x004fe20000201400 */
[----:B------:R-:W-:Y:S06]  /*a580*/  BRA `(.L_x_31218) ;  /* 0x0000000c00147947 */ /* 0x000fec0003800000 */
.L_x_31219:
[----:B------:R-:W2:Y:S02]  /*a590*/  LDG.E.U16 R0, desc[UR36][R2.64] ;  /* 0x0000002402007981 */ /* 0x000ea4000c1e1500 */
[----:B--2---:R-:W4:Y:S01]  /*a5a0*/  I2F.S16 R0, R0 ;  /* 0x0000000000007306 */ /* 0x004f220000101400 */
[----:B------:R-:W-:Y:S05]  /*a5b0*/  BRA `(.L_x_31218) ;  /* 0x0000000c00087947 */ /* 0x000fea0003800000 */
.L_x_31214:
        /* <DEDUP_REMOVED lines=8> */
.L_x_31222:
[----:B------:R-:W2:Y:S02]  /*a640*/  LDG.E.U16 R0, desc[UR36][R2.64] ;  /* 0x0000002402007981 */ /* 0x000ea4000c1e1500 */
[----:B--2---:R-:W-:Y:S01]  /*a650*/  HADD2.F32 R0, -RZ, R0.H0_H0 ;  /* 0x20000000ff007230 */ /* 0x004fe20000004100 */
[----:B------:R-:W-:Y:S06]  /*a660*/  BRA `(.L_x_31218) ;  /* 0x0000000800dc7947 */ /* 0x000fec0003800000 */
.L_x_31221:
        /* <DEDUP_REMOVED lines=8> */
.L_x_31224:
[----:B------:R-:W2:Y:S02]  /*a6f0*/  LDG.E.U16 R0, desc[UR36][R2.64] ;  /* 0x0000002402007981 */ /* 0x000ea4000c1e1500 */
[----:B--2---:R-:W-:Y:S01]  /*a700*/  HADD2.F32 R0, -RZ, R0.H0_H0 ;  /* 0x20000000ff007230 */ /* 0x004fe20000004100 */
[----:B------:R-:W-:Y:S06]  /*a710*/  BRA `(.L_x_31218) ;  /* 0x0000000800b07947 */ /* 0x000fec0003800000 */
.L_x_31223:
        /* <DEDUP_REMOVED lines=11> */
.L_x_31213:
        /* <DEDUP_REMOVED lines=12> */
.L_x_31227:
        /* <DEDUP_REMOVED lines=11> */
.L_x_31226:
        /* <DEDUP_REMOVED lines=25> */
.L_x_31229:
        /* <DEDUP_REMOVED lines=12> */
.L_x_31228:
[----:B------:R-:W2:Y:S02]  /*ab90*/  LDG.E.U16 R0, desc[UR36][R2.64] ;  /* 0x0000002402007981 */ /* 0x000ea4000c1e1500 */
[----:B--2---:R-:W-:Y:S01]  /*aba0*/  SHF.L.U32 R0, R0, 0x10, RZ ;  /* 0x0000001000007819 */ /* 0x004fe200000006ff */
[----:B------:R-:W-:Y:S06]  /*abb0*/  BRA `(.L_x_31218) ;  /* 0x0000000400887947 */ /* 0x000fec0003800000 */
.L_x_31225:
        /* <DEDUP_REMOVED lines=11> */
.L_x_31232:
        /* <DEDUP_REMOVED lines=20> */
.L_x_31234:
[----:B------:R-:W-:Y:S05]  /*adb0*/  BSYNC.RECONVERGENT B0 ;  /* 0x0000000000007941 */ /* 0x000fea0003800200 */
.L_x_31233:
[----:B------:R-:W-:Y:S01]  /*adc0*/  IMAD.SHL.U32 R0, R0, 0x100000, RZ ;  /* 0x0010000000007824 */ /* 0x000fe200078e00ff */
[----:B------:R-:W-:-:S04]  /*add0*/  LEA R2, R2, 0x3b800000, 0x17 ;  /* 0x3b80000002027811 */ /* 0x000fc800078eb8ff */
[----:B------:R-:W-:Y:S01]  /*ade0*/  LOP3.LUT R0, R2, R0, R7, 0xfe, !PT ;  /* 0x0000000002007212 */ /* 0x000fe200078efe07 */
[----:B------:R-:W-:Y:S06]  /*adf0*/  BRA `(.L_x_31218) ;  /* 0x0000000000f87947 */ /* 0x000fec0003800000 */
.L_x_31231:
        /* <DEDUP_REMOVED lines=20> */
.L_x_31236:
[----:B------:R-:W-:Y:S05]  /*af40*/  BSYNC.RECONVERGENT B0 ;  /* 0x0000000000007941 */ /* 0x000fea0003800200 */
.L_x_31235:
[----:B------:R-:W-:Y:S02]  /*af50*/  SHF.L.U32 R0, R0, 0x15, RZ ;  /* 0x0000001500007819 */ /* 0x000fe400000006ff */
[----:B------:R-:W-:-:S04]  /*af60*/  LEA R2, R2, 0x37800000, 0x17 ;  /* 0x3780000002027811 */ /* 0x000fc800078eb8ff */
[----:B------:R-:W-:Y:S01]  /*af70*/  LOP3.LUT R0, R2, R0, R7, 0xfe, !PT ;  /* 0x0000000002007212 */ /* 0x000fe200078efe07 */
[----:B------:R-:W-:Y:S06]  /*af80*/  BRA `(.L_x_31218) ;  /* 0x0000000000947947 */ /* 0x000fec0003800000 */
.L_x_31230:
        /* <DEDUP_REMOVED lines=14> */
.L_x_31217:
        /* <DEDUP_REMOVED lines=16> */
.L_x_31239:
[----:B------:R-:W-:Y:S01]  /*b170*/  IMAD.MOV.U32 R0, RZ, RZ, RZ ;  /* 0x000000ffff007224 */ /* 0x000fe200078e00ff */
[----:B------:R-:W-:Y:S06]  /*b180*/  BRA `(.L_x_31218) ;  /* 0x0000000000147947 */ /* 0x000fec0003800000 */
.L_x_31238:
[----:B------:R-:W2:Y:S02]  /*b190*/  LDG.E.64 R2, desc[UR36][R2.64] ;  /* 0x0000002402027981 */ /* 0x000ea4000c1e1b00 */
[----:B--2---:R0:W1:Y:S02]  /*b1a0*/  I2F.U64 R0, R2 ;  /* 0x0000000200007312 */ /* 0x0040640000301000 */
[----:B01----:R-:W-:Y:S05]  /*b1b0*/  BRA `(.L_x_31218) ;  /* 0x0000000000087947 */ /* 0x003fea0003800000 */
.L_x_31237:
[----:B------:R-:W2:Y:S02]  /*b1c0*/  LDG.E R0, desc[UR36][R2.64] ;  /* 0x0000002402007981 */ /* 0x000ea4000c1e1900 */
[----:B--2---:R-:W-:-:S07]  /*b1d0*/  I2FP.F32.U32 R0, R0 ;  /* 0x0000000000007245 */ /* 0x004fce0000201000 */
.L_x_31218:
[----:B------:R-:W-:Y:S05]  /*b1e0*/  BSYNC.RECONVERGENT B6 ;  /* 0x0000000000067941 */ /* 0x000fea0003800200 */
.L_x_31212:
[----:B012345:R-:W-:Y:S01]  /*b1f0*/  FMUL.FTZ R2, R0, 1.4426950216293334961 ;  /* 0x3fb8aa3b00027820 */ /* 0x03ffe20000410000 */
[----:B------:R-:W-:-:S04]  /*b200*/  UPRMT UR4, UR42, 0x9910, URZ ;  /* 0x000099102a047896 */ /* 0x000fc800080000ff */
[----:B------:R-:W-:Y:S01]  /*b210*/  UISETP.GT.AND UP0, UPT, UR4, 0x9, UPT ;  /* 0x000000090400788c */ /* 0x000fe2000bf04270 */
[----:B------:R-:W0:Y:S08]  /*b220*/  MUFU.EX2 R2, R2 ;  /* 0x0000000200027308 */ /* 0x000e300000000800 */
        /* <DEDUP_REMOVED lines=12> */
.L_x_31243:
[----:B0-----:R-:W0:Y:S02]  /*b2f0*/  F2I.S64.TRUNC R2, R2 ;  /* 0x0000000200027311 */ /* 0x001e24000020d900 */
[----:B0-----:R-:W-:-:S05]  /*b300*/  MOV R5, R2 ;  /* 0x0000000200057202 */ /* 0x001fca0000000f00 */
[----:B------:R-:W-:Y:S01]  /*b310*/  STG.E.U8 desc[UR36][R16.64], R5 ;  /* 0x0000000510007986 */ /* 0x000fe2000c101124 */
[----:B------:R-:W-:Y:S05]  /*b320*/  EXIT ;  /* 0x000000000000794d */ /* 0x000fea0003800000 */
.L_x_31242:
        /* <DEDUP_REMOVED lines=9> */
.L_x_31246:
[----:B0-----:R-:W0:Y:S02]  /*b3c0*/  F2I.FTZ.TRUNC.NTZ R3, R2 ;  /* 0x0000000200037305 */ /* 0x001e24000021f100 */
[----:B0-----:R-:W-:Y:S01]  /*b3d0*/  STG.E desc[UR36][R16.64], R3 ;  /* 0x0000000310007986 */ /* 0x001fe2000c101924 */
[----:B------:R-:W-:Y:S05]  /*b3e0*/  EXIT ;  /* 0x000000000000794d */ /* 0x000fea0003800000 */
.L_x_31245:
[----:B0-----:R-:W0:Y:S02]  /*b3f0*/  F2I.FTZ.TRUNC.NTZ R3, R2 ;  /* 0x0000000200037305 */ /* 0x001e24000021f100 */
[----:B0-----:R-:W-:Y:S01]  /*b400*/  STG.E.U16 desc[UR36][R16.64], R3 ;  /* 0x0000000310007986 */ /* 0x001fe2000c101524 */
[----:B------:R-:W-:Y:S05]  /*b410*/  EXIT ;  /* 0x000000000000794d */ /* 0x000fea0003800000 */
.L_x_31241:
        /* <DEDUP_REMOVED lines=8> */
.L_x_31248:
[----:B0-----:R-:W-:-:S05]  /*b4a0*/  F2FP.F16.F32.PACK_AB R2, RZ, R2 ;  /* 0x00000002ff02723e */ /* 0x001fca00000000ff */
[----:B------:R-:W-:Y:S01]  /*b4b0*/  STG.E.U16 desc[UR36][R16.64], R2 ;  /* 0x0000000210007986 */ /* 0x000fe2000c101524 */
[----:B------:R-:W-:Y:S05]  /*b4c0*/  EXIT ;  /* 0x000000000000794d */ /* 0x000fea0003800000 */
.L_x_31247:
        /* <DEDUP_REMOVED lines=9> */
.L_x_31250:
[----:B0-----:R-:W-:-:S04]  /*b560*/  F2FP.F16.F32.PACK_AB R3, RZ, R2 ;  /* 0x00000002ff03723e */ /* 0x001fc800000000ff */
[----:B------:R-:W-:-:S05]  /*b570*/  PRMT R3, R3, 0x5410, RZ ;  /* 0x0000541003037816 */ /* 0x000fca00000000ff */
[----:B------:R-:W-:Y:S01]  /*b580*/  STG.E desc[UR36][R16.64], R3 ;  /* 0x0000000310007986 */ /* 0x000fe2000c101924 */
[----:B------:R-:W-:Y:S05]  /*b590*/  EXIT ;  /* 0x000000000000794d */ /* 0x000fea0003800000 */
.L_x_31249:
[----:B0-----:R-:W-:-:S06]  /*b5a0*/  FMUL.FTZ R2, R2, 1 ;  /* 0x3f80000002027820 */ /* 0x001fcc0000410000 */
[----:B------:R-:W0:Y:S02]  /*b5b0*/  F2F.F64.F32 R2, R2 ;  /* 0x0000000200027310 */ /* 0x000e240000201800 */
[----:B0-----:R-:W-:Y:S01]  /*b5c0*/  STG.E.64 desc[UR36][R16.64], R2 ;  /* 0x0000000210007986 */ /* 0x001fe2000c101b24 */
[----:B------:R-:W-:Y:S05]  /*b5d0*/  EXIT ;  /* 0x000000000000794d */ /* 0x000fea0003800000 */
.L_x_31240:
        /* <DEDUP_REMOVED lines=13> */
.L_x_31254:
        /* <DEDUP_REMOVED lines=16> */
.L_x_31257:
[----:B------:R-:W-:-:S04]  /*b7b0*/  SHF.R.U32.HI R2, RZ, 0x18, R2 ;  /* 0x00000018ff027819 */ /* 0x000fc80000011602 */
[----:B------:R-:W-:-:S04]  /*b7c0*/  LOP3.LUT R2, R3, 0x80, R2, 0xf8, !PT ;  /* 0x0000008003027812 */ /* 0x000fc800078ef802 */
[----:B------:R-:W-:-:S07]  /*b7d0*/  PRMT R8, R2, 0x7610, R8 ;  /* 0x0000761002087816 */ /* 0x000fce0000000008 */
.L_x_31256:
[----:B------:R-:W-:Y:S05]  /*b7e0*/  BSYNC.RECONVERGENT B0 ;  /* 0x0000000000007941 */ /* 0x000fea0003800200 */
.L_x_31255:
[----:B------:R-:W-:Y:S01]  /*b7f0*/  STG.E.U8 desc[UR36][R16.64], R8 ;  /* 0x0000000810007986 */ /* 0x000fe2000c101124 */
[----:B------:R-:W-:Y:S05]  /*b800*/  EXIT ;  /* 0x000000000000794d */ /* 0x000fea0003800000 */
.L_x_31253:
        /* <DEDUP_REMOVED lines=16> */
.L_x_31260:
[----:B------:R-:W-:-:S04]  /*b910*/  SHF.R.U32.HI R2, RZ, 0x18, R2 ;  /* 0x00000018ff027819 */ /* 0x000fc80000011602 */
[----:B------:R-:W-:-:S04]  /*b920*/  LOP3.LUT R3, R3, 0x80, R2, 0xf8, !PT ;  /* 0x0000008003037812 */ /* 0x000fc800078ef802 */
[----:B------:R-:W-:-:S07]  /*b930*/  PRMT R8, R3, 0x7610, R8 ;  /* 0x0000761003087816 */ /* 0x000fce0000000008 */
.L_x_31259:
[----:B------:R-:W-:Y:S05]  /*b940*/  BSYNC.RECONVERGENT B0 ;  /* 0x0000000000007941 */ /* 0x000fea0003800200 */
.L_x_31258:
[----:B------:R-:W-:Y:S01]  /*b950*/  STG.E.U8 desc[UR36][R16.64], R8 ;  /* 0x0000000810007986 */ /* 0x000fe2000c101124 */
[----:B------:R-:W-:Y:S05]  /*b960*/  EXIT ;  /* 0x000000000000794d */ /* 0x000fea0003800000 */
.L_x_31252:
        /* <DEDUP_REMOVED lines=21> */
.L_x_31262:
[----:B0-----:R-:W0:Y:S02]  /*bac0*/  F2I.U64.TRUNC R2, R2 ;  /* 0x0000000200027311 */ /* 0x001e24000020d800 */
[----:B0-----:R-:W-:Y:S01]  /*bad0*/  STG.E.64 desc[UR36][R16.64], R2 ;  /* 0x0000000210007986 */ /* 0x001fe2000c101b24 */
[----:B------:R-:W-:Y:S05]  /*bae0*/  EXIT ;  /* 0x000000000000794d */ /* 0x000fea0003800000 */
.L_x_31261:
[----:B0-----:R-:W0:Y:S02]  /*baf0*/  F2I.FTZ.U32.TRUNC.NTZ R3, R2 ;  /* 0x0000000200037305 */ /* 0x001e24000021f000 */
[----:B0-----:R-:W-:Y:S01]  /*bb00*/  STG.E desc[UR36][R16.64], R3 ;  /* 0x0000000310007986 */ /* 0x001fe2000c101924 */
[----:B------:R-:W-:Y:S05]  /*bb10*/  EXIT ;  /* 0x000000000000794d */ /* 0x000fea0003800000 */
.L_x_31251:
        /* <DEDUP_REMOVED lines=10> */
.L_x_31264:
[----:B0-----:R-:W-:Y:S01]  /*bbc0*/  FMUL.FTZ R4, R2, 1 ;  /* 0x3f80000002047820 */ /* 0x001fe20000410000 */
[----:B------:R-:W-:-:S05]  /*bbd0*/  CS2R R6, SRZ ;  /* 0x0000000000067805 */ /* 0x000fca000001ff00 */
[----:B------:R-:W0:Y:S02]  /*bbe0*/  F2F.F64.F32 R4, R4 ;  /* 0x0000000400047310 */ /* 0x000e240000201800 */
[----:B0-----:R-:W-:Y:S01]  /*bbf0*/  STG.E.128 desc[UR36][R16.64], R4 ;  /* 0x0000000410007986 */ /* 0x001fe2000c101d24 */
[----:B------:R-:W-:Y:S05]  /*bc00*/  EXIT ;  /* 0x000000000000794d */ /* 0x000fea0003800000 */
.L_x_31263:
[----:B------:R-:W-:-:S09]  /*bc10*/  UISETP.NE.AND UP0, UPT, UR4, 0xf, UPT ;  /* 0x0000000f0400788c */ /* 0x000fd2000bf05270 */
[----:B------:R-:W-:Y:S05]  /*bc20*/  BRA.U !UP0, `(.L_x_31265) ;  /* 0x0000000108e07547 */ /* 0x000fea000b800000 */
[----:B------:R-:W-:-:S09]  /*bc30*/  UISETP.NE.AND UP0, UPT, UR4, 0x17, UPT ;  /* 0x000000170400788c */ /* 0x000fd2000bf05270 */
[----:B------:R-:W-:Y:S05]  /*bc40*/  BRA.U !UP0, `(.L_x_31266) ;  /* 0x00000001088c7547 */ /* 0x000fea000b800000 */
[----:B------:R-:W-:-:S09]  /*bc50*/  UISETP.NE.AND UP0, UPT, UR4, 0x18, UPT ;  /* 0x000000180400788c */ /* 0x000fd2000bf05270 */
[----:B------:R-:W-:Y:S05]  /*bc60*/  BRA.U !UP0, `(.L_x_31267) ;  /* 0x0000000108447547 */ /* 0x000fea000b800000 */
.L_x_31244:
        /* <DEDUP_REMOVED lines=16> */
.L_x_31268:
[----:B------:R-:W-:Y:S05]  /*bd70*/  EXIT ;  /* 0x000000000000794d */ /* 0x000fea0003800000 */
.L_x_31267:
        /* <DEDUP_REMOVED lines=12> */
.L_x_31270:
[----:B------:R-:W-:Y:S05]  /*be40*/  BSYNC.RECONVERGENT B0 ;  /* 0x0000000000007941 */ /* 0x000fea0003800200 */
.L_x_31269:
[----:B------:R-:W-:-:S05]  /*be50*/  LOP3.LUT R3, R0, 0x80, R5, 0xf8, !PT ;  /* 0x0000008000037812 */ /* 0x000fca00078ef805 */
[----:B------:R-:W-:Y:S01]  /*be60*/  STG.E.U8 desc[UR36][R16.64], R3 ;  /* 0x0000000310007986 */ /* 0x000fe2000c101124 */
[----:B------:R-:W-:Y:S05]  /*be70*/  EXIT ;  /* 0x000000000000794d */ /* 0x000fea0003800000 */
.L_x_31266:
        /* <DEDUP_REMOVED lines=11> */
.L_x_31272:
[----:B------:R-:W-:Y:S01]  /*bf30*/  HFMA2 R0, -RZ, RZ, 0, 7.569789886474609375e-06 ;  /* 0x0000007fff007431 */ /* 0x000fe200000001ff */
[----:B------:R-:W-:-:S04]  /*bf40*/  ISETP.GT.U32.AND P0, PT, R4, 0x7f800000, PT ;  /* 0x7f8000000400780c */ /* 0x000fc80003f04070 */
[----:B------:R-:W-:-:S09]  /*bf50*/  SEL R0, R0, 0x7c, P0 ;  /* 0x0000007c00007807 */ /* 0x000fd20000000000 */
.L_x_31273:
[----:B------:R-:W-:Y:S05]  /*bf60*/  BSYNC.RECONVERGENT B0 ;  /* 0x0000000000007941 */ /* 0x000fea0003800200 */
.L_x_31271:
[----:B------:R-:W-:-:S04]  /*bf70*/  SHF.R.U32.HI R3, RZ, 0x18, R2 ;  /* 0x00000018ff037819 */ /* 0x000fc80000011602 */
[----:B------:R-:W-:-:S05]  /*bf80*/  LOP3.LUT R3, R0, 0x80, R3, 0xf8, !PT ;  /* 0x0000008000037812 */ /* 0x000fca00078ef803 */
[----:B------:R-:W-:Y:S01]  /*bf90*/  STG.E.U8 desc[UR36][R16.64], R3 ;  /* 0x0000000310007986 */ /* 0x000fe2000c101124 */
[----:B------:R-:W-:Y:S05]  /*bfa0*/  EXIT ;  /* 0x000000000000794d */ /* 0x000fea0003800000 */
.L_x_31265:
[----:B0-----:R-:W-:-:S05]  /*bfb0*/  F2FP.BF16.F32.PACK_AB R2, RZ, R2 ;  /* 0x00000002ff02723e */ /* 0x001fca00000010ff */
[----:B------:R-:W-:Y:S01]  /*bfc0*/  STG.E.U16 desc[UR36][R16.64], R2 ;  /* 0x0000000210007986 */ /* 0x000fe2000c101524 */
[----:B------:R-:W-:Y:S05]  /*bfd0*/  EXIT ;  /* 0x000000000000794d */ /* 0x000fea0003800000 */
.L_x_31274:
        /* <DEDUP_REMOVED lines=10> */
.L_x_36128:


//--------------------- .text._ZN2at6native27unrolled_elementwise_kernelIZZZNS0_15exp_kernel_cudaERNS_18TensorIteratorBaseEENKUlvE0_clEvENKUlvE0_clEvEUlfE_St5arrayIPcLm2EELi4E23TrivialOffsetCalculatorILi1EjESB_NS0_6memory12LoadWithCastILi1EEENSC_13StoreWithCastILi1EEEEEviT_T0_T2_T3_T4_T5_ --------------------------
	.section	.text._ZN2at6native27unrolled_elementwise_kernelIZZZNS0_15exp_kernel_cudaERNS_18TensorIteratorBaseEENKUlvE0_clEvENKUlvE0_clEvEUlfE_St5arrayIPcLm2EELi4E23TrivialOffsetCalculatorILi1EjESB_NS0_6memory12LoadWithCastILi1EEENSC_13StoreWithCastILi1EEEEEviT_T0_T2_T3_T4_T5_,"ax",@progbits
	.align	128
        .global         _ZN2at6native27unrolled_elementwise_kernelIZZZNS0_15exp_kernel_cudaERNS_18TensorIteratorBaseEENKUlvE0_clEvENKUlvE0_clEvEUlfE_St5arrayIPcLm2EELi4E23TrivialOffsetCalculatorILi1EjESB_NS0_6memory12LoadWithCastILi1EEENSC_13StoreWithCastILi1EEEEEviT_T0_T2_T3_T4_T5_
        .type           _ZN2at6native27unrolled_elementwise_kernelIZZZNS0_15exp_kernel_cudaERNS_18TensorIteratorBaseEENKUlvE0_clEvENKUlvE0_clEvEUlfE_St5arrayIPcLm2EELi4E23TrivialOffsetCalculatorILi1EjESB_NS0_6memory12LoadWithCastILi1EEENSC_13StoreWithCastILi1EEEEEviT_T0_T2_T3_T4_T5_,@function
        .size           _ZN2at6native27unrolled_elementwise_kernelIZZZNS0_15exp_kernel_cudaERNS_18TensorIteratorBaseEENKUlvE0_clEvENKUlvE0_clEvEUlfE_St5arrayIPcLm2EELi4E23TrivialOffsetCalculatorILi1EjESB_NS0_6memory12LoadWithCastILi1EEENSC_13StoreWithCastILi1EEEEEviT_T0_T2_T3_T4_T5_,(.L_x_36129 - _ZN2at6native27unrolled_elementwise_kernelIZZZNS0_15exp_kernel_cudaERNS_18TensorIteratorBaseEENKUlvE0_clEvENKUlvE0_clEvEUlfE_St5arrayIPcLm2EELi4E23TrivialOffsetCalculatorILi1EjESB_NS0_6memory12LoadWithCastILi1EEENSC_13StoreWithCastILi1EEEEEviT_T0_T2_T3_T4_T5_)
        .other          _ZN2at6native27unrolled_elementwise_kernelIZZZNS0_15exp_kernel_cudaERNS_18TensorIteratorBaseEENKUlvE0_clEvENKUlvE0_clEvEUlfE_St5arrayIPcLm2EELi4E23TrivialOffsetCalculatorILi1EjESB_NS0_6memory12LoadWithCastILi1EEENSC_13StoreWithCastILi1EEEEEviT_T0_T2_T3_T4_T5_,@"STO_CUDA_ENTRY STV_DEFAULT"
_ZN2at6native27unrolled_elementwise_kernelIZZZNS0_15exp_kernel_cudaERNS_18TensorIteratorBaseEENKUlvE0_clEvENKUlvE0_clEvEUlfE_St5arrayIPcLm2EELi4E23TrivialOffsetCalculatorILi1EjESB_NS0_6memory12LoadWithCastILi1EEENSC_13StoreWithCastILi1EEEEEviT_T0_T2_T3_T4_T5_:
.text._ZN2at6native27unrolled_elementwise_kernelIZZZNS0_15exp_kernel_cudaERNS_18TensorIteratorBaseEENKUlvE0_clEvENKUlvE0_clEvEUlfE_St5arrayIPcLm2EELi4E23TrivialOffsetCalculatorILi1EjESB_NS0_6memory12LoadWithCastILi1EEENSC_13StoreWithCastILi1EEEEEviT_T0_T2_T3_T4_T5_:
        /* <DEDUP_REMOVED lines=33> */
.L_x_31281:
[----:B------:R-:W2:Y:S02]  /*0210*/  LDG.E.U8 R4, desc[UR36][R4.64] ;  /* 0x0000002404047981 */ /* 0x000ea4000c1e1100 */
[----:B--2---:R-:W-:Y:S01]  /*0220*/  I2FP.F32.U32 R19, R4 ;  /* 0x0000000400137245 */ /* 0x004fe20000201000 */
[----:B------:R-:W-:Y:S06]  /*0230*/  BRA `(.L_x_31283) ;  /* 0x0000000c00447947 */ /* 0x000fec0003800000 */
.L_x_31280:
        /* <DEDUP_REMOVED lines=9> */
.L_x_31285:
[----:B------:R-:W2:Y:S02]  /*02d0*/  LDG.E R4, desc[UR36][R4.64] ;  /* 0x0000002404047981 */ /* 0x000ea4000c1e1900 */
[----:B--2---:R-:W-:Y:S01]  /*02e0*/  I2FP.F32.S32 R19, R4 ;  /* 0x0000000400137245 */ /* 0x004fe20000201400 */
[----:B------:R-:W-:Y:S06]  /*02f0*/  BRA `(.L_x_31283) ;  /* 0x0000000c00147947 */ /* 0x000fec0003800000 */
.L_x_31284:
[----:B------:R-:W2:Y:S02]  /*0300*/  LDG.E.U16 R4, desc[UR36][R4.64] ;  /* 0x0000002404047981 */ /* 0x000ea4000c1e1500 */
[----:B--2---:R0:W1:Y:S01]  /*0310*/  I2F.S16 R19, R4 ;  /* 0x0000000400137306 */ /* 0x0040620000101400 */
[----:B------:R-:W-:Y:S05]  /*0320*/  BRA `(.L_x_31283) ;  /* 0x0000000c00087947 */ /* 0x000fea0003800000 */
.L_x_31279:
        /* <DEDUP_REMOVED lines=8> */
.L_x_31287:
[----:B------:R-:W2:Y:S02]  /*03b0*/  LDG.E.U16 R4, desc[UR36][R4.64] ;  /* 0x0000002404047981 */ /* 0x000ea4000c1e1500 */
[----:B--2---:R-:W-:Y:S01]  /*03c0*/  HADD2.F32 R19, -RZ, R4.H0_H0 ;  /* 0x20000004ff137230 */ /* 0x004fe20000004100 */
[----:B------:R-:W-:Y:S06]  /*03d0*/  BRA `(.L_x_31283) ;  /* 0x0000000800dc7947 */ /* 0x000fec0003800000 */
.L_x_31286:
        /* <DEDUP_REMOVED lines=8> */
.L_x_31289:
[----:B------:R-:W2:Y:S02]  /*0460*/  LDG.E.U16 R4, desc[UR36][R4.64] ;  /* 0x0000002404047981 */ /* 0x000ea4000c1e1500 */
[----:B--2---:R-:W-:Y:S01]  /*0470*/  HADD2.F32 R19, -RZ, R4.H0_H0 ;  /* 0x20000004ff137230 */ /* 0x004fe20000004100 */
[----:B------:R-:W-:Y:S06]  /*0480*/  BRA `(.L_x_31283) ;  /* 0x0000000800b07947 */ /* 0x000fec0003800000 */
.L_x_31288:
        /* <DEDUP_REMOVED lines=11> */
.L_x_31278:
        /* <DEDUP_REMOVED lines=12> */
.L_x_31292:
        /* <DEDUP_REMOVED lines=11> */
.L_x_31291:
        /* <DEDUP_REMOVED lines=25> */
.L_x_31294:
        /* <DEDUP_REMOVED lines=12> */
.L_x_31293:
[----:B------:R-:W2:Y:S02]  /*0900*/  LDG.E.U16 R4, desc[UR36][R4.64] ;  /* 0x0000002404047981 */ /* 0x000ea4000c1e1500 */
[----:B--2---:R-:W-:Y:S01]  /*0910*/  IMAD.U32 R19, R4, 0x10000, RZ ;  /* 0x0001000004137824 */ /* 0x004fe200078e00ff */
[----:B------:R-:W-:Y:S06]  /*0920*/  BRA `(.L_x_31283) ;  /* 0x0000000400887947 */ /* 0x000fec0003800000 */
.L_x_31290:
        /* <DEDUP_REMOVED lines=11> */
.L_x_31297:
        /* <DEDUP_REMOVED lines=20> */
.L_x_31299:
[----:B------:R-:W-:Y:S05]  /*0b20*/  BSYNC.RECONVERGENT B0 ;  /* 0x0000000000007941 */ /* 0x000fea0003800200 */
.L_x_31298:
[----:B------:R-:W-:Y:S01]  /*0b30*/  IMAD.SHL.U32 R0, R0, 0x100000, RZ ;  /* 0x0010000000007824 */ /* 0x000fe200078e00ff */
[----:B------:R-:W-:-:S04]  /*0b40*/  LEA R3, R3, 0x3b800000, 0x17 ;  /* 0x3b80000003037811 */ /* 0x000fc800078eb8ff */
[----:B------:R-:W-:Y:S01]  /*0b50*/  LOP3.LUT R19, R3, R0, R19, 0xfe, !PT ;  /* 0x0000000003137212 */ /* 0x000fe200078efe13 */
[----:B------:R-:W-:Y:S06]  /*0b60*/  BRA `(.L_x_31283) ;  /* 0x0000000000f87947 */ /* 0x000fec0003800000 */
.L_x_31296:
        /* <DEDUP_REMOVED lines=20> */
.L_x_31301:
[----:B------:R-:W-:Y:S05]  /*0cb0*/  BSYNC.RECONVERGENT B0 ;  /* 0x0000000000007941 */ /* 0x000fea0003800200 */
.L_x_31300:
[----:B------:R-:W-:Y:S01]  /*0cc0*/  IMAD.SHL.U32 R0, R0, 0x200000, RZ ;  /* 0x0020000000007824 */ /* 0x000fe200078e00ff */
[----:B------:R-:W-:-:S04]  /*0cd0*/  LEA R3, R3, 0x37800000, 0x17 ;  /* 0x3780000003037811 */ /* 0x000fc800078eb8ff */
[----:B------:R-:W-:Y:S01]  /*0ce0*/  LOP3.LUT R19, R3, R0, R19, 0xfe, !PT ;  /* 0x0000000003137212 */ /* 0x000fe200078efe13 */
[----:B------:R-:W-:Y:S06]  /*0cf0*/  BRA `(.L_x_31283) ;  /* 0x0000000000947947 */ /* 0x000fec0003800000 */
.L_x_31295:
[----:B------:R-:W-:-:S09]  /*0d00*/  UISETP.NE.AND UP0, UPT, UR4, 0x1c, UPT ;  /* 0x0000001c0400788c */ /* 0x000fd2000bf05270 */
[----:B------:R-:W-:Y:S05]  /*0d10*/  BRA.U !UP0, `(.L_x_31302) ;  /* 0x0000000108847547 */ /* 0x000fea000b800000 */
[----:B------:R-:W-:-:S09]  /*0d20*/  UISETP.NE.AND UP0, UPT, UR4, 0x1d, UPT ;  /* 0x0000001d0400788c */ /* 0x000fd2000bf05270 */
[----:B------:R-:W-:Y:S05]  /*0d30*/  BRA.U !UP0, `(.L_x_31303) ;  /* 0x0000000108707547 */ /* 0x000fea000b800000 */
[----:B------:R-:W-:-:S09]  /*0d40*/  UISETP.NE.AND UP0, UPT, UR4, 0x2c, UPT ;  /* 0x0000002c0400788c */ /* 0x000fd2000bf05270 */
[----:B------:R-:W-:Y:S05]  /*0d50*/  BRA.U !UP0, `(.L_x_31304) ;  /* 0x0000000108487547 */ /* 0x000fea000b800000 */
.L_x_31282:
        /* <DEDUP_REMOVED lines=16> */
.L_x_31305:
[----:B------:R-:W-:Y:S01]  /*0e60*/  IMAD.MOV.U32 R19, RZ, RZ, RZ ;  /* 0x000000ffff137224 */ /* 0x000fe200078e00ff */
[----:B------:R-:W-:Y:S06]  /*0e70*/  BRA `(.L_x_31283) ;  /* 0x0000000000347947 */ /* 0x000fec0003800000 */
.L_x_31304:
        /* <DEDUP_REMOVED lines=8> */
.L_x_31303:
[----:B------:R-:W2:Y:S02]  /*0f00*/  LDG.E.64 R4, desc[UR36][R4.64] ;  /* 0x0000002404047981 */ /* 0x000ea4000c1e1b00 */
[----:B--2---:R0:W1:Y:S02]  /*0f10*/  I2F.U64 R19, R4 ;  /* 0x0000000400137312 */ /* 0x0040640000301000 */
[----:B01----:R-:W-:Y:S05]  /*0f20*/  BRA `(.L_x_31283) ;  /* 0x0000000000087947 */ /* 0x003fea0003800000 */
.L_x_31302:
[----:B------:R-:W2:Y:S02]  /*0f30*/  LDG.E R4, desc[UR36][R4.64] ;  /* 0x0000002404047981 */ /* 0x000ea4000c1e1900 */
[----:B--2---:R-:W-:-:S07]  /*0f40*/  I2FP.F32.U32 R19, R4 ;  /* 0x0000000400137245 */ /* 0x004fce0000201000 */
.L_x_31283:
[----:B------:R-:W-:Y:S05]  /*0f50*/  BSYNC.RECONVERGENT B6 ;  /* 0x0000000000067941 */ /* 0x000fea0003800200 */
.L_x_31277:
[----:B-1-3-5:R-:W-:Y:S01]  /*0f60*/  FMUL.FTZ R19, R19, 1.4426950216293334961 ;  /* 0x3fb8aa3b13137820 */ /* 0x02afe20000410000 */
[----:B------:R-:W-:-:S07]  /*0f70*/  VIADD R16, R25, 0x80 ;  /* 0x0000008019107836 */ /* 0x000fce0000000000 */
.L_x_31276:
[----:B------:R-:W-:Y:S05]  /*0f80*/  BSYNC.RECONVERGENT B7 ;  /* 0x0000000000077941 */ /* 0x000fea0003800200 */
.L_x_31275:
[----:B------:R-:W-:Y:S01]  /*0f90*/  ISETP.GE.AND P0, PT, R16, R17, PT ;  /* 0x000000111000720c */ /* 0x000fe20003f06270 */
[----:B------:R-:W-:Y:S01]  /*0fa0*/  BSSY.RECONVERGENT B7, `(.L_x_31306) ;  /* 0x00000f0000077945 */ /* 0x000fe20003800200 */
[----:B------:R-:W-:-:S11]  /*0fb0*/  IMAD.MOV.U32 R18, RZ, RZ, RZ ;  /* 0x000000ffff127224 */ /* 0x000fd600078e00ff */
[----:B------:R-:W-:Y:S05]  /*0fc0*/  @P0 BRA `(.L_x_31307) ;  /* 0x0000000c00b40947 */ /* 0x000fea0003800000 */
[----:B0-2-4-:R-:W0:Y:S01]  /*0fd0*/  LDC.64 R4, c[0x0][0x390] ;  /* 0x0000e400ff047b82 */ /* 0x015e220000000a00 */
        /* <DEDUP_REMOVED lines=20> */
.L_x_31312:
[----:B------:R-:W2:Y:S02]  /*1120*/  LDG.E.U8 R4, desc[UR36][R4.64] ;  /* 0x0000002404047981 */ /* 0x000ea4000c1e1100 */
[----:B--2---:R-:W-:Y:S01]  /*1130*/  I2FP.F32.U32 R18, R4 ;  /* 0x0000000400127245 */ /* 0x004fe20000201000 */
[----:B------:R-:W-:Y:S06]  /*1140*/  BRA `(.L_x_31314) ;  /* 0x0000000c00487947 */ /* 0x000fec0003800000 */
.L_x_31311:
        /* <DEDUP_REMOVED lines=9> */
.L_x_31316:
[----:B------:R-:W2:Y:S02]  /*11e0*/  LDG.E R4, desc[UR36][R4.64] ;  /* 0x0000002404047981 */ /* 0x000ea4000c1e1900 */
[----:B--2---:R-:W-:Y:S01]  /*11f0*/  I2FP.F32.S32 R18, R4 ;  /* 0x0000000400127245 */ /* 0x004fe20000201400 */
[----:B------:R-:W-:Y:S06]  /*1200*/  BRA `(.L_x_31314) ;  /* 0x0000000c00187947 */ /* 0x000fec0003800000 */
.L_x_31315:
[----:B------:R-:W2:Y:S02]  /*1210*/  LDG.E.U16 R4, desc[UR36][R4.64] ;  /* 0x0000002404047981 */ /* 0x000ea4000c1e1500 */
[----:B--2---:R4:W0:Y:S01]  /*1220*/  I2F.S16 R18, R4 ;  /* 0x0000000400127306 */ /* 0x0048220000101400 */
[----:B------:R-:W-:Y:S05]  /*1230*/  BRA `(.L_x_31314) ;  /* 0x0000000c000c7947 */ /* 0x000fea0003800000 */
.L_x_31310:
        /* <DEDUP_REMOVED lines=8> */
.L_x_31318:
[----:B------:R-:W2:Y:S02]  /*12c0*/  LDG.E.U16 R4, desc[UR36][R4.64] ;  /* 0x0000002404047981 */ /* 0x000ea4000c1e1500 */
[----:B--2---:R-:W-:Y:S01]  /*12d0*/  HADD2.F32 R18, -RZ, R4.H0_H0 ;  /* 0x20000004ff127230 */ /* 0x004fe20000004100 */
[----:B------:R-:W-:Y:S06]  /*12e0*/  BRA `(.L_x_31314) ;  /* 0x0000000800e07947 */ /* 0x000fec0003800000 */
.L_x_31317:
        /* <DEDUP_REMOVED lines=8> */
.L_x_31320:
[----:B------:R-:W2:Y:S02]  /*1370*/  LDG.E.U16 R4, desc[UR36][R4.64] ;  /* 0x0000002404047981 */ /* 0x000ea4000c1e1500 */
[----:B--2---:R-:W-:Y:S01]  /*1380*/  HADD2.F32 R18, -RZ, R4.H0_H0 ;  /* 0x20000004ff127230 */ /* 0x004fe20000004100 */
[----:B------:R-:W-:Y:S06]  /*1390*/  BRA `(.L_x_31314) ;  /* 0x0000000800b47947 */ /* 0x000fec0003800000 */
.L_x_31319:
        /* <DEDUP_REMOVED lines=11> */
.L_x_31309:
        /* <DEDUP_REMOVED lines=12> */
.L_x_31323:
        /* <DEDUP_REMOVED lines=11> */
.L_x_31322:
        /* <DEDUP_REMOVED lines=25> */
.L_x_31325:
        /* <DEDUP_REMOVED lines=13> */
.L_x_31324:
[----:B------:R-:W2:Y:S02]  /*1820*/  LDG.E.U16 R4, desc[UR36][R4.64] ;  /* 0x0000002404047981 */ /* 0x000ea4000c1e1500 */
[----:B--2---:R-:W-:Y:S01]  /*1830*/  IMAD.U32 R18, R4, 0x10000, RZ ;  /* 0x0001000004127824 */ /* 0x004fe200078e00ff */
[----:B------:R-:W-:Y:S06]  /*1840*/  BRA `(.L_x_31314) ;  /* 0x0000000400887947 */ /* 0x000fec0003800000 */
.L_x_31321:
        /* <DEDUP_REMOVED lines=11> */
.L_x_31328:
        /* <DEDUP_REMOVED lines=20> */
.L_x_31330:
[----:B------:R-:W-:Y:S05]  /*1a40*/  BSYNC.RECONVERGENT B0 ;  /* 0x0000000000007941 */ /* 0x000fea0003800200 */
.L_x_31329:
[----:B------:R-:W-:Y:S01]  /*1a50*/  IMAD.SHL.U32 R0, R0, 0x100000, RZ ;  /* 0x0010000000007824 */ /* 0x000fe200078e00ff */
[----:B------:R-:W-:-:S04]  /*1a60*/  LEA R3, R3, 0x3b800000, 0x17 ;  /* 0x3b80000003037811 */ /* 0x000fc800078eb8ff */
[----:B------:R-:W-:Y:S01]  /*1a70*/  LOP3.LUT R18, R3, R0, R7, 0xfe, !PT ;  /* 0x0000000003127212 */ /* 0x000fe200078efe07 */
[----:B------:R-:W-:Y:S06]  /*1a80*/  BRA `(.L_x_31314) ;  /* 0x0000000000f87947 */ /* 0x000fec0003800000 */
.L_x_31327:
        /* <DEDUP_REMOVED lines=20> */
.L_x_31332:
[----:B------:R-:W-:Y:S05]  /*1bd0*/  BSYNC.RECONVERGENT B0 ;  /* 0x0000000000007941 */ /* 0x000fea0003800200 */
.L_x_31331:
[----:B------:R-:W-:Y:S01]  /*1be0*/  IMAD.SHL.U32 R0, R0, 0x200000, RZ ;  /* 0x0020000000007824 */ /* 0x000fe200078e00ff */
[----:B------:R-:W-:-:S04]  /*1bf0*/  LEA R3, R3, 0x37800000, 0x17 ;  /* 0x3780000003037811 */ /* 0x000fc800078eb8ff */
[----:B------:R-:W-:Y:S01]  /*1c00*/  LOP3.LUT R18, R3, R0, R7, 0xfe, !PT ;  /* 0x0000000003127212 */ /* 0x000fe200078efe07 */
[----:B------:R-:W-:Y:S06]  /*1c10*/  BRA `(.L_x_31314) ;  /* 0x0000000000947947 */ /* 0x000fec0003800000 */
.L_x_31326:
        /* <DEDUP_REMOVED lines=14> */
.L_x_31313:
        /* <DEDUP_REMOVED lines=16> */
.L_x_31335:
[----:B------:R-:W-:Y:S01]  /*1e00*/  IMAD.MOV.U32 R18, RZ, RZ, RZ ;  /* 0x000000ffff127224 */ /* 0x000fe200078e00ff */
[----:B------:R-:W-:Y:S06]  /*1e10*/  BRA `(.L_x_31314) ;  /* 0x0000000000147947 */ /* 0x000fec0003800000 */
.L_x_31334:
[----:B------:R-:W2:Y:S02]  /*1e20*/  LDG.E.64 R4, desc[UR36][R4.64] ;  /* 0x0000002404047981 */ /* 0x000ea4000c1e1b00 */
[----:B--2---:R0:W1:Y:S02]  /*1e30*/  I2F.U64 R18, R4 ;  /* 0x0000000400127312 */ /* 0x0040640000301000 */
[----:B01----:R-:W-:Y:S05]  /*1e40*/  BRA `(.L_x_31314) ;  /* 0x0000000000087947 */ /* 0x003fea0003800000 */
.L_x_31333:
[----:B------:R-:W2:Y:S02]  /*1e50*/  LDG.E R4, desc[UR36][R4.64] ;  /* 0x0000002404047981 */ /* 0x000ea4000c1e1900 */
[----:B--2---:R-:W-:-:S07]  /*1e60*/  I2FP.F32.U32 R18, R4 ;  /* 0x0000000400127245 */ /* 0x004fce0000201000 */
.L_x_31314:
[----:B------:R-:W-:Y:S05]  /*1e70*/  BSYNC.RECONVERGENT B6 ;  /* 0x0000000000067941 */ /* 0x000fea0003800200 */
.L_x_31308:
[----:B------:R-:W-:Y:S02]  /*1e80*/  VIADD R16, R16, 0x80 ;  /* 0x0000008010107836 */ /* 0x000fe40000000000 */
[----:B0--3-5:R-:W-:-:S07]  /*1e90*/  FMUL.FTZ R18, R18, 1.4426950216293334961 ;  /* 0x3fb8aa3b12127820 */ /* 0x029fce0000410000 */
.L_x_31307:
[----:B------:R-:W-:Y:S05]  /*1ea0*/  BSYNC.RECONVERGENT B7 ;  /* 0x0000000000077941 */ /* 0x000fea0003800200 */
.L_x_31306:
[----:B------:R-:W-:Y:S01]  /*1eb0*/  ISETP.GE.AND P0, PT, R16, R17, PT ;  /* 0x000000111000720c */ /* 0x000fe20003f06270 */
[----:B------:R-:W-:Y:S01]  /*1ec0*/  BSSY.RECONVERGENT B7, `(.L_x_31336) ;  /* 0x00000f0000077945 */ /* 0x000fe20003800200 */
[----:B------:R-:W-:-:S11]  /*1ed0*/  IMAD.MOV.U32 R22, RZ, RZ, RZ ;  /* 0x000000ffff167224 */ /* 0x000fd600078e00ff */
        /* <DEDUP_REMOVED lines=22> */
.L_x_31342:
[----:B------:R-:W2:Y:S02]  /*2040*/  LDG.E.U8 R4, desc[UR36][R4.64] ;  /* 0x0000002404047981 */ /* 0x000ea4000c1e1100 */
[----:B--2---:R-:W-:Y:S01]  /*2050*/  I2FP.F32.U32 R22, R4 ;  /* 0x0000000400167245 */ /* 0x004fe20000201000 */
[----:B------:R-:W-:Y:S06]  /*2060*/  BRA `(.L_x_31344) ;  /* 0x0000000c00487947 */ /* 0x000fec0003800000 */
.L_x_31341:
        /* <DEDUP_REMOVED lines=9> */
.L_x_31346:
[----:B------:R-:W2:Y:S02]  /*2100*/  LDG.E R4, desc[UR36][R4.64] ;  /* 0x0000002404047981 */ /* 0x000ea4000c1e1900 */
[----:B--2---:R-:W-:Y:S01]  /*2110*/  I2FP.F32.S32 R22, R4 ;  /* 0x0000000400167245 */ /* 0x004fe20000201400 */
[----:B------:R-:W-:Y:S06]  /*2120*/  BRA `(.L_x_31344) ;  /* 0x0000000c00187947 */ /* 0x000fec0003800000 */
.L_x_31345:
[----:B------:R-:W2:Y:S02]  /*2130*/  LDG.E.U16 R4, desc[UR36][R4.64] ;  /* 0x0000002404047981 */ /* 0x000ea4000c1e1500 */
[----:B--2---:R0:W1:Y:S01]  /*2140*/  I2F.S16 R22, R4 ;  /* 0x0000000400167306 */ /* 0x0040620000101400 */
[----:B------:R-:W-:Y:S05]  /*2150*/  BRA `(.L_x_31344) ;  /* 0x0000000c000c7947 */ /* 0x000fea0003800000 */
.L_x_31340:
        /* <DEDUP_REMOVED lines=8> */
.L_x_31348:
[----:B------:R-:W2:Y:S02]  /*21e0*/  LDG.E.U16 R4, desc[UR36][R4.64] ;  /* 0x0000002404047981 */ /* 0x000ea4000c1e1500 */
[----:B--2---:R-:W-:Y:S01]  /*21f0*/  HADD2.F32 R22, -RZ, R4.H0_H0 ;  /* 0x20000004ff167230 */ /* 0x004fe20000004100 */
[----:B------:R-:W-:Y:S06]  /*2200*/  BRA `(.L_x_31344) ;  /* 0x0000000800e07947 */ /* 0x000fec0003800000 */
.L_x_31347:
        /* <DEDUP_REMOVED lines=8> */
.L_x_31350:
[----:B------:R-:W2:Y:S02]  /*2290*/  LDG.E.U16 R4, desc[UR36][R4.64] ;  /* 0x0000002404047981 */ /* 0x000ea4000c1e1500 */
[----:B--2---:R-:W-:Y:S01]  /*22a0*/  HADD2.F32 R22, -RZ, R4.H0_H0 ;  /* 0x20000004ff167230 */ /* 0x004fe20000004100 */
[----:B------:R-:W-:Y:S06]  /*22b0*/  BRA `(.L_x_31344) ;  /* 0x0000000800b47947 */ /* 0x000fec0003800000 */
.L_x_31349:
        /* <DEDUP_REMOVED lines=11> */
.L_x_31339:
        /* <DEDUP_REMOVED lines=12> */
.L_x_31353:
        /* <DEDUP_REMOVED lines=11> */
.L_x_31352:
        /* <DEDUP_REMOVED lines=25> */
.L_x_31355:
        /* <DEDUP_REMOVED lines=13> */
.L_x_31354:
[----:B------:R-:W2:Y:S02]  /*2740*/  LDG.E.U16 R4, desc[UR36][R4.64] ;  /* 0x0000002404047981 */ /* 0x000ea4000c1e1500 */
[----:B--2---:R-:W-:Y:S01]  /*2750*/  IMAD.U32 R22, R4, 0x10000, RZ ;  /* 0x0001000004167824 */ /* 0x004fe200078e00ff */
[----:B------:R-:W-:Y:S06]  /*2760*/  BRA `(.L_x_31344) ;  /* 0x0000000400887947 */ /* 0x000fec0003800000 */
.L_x_31351:
        /* <DEDUP_REMOVED lines=11> */
.L_x_31358:
        /* <DEDUP_REMOVED lines=20> */
.L_x_31360:
[----:B------:R-:W-:Y:S05]  /*2960*/  BSYNC.RECONVERGENT B0 ;  /* 0x0000000000007941 */ /* 0x000fea0003800200 */
.L_x_31359:
[----:B------:R-:W-:Y:S01]  /*2970*/  IMAD.SHL.U32 R0, R0, 0x100000, RZ ;  /* 0x0010000000007824 */ /* 0x000fe200078e00ff */
[----:B------:R-:W-:-:S04]  /*2980*/  LEA R3, R3, 0x3b800000, 0x17 ;  /* 0x3b80000003037811 */ /* 0x000fc800078eb8ff */
[----:B------:R-:W-:Y:S01]  /*2990*/  LOP3.LUT R22, R3, R0, R7, 0xfe, !PT ;  /* 0x0000000003167212 */ /* 0x000fe200078efe07 */
[----:B------:R-:W-:Y:S06]  /*29a0*/  BRA `(.L_x_31344) ;  /* 0x0000000000f87947 */ /* 0x000fec0003800000 */
.L_x_31357:
        /* <DEDUP_REMOVED lines=20> */
.L_x_31362:
[----:B------:R-:W-:Y:S05]  /*2af0*/  BSYNC.RECONVERGENT B0 ;  /* 0x0000000000007941 */ /* 0x000fea0003800200 */
.L_x_31361:
[----:B------:R-:W-:Y:S01]  /*2b00*/  IMAD.SHL.U32 R0, R0, 0x200000, RZ ;  /* 0x0020000000007824 */ /* 0x000fe200078e00ff */
[----:B------:R-:W-:-:S04]  /*2b10*/  LEA R3, R3, 0x37800000, 0x17 ;  /* 0x3780000003037811 */ /* 0x000fc800078eb8ff */
[----:B------:R-:W-:Y:S01]  /*2b20*/  LOP3.LUT R22, R3, R0, R7, 0xfe, !PT ;  /* 0x0000000003167212 */ /* 0x000fe200078efe07 */
[----:B------:R-:W-:Y:S06]  /*2b30*/  BRA `(.L_x_31344) ;  /* 0x0000000000947947 */ /* 0x000fec0003800000 */
.L_x_31356:
        /* <DEDUP_REMOVED lines=14> */
.L_x_31343:
        /* <DEDUP_REMOVED lines=16> */
.L_x_31365:
[----:B------:R-:W-:Y:S01]  /*2d20*/  IMAD.MOV.U32 R22, RZ, RZ, RZ ;  /* 0x000000ffff167224 */ /* 0x000fe200078e00ff */
[----:B------:R-:W-:Y:S06]  /*2d30*/  BRA `(.L_x_31344) ;  /* 0x0000000000147947 */ /* 0x000fec0003800000 */
.L_x_31364:
[----:B------:R-:W2:Y:S02]  /*2d40*/  LDG.E.64 R4, desc[UR36][R4.64] ;  /* 0x0000002404047981 */ /* 0x000ea4000c1e1b00 */
[----:B--2---:R0:W1:Y:S02]  /*2d50*/  I2F.U64 R22, R4 ;  /* 0x0000000400167312 */ /* 0x0040640000301000 */
[----:B01----:R-:W-:Y:S05]  /*2d60*/  BRA `(.L_x_31344) ;  /* 0x0000000000087947 */ /* 0x003fea0003800000 */
.L_x_31363:
[----:B------:R-:W2:Y:S02]  /*2d70*/  LDG.E R4, desc[UR36][R4.64] ;  /* 0x0000002404047981 */ /* 0x000ea4000c1e1900 */
[----:B--2---:R-:W-:-:S07]  /*2d80*/  I2FP.F32.U32 R22, R4 ;  /* 0x0000000400167245 */ /* 0x004fce0000201000 */
.L_x_31344:
[----:B------:R-:W-:Y:S05]  /*2d90*/  BSYNC.RECONVERGENT B6 ;  /* 0x0000000000067941 */ /* 0x000fea0003800200 */
.L_x_31338:
[----:B------:R-:W-:Y:S02]  /*2da0*/  VIADD R16, R16, 0x80 ;  /* 0x0000008010107836 */ /* 0x000fe40000000000 */
[----:B-1-3-5:R-:W-:-:S07]  /*2db0*/  FMUL.FTZ R22, R22, 1.4426950216293334961 ;  /* 0x3fb8aa3b16167820 */ /* 0x02afce0000410000 */
.L_x_31337:
[----:B------:R-:W-:Y:S05]  /*2dc0*/  BSYNC.RECONVERGENT B7 ;  /* 0x0000000000077941 */ /* 0x000fea0003800200 */
.L_x_31336:
        /* <DEDUP_REMOVED lines=25> */
.L_x_31372:
[----:B------:R-:W2:Y:S02]  /*2f60*/  LDG.E.U8 R0, desc[UR36][R4.64] ;  /* 0x0000002404007981 */ /* 0x000ea4000c1e1100 */
[----:B--2---:R-:W-:Y:S01]  /*2f70*/  I2FP.F32.U32 R0, R0 ;  /* 0x0000000000007245 */ /* 0x004fe20000201000 */
[----:B------:R-:W-:Y:S06]  /*2f80*/  BRA `(.L_x_31374) ;  /* 0x0000000c00487947 */ /* 0x000fec0003800000 */
.L_x_31371:
        /* <DEDUP_REMOVED lines=9> */
.L_x_31376:
[----:B------:R-:W2:Y:S02]  /*3020*/  LDG.E R0, desc[UR36][R4.64] ;  /* 0x0000002404007981 */ /* 0x000ea4000c1e1900 */
[----:B--2---:R-:W-:Y:S01]  /*3030*/  I2FP.F32.S32 R0, R0 ;  /* 0x0000000000007245 */ /* 0x004fe20000201400 */
[----:B------:R-:W-:Y:S06]  /*3040*/  BRA `(.L_x_31374) ;  /* 0x0000000c00187947 */ /* 0x000fec0003800000 */
.L_x_31375:
[----:B------:R-:W2:Y:S02]  /*3050*/  LDG.E.U16 R0, desc[UR36][R4.64] ;  /* 0x0000002404007981 */ /* 0x000ea4000c1e1500 */
[----:B--2---:R-:W4:Y:S01]  /*3060*/  I2F.S16 R0, R0 ;  /* 0x0000000000007306 */ /* 0x004f220000101400 */
[----:B------:R-:W-:Y:S05]  /*3070*/  BRA `(.L_x_31374) ;  /* 0x0000000c000c7947 */ /* 0x000fea0003800000 */
.L_x_31370:
        /* <DEDUP_REMOVED lines=8> */
.L_x_31378:
[----:B------:R-:W2:Y:S02]  /*3100*/  LDG.E.U16 R0, desc[UR36][R4.64] ;  /* 0x0000002404007981 */ /* 0x000ea4000c1e1500 */
[----:B--2---:R-:W-:Y:S01]  /*3110*/  HADD2.F32 R0, -RZ, R0.H0_H0 ;  /* 0x20000000ff007230 */ /* 0x004fe20000004100 */
[----:B------:R-:W-:Y:S06]  /*3120*/  BRA `(.L_x_31374) ;  /* 0x0000000800e07947 */ /* 0x000fec0003800000 */
.L_x_31377:
        /* <DEDUP_REMOVED lines=8> */
.L_x_31380:
[----:B------:R-:W2:Y:S02]  /*31b0*/  LDG.E.U16 R0, desc[UR36][R4.64] ;  /* 0x0000002404007981 */ /* 0x000ea4000c1e1500 */
[----:B--2---:R-:W-:Y:S01]  /*31c0*/  HADD2.F32 R0, -RZ, R0.H0_H0 ;  /* 0x20000000ff007230 */ /* 0x004fe20000004100 */
[----:B------:R-:W-:Y:S06]  /*31d0*/  BRA `(.L_x_31374) ;  /* 0x0000000800b47947 */ /* 0x000fec0003800000 */
.L_x_31379:
        /* <DEDUP_REMOVED lines=11> */
.L_x_31369:
        /* <DEDUP_REMOVED lines=12> */
.L_x_31383:
        /* <DEDUP_REMOVED lines=11> */
.L_x_31382:
        /* <DEDUP_REMOVED lines=25> */
.L_x_31385:
        /* <DEDUP_REMOVED lines=13> */
.L_x_31384:
[----:B------:R-:W2:Y:S02]  /*3660*/  LDG.E.U16 R0, desc[UR36][R4.64] ;  /* 0x0000002404007981 */ /* 0x000ea4000c1e1500 */
[----:B--2---:R-:W-:Y:S01]  /*3670*/  IMAD.U32 R0, R0, 0x10000, RZ ;  /* 0x0001000000007824 */ /* 0x004fe200078e00ff */
[----:B------:R-:W-:Y:S06]  /*3680*/  BRA `(.L_x_31374) ;  /* 0x0000000400887947 */ /* 0x000fec0003800000 */
.L_x_31381:
        /* <DEDUP_REMOVED lines=11> */
.L_x_31388:
        /* <DEDUP_REMOVED lines=20> */
.L_x_31390:
[----:B------:R-:W-:Y:S05]  /*3880*/  BSYNC.RECONVERGENT B0 ;  /* 0x0000000000007941 */ /* 0x000fea0003800200 */
.L_x_31389:
[----:B------:R-:W-:Y:S01]  /*3890*/  IMAD.SHL.U32 R0, R0, 0x100000, RZ ;  /* 0x0010000000007824 */ /* 0x000fe200078e00ff */
[----:B------:R-:W-:-:S04]  /*38a0*/  LEA R3, R3, 0x3b800000, 0x17 ;  /* 0x3b80000003037811 */ /* 0x000fc800078eb8ff */
[----:B------:R-:W-:Y:S01]  /*38b0*/  LOP3.LUT R0, R3, R0, R7, 0xfe, !PT ;  /* 0x0000000003007212 */ /* 0x000fe200078efe07 */
[----:B------:R-:W-:Y:S06]  /*38c0*/  BRA `(.L_x_31374) ;  /* 0x0000000000f87947 */ /* 0x000fec0003800000 */
.L_x_31387:
        /* <DEDUP_REMOVED lines=20> */
.L_x_31392:
[----:B------:R-:W-:Y:S05]  /*3a10*/  BSYNC.RECONVERGENT B0 ;  /* 0x0000000000007941 */ /* 0x000fea0003800200 */
.L_x_31391:
[----:B------:R-:W-:Y:S01]  /*3a20*/  IMAD.SHL.U32 R0, R0, 0x200000, RZ ;  /* 0x0020000000007824 */ /* 0x000fe200078e00ff */
[----:B------:R-:W-:-:S04]  /*3a30*/  LEA R3, R3, 0x37800000, 0x17 ;  /* 0x3780000003037811 */ /* 0x000fc800078eb8ff */
[----:B------:R-:W-:Y:S01]  /*3a40*/  LOP3.LUT R0, R3, R0, R7, 0xfe, !PT ;  /* 0x0000000003007212 */ /* 0x000fe200078efe07 */
[----:B------:R-:W-:Y:S06]  /*3a50*/  BRA `(.L_x_31374) ;  /* 0x0000000000947947 */ /* 0x000fec0003800000 */
.L_x_31386:
        /* <DEDUP_REMOVED lines=14> */
.L_x_31373:
        /* <DEDUP_REMOVED lines=16> */
.L_x_31395:
[----:B------:R-:W-:Y:S01]  /*3c40*/  IMAD.MOV.U32 R0, RZ, RZ, RZ ;  /* 0x000000ffff007224 */ /* 0x000fe200078e00ff */
[----:B------:R-:W-:Y:S06]  /*3c50*/  BRA `(.L_x_31374) ;  /* 0x0000000000147947 */ /* 0x000fec0003800000 */
.L_x_31394:
[----:B------:R-:W2:Y:S02]  /*3c60*/  LDG.E.64 R4, desc[UR36][R4.64] ;  /* 0x0000002404047981 */ /* 0x000ea4000c1e1b00 */
[----:B--2---:R0:W1:Y:S02]  /*3c70*/  I2F.U64 R0, R4 ;  /* 0x0000000400007312 */ /* 0x0040640000301000 */
[----:B01----:R-:W-:Y:S05]  /*3c80*/  BRA `(.L_x_31374) ;  /* 0x0000000000087947 */ /* 0x003fea0003800000 */
.L_x_31393:
[----:B------:R-:W2:Y:S02]  /*3c90*/  LDG.E R0, desc[UR36][R4.64] ;  /* 0x0000002404007981 */ /* 0x000ea4000c1e1900 */
[----:B--2---:R-:W-:-:S07]  /*3ca0*/  I2FP.F32.U32 R0, R0 ;  /* 0x0000000000007245 */ /* 0x004fce0000201000 */
.L_x_31374:
[----:B------:R-:W-:Y:S05]  /*3cb0*/  BSYNC.RECONVERGENT B6 ;  /* 0x0000000000067941 */ /* 0x000fea0003800200 */
.L_x_31368:
[----:B---345:R-:W-:-:S07]  /*3cc0*/  FMUL.FTZ R0, R0, 1.4426950216293334961 ;  /* 0x3fb8aa3b00007820 */ /* 0x038fce0000410000 */
.L_x_31367:
[----:B------:R-:W-:Y:S05]  /*3cd0*/  BSYNC.RECONVERGENT B7 ;  /* 0x0000000000077941 */ /* 0x000fea0003800200 */
.L_x_31366:
[C---:B------:R-:W-:Y:S01]  /*3ce0*/  VIADD R6, R25.reuse, 0x100 ;  /* 0x0000010019067836 */ /* 0x040fe20000000000 */
[CC--:B------:R-:W-:Y:S01]  /*3cf0*/  ISETP.GE.AND P0, PT, R25.reuse, R17.reuse, PT ;  /* 0x000000111900720c */ /* 0x0c0fe20003f06270 */
[C---:B------:R-:W-:Y:S01]  /*3d00*/  VIADD R8, R25.reuse, 0x180 ;  /* 0x0000018019087836 */ /* 0x040fe20000000000 */
[----:B------:R-:W3:Y:S01]  /*3d10*/  LDC.U8 R16, c[0x0][0x3a4] ;  /* 0x0000e900ff107b82 */ /* 0x000ee20000000000 */
[----:B------:R-:W-:Y:S01]  /*3d20*/  VIADD R26, R25, 0x80 ;  /* 0x00000080191a7836 */ /* 0x000fe20000000000 */
[-C--:B------:R-:W-:Y:S01]  /*3d30*/  ISETP.GE.AND P2, PT, R6, R17.reuse, PT ;  /* 0x000000110600720c */ /* 0x080fe20003f46270 */
[----:B------:R-:W-:Y:S01]  /*3d40*/  BSSY.RECONVERGENT B6, `(.L_x_31396) ;  /* 0x0000102000067945 */ /* 0x000fe20003800200 */
[-C--:B------:R-:W-:Y:S02]  /*3d50*/  ISETP.GE.AND P3, PT, R8, R17.reuse, PT ;  /* 0x000000110800720c */ /* 0x080fe40003f66270 */
[----:B------:R-:W-:-:S05]  /*3d60*/  ISETP.GE.AND P1, PT, R26, R17, PT ;  /* 0x000000111a00720c */ /* 0x000fca0003f26270 */
[----:B012-4-:R0:W1:Y:S04]  /*3d70*/  @!P0 MUFU.EX2 R4, R19 ;  /* 0x0000001300048308 */ /* 0x0170680000000800 */
[----:B------:R-:W2:Y:S04]  /*3d80*/  @!P2 MUFU.EX2 R22, R22 ;  /* 0x000000160016a308 */ /* 0x000ea80000000800 */
[----:B------:R0:W4:Y:S04]  /*3d90*/  @!P3 MUFU.EX2 R24, R0 ;  /* 0x000000000018b308 */ /* 0x0001280000000800 */
[----:B------:R-:W0:Y:S01]  /*3da0*/  @!P1 MUFU.EX2 R18, R18 ;  /* 0x0000001200129308 */ /* 0x000e220000000800 */
[----:B------:R-:W-:Y:S05]  /*3db0*/  @P0 BRA `(.L_x_31397) ;  /* 0x0000000c00e80947 */ /* 0x000fea0003800000 */
[----:B------:R-:W5:Y:S01]  /*3dc0*/  LDCU UR4, c[0x0][0x3a8] ;  /* 0x00007500ff0477ac */ /* 0x000f620008000800 */
[----:B------:R-:W1:Y:S01]  /*3dd0*/  LDC.64 R8, c[0x0][0x388] ;  /* 0x0000e200ff087b82 */ /* 0x000e620000000a00 */
[----:B0-----:R-:W-:Y:S01]  /*3de0*/  IMAD R0, R2, 0x200, R25 ;  /* 0x0000020002007824 */ /* 0x001fe200078e0219 */
[----:B---3--:R-:W-:-:S03]  /*3df0*/  PRMT R5, R16, 0x9910, RZ ;  /* 0x0000991010057816 */ /* 0x008fc600000000ff */
        /* <DEDUP_REMOVED lines=18> */
.L_x_31401:
[----:B------:R-:W0:Y:S01]  /*3f20*/  F2I.S64.TRUNC R4, R4 ;  /* 0x0000000400047311 */ /* 0x000e22000020d900 */
[----:B------:R-:W-:Y:S02]  /*3f30*/  IMAD.MOV.U32 R25, RZ, RZ, R26 ;  /* 0x000000ffff197224 */ /* 0x000fe400078e001a */
[----:B0-----:R-:W-:-:S05]  /*3f40*/  IMAD.MOV.U32 R3, RZ, RZ, R4 ;  /* 0x000000ffff037224 */ /* 0x001fca00078e0004 */
[----:B------:R0:W-:Y:S01]  /*3f50*/  STG.E.U8 desc[UR36][R8.64], R3 ;  /* 0x0000000308007986 */ /* 0x0001e2000c101124 */
[----:B------:R-:W-:Y:S05]  /*3f60*/  BRA `(.L_x_31397) ;  /* 0x0000000c007c7947 */ /* 0x000fea0003800000 */
.L_x_31400:
        /* <DEDUP_REMOVED lines=10> */
.L_x_31404:
[----:B------:R-:W0:Y:S01]  /*4010*/  F2I.FTZ.TRUNC.NTZ R3, R4 ;  /* 0x0000000400037305 */ /* 0x000e22000021f100 */
[----:B------:R-:W-:Y:S01]  /*4020*/  IMAD.MOV.U32 R25, RZ, RZ, R26 ;  /* 0x000000ffff197224 */ /* 0x000fe200078e001a */
[----:B0-----:R0:W-:Y:S01]  /*4030*/  STG.E desc[UR36][R8.64], R3 ;  /* 0x0000000308007986 */ /* 0x0011e2000c101924 */
[----:B------:R-:W-:Y:S05]  /*4040*/  BRA `(.L_x_31397) ;  /* 0x0000000c00447947 */ /* 0x000fea0003800000 */
.L_x_31403:
[----:B------:R-:W0:Y:S01]  /*4050*/  F2I.FTZ.TRUNC.NTZ R3, R4 ;  /* 0x0000000400037305 */ /* 0x000e22000021f100 */
[----:B------:R-:W-:Y:S01]  /*4060*/  IMAD.MOV.U32 R25, RZ, RZ, R26 ;  /* 0x000000ffff197224 */ /* 0x000fe200078e001a */
[----:B0-----:R0:W-:Y:S01]  /*4070*/  STG.E.U16 desc[UR36][R8.64], R3 ;  /* 0x0000000308007986 */ /* 0x0011e2000c101524 */
[----:B------:R-:W-:Y:S05]  /*4080*/  BRA `(.L_x_31397) ;  /* 0x0000000c00347947 */ /* 0x000fea0003800000 */
.L_x_31399:
        /* <DEDUP_REMOVED lines=9> */
.L_x_31406:
[----:B------:R-:W-:Y:S01]  /*4120*/  F2FP.F16.F32.PACK_AB R4, RZ, R4 ;  /* 0x00000004ff04723e */ /* 0x000fe200000000ff */
[----:B------:R-:W-:-:S04]  /*4130*/  IMAD.MOV.U32 R25, RZ, RZ, R26 ;  /* 0x000000ffff197224 */ /* 0x000fc800078e001a */
[----:B------:R0:W-:Y:S01]  /*4140*/  STG.E.U16 desc[UR36][R8.64], R4 ;  /* 0x0000000408007986 */ /* 0x0001e2000c101524 */
[----:B------:R-:W-:Y:S05]  /*4150*/  BRA `(.L_x_31397) ;  /* 0x0000000c00007947 */ /* 0x000fea0003800000 */
.L_x_31405:
        /* <DEDUP_REMOVED lines=10> */
.L_x_31408:
[----:B------:R-:W-:Y:S01]  /*4200*/  F2FP.F16.F32.PACK_AB R3, RZ, R4 ;  /* 0x00000004ff03723e */ /* 0x000fe200000000ff */
[----:B------:R-:W-:-:S03]  /*4210*/  IMAD.MOV.U32 R25, RZ, RZ, R26 ;  /* 0x000000ffff197224 */ /* 0x000fc600078e001a */
[----:B------:R-:W-:-:S05]  /*4220*/  PRMT R3, R3, 0x5410, RZ ;  /* 0x0000541003037816 */ /* 0x000fca00000000ff */
[----:B------:R0:W-:Y:S01]  /*4230*/  STG.E desc[UR36][R8.64], R3 ;  /* 0x0000000308007986 */ /* 0x0001e2000c101924 */
[----:B------:R-:W-:Y:S05]  /*4240*/  BRA `(.L_x_31397) ;  /* 0x0000000800c47947 */ /* 0x000fea0003800000 */
.L_x_31407:
[----:B------:R-:W-:Y:S01]  /*4250*/  FMUL.FTZ R4, R4, 1 ;  /* 0x3f80000004047820 */ /* 0x000fe20000410000 */
[----:B------:R-:W-:-:S05]  /*4260*/  IMAD.MOV.U32 R25, RZ, RZ, R26 ;  /* 0x000000ffff197224 */ /* 0x000fca00078e001a */
[----:B------:R-:W0:Y:S02]  /*4270*/  F2F.F64.F32 R4, R4 ;  /* 0x0000000400047310 */ /* 0x000e240000201800 */
[----:B0-----:R0:W-:Y:S01]  /*4280*/  STG.E.64 desc[UR36][R8.64], R4 ;  /* 0x0000000408007986 */ /* 0x0011e2000c101b24 */
[----:B------:R-:W-:Y:S05]  /*4290*/  BRA `(.L_x_31397) ;  /* 0x0000000800b07947 */ /* 0x000fea0003800000 */
.L_x_31398:
        /* <DEDUP_REMOVED lines=13> */
.L_x_31411:
[----:B------:R-:W-:Y:S01]  /*4370*/  FMUL.FTZ R4, R4, 1 ;  /* 0x3f80000004047820 */ /* 0x000fe20000410000 */
[----:B------:R-:W-:Y:S01]  /*4380*/  CS2R R6, SRZ ;  /* 0x0000000000067805 */ /* 0x000fe2000001ff00 */
[----:B------:R-:W-:-:S04]  /*4390*/  IMAD.MOV.U32 R25, RZ, RZ, R26 ;  /* 0x000000ffff197224 */ /* 0x000fc800078e001a */
[----:B------:R-:W0:Y:S02]  /*43a0*/  F2F.F64.F32 R4, R4 ;  /* 0x0000000400047310 */ /* 0x000e240000201800 */
[----:B0-----:R0:W-:Y:S01]  /*43b0*/  STG.E.128 desc[UR36][R8.64], R4 ;  /* 0x0000000408007986 */ /* 0x0011e2000c101d24 */
[----:B------:R-:W-:Y:S05]  /*43c0*/  BRA `(.L_x_31397) ;  /* 0x0000000800647947 */ /* 0x000fea0003800000 */
.L_x_31410:
        /* <DEDUP_REMOVED lines=18> */
.L_x_31415:
[----:B------:R-:W-:Y:S05]  /*44f0*/  BSYNC.RECONVERGENT B0 ;  /* 0x0000000000007941 */ /* 0x000fea0003800200 */
.L_x_31414:
[----:B------:R-:W-:Y:S01]  /*4500*/  LOP3.LUT R5, R0, 0x80, R5, 0xf8, !PT ;  /* 0x0000008000057812 */ /* 0x000fe200078ef805 */
[----:B------:R-:W-:-:S04]  /*4510*/  IMAD.MOV.U32 R25, RZ, RZ, R26 ;  /* 0x000000ffff197224 */ /* 0x000fc800078e001a */
[----:B------:R0:W-:Y:S01]  /*4520*/  STG.E.U8 desc[UR36][R8.64], R5 ;  /* 0x0000000508007986 */ /* 0x0001e2000c101124 */
[----:B------:R-:W-:Y:S05]  /*4530*/  BRA `(.L_x_31397) ;  /* 0x0000000800087947 */ /* 0x000fea0003800000 */
.L_x_31413:
        /* <DEDUP_REMOVED lines=14> */
.L_x_31417:
[----:B------:R-:W-:Y:S05]  /*4620*/  BSYNC.RECONVERGENT B0 ;  /* 0x0000000000007941 */ /* 0x000fea0003800200 */
.L_x_31416:
[----:B------:R-:W-:Y:S01]  /*4630*/  LOP3.LUT R3, R0, 0x80, R7, 0xf8, !PT ;  /* 0x0000008000037812 */ /* 0x000fe200078ef807 */
[----:B------:R-:W-:-:S04]  /*4640*/  IMAD.MOV.U32 R25, RZ, RZ, R26 ;  /* 0x000000ffff197224 */ /* 0x000fc800078e001a */
[----:B------:R0:W-:Y:S01]  /*4650*/  STG.E.U8 desc[UR36][R8.64], R3 ;  /* 0x0000000308007986 */ /* 0x0001e2000c101124 */
[----:B------:R-:W-:Y:S05]  /*4660*/  BRA `(.L_x_31397) ;  /* 0x0000000400bc7947 */ /* 0x000fea0003800000 */
.L_x_31412:
[----:B------:R-:W-:Y:S01]  /*4670*/  F2FP.BF16.F32.PACK_AB R4, RZ, R4 ;  /* 0x00000004ff04723e */ /* 0x000fe200000010ff */
[----:B------:R-:W-:-:S04]  /*4680*/  IMAD.MOV.U32 R25, RZ, RZ, R26 ;  /* 0x000000ffff197224 */ /* 0x000fc800078e001a */
[----:B------:R0:W-:Y:S01]  /*4690*/  STG.E.U16 desc[UR36][R8.64], R4 ;  /* 0x0000000408007986 */ /* 0x0001e2000c101524 */
[----:B------:R-:W-:Y:S05]  /*46a0*/  BRA `(.L_x_31397) ;  /* 0x0000000400ac7947 */ /* 0x000fea0003800000 */
.L_x_31409:
        /* <DEDUP_REMOVED lines=12> */
.L_x_31420:
        /* <DEDUP_REMOVED lines=12> */
.L_x_31423:
[----:B------:R-:W-:-:S04]  /*4830*/  SHF.R.U32.HI R0, RZ, 0x14, R4 ;  /* 0x00000014ff007819 */ /* 0x000fc80000011604 */
[----:B------:R-:W-:-:S04]  /*4840*/  LOP3.LUT R3, R0, 0x1, RZ, 0xc0, !PT ;  /* 0x0000000100037812 */ /* 0x000fc800078ec0ff */
[----:B------:R-:W-:-:S04]  /*4850*/  IADD3 R0, PT, PT, R4, 0x487ffff, R3 ;  /* 0x0487ffff04007810 */ /* 0x000fc80007ffe003 */
[----:B------:R-:W-:-:S04]  /*4860*/  SHF.R.U32.HI R0, RZ, 0x14, R0 ;  /* 0x00000014ff007819 */ /* 0x000fc80000011600 */
[----:B------:R-:W-:-:S07]  /*4870*/  LOP3.LUT R3, R0, 0xff, RZ, 0xc0, !PT ;  /* 0x000000ff00037812 */ /* 0x000fce00078ec0ff */
.L_x_31424:
[----:B------:R-:W-:-:S04]  /*4880*/  SHF.R.U32.HI R4, RZ, 0x18, R4 ;  /* 0x00000018ff047819 */ /* 0x000fc80000011604 */
[----:B------:R-:W-:-:S04]  /*4890*/  LOP3.LUT R3, R3, 0x80, R4, 0xf8, !PT ;  /* 0x0000008003037812 */ /* 0x000fc800078ef804 */
[----:B------:R-:W-:-:S07]  /*48a0*/  PRMT R0, R3, 0x7610, R0 ;  /* 0x0000761003007816 */ /* 0x000fce0000000000 */
.L_x_31422:
[----:B------:R-:W-:Y:S05]  /*48b0*/  BSYNC.RECONVERGENT B0 ;  /* 0x0000000000007941 */ /* 0x000fea0003800200 */
.L_x_31421:
[----:B------:R0:W-:Y:S01]  /*48c0*/  STG.E.U8 desc[UR36][R8.64], R0 ;  /* 0x0000000008007986 */ /* 0x0001e2000c101124 */
[----:B------:R-:W-:Y:S01]  /*48d0*/  IMAD.MOV.U32 R25, RZ, RZ, R26 ;  /* 0x000000ffff197224 */ /* 0x000fe200078e001a */
[----:B------:R-:W-:Y:S06]  /*48e0*/  BRA `(.L_x_31397) ;  /* 0x00000004001c7947 */ /* 0x000fec0003800000 */
.L_x_31419:
        /* <DEDUP_REMOVED lines=12> */
.L_x_31427:
[----:B------:R-:W-:-:S04]  /*49b0*/  SHF.R.U32.HI R0, RZ, 0x15, R4 ;  /* 0x00000015ff007819 */ /* 0x000fc80000011604 */
[----:B------:R-:W-:-:S04]  /*49c0*/  LOP3.LUT R3, R0, 0x1, RZ, 0xc0, !PT ;  /* 0x0000000100037812 */ /* 0x000fc800078ec0ff */
[----:B------:R-:W-:-:S04]  /*49d0*/  IADD3 R0, PT, PT, R4, 0x88fffff, R3 ;  /* 0x088fffff04007810 */ /* 0x000fc80007ffe003 */
[----:B------:R-:W-:-:S04]  /*49e0*/  SHF.R.U32.HI R0, RZ, 0x15, R0 ;  /* 0x00000015ff007819 */ /* 0x000fc80000011600 */
[----:B------:R-:W-:-:S07]  /*49f0*/  LOP3.LUT R3, R0, 0xff, RZ, 0xc0, !PT ;  /* 0x000000ff00037812 */ /* 0x000fce00078ec0ff */
.L_x_31428:
[----:B------:R-:W-:-:S04]  /*4a00*/  SHF.R.U32.HI R4, RZ, 0x18, R4 ;  /* 0x00000018ff047819 */ /* 0x000fc80000011604 */
[----:B------:R-:W-:-:S04]  /*4a10*/  LOP3.LUT R3, R3, 0x80, R4, 0xf8, !PT ;  /* 0x0000008003037812 */ /* 0x000fc800078ef804 */
[----:B------:R-:W-:-:S07]  /*4a20*/  PRMT R0, R3, 0x7610, R0 ;  /* 0x0000761003007816 */ /* 0x000fce0000000000 */
.L_x_31426:
[----:B------:R-:W-:Y:S05]  /*4a30*/  BSYNC.RECONVERGENT B0 ;  /* 0x0000000000007941 */ /* 0x000fea0003800200 */
.L_x_31425:
[----:B------:R0:W-:Y:S01]  /*4a40*/  STG.E.U8 desc[UR36][R8.64], R0 ;  /* 0x0000000008007986 */ /* 0x0001e2000c101124 */
[----:B------:R-:W-:Y:S01]  /*4a50*/  IMAD.MOV.U32 R25, RZ, RZ, R26 ;  /* 0x000000ffff197224 */ /* 0x000fe200078e001a */
[----:B------:R-:W-:Y:S06]  /*4a60*/  BRA `(.L_x_31397) ;  /* 0x0000000000bc7947 */ /* 0x000fec0003800000 */
.L_x_31418:
[----:B------:R-:W-:-:S13]  /*4a70*/  ISETP.NE.AND P0, PT, R0, 0x1c, PT ;  /* 0x0000001c0000780c */ /* 0x000fda0003f05270 */
[----:B------:R-:W-:Y:S05]  /*4a80*/  @!P0 BRA `(.L_x_31429) ;  /* 0x0000000000a88947 */ /* 0x000fea0003800000 */
[----:B------:R-:W-:-:S13]  /*4a90*/  ISETP.NE.AND P0, PT, R0, 0x1d, PT ;  /* 0x0000001d0000780c */ /* 0x000fda0003f05270 */
[----:B------:R-:W-:Y:S05]  /*4aa0*/  @!P0 BRA `(.L_x_31430) ;  /* 0x0000000000908947 */ /* 0x000fea0003800000 */
[----:B------:R-:W-:-:S13]  /*4ab0*/  ISETP.NE.AND P0, PT, R0, 0x2c, PT ;  /* 0x0000002c0000780c */ /* 0x000fda0003f05270 */
[----:B------:R-:W-:Y:S05]  /*4ac0*/  @!P0 BRA `(.L_x_31431) ;  /* 0x0000000000488947 */ /* 0x000fea0003800000 */
.L_x_31402:
[----:B------:R-:W-:Y:S01]  /*4ad0*/  MOV R14, 0x1c0 ;  /* 0x000001c0000e7802 */ /* 0x000fe20000000f00 */
[----:B------:R-:W0:Y:S01]  /*4ae0*/  LDCU.64 UR6, c[0x4][0x1a0] ;  /* 0x01003400ff0677ac */ /* 0x000e220008000a00 */
[----:B------:R-:W-:Y:S02]  /*4af0*/  IMAD.MOV.U32 R8, RZ, RZ, 0x65 ;  /* 0x00000065ff087424 */ /* 0x000fe400078e00ff */
[----:B------:R-:W-:Y:S01]  /*4b00*/  IMAD.MOV.U32 R12, RZ, RZ, 0x1 ;  /* 0x00000001ff0c7424 */ /* 0x000fe200078e00ff */
[----:B------:R-:W1:Y:S01]  /*4b10*/  LDCU.64 UR8, c[0x4][0x1a8] ;  /* 0x01003500ff0877ac */ /* 0x000e620008000a00 */
[----:B------:R-:W3:Y:S01]  /*4b20*/  LDC.64 R14, c[0x4][R14] ;  /* 0x010000000e0e7b82 */ /* 0x000ee20000000a00 */
        /* <DEDUP_REMOVED lines=10> */
.L_x_31432:
[----:B------:R-:W-:Y:S01]  /*4bd0*/  IMAD.MOV.U32 R25, RZ, RZ, R26 ;  /* 0x000000ffff197224 */ /* 0x000fe200078e001a */
[----:B------:R-:W-:Y:S06]  /*4be0*/  BRA `(.L_x_31397) ;  /* 0x00000000005c7947 */ /* 0x000fec0003800000 */
.L_x_31431:
        /* <DEDUP_REMOVED lines=16> */
.L_x_31430:
[----:B------:R-:W0:Y:S01]  /*4cf0*/  F2I.U64.TRUNC R4, R4 ;  /* 0x0000000400047311 */ /* 0x000e22000020d800 */
[----:B------:R-:W-:Y:S01]  /*4d00*/  IMAD.MOV.U32 R25, RZ, RZ, R26 ;  /* 0x000000ffff197224 */ /* 0x000fe200078e001a */
[----:B0-----:R0:W-:Y:S01]  /*4d10*/  STG.E.64 desc[UR36][R8.64], R4 ;  /* 0x0000000408007986 */ /* 0x0011e2000c101b24 */
[----:B------:R-:W-:Y:S05]  /*4d20*/  BRA `(.L_x_31397) ;  /* 0x00000000000c7947 */ /* 0x000fea0003800000 */
.L_x_31429:
[----:B------:R-:W0:Y:S01]  /*4d30*/  F2I.FTZ.U32.TRUNC.NTZ R3, R4 ;  /* 0x0000000400037305 */ /* 0x000e22000021f000 */
[----:B------:R-:W-:Y:S01]  /*4d40*/  IMAD.MOV.U32 R25, RZ, RZ, R26 ;  /* 0x000000ffff197224 */ /* 0x000fe200078e001a */
[----:B0-----:R0:W-:Y:S06]  /*4d50*/  STG.E desc[UR36][R8.64], R3 ;  /* 0x0000000308007986 */ /* 0x0011ec000c101924 */
.L_x_31397:
[----:B------:R-:W-:Y:S05]  /*4d60*/  BSYNC.RECONVERGENT B6 ;  /* 0x0000000000067941 */ /* 0x000fea0003800200 */
.L_x_31396:
[----:B------:R-:W-:Y:S01]  /*4d70*/  ISETP.GE.AND P0, PT, R25, R17, PT ;  /* 0x000000111900720c */ /* 0x000fe20003f06270 */
[----:B------:R-:W-:-:S12]  /*4d80*/  BSSY.RECONVERGENT B6, `(.L_x_31433) ;  /* 0x00001cc000067945 */ /* 0x000fd80003800200 */
[----:B------:R-:W-:Y:S05]  /*4d90*/  @P0 BRA `(.L_x_31434) ;  /* 0x0000001c00280947 */ /* 0x000fea0003800000 */
[----:B------:R-:W5:Y:S01]  /*4da0*/  LDCU UR4, c[0x0][0x3a8] ;  /* 0x00007500ff0477ac */ /* 0x000f620008000800 */
[----:B0-----:R-:W0:Y:S01]  /*4db0*/  LDC.64 R8, c[0x0][0x388] ;  /* 0x0000e200ff087b82 */ /* 0x001e220000000a00 */
[----:B------:R-:W-:Y:S01]  /*4dc0*/  IMAD R0, R2, 0x200, R25 ;  /* 0x0000020002007824 */ /* 0x000fe200078e0219 */
[----:B-1-3--:R-:W-:-:S03]  /*4dd0*/  PRMT R4, R16, 0x9910, RZ ;  /* 0x0000991010047816 */ /* 0x00afc600000000ff */
        /* <DEDUP_REMOVED lines=17> */
.L_x_31438:
[----:B------:R-:W0:Y:S02]  /*4ef0*/  F2I.S64.TRUNC R18, R18 ;  /* 0x0000001200127311 */ /* 0x000e24000020d900 */
[----:B0-----:R-:W-:-:S05]  /*4f00*/  IMAD.MOV.U32 R3, RZ, RZ, R18 ;  /* 0x000000ffff037224 */ /* 0x001fca00078e0012 */
[----:B------:R0:W-:Y:S01]  /*4f10*/  STG.E.U8 desc[UR36][R8.64], R3 ;  /* 0x0000000308007986 */ /* 0x0001e2000c101124 */
[----:B------:R-:W-:Y:S05]  /*4f20*/  BRA `(.L_x_31440) ;  /* 0x0000000c00287947 */ /* 0x000fea0003800000 */
.L_x_31437:
        /* <DEDUP_REMOVED lines=9> */
.L_x_31442:
[----:B------:R-:W0:Y:S02]  /*4fc0*/  F2I.FTZ.TRUNC.NTZ R3, R18 ;  /* 0x0000001200037305 */ /* 0x000e24000021f100 */
[----:B0-----:R0:W-:Y:S01]  /*4fd0*/  STG.E desc[UR36][R8.64], R3 ;  /* 0x0000000308007986 */ /* 0x0011e2000c101924 */
[----:B------:R-:W-:Y:S05]  /*4fe0*/  BRA `(.L_x_31440) ;  /* 0x0000000800f87947 */ /* 0x000fea0003800000 */
.L_x_31441:
[----:B------:R-:W0:Y:S02]  /*4ff0*/  F2I.FTZ.TRUNC.NTZ R3, R18 ;  /* 0x0000001200037305 */ /* 0x000e24000021f100 */
[----:B0-----:R0:W-:Y:S01]  /*5000*/  STG.E.U16 desc[UR36][R8.64], R3 ;  /* 0x0000000308007986 */ /* 0x0011e2000c101524 */
[----:B------:R-:W-:Y:S05]  /*5010*/  BRA `(.L_x_31440) ;  /* 0x0000000800ec7947 */ /* 0x000fea0003800000 */
.L_x_31436:
        /* <DEDUP_REMOVED lines=8> */
.L_x_31444:
[----:B------:R-:W-:-:S05]  /*50a0*/  F2FP.F16.F32.PACK_AB R18, RZ, R18 ;  /* 0x00000012ff12723e */ /* 0x000fca00000000ff */
[----:B------:R0:W-:Y:S01]  /*50b0*/  STG.E.U16 desc[UR36][R8.64], R18 ;  /* 0x0000001208007986 */ /* 0x0001e2000c101524 */
[----:B------:R-:W-:Y:S05]  /*50c0*/  BRA `(.L_x_31440) ;  /* 0x0000000800c07947 */ /* 0x000fea0003800000 */
.L_x_31443:
        /* <DEDUP_REMOVED lines=9> */
.L_x_31446:
[----:B------:R-:W-:-:S04]  /*5160*/  F2FP.F16.F32.PACK_AB R3, RZ, R18 ;  /* 0x00000012ff03723e */ /* 0x000fc800000000ff */
[----:B------:R-:W-:-:S05]  /*5170*/  PRMT R3, R3, 0x5410, RZ ;  /* 0x0000541003037816 */ /* 0x000fca00000000ff */
[----:B------:R0:W-:Y:S01]  /*5180*/  STG.E desc[UR36][R8.64], R3 ;  /* 0x0000000308007986 */ /* 0x0001e2000c101924 */
[----:B------:R-:W-:Y:S05]  /*5190*/  BRA `(.L_x_31440) ;  /* 0x00000008008c7947 */ /* 0x000fea0003800000 */
.L_x_31445:
[----:B------:R-:W-:-:S06]  /*51a0*/  FMUL.FTZ R4, R18, 1 ;  /* 0x3f80000012047820 */ /* 0x000fcc0000410000 */
[----:B------:R-:W0:Y:S02]  /*51b0*/  F2F.F64.F32 R4, R4 ;  /* 0x0000000400047310 */ /* 0x000e240000201800 */
[----:B0-----:R0:W-:Y:S01]  /*51c0*/  STG.E.64 desc[UR36][R8.64], R4 ;  /* 0x0000000408007986 */ /* 0x0011e2000c101b24 */
[----:B------:R-:W-:Y:S05]  /*51d0*/  BRA `(.L_x_31440) ;  /* 0x00000008007c7947 */ /* 0x000fea0003800000 */
.L_x_31435:
        /* <DEDUP_REMOVED lines=13> */
.L_x_31450:
        /* <DEDUP_REMOVED lines=16> */
.L_x_31453:
[----:B------:R-:W-:-:S04]  /*53b0*/  SHF.R.U32.HI R18, RZ, 0x18, R18 ;  /* 0x00000018ff127819 */ /* 0x000fc80000011612 */
[----:B------:R-:W-:-:S04]  /*53c0*/  LOP3.LUT R3, R3, 0x80, R18, 0xf8, !PT ;  /* 0x0000008003037812 */ /* 0x000fc800078ef812 */
[----:B------:R-:W-:-:S07]  /*53d0*/  PRMT R4, R3, 0x7610, R4 ;  /* 0x0000761003047816 */ /* 0x000fce0000000004 */
.L_x_31452:
[----:B------:R-:W-:Y:S05]  /*53e0*/  BSYNC.RECONVERGENT B0 ;  /* 0x0000000000007941 */ /* 0x000fea0003800200 */
.L_x_31451:
[----:B------:R0:W-:Y:S01]  /*53f0*/  STG.E.U8 desc[UR36][R8.64], R4 ;  /* 0x0000000408007986 */ /* 0x0001e2000c101124 */
[----:B------:R-:W-:Y:S05]  /*5400*/  BRA `(.L_x_31440) ;  /* 0x0000000400f07947 */ /* 0x000fea0003800000 */
.L_x_31449:
        /* <DEDUP_REMOVED lines=16> */
.L_x_31456:
[----:B------:R-:W-:-:S04]  /*5510*/  SHF.R.U32.HI R18, RZ, 0x18, R18 ;  /* 0x00000018ff127819 */ /* 0x000fc80000011612 */
[----:B------:R-:W-:-:S04]  /*5520*/  LOP3.LUT R3, R3, 0x80, R18, 0xf8, !PT ;  /* 0x0000008003037812 */ /* 0x000fc800078ef812 */
[----:B------:R-:W-:-:S07]  /*5530*/  PRMT R4, R3, 0x7610, R4 ;  /* 0x0000761003047816 */ /* 0x000fce0000000004 */
.L_x_31455:
[----:B------:R-:W-:Y:S05]  /*5540*/  BSYNC.RECONVERGENT B0 ;  /* 0x0000000000007941 */ /* 0x000fea0003800200 */
.L_x_31454:
[----:B------:R0:W-:Y:S01]  /*5550*/  STG.E.U8 desc[UR36][R8.64], R4 ;  /* 0x0000000408007986 */ /* 0x0001e2000c101124 */
[----:B------:R-:W-:Y:S05]  /*5560*/  BRA `(.L_x_31440) ;  /* 0x0000000400987947 */ /* 0x000fea0003800000 */
.L_x_31448:
        /* <DEDUP_REMOVED lines=21> */
.L_x_31458:
[----:B------:R-:W0:Y:S02]  /*56c0*/  F2I.U64.TRUNC R18, R18 ;  /* 0x0000001200127311 */ /* 0x000e24000020d800 */
[----:B0-----:R0:W-:Y:S01]  /*56d0*/  STG.E.64 desc[UR36][R8.64], R18 ;  /* 0x0000001208007986 */ /* 0x0011e2000c101b24 */
[----:B------:R-:W-:Y:S05]  /*56e0*/  BRA `(.L_x_31440) ;  /* 0x0000000400387947 */ /* 0x000fea0003800000 */
.L_x_31457:
[----:B------:R-:W0:Y:S02]  /*56f0*/  F2I.FTZ.U32.TRUNC.NTZ R3, R18 ;  /* 0x0000001200037305 */ /* 0x000e24000021f000 */
[----:B0-----:R0:W-:Y:S01]  /*5700*/  STG.E desc[UR36][R8.64], R3 ;  /* 0x0000000308007986 */ /* 0x0011e2000c101924 */
[----:B------:R-:W-:Y:S05]  /*5710*/  BRA `(.L_x_31440) ;  /* 0x00000004002c7947 */ /* 0x000fea0003800000 */
.L_x_31447:
        /* <DEDUP_REMOVED lines=10> */
.L_x_31460:
[----:B------:R-:W-:Y:S01]  /*57c0*/  FMUL.FTZ R4, R18, 1 ;  /* 0x3f80000012047820 */ /* 0x000fe20000410000 */
[----:B------:R-:W-:-:S05]  /*57d0*/  CS2R R6, SRZ ;  /* 0x0000000000067805 */ /* 0x000fca000001ff00 */
[----:B------:R-:W0:Y:S02]  /*57e0*/  F2F.F64.F32 R4, R4 ;  /* 0x0000000400047310 */ /* 0x000e240000201800 */
[----:B0-----:R0:W-:Y:S01]  /*57f0*/  STG.E.128 desc[UR36][R8.64], R4 ;  /* 0x0000000408007986 */ /* 0x0011e2000c101d24 */
[----:B------:R-:W-:Y:S05]  /*5800*/  BRA `(.L_x_31440) ;  /* 0x0000000000f07947 */ /* 0x000fea0003800000 */
.L_x_31459:
[----:B------:R-:W-:-:S13]  /*5810*/  ISETP.NE.AND P0, PT, R0, 0xf, PT ;  /* 0x0000000f0000780c */ /* 0x000fda0003f05270 */
[----:B------:R-:W-:Y:S05]  /*5820*/  @!P0 BRA `(.L_x_31461) ;  /* 0x0000000000e08947 */ /* 0x000fea0003800000 */
[----:B------:R-:W-:-:S13]  /*5830*/  ISETP.NE.AND P0, PT, R0, 0x17, PT ;  /* 0x000000170000780c */ /* 0x000fda0003f05270 */
[----:B------:R-:W-:Y:S05]  /*5840*/  @!P0 BRA `(.L_x_31462) ;  /* 0x00000000008c8947 */ /* 0x000fea0003800000 */
[----:B------:R-:W-:-:S13]  /*5850*/  ISETP.NE.AND P0, PT, R0, 0x18, PT ;  /* 0x000000180000780c */ /* 0x000fda0003f05270 */
[----:B------:R-:W-:Y:S05]  /*5860*/  @!P0 BRA `(.L_x_31463) ;  /* 0x0000000000448947 */ /* 0x000fea0003800000 */
.L_x_31439:
        /* <DEDUP_REMOVED lines=16> */
.L_x_31464:
[----:B------:R-:W-:Y:S05]  /*5970*/  BRA `(.L_x_31440) ;  /* 0x0000000000947947 */ /* 0x000fea0003800000 */
.L_x_31463:
        /* <DEDUP_REMOVED lines=12> */
.L_x_31466:
[----:B------:R-:W-:Y:S05]  /*5a40*/  BSYNC.RECONVERGENT B0 ;  /* 0x0000000000007941 */ /* 0x000fea0003800200 */
.L_x_31465:
[----:B------:R-:W-:-:S05]  /*5a50*/  LOP3.LUT R3, R0, 0x80, R5, 0xf8, !PT ;  /* 0x0000008000037812 */ /* 0x000fca00078ef805 */
[----:B------:R3:W-:Y:S01]  /*5a60*/  STG.E.U8 desc[UR36][R8.64], R3 ;  /* 0x0000000308007986 */ /* 0x0007e2000c101124 */
[----:B------:R-:W-:Y:S05]  /*5a70*/  BRA `(.L_x_31440) ;  /* 0x0000000000547947 */ /* 0x000fea0003800000 */
.L_x_31462:
        /* <DEDUP_REMOVED lines=11> */
.L_x_31468:
[----:B------:R-:W-:Y:S01]  /*5b30*/  IMAD.MOV.U32 R0, RZ, RZ, 0x7f ;  /* 0x0000007fff007424 */ /* 0x000fe200078e00ff */
[----:B------:R-:W-:-:S04]  /*5b40*/  ISETP.GT.U32.AND P0, PT, R4, 0x7f800000, PT ;  /* 0x7f8000000400780c */ /* 0x000fc80003f04070 */
[----:B------:R-:W-:-:S09]  /*5b50*/  SEL R0, R0, 0x7c, P0 ;  /* 0x0000007c00007807 */ /* 0x000fd20000000000 */
.L_x_31469:
[----:B------:R-:W-:Y:S05]  /*5b60*/  BSYNC.RECONVERGENT B0 ;  /* 0x0000000000007941 */ /* 0x000fea0003800200 */
.L_x_31467:
[----:B------:R-:W-:-:S04]  /*5b70*/  SHF.R.U32.HI R3, RZ, 0x18, R18 ;  /* 0x00000018ff037819 */ /* 0x000fc80000011612 */
[----:B------:R-:W-:-:S05]  /*5b80*/  LOP3.LUT R3, R0, 0x80, R3, 0xf8, !PT ;  /* 0x0000008000037812 */ /* 0x000fca00078ef803 */
[----:B------:R1:W-:Y:S01]  /*5b90*/  STG.E.U8 desc[UR36][R8.64], R3 ;  /* 0x0000000308007986 */ /* 0x0003e2000c101124 */
[----:B------:R-:W-:Y:S05]  /*5ba0*/  BRA `(.L_x_31440) ;  /* 0x0000000000087947 */ /* 0x000fea0003800000 */
.L_x_31461:
[----:B------:R-:W-:-:S05]  /*5bb0*/  F2FP.BF16.F32.PACK_AB R18, RZ, R18 ;  /* 0x00000012ff12723e */ /* 0x000fca00000010ff */
[----:B------:R0:W-:Y:S02]  /*5bc0*/  STG.E.U16 desc[UR36][R8.64], R18 ;  /* 0x0000001208007986 */ /* 0x0001e4000c101524 */
.L_x_31440:
[----:B------:R-:W-:-:S05]  /*5bd0*/  VIADD R25, R25, 0x80 ;  /* 0x0000008019197836 */ /* 0x000fca0000000000 */
[----:B------:R-:W-:-:S13]  /*5be0*/  ISETP.GE.AND P0, PT, R25, R17, PT ;  /* 0x000000111900720c */ /* 0x000fda0003f06270 */
[----:B------:R-:W-:Y:S05]  /*5bf0*/  @P0 BRA `(.L_x_31434) ;  /* 0x0000000c00900947 */ /* 0x000fea0003800000 */
[----:B------:R-:W5:Y:S01]  /*5c00*/  LDCU UR4, c[0x0][0x3a8] ;  /* 0x00007500ff0477ac */ /* 0x000f620008000800 */
[----:B01-3--:R-:W0:Y:S01]  /*5c10*/  LDC.64 R8, c[0x0][0x388] ;  /* 0x0000e200ff087b82 */ /* 0x00be220000000a00 */
        /* <DEDUP_REMOVED lines=19> */
.L_x_31473:
[----:B--2---:R-:W0:Y:S02]  /*5d50*/  F2I.S64.TRUNC R22, R22 ;  /* 0x0000001600167311 */ /* 0x004e24000020d900 */
[----:B0-----:R-:W-:-:S05]  /*5d60*/  IMAD.MOV.U32 R3, RZ, RZ, R22 ;  /* 0x000000ffff037224 */ /* 0x001fca00078e0016 */
[----:B------:R3:W-:Y:S01]  /*5d70*/  STG.E.U8 desc[UR36][R8.64], R3 ;  /* 0x0000000308007986 */ /* 0x0007e2000c101124 */
[----:B------:R-:W-:Y:S05]  /*5d80*/  BRA `(.L_x_31475) ;  /* 0x0000000c00287947 */ /* 0x000fea0003800000 */
.L_x_31472:
        /* <DEDUP_REMOVED lines=9> */
.L_x_31477:
[----:B--2---:R-:W0:Y:S02]  /*5e20*/  F2I.FTZ.TRUNC.NTZ R3, R22 ;  /* 0x0000001600037305 */ /* 0x004e24000021f100 */
[----:B0-----:R2:W-:Y:S01]  /*5e30*/  STG.E desc[UR36][R8.64], R3 ;  /* 0x0000000308007986 */ /* 0x0015e2000c101924 */
[----:B------:R-:W-:Y:S05]  /*5e40*/  BRA `(.L_x_31475) ;  /* 0x0000000800f87947 */ /* 0x000fea0003800000 */
.L_x_31476:
[----:B--2---:R-:W0:Y:S02]  /*5e50*/  F2I.FTZ.TRUNC.NTZ R3, R22 ;  /* 0x0000001600037305 */ /* 0x004e24000021f100 */
[----:B0-----:R0:W-:Y:S01]  /*5e60*/  STG.E.U16 desc[UR36][R8.64], R3 ;  /* 0x0000000308007986 */ /* 0x0011e2000c101524 */
[----:B------:R-:W-:Y:S05]  /*5e70*/  BRA `(.L_x_31475) ;  /* 0x0000000800ec7947 */ /* 0x000fea0003800000 */
.L_x_31471:
        /* <DEDUP_REMOVED lines=8> */
.L_x_31479:
[----:B--2---:R-:W-:-:S05]  /*5f00*/  F2FP.F16.F32.PACK_AB R22, RZ, R22 ;  /* 0x00000016ff16723e */ /* 0x004fca00000000ff */
[----:B------:R0:W-:Y:S01]  /*5f10*/  STG.E.U16 desc[UR36][R8.64], R22 ;  /* 0x0000001608007986 */ /* 0x0001e2000c101524 */
[----:B------:R-:W-:Y:S05]  /*5f20*/  BRA `(.L_x_31475) ;  /* 0x0000000800c07947 */ /* 0x000fea0003800000 */
.L_x_31478:
        /* <DEDUP_REMOVED lines=9> */
.L_x_31481:
[----:B--2---:R-:W-:-:S04]  /*5fc0*/  F2FP.F16.F32.PACK_AB R3, RZ, R22 ;  /* 0x00000016ff03723e */ /* 0x004fc800000000ff */
[----:B------:R-:W-:-:S05]  /*5fd0*/  PRMT R3, R3, 0x5410, RZ ;  /* 0x0000541003037816 */ /* 0x000fca00000000ff */
[----:B------:R0:W-:Y:S01]  /*5fe0*/  STG.E desc[UR36][R8.64], R3 ;  /* 0x0000000308007986 */ /* 0x0001e2000c101924 */
[----:B------:R-:W-:Y:S05]  /*5ff0*/  BRA `(.L_x_31475) ;  /* 0x00000008008c7947 */ /* 0x000fea0003800000 */
.L_x_31480:
[----:B--2---:R-:W-:-:S06]  /*6000*/  FMUL.FTZ R4, R22, 1 ;  /* 0x3f80000016047820 */ /* 0x004fcc0000410000 */
[----:B------:R-:W0:Y:S02]  /*6010*/  F2F.F64.F32 R4, R4 ;  /* 0x0000000400047310 */ /* 0x000e240000201800 */
[----:B0-----:R0:W-:Y:S01]  /*6020*/  STG.E.64 desc[UR36][R8.64], R4 ;  /* 0x0000000408007986 */ /* 0x0011e2000c101b24 */
[----:B------:R-:W-:Y:S05]  /*6030*/  BRA `(.L_x_31475) ;  /* 0x00000008007c7947 */ /* 0x000fea0003800000 */
.L_x_31470:
        /* <DEDUP_REMOVED lines=13> */
.L_x_31485:
        /* <DEDUP_REMOVED lines=16> */
.L_x_31488:
[----:B------:R-:W-:-:S04]  /*6210*/  SHF.R.U32.HI R22, RZ, 0x18, R22 ;  /* 0x00000018ff167819 */ /* 0x000fc80000011616 */
[----:B------:R-:W-:-:S04]  /*6220*/  LOP3.LUT R3, R3, 0x80, R22, 0xf8, !PT ;  /* 0x0000008003037812 */ /* 0x000fc800078ef816 */
[----:B------:R-:W-:-:S07]  /*6230*/  PRMT R4, R3, 0x7610, R4 ;  /* 0x0000761003047816 */ /* 0x000fce0000000004 */
.L_x_31487:
[----:B------:R-:W-:Y:S05]  /*6240*/  BSYNC.RECONVERGENT B0 ;  /* 0x0000000000007941 */ /* 0x000fea0003800200 */
.L_x_31486:
[----:B------:R0:W-:Y:S01]  /*6250*/  STG.E.U8 desc[UR36][R8.64], R4 ;  /* 0x0000000408007986 */ /* 0x0001e2000c101124 */
[----:B------:R-:W-:Y:S05]  /*6260*/  BRA `(.L_x_31475) ;  /* 0x0000000400f07947 */ /* 0x000fea0003800000 */
.L_x_31484:
        /* <DEDUP_REMOVED lines=16> */
.L_x_31491:
[----:B------:R-:W-:-:S04]  /*6370*/  SHF.R.U32.HI R22, RZ, 0x18, R22 ;  /* 0x00000018ff167819 */ /* 0x000fc80000011616 */
[----:B------:R-:W-:-:S04]  /*6380*/  LOP3.LUT R3, R3, 0x80, R22, 0xf8, !PT ;  /* 0x0000008003037812 */ /* 0x000fc800078ef816 */
[----:B------:R-:W-:-:S07]  /*6390*/  PRMT R4, R3, 0x7610, R4 ;  /* 0x0000761003047816 */ /* 0x000fce0000000004 */
.L_x_31490:
[----:B------:R-:W-:Y:S05]  /*63a0*/  BSYNC.RECONVERGENT B0 ;  /* 0x0000000000007941 */ /* 0x000fea0003800200 */
.L_x_31489:
[----:B------:R0:W-:Y:S01]  /*63b0*/  STG.E.U8 desc[UR36][R8.64], R4 ;  /* 0x0000000408007986 */ /* 0x0001e2000c101124 */
[----:B------:R-:W-:Y:S05]  /*63c0*/  BRA `(.L_x_31475) ;  /* 0x0000000400987947 */ /* 0x000fea0003800000 */
.L_x_31483:
        /* <DEDUP_REMOVED lines=21> */
.L_x_31493:
[----:B--2---:R-:W0:Y:S02]  /*6520*/  F2I.U64.TRUNC R22, R22 ;  /* 0x0000001600167311 */ /* 0x004e24000020d800 */
[----:B0-----:R0:W-:Y:S01]  /*6530*/  STG.E.64 desc[UR36][R8.64], R22 ;  /* 0x0000001608007986 */ /* 0x0011e2000c101b24 */
[----:B------:R-:W-:Y:S05]  /*6540*/  BRA `(.L_x_31475) ;  /* 0x0000000400387947 */ /* 0x000fea0003800000 */
.L_x_31492:
[----:B--2---:R-:W0:Y:S02]  /*6550*/  F2I.FTZ.U32.TRUNC.NTZ R3, R22 ;  /* 0x0000001600037305 */ /* 0x004e24000021f000 */
[----:B0-----:R0:W-:Y:S01]  /*6560*/  STG.E desc[UR36][R8.64], R3 ;  /* 0x0000000308007986 */ /* 0x0011e2000c101924 */
[----:B------:R-:W-:Y:S05]  /*6570*/  BRA `(.L_x_31475) ;  /* 0x00000004002c7947 */ /* 0x000fea0003800000 */
.L_x_31482:
        /* <DEDUP_REMOVED lines=10> */
.L_x_31495:
[----:B--2---:R-:W-:Y:S01]  /*6620*/  FMUL.FTZ R4, R22, 1 ;  /* 0x3f80000016047820 */ /* 0x004fe20000410000 */
[----:B------:R-:W-:-:S05]  /*6630*/  CS2R R6, SRZ ;  /* 0x0000000000067805 */ /* 0x000fca000001ff00 */
[----:B------:R-:W0:Y:S02]  /*6640*/  F2F.F64.F32 R4, R4 ;  /* 0x0000000400047310 */ /* 0x000e240000201800 */
[----:B0-----:R0:W-:Y:S01]  /*6650*/  STG.E.128 desc[UR36][R8.64], R4 ;  /* 0x0000000408007986 */ /* 0x0011e2000c101d24 */
[----:B------:R-:W-:Y:S05]  /*6660*/  BRA `(.L_x_31475) ;  /* 0x0000000000f07947 */ /* 0x000fea0003800000 */
.L_x_31494:
[----:B------:R-:W-:-:S13]  /*6670*/  ISETP.NE.AND P0, PT, R0, 0xf, PT ;  /* 0x0000000f0000780c */ /* 0x000fda0003f05270 */
[----:B------:R-:W-:Y:S05]  /*6680*/  @!P0 BRA `(.L_x_31496) ;  /* 0x0000000000e08947 */ /* 0x000fea0003800000 */
[----:B------:R-:W-:-:S13]  /*6690*/  ISETP.NE.AND P0, PT, R0, 0x17, PT ;  /* 0x000000170000780c */ /* 0x000fda0003f05270 */
[----:B------:R-:W-:Y:S05]  /*66a0*/  @!P0 BRA `(.L_x_31497) ;  /* 0x00000000008c8947 */ /* 0x000fea0003800000 */
[----:B------:R-:W-:-:S13]  /*66b0*/  ISETP.NE.AND P0, PT, R0, 0x18, PT ;  /* 0x000000180000780c */ /* 0x000fda0003f05270 */
[----:B------:R-:W-:Y:S05]  /*66c0*/  @!P0 BRA `(.L_x_31498) ;  /* 0x0000000000448947 */ /* 0x000fea0003800000 */
.L_x_31474:
        /* <DEDUP_REMOVED lines=16> */
.L_x_31499:
[----:B------:R-:W-:Y:S05]  /*67d0*/  BRA `(.L_x_31475) ;  /* 0x0000000000947947 */ /* 0x000fea0003800000 */
.L_x_31498:
        /* <DEDUP_REMOVED lines=12> */
.L_x_31501:
[----:B------:R-:W-:Y:S05]  /*68a0*/  BSYNC.RECONVERGENT B0 ;  /* 0x0000000000007941 */ /* 0x000fea0003800200 */
.L_x_31500:
[----:B------:R-:W-:-:S05]  /*68b0*/  LOP3.LUT R3, R0, 0x80, R5, 0xf8, !PT ;  /* 0x0000008000037812 */ /* 0x000fca00078ef805 */
[----:B------:R0:W-:Y:S01]  /*68c0*/  STG.E.U8 desc[UR36][R8.64], R3 ;  /* 0x0000000308007986 */ /* 0x0001e2000c101124 */
[----:B------:R-:W-:Y:S05]  /*68d0*/  BRA `(.L_x_31475) ;  /* 0x0000000000547947 */ /* 0x000fea0003800000 */
.L_x_31497:
        /* <DEDUP_REMOVED lines=11> */
.L_x_31503:
[----:B------:R-:W-:Y:S01]  /*6990*/  IMAD.MOV.U32 R0, RZ, RZ, 0x7f ;  /* 0x0000007fff007424 */ /* 0x000fe200078e00ff */
[----:B------:R-:W-:-:S04]  /*69a0*/  ISETP.GT.U32.AND P0, PT, R4, 0x7f800000, PT ;  /* 0x7f8000000400780c */ /* 0x000fc80003f04070 */
[----:B------:R-:W-:-:S09]  /*69b0*/  SEL R0, R0, 0x7c, P0 ;  /* 0x0000007c00007807 */ /* 0x000fd20000000000 */
.L_x_31504:
[----:B------:R-:W-:Y:S05]  /*69c0*/  BSYNC.RECONVERGENT B0 ;  /* 0x0000000000007941 */ /* 0x000fea0003800200 */
.L_x_31502:
[----:B------:R-:W-:-:S04]  /*69d0*/  SHF.R.U32.HI R3, RZ, 0x18, R22 ;  /* 0x00000018ff037819 */ /* 0x000fc80000011616 */
[----:B------:R-:W-:-:S05]  /*69e0*/  LOP3.LUT R3, R0, 0x80, R3, 0xf8, !PT ;  /* 0x0000008000037812 */ /* 0x000fca00078ef803 */
[----:B------:R0:W-:Y:S01]  /*69f0*/  STG.E.U8 desc[UR36][R8.64], R3 ;  /* 0x0000000308007986 */ /* 0x0001e2000c101124 */
[----:B------:R-:W-:Y:S05]  /*6a00*/  BRA `(.L_x_31475) ;  /* 0x0000000000087947 */ /* 0x000fea0003800000 */
.L_x_31496:
[----:B--2---:R-:W-:-:S05]  /*6a10*/  F2FP.BF16.F32.PACK_AB R22, RZ, R22 ;  /* 0x00000016ff16723e */ /* 0x004fca00000010ff */
[----:B------:R0:W-:Y:S02]  /*6a20*/  STG.E.U16 desc[UR36][R8.64], R22 ;  /* 0x0000001608007986 */ /* 0x0001e4000c101524 */
.L_x_31475:
[----:B------:R-:W-:-:S07]  /*6a30*/  VIADD R25, R25, 0x80 ;  /* 0x0000008019197836 */ /* 0x000fce0000000000 */
.L_x_31434:
[----:B------:R-:W-:Y:S05]  /*6a40*/  BSYNC.RECONVERGENT B6 ;  /* 0x0000000000067941 */ /* 0x000fea0003800200 */
.L_x_31433:
[----:B------:R-:W-:-:S13]  /*6a50*/  ISETP.GE.AND P0, PT, R25, R17, PT ;  /* 0x000000111900720c */ /* 0x000fda0003f06270 */
[----:B------:R-:W-:Y:S05]  /*6a60*/  @P0 EXIT ;  /* 0x000000000000094d */ /* 0x000fea0003800000 */
[----:B01----:R-:W0:Y:S01]  /*6a70*/  LDC.64 R4, c[0x0][0x388] ;  /* 0x0000e200ff047b82 */ /* 0x003e220000000a00 */
[----:B------:R-:W2:Y:S01]  /*6a80*/  LDCU UR4, c[0x0][0x3a8] ;  /* 0x00007500ff0477ac */ /* 0x000ea20008000800 */
[----:B---3--:R-:W-:Y:S01]  /*6a90*/  PRMT R0, R16, 0x9910, RZ ;  /* 0x0000991010007816 */ /* 0x008fe200000000ff */
        /* <DEDUP_REMOVED lines=14> */
[----:B----4-:R-:W0:Y:S02]  /*6b80*/  F2I.FTZ.TRUNC.NTZ R5, R24 ;  /* 0x0000001800057305 */ /* 0x010e24000021f100 */
[----:B0-----:R-:W-:Y:S01]  /*6b90*/  STG.E.U8 desc[UR36][R2.64], R5 ;  /* 0x0000000502007986 */ /* 0x001fe2000c101124 */
[----:B------:R-:W-:Y:S05]  /*6ba0*/  EXIT ;  /* 0x000000000000794d */ /* 0x000fea0003800000 */
.L_x_31508:
[----:B----4-:R-:W0:Y:S02]  /*6bb0*/  F2I.S64.TRUNC R24, R24 ;  /* 0x0000001800187311 */ /* 0x010e24000020d900 */
[----:B0-----:R-:W-:-:S05]  /*6bc0*/  IMAD.MOV.U32 R5, RZ, RZ, R24 ;  /* 0x000000ffff057224 */ /* 0x001fca00078e0018 */
[----:B------:R-:W-:Y:S01]  /*6bd0*/  STG.E.U8 desc[UR36][R2.64], R5 ;  /* 0x0000000502007986 */ /* 0x000fe2000c101124 */
[----:B------:R-:W-:Y:S05]  /*6be0*/  EXIT ;  /* 0x000000000000794d */ /* 0x000fea0003800000 */
.L_x_31507:
[----:B------:R-:W-:-:S13]  /*6bf0*/  ISETP.NE.AND P0, PT, R0, 0x2, PT ;  /* 0x000000020000780c */ /* 0x000fda0003f05270 */
[----:B------:R-:W-:Y:S05]  /*6c00*/  @!P0 BRA `(.L_x_31510) ;  /* 0x0000000000288947 */ /* 0x000fea0003800000 */
[----:B------:R-:W-:-:S13]  /*6c10*/  ISETP.NE.AND P0, PT, R0, 0x3, PT ;  /* 0x000000030000780c */ /* 0x000fda0003f05270 */
[----:B------:R-:W-:Y:S05]  /*6c20*/  @!P0 BRA `(.L_x_31511) ;  /* 0x0000000000148947 */ /* 0x000fea0003800000 */
[----:B------:R-:W-:-:S13]  /*6c30*/  ISETP.NE.AND P0, PT, R0, 0x4, PT ;  /* 0x000000040000780c */ /* 0x000fda0003f05270 */
[----:B------:R-:W-:Y:S05]  /*6c40*/  @P0 BRA `(.L_x_31509) ;  /* 0x0000000800380947 */ /* 0x000fea0003800000 */
[----:B----4-:R-:W0:Y:S02]  /*6c50*/  F2I.S64.TRUNC R24, R24 ;  /* 0x0000001800187311 */ /* 0x010e24000020d900 */
[----:B0-----:R-:W-:Y:S01]  /*6c60*/  STG.E.64 desc[UR36][R2.64], R24 ;  /* 0x0000001802007986 */ /* 0x001fe2000c101b24 */
[----:B------:R-:W-:Y:S05]  /*6c70*/  EXIT ;  /* 0x000000000000794d */ /* 0x000fea0003800000 */
.L_x_31511:
[----:B----4-:R-:W0:Y:S02]  /*6c80*/  F2I.FTZ.TRUNC.NTZ R5, R24 ;  /* 0x0000001800057305 */ /* 0x010e24000021f100 */
[----:B0-----:R-:W-:Y:S01]  /*6c90*/  STG.E desc[UR36][R2.64], R5 ;  /* 0x0000000502007986 */ /* 0x001fe2000c101924 */
[----:B------:R-:W-:Y:S05]  /*6ca0*/  EXIT ;  /* 0x000000000000794d */ /* 0x000fea0003800000 */
.L_x_31510:
[----:B----4-:R-:W0:Y:S02]  /*6cb0*/  F2I.FTZ.TRUNC.NTZ R5, R24 ;  /* 0x0000001800057305 */ /* 0x010e24000021f100 */
[----:B0-----:R-:W-:Y:S01]  /*6cc0*/  STG.E.U16 desc[UR36][R2.64], R5 ;  /* 0x0000000502007986 */ /* 0x001fe2000c101524 */
[----:B------:R-:W-:Y:S05]  /*6cd0*/  EXIT ;  /* 0x000000000000794d */ /* 0x000fea0003800000 */
.L_x_31506:
[----:B------:R-:W-:-:S13]  /*6ce0*/  ISETP.GT.AND P0, PT, R0, 0x6, PT ;  /* 0x000000060000780c */ /* 0x000fda0003f04270 */
[----:B------:R-:W-:Y:S05]  /*6cf0*/  @P0 BRA `(.L_x_31512) ;  /* 0x0000000000240947 */ /* 0x000fea0003800000 */
[----:B------:R-:W-:-:S13]  /*6d00*/  ISETP.NE.AND P0, PT, R0, 0x5, PT ;  /* 0x000000050000780c */ /* 0x000fda0003f05270 */
[----:B------:R-:W-:Y:S05]  /*6d10*/  @!P0 BRA `(.L_x_31513) ;  /* 0x0000000000108947 */ /* 0x000fea0003800000 */
[----:B------:R-:W-:-:S13]  /*6d20*/  ISETP.NE.AND P0, PT, R0, 0x6, PT ;  /* 0x000000060000780c */ /* 0x000fda0003f05270 */
[----:B------:R-:W-:Y:S05]  /*6d30*/  @P0 BRA `(.L_x_31509) ;  /* 0x0000000400fc0947 */ /* 0x000fea0003800000 */
[----:B----4-:R-:W-:Y:S01]  /*6d40*/  STG.E desc[UR36][R2.64], R24 ;  /* 0x0000001802007986 */ /* 0x010fe2000c101924 */
[----:B------:R-:W-:Y:S05]  /*6d50*/  EXIT ;  /* 0x000000000000794d */ /* 0x000fea0003800000 */
.L_x_31513:
[----:B----4-:R-:W-:-:S05]  /*6d60*/  F2FP.F16.F32.PACK_AB R24, RZ, R24 ;  /* 0x00000018ff18723e */ /* 0x010fca00000000ff */
[----:B------:R-:W-:Y:S01]  /*6d70*/  STG.E.U16 desc[UR36][R2.64], R24 ;  /* 0x0000001802007986 */ /* 0x000fe2000c101524 */
[----:B------:R-:W-:Y:S05]  /*6d80*/  EXIT ;  /* 0x000000000000794d */ /* 0x000fea0003800000 */
.L_x_31512:
[----:B------:R-:W-:-:S13]  /*6d90*/  ISETP.NE.AND P0, PT, R0, 0x7, PT ;  /* 0x000000070000780c */ /* 0x000fda0003f05270 */
[----:B------:R-:W-:Y:S05]  /*6da0*/  @!P0 BRA `(.L_x_31514) ;  /* 0x00000000002c8947 */ /* 0x000fea0003800000 */
[----:B------:R-:W-:-:S13]  /*6db0*/  ISETP.NE.AND P0, PT, R0, 0x8, PT ;  /* 0x000000080000780c */ /* 0x000fda0003f05270 */
[----:B------:R-:W-:Y:S05]  /*6dc0*/  @!P0 BRA `(.L_x_31515) ;  /* 0x0000000000148947 */ /* 0x000fea0003800000 */
[----:B------:R-:W-:-:S13]  /*6dd0*/  ISETP.NE.AND P0, PT, R0, 0x9, PT ;  /* 0x000000090000780c */ /* 0x000fda0003f05270 */
[----:B------:R-:W-:Y:S05]  /*6de0*/  @P0 BRA `(.L_x_31509) ;  /* 0x0000000400d00947 */ /* 0x000fea0003800000 */
[----:B------:R-:W-:-:S05]  /*6df0*/  IMAD.MOV.U32 R25, RZ, RZ, RZ ;  /* 0x000000ffff197224 */ /* 0x000fca00078e00ff */
[----:B----4-:R-:W-:Y:S01]  /*6e00*/  STG.E.64 desc[UR36][R2.64], R24 ;  /* 0x0000001802007986 */ /* 0x010fe2000c101b24 */
[----:B------:R-:W-:Y:S05]  /*6e10*/  EXIT ;  /* 0x000000000000794d */ /* 0x000fea0003800000 */
.L_x_31515:
[----:B----4-:R-:W-:-:S04]  /*6e20*/  F2FP.F16.F32.PACK_AB R5, RZ, R24 ;  /* 0x00000018ff05723e */ /* 0x010fc800000000ff */
[----:B------:R-:W-:-:S05]  /*6e30*/  PRMT R5, R5, 0x5410, RZ ;  /* 0x0000541005057816 */ /* 0x000fca00000000ff */
[----:B------:R-:W-:Y:S01]  /*6e40*/  STG.E desc[UR36][R2.64], R5 ;  /* 0x0000000502007986 */ /* 0x000fe2000c101924 */
[----:B------:R-:W-:Y:S05]  /*6e50*/  EXIT ;  /* 0x000000000000794d */ /* 0x000fea0003800000 */
.L_x_31514:
[----:B----4-:R-:W-:-:S06]  /*6e60*/  FMUL.FTZ R4, R24, 1 ;  /* 0x3f80000018047820 */ /* 0x010fcc0000410000 */
[----:B------:R-:W0:Y:S02]  /*6e70*/  F2F.F64.F32 R4, R4 ;  /* 0x0000000400047310 */ /* 0x000e240000201800 */
[----:B0-----:R-:W-:Y:S01]  /*6e80*/  STG.E.64 desc[UR36][R2.64], R4 ;  /* 0x0000000402007986 */ /* 0x001fe2000c101b24 */
[----:B------:R-:W-:Y:S05]  /*6e90*/  EXIT ;  /* 0x000000000000794d */ /* 0x000fea0003800000 */
.L_x_31505:
        /* <DEDUP_REMOVED lines=10> */
[----:B----4-:R-:W0:Y:S02]  /*6f40*/  F2I.FTZ.U32.TRUNC.NTZ R5, R24 ;  /* 0x0000001800057305 */ /* 0x010e24000021f000 */
[----:B0-----:R-:W-:Y:S01]  /*6f50*/  STG.E.U16 desc[UR36][R2.64], R5 ;  /* 0x0000000502007986 */ /* 0x001fe2000c101524 */
[----:B------:R-:W-:Y:S05]  /*6f60*/  EXIT ;  /* 0x000000000000794d */ /* 0x000fea0003800000 */
.L_x_31519:
        /* <DEDUP_REMOVED lines=16> */
.L_x_31522:
[----:B------:R-:W-:-:S04]  /*7070*/  SHF.R.U32.HI R24, RZ, 0x18, R24 ;  /* 0x00000018ff187819 */ /* 0x000fc80000011618 */
[----:B------:R-:W-:-:S04]  /*7080*/  LOP3.LUT R5, R5, 0x80, R24, 0xf8, !PT ;  /* 0x0000008005057812 */ /* 0x000fc800078ef818 */
[----:B------:R-:W-:-:S07]  /*7090*/  PRMT R0, R5, 0x7610, R0 ;  /* 0x0000761005007816 */ /* 0x000fce0000000000 */
.L_x_31521:
[----:B------:R-:W-:Y:S05]  /*70a0*/  BSYNC.RECONVERGENT B0 ;  /* 0x0000000000007941 */ /* 0x000fea0003800200 */
.L_x_31520:
[----:B------:R-:W-:Y:S01]  /*70b0*/  STG.E.U8 desc[UR36][R2.64], R0 ;  /* 0x0000000002007986 */ /* 0x000fe2000c101124 */
[----:B------:R-:W-:Y:S05]  /*70c0*/  EXIT ;  /* 0x000000000000794d */ /* 0x000fea0003800000 */
.L_x_31518:
        /* <DEDUP_REMOVED lines=16> */
.L_x_31525:
[----:B------:R-:W-:-:S04]  /*71d0*/  SHF.R.U32.HI R24, RZ, 0x18, R24 ;  /* 0x00000018ff187819 */ /* 0x000fc80000011618 */
[----:B------:R-:W-:-:S04]  /*71e0*/  LOP3.LUT R5, R5, 0x80, R24, 0xf8, !PT ;  /* 0x0000008005057812 */ /* 0x000fc800078ef818 */
[----:B------:R-:W-:-:S07]  /*71f0*/  PRMT R0, R5, 0x7610, R0 ;  /* 0x0000761005007816 */ /* 0x000fce0000000000 */
.L_x_31524:
[----:B------:R-:W-:Y:S05]  /*7200*/  BSYNC.RECONVERGENT B0 ;  /* 0x0000000000007941 */ /* 0x000fea0003800200 */
.L_x_31523:
[----:B------:R-:W-:Y:S01]  /*7210*/  STG.E.U8 desc[UR36][R2.64], R0 ;  /* 0x0000000002007986 */ /* 0x000fe2000c101124 */
[----:B------:R-:W-:Y:S05]  /*7220*/  EXIT ;  /* 0x000000000000794d */ /* 0x000fea0003800000 */
.L_x_31517:
        /* <DEDUP_REMOVED lines=21> */
.L_x_31527:
[----:B----4-:R-:W0:Y:S02]  /*7380*/  F2I.U64.TRUNC R24, R24 ;  /* 0x0000001800187311 */ /* 0x010e24000020d800 */
[----:B0-----:R-:W-:Y:S01]  /*7390*/  STG.E.64 desc[UR36][R2.64], R24 ;  /* 0x0000001802007986 */ /* 0x001fe2000c101b24 */
[----:B------:R-:W-:Y:S05]  /*73a0*/  EXIT ;  /* 0x000000000000794d */ /* 0x000fea0003800000 */
.L_x_31526:
[----:B----4-:R-:W0:Y:S02]  /*73b0*/  F2I.FTZ.U32.TRUNC.NTZ R5, R24 ;  /* 0x0000001800057305 */ /* 0x010e24000021f000 */
[----:B0-----:R-:W-:Y:S01]  /*73c0*/  STG.E desc[UR36][R2.64], R5 ;  /* 0x0000000502007986 */ /* 0x001fe2000c101924 */
[----:B------:R-:W-:Y:S05]  /*73d0*/  EXIT ;  /* 0x000000000000794d */ /* 0x000fea0003800000 */
.L_x_31516:
        /* <DEDUP_REMOVED lines=8> */
[----:B------:R-:W-:Y:S01]  /*7460*/  STG.E.U8 desc[UR36][R2.64], R5 ;  /* 0x0000000502007986 */ /* 0x000fe2000c101124 */
[----:B------:R-:W-:Y:S05]  /*7470*/  EXIT ;  /* 0x000000000000794d */ /* 0x000fea0003800000 */
.L_x_31529:
[----:B----4-:R-:W-:Y:S01]  /*7480*/  FMUL.FTZ R4, R24, 1 ;  /* 0x3f80000018047820 */ /* 0x010fe20000410000 */
[----:B------:R-:W-:-:S05]  /*7490*/  CS2R R6, SRZ ;  /* 0x0000000000067805 */ /* 0x000fca000001ff00 */
[----:B------:R-:W0:Y:S02]  /*74a0*/  F2F.F64.F32 R4, R4 ;  /* 0x0000000400047310 */ /* 0x000e240000201800 */
[----:B0-----:R-:W-:Y:S01]  /*74b0*/  STG.E.128 desc[UR36][R2.64], R4 ;  /* 0x0000000402007986 */ /* 0x001fe2000c101d24 */
[----:B------:R-:W-:Y:S05]  /*74c0*/  EXIT ;  /* 0x000000000000794d */ /* 0x000fea0003800000 */
.L_x_31528:
[----:B------:R-:W-:-:S13]  /*74d0*/  ISETP.NE.AND P0, PT, R0, 0xf, PT ;  /* 0x0000000f0000780c */ /* 0x000fda0003f05270 */
[----:B------:R-:W-:Y:S05]  /*74e0*/  @!P0 BRA `(.L_x_31530) ;  /* 0x0000000000e08947 */ /* 0x000fea0003800000 */
[----:B------:R-:W-:-:S13]  /*74f0*/  ISETP.NE.AND P0, PT, R0, 0x17, PT ;  /* 0x000000170000780c */ /* 0x000fda0003f05270 */
[----:B------:R-:W-:Y:S05]  /*7500*/  @!P0 BRA `(.L_x_31531) ;  /* 0x00000000008c8947 */ /* 0x000fea0003800000 */
[----:B------:R-:W-:-:S13]  /*7510*/  ISETP.NE.AND P0, PT, R0, 0x18, PT ;  /* 0x000000180000780c */ /* 0x000fda0003f05270 */
[----:B------:R-:W-:Y:S05]  /*7520*/  @!P0 BRA `(.L_x_31532) ;  /* 0x0000000000448947 */ /* 0x000fea0003800000 */
.L_x_31509:
        /* <DEDUP_REMOVED lines=16> */
.L_x_31533:
[----:B------:R-:W-:Y:S05]  /*7630*/  EXIT ;  /* 0x000000000000794d */ /* 0x000fea0003800000 */
.L_x_31532:
        /* <DEDUP_REMOVED lines=12> */
.L_x_31535:
[----:B------:R-:W-:Y:S05]  /*7700*/  BSYNC.RECONVERGENT B0 ;  /* 0x0000000000007941 */ /* 0x000fea0003800200 */
.L_x_31534:
[----:B------:R-:W-:-:S05]  /*7710*/  LOP3.LUT R5, R0, 0x80, R7, 0xf8, !PT ;  /* 0x0000008000057812 */ /* 0x000fca00078ef807 */
[----:B------:R-:W-:Y:S01]  /*7720*/  STG.E.U8 desc[UR36][R2.64], R5 ;  /* 0x0000000502007986 */ /* 0x000fe2000c101124 */
[----:B------:R-:W-:Y:S05]  /*7730*/  EXIT ;  /* 0x000000000000794d */ /* 0x000fea0003800000 */
.L_x_31531:
        /* <DEDUP_REMOVED lines=11> */
.L_x_31537:
[----:B------:R-:W-:Y:S01]  /*77f0*/  IMAD.MOV.U32 R0, RZ, RZ, 0x7f ;  /* 0x0000007fff007424 */ /* 0x000fe200078e00ff */
[----:B------:R-:W-:-:S04]  /*7800*/  ISETP.GT.U32.AND P0, PT, R4, 0x7f800000, PT ;  /* 0x7f8000000400780c */ /* 0x000fc80003f04070 */
[----:B------:R-:W-:-:S09]  /*7810*/  SEL R0, R0, 0x7c, P0 ;  /* 0x0000007c00007807 */ /* 0x000fd20000000000 */
.L_x_31538:
[----:B------:R-:W-:Y:S05]  /*7820*/  BSYNC.RECONVERGENT B0 ;  /* 0x0000000000007941 */ /* 0x000fea0003800200 */
.L_x_31536:
[----:B------:R-:W-:-:S04]  /*7830*/  SHF.R.U32.HI R5, RZ, 0x18, R24 ;  /* 0x00000018ff057819 */ /* 0x000fc80000011618 */
[----:B------:R-:W-:-:S05]  /*7840*/  LOP3.LUT R5, R0, 0x80, R5, 0xf8, !PT ;  /* 0x0000008000057812 */ /* 0x000fca00078ef805 */
[----:B------:R-:W-:Y:S01]  /*7850*/  STG.E.U8 desc[UR36][R2.64], R5 ;  /* 0x0000000502007986 */ /* 0x000fe2000c101124 */
[----:B------:R-:W-:Y:S05]  /*7860*/  EXIT ;  /* 0x000000000000794d */ /* 0x000fea0003800000 */
.L_x_31530:
[----:B----4-:R-:W-:-:S05]  /*7870*/  F2FP.BF16.F32.PACK_AB R24, RZ, R24 ;  /* 0x00000018ff18723e */ /* 0x010fca00000010ff */
[----:B------:R-:W-:Y:S01]  /*7880*/  STG.E.U16 desc[UR36][R2.64], R24 ;  /* 0x0000001802007986 */ /* 0x000fe2000c101524 */
[----:B------:R-:W-:Y:S05]  /*7890*/  EXIT ;  /* 0x000000000000794d */ /* 0x000fea0003800000 */
.L_x_31539:
        /* <DEDUP_REMOVED lines=14> */
.L_x_36129:


//--------------------- .text._ZN2at6native18elementwise_kernelILi128ELi2EZNS0_22gpu_kernel_impl_nocastIZZZNS0_15exp_kernel_cudaERNS_18TensorIteratorBaseEENKUlvE0_clEvENKUlvE0_clEvEUlfE_EEvS4_RKT_EUliE_EEviT1_ --------------------------
	.section	.text._ZN2at6native18elementwise_kernelILi128ELi2EZNS0_22gpu_kernel_impl_nocastIZZZNS0_15exp_kernel_cudaERNS_18TensorIteratorBaseEENKUlvE0_clEvENKUlvE0_clEvEUlfE_EEvS4_RKT_EUliE_EEviT1_,"ax",@progbits
	.align	128
        .global         _ZN2at6native18elementwise_kernelILi128ELi2EZNS0_22gpu_kernel_impl_nocastIZZZNS0_15exp_kernel_cudaERNS_18TensorIteratorBaseEENKUlvE0_clEvENKUlvE0_clEvEUlfE_EEvS4_RKT_EUliE_EEviT1_
        .type           _ZN2at6native18elementwise_kernelILi128ELi2EZNS0_22gpu_kernel_impl_nocastIZZZNS0_15exp_kernel_cudaERNS_18TensorIteratorBaseEENKUlvE0_clEvENKUlvE0_clEvEUlfE_EEvS4_RKT_EUliE_EEviT1_,@function
        .size           _ZN2at6native18elementwise_kernelILi128ELi2EZNS0_22gpu_kernel_impl_nocastIZZZNS0_15exp_kernel_cudaERNS_18TensorIteratorBaseEENKUlvE0_clEvENKUlvE0_clEvEUlfE_EEvS4_RKT_EUliE_EEviT1_,(.L_x_36130 - _ZN2at6native18elementwise_kernelILi128ELi2EZNS0_22gpu_kernel_impl_nocastIZZZNS0_15exp_kernel_cudaERNS_18TensorIteratorBaseEENKUlvE0_clEvENKUlvE0_clEvEUlfE_EEvS4_RKT_EUliE_EEviT1_)
        .other          _ZN2at6native18elementwise_kernelILi128ELi2EZNS0_22gpu_kernel_impl_nocastIZZZNS0_15exp_kernel_cudaERNS_18TensorIteratorBaseEENKUlvE0_clEvENKUlvE0_clEvEUlfE_EEvS4_RKT_EUliE_EEviT1_,@"STO_CUDA_ENTRY STV_DEFAULT"
_ZN2at6native18elementwise_kernelILi128ELi2EZNS0_22gpu_kernel_impl_nocastIZZZNS0_15exp_kernel_cudaERNS_18TensorIteratorBaseEENKUlvE0_clEvENKUlvE0_clEvEUlfE_EEvS4_RKT_EUliE_EEviT1_:
.text._ZN2at6native18elementwise_kernelILi128ELi2EZNS0_22gpu_kernel_impl_nocastIZZZNS0_15exp_kernel_cudaERNS_18TensorIteratorBaseEENKUlvE0_clEvENKUlvE0_clEvEUlfE_EEvS4_RKT_EUliE_EEviT1_:
        /* <DEDUP_REMOVED lines=17> */
[----:B--2---:R-:W-:-:S04]  /*0110*/  FMUL.FTZ R0, R4, 1.4426950216293334961 ;  /* 0x3fb8aa3b04007820 */ /* 0x004fc80000410000 */
[----:B------:R-:W0:Y:S02]  /*0120*/  MUFU.EX2 R9, R0 ;  /* 0x0000000000097308 */ /* 0x000e240000000800 */
[----:B0-----:R0:W-:Y:S02]  /*0130*/  STG.E desc[UR6][R6.64], R9 ;  /* 0x0000000906007986 */ /* 0x0011e4000c101906 */
.L_x_31542:
[----:B------:R-:W-:Y:S05]  /*0140*/  BSYNC.RECONVERGENT B0 ;  /* 0x0000000000007941 */ /* 0x000fea0003800200 */
.L_x_31541:
[----:B------:R-:W-:-:S13]  /*0150*/  ISETP.GE.AND P0, PT, R3, UR4, PT ;  /* 0x0000000403007c0c */ /* 0x000fda000bf06270 */
[----:B------:R-:W-:Y:S05]  /*0160*/  @P0 EXIT ;  /* 0x000000000000094d */ /* 0x000fea0003800000 */
[----:B------:R-:W1:Y:S02]  /*0170*/  LDC.64 R2, c[0x0][0x588] ;  /* 0x00016200ff027b82 */ /* 0x000e640000000a00 */
[----:B-1----:R-:W2:Y:S06]  /*0180*/  LDG.E R2, desc[UR6][R2.64] ;  /* 0x0000000602027981 */ /* 0x002eac000c1e1900 */
[----:B------:R-:W1:Y:S01]  /*0190*/  LDC.64 R4, c[0x0][0x580] ;  /* 0x00016000ff047b82 */ /* 0x000e620000000a00 */
[----:B--2---:R-:W-:-:S04]  /*01a0*/  FMUL.FTZ R0, R2, 1.4426950216293334961 ;  /* 0x3fb8aa3b02007820 */ /* 0x004fc80000410000 */
[----:B0-----:R-:W1:Y:S02]  /*01b0*/  MUFU.EX2 R7, R0 ;  /* 0x0000000000077308 */ /* 0x001e640000000800 */
[----:B-1----:R-:W-:Y:S01]  /*01c0*/  STG.E desc[UR6][R4.64], R7 ;  /* 0x0000000704007986 */ /* 0x002fe2000c101906 */
[----:B------:R-:W-:Y:S05]  /*01d0*/  EXIT ;  /* 0x000000000000794d */ /* 0x000fea0003800000 */
.L_x_31540:
        /* <DEDUP_REMOVED lines=305> */
.L_x_31545:
[----:B------:R-:W0:Y:S02]  /*14f0*/  LDCU.128 UR8, c[0x0][0x580] ;  /* 0x0000b000ff0877ac */ /* 0x000e240008000c00 */
[----:B0-----:R-:W-:-:S05]  /*1500*/  IADD3 R6, P0, PT, R4, UR10, RZ ;  /* 0x0000000a04067c10 */ /* 0x001fca000ff1e0ff */
[----:B------:R-:W-:-:S05]  /*1510*/  IMAD.X R7, RZ, RZ, UR11, P0 ;  /* 0x0000000bff077e24 */ /* 0x000fca00080e06ff */
[----:B------:R-:W2:Y:S01]  /*1520*/  LDG.E R6, desc[UR6][R6.64] ;  /* 0x0000000606067981 */ /* 0x000ea2000c1e1900 */
[----:B------:R-:W-:Y:S02]  /*1530*/  IADD3 R4, P0, PT, R5, UR8, RZ ;  /* 0x0000000805047c10 */ /* 0x000fe4000ff1e0ff */
[----:B------:R-:W-:Y:S02]  /*1540*/  IADD3 R3, PT, PT, R3, 0x80, RZ ;  /* 0x0000008003037810 */ /* 0x000fe40007ffe0ff */
[----:B------:R-:W-:Y:S01]  /*1550*/  IADD3.X R5, PT, PT, RZ, UR9, RZ, P0, !PT ;  /* 0x00000009ff057c10 */ /* 0x000fe200087fe4ff */
[----:B--2---:R-:W-:-:S04]  /*1560*/  FMUL.FTZ R8, R6, 1.4426950216293334961 ;  /* 0x3fb8aa3b06087820 */ /* 0x004fc80000410000 */
[----:B------:R-:W0:Y:S02]  /*1570*/  MUFU.EX2 R9, R8 ;  /* 0x0000000800097308 */ /* 0x000e240000000800 */
[----:B0-----:R0:W-:Y:S02]  /*1580*/  STG.E desc[UR6][R4.64], R9 ;  /* 0x0000000904007986 */ /* 0x0011e4000c101906 */
.L_x_31544:
[----:B------:R-:W-:Y:S05]  /*1590*/  BSYNC.RECONVERGENT B0 ;  /* 0x0000000000007941 */ /* 0x000fea0003800200 */
.L_x_31543:
        /* <DEDUP_REMOVED lines=300> */
.L_x_31546:
[----:B------:R-:W0:Y:S02]  /*2860*/  LDCU.128 UR8, c[0x0][0x580] ;  /* 0x0000b000ff0877ac */ /* 0x000e240008000c00 */
[----:B0-----:R-:W-:-:S04]  /*2870*/  IADD3 R4, P0, PT, R2, UR10, RZ ;  /* 0x0000000a02047c10 */ /* 0x001fc8000ff1e0ff */
[----:B------:R-:W-:-:S05]  /*2880*/  IADD3.X R5, PT, PT, RZ, UR11, RZ, P0, !PT ;  /* 0x0000000bff057c10 */ /* 0x000fca00087fe4ff */
[----:B------:R-:W2:Y:S01]  /*2890*/  LDG.E R4, desc[UR6][R4.64] ;  /* 0x0000000604047981 */ /* 0x000ea2000c1e1900 */
[----:B------:R-:W-:-:S04]  /*28a0*/  IADD3 R2, P0, PT, R3, UR8, RZ ;  /* 0x0000000803027c10 */ /* 0x000fc8000ff1e0ff */
[----:B------:R-:W-:Y:S01]  /*28b0*/  IADD3.X R3, PT, PT, RZ, UR9, RZ, P0, !PT ;  /* 0x00000009ff037c10 */ /* 0x000fe200087fe4ff */
[----:B--2---:R-:W-:-:S04]  /*28c0*/  FMUL.FTZ R0, R4, 1.4426950216293334961 ;  /* 0x3fb8aa3b04007820 */ /* 0x004fc80000410000 */
[----:B------:R-:W0:Y:S02]  /*28d0*/  MUFU.EX2 R7, R0 ;  /* 0x0000000000077308 */ /* 0x000e240000000800 */
[----:B0-----:R-:W-:Y:S01]  /*28e0*/  STG.E desc[UR6][R2.64], R7 ;  /* 0x0000000702007986 */ /* 0x001fe2000c101906 */
[----:B------:R-:W-:Y:S05]  /*28f0*/  EXIT ;  /* 0x000000000000794d */ /* 0x000fea0003800000 */
.L_x_31547:
        /* <DEDUP_REMOVED lines=16> */
.L_x_36130:


//--------------------- .text._ZN2at6native27unrolled_elementwise_kernelIZZZNS0_15exp_kernel_cudaERNS_18TensorIteratorBaseEENKUlvE0_clEvENKUlvE0_clEvEUlfE_St5arrayIPcLm2EELi4E23TrivialOffsetCalculatorILi1EjESB_NS0_6memory15LoadWithoutCastENSC_16StoreWithoutCastEEEviT_T0_T2_T3_T4_T5_ --------------------------
	.section	.text._ZN2at6native27unrolled_elementwise_kernelIZZZNS0_15exp_kernel_cudaERNS_18TensorIteratorBaseEENKUlvE0_clEvENKUlvE0_clEvEUlfE_St5arrayIPcLm2EELi4E23TrivialOffsetCalculatorILi1EjESB_NS0_6memory15LoadWithoutCastENSC_16StoreWithoutCastEEEviT_T0_T2_T3_T4_T5_,"ax",@progbits
	.align	128
        .global         _ZN2at6native27unrolled_elementwise_kernelIZZZNS0_15exp_kernel_cudaERNS_18TensorIteratorBaseEENKUlvE0_clEvENKUlvE0_clEvEUlfE_St5arrayIPcLm2EELi4E23TrivialOffsetCalculatorILi1EjESB_NS0_6memory15LoadWithoutCastENSC_16StoreWithoutCastEEEviT_T0_T2_T3_T4_T5_
        .type           _ZN2at6native27unrolled_elementwise_kernelIZZZNS0_15exp_kernel_cudaERNS_18TensorIteratorBaseEENKUlvE0_clEvENKUlvE0_clEvEUlfE_St5arrayIPcLm2EELi4E23TrivialOffsetCalculatorILi1EjESB_NS0_6memory15LoadWithoutCastENSC_16StoreWithoutCastEEEviT_T0_T2_T3_T4_T5_,@function
        .size           _ZN2at6native27unrolled_elementwise_kernelIZZZNS0_15exp_kernel_cudaERNS_18TensorIteratorBaseEENKUlvE0_clEvENKUlvE0_clEvEUlfE_St5arrayIPcLm2EELi4E23TrivialOffsetCalculatorILi1EjESB_NS0_6memory15LoadWithoutCastENSC_16StoreWithoutCastEEEviT_T0_T2_T3_T4_T5_,(.L_x_36131 - _ZN2at6native27unrolled_elementwise_kernelIZZZNS0_15exp_kernel_cudaERNS_18TensorIteratorBaseEENKUlvE0_clEvENKUlvE0_clEvEUlfE_St5arrayIPcLm2EELi4E23TrivialOffsetCalculatorILi1EjESB_NS0_6memory15LoadWithoutCastENSC_16StoreWithoutCastEEEviT_T0_T2_T3_T4_T5_)
        .other          _ZN2at6native27unrolled_elementwise_kernelIZZZNS0_15exp_kernel_cudaERNS_18TensorIteratorBaseEENKUlvE0_clEvENKUlvE0_clEvEUlfE_St5arrayIPcLm2EELi4E23TrivialOffsetCalculatorILi1EjESB_NS0_6memory15LoadWithoutCastENSC_16StoreWithoutCastEEEviT_T0_T2_T3_T4_T5_,@"STO_CUDA_ENTRY STV_DEFAULT"
_ZN2at6native27unrolled_elementwise_kernelIZZZNS0_15exp_kernel_cudaERNS_18TensorIteratorBaseEENKUlvE0_clEvENKUlvE0_clEvEUlfE_St5arrayIPcLm2EELi4E23TrivialOffsetCalculatorILi1EjESB_NS0_6memory15LoadWithoutCastENSC_16StoreWithoutCastEEEviT_T0_T2_T3_T4_T5_:
.text._ZN2at6native27unrolled_elementwise_kernelIZZZNS0_15exp_kernel_cudaERNS_18TensorIteratorBaseEENKUlvE0_clEvENKUlvE0_clEvEUlfE_St5arrayIPcLm2EELi4E23TrivialOffsetCalculatorILi1EjESB_NS0_6memory15LoadWithoutCastENSC_16StoreWithoutCastEEEviT_T0_T2_T3_T4_T5_:
[----:B------:R-:W-:Y:S01]  /*0000*/  LDC R1, c[0x0][0x37c] ;  /* 0x0000df00ff017b82 */ /* 0x000fe20000000800 */
[----:B------:R-:W0:Y:S07]  /*0010*/  S2R R3, SR_CTAID.X ;  /* 0x0000000000037919 */ /* 0x000e2e0000002500 */
[----:B------:R-:W0:Y:S01]  /*0020*/  LDC R0, c[0x0][0x380] ;  /* 0x0000e000ff007b82 */ /* 0x000e220000000800 */
[----:B------:R-:W1:Y:S01]  /*0030*/  LDCU.64 UR4, c[0x0][0x358] ;  /* 0x00006b00ff0477ac */ /* 0x000e620008000a00 */
[----:B------:R-:W2:Y:S01]  /*0040*/  S2R R18, SR_TID.X ;  /* 0x0000000000127919 */ /* 0x000ea20000002100 */
[----:B0-----:R-:W-:Y:S01]  /*0050*/  IMAD R5, R3, -0x200, R0 ;  /* 0xfffffe0003057824 */ /* 0x001fe200078e0200 */
[----:B--2---:R-:W-:-:S04]  /*0060*/  MOV R0, R18 ;  /* 0x0000001200007202 */ /* 0x004fc80000000f00 */
        /* <DEDUP_REMOVED lines=10> */
[----:B-1----:R0:W3:Y:S07]  /*0110*/  @!P4 LDG.E R7, desc[UR4][R10.64] ;  /* 0x000000040a07c981 */ /* 0x0020ee000c1e1900 */
[----:B------:R-:W1:Y:S01]  /*0120*/  @!P2 LDC.64 R8, c[0x0][0x390] ;  /* 0x0000e400ff08ab82 */ /* 0x000e620000000a00 */
[----:B------:R-:W-:Y:S02]  /*0130*/  @!P2 IMAD R17, R3, 0x200, R18 ;  /* 0x000002000311a824 */ /* 0x000fe400078e0212 */
[----:B--2---:R-:W-:-:S06]  /*0140*/  @!P1 IMAD.WIDE.U32 R12, R15, 0x4, R12 ;  /* 0x000000040f0c9825 */ /* 0x004fcc00078e000c */
[----:B------:R2:W4:Y:S01]  /*0150*/  @!P1 LDG.E R12, desc[UR4][R12.64] ;  /* 0x000000040c0c9981 */ /* 0x000522000c1e1900 */
[----:B-1----:R-:W-:-:S06]  /*0160*/  @!P2 IMAD.WIDE.U32 R16, R17, 0x4, R8 ;  /* 0x000000041110a825 */ /* 0x002fcc00078e0008 */
[----:B------:R-:W4:Y:S01]  /*0170*/  @!P2 LDG.E R16, desc[UR4][R16.64] ;  /* 0x000000041010a981 */ /* 0x000f22000c1e1900 */
[----:B------:R-:W-:-:S04]  /*0180*/  @!P2 IADD3 R18, PT, PT, R18, 0x80, RZ ;  /* 0x000000801212a810 */ /* 0x000fc80007ffe0ff */
[----:B------:R-:W-:-:S13]  /*0190*/  ISETP.GE.AND P0, PT, R18, R5, PT ;  /* 0x000000051200720c */ /* 0x000fda0003f06270 */
[----:B------:R-:W1:Y:S01]  /*01a0*/  @!P0 LDC.64 R14, c[0x0][0x390] ;  /* 0x0000e400ff0e8b82 */ /* 0x000e620000000a00 */
[C---:B------:R-:W-:Y:S01]  /*01b0*/  ISETP.GE.AND P3, PT, R0.reuse, R5, PT ;  /* 0x000000050000720c */ /* 0x040fe20003f66270 */
[----:B------:R-:W-:Y:S02]  /*01c0*/  @!P0 IMAD R9, R3, 0x200, R18 ;  /* 0x0000020003098824 */ /* 0x000fe400078e0212 */
[----:B0-----:R-:W-:Y:S02]  /*01d0*/  HFMA2 R11, -RZ, RZ, 0, 0 ;  /* 0x00000000ff0b7431 */ /* 0x001fe400000001ff */
[----:B------:R-:W-:Y:S02]  /*01e0*/  VIADD R20, R0, 0x80 ;  /* 0x0000008000147836 */ /* 0x000fe40000000000 */
[----:B-1----:R-:W-:-:S06]  /*01f0*/  @!P0 IMAD.WIDE.U32 R14, R9, 0x4, R14 ;  /* 0x00000004090e8825 */ /* 0x002fcc00078e000e */
[----:B------:R-:W0:Y:S01]  /*0200*/  @!P3 LDC.64 R8, c[0x0][0x388] ;  /* 0x0000e200ff08bb82 */ /* 0x000e220000000a00 */
[----:B------:R-:W-:Y:S01]  /*0210*/  IADD3 R18, PT, PT, R0, 0x100, RZ ;  /* 0x0000010000127810 */ /* 0x000fe20007ffe0ff */
[----:B--2---:R-:W-:Y:S01]  /*0220*/  @!P3 IMAD R13, R3, 0x200, R0 ;  /* 0x00000200030db824 */ /* 0x004fe200078e0200 */
[----:B------:R-:W-:Y:S01]  /*0230*/  ISETP.GE.AND P5, PT, R20, R5, PT ;  /* 0x000000051400720c */ /* 0x000fe20003fa6270 */
[----:B------:R1:W5:Y:S02]  /*0240*/  @!P0 LDG.E R10, desc[UR4][R14.64] ;  /* 0x000000040e0a8981 */ /* 0x000364000c1e1900 */
[----:B-1----:R-:W-:Y:S02]  /*0250*/  IADD3 R14, PT, PT, R0, 0x180, RZ ;  /* 0x00000180000e7810 */ /* 0x002fe40007ffe0ff */
[----:B------:R-:W-:Y:S01]  /*0260*/  @!P3 MOV R0, R20 ;  /* 0x000000140000b202 */ /* 0x000fe20000000f00 */
[----:B0-----:R-:W-:Y:S01]  /*0270*/  @!P3 IMAD.WIDE.U32 R8, R13, 0x4, R8 ;  /* 0x000000040d08b825 */ /* 0x001fe200078e0008 */
[----:B------:R-:W-:Y:S03]  /*0280*/  BSSY.RECONVERGENT B0, `(.L_x_31548) ;  /* 0x0000017000007945 */ /* 0x000fe60003800200 */
[----:B---3--:R-:W-:-:S04]  /*0290*/  @!P4 FMUL.FTZ R11, R7, 1.4426950216293334961 ;  /* 0x3fb8aa3b070bc820 */ /* 0x008fc80000410000 */
[----:B------:R-:W0:Y:S01]  /*02a0*/  @!P3 MUFU.EX2 R6, R11 ;  /* 0x0000000b0006b308 */ /* 0x000e220000000800 */
[-C--:B------:R-:W-:Y:S01]  /*02b0*/  ISETP.GE.AND P4, PT, R18, R5.reuse, PT ;  /* 0x000000051200720c */ /* 0x080fe20003f86270 */
[----:B------:R-:W-:Y:S01]  /*02c0*/  IMAD.MOV.U32 R7, RZ, RZ, RZ ;  /* 0x000000ffff077224 */ /* 0x000fe200078e00ff */
[----:B0-----:R0:W-:Y:S01]  /*02d0*/  @!P3 STG.E desc[UR4][R8.64], R6 ;  /* 0x000000060800b986 */ /* 0x0011e2000c101904 */
[----:B----4-:R-:W-:Y:S01]  /*02e0*/  @!P1 FMUL.FTZ R7, R12, 1.4426950216293334961 ;  /* 0x3fb8aa3b0c079820 */ /* 0x010fe20000410000 */
[----:B------:R-:W-:Y:S01]  /*02f0*/  IMAD.MOV.U32 R12, RZ, RZ, RZ ;  /* 0x000000ffff0c7224 */ /* 0x000fe200078e00ff */
[----:B------:R-:W-:Y:S02]  /*0300*/  ISETP.GE.AND P1, PT, R0, R5, PT ;  /* 0x000000050000720c */ /* 0x000fe40003f26270 */
[----:B------:R0:W1:Y:S01]  /*0310*/  @!P5 MUFU.EX2 R4, R7 ;  /* 0x000000070004d308 */ /* 0x0000620000000800 */
[----:B------:R-:W-:-:S05]  /*0320*/  @!P2 FMUL.FTZ R12, R16, 1.4426950216293334961 ;  /* 0x3fb8aa3b100ca820 */ /* 0x000fca0000410000 */
[----:B------:R0:W2:Y:S05]  /*0330*/  @!P4 MUFU.EX2 R2, R12 ;  /* 0x0000000c0002c308 */ /* 0x0000aa0000000800 */
[----:B-1----:R-:W-:Y:S05]  /*0340*/  @P1 BRA `(.L_x_31549) ;  /* 0x0000000000281947 */ /* 0x002fea0003800000 */
[----:B0-----:R-:W0:Y:S01]  /*0350*/  LDC.64 R6, c[0x0][0x388] ;  /* 0x0000e200ff067b82 */ /* 0x001e220000000a00 */
[----:B------:R-:W-:Y:S01]  /*0360*/  LEA R9, R3, R0, 0x9 ;  /* 0x0000000003097211 */ /* 0x000fe200078e48ff */
[----:B------:R-:W-:-:S05]  /*0370*/  VIADD R0, R0, 0x80 ;  /* 0x0000008000007836 */ /* 0x000fca0000000000 */
[----:B------:R-:W-:-:S13]  /*0380*/  ISETP.GE.AND P1, PT, R0, R5, PT ;  /* 0x000000050000720c */ /* 0x000fda0003f26270 */
[----:B------:R-:W-:Y:S01]  /*0390*/  @!P1 LEA R11, R3, R0, 0x9 ;  /* 0x00000000030b9211 */ /* 0x000fe200078e48ff */
[----:B------:R-:W-:Y:S02]  /*03a0*/  @!P1 VIADD R0, R0, 0x80 ;  /* 0x0000008000009836 */ /* 0x000fe40000000000 */
[----:B0-----:R-:W-:-:S04]  /*03b0*/  IMAD.WIDE.U32 R8, R9, 0x4, R6 ;  /* 0x0000000409087825 */ /* 0x001fc800078e0006 */
[----:B------:R-:W-:Y:S01]  /*03c0*/  @!P1 IMAD.WIDE.U32 R6, R11, 0x4, R6 ;  /* 0x000000040b069825 */ /* 0x000fe200078e0006 */
[----:B------:R1:W-:Y:S04]  /*03d0*/  STG.E desc[UR4][R8.64], R4 ;  /* 0x0000000408007986 */ /* 0x0003e8000c101904 */
[----:B--2---:R1:W-:Y:S02]  /*03e0*/  @!P1 STG.E desc[UR4][R6.64], R2 ;  /* 0x0000000206009986 */ /* 0x0043e4000c101904 */
.L_x_31549:
[----:B------:R-:W-:Y:S05]  /*03f0*/  BSYNC.RECONVERGENT B0 ;  /* 0x0000000000007941 */ /* 0x000fea0003800200 */
.L_x_31548:
[----:B------:R-:W-:-:S13]  /*0400*/  ISETP.GE.AND P1, PT, R0, R5, PT ;  /* 0x000000050000720c */ /* 0x000fda0003f26270 */
[----:B------:R-:W-:Y:S05]  /*0410*/  @P1 EXIT ;  /* 0x000000000000194d */ /* 0x000fea0003800000 */
[----:B01----:R-:W2:Y:S01]  /*0420*/  LDC.64 R6, c[0x0][0x388] ;  /* 0x0000e200ff067b82 */ /* 0x003ea20000000a00 */
[----:B------:R-:W-:Y:S01]  /*0430*/  ISETP.GE.AND P1, PT, R14, R5, PT ;  /* 0x000000050e00720c */ /* 0x000fe20003f26270 */
[----:B------:R-:W-:Y:S02]  /*0440*/  HFMA2 R4, -RZ, RZ, 0, 0 ;  /* 0x00000000ff047431 */ /* 0x000fe400000001ff */
[----:B-----5:R-:W-:Y:S01]  /*0450*/  @!P0 FMUL.FTZ R4, R10, 1.4426950216293334961 ;  /* 0x3fb8aa3b0a048820 */ /* 0x020fe20000410000 */
[----:B------:R-:W-:-:S09]  /*0460*/  LEA R3, R3, R0, 0x9 ;  /* 0x0000000003037211 */ /* 0x000fd200078e48ff */
[----:B------:R-:W0:Y:S01]  /*0470*/  @!P1 MUFU.EX2 R5, R4 ;  /* 0x0000000400059308 */ /* 0x000e220000000800 */
[----:B--2---:R-:W-:-:S05]  /*0480*/  IMAD.WIDE.U32 R2, R3, 0x4, R6 ;  /* 0x0000000403027825 */ /* 0x004fca00078e0006 */
[----:B0-----:R-:W-:Y:S01]  /*0490*/  STG.E desc[UR4][R2.64], R5 ;  /* 0x0000000502007986 */ /* 0x001fe2000c101904 */
[----:B------:R-:W-:Y:S05]  /*04a0*/  EXIT ;  /* 0x000000000000794d */ /* 0x000fea0003800000 */
.L_x_31550:
        /* <DEDUP_REMOVED lines=13> */
.L_x_36131:


//--------------------- .text._ZN2at6native29vectorized_elementwise_kernelILi2EZZZNS0_15exp_kernel_cudaERNS_18TensorIteratorBaseEENKUlvE0_clEvENKUlvE0_clEvEUlfE_St5arrayIPcLm2EEEEviT0_T1_ --------------------------
	.section	.text._ZN2at6native29vectorized_elementwise_kernelILi2EZZZNS0_15exp_kernel_cudaERNS_18TensorIteratorBaseEENKUlvE0_clEvENKUlvE0_clEvEUlfE_St5arrayIPcLm2EEEEviT0_T1_,"ax",@progbits
	.align	128
        .global         _ZN2at6native29vectorized_elementwise_kernelILi2EZZZNS0_15exp_kernel_cudaERNS_18TensorIteratorBaseEENKUlvE0_clEvENKUlvE0_clEvEUlfE_St5arrayIPcLm2EEEEviT0_T1_
        .type           _ZN2at6native29vectorized_elementwise_kernelILi2EZZZNS0_15exp_kernel_cudaERNS_18TensorIteratorBaseEENKUlvE0_clEvENKUlvE0_clEvEUlfE_St5arrayIPcLm2EEEEviT0_T1_,@function
        .size           _ZN2at6native29vectorized_elementwise_kernelILi2EZZZNS0_15exp_kernel_cudaERNS_18TensorIteratorBaseEENKUlvE0_clEvENKUlvE0_clEvEUlfE_St5arrayIPcLm2EEEEviT0_T1_,(.L_x_36132 - _ZN2at6native29vectorized_elementwise_kernelILi2EZZZNS0_15exp_kernel_cudaERNS_18TensorIteratorBaseEENKUlvE0_clEvENKUlvE0_clEvEUlfE_St5arrayIPcLm2EEEEviT0_T1_)
        .other          _ZN2at6native29vectorized_elementwise_kernelILi2EZZZNS0_15exp_kernel_cudaERNS_18TensorIteratorBaseEENKUlvE0_clEvENKUlvE0_clEvEUlfE_St5arrayIPcLm2EEEEviT0_T1_,@"STO_CUDA_ENTRY STV_DEFAULT"
_ZN2at6native29vectorized_elementwise_kernelILi2EZZZNS0_15exp_kernel_cudaERNS_18TensorIteratorBaseEENKUlvE0_clEvENKUlvE0_clEvEUlfE_St5arrayIPcLm2EEEEviT0_T1_:
.text._ZN2at6native29vectorized_elementwise_kernelILi2EZZZNS0_15exp_kernel_cudaERNS_18TensorIteratorBaseEENKUlvE0_clEvENKUlvE0_clEvEUlfE_St5arrayIPcLm2EEEEviT0_T1_:
        /* <DEDUP_REMOVED lines=8> */
[----:B------:R-:W0:Y:S02]  /*0080*/  S2R R0, SR_TID.X ;  /* 0x0000000000007919 */ /* 0x000e240000002100 */
[----:B0-----:R-:W-:Y:S01]  /*0090*/  ISETP.GE.U32.AND P1, PT, R0, R5, PT ;  /* 0x000000050000720c */ /* 0x001fe20003f26070 */
[----:B------:R-:W-:-:S12]  /*00a0*/  IMAD.MOV.U32 R2, RZ, RZ, R0 ;  /* 0x000000ffff027224 */ /* 0x000fd800078e0000 */
[----:B------:R-:W0:Y:S01]  /*00b0*/  @!P1 LDC.64 R12, c[0x0][0x390] ;  /* 0x0000e400ff0c9b82 */ /* 0x000e220000000a00 */
[----:B------:R-:W-:-:S05]  /*00c0*/  @!P1 IADD3 R15, PT, PT, R3, R2, RZ ;  /* 0x00000002030f9210 */ /* 0x000fca0007ffe0ff */
[----:B0-----:R-:W-:-:S06]  /*00d0*/  @!P1 IMAD.WIDE.U32 R12, R15, 0x4, R12 ;  /* 0x000000040f0c9825 */ /* 0x001fcc00078e000c */
[----:B------:R0:W2:Y:S01]  /*00e0*/  @!P1 LDG.E R12, desc[UR4][R12.64] ;  /* 0x000000040c0c9981 */ /* 0x0000a2000c1e1900 */
[----:B------:R-:W-:-:S05]  /*00f0*/  @!P1 VIADD R0, R2, 0x80 ;  /* 0x0000008002009836 */ /* 0x000fca0000000000 */
[----:B------:R-:W-:-:S13]  /*0100*/  ISETP.GE.U32.AND P0, PT, R0, R5, PT ;  /* 0x000000050000720c */ /* 0x000fda0003f06070 */
[----:B------:R-:W-:Y:S01]  /*0110*/  @!P0 IADD3 R17, PT, PT, R3, R0, RZ ;  /* 0x0000000003118210 */ /* 0x000fe20007ffe0ff */
[----:B------:R-:W-:Y:S01]  /*0120*/  @!P0 VIADD R0, R0, 0x80 ;  /* 0x0000008000008836 */ /* 0x000fe20000000000 */
[----:B------:R-:W1:Y:S04]  /*0130*/  @!P0 LDC.64 R18, c[0x0][0x390] ;  /* 0x0000e400ff128b82 */ /* 0x000e680000000a00 */
[----:B------:R-:W-:-:S13]  /*0140*/  ISETP.GE.U32.AND P5, PT, R0, R5, PT ;  /* 0x000000050000720c */ /* 0x000fda0003fa6070 */
[----:B------:R-:W-:Y:S01]  /*0150*/  @!P5 IADD3 R25, PT, PT, R3, R0, RZ ;  /* 0x000000000319d210 */ /* 0x000fe20007ffe0ff */
[----:B------:R-:W-:Y:S01]  /*0160*/  @!P5 VIADD R0, R0, 0x80 ;  /* 0x000000800000d836 */ /* 0x000fe20000000000 */
[----:B------:R-:W3:Y:S04]  /*0170*/  @!P5 LDC.64 R28, c[0x0][0x390] ;  /* 0x0000e400ff1cdb82 */ /* 0x000ee80000000a00 */
[----:B------:R-:W-:Y:S01]  /*0180*/  ISETP.GE.U32.AND P2, PT, R0, R5, PT ;  /* 0x000000050000720c */ /* 0x000fe20003f46070 */
[----:B-1----:R-:W-:-:S04]  /*0190*/  @!P0 IMAD.WIDE.U32 R18, R17, 0x4, R18 ;  /* 0x0000000411128825 */ /* 0x002fc800078e0012 */
[----:B------:R-:W-:Y:S01]  /*01a0*/  HFMA2 R24, -RZ, RZ, 0, 0 ;  /* 0x00000000ff187431 */ /* 0x000fe200000001ff */
[----:B------:R1:W4:Y:S07]  /*01b0*/  @!P0 LDG.E R23, desc[UR4][R18.64] ;  /* 0x0000000412178981 */ /* 0x00032e000c1e1900 */
[----:B------:R-:W-:Y:S01]  /*01c0*/  @!P2 IADD3 R15, PT, PT, R3, R0, RZ ;  /* 0x00000000030fa210 */ /* 0x000fe20007ffe0ff */
[----:B------:R-:W-:Y:S01]  /*01d0*/  @!P2 VIADD R0, R0, 0x80 ;  /* 0x000000800000a836 */ /* 0x000fe20000000000 */
[----:B------:R-:W5:Y:S04]  /*01e0*/  @!P2 LDC.64 R20, c[0x0][0x390] ;  /* 0x0000e400ff14ab82 */ /* 0x000f680000000a00 */
[----:B------:R-:W-:-:S13]  /*01f0*/  ISETP.GE.U32.AND P6, PT, R0, R5, PT ;  /* 0x000000050000720c */ /* 0x000fda0003fc6070 */
[----:B0-----:R-:W-:Y:S01]  /*0200*/  @!P6 IADD3 R13, PT, PT, R3, R0, RZ ;  /* 0x00000000030de210 */ /* 0x001fe20007ffe0ff */
[----:B------:R-:W-:Y:S01]  /*0210*/  @!P6 VIADD R0, R0, 0x80 ;  /* 0x000000800000e836 */ /* 0x000fe20000000000 */
[----:B------:R-:W0:Y:S04]  /*0220*/  @!P6 LDC.64 R16, c[0x0][0x390] ;  /* 0x0000e400ff10eb82 */ /* 0x000e280000000a00 */
[----:B------:R-:W-:-:S13]  /*0230*/  ISETP.GE.U32.AND P4, PT, R0, R5, PT ;  /* 0x000000050000720c */ /* 0x000fda0003f86070 */
[----:B------:R-:W-:Y:S01]  /*0240*/  @!P4 IADD3 R27, PT, PT, R3, R0, RZ ;  /* 0x00000000031bc210 */ /* 0x000fe20007ffe0ff */
[----:B------:R-:W-:-:S05]  /*0250*/  @!P4 VIADD R0, R0, 0x80 ;  /* 0x000000800000c836 */ /* 0x000fca0000000000 */
[----:B------:R-:W-:Y:S01]  /*0260*/  ISETP.GE.U32.AND P3, PT, R0, R5, PT ;  /* 0x000000050000720c */ /* 0x000fe20003f66070 */
[----:B---3--:R-:W-:-:S04]  /*0270*/  @!P5 IMAD.WIDE.U32 R28, R25, 0x4, R28 ;  /* 0x00000004191cd825 */ /* 0x008fc800078e001c */
[----:B-----5:R-:W-:Y:S01]  /*0280*/  @!P2 IMAD.WIDE.U32 R20, R15, 0x4, R20 ;  /* 0x000000040f14a825 */ /* 0x020fe200078e0014 */
[----:B------:R-:W3:Y:S01]  /*0290*/  @!P5 LDG.E R26, desc[UR4][R28.64] ;  /* 0x000000041c1ad981 */ /* 0x000ee2000c1e1900 */
[----:B------:R-:W5:Y:S02]  /*02a0*/  @!P4 LDC.64 R14, c[0x0][0x390] ;  /* 0x0000e400ff0ecb82 */ /* 0x000f640000000a00 */
[----:B0-----:R-:W-:Y:S02]  /*02b0*/  @!P6 IMAD.WIDE.U32 R16, R13, 0x4, R16 ;  /* 0x000000040d10e825 */ /* 0x001fe400078e0010 */
[----:B------:R0:W3:Y:S02]  /*02c0*/  @!P2 LDG.E R20, desc[UR4][R20.64] ;  /* 0x000000041414a981 */ /* 0x0000e4000c1e1900 */
[----:B------:R-:W-:Y:S01]  /*02d0*/  @!P3 IMAD.IADD R25, R3, 0x1, R0 ;  /* 0x000000010319b824 */ /* 0x000fe200078e0200 */
[----:B------:R-:W-:Y:S01]  /*02e0*/  @!P3 IADD3 R0, PT, PT, R0, 0x80, RZ ;  /* 0x000000800000b810 */ /* 0x000fe20007ffe0ff */
[----:B------:R-:W3:Y:S01]  /*02f0*/  @!P6 LDG.E R16, desc[UR4][R16.64] ;  /* 0x000000041010e981 */ /* 0x000ee2000c1e1900 */
[----:B-----5:R-:W-:-:S06]  /*0300*/  @!P4 IMAD.WIDE.U32 R14, R27, 0x4, R14 ;  /* 0x000000041b0ec825 */ /* 0x020fcc00078e000e */
[----:B------:R-:W5:Y:S01]  /*0310*/  @!P4 LDG.E R14, desc[UR4][R14.64] ;  /* 0x000000040e0ec981 */ /* 0x000f62000c1e1900 */
[----:B--2---:R-:W-:Y:S01]  /*0320*/  @!P1 FMUL.FTZ R24, R12, 1.4426950216293334961 ;  /* 0x3fb8aa3b0c189820 */ /* 0x004fe20000410000 */
[----:B------:R-:W-:Y:S01]  /*0330*/  ISETP.GE.U32.AND P1, PT, R0, R5, PT ;  /* 0x000000050000720c */ /* 0x000fe20003f26070 */
[----:B------:R-:W2:-:S12]  /*0340*/  @!P3 LDC.64 R12, c[0x0][0x390] ;  /* 0x0000e400ff0cbb82 */ /* 0x000e980000000a00 */
[----:B-1----:R-:W1:Y:S01]  /*0350*/  @!P1 LDC.64 R18, c[0x0][0x390] ;  /* 0x0000e400ff129b82 */ /* 0x002e620000000a00 */
[----:B--2---:R-:W-:-:S04]  /*0360*/  @!P3 IMAD.WIDE.U32 R12, R25, 0x4, R12 ;  /* 0x00000004190cb825 */ /* 0x004fc800078e000c */
[----:B------:R-:W-:Y:S02]  /*0370*/  @!P1 IMAD.IADD R25, R3, 0x1, R0 ;  /* 0x0000000103199824 */ /* 0x000fe400078e0200 */
[----:B------:R2:W5:Y:S02]  /*0380*/  @!P3 LDG.E R0, desc[UR4][R12.64] ;  /* 0x000000040c00b981 */ /* 0x000564000c1e1900 */
[----:B-1----:R-:W-:-:S06]  /*0390*/  @!P1 IMAD.WIDE.U32 R18, R25, 0x4, R18 ;  /* 0x0000000419129825 */ /* 0x002fcc00078e0012 */
[----:B------:R1:W5:Y:S01]  /*03a0*/  @!P1 LDG.E R18, desc[UR4][R18.64] ;  /* 0x0000000412129981 */ /* 0x000362000c1e1900 */
[----:B0-----:R-:W-:Y:S01]  /*03b0*/  MOV R21, RZ ;  /* 0x000000ff00157202 */ /* 0x001fe20000000f00 */
[----:B----4-:R-:W-:Y:S01]  /*03c0*/  @!P0 FMUL.FTZ R21, R23, 1.4426950216293334961 ;  /* 0x3fb8aa3b17158820 */ /* 0x010fe20000410000 */
[C---:B------:R-:W-:Y:S02]  /*03d0*/  ISETP.GE.U32.AND P0, PT, R2.reuse, R5, PT ;  /* 0x000000050200720c */ /* 0x040fe40003f06070 */
[C---:B--2---:R-:W-:Y:S02]  /*03e0*/  IADD3 R12, PT, PT, R2.reuse, 0x180, RZ ;  /* 0x00000180020c7810 */ /* 0x044fe40007ffe0ff */
[----:B------:R-:W-:Y:S01]  /*03f0*/  MOV R15, RZ ;  /* 0x000000ff000f7202 */ /* 0x000fe20000000f00 */
[----:B------:R-:W-:Y:S02]  /*0400*/  IMAD.MOV.U32 R23, RZ, RZ, RZ ;  /* 0x000000ffff177224 */ /* 0x000fe400078e00ff */
[----:B------:R-:W-:-:S02]  /*0410*/  VIADD R28, R2, 0x100 ;  /* 0x00000100021c7836 */ /* 0x000fc40000000000 */
[----:B------:R-:W-:Y:S02]  /*0420*/  HFMA2 R17, -RZ, RZ, 0, 0 ;  /* 0x00000000ff117431 */ /* 0x000fe400000001ff */
[----:B-1----:R-:W-:Y:S02]  /*0430*/  HFMA2 R19, -RZ, RZ, 0, 0 ;  /* 0x00000000ff137431 */ /* 0x002fe400000001ff */
[----:B------:R-:W0:Y:S01]  /*0440*/  @!P0 MUFU.EX2 R22, R24 ;  /* 0x0000001800168308 */ /* 0x000e220000000800 */
[----:B------:R-:W-:Y:S01]  /*0450*/  @!P0 IMAD.IADD R25, R3, 0x1, R2 ;  /* 0x0000000103198824 */ /* 0x000fe200078e0202 */
[----:B------:R-:W-:Y:S01]  /*0460*/  BSSY.RECONVERGENT B0, `(.L_x_31552) ;  /* 0x000004c000007945 */ /* 0x000fe20003800200 */
[----:B---3--:R-:W-:Y:S01]  /*0470*/  @!P2 FMUL.FTZ R15, R20, 1.4426950216293334961 ;  /* 0x3fb8aa3b140fa820 */ /* 0x008fe20000410000 */
[----:B------:R-:W-:Y:S02]  /*0480*/  ISETP.GE.U32.AND P2, PT, R12, R5, PT ;  /* 0x000000050c00720c */ /* 0x000fe40003f46070 */
[----:B------:R-:W-:Y:S01]  /*0490*/  IADD3 R20, PT, PT, R2, 0x200, RZ ;  /* 0x0000020002147810 */ /* 0x000fe20007ffe0ff */
[----:B------:R-:W1:Y:S01]  /*04a0*/  @!P0 LDC.64 R12, c[0x0][0x388] ;  /* 0x0000e200ff0c8b82 */ /* 0x000e620000000a00 */
[----:B------:R-:W-:-:S02]  /*04b0*/  @!P6 FMUL.FTZ R23, R16, 1.4426950216293334961 ;  /* 0x3fb8aa3b1017e820 */ /* 0x000fc40000410000 */
[-C--:B------:R-:W-:Y:S01]  /*04c0*/  ISETP.GE.U32.AND P6, PT, R20, R5.reuse, PT ;  /* 0x000000051400720c */ /* 0x080fe20003fc6070 */
[----:B------:R-:W-:Y:S01]  /*04d0*/  @!P5 FMUL.FTZ R17, R26, 1.4426950216293334961 ;  /* 0x3fb8aa3b1a11d820 */ /* 0x000fe20000410000 */
[----:B------:R-:W-:Y:S01]  /*04e0*/  VIADD R20, R2, 0x280 ;  /* 0x0000028002147836 */ /* 0x000fe20000000000 */
[----:B------:R-:W-:-:S04]  /*04f0*/  ISETP.GE.U32.AND P5, PT, R28, R5, PT ;  /* 0x000000051c00720c */ /* 0x000fc80003fa6070 */
[----:B------:R2:W3:Y:S01]  /*0500*/  @!P2 MUFU.EX2 R6, R15 ;  /* 0x0000000f0006a308 */ /* 0x0004e20000000800 */
[----:B------:R-:W-:Y:S02]  /*0510*/  ISETP.GE.U32.AND P2, PT, R20, R5, PT ;  /* 0x000000051400720c */ /* 0x000fe40003f46070 */
[----:B------:R-:W-:-:S03]  /*0520*/  IADD3 R20, PT, PT, R2, 0x300, RZ ;  /* 0x0000030002147810 */ /* 0x000fc60007ffe0ff */
[----:B------:R2:W4:Y:S01]  /*0530*/  @!P6 MUFU.EX2 R7, R23 ;  /* 0x000000170007e308 */ /* 0x0005220000000800 */
[-C--:B------:R-:W-:Y:S02]  /*0540*/  ISETP.GE.U32.AND P6, PT, R20, R5.reuse, PT ;  /* 0x000000051400720c */ /* 0x080fe40003fc6070 */
[C---:B------:R-:W-:Y:S02]  /*0550*/  IADD3 R16, PT, PT, R2.reuse, 0x80, RZ ;  /* 0x0000008002107810 */ /* 0x040fe40007ffe0ff */
[----:B------:R-:W-:Y:S01]  /*0560*/  IADD3 R20, PT, PT, R2, 0x380, RZ ;  /* 0x0000038002147810 */ /* 0x000fe20007ffe0ff */
[----:B------:R2:W0:Y:S01]  /*0570*/  @!P5 MUFU.EX2 R4, R17 ;  /* 0x000000110004d308 */ /* 0x0004220000000800 */
[----:B-----5:R-:W-:Y:S01]  /*0580*/  @!P4 FMUL.FTZ R19, R14, 1.4426950216293334961 ;  /* 0x3fb8aa3b0e13c820 */ /* 0x020fe20000410000 */
[-C--:B------:R-:W-:Y:S02]  /*0590*/  ISETP.GE.U32.AND P5, PT, R16, R5.reuse, PT ;  /* 0x000000051000720c */ /* 0x080fe40003fa6070 */
[----:B------:R-:W-:Y:S01]  /*05a0*/  ISETP.GE.U32.AND P4, PT, R20, R5, PT ;  /* 0x000000051400720c */ /* 0x000fe20003f86070 */
[----:B-1----:R-:W-:Y:S01]  /*05b0*/  @!P0 IMAD.WIDE.U32 R12, R25, 0x4, R12 ;  /* 0x00000004190c8825 */ /* 0x002fe200078e000c */
[----:B------:R-:W-:-:S02]  /*05c0*/  MOV R14, RZ ;  /* 0x000000ff000e7202 */ /* 0x000fc40000000f00 */
[----:B------:R-:W-:Y:S02]  /*05d0*/  @!P0 MOV R2, R16 ;  /* 0x0000001000028202 */ /* 0x000fe40000000f00 */
[----:B0-----:R2:W-:Y:S02]  /*05e0*/  @!P0 STG.E desc[UR4][R12.64], R22 ;  /* 0x000000160c008986 */ /* 0x0015e4000c101904 */
[----:B------:R-:W-:Y:S01]  /*05f0*/  ISETP.GE.U32.AND P0, PT, R2, R5, PT ;  /* 0x000000050200720c */ /* 0x000fe20003f06070 */
[----:B------:R2:W0:Y:S04]  /*0600*/  @!P2 MUFU.EX2 R9, R19 ;  /* 0x000000130009a308 */ /* 0x0004280000000800 */
[----:B------:R2:W1:Y:S01]  /*0610*/  @!P5 MUFU.EX2 R8, R21 ;  /* 0x000000150008d308 */ /* 0x0004620000000800 */
[----:B------:R-:W-:Y:S01]  /*0620*/  BSSY.RELIABLE B1, `(.L_x_31553) ;  /* 0x0000029000017945 */ /* 0x000fe20003800100 */
[----:B------:R-:W-:Y:S01]  /*0630*/  @!P3 FMUL.FTZ R14, R0, 1.4426950216293334961 ;  /* 0x3fb8aa3b000eb820 */ /* 0x000fe20000410000 */
[----:B------:R-:W-:-:S03]  /*0640*/  IMAD.MOV.U32 R0, RZ, RZ, RZ ;  /* 0x000000ffff007224 */ /* 0x000fc600078e00ff */
[----:B------:R2:W0:Y:S01]  /*0650*/  @!P6 MUFU.EX2 R10, R14 ;  /* 0x0000000e000ae308 */ /* 0x0004220000000800 */
[----:B------:R-:W-:-:S04]  /*0660*/  @!P1 FMUL.FTZ R0, R18, 1.4426950216293334961 ;  /* 0x3fb8aa3b12009820 */ /* 0x000fc80000410000 */
[----:B------:R2:W0:Y:S01]  /*0670*/  @!P4 MUFU.EX2 R11, R0 ;  /* 0x00000000000bc308 */ /* 0x0004220000000800 */
[----:B-1-34-:R-:W-:Y:S05]  /*0680*/  @P0 BRA `(.L_x_31554) ;  /* 0x0000000000300947 */ /* 0x01afea0003800000 */
[----:B--2---:R-:W1:Y:S01]  /*0690*/  LDC.64 R12, c[0x0][0x388] ;  /* 0x0000e200ff0c7b82 */ /* 0x004e620000000a00 */
[----:B------:R-:W-:Y:S01]  /*06a0*/  IADD3 R15, PT, PT, R3, R2, RZ ;  /* 0x00000002030f7210 */ /* 0x000fe20007ffe0ff */
[----:B------:R-:W-:-:S05]  /*06b0*/  VIADD R2, R2, 0x80 ;  /* 0x0000008002027836 */ /* 0x000fca0000000000 */
[----:B------:R-:W-:Y:S01]  /*06c0*/  ISETP.GE.U32.AND P0, PT, R2, R5, PT ;  /* 0x000000050200720c */ /* 0x000fe20003f06070 */
[----:B-1----:R-:W-:-:S05]  /*06d0*/  IMAD.WIDE.U32 R12, R15, 0x4, R12 ;  /* 0x000000040f0c7825 */ /* 0x002fca00078e000c */
[----:B------:R1:W-:Y:S07]  /*06e0*/  STG.E desc[UR4][R12.64], R8 ;  /* 0x000000080c007986 */ /* 0x0003ee000c101904 */
[----:B------:R-:W-:Y:S05]  /*06f0*/  @P0 BRA `(.L_x_31555) ;  /* 0x0000000000300947 */ /* 0x000fea0003800000 */
[----:B-1----:R-:W1:Y:S01]  /*0700*/  LDC.64 R12, c[0x0][0x388] ;  /* 0x0000e200ff0c7b82 */ /* 0x002e620000000a00 */
[----:B------:R-:W-:Y:S02]  /*0710*/  IADD3 R15, PT, PT, R3, R2, RZ ;  /* 0x00000002030f7210 */ /* 0x000fe40007ffe0ff */
[----:B------:R-:W-:-:S03]  /*0720*/  IADD3 R2, PT, PT, R2, 0x80, RZ ;  /* 0x0000008002027810 */ /* 0x000fc60007ffe0ff */
[----:B-1----:R-:W-:-:S05]  /*0730*/  IMAD.WIDE.U32 R12, R15, 0x4, R12 ;  /* 0x000000040f0c7825 */ /* 0x002fca00078e000c */
[----:B------:R1:W-:Y:S02]  /*0740*/  STG.E desc[UR4][R12.64], R4 ;  /* 0x000000040c007986 */ /* 0x0003e4000c101904 */
.L_x_31554:
[----:B------:R-:W-:-:S13]  /*0750*/  ISETP.GE.U32.AND P0, PT, R2, R5, PT ;  /* 0x000000050200720c */ /* 0x000fda0003f06070 */
[----:B------:R-:W-:Y:S05]  /*0760*/  @P0 BRA `(.L_x_31556) ;  /* 0x0000000000300947 */ /* 0x000fea0003800000 */
[----:B-12---:R-:W1:Y:S01]  /*0770*/  LDC.64 R12, c[0x0][0x388] ;  /* 0x0000e200ff0c7b82 */ /* 0x006e620000000a00 */
[----:B------:R-:W-:Y:S01]  /*0780*/  IMAD.IADD R15, R3, 0x1, R2 ;  /* 0x00000001030f7824 */ /* 0x000fe200078e0202 */
[----:B------:R-:W-:-:S03]  /*0790*/  IADD3 R2, PT, PT, R2, 0x80, RZ ;  /* 0x0000008002027810 */ /* 0x000fc60007ffe0ff */
[----:B-1----:R-:W-:-:S05]  /*07a0*/  IMAD.WIDE.U32 R12, R15, 0x4, R12 ;  /* 0x000000040f0c7825 */ /* 0x002fca00078e000c */
[----:B------:R2:W-:Y:S02]  /*07b0*/  STG.E desc[UR4][R12.64], R6 ;  /* 0x000000060c007986 */ /* 0x0005e4000c101904 */
.L_x_31555:
[----:B------:R-:W-:-:S13]  /*07c0*/  ISETP.GE.U32.AND P0, PT, R2, R5, PT ;  /* 0x000000050200720c */ /* 0x000fda0003f06070 */
[----:B------:R-:W-:Y:S05]  /*07d0*/  @P0 BRA `(.L_x_31557) ;  /* 0x0000000000340947 */ /* 0x000fea0003800000 */
[----:B-12---:R-:W1:Y:S01]  /*07e0*/  LDC.64 R12, c[0x0][0x388] ;  /* 0x0000e200ff0c7b82 */ /* 0x006e620000000a00 */
[----:B------:R-:W-:Y:S01]  /*07f0*/  IADD3 R15, PT, PT, R3, R2, RZ ;  /* 0x00000002030f7210 */ /* 0x000fe20007ffe0ff */
[----:B------:R-:W-:-:S04]  /*0800*/  VIADD R2, R2, 0x80 ;  /* 0x0000008002027836 */ /* 0x000fc80000000000 */
[----:B-1----:R-:W-:-:S05]  /*0810*/  IMAD.WIDE.U32 R12, R15, 0x4, R12 ;  /* 0x000000040f0c7825 */ /* 0x002fca00078e000c */
[----:B------:R3:W-:Y:S02]  /*0820*/  STG.E desc[UR4][R12.64], R7 ;  /* 0x000000070c007986 */ /* 0x0007e4000c101904 */
.L_x_31556:
[----:B------:R-:W-:-:S13]  /*0830*/  ISETP.GE.U32.AND P0, PT, R2, R5, PT ;  /* 0x000000050200720c */ /* 0x000fda0003f06070 */
[----:B------:R-:W-:Y:S05]  /*0840*/  @P0 BREAK.RELIABLE B1 ;  /* 0x0000000000010942 */ /* 0x000fea0003800100 */
[----:B------:R-:W-:Y:S05]  /*0850*/  @P0 BRA `(.L_x_31558) ;  /* 0x0000000000300947 */ /* 0x000fea0003800000 */
[----:B---3--:R-:W3:Y:S01]  /*0860*/  LDC.64 R6, c[0x0][0x388] ;  /* 0x0000e200ff067b82 */ /* 0x008ee20000000a00 */
[----:B-12---:R-:W-:Y:S02]  /*0870*/  IADD3 R13, PT, PT, R3, R2, RZ ;  /* 0x00000002030d7210 */ /* 0x006fe40007ffe0ff */
[----:B------:R-:W-:-:S03]  /*0880*/  IADD3 R2, PT, PT, R2, 0x80, RZ ;  /* 0x0000008002027810 */ /* 0x000fc60007ffe0ff */
[----:B---3--:R-:W-:-:S05]  /*0890*/  IMAD.WIDE.U32 R6, R13, 0x4, R6 ;  /* 0x000000040d067825 */ /* 0x008fca00078e0006 */
[----:B0-----:R3:W-:Y:S02]  /*08a0*/  STG.E desc[UR4][R6.64], R9 ;  /* 0x0000000906007986 */ /* 0x0017e4000c101904 */
.L_x_31557:
[----:B------:R-:W-:Y:S05]  /*08b0*/  BSYNC.RELIABLE B1 ;  /* 0x0000000000017941 */ /* 0x000fea0003800100 */
.L_x_31553:
[----:B------:R-:W-:-:S13]  /*08c0*/  ISETP.GE.U32.AND P0, PT, R2, R5, PT ;  /* 0x000000050200720c */ /* 0x000fda0003f06070 */
[----:B--23--:R-:W2:Y:S01]  /*08d0*/  @!P0 LDC.64 R6, c[0x0][0x388] ;  /* 0x0000e200ff068b82 */ /* 0x00cea20000000a00 */
[----:B0-----:R-:W-:Y:S01]  /*08e0*/  @!P0 IMAD.IADD R9, R3, 0x1, R2 ;  /* 0x0000000103098824 */ /* 0x001fe200078e0202 */
[----:B------:R-:W-:-:S03]  /*08f0*/  @!P0 IADD3 R2, PT, PT, R2, 0x80, RZ ;  /* 0x0000008002028810 */ /* 0x000fc60007ffe0ff */
[----:B--2---:R-:W-:-:S05]  /*0900*/  @!P0 IMAD.WIDE.U32 R6, R9, 0x4, R6 ;  /* 0x0000000409068825 */ /* 0x004fca00078e0006 */
[----:B------:R4:W-:Y:S02]  /*0910*/  @!P0 STG.E desc[UR4][R6.64], R10 ;  /* 0x0000000a06008986 */ /* 0x0009e4000c101904 */
.L_x_31558:
[----:B------:R-:W-:Y:S05]  /*0920*/  BSYNC.RECONVERGENT B0 ;  /* 0x0000000000007941 */ /* 0x000fea0003800200 */
.L_x_31552:
[----:B------:R-:W-:Y:S05]  /*0930*/  WARPSYNC.ALL ;  /* 0x0000000000007948 */ /* 0x000fea0003800000 */
[----:B------:R-:W-:-:S13]  /*0940*/  ISETP.GE.U32.AND P0, PT, R2, R5, PT ;  /* 0x000000050200720c */ /* 0x000fda0003f06070 */
[----:B------:R-:W-:Y:S05]  /*0950*/  @P0 EXIT ;  /* 0x000000000000094d */ /* 0x000fea0003800000 */
[----:B-1----:R-:W1:Y:S01]  /*0960*/  LDC.64 R4, c[0x0][0x388] ;  /* 0x0000e200ff047b82 */ /* 0x002e620000000a00 */
[----:B------:R-:W-:-:S05]  /*0970*/  IADD3 R3, PT, PT, R3, R2, RZ ;  /* 0x0000000203037210 */ /* 0x000fca0007ffe0ff */
[----:B-1----:R-:W-:-:S05]  /*0980*/  IMAD.WIDE.U32 R2, R3, 0x4, R4 ;  /* 0x0000000403027825 */ /* 0x002fca00078e0004 */
[----:B0-----:R-:W-:Y:S01]  /*0990*/  STG.E desc[UR4][R2.64], R11 ;  /* 0x0000000b02007986 */ /* 0x001fe2000c101904 */
[----:B------:R-:W-:Y:S05]  /*09a0*/  EXIT ;  /* 0x000000000000794d */ /* 0x000fea0003800000 */
.L_x_31551:
        /* <DEDUP_REMOVED lines=10> */
[----:B------:R-:W-:-:S04]  /*0a50*/  IMAD.WIDE.U32 R6, R0, 0x8, R6 ;  /* 0x0000000800067825 */ /* 0x000fc800078e0006 */
[----:B---3--:R-:W-:Y:S01]  /*0a60*/  FMUL.FTZ R8, R8, 1.4426950216293334961 ;  /* 0x3fb8aa3b08087820 */ /* 0x008fe20000410000 */
[----:B------:R-:W-:Y:S01]  /*0a70*/  FMUL.FTZ R9, R9, 1.4426950216293334961 ;  /* 0x3fb8aa3b09097820 */ /* 0x000fe20000410000 */
[----:B----4-:R-:W-:Y:S01]  /*0a80*/  FMUL.FTZ R12, R12, 1.4426950216293334961 ;  /* 0x3fb8aa3b0c0c7820 */ /* 0x010fe20000410000 */
[----:B------:R-:W-:-:S03]  /*0a90*/  FMUL.FTZ R13, R13, 1.4426950216293334961 ;  /* 0x3fb8aa3b0d0d7820 */ /* 0x000fc60000410000 */
[----:B------:R-:W-:Y:S01]  /*0aa0*/  MUFU.EX2 R8, R8 ;  /* 0x0000000800087308 */ /* 0x000fe20000000800 */
[----:B-----5:R-:W-:Y:S01]  /*0ab0*/  FMUL.FTZ R4, R4, 1.4426950216293334961 ;  /* 0x3fb8aa3b04047820 */ /* 0x020fe20000410000 */
[----:B------:R-:W-:Y:S02]  /*0ac0*/  FMUL.FTZ R5, R5, 1.4426950216293334961 ;  /* 0x3fb8aa3b05057820 */ /* 0x000fe40000410000 */
[----:B------:R-:W0:Y:S01]  /*0ad0*/  MUFU.EX2 R9, R9 ;  /* 0x0000000900097308 */ /* 0x000e220000000800 */
[----:B------:R-:W-:Y:S01]  /*0ae0*/  FMUL.FTZ R10, R10, 1.4426950216293334961 ;  /* 0x3fb8aa3b0a0a7820 */ /* 0x000fe20000410000 */
[----:B------:R-:W-:Y:S02]  /*0af0*/  FMUL.FTZ R11, R11, 1.4426950216293334961 ;  /* 0x3fb8aa3b0b0b7820 */ /* 0x000fe40000410000 */
[----:B------:R-:W-:Y:S04]  /*0b00*/  MUFU.EX2 R12, R12 ;  /* 0x0000000c000c7308 */ /* 0x000fe80000000800 */
[----:B------:R-:W1:Y:S04]  /*0b10*/  MUFU.EX2 R13, R13 ;  /* 0x0000000d000d7308 */ /* 0x000e680000000800 */
[----:B------:R-:W-:Y:S01]  /*0b20*/  MUFU.EX2 R4, R4 ;  /* 0x0000000400047308 */ /* 0x000fe20000000800 */
[----:B0-----:R-:W-:Y:S03]  /*0b30*/  STG.E.64 desc[UR4][R6.64], R8 ;  /* 0x0000000806007986 */ /* 0x001fe6000c101b04 */
[----:B------:R-:W0:Y:S04]  /*0b40*/  MUFU.EX2 R5, R5 ;  /* 0x0000000500057308 */ /* 0x000e280000000800 */
[----:B------:R-:W-:Y:S01]  /*0b50*/  MUFU.EX2 R10, R10 ;  /* 0x0000000a000a7308 */ /* 0x000fe20000000800 */
[----:B-1----:R-:W-:Y:S03]  /*0b60*/  STG.E.64 desc[UR4][R6.64+0x400], R12 ;  /* 0x0004000c06007986 */ /* 0x002fe6000c101b04 */
[----:B------:R-:W1:Y:S01]  /*0b70*/  MUFU.EX2 R11, R11 ;  /* 0x0000000b000b7308 */ /* 0x000e620000000800 */
[----:B0-----:R-:W-:Y:S04]  /*0b80*/  STG.E.64 desc[UR4][R6.64+0x800], R4 ;  /* 0x0008000406007986 */ /* 0x001fe8000c101b04 */
[----:B-1----:R-:W-:Y:S01]  /*0b90*/  STG.E.64 desc[UR4][R6.64+0xc00], R10 ;  /* 0x000c000a06007986 */ /* 0x002fe2000c101b04 */
[----:B------:R-:W-:Y:S05]  /*0ba0*/  EXIT ;  /* 0x000000000000794d */ /* 0x000fea0003800000 */
.L_x_31559:
        /* <DEDUP_REMOVED lines=13> */
.L_x_36132:


//--------------------- .text._ZN2at6native29vectorized_elementwise_kernelILi4EZZZNS0_15exp_kernel_cudaERNS_18TensorIteratorBaseEENKUlvE0_clEvENKUlvE0_clEvEUlfE_St5arrayIPcLm2EEEEviT0_T1_ --------------------------
	.section	.text._ZN2at6native29vectorized_elementwise_kernelILi4EZZZNS0_15exp_kernel_cudaERNS_18TensorIteratorBaseEENKUlvE0_clEvENKUlvE0_clEvEUlfE_St5arrayIPcLm2EEEEviT0_T1_,"ax",@progbits
	.align	128
        .global         _ZN2at6native29vectorized_elementwise_kernelILi4EZZZNS0_15exp_kernel_cudaERNS_18TensorIteratorBaseEENKUlvE0_clEvENKUlvE0_clEvEUlfE_St5arrayIPcLm2EEEEviT0_T1_
        .type           _ZN2at6native29vectorized_elementwise_kernelILi4EZZZNS0_15exp_kernel_cudaERNS_18TensorIteratorBaseEENKUlvE0_clEvENKUlvE0_clEvEUlfE_St5arrayIPcLm2EEEEviT0_T1_,@function
        .size           _ZN2at6native29vectorized_elementwise_kernelILi4EZZZNS0_15exp_kernel_cudaERNS_18TensorIteratorBaseEENKUlvE0_clEvENKUlvE0_clEvEUlfE_St5arrayIPcLm2EEEEviT0_T1_,(.L_x_36133 - _ZN2at6native29vectorized_elementwise_kernelILi4EZZZNS0_15exp_kernel_cudaERNS_18TensorIteratorBaseEENKUlvE0_clEvENKUlvE0_clEvEUlfE_St5arrayIPcLm2EEEEviT0_T1_)
        .other          _ZN2at6native29vectorized_elementwise_kernelILi4EZZZNS0_15exp_kernel_cudaERNS_18TensorIteratorBaseEENKUlvE0_clEvENKUlvE0_clEvEUlfE_St5arrayIPcLm2EEEEviT0_T1_,@"STO_CUDA_ENTRY STV_DEFAULT"
_ZN2at6native29vectorized_elementwise_kernelILi4EZZZNS0_15exp_kernel_cudaERNS_18TensorIteratorBaseEENKUlvE0_clEvENKUlvE0_clEvEUlfE_St5arrayIPcLm2EEEEviT0_T1_:
.text._ZN2at6native29vectorized_elementwise_kernelILi4EZZZNS0_15exp_kernel_cudaERNS_18TensorIteratorBaseEENKUlvE0_clEvENKUlvE0_clEvEUlfE_St5arrayIPcLm2EEEEviT0_T1_:
        /* <DEDUP_REMOVED lines=117> */
.L_x_31563:
[----:B------:R-:W-:-:S13]  /*0750*/  ISETP.GE.U32.AND P0, PT, R2, R5, PT ;  /* 0x000000050200720c */ /* 0x000fda0003f06070 */
[----:B------:R-:W-:Y:S05]  /*0760*/  @P0 BRA `(.L_x_31565) ;  /* 0x0000000000300947 */ /* 0x000fea0003800000 */
[----:B-12---:R-:W1:Y:S01]  /*0770*/  LDC.64 R12, c[0x0][0x388] ;  /* 0x0000e200ff0c7b82 */ /* 0x006e620000000a00 */
[----:B------:R-:W-:Y:S01]  /*0780*/  IMAD.IADD R15, R3, 0x1, R2 ;  /* 0x00000001030f7824 */ /* 0x000fe200078e0202 */
[----:B------:R-:W-:-:S03]  /*0790*/  IADD3 R2, PT, PT, R2, 0x80, RZ ;  /* 0x0000008002027810 */ /* 0x000fc60007ffe0ff */
[----:B-1----:R-:W-:-:S05]  /*07a0*/  IMAD.WIDE.U32 R12, R15, 0x4, R12 ;  /* 0x000000040f0c7825 */ /* 0x002fca00078e000c */
[----:B------:R2:W-:Y:S02]  /*07b0*/  STG.E desc[UR4][R12.64], R6 ;  /* 0x000000060c007986 */ /* 0x0005e4000c101904 */
.L_x_31564:
[----:B------:R-:W-:-:S13]  /*07c0*/  ISETP.GE.U32.AND P0, PT, R2, R5, PT ;  /* 0x000000050200720c */ /* 0x000fda0003f06070 */
[----:B------:R-:W-:Y:S05]  /*07d0*/  @P0 BRA `(.L_x_31566) ;  /* 0x0000000000340947 */ /* 0x000fea0003800000 */
[----:B-12---:R-:W1:Y:S01]  /*07e0*/  LDC.64 R12, c[0x0][0x388] ;  /* 0x0000e200ff0c7b82 */ /* 0x006e620000000a00 */
[----:B------:R-:W-:Y:S01]  /*07f0*/  IADD3 R15, PT, PT, R3, R2, RZ ;  /* 0x00000002030f7210 */ /* 0x000fe20007ffe0ff */
[----:B------:R-:W-:-:S04]  /*0800*/  VIADD R2, R2, 0x80 ;  /* 0x0000008002027836 */ /* 0x000fc80000000000 */
[----:B-1----:R-:W-:-:S05]  /*0810*/  IMAD.WIDE.U32 R12, R15, 0x4, R12 ;  /* 0x000000040f0c7825 */ /* 0x002fca00078e000c */
[----:B------:R3:W-:Y:S02]  /*0820*/  STG.E desc[UR4][R12.64], R7 ;  /* 0x000000070c007986 */ /* 0x0007e4000c101904 */
.L_x_31565:
        /* <DEDUP_REMOVED lines=8> */
.L_x_31566:
[----:B------:R-:W-:Y:S05]  /*08b0*/  BSYNC.RELIABLE B1 ;  /* 0x0000000000017941 */ /* 0x000fea0003800100 */
.L_x_31562:
[----:B------:R-:W-:-:S13]  /*08c0*/  ISETP.GE.U32.AND P0, PT, R2, R5, PT ;  /* 0x000000050200720c */ /* 0x000fda0003f06070 */
[----:B--23--:R-:W2:Y:S01]  /*08d0*/  @!P0 LDC.64 R6, c[0x0][0x388] ;  /* 0x0000e200ff068b82 */ /* 0x00cea20000000a00 */
[----:B0-----:R-:W-:Y:S01]  /*08e0*/  @!P0 IMAD.IADD R9, R3, 0x1, R2 ;  /* 0x0000000103098824 */ /* 0x001fe200078e0202 */
[----:B------:R-:W-:-:S03]  /*08f0*/  @!P0 IADD3 R2, PT, PT, R2, 0x80, RZ ;  /* 0x0000008002028810 */ /* 0x000fc60007ffe0ff */
[----:B--2---:R-:W-:-:S05]  /*0900*/  @!P0 IMAD.WIDE.U32 R6, R9, 0x4, R6 ;  /* 0x0000000409068825 */ /* 0x004fca00078e0006 */
[----:B------:R4:W-:Y:S02]  /*0910*/  @!P0 STG.E desc[UR4][R6.64], R10 ;  /* 0x0000000a06008986 */ /* 0x0009e4000c101904 */
.L_x_31567:
[----:B------:R-:W-:Y:S05]  /*0920*/  BSYNC.RECONVERGENT B0 ;  /* 0x0000000000007941 */ /* 0x000fea0003800200 */
.L_x_31561:
        /* <DEDUP_REMOVED lines=8> */
.L_x_31560:
        /* <DEDUP_REMOVED lines=8> */
[----:B------:R-:W-:-:S04]  /*0a30*/  IMAD.WIDE.U32 R12, R0, 0x10, R12 ;  /* 0x00000010000c7825 */ /* 0x000fc800078e000c */
[----:B---3--:R-:W-:Y:S01]  /*0a40*/  FMUL.FTZ R4, R4, 1.4426950216293334961 ;  /* 0x3fb8aa3b04047820 */ /* 0x008fe20000410000 */
[----:B------:R-:W-:Y:S01]  /*0a50*/  FMUL.FTZ R5, R5, 1.4426950216293334961 ;  /* 0x3fb8aa3b05057820 */ /* 0x000fe20000410000 */
[----:B------:R-:W-:Y:S01]  /*0a60*/  FMUL.FTZ R6, R6, 1.4426950216293334961 ;  /* 0x3fb8aa3b06067820 */ /* 0x000fe20000410000 */
[----:B------:R-:W-:Y:S01]  /*0a70*/  FMUL.FTZ R7, R7, 1.4426950216293334961 ;  /* 0x3fb8aa3b07077820 */ /* 0x000fe20000410000 */
[----:B----4-:R-:W-:Y:S01]  /*0a80*/  FMUL.FTZ R8, R8, 1.4426950216293334961 ;  /* 0x3fb8aa3b08087820 */ /* 0x010fe20000410000 */
[----:B------:R-:W-:Y:S01]  /*0a90*/  FMUL.FTZ R9, R9, 1.4426950216293334961 ;  /* 0x3fb8aa3b09097820 */ /* 0x000fe20000410000 */
[----:B------:R-:W-:Y:S01]  /*0aa0*/  FMUL.FTZ R10, R10, 1.4426950216293334961 ;  /* 0x3fb8aa3b0a0a7820 */ /* 0x000fe20000410000 */
[----:B------:R-:W-:Y:S01]  /*0ab0*/  FMUL.FTZ R11, R11, 1.4426950216293334961 ;  /* 0x3fb8aa3b0b0b7820 */ /* 0x000fe20000410000 */
[----:B------:R-:W-:Y:S04]  /*0ac0*/  MUFU.EX2 R4, R4 ;  /* 0x0000000400047308 */ /* 0x000fe80000000800 */
[----:B------:R-:W-:Y:S04]  /*0ad0*/  MUFU.EX2 R5, R5 ;  /* 0x0000000500057308 */ /* 0x000fe80000000800 */
[----:B------:R-:W-:Y:S04]  /*0ae0*/  MUFU.EX2 R6, R6 ;  /* 0x0000000600067308 */ /* 0x000fe80000000800 */
[----:B------:R-:W0:Y:S04]  /*0af0*/  MUFU.EX2 R7, R7 ;  /* 0x0000000700077308 */ /* 0x000e280000000800 */
[----:B------:R-:W-:Y:S04]  /*0b00*/  MUFU.EX2 R8, R8 ;  /* 0x0000000800087308 */ /* 0x000fe80000000800 */
[----:B------:R-:W-:Y:S04]  /*0b10*/  MUFU.EX2 R9, R9 ;  /* 0x0000000900097308 */ /* 0x000fe80000000800 */
[----:B------:R-:W-:Y:S01]  /*0b20*/  MUFU.EX2 R10, R10 ;  /* 0x0000000a000a7308 */ /* 0x000fe20000000800 */
[----:B0-----:R-:W-:Y:S03]  /*0b30*/  STG.E.128 desc[UR4][R12.64], R4 ;  /* 0x000000040c007986 */ /* 0x001fe6000c101d04 */
[----:B------:R-:W0:Y:S02]  /*0b40*/  MUFU.EX2 R11, R11 ;  /* 0x0000000b000b7308 */ /* 0x000e240000000800 */
[----:B0-----:R-:W-:Y:S01]  /*0b50*/  STG.E.128 desc[UR4][R12.64+0x800], R8 ;  /* 0x000800080c007986 */ /* 0x001fe2000c101d04 */
[----:B------:R-:W-:Y:S05]  /*0b60*/  EXIT ;  /* 0x000000000000794d */ /* 0x000fea0003800000 */
.L_x_31568:
        /* <DEDUP_REMOVED lines=9> */
.L_x_36133:


//--------------------- .text._ZN2at6native29vectorized_elementwise_kernelILi8EZZZNS0_15exp_kernel_cudaERNS_18TensorIteratorBaseEENKUlvE0_clEvENKUlvE0_clEvEUlfE_St5arrayIPcLm2EEEEviT0_T1_ --------------------------
	.section	.text._ZN2at6native29vectorized_elementwise_kernelILi8EZZZNS0_15exp_kernel_cudaERNS_18TensorIteratorBaseEENKUlvE0_clEvENKUlvE0_clEvEUlfE_St5arrayIPcLm2EEEEviT0_T1_,"ax",@progbits
	.align	128
        .global         _ZN2at6native29vectorized_elementwise_kernelILi8EZZZNS0_15exp_kernel_cudaERNS_18TensorIteratorBaseEENKUlvE0_clEvENKUlvE0_clEvEUlfE_St5arrayIPcLm2EEEEviT0_T1_
        .type           _ZN2at6native29vectorized_elementwise_kernelILi8EZZZNS0_15exp_kernel_cudaERNS_18TensorIteratorBaseEENKUlvE0_clEvENKUlvE0_clEvEUlfE_St5arrayIPcLm2EEEEviT0_T1_,@function
        .size           _ZN2at6native29vectorized_elementwise_kernelILi8EZZZNS0_15exp_kernel_cudaERNS_18TensorIteratorBaseEENKUlvE0_clEvENKUlvE0_clEvEUlfE_St5arrayIPcLm2EEEEviT0_T1_,(.L_x_36134 - _ZN2at6native29vectorized_elementwise_kernelILi8EZZZNS0_15exp_kernel_cudaERNS_18TensorIteratorBaseEENKUlvE0_clEvENKUlvE0_clEvEUlfE_St5arrayIPcLm2EEEEviT0_T1_)
        .other          _ZN2at6native29vectorized_elementwise_kernelILi8EZZZNS0_15exp_kernel_cudaERNS_18TensorIteratorBaseEENKUlvE0_clEvENKUlvE0_clEvEUlfE_St5arrayIPcLm2EEEEviT0_T1_,@"STO_CUDA_ENTRY STV_DEFAULT"
_ZN2at6native29vectorized_elementwise_kernelILi8EZZZNS0_15exp_kernel_cudaERNS_18TensorIteratorBaseEENKUlvE0_clEvENKUlvE0_clEvEUlfE_St5arrayIPcLm2EEEEviT0_T1_:
.text._ZN2at6native29vectorized_elementwise_kernelILi8EZZZNS0_15exp_kernel_cudaERNS_18TensorIteratorBaseEENKUlvE0_clEvENKUlvE0_clEvEUlfE_St5arrayIPcLm2EEEEviT0_T1_:
[----:B------:R-:W-:Y:S01]  /*0000*/  LDC R1, c[0x0][0x37c] ;  /* 0x0000df00ff017b82 */ /* 0x000fe20000000800 */
[----:B------:R-:W-:Y:S05]  /*0010*/  EXIT ;  /* 0x000000000000794d */ /* 0x000fea0003800000 */
.L_x_31569:
        /* <DEDUP_REMOVED lines=14> */
.L_x_36134:


//--------------------- .text._ZN2at6native18elementwise_kernelILi128ELi4EZNS0_15gpu_kernel_implIZZZNS0_15exp_kernel_cudaERNS_18TensorIteratorBaseEENKUlvE0_clEvENKUlvE_clEvEUldE_EEvS4_RKT_EUliE_EEviT1_ --------------------------
	.section	.text._ZN2at6native18elementwise_kernelILi128ELi4EZNS0_15gpu_kernel_implIZZZNS0_15exp_kernel_cudaERNS_18TensorIteratorBaseEENKUlvE0_clEvENKUlvE_clEvEUldE_EEvS4_RKT_EUliE_EEviT1_,"ax",@progbits
	.align	128
        .global         _ZN2at6native18elementwise_kernelILi128ELi4EZNS0_15gpu_kernel_implIZZZNS0_15exp_kernel_cudaERNS_18TensorIteratorBaseEENKUlvE0_clEvENKUlvE_clEvEUldE_EEvS4_RKT_EUliE_EEviT1_
        .type           _ZN2at6native18elementwise_kernelILi128ELi4EZNS0_15gpu_kernel_implIZZZNS0_15exp_kernel_cudaERNS_18TensorIteratorBaseEENKUlvE0_clEvENKUlvE_clEvEUldE_EEvS4_RKT_EUliE_EEviT1_,@function
        .size           _ZN2at6native18elementwise_kernelILi128ELi4EZNS0_15gpu_kernel_implIZZZNS0_15exp_kernel_cudaERNS_18TensorIteratorBaseEENKUlvE0_clEvENKUlvE_clEvEUldE_EEvS4_RKT_EUliE_EEviT1_,(.L_x_36135 - _ZN2at6native18elementwise_kernelILi128ELi4EZNS0_15gpu_kernel_implIZZZNS0_15exp_kernel_cudaERNS_18TensorIteratorBaseEENKUlvE0_clEvENKUlvE_clEvEUldE_EEvS4_RKT_EUliE_EEviT1_)
        .other          _ZN2at6native18elementwise_kernelILi128ELi4EZNS0_15gpu_kernel_implIZZZNS0_15exp_kernel_cudaERNS_18TensorIteratorBaseEENKUlvE0_clEvENKUlvE_clEvEUldE_EEvS4_RKT_EUliE_EEviT1_,@"STO_CUDA_ENTRY STV_DEFAULT"
_ZN2at6native18elementwise_kernelILi128ELi4EZNS0_15gpu_kernel_implIZZZNS0_15exp_kernel_cudaERNS_18TensorIteratorBaseEENKUlvE0_clEvENKUlvE_clEvEUldE_EEvS4_RKT_EUliE_EEviT1_:
.text._ZN2at6native18elementwise_kernelILi128ELi4EZNS0_15gpu_kernel_implIZZZNS0_15exp_kernel_cudaERNS_18TensorIteratorBaseEENKUlvE0_clEvENKUlvE_clEvEUldE_EEvS4_RKT_EUliE_EEviT1_:
        /* <DEDUP_REMOVED lines=319> */
.L_x_31572:
        /* <DEDUP_REMOVED lines=18> */
.L_x_31577:
[----:B------:R-:W2:Y:S02]  /*1510*/  LDG.E.U8 R2, desc[UR36][R4.64] ;  /* 0x0000002404027981 */ /* 0x000ea4000c1e1100 */
[----:B--2---:R-:W3:Y:S02]  /*1520*/  I2F.F64.U16 R2, R2 ;  /* 0x0000000200027312 */ /* 0x004ee40000101800 */
[----:B---3--:R-:W-:Y:S05]  /*1530*/  BRA `(.L_x_31579) ;  /* 0x0000000c00607947 */ /* 0x008fea0003800000 */
.L_x_31576:
        /* <DEDUP_REMOVED lines=9> */
.L_x_31581:
[----:B------:R-:W2:Y:S02]  /*15d0*/  LDG.E R2, desc[UR36][R4.64] ;  /* 0x0000002404027981 */ /* 0x000ea4000c1e1900 */
[----:B--2---:R-:W3:Y:S02]  /*15e0*/  I2F.F64 R2, R2 ;  /* 0x0000000200027312 */ /* 0x004ee40000201c00 */
[----:B---3--:R-:W-:Y:S05]  /*15f0*/  BRA `(.L_x_31579) ;  /* 0x0000000c00307947 */ /* 0x008fea0003800000 */
.L_x_31580:
[----:B------:R-:W2:Y:S02]  /*1600*/  LDG.E.U16 R2, desc[UR36][R4.64] ;  /* 0x0000002404027981 */ /* 0x000ea4000c1e1500 */
[----:B--2---:R-:W3:Y:S02]  /*1610*/  I2F.F64.S16 R2, R2 ;  /* 0x0000000200027312 */ /* 0x004ee40000101c00 */
[----:B---3--:R-:W-:Y:S05]  /*1620*/  BRA `(.L_x_31579) ;  /* 0x0000000c00247947 */ /* 0x008fea0003800000 */
.L_x_31575:
        /* <DEDUP_REMOVED lines=10> */
.L_x_31583:
[----:B------:R-:W2:Y:S02]  /*16d0*/  LDG.E.U16 R0, desc[UR36][R4.64] ;  /* 0x0000002404007981 */ /* 0x000ea4000c1e1500 */
[----:B--2---:R-:W-:-:S05]  /*16e0*/  HADD2.F32 R0, -RZ, R0.H0_H0 ;  /* 0x20000000ff007230 */ /* 0x004fca0000004100 */
[----:B------:R-:W-:-:S04]  /*16f0*/  FMUL.FTZ R0, R0, 1 ;  /* 0x3f80000000007820 */ /* 0x000fc80000410000 */
[----:B------:R2:W3:Y:S02]  /*1700*/  F2F.F64.F32 R2, R0 ;  /* 0x0000000000027310 */ /* 0x0004e40000201800 */
[----:B--23--:R-:W-:Y:S05]  /*1710*/  BRA `(.L_x_31579) ;  /* 0x0000000800e87947 */ /* 0x00cfea0003800000 */
.L_x_31582:
        /* <DEDUP_REMOVED lines=10> */
.L_x_31585:
[----:B------:R-:W2:Y:S02]  /*17c0*/  LDG.E.U16 R4, desc[UR36][R4.64] ;  /* 0x0000002404047981 */ /* 0x000ea4000c1e1500 */
[----:B--2---:R-:W-:-:S05]  /*17d0*/  HADD2.F32 R0, -RZ, R4.H0_H0 ;  /* 0x20000004ff007230 */ /* 0x004fca0000004100 */
[----:B------:R-:W-:-:S04]  /*17e0*/  FMUL.FTZ R0, R0, 1 ;  /* 0x3f80000000007820 */ /* 0x000fc80000410000 */
[----:B------:R3:W4:Y:S02]  /*17f0*/  F2F.F64.F32 R2, R0 ;  /* 0x0000000000027310 */ /* 0x0007240000201800 */
[----:B---34-:R-:W-:Y:S05]  /*1800*/  BRA `(.L_x_31579) ;  /* 0x0000000800ac7947 */ /* 0x018fea0003800000 */
.L_x_31584:
[----:B------:R2:W5:Y:S01]  /*1810*/  LDG.E.64 R2, desc[UR36][R4.64] ;  /* 0x0000002404027981 */ /* 0x000562000c1e1b00 */
[----:B------:R-:W-:Y:S05]  /*1820*/  BRA `(.L_x_31579) ;  /* 0x0000000800a47947 */ /* 0x000fea0003800000 */
.L_x_31574:
        /* <DEDUP_REMOVED lines=13> */
.L_x_31588:
[----:B------:R1:W5:Y:S01]  /*1900*/  LDG.E.64 R2, desc[UR36][R4.64] ;  /* 0x0000002404027981 */ /* 0x000362000c1e1b00 */
[----:B------:R-:W-:Y:S05]  /*1910*/  BRA `(.L_x_31579) ;  /* 0x0000000800687947 */ /* 0x000fea0003800000 */
.L_x_31587:
        /* <DEDUP_REMOVED lines=27> */
.L_x_31590:
        /* <DEDUP_REMOVED lines=14> */
.L_x_31589:
[----:B------:R-:W2:Y:S02]  /*1bb0*/  LDG.E.U16 R0, desc[UR36][R4.64] ;  /* 0x0000002404007981 */ /* 0x000ea4000c1e1500 */
[----:B--2---:R-:W-:-:S04]  /*1bc0*/  IMAD.U32 R0, R0, 0x10000, RZ ;  /* 0x0001000000007824 */ /* 0x004fc800078e00ff */
[----:B------:R-:W-:-:S04]  /*1bd0*/  FMUL.FTZ R0, R0, 1 ;  /* 0x3f80000000007820 */ /* 0x000fc80000410000 */
[----:B------:R1:W2:Y:S02]  /*1be0*/  F2F.F64.F32 R2, R0 ;  /* 0x0000000000027310 */ /* 0x0002a40000201800 */
[----:B-12---:R-:W-:Y:S05]  /*1bf0*/  BRA `(.L_x_31579) ;  /* 0x0000000400b07947 */ /* 0x006fea0003800000 */
.L_x_31586:
        /* <DEDUP_REMOVED lines=11> */
.L_x_31593:
        /* <DEDUP_REMOVED lines=21> */
.L_x_31595:
[----:B------:R-:W-:Y:S05]  /*1e00*/  BSYNC.RECONVERGENT B0 ;  /* 0x0000000000007941 */ /* 0x000fea0003800200 */
.L_x_31594:
[----:B------:R-:W-:Y:S02]  /*1e10*/  SHF.L.U32 R0, R0, 0x14, RZ ;  /* 0x0000001400007819 */ /* 0x000fe400000006ff */
[----:B------:R-:W-:-:S04]  /*1e20*/  LEA R2, R2, 0x3b800000, 0x17 ;  /* 0x3b80000002027811 */ /* 0x000fc800078eb8ff */
[----:B------:R-:W-:-:S05]  /*1e30*/  LOP3.LUT R0, R2, R0, R7, 0xfe, !PT ;  /* 0x0000000002007212 */ /* 0x000fca00078efe07 */
[----:B------:R-:W-:-:S04]  /*1e40*/  FMUL.FTZ R0, R0, 1 ;  /* 0x3f80000000007820 */ /* 0x000fc80000410000 */
[----:B------:R1:W2:Y:S02]  /*1e50*/  F2F.F64.F32 R2, R0 ;  /* 0x0000000000027310 */ /* 0x0002a40000201800 */
[----:B-12---:R-:W-:Y:S05]  /*1e60*/  BRA `(.L_x_31579) ;  /* 0x0000000400147947 */ /* 0x006fea0003800000 */
.L_x_31592:
        /* <DEDUP_REMOVED lines=21> */
.L_x_31597:
[----:B------:R-:W-:Y:S05]  /*1fc0*/  BSYNC.RECONVERGENT B0 ;  /* 0x0000000000007941 */ /* 0x000fea0003800200 */
.L_x_31596:
[----:B------:R-:W-:Y:S01]  /*1fd0*/  IMAD.SHL.U32 R0, R0, 0x200000, RZ ;  /* 0x0020000000007824 */ /* 0x000fe200078e00ff */
[----:B------:R-:W-:-:S04]  /*1fe0*/  LEA R2, R2, 0x37800000, 0x17 ;  /* 0x3780000002027811 */ /* 0x000fc800078eb8ff */
[----:B------:R-:W-:-:S05]  /*1ff0*/  LOP3.LUT R0, R2, R0, R7, 0xfe, !PT ;  /* 0x0000000002007212 */ /* 0x000fca00078efe07 */
[----:B------:R-:W-:-:S04]  /*2000*/  FMUL.FTZ R0, R0, 1 ;  /* 0x3f80000000007820 */ /* 0x000fc80000410000 */
[----:B------:R1:W2:Y:S02]  /*2010*/  F2F.F64.F32 R2, R0 ;  /* 0x0000000000027310 */ /* 0x0002a40000201800 */
[----:B-12---:R-:W-:Y:S05]  /*2020*/  BRA `(.L_x_31579) ;  /* 0x0000000000a47947 */ /* 0x006fea0003800000 */
.L_x_31591:
[----:B------:R-:W-:-:S09]  /*2030*/  UISETP.NE.AND UP0, UPT, UR4, 0x1c, UPT ;  /* 0x0000001c0400788c */ /* 0x000fd2000bf05270 */
[----:B------:R-:W-:Y:S05]  /*2040*/  BRA.U !UP0, `(.L_x_31598) ;  /* 0x0000000108947547 */ /* 0x000fea000b800000 */
[----:B------:R-:W-:-:S09]  /*2050*/  UISETP.NE.AND UP0, UPT, UR4, 0x1d, UPT ;  /* 0x0000001d0400788c */ /* 0x000fd2000bf05270 */
[----:B------:R-:W-:Y:S05]  /*2060*/  BRA.U !UP0, `(.L_x_31599) ;  /* 0x0000000108807547 */ /* 0x000fea000b800000 */
[----:B------:R-:W-:-:S09]  /*2070*/  UISETP.NE.AND UP0, UPT, UR4, 0x2c, UPT ;  /* 0x0000002c0400788c */ /* 0x000fd2000bf05270 */
[----:B------:R-:W-:Y:S05]  /*2080*/  BRA.U !UP0, `(.L_x_31600) ;  /* 0x0000000108487547 */ /* 0x000fea000b800000 */
.L_x_31578:
        /* <DEDUP_REMOVED lines=16> */
.L_x_31601:
[----:B------:R-:W-:Y:S01]  /*2190*/  CS2R R2, SRZ ;  /* 0x0000000000027805 */ /* 0x000fe2000001ff00 */
[----:B------:R-:W-:Y:S06]  /*21a0*/  BRA `(.L_x_31579) ;  /* 0x0000000000447947 */ /* 0x000fec0003800000 */
.L_x_31600:
        /* <DEDUP_REMOVED lines=12> */
.L_x_31599:
[----:B------:R-:W2:Y:S02]  /*2270*/  LDG.E.64 R2, desc[UR36][R4.64] ;  /* 0x0000002404027981 */ /* 0x000ea4000c1e1b00 */
[----:B--2---:R-:W1:Y:S02]  /*2280*/  I2F.F64.U64 R2, R2 ;  /* 0x0000000200027312 */ /* 0x004e640000301800 */
[----:B-1----:R-:W-:Y:S05]  /*2290*/  BRA `(.L_x_31579) ;  /* 0x0000000000087947 */ /* 0x002fea0003800000 */
.L_x_31598:
[----:B------:R-:W2:Y:S02]  /*22a0*/  LDG.E R2, desc[UR36][R4.64] ;  /* 0x0000002404027981 */ /* 0x000ea4000c1e1900 */
[----:B--2---:R-:W0:Y:S02]  /*22b0*/  I2F.F64.U32 R2, R2 ;  /* 0x0000000200027312 */ /* 0x004e240000201800 */
.L_x_31579:
[----:B------:R-:W-:Y:S05]  /*22c0*/  BSYNC.RECONVERGENT B6 ;  /* 0x0000000000067941 */ /* 0x000fea0003800200 */
.L_x_31573:
[----:B-12---:R-:W-:Y:S02]  /*22d0*/  HFMA2 R5, -RZ, RZ, 1.9912109375, 0.00128841400146484375 ;  /* 0x3ff71547ff057431 */ /* 0x006fe400000001ff */
[----:B------:R-:W-:Y:S01]  /*22e0*/  IMAD.MOV.U32 R4, RZ, RZ, 0x652b82fe ;  /* 0x652b82feff047424 */ /* 0x000fe200078e00ff */
[----:B------:R-:W-:Y:S01]  /*22f0*/  UMOV UR4, 0xfefa39ef ;  /* 0xfefa39ef00047882 */ /* 0x000fe20000000000 */
[----:B------:R-:W-:Y:S01]  /*2300*/  UMOV UR5, 0x3fe62e42 ;  /* 0x3fe62e4200057882 */ /* 0x000fe20000000000 */
[----:B0----5:R-:W-:Y:S01]  /*2310*/  FSETP.GEU.FTZ.AND P0, PT, |R3|, 4.1917929649353027344, PT ;  /* 0x4086232b0300780b */ /* 0x021fe20003f1e200 */
[----:B------:R-:W-:Y:S02]  /*2320*/  BSSY.RECONVERGENT B0, `(.L_x_31602) ;  /* 0x0000073000007945 */ /* 0x000fe40003800200 */
        /* <DEDUP_REMOVED lines=17> */
[----:B0-----:R0:W1:Y:S01]  /*2440*/  DFMA R6, R6, -UR4, R8 ;  /* 0x8000000406067c2b */ /* 0x0010620008000008 */
[----:B------:R-:W-:Y:S01]  /*2450*/  UMOV UR4, 0x69ce2bdf ;  /* 0x69ce2bdf00047882 */ /* 0x000fe20000000000 */
[----:B0-----:R-:W-:Y:S01]  /*2460*/  IMAD.MOV.U32 R8, RZ, RZ, -0x35dec16 ;  /* 0xfca213eaff087424 */ /* 0x001fe200078e00ff */
[----:B------:R-:W-:Y:S01]  /*2470*/  UMOV UR5, 0x3e5ade15 ;  /* 0x3e5ade1500057882 */ /* 0x000fe20000000000 */
[----:B------:R-:W-:-:S15]  /*2480*/  IMAD.MOV.U32 R9, RZ, RZ, 0x3e928af3 ;  /* 0x3e928af3ff097424 */ /* 0x000fde00078e00ff */
[----:B------:R-:W-:-:S15]  /*2490*/  NOP ;  /* 0x0000000000007918 */ /* 0x000fde0000000000 */
[----:B------:R-:W-:-:S15]  /*24a0*/  NOP ;  /* 0x0000000000007918 */ /* 0x000fde0000000000 */
[----:B------:R-:W-:-:S15]  /*24b0*/  NOP ;  /* 0x0000000000007918 */ /* 0x000fde0000000000 */
[----:B-1----:R-:W0:Y:S01]  /*24c0*/  DFMA R8, R6, UR4, R8 ;  /* 0x0000000406087c2b */ /* 0x002e220008000008 */
        /* <DEDUP_REMOVED lines=67> */
[----:B------:R-:W-:Y:S01]  /*2900*/  IMAD.MOV.U32 R8, RZ, RZ, R10 ;  /* 0x000000ffff087224 */ /* 0x000fe200078e000a */
        /* <DEDUP_REMOVED lines=20> */
.L_x_31603:
[----:B------:R-:W-:Y:S05]  /*2a50*/  BSYNC.RECONVERGENT B0 ;  /* 0x0000000000007941 */ /* 0x000fea0003800200 */
.L_x_31602:
        /* <DEDUP_REMOVED lines=14> */
[----:B-1----:R-:W0:Y:S02]  /*2b40*/  F2I.F64.TRUNC R9, R8 ;  /* 0x0000000800097311 */ /* 0x002e24000030d100 */
[----:B0-----:R0:W-:Y:S01]  /*2b50*/  STG.E.U8 desc[UR36][R2.64], R9 ;  /* 0x0000000902007986 */ /* 0x0011e2000c101124 */
[----:B------:R-:W-:Y:S05]  /*2b60*/  BRA `(.L_x_31609) ;  /* 0x0000001000947947 */ /* 0x000fea0003800000 */
.L_x_31607:
[----:B-1----:R-:W0:Y:S02]  /*2b70*/  F2I.S64.F64.TRUNC R8, R8 ;  /* 0x0000000800087311 */ /* 0x002e24000030d900 */
[----:B0-----:R-:W-:-:S05]  /*2b80*/  IMAD.MOV.U32 R5, RZ, RZ, R8 ;  /* 0x000000ffff057224 */ /* 0x001fca00078e0008 */
[----:B------:R1:W-:Y:S01]  /*2b90*/  STG.E.U8 desc[UR36][R2.64], R5 ;  /* 0x0000000502007986 */ /* 0x0003e2000c101124 */
[----:B------:R-:W-:Y:S05]  /*2ba0*/  BRA `(.L_x_31609) ;  /* 0x0000001000847947 */ /* 0x000fea0003800000 */
.L_x_31606:
[----:B------:R-:W-:-:S09]  /*2bb0*/  UISETP.NE.AND UP0, UPT, UR4, 0x2, UPT ;  /* 0x000000020400788c */ /* 0x000fd2000bf05270 */
[----:B------:R-:W-:Y:S05]  /*2bc0*/  BRA.U !UP0, `(.L_x_31610) ;  /* 0x0000000108287547 */ /* 0x000fea000b800000 */
[----:B------:R-:W-:-:S09]  /*2bd0*/  UISETP.NE.AND UP0, UPT, UR4, 0x3, UPT ;  /* 0x000000030400788c */ /* 0x000fd2000bf05270 */
[----:B------:R-:W-:Y:S05]  /*2be0*/  BRA.U !UP0, `(.L_x_31611) ;  /* 0x0000000108147547 */ /* 0x000fea000b800000 */
[----:B------:R-:W-:-:S09]  /*2bf0*/  UISETP.NE.AND UP0, UPT, UR4, 0x4, UPT ;  /* 0x000000040400788c */ /* 0x000fd2000bf05270 */
[----:B------:R-:W-:Y:S05]  /*2c00*/  BRA.U UP0, `(.L_x_31608) ;  /* 0x0000000d00b47547 */ /* 0x000fea000b800000 */
[----:B-1----:R-:W0:Y:S02]  /*2c10*/  F2I.S64.F64.TRUNC R8, R8 ;  /* 0x0000000800087311 */ /* 0x002e24000030d900 */
[----:B0-----:R4:W-:Y:S01]  /*2c20*/  STG.E.64 desc[UR36][R2.64], R8 ;  /* 0x0000000802007986 */ /* 0x0019e2000c101b24 */
[----:B------:R-:W-:Y:S05]  /*2c30*/  BRA `(.L_x_31609) ;  /* 0x0000001000607947 */ /* 0x000fea0003800000 */
.L_x_31611:
[----:B-1----:R-:W0:Y:S02]  /*2c40*/  F2I.F64.TRUNC R9, R8 ;  /* 0x0000000800097311 */ /* 0x002e24000030d100 */
[----:B0-----:R3:W-:Y:S01]  /*2c50*/  STG.E desc[UR36][R2.64], R9 ;  /* 0x0000000902007986 */ /* 0x0017e2000c101924 */
[----:B------:R-:W-:Y:S05]  /*2c60*/  BRA `(.L_x_31609) ;  /* 0x0000001000547947 */ /* 0x000fea0003800000 */
.L_x_31610:
[----:B-1----:R-:W0:Y:S02]  /*2c70*/  F2I.F64.TRUNC R9, R8 ;  /* 0x0000000800097311 */ /* 0x002e24000030d100 */
[----:B0-----:R2:W-:Y:S01]  /*2c80*/  STG.E.U16 desc[UR36][R2.64], R9 ;  /* 0x0000000902007986 */ /* 0x0015e2000c101524 */
[----:B------:R-:W-:Y:S05]  /*2c90*/  BRA `(.L_x_31609) ;  /* 0x0000001000487947 */ /* 0x000fea0003800000 */
.L_x_31605:
        /* <DEDUP_REMOVED lines=17> */
.L_x_31613:
        /* <DEDUP_REMOVED lines=12> */
.L_x_31612:
        /* <DEDUP_REMOVED lines=18> */
.L_x_31615:
        /* <DEDUP_REMOVED lines=13> */
.L_x_31614:
[----:B-1----:R0:W-:Y:S01]  /*3060*/  STG.E.64 desc[UR36][R2.64], R8 ;  /* 0x0000000802007986 */ /* 0x0021e2000c101b24 */
[----:B------:R-:W-:Y:S05]  /*3070*/  BRA `(.L_x_31609) ;  /* 0x0000000c00507947 */ /* 0x000fea0003800000 */
.L_x_31604:
        /* <DEDUP_REMOVED lines=8> */
[----:B-1----:R-:W0:Y:S02]  /*3100*/  DSETP.NEU.AND P0, PT, R8, RZ, PT ;  /* 0x000000ff0800722a */ /* 0x002e240003f0d000 */
[----:B0-----:R-:W-:-:S05]  /*3110*/  SEL R5, RZ, 0x1, !P0 ;  /* 0x00000001ff057807 */ /* 0x001fca0004000000 */
[----:B------:R0:W-:Y:S01]  /*3120*/  STG.E.U8 desc[UR36][R2.64], R5 ;  /* 0x0000000502007986 */ /* 0x0001e2000c101124 */
[----:B------:R-:W-:Y:S05]  /*3130*/  BRA `(.L_x_31609) ;  /* 0x0000000c00207947 */ /* 0x000fea0003800000 */
.L_x_31618:
[----:B------:R-:W-:-:S05]  /*3140*/  CS2R R10, SRZ ;  /* 0x00000000000a7805 */ /* 0x000fca000001ff00 */
[----:B-1----:R0:W-:Y:S01]  /*3150*/  STG.E.128 desc[UR36][R2.64], R8 ;  /* 0x0000000802007986 */ /* 0x0021e2000c101d24 */
[----:B------:R-:W-:Y:S05]  /*3160*/  BRA `(.L_x_31609) ;  /* 0x0000000c00147947 */ /* 0x000fea0003800000 */
.L_x_31617:
        /* <DEDUP_REMOVED lines=27> */
.L_x_31622:
[----:B------:R-:W-:Y:S05]  /*3320*/  BSYNC.RECONVERGENT B0 ;  /* 0x0000000000007941 */ /* 0x000fea0003800200 */
.L_x_31621:
[----:B------:R-:W-:-:S05]  /*3330*/  LOP3.LUT R5, R0, 0x80, R5, 0xf8, !PT ;  /* 0x0000008000057812 */ /* 0x000fca00078ef805 */
[----:B------:R0:W-:Y:S01]  /*3340*/  STG.E.U8 desc[UR36][R2.64], R5 ;  /* 0x0000000502007986 */ /* 0x0001e2000c101124 */
[----:B------:R-:W-:Y:S05]  /*3350*/  BRA `(.L_x_31609) ;  /* 0x0000000800987947 */ /* 0x000fea0003800000 */
.L_x_31620:
        /* <DEDUP_REMOVED lines=23> */
.L_x_31624:
[----:B------:R-:W-:Y:S05]  /*34d0*/  BSYNC.RECONVERGENT B0 ;  /* 0x0000000000007941 */ /* 0x000fea0003800200 */
.L_x_31623:
[----:B------:R-:W-:-:S05]  /*34e0*/  LOP3.LUT R5, R0, 0x80, R5, 0xf8, !PT ;  /* 0x0000008000057812 */ /* 0x000fca00078ef805 */
[----:B------:R0:W-:Y:S01]  /*34f0*/  STG.E.U8 desc[UR36][R2.64], R5 ;  /* 0x0000000502007986 */ /* 0x0001e2000c101124 */
[----:B------:R-:W-:Y:S05]  /*3500*/  BRA `(.L_x_31609) ;  /* 0x00000008002c7947 */ /* 0x000fea0003800000 */
.L_x_31619:
        /* <DEDUP_REMOVED lines=12> */
.L_x_31616:
        /* <DEDUP_REMOVED lines=8> */
[----:B-1----:R-:W0:Y:S02]  /*3650*/  F2I.U32.F64.TRUNC R9, R8 ;  /* 0x0000000800097311 */ /* 0x002e24000030d000 */
[----:B0-----:R0:W-:Y:S01]  /*3660*/  STG.E.U16 desc[UR36][R2.64], R9 ;  /* 0x0000000902007986 */ /* 0x0011e2000c101524 */
[----:B------:R-:W-:Y:S05]  /*3670*/  BRA `(.L_x_31609) ;  /* 0x0000000400d07947 */ /* 0x000fea0003800000 */
.L_x_31627:
        /* <DEDUP_REMOVED lines=21> */
.L_x_31630:
[----:B------:R-:W-:-:S04]  /*37d0*/  SHF.R.U32.HI R0, RZ, 0x14, R5 ;  /* 0x00000014ff007819 */ /* 0x000fc80000011605 */
[----:B------:R-:W-:-:S04]  /*37e0*/  LOP3.LUT R0, R0, 0x1, RZ, 0xc0, !PT ;  /* 0x0000000100007812 */ /* 0x000fc800078ec0ff */
[----:B------:R-:W-:-:S04]  /*37f0*/  IADD3 R0, PT, PT, R5, 0x487ffff, R0 ;  /* 0x0487ffff05007810 */ /* 0x000fc80007ffe000 */
[----:B------:R-:W-:-:S04]  /*3800*/  SHF.R.U32.HI R0, RZ, 0x14, R0 ;  /* 0x00000014ff007819 */ /* 0x000fc80000011600 */
[----:B------:R-:W-:-:S07]  /*3810*/  LOP3.LUT R4, R0, 0xff, RZ, 0xc0, !PT ;  /* 0x000000ff00047812 */ /* 0x000fce00078ec0ff */
.L_x_31631:
[----:B------:R-:W-:-:S04]  /*3820*/  SHF.R.U32.HI R5, RZ, 0x18, R5 ;  /* 0x00000018ff057819 */ /* 0x000fc80000011605 */
[----:B------:R-:W-:-:S04]  /*3830*/  LOP3.LUT R4, R4, 0x80, R5, 0xf8, !PT ;  /* 0x0000008004047812 */ /* 0x000fc800078ef805 */
[----:B------:R-:W-:-:S07]  /*3840*/  PRMT R0, R4, 0x7610, R0 ;  /* 0x0000761004007816 */ /* 0x000fce0000000000 */
.L_x_31629:
[----:B------:R-:W-:Y:S05]  /*3850*/  BSYNC.RECONVERGENT B0 ;  /* 0x0000000000007941 */ /* 0x000fea0003800200 */
.L_x_31628:
[----:B------:R0:W-:Y:S01]  /*3860*/  STG.E.U8 desc[UR36][R2.64], R0 ;  /* 0x0000000002007986 */ /* 0x0001e2000c101124 */
[----:B------:R-:W-:Y:S05]  /*3870*/  BRA `(.L_x_31609) ;  /* 0x0000000400507947 */ /* 0x000fea0003800000 */
.L_x_31626:
        /* <DEDUP_REMOVED lines=21> */
.L_x_31634:
[----:B------:R-:W-:-:S04]  /*39d0*/  SHF.R.U32.HI R0, RZ, 0x15, R5 ;  /* 0x00000015ff007819 */ /* 0x000fc80000011605 */
[----:B------:R-:W-:-:S04]  /*39e0*/  LOP3.LUT R0, R0, 0x1, RZ, 0xc0, !PT ;  /* 0x0000000100007812 */ /* 0x000fc800078ec0ff */
[----:B------:R-:W-:-:S04]  /*39f0*/  IADD3 R0, PT, PT, R5, 0x88fffff, R0 ;  /* 0x088fffff05007810 */ /* 0x000fc80007ffe000 */
[----:B------:R-:W-:-:S04]  /*3a00*/  SHF.R.U32.HI R0, RZ, 0x15, R0 ;  /* 0x00000015ff007819 */ /* 0x000fc80000011600 */
[----:B------:R-:W-:-:S07]  /*3a10*/  LOP3.LUT R4, R0, 0xff, RZ, 0xc0, !PT ;  /* 0x000000ff00047812 */ /* 0x000fce00078ec0ff */
.L_x_31635:
[----:B------:R-:W-:-:S04]  /*3a20*/  SHF.R.U32.HI R5, RZ, 0x18, R5 ;  /* 0x00000018ff057819 */ /* 0x000fc80000011605 */
[----:B------:R-:W-:-:S04]  /*3a30*/  LOP3.LUT R4, R4, 0x80, R5, 0xf8, !PT ;  /* 0x0000008004047812 */ /* 0x000fc800078ef805 */
[----:B------:R-:W-:-:S07]  /*3a40*/  PRMT R0, R4, 0x7610, R0 ;  /* 0x0000761004007816 */ /* 0x000fce0000000000 */
.L_x_31633:
[----:B------:R-:W-:Y:S05]  /*3a50*/  BSYNC.RECONVERGENT B0 ;  /* 0x0000000000007941 */ /* 0x000fea0003800200 */
.L_x_31632:
[----:B------:R0:W-:Y:S01]  /*3a60*/  STG.E.U8 desc[UR36][R2.64], R0 ;  /* 0x0000000002007986 */ /* 0x0001e2000c101124 */
[----:B------:R-:W-:Y:S05]  /*3a70*/  BRA `(.L_x_31609) ;  /* 0x0000000000d07947 */ /* 0x000fea0003800000 */
.L_x_31625:
[----:B------:R-:W-:-:S09]  /*3a80*/  UISETP.NE.AND UP0, UPT, UR4, 0x1c, UPT ;  /* 0x0000001c0400788c */ /* 0x000fd2000bf05270 */
[----:B------:R-:W-:Y:S05]  /*3a90*/  BRA.U !UP0, `(.L_x_31636) ;  /* 0x0000000108c07547 */ /* 0x000fea000b800000 */
[----:B------:R-:W-:-:S09]  /*3aa0*/  UISETP.NE.AND UP0, UPT, UR4, 0x1d, UPT ;  /* 0x0000001d0400788c */ /* 0x000fd2000bf05270 */
[----:B------:R-:W-:Y:S05]  /*3ab0*/  BRA.U !UP0, `(.L_x_31637) ;  /* 0x0000000108ac7547 */ /* 0x000fea000b800000 */
[----:B------:R-:W-:-:S09]  /*3ac0*/  UISETP.NE.AND UP0, UPT, UR4, 0x2c, UPT ;  /* 0x0000002c0400788c */ /* 0x000fd2000bf05270 */
[----:B------:R-:W-:Y:S05]  /*3ad0*/  BRA.U !UP0, `(.L_x_31638) ;  /* 0x0000000108447547 */ /* 0x000fea000b800000 */
.L_x_31608:
[----:B------:R-:W-:Y:S01]  /*3ae0*/  MOV R0, 0x1c0 ;  /* 0x000001c000007802 */ /* 0x000fe20000000f00 */
[----:B------:R-:W0:Y:S01]  /*3af0*/  LDCU.64 UR6, c[0x4][0x1a0] ;  /* 0x01003400ff0677ac */ /* 0x000e220008000a00 */
[----:B------:R-:W-:Y:S02]  /*3b00*/  HFMA2 R13, -RZ, RZ, 0, 0 ;  /* 0x00000000ff0d7431 */ /* 0x000fe400000001ff */
[----:B-1----:R-:W-:Y:S01]  /*3b10*/  IMAD.MOV.U32 R8, RZ, RZ, 0x65 ;  /* 0x00000065ff087424 */ /* 0x002fe200078e00ff */
        /* <DEDUP_REMOVED lines=12> */
.L_x_31639:
[----:B------:R-:W-:Y:S05]  /*3be0*/  BRA `(.L_x_31609) ;  /* 0x0000000000747947 */ /* 0x000fea0003800000 */
.L_x_31638:
        /* <DEDUP_REMOVED lines=24> */
.L_x_31637:
[----:B-1----:R-:W0:Y:S02]  /*3d70*/  F2I.U64.F64.TRUNC R8, R8 ;  /* 0x0000000800087311 */ /* 0x002e24000030d800 */
[----:B0-----:R0:W-:Y:S01]  /*3d80*/  STG.E.64 desc[UR36][R2.64], R8 ;  /* 0x0000000802007986 */ /* 0x0011e2000c101b24 */
[----:B------:R-:W-:Y:S05]  /*3d90*/  BRA `(.L_x_31609) ;  /* 0x0000000000087947 */ /* 0x000fea0003800000 */
.L_x_31636:
[----:B-1----:R-:W0:Y:S02]  /*3da0*/  F2I.U32.F64.TRUNC R9, R8 ;  /* 0x0000000800097311 */ /* 0x002e24000030d000 */
[----:B0-----:R0:W-:Y:S02]  /*3db0*/  STG.E desc[UR36][R2.64], R9 ;  /* 0x0000000902007986 */ /* 0x0011e4000c101924 */
.L_x_31609:
[----:B------:R-:W-:-:S07]  /*3dc0*/  VIADD R17, R17, 0x80 ;  /* 0x0000008011117836 */ /* 0x000fce0000000000 */
.L_x_31571:
[----:B------:R-:W-:Y:S05]  /*3dd0*/  BSYNC.RECONVERGENT B7 ;  /* 0x0000000000077941 */ /* 0x000fea0003800200 */
.L_x_31570:
        /* <DEDUP_REMOVED lines=307> */
.L_x_31642:
[----:B------:R-:W0:Y:S01]  /*5110*/  LDCU.64 UR6, c[0x0][0x588] ;  /* 0x0000b100ff0677ac */ /* 0x000e220008000a00 */
[----:B------:R-:W-:Y:S01]  /*5120*/  BSSY.RECONVERGENT B6, `(.L_x_31643) ;  /* 0x00000ec000067945 */ /* 0x000fe20003800200 */
[----:B------:R-:W-:-:S04]  /*5130*/  UPRMT UR4, UR41, 0x9910, URZ ;  /* 0x0000991029047896 */ /* 0x000fc800080000ff */
[----:B------:R-:W-:Y:S01]  /*5140*/  UISETP.GT.AND UP0, UPT, UR4, 0x9, UPT ;  /* 0x000000090400788c */ /* 0x000fe2000bf04270 */
[----:B0-----:R-:W-:-:S05]  /*5150*/  IADD3 R4, P0, PT, R0, UR6, RZ ;  /* 0x0000000600047c10 */ /* 0x001fca000ff1e0ff */
[----:B-1----:R-:W-:-:S03]  /*5160*/  IMAD.X R5, RZ, RZ, UR7, P0 ;  /* 0x00000007ff057e24 */ /* 0x002fc600080e06ff */
        /* <DEDUP_REMOVED lines=9> */
[----:B--234-:R-:W2:Y:S02]  /*5200*/  LDG.E.S8 R2, desc[UR36][R4.64] ;  /* 0x0000002404027981 */ /* 0x01cea4000c1e1300 */
[----:B--2---:R-:W1:Y:S02]  /*5210*/  I2F.F64.S16 R2, R2 ;  /* 0x0000000200027312 */ /* 0x004e640000101c00 */
[----:B-1----:R-:W-:Y:S05]  /*5220*/  BRA `(.L_x_31649) ;  /* 0x0000000c006c7947 */ /* 0x002fea0003800000 */
.L_x_31647:
[----:B--234-:R-:W2:Y:S02]  /*5230*/  LDG.E.U8 R2, desc[UR36][R4.64] ;  /* 0x0000002404027981 */ /* 0x01cea4000c1e1100 */
[----:B--2---:R-:W1:Y:S02]  /*5240*/  I2F.F64.U16 R2, R2 ;  /* 0x0000000200027312 */ /* 0x004e640000101800 */
[----:B-1----:R-:W-:Y:S05]  /*5250*/  BRA `(.L_x_31649) ;  /* 0x0000000c00607947 */ /* 0x002fea0003800000 */
.L_x_31646:
[----:B------:R-:W-:-:S09]  /*5260*/  UISETP.NE.AND UP0, UPT, UR4, 0x2, UPT ;  /* 0x000000020400788c */ /* 0x000fd2000bf05270 */
[----:B------:R-:W-:Y:S05]  /*5270*/  BRA.U !UP0, `(.L_x_31650) ;  /* 0x0000000108287547 */ /* 0x000fea000b800000 */
[----:B------:R-:W-:-:S09]  /*5280*/  UISETP.NE.AND UP0, UPT, UR4, 0x3, UPT ;  /* 0x000000030400788c */ /* 0x000fd2000bf05270 */
[----:B------:R-:W-:Y:S05]  /*5290*/  BRA.U !UP0, `(.L_x_31651) ;  /* 0x0000000108147547 */ /* 0x000fea000b800000 */
[----:B------:R-:W-:-:S09]  /*52a0*/  UISETP.NE.AND UP0, UPT, UR4, 0x4, UPT ;  /* 0x000000040400788c */ /* 0x000fd2000bf05270 */
[----:B------:R-:W-:Y:S05]  /*52b0*/  BRA.U UP0, `(.L_x_31648) ;  /* 0x0000000900ec7547 */ /* 0x000fea000b800000 */
[----:B--234-:R-:W2:Y:S02]  /*52c0*/  LDG.E.64 R2, desc[UR36][R4.64] ;  /* 0x0000002404027981 */ /* 0x01cea4000c1e1b00 */
[----:B--2---:R-:W1:Y:S02]  /*52d0*/  I2F.F64.S64 R2, R2 ;  /* 0x0000000200027312 */ /* 0x004e640000301c00 */
[----:B-1----:R-:W-:Y:S05]  /*52e0*/  BRA `(.L_x_31649) ;  /* 0x0000000c003c7947 */ /* 0x002fea0003800000 */
.L_x_31651:
[----:B--234-:R-:W2:Y:S02]  /*52f0*/  LDG.E R2, desc[UR36][R4.64] ;  /* 0x0000002404027981 */ /* 0x01cea4000c1e1900 */
[----:B--2---:R-:W1:Y:S02]  /*5300*/  I2F.F64 R2, R2 ;  /* 0x0000000200027312 */ /* 0x004e640000201c00 */
[----:B-1----:R-:W-:Y:S05]  /*5310*/  BRA `(.L_x_31649) ;  /* 0x0000000c00307947 */ /* 0x002fea0003800000 */
.L_x_31650:
[----:B--234-:R-:W2:Y:S02]  /*5320*/  LDG.E.U16 R2, desc[UR36][R4.64] ;  /* 0x0000002404027981 */ /* 0x01cea4000c1e1500 */
[----:B--2---:R-:W1:Y:S02]  /*5330*/  I2F.F64.S16 R2, R2 ;  /* 0x0000000200027312 */ /* 0x004e640000101c00 */
[----:B-1----:R-:W-:Y:S05]  /*5340*/  BRA `(.L_x_31649) ;  /* 0x0000000c00247947 */ /* 0x002fea0003800000 */
.L_x_31645:
[----:B------:R-:W-:-:S09]  /*5350*/  UISETP.GT.AND UP0, UPT, UR4, 0x6, UPT ;  /* 0x000000060400788c */ /* 0x000fd2000bf04270 */
[----:B------:R-:W-:Y:S05]  /*5360*/  BRA.U UP0, `(.L_x_31652) ;  /* 0x0000000100347547 */ /* 0x000fea000b800000 */
[----:B------:R-:W-:-:S09]  /*5370*/  UISETP.NE.AND UP0, UPT, UR4, 0x5, UPT ;  /* 0x000000050400788c */ /* 0x000fd2000bf05270 */
[----:B------:R-:W-:Y:S05]  /*5380*/  BRA.U !UP0, `(.L_x_31653) ;  /* 0x0000000108187547 */ /* 0x000fea000b800000 */
[----:B------:R-:W-:-:S09]  /*5390*/  UISETP.NE.AND UP0, UPT, UR4, 0x6, UPT ;  /* 0x000000060400788c */ /* 0x000fd2000bf05270 */
[----:B------:R-:W-:Y:S05]  /*53a0*/  BRA.U UP0, `(.L_x_31648) ;  /* 0x0000000900b07547 */ /* 0x000fea000b800000 */
[----:B--234-:R-:W2:Y:S02]  /*53b0*/  LDG.E R2, desc[UR36][R4.64] ;  /* 0x0000002404027981 */ /* 0x01cea4000c1e1900 */
[----:B--2---:R-:W-:-:S06]  /*53c0*/  FMUL.FTZ R2, R2, 1 ;  /* 0x3f80000002027820 */ /* 0x004fcc0000410000 */
[----:B------:R-:W0:Y:S02]  /*53d0*/  F2F.F64.F32 R2, R2 ;  /* 0x0000000200027310 */ /* 0x000e240000201800 */
[----:B0-----:R-:W-:Y:S05]  /*53e0*/  BRA `(.L_x_31649) ;  /* 0x0000000800fc7947 */ /* 0x001fea0003800000 */
.L_x_31653:
[----:B------:R-:W5:Y:S02]  /*53f0*/  LDG.E.U16 R0, desc[UR36][R4.64] ;  /* 0x0000002404007981 */ /* 0x000f64000c1e1500 */
[----:B-----5:R-:W-:-:S05]  /*5400*/  HADD2.F32 R0, -RZ, R0.H0_H0 ;  /* 0x20000000ff007230 */ /* 0x020fca0000004100 */
[----:B------:R-:W-:-:S04]  /*5410*/  FMUL.FTZ R0, R0, 1 ;  /* 0x3f80000000007820 */ /* 0x000fc80000410000 */
[----:B--234-:R0:W1:Y:S02]  /*5420*/  F2F.F64.F32 R2, R0 ;  /* 0x0000000000027310 */ /* 0x01c0640000201800 */
[----:B01----:R-:W-:Y:S05]  /*5430*/  BRA `(.L_x_31649) ;  /* 0x0000000800e87947 */ /* 0x003fea0003800000 */
.L_x_31652:
[----:B------:R-:W-:-:S09]  /*5440*/  UISETP.NE.AND UP0, UPT, UR4, 0x7, UPT ;  /* 0x000000070400788c */ /* 0x000fd2000bf05270 */
[----:B------:R-:W-:Y:S05]  /*5450*/  BRA.U !UP0, `(.L_x_31654) ;  /* 0x0000000108347547 */ /* 0x000fea000b800000 */
[----:B------:R-:W-:-:S09]  /*5460*/  UISETP.NE.AND UP0, UPT, UR4, 0x8, UPT ;  /* 0x000000080400788c */ /* 0x000fd2000bf05270 */
[----:B------:R-:W-:Y:S05]  /*5470*/  BRA.U !UP0, `(.L_x_31655) ;  /* 0x0000000108187547 */ /* 0x000fea000b800000 */
[----:B------:R-:W-:-:S09]  /*5480*/  UISETP.NE.AND UP0, UPT, UR4, 0x9, UPT ;  /* 0x000000090400788c */ /* 0x000fd2000bf05270 */
[----:B------:R-:W-:Y:S05]  /*5490*/  BRA.U UP0, `(.L_x_31648) ;  /* 0x0000000900747547 */ /* 0x000fea000b800000 */
[----:B------:R-:W2:Y:S02]  /*54a0*/  LDG.E R4, desc[UR36][R4.64] ;  /* 0x0000002404047981 */ /* 0x000ea4000c1e1900 */
[----:B--234-:R-:W-:-:S06]  /*54b0*/  FMUL.FTZ R2, R4, 1 ;  /* 0x3f80000004027820 */ /* 0x01cfcc0000410000 */
[----:B------:R-:W0:Y:S02]  /*54c0*/  F2F.F64.F32 R2, R2 ;  /* 0x0000000200027310 */ /* 0x000e240000201800 */
[----:B0-----:R-:W-:Y:S05]  /*54d0*/  BRA `(.L_x_31649) ;  /* 0x0000000800c07947 */ /* 0x001fea0003800000 */
.L_x_31655:
[----:B------:R-:W5:Y:S02]  /*54e0*/  LDG.E.U16 R4, desc[UR36][R4.64] ;  /* 0x0000002404047981 */ /* 0x000f64000c1e1500 */
[----:B-----5:R-:W-:-:S05]  /*54f0*/  HADD2.F32 R0, -RZ, R4.H0_H0 ;  /* 0x20000004ff007230 */ /* 0x020fca0000004100 */
[----:B------:R-:W-:-:S04]  /*5500*/  FMUL.FTZ R0, R0, 1 ;  /* 0x3f80000000007820 */ /* 0x000fc80000410000 */
[----:B--234-:R0:W1:Y:S02]  /*5510*/  F2F.F64.F32 R2, R0 ;  /* 0x0000000000027310 */ /* 0x01c0640000201800 */
[----:B01----:R-:W-:Y:S05]  /*5520*/  BRA `(.L_x_31649) ;  /* 0x0000000800ac7947 */ /* 0x003fea0003800000 */
.L_x_31654:
[----:B--234-:R0:W5:Y:S01]  /*5530*/  LDG.E.64 R2, desc[UR36][R4.64] ;  /* 0x0000002404027981 */ /* 0x01c162000c1e1b00 */
[----:B------:R-:W-:Y:S05]  /*5540*/  BRA `(.L_x_31649) ;  /* 0x0000000800a47947 */ /* 0x000fea0003800000 */
.L_x_31644:
        /* <DEDUP_REMOVED lines=9> */
[----:B--234-:R-:W-:Y:S01]  /*55e0*/  IMAD.MOV.U32 R2, RZ, RZ, RZ ;  /* 0x000000ffff027224 */ /* 0x01cfe200078e00ff */
[----:B-----5:R-:W-:-:S04]  /*55f0*/  ISETP.NE.AND P0, PT, R4, RZ, PT ;  /* 0x000000ff0400720c */ /* 0x020fc80003f05270 */
[----:B------:R-:W-:Y:S01]  /*5600*/  FSEL R3, RZ, 1.875, !P0 ;  /* 0x3ff00000ff037808 */ /* 0x000fe20004000000 */
[----:B------:R-:W-:Y:S08]  /*5610*/  BRA `(.L_x_31649) ;  /* 0x0000000800707947 */ /* 0x000ff00003800000 */
.L_x_31658:
[----:B--234-:R2:W5:Y:S01]  /*5620*/  LDG.E.64 R2, desc[UR36][R4.64] ;  /* 0x0000002404027981 */ /* 0x01c562000c1e1b00 */
[----:B------:R-:W-:Y:S05]  /*5630*/  BRA `(.L_x_31649) ;  /* 0x0000000800687947 */ /* 0x000fea0003800000 */
.L_x_31657:
        /* <DEDUP_REMOVED lines=9> */
[C---:B--234-:R-:W-:Y:S02]  /*56d0*/  LOP3.LUT R2, R0.reuse, 0x7f000000, RZ, 0xc0, !PT ;  /* 0x7f00000000027812 */ /* 0x05cfe400078ec0ff */
        /* <DEDUP_REMOVED lines=17> */
.L_x_31660:
[----:B--234-:R-:W2:Y:S02]  /*57f0*/  LDG.E.U8 R3, desc[UR36][R4.64] ;  /* 0x0000002404037981 */ /* 0x01cea4000c1e1100 */
        /* <DEDUP_REMOVED lines=13> */
.L_x_31659:
[----:B------:R-:W5:Y:S02]  /*58d0*/  LDG.E.U16 R0, desc[UR36][R4.64] ;  /* 0x0000002404007981 */ /* 0x000f64000c1e1500 */
[----:B-----5:R-:W-:-:S05]  /*58e0*/  SHF.L.U32 R0, R0, 0x10, RZ ;  /* 0x0000001000007819 */ /* 0x020fca00000006ff */
[----:B------:R-:W-:-:S04]  /*58f0*/  FMUL.FTZ R0, R0, 1 ;  /* 0x3f80000000007820 */ /* 0x000fc80000410000 */
[----:B--234-:R2:W3:Y:S02]  /*5900*/  F2F.F64.F32 R2, R0 ;  /* 0x0000000000027310 */ /* 0x01c4e40000201800 */
[----:B--23--:R-:W-:Y:S05]  /*5910*/  BRA `(.L_x_31649) ;  /* 0x0000000400b07947 */ /* 0x00cfea0003800000 */
.L_x_31656:
        /* <DEDUP_REMOVED lines=8> */
[----:B--234-:R-:W2:Y:S02]  /*59a0*/  LDG.E.U16 R2, desc[UR36][R4.64] ;  /* 0x0000002404027981 */ /* 0x01cea4000c1e1500 */
[----:B--2---:R-:W2:Y:S02]  /*59b0*/  I2F.F64.U16 R2, R2 ;  /* 0x0000000200027312 */ /* 0x004ea40000101800 */
[----:B--2---:R-:W-:Y:S05]  /*59c0*/  BRA `(.L_x_31649) ;  /* 0x0000000400847947 */ /* 0x004fea0003800000 */
.L_x_31663:
[----:B------:R-:W5:Y:S01]  /*59d0*/  LDG.E.U8 R4, desc[UR36][R4.64] ;  /* 0x0000002404047981 */ /* 0x000f62000c1e1100 */
[----:B--234-:R-:W-:Y:S02]  /*59e0*/  CS2R R2, SRZ ;  /* 0x0000000000027805 */ /* 0x01cfe4000001ff00 */
[----:B-----5:R-:W-:-:S13]  /*59f0*/  ISETP.NE.AND P0, PT, R4, RZ, PT ;  /* 0x000000ff0400720c */ /* 0x020fda0003f05270 */
        /* <DEDUP_REMOVED lines=18> */
.L_x_31665:
[----:B------:R-:W-:Y:S05]  /*5b20*/  BSYNC.RECONVERGENT B0 ;  /* 0x0000000000007941 */ /* 0x000fea0003800200 */
.L_x_31664:
[----:B------:R-:W-:Y:S01]  /*5b30*/  IMAD.SHL.U32 R0, R0, 0x100000, RZ ;  /* 0x0010000000007824 */ /* 0x000fe200078e00ff */
[----:B------:R-:W-:-:S04]  /*5b40*/  LEA R2, R2, 0x3b800000, 0x17 ;  /* 0x3b80000002027811 */ /* 0x000fc800078eb8ff */
[----:B------:R-:W-:-:S05]  /*5b50*/  LOP3.LUT R0, R2, R0, R7, 0xfe, !PT ;  /* 0x0000000002007212 */ /* 0x000fca00078efe07 */
[----:B------:R-:W-:-:S04]  /*5b60*/  FMUL.FTZ R0, R0, 1 ;  /* 0x3f80000000007820 */ /* 0x000fc80000410000 */
[----:B------:R2:W3:Y:S02]  /*5b70*/  F2F.F64.F32 R2, R0 ;  /* 0x0000000000027310 */ /* 0x0004e40000201800 */
[----:B--23--:R-:W-:Y:S05]  /*5b80*/  BRA `(.L_x_31649) ;  /* 0x0000000400147947 */ /* 0x00cfea0003800000 */
.L_x_31662:
[----:B------:R-:W5:Y:S01]  /*5b90*/  LDG.E.U8 R4, desc[UR36][R4.64] ;  /* 0x0000002404047981 */ /* 0x000f62000c1e1100 */
[----:B--234-:R-:W-:Y:S02]  /*5ba0*/  CS2R R2, SRZ ;  /* 0x0000000000027805 */ /* 0x01cfe4000001ff00 */
[----:B-----5:R-:W-:-:S13]  /*5bb0*/  ISETP.NE.AND P0, PT, R4, RZ, PT ;  /* 0x000000ff0400720c */ /* 0x020fda0003f05270 */
        /* <DEDUP_REMOVED lines=18> */
.L_x_31667:
[----:B------:R-:W-:Y:S05]  /*5ce0*/  BSYNC.RECONVERGENT B0 ;  /* 0x0000000000007941 */ /* 0x000fea0003800200 */
.L_x_31666:
[----:B------:R-:W-:Y:S01]  /*5cf0*/  IMAD.SHL.U32 R0, R0, 0x200000, RZ ;  /* 0x0020000000007824 */ /* 0x000fe200078e00ff */
[----:B------:R-:W-:-:S04]  /*5d00*/  LEA R2, R2, 0x37800000, 0x17 ;  /* 0x3780000002027811 */ /* 0x000fc800078eb8ff */
[----:B------:R-:W-:-:S05]  /*5d10*/  LOP3.LUT R0, R2, R0, R7, 0xfe, !PT ;  /* 0x0000000002007212 */ /* 0x000fca00078efe07 */
[----:B------:R-:W-:-:S04]  /*5d20*/  FMUL.FTZ R0, R0, 1 ;  /* 0x3f80000000007820 */ /* 0x000fc80000410000 */
[----:B------:R2:W3:Y:S02]  /*5d30*/  F2F.F64.F32 R2, R0 ;  /* 0x0000000000027310 */ /* 0x0004e40000201800 */
[----:B--23--:R-:W-:Y:S05]  /*5d40*/  BRA `(.L_x_31649) ;  /* 0x0000000000a47947 */ /* 0x00cfea0003800000 */
.L_x_31661:
[----:B------:R-:W-:-:S09]  /*5d50*/  UISETP.NE.AND UP0, UPT, UR4, 0x1c, UPT ;  /* 0x0000001c0400788c */ /* 0x000fd2000bf05270 */
[----:B------:R-:W-:Y:S05]  /*5d60*/  BRA.U !UP0, `(.L_x_31668) ;  /* 0x0000000108947547 */ /* 0x000fea000b800000 */
[----:B------:R-:W-:-:S09]  /*5d70*/  UISETP.NE.AND UP0, UPT, UR4, 0x1d, UPT ;  /* 0x0000001d0400788c */ /* 0x000fd2000bf05270 */
[----:B------:R-:W-:Y:S05]  /*5d80*/  BRA.U !UP0, `(.L_x_31669) ;  /* 0x0000000108807547 */ /* 0x000fea000b800000 */
[----:B------:R-:W-:-:S09]  /*5d90*/  UISETP.NE.AND UP0, UPT, UR4, 0x2c, UPT ;  /* 0x0000002c0400788c */ /* 0x000fd2000bf05270 */
[----:B------:R-:W-:Y:S05]  /*5da0*/  BRA.U UP0, `(.L_x_31648) ;  /* 0x0000000100307547 */ /* 0x000fea000b800000 */
[----:B------:R-:W5:Y:S01]  /*5db0*/  LDG.E.U8 R0, desc[UR36][R4.64] ;  /* 0x0000002404007981 */ /* 0x000f62000c1e1100 */
[----:B--234-:R-:W-:Y:S02]  /*5dc0*/  HFMA2 R3, -RZ, RZ, 0.5, 0 ;  /* 0x38000000ff037431 */ /* 0x01cfe400000001ff */
[----:B------:R-:W-:Y:S01]  /*5dd0*/  IMAD.MOV.U32 R2, RZ, RZ, 0x0 ;  /* 0x00000000ff027424 */ /* 0x000fe200078e00ff */
[----:B-----5:R-:W-:-:S13]  /*5de0*/  ISETP.NE.AND P0, PT, R0, RZ, PT ;  /* 0x000000ff0000720c */ /* 0x020fda0003f05270 */
        /* <DEDUP_REMOVED lines=8> */
.L_x_31648:
[----:B--234-:R-:W-:Y:S01]  /*5e70*/  MOV R2, 0x1c0 ;  /* 0x000001c000027802 */ /* 0x01cfe20000000f00 */
        /* <DEDUP_REMOVED lines=15> */
.L_x_31670:
[----:B------:R-:W-:Y:S01]  /*5f70*/  CS2R R2, SRZ ;  /* 0x0000000000027805 */ /* 0x000fe2000001ff00 */
[----:B------:R-:W-:Y:S06]  /*5f80*/  BRA `(.L_x_31649) ;  /* 0x0000000000147947 */ /* 0x000fec0003800000 */
.L_x_31669:
[----:B--234-:R-:W2:Y:S02]  /*5f90*/  LDG.E.64 R2, desc[UR36][R4.64] ;  /* 0x0000002404027981 */ /* 0x01cea4000c1e1b00 */
[----:B--2---:R-:W2:Y:S02]  /*5fa0*/  I2F.F64.U64 R2, R2 ;  /* 0x0000000200027312 */ /* 0x004ea40000301800 */
[----:B--2---:R-:W-:Y:S05]  /*5fb0*/  BRA `(.L_x_31649) ;  /* 0x0000000000087947 */ /* 0x004fea0003800000 */
.L_x_31668:
[----:B--234-:R-:W2:Y:S02]  /*5fc0*/  LDG.E R2, desc[UR36][R4.64] ;  /* 0x0000002404027981 */ /* 0x01cea4000c1e1900 */
[----:B--2---:R-:W1:Y:S02]  /*5fd0*/  I2F.F64.U32 R2, R2 ;  /* 0x0000000200027312 */ /* 0x004e640000201800 */
.L_x_31649:
[----:B------:R-:W-:Y:S05]  /*5fe0*/  BSYNC.RECONVERGENT B6 ;  /* 0x0000000000067941 */ /* 0x000fea0003800200 */
.L_x_31643:
[----:B0-2---:R-:W-:Y:S02]  /*5ff0*/  HFMA2 R5, -RZ, RZ, 1.9912109375, 0.00128841400146484375 ;  /* 0x3ff71547ff057431 */ /* 0x005fe400000001ff */
[----:B------:R-:W-:Y:S01]  /*6000*/  IMAD.MOV.U32 R4, RZ, RZ, 0x652b82fe ;  /* 0x652b82feff047424 */ /* 0x000fe200078e00ff */
[----:B------:R-:W-:Y:S01]  /*6010*/  UMOV UR4, 0xfefa39ef ;  /* 0xfefa39ef00047882 */ /* 0x000fe20000000000 */
[----:B------:R-:W-:Y:S01]  /*6020*/  UMOV UR5, 0x3fe62e42 ;  /* 0x3fe62e4200057882 */ /* 0x000fe20000000000 */
[----:B-1---5:R-:W-:Y:S01]  /*6030*/  FSETP.GEU.FTZ.AND P0, PT, |R3|, 4.1917929649353027344, PT ;  /* 0x4086232b0300780b */ /* 0x022fe20003f1e200 */
        /* <DEDUP_REMOVED lines=21> */
[----:B------:R-:W-:Y:S01]  /*6190*/  MOV R9, 0x3e928af3 ;  /* 0x3e928af300097802 */ /* 0x000fe20000000f00 */
[----:B------:R-:W-:-:S15]  /*61a0*/  UMOV UR5, 0x3e5ade15 ;  /* 0x3e5ade1500057882 */ /* 0x000fde0000000000 */
        /* <DEDUP_REMOVED lines=70> */
[----:B0-----:R-:W-:Y:S01]  /*6610*/  IMAD R9, R4, 0x100000, R11 ;  /* 0x0010000004097824 */ /* 0x001fe200078e020b */
[----:B------:R-:W-:Y:S01]  /*6620*/  MOV R8, R10 ;  /* 0x0000000a00087202 */ /* 0x000fe20000000f00 */
        /* <DEDUP_REMOVED lines=14> */
[----:B------:R-:W-:Y:S02]  /*6710*/  @!P0 LEA R5, R4, 0x3ff00000, 0x14 ;  /* 0x3ff0000004058811 */ /* 0x000fe400078ea0ff */
[----:B------:R-:W-:-:S15]  /*6720*/  @!P0 MOV R4, RZ ;  /* 0x000000ff00048202 */ /* 0x000fde0000000f00 */
[----:B------:R-:W-:-:S15]  /*6730*/  NOP ;  /* 0x0000000000007918 */ /* 0x000fde0000000000 */
[----:B------:R-:W-:-:S15]  /*6740*/  NOP ;  /* 0x0000000000007918 */ /* 0x000fde0000000000 */
[----:B------:R-:W-:-:S05]  /*6750*/  NOP ;  /* 0x0000000000007918 */ /* 0x000fca0000000000 */
[----:B------:R0:W1:Y:S02]  /*6760*/  @!P0 DMUL R8, R2, R4 ;  /* 0x0000000402088228 */ /* 0x0000640000000000 */
.L_x_31672:
[----:B------:R-:W-:Y:S05]  /*6770*/  BSYNC.RECONVERGENT B0 ;  /* 0x0000000000007941 */ /* 0x000fea0003800200 */
.L_x_31671:
        /* <DEDUP_REMOVED lines=17> */
.L_x_31676:
[----:B-1----:R-:W0:Y:S02]  /*6890*/  F2I.S64.F64.TRUNC R8, R8 ;  /* 0x0000000800087311 */ /* 0x002e24000030d900 */
[----:B0-----:R-:W-:-:S05]  /*68a0*/  MOV R5, R8 ;  /* 0x0000000800057202 */ /* 0x001fca0000000f00 */
[----:B------:R0:W-:Y:S01]  /*68b0*/  STG.E.U8 desc[UR36][R2.64], R5 ;  /* 0x0000000502007986 */ /* 0x0001e2000c101124 */
[----:B------:R-:W-:Y:S05]  /*68c0*/  BRA `(.L_x_31678) ;  /* 0x0000001000807947 */ /* 0x000fea0003800000 */
.L_x_31675:
        /* <DEDUP_REMOVED lines=9> */
.L_x_31680:
[----:B-1----:R-:W0:Y:S02]  /*6960*/  F2I.F64.TRUNC R9, R8 ;  /* 0x0000000800097311 */ /* 0x002e24000030d100 */
[----:B0-----:R0:W-:Y:S01]  /*6970*/  STG.E desc[UR36][R2.64], R9 ;  /* 0x0000000902007986 */ /* 0x0011e2000c101924 */
[----:B------:R-:W-:Y:S05]  /*6980*/  BRA `(.L_x_31678) ;  /* 0x0000001000507947 */ /* 0x000fea0003800000 */
.L_x_31679:
[----:B-1----:R-:W0:Y:S02]  /*6990*/  F2I.F64.TRUNC R9, R8 ;  /* 0x0000000800097311 */ /* 0x002e24000030d100 */
[----:B0-----:R0:W-:Y:S01]  /*69a0*/  STG.E.U16 desc[UR36][R2.64], R9 ;  /* 0x0000000902007986 */ /* 0x0011e2000c101524 */
[----:B------:R-:W-:Y:S05]  /*69b0*/  BRA `(.L_x_31678) ;  /* 0x0000001000447947 */ /* 0x000fea0003800000 */
.L_x_31674:
        /* <DEDUP_REMOVED lines=17> */
.L_x_31682:
        /* <DEDUP_REMOVED lines=12> */
.L_x_31681:
        /* <DEDUP_REMOVED lines=18> */
.L_x_31684:
        /* <DEDUP_REMOVED lines=13> */
.L_x_31683:
[----:B-1----:R0:W-:Y:S01]  /*6d80*/  STG.E.64 desc[UR36][R2.64], R8 ;  /* 0x0000000802007986 */ /* 0x0021e2000c101b24 */
[----:B------:R-:W-:Y:S05]  /*6d90*/  BRA `(.L_x_31678) ;  /* 0x0000000c004c7947 */ /* 0x000fea0003800000 */
.L_x_31673:
        /* <DEDUP_REMOVED lines=13> */
.L_x_31688:
        /* <DEDUP_REMOVED lines=26> */
.L_x_31691:
[----:B------:R-:W-:-:S04]  /*7010*/  SHF.R.U32.HI R5, RZ, 0x18, R5 ;  /* 0x00000018ff057819 */ /* 0x000fc80000011605 */
[----:B------:R-:W-:-:S07]  /*7020*/  LOP3.LUT R0, R0, 0x80, R5, 0xf8, !PT ;  /* 0x0000008000007812 */ /* 0x000fce00078ef805 */
.L_x_31690:
[----:B------:R-:W-:Y:S05]  /*7030*/  BSYNC.RECONVERGENT B0 ;  /* 0x0000000000007941 */ /* 0x000fea0003800200 */
.L_x_31689:
[----:B------:R3:W-:Y:S01]  /*7040*/  STG.E.U8 desc[UR36][R2.64], R0 ;  /* 0x0000000002007986 */ /* 0x0007e2000c101124 */
[----:B------:R-:W-:Y:S05]  /*7050*/  BRA `(.L_x_31678) ;  /* 0x00000008009c7947 */ /* 0x000fea0003800000 */
.L_x_31687:
        /* <DEDUP_REMOVED lines=26> */
.L_x_31694:
[----:B------:R-:W-:-:S04]  /*7200*/  SHF.R.U32.HI R5, RZ, 0x18, R5 ;  /* 0x00000018ff057819 */ /* 0x000fc80000011605 */
[----:B------:R-:W-:-:S07]  /*7210*/  LOP3.LUT R0, R0, 0x80, R5, 0xf8, !PT ;  /* 0x0000008000007812 */ /* 0x000fce00078ef805 */
.L_x_31693:
[----:B------:R-:W-:Y:S05]  /*7220*/  BSYNC.RECONVERGENT B0 ;  /* 0x0000000000007941 */ /* 0x000fea0003800200 */
.L_x_31692:
[----:B------:R0:W-:Y:S01]  /*7230*/  STG.E.U8 desc[UR36][R2.64], R0 ;  /* 0x0000000002007986 */ /* 0x0001e2000c101124 */
[----:B------:R-:W-:Y:S05]  /*7240*/  BRA `(.L_x_31678) ;  /* 0x0000000800207947 */ /* 0x000fea0003800000 */
.L_x_31686:
        /* <DEDUP_REMOVED lines=30> */
.L_x_31696:
[----:B-1----:R-:W0:Y:S02]  /*7430*/  F2I.U64.F64.TRUNC R8, R8 ;  /* 0x0000000800087311 */ /* 0x002e24000030d800 */
[----:B0-----:R1:W-:Y:S01]  /*7440*/  STG.E.64 desc[UR36][R2.64], R8 ;  /* 0x0000000802007986 */ /* 0x0013e2000c101b24 */
[----:B------:R-:W-:Y:S05]  /*7450*/  BRA `(.L_x_31678) ;  /* 0x00000004009c7947 */ /* 0x000fea0003800000 */
.L_x_31695:
[----:B-1----:R-:W0:Y:S02]  /*7460*/  F2I.U32.F64.TRUNC R9, R8 ;  /* 0x0000000800097311 */ /* 0x002e24000030d000 */
[----:B0-----:R0:W-:Y:S01]  /*7470*/  STG.E desc[UR36][R2.64], R9 ;  /* 0x0000000902007986 */ /* 0x0011e2000c101924 */
[----:B------:R-:W-:Y:S05]  /*7480*/  BRA `(.L_x_31678) ;  /* 0x0000000400907947 */ /* 0x000fea0003800000 */
.L_x_31685:
        /* <DEDUP_REMOVED lines=10> */
.L_x_31698:
[----:B------:R-:W-:-:S05]  /*7530*/  CS2R R10, SRZ ;  /* 0x00000000000a7805 */ /* 0x000fca000001ff00 */
[----:B-1----:R0:W-:Y:S01]  /*7540*/  STG.E.128 desc[UR36][R2.64], R8 ;  /* 0x0000000802007986 */ /* 0x0021e2000c101d24 */
[----:B------:R-:W-:Y:S05]  /*7550*/  BRA `(.L_x_31678) ;  /* 0x00000004005c7947 */ /* 0x000fea0003800000 */
.L_x_31697:
[----:B------:R-:W-:-:S09]  /*7560*/  UISETP.NE.AND UP0, UPT, UR4, 0xf, UPT ;  /* 0x0000000f0400788c */ /* 0x000fd2000bf05270 */
[----:B------:R-:W-:Y:S05]  /*7570*/  BRA.U !UP0, `(.L_x_31699) ;  /* 0x0000000508287547 */ /* 0x000fea000b800000 */
[----:B------:R-:W-:-:S09]  /*7580*/  UISETP.NE.AND UP0, UPT, UR4, 0x17, UPT ;  /* 0x000000170400788c */ /* 0x000fd2000bf05270 */
[----:B------:R-:W-:Y:S05]  /*7590*/  BRA.U !UP0, `(.L_x_31700) ;  /* 0x0000000108b07547 */ /* 0x000fea000b800000 */
[----:B------:R-:W-:-:S09]  /*75a0*/  UISETP.NE.AND UP0, UPT, UR4, 0x18, UPT ;  /* 0x000000180400788c */ /* 0x000fd2000bf05270 */
[----:B------:R-:W-:Y:S05]  /*75b0*/  BRA.U !UP0, `(.L_x_31701) ;  /* 0x0000000108447547 */ /* 0x000fea000b800000 */
.L_x_31677:
[----:B------:R-:W-:Y:S01]  /*75c0*/  MOV R0, 0x1c0 ;  /* 0x000001c000007802 */ /* 0x000fe20000000f00 */
[----:B------:R-:W0:Y:S01]  /*75d0*/  LDCU.64 UR4, c[0x4][0x1a0] ;  /* 0x01003400ff0477ac */ /* 0x000e220008000a00 */
[----:B-1----:R-:W-:Y:S02]  /*75e0*/  HFMA2 R8, -RZ, RZ, 0, 6.020069122314453125e-06 ;  /* 0x00000065ff087431 */ /* 0x002fe400000001ff */
        /* <DEDUP_REMOVED lines=13> */
.L_x_31702:
[----:B------:R-:W-:Y:S05]  /*76c0*/  BRA `(.L_x_31678) ;  /* 0x0000000400007947 */ /* 0x000fea0003800000 */
.L_x_31701:
        /* <DEDUP_REMOVED lines=21> */
.L_x_31704:
[----:B------:R-:W-:Y:S05]  /*7820*/  BSYNC.RECONVERGENT B0 ;  /* 0x0000000000007941 */ /* 0x000fea0003800200 */
.L_x_31703:
[----:B------:R-:W-:-:S05]  /*7830*/  LOP3.LUT R5, R0, 0x80, R5, 0xf8, !PT ;  /* 0x0000008000057812 */ /* 0x000fca00078ef805 */
[----:B------:R0:W-:Y:S01]  /*7840*/  STG.E.U8 desc[UR36][R2.64], R5 ;  /* 0x0000000502007986 */ /* 0x0001e2000c101124 */
[----:B------:R-:W-:Y:S05]  /*7850*/  BRA `(.L_x_31678) ;  /* 0x00000000009c7947 */ /* 0x000fea0003800000 */
.L_x_31700:
        /* <DEDUP_REMOVED lines=20> */
.L_x_31706:
[----:B------:R-:W-:Y:S02]  /*79a0*/  ISETP.GT.U32.AND P0, PT, R4, 0x7f800000, PT ;  /* 0x7f8000000400780c */ /* 0x000fe40003f04070 */
[----:B------:R-:W-:-:S04]  /*79b0*/  MOV R0, 0x7f ;  /* 0x0000007f00007802 */ /* 0x000fc80000000f00 */
[----:B------:R-:W-:-:S07]  /*79c0*/  SEL R0, R0, 0x7c, P0 ;  /* 0x0000007c00007807 */ /* 0x000fce0000000000 */
.L_x_31707:
[----:B------:R-:W-:Y:S05]  /*79d0*/  BSYNC.RECONVERGENT B0 ;  /* 0x0000000000007941 */ /* 0x000fea0003800200 */
.L_x_31705:
[----:B------:R-:W-:-:S04]  /*79e0*/  SHF.R.U32.HI R5, RZ, 0x18, R5 ;  /* 0x00000018ff057819 */ /* 0x000fc80000011605 */
[----:B------:R-:W-:-:S05]  /*79f0*/  LOP3.LUT R5, R0, 0x80, R5, 0xf8, !PT ;  /* 0x0000008000057812 */ /* 0x000fca00078ef805 */
[----:B------:R0:W-:Y:S01]  /*7a00*/  STG.E.U8 desc[UR36][R2.64], R5 ;  /* 0x0000000502007986 */ /* 0x0001e2000c101124 */
[----:B------:R-:W-:Y:S05]  /*7a10*/  BRA `(.L_x_31678) ;  /* 0x00000000002c7947 */ /* 0x000fea0003800000 */
.L_x_31699:
        /* <DEDUP_REMOVED lines=11> */
.L_x_31678:
[----:B------:R-:W-:-:S07]  /*7ad0*/  VIADD R17, R17, 0x80 ;  /* 0x0000008011117836 */ /* 0x000fce0000000000 */
.L_x_31641:
[----:B------:R-:W-:Y:S05]  /*7ae0*/  BSYNC.RECONVERGENT B7 ;  /* 0x0000000000077941 */ /* 0x000fea0003800200 */
.L_x_31640:
[----:B------:R-:W5:Y:S01]  /*7af0*/  LDCU UR4, c[0x0][0x380] ;  /* 0x00007000ff0477ac */ /* 0x000f620008000800 */
[----:B------:R-:W-:Y:S01]  /*7b00*/  BSSY.RECONVERGENT B7, `(.L_x_31708) ;  /* 0x00003cf000077945 */ /* 0x000fe20003800200 */
[----:B-----5:R-:W-:-:S13]  /*7b10*/  ISETP.GE.AND P0, PT, R17, UR4, PT ;  /* 0x0000000411007c0c */ /* 0x020fda000bf06270 */
[----:B------:R-:W-:Y:S05]  /*7b20*/  @P0 BRA `(.L_x_31709) ;  /* 0x0000003c00300947 */ /* 0x000fea0003800000 */
[----:B------:R-:W5:Y:S01]  /*7b30*/  LDCU UR4, c[0x0][0x388] ;  /* 0x00007100ff0477ac */ /* 0x000f620008000800 */
[----:B0--3--:R-:W-:Y:S01]  /*7b40*/  MOV R0, RZ ;  /* 0x000000ff00007202 */ /* 0x009fe20000000f00 */
        /* <DEDUP_REMOVED lines=8> */
[----:B-12-4-:R-:W-:-:S05]  /*7bd0*/  IMAD.HI.U32 R2, R17, UR4, R16 ;  /* 0x0000000411027c27 */ /* 0x016fca000f8e0010 */
        /* <DEDUP_REMOVED lines=292> */
.L_x_31710:
[----:B------:R-:W0:Y:S01]  /*8e20*/  LDCU.64 UR6, c[0x0][0x588] ;  /* 0x0000b100ff0677ac */ /* 0x000e220008000a00 */
[----:B------:R-:W-:Y:S01]  /*8e30*/  BSSY.RECONVERGENT B6, `(.L_x_31711) ;  /* 0x00000ec000067945 */ /* 0x000fe20003800200 */
[----:B------:R-:W-:-:S04]  /*8e40*/  UPRMT UR4, UR41, 0x9910, URZ ;  /* 0x0000991029047896 */ /* 0x000fc800080000ff */
[----:B------:R-:W-:Y:S01]  /*8e50*/  UISETP.GT.AND UP0, UPT, UR4, 0x9, UPT ;  /* 0x000000090400788c */ /* 0x000fe2000bf04270 */
[----:B0-----:R-:W-:-:S04]  /*8e60*/  IADD3 R4, P0, PT, R0, UR6, RZ ;  /* 0x0000000600047c10 */ /* 0x001fc8000ff1e0ff */
[----:B-12---:R-:W-:-:S04]  /*8e70*/  IADD3.X R5, PT, PT, RZ, UR7, RZ, P0, !PT ;  /* 0x00000007ff057c10 */ /* 0x006fc800087fe4ff */
        /* <DEDUP_REMOVED lines=9> */
[----:B----4-:R-:W2:Y:S02]  /*8f10*/  LDG.E.S8 R2, desc[UR36][R4.64] ;  /* 0x0000002404027981 */ /* 0x010ea4000c1e1300 */
[----:B--2---:R-:W0:Y:S02]  /*8f20*/  I2F.F64.S16 R2, R2 ;  /* 0x0000000200027312 */ /* 0x004e240000101c00 */
[----:B0-----:R-:W-:Y:S05]  /*8f30*/  BRA `(.L_x_31717) ;  /* 0x0000000c006c7947 */ /* 0x001fea0003800000 */
.L_x_31715:
[----:B----4-:R-:W2:Y:S02]  /*8f40*/  LDG.E.U8 R2, desc[UR36][R4.64] ;  /* 0x0000002404027981 */ /* 0x010ea4000c1e1100 */
[----:B--2---:R-:W0:Y:S02]  /*8f50*/  I2F.F64.U16 R2, R2 ;  /* 0x0000000200027312 */ /* 0x004e240000101800 */
[----:B0-----:R-:W-:Y:S05]  /*8f60*/  BRA `(.L_x_31717) ;  /* 0x0000000c00607947 */ /* 0x001fea0003800000 */
.L_x_31714:
[----:B------:R-:W-:-:S09]  /*8f70*/  UISETP.NE.AND UP0, UPT, UR4, 0x2, UPT ;  /* 0x000000020400788c */ /* 0x000fd2000bf05270 */
[----:B------:R-:W-:Y:S05]  /*8f80*/  BRA.U !UP0, `(.L_x_31718) ;  /* 0x0000000108287547 */ /* 0x000fea000b800000 */
[----:B------:R-:W-:-:S09]  /*8f90*/  UISETP.NE.AND UP0, UPT, UR4, 0x3, UPT ;  /* 0x000000030400788c */ /* 0x000fd2000bf05270 */
[----:B------:R-:W-:Y:S05]  /*8fa0*/  BRA.U !UP0, `(.L_x_31719) ;  /* 0x0000000108147547 */ /* 0x000fea000b800000 */
[----:B------:R-:W-:-:S09]  /*8fb0*/  UISETP.NE.AND UP0, UPT, UR4, 0x4, UPT ;  /* 0x000000040400788c */ /* 0x000fd2000bf05270 */
[----:B------:R-:W-:Y:S05]  /*8fc0*/  BRA.U UP0, `(.L_x_31716) ;  /* 0x0000000900ec7547 */ /* 0x000fea000b800000 */
[----:B----4-:R-:W2:Y:S02]  /*8fd0*/  LDG.E.64 R2, desc[UR36][R4.64] ;  /* 0x0000002404027981 */ /* 0x010ea4000c1e1b00 */
[----:B--2---:R-:W0:Y:S02]  /*8fe0*/  I2F.F64.S64 R2, R2 ;  /* 0x0000000200027312 */ /* 0x004e240000301c00 */
[----:B0-----:R-:W-:Y:S05]  /*8ff0*/  BRA `(.L_x_31717) ;  /* 0x0000000c003c7947 */ /* 0x001fea0003800000 */
.L_x_31719:
[----:B----4-:R-:W2:Y:S02]  /*9000*/  LDG.E R2, desc[UR36][R4.64] ;  /* 0x0000002404027981 */ /* 0x010ea4000c1e1900 */
[----:B--2---:R-:W0:Y:S02]  /*9010*/  I2F.F64 R2, R2 ;  /* 0x0000000200027312 */ /* 0x004e240000201c00 */
[----:B0-----:R-:W-:Y:S05]  /*9020*/  BRA `(.L_x_31717) ;  /* 0x0000000c00307947 */ /* 0x001fea0003800000 */
.L_x_31718:
[----:B----4-:R-:W2:Y:S02]  /*9030*/  LDG.E.U16 R2, desc[UR36][R4.64] ;  /* 0x0000002404027981 */ /* 0x010ea4000c1e1500 */
[----:B--2---:R-:W0:Y:S02]  /*9040*/  I2F.F64.S16 R2, R2 ;  /* 0x0000000200027312 */ /* 0x004e240000101c00 */
[----:B0-----:R-:W-:Y:S05]  /*9050*/  BRA `(.L_x_31717) ;  /* 0x0000000c00247947 */ /* 0x001fea0003800000 */
.L_x_31713:
[----:B------:R-:W-:-:S09]  /*9060*/  UISETP.GT.AND UP0, UPT, UR4, 0x6, UPT ;  /* 0x000000060400788c */ /* 0x000fd2000bf04270 */
[----:B------:R-:W-:Y:S05]  /*9070*/  BRA.U UP0, `(.L_x_31720) ;  /* 0x0000000100347547 */ /* 0x000fea000b800000 */
[----:B------:R-:W-:-:S09]  /*9080*/  UISETP.NE.AND UP0, UPT, UR4, 0x5, UPT ;  /* 0x000000050400788c */ /* 0x000fd2000bf05270 */
[----:B------:R-:W-:Y:S05]  /*9090*/  BRA.U !UP0, `(.L_x_31721) ;  /* 0x0000000108187547 */ /* 0x000fea000b800000 */
[----:B------:R-:W-:-:S09]  /*90a0*/  UISETP.NE.AND UP0, UPT, UR4, 0x6, UPT ;  /* 0x000000060400788c */ /* 0x000fd2000bf05270 */
[----:B------:R-:W-:Y:S05]  /*90b0*/  BRA.U UP0, `(.L_x_31716) ;  /* 0x0000000900b07547 */ /* 0x000fea000b800000 */
[----:B----4-:R-:W2:Y:S02]  /*90c0*/  LDG.E R2, desc[UR36][R4.64] ;  /* 0x0000002404027981 */ /* 0x010ea4000c1e1900 */
[----:B--2---:R-:W-:-:S06]  /*90d0*/  FMUL.FTZ R2, R2, 1 ;  /* 0x3f80000002027820 */ /* 0x004fcc0000410000 */
[----:B------:R-:W0:Y:S02]  /*90e0*/  F2F.F64.F32 R2, R2 ;  /* 0x0000000200027310 */ /* 0x000e240000201800 */
[----:B0-----:R-:W-:Y:S05]  /*90f0*/  BRA `(.L_x_31717) ;  /* 0x0000000800fc7947 */ /* 0x001fea0003800000 */
.L_x_31721:
[----:B------:R-:W2:Y:S02]  /*9100*/  LDG.E.U16 R0, desc[UR36][R4.64] ;  /* 0x0000002404007981 */ /* 0x000ea4000c1e1500 */
[----:B--2---:R-:W-:-:S05]  /*9110*/  HADD2.F32 R0, -RZ, R0.H0_H0 ;  /* 0x20000000ff007230 */ /* 0x004fca0000004100 */
[----:B------:R-:W-:-:S04]  /*9120*/  FMUL.FTZ R0, R0, 1 ;  /* 0x3f80000000007820 */ /* 0x000fc80000410000 */
[----:B----4-:R0:W1:Y:S02]  /*9130*/  F2F.F64.F32 R2, R0 ;  /* 0x0000000000027310 */ /* 0x0100640000201800 */
[----:B01----:R-:W-:Y:S05]  /*9140*/  BRA `(.L_x_31717) ;  /* 0x0000000800e87947 */ /* 0x003fea0003800000 */
.L_x_31720:
        /* <DEDUP_REMOVED lines=10> */
.L_x_31723:
[----:B------:R-:W2:Y:S02]  /*91f0*/  LDG.E.U16 R4, desc[UR36][R4.64] ;  /* 0x0000002404047981 */ /* 0x000ea4000c1e1500 */
[----:B--2---:R-:W-:-:S05]  /*9200*/  HADD2.F32 R0, -RZ, R4.H0_H0 ;  /* 0x20000004ff007230 */ /* 0x004fca0000004100 */
[----:B------:R-:W-:-:S04]  /*9210*/  FMUL.FTZ R0, R0, 1 ;  /* 0x3f80000000007820 */ /* 0x000fc80000410000 */
[----:B----4-:R0:W1:Y:S02]  /*9220*/  F2F.F64.F32 R2, R0 ;  /* 0x0000000000027310 */ /* 0x0100640000201800 */
[----:B01----:R-:W-:Y:S05]  /*9230*/  BRA `(.L_x_31717) ;  /* 0x0000000800ac7947 */ /* 0x003fea0003800000 */
.L_x_31722:
[----:B----4-:R0:W5:Y:S01]  /*9240*/  LDG.E.64 R2, desc[UR36][R4.64] ;  /* 0x0000002404027981 */ /* 0x010162000c1e1b00 */
[----:B------:R-:W-:Y:S05]  /*9250*/  BRA `(.L_x_31717) ;  /* 0x0000000800a47947 */ /* 0x000fea0003800000 */
.L_x_31712:
        /* <DEDUP_REMOVED lines=9> */
[----:B----4-:R-:W-:Y:S01]  /*92f0*/  IMAD.MOV.U32 R2, RZ, RZ, RZ ;  /* 0x000000ffff027224 */ /* 0x010fe200078e00ff */
[----:B--2---:R-:W-:-:S04]  /*9300*/  ISETP.NE.AND P0, PT, R4, RZ, PT ;  /* 0x000000ff0400720c */ /* 0x004fc80003f05270 */
[----:B------:R-:W-:Y:S01]  /*9310*/  FSEL R3, RZ, 1.875, !P0 ;  /* 0x3ff00000ff037808 */ /* 0x000fe20004000000 */
[----:B------:R-:W-:Y:S08]  /*9320*/  BRA `(.L_x_31717) ;  /* 0x0000000800707947 */ /* 0x000ff00003800000 */
.L_x_31726:
[----:B----4-:R1:W5:Y:S01]  /*9330*/  LDG.E.64 R2, desc[UR36][R4.64] ;  /* 0x0000002404027981 */ /* 0x010362000c1e1b00 */
[----:B------:R-:W-:Y:S05]  /*9340*/  BRA `(.L_x_31717) ;  /* 0x0000000800687947 */ /* 0x000fea0003800000 */
.L_x_31725:
        /* <DEDUP_REMOVED lines=9> */
[C---:B----4-:R-:W-:Y:S02]  /*93e0*/  LOP3.LUT R2, R0.reuse, 0x7f000000, RZ, 0xc0, !PT ;  /* 0x7f00000000027812 */ /* 0x050fe400078ec0ff */
        /* <DEDUP_REMOVED lines=17> */
.L_x_31728:
[----:B----4-:R-:W2:Y:S02]  /*9500*/  LDG.E.U8 R3, desc[UR36][R4.64] ;  /* 0x0000002404037981 */ /* 0x010ea4000c1e1100 */
        /* <DEDUP_REMOVED lines=13> */
.L_x_31727:
[----:B------:R-:W2:Y:S02]  /*95e0*/  LDG.E.U16 R0, desc[UR36][R4.64] ;  /* 0x0000002404007981 */ /* 0x000ea4000c1e1500 */
[----:B--2---:R-:W-:-:S04]  /*95f0*/  IMAD.U32 R0, R0, 0x10000, RZ ;  /* 0x0001000000007824 */ /* 0x004fc800078e00ff */
[----:B------:R-:W-:-:S04]  /*9600*/  FMUL.FTZ R0, R0, 1 ;  /* 0x3f80000000007820 */ /* 0x000fc80000410000 */
[----:B----4-:R1:W2:Y:S02]  /*9610*/  F2F.F64.F32 R2, R0 ;  /* 0x0000000000027310 */ /* 0x0102a40000201800 */
[----:B-12---:R-:W-:Y:S05]  /*9620*/  BRA `(.L_x_31717) ;  /* 0x0000000400b07947 */ /* 0x006fea0003800000 */
.L_x_31724:
        /* <DEDUP_REMOVED lines=8> */
[----:B----4-:R-:W2:Y:S02]  /*96b0*/  LDG.E.U16 R2, desc[UR36][R4.64] ;  /* 0x0000002404027981 */ /* 0x010ea4000c1e1500 */
[----:B--2---:R-:W3:Y:S02]  /*96c0*/  I2F.F64.U16 R2, R2 ;  /* 0x0000000200027312 */ /* 0x004ee40000101800 */
[----:B---3--:R-:W-:Y:S05]  /*96d0*/  BRA `(.L_x_31717) ;  /* 0x0000000400847947 */ /* 0x008fea0003800000 */
.L_x_31731:
[----:B------:R-:W2:Y:S01]  /*96e0*/  LDG.E.U8 R4, desc[UR36][R4.64] ;  /* 0x0000002404047981 */ /* 0x000ea2000c1e1100 */
[----:B----4-:R-:W-:Y:S02]  /*96f0*/  CS2R R2, SRZ ;  /* 0x0000000000027805 */ /* 0x010fe4000001ff00 */
        /* <DEDUP_REMOVED lines=19> */
.L_x_31733:
[----:B------:R-:W-:Y:S05]  /*9830*/  BSYNC.RECONVERGENT B0 ;  /* 0x0000000000007941 */ /* 0x000fea0003800200 */
.L_x_31732:
[----:B------:R-:W-:Y:S02]  /*9840*/  SHF.L.U32 R0, R0, 0x14, RZ ;  /* 0x0000001400007819 */ /* 0x000fe400000006ff */
[----:B------:R-:W-:-:S04]  /*9850*/  LEA R2, R2, 0x3b800000, 0x17 ;  /* 0x3b80000002027811 */ /* 0x000fc800078eb8ff */
[----:B------:R-:W-:-:S05]  /*9860*/  LOP3.LUT R0, R2, R0, R7, 0xfe, !PT ;  /* 0x0000000002007212 */ /* 0x000fca00078efe07 */
[----:B------:R-:W-:-:S04]  /*9870*/  FMUL.FTZ R0, R0, 1 ;  /* 0x3f80000000007820 */ /* 0x000fc80000410000 */
[----:B------:R3:W4:Y:S02]  /*9880*/  F2F.F64.F32 R2, R0 ;  /* 0x0000000000027310 */ /* 0x0007240000201800 */
[----:B---34-:R-:W-:Y:S05]  /*9890*/  BRA `(.L_x_31717) ;  /* 0x0000000400147947 */ /* 0x018fea0003800000 */
.L_x_31730:
[----:B------:R-:W2:Y:S01]  /*98a0*/  LDG.E.U8 R4, desc[UR36][R4.64] ;  /* 0x0000002404047981 */ /* 0x000ea2000c1e1100 */
[----:B----4-:R-:W-:Y:S02]  /*98b0*/  CS2R R2, SRZ ;  /* 0x0000000000027805 */ /* 0x010fe4000001ff00 */
        /* <DEDUP_REMOVED lines=19> */
.L_x_31735:
[----:B------:R-:W-:Y:S05]  /*99f0*/  BSYNC.RECONVERGENT B0 ;  /* 0x0000000000007941 */ /* 0x000fea0003800200 */
.L_x_31734:
[----:B------:R-:W-:Y:S01]  /*9a00*/  IMAD.SHL.U32 R0, R0, 0x200000, RZ ;  /* 0x0020000000007824 */ /* 0x000fe200078e00ff */
[----:B------:R-:W-:-:S04]  /*9a10*/  LEA R2, R2, 0x37800000, 0x17 ;  /* 0x3780000002027811 */ /* 0x000fc800078eb8ff */
[----:B------:R-:W-:-:S05]  /*9a20*/  LOP3.LUT R0, R2, R0, R7, 0xfe, !PT ;  /* 0x0000000002007212 */ /* 0x000fca00078efe07 */
[----:B------:R-:W-:-:S04]  /*9a30*/  FMUL.FTZ R0, R0, 1 ;  /* 0x3f80000000007820 */ /* 0x000fc80000410000 */
[----:B------:R3:W4:Y:S02]  /*9a40*/  F2F.F64.F32 R2, R0 ;  /* 0x0000000000027310 */ /* 0x0007240000201800 */
[----:B---34-:R-:W-:Y:S05]  /*9a50*/  BRA `(.L_x_31717) ;  /* 0x0000000000a47947 */ /* 0x018fea0003800000 */
.L_x_31729:
[----:B------:R-:W-:-:S09]  /*9a60*/  UISETP.NE.AND UP0, UPT, UR4, 0x1c, UPT ;  /* 0x0000001c0400788c */ /* 0x000fd2000bf05270 */
[----:B------:R-:W-:Y:S05]  /*9a70*/  BRA.U !UP0, `(.L_x_31736) ;  /* 0x0000000108947547 */ /* 0x000fea000b800000 */
[----:B------:R-:W-:-:S09]  /*9a80*/  UISETP.NE.AND UP0, UPT, UR4, 0x1d, UPT ;  /* 0x0000001d0400788c */ /* 0x000fd2000bf05270 */
[----:B------:R-:W-:Y:S05]  /*9a90*/  BRA.U !UP0, `(.L_x_31737) ;  /* 0x0000000108807547 */ /* 0x000fea000b800000 */
[----:B------:R-:W-:-:S09]  /*9aa0*/  UISETP.NE.AND UP0, UPT, UR4, 0x2c, UPT ;  /* 0x0000002c0400788c */ /* 0x000fd2000bf05270 */
[----:B------:R-:W-:Y:S05]  /*9ab0*/  BRA.U UP0, `(.L_x_31716) ;  /* 0x0000000100307547 */ /* 0x000fea000b800000 */
[----:B------:R-:W2:Y:S01]  /*9ac0*/  LDG.E.U8 R0, desc[UR36][R4.64] ;  /* 0x0000002404007981 */ /* 0x000ea2000c1e1100 */
[----:B----4-:R-:W-:Y:S02]  /*9ad0*/  HFMA2 R2, -RZ, RZ, 0, 0 ;  /* 0x00000000ff027431 */ /* 0x010fe400000001ff */
        /* <DEDUP_REMOVED lines=10> */
.L_x_31716:
[----:B----4-:R-:W-:Y:S01]  /*9b80*/  MOV R2, 0x1c0 ;  /* 0x000001c000027802 */ /* 0x010fe20000000f00 */
        /* <DEDUP_REMOVED lines=15> */
.L_x_31738:
[----:B------:R-:W-:Y:S01]  /*9c80*/  CS2R R2, SRZ ;  /* 0x0000000000027805 */ /* 0x000fe2000001ff00 */
[----:B------:R-:W-:Y:S06]  /*9c90*/  BRA `(.L_x_31717) ;  /* 0x0000000000147947 */ /* 0x000fec0003800000 */
.L_x_31737:
[----:B----4-:R-:W2:Y:S02]  /*9ca0*/  LDG.E.64 R2, desc[UR36][R4.64] ;  /* 0x0000002404027981 */ /* 0x010ea4000c1e1b00 */
[----:B--2---:R-:W2:Y:S02]  /*9cb0*/  I2F.F64.U64 R2, R2 ;  /* 0x0000000200027312 */ /* 0x004ea40000301800 */
[----:B--2---:R-:W-:Y:S05]  /*9cc0*/  BRA `(.L_x_31717) ;  /* 0x0000000000087947 */ /* 0x004fea0003800000 */
.L_x_31736:
[----:B----4-:R-:W2:Y:S02]  /*9cd0*/  LDG.E R2, desc[UR36][R4.64] ;  /* 0x0000002404027981 */ /* 0x010ea4000c1e1900 */
[----:B--2---:R-:W2:Y:S02]  /*9ce0*/  I2F.F64.U32 R2, R2 ;  /* 0x0000000200027312 */ /* 0x004ea40000201800 */
.L_x_31717:
[----:B------:R-:W-:Y:S05]  /*9cf0*/  BSYNC.RECONVERGENT B6 ;  /* 0x0000000000067941 */ /* 0x000fea0003800200 */
.L_x_31711:
[----:B01----:R-:W-:Y:S01]  /*9d00*/  MOV R4, 0x652b82fe ;  /* 0x652b82fe00047802 */ /* 0x003fe20000000f00 */
[----:B------:R-:W-:Y:S01]  /*9d10*/  IMAD.MOV.U32 R5, RZ, RZ, 0x3ff71547 ;  /* 0x3ff71547ff057424 */ /* 0x000fe200078e00ff */
[----:B------:R-:W-:Y:S01]  /*9d20*/  UMOV UR4, 0xfefa39ef ;  /* 0xfefa39ef00047882 */ /* 0x000fe20000000000 */
[----:B------:R-:W-:Y:S01]  /*9d30*/  UMOV UR5, 0x3fe62e42 ;  /* 0x3fe62e4200057882 */ /* 0x000fe20000000000 */
[----:B--2--5:R-:W-:Y:S01]  /*9d40*/  FSETP.GEU.FTZ.AND P0, PT, |R3|, 4.1917929649353027344, PT ;  /* 0x4086232b0300780b */ /* 0x024fe20003f1e200 */
        /* <DEDUP_REMOVED lines=20> */
[----:B0-----:R-:W-:Y:S01]  /*9e90*/  MOV R8, 0xfca213ea ;  /* 0xfca213ea00087802 */ /* 0x001fe20000000f00 */
[----:B------:R-:W-:Y:S01]  /*9ea0*/  IMAD.MOV.U32 R9, RZ, RZ, 0x3e928af3 ;  /* 0x3e928af3ff097424 */ /* 0x000fe200078e00ff */
        /* <DEDUP_REMOVED lines=81> */
[----:B0-----:R-:W-:Y:S02]  /*a3c0*/  @!P0 SHF.R.S32.HI R3, RZ, 0x1, R0 ;  /* 0x00000001ff038819 */ /* 0x001fe40000011400 */
[----:B-1----:R-:W-:Y:S02]  /*a3d0*/  FSEL R8, R6, RZ, P1 ;  /* 0x000000ff06087208 */ /* 0x002fe40000800000 */
[----:B------:R-:W-:Y:S01]  /*a3e0*/  @!P0 IADD3 R4, PT, PT, R4, -R3, RZ ;  /* 0x8000000304048210 */ /* 0x000fe20007ffe0ff */
[----:B------:R-:W-:Y:S01]  /*a3f0*/  @!P0 IMAD R3, R3, 0x100000, R11 ;  /* 0x0010000003038824 */ /* 0x000fe200078e020b */
[----:B------:R-:W-:Y:S02]  /*a400*/  FSEL R9, R7, RZ, P1 ;  /* 0x000000ff07097208 */ /* 0x000fe40000800000 */
[----:B------:R-:W-:Y:S01]  /*a410*/  @!P0 LEA R5, R4, 0x3ff00000, 0x14 ;  /* 0x3ff0000004058811 */ /* 0x000fe200078ea0ff */
[----:B------:R-:W-:Y:S01]  /*a420*/  @!P0 IMAD.MOV.U32 R4, RZ, RZ, RZ ;  /* 0x000000ffff048224 */ /* 0x000fe200078e00ff */
[----:B------:R-:W-:-:S15]  /*a430*/  @!P0 MOV R2, R10 ;  /* 0x0000000a00028202 */ /* 0x000fde0000000f00 */
[----:B------:R-:W-:-:S15]  /*a440*/  NOP ;  /* 0x0000000000007918 */ /* 0x000fde0000000000 */
[----:B------:R-:W-:-:S15]  /*a450*/  NOP ;  /* 0x0000000000007918 */ /* 0x000fde0000000000 */
[----:B------:R-:W-:-:S07]  /*a460*/  NOP ;  /* 0x0000000000007918 */ /* 0x000fce0000000000 */
[----:B------:R0:W1:Y:S02]  /*a470*/  @!P0 DMUL R8, R2, R4 ;  /* 0x0000000402088228 */ /* 0x0000640000000000 */
.L_x_31740:
[----:B------:R-:W-:Y:S05]  /*a480*/  BSYNC.RECONVERGENT B0 ;  /* 0x0000000000007941 */ /* 0x000fea0003800200 */
.L_x_31739:
        /* <DEDUP_REMOVED lines=17> */
.L_x_31744:
[----:B-1----:R-:W0:Y:S02]  /*a5a0*/  F2I.S64.F64.TRUNC R8, R8 ;  /* 0x0000000800087311 */ /* 0x002e24000030d900 */
[----:B0-----:R-:W-:-:S05]  /*a5b0*/  IMAD.MOV.U32 R5, RZ, RZ, R8 ;  /* 0x000000ffff057224 */ /* 0x001fca00078e0008 */
[----:B------:R0:W-:Y:S01]  /*a5c0*/  STG.E.U8 desc[UR36][R2.64], R5 ;  /* 0x0000000502007986 */ /* 0x0001e2000c101124 */
[----:B------:R-:W-:Y:S05]  /*a5d0*/  BRA `(.L_x_31746) ;  /* 0x0000001000807947 */ /* 0x000fea0003800000 */
.L_x_31743:
        /* <DEDUP_REMOVED lines=9> */
.L_x_31748:
[----:B-1----:R-:W0:Y:S02]  /*a670*/  F2I.F64.TRUNC R9, R8 ;  /* 0x0000000800097311 */ /* 0x002e24000030d100 */
[----:B0-----:R0:W-:Y:S01]  /*a680*/  STG.E desc[UR36][R2.64], R9 ;  /* 0x0000000902007986 */ /* 0x0011e2000c101924 */
[----:B------:R-:W-:Y:S05]  /*a690*/  BRA `(.L_x_31746) ;  /* 0x0000001000507947 */ /* 0x000fea0003800000 */
.L_x_31747:
[----:B-1----:R-:W0:Y:S02]  /*a6a0*/  F2I.F64.TRUNC R9, R8 ;  /* 0x0000000800097311 */ /* 0x002e24000030d100 */
[----:B0-----:R0:W-:Y:S01]  /*a6b0*/  STG.E.U16 desc[UR36][R2.64], R9 ;  /* 0x0000000902007986 */ /* 0x0011e2000c101524 */
[----:B------:R-:W-:Y:S05]  /*a6c0*/  BRA `(.L_x_31746) ;  /* 0x0000001000447947 */ /* 0x000fea0003800000 */
.L_x_31742:
        /* <DEDUP_REMOVED lines=17> */
.L_x_31750:
        /* <DEDUP_REMOVED lines=12> */
.L_x_31749:
        /* <DEDUP_REMOVED lines=18> */
.L_x_31752:
        /* <DEDUP_REMOVED lines=13> */
.L_x_31751:
[----:B-1----:R0:W-:Y:S01]  /*aa90*/  STG.E.64 desc[UR36][R2.64], R8 ;  /* 0x0000000802007986 */ /* 0x0021e2000c101b24 */
[----:B------:R-:W-:Y:S05]  /*aaa0*/  BRA `(.L_x_31746) ;  /* 0x0000000c004c7947 */ /* 0x000fea0003800000 */
.L_x_31741:
        /* <DEDUP_REMOVED lines=13> */
.L_x_31756:
        /* <DEDUP_REMOVED lines=26> */
.L_x_31759:
[----:B------:R-:W-:-:S04]  /*ad20*/  SHF.R.U32.HI R5, RZ, 0x18, R5 ;  /* 0x00000018ff057819 */ /* 0x000fc80000011605 */
[----:B------:R-:W-:-:S07]  /*ad30*/  LOP3.LUT R0, R0, 0x80, R5, 0xf8, !PT ;  /* 0x0000008000007812 */ /* 0x000fce00078ef805 */
.L_x_31758:
[----:B------:R-:W-:Y:S05]  /*ad40*/  BSYNC.RECONVERGENT B0 ;  /* 0x0000000000007941 */ /* 0x000fea0003800200 */
.L_x_31757:
[----:B------:R0:W-:Y:S01]  /*ad50*/  STG.E.U8 desc[UR36][R2.64], R0 ;  /* 0x0000000002007986 */ /* 0x0001e2000c101124 */
[----:B------:R-:W-:Y:S05]  /*ad60*/  BRA `(.L_x_31746) ;  /* 0x00000008009c7947 */ /* 0x000fea0003800000 */
.L_x_31755:
        /* <DEDUP_REMOVED lines=26> */
.L_x_31762:
[----:B------:R-:W-:-:S04]  /*af10*/  SHF.R.U32.HI R5, RZ, 0x18, R5 ;  /* 0x00000018ff057819 */ /* 0x000fc80000011605 */
[----:B------:R-:W-:-:S07]  /*af20*/  LOP3.LUT R0, R0, 0x80, R5, 0xf8, !PT ;  /* 0x0000008000007812 */ /* 0x000fce00078ef805 */
.L_x_31761:
[----:B------:R-:W-:Y:S05]  /*af30*/  BSYNC.RECONVERGENT B0 ;  /* 0x0000000000007941 */ /* 0x000fea0003800200 */
.L_x_31760:
[----:B------:R0:W-:Y:S01]  /*af40*/  STG.E.U8 desc[UR36][R2.64], R0 ;  /* 0x0000000002007986 */ /* 0x0001e2000c101124 */
[----:B------:R-:W-:Y:S05]  /*af50*/  BRA `(.L_x_31746) ;  /* 0x0000000800207947 */ /* 0x000fea0003800000 */
.L_x_31754:
        /* <DEDUP_REMOVED lines=30> */
.L_x_31764:
[----:B-1----:R-:W0:Y:S02]  /*b140*/  F2I.U64.F64.TRUNC R8, R8 ;  /* 0x0000000800087311 */ /* 0x002e24000030d800 */
[----:B0-----:R0:W-:Y:S01]  /*b150*/  STG.E.64 desc[UR36][R2.64], R8 ;  /* 0x0000000802007986 */ /* 0x0011e2000c101b24 */
[----:B------:R-:W-:Y:S05]  /*b160*/  BRA `(.L_x_31746) ;  /* 0x00000004009c7947 */ /* 0x000fea0003800000 */
.L_x_31763:
[----:B-1----:R-:W0:Y:S02]  /*b170*/  F2I.U32.F64.TRUNC R9, R8 ;  /* 0x0000000800097311 */ /* 0x002e24000030d000 */
[----:B0-----:R0:W-:Y:S01]  /*b180*/  STG.E desc[UR36][R2.64], R9 ;  /* 0x0000000902007986 */ /* 0x0011e2000c101924 */
[----:B------:R-:W-:Y:S05]  /*b190*/  BRA `(.L_x_31746) ;  /* 0x0000000400907947 */ /* 0x000fea0003800000 */
.L_x_31753:
        /* <DEDUP_REMOVED lines=10> */
.L_x_31766:
[----:B------:R-:W-:-:S05]  /*b240*/  CS2R R10, SRZ ;  /* 0x00000000000a7805 */ /* 0x000fca000001ff00 */
[----:B-1----:R3:W-:Y:S01]  /*b250*/  STG.E.128 desc[UR36][R2.64], R8 ;  /* 0x0000000802007986 */ /* 0x0027e2000c101d24 */
[----:B------:R-:W-:Y:S05]  /*b260*/  BRA `(.L_x_31746) ;  /* 0x00000004005c7947 */ /* 0x000fea0003800000 */
.L_x_31765:
[----:B------:R-:W-:-:S09]  /*b270*/  UISETP.NE.AND UP0, UPT, UR4, 0xf, UPT ;  /* 0x0000000f0400788c */ /* 0x000fd2000bf05270 */
[----:B------:R-:W-:Y:S05]  /*b280*/  BRA.U !UP0, `(.L_x_31767) ;  /* 0x0000000508287547 */ /* 0x000fea000b800000 */
[----:B------:R-:W-:-:S09]  /*b290*/  UISETP.NE.AND UP0, UPT, UR4, 0x17, UPT ;  /* 0x000000170400788c */ /* 0x000fd2000bf05270 */
[----:B------:R-:W-:Y:S05]  /*b2a0*/  BRA.U !UP0, `(.L_x_31768) ;  /* 0x0000000108b07547 */ /* 0x000fea000b800000 */
[----:B------:R-:W-:-:S09]  /*b2b0*/  UISETP.NE.AND UP0, UPT, UR4, 0x18, UPT ;  /* 0x000000180400788c */ /* 0x000fd2000bf05270 */
[----:B------:R-:W-:Y:S05]  /*b2c0*/  BRA.U !UP0, `(.L_x_31769) ;  /* 0x0000000108447547 */ /* 0x000fea000b800000 */
.L_x_31745:
[----:B------:R-:W-:Y:S01]  /*b2d0*/  MOV R0, 0x1c0 ;  /* 0x000001c000007802 */ /* 0x000fe20000000f00 */
[----:B------:R-:W0:Y:S01]  /*b2e0*/  LDCU.64 UR4, c[0x4][0x1a0] ;  /* 0x01003400ff0477ac */ /* 0x000e220008000a00 */
[----:B------:R-:W-:Y:S02]  /*b2f0*/  HFMA2 R12, -RZ, RZ, 0, 5.9604644775390625e-08 ;  /* 0x00000001ff0c7431 */ /* 0x000fe400000001ff */
[----:B-1----:R-:W-:Y:S01]  /*b300*/  IMAD.MOV.U32 R8, RZ, RZ, 0x65 ;  /* 0x00000065ff087424 */ /* 0x002fe200078e00ff */
        /* <DEDUP_REMOVED lines=12> */
.L_x_31770:
[----:B------:R-:W-:Y:S05]  /*b3d0*/  BRA `(.L_x_31746) ;  /* 0x0000000400007947 */ /* 0x000fea0003800000 */
.L_x_31769:
        /* <DEDUP_REMOVED lines=21> */
.L_x_31772:
[----:B------:R-:W-:Y:S05]  /*b530*/  BSYNC.RECONVERGENT B0 ;  /* 0x0000000000007941 */ /* 0x000fea0003800200 */
.L_x_31771:
[----:B------:R-:W-:-:S05]  /*b540*/  LOP3.LUT R5, R0, 0x80, R5, 0xf8, !PT ;  /* 0x0000008000057812 */ /* 0x000fca00078ef805 */
[----:B------:R2:W-:Y:S01]  /*b550*/  STG.E.U8 desc[UR36][R2.64], R5 ;  /* 0x0000000502007986 */ /* 0x0005e2000c101124 */
[----:B------:R-:W-:Y:S05]  /*b560*/  BRA `(.L_x_31746) ;  /* 0x00000000009c7947 */ /* 0x000fea0003800000 */
.L_x_31768:
        /* <DEDUP_REMOVED lines=20> */
.L_x_31774:
[----:B------:R-:W-:Y:S01]  /*b6b0*/  IMAD.MOV.U32 R0, RZ, RZ, 0x7f ;  /* 0x0000007fff007424 */ /* 0x000fe200078e00ff */
[----:B------:R-:W-:-:S04]  /*b6c0*/  ISETP.GT.U32.AND P0, PT, R4, 0x7f800000, PT ;  /* 0x7f8000000400780c */ /* 0x000fc80003f04070 */
[----:B------:R-:W-:-:S09]  /*b6d0*/  SEL R0, R0, 0x7c, P0 ;  /* 0x0000007c00007807 */ /* 0x000fd20000000000 */
.L_x_31775:
[----:B------:R-:W-:Y:S05]  /*b6e0*/  BSYNC.RECONVERGENT B0 ;  /* 0x0000000000007941 */ /* 0x000fea0003800200 */
.L_x_31773:
[----:B------:R-:W-:-:S04]  /*b6f0*/  SHF.R.U32.HI R5, RZ, 0x18, R5 ;  /* 0x00000018ff057819 */ /* 0x000fc80000011605 */
[----:B------:R-:W-:-:S05]  /*b700*/  LOP3.LUT R5, R0, 0x80, R5, 0xf8, !PT ;  /* 0x0000008000057812 */ /* 0x000fca00078ef805 */
[----:B------:R1:W-:Y:S01]  /*b710*/  STG.E.U8 desc[UR36][R2.64], R5 ;  /* 0x0000000502007986 */ /* 0x0003e2000c101124 */
[----:B------:R-:W-:Y:S05]  /*b720*/  BRA `(.L_x_31746) ;  /* 0x00000000002c7947 */ /* 0x000fea0003800000 */
.L_x_31767:
        /* <DEDUP_REMOVED lines=11> */
.L_x_31746:
[----:B------:R-:W-:-:S07]  /*b7e0*/  IADD3 R17, PT, PT, R17, 0x80, RZ ;  /* 0x0000008011117810 */ /* 0x000fce0007ffe0ff */
.L_x_31709:
[----:B------:R-:W-:Y:S05]  /*b7f0*/  BSYNC.RECONVERGENT B7 ;  /* 0x0000000000077941 */ /* 0x000fea0003800200 */
.L_x_31708:
[----:B------:R-:W5:Y:S02]  /*b800*/  LDCU UR4, c[0x0][0x380] ;  /* 0x00007000ff0477ac */ /* 0x000f640008000800 */
[----:B-----5:R-:W-:-:S13]  /*b810*/  ISETP.GE.AND P0, PT, R17, UR4, PT ;  /* 0x0000000411007c0c */ /* 0x020fda000bf06270 */
[----:B------:R-:W-:Y:S05]  /*b820*/  @P0 EXIT ;  /* 0x000000000000094d */ /* 0x000fea0003800000 */
[----:B------:R-:W5:Y:S01]  /*b830*/  LDCU UR4, c[0x0][0x388] ;  /* 0x00007100ff0477ac */ /* 0x000f620008000800 */
[----:B0--3--:R-:W-:Y:S01]  /*b840*/  IMAD.MOV.U32 R0, RZ, RZ, RZ ;  /* 0x000000ffff007224 */ /* 0x009fe200078e00ff */
        /* <DEDUP_REMOVED lines=8> */
[----:B-12-4-:R-:W-:-:S05]  /*b8d0*/  IMAD.HI.U32 R2, R17, UR4, R16 ;  /* 0x0000000411027c27 */ /* 0x016fca000f8e0010 */
        /* <DEDUP_REMOVED lines=292> */
.L_x_31776:
[----:B------:R-:W0:Y:S01]  /*cb20*/  LDCU.128 UR8, c[0x0][0x580] ;  /* 0x0000b000ff0877ac */ /* 0x000e220008000c00 */
[----:B------:R-:W-:Y:S01]  /*cb30*/  BSSY.RECONVERGENT B6, `(.L_x_31777) ;  /* 0x00000ee000067945 */ /* 0x000fe20003800200 */
[----:B------:R-:W-:-:S04]  /*cb40*/  UPRMT UR4, UR41, 0x9910, URZ ;  /* 0x0000991029047896 */ /* 0x000fc800080000ff */
[----:B------:R-:W-:Y:S01]  /*cb50*/  UISETP.GT.AND UP0, UPT, UR4, 0x9, UPT ;  /* 0x000000090400788c */ /* 0x000fe2000bf04270 */
[----:B0-----:R-:W-:Y:S02]  /*cb60*/  IADD3 R16, P0, PT, R16, UR8, RZ ;  /* 0x0000000810107c10 */ /* 0x001fe4000ff1e0ff */
[----:B------:R-:W-:-:S03]  /*cb70*/  IADD3 R4, P1, PT, R0, UR10, RZ ;  /* 0x0000000a00047c10 */ /* 0x000fc6000ff3e0ff */
[----:B------:R-:W-:Y:S01]  /*cb80*/  IMAD.X R17, RZ, RZ, UR9, P0 ;  /* 0x00000009ff117e24 */ /* 0x000fe200080e06ff */
[----:B-12-4-:R-:W-:Y:S02]  /*cb90*/  IADD3.X R5, PT, PT, RZ, UR11, RZ, P1, !PT ;  /* 0x0000000bff057c10 */ /* 0x016fe40008ffe4ff */
        /* <DEDUP_REMOVED lines=10> */
[----:B--2---:R-:W1:Y:S02]  /*cc40*/  I2F.F64.S16 R2, R2 ;  /* 0x0000000200027312 */ /* 0x004e640000101c00 */
[----:B-1----:R-:W-:Y:S05]  /*cc50*/  BRA `(.L_x_31783) ;  /* 0x0000000c006c7947 */ /* 0x002fea0003800000 */
.L_x_31781:
[----:B------:R-:W2:Y:S02]  /*cc60*/  LDG.E.U8 R2, desc[UR36][R4.64] ;  /* 0x0000002404027981 */ /* 0x000ea4000c1e1100 */
[----:B--2---:R-:W1:Y:S02]  /*cc70*/  I2F.F64.U16 R2, R2 ;  /* 0x0000000200027312 */ /* 0x004e640000101800 */
[----:B-1----:R-:W-:Y:S05]  /*cc80*/  BRA `(.L_x_31783) ;  /* 0x0000000c00607947 */ /* 0x002fea0003800000 */
.L_x_31780:
        /* <DEDUP_REMOVED lines=9> */
.L_x_31785:
[----:B------:R-:W2:Y:S02]  /*cd20*/  LDG.E R2, desc[UR36][R4.64] ;  /* 0x0000002404027981 */ /* 0x000ea4000c1e1900 */
[----:B--2---:R-:W1:Y:S02]  /*cd30*/  I2F.F64 R2, R2 ;  /* 0x0000000200027312 */ /* 0x004e640000201c00 */
[----:B-1----:R-:W-:Y:S05]  /*cd40*/  BRA `(.L_x_31783) ;  /* 0x0000000c00307947 */ /* 0x002fea0003800000 */
.L_x_31784:
[----:B------:R-:W2:Y:S02]  /*cd50*/  LDG.E.U16 R2, desc[UR36][R4.64] ;  /* 0x0000002404027981 */ /* 0x000ea4000c1e1500 */
[----:B--2---:R-:W1:Y:S02]  /*cd60*/  I2F.F64.S16 R2, R2 ;  /* 0x0000000200027312 */ /* 0x004e640000101c00 */
[----:B-1----:R-:W-:Y:S05]  /*cd70*/  BRA `(.L_x_31783) ;  /* 0x0000000c00247947 */ /* 0x002fea0003800000 */
.L_x_31779:
        /* <DEDUP_REMOVED lines=10> */
.L_x_31787:
[----:B------:R-:W2:Y:S02]  /*ce20*/  LDG.E.U16 R0, desc[UR36][R4.64] ;  /* 0x0000002404007981 */ /* 0x000ea4000c1e1500 */
[----:B--2---:R-:W-:-:S05]  /*ce30*/  HADD2.F32 R0, -RZ, R0.H0_H0 ;  /* 0x20000000ff007230 */ /* 0x004fca0000004100 */
[----:B------:R-:W-:-:S04]  /*ce40*/  FMUL.FTZ R0, R0, 1 ;  /* 0x3f80000000007820 */ /* 0x000fc80000410000 */
[----:B------:R0:W1:Y:S02]  /*ce50*/  F2F.F64.F32 R2, R0 ;  /* 0x0000000000027310 */ /* 0x0000640000201800 */
[----:B01----:R-:W-:Y:S05]  /*ce60*/  BRA `(.L_x_31783) ;  /* 0x0000000800e87947 */ /* 0x003fea0003800000 */
.L_x_31786:
        /* <DEDUP_REMOVED lines=10> */
.L_x_31789:
[----:B------:R-:W2:Y:S02]  /*cf10*/  LDG.E.U16 R4, desc[UR36][R4.64] ;  /* 0x0000002404047981 */ /* 0x000ea4000c1e1500 */
[----:B--2---:R-:W-:-:S05]  /*cf20*/  HADD2.F32 R0, -RZ, R4.H0_H0 ;  /* 0x20000004ff007230 */ /* 0x004fca0000004100 */
[----:B------:R-:W-:-:S04]  /*cf30*/  FMUL.FTZ R0, R0, 1 ;  /* 0x3f80000000007820 */ /* 0x000fc80000410000 */
[----:B------:R0:W1:Y:S02]  /*cf40*/  F2F.F64.F32 R2, R0 ;  /* 0x0000000000027310 */ /* 0x0000640000201800 */
[----:B01----:R-:W-:Y:S05]  /*cf50*/  BRA `(.L_x_31783) ;  /* 0x0000000800ac7947 */ /* 0x003fea0003800000 */
.L_x_31788:
[----:B------:R0:W5:Y:S01]  /*cf60*/  LDG.E.64 R2, desc[UR36][R4.64] ;  /* 0x0000002404027981 */ /* 0x000162000c1e1b00 */
[----:B------:R-:W-:Y:S05]  /*cf70*/  BRA `(.L_x_31783) ;  /* 0x0000000800a47947 */ /* 0x000fea0003800000 */
.L_x_31778:
        /* <DEDUP_REMOVED lines=13> */
.L_x_31792:
[----:B------:R1:W5:Y:S01]  /*d050*/  LDG.E.64 R2, desc[UR36][R4.64] ;  /* 0x0000002404027981 */ /* 0x000362000c1e1b00 */
[----:B------:R-:W-:Y:S05]  /*d060*/  BRA `(.L_x_31783) ;  /* 0x0000000800687947 */ /* 0x000fea0003800000 */
.L_x_31791:
        /* <DEDUP_REMOVED lines=27> */
.L_x_31794:
        /* <DEDUP_REMOVED lines=14> */
.L_x_31793:
[----:B------:R-:W2:Y:S02]  /*d300*/  LDG.E.U16 R0, desc[UR36][R4.64] ;  /* 0x0000002404007981 */ /* 0x000ea4000c1e1500 */
[----:B--2---:R-:W-:-:S04]  /*d310*/  IMAD.U32 R0, R0, 0x10000, RZ ;  /* 0x0001000000007824 */ /* 0x004fc800078e00ff */
[----:B------:R-:W-:-:S04]  /*d320*/  FMUL.FTZ R0, R0, 1 ;  /* 0x3f80000000007820 */ /* 0x000fc80000410000 */
[----:B------:R1:W2:Y:S02]  /*d330*/  F2F.F64.F32 R2, R0 ;  /* 0x0000000000027310 */ /* 0x0002a40000201800 */
[----:B-12---:R-:W-:Y:S05]  /*d340*/  BRA `(.L_x_31783) ;  /* 0x0000000400b07947 */ /* 0x006fea0003800000 */
.L_x_31790:
        /* <DEDUP_REMOVED lines=11> */
.L_x_31797:
        /* <DEDUP_REMOVED lines=21> */
.L_x_31799:
[----:B------:R-:W-:Y:S05]  /*d550*/  BSYNC.RECONVERGENT B0 ;  /* 0x0000000000007941 */ /* 0x000fea0003800200 */
.L_x_31798:
[----:B------:R-:W-:Y:S02]  /*d560*/  SHF.L.U32 R0, R0, 0x14, RZ ;  /* 0x0000001400007819 */ /* 0x000fe400000006ff */
[----:B------:R-:W-:-:S04]  /*d570*/  LEA R2, R2, 0x3b800000, 0x17 ;  /* 0x3b80000002027811 */ /* 0x000fc800078eb8ff */
[----:B------:R-:W-:-:S05]  /*d580*/  LOP3.LUT R0, R2, R0, R7, 0xfe, !PT ;  /* 0x0000000002007212 */ /* 0x000fca00078efe07 */
[----:B------:R-:W-:-:S04]  /*d590*/  FMUL.FTZ R0, R0, 1 ;  /* 0x3f80000000007820 */ /* 0x000fc80000410000 */
[----:B------:R3:W4:Y:S02]  /*d5a0*/  F2F.F64.F32 R2, R0 ;  /* 0x0000000000027310 */ /* 0x0007240000201800 */
[----:B---34-:R-:W-:Y:S05]  /*d5b0*/  BRA `(.L_x_31783) ;  /* 0x0000000400147947 */ /* 0x018fea0003800000 */
.L_x_31796:
        /* <DEDUP_REMOVED lines=21> */
.L_x_31801:
[----:B------:R-:W-:Y:S05]  /*d710*/  BSYNC.RECONVERGENT B0 ;  /* 0x0000000000007941 */ /* 0x000fea0003800200 */
.L_x_31800:
[----:B------:R-:W-:Y:S01]  /*d720*/  IMAD.SHL.U32 R0, R0, 0x200000, RZ ;  /* 0x0020000000007824 */ /* 0x000fe200078e00ff */
[----:B------:R-:W-:-:S04]  /*d730*/  LEA R2, R2, 0x37800000, 0x17 ;  /* 0x3780000002027811 */ /* 0x000fc800078eb8ff */
[----:B------:R-:W-:-:S05]  /*d740*/  LOP3.LUT R0, R2, R0, R7, 0xfe, !PT ;  /* 0x0000000002007212 */ /* 0x000fca00078efe07 */
[----:B------:R-:W-:-:S04]  /*d750*/  FMUL.FTZ R0, R0, 1 ;  /* 0x3f80000000007820 */ /* 0x000fc80000410000 */
[----:B------:R3:W4:Y:S02]  /*d760*/  F2F.F64.F32 R2, R0 ;  /* 0x0000000000027310 */ /* 0x0007240000201800 */
[----:B---34-:R-:W-:Y:S05]  /*d770*/  BRA `(.L_x_31783) ;  /* 0x0000000000a47947 */ /* 0x018fea0003800000 */
.L_x_31795:
        /* <DEDUP_REMOVED lines=18> */
.L_x_31782:
        /* <DEDUP_REMOVED lines=16> */
.L_x_31804:
[----:B------:R-:W-:Y:S01]  /*d9a0*/  CS2R R2, SRZ ;  /* 0x0000000000027805 */ /* 0x000fe2000001ff00 */
[----:B------:R-:W-:Y:S06]  /*d9b0*/  BRA `(.L_x_31783) ;  /* 0x0000000000147947 */ /* 0x000fec0003800000 */
.L_x_31803:
[----:B------:R-:W2:Y:S02]  /*d9c0*/  LDG.E.64 R2, desc[UR36][R4.64] ;  /* 0x0000002404027981 */ /* 0x000ea4000c1e1b00 */
[----:B--2---:R-:W2:Y:S02]  /*d9d0*/  I2F.F64.U64 R2, R2 ;  /* 0x0000000200027312 */ /* 0x004ea40000301800 */
[----:B--2---:R-:W-:Y:S05]  /*d9e0*/  BRA `(.L_x_31783) ;  /* 0x0000000000087947 */ /* 0x004fea0003800000 */
.L_x_31802:
[----:B------:R-:W2:Y:S02]  /*d9f0*/  LDG.E R2, desc[UR36][R4.64] ;  /* 0x0000002404027981 */ /* 0x000ea4000c1e1900 */
[----:B--2---:R-:W2:Y:S02]  /*da00*/  I2F.F64.U32 R2, R2 ;  /* 0x0000000200027312 */ /* 0x004ea40000201800 */
.L_x_31783:
[----:B------:R-:W-:Y:S05]  /*da10*/  BSYNC.RECONVERGENT B6 ;  /* 0x0000000000067941 */ /* 0x000fea0003800200 */
.L_x_31777:
        /* <DEDUP_REMOVED lines=120> */
.L_x_31806:
[----:B------:R-:W-:Y:S05]  /*e1a0*/  BSYNC.RECONVERGENT B0 ;  /* 0x0000000000007941 */ /* 0x000fea0003800200 */
.L_x_31805:
        /* <DEDUP_REMOVED lines=11> */
[----:B-1----:R-:W1:Y:S02]  /*e260*/  F2I.F64.TRUNC R9, R8 ;  /* 0x0000000800097311 */ /* 0x002e64000030d100 */
[----:B-1----:R-:W-:Y:S01]  /*e270*/  STG.E.U8 desc[UR36][R16.64], R9 ;  /* 0x0000000910007986 */ /* 0x002fe2000c101124 */
[----:B------:R-:W-:Y:S05]  /*e280*/  EXIT ;  /* 0x000000000000794d */ /* 0x000fea0003800000 */
.L_x_31810:
[----:B-1----:R-:W0:Y:S02]  /*e290*/  F2I.S64.F64.TRUNC R8, R8 ;  /* 0x0000000800087311 */ /* 0x002e24000030d900 */
[----:B0-----:R-:W-:-:S05]  /*e2a0*/  MOV R3, R8 ;  /* 0x0000000800037202 */ /* 0x001fca0000000f00 */
[----:B------:R-:W-:Y:S01]  /*e2b0*/  STG.E.U8 desc[UR36][R16.64], R3 ;  /* 0x0000000310007986 */ /* 0x000fe2000c101124 */
[----:B------:R-:W-:Y:S05]  /*e2c0*/  EXIT ;  /* 0x000000000000794d */ /* 0x000fea0003800000 */
.L_x_31809:
[----:B------:R-:W-:-:S09]  /*e2d0*/  UISETP.NE.AND UP0, UPT, UR4, 0x2, UPT ;  /* 0x000000020400788c */ /* 0x000fd2000bf05270 */
[----:B------:R-:W-:Y:S05]  /*e2e0*/  BRA.U !UP0, `(.L_x_31812) ;  /* 0x0000000108287547 */ /* 0x000fea000b800000 */
[----:B------:R-:W-:-:S09]  /*e2f0*/  UISETP.NE.AND UP0, UPT, UR4, 0x3, UPT ;  /* 0x000000030400788c */ /* 0x000fd2000bf05270 */
[----:B------:R-:W-:Y:S05]  /*e300*/  BRA.U !UP0, `(.L_x_31813) ;  /* 0x0000000108147547 */ /* 0x000fea000b800000 */
[----:B------:R-:W-:-:S09]  /*e310*/  UISETP.NE.AND UP0, UPT, UR4, 0x4, UPT ;  /* 0x000000040400788c */ /* 0x000fd2000bf05270 */
[----:B------:R-:W-:Y:S05]  /*e320*/  BRA.U UP0, `(.L_x_31811) ;  /* 0x0000000d00247547 */ /* 0x000fea000b800000 */
[----:B-1----:R-:W1:Y:S02]  /*e330*/  F2I.S64.F64.TRUNC R8, R8 ;  /* 0x0000000800087311 */ /* 0x002e64000030d900 */
[----:B-1----:R-:W-:Y:S01]  /*e340*/  STG.E.64 desc[UR36][R16.64], R8 ;  /* 0x0000000810007986 */ /* 0x002fe2000c101b24 */
[----:B------:R-:W-:Y:S05]  /*e350*/  EXIT ;  /* 0x000000000000794d */ /* 0x000fea0003800000 */
.L_x_31813:
[----:B-1----:R-:W1:Y:S02]  /*e360*/  F2I.F64.TRUNC R9, R8 ;  /* 0x0000000800097311 */ /* 0x002e64000030d100 */
[----:B-1----:R-:W-:Y:S01]  /*e370*/  STG.E desc[UR36][R16.64], R9 ;  /* 0x0000000910007986 */ /* 0x002fe2000c101924 */
[----:B------:R-:W-:Y:S05]  /*e380*/  EXIT ;  /* 0x000000000000794d */ /* 0x000fea0003800000 */
.L_x_31812:
[----:B-1----:R-:W1:Y:S02]  /*e390*/  F2I.F64.TRUNC R9, R8 ;  /* 0x0000000800097311 */ /* 0x002e64000030d100 */
[----:B-1----:R-:W-:Y:S01]  /*e3a0*/  STG.E.U16 desc[UR36][R16.64], R9 ;  /* 0x0000000910007986 */ /* 0x002fe2000c101524 */
[----:B------:R-:W-:Y:S05]  /*e3b0*/  EXIT ;  /* 0x000000000000794d */ /* 0x000fea0003800000 */
.L_x_31808:
        /* <DEDUP_REMOVED lines=17> */
.L_x_31815:
[----:B------:R-:W-:Y:S01]  /*e4d0*/  UMOV UR4, 0xf0000000 ;  /* 0xf000000000047882 */ /* 0x000fe20000000000 */
[----:B------:R-:W-:Y:S01]  /*e4e0*/  UMOV UR5, 0x380fffff ;  /* 0x380fffff00057882 */ /* 0x000fe20000000000 */
[----:B-1----:R-:W1:-:S15]  /*e4f0*/  F2F.F32.F64 R0, R8 ;  /* 0x0000000800007310 */ /* 0x002e5e0000301000 */
[----:B------:R-:W-:-:S15]  /*e500*/  NOP ;  /* 0x0000000000007918 */ /* 0x000fde0000000000 */
[----:B------:R-:W-:-:S15]  /*e510*/  NOP ;  /* 0x0000000000007918 */ /* 0x000fde0000000000 */
[----:B------:R-:W-:-:S15]  /*e520*/  NOP ;  /* 0x0000000000007918 */ /* 0x000fde0000000000 */
[----:B------:R-:W-:-:S04]  /*e530*/  NOP ;  /* 0x0000000000007918 */ /* 0x000fc80000000000 */
[----:B------:R-:W1:Y:S02]  /*e540*/  DSETP.GEU.AND P0, PT, |R8|, UR4, PT ;  /* 0x0000000408007e2a */ /* 0x000e64000bf0e200 */
[----:B-1----:R-:W-:-:S05]  /*e550*/  @!P0 FMUL R0, R0, 1.175494350822287508e-38 ;  /* 0x0080000000008820 */ /* 0x002fca0000400000 */
[----:B------:R-:W-:-:S05]  /*e560*/  F2FP.F16.F32.PACK_AB R0, RZ, R0 ;  /* 0x00000000ff00723e */ /* 0x000fca00000000ff */
[----:B------:R-:W-:Y:S01]  /*e570*/  STG.E.U16 desc[UR36][R16.64], R0 ;  /* 0x0000000010007986 */ /* 0x000fe2000c101524 */
[----:B------:R-:W-:Y:S05]  /*e580*/  EXIT ;  /* 0x000000000000794d */ /* 0x000fea0003800000 */
.L_x_31814:
        /* <DEDUP_REMOVED lines=18> */
.L_x_31817:
        /* <DEDUP_REMOVED lines=9> */
[----:B0-----:R-:W-:-:S04]  /*e740*/  F2FP.F16.F32.PACK_AB R3, RZ, R0 ;  /* 0x00000000ff03723e */ /* 0x001fc800000000ff */
[----:B------:R-:W-:-:S05]  /*e750*/  PRMT R3, R3, 0x5410, RZ ;  /* 0x0000541003037816 */ /* 0x000fca00000000ff */
[----:B------:R-:W-:Y:S01]  /*e760*/  STG.E desc[UR36][R16.64], R3 ;  /* 0x0000000310007986 */ /* 0x000fe2000c101924 */
[----:B------:R-:W-:Y:S05]  /*e770*/  EXIT ;  /* 0x000000000000794d */ /* 0x000fea0003800000 */
.L_x_31816:
[----:B-1----:R-:W-:Y:S01]  /*e780*/  STG.E.64 desc[UR36][R16.64], R8 ;  /* 0x0000000810007986 */ /* 0x002fe2000c101b24 */
[----:B------:R-:W-:Y:S05]  /*e790*/  EXIT ;  /* 0x000000000000794d */ /* 0x000fea0003800000 */
.L_x_31807:
        /* <DEDUP_REMOVED lines=10> */
[----:B-1----:R-:W1:Y:S02]  /*e840*/  F2I.U32.F64.TRUNC R9, R8 ;  /* 0x0000000800097311 */ /* 0x002e64000030d000 */
[----:B-1----:R-:W-:Y:S01]  /*e850*/  STG.E.U16 desc[UR36][R16.64], R9 ;  /* 0x0000000910007986 */ /* 0x002fe2000c101524 */
[----:B------:R-:W-:Y:S05]  /*e860*/  EXIT ;  /* 0x000000000000794d */ /* 0x000fea0003800000 */
.L_x_31821:
        /* <DEDUP_REMOVED lines=26> */
.L_x_31824:
[----:B------:R-:W-:-:S04]  /*ea10*/  SHF.R.U32.HI R3, RZ, 0x18, R3 ;  /* 0x00000018ff037819 */ /* 0x000fc80000011603 */
[----:B------:R-:W-:-:S07]  /*ea20*/  LOP3.LUT R0, R0, 0x80, R3, 0xf8, !PT ;  /* 0x0000008000007812 */ /* 0x000fce00078ef803 */
.L_x_31823:
[----:B------:R-:W-:Y:S05]  /*ea30*/  BSYNC.RECONVERGENT B0 ;  /* 0x0000000000007941 */ /* 0x000fea0003800200 */
.L_x_31822:
[----:B------:R-:W-:Y:S01]  /*ea40*/  STG.E.U8 desc[UR36][R16.64], R0 ;  /* 0x0000000010007986 */ /* 0x000fe2000c101124 */
[----:B------:R-:W-:Y:S05]  /*ea50*/  EXIT ;  /* 0x000000000000794d */ /* 0x000fea0003800000 */
.L_x_31820:
        /* <DEDUP_REMOVED lines=26> */
.L_x_31827:
[----:B------:R-:W-:-:S04]  /*ec00*/  SHF.R.U32.HI R3, RZ, 0x18, R3 ;  /* 0x00000018ff037819 */ /* 0x000fc80000011603 */
[----:B------:R-:W-:-:S07]  /*ec10*/  LOP3.LUT R0, R0, 0x80, R3, 0xf8, !PT ;  /* 0x0000008000007812 */ /* 0x000fce00078ef803 */
.L_x_31826:
[----:B------:R-:W-:Y:S05]  /*ec20*/  BSYNC.RECONVERGENT B0 ;  /* 0x0000000000007941 */ /* 0x000fea0003800200 */
.L_x_31825:
[----:B------:R-:W-:Y:S01]  /*ec30*/  STG.E.U8 desc[UR36][R16.64], R0 ;  /* 0x0000000010007986 */ /* 0x000fe2000c101124 */
[----:B------:R-:W-:Y:S05]  /*ec40*/  EXIT ;  /* 0x000000000000794d */ /* 0x000fea0003800000 */
.L_x_31819:
        /* <DEDUP_REMOVED lines=30> */
.L_x_31829:
[----:B-1----:R-:W1:Y:S02]  /*ee30*/  F2I.U64.F64.TRUNC R8, R8 ;  /* 0x0000000800087311 */ /* 0x002e64000030d800 */
[----:B-1----:R-:W-:Y:S01]  /*ee40*/  STG.E.64 desc[UR36][R16.64], R8 ;  /* 0x0000000810007986 */ /* 0x002fe2000c101b24 */
[----:B------:R-:W-:Y:S05]  /*ee50*/  EXIT ;  /* 0x000000000000794d */ /* 0x000fea0003800000 */
.L_x_31828:
[----:B-1----:R-:W1:Y:S02]  /*ee60*/  F2I.U32.F64.TRUNC R9, R8 ;  /* 0x0000000800097311 */ /* 0x002e64000030d000 */
[----:B-1----:R-:W-:Y:S01]  /*ee70*/  STG.E desc[UR36][R16.64], R9 ;  /* 0x0000000910007986 */ /* 0x002fe2000c101924 */
[----:B------:R-:W-:Y:S05]  /*ee80*/  EXIT ;  /* 0x000000000000794d */ /* 0x000fea0003800000 */
.L_x_31818:
        /* <DEDUP_REMOVED lines=8> */
[----:B------:R-:W-:Y:S01]  /*ef10*/  STG.E.U8 desc[UR36][R16.64], R3 ;  /* 0x0000000310007986 */ /* 0x000fe2000c101124 */
[----:B------:R-:W-:Y:S05]  /*ef20*/  EXIT ;  /* 0x000000000000794d */ /* 0x000fea0003800000 */
.L_x_31831:
[----:B------:R-:W-:-:S05]  /*ef30*/  CS2R R10, SRZ ;  /* 0x00000000000a7805 */ /* 0x000fca000001ff00 */
[----:B-1----:R-:W-:Y:S01]  /*ef40*/  STG.E.128 desc[UR36][R16.64], R8 ;  /* 0x0000000810007986 */ /* 0x002fe2000c101d24 */
[----:B------:R-:W-:Y:S05]  /*ef50*/  EXIT ;  /* 0x000000000000794d */ /* 0x000fea0003800000 */
.L_x_31830:
[----:B------:R-:W-:-:S09]  /*ef60*/  UISETP.NE.AND UP0, UPT, UR4, 0xf, UPT ;  /* 0x0000000f0400788c */ /* 0x000fd2000bf05270 */
[----:B------:R-:W-:Y:S05]  /*ef70*/  BRA.U !UP0, `(.L_x_31832) ;  /* 0x0000000508287547 */ /* 0x000fea000b800000 */
[----:B------:R-:W-:-:S09]  /*ef80*/  UISETP.NE.AND UP0, UPT, UR4, 0x17, UPT ;  /* 0x000000170400788c */ /* 0x000fd2000bf05270 */
[----:B------:R-:W-:Y:S05]  /*ef90*/  BRA.U !UP0, `(.L_x_31833) ;  /* 0x0000000108b07547 */ /* 0x000fea000b800000 */
[----:B------:R-:W-:-:S09]  /*efa0*/  UISETP.NE.AND UP0, UPT, UR4, 0x18, UPT ;  /* 0x000000180400788c */ /* 0x000fd2000bf05270 */
[----:B------:R-:W-:Y:S05]  /*efb0*/  BRA.U !UP0, `(.L_x_31834) ;  /* 0x0000000108447547 */ /* 0x000fea000b800000 */
.L_x_31811:
[----:B------:R-:W-:Y:S01]  /*efc0*/  MOV R0, 0x1c0 ;  /* 0x000001c000007802 */ /* 0x000fe20000000f00 */
[----:B------:R-:W2:Y:S01]  /*efd0*/  LDCU.64 UR4, c[0x4][0x1a0] ;  /* 0x01003400ff0477ac */ /* 0x000ea20008000a00 */
[----:B-1----:R-:W-:Y:S02]  /*efe0*/  HFMA2 R8, -RZ, RZ, 0, 6.020069122314453125e-06 ;  /* 0x00000065ff087431 */ /* 0x002fe400000001ff */
[----:B------:R-:W-:Y:S01]  /*eff0*/  IMAD.MOV.U32 R12, RZ, RZ, 0x1 ;  /* 0x00000001ff0c7424 */ /* 0x000fe200078e00ff */
[----:B0-----:R0:W1:Y:S01]  /*f000*/  LDC.64 R2, c[0x4][R0] ;  /* 0x0100000000027b82 */ /* 0x0010620000000a00 */
[----:B------:R-:W3:Y:S01]  /*f010*/  LDCU.64 UR6, c[0x4][0x1a8] ;  /* 0x01003500ff0677ac */ /* 0x000ee20008000a00 */
[----:B------:R-:W-:Y:S01]  /*f020*/  MOV R13, RZ ;  /* 0x000000ff000d7202 */ /* 0x000fe20000000f00 */
[----:B------:R-:W4:Y:S01]  /*f030*/  LDCU.64 UR8, c[0x4][0x68] ;  /* 0x01000d00ff0877ac */ /* 0x000f220008000a00 */
[----:B--2---:R-:W-:Y:S01]  /*f040*/  MOV R4, UR4 ;  /* 0x0000000400047c02 */ /* 0x004fe20008000f00 */
[----:B------:R-:W-:Y:S01]  /*f050*/  IMAD.U32 R5, RZ, RZ, UR5 ;  /* 0x00000005ff057e24 */ /* 0x000fe2000f8e00ff */
[----:B---3--:R-:W-:Y:S01]  /*f060*/  MOV R6, UR6 ;  /* 0x0000000600067c02 */ /* 0x008fe20008000f00 */
[----:B------:R-:W-:Y:S01]  /*f070*/  IMAD.U32 R7, RZ, RZ, UR7 ;  /* 0x00000007ff077e24 */ /* 0x000fe2000f8e00ff */
[----:B----4-:R-:W-:Y:S01]  /*f080*/  MOV R10, UR8 ;  /* 0x00000008000a7c02 */ /* 0x010fe20008000f00 */
[----:B0-----:R-:W-:-:S07]  /*f090*/  IMAD.U32 R11, RZ, RZ, UR9 ;  /* 0x00000009ff0b7e24 */ /* 0x001fce000f8e00ff */
[----:B------:R-:W-:-:S07]  /*f0a0*/  LEPC R20, `(.L_x_31835) ;  /* 0x000000001014794e */ /* 0x000fce0000000000 */
[----:B-1----:R-:W-:Y:S05]  /*f0b0*/  CALL.ABS.NOINC R2 ;  /* 0x0000000002007343 */ /* 0x002fea0003c00000 */
.L_x_31835:
[----:B------:R-:W-:Y:S05]  /*f0c0*/  EXIT ;  /* 0x000000000000794d */ /* 0x000fea0003800000 */
.L_x_31834:
        /* <DEDUP_REMOVED lines=21> */
.L_x_31837:
[----:B------:R-:W-:Y:S05]  /*f220*/  BSYNC.RECONVERGENT B0 ;  /* 0x0000000000007941 */ /* 0x000fea0003800200 */
.L_x_31836:
[----:B------:R-:W-:-:S05]  /*f230*/  LOP3.LUT R3, R0, 0x80, R3, 0xf8, !PT ;  /* 0x0000008000037812 */ /* 0x000fca00078ef803 */
[----:B------:R-:W-:Y:S01]  /*f240*/  STG.E.U8 desc[UR36][R16.64], R3 ;  /* 0x0000000310007986 */ /* 0x000fe2000c101124 */
[----:B------:R-:W-:Y:S05]  /*f250*/  EXIT ;  /* 0x000000000000794d */ /* 0x000fea0003800000 */
.L_x_31833:
        /* <DEDUP_REMOVED lines=20> */
.L_x_31839:
[----:B------:R-:W-:Y:S02]  /*f3a0*/  ISETP.GT.U32.AND P0, PT, R2, 0x7f800000, PT ;  /* 0x7f8000000200780c */ /* 0x000fe40003f04070 */
[----:B------:R-:W-:-:S04]  /*f3b0*/  MOV R0, 0x7f ;  /* 0x0000007f00007802 */ /* 0x000fc80000000f00 */
[----:B------:R-:W-:-:S07]  /*f3c0*/  SEL R0, R0, 0x7c, P0 ;  /* 0x0000007c00007807 */ /* 0x000fce0000000000 */
.L_x_31840:
[----:B------:R-:W-:Y:S05]  /*f3d0*/  BSYNC.RECONVERGENT B0 ;  /* 0x0000000000007941 */ /* 0x000fea0003800200 */
.L_x_31838:
[----:B------:R-:W-:-:S04]  /*f3e0*/  SHF.R.U32.HI R3, RZ, 0x18, R3 ;  /* 0x00000018ff037819 */ /* 0x000fc80000011603 */
[----:B------:R-:W-:-:S05]  /*f3f0*/  LOP3.LUT R3, R0, 0x80, R3, 0xf8, !PT ;  /* 0x0000008000037812 */ /* 0x000fca00078ef803 */
[----:B------:R-:W-:Y:S01]  /*f400*/  STG.E.U8 desc[UR36][R16.64], R3 ;  /* 0x0000000310007986 */ /* 0x000fe2000c101124 */
[----:B------:R-:W-:Y:S05]  /*f410*/  EXIT ;  /* 0x000000000000794d */ /* 0x000fea0003800000 */
.L_x_31832:
        /* <DEDUP_REMOVED lines=9> */
[----:B------:R-:W-:-:S05]  /*f4b0*/  F2FP.BF16.F32.PACK_AB R0, RZ, R0 ;  /* 0x00000000ff00723e */ /* 0x000fca00000010ff */
[----:B------:R-:W-:Y:S01]  /*f4c0*/  STG.E.U16 desc[UR36][R16.64], R0 ;  /* 0x0000000010007986 */ /* 0x000fe2000c101524 */
[----:B------:R-:W-:Y:S05]  /*f4d0*/  EXIT ;  /* 0x000000000000794d */ /* 0x000fea0003800000 */
.L_x_31841:
        /* <DEDUP_REMOVED lines=10> */
.L_x_36135:


//--------------------- .text._ZN2at6native27unrolled_elementwise_kernelIZZZNS0_15exp_kernel_cudaERNS_18TensorIteratorBaseEENKUlvE0_clEvENKUlvE_clEvEUldE_St5arrayIPcLm2EELi4E23TrivialOffsetCalculatorILi1EjESB_NS0_6memory12LoadWithCastILi1EEENSC_13StoreWithCastILi1EEEEEviT_T0_T2_T3_T4_T5_ --------------------------
	.section	.text._ZN2at6native27unrolled_elementwise_kernelIZZZNS0_15exp_kernel_cudaERNS_18TensorIteratorBaseEENKUlvE0_clEvENKUlvE_clEvEUldE_St5arrayIPcLm2EELi4E23TrivialOffsetCalculatorILi1EjESB_NS0_6memory12LoadWithCastILi1EEENSC_13StoreWithCastILi1EEEEEviT_T0_T2_T3_T4_T5_,"ax",@progbits
	.align	128
        .global         _ZN2at6native27unrolled_elementwise_kernelIZZZNS0_15exp_kernel_cudaERNS_18TensorIteratorBaseEENKUlvE0_clEvENKUlvE_clEvEUldE_St5arrayIPcLm2EELi4E23TrivialOffsetCalculatorILi1EjESB_NS0_6memory12LoadWithCastILi1EEENSC_13StoreWithCastILi1EEEEEviT_T0_T2_T3_T4_T5_
        .type           _ZN2at6native27unrolled_elementwise_kernelIZZZNS0_15exp_kernel_cudaERNS_18TensorIteratorBaseEENKUlvE0_clEvENKUlvE_clEvEUldE_St5arrayIPcLm2EELi4E23TrivialOffsetCalculatorILi1EjESB_NS0_6memory12LoadWithCastILi1EEENSC_13StoreWithCastILi1EEEEEviT_T0_T2_T3_T4_T5_,@function
        .size           _ZN2at6native27unrolled_elementwise_kernelIZZZNS0_15exp_kernel_cudaERNS_18TensorIteratorBaseEENKUlvE0_clEvENKUlvE_clEvEUldE_St5arrayIPcLm2EELi4E23TrivialOffsetCalculatorILi1EjESB_NS0_6memory12LoadWithCastILi1EEENSC_13StoreWithCastILi1EEEEEviT_T0_T2_T3_T4_T5_,(.L_x_36136 - _ZN2at6native27unrolled_elementwise_kernelIZZZNS0_15exp_kernel_cudaERNS_18TensorIteratorBaseEENKUlvE0_clEvENKUlvE_clEvEUldE_St5arrayIPcLm2EELi4E23TrivialOffsetCalculatorILi1EjESB_NS0_6memory12LoadWithCastILi1EEENSC_13StoreWithCastILi1EEEEEviT_T0_T2_T3_T4_T5_)
        .other          _ZN2at6native27unrolled_elementwise_kernelIZZZNS0_15exp_kernel_cudaERNS_18TensorIteratorBaseEENKUlvE0_clEvENKUlvE_clEvEUldE_St5arrayIPcLm2EELi4E23TrivialOffsetCalculatorILi1EjESB_NS0_6memory12LoadWithCastILi1EEENSC_13StoreWithCastILi1EEEEEviT_T0_T2_T3_T4_T5_,@"STO_CUDA_ENTRY STV_DEFAULT"
_ZN2at6native27unrolled_elementwise_kernelIZZZNS0_15exp_kernel_cudaERNS_18TensorIteratorBaseEENKUlvE0_clEvENKUlvE_clEvEUldE_St5arrayIPcLm2EELi4E23TrivialOffsetCalculatorILi1EjESB_NS0_6memory12LoadWithCastILi1EEENSC_13StoreWithCastILi1EEEEEviT_T0_T2_T3_T4_T5_:
.text._ZN2at6native27unrolled_elementwise_kernelIZZZNS0_15exp_kernel_cudaERNS_18TensorIteratorBaseEENKUlvE0_clEvENKUlvE_clEvEUldE_St5arrayIPcLm2EELi4E23TrivialOffsetCalculatorILi1EjESB_NS0_6memory12LoadWithCastILi1EEENSC_13StoreWithCastILi1EEEEEviT_T0_T2_T3_T4_T5_:
        /* <DEDUP_REMOVED lines=33> */
.L_x_31848:
[----:B------:R-:W2:Y:S02]  /*0210*/  LDG.E.U8 R2, desc[UR36][R2.64] ;  /* 0x0000002402027981 */ /* 0x000ea4000c1e1100 */
[----:B--2---:R0:W1:Y:S02]  /*0220*/  I2F.F64.U16 R28, R2 ;  /* 0x00000002001c7312 */ /* 0x0040640000101800 */
[----:B01----:R-:W-:Y:S05]  /*0230*/  BRA `(.L_x_31850) ;  /* 0x0000000c00607947 */ /* 0x003fea0003800000 */
.L_x_31847:
        /* <DEDUP_REMOVED lines=9> */
.L_x_31852:
[----:B------:R-:W2:Y:S02]  /*02d0*/  LDG.E R2, desc[UR36][R2.64] ;  /* 0x0000002402027981 */ /* 0x000ea4000c1e1900 */
[----:B--2---:R0:W1:Y:S02]  /*02e0*/  I2F.F64 R28, R2 ;  /* 0x00000002001c7312 */ /* 0x0040640000201c00 */
[----:B01----:R-:W-:Y:S05]  /*02f0*/  BRA `(.L_x_31850) ;  /* 0x0000000c00307947 */ /* 0x003fea0003800000 */
.L_x_31851:
[----:B------:R-:W2:Y:S02]  /*0300*/  LDG.E.U16 R2, desc[UR36][R2.64] ;  /* 0x0000002402027981 */ /* 0x000ea4000c1e1500 */
[----:B--2---:R0:W1:Y:S02]  /*0310*/  I2F.F64.S16 R28, R2 ;  /* 0x00000002001c7312 */ /* 0x0040640000101c00 */
[----:B01----:R-:W-:Y:S05]  /*0320*/  BRA `(.L_x_31850) ;  /* 0x0000000c00247947 */ /* 0x003fea0003800000 */
.L_x_31846:
        /* <DEDUP_REMOVED lines=10> */
.L_x_31854:
[----:B------:R-:W2:Y:S02]  /*03d0*/  LDG.E.U16 R0, desc[UR36][R2.64] ;  /* 0x0000002402007981 */ /* 0x000ea4000c1e1500 */
[----:B--2---:R-:W-:-:S05]  /*03e0*/  HADD2.F32 R0, -RZ, R0.H0_H0 ;  /* 0x20000000ff007230 */ /* 0x004fca0000004100 */
[----:B------:R-:W-:-:S04]  /*03f0*/  FMUL.FTZ R0, R0, 1 ;  /* 0x3f80000000007820 */ /* 0x000fc80000410000 */
[----:B------:R1:W2:Y:S02]  /*0400*/  F2F.F64.F32 R28, R0 ;  /* 0x00000000001c7310 */ /* 0x0002a40000201800 */
[----:B-12---:R-:W-:Y:S05]  /*0410*/  BRA `(.L_x_31850) ;  /* 0x0000000800e87947 */ /* 0x006fea0003800000 */
.L_x_31853:
        /* <DEDUP_REMOVED lines=10> */
.L_x_31856:
[----:B------:R-:W2:Y:S02]  /*04c0*/  LDG.E.U16 R2, desc[UR36][R2.64] ;  /* 0x0000002402027981 */ /* 0x000ea4000c1e1500 */
[----:B--2---:R-:W-:-:S05]  /*04d0*/  HADD2.F32 R0, -RZ, R2.H0_H0 ;  /* 0x20000002ff007230 */ /* 0x004fca0000004100 */
[----:B------:R-:W-:-:S04]  /*04e0*/  FMUL.FTZ R0, R0, 1 ;  /* 0x3f80000000007820 */ /* 0x000fc80000410000 */
[----:B------:R1:W2:Y:S02]  /*04f0*/  F2F.F64.F32 R28, R0 ;  /* 0x00000000001c7310 */ /* 0x0002a40000201800 */
[----:B-12---:R-:W-:Y:S05]  /*0500*/  BRA `(.L_x_31850) ;  /* 0x0000000800ac7947 */ /* 0x006fea0003800000 */
.L_x_31855:
[----:B------:R0:W5:Y:S01]  /*0510*/  LDG.E.64 R28, desc[UR36][R2.64] ;  /* 0x00000024021c7981 */ /* 0x000162000c1e1b00 */
[----:B------:R-:W-:Y:S05]  /*0520*/  BRA `(.L_x_31850) ;  /* 0x0000000800a47947 */ /* 0x000fea0003800000 */
.L_x_31845:
        /* <DEDUP_REMOVED lines=13> */
.L_x_31859:
[----:B------:R1:W5:Y:S01]  /*0600*/  LDG.E.64 R28, desc[UR36][R2.64] ;  /* 0x00000024021c7981 */ /* 0x000362000c1e1b00 */
[----:B------:R-:W-:Y:S05]  /*0610*/  BRA `(.L_x_31850) ;  /* 0x0000000800687947 */ /* 0x000fea0003800000 */
.L_x_31858:
        /* <DEDUP_REMOVED lines=27> */
.L_x_31861:
        /* <DEDUP_REMOVED lines=14> */
.L_x_31860:
[----:B------:R-:W2:Y:S02]  /*08b0*/  LDG.E.U16 R0, desc[UR36][R2.64] ;  /* 0x0000002402007981 */ /* 0x000ea4000c1e1500 */
[----:B--2---:R-:W-:-:S04]  /*08c0*/  IMAD.U32 R0, R0, 0x10000, RZ ;  /* 0x0001000000007824 */ /* 0x004fc800078e00ff */
[----:B------:R-:W-:-:S04]  /*08d0*/  FMUL.FTZ R0, R0, 1 ;  /* 0x3f80000000007820 */ /* 0x000fc80000410000 */
[----:B------:R2:W3:Y:S02]  /*08e0*/  F2F.F64.F32 R28, R0 ;  /* 0x00000000001c7310 */ /* 0x0004e40000201800 */
[----:B--23--:R-:W-:Y:S05]  /*08f0*/  BRA `(.L_x_31850) ;  /* 0x0000000400b07947 */ /* 0x00cfea0003800000 */
.L_x_31857:
        /* <DEDUP_REMOVED lines=11> */
.L_x_31864:
        /* <DEDUP_REMOVED lines=21> */
.L_x_31866:
[----:B------:R-:W-:Y:S05]  /*0b00*/  BSYNC.RECONVERGENT B0 ;  /* 0x0000000000007941 */ /* 0x000fea0003800200 */
.L_x_31865:
[----:B------:R-:W-:Y:S01]  /*0b10*/  IMAD.SHL.U32 R0, R0, 0x100000, RZ ;  /* 0x0010000000007824 */ /* 0x000fe200078e00ff */
[----:B------:R-:W-:-:S04]  /*0b20*/  LEA R2, R2, 0x3b800000, 0x17 ;  /* 0x3b80000002027811 */ /* 0x000fc800078eb8ff */
[----:B------:R-:W-:-:S05]  /*0b30*/  LOP3.LUT R0, R2, R0, R7, 0xfe, !PT ;  /* 0x0000000002007212 */ /* 0x000fca00078efe07 */
[----:B------:R-:W-:-:S04]  /*0b40*/  FMUL.FTZ R0, R0, 1 ;  /* 0x3f80000000007820 */ /* 0x000fc80000410000 */
[----:B------:R4:W0:Y:S02]  /*0b50*/  F2F.F64.F32 R28, R0 ;  /* 0x00000000001c7310 */ /* 0x0008240000201800 */
[----:B0---4-:R-:W-:Y:S05]  /*0b60*/  BRA `(.L_x_31850) ;  /* 0x0000000400147947 */ /* 0x011fea0003800000 */
.L_x_31863:
        /* <DEDUP_REMOVED lines=21> */
.L_x_31868:
[----:B------:R-:W-:Y:S05]  /*0cc0*/  BSYNC.RECONVERGENT B0 ;  /* 0x0000000000007941 */ /* 0x000fea0003800200 */
.L_x_31867:
[----:B------:R-:W-:Y:S01]  /*0cd0*/  IMAD.SHL.U32 R0, R0, 0x200000, RZ ;  /* 0x0020000000007824 */ /* 0x000fe200078e00ff */
[----:B------:R-:W-:-:S04]  /*0ce0*/  LEA R2, R2, 0x37800000, 0x17 ;  /* 0x3780000002027811 */ /* 0x000fc800078eb8ff */
[----:B------:R-:W-:-:S05]  /*0cf0*/  LOP3.LUT R0, R2, R0, R7, 0xfe, !PT ;  /* 0x0000000002007212 */ /* 0x000fca00078efe07 */
[----:B------:R-:W-:-:S04]  /*0d00*/  FMUL.FTZ R0, R0, 1 ;  /* 0x3f80000000007820 */ /* 0x000fc80000410000 */
[----:B------:R4:W0:Y:S02]  /*0d10*/  F2F.F64.F32 R28, R0 ;  /* 0x00000000001c7310 */ /* 0x0008240000201800 */
[----:B0---4-:R-:W-:Y:S05]  /*0d20*/  BRA `(.L_x_31850) ;  /* 0x0000000000a47947 */ /* 0x011fea0003800000 */
.L_x_31862:
[----:B------:R-:W-:-:S09]  /*0d30*/  UISETP.NE.AND UP0, UPT, UR4, 0x1c, UPT ;  /* 0x0000001c0400788c */ /* 0x000fd2000bf05270 */
[----:B------:R-:W-:Y:S05]  /*0d40*/  BRA.U !UP0, `(.L_x_31869) ;  /* 0x0000000108947547 */ /* 0x000fea000b800000 */
[----:B------:R-:W-:-:S09]  /*0d50*/  UISETP.NE.AND UP0, UPT, UR4, 0x1d, UPT ;  /* 0x0000001d0400788c */ /* 0x000fd2000bf05270 */
[----:B------:R-:W-:Y:S05]  /*0d60*/  BRA.U !UP0, `(.L_x_31870) ;  /* 0x0000000108807547 */ /* 0x000fea000b800000 */
[----:B------:R-:W-:-:S09]  /*0d70*/  UISETP.NE.AND UP0, UPT, UR4, 0x2c, UPT ;  /* 0x0000002c0400788c */ /* 0x000fd2000bf05270 */
[----:B------:R-:W-:Y:S05]  /*0d80*/  BRA.U !UP0, `(.L_x_31871) ;  /* 0x0000000108487547 */ /* 0x000fea000b800000 */
.L_x_31849:
        /* <DEDUP_REMOVED lines=16> */
.L_x_31872:
[----:B------:R-:W-:Y:S01]  /*0e90*/  CS2R R28, SRZ ;  /* 0x00000000001c7805 */ /* 0x000fe2000001ff00 */
[----:B------:R-:W-:Y:S06]  /*0ea0*/  BRA `(.L_x_31850) ;  /* 0x0000000000447947 */ /* 0x000fec0003800000 */
.L_x_31871:
        /* <DEDUP_REMOVED lines=12> */
.L_x_31870:
[----:B------:R-:W2:Y:S02]  /*0f70*/  LDG.E.64 R28, desc[UR36][R2.64] ;  /* 0x00000024021c7981 */ /* 0x000ea4000c1e1b00 */
[----:B--2---:R-:W4:Y:S02]  /*0f80*/  I2F.F64.U64 R28, R28 ;  /* 0x0000001c001c7312 */ /* 0x004f240000301800 */
[----:B----4-:R-:W-:Y:S05]  /*0f90*/  BRA `(.L_x_31850) ;  /* 0x0000000000087947 */ /* 0x010fea0003800000 */
.L_x_31869:
[----:B------:R-:W2:Y:S02]  /*0fa0*/  LDG.E R2, desc[UR36][R2.64] ;  /* 0x0000002402027981 */ /* 0x000ea4000c1e1900 */
[----:B--2---:R2:W3:Y:S02]  /*0fb0*/  I2F.F64.U32 R28, R2 ;  /* 0x00000002001c7312 */ /* 0x0044e40000201800 */
.L_x_31850:
[----:B------:R-:W-:Y:S05]  /*0fc0*/  BSYNC.RECONVERGENT B6 ;  /* 0x0000000000067941 */ /* 0x000fea0003800200 */
.L_x_31844:
[----:B012---:R-:W-:-:S07]  /*0fd0*/  VIADD R2, R23, 0x80 ;  /* 0x0000008017027836 */ /* 0x007fce0000000000 */
.L_x_31843:
[----:B------:R-:W-:Y:S05]  /*0fe0*/  BSYNC.RECONVERGENT B7 ;  /* 0x0000000000077941 */ /* 0x000fea0003800200 */
.L_x_31842:
        /* <DEDUP_REMOVED lines=25> */
.L_x_31879:
[----:B------:R-:W2:Y:S02]  /*1180*/  LDG.E.U8 R4, desc[UR36][R4.64] ;  /* 0x0000002404047981 */ /* 0x000ea4000c1e1100 */
[----:B--2---:R1:W2:Y:S02]  /*1190*/  I2F.F64.U16 R24, R4 ;  /* 0x0000000400187312 */ /* 0x0042a40000101800 */
[----:B-12---:R-:W-:Y:S05]  /*11a0*/  BRA `(.L_x_31881) ;  /* 0x0000000c00647947 */ /* 0x006fea0003800000 */
.L_x_31878:
        /* <DEDUP_REMOVED lines=9> */
.L_x_31883:
[----:B------:R-:W2:Y:S02]  /*1240*/  LDG.E R4, desc[UR36][R4.64] ;  /* 0x0000002404047981 */ /* 0x000ea4000c1e1900 */
[----:B--2---:R1:W2:Y:S02]  /*1250*/  I2F.F64 R24, R4 ;  /* 0x0000000400187312 */ /* 0x0042a40000201c00 */
[----:B-12---:R-:W-:Y:S05]  /*1260*/  BRA `(.L_x_31881) ;  /* 0x0000000c00347947 */ /* 0x006fea0003800000 */
.L_x_31882:
[----:B------:R-:W2:Y:S02]  /*1270*/  LDG.E.U16 R4, desc[UR36][R4.64] ;  /* 0x0000002404047981 */ /* 0x000ea4000c1e1500 */
[----:B--2---:R1:W2:Y:S02]  /*1280*/  I2F.F64.S16 R24, R4 ;  /* 0x0000000400187312 */ /* 0x0042a40000101c00 */
[----:B-12---:R-:W-:Y:S05]  /*1290*/  BRA `(.L_x_31881) ;  /* 0x0000000c00287947 */ /* 0x006fea0003800000 */
.L_x_31877:
        /* <DEDUP_REMOVED lines=10> */
.L_x_31885:
[----:B------:R-:W2:Y:S02]  /*1340*/  LDG.E.U16 R0, desc[UR36][R4.64] ;  /* 0x0000002404007981 */ /* 0x000ea4000c1e1500 */
[----:B--2---:R-:W-:-:S05]  /*1350*/  HADD2.F32 R0, -RZ, R0.H0_H0 ;  /* 0x20000000ff007230 */ /* 0x004fca0000004100 */
[----:B------:R-:W-:-:S04]  /*1360*/  FMUL.FTZ R0, R0, 1 ;  /* 0x3f80000000007820 */ /* 0x000fc80000410000 */
[----:B------:R0:W1:Y:S02]  /*1370*/  F2F.F64.F32 R24, R0 ;  /* 0x0000000000187310 */ /* 0x0000640000201800 */
[----:B01----:R-:W-:Y:S05]  /*1380*/  BRA `(.L_x_31881) ;  /* 0x0000000800ec7947 */ /* 0x003fea0003800000 */
.L_x_31884:
        /* <DEDUP_REMOVED lines=10> */
.L_x_31887:
[----:B------:R-:W2:Y:S02]  /*1430*/  LDG.E.U16 R4, desc[UR36][R4.64] ;  /* 0x0000002404047981 */ /* 0x000ea4000c1e1500 */
[----:B--2---:R-:W-:-:S05]  /*1440*/  HADD2.F32 R0, -RZ, R4.H0_H0 ;  /* 0x20000004ff007230 */ /* 0x004fca0000004100 */
[----:B------:R-:W-:-:S04]  /*1450*/  FMUL.FTZ R0, R0, 1 ;  /* 0x3f80000000007820 */ /* 0x000fc80000410000 */
[----:B------:R0:W1:Y:S02]  /*1460*/  F2F.F64.F32 R24, R0 ;  /* 0x0000000000187310 */ /* 0x0000640000201800 */
[----:B01----:R-:W-:Y:S05]  /*1470*/  BRA `(.L_x_31881) ;  /* 0x0000000800b07947 */ /* 0x003fea0003800000 */
.L_x_31886:
[----:B------:R0:W5:Y:S01]  /*1480*/  LDG.E.64 R24, desc[UR36][R4.64] ;  /* 0x0000002404187981 */ /* 0x000162000c1e1b00 */
[----:B------:R-:W-:Y:S05]  /*1490*/  BRA `(.L_x_31881) ;  /* 0x0000000800a87947 */ /* 0x000fea0003800000 */
.L_x_31876:
        /* <DEDUP_REMOVED lines=13> */
.L_x_31890:
[----:B------:R4:W5:Y:S01]  /*1570*/  LDG.E.64 R24, desc[UR36][R4.64] ;  /* 0x0000002404187981 */ /* 0x000962000c1e1b00 */
[----:B------:R-:W-:Y:S05]  /*1580*/  BRA `(.L_x_31881) ;  /* 0x00000008006c7947 */ /* 0x000fea0003800000 */
.L_x_31889:
        /* <DEDUP_REMOVED lines=27> */
.L_x_31892:
        /* <DEDUP_REMOVED lines=15> */
.L_x_31891:
[----:B------:R-:W2:Y:S02]  /*1830*/  LDG.E.U16 R0, desc[UR36][R4.64] ;  /* 0x0000002404007981 */ /* 0x000ea4000c1e1500 */
[----:B--2---:R-:W-:-:S04]  /*1840*/  IMAD.U32 R0, R0, 0x10000, RZ ;  /* 0x0001000000007824 */ /* 0x004fc800078e00ff */
[----:B------:R-:W-:-:S04]  /*1850*/  FMUL.FTZ R0, R0, 1 ;  /* 0x3f80000000007820 */ /* 0x000fc80000410000 */
[----:B------:R4:W0:Y:S02]  /*1860*/  F2F.F64.F32 R24, R0 ;  /* 0x0000000000187310 */ /* 0x0008240000201800 */
[----:B0---4-:R-:W-:Y:S05]  /*1870*/  BRA `(.L_x_31881) ;  /* 0x0000000400b07947 */ /* 0x011fea0003800000 */
.L_x_31888:
        /* <DEDUP_REMOVED lines=11> */
.L_x_31895:
        /* <DEDUP_REMOVED lines=21> */
.L_x_31897:
[----:B------:R-:W-:Y:S05]  /*1a80*/  BSYNC.RECONVERGENT B0 ;  /* 0x0000000000007941 */ /* 0x000fea0003800200 */
.L_x_31896:
[----:B------:R-:W-:Y:S01]  /*1a90*/  IMAD.SHL.U32 R0, R0, 0x100000, RZ ;  /* 0x0010000000007824 */ /* 0x000fe200078e00ff */
[----:B------:R-:W-:-:S04]  /*1aa0*/  LEA R3, R3, 0x3b800000, 0x17 ;  /* 0x3b80000003037811 */ /* 0x000fc800078eb8ff */
[----:B------:R-:W-:-:S05]  /*1ab0*/  LOP3.LUT R0, R3, R0, R7, 0xfe, !PT ;  /* 0x0000000003007212 */ /* 0x000fca00078efe07 */
[----:B------:R-:W-:-:S04]  /*1ac0*/  FMUL.FTZ R0, R0, 1 ;  /* 0x3f80000000007820 */ /* 0x000fc80000410000 */
[----:B------:R4:W0:Y:S02]  /*1ad0*/  F2F.F64.F32 R24, R0 ;  /* 0x0000000000187310 */ /* 0x0008240000201800 */
[----:B0---4-:R-:W-:Y:S05]  /*1ae0*/  BRA `(.L_x_31881) ;  /* 0x0000000400147947 */ /* 0x011fea0003800000 */
.L_x_31894:
        /* <DEDUP_REMOVED lines=21> */
.L_x_31899:
[----:B------:R-:W-:Y:S05]  /*1c40*/  BSYNC.RECONVERGENT B0 ;  /* 0x0000000000007941 */ /* 0x000fea0003800200 */
.L_x_31898:
[----:B------:R-:W-:Y:S01]  /*1c50*/  IMAD.SHL.U32 R0, R0, 0x200000, RZ ;  /* 0x0020000000007824 */ /* 0x000fe200078e00ff */
[----:B------:R-:W-:-:S04]  /*1c60*/  LEA R3, R3, 0x37800000, 0x17 ;  /* 0x3780000003037811 */ /* 0x000fc800078eb8ff */
[----:B------:R-:W-:-:S05]  /*1c70*/  LOP3.LUT R0, R3, R0, R7, 0xfe, !PT ;  /* 0x0000000003007212 */ /* 0x000fca00078efe07 */
[----:B------:R-:W-:-:S04]  /*1c80*/  FMUL.FTZ R0, R0, 1 ;  /* 0x3f80000000007820 */ /* 0x000fc80000410000 */
[----:B------:R4:W0:Y:S02]  /*1c90*/  F2F.F64.F32 R24, R0 ;  /* 0x0000000000187310 */ /* 0x0008240000201800 */
[----:B0---4-:R-:W-:Y:S05]  /*1ca0*/  BRA `(.L_x_31881) ;  /* 0x0000000000a47947 */ /* 0x011fea0003800000 */
.L_x_31893:
        /* <DEDUP_REMOVED lines=18> */
.L_x_31880:
        /* <DEDUP_REMOVED lines=16> */
.L_x_31902:
[----:B------:R-:W-:Y:S01]  /*1ed0*/  CS2R R24, SRZ ;  /* 0x0000000000187805 */ /* 0x000fe2000001ff00 */
[----:B------:R-:W-:Y:S06]  /*1ee0*/  BRA `(.L_x_31881) ;  /* 0x0000000000147947 */ /* 0x000fec0003800000 */
.L_x_31901:
[----:B------:R-:W2:Y:S02]  /*1ef0*/  LDG.E.64 R24, desc[UR36][R4.64] ;  /* 0x0000002404187981 */ /* 0x000ea4000c1e1b00 */
[----:B--2---:R-:W1:Y:S02]  /*1f00*/  I2F.F64.U64 R24, R24 ;  /* 0x0000001800187312 */ /* 0x004e640000301800 */
[----:B-1----:R-:W-:Y:S05]  /*1f10*/  BRA `(.L_x_31881) ;  /* 0x0000000000087947 */ /* 0x002fea0003800000 */
.L_x_31900:
[----:B------:R-:W2:Y:S02]  /*1f20*/  LDG.E R4, desc[UR36][R4.64] ;  /* 0x0000002404047981 */ /* 0x000ea4000c1e1900 */
[----:B--2---:R1:W2:Y:S02]  /*1f30*/  I2F.F64.U32 R24, R4 ;  /* 0x0000000400187312 */ /* 0x0042a40000201800 */
.L_x_31881:
[----:B------:R-:W-:Y:S05]  /*1f40*/  BSYNC.RECONVERGENT B6 ;  /* 0x0000000000067941 */ /* 0x000fea0003800200 */
.L_x_31875:
[----:B------:R-:W-:-:S07]  /*1f50*/  VIADD R2, R2, 0x80 ;  /* 0x0000008002027836 */ /* 0x000fce0000000000 */
.L_x_31874:
[----:B------:R-:W-:Y:S05]  /*1f60*/  BSYNC.RECONVERGENT B7 ;  /* 0x0000000000077941 */ /* 0x000fea0003800200 */
.L_x_31873:
        /* <DEDUP_REMOVED lines=25> */
.L_x_31909:
[----:B------:R-:W4:Y:S02]  /*2100*/  LDG.E.U8 R4, desc[UR36][R4.64] ;  /* 0x0000002404047981 */ /* 0x000f24000c1e1100 */
[----:B----4-:R0:W1:Y:S02]  /*2110*/  I2F.F64.U16 R16, R4 ;  /* 0x0000000400107312 */ /* 0x0100640000101800 */
[----:B01----:R-:W-:Y:S05]  /*2120*/  BRA `(.L_x_31911) ;  /* 0x0000000c00647947 */ /* 0x003fea0003800000 */
.L_x_31908:
        /* <DEDUP_REMOVED lines=9> */
.L_x_31913:
[----:B------:R-:W4:Y:S02]  /*21c0*/  LDG.E R4, desc[UR36][R4.64] ;  /* 0x0000002404047981 */ /* 0x000f24000c1e1900 */
[----:B----4-:R0:W1:Y:S02]  /*21d0*/  I2F.F64 R16, R4 ;  /* 0x0000000400107312 */ /* 0x0100640000201c00 */
[----:B01----:R-:W-:Y:S05]  /*21e0*/  BRA `(.L_x_31911) ;  /* 0x0000000c00347947 */ /* 0x003fea0003800000 */
.L_x_31912:
[----:B------:R-:W4:Y:S02]  /*21f0*/  LDG.E.U16 R4, desc[UR36][R4.64] ;  /* 0x0000002404047981 */ /* 0x000f24000c1e1500 */
[----:B----4-:R0:W1:Y:S02]  /*2200*/  I2F.F64.S16 R16, R4 ;  /* 0x0000000400107312 */ /* 0x0100640000101c00 */
[----:B01----:R-:W-:Y:S05]  /*2210*/  BRA `(.L_x_31911) ;  /* 0x0000000c00287947 */ /* 0x003fea0003800000 */
.L_x_31907:
        /* <DEDUP_REMOVED lines=10> */
.L_x_31915:
[----:B------:R-:W4:Y:S02]  /*22c0*/  LDG.E.U16 R0, desc[UR36][R4.64] ;  /* 0x0000002404007981 */ /* 0x000f24000c1e1500 */
[----:B----4-:R-:W-:-:S05]  /*22d0*/  HADD2.F32 R0, -RZ, R0.H0_H0 ;  /* 0x20000000ff007230 */ /* 0x010fca0000004100 */
[----:B------:R-:W-:-:S04]  /*22e0*/  FMUL.FTZ R0, R0, 1 ;  /* 0x3f80000000007820 */ /* 0x000fc80000410000 */
[----:B------:R1:W4:Y:S02]  /*22f0*/  F2F.F64.F32 R16, R0 ;  /* 0x0000000000107310 */ /* 0x0003240000201800 */
[----:B-1--4-:R-:W-:Y:S05]  /*2300*/  BRA `(.L_x_31911) ;  /* 0x0000000800ec7947 */ /* 0x012fea0003800000 */
.L_x_31914:
        /* <DEDUP_REMOVED lines=10> */
.L_x_31917:
[----:B------:R-:W4:Y:S02]  /*23b0*/  LDG.E.U16 R4, desc[UR36][R4.64] ;  /* 0x0000002404047981 */ /* 0x000f24000c1e1500 */
[----:B----4-:R-:W-:-:S05]  /*23c0*/  HADD2.F32 R0, -RZ, R4.H0_H0 ;  /* 0x20000004ff007230 */ /* 0x010fca0000004100 */
[----:B------:R-:W-:-:S04]  /*23d0*/  FMUL.FTZ R0, R0, 1 ;  /* 0x3f80000000007820 */ /* 0x000fc80000410000 */
[----:B------:R1:W4:Y:S02]  /*23e0*/  F2F.F64.F32 R16, R0 ;  /* 0x0000000000107310 */ /* 0x0003240000201800 */
[----:B-1--4-:R-:W-:Y:S05]  /*23f0*/  BRA `(.L_x_31911) ;  /* 0x0000000800b07947 */ /* 0x012fea0003800000 */
.L_x_31916:
[----:B------:R0:W5:Y:S01]  /*2400*/  LDG.E.64 R16, desc[UR36][R4.64] ;  /* 0x0000002404107981 */ /* 0x000162000c1e1b00 */
[----:B------:R-:W-:Y:S05]  /*2410*/  BRA `(.L_x_31911) ;  /* 0x0000000800a87947 */ /* 0x000fea0003800000 */
.L_x_31906:
        /* <DEDUP_REMOVED lines=13> */
.L_x_31920:
[----:B------:R1:W5:Y:S01]  /*24f0*/  LDG.E.64 R16, desc[UR36][R4.64] ;  /* 0x0000002404107981 */ /* 0x000362000c1e1b00 */
[----:B------:R-:W-:Y:S05]  /*2500*/  BRA `(.L_x_31911) ;  /* 0x00000008006c7947 */ /* 0x000fea0003800000 */
.L_x_31919:
        /* <DEDUP_REMOVED lines=27> */
.L_x_31922:
        /* <DEDUP_REMOVED lines=15> */
.L_x_31921:
[----:B------:R-:W4:Y:S02]  /*27b0*/  LDG.E.U16 R0, desc[UR36][R4.64] ;  /* 0x0000002404007981 */ /* 0x000f24000c1e1500 */
[----:B----4-:R-:W-:-:S04]  /*27c0*/  IMAD.U32 R0, R0, 0x10000, RZ ;  /* 0x0001000000007824 */ /* 0x010fc800078e00ff */
[----:B------:R-:W-:-:S04]  /*27d0*/  FMUL.FTZ R0, R0, 1 ;  /* 0x3f80000000007820 */ /* 0x000fc80000410000 */
[----:B------:R4:W0:Y:S02]  /*27e0*/  F2F.F64.F32 R16, R0 ;  /* 0x0000000000107310 */ /* 0x0008240000201800 */
[----:B0---4-:R-:W-:Y:S05]  /*27f0*/  BRA `(.L_x_31911) ;  /* 0x0000000400b07947 */ /* 0x011fea0003800000 */
.L_x_31918:
        /* <DEDUP_REMOVED lines=11> */
.L_x_31925:
        /* <DEDUP_REMOVED lines=21> */
.L_x_31927:
[----:B------:R-:W-:Y:S05]  /*2a00*/  BSYNC.RECONVERGENT B0 ;  /* 0x0000000000007941 */ /* 0x000fea0003800200 */
.L_x_31926:
[----:B------:R-:W-:Y:S01]  /*2a10*/  IMAD.SHL.U32 R0, R0, 0x100000, RZ ;  /* 0x0010000000007824 */ /* 0x000fe200078e00ff */
[----:B------:R-:W-:-:S04]  /*2a20*/  LEA R3, R3, 0x3b800000, 0x17 ;  /* 0x3b80000003037811 */ /* 0x000fc800078eb8ff */
[----:B------:R-:W-:-:S05]  /*2a30*/  LOP3.LUT R0, R3, R0, R7, 0xfe, !PT ;  /* 0x0000000003007212 */ /* 0x000fca00078efe07 */
[----:B------:R-:W-:-:S04]  /*2a40*/  FMUL.FTZ R0, R0, 1 ;  /* 0x3f80000000007820 */ /* 0x000fc80000410000 */
[----:B------:R0:W1:Y:S02]  /*2a50*/  F2F.F64.F32 R16, R0 ;  /* 0x0000000000107310 */ /* 0x0000640000201800 */
[----:B01----:R-:W-:Y:S05]  /*2a60*/  BRA `(.L_x_31911) ;  /* 0x0000000400147947 */ /* 0x003fea0003800000 */
.L_x_31924:
        /* <DEDUP_REMOVED lines=21> */
.L_x_31929:
[----:B------:R-:W-:Y:S05]  /*2bc0*/  BSYNC.RECONVERGENT B0 ;  /* 0x0000000000007941 */ /* 0x000fea0003800200 */
.L_x_31928:
[----:B------:R-:W-:Y:S01]  /*2bd0*/  IMAD.SHL.U32 R0, R0, 0x200000, RZ ;  /* 0x0020000000007824 */ /* 0x000fe200078e00ff */
[----:B------:R-:W-:-:S04]  /*2be0*/  LEA R3, R3, 0x37800000, 0x17 ;  /* 0x3780000003037811 */ /* 0x000fc800078eb8ff */
[----:B------:R-:W-:-:S05]  /*2bf0*/  LOP3.LUT R0, R3, R0, R7, 0xfe, !PT ;  /* 0x0000000003007212 */ /* 0x000fca00078efe07 */
[----:B------:R-:W-:-:S04]  /*2c00*/  FMUL.FTZ R0, R0, 1 ;  /* 0x3f80000000007820 */ /* 0x000fc80000410000 */
[----:B------:R0:W1:Y:S02]  /*2c10*/  F2F.F64.F32 R16, R0 ;  /* 0x0000000000107310 */ /* 0x0000640000201800 */
[----:B01----:R-:W-:Y:S05]  /*2c20*/  BRA `(.L_x_31911) ;  /* 0x0000000000a47947 */ /* 0x003fea0003800000 */
.L_x_31923:
        /* <DEDUP_REMOVED lines=18> */
.L_x_31910:
        /* <DEDUP_REMOVED lines=16> */
.L_x_31932:
[----:B------:R-:W-:Y:S01]  /*2e50*/  CS2R R16, SRZ ;  /* 0x0000000000107805 */ /* 0x000fe2000001ff00 */
[----:B------:R-:W-:Y:S06]  /*2e60*/  BRA `(.L_x_31911) ;  /* 0x0000000000147947 */ /* 0x000fec0003800000 */
.L_x_31931:
[----:B------:R-:W4:Y:S02]  /*2e70*/  LDG.E.64 R16, desc[UR36][R4.64] ;  /* 0x0000002404107981 */ /* 0x000f24000c1e1b00 */
[----:B----4-:R-:W0:Y:S02]  /*2e80*/  I2F.F64.U64 R16, R16 ;  /* 0x0000001000107312 */ /* 0x010e240000301800 */
[----:B0-----:R-:W-:Y:S05]  /*2e90*/  BRA `(.L_x_31911) ;  /* 0x0000000000087947 */ /* 0x001fea0003800000 */
.L_x_31930:
[----:B------:R-:W4:Y:S02]  /*2ea0*/  LDG.E R4, desc[UR36][R4.64] ;  /* 0x0000002404047981 */ /* 0x000f24000c1e1900 */
[----:B----4-:R4:W0:Y:S02]  /*2eb0*/  I2F.F64.U32 R16, R4 ;  /* 0x0000000400107312 */ /* 0x0108240000201800 */
.L_x_31911:
[----:B------:R-:W-:Y:S05]  /*2ec0*/  BSYNC.RECONVERGENT B6 ;  /* 0x0000000000067941 */ /* 0x000fea0003800200 */
.L_x_31905:
[----:B------:R-:W-:-:S07]  /*2ed0*/  VIADD R2, R2, 0x80 ;  /* 0x0000008002027836 */ /* 0x000fce0000000000 */
.L_x_31904:
[----:B------:R-:W-:Y:S05]  /*2ee0*/  BSYNC.RECONVERGENT B7 ;  /* 0x0000000000077941 */ /* 0x000fea0003800200 */
.L_x_31903:
        /* <DEDUP_REMOVED lines=24> */
.L_x_31938:
[----:B------:R-:W4:Y:S02]  /*3070*/  LDG.E.U8 R2, desc[UR36][R2.64] ;  /* 0x0000002402027981 */ /* 0x000f24000c1e1100 */
[----:B----4-:R0:W1:Y:S02]  /*3080*/  I2F.F64.U16 R26, R2 ;  /* 0x00000002001a7312 */ /* 0x0100640000101800 */
[----:B01----:R-:W-:Y:S05]  /*3090*/  BRA `(.L_x_31934) ;  /* 0x0000000c00547947 */ /* 0x003fea0003800000 */
.L_x_31937:
        /* <DEDUP_REMOVED lines=9> */
.L_x_31941:
[----:B------:R-:W4:Y:S02]  /*3130*/  LDG.E R2, desc[UR36][R2.64] ;  /* 0x0000002402027981 */ /* 0x000f24000c1e1900 */
[----:B----4-:R0:W1:Y:S02]  /*3140*/  I2F.F64 R26, R2 ;  /* 0x00000002001a7312 */ /* 0x0100640000201c00 */
[----:B01----:R-:W-:Y:S05]  /*3150*/  BRA `(.L_x_31934) ;  /* 0x0000000c00247947 */ /* 0x003fea0003800000 */
.L_x_31940:
[----:B------:R-:W4:Y:S02]  /*3160*/  LDG.E.U16 R2, desc[UR36][R2.64] ;  /* 0x0000002402027981 */ /* 0x000f24000c1e1500 */
[----:B----4-:R0:W1:Y:S02]  /*3170*/  I2F.F64.S16 R26, R2 ;  /* 0x00000002001a7312 */ /* 0x0100640000101c00 */
[----:B01----:R-:W-:Y:S05]  /*3180*/  BRA `(.L_x_31934) ;  /* 0x0000000c00187947 */ /* 0x003fea0003800000 */
.L_x_31936:
        /* <DEDUP_REMOVED lines=10> */
.L_x_31943:
[----:B------:R-:W4:Y:S02]  /*3230*/  LDG.E.U16 R0, desc[UR36][R2.64] ;  /* 0x0000002402007981 */ /* 0x000f24000c1e1500 */
[----:B----4-:R-:W-:-:S05]  /*3240*/  HADD2.F32 R0, -RZ, R0.H0_H0 ;  /* 0x20000000ff007230 */ /* 0x010fca0000004100 */
[----:B------:R-:W-:-:S04]  /*3250*/  FMUL.FTZ R0, R0, 1 ;  /* 0x3f80000000007820 */ /* 0x000fc80000410000 */
[----:B------:R0:W1:Y:S02]  /*3260*/  F2F.F64.F32 R26, R0 ;  /* 0x00000000001a7310 */ /* 0x0000640000201800 */
[----:B01----:R-:W-:Y:S05]  /*3270*/  BRA `(.L_x_31934) ;  /* 0x0000000800dc7947 */ /* 0x003fea0003800000 */
.L_x_31942:
        /* <DEDUP_REMOVED lines=10> */
.L_x_31945:
[----:B------:R-:W4:Y:S02]  /*3320*/  LDG.E.U16 R2, desc[UR36][R2.64] ;  /* 0x0000002402027981 */ /* 0x000f24000c1e1500 */
[----:B----4-:R-:W-:-:S05]  /*3330*/  HADD2.F32 R0, -RZ, R2.H0_H0 ;  /* 0x20000002ff007230 */ /* 0x010fca0000004100 */
[----:B------:R-:W-:-:S04]  /*3340*/  FMUL.FTZ R0, R0, 1 ;  /* 0x3f80000000007820 */ /* 0x000fc80000410000 */
[----:B------:R0:W1:Y:S02]  /*3350*/  F2F.F64.F32 R26, R0 ;  /* 0x00000000001a7310 */ /* 0x0000640000201800 */
[----:B01----:R-:W-:Y:S05]  /*3360*/  BRA `(.L_x_31934) ;  /* 0x0000000800a07947 */ /* 0x003fea0003800000 */
.L_x_31944:
[----:B------:R0:W5:Y:S01]  /*3370*/  LDG.E.64 R26, desc[UR36][R2.64] ;  /* 0x00000024021a7981 */ /* 0x000162000c1e1b00 */
[----:B------:R-:W-:Y:S05]  /*3380*/  BRA `(.L_x_31934) ;  /* 0x0000000800987947 */ /* 0x000fea0003800000 */
.L_x_31935:
        /* <DEDUP_REMOVED lines=13> */
.L_x_31948:
[----:B------:R0:W5:Y:S01]  /*3460*/  LDG.E.64 R26, desc[UR36][R2.64] ;  /* 0x00000024021a7981 */ /* 0x000162000c1e1b00 */
[----:B------:R-:W-:Y:S05]  /*3470*/  BRA `(.L_x_31934) ;  /* 0x00000008005c7947 */ /* 0x000fea0003800000 */
.L_x_31947:
        /* <DEDUP_REMOVED lines=27> */
.L_x_31950:
        /* <DEDUP_REMOVED lines=14> */
.L_x_31949:
[----:B------:R-:W4:Y:S02]  /*3710*/  LDG.E.U16 R0, desc[UR36][R2.64] ;  /* 0x0000002402007981 */ /* 0x000f24000c1e1500 */
[----:B----4-:R-:W-:-:S04]  /*3720*/  IMAD.U32 R0, R0, 0x10000, RZ ;  /* 0x0001000000007824 */ /* 0x010fc800078e00ff */
[----:B------:R-:W-:-:S04]  /*3730*/  FMUL.FTZ R0, R0, 1 ;  /* 0x3f80000000007820 */ /* 0x000fc80000410000 */
[----:B------:R0:W1:Y:S02]  /*3740*/  F2F.F64.F32 R26, R0 ;  /* 0x00000000001a7310 */ /* 0x0000640000201800 */
[----:B01----:R-:W-:Y:S05]  /*3750*/  BRA `(.L_x_31934) ;  /* 0x0000000400a47947 */ /* 0x003fea0003800000 */
.L_x_31946:
        /* <DEDUP_REMOVED lines=11> */
.L_x_31953:
        /* <DEDUP_REMOVED lines=20> */
.L_x_31955:
[----:B------:R-:W-:Y:S05]  /*3950*/  BSYNC.RECONVERGENT B0 ;  /* 0x0000000000007941 */ /* 0x000fea0003800200 */
.L_x_31954:
[----:B------:R-:W-:Y:S01]  /*3960*/  IMAD.SHL.U32 R0, R0, 0x100000, RZ ;  /* 0x0010000000007824 */ /* 0x000fe200078e00ff */
[----:B------:R-:W-:-:S04]  /*3970*/  LEA R2, R2, 0x3b800000, 0x17 ;  /* 0x3b80000002027811 */ /* 0x000fc800078eb8ff */
[----:B------:R-:W-:-:S05]  /*3980*/  LOP3.LUT R0, R2, R0, R7, 0xfe, !PT ;  /* 0x0000000002007212 */ /* 0x000fca00078efe07 */
[----:B------:R-:W-:-:S04]  /*3990*/  FMUL.FTZ R0, R0, 1 ;  /* 0x3f80000000007820 */ /* 0x000fc80000410000 */
[----:B------:R0:W1:Y:S02]  /*39a0*/  F2F.F64.F32 R26, R0 ;  /* 0x00000000001a7310 */ /* 0x0000640000201800 */
[----:B01----:R-:W-:Y:S05]  /*39b0*/  BRA `(.L_x_31934) ;  /* 0x00000004000c7947 */ /* 0x003fea0003800000 */
.L_x_31952:
        /* <DEDUP_REMOVED lines=20> */
.L_x_31957:
[----:B------:R-:W-:Y:S05]  /*3b00*/  BSYNC.RECONVERGENT B0 ;  /* 0x0000000000007941 */ /* 0x000fea0003800200 */
.L_x_31956:
[----:B------:R-:W-:Y:S01]  /*3b10*/  IMAD.SHL.U32 R0, R0, 0x200000, RZ ;  /* 0x0020000000007824 */ /* 0x000fe200078e00ff */
[----:B------:R-:W-:-:S04]  /*3b20*/  LEA R2, R2, 0x37800000, 0x17 ;  /* 0x3780000002027811 */ /* 0x000fc800078eb8ff */
[----:B------:R-:W-:-:S05]  /*3b30*/  LOP3.LUT R0, R2, R0, R7, 0xfe, !PT ;  /* 0x0000000002007212 */ /* 0x000fca00078efe07 */
[----:B------:R-:W-:-:S04]  /*3b40*/  FMUL.FTZ R0, R0, 1 ;  /* 0x3f80000000007820 */ /* 0x000fc80000410000 */
[----:B------:R0:W1:Y:S02]  /*3b50*/  F2F.F64.F32 R26, R0 ;  /* 0x00000000001a7310 */ /* 0x0000640000201800 */
[----:B01----:R-:W-:Y:S05]  /*3b60*/  BRA `(.L_x_31934) ;  /* 0x0000000000a07947 */ /* 0x003fea0003800000 */
.L_x_31951:
        /* <DEDUP_REMOVED lines=18> */
.L_x_31939:
        /* <DEDUP_REMOVED lines=16> */
.L_x_31960:
[----:B------:R-:W-:Y:S05]  /*3d90*/  BRA `(.L_x_31934) ;  /* 0x0000000000147947 */ /* 0x000fea0003800000 */
.L_x_31959:
[----:B------:R-:W4:Y:S02]  /*3da0*/  LDG.E.64 R26, desc[UR36][R2.64] ;  /* 0x00000024021a7981 */ /* 0x000f24000c1e1b00 */
[----:B----4-:R-:W0:Y:S02]  /*3db0*/  I2F.F64.U64 R26, R26 ;  /* 0x0000001a001a7312 */ /* 0x010e240000301800 */
[----:B0-----:R-:W-:Y:S05]  /*3dc0*/  BRA `(.L_x_31934) ;  /* 0x0000000000087947 */ /* 0x001fea0003800000 */
.L_x_31958:
[----:B------:R-:W4:Y:S02]  /*3dd0*/  LDG.E R2, desc[UR36][R2.64] ;  /* 0x0000002402027981 */ /* 0x000f24000c1e1900 */
[----:B----4-:R0:W1:Y:S02]  /*3de0*/  I2F.F64.U32 R26, R2 ;  /* 0x00000002001a7312 */ /* 0x0100640000201800 */
.L_x_31934:
[----:B------:R-:W-:Y:S05]  /*3df0*/  BSYNC.RECONVERGENT B6 ;  /* 0x0000000000067941 */ /* 0x000fea0003800200 */
.L_x_31933:
        /* <DEDUP_REMOVED lines=10> */
[----:B------:R-:W-:Y:S01]  /*3ea0*/  IMAD.MOV.U32 R6, RZ, RZ, 0x652b82fe ;  /* 0x652b82feff067424 */ /* 0x000fe200078e00ff */
[----:B------:R-:W-:Y:S01]  /*3eb0*/  UMOV UR4, 0xfefa39ef ;  /* 0xfefa39ef00047882 */ /* 0x000fe20000000000 */
[----:B------:R-:W-:Y:S01]  /*3ec0*/  IMAD.MOV.U32 R7, RZ, RZ, 0x3ff71547 ;  /* 0x3ff71547ff077424 */ /* 0x000fe200078e00ff */
[----:B------:R-:W-:Y:S01]  /*3ed0*/  UMOV UR5, 0x3fe62e42 ;  /* 0x3fe62e4200057882 */ /* 0x000fe20000000000 */
[----:B---3-5:R-:W-:-:S04]  /*3ee0*/  FSETP.GEU.FTZ.AND P4, PT, |R29|, 4.1917929649353027344, PT ;  /* 0x4086232b1d00780b */ /* 0x028fc80003f9e200 */
        /* <DEDUP_REMOVED lines=17> */
[----:B-1----:R1:W3:Y:S01]  /*4000*/  DFMA R4, R4, -UR4, R8 ;  /* 0x8000000404047c2b */ /* 0x0022e20008000008 */
[----:B------:R-:W-:Y:S01]  /*4010*/  UMOV UR4, 0x69ce2bdf ;  /* 0x69ce2bdf00047882 */ /* 0x000fe20000000000 */
[----:B-1----:R-:W-:Y:S01]  /*4020*/  IMAD.MOV.U32 R8, RZ, RZ, -0x35dec16 ;  /* 0xfca213eaff087424 */ /* 0x002fe200078e00ff */
[----:B------:R-:W-:Y:S01]  /*4030*/  UMOV UR5, 0x3e5ade15 ;  /* 0x3e5ade1500057882 */ /* 0x000fe20000000000 */
[----:B------:R-:W-:-:S15]  /*4040*/  IMAD.MOV.U32 R9, RZ, RZ, 0x3e928af3 ;  /* 0x3e928af3ff097424 */ /* 0x000fde00078e00ff */
[----:B------:R-:W-:-:S15]  /*4050*/  NOP ;  /* 0x0000000000007918 */ /* 0x000fde0000000000 */
[----:B------:R-:W-:-:S15]  /*4060*/  NOP ;  /* 0x0000000000007918 */ /* 0x000fde0000000000 */
[----:B------:R-:W-:-:S15]  /*4070*/  NOP ;  /* 0x0000000000007918 */ /* 0x000fde0000000000 */
[----:B---3--:R-:W1:Y:S01]  /*4080*/  DFMA R8, R4, UR4, R8 ;  /* 0x0000000404087c2b */ /* 0x008e620008000008 */
[----:B------:R-:W-:Y:S01]  /*4090*/  UMOV UR4, 0x62401315 ;  /* 0x6240131500047882 */ /* 0x000fe20000000000 */
[----:B------:R-:W-:-:S15]  /*40a0*/  UMOV UR5, 0x3ec71dee ;  /* 0x3ec71dee00057882 */ /* 0x000fde0000000000 */
[----:B------:R-:W-:-:S15]  /*40b0*/  NOP ;  /* 0x0000000000007918 */ /* 0x000fde0000000000 */
[----:B------:R-:W-:-:S15]  /*40c0*/  NOP ;  /* 0x0000000000007918 */ /* 0x000fde0000000000 */
[----:B------:R-:W-:-:S15]  /*40d0*/  NOP ;  /* 0x0000000000007918 */ /* 0x000fde0000000000 */
[----:B------:R-:W-:-:S02]  /*40e0*/  NOP ;  /* 0x0000000000007918 */ /* 0x000fc40000000000 */
[----:B-1----:R-:W1:Y:S01]  /*40f0*/  DFMA R8, R4, R8, UR4 ;  /* 0x0000000404087e2b */ /* 0x002e620008000008 */
        /* <DEDUP_REMOVED lines=48> */
[----:B-1----:R-:W1:-:S15]  /*4400*/  DFMA R8, R4, R8, UR4 ;  /* 0x0000000404087e2b */ /* 0x002e5e0008000008 */
[----:B------:R-:W-:-:S15]  /*4410*/  NOP ;  /* 0x0000000000007918 */ /* 0x000fde0000000000 */
[----:B------:R-:W-:-:S15]  /*4420*/  NOP ;  /* 0x0000000000007918 */ /* 0x000fde0000000000 */
[----:B------:R-:W-:-:S15]  /*4430*/  NOP ;  /* 0x0000000000007918 */ /* 0x000fde0000000000 */
[----:B------:R-:W-:-:S04]  /*4440*/  NOP ;  /* 0x0000000000007918 */ /* 0x000fc80000000000 */
[----:B-1----:R-:W1:-:S15]  /*4450*/  DFMA R8, R4, R8, 1 ;  /* 0x3ff000000408742b */ /* 0x002e5e0000000008 */
[----:B------:R-:W-:-:S15]  /*4460*/  NOP ;  /* 0x0000000000007918 */ /* 0x000fde0000000000 */
[----:B------:R-:W-:-:S15]  /*4470*/  NOP ;  /* 0x0000000000007918 */ /* 0x000fde0000000000 */
[----:B------:R-:W-:-:S15]  /*4480*/  NOP ;  /* 0x0000000000007918 */ /* 0x000fde0000000000 */
[----:B------:R-:W-:-:S04]  /*4490*/  NOP ;  /* 0x0000000000007918 */ /* 0x000fc80000000000 */
[----:B-1----:R-:W1:Y:S02]  /*44a0*/  DFMA R8, R4, R8, 1 ;  /* 0x3ff000000408742b */ /* 0x002e640000000008 */
[----:B-1----:R-:W-:Y:S02]  /*44b0*/  IMAD R5, R6, 0x100000, R9 ;  /* 0x0010000006057824 */ /* 0x002fe400078e0209 */
[----:B------:R-:W-:Y:S01]  /*44c0*/  IMAD.MOV.U32 R4, RZ, RZ, R8 ;  /* 0x000000ffff047224 */ /* 0x000fe200078e0008 */
        /* <DEDUP_REMOVED lines=11> */
[----:B------:R-:W1:Y:S02]  /*4580*/  DADD R4, R28, +INF ;  /* 0x7ff000001c047429 */ /* 0x000e640000000000 */
[----:B-1----:R-:W-:Y:S02]  /*4590*/  FSEL R4, R4, RZ, P5 ;  /* 0x000000ff04047208 */ /* 0x002fe40002800000 */
[----:B------:R-:W-:-:S15]  /*45a0*/  FSEL R5, R5, RZ, P5 ;  /* 0x000000ff05057208 */ /* 0x000fde0002800000 */
[----:B------:R-:W-:-:S15]  /*45b0*/  NOP ;  /* 0x0000000000007918 */ /* 0x000fde0000000000 */
[----:B------:R-:W-:-:S15]  /*45c0*/  NOP ;  /* 0x0000000000007918 */ /* 0x000fde0000000000 */
[----:B------:R-:W-:-:S15]  /*45d0*/  NOP ;  /* 0x0000000000007918 */ /* 0x000fde0000000000 */
[----:B------:R1:W4:Y:S02]  /*45e0*/  @!P4 DMUL R4, R8, R6 ;  /* 0x000000060804c228 */ /* 0x0003240000000000 */
.L_x_31962:
[----:B------:R-:W-:Y:S05]  /*45f0*/  BSYNC.RECONVERGENT B0 ;  /* 0x0000000000007941 */ /* 0x000fea0003800200 */
.L_x_31961:
[----:B------:R-:W-:Y:S04]  /*4600*/  BSSY.RECONVERGENT B0, `(.L_x_31963) ;  /* 0x0000077000007945 */ /* 0x000fe80003800200 */
[----:B------:R-:W-:Y:S05]  /*4610*/  @P3 BRA `(.L_x_31964) ;  /* 0x0000000400d43947 */ /* 0x000fea0003800000 */
[----:B-1----:R-:W-:Y:S01]  /*4620*/  IMAD.MOV.U32 R6, RZ, RZ, 0x652b82fe ;  /* 0x652b82feff067424 */ /* 0x002fe200078e00ff */
[----:B------:R-:W-:Y:S01]  /*4630*/  UMOV UR4, 0xfefa39ef ;  /* 0xfefa39ef00047882 */ /* 0x000fe20000000000 */
[----:B------:R-:W-:Y:S01]  /*4640*/  IMAD.MOV.U32 R7, RZ, RZ, 0x3ff71547 ;  /* 0x3ff71547ff077424 */ /* 0x000fe200078e00ff */
[----:B------:R-:W-:Y:S01]  /*4650*/  UMOV UR5, 0x3fe62e42 ;  /* 0x3fe62e4200057882 */ /* 0x000fe20000000000 */
[----:B--2--5:R-:W-:-:S04]  /*4660*/  FSETP.GEU.FTZ.AND P3, PT, |R25|, 4.1917929649353027344, PT ;  /* 0x4086232b1900780b */ /* 0x024fc80003f7e200 */
        /* <DEDUP_REMOVED lines=17> */
[----:B-1----:R1:W2:Y:S01]  /*4780*/  DFMA R8, R8, -UR4, R10 ;  /* 0x8000000408087c2b */ /* 0x0022a2000800000a */
[----:B------:R-:W-:Y:S01]  /*4790*/  UMOV UR4, 0x69ce2bdf ;  /* 0x69ce2bdf00047882 */ /* 0x000fe20000000000 */
[----:B-1----:R-:W-:Y:S01]  /*47a0*/  IMAD.MOV.U32 R10, RZ, RZ, -0x35dec16 ;  /* 0xfca213eaff0a7424 */ /* 0x002fe200078e00ff */
[----:B------:R-:W-:Y:S01]  /*47b0*/  UMOV UR5, 0x3e5ade15 ;  /* 0x3e5ade1500057882 */ /* 0x000fe20000000000 */
[----:B------:R-:W-:-:S15]  /*47c0*/  IMAD.MOV.U32 R11, RZ, RZ, 0x3e928af3 ;  /* 0x3e928af3ff0b7424 */ /* 0x000fde00078e00ff */
[----:B------:R-:W-:-:S15]  /*47d0*/  NOP ;  /* 0x0000000000007918 */ /* 0x000fde0000000000 */
[----:B------:R-:W-:-:S15]  /*47e0*/  NOP ;  /* 0x0000000000007918 */ /* 0x000fde0000000000 */
[----:B------:R-:W-:-:S15]  /*47f0*/  NOP ;  /* 0x0000000000007918 */ /* 0x000fde0000000000 */
[----:B--2---:R-:W1:Y:S01]  /*4800*/  DFMA R10, R8, UR4, R10 ;  /* 0x00000004080a7c2b */ /* 0x004e62000800000a */
        /* <DEDUP_REMOVED lines=65> */
[----:B-1----:R-:W3:Y:S02]  /*4c20*/  DFMA R8, R8, R10, 1 ;  /* 0x3ff000000808742b */ /* 0x002ee4000000000a */
[----:B---3--:R-:W-:Y:S02]  /*4c30*/  IMAD R29, R6, 0x100000, R9 ;  /* 0x00100000061d7824 */ /* 0x008fe400078e0209 */
        /* <DEDUP_REMOVED lines=18> */
[----:B------:R1:W2:Y:S02]  /*4d60*/  @!P3 DMUL R28, R8, R6 ;  /* 0x00000006081cb228 */ /* 0x0002a40000000000 */
.L_x_31964:
[----:B------:R-:W-:Y:S05]  /*4d70*/  BSYNC.RECONVERGENT B0 ;  /* 0x0000000000007941 */ /* 0x000fea0003800200 */
.L_x_31963:
[----:B------:R-:W-:Y:S04]  /*4d80*/  BSSY.RECONVERGENT B0, `(.L_x_31965) ;  /* 0x0000077000007945 */ /* 0x000fe80003800200 */
[----:B------:R-:W-:Y:S05]  /*4d90*/  @P2 BRA `(.L_x_31966) ;  /* 0x0000000400d42947 */ /* 0x000fea0003800000 */
[----:B-1----:R-:W-:Y:S01]  /*4da0*/  IMAD.MOV.U32 R6, RZ, RZ, 0x652b82fe ;  /* 0x652b82feff067424 */ /* 0x002fe200078e00ff */
[----:B------:R-:W-:Y:S01]  /*4db0*/  UMOV UR4, 0xfefa39ef ;  /* 0xfefa39ef00047882 */ /* 0x000fe20000000000 */
[----:B------:R-:W-:Y:S01]  /*4dc0*/  IMAD.MOV.U32 R7, RZ, RZ, 0x3ff71547 ;  /* 0x3ff71547ff077424 */ /* 0x000fe200078e00ff */
[----:B------:R-:W-:Y:S01]  /*4dd0*/  UMOV UR5, 0x3fe62e42 ;  /* 0x3fe62e4200057882 */ /* 0x000fe20000000000 */
[----:B-----5:R-:W-:-:S04]  /*4de0*/  FSETP.GEU.FTZ.AND P2, PT, |R17|, 4.1917929649353027344, PT ;  /* 0x4086232b1100780b */ /* 0x020fc80003f5e200 */
        /* <DEDUP_REMOVED lines=17> */
[----:B-1----:R1:W0:Y:S01]  /*4f00*/  DFMA R8, R8, -UR4, R10 ;  /* 0x8000000408087c2b */ /* 0x002222000800000a */
[----:B------:R-:W-:Y:S01]  /*4f10*/  UMOV UR4, 0x69ce2bdf ;  /* 0x69ce2bdf00047882 */ /* 0x000fe20000000000 */
[----:B-1----:R-:W-:Y:S01]  /*4f20*/  IMAD.MOV.U32 R10, RZ, RZ, -0x35dec16 ;  /* 0xfca213eaff0a7424 */ /* 0x002fe200078e00ff */
[----:B------:R-:W-:Y:S01]  /*4f30*/  UMOV UR5, 0x3e5ade15 ;  /* 0x3e5ade1500057882 */ /* 0x000fe20000000000 */
[----:B------:R-:W-:-:S15]  /*4f40*/  IMAD.MOV.U32 R11, RZ, RZ, 0x3e928af3 ;  /* 0x3e928af3ff0b7424 */ /* 0x000fde00078e00ff */
[----:B------:R-:W-:-:S15]  /*4f50*/  NOP ;  /* 0x0000000000007918 */ /* 0x000fde0000000000 */
[----:B------:R-:W-:-:S15]  /*4f60*/  NOP ;  /* 0x0000000000007918 */ /* 0x000fde0000000000 */
[----:B------:R-:W-:-:S15]  /*4f70*/  NOP ;  /* 0x0000000000007918 */ /* 0x000fde0000000000 */
        /* <DEDUP_REMOVED lines=66> */
[----:B0-----:R-:W2:Y:S02]  /*53a0*/  DFMA R8, R8, R10, 1 ;  /* 0x3ff000000808742b */ /* 0x001ea4000000000a */
[----:B--2---:R-:W-:Y:S02]  /*53b0*/  IMAD R25, R6, 0x100000, R9 ;  /* 0x0010000006197824 */ /* 0x004fe400078e0209 */
        /* <DEDUP_REMOVED lines=19> */
.L_x_31966:
[----:B------:R-:W-:Y:S05]  /*54f0*/  BSYNC.RECONVERGENT B0 ;  /* 0x0000000000007941 */ /* 0x000fea0003800200 */
.L_x_31965:
[----:B------:R-:W-:Y:S04]  /*5500*/  BSSY.RECONVERGENT B0, `(.L_x_31967) ;  /* 0x0000077000007945 */ /* 0x000fe80003800200 */
[----:B------:R-:W-:Y:S05]  /*5510*/  @P0 BRA `(.L_x_31968) ;  /* 0x0000000400d40947 */ /* 0x000fea0003800000 */
[----:B01----:R-:W-:Y:S01]  /*5520*/  IMAD.MOV.U32 R6, RZ, RZ, 0x652b82fe ;  /* 0x652b82feff067424 */ /* 0x003fe200078e00ff */
[----:B------:R-:W-:Y:S01]  /*5530*/  UMOV UR4, 0xfefa39ef ;  /* 0xfefa39ef00047882 */ /* 0x000fe20000000000 */
[----:B------:R-:W-:Y:S01]  /*5540*/  IMAD.MOV.U32 R7, RZ, RZ, 0x3ff71547 ;  /* 0x3ff71547ff077424 */ /* 0x000fe200078e00ff */
[----:B------:R-:W-:Y:S01]  /*5550*/  UMOV UR5, 0x3fe62e42 ;  /* 0x3fe62e4200057882 */ /* 0x000fe20000000000 */
[----:B-----5:R-:W-:-:S04]  /*5560*/  FSETP.GEU.FTZ.AND P0, PT, |R27|, 4.1917929649353027344, PT ;  /* 0x4086232b1b00780b */ /* 0x020fc80003f1e200 */
        /* <DEDUP_REMOVED lines=112> */
.L_x_31968:
[----:B------:R-:W-:Y:S05]  /*5c70*/  BSYNC.RECONVERGENT B0 ;  /* 0x0000000000007941 */ /* 0x000fea0003800200 */
.L_x_31967:
[----:B------:R-:W-:Y:S04]  /*5c80*/  BSSY.RECONVERGENT B6, `(.L_x_31969) ;  /* 0x0000150000067945 */ /* 0x000fe80003800200 */
[----:B------:R-:W-:Y:S05]  /*5c90*/  @P1 BRA `(.L_x_31970) ;  /* 0x0000001400381947 */ /* 0x000fea0003800000 */
[----:B------:R-:W2:Y:S01]  /*5ca0*/  LDCU UR4, c[0x0][0x3a8] ;  /* 0x00007500ff0477ac */ /* 0x000ea20008000800 */
[----:B01----:R-:W0:Y:S01]  /*5cb0*/  LDC.64 R8, c[0x0][0x388] ;  /* 0x0000e200ff087b82 */ /* 0x003e220000000a00 */
        /* <DEDUP_REMOVED lines=20> */
.L_x_31974:
[----:B----4-:R-:W0:Y:S01]  /*5e00*/  F2I.S64.F64.TRUNC R4, R4 ;  /* 0x0000000400047311 */ /* 0x010e22000030d900 */
[----:B------:R-:W-:Y:S02]  /*5e10*/  IMAD.MOV.U32 R23, RZ, RZ, R22 ;  /* 0x000000ffff177224 */ /* 0x000fe400078e0016 */
[----:B0-----:R-:W-:-:S05]  /*5e20*/  IMAD.MOV.U32 R3, RZ, RZ, R4 ;  /* 0x000000ffff037224 */ /* 0x001fca00078e0004 */
[----:B------:R0:W-:Y:S01]  /*5e30*/  STG.E.U8 desc[UR36][R8.64], R3 ;  /* 0x0000000308007986 */ /* 0x0001e2000c101124 */
[----:B------:R-:W-:Y:S05]  /*5e40*/  BRA `(.L_x_31970) ;  /* 0x0000001000cc7947 */ /* 0x000fea0003800000 */
.L_x_31973:
        /* <DEDUP_REMOVED lines=10> */
.L_x_31977:
[----:B----4-:R-:W0:Y:S01]  /*5ef0*/  F2I.F64.TRUNC R5, R4 ;  /* 0x0000000400057311 */ /* 0x010e22000030d100 */
[----:B------:R-:W-:Y:S01]  /*5f00*/  IMAD.MOV.U32 R23, RZ, RZ, R22 ;  /* 0x000000ffff177224 */ /* 0x000fe200078e0016 */
[----:B0-----:R0:W-:Y:S01]  /*5f10*/  STG.E desc[UR36][R8.64], R5 ;  /* 0x0000000508007986 */ /* 0x0011e2000c101924 */
[----:B------:R-:W-:Y:S05]  /*5f20*/  BRA `(.L_x_31970) ;  /* 0x0000001000947947 */ /* 0x000fea0003800000 */
.L_x_31976:
[----:B----4-:R-:W0:Y:S01]  /*5f30*/  F2I.F64.TRUNC R5, R4 ;  /* 0x0000000400057311 */ /* 0x010e22000030d100 */
[----:B------:R-:W-:Y:S01]  /*5f40*/  IMAD.MOV.U32 R23, RZ, RZ, R22 ;  /* 0x000000ffff177224 */ /* 0x000fe200078e0016 */
[----:B0-----:R0:W-:Y:S01]  /*5f50*/  STG.E.U16 desc[UR36][R8.64], R5 ;  /* 0x0000000508007986 */ /* 0x0011e2000c101524 */
[----:B------:R-:W-:Y:S05]  /*5f60*/  BRA `(.L_x_31970) ;  /* 0x0000001000847947 */ /* 0x000fea0003800000 */
.L_x_31972:
        /* <DEDUP_REMOVED lines=18> */
.L_x_31979:
        /* <DEDUP_REMOVED lines=13> */
.L_x_31978:
        /* <DEDUP_REMOVED lines=19> */
.L_x_31981:
        /* <DEDUP_REMOVED lines=14> */
.L_x_31980:
[----:B----4-:R0:W-:Y:S01]  /*6370*/  STG.E.64 desc[UR36][R8.64], R4 ;  /* 0x0000000408007986 */ /* 0x0101e2000c101b24 */
[----:B------:R-:W-:Y:S01]  /*6380*/  IMAD.MOV.U32 R23, RZ, RZ, R22 ;  /* 0x000000ffff177224 */ /* 0x000fe200078e0016 */
[----:B------:R-:W-:Y:S06]  /*6390*/  BRA `(.L_x_31970) ;  /* 0x0000000c00787947 */ /* 0x000fec0003800000 */
.L_x_31971:
        /* <DEDUP_REMOVED lines=13> */
.L_x_31984:
[----:B------:R-:W-:Y:S01]  /*6470*/  CS2R R6, SRZ ;  /* 0x0000000000067805 */ /* 0x000fe2000001ff00 */
[----:B------:R-:W-:-:S04]  /*6480*/  IMAD.MOV.U32 R23, RZ, RZ, R22 ;  /* 0x000000ffff177224 */ /* 0x000fc800078e0016 */
[----:B----4-:R0:W-:Y:S01]  /*6490*/  STG.E.128 desc[UR36][R8.64], R4 ;  /* 0x0000000408007986 */ /* 0x0101e2000c101d24 */
[----:B------:R-:W-:Y:S05]  /*64a0*/  BRA `(.L_x_31970) ;  /* 0x0000000c00347947 */ /* 0x000fea0003800000 */
.L_x_31983:
        /* <DEDUP_REMOVED lines=27> */
.L_x_31988:
[----:B------:R-:W-:Y:S05]  /*6660*/  BSYNC.RECONVERGENT B0 ;  /* 0x0000000000007941 */ /* 0x000fea0003800200 */
.L_x_31987:
[----:B------:R-:W-:Y:S01]  /*6670*/  LOP3.LUT R7, R0, 0x80, R7, 0xf8, !PT ;  /* 0x0000008000077812 */ /* 0x000fe200078ef807 */
[----:B------:R-:W-:-:S04]  /*6680*/  IMAD.MOV.U32 R23, RZ, RZ, R22 ;  /* 0x000000ffff177224 */ /* 0x000fc800078e0016 */
[----:B------:R0:W-:Y:S01]  /*6690*/  STG.E.U8 desc[UR36][R8.64], R7 ;  /* 0x0000000708007986 */ /* 0x0001e2000c101124 */
[----:B------:R-:W-:Y:S05]  /*66a0*/  BRA `(.L_x_31970) ;  /* 0x0000000800b47947 */ /* 0x000fea0003800000 */
.L_x_31986:
        /* <DEDUP_REMOVED lines=23> */
.L_x_31990:
[----:B------:R-:W-:Y:S05]  /*6820*/  BSYNC.RECONVERGENT B0 ;  /* 0x0000000000007941 */ /* 0x000fea0003800200 */
.L_x_31989:
[----:B------:R-:W-:Y:S01]  /*6830*/  LOP3.LUT R7, R0, 0x80, R7, 0xf8, !PT ;  /* 0x0000008000077812 */ /* 0x000fe200078ef807 */
[----:B------:R-:W-:-:S04]  /*6840*/  IMAD.MOV.U32 R23, RZ, RZ, R22 ;  /* 0x000000ffff177224 */ /* 0x000fc800078e0016 */
[----:B------:R0:W-:Y:S01]  /*6850*/  STG.E.U8 desc[UR36][R8.64], R7 ;  /* 0x0000000708007986 */ /* 0x0001e2000c101124 */
[----:B------:R-:W-:Y:S05]  /*6860*/  BRA `(.L_x_31970) ;  /* 0x0000000800447947 */ /* 0x000fea0003800000 */
.L_x_31985:
        /* <DEDUP_REMOVED lines=13> */
.L_x_31982:
        /* <DEDUP_REMOVED lines=12> */
.L_x_31993:
        /* <DEDUP_REMOVED lines=21> */
.L_x_31996:
[----:B------:R-:W-:-:S04]  /*6b50*/  SHF.R.U32.HI R0, RZ, 0x14, R7 ;  /* 0x00000014ff007819 */ /* 0x000fc80000011607 */
[----:B------:R-:W-:-:S04]  /*6b60*/  LOP3.LUT R0, R0, 0x1, RZ, 0xc0, !PT ;  /* 0x0000000100007812 */ /* 0x000fc800078ec0ff */
[----:B------:R-:W-:-:S04]  /*6b70*/  IADD3 R0, PT, PT, R7, 0x487ffff, R0 ;  /* 0x0487ffff07007810 */ /* 0x000fc80007ffe000 */
[----:B------:R-:W-:-:S04]  /*6b80*/  SHF.R.U32.HI R0, RZ, 0x14, R0 ;  /* 0x00000014ff007819 */ /* 0x000fc80000011600 */
[----:B------:R-:W-:-:S07]  /*6b90*/  LOP3.LUT R3, R0, 0xff, RZ, 0xc0, !PT ;  /* 0x000000ff00037812 */ /* 0x000fce00078ec0ff */
.L_x_31997:
[----:B------:R-:W-:-:S04]  /*6ba0*/  SHF.R.U32.HI R0, RZ, 0x18, R7 ;  /* 0x00000018ff007819 */ /* 0x000fc80000011607 */
[----:B------:R-:W-:-:S07]  /*6bb0*/  LOP3.LUT R0, R3, 0x80, R0, 0xf8, !PT ;  /* 0x0000008003007812 */ /* 0x000fce00078ef800 */
.L_x_31995:
[----:B------:R-:W-:Y:S05]  /*6bc0*/  BSYNC.RECONVERGENT B0 ;  /* 0x0000000000007941 */ /* 0x000fea0003800200 */
.L_x_31994:
[----:B------:R0:W-:Y:S01]  /*6bd0*/  STG.E.U8 desc[UR36][R8.64], R0 ;  /* 0x0000000008007986 */ /* 0x0001e2000c101124 */
[----:B------:R-:W-:Y:S01]  /*6be0*/  IMAD.MOV.U32 R23, RZ, RZ, R22 ;  /* 0x000000ffff177224 */ /* 0x000fe200078e0016 */
[----:B------:R-:W-:Y:S06]  /*6bf0*/  BRA `(.L_x_31970) ;  /* 0x0000000400607947 */ /* 0x000fec0003800000 */
.L_x_31992:
        /* <DEDUP_REMOVED lines=21> */
.L_x_32000:
[----:B------:R-:W-:-:S04]  /*6d50*/  SHF.R.U32.HI R0, RZ, 0x15, R7 ;  /* 0x00000015ff007819 */ /* 0x000fc80000011607 */
[----:B------:R-:W-:-:S04]  /*6d60*/  LOP3.LUT R0, R0, 0x1, RZ, 0xc0, !PT ;  /* 0x0000000100007812 */ /* 0x000fc800078ec0ff */
[----:B------:R-:W-:-:S04]  /*6d70*/  IADD3 R0, PT, PT, R7, 0x88fffff, R0 ;  /* 0x088fffff07007810 */ /* 0x000fc80007ffe000 */
[----:B------:R-:W-:-:S04]  /*6d80*/  SHF.R.U32.HI R0, RZ, 0x15, R0 ;  /* 0x00000015ff007819 */ /* 0x000fc80000011600 */
[----:B------:R-:W-:-:S07]  /*6d90*/  LOP3.LUT R3, R0, 0xff, RZ, 0xc0, !PT ;  /* 0x000000ff00037812 */ /* 0x000fce00078ec0ff */
.L_x_32001:
[----:B------:R-:W-:-:S04]  /*6da0*/  SHF.R.U32.HI R0, RZ, 0x18, R7 ;  /* 0x00000018ff007819 */ /* 0x000fc80000011607 */
[----:B------:R-:W-:-:S07]  /*6db0*/  LOP3.LUT R0, R3, 0x80, R0, 0xf8, !PT ;  /* 0x0000008003007812 */ /* 0x000fce00078ef800 */
.L_x_31999:
[----:B------:R-:W-:Y:S05]  /*6dc0*/  BSYNC.RECONVERGENT B0 ;  /* 0x0000000000007941 */ /* 0x000fea0003800200 */
.L_x_31998:
[----:B------:R0:W-:Y:S01]  /*6dd0*/  STG.E.U8 desc[UR36][R8.64], R0 ;  /* 0x0000000008007986 */ /* 0x0001e2000c101124 */
[----:B------:R-:W-:Y:S01]  /*6de0*/  IMAD.MOV.U32 R23, RZ, RZ, R22 ;  /* 0x000000ffff177224 */ /* 0x000fe200078e0016 */
[----:B------:R-:W-:Y:S06]  /*6df0*/  BRA `(.L_x_31970) ;  /* 0x0000000000e07947 */ /* 0x000fec0003800000 */
.L_x_31991:
[----:B------:R-:W-:-:S13]  /*6e00*/  ISETP.NE.AND P0, PT, R0, 0x1c, PT ;  /* 0x0000001c0000780c */ /* 0x000fda0003f05270 */
[----:B------:R-:W-:Y:S05]  /*6e10*/  @!P0 BRA `(.L_x_32002) ;  /* 0x0000000000cc8947 */ /* 0x000fea0003800000 */
[----:B------:R-:W-:-:S13]  /*6e20*/  ISETP.NE.AND P0, PT, R0, 0x1d, PT ;  /* 0x0000001d0000780c */ /* 0x000fda0003f05270 */
[----:B------:R-:W-:Y:S05]  /*6e30*/  @!P0 BRA `(.L_x_32003) ;  /* 0x0000000000b48947 */ /* 0x000fea0003800000 */
[----:B------:R-:W-:-:S13]  /*6e40*/  ISETP.NE.AND P0, PT, R0, 0x2c, PT ;  /* 0x0000002c0000780c */ /* 0x000fda0003f05270 */
[----:B------:R-:W-:Y:S05]  /*6e50*/  @!P0 BRA `(.L_x_32004) ;  /* 0x0000000000488947 */ /* 0x000fea0003800000 */
.L_x_31975:
        /* <DEDUP_REMOVED lines=16> */
.L_x_32005:
[----:B------:R-:W-:Y:S01]  /*6f60*/  IMAD.MOV.U32 R23, RZ, RZ, R22 ;  /* 0x000000ffff177224 */ /* 0x000fe200078e0016 */
[----:B------:R-:W-:Y:S06]  /*6f70*/  BRA `(.L_x_31970) ;  /* 0x0000000000807947 */ /* 0x000fec0003800000 */
.L_x_32004:
        /* <DEDUP_REMOVED lines=25> */
.L_x_32003:
[----:B----4-:R-:W0:Y:S01]  /*7110*/  F2I.U64.F64.TRUNC R4, R4 ;  /* 0x0000000400047311 */ /* 0x010e22000030d800 */
[----:B------:R-:W-:Y:S01]  /*7120*/  IMAD.MOV.U32 R23, RZ, RZ, R22 ;  /* 0x000000ffff177224 */ /* 0x000fe200078e0016 */
[----:B0-----:R0:W-:Y:S01]  /*7130*/  STG.E.64 desc[UR36][R8.64], R4 ;  /* 0x0000000408007986 */ /* 0x0011e2000c101b24 */
[----:B------:R-:W-:Y:S05]  /*7140*/  BRA `(.L_x_31970) ;  /* 0x00000000000c7947 */ /* 0x000fea0003800000 */
.L_x_32002:
[----:B----4-:R-:W0:Y:S01]  /*7150*/  F2I.U32.F64.TRUNC R5, R4 ;  /* 0x0000000400057311 */ /* 0x010e22000030d000 */
[----:B------:R-:W-:Y:S01]  /*7160*/  IMAD.MOV.U32 R23, RZ, RZ, R22 ;  /* 0x000000ffff177224 */ /* 0x000fe200078e0016 */
[----:B0-----:R0:W-:Y:S06]  /*7170*/  STG.E desc[UR36][R8.64], R5 ;  /* 0x0000000508007986 */ /* 0x0011ec000c101924 */
.L_x_31970:
[----:B------:R-:W-:Y:S05]  /*7180*/  BSYNC.RECONVERGENT B6 ;  /* 0x0000000000067941 */ /* 0x000fea0003800200 */
.L_x_31969:
[----:B------:R-:W-:Y:S01]  /*7190*/  ISETP.GE.AND P0, PT, R23, R19, PT ;  /* 0x000000131700720c */ /* 0x000fe20003f06270 */
[----:B------:R-:W-:-:S12]  /*71a0*/  BSSY.RECONVERGENT B6, `(.L_x_32006) ;  /* 0x0000278000067945 */ /* 0x000fd80003800200 */
[----:B------:R-:W-:Y:S05]  /*71b0*/  @P0 BRA `(.L_x_32007) ;  /* 0x0000002400d80947 */ /* 0x000fea0003800000 */
[----:B------:R-:W2:Y:S01]  /*71c0*/  LDCU UR4, c[0x0][0x3a8] ;  /* 0x00007500ff0477ac */ /* 0x000ea20008000800 */
[----:B0---4-:R-:W0:Y:S01]  /*71d0*/  LDC.64 R4, c[0x0][0x388] ;  /* 0x0000e200ff047b82 */ /* 0x011e220000000a00 */
[----:B------:R-:W-:Y:S01]  /*71e0*/  IMAD R0, R18, 0x200, R23 ;  /* 0x0000020012007824 */ /* 0x000fe200078e0217 */
[----:B-1----:R-:W-:-:S03]  /*71f0*/  PRMT R6, R2, 0x9910, RZ ;  /* 0x0000991002067816 */ /* 0x002fc600000000ff */
        /* <DEDUP_REMOVED lines=17> */
.L_x_32011:
[----:B---3-5:R-:W0:Y:S02]  /*7310*/  F2I.S64.F64.TRUNC R28, R28 ;  /* 0x0000001c001c7311 */ /* 0x028e24000030d900 */
[----:B0-----:R-:W-:-:S05]  /*7320*/  IMAD.MOV.U32 R3, RZ, RZ, R28 ;  /* 0x000000ffff037224 */ /* 0x001fca00078e001c */
[----:B------:R0:W-:Y:S01]  /*7330*/  STG.E.U8 desc[UR36][R4.64], R3 ;  /* 0x0000000304007986 */ /* 0x0001e2000c101124 */
[----:B------:R-:W-:Y:S05]  /*7340*/  BRA `(.L_x_32013) ;  /* 0x0000001000807947 */ /* 0x000fea0003800000 */
.L_x_32010:
        /* <DEDUP_REMOVED lines=9> */
.L_x_32015:
[----:B---3-5:R-:W0:Y:S02]  /*73e0*/  F2I.F64.TRUNC R29, R28 ;  /* 0x0000001c001d7311 */ /* 0x028e24000030d100 */
[----:B0-----:R0:W-:Y:S01]  /*73f0*/  STG.E desc[UR36][R4.64], R29 ;  /* 0x0000001d04007986 */ /* 0x0011e2000c101924 */
[----:B------:R-:W-:Y:S05]  /*7400*/  BRA `(.L_x_32013) ;  /* 0x0000001000507947 */ /* 0x000fea0003800000 */
.L_x_32014:
[----:B---3-5:R-:W0:Y:S02]  /*7410*/  F2I.F64.TRUNC R29, R28 ;  /* 0x0000001c001d7311 */ /* 0x028e24000030d100 */
[----:B0-----:R0:W-:Y:S01]  /*7420*/  STG.E.U16 desc[UR36][R4.64], R29 ;  /* 0x0000001d04007986 */ /* 0x0011e2000c101524 */
[----:B------:R-:W-:Y:S05]  /*7430*/  BRA `(.L_x_32013) ;  /* 0x0000001000447947 */ /* 0x000fea0003800000 */
.L_x_32009:
        /* <DEDUP_REMOVED lines=17> */
.L_x_32017:
        /* <DEDUP_REMOVED lines=12> */
.L_x_32016:
        /* <DEDUP_REMOVED lines=18> */
.L_x_32019:
        /* <DEDUP_REMOVED lines=13> */
.L_x_32018:
[----:B---3-5:R0:W-:Y:S01]  /*7800*/  STG.E.64 desc[UR36][R4.64], R28 ;  /* 0x0000001c04007986 */ /* 0x0281e2000c101b24 */
[----:B------:R-:W-:Y:S05]  /*7810*/  BRA `(.L_x_32013) ;  /* 0x0000000c004c7947 */ /* 0x000fea0003800000 */
.L_x_32008:
        /* <DEDUP_REMOVED lines=13> */
.L_x_32023:
        /* <DEDUP_REMOVED lines=26> */
.L_x_32026:
[----:B------:R-:W-:-:S04]  /*7a90*/  SHF.R.U32.HI R3, RZ, 0x18, R7 ;  /* 0x00000018ff037819 */ /* 0x000fc80000011607 */
[----:B------:R-:W-:-:S07]  /*7aa0*/  LOP3.LUT R0, R0, 0x80, R3, 0xf8, !PT ;  /* 0x0000008000007812 */ /* 0x000fce00078ef803 */
.L_x_32025:
[----:B------:R-:W-:Y:S05]  /*7ab0*/  BSYNC.RECONVERGENT B0 ;  /* 0x0000000000007941 */ /* 0x000fea0003800200 */
.L_x_32024:
[----:B------:R0:W-:Y:S01]  /*7ac0*/  STG.E.U8 desc[UR36][R4.64], R0 ;  /* 0x0000000004007986 */ /* 0x0001e2000c101124 */
[----:B------:R-:W-:Y:S05]  /*7ad0*/  BRA `(.L_x_32013) ;  /* 0x00000008009c7947 */ /* 0x000fea0003800000 */
.L_x_32022:
        /* <DEDUP_REMOVED lines=26> */
.L_x_32029:
[----:B------:R-:W-:-:S04]  /*7c80*/  SHF.R.U32.HI R3, RZ, 0x18, R7 ;  /* 0x00000018ff037819 */ /* 0x000fc80000011607 */
[----:B------:R-:W-:-:S07]  /*7c90*/  LOP3.LUT R0, R0, 0x80, R3, 0xf8, !PT ;  /* 0x0000008000007812 */ /* 0x000fce00078ef803 */
.L_x_32028:
[----:B------:R-:W-:Y:S05]  /*7ca0*/  BSYNC.RECONVERGENT B0 ;  /* 0x0000000000007941 */ /* 0x000fea0003800200 */
.L_x_32027:
[----:B------:R0:W-:Y:S01]  /*7cb0*/  STG.E.U8 desc[UR36][R4.64], R0 ;  /* 0x0000000004007986 */ /* 0x0001e2000c101124 */
[----:B------:R-:W-:Y:S05]  /*7cc0*/  BRA `(.L_x_32013) ;  /* 0x0000000800207947 */ /* 0x000fea0003800000 */
.L_x_32021:
        /* <DEDUP_REMOVED lines=30> */
.L_x_32031:
[----:B---3-5:R-:W0:Y:S02]  /*7eb0*/  F2I.U64.F64.TRUNC R28, R28 ;  /* 0x0000001c001c7311 */ /* 0x028e24000030d800 */
[----:B0-----:R0:W-:Y:S01]  /*7ec0*/  STG.E.64 desc[UR36][R4.64], R28 ;  /* 0x0000001c04007986 */ /* 0x0011e2000c101b24 */
[----:B------:R-:W-:Y:S05]  /*7ed0*/  BRA `(.L_x_32013) ;  /* 0x00000004009c7947 */ /* 0x000fea0003800000 */
.L_x_32030:
[----:B---3-5:R-:W0:Y:S02]  /*7ee0*/  F2I.U32.F64.TRUNC R29, R28 ;  /* 0x0000001c001d7311 */ /* 0x028e24000030d000 */
[----:B0-----:R0:W-:Y:S01]  /*7ef0*/  STG.E desc[UR36][R4.64], R29 ;  /* 0x0000001d04007986 */ /* 0x0011e2000c101924 */
[----:B------:R-:W-:Y:S05]  /*7f00*/  BRA `(.L_x_32013) ;  /* 0x0000000400907947 */ /* 0x000fea0003800000 */
.L_x_32020:
        /* <DEDUP_REMOVED lines=10> */
.L_x_32033:
[----:B------:R-:W-:-:S05]  /*7fb0*/  CS2R R30, SRZ ;  /* 0x00000000001e7805 */ /* 0x000fca000001ff00 */
[----:B---3-5:R3:W-:Y:S01]  /*7fc0*/  STG.E.128 desc[UR36][R4.64], R28 ;  /* 0x0000001c04007986 */ /* 0x0287e2000c101d24 */
[----:B------:R-:W-:Y:S05]  /*7fd0*/  BRA `(.L_x_32013) ;  /* 0x00000004005c7947 */ /* 0x000fea0003800000 */
.L_x_32032:
[----:B------:R-:W-:-:S13]  /*7fe0*/  ISETP.NE.AND P0, PT, R0, 0xf, PT ;  /* 0x0000000f0000780c */ /* 0x000fda0003f05270 */
[----:B------:R-:W-:Y:S05]  /*7ff0*/  @!P0 BRA `(.L_x_32034) ;  /* 0x0000000400288947 */ /* 0x000fea0003800000 */
[----:B------:R-:W-:-:S13]  /*8000*/  ISETP.NE.AND P0, PT, R0, 0x17, PT ;  /* 0x000000170000780c */ /* 0x000fda0003f05270 */
[----:B------:R-:W-:Y:S05]  /*8010*/  @!P0 BRA `(.L_x_32035) ;  /* 0x0000000000b08947 */ /* 0x000fea0003800000 */
[----:B------:R-:W-:-:S13]  /*8020*/  ISETP.NE.AND P0, PT, R0, 0x18, PT ;  /* 0x000000180000780c */ /* 0x000fda0003f05270 */
[----:B------:R-:W-:Y:S05]  /*8030*/  @!P0 BRA `(.L_x_32036) ;  /* 0x0000000000448947 */ /* 0x000fea0003800000 */
.L_x_32012:
        /* <DEDUP_REMOVED lines=16> */
.L_x_32037:
[----:B------:R-:W-:Y:S05]  /*8140*/  BRA `(.L_x_32013) ;  /* 0x0000000400007947 */ /* 0x000fea0003800000 */
.L_x_32036:
        /* <DEDUP_REMOVED lines=21> */
.L_x_32039:
[----:B------:R-:W-:Y:S05]  /*82a0*/  BSYNC.RECONVERGENT B0 ;  /* 0x0000000000007941 */ /* 0x000fea0003800200 */
.L_x_32038:
[----:B------:R-:W-:-:S05]  /*82b0*/  LOP3.LUT R3, R0, 0x80, R3, 0xf8, !PT ;  /* 0x0000008000037812 */ /* 0x000fca00078ef803 */
[----:B------:R2:W-:Y:S01]  /*82c0*/  STG.E.U8 desc[UR36][R4.64], R3 ;  /* 0x0000000304007986 */ /* 0x0005e2000c101124 */
[----:B------:R-:W-:Y:S05]  /*82d0*/  BRA `(.L_x_32013) ;  /* 0x00000000009c7947 */ /* 0x000fea0003800000 */
.L_x_32035:
        /* <DEDUP_REMOVED lines=20> */
.L_x_32041:
[----:B------:R-:W-:Y:S01]  /*8420*/  IMAD.MOV.U32 R0, RZ, RZ, 0x7f ;  /* 0x0000007fff007424 */ /* 0x000fe200078e00ff */
[----:B------:R-:W-:-:S04]  /*8430*/  ISETP.GT.U32.AND P0, PT, R3, 0x7f800000, PT ;  /* 0x7f8000000300780c */ /* 0x000fc80003f04070 */
[----:B------:R-:W-:-:S09]  /*8440*/  SEL R0, R0, 0x7c, P0 ;  /* 0x0000007c00007807 */ /* 0x000fd20000000000 */
.L_x_32042:
[----:B------:R-:W-:Y:S05]  /*8450*/  BSYNC.RECONVERGENT B0 ;  /* 0x0000000000007941 */ /* 0x000fea0003800200 */
.L_x_32040:
[----:B------:R-:W-:-:S04]  /*8460*/  SHF.R.U32.HI R3, RZ, 0x18, R7 ;  /* 0x00000018ff037819 */ /* 0x000fc80000011607 */
[----:B------:R-:W-:-:S05]  /*8470*/  LOP3.LUT R3, R0, 0x80, R3, 0xf8, !PT ;  /* 0x0000008000037812 */ /* 0x000fca00078ef803 */
[----:B------:R1:W-:Y:S01]  /*8480*/  STG.E.U8 desc[UR36][R4.64], R3 ;  /* 0x0000000304007986 */ /* 0x0003e2000c101124 */
[----:B------:R-:W-:Y:S05]  /*8490*/  BRA `(.L_x_32013) ;  /* 0x00000000002c7947 */ /* 0x000fea0003800000 */
.L_x_32034:
        /* <DEDUP_REMOVED lines=11> */
.L_x_32013:
        /* <DEDUP_REMOVED lines=24> */
.L_x_32046:
[----:B------:R-:W0:Y:S02]  /*86d0*/  F2I.S64.F64.TRUNC R24, R24 ;  /* 0x0000001800187311 */ /* 0x000e24000030d900 */
[----:B0-----:R-:W-:-:S05]  /*86e0*/  IMAD.MOV.U32 R3, RZ, RZ, R24 ;  /* 0x000000ffff037224 */ /* 0x001fca00078e0018 */
[----:B------:R3:W-:Y:S01]  /*86f0*/  STG.E.U8 desc[UR36][R4.64], R3 ;  /* 0x0000000304007986 */ /* 0x0007e2000c101124 */
[----:B------:R-:W-:Y:S05]  /*8700*/  BRA `(.L_x_32048) ;  /* 0x0000001000807947 */ /* 0x000fea0003800000 */
.L_x_32045:
        /* <DEDUP_REMOVED lines=9> */
.L_x_32050:
[----:B------:R-:W0:Y:S02]  /*87a0*/  F2I.F64.TRUNC R25, R24 ;  /* 0x0000001800197311 */ /* 0x000e24000030d100 */
[----:B0-----:R2:W-:Y:S01]  /*87b0*/  STG.E desc[UR36][R4.64], R25 ;  /* 0x0000001904007986 */ /* 0x0015e2000c101924 */
[----:B------:R-:W-:Y:S05]  /*87c0*/  BRA `(.L_x_32048) ;  /* 0x0000001000507947 */ /* 0x000fea0003800000 */
.L_x_32049:
[----:B------:R-:W0:Y:S02]  /*87d0*/  F2I.F64.TRUNC R25, R24 ;  /* 0x0000001800197311 */ /* 0x000e24000030d100 */
[----:B0-----:R0:W-:Y:S01]  /*87e0*/  STG.E.U16 desc[UR36][R4.64], R25 ;  /* 0x0000001904007986 */ /* 0x0011e2000c101524 */
[----:B------:R-:W-:Y:S05]  /*87f0*/  BRA `(.L_x_32048) ;  /* 0x0000001000447947 */ /* 0x000fea0003800000 */
.L_x_32044:
        /* <DEDUP_REMOVED lines=17> */
.L_x_32052:
        /* <DEDUP_REMOVED lines=12> */
.L_x_32051:
        /* <DEDUP_REMOVED lines=18> */
.L_x_32054:
        /* <DEDUP_REMOVED lines=13> */
.L_x_32053:
[----:B------:R0:W-:Y:S01]  /*8bc0*/  STG.E.64 desc[UR36][R4.64], R24 ;  /* 0x0000001804007986 */ /* 0x0001e2000c101b24 */
[----:B------:R-:W-:Y:S05]  /*8bd0*/  BRA `(.L_x_32048) ;  /* 0x0000000c004c7947 */ /* 0x000fea0003800000 */
.L_x_32043:
        /* <DEDUP_REMOVED lines=13> */
.L_x_32058:
        /* <DEDUP_REMOVED lines=26> */
.L_x_32061:
[----:B------:R-:W-:-:S04]  /*8e50*/  SHF.R.U32.HI R3, RZ, 0x18, R7 ;  /* 0x00000018ff037819 */ /* 0x000fc80000011607 */
[----:B------:R-:W-:-:S07]  /*8e60*/  LOP3.LUT R0, R0, 0x80, R3, 0xf8, !PT ;  /* 0x0000008000007812 */ /* 0x000fce00078ef803 */
.L_x_32060:
[----:B------:R-:W-:Y:S05]  /*8e70*/  BSYNC.RECONVERGENT B0 ;  /* 0x0000000000007941 */ /* 0x000fea0003800200 */
.L_x_32059:
[----:B------:R0:W-:Y:S01]  /*8e80*/  STG.E.U8 desc[UR36][R4.64], R0 ;  /* 0x0000000004007986 */ /* 0x0001e2000c101124 */
[----:B------:R-:W-:Y:S05]  /*8e90*/  BRA `(.L_x_32048) ;  /* 0x00000008009c7947 */ /* 0x000fea0003800000 */
.L_x_32057:
        /* <DEDUP_REMOVED lines=26> */
.L_x_32064:
[----:B------:R-:W-:-:S04]  /*9040*/  SHF.R.U32.HI R3, RZ, 0x18, R7 ;  /* 0x00000018ff037819 */ /* 0x000fc80000011607 */
[----:B------:R-:W-:-:S07]  /*9050*/  LOP3.LUT R0, R0, 0x80, R3, 0xf8, !PT ;  /* 0x0000008000007812 */ /* 0x000fce00078ef803 */
.L_x_32063:
[----:B------:R-:W-:Y:S05]  /*9060*/  BSYNC.RECONVERGENT B0 ;  /* 0x0000000000007941 */ /* 0x000fea0003800200 */
.L_x_32062:
[----:B------:R0:W-:Y:S01]  /*9070*/  STG.E.U8 desc[UR36][R4.64], R0 ;  /* 0x0000000004007986 */ /* 0x0001e2000c101124 */
[----:B------:R-:W-:Y:S05]  /*9080*/  BRA `(.L_x_32048) ;  /* 0x0000000800207947 */ /* 0x000fea0003800000 */
.L_x_32056:
        /* <DEDUP_REMOVED lines=30> */
.L_x_32066:
[----:B------:R-:W0:Y:S02]  /*9270*/  F2I.U64.F64.TRUNC R24, R24 ;  /* 0x0000001800187311 */ /* 0x000e24000030d800 */
[----:B0-----:R0:W-:Y:S01]  /*9280*/  STG.E.64 desc[UR36][R4.64], R24 ;  /* 0x0000001804007986 */ /* 0x0011e2000c101b24 */
[----:B------:R-:W-:Y:S05]  /*9290*/  BRA `(.L_x_32048) ;  /* 0x00000004009c7947 */ /* 0x000fea0003800000 */
.L_x_32065:
[----:B------:R-:W0:Y:S02]  /*92a0*/  F2I.U32.F64.TRUNC R25, R24 ;  /* 0x0000001800197311 */ /* 0x000e24000030d000 */
[----:B0-----:R0:W-:Y:S01]  /*92b0*/  STG.E desc[UR36][R4.64], R25 ;  /* 0x0000001904007986 */ /* 0x0011e2000c101924 */
[----:B------:R-:W-:Y:S05]  /*92c0*/  BRA `(.L_x_32048) ;  /* 0x0000000400907947 */ /* 0x000fea0003800000 */
.L_x_32055:
        /* <DEDUP_REMOVED lines=10> */
.L_x_32068:
[----:B------:R-:W-:-:S05]  /*9370*/  CS2R R26, SRZ ;  /* 0x00000000001a7805 */ /* 0x000fca000001ff00 */
[----:B------:R0:W-:Y:S01]  /*9380*/  STG.E.128 desc[UR36][R4.64], R24 ;  /* 0x0000001804007986 */ /* 0x0001e2000c101d24 */
[----:B------:R-:W-:Y:S05]  /*9390*/  BRA `(.L_x_32048) ;  /* 0x00000004005c7947 */ /* 0x000fea0003800000 */
.L_x_32067:
[----:B------:R-:W-:-:S13]  /*93a0*/  ISETP.NE.AND P0, PT, R0, 0xf, PT ;  /* 0x0000000f0000780c */ /* 0x000fda0003f05270 */
[----:B------:R-:W-:Y:S05]  /*93b0*/  @!P0 BRA `(.L_x_32069) ;  /* 0x0000000400288947 */ /* 0x000fea0003800000 */
[----:B------:R-:W-:-:S13]  /*93c0*/  ISETP.NE.AND P0, PT, R0, 0x17, PT ;  /* 0x000000170000780c */ /* 0x000fda0003f05270 */
[----:B------:R-:W-:Y:S05]  /*93d0*/  @!P0 BRA `(.L_x_32070) ;  /* 0x0000000000b08947 */ /* 0x000fea0003800000 */
[----:B------:R-:W-:-:S13]  /*93e0*/  ISETP.NE.AND P0, PT, R0, 0x18, PT ;  /* 0x000000180000780c */ /* 0x000fda0003f05270 */
[----:B------:R-:W-:Y:S05]  /*93f0*/  @!P0 BRA `(.L_x_32071) ;  /* 0x0000000000448947 */ /* 0x000fea0003800000 */
.L_x_32047:
        /* <DEDUP_REMOVED lines=16> */
.L_x_32072:
[----:B------:R-:W-:Y:S05]  /*9500*/  BRA `(.L_x_32048) ;  /* 0x0000000400007947 */ /* 0x000fea0003800000 */
.L_x_32071:
        /* <DEDUP_REMOVED lines=21> */
.L_x_32074:
[----:B------:R-:W-:Y:S05]  /*9660*/  BSYNC.RECONVERGENT B0 ;  /* 0x0000000000007941 */ /* 0x000fea0003800200 */
.L_x_32073:
[----:B------:R-:W-:-:S05]  /*9670*/  LOP3.LUT R3, R0, 0x80, R3, 0xf8, !PT ;  /* 0x0000008000037812 */ /* 0x000fca00078ef803 */
[----:B------:R0:W-:Y:S01]  /*9680*/  STG.E.U8 desc[UR36][R4.64], R3 ;  /* 0x0000000304007986 */ /* 0x0001e2000c101124 */
[----:B------:R-:W-:Y:S05]  /*9690*/  BRA `(.L_x_32048) ;  /* 0x00000000009c7947 */ /* 0x000fea0003800000 */
.L_x_32070:
        /* <DEDUP_REMOVED lines=20> */
.L_x_32076:
[----:B------:R-:W-:Y:S01]  /*97e0*/  IMAD.MOV.U32 R0, RZ, RZ, 0x7f ;  /* 0x0000007fff007424 */ /* 0x000fe200078e00ff */
[----:B------:R-:W-:-:S04]  /*97f0*/  ISETP.GT.U32.AND P0, PT, R3, 0x7f800000, PT ;  /* 0x7f8000000300780c */ /* 0x000fc80003f04070 */
[----:B------:R-:W-:-:S09]  /*9800*/  SEL R0, R0, 0x7c, P0 ;  /* 0x0000007c00007807 */ /* 0x000fd20000000000 */
.L_x_32077:
[----:B------:R-:W-:Y:S05]  /*9810*/  BSYNC.RECONVERGENT B0 ;  /* 0x0000000000007941 */ /* 0x000fea0003800200 */
.L_x_32075:
[----:B------:R-:W-:-:S04]  /*9820*/  SHF.R.U32.HI R3, RZ, 0x18, R7 ;  /* 0x00000018ff037819 */ /* 0x000fc80000011607 */
[----:B------:R-:W-:-:S05]  /*9830*/  LOP3.LUT R3, R0, 0x80, R3, 0xf8, !PT ;  /* 0x0000008000037812 */ /* 0x000fca00078ef803 */
[----:B------:R0:W-:Y:S01]  /*9840*/  STG.E.U8 desc[UR36][R4.64], R3 ;  /* 0x0000000304007986 */ /* 0x0001e2000c101124 */
[----:B------:R-:W-:Y:S05]  /*9850*/  BRA `(.L_x_32048) ;  /* 0x00000000002c7947 */ /* 0x000fea0003800000 */
.L_x_32069:
        /* <DEDUP_REMOVED lines=11> */
.L_x_32048:
[----:B------:R-:W-:-:S07]  /*9910*/  VIADD R23, R23, 0x80 ;  /* 0x0000008017177836 */ /* 0x000fce0000000000 */
.L_x_32007:
[----:B------:R-:W-:Y:S05]  /*9920*/  BSYNC.RECONVERGENT B6 ;  /* 0x0000000000067941 */ /* 0x000fea0003800200 */
.L_x_32006:
        /* <DEDUP_REMOVED lines=22> */
.L_x_32081:
[----:B-----5:R-:W0:Y:S02]  /*9a90*/  F2I.S64.F64.TRUNC R16, R16 ;  /* 0x0000001000107311 */ /* 0x020e24000030d900 */
[----:B0-----:R-:W-:-:S05]  /*9aa0*/  IMAD.MOV.U32 R3, RZ, RZ, R16 ;  /* 0x000000ffff037224 */ /* 0x001fca00078e0010 */
[----:B------:R-:W-:Y:S01]  /*9ab0*/  STG.E.U8 desc[UR36][R4.64], R3 ;  /* 0x0000000304007986 */ /* 0x000fe2000c101124 */
[----:B------:R-:W-:Y:S05]  /*9ac0*/  EXIT ;  /* 0x000000000000794d */ /* 0x000fea0003800000 */
.L_x_32080:
        /* <DEDUP_REMOVED lines=9> */
.L_x_32084:
[----:B-----5:R-:W0:Y:S02]  /*9b60*/  F2I.F64.TRUNC R17, R16 ;  /* 0x0000001000117311 */ /* 0x020e24000030d100 */
[----:B0-----:R-:W-:Y:S01]  /*9b70*/  STG.E desc[UR36][R4.64], R17 ;  /* 0x0000001104007986 */ /* 0x001fe2000c101924 */
[----:B------:R-:W-:Y:S05]  /*9b80*/  EXIT ;  /* 0x000000000000794d */ /* 0x000fea0003800000 */
.L_x_32083:
[----:B-----5:R-:W0:Y:S02]  /*9b90*/  F2I.F64.TRUNC R17, R16 ;  /* 0x0000001000117311 */ /* 0x020e24000030d100 */
[----:B0-----:R-:W-:Y:S01]  /*9ba0*/  STG.E.U16 desc[UR36][R4.64], R17 ;  /* 0x0000001104007986 */ /* 0x001fe2000c101524 */
[----:B------:R-:W-:Y:S05]  /*9bb0*/  EXIT ;  /* 0x000000000000794d */ /* 0x000fea0003800000 */
.L_x_32079:
        /* <DEDUP_REMOVED lines=17> */
.L_x_32086:
        /* <DEDUP_REMOVED lines=12> */
.L_x_32085:
        /* <DEDUP_REMOVED lines=18> */
.L_x_32088:
        /* <DEDUP_REMOVED lines=13> */
.L_x_32087:
[----:B-----5:R-:W-:Y:S01]  /*9f80*/  STG.E.64 desc[UR36][R4.64], R16 ;  /* 0x0000001004007986 */ /* 0x020fe2000c101b24 */
[----:B------:R-:W-:Y:S05]  /*9f90*/  EXIT ;  /* 0x000000000000794d */ /* 0x000fea0003800000 */
.L_x_32078:
        /* <DEDUP_REMOVED lines=13> */
.L_x_32092:
        /* <DEDUP_REMOVED lines=25> */
.L_x_32095:
[----:B------:R-:W-:-:S04]  /*a200*/  SHF.R.U32.HI R3, RZ, 0x18, R7 ;  /* 0x00000018ff037819 */ /* 0x000fc80000011607 */
[----:B------:R-:W-:-:S04]  /*a210*/  LOP3.LUT R0, R0, 0x80, R3, 0xf8, !PT ;  /* 0x0000008000007812 */ /* 0x000fc800078ef803 */
[----:B------:R-:W-:-:S07]  /*a220*/  PRMT R2, R0, 0x7610, R2 ;  /* 0x0000761000027816 */ /* 0x000fce0000000002 */
.L_x_32094:
[----:B------:R-:W-:Y:S05]  /*a230*/  BSYNC.RECONVERGENT B0 ;  /* 0x0000000000007941 */ /* 0x000fea0003800200 */
.L_x_32093:
[----:B------:R-:W-:Y:S01]  /*a240*/  STG.E.U8 desc[UR36][R4.64], R2 ;  /* 0x0000000204007986 */ /* 0x000fe2000c101124 */
[----:B------:R-:W-:Y:S05]  /*a250*/  EXIT ;  /* 0x000000000000794d */ /* 0x000fea0003800000 */
.L_x_32091:
        /* <DEDUP_REMOVED lines=25> */
.L_x_32098:
[----:B------:R-:W-:-:S04]  /*a3f0*/  SHF.R.U32.HI R3, RZ, 0x18, R7 ;  /* 0x00000018ff037819 */ /* 0x000fc80000011607 */
[----:B------:R-:W-:-:S04]  /*a400*/  LOP3.LUT R0, R0, 0x80, R3, 0xf8, !PT ;  /* 0x0000008000007812 */ /* 0x000fc800078ef803 */
[----:B------:R-:W-:-:S07]  /*a410*/  PRMT R2, R0, 0x7610, R2 ;  /* 0x0000761000027816 */ /* 0x000fce0000000002 */
.L_x_32097:
[----:B------:R-:W-:Y:S05]  /*a420*/  BSYNC.RECONVERGENT B0 ;  /* 0x0000000000007941 */ /* 0x000fea0003800200 */
.L_x_32096:
[----:B------:R-:W-:Y:S01]  /*a430*/  STG.E.U8 desc[UR36][R4.64], R2 ;  /* 0x0000000204007986 */ /* 0x000fe2000c101124 */
[----:B------:R-:W-:Y:S05]  /*a440*/  EXIT ;  /* 0x000000000000794d */ /* 0x000fea0003800000 */
.L_x_32090:
        /* <DEDUP_REMOVED lines=30> */
.L_x_32100:
[----:B-----5:R-:W0:Y:S02]  /*a630*/  F2I.U64.F64.TRUNC R16, R16 ;  /* 0x0000001000107311 */ /* 0x020e24000030d800 */
[----:B0-----:R-:W-:Y:S01]  /*a640*/  STG.E.64 desc[UR36][R4.64], R16 ;  /* 0x0000001004007986 */ /* 0x001fe2000c101b24 */
[----:B------:R-:W-:Y:S05]  /*a650*/  EXIT ;  /* 0x000000000000794d */ /* 0x000fea0003800000 */
.L_x_32099:
[----:B-----5:R-:W0:Y:S02]  /*a660*/  F2I.U32.F64.TRUNC R17, R16 ;  /* 0x0000001000117311 */ /* 0x020e24000030d000 */
[----:B0-----:R-:W-:Y:S01]  /*a670*/  STG.E desc[UR36][R4.64], R17 ;  /* 0x0000001104007986 */ /* 0x001fe2000c101924 */
[----:B------:R-:W-:Y:S05]  /*a680*/  EXIT ;  /* 0x000000000000794d */ /* 0x000fea0003800000 */
.L_x_32089:
        /* <DEDUP_REMOVED lines=10> */
.L_x_32102:
[----:B------:R-:W-:-:S05]  /*a730*/  CS2R R18, SRZ ;  /* 0x0000000000127805 */ /* 0x000fca000001ff00 */
[----:B-----5:R-:W-:Y:S01]  /*a740*/  STG.E.128 desc[UR36][R4.64], R16 ;  /* 0x0000001004007986 */ /* 0x020fe2000c101d24 */
[----:B------:R-:W-:Y:S05]  /*a750*/  EXIT ;  /* 0x000000000000794d */ /* 0x000fea0003800000 */
.L_x_32101:
[----:B------:R-:W-:-:S13]  /*a760*/  ISETP.NE.AND P0, PT, R0, 0xf, PT ;  /* 0x0000000f0000780c */ /* 0x000fda0003f05270 */
[----:B------:R-:W-:Y:S05]  /*a770*/  @!P0 BRA `(.L_x_32103) ;  /* 0x0000000400288947 */ /* 0x000fea0003800000 */
[----:B------:R-:W-:-:S13]  /*a780*/  ISETP.NE.AND P0, PT, R0, 0x17, PT ;  /* 0x000000170000780c */ /* 0x000fda0003f05270 */
[----:B------:R-:W-:Y:S05]  /*a790*/  @!P0 BRA `(.L_x_32104) ;  /* 0x0000000000b08947 */ /* 0x000fea0003800000 */
[----:B------:R-:W-:-:S13]  /*a7a0*/  ISETP.NE.AND P0, PT, R0, 0x18, PT ;  /* 0x000000180000780c */ /* 0x000fda0003f05270 */
[----:B------:R-:W-:Y:S05]  /*a7b0*/  @!P0 BRA `(.L_x_32105) ;  /* 0x0000000000448947 */ /* 0x000fea0003800000 */
.L_x_32082:
        /* <DEDUP_REMOVED lines=16> */
.L_x_32106:
[----:B------:R-:W-:Y:S05]  /*a8c0*/  EXIT ;  /* 0x000000000000794d */ /* 0x000fea0003800000 */
.L_x_32105:
        /* <DEDUP_REMOVED lines=21> */
.L_x_32108:
[----:B------:R-:W-:Y:S05]  /*aa20*/  BSYNC.RECONVERGENT B0 ;  /* 0x0000000000007941 */ /* 0x000fea0003800200 */
.L_x_32107:
[----:B------:R-:W-:-:S05]  /*aa30*/  LOP3.LUT R3, R0, 0x80, R3, 0xf8, !PT ;  /* 0x0000008000037812 */ /* 0x000fca00078ef803 */
[----:B------:R-:W-:Y:S01]  /*aa40*/  STG.E.U8 desc[UR36][R4.64], R3 ;  /* 0x0000000304007986 */ /* 0x000fe2000c101124 */
[----:B------:R-:W-:Y:S05]  /*aa50*/  EXIT ;  /* 0x000000000000794d */ /* 0x000fea0003800000 */
.L_x_32104:
        /* <DEDUP_REMOVED lines=20> */
.L_x_32110:
[----:B------:R-:W-:Y:S01]  /*aba0*/  IMAD.MOV.U32 R0, RZ, RZ, 0x7f ;  /* 0x0000007fff007424 */ /* 0x000fe200078e00ff */
[----:B------:R-:W-:-:S04]  /*abb0*/  ISETP.GT.U32.AND P0, PT, R2, 0x7f800000, PT ;  /* 0x7f8000000200780c */ /* 0x000fc80003f04070 */
[----:B------:R-:W-:-:S09]  /*abc0*/  SEL R0, R0, 0x7c, P0 ;  /* 0x0000007c00007807 */ /* 0x000fd20000000000 */
.L_x_32111:
[----:B------:R-:W-:Y:S05]  /*abd0*/  BSYNC.RECONVERGENT B0 ;  /* 0x0000000000007941 */ /* 0x000fea0003800200 */
.L_x_32109:
[----:B------:R-:W-:-:S04]  /*abe0*/  SHF.R.U32.HI R3, RZ, 0x18, R3 ;  /* 0x00000018ff037819 */ /* 0x000fc80000011603 */
[----:B------:R-:W-:-:S05]  /*abf0*/  LOP3.LUT R3, R0, 0x80, R3, 0xf8, !PT ;  /* 0x0000008000037812 */ /* 0x000fca00078ef803 */
[----:B------:R-:W-:Y:S01]  /*ac00*/  STG.E.U8 desc[UR36][R4.64], R3 ;  /* 0x0000000304007986 */ /* 0x000fe2000c101124 */
[----:B------:R-:W-:Y:S05]  /*ac10*/  EXIT ;  /* 0x000000000000794d */ /* 0x000fea0003800000 */
.L_x_32103:
        /* <DEDUP_REMOVED lines=12> */
.L_x_32112:
        /* <DEDUP_REMOVED lines=10> */
.L_x_36136:


//--------------------- .text._ZN2at6native18elementwise_kernelILi128ELi2EZNS0_22gpu_kernel_impl_nocastIZZZNS0_15exp_kernel_cudaERNS_18TensorIteratorBaseEENKUlvE0_clEvENKUlvE_clEvEUldE_EEvS4_RKT_EUliE_EEviT1_ --------------------------
	.section	.text._ZN2at6native18elementwise_kernelILi128ELi2EZNS0_22gpu_kernel_impl_nocastIZZZNS0_15exp_kernel_cudaERNS_18TensorIteratorBaseEENKUlvE0_clEvENKUlvE_clEvEUldE_EEvS4_RKT_EUliE_EEviT1_,"ax",@progbits
	.align	128
        .global         _ZN2at6native18elementwise_kernelILi128ELi2EZNS0_22gpu_kernel_impl_nocastIZZZNS0_15exp_kernel_cudaERNS_18TensorIteratorBaseEENKUlvE0_clEvENKUlvE_clEvEUldE_EEvS4_RKT_EUliE_EEviT1_
        .type           _ZN2at6native18elementwise_kernelILi128ELi2EZNS0_22gpu_kernel_impl_nocastIZZZNS0_15exp_kernel_cudaERNS_18TensorIteratorBaseEENKUlvE0_clEvENKUlvE_clEvEUldE_EEvS4_RKT_EUliE_EEviT1_,@function
        .size           _ZN2at6native18elementwise_kernelILi128ELi2EZNS0_22gpu_kernel_impl_nocastIZZZNS0_15exp_kernel_cudaERNS_18TensorIteratorBaseEENKUlvE0_clEvENKUlvE_clEvEUldE_EEvS4_RKT_EUliE_EEviT1_,(.L_x_36137 - _ZN2at6native18elementwise_kernelILi128ELi2EZNS0_22gpu_kernel_impl_nocastIZZZNS0_15exp_kernel_cudaERNS_18TensorIteratorBaseEENKUlvE0_clEvENKUlvE_clEvEUldE_EEvS4_RKT_EUliE_EEviT1_)
        .other          _ZN2at6native18elementwise_kernelILi128ELi2EZNS0_22gpu_kernel_impl_nocastIZZZNS0_15exp_kernel_cudaERNS_18TensorIteratorBaseEENKUlvE0_clEvENKUlvE_clEvEUldE_EEvS4_RKT_EUliE_EEviT1_,@"STO_CUDA_ENTRY STV_DEFAULT"
_ZN2at6native18elementwise_kernelILi128ELi2EZNS0_22gpu_kernel_impl_nocastIZZZNS0_15exp_kernel_cudaERNS_18TensorIteratorBaseEENKUlvE0_clEvENKUlvE_clEvEUldE_EEvS4_RKT_EUliE_EEviT1_:
.text._ZN2at6native18elementwise_kernelILi128ELi2EZNS0_22gpu_kernel_impl_nocastIZZZNS0_15exp_kernel_cudaERNS_18TensorIteratorBaseEENKUlvE0_clEvENKUlvE_clEvEUldE_EEvS4_RKT_EUliE_EEviT1_:
        /* <DEDUP_REMOVED lines=15> */
[----:B------:R-:W-:Y:S01]  /*00f0*/  HFMA2 R6, -RZ, RZ, 1323, -4.565715789794921875e-05 ;  /* 0x652b82feff067431 */ /* 0x000fe200000001ff */
[----:B------:R-:W-:Y:S01]  /*0100*/  MOV R7, 0x3ff71547 ;  /* 0x3ff7154700077802 */ /* 0x000fe20000000f00 */
[----:B------:R-:W-:Y:S01]  /*0110*/  UMOV UR8, 0xfefa39ef ;  /* 0xfefa39ef00087882 */ /* 0x000fe20000000000 */
[----:B------:R-:W-:Y:S02]  /*0120*/  UMOV UR9, 0x3fe62e42 ;  /* 0x3fe62e4200097882 */ /* 0x000fe40000000000 */
[----:B------:R-:W0:Y:S02]  /*0130*/  LDC.64 R12, c[0x0][0x580] ;  /* 0x00016000ff0c7b82 */ /* 0x000e240000000a00 */
[----:B--2---:R-:W1:Y:S01]  /*0140*/  DFMA R6, R4, R6, 6.75539944105574400000e+15 ;  /* 0x433800000406742b */ /* 0x004e620000000006 */
[----:B------:R-:W-:-:S15]  /*0150*/  FSETP.GEU.FTZ.AND P0, PT, |R5|, 4.1917929649353027344, PT ;  /* 0x4086232b0500780b */ /* 0x000fde0003f1e200 */
[----:B------:R-:W-:-:S15]  /*0160*/  NOP ;  /* 0x0000000000007918 */ /* 0x000fde0000000000 */
[----:B------:R-:W-:-:S15]  /*0170*/  NOP ;  /* 0x0000000000007918 */ /* 0x000fde0000000000 */
[----:B------:R-:W-:-:S15]  /*0180*/  NOP ;  /* 0x0000000000007918 */ /* 0x000fde0000000000 */
[----:B------:R-:W-:-:S03]  /*0190*/  NOP ;  /* 0x0000000000007918 */ /* 0x000fc60000000000 */
        /* <DEDUP_REMOVED lines=15> */
[----:B------:R-:W-:Y:S01]  /*0290*/  MOV R11, 0x3e928af3 ;  /* 0x3e928af3000b7802 */ /* 0x000fe20000000f00 */
[----:B------:R-:W-:-:S15]  /*02a0*/  UMOV UR9, 0x3e5ade15 ;  /* 0x3e5ade1500097882 */ /* 0x000fde0000000000 */
        /* <DEDUP_REMOVED lines=70> */
[----:B-1----:R-:W-:Y:S01]  /*0710*/  LEA R9, R6, R11, 0x14 ;  /* 0x0000000b06097211 */ /* 0x002fe200078ea0ff */
[----:B------:R-:W-:Y:S01]  /*0720*/  IMAD.MOV.U32 R8, RZ, RZ, R10 ;  /* 0x000000ffff087224 */ /* 0x000fe200078e000a */
[----:B0-----:R-:W-:Y:S06]  /*0730*/  @!P0 BRA `(.L_x_32116) ;  /* 0x0000000000448947 */ /* 0x001fec0003800000 */
[----:B------:R-:W-:Y:S01]  /*0740*/  FSETP.GEU.FTZ.AND P0, PT, |R5|, 4.2275390625, PT ;  /* 0x408748000500780b */ /* 0x000fe20003f1e200 */
[----:B------:R-:W-:-:S15]  /*0750*/  DSETP.GEU.AND P1, PT, R4, RZ, PT ;  /* 0x000000ff0400722a */ /* 0x000fde0003f2e000 */
[----:B------:R-:W-:-:S15]  /*0760*/  NOP ;  /* 0x0000000000007918 */ /* 0x000fde0000000000 */
[----:B------:R-:W-:-:S15]  /*0770*/  NOP ;  /* 0x0000000000007918 */ /* 0x000fde0000000000 */
[----:B------:R-:W-:-:S15]  /*0780*/  NOP ;  /* 0x0000000000007918 */ /* 0x000fde0000000000 */
[----:B------:R-:W-:-:S04]  /*0790*/  NOP ;  /* 0x0000000000007918 */ /* 0x000fc80000000000 */
[----:B------:R-:W0:Y:S02]  /*07a0*/  DADD R4, R4, +INF ;  /* 0x7ff0000004047429 */ /* 0x000e240000000000 */
[----:B0-----:R-:W-:Y:S02]  /*07b0*/  FSEL R8, R4, RZ, P1 ;  /* 0x000000ff04087208 */ /* 0x001fe40000800000 */
[----:B------:R-:W-:Y:S01]  /*07c0*/  FSEL R9, R5, RZ, P1 ;  /* 0x000000ff05097208 */ /* 0x000fe20000800000 */
[----:B------:R-:W-:Y:S06]  /*07d0*/  @P0 BRA `(.L_x_32116) ;  /* 0x00000000001c0947 */ /* 0x000fec0003800000 */
[----:B------:R-:W-:Y:S01]  /*07e0*/  LEA.HI R0, R6, R6, RZ, 0x1 ;  /* 0x0000000606007211 */ /* 0x000fe200078f08ff */
[----:B------:R-:W-:-:S03]  /*07f0*/  IMAD.MOV.U32 R8, RZ, RZ, RZ ;  /* 0x000000ffff087224 */ /* 0x000fc600078e00ff */
[----:B------:R-:W-:-:S04]  /*0800*/  SHF.R.S32.HI R5, RZ, 0x1, R0 ;  /* 0x00000001ff057819 */ /* 0x000fc80000011400 */
[----:B------:R-:W-:Y:S02]  /*0810*/  IADD3 R6, PT, PT, R6, -R5, RZ ;  /* 0x8000000506067210 */ /* 0x000fe40007ffe0ff */
[----:B------:R-:W-:Y:S02]  /*0820*/  LEA R11, R5, R11, 0x14 ;  /* 0x0000000b050b7211 */ /* 0x000fe400078ea0ff */
[----:B------:R-:W-:-:S06]  /*0830*/  LEA R9, R6, 0x3ff00000, 0x14 ;  /* 0x3ff0000006097811 */ /* 0x000fcc00078ea0ff */
[----:B------:R0:W1:Y:S02]  /*0840*/  DMUL R8, R10, R8 ;  /* 0x000000080a087228 */ /* 0x0000640000000000 */
.L_x_32116:
[----:B-1----:R1:W-:Y:S01]  /*0850*/  STG.E.64 desc[UR6][R12.64], R8 ;  /* 0x000000080c007986 */ /* 0x0023e2000c101b06 */
[----:B------:R-:W-:-:S07]  /*0860*/  IADD3 R3, PT, PT, R3, 0x80, RZ ;  /* 0x0000008003037810 */ /* 0x000fce0007ffe0ff */
.L_x_32115:
[----:B------:R-:W-:Y:S05]  /*0870*/  BSYNC.RECONVERGENT B0 ;  /* 0x0000000000007941 */ /* 0x000fea0003800200 */
.L_x_32114:
[----:B------:R-:W-:-:S13]  /*0880*/  ISETP.GE.AND P0, PT, R3, UR4, PT ;  /* 0x0000000403007c0c */ /* 0x000fda000bf06270 */
[----:B------:R-:W-:Y:S05]  /*0890*/  @P0 EXIT ;  /* 0x000000000000094d */ /* 0x000fea0003800000 */
[----:B------:R-:W2:Y:S02]  /*08a0*/  LDC.64 R2, c[0x0][0x588] ;  /* 0x00016200ff027b82 */ /* 0x000ea40000000a00 */
[----:B--2---:R-:W2:Y:S01]  /*08b0*/  LDG.E.64 R2, desc[UR6][R2.64] ;  /* 0x0000000602027981 */ /* 0x004ea2000c1e1b00 */
[----:B------:R-:W-:Y:S02]  /*08c0*/  HFMA2 R4, -RZ, RZ, 1323, -4.565715789794921875e-05 ;  /* 0x652b82feff047431 */ /* 0x000fe400000001ff */
[----:B------:R-:W-:Y:S01]  /*08d0*/  IMAD.MOV.U32 R5, RZ, RZ, 0x3ff71547 ;  /* 0x3ff71547ff057424 */ /* 0x000fe200078e00ff */
[----:B------:R-:W-:Y:S01]  /*08e0*/  UMOV UR4, 0xfefa39ef ;  /* 0xfefa39ef00047882 */ /* 0x000fe20000000000 */
[----:B------:R-:W-:Y:S01]  /*08f0*/  UMOV UR5, 0x3fe62e42 ;  /* 0x3fe62e4200057882 */ /* 0x000fe20000000000 */
[----:B0-----:R-:W0:Y:S03]  /*0900*/  LDC.64 R10, c[0x0][0x580] ;  /* 0x00016000ff0a7b82 */ /* 0x001e260000000a00 */
[----:B--2---:R-:W2:Y:S01]  /*0910*/  DFMA R4, R2, R4, 6.75539944105574400000e+15 ;  /* 0x433800000204742b */ /* 0x004ea20000000004 */
[----:B------:R-:W-:-:S15]  /*0920*/  FSETP.GEU.FTZ.AND P0, PT, |R3|, 4.1917929649353027344, PT ;  /* 0x4086232b0300780b */ /* 0x000fde0003f1e200 */
[----:B------:R-:W-:-:S15]  /*0930*/  NOP ;  /* 0x0000000000007918 */ /* 0x000fde0000000000 */
[----:B------:R-:W-:-:S15]  /*0940*/  NOP ;  /* 0x0000000000007918 */ /* 0x000fde0000000000 */
[----:B------:R-:W-:-:S15]  /*0950*/  NOP ;  /* 0x0000000000007918 */ /* 0x000fde0000000000 */
[----:B------:R-:W-:-:S03]  /*0960*/  NOP ;  /* 0x0000000000007918 */ /* 0x000fc60000000000 */
[----:B--2---:R-:W1:-:S15]  /*0970*/  DADD R6, R4, -6.75539944105574400000e+15 ;  /* 0xc338000004067429 */ /* 0x004e5e0000000000 */
        /* <DEDUP_REMOVED lines=13> */
[----:B-1----:R-:W-:Y:S01]  /*0a50*/  HFMA2 R9, -RZ, RZ, 1.642578125, -0.00021207332611083984375 ;  /* 0x3e928af3ff097431 */ /* 0x002fe200000001ff */
        /* <DEDUP_REMOVED lines=72> */
[----:B-1----:R-:W-:Y:S01]  /*0ee0*/  IMAD R7, R4, 0x100000, R9 ;  /* 0x0010000004077824 */ /* 0x002fe200078e0209 */
[----:B------:R-:W-:Y:S01]  /*0ef0*/  MOV R6, R8 ;  /* 0x0000000800067202 */ /* 0x000fe20000000f00 */
        /* <DEDUP_REMOVED lines=11> */
[----:B------:R-:W-:Y:S02]  /*0fb0*/  LEA.HI R0, R4, R4, RZ, 0x1 ;  /* 0x0000000404007211 */ /* 0x000fe400078f08ff */
[----:B------:R-:W-:Y:S02]  /*0fc0*/  MOV R6, RZ ;  /* 0x000000ff00067202 */ /* 0x000fe40000000f00 */
[----:B------:R-:W-:-:S04]  /*0fd0*/  SHF.R.S32.HI R3, RZ, 0x1, R0 ;  /* 0x00000001ff037819 */ /* 0x000fc80000011400 */
[----:B------:R-:W-:Y:S01]  /*0fe0*/  IADD3 R4, PT, PT, R4, -R3, RZ ;  /* 0x8000000304047210 */ /* 0x000fe20007ffe0ff */
[----:B------:R-:W-:-:S03]  /*0ff0*/  IMAD R9, R3, 0x100000, R9 ;  /* 0x0010000003097824 */ /* 0x000fc600078e0209 */
[----:B------:R-:W-:-:S06]  /*1000*/  LEA R7, R4, 0x3ff00000, 0x14 ;  /* 0x3ff0000004077811 */ /* 0x000fcc00078ea0ff */
[----:B------:R0:W1:Y:S02]  /*1010*/  DMUL R6, R8, R6 ;  /* 0x0000000608067228 */ /* 0x0000640000000000 */
.L_x_32117:
[----:B-1----:R-:W-:Y:S01]  /*1020*/  STG.E.64 desc[UR6][R10.64], R6 ;  /* 0x000000060a007986 */ /* 0x002fe2000c101b06 */
[----:B------:R-:W-:Y:S05]  /*1030*/  EXIT ;  /* 0x000000000000794d */ /* 0x000fea0003800000 */
.L_x_32113:
        /* <DEDUP_REMOVED lines=305> */
.L_x_32120:
[----:B------:R-:W0:Y:S02]  /*2350*/  LDCU.64 UR8, c[0x0][0x588] ;  /* 0x0000b100ff0877ac */ /* 0x000e240008000a00 */
[----:B0-----:R-:W-:-:S05]  /*2360*/  IADD3 R6, P0, PT, R4, UR8, RZ ;  /* 0x0000000804067c10 */ /* 0x001fca000ff1e0ff */
[----:B------:R-:W-:-:S06]  /*2370*/  IMAD.X R7, RZ, RZ, UR9, P0 ;  /* 0x00000009ff077e24 */ /* 0x000fcc00080e06ff */
[----:B------:R-:W2:Y:S01]  /*2380*/  LDG.E.64 R6, desc[UR6][R6.64] ;  /* 0x0000000606067981 */ /* 0x000ea2000c1e1b00 */
[----:B------:R-:W-:Y:S01]  /*2390*/  MOV R8, 0x652b82fe ;  /* 0x652b82fe00087802 */ /* 0x000fe20000000f00 */
[----:B------:R-:W-:Y:S01]  /*23a0*/  UMOV UR8, 0xfefa39ef ;  /* 0xfefa39ef00087882 */ /* 0x000fe20000000000 */
[----:B------:R-:W-:Y:S01]  /*23b0*/  MOV R9, 0x3ff71547 ;  /* 0x3ff7154700097802 */ /* 0x000fe20000000f00 */
[----:B------:R-:W-:Y:S01]  /*23c0*/  UMOV UR9, 0x3fe62e42 ;  /* 0x3fe62e4200097882 */ /* 0x000fe20000000000 */
[----:B------:R-:W-:Y:S04]  /*23d0*/  BSSY.RECONVERGENT B1, `(.L_x_32121) ;  /* 0x0000074000017945 */ /* 0x000fe80003800200 */
[----:B--2---:R-:W0:Y:S01]  /*23e0*/  DFMA R8, R6, R8, 6.75539944105574400000e+15 ;  /* 0x433800000608742b */ /* 0x004e220000000008 */
[----:B------:R-:W-:-:S15]  /*23f0*/  FSETP.GEU.FTZ.AND P0, PT, |R7|, 4.1917929649353027344, PT ;  /* 0x4086232b0700780b */ /* 0x000fde0003f1e200 */
[----:B------:R-:W-:-:S15]  /*2400*/  NOP ;  /* 0x0000000000007918 */ /* 0x000fde0000000000 */
[----:B------:R-:W-:-:S15]  /*2410*/  NOP ;  /* 0x0000000000007918 */ /* 0x000fde0000000000 */
[----:B------:R-:W-:-:S15]  /*2420*/  NOP ;  /* 0x0000000000007918 */ /* 0x000fde0000000000 */
[----:B------:R-:W-:-:S03]  /*2430*/  NOP ;  /* 0x0000000000007918 */ /* 0x000fc60000000000 */
        /* <DEDUP_REMOVED lines=87> */
[----:B0-----:R-:W-:Y:S02]  /*29b0*/  LEA R11, R8, R13, 0x14 ;  /* 0x0000000d080b7211 */ /* 0x001fe400078ea0ff */
        /* <DEDUP_REMOVED lines=14> */
[----:B------:R-:W-:-:S02]  /*2aa0*/  @!P0 LEA R9, R8, 0x3ff00000, 0x14 ;  /* 0x3ff0000008098811 */ /* 0x000fc400078ea0ff */
[----:B------:R-:W-:Y:S02]  /*2ab0*/  @!P0 MOV R6, R12 ;  /* 0x0000000c00068202 */ /* 0x000fe40000000f00 */
[----:B------:R-:W-:-:S15]  /*2ac0*/  @!P0 MOV R8, RZ ;  /* 0x000000ff00088202 */ /* 0x000fde0000000f00 */
[----:B------:R-:W-:-:S15]  /*2ad0*/  NOP ;  /* 0x0000000000007918 */ /* 0x000fde0000000000 */
[----:B------:R-:W-:-:S15]  /*2ae0*/  NOP ;  /* 0x0000000000007918 */ /* 0x000fde0000000000 */
[----:B------:R-:W-:-:S05]  /*2af0*/  NOP ;  /* 0x0000000000007918 */ /* 0x000fca0000000000 */
[----:B------:R0:W1:Y:S02]  /*2b00*/  @!P0 DMUL R10, R6, R8 ;  /* 0x00000008060a8228 */ /* 0x0000640000000000 */
.L_x_32122:
[----:B------:R-:W-:Y:S05]  /*2b10*/  BSYNC.RECONVERGENT B1 ;  /* 0x0000000000017941 */ /* 0x000fea0003800200 */
.L_x_32121:
[----:B------:R-:W2:Y:S01]  /*2b20*/  LDCU.64 UR8, c[0x0][0x580] ;  /* 0x0000b000ff0877ac */ /* 0x000ea20008000a00 */
[----:B------:R-:W-:Y:S01]  /*2b30*/  VIADD R3, R3, 0x80 ;  /* 0x0000008003037836 */ /* 0x000fe20000000000 */
[----:B--2---:R-:W-:-:S04]  /*2b40*/  IADD3 R4, P0, PT, R5, UR8, RZ ;  /* 0x0000000805047c10 */ /* 0x004fc8000ff1e0ff */
[----:B------:R-:W-:-:S05]  /*2b50*/  IADD3.X R5, PT, PT, RZ, UR9, RZ, P0, !PT ;  /* 0x00000009ff057c10 */ /* 0x000fca00087fe4ff */
[----:B-1----:R1:W-:Y:S04]  /*2b60*/  STG.E.64 desc[UR6][R4.64], R10 ;  /* 0x0000000a04007986 */ /* 0x0023e8000c101b06 */
.L_x_32119:
[----:B------:R-:W-:Y:S05]  /*2b70*/  BSYNC.RECONVERGENT B0 ;  /* 0x0000000000007941 */ /* 0x000fea0003800200 */
.L_x_32118:
[----:B------:R-:W-:-:S13]  /*2b80*/  ISETP.GE.AND P0, PT, R3, UR4, PT ;  /* 0x0000000403007c0c */ /* 0x000fda000bf06270 */
[----:B------:R-:W-:Y:S05]  /*2b90*/  @P0 EXIT ;  /* 0x000000000000094d */ /* 0x000fea0003800000 */
[----:B------:R-:W2:Y:S01]  /*2ba0*/  LDCU.64 UR4, c[0x0][0x390] ;  /* 0x00007200ff0477ac */ /* 0x000ea20008000a00 */
[----:B-1----:R-:W-:Y:S02]  /*2bb0*/  MOV R4, RZ ;  /* 0x000000ff00047202 */ /* 0x002fe40000000f00 */
[----:B------:R-:W-:Y:S01]  /*2bc0*/  MOV R5, R3 ;  /* 0x0000000300057202 */ /* 0x000fe20000000f00 */
[----:B------:R-:W1:Y:S01]  /*2bd0*/  LDCU UR8, c[0x0][0x38c] ;  /* 0x00007180ff0877ac */ /* 0x000e620008000800 */
[----:B------:R-:W-:Y:S01]  /*2be0*/  ISETP.NE.AND P0, PT, R2, RZ, PT ;  /* 0x000000ff0200720c */ /* 0x000fe20003f05270 */
[----:B------:R-:W3:Y:S01]  /*2bf0*/  LDCU.64 UR10, c[0x0][0x4b8] ;  /* 0x00009700ff0a77ac */ /* 0x000ee20008000a00 */
[----:B--2---:R-:W-:-:S05]  /*2c00*/  IMAD.HI.U32 R4, R3, UR4, R4 ;  /* 0x0000000403047c27 */ /* 0x004fca000f8e0004 */
[----:B------:R-:W-:-:S04]  /*2c10*/  SHF.R.U32.HI R5, RZ, UR5, R4 ;  /* 0x00000005ff057c19 */ /* 0x000fc80008011604 */
[----:B0-----:R-:W-:-:S05]  /*2c20*/  IADD3 R6, PT, PT, -R5, RZ, RZ ;  /* 0x000000ff05067210 */ /* 0x001fca0007ffe1ff */
[----:B-1----:R-:W-:-:S04]  /*2c30*/  IMAD R2, R6, UR8, R3 ;  /* 0x0000000806027c24 */ /* 0x002fc8000f8e0203 */
[C---:B---3--:R-:W-:Y:S02]  /*2c40*/  IMAD R3, R2.reuse, UR10, RZ ;  /* 0x0000000a02037c24 */ /* 0x048fe4000f8e02ff */
        /* <DEDUP_REMOVED lines=287> */
.L_x_32123:
[----:B------:R-:W0:Y:S02]  /*3e40*/  LDCU.128 UR8, c[0x0][0x580] ;  /* 0x0000b000ff0877ac */ /* 0x000e240008000c00 */
[----:B0-----:R-:W-:-:S05]  /*3e50*/  IADD3 R4, P0, PT, R2, UR10, RZ ;  /* 0x0000000a02047c10 */ /* 0x001fca000ff1e0ff */
[----:B------:R-:W-:-:S06]  /*3e60*/  IMAD.X R5, RZ, RZ, UR11, P0 ;  /* 0x0000000bff057e24 */ /* 0x000fcc00080e06ff */
[----:B------:R-:W2:Y:S01]  /*3e70*/  LDG.E.64 R4, desc[UR6][R4.64] ;  /* 0x0000000604047981 */ /* 0x000ea2000c1e1b00 */
[----:B------:R-:W-:Y:S01]  /*3e80*/  MOV R6, 0x652b82fe ;  /* 0x652b82fe00067802 */ /* 0x000fe20000000f00 */
[----:B------:R-:W-:Y:S01]  /*3e90*/  UMOV UR4, 0xfefa39ef ;  /* 0xfefa39ef00047882 */ /* 0x000fe20000000000 */
[----:B------:R-:W-:Y:S01]  /*3ea0*/  MOV R7, 0x3ff71547 ;  /* 0x3ff7154700077802 */ /* 0x000fe20000000f00 */
[----:B------:R-:W-:Y:S01]  /*3eb0*/  UMOV UR5, 0x3fe62e42 ;  /* 0x3fe62e4200057882 */ /* 0x000fe20000000000 */
[----:B------:R-:W-:Y:S01]  /*3ec0*/  IADD3 R12, P1, PT, R3, UR8, RZ ;  /* 0x00000008030c7c10 */ /* 0x000fe2000ff3e0ff */
[----:B------:R-:W-:Y:S03]  /*3ed0*/  BSSY.RECONVERGENT B0, `(.L_x_32124) ;  /* 0x0000075000007945 */ /* 0x000fe60003800200 */
[----:B------:R-:W-:Y:S01]  /*3ee0*/  IADD3.X R13, PT, PT, RZ, UR9, RZ, P1, !PT ;  /* 0x00000009ff0d7c10 */ /* 0x000fe20008ffe4ff */
        /* <DEDUP_REMOVED lines=105> */
[----:B------:R-:W-:Y:S01]  /*4580*/  FSEL R3, R3, RZ, P1 ;  /* 0x000000ff03037208 */ /* 0x000fe20000800000 */
[----:B------:R-:W-:Y:S01]  /*4590*/  @!P0 IMAD.IADD R6, R6, 0x1, -R5 ;  /* 0x0000000106068824 */ /* 0x000fe200078e0a05 */
[----:B------:R-:W-:Y:S02]  /*45a0*/  @!P0 LEA R5, R5, R11, 0x14 ;  /* 0x0000000b05058211 */ /* 0x000fe400078ea0ff */
[----:B------:R-:W-:-:S02]  /*45b0*/  @!P0 MOV R4, R10 ;  /* 0x0000000a00048202 */ /* 0x000fc40000000f00 */
[----:B------:R-:W-:Y:S02]  /*45c0*/  @!P0 LEA R7, R6, 0x3ff00000, 0x14 ;  /* 0x3ff0000006078811 */ /* 0x000fe400078ea0ff */
[----:B------:R-:W-:-:S15]  /*45d0*/  @!P0 MOV R6, RZ ;  /* 0x000000ff00068202 */ /* 0x000fde0000000f00 */
[----:B------:R-:W-:-:S15]  /*45e0*/  NOP ;  /* 0x0000000000007918 */ /* 0x000fde0000000000 */
[----:B------:R-:W-:-:S15]  /*45f0*/  NOP ;  /* 0x0000000000007918 */ /* 0x000fde0000000000 */
[----:B------:R-:W-:-:S05]  /*4600*/  NOP ;  /* 0x0000000000007918 */ /* 0x000fca0000000000 */
[----:B------:R0:W1:Y:S02]  /*4610*/  @!P0 DMUL R2, R4, R6 ;  /* 0x0000000604028228 */ /* 0x0000640000000000 */
.L_x_32125:
[----:B------:R-:W-:Y:S05]  /*4620*/  BSYNC.RECONVERGENT B0 ;  /* 0x0000000000007941 */ /* 0x000fea0003800200 */
.L_x_32124:
[----:B-1----:R-:W-:Y:S01]  /*4630*/  STG.E.64 desc[UR6][R12.64], R2 ;  /* 0x000000020c007986 */ /* 0x002fe2000c101b06 */
[----:B------:R-:W-:Y:S05]  /*4640*/  EXIT ;  /* 0x000000000000794d */ /* 0x000fea0003800000 */
.L_x_32126:
        /* <DEDUP_REMOVED lines=11> */
.L_x_36137:


//--------------------- .text._ZN2at6native27unrolled_elementwise_kernelIZZZNS0_15exp_kernel_cudaERNS_18TensorIteratorBaseEENKUlvE0_clEvENKUlvE_clEvEUldE_St5arrayIPcLm2EELi4E23TrivialOffsetCalculatorILi1EjESB_NS0_6memory15LoadWithoutCastENSC_16StoreWithoutCastEEEviT_T0_T2_T3_T4_T5_ --------------------------
	.section	.text._ZN2at6native27unrolled_elementwise_kernelIZZZNS0_15exp_kernel_cudaERNS_18TensorIteratorBaseEENKUlvE0_clEvENKUlvE_clEvEUldE_St5arrayIPcLm2EELi4E23TrivialOffsetCalculatorILi1EjESB_NS0_6memory15LoadWithoutCastENSC_16StoreWithoutCastEEEviT_T0_T2_T3_T4_T5_,"ax",@progbits
	.align	128
        .global         _ZN2at6native27unrolled_elementwise_kernelIZZZNS0_15exp_kernel_cudaERNS_18TensorIteratorBaseEENKUlvE0_clEvENKUlvE_clEvEUldE_St5arrayIPcLm2EELi4E23TrivialOffsetCalculatorILi1EjESB_NS0_6memory15LoadWithoutCastENSC_16StoreWithoutCastEEEviT_T0_T2_T3_T4_T5_
        .type           _ZN2at6native27unrolled_elementwise_kernelIZZZNS0_15exp_kernel_cudaERNS_18TensorIteratorBaseEENKUlvE0_clEvENKUlvE_clEvEUldE_St5arrayIPcLm2EELi4E23TrivialOffsetCalculatorILi1EjESB_NS0_6memory15LoadWithoutCastENSC_16StoreWithoutCastEEEviT_T0_T2_T3_T4_T5_,@function
        .size           _ZN2at6native27unrolled_elementwise_kernelIZZZNS0_15exp_kernel_cudaERNS_18TensorIteratorBaseEENKUlvE0_clEvENKUlvE_clEvEUldE_St5arrayIPcLm2EELi4E23TrivialOffsetCalculatorILi1EjESB_NS0_6memory15LoadWithoutCastENSC_16StoreWithoutCastEEEviT_T0_T2_T3_T4_T5_,(.L_x_36138 - _ZN2at6native27unrolled_elementwise_kernelIZZZNS0_15exp_kernel_cudaERNS_18TensorIteratorBaseEENKUlvE0_clEvENKUlvE_clEvEUldE_St5arrayIPcLm2EELi4E23TrivialOffsetCalculatorILi1EjESB_NS0_6memory15LoadWithoutCastENSC_16StoreWithoutCastEEEviT_T0_T2_T3_T4_T5_)
        .other          _ZN2at6native27unrolled_elementwise_kernelIZZZNS0_15exp_kernel_cudaERNS_18TensorIteratorBaseEENKUlvE0_clEvENKUlvE_clEvEUldE_St5arrayIPcLm2EELi4E23TrivialOffsetCalculatorILi1EjESB_NS0_6memory15LoadWithoutCastENSC_16StoreWithoutCastEEEviT_T0_T2_T3_T4_T5_,@"STO_CUDA_ENTRY STV_DEFAULT"
_ZN2at6native27unrolled_elementwise_kernelIZZZNS0_15exp_kernel_cudaERNS_18TensorIteratorBaseEENKUlvE0_clEvENKUlvE_clEvEUldE_St5arrayIPcLm2EELi4E23TrivialOffsetCalculatorILi1EjESB_NS0_6memory15LoadWithoutCastENSC_16StoreWithoutCastEEEviT_T0_T2_T3_T4_T5_:
.text._ZN2at6native27unrolled_elementwise_kernelIZZZNS0_15exp_kernel_cudaERNS_18TensorIteratorBaseEENKUlvE0_clEvENKUlvE_clEvEUldE_St5arrayIPcLm2EELi4E23TrivialOffsetCalculatorILi1EjESB_NS0_6memory15LoadWithoutCastENSC_16StoreWithoutCastEEEviT_T0_T2_T3_T4_T5_:
        /* <DEDUP_REMOVED lines=9> */
[----:B------:R-:W-:-:S05]  /*0090*/  @!P0 VIADD R5, R11, 0x80 ;  /* 0x000000800b058836 */ /* 0x000fca0000000000 */
[----:B------:R-:W-:-:S13]  /*00a0*/  ISETP.GE.AND P1, PT, R5, R10, PT ;  /* 0x0000000a0500720c */ /* 0x000fda0003f26270 */
[----:B------:R-:W0:Y:S01]  /*00b0*/  @!P1 LDC.64 R8, c[0x0][0x390] ;  /* 0x0000e400ff089b82 */ /* 0x000e220000000a00 */
[----:B------:R-:W-:Y:S02]  /*00c0*/  @!P1 IMAD R7, R0, 0x200, R5 ;  /* 0x0000020000079824 */ /* 0x000fe400078e0205 */
[----:B------:R-:W-:-:S05]  /*00d0*/  @!P1 VIADD R5, R5, 0x80 ;  /* 0x0000008005059836 */ /* 0x000fca0000000000 */
[----:B------:R-:W-:Y:S01]  /*00e0*/  ISETP.GE.AND P3, PT, R5, R10, PT ;  /* 0x0000000a0500720c */ /* 0x000fe20003f66270 */
[----:B------:R-:W-:-:S12]  /*00f0*/  @!P0 IMAD R13, R0, 0x200, R11 ;  /* 0x00000200000d8824 */ /* 0x000fd800078e020b */
[----:B------:R-:W-:Y:S01]  /*0100*/  @!P3 LEA R21, R0, R5, 0x9 ;  /* 0x000000050015b211 */ /* 0x000fe200078e48ff */
[----:B------:R-:W-:Y:S01]  /*0110*/  @!P3 VIADD R5, R5, 0x80 ;  /* 0x000000800505b836 */ /* 0x000fe20000000000 */
[----:B------:R-:W2:Y:S01]  /*0120*/  @!P3 LDC.64 R2, c[0x0][0x390] ;  /* 0x0000e400ff02bb82 */ /* 0x000ea20000000a00 */
[----:B0-----:R-:W-:-:S03]  /*0130*/  @!P1 IMAD.WIDE.U32 R8, R7, 0x8, R8 ;  /* 0x0000000807089825 */ /* 0x001fc600078e0008 */
[----:B------:R-:W-:Y:S01]  /*0140*/  ISETP.GE.AND P2, PT, R5, R10, PT ;  /* 0x0000000a0500720c */ /* 0x000fe20003f46270 */
[----:B------:R-:W-:Y:S01]  /*0150*/  VIADD R23, R11, 0x80 ;  /* 0x000000800b177836 */ /* 0x000fe20000000000 */
[----:B-1----:R0:W5:Y:S02]  /*0160*/  @!P1 LDG.E.64 R14, desc[UR4][R8.64] ;  /* 0x00000004080e9981 */ /* 0x002164000c1e1b00 */
[----:B------:R-:W1:Y:S09]  /*0170*/  @!P0 LDC.64 R6, c[0x0][0x390] ;  /* 0x0000e400ff068b82 */ /* 0x000e720000000a00 */
[----:B------:R-:W3:Y:S01]  /*0180*/  @!P2 LDC.64 R16, c[0x0][0x390] ;  /* 0x0000e400ff10ab82 */ /* 0x000ee20000000a00 */
[----:B------:R-:W-:-:S02]  /*0190*/  @!P2 IMAD R5, R0, 0x200, R5 ;  /* 0x000002000005a824 */ /* 0x000fc400078e0205 */
[----:B--2---:R-:W-:Y:S01]  /*01a0*/  @!P3 IMAD.WIDE.U32 R20, R21, 0x8, R2 ;  /* 0x000000081514b825 */ /* 0x004fe200078e0002 */
[----:B------:R-:W-:Y:S02]  /*01b0*/  CS2R R2, SRZ ;  /* 0x0000000000027805 */ /* 0x000fe4000001ff00 */
[----:B0-----:R-:W-:Y:S01]  /*01c0*/  IADD3 R9, PT, PT, R11, 0x100, RZ ;  /* 0x000001000b097810 */ /* 0x001fe20007ffe0ff */
[----:B------:R-:W-:Y:S03]  /*01d0*/  BSSY.RECONVERGENT B0, `(.L_x_32127) ;  /* 0x0000089000007945 */ /* 0x000fe60003800200 */
[----:B------:R0:W5:Y:S01]  /*01e0*/  @!P3 LDG.E.64 R2, desc[UR4][R20.64] ;  /* 0x000000041402b981 */ /* 0x000162000c1e1b00 */
[----:B-1----:R-:W-:Y:S01]  /*01f0*/  @!P0 IMAD.WIDE.U32 R6, R13, 0x8, R6 ;  /* 0x000000080d068825 */ /* 0x002fe200078e0006 */
[----:B------:R-:W-:-:S06]  /*0200*/  CS2R R12, SRZ ;  /* 0x00000000000c7805 */ /* 0x000fcc000001ff00 */
[----:B------:R-:W5:Y:S01]  /*0210*/  @!P0 LDG.E.64 R12, desc[UR4][R6.64] ;  /* 0x00000004060c8981 */ /* 0x000f62000c1e1b00 */
[----:B------:R-:W-:Y:S01]  /*0220*/  ISETP.GE.AND P0, PT, R11, R10, PT ;  /* 0x0000000a0b00720c */ /* 0x000fe20003f06270 */
[----:B---3--:R-:W-:Y:S01]  /*0230*/  @!P2 IMAD.WIDE.U32 R16, R5, 0x8, R16 ;  /* 0x000000080510a825 */ /* 0x008fe200078e0010 */
[----:B------:R-:W-:-:S03]  /*0240*/  CS2R R4, SRZ ;  /* 0x0000000000047805 */ /* 0x000fc6000001ff00 */
[----:B0-----:R-:W-:-:S03]  /*0250*/  VIADD R21, R11, 0x180 ;  /* 0x000001800b157836 */ /* 0x001fc60000000000 */
[----:B------:R0:W5:Y:S05]  /*0260*/  @!P2 LDG.E.64 R4, desc[UR4][R16.64] ;  /* 0x000000041004a981 */ /* 0x00016a000c1e1b00 */
[----:B------:R-:W1:Y:S01]  /*0270*/  @!P0 LDC.64 R18, c[0x0][0x388] ;  /* 0x0000e200ff128b82 */ /* 0x000e620000000a00 */
[----:B0-----:R-:W-:Y:S02]  /*0280*/  @!P0 IMAD R17, R0, 0x200, R11 ;  /* 0x0000020000118824 */ /* 0x001fe400078e020b */
[----:B------:R-:W-:Y:S01]  /*0290*/  @!P0 IMAD.MOV.U32 R11, RZ, RZ, R23 ;  /* 0x000000ffff0b8224 */ /* 0x000fe200078e0017 */
[-C--:B------:R-:W-:Y:S02]  /*02a0*/  ISETP.GE.AND P4, PT, R23, R10.reuse, PT ;  /* 0x0000000a1700720c */ /* 0x080fe40003f86270 */
[----:B------:R-:W-:-:S02]  /*02b0*/  ISETP.GE.AND P3, PT, R9, R10, PT ;  /* 0x0000000a0900720c */ /* 0x000fc40003f66270 */
[-C--:B------:R-:W-:Y:S02]  /*02c0*/  ISETP.GE.AND P1, PT, R21, R10.reuse, PT ;  /* 0x0000000a1500720c */ /* 0x080fe40003f26270 */
[----:B------:R-:W-:Y:S01]  /*02d0*/  ISETP.GE.AND P2, PT, R11, R10, PT ;  /* 0x0000000a0b00720c */ /* 0x000fe20003f46270 */
[----:B-1----:R-:W-:Y:S01]  /*02e0*/  @!P0 IMAD.WIDE.U32 R6, R17, 0x8, R18 ;  /* 0x0000000811068825 */ /* 0x002fe200078e0012 */
[----:B------:R-:W-:Y:S11]  /*02f0*/  @P0 BRA `(.L_x_32128) ;  /* 0x0000000400d80947 */ /* 0x000ff60003800000 */
[----:B------:R-:W-:Y:S02]  /*0300*/  HFMA2 R17, -RZ, RZ, 1.9912109375, 0.00128841400146484375 ;  /* 0x3ff71547ff117431 */ /* 0x000fe400000001ff */
[----:B------:R-:W-:Y:S01]  /*0310*/  IMAD.MOV.U32 R16, RZ, RZ, 0x652b82fe ;  /* 0x652b82feff107424 */ /* 0x000fe200078e00ff */
[----:B------:R-:W-:Y:S01]  /*0320*/  UMOV UR6, 0xfefa39ef ;  /* 0xfefa39ef00067882 */ /* 0x000fe20000000000 */
[----:B------:R-:W-:Y:S01]  /*0330*/  UMOV UR7, 0x3fe62e42 ;  /* 0x3fe62e4200077882 */ /* 0x000fe20000000000 */
[----:B-----5:R-:W-:-:S03]  /*0340*/  FSETP.GEU.FTZ.AND P5, PT, |R13|, 4.1917929649353027344, PT ;  /* 0x4086232b0d00780b */ /* 0x020fc60003fbe200 */
        /* <DEDUP_REMOVED lines=113> */
.L_x_32128:
[----:B------:R-:W-:Y:S05]  /*0a60*/  BSYNC.RECONVERGENT B0 ;  /* 0x0000000000007941 */ /* 0x000fea0003800200 */
.L_x_32127:
[----:B------:R-:W-:Y:S04]  /*0a70*/  BSSY.RECONVERGENT B0, `(.L_x_32129) ;  /* 0x0000078000007945 */ /* 0x000fe80003800200 */
[----:B------:R-:W-:Y:S05]  /*0a80*/  @P4 BRA `(.L_x_32130) ;  /* 0x0000000400d84947 */ /* 0x000fea0003800000 */
[----:B------:R-:W-:Y:S01]  /*0a90*/  IMAD.MOV.U32 R16, RZ, RZ, 0x652b82fe ;  /* 0x652b82feff107424 */ /* 0x000fe200078e00ff */
        /* <DEDUP_REMOVED lines=21> */
[----:B0-----:R0:W2:Y:S01]  /*0bf0*/  DFMA R12, R12, -UR6, R18 ;  /* 0x800000060c0c7c2b */ /* 0x0010a20008000012 */
[----:B------:R-:W-:Y:S01]  /*0c00*/  UMOV UR6, 0x69ce2bdf ;  /* 0x69ce2bdf00067882 */ /* 0x000fe20000000000 */
[----:B0-----:R-:W-:Y:S01]  /*0c10*/  MOV R18, 0xfca213ea ;  /* 0xfca213ea00127802 */ /* 0x001fe20000000f00 */
[----:B------:R-:W-:Y:S01]  /*0c20*/  IMAD.MOV.U32 R19, RZ, RZ, 0x3e928af3 ;  /* 0x3e928af3ff137424 */ /* 0x000fe200078e00ff */
[----:B------:R-:W-:-:S15]  /*0c30*/  UMOV UR7, 0x3e5ade15 ;  /* 0x3e5ade1500077882 */ /* 0x000fde0000000000 */
[----:B------:R-:W-:-:S15]  /*0c40*/  NOP ;  /* 0x0000000000007918 */ /* 0x000fde0000000000 */
[----:B------:R-:W-:-:S15]  /*0c50*/  NOP ;  /* 0x0000000000007918 */ /* 0x000fde0000000000 */
[----:B------:R-:W-:-:S15]  /*0c60*/  NOP ;  /* 0x0000000000007918 */ /* 0x000fde0000000000 */
[----:B--2---:R-:W0:Y:S01]  /*0c70*/  DFMA R18, R12, UR6, R18 ;  /* 0x000000060c127c2b */ /* 0x004e220008000012 */
        /* <DEDUP_REMOVED lines=75> */
[----:B------:R0:W2:Y:S02]  /*1130*/  DADD R20, R14, +INF ;  /* 0x7ff000000e147429 */ /* 0x0000a40000000000 */
[----:B0-----:R-:W-:Y:S02]  /*1140*/  @!P4 SHF.R.S32.HI R15, RZ, 0x1, R12 ;  /* 0x00000001ff0fc819 */ /* 0x001fe4000001140c */
[----:B--2---:R-:W-:Y:S02]  /*1150*/  FSEL R12, R20, RZ, P5 ;  /* 0x000000ff140c7208 */ /* 0x004fe40002800000 */
[----:B------:R-:W-:Y:S01]  /*1160*/  @!P4 LEA R19, R15, R19, 0x14 ;  /* 0x000000130f13c211 */ /* 0x000fe200078ea0ff */
[----:B------:R-:W-:Y:S01]  /*1170*/  @!P4 IMAD.IADD R14, R16, 0x1, -R15 ;  /* 0x00000001100ec824 */ /* 0x000fe200078e0a0f */
[----:B------:R-:W-:-:S04]  /*1180*/  FSEL R13, R21, RZ, P5 ;  /* 0x000000ff150d7208 */ /* 0x000fc80002800000 */
[----:B------:R-:W-:Y:S01]  /*1190*/  @!P4 LEA R15, R14, 0x3ff00000, 0x14 ;  /* 0x3ff000000e0fc811 */ /* 0x000fe200078ea0ff */
[----:B------:R-:W-:-:S15]  /*11a0*/  @!P4 IMAD.MOV.U32 R14, RZ, RZ, RZ ;  /* 0x000000ffff0ec224 */ /* 0x000fde00078e00ff */
[----:B------:R-:W-:-:S15]  /*11b0*/  NOP ;  /* 0x0000000000007918 */ /* 0x000fde0000000000 */
[----:B------:R-:W-:-:S15]  /*11c0*/  NOP ;  /* 0x0000000000007918 */ /* 0x000fde0000000000 */
[----:B------:R-:W-:-:S06]  /*11d0*/  NOP ;  /* 0x0000000000007918 */ /* 0x000fcc0000000000 */
[----:B------:R2:W3:Y:S02]  /*11e0*/  @!P4 DMUL R12, R18, R14 ;  /* 0x0000000e120cc228 */ /* 0x0004e40000000000 */
.L_x_32130:
[----:B------:R-:W-:Y:S05]  /*11f0*/  BSYNC.RECONVERGENT B0 ;  /* 0x0000000000007941 */ /* 0x000fea0003800200 */
.L_x_32129:
[----:B------:R-:W-:Y:S04]  /*1200*/  BSSY.RECONVERGENT B0, `(.L_x_32131) ;  /* 0x0000079000007945 */ /* 0x000fe80003800200 */
[----:B------:R-:W-:Y:S05]  /*1210*/  @P3 BRA `(.L_x_32132) ;  /* 0x0000000400dc3947 */ /* 0x000fea0003800000 */
[----:B------:R-:W-:Y:S01]  /*1220*/  IMAD.MOV.U32 R16, RZ, RZ, 0x652b82fe ;  /* 0x652b82feff107424 */ /* 0x000fe200078e00ff */
[----:B------:R-:W-:Y:S01]  /*1230*/  UMOV UR6, 0xfefa39ef ;  /* 0xfefa39ef00067882 */ /* 0x000fe20000000000 */
[----:B------:R-:W-:Y:S01]  /*1240*/  IMAD.MOV.U32 R17, RZ, RZ, 0x3ff71547 ;  /* 0x3ff71547ff117424 */ /* 0x000fe200078e00ff */
[----:B------:R-:W-:Y:S01]  /*1250*/  UMOV UR7, 0x3fe62e42 ;  /* 0x3fe62e4200077882 */ /* 0x000fe20000000000 */
[----:B-----5:R-:W-:-:S04]  /*1260*/  FSETP.GEU.FTZ.AND P3, PT, |R3|, 4.1917929649353027344, PT ;  /* 0x4086232b0300780b */ /* 0x020fc80003f7e200 */
[----:B------:R-:W2:-:S15]  /*1270*/  DFMA R16, R2, R16, 6.75539944105574400000e+15 ;  /* 0x433800000210742b */ /* 0x000e9e0000000010 */
[----:B------:R-:W-:-:S15]  /*1280*/  NOP ;  /* 0x0000000000007918 */ /* 0x000fde0000000000 */
[----:B------:R-:W-:-:S15]  /*1290*/  NOP ;  /* 0x0000000000007918 */ /* 0x000fde0000000000 */
[----:B------:R-:W-:-:S15]  /*12a0*/  NOP ;  /* 0x0000000000007918 */ /* 0x000fde0000000000 */
[----:B------:R-:W-:-:S04]  /*12b0*/  NOP ;  /* 0x0000000000007918 */ /* 0x000fc80000000000 */
[----:B--2---:R-:W0:-:S15]  /*12c0*/  DADD R14, R16, -6.75539944105574400000e+15 ;  /* 0xc3380000100e7429 */ /* 0x004e1e0000000000 */
        /* <DEDUP_REMOVED lines=13> */
[----:B0-----:R-:W-:Y:S01]  /*13a0*/  IMAD.MOV.U32 R18, RZ, RZ, -0x35dec16 ;  /* 0xfca213eaff127424 */ /* 0x001fe200078e00ff */
[----:B------:R-:W-:Y:S01]  /*13b0*/  MOV R19, 0x3e928af3 ;  /* 0x3e928af300137802 */ /* 0x000fe20000000f00 */
        /* <DEDUP_REMOVED lines=75> */
[----:B------:R-:W-:-:S15]  /*1870*/  DSETP.GEU.AND P4, PT, R2, RZ, PT ;  /* 0x000000ff0200722a */ /* 0x000fde0003f8e000 */
[----:B------:R-:W-:-:S15]  /*1880*/  NOP ;  /* 0x0000000000007918 */ /* 0x000fde0000000000 */
[----:B------:R-:W-:-:S15]  /*1890*/  NOP ;  /* 0x0000000000007918 */ /* 0x000fde0000000000 */
[----:B------:R-:W-:-:S15]  /*18a0*/  NOP ;  /* 0x0000000000007918 */ /* 0x000fde0000000000 */
[----:B------:R-:W-:-:S04]  /*18b0*/  NOP ;  /* 0x0000000000007918 */ /* 0x000fc80000000000 */
[----:B------:R0:W2:Y:S02]  /*18c0*/  DADD R14, R2, +INF ;  /* 0x7ff00000020e7429 */ /* 0x0000a40000000000 */
[----:B0-----:R-:W-:Y:S02]  /*18d0*/  @!P3 LEA.HI R2, R16, R16, RZ, 0x1 ;  /* 0x000000101002b211 */ /* 0x001fe400078f08ff */
[----:B--2---:R-:W-:Y:S02]  /*18e0*/  FSEL R14, R14, RZ, P4 ;  /* 0x000000ff0e0e7208 */ /* 0x004fe40002000000 */
[----:B------:R-:W-:Y:S02]  /*18f0*/  @!P3 SHF.R.S32.HI R3, RZ, 0x1, R2 ;  /* 0x00000001ff03b819 */ /* 0x000fe40000011402 */
[----:B------:R-:W-:-:S03]  /*1900*/  FSEL R15, R15, RZ, P4 ;  /* 0x000000ff0f0f7208 */ /* 0x000fc60002000000 */
[----:B------:R-:W-:Y:S02]  /*1910*/  @!P3 IMAD.IADD R2, R16, 0x1, -R3 ;  /* 0x000000011002b824 */ /* 0x000fe400078e0a03 */
[----:B------:R-:W-:-:S03]  /*1920*/  @!P3 IMAD R19, R3, 0x100000, R19 ;  /* 0x001000000313b824 */ /* 0x000fc600078e0213 */
[----:B------:R-:W-:Y:S02]  /*1930*/  @!P3 LEA R3, R2, 0x3ff00000, 0x14 ;  /* 0x3ff000000203b811 */ /* 0x000fe400078ea0ff */
[----:B------:R-:W-:-:S15]  /*1940*/  @!P3 MOV R2, RZ ;  /* 0x000000ff0002b202 */ /* 0x000fde0000000f00 */
[----:B------:R-:W-:-:S15]  /*1950*/  NOP ;  /* 0x0000000000007918 */ /* 0x000fde0000000000 */
[----:B------:R-:W-:-:S15]  /*1960*/  NOP ;  /* 0x0000000000007918 */ /* 0x000fde0000000000 */
[----:B------:R-:W-:-:S01]  /*1970*/  NOP ;  /* 0x0000000000007918 */ /* 0x000fc20000000000 */
[----:B------:R4:W0:Y:S02]  /*1980*/  @!P3 DMUL R14, R18, R2 ;  /* 0x00000002120eb228 */ /* 0x0008240000000000 */
.L_x_32132:
[----:B------:R-:W-:Y:S05]  /*1990*/  BSYNC.RECONVERGENT B0 ;  /* 0x0000000000007941 */ /* 0x000fea0003800200 */
.L_x_32131:
[----:B------:R-:W-:Y:S04]  /*19a0*/  BSSY.RECONVERGENT B0, `(.L_x_32133) ;  /* 0x0000077000007945 */ /* 0x000fe80003800200 */
[----:B------:R-:W-:Y:S05]  /*19b0*/  @P1 BRA `(.L_x_32134) ;  /* 0x0000000400d41947 */ /* 0x000fea0003800000 */
[----:B----45:R-:W-:Y:S01]  /*19c0*/  IMAD.MOV.U32 R2, RZ, RZ, 0x652b82fe ;  /* 0x652b82feff027424 */ /* 0x030fe200078e00ff */
[----:B------:R-:W-:Y:S01]  /*19d0*/  UMOV UR6, 0xfefa39ef ;  /* 0xfefa39ef00067882 */ /* 0x000fe20000000000 */
[----:B------:R-:W-:Y:S01]  /*19e0*/  IMAD.MOV.U32 R3, RZ, RZ, 0x3ff71547 ;  /* 0x3ff71547ff037424 */ /* 0x000fe200078e00ff */
[----:B------:R-:W-:Y:S01]  /*19f0*/  UMOV UR7, 0x3fe62e42 ;  /* 0x3fe62e4200077882 */ /* 0x000fe20000000000 */
[----:B------:R-:W-:-:S04]  /*1a00*/  FSETP.GEU.FTZ.AND P1, PT, |R5|, 4.1917929649353027344, PT ;  /* 0x4086232b0500780b */ /* 0x000fc80003f3e200 */
[----:B------:R-:W4:-:S15]  /*1a10*/  DFMA R2, R4, R2, 6.75539944105574400000e+15 ;  /* 0x433800000402742b */ /* 0x000f1e0000000002 */
[----:B------:R-:W-:-:S15]  /*1a20*/  NOP ;  /* 0x0000000000007918 */ /* 0x000fde0000000000 */
[----:B------:R-:W-:-:S15]  /*1a30*/  NOP ;  /* 0x0000000000007918 */ /* 0x000fde0000000000 */
[----:B------:R-:W-:-:S15]  /*1a40*/  NOP ;  /* 0x0000000000007918 */ /* 0x000fde0000000000 */
[----:B------:R-:W-:-:S04]  /*1a50*/  NOP ;  /* 0x0000000000007918 */ /* 0x000fc80000000000 */
[----:B----4-:R-:W0:-:S15]  /*1a60*/  DADD R16, R2, -6.75539944105574400000e+15 ;  /* 0xc338000002107429 */ /* 0x010e1e0000000000 */
[----:B------:R-:W-:-:S15]  /*1a70*/  NOP ;  /* 0x0000000000007918 */ /* 0x000fde0000000000 */
[----:B------:R-:W-:-:S15]  /*1a80*/  NOP ;  /* 0x0000000000007918 */ /* 0x000fde0000000000 */
[----:B------:R-:W-:-:S15]  /*1a90*/  NOP ;  /* 0x0000000000007918 */ /* 0x000fde0000000000 */
[----:B------:R-:W-:-:S04]  /*1aa0*/  NOP ;  /* 0x0000000000007918 */ /* 0x000fc80000000000 */
[----:B0-2---:R-:W0:Y:S01]  /*1ab0*/  DFMA R18, R16, -UR6, R4 ;  /* 0x8000000610127c2b */ /* 0x005e220008000004 */
        /* <DEDUP_REMOVED lines=101> */
.L_x_32134:
[----:B------:R-:W-:Y:S05]  /*2110*/  BSYNC.RECONVERGENT B0 ;  /* 0x0000000000007941 */ /* 0x000fea0003800200 */
.L_x_32133:
[----:B-1----:R1:W-:Y:S01]  /*2120*/  @!P0 STG.E.64 desc[UR4][R6.64], R8 ;  /* 0x0000000806008986 */ /* 0x0023e2000c101b04 */
[----:B------:R-:W-:Y:S04]  /*2130*/  BSSY.RECONVERGENT B0, `(.L_x_32135) ;  /* 0x000000c000007945 */ /* 0x000fe80003800200 */
[----:B------:R-:W-:Y:S05]  /*2140*/  @P2 BRA `(.L_x_32136) ;  /* 0x0000000000282947 */ /* 0x000fea0003800000 */
[----:B0---45:R-:W0:Y:S01]  /*2150*/  LDC.64 R2, c[0x0][0x388] ;  /* 0x0000e200ff027b82 */ /* 0x031e220000000a00 */
[----:B------:R-:W-:Y:S02]  /*2160*/  IMAD R5, R0, 0x200, R11 ;  /* 0x0000020000057824 */ /* 0x000fe400078e020b */
[----:B------:R-:W-:-:S05]  /*2170*/  VIADD R11, R11, 0x80 ;  /* 0x000000800b0b7836 */ /* 0x000fca0000000000 */
[----:B------:R-:W-:-:S13]  /*2180*/  ISETP.GE.AND P0, PT, R11, R10, PT ;  /* 0x0000000a0b00720c */ /* 0x000fda0003f06270 */
[----:B-1----:R-:W-:Y:S01]  /*2190*/  @!P0 LEA R7, R0, R11, 0x9 ;  /* 0x0000000b00078211 */ /* 0x002fe200078e48ff */
[----:B------:R-:W-:Y:S02]  /*21a0*/  @!P0 VIADD R11, R11, 0x80 ;  /* 0x000000800b0b8836 */ /* 0x000fe40000000000 */
[----:B0-----:R-:W-:-:S04]  /*21b0*/  IMAD.WIDE.U32 R4, R5, 0x8, R2 ;  /* 0x0000000805047825 */ /* 0x001fc800078e0002 */
[----:B------:R-:W-:Y:S01]  /*21c0*/  @!P0 IMAD.WIDE.U32 R2, R7, 0x8, R2 ;  /* 0x0000000807028825 */ /* 0x000fe200078e0002 */
[----:B---3--:R0:W-:Y:S04]  /*21d0*/  STG.E.64 desc[UR4][R4.64], R12 ;  /* 0x0000000c04007986 */ /* 0x0081e8000c101b04 */
[----:B------:R0:W-:Y:S02]  /*21e0*/  @!P0 STG.E.64 desc[UR4][R2.64], R14 ;  /* 0x0000000e02008986 */ /* 0x0001e4000c101b04 */
.L_x_32136:
[----:B------:R-:W-:Y:S05]  /*21f0*/  BSYNC.RECONVERGENT B0 ;  /* 0x0000000000007941 */ /* 0x000fea0003800200 */
.L_x_32135:
[----:B------:R-:W-:-:S13]  /*2200*/  ISETP.GE.AND P0, PT, R11, R10, PT ;  /* 0x0000000a0b00720c */ /* 0x000fda0003f06270 */
[----:B------:R-:W-:Y:S05]  /*2210*/  @P0 EXIT ;  /* 0x000000000000094d */ /* 0x000fea0003800000 */
[----:B0---45:R-:W0:Y:S01]  /*2220*/  LDC.64 R2, c[0x0][0x388] ;  /* 0x0000e200ff027b82 */ /* 0x031e220000000a00 */
[----:B------:R-:W-:-:S04]  /*2230*/  IMAD R11, R0, 0x200, R11 ;  /* 0x00000200000b7824 */ /* 0x000fc800078e020b */
[----:B0-----:R-:W-:-:S05]  /*2240*/  IMAD.WIDE.U32 R2, R11, 0x8, R2 ;  /* 0x000000080b027825 */ /* 0x001fca00078e0002 */
[----:B--2---:R-:W-:Y:S01]  /*2250*/  STG.E.64 desc[UR4][R2.64], R16 ;  /* 0x0000001002007986 */ /* 0x004fe2000c101b04 */
[----:B------:R-:W-:Y:S05]  /*2260*/  EXIT ;  /* 0x000000000000794d */ /* 0x000fea0003800000 */
.L_x_32137:
        /* <DEDUP_REMOVED lines=9> */
.L_x_36138:


//--------------------- .text._ZN2at6native29vectorized_elementwise_kernelILi2EZZZNS0_15exp_kernel_cudaERNS_18TensorIteratorBaseEENKUlvE0_clEvENKUlvE_clEvEUldE_St5arrayIPcLm2EEEEviT0_T1_ --------------------------
	.section	.text._ZN2at6native29vectorized_elementwise_kernelILi2EZZZNS0_15exp_kernel_cudaERNS_18TensorIteratorBaseEENKUlvE0_clEvENKUlvE_clEvEUldE_St5arrayIPcLm2EEEEviT0_T1_,"ax",@progbits
	.align	128
        .global         _ZN2at6native29vectorized_elementwise_kernelILi2EZZZNS0_15exp_kernel_cudaERNS_18TensorIteratorBaseEENKUlvE0_clEvENKUlvE_clEvEUldE_St5arrayIPcLm2EEEEviT0_T1_
        .type           _ZN2at6native29vectorized_elementwise_kernelILi2EZZZNS0_15exp_kernel_cudaERNS_18TensorIteratorBaseEENKUlvE0_clEvENKUlvE_clEvEUldE_St5arrayIPcLm2EEEEviT0_T1_,@function
        .size           _ZN2at6native29vectorized_elementwise_kernelILi2EZZZNS0_15exp_kernel_cudaERNS_18TensorIteratorBaseEENKUlvE0_clEvENKUlvE_clEvEUldE_St5arrayIPcLm2EEEEviT0_T1_,(.L_x_36139 - _ZN2at6native29vectorized_elementwise_kernelILi2EZZZNS0_15exp_kernel_cudaERNS_18TensorIteratorBaseEENKUlvE0_clEvENKUlvE_clEvEUldE_St5arrayIPcLm2EEEEviT0_T1_)
        .other          _ZN2at6native29vectorized_elementwise_kernelILi2EZZZNS0_15exp_kernel_cudaERNS_18TensorIteratorBaseEENKUlvE0_clEvENKUlvE_clEvEUldE_St5arrayIPcLm2EEEEviT0_T1_,@"STO_CUDA_ENTRY STV_DEFAULT"
_ZN2at6native29vectorized_elementwise_kernelILi2EZZZNS0_15exp_kernel_cudaERNS_18TensorIteratorBaseEENKUlvE0_clEvENKUlvE_clEvEUldE_St5arrayIPcLm2EEEEviT0_T1_:
.text._ZN2at6native29vectorized_elementwise_kernelILi2EZZZNS0_15exp_kernel_cudaERNS_18TensorIteratorBaseEENKUlvE0_clEvENKUlvE_clEvEUldE_St5arrayIPcLm2EEEEviT0_T1_:
        /* <DEDUP_REMOVED lines=25> */
[----:B------:R-:W-:Y:S01]  /*0190*/  @!P0 IMAD.IADD R19, R0, 0x1, R5 ;  /* 0x0000000100138824 */ /* 0x000fe200078e0205 */
[----:B------:R-:W-:-:S04]  /*01a0*/  @!P0 IADD3 R5, PT, PT, R5, 0x80, RZ ;  /* 0x0000008005058810 */ /* 0x000fc80007ffe0ff */
[----:B------:R-:W5:Y:S01]  /*01b0*/  @!P1 LDG.E.64 R12, desc[UR4][R10.64] ;  /* 0x000000040a0c9981 */ /* 0x000f62000c1e1b00 */
[----:B-1----:R-:W-:Y:S01]  /*01c0*/  @!P0 IMAD.WIDE.U32 R18, R19, 0x8, R14 ;  /* 0x0000000813128825 */ /* 0x002fe200078e000e */
[----:B------:R-:W-:-:S06]  /*01d0*/  CS2R R14, SRZ ;  /* 0x00000000000e7805 */ /* 0x000fcc000001ff00 */
        /* <DEDUP_REMOVED lines=9> */
[----:B-1----:R-:W-:-:S11]  /*0270*/  CS2R R18, SRZ ;  /* 0x0000000000127805 */ /* 0x002fd6000001ff00 */
[----:B------:R-:W1:Y:S01]  /*0280*/  @!P0 LDC.64 R10, c[0x0][0x390] ;  /* 0x0000e400ff0a8b82 */ /* 0x000e620000000a00 */
        /* <DEDUP_REMOVED lines=13> */
[----:B-1----:R-:W1:Y:S01]  /*0360*/  @!P0 LDC.64 R10, c[0x0][0x390] ;  /* 0x0000e400ff0a8b82 */ /* 0x002e620000000a00 */
[----:B------:R-:W-:Y:S01]  /*0370*/  @!P0 IMAD.IADD R23, R0, 0x1, R5 ;  /* 0x0000000100178824 */ /* 0x000fe200078e0205 */
[----:B------:R-:W-:-:S03]  /*0380*/  @!P0 IADD3 R5, PT, PT, R5, 0x80, RZ ;  /* 0x0000008005058810 */ /* 0x000fc60007ffe0ff */
[----:B-1----:R-:W-:-:S05]  /*0390*/  @!P0 IMAD.WIDE.U32 R10, R23, 0x8, R10 ;  /* 0x00000008170a8825 */ /* 0x002fca00078e000a */
[----:B------:R0:W5:Y:S01]  /*03a0*/  @!P0 LDG.E.64 R24, desc[UR4][R10.64] ;  /* 0x000000040a188981 */ /* 0x000162000c1e1b00 */
[----:B------:R-:W-:-:S13]  /*03b0*/  ISETP.GE.U32.AND P0, PT, R5, R2, PT ;  /* 0x000000020500720c */ /* 0x000fda0003f06070 */
[----:B------:R-:W-:Y:S02]  /*03c0*/  @!P0 IMAD.IADD R23, R0, 0x1, R5 ;  /* 0x0000000100178824 */ /* 0x000fe400078e0205 */
[----:B------:R-:W1:Y:S01]  /*03d0*/  @!P0 LDC.64 R4, c[0x0][0x390] ;  /* 0x0000e400ff048b82 */ /* 0x000e620000000a00 */
[----:B------:R-:W-:Y:S01]  /*03e0*/  BSSY.RECONVERGENT B0, `(.L_x_32139) ;  /* 0x000007d000007945 */ /* 0x000fe20003800200 */
[----:B-1----:R-:W-:Y:S01]  /*03f0*/  @!P0 IMAD.WIDE.U32 R4, R23, 0x8, R4 ;  /* 0x0000000817048825 */ /* 0x002fe200078e0004 */
[----:B------:R-:W-:-:S06]  /*0400*/  CS2R R22, SRZ ;  /* 0x0000000000167805 */ /* 0x000fcc000001ff00 */
[----:B------:R0:W5:Y:S01]  /*0410*/  @!P0 LDG.E.64 R22, desc[UR4][R4.64] ;  /* 0x0000000404168981 */ /* 0x000162000c1e1b00 */
[----:B------:R-:W-:-:S13]  /*0420*/  ISETP.GE.U32.AND P0, PT, R3, R2, PT ;  /* 0x000000020300720c */ /* 0x000fda0003f06070 */
[----:B0-----:R-:W-:Y:S05]  /*0430*/  @P0 BRA `(.L_x_32140) ;  /* 0x0000000400dc0947 */ /* 0x001fea0003800000 */
        /* <DEDUP_REMOVED lines=106> */
[----:B------:R0:W1:Y:S02]  /*0ae0*/  DADD R4, R6, +INF ;  /* 0x7ff0000006047429 */ /* 0x0000640000000000 */
[----:B0-----:R-:W-:Y:S02]  /*0af0*/  @!P1 LEA.HI R6, R8, R8, RZ, 0x1 ;  /* 0x0000000808069211 */ /* 0x001fe400078f08ff */
[----:B-1----:R-:W-:Y:S02]  /*0b00*/  FSEL R4, R4, RZ, P2 ;  /* 0x000000ff04047208 */ /* 0x002fe40001000000 */
[----:B------:R-:W-:Y:S02]  /*0b10*/  @!P1 SHF.R.S32.HI R7, RZ, 0x1, R6 ;  /* 0x00000001ff079819 */ /* 0x000fe40000011406 */
[----:B------:R-:W-:Y:S02]  /*0b20*/  FSEL R5, R5, RZ, P2 ;  /* 0x000000ff05057208 */ /* 0x000fe40001000000 */
[----:B------:R-:W-:Y:S01]  /*0b30*/  @!P1 IADD3 R6, PT, PT, R8, -R7, RZ ;  /* 0x8000000708069210 */ /* 0x000fe20007ffe0ff */
[----:B------:R-:W-:-:S03]  /*0b40*/  @!P1 IMAD R11, R7, 0x100000, R11 ;  /* 0x00100000070b9824 */ /* 0x000fc600078e020b */
[----:B------:R-:W-:Y:S01]  /*0b50*/  @!P1 LEA R7, R6, 0x3ff00000, 0x14 ;  /* 0x3ff0000006079811 */ /* 0x000fe200078ea0ff */
[----:B------:R-:W-:-:S15]  /*0b60*/  @!P1 IMAD.MOV.U32 R6, RZ, RZ, RZ ;  /* 0x000000ffff069224 */ /* 0x000fde00078e00ff */
[----:B------:R-:W-:-:S15]  /*0b70*/  NOP ;  /* 0x0000000000007918 */ /* 0x000fde0000000000 */
[----:B------:R-:W-:-:S15]  /*0b80*/  NOP ;  /* 0x0000000000007918 */ /* 0x000fde0000000000 */
[----:B------:R-:W-:-:S04]  /*0b90*/  NOP ;  /* 0x0000000000007918 */ /* 0x000fc80000000000 */
[----:B------:R0:W1:Y:S02]  /*0ba0*/  @!P1 DMUL R4, R10, R6 ;  /* 0x000000060a049228 */ /* 0x0000640000000000 */
.L_x_32140:
[----:B------:R-:W-:Y:S05]  /*0bb0*/  BSYNC.RECONVERGENT B0 ;  /* 0x0000000000007941 */ /* 0x000fea0003800200 */
.L_x_32139:
[----:B------:R-:W-:Y:S01]  /*0bc0*/  VIADD R27, R3, 0x80 ;  /* 0x00000080031b7836 */ /* 0x000fe20000000000 */
[----:B------:R-:W-:Y:S04]  /*0bd0*/  BSSY.RECONVERGENT B0, `(.L_x_32141) ;  /* 0x0000078000007945 */ /* 0x000fe80003800200 */
[----:B------:R-:W-:-:S13]  /*0be0*/  ISETP.GE.U32.AND P1, PT, R27, R2, PT ;  /* 0x000000021b00720c */ /* 0x000fda0003f26070 */
        /* <DEDUP_REMOVED lines=26> */
[----:B------:R-:W-:Y:S01]  /*0d90*/  UMOV UR7, 0x3e5ade15 ;  /* 0x3e5ade1500077882 */ /* 0x000fe20000000000 */
[----:B------:R-:W-:-:S15]  /*0da0*/  IMAD.MOV.U32 R7, RZ, RZ, 0x3e928af3 ;  /* 0x3e928af3ff077424 */ /* 0x000fde00078e00ff */
        /* <DEDUP_REMOVED lines=89> */
[----:B------:R2:W3:Y:S02]  /*1340*/  @!P1 DMUL R6, R10, R8 ;  /* 0x000000080a069228 */ /* 0x0004e40000000000 */
.L_x_32142:
[----:B------:R-:W-:Y:S05]  /*1350*/  BSYNC.RECONVERGENT B0 ;  /* 0x0000000000007941 */ /* 0x000fea0003800200 */
.L_x_32141:
[----:B--2---:R-:W-:Y:S01]  /*1360*/  VIADD R9, R3, 0x100 ;  /* 0x0000010003097836 */ /* 0x004fe20000000000 */
[----:B------:R-:W-:Y:S04]  /*1370*/  BSSY.RECONVERGENT B0, `(.L_x_32143) ;  /* 0x0000078000007945 */ /* 0x000fe80003800200 */
[----:B------:R-:W-:-:S13]  /*1380*/  ISETP.GE.U32.AND P1, PT, R9, R2, PT ;  /* 0x000000020900720c */ /* 0x000fda0003f26070 */
[----:B------:R-:W-:Y:S05]  /*1390*/  @P1 BRA `(.L_x_32144) ;  /* 0x0000000400d41947 */ /* 0x000fea0003800000 */
[----:B0-----:R-:W-:Y:S01]  /*13a0*/  IMAD.MOV.U32 R10, RZ, RZ, 0x652b82fe ;  /* 0x652b82feff0a7424 */ /* 0x001fe200078e00ff */
        /* <DEDUP_REMOVED lines=115> */
[----:B------:R2:W4:Y:S02]  /*1ae0*/  @!P1 DMUL R8, R12, R10 ;  /* 0x0000000a0c089228 */ /* 0x0005240000000000 */
.L_x_32144:
[----:B------:R-:W-:Y:S05]  /*1af0*/  BSYNC.RECONVERGENT B0 ;  /* 0x0000000000007941 */ /* 0x000fea0003800200 */
.L_x_32143:
[----:B0-2---:R-:W-:Y:S01]  /*1b00*/  VIADD R11, R3, 0x180 ;  /* 0x00000180030b7836 */ /* 0x005fe20000000000 */
[----:B------:R-:W-:Y:S04]  /*1b10*/  BSSY.RECONVERGENT B0, `(.L_x_32145) ;  /* 0x0000078000007945 */ /* 0x000fe80003800200 */
[----:B------:R-:W-:-:S13]  /*1b20*/  ISETP.GE.U32.AND P1, PT, R11, R2, PT ;  /* 0x000000020b00720c */ /* 0x000fda0003f26070 */
[----:B------:R-:W-:Y:S05]  /*1b30*/  @P1 BRA `(.L_x_32146) ;  /* 0x0000000400d41947 */ /* 0x000fea0003800000 */
[----:B-----5:R-:W-:Y:S01]  /*1b40*/  MOV R12, 0x652b82fe ;  /* 0x652b82fe000c7802 */ /* 0x020fe20000000f00 */
[----:B------:R-:W-:Y:S01]  /*1b50*/  IMAD.MOV.U32 R13, RZ, RZ, 0x3ff71547 ;  /* 0x3ff71547ff0d7424 */ /* 0x000fe200078e00ff */
[----:B------:R-:W-:Y:S01]  /*1b60*/  UMOV UR6, 0xfefa39ef ;  /* 0xfefa39ef00067882 */ /* 0x000fe20000000000 */
[----:B------:R-:W-:Y:S01]  /*1b70*/  UMOV UR7, 0x3fe62e42 ;  /* 0x3fe62e4200077882 */ /* 0x000fe20000000000 */
[----:B------:R-:W-:-:S03]  /*1b80*/  FSETP.GEU.FTZ.AND P1, PT, |R17|, 4.1917929649353027344, PT ;  /* 0x4086232b1100780b */ /* 0x000fc60003f3e200 */
        /* <DEDUP_REMOVED lines=101> */
[----:B------:R-:W-:Y:S02]  /*21e0*/  @!P1 LEA R13, R12, 0x3ff00000, 0x14 ;  /* 0x3ff000000c0d9811 */ /* 0x000fe400078ea0ff */
[----:B------:R-:W-:-:S15]  /*21f0*/  @!P1 MOV R12, RZ ;  /* 0x000000ff000c9202 */ /* 0x000fde0000000f00 */
[----:B------:R-:W-:-:S15]  /*2200*/  NOP ;  /* 0x0000000000007918 */ /* 0x000fde0000000000 */
[----:B------:R-:W-:-:S06]  /*2210*/  NOP ;  /* 0x0000000000007918 */ /* 0x000fcc0000000000 */
[----:B------:R-:W0:Y:S02]  /*2220*/  DADD R10, R16, +INF ;  /* 0x7ff00000100a7429 */ /* 0x000e240000000000 */
[----:B0-----:R-:W-:Y:S02]  /*2230*/  FSEL R10, R10, RZ, P2 ;  /* 0x000000ff0a0a7208 */ /* 0x001fe40001000000 */
[----:B------:R-:W-:-:S15]  /*2240*/  FSEL R11, R11, RZ, P2 ;  /* 0x000000ff0b0b7208 */ /* 0x000fde0001000000 */
[----:B------:R-:W-:-:S15]  /*2250*/  NOP ;  /* 0x0000000000007918 */ /* 0x000fde0000000000 */
[----:B------:R-:W-:-:S15]  /*2260*/  NOP ;  /* 0x0000000000007918 */ /* 0x000fde0000000000 */
[----:B------:R-:W-:-:S15]  /*2270*/  NOP ;  /* 0x0000000000007918 */ /* 0x000fde0000000000 */
[----:B------:R0:W2:Y:S02]  /*2280*/  @!P1 DMUL R10, R14, R12 ;  /* 0x0000000c0e0a9228 */ /* 0x0000a40000000000 */
.L_x_32146:
[----:B------:R-:W-:Y:S05]  /*2290*/  BSYNC.RECONVERGENT B0 ;  /* 0x0000000000007941 */ /* 0x000fea0003800200 */
.L_x_32145:
[----:B0----5:R-:W-:Y:S01]  /*22a0*/  VIADD R13, R3, 0x200 ;  /* 0x00000200030d7836 */ /* 0x021fe20000000000 */
[----:B------:R-:W-:Y:S04]  /*22b0*/  BSSY.RECONVERGENT B0, `(.L_x_32147) ;  /* 0x0000078000007945 */ /* 0x000fe80003800200 */
[----:B------:R-:W-:-:S13]  /*22c0*/  ISETP.GE.U32.AND P1, PT, R13, R2, PT ;  /* 0x000000020d00720c */ /* 0x000fda0003f26070 */
[----:B------:R-:W-:Y:S05]  /*22d0*/  @P1 BRA `(.L_x_32148) ;  /* 0x0000000400d41947 */ /* 0x000fea0003800000 */
[----:B------:R-:W-:Y:S01]  /*22e0*/  IMAD.MOV.U32 R14, RZ, RZ, 0x652b82fe ;  /* 0x652b82feff0e7424 */ /* 0x000fe200078e00ff */
[----:B------:R-:W-:Y:S01]  /*22f0*/  UMOV UR6, 0xfefa39ef ;  /* 0xfefa39ef00067882 */ /* 0x000fe20000000000 */
[----:B------:R-:W-:Y:S01]  /*2300*/  IMAD.MOV.U32 R15, RZ, RZ, 0x3ff71547 ;  /* 0x3ff71547ff0f7424 */ /* 0x000fe200078e00ff */
[----:B------:R-:W-:Y:S01]  /*2310*/  UMOV UR7, 0x3fe62e42 ;  /* 0x3fe62e4200077882 */ /* 0x000fe20000000000 */
[----:B------:R-:W-:-:S04]  /*2320*/  FSETP.GEU.FTZ.AND P1, PT, |R19|, 4.1917929649353027344, PT ;  /* 0x4086232b1300780b */ /* 0x000fc80003f3e200 */
        /* <DEDUP_REMOVED lines=17> */
[----:B0-----:R0:W5:Y:S01]  /*2440*/  DFMA R16, R12, -UR6, R16 ;  /* 0x800000060c107c2b */ /* 0x0011620008000010 */
[----:B------:R-:W-:Y:S01]  /*2450*/  UMOV UR6, 0x69ce2bdf ;  /* 0x69ce2bdf00067882 */ /* 0x000fe20000000000 */
[----:B0-----:R-:W-:Y:S01]  /*2460*/  IMAD.MOV.U32 R12, RZ, RZ, -0x35dec16 ;  /* 0xfca213eaff0c7424 */ /* 0x001fe200078e00ff */
[----:B------:R-:W-:Y:S01]  /*2470*/  UMOV UR7, 0x3e5ade15 ;  /* 0x3e5ade1500077882 */ /* 0x000fe20000000000 */
[----:B------:R-:W-:-:S15]  /*2480*/  IMAD.MOV.U32 R13, RZ, RZ, 0x3e928af3 ;  /* 0x3e928af3ff0d7424 */ /* 0x000fde00078e00ff */
[----:B------:R-:W-:-:S15]  /*2490*/  NOP ;  /* 0x0000000000007918 */ /* 0x000fde0000000000 */
[----:B------:R-:W-:-:S15]  /*24a0*/  NOP ;  /* 0x0000000000007918 */ /* 0x000fde0000000000 */
[----:B------:R-:W-:-:S15]  /*24b0*/  NOP ;  /* 0x0000000000007918 */ /* 0x000fde0000000000 */
[----:B-----5:R-:W0:Y:S01]  /*24c0*/  DFMA R12, R16, UR6, R12 ;  /* 0x00000006100c7c2b */ /* 0x020e22000800000c */
        /* <DEDUP_REMOVED lines=73> */
[----:B------:R-:W-:Y:S01]  /*2960*/  @!P1 IADD3 R14, PT, PT, R14, -R15, RZ ;  /* 0x8000000f0e0e9210 */ /* 0x000fe20007ffe0ff */
[----:B------:R-:W-:-:S03]  /*2970*/  @!P1 IMAD R17, R15, 0x100000, R17 ;  /* 0x001000000f119824 */ /* 0x000fc600078e0211 */
[----:B------:R-:W-:Y:S01]  /*2980*/  @!P1 LEA R15, R14, 0x3ff00000, 0x14 ;  /* 0x3ff000000e0f9811 */ /* 0x000fe200078ea0ff */
[----:B------:R-:W-:-:S15]  /*2990*/  @!P1 IMAD.MOV.U32 R14, RZ, RZ, RZ ;  /* 0x000000ffff0e9224 */ /* 0x000fde00078e00ff */
[----:B------:R-:W-:-:S15]  /*29a0*/  NOP ;  /* 0x0000000000007918 */ /* 0x000fde0000000000 */
[----:B------:R-:W-:-:S09]  /*29b0*/  NOP ;  /* 0x0000000000007918 */ /* 0x000fd20000000000 */
[----:B------:R-:W0:Y:S02]  /*29c0*/  DADD R12, R18, +INF ;  /* 0x7ff00000120c7429 */ /* 0x000e240000000000 */
[----:B0-----:R-:W-:Y:S02]  /*29d0*/  FSEL R12, R12, RZ, P2 ;  /* 0x000000ff0c0c7208 */ /* 0x001fe40001000000 */
[----:B------:R-:W-:-:S15]  /*29e0*/  FSEL R13, R13, RZ, P2 ;  /* 0x000000ff0d0d7208 */ /* 0x000fde0001000000 */
[----:B------:R-:W-:-:S15]  /*29f0*/  NOP ;  /* 0x0000000000007918 */ /* 0x000fde0000000000 */
[----:B------:R-:W-:-:S15]  /*2a00*/  NOP ;  /* 0x0000000000007918 */ /* 0x000fde0000000000 */
[----:B------:R-:W-:-:S15]  /*2a10*/  NOP ;  /* 0x0000000000007918 */ /* 0x000fde0000000000 */
[----:B------:R0:W0:Y:S02]  /*2a20*/  @!P1 DMUL R12, R16, R14 ;  /* 0x0000000e100c9228 */ /* 0x0000240000000000 */
.L_x_32148:
[----:B------:R-:W-:Y:S05]  /*2a30*/  BSYNC.RECONVERGENT B0 ;  /* 0x0000000000007941 */ /* 0x000fea0003800200 */
.L_x_32147:
[----:B0-----:R-:W-:Y:S01]  /*2a40*/  VIADD R15, R3, 0x280 ;  /* 0x00000280030f7836 */ /* 0x001fe20000000000 */
        /* <DEDUP_REMOVED lines=119> */
[----:B------:R0:W0:Y:S02]  /*31c0*/  @!P1 DMUL R14, R18, R16 ;  /* 0x00000010120e9228 */ /* 0x0000240000000000 */
.L_x_32150:
[----:B------:R-:W-:Y:S05]  /*31d0*/  BSYNC.RECONVERGENT B0 ;  /* 0x0000000000007941 */ /* 0x000fea0003800200 */
.L_x_32149:
        /* <DEDUP_REMOVED lines=28> */
[----:B0-----:R-:W-:Y:S01]  /*33a0*/  MOV R16, 0xfca213ea ;  /* 0xfca213ea00107802 */ /* 0x001fe20000000f00 */
[----:B------:R-:W-:Y:S01]  /*33b0*/  IMAD.MOV.U32 R17, RZ, RZ, 0x3e928af3 ;  /* 0x3e928af3ff117424 */ /* 0x000fe200078e00ff */
[----:B------:R-:W-:-:S15]  /*33c0*/  UMOV UR7, 0x3e5ade15 ;  /* 0x3e5ade1500077882 */ /* 0x000fde0000000000 */
        /* <DEDUP_REMOVED lines=90> */
.L_x_32152:
[----:B------:R-:W-:Y:S05]  /*3970*/  BSYNC.RECONVERGENT B0 ;  /* 0x0000000000007941 */ /* 0x000fea0003800200 */
.L_x_32151:
[----:B0-----:R-:W-:Y:S01]  /*3980*/  VIADD R19, R3, 0x380 ;  /* 0x0000038003137836 */ /* 0x001fe20000000000 */
[----:B------:R-:W-:Y:S04]  /*3990*/  BSSY.RECONVERGENT B0, `(.L_x_32153) ;  /* 0x0000078000007945 */ /* 0x000fe80003800200 */
[----:B------:R-:W-:-:S13]  /*39a0*/  ISETP.GE.U32.AND P1, PT, R19, R2, PT ;  /* 0x000000021300720c */ /* 0x000fda0003f26070 */
[----:B------:R-:W-:Y:S05]  /*39b0*/  @P1 BRA `(.L_x_32154) ;  /* 0x0000000400d41947 */ /* 0x000fea0003800000 */
[----:B------:R-:W-:Y:S01]  /*39c0*/  MOV R18, 0x652b82fe ;  /* 0x652b82fe00127802 */ /* 0x000fe20000000f00 */
        /* <DEDUP_REMOVED lines=115> */
[----:B------:R0:W0:Y:S02]  /*4100*/  @!P1 DMUL R24, R20, R18 ;  /* 0x0000001214189228 */ /* 0x0000240000000000 */
.L_x_32154:
[----:B------:R-:W-:Y:S05]  /*4110*/  BSYNC.RECONVERGENT B0 ;  /* 0x0000000000007941 */ /* 0x000fea0003800200 */
.L_x_32153:
[----:B0-----:R-:W0:Y:S01]  /*4120*/  @!P0 LDC.64 R18, c[0x0][0x388] ;  /* 0x0000e200ff128b82 */ /* 0x001e220000000a00 */
[----:B------:R-:W-:Y:S01]  /*4130*/  @!P0 IMAD.IADD R21, R0, 0x1, R3 ;  /* 0x0000000100158824 */ /* 0x000fe200078e0203 */
[----:B------:R-:W-:Y:S01]  /*4140*/  BSSY.RECONVERGENT B0, `(.L_x_32155) ;  /* 0x0000030000007945 */ /* 0x000fe20003800200 */
[----:B------:R-:W-:-:S03]  /*4150*/  @!P0 IMAD.MOV.U32 R3, RZ, RZ, R27 ;  /* 0x000000ffff038224 */ /* 0x000fc600078e001b */
[----:B------:R-:W-:Y:S01]  /*4160*/  BSSY.RELIABLE B1, `(.L_x_32156) ;  /* 0x0000027000017945 */ /* 0x000fe20003800100 */
[----:B0-----:R-:W-:-:S05]  /*4170*/  @!P0 IMAD.WIDE.U32 R18, R21, 0x8, R18 ;  /* 0x0000000815128825 */ /* 0x001fca00078e0012 */
[----:B-1----:R0:W-:Y:S01]  /*4180*/  @!P0 STG.E.64 desc[UR4][R18.64], R4 ;  /* 0x0000000412008986 */ /* 0x0021e2000c101b04 */
[----:B------:R-:W-:-:S13]  /*4190*/  ISETP.GE.U32.AND P0, PT, R3, R2, PT ;  /* 0x000000020300720c */ /* 0x000fda0003f06070 */
[----:B0-----:R-:W-:Y:S05]  /*41a0*/  @P0 BRA `(.L_x_32157) ;  /* 0x0000000000300947 */ /* 0x001fea0003800000 */
[----:B------:R-:W0:Y:S01]  /*41b0*/  LDC.64 R4, c[0x0][0x388] ;  /* 0x0000e200ff047b82 */ /* 0x000e220000000a00 */
[----:B------:R-:W-:Y:S02]  /*41c0*/  IMAD.IADD R19, R0, 0x1, R3 ;  /* 0x0000000100137824 */ /* 0x000fe400078e0203 */
[----:B------:R-:W-:-:S05]  /*41d0*/  VIADD R3, R3, 0x80 ;  /* 0x0000008003037836 */ /* 0x000fca0000000000 */
[----:B------:R-:W-:Y:S01]  /*41e0*/  ISETP.GE.U32.AND P0, PT, R3, R2, PT ;  /* 0x000000020300720c */ /* 0x000fe20003f06070 */
[----:B0-----:R-:W-:-:S05]  /*41f0*/  IMAD.WIDE.U32 R4, R19, 0x8, R4 ;  /* 0x0000000813047825 */ /* 0x001fca00078e0004 */
[----:B---3--:R0:W-:Y:S07]  /*4200*/  STG.E.64 desc[UR4][R4.64], R6 ;  /* 0x0000000604007986 */ /* 0x0081ee000c101b04 */
[----:B------:R-:W-:Y:S05]  /*4210*/  @P0 BRA `(.L_x_32158) ;  /* 0x0000000000300947 */ /* 0x000fea0003800000 */
[----:B0-----:R-:W0:Y:S01]  /*4220*/  LDC.64 R4, c[0x0][0x388] ;  /* 0x0000e200ff047b82 */ /* 0x001e220000000a00 */
[----:B------:R-:W-:Y:S02]  /*4230*/  IMAD.IADD R7, R0, 0x1, R3 ;  /* 0x0000000100077824 */ /* 0x000fe400078e0203 */
[----:B------:R-:W-:Y:S02]  /*4240*/  VIADD R3, R3, 0x80 ;  /* 0x0000008003037836 */ /* 0x000fe40000000000 */
[----:B0-----:R-:W-:-:S05]  /*4250*/  IMAD.WIDE.U32 R4, R7, 0x8, R4 ;  /* 0x0000000807047825 */ /* 0x001fca00078e0004 */
[----:B----4-:R0:W-:Y:S02]  /*4260*/  STG.E.64 desc[UR4][R4.64], R8 ;  /* 0x0000000804007986 */ /* 0x0101e4000c101b04 */
.L_x_32157:
[----:B------:R-:W-:-:S13]  /*4270*/  ISETP.GE.U32.AND P0, PT, R3, R2, PT ;  /* 0x000000020300720c */ /* 0x000fda0003f06070 */
[----:B------:R-:W-:Y:S05]  /*4280*/  @P0 BRA `(.L_x_32159) ;  /* 0x0000000000300947 */ /* 0x000fea0003800000 */
[----:B0-----:R-:W0:Y:S01]  /*4290*/  LDC.64 R4, c[0x0][0x388] ;  /* 0x0000e200ff047b82 */ /* 0x001e220000000a00 */
[----:B---3--:R-:W-:Y:S01]  /*42a0*/  IMAD.IADD R7, R0, 0x1, R3 ;  /* 0x0000000100077824 */ /* 0x008fe200078e0203 */
[----:B------:R-:W-:-:S03]  /*42b0*/  IADD3 R3, PT, PT, R3, 0x80, RZ ;  /* 0x0000008003037810 */ /* 0x000fc60007ffe0ff */
[----:B0-----:R-:W-:-:S05]  /*42c0*/  IMAD.WIDE.U32 R4, R7, 0x8, R4 ;  /* 0x0000000807047825 */ /* 0x001fca00078e0004 */
[----:B--2---:R1:W-:Y:S02]  /*42d0*/  STG.E.64 desc[UR4][R4.64], R10 ;  /* 0x0000000a04007986 */ /* 0x0043e4000c101b04 */
.L_x_32158:
[----:B------:R-:W-:-:S13]  /*42e0*/  ISETP.GE.U32.AND P0, PT, R3, R2, PT ;  /* 0x000000020300720c */ /* 0x000fda0003f06070 */
[----:B------:R-:W-:Y:S05]  /*42f0*/  @P0 BRA `(.L_x_32160) ;  /* 0x0000000000340947 */ /* 0x000fea0003800000 */
[----:B01----:R-:W0:Y:S01]  /*4300*/  LDC.64 R4, c[0x0][0x388] ;  /* 0x0000e200ff047b82 */ /* 0x003e220000000a00 */
[----:B------:R-:W-:Y:S02]  /*4310*/  IMAD.IADD R7, R0, 0x1, R3 ;  /* 0x0000000100077824 */ /* 0x000fe400078e0203 */
[----:B------:R-:W-:Y:S02]  /*4320*/  VIADD R3, R3, 0x80 ;  /* 0x0000008003037836 */ /* 0x000fe40000000000 */
[----:B0-----:R-:W-:-:S05]  /*4330*/  IMAD.WIDE.U32 R4, R7, 0x8, R4 ;  /* 0x0000000807047825 */ /* 0x001fca00078e0004 */
[----:B------:R1:W-:Y:S02]  /*4340*/  STG.E.64 desc[UR4][R4.64], R12 ;  /* 0x0000000c04007986 */ /* 0x0003e4000c101b04 */
.L_x_32159:
[----:B------:R-:W-:-:S13]  /*4350*/  ISETP.GE.U32.AND P0, PT, R3, R2, PT ;  /* 0x000000020300720c */ /* 0x000fda0003f06070 */
[----:B------:R-:W-:Y:S05]  /*4360*/  @P0 BREAK.RELIABLE B1 ;  /* 0x0000000000010942 */ /* 0x000fea0003800100 */
[----:B------:R-:W-:Y:S05]  /*4370*/  @P0 BRA `(.L_x_32161) ;  /* 0x0000000000300947 */ /* 0x000fea0003800000 */
[----:B01----:R-:W0:Y:S01]  /*4380*/  LDC.64 R4, c[0x0][0x388] ;  /* 0x0000e200ff047b82 */ /* 0x003e220000000a00 */
[----:B---3--:R-:W-:Y:S02]  /*4390*/  IMAD.IADD R7, R0, 0x1, R3 ;  /* 0x0000000100077824 */ /* 0x008fe400078e0203 */
[----:B------:R-:W-:Y:S02]  /*43a0*/  VIADD R3, R3, 0x80 ;  /* 0x0000008003037836 */ /* 0x000fe40000000000 */
[----:B0-----:R-:W-:-:S05]  /*43b0*/  IMAD.WIDE.U32 R4, R7, 0x8, R4 ;  /* 0x0000000807047825 */ /* 0x001fca00078e0004 */
[----:B------:R3:W-:Y:S02]  /*43c0*/  STG.E.64 desc[UR4][R4.64], R14 ;  /* 0x0000000e04007986 */ /* 0x0007e4000c101b04 */
.L_x_32160:
[----:B------:R-:W-:Y:S05]  /*43d0*/  BSYNC.RELIABLE B1 ;  /* 0x0000000000017941 */ /* 0x000fea0003800100 */
.L_x_32156:
[----:B------:R-:W-:-:S13]  /*43e0*/  ISETP.GE.U32.AND P0, PT, R3, R2, PT ;  /* 0x000000020300720c */ /* 0x000fda0003f06070 */
[----:B01-3--:R-:W0:Y:S01]  /*43f0*/  @!P0 LDC.64 R4, c[0x0][0x388] ;  /* 0x0000e200ff048b82 */ /* 0x00be220000000a00 */
[----:B------:R-:W-:Y:S02]  /*4400*/  @!P0 IMAD.IADD R7, R0, 0x1, R3 ;  /* 0x0000000100078824 */ /* 0x000fe400078e0203 */
[----:B------:R-:W-:Y:S02]  /*4410*/  @!P0 VIADD R3, R3, 0x80 ;  /* 0x0000008003038836 */ /* 0x000fe40000000000 */
[----:B0-----:R-:W-:-:S05]  /*4420*/  @!P0 IMAD.WIDE.U32 R4, R7, 0x8, R4 ;  /* 0x0000000807048825 */ /* 0x001fca00078e0004 */
[----:B------:R0:W-:Y:S02]  /*4430*/  @!P0 STG.E.64 desc[UR4][R4.64], R16 ;  /* 0x0000001004008986 */ /* 0x0001e4000c101b04 */
.L_x_32161:
[----:B------:R-:W-:Y:S05]  /*4440*/  BSYNC.RECONVERGENT B0 ;  /* 0x0000000000007941 */ /* 0x000fea0003800200 */
.L_x_32155:
[----:B------:R-:W-:Y:S05]  /*4450*/  WARPSYNC.ALL ;  /* 0x0000000000007948 */ /* 0x000fea0003800000 */
[----:B------:R-:W-:-:S13]  /*4460*/  ISETP.GE.U32.AND P0, PT, R3, R2, PT ;  /* 0x000000020300720c */ /* 0x000fda0003f06070 */
[----:B------:R-:W-:Y:S05]  /*4470*/  @P0 EXIT ;  /* 0x000000000000094d */ /* 0x000fea0003800000 */
[----:B01----:R-:W0:Y:S01]  /*4480*/  LDC.64 R4, c[0x0][0x388] ;  /* 0x0000e200ff047b82 */ /* 0x003e220000000a00 */
[----:B------:R-:W-:-:S05]  /*4490*/  IADD3 R3, PT, PT, R0, R3, RZ ;  /* 0x0000000300037210 */ /* 0x000fca0007ffe0ff */
[----:B0-----:R-:W-:-:S05]  /*44a0*/  IMAD.WIDE.U32 R2, R3, 0x8, R4 ;  /* 0x0000000803027825 */ /* 0x001fca00078e0004 */
[----:B------:R-:W-:Y:S01]  /*44b0*/  STG.E.64 desc[UR4][R2.64], R24 ;  /* 0x0000001802007986 */ /* 0x000fe2000c101b04 */
[----:B------:R-:W-:Y:S05]  /*44c0*/  EXIT ;  /* 0x000000000000794d */ /* 0x000fea0003800000 */
.L_x_32138:
[----:B------:R-:W0:Y:S01]  /*44d0*/  S2R R25, SR_TID.X ;  /* 0x0000000000197919 */ /* 0x000e220000002100 */
[----:B------:R-:W1:Y:S02]  /*44e0*/  LDC.64 R2, c[0x0][0x390] ;  /* 0x0000e400ff027b82 */ /* 0x000e640000000a00 */
[----:B-1----:R-:W-:-:S04]  /*44f0*/  IMAD.WIDE.U32 R2, R0, 0x8, R2 ;  /* 0x0000000800027825 */ /* 0x002fc800078e0002 */
[----:B0-----:R-:W-:-:S05]  /*4500*/  IMAD.WIDE.U32 R24, R25, 0x10, R2 ;  /* 0x0000001019187825 */ /* 0x001fca00078e0002 */
[----:B------:R-:W2:Y:S01]  /*4510*/  LDG.E.128 R4, desc[UR4][R24.64] ;  /* 0x0000000418047981 */ /* 0x000ea2000c1e1d00 */
[----:B------:R-:W-:Y:S02]  /*4520*/  IMAD.MOV.U32 R10, RZ, RZ, 0x652b82fe ;  /* 0x652b82feff0a7424 */ /* 0x000fe400078e00ff */
[----:B------:R-:W-:Y:S01]  /*4530*/  IMAD.MOV.U32 R11, RZ, RZ, 0x3ff71547 ;  /* 0x3ff71547ff0b7424 */ /* 0x000fe200078e00ff */
[----:B------:R-:W-:Y:S01]  /*4540*/  UMOV UR6, 0xfefa39ef ;  /* 0xfefa39ef00067882 */ /* 0x000fe20000000000 */
        /* <DEDUP_REMOVED lines=21> */
[----:B------:R-:W5:Y:S01]  /*46a0*/  LDG.E.128 R20, desc[UR4][R24.64+0x800] ;  /* 0x0008000418147981 */ /* 0x000f62000c1e1d00 */
[----:B------:R-:W-:Y:S03]  /*46b0*/  BSSY.RECONVERGENT B0, `(.L_x_32162) ;  /* 0x0000062000007945 */ /* 0x000fe60003800200 */
[----:B------:R-:W5:Y:S04]  /*46c0*/  LDG.E.128 R16, desc[UR4][R24.64+0x1000] ;  /* 0x0010000418107981 */ /* 0x000f68000c1e1d00 */
[----:B------:R0:W5:Y:S01]  /*46d0*/  LDG.E.128 R12, desc[UR4][R24.64+0x1800] ;  /* 0x00180004180c7981 */ /* 0x000162000c1e1d00 */
        /* <DEDUP_REMOVED lines=11> */
[----:B-1----:R-:W1:-:S15]  /*4790*/  DFMA R2, R8, -UR6, R4 ;  /* 0x8000000608027c2b */ /* 0x002e5e0008000004 */
[----:B------:R-:W-:-:S15]  /*47a0*/  NOP ;  /* 0x0000000000007918 */ /* 0x000fde0000000000 */
[----:B------:R-:W-:-:S15]  /*47b0*/  NOP ;  /* 0x0000000000007918 */ /* 0x000fde0000000000 */
[----:B------:R-:W-:-:S15]  /*47c0*/  NOP ;  /* 0x0000000000007918 */ /* 0x000fde0000000000 */
[----:B------:R-:W-:-:S04]  /*47d0*/  NOP ;  /* 0x0000000000007918 */ /* 0x000fc80000000000 */
[----:B-1----:R1:W2:Y:S02]  /*47e0*/  DFMA R8, R8, -UR8, R2 ;  /* 0x8000000808087c2b */ /* 0x0022a40008000002 */
[----:B-1----:R-:W-:Y:S02]  /*47f0*/  IMAD.MOV.U32 R2, RZ, RZ, -0x35dec16 ;  /* 0xfca213eaff027424 */ /* 0x002fe400078e00ff */
[----:B------:R-:W-:-:S15]  /*4800*/  IMAD.MOV.U32 R3, RZ, RZ, 0x3e928af3 ;  /* 0x3e928af3ff037424 */ /* 0x000fde00078e00ff */
[----:B------:R-:W-:-:S15]  /*4810*/  NOP ;  /* 0x0000000000007918 */ /* 0x000fde0000000000 */
[----:B------:R-:W-:-:S15]  /*4820*/  NOP ;  /* 0x0000000000007918 */ /* 0x000fde0000000000 */
[----:B------:R-:W-:-:S15]  /*4830*/  NOP ;  /* 0x0000000000007918 */ /* 0x000fde0000000000 */
[----:B--2---:R-:W1:-:S15]  /*4840*/  DFMA R26, R8, UR10, R2 ;  /* 0x0000000a081a7c2b */ /* 0x004e5e0008000002 */
[----:B------:R-:W-:-:S15]  /*4850*/  NOP ;  /* 0x0000000000007918 */ /* 0x000fde0000000000 */
[----:B------:R-:W-:-:S15]  /*4860*/  NOP ;  /* 0x0000000000007918 */ /* 0x000fde0000000000 */
[----:B------:R-:W-:-:S15]  /*4870*/  NOP ;  /* 0x0000000000007918 */ /* 0x000fde0000000000 */
[----:B------:R-:W-:-:S04]  /*4880*/  NOP ;  /* 0x0000000000007918 */ /* 0x000fc80000000000 */
[----:B-1----:R-:W1:-:S15]  /*4890*/  DFMA R26, R8, R26, UR12 ;  /* 0x0000000c081a7e2b */ /* 0x002e5e000800001a */
        /* <DEDUP_REMOVED lines=34> */
[----:B-1----:R-:W0:-:S15]  /*4ac0*/  DFMA R26, R8, R26, UR26 ;  /* 0x0000001a081a7e2b */ /* 0x002e1e000800001a */
        /* <DEDUP_REMOVED lines=32> */
.L_x_32163:
[----:B------:R-:W-:Y:S05]  /*4cd0*/  BSYNC.RECONVERGENT B0 ;  /* 0x0000000000007941 */ /* 0x000fea0003800200 */
.L_x_32162:
[----:B0-----:R-:W-:Y:S01]  /*4ce0*/  IMAD.MOV.U32 R4, RZ, RZ, 0x652b82fe ;  /* 0x652b82feff047424 */ /* 0x001fe200078e00ff */
[----:B------:R-:W-:Y:S01]  /*4cf0*/  FSETP.GEU.FTZ.AND P0, PT, |R7|, 4.1917929649353027344, PT ;  /* 0x4086232b0700780b */ /* 0x000fe20003f1e200 */
[----:B------:R-:W-:Y:S01]  /*4d00*/  IMAD.MOV.U32 R5, RZ, RZ, 0x3ff71547 ;  /* 0x3ff71547ff057424 */ /* 0x000fe200078e00ff */
[----:B------:R-:W-:Y:S05]  /*4d10*/  BSSY.RECONVERGENT B0, `(.L_x_32164) ;  /* 0x000005c000007945 */ /* 0x000fea0003800200 */
        /* <DEDUP_REMOVED lines=10> */
[----:B0-----:R-:W0:-:S15]  /*4dc0*/  DFMA R24, R10, -UR6, R6 ;  /* 0x800000060a187c2b */ /* 0x001e1e0008000006 */
        /* <DEDUP_REMOVED lines=9> */
[----:B0-----:R-:W0:-:S15]  /*4e60*/  DFMA R24, R10, UR10, R2 ;  /* 0x0000000a0a187c2b */ /* 0x001e1e0008000002 */
[----:B------:R-:W-:-:S15]  /*4e70*/  NOP ;  /* 0x0000000000007918 */ /* 0x000fde0000000000 */
[----:B------:R-:W-:-:S15]  /*4e80*/  NOP ;  /* 0x0000000000007918 */ /* 0x000fde0000000000 */
[----:B------:R-:W-:-:S15]  /*4e90*/  NOP ;  /* 0x0000000000007918 */ /* 0x000fde0000000000 */
[----:B------:R-:W-:-:S04]  /*4ea0*/  NOP ;  /* 0x0000000000007918 */ /* 0x000fc80000000000 */
[----:B0-----:R-:W0:-:S15]  /*4eb0*/  DFMA R24, R10, R24, UR12 ;  /* 0x0000000c0a187e2b */ /* 0x001e1e0008000018 */
        /* <DEDUP_REMOVED lines=64> */
[----:B------:R0:W2:Y:S02]  /*52c0*/  @!P0 DMUL R10, R24, R4 ;  /* 0x00000004180a8228 */ /* 0x0000a40000000000 */
.L_x_32165:
[----:B------:R-:W-:Y:S05]  /*52d0*/  BSYNC.RECONVERGENT B0 ;  /* 0x0000000000007941 */ /* 0x000fea0003800200 */
.L_x_32164:
[----:B------:R-:W-:Y:S01]  /*52e0*/  IMAD.MOV.U32 R6, RZ, RZ, 0x652b82fe ;  /* 0x652b82feff067424 */ /* 0x000fe200078e00ff */
[----:B-----5:R-:W-:Y:S01]  /*52f0*/  FSETP.GEU.FTZ.AND P0, PT, |R21|, 4.1917929649353027344, PT ;  /* 0x4086232b1500780b */ /* 0x020fe20003f1e200 */
        /* <DEDUP_REMOVED lines=92> */
[----:B------:R0:W3:Y:S02]  /*58c0*/  @!P0 DMUL R4, R24, R6 ;  /* 0x0000000618048228 */ /* 0x0000e40000000000 */
.L_x_32167:
[----:B------:R-:W-:Y:S05]  /*58d0*/  BSYNC.RECONVERGENT B0 ;  /* 0x0000000000007941 */ /* 0x000fea0003800200 */
.L_x_32166:
[----:B------:R-:W-:Y:S01]  /*58e0*/  IMAD.MOV.U32 R20, RZ, RZ, 0x652b82fe ;  /* 0x652b82feff147424 */ /* 0x000fe200078e00ff */
        /* <DEDUP_REMOVED lines=93> */
[----:B------:R0:W4:Y:S02]  /*5ec0*/  @!P0 DMUL R6, R24, R20 ;  /* 0x0000001418068228 */ /* 0x0001240000000000 */
.L_x_32169:
[----:B------:R-:W-:Y:S05]  /*5ed0*/  BSYNC.RECONVERGENT B0 ;  /* 0x0000000000007941 */ /* 0x000fea0003800200 */
.L_x_32168:
        /* <DEDUP_REMOVED lines=84> */
[----:B------:R0:W5:Y:S02]  /*6420*/  DADD R20, R16, +INF ;  /* 0x7ff0000010147429 */ /* 0x0001640000000000 */
[----:B0-----:R-:W-:Y:S02]  /*6430*/  @!P0 LEA.HI R16, R22, R22, RZ, 0x1 ;  /* 0x0000001616108211 */ /* 0x001fe400078f08ff */
[----:B-----5:R-:W-:Y:S02]  /*6440*/  FSEL R20, R20, RZ, P1 ;  /* 0x000000ff14147208 */ /* 0x020fe40000800000 */
        /* <DEDUP_REMOVED lines=9> */
[----:B------:R0:W0:Y:S02]  /*64e0*/  @!P0 DMUL R20, R24, R16 ;  /* 0x0000001018148228 */ /* 0x0000240000000000 */
.L_x_32171:
[----:B------:R-:W-:Y:S05]  /*64f0*/  BSYNC.RECONVERGENT B0 ;  /* 0x0000000000007941 */ /* 0x000fea0003800200 */
.L_x_32170:
        /* <DEDUP_REMOVED lines=97> */
.L_x_32173:
[----:B------:R-:W-:Y:S05]  /*6b10*/  BSYNC.RECONVERGENT B0 ;  /* 0x0000000000007941 */ /* 0x000fea0003800200 */
.L_x_32172:
[----:B------:R-:W0:Y:S01]  /*6b20*/  DFMA R26, R12, R24, 6.75539944105574400000e+15 ;  /* 0x433800000c1a742b */ /* 0x000e220000000018 */
[----:B------:R-:W-:Y:S01]  /*6b30*/  FSETP.GEU.FTZ.AND P0, PT, |R13|, 4.1917929649353027344, PT ;  /* 0x4086232b0d00780b */ /* 0x000fe20003f1e200 */
[----:B------:R-:W-:-:S15]  /*6b40*/  BSSY.RECONVERGENT B0, `(.L_x_32174) ;  /* 0x000005d000007945 */ /* 0x000fde0003800200 */
[----:B------:R-:W-:-:S15]  /*6b50*/  NOP ;  /* 0x0000000000007918 */ /* 0x000fde0000000000 */
[----:B------:R-:W-:-:S15]  /*6b60*/  NOP ;  /* 0x0000000000007918 */ /* 0x000fde0000000000 */
[----:B------:R-:W-:-:S15]  /*6b70*/  NOP ;  /* 0x0000000000007918 */ /* 0x000fde0000000000 */
[----:B------:R-:W-:-:S02]  /*6b80*/  NOP ;  /* 0x0000000000007918 */ /* 0x000fc40000000000 */
        /* <DEDUP_REMOVED lines=88> */
.L_x_32175:
[----:B------:R-:W-:Y:S05]  /*7110*/  BSYNC.RECONVERGENT B0 ;  /* 0x0000000000007941 */ /* 0x000fea0003800200 */
.L_x_32174:
[----:B------:R-:W0:Y:S01]  /*7120*/  DFMA R24, R14, R24, 6.75539944105574400000e+15 ;  /* 0x433800000e18742b */ /* 0x000e220000000018 */
[----:B------:R-:W5:Y:S01]  /*7130*/  S2R R26, SR_TID.X ;  /* 0x00000000001a7919 */ /* 0x000f620000002100 */
[----:B------:R-:W-:Y:S01]  /*7140*/  FSETP.GEU.FTZ.AND P0, PT, |R15|, 4.1917929649353027344, PT ;  /* 0x4086232b0f00780b */ /* 0x000fe20003f1e200 */
[----:B------:R-:W-:-:S15]  /*7150*/  BSSY.RECONVERGENT B0, `(.L_x_32176) ;  /* 0x000005f000007945 */ /* 0x000fde0003800200 */
[----:B------:R-:W-:-:S15]  /*7160*/  NOP ;  /* 0x0000000000007918 */ /* 0x000fde0000000000 */
[----:B------:R-:W-:-:S15]  /*7170*/  NOP ;  /* 0x0000000000007918 */ /* 0x000fde0000000000 */
[----:B------:R-:W-:-:S15]  /*7180*/  NOP ;  /* 0x0000000000007918 */ /* 0x000fde0000000000 */
[----:B------:R-:W-:-:S01]  /*7190*/  NOP ;  /* 0x0000000000007918 */ /* 0x000fc20000000000 */
        /* <DEDUP_REMOVED lines=10> */
[----:B0-----:R0:W1:Y:S02]  /*7240*/  DFMA R12, R12, -UR8, R18 ;  /* 0x800000080c0c7c2b */ /* 0x0010640008000012 */
[----:B0-----:R-:W0:-:S15]  /*7250*/  LDC.64 R18, c[0x0][0x388] ;  /* 0x0000e200ff127b82 */ /* 0x001e1e0000000a00 */
[----:B------:R-:W-:-:S15]  /*7260*/  NOP ;  /* 0x0000000000007918 */ /* 0x000fde0000000000 */
[----:B------:R-:W-:-:S15]  /*7270*/  NOP ;  /* 0x0000000000007918 */ /* 0x000fde0000000000 */
[----:B------:R-:W-:-:S15]  /*7280*/  NOP ;  /* 0x0000000000007918 */ /* 0x000fde0000000000 */
[----:B------:R-:W-:-:S02]  /*7290*/  NOP ;  /* 0x0000000000007918 */ /* 0x000fc40000000000 */
[----:B-1----:R-:W1:-:S15]  /*72a0*/  DFMA R2, R12, UR10, R2 ;  /* 0x0000000a0c027c2b */ /* 0x002e5e0008000002 */
        /* <DEDUP_REMOVED lines=49> */
[----:B-1----:R0:W1:Y:S02]  /*75c0*/  DFMA R2, R12, R2, 1 ;  /* 0x3ff000000c02742b */ /* 0x0020640000000002 */
[----:B0-----:R-:W-:-:S04]  /*75d0*/  IMAD.WIDE.U32 R12, R0, 0x8, R18 ;  /* 0x00000008000c7825 */ /* 0x001fc800078e0012 */
[----:B-1----:R-:W-:Y:S02]  /*75e0*/  IMAD R19, R24, 0x100000, R3 ;  /* 0x0010000018137824 */ /* 0x002fe400078e0203 */
[----:B-----5:R-:W-:-:S04]  /*75f0*/  IMAD.WIDE.U32 R12, R26, 0x10, R12 ;  /* 0x000000101a0c7825 */ /* 0x020fc800078e000c */
        /* <DEDUP_REMOVED lines=12> */
[----:B------:R-:W-:Y:S02]  /*76c0*/  @!P0 IMAD.IADD R14, R24, 0x1, -R15 ;  /* 0x00000001180e8824 */ /* 0x000fe400078e0a0f */
[----:B------:R-:W-:-:S03]  /*76d0*/  @!P0 IMAD R3, R15, 0x100000, R3 ;  /* 0x001000000f038824 */ /* 0x000fc600078e0203 */
[----:B------:R-:W-:Y:S01]  /*76e0*/  @!P0 LEA R15, R14, 0x3ff00000, 0x14 ;  /* 0x3ff000000e0f8811 */ /* 0x000fe200078ea0ff */
[----:B------:R-:W-:-:S15]  /*76f0*/  @!P0 IMAD.MOV.U32 R14, RZ, RZ, RZ ;  /* 0x000000ffff0e8224 */ /* 0x000fde00078e00ff */
[----:B------:R-:W-:-:S15]  /*7700*/  NOP ;  /* 0x0000000000007918 */ /* 0x000fde0000000000 */
[----:B------:R-:W-:-:S15]  /*7710*/  NOP ;  /* 0x0000000000007918 */ /* 0x000fde0000000000 */
[----:B------:R-:W-:-:S06]  /*7720*/  NOP ;  /* 0x0000000000007918 */ /* 0x000fcc0000000000 */
[----:B------:R0:W1:Y:S02]  /*7730*/  @!P0 DMUL R18, R2, R14 ;  /* 0x0000000e02128228 */ /* 0x0000640000000000 */
.L_x_32177:
[----:B------:R-:W-:Y:S05]  /*7740*/  BSYNC.RECONVERGENT B0 ;  /* 0x0000000000007941 */ /* 0x000fea0003800200 */
.L_x_32176:
[----:B--2---:R-:W-:Y:S04]  /*7750*/  STG.E.128 desc[UR4][R12.64], R8 ;  /* 0x000000080c007986 */ /* 0x004fe8000c101d04 */
[----:B---34-:R-:W-:Y:S04]  /*7760*/  STG.E.128 desc[UR4][R12.64+0x800], R4 ;  /* 0x000800040c007986 */ /* 0x018fe8000c101d04 */
[----:B------:R-:W-:Y:S04]  /*7770*/  STG.E.128 desc[UR4][R12.64+0x1000], R20 ;  /* 0x001000140c007986 */ /* 0x000fe8000c101d04 */
[----:B-1----:R-:W-:Y:S01]  /*7780*/  STG.E.128 desc[UR4][R12.64+0x1800], R16 ;  /* 0x001800100c007986 */ /* 0x002fe2000c101d04 */
[----:B------:R-:W-:Y:S05]  /*7790*/  EXIT ;  /* 0x000000000000794d */ /* 0x000fea0003800000 */
.L_x_32178:
        /* <DEDUP_REMOVED lines=14> */
.L_x_36139:


//--------------------- .text._ZN2at6native29vectorized_elementwise_kernelILi4EZZZNS0_15exp_kernel_cudaERNS_18TensorIteratorBaseEENKUlvE0_clEvENKUlvE_clEvEUldE_St5arrayIPcLm2EEEEviT0_T1_ --------------------------
	.section	.text._ZN2at6native29vectorized_elementwise_kernelILi4EZZZNS0_15exp_kernel_cudaERNS_18TensorIteratorBaseEENKUlvE0_clEvENKUlvE_clEvEUldE_St5arrayIPcLm2EEEEviT0_T1_,"ax",@progbits
	.align	128
        .global         _ZN2at6native29vectorized_elementwise_kernelILi4EZZZNS0_15exp_kernel_cudaERNS_18TensorIteratorBaseEENKUlvE0_clEvENKUlvE_clEvEUldE_St5arrayIPcLm2EEEEviT0_T1_
        .type           _ZN2at6native29vectorized_elementwise_kernelILi4EZZZNS0_15exp_kernel_cudaERNS_18TensorIteratorBaseEENKUlvE0_clEvENKUlvE_clEvEUldE_St5arrayIPcLm2EEEEviT0_T1_,@function
        .size           _ZN2at6native29vectorized_elementwise_kernelILi4EZZZNS0_15exp_kernel_cudaERNS_18TensorIteratorBaseEENKUlvE0_clEvENKUlvE_clEvEUldE_St5arrayIPcLm2EEEEviT0_T1_,(.L_x_36140 - _ZN2at6native29vectorized_elementwise_kernelILi4EZZZNS0_15exp_kernel_cudaERNS_18TensorIteratorBaseEENKUlvE0_clEvENKUlvE_clEvEUldE_St5arrayIPcLm2EEEEviT0_T1_)
        .other          _ZN2at6native29vectorized_elementwise_kernelILi4EZZZNS0_15exp_kernel_cudaERNS_18TensorIteratorBaseEENKUlvE0_clEvENKUlvE_clEvEUldE_St5arrayIPcLm2EEEEviT0_T1_,@"STO_CUDA_ENTRY STV_DEFAULT"
_ZN2at6native29vectorized_elementwise_kernelILi4EZZZNS0_15exp_kernel_cudaERNS_18TensorIteratorBaseEENKUlvE0_clEvENKUlvE_clEvEUldE_St5arrayIPcLm2EEEEviT0_T1_:
.text._ZN2at6native29vectorized_elementwise_kernelILi4EZZZNS0_15exp_kernel_cudaERNS_18TensorIteratorBaseEENKUlvE0_clEvENKUlvE_clEvEUldE_St5arrayIPcLm2EEEEviT0_T1_:
        /* <DEDUP_REMOVED lines=22> */
[----:B------:R-:W2:Y:S01]  /*0160*/  @!P0 LDC.64 R8, c[0x0][0x390] ;  /* 0x0000e400ff088b82 */ /* 0x000ea20000000a00 */
[C---:B------:R-:W-:Y:S02]  /*0170*/  @!P0 VIADD R3, R2.reuse, UR4 ;  /* 0x0000000402038c36 */ /* 0x040fe40008000000 */
[----:B------:R-:W-:Y:S01]  /*0180*/  @!P0 VIADD R2, R2, 0x80 ;  /* 0x0000008002028836 */ /* 0x000fe20000000000 */
[----:B------:R-:W-:Y:S01]  /*0190*/  CS2R R14, SRZ ;  /* 0x00000000000e7805 */ /* 0x000fe2000001ff00 */
[----:B-1----:R-:W-:Y:S01]  /*01a0*/  @!P2 IMAD.WIDE.U32 R6, R13, 0x8, R6 ;  /* 0x000000080d06a825 */ /* 0x002fe200078e0006 */
[----:B------:R-:W-:-:S02]  /*01b0*/  CS2R R12, SRZ ;  /* 0x00000000000c7805 */ /* 0x000fc4000001ff00 */
[----:B------:R-:W-:-:S04]  /*01c0*/  ISETP.GE.U32.AND P1, PT, R2, UR5, PT ;  /* 0x0000000502007c0c */ /* 0x000fc8000bf26070 */
[----:B------:R1:W5:Y:S09]  /*01d0*/  @!P2 LDG.E.64 R12, desc[UR8][R6.64] ;  /* 0x00000008060ca981 */ /* 0x000372000c1e1b00 */
[----:B0-----:R-:W0:Y:S01]  /*01e0*/  @!P1 LDC.64 R4, c[0x0][0x390] ;  /* 0x0000e400ff049b82 */ /* 0x001e220000000a00 */
[----:B--2---:R-:W-:-:S04]  /*01f0*/  @!P0 IMAD.WIDE.U32 R8, R3, 0x8, R8 ;  /* 0x0000000803088825 */ /* 0x004fc800078e0008 */
[C---:B------:R-:W-:Y:S01]  /*0200*/  @!P1 VIADD R3, R2.reuse, UR4 ;  /* 0x0000000402039c36 */ /* 0x040fe20008000000 */
[----:B------:R2:W5:Y:S01]  /*0210*/  @!P0 LDG.E.64 R14, desc[UR8][R8.64] ;  /* 0x00000008080e8981 */ /* 0x000562000c1e1b00 */
[----:B------:R-:W-:Y:S01]  /*0220*/  @!P1 VIADD R2, R2, 0x80 ;  /* 0x0000008002029836 */ /* 0x000fe20000000000 */
[----:B------:R-:W-:-:S04]  /*0230*/  CS2R R16, SRZ ;  /* 0x0000000000107805 */ /* 0x000fc8000001ff00 */
[----:B------:R-:W-:Y:S02]  /*0240*/  ISETP.GE.U32.AND P0, PT, R2, UR5, PT ;  /* 0x0000000502007c0c */ /* 0x000fe4000bf06070 */
[----:B------:R-:W-:Y:S01]  /*0250*/  CS2R R18, SRZ ;  /* 0x0000000000127805 */ /* 0x000fe2000001ff00 */
[----:B0-----:R-:W-:-:S10]  /*0260*/  @!P1 IMAD.WIDE.U32 R4, R3, 0x8, R4 ;  /* 0x0000000803049825 */ /* 0x001fd400078e0004 */
[----:B-1----:R-:W0:Y:S01]  /*0270*/  @!P0 LDC.64 R6, c[0x0][0x390] ;  /* 0x0000e400ff068b82 */ /* 0x002e220000000a00 */
[C---:B------:R-:W-:Y:S01]  /*0280*/  @!P0 IADD3 R3, PT, PT, R2.reuse, UR4, RZ ;  /* 0x0000000402038c10 */ /* 0x040fe2000fffe0ff */
[----:B------:R-:W-:Y:S01]  /*0290*/  @!P0 VIADD R2, R2, 0x80 ;  /* 0x0000008002028836 */ /* 0x000fe20000000000 */
[----:B------:R1:W5:Y:S03]  /*02a0*/  @!P1 LDG.E.64 R16, desc[UR8][R4.64] ;  /* 0x0000000804109981 */ /* 0x000366000c1e1b00 */
[----:B0-----:R-:W-:-:S05]  /*02b0*/  @!P0 IMAD.WIDE.U32 R6, R3, 0x8, R6 ;  /* 0x0000000803068825 */ /* 0x001fca00078e0006 */
[----:B------:R0:W5:Y:S01]  /*02c0*/  @!P0 LDG.E.64 R18, desc[UR8][R6.64] ;  /* 0x0000000806128981 */ /* 0x000162000c1e1b00 */
[----:B------:R-:W-:Y:S02]  /*02d0*/  ISETP.GE.U32.AND P0, PT, R2, UR5, PT ;  /* 0x0000000502007c0c */ /* 0x000fe4000bf06070 */
[----:B--2---:R-:W-:-:S11]  /*02e0*/  CS2R R8, SRZ ;  /* 0x0000000000087805 */ /* 0x004fd6000001ff00 */
[----:B-1----:R-:W1:Y:S01]  /*02f0*/  @!P0 LDC.64 R4, c[0x0][0x390] ;  /* 0x0000e400ff048b82 */ /* 0x002e620000000a00 */
[C---:B------:R-:W-:Y:S02]  /*0300*/  @!P0 VIADD R3, R2.reuse, UR4 ;  /* 0x0000000402038c36 */ /* 0x040fe40008000000 */
[----:B------:R-:W-:Y:S02]  /*0310*/  @!P0 VIADD R2, R2, 0x80 ;  /* 0x0000008002028836 */ /* 0x000fe40000000000 */
[----:B-1----:R-:W-:-:S05]  /*0320*/  @!P0 IMAD.WIDE.U32 R4, R3, 0x8, R4 ;  /* 0x0000000803048825 */ /* 0x002fca00078e0004 */
[----:B------:R1:W5:Y:S01]  /*0330*/  @!P0 LDG.E.64 R8, desc[UR8][R4.64] ;  /* 0x0000000804088981 */ /* 0x000362000c1e1b00 */
[----:B------:R-:W-:-:S13]  /*0340*/  ISETP.GE.U32.AND P0, PT, R2, UR5, PT ;  /* 0x0000000502007c0c */ /* 0x000fda000bf06070 */
[----:B0-----:R-:W0:Y:S01]  /*0350*/  @!P0 LDC.64 R6, c[0x0][0x390] ;  /* 0x0000e400ff068b82 */ /* 0x001e220000000a00 */
[C---:B------:R-:W-:Y:S02]  /*0360*/  @!P0 VIADD R21, R2.reuse, UR4 ;  /* 0x0000000402158c36 */ /* 0x040fe40008000000 */
[----:B------:R-:W-:Y:S02]  /*0370*/  @!P0 VIADD R2, R2, 0x80 ;  /* 0x0000008002028836 */ /* 0x000fe40000000000 */
[----:B0-----:R-:W-:Y:S01]  /*0380*/  @!P0 IMAD.WIDE.U32 R20, R21, 0x8, R6 ;  /* 0x0000000815148825 */ /* 0x001fe200078e0006 */
[----:B------:R-:W-:-:S06]  /*0390*/  CS2R R6, SRZ ;  /* 0x0000000000067805 */ /* 0x000fcc000001ff00 */
[----:B------:R0:W5:Y:S01]  /*03a0*/  @!P0 LDG.E.64 R6, desc[UR8][R20.64] ;  /* 0x0000000814068981 */ /* 0x000162000c1e1b00 */
[----:B------:R-:W-:Y:S02]  /*03b0*/  ISETP.GE.U32.AND P0, PT, R2, UR5, PT ;  /* 0x0000000502007c0c */ /* 0x000fe4000bf06070 */
[----:B-1----:R-:W-:-:S11]  /*03c0*/  CS2R R4, SRZ ;  /* 0x0000000000047805 */ /* 0x002fd6000001ff00 */
[----:B------:R-:W-:Y:S02]  /*03d0*/  @!P0 VIADD R23, R2, UR4 ;  /* 0x0000000402178c36 */ /* 0x000fe40008000000 */
[----:B------:R-:W1:Y:S01]  /*03e0*/  @!P0 LDC.64 R2, c[0x0][0x390] ;  /* 0x0000e400ff028b82 */ /* 0x000e620000000a00 */
[----:B------:R-:W-:Y:S01]  /*03f0*/  BSSY.RECONVERGENT B0, `(.L_x_32180) ;  /* 0x000007b000007945 */ /* 0x000fe20003800200 */
[----:B-1----:R-:W-:-:S05]  /*0400*/  @!P0 IMAD.WIDE.U32 R2, R23, 0x8, R2 ;  /* 0x0000000817028825 */ /* 0x002fca00078e0002 */
[----:B------:R0:W5:Y:S01]  /*0410*/  @!P0 LDG.E.64 R4, desc[UR8][R2.64] ;  /* 0x0000000802048981 */ /* 0x000162000c1e1b00 */
[----:B------:R-:W-:-:S13]  /*0420*/  ISETP.GE.U32.AND P0, PT, R0, UR5, PT ;  /* 0x0000000500007c0c */ /* 0x000fda000bf06070 */
        /* <DEDUP_REMOVED lines=119> */
.L_x_32181:
[----:B------:R-:W-:Y:S05]  /*0ba0*/  BSYNC.RECONVERGENT B0 ;  /* 0x0000000000007941 */ /* 0x000fea0003800200 */
.L_x_32180:
[----:B------:R-:W-:Y:S01]  /*0bb0*/  VIADD R20, R0, 0x80 ;  /* 0x0000008000147836 */ /* 0x000fe20000000000 */
[----:B------:R-:W-:Y:S04]  /*0bc0*/  BSSY.RECONVERGENT B0, `(.L_x_32182) ;  /* 0x0000079000007945 */ /* 0x000fe80003800200 */
[----:B------:R-:W-:-:S13]  /*0bd0*/  ISETP.GE.U32.AND P1, PT, R20, UR5, PT ;  /* 0x0000000514007c0c */ /* 0x000fda000bf26070 */
[----:B------:R-:W-:Y:S05]  /*0be0*/  @P1 BRA `(.L_x_32183) ;  /* 0x0000000400d81947 */ /* 0x000fea0003800000 */
[----:B0-----:R-:W-:Y:S01]  /*0bf0*/  IMAD.MOV.U32 R22, RZ, RZ, 0x652b82fe ;  /* 0x652b82feff167424 */ /* 0x001fe200078e00ff */
[----:B------:R-:W-:Y:S01]  /*0c00*/  MOV R23, 0x3ff71547 ;  /* 0x3ff7154700177802 */ /* 0x000fe20000000f00 */
        /* <DEDUP_REMOVED lines=115> */
[----:B------:R2:W3:Y:S02]  /*1340*/  @!P1 DMUL R10, R24, R12 ;  /* 0x0000000c180a9228 */ /* 0x0004e40000000000 */
.L_x_32183:
[----:B------:R-:W-:Y:S05]  /*1350*/  BSYNC.RECONVERGENT B0 ;  /* 0x0000000000007941 */ /* 0x000fea0003800200 */
.L_x_32182:
[----:B--2--5:R-:W-:Y:S01]  /*1360*/  VIADD R12, R0, 0x100 ;  /* 0x00000100000c7836 */ /* 0x024fe20000000000 */
[----:B------:R-:W-:Y:S04]  /*1370*/  BSSY.RECONVERGENT B0, `(.L_x_32184) ;  /* 0x0000079000007945 */ /* 0x000fe80003800200 */
[----:B------:R-:W-:-:S13]  /*1380*/  ISETP.GE.U32.AND P1, PT, R12, UR5, PT ;  /* 0x000000050c007c0c */ /* 0x000fda000bf26070 */
[----:B------:R-:W-:Y:S05]  /*1390*/  @P1 BRA `(.L_x_32185) ;  /* 0x0000000400d81947 */ /* 0x000fea0003800000 */
[----:B0-----:R-:W-:Y:S01]  /*13a0*/  MOV R22, 0x652b82fe ;  /* 0x652b82fe00167802 */ /* 0x001fe20000000f00 */
        /* <DEDUP_REMOVED lines=116> */
[----:B------:R2:W4:Y:S02]  /*1af0*/  @!P1 DMUL R12, R24, R14 ;  /* 0x0000000e180c9228 */ /* 0x0005240000000000 */
.L_x_32185:
[----:B------:R-:W-:Y:S05]  /*1b00*/  BSYNC.RECONVERGENT B0 ;  /* 0x0000000000007941 */ /* 0x000fea0003800200 */
.L_x_32184:
[----:B--2---:R-:W-:Y:S01]  /*1b10*/  IADD3 R14, PT, PT, R0, 0x180, RZ ;  /* 0x00000180000e7810 */ /* 0x004fe20007ffe0ff */
[----:B------:R-:W-:Y:S03]  /*1b20*/  BSSY.RECONVERGENT B0, `(.L_x_32186) ;  /* 0x0000079000007945 */ /* 0x000fe60003800200 */
[----:B------:R-:W-:-:S13]  /*1b30*/  ISETP.GE.U32.AND P1, PT, R14, UR5, PT ;  /* 0x000000050e007c0c */ /* 0x000fda000bf26070 */
[----:B------:R-:W-:Y:S05]  /*1b40*/  @P1 BRA `(.L_x_32187) ;  /* 0x0000000400d81947 */ /* 0x000fea0003800000 */
[----:B0-----:R-:W-:Y:S01]  /*1b50*/  IMAD.MOV.U32 R22, RZ, RZ, 0x652b82fe ;  /* 0x652b82feff167424 */ /* 0x001fe200078e00ff */
        /* <DEDUP_REMOVED lines=116> */
[----:B------:R2:W0:Y:S02]  /*22a0*/  @!P1 DMUL R14, R24, R16 ;  /* 0x00000010180e9228 */ /* 0x0004240000000000 */
.L_x_32187:
[----:B------:R-:W-:Y:S05]  /*22b0*/  BSYNC.RECONVERGENT B0 ;  /* 0x0000000000007941 */ /* 0x000fea0003800200 */
.L_x_32186:
[----:B--2---:R-:W-:Y:S01]  /*22c0*/  VIADD R16, R0, 0x200 ;  /* 0x0000020000107836 */ /* 0x004fe20000000000 */
[----:B------:R-:W-:Y:S04]  /*22d0*/  BSSY.RECONVERGENT B0, `(.L_x_32188) ;  /* 0x0000079000007945 */ /* 0x000fe80003800200 */
        /* <DEDUP_REMOVED lines=119> */
[----:B------:R2:W0:Y:S02]  /*2a50*/  @!P1 DMUL R16, R24, R18 ;  /* 0x0000001218109228 */ /* 0x0004240000000000 */
.L_x_32189:
[----:B------:R-:W-:Y:S05]  /*2a60*/  BSYNC.RECONVERGENT B0 ;  /* 0x0000000000007941 */ /* 0x000fea0003800200 */
.L_x_32188:
        /* <DEDUP_REMOVED lines=123> */
.L_x_32191:
[----:B------:R-:W-:Y:S05]  /*3220*/  BSYNC.RECONVERGENT B0 ;  /* 0x0000000000007941 */ /* 0x000fea0003800200 */
.L_x_32190:
        /* <DEDUP_REMOVED lines=117> */
[----:B------:R-:W-:Y:S01]  /*3980*/  @!P1 LEA R7, R6, 0x3ff00000, 0x14 ;  /* 0x3ff0000006079811 */ /* 0x000fe200078ea0ff */
[----:B------:R-:W-:-:S15]  /*3990*/  @!P1 IMAD.MOV.U32 R6, RZ, RZ, RZ ;  /* 0x000000ffff069224 */ /* 0x000fde00078e00ff */
[----:B------:R-:W-:-:S15]  /*39a0*/  NOP ;  /* 0x0000000000007918 */ /* 0x000fde0000000000 */
[----:B------:R-:W-:-:S15]  /*39b0*/  NOP ;  /* 0x0000000000007918 */ /* 0x000fde0000000000 */
[----:B------:R-:W-:-:S02]  /*39c0*/  NOP ;  /* 0x0000000000007918 */ /* 0x000fc40000000000 */
[----:B------:R2:W0:Y:S02]  /*39d0*/  @!P1 DMUL R8, R24, R6 ;  /* 0x0000000618089228 */ /* 0x0004240000000000 */
.L_x_32193:
[----:B------:R-:W-:Y:S05]  /*39e0*/  BSYNC.RECONVERGENT B0 ;  /* 0x0000000000007941 */ /* 0x000fea0003800200 */
.L_x_32192:
[----:B0-----:R-:W0:Y:S01]  /*39f0*/  @!P0 LDC.64 R22, c[0x0][0x388] ;  /* 0x0000e200ff168b82 */ /* 0x001e220000000a00 */
[C---:B--2---:R-:W-:Y:S01]  /*3a00*/  VIADD R6, R0.reuse, 0x380 ;  /* 0x0000038000067836 */ /* 0x044fe20000000000 */
[----:B------:R-:W-:Y:S01]  /*3a10*/  BSSY.RECONVERGENT B0, `(.L_x_32194) ;  /* 0x000007c000007945 */ /* 0x000fe20003800200 */
[----:B------:R-:W-:-:S03]  /*3a20*/  @!P0 VIADD R7, R0, UR4 ;  /* 0x0000000400078c36 */ /* 0x000fc60008000000 */
[----:B------:R-:W-:Y:S01]  /*3a30*/  ISETP.GE.U32.AND P1, PT, R6, UR5, PT ;  /* 0x0000000506007c0c */ /* 0x000fe2000bf26070 */
[----:B0-----:R-:W-:-:S12]  /*3a40*/  @!P0 IMAD.WIDE.U32 R22, R7, 0x8, R22 ;  /* 0x0000000807168825 */ /* 0x001fd800078e0016 */
        /* <DEDUP_REMOVED lines=119> */
[----:B------:R0:W2:Y:S02]  /*41c0*/  @!P1 DMUL R24, R26, R4 ;  /* 0x000000041a189228 */ /* 0x0000a40000000000 */
.L_x_32195:
[----:B------:R-:W-:Y:S05]  /*41d0*/  BSYNC.RECONVERGENT B0 ;  /* 0x0000000000007941 */ /* 0x000fea0003800200 */
.L_x_32194:
[----:B------:R-:W-:Y:S01]  /*41e0*/  @!P0 IMAD.MOV.U32 R0, RZ, RZ, R20 ;  /* 0x000000ffff008224 */ /* 0x000fe200078e0014 */
[----:B-1----:R1:W-:Y:S01]  /*41f0*/  @!P0 STG.E.64 desc[UR8][R22.64], R2 ;  /* 0x0000000216008986 */ /* 0x0023e2000c101b08 */
[----:B------:R-:W-:Y:S04]  /*4200*/  BSSY.RECONVERGENT B0, `(.L_x_32196) ;  /* 0x000002d000007945 */ /* 0x000fe80003800200 */
[----:B------:R-:W-:Y:S01]  /*4210*/  BSSY.RELIABLE B1, `(.L_x_32197) ;  /* 0x0000025000017945 */ /* 0x000fe20003800100 */
[----:B------:R-:W-:-:S13]  /*4220*/  ISETP.GE.U32.AND P0, PT, R0, UR5, PT ;  /* 0x0000000500007c0c */ /* 0x000fda000bf06070 */
[----:B-1----:R-:W-:Y:S05]  /*4230*/  @P0 BRA `(.L_x_32198) ;  /* 0x0000000000300947 */ /* 0x002fea0003800000 */
[----:B------:R-:W1:Y:S01]  /*4240*/  LDC.64 R2, c[0x0][0x388] ;  /* 0x0000e200ff027b82 */ /* 0x000e620000000a00 */
[C---:B0-----:R-:W-:Y:S02]  /*4250*/  VIADD R5, R0.reuse, UR4 ;  /* 0x0000000400057c36 */ /* 0x041fe40008000000 */
[----:B------:R-:W-:-:S05]  /*4260*/  VIADD R0, R0, 0x80 ;  /* 0x0000008000007836 */ /* 0x000fca0000000000 */
[----:B------:R-:W-:Y:S01]  /*4270*/  ISETP.GE.U32.AND P0, PT, R0, UR5, PT ;  /* 0x0000000500007c0c */ /* 0x000fe2000bf06070 */
[----:B-1----:R-:W-:-:S05]  /*4280*/  IMAD.WIDE.U32 R2, R5, 0x8, R2 ;  /* 0x0000000805027825 */ /* 0x002fca00078e0002 */
[----:B---3--:R0:W-:Y:S07]  /*4290*/  STG.E.64 desc[UR8][R2.64], R10 ;  /* 0x0000000a02007986 */ /* 0x0081ee000c101b08 */
[----:B------:R-:W-:Y:S05]  /*42a0*/  @P0 BRA `(.L_x_32199) ;  /* 0x0000000000300947 */ /* 0x000fea0003800000 */
[----:B0-----:R-:W0:Y:S01]  /*42b0*/  LDC.64 R2, c[0x0][0x388] ;  /* 0x0000e200ff027b82 */ /* 0x001e220000000a00 */
[C---:B------:R-:W-:Y:S01]  /*42c0*/  IADD3 R5, PT, PT, R0.reuse, UR4, RZ ;  /* 0x0000000400057c10 */ /* 0x040fe2000fffe0ff */
[----:B------:R-:W-:-:S04]  /*42d0*/  VIADD R0, R0, 0x80 ;  /* 0x0000008000007836 */ /* 0x000fc80000000000 */
[----:B0-----:R-:W-:-:S05]  /*42e0*/  IMAD.WIDE.U32 R2, R5, 0x8, R2 ;  /* 0x0000000805027825 */ /* 0x001fca00078e0002 */
[----:B----4-:R1:W-:Y:S02]  /*42f0*/  STG.E.64 desc[UR8][R2.64], R12 ;  /* 0x0000000c02007986 */ /* 0x0103e4000c101b08 */
.L_x_32198:
[----:B------:R-:W-:-:S13]  /*4300*/  ISETP.GE.U32.AND P0, PT, R0, UR5, PT ;  /* 0x0000000500007c0c */ /* 0x000fda000bf06070 */
[----:B------:R-:W-:Y:S05]  /*4310*/  @P0 BRA `(.L_x_32200) ;  /* 0x0000000000300947 */ /* 0x000fea0003800000 */
[----:B-1----:R-:W1:Y:S01]  /*4320*/  LDC.64 R2, c[0x0][0x388] ;  /* 0x0000e200ff027b82 */ /* 0x002e620000000a00 */
[C---:B0-----:R-:W-:Y:S02]  /*4330*/  VIADD R5, R0.reuse, UR4 ;  /* 0x0000000400057c36 */ /* 0x041fe40008000000 */
[----:B------:R-:W-:Y:S02]  /*4340*/  VIADD R0, R0, 0x80 ;  /* 0x0000008000007836 */ /* 0x000fe40000000000 */
[----:B-1----:R-:W-:-:S05]  /*4350*/  IMAD.WIDE.U32 R2, R5, 0x8, R2 ;  /* 0x0000000805027825 */ /* 0x002fca00078e0002 */
[----:B------:R1:W-:Y:S02]  /*4360*/  STG.E.64 desc[UR8][R2.64], R14 ;  /* 0x0000000e02007986 */ /* 0x0003e4000c101b08 */
.L_x_32199:
[----:B------:R-:W-:-:S13]  /*4370*/  ISETP.GE.U32.AND P0, PT, R0, UR5, PT ;  /* 0x0000000500007c0c */ /* 0x000fda000bf06070 */
[----:B------:R-:W-:Y:S05]  /*4380*/  @P0 BRA `(.L_x_32201) ;  /* 0x0000000000340947 */ /* 0x000fea0003800000 */
[----:B01----:R-:W0:Y:S01]  /*4390*/  LDC.64 R2, c[0x0][0x388] ;  /* 0x0000e200ff027b82 */ /* 0x003e220000000a00 */
[C---:B------:R-:W-:Y:S02]  /*43a0*/  VIADD R5, R0.reuse, UR4 ;  /* 0x0000000400057c36 */ /* 0x040fe40008000000 */
[----:B------:R-:W-:Y:S02]  /*43b0*/  VIADD R0, R0, 0x80 ;  /* 0x0000008000007836 */ /* 0x000fe40000000000 */
[----:B0-----:R-:W-:-:S05]  /*43c0*/  IMAD.WIDE.U32 R2, R5, 0x8, R2 ;  /* 0x0000000805027825 */ /* 0x001fca00078e0002 */
[----:B------:R0:W-:Y:S02]  /*43d0*/  STG.E.64 desc[UR8][R2.64], R16 ;  /* 0x0000001002007986 */ /* 0x0001e4000c101b08 */
.L_x_32200:
[----:B------:R-:W-:-:S13]  /*43e0*/  ISETP.GE.U32.AND P0, PT, R0, UR5, PT ;  /* 0x0000000500007c0c */ /* 0x000fda000bf06070 */
[----:B------:R-:W-:Y:S05]  /*43f0*/  @P0 BREAK.RELIABLE B1 ;  /* 0x0000000000010942 */ /* 0x000fea0003800100 */
[----:B------:R-:W-:Y:S05]  /*4400*/  @P0 BRA `(.L_x_32202) ;  /* 0x0000000000300947 */ /* 0x000fea0003800000 */
[----:B01----:R-:W0:Y:S01]  /*4410*/  LDC.64 R2, c[0x0][0x388] ;  /* 0x0000e200ff027b82 */ /* 0x003e220000000a00 */
[C---:B------:R-:W-:Y:S02]  /*4420*/  VIADD R5, R0.reuse, UR4 ;  /* 0x0000000400057c36 */ /* 0x040fe40008000000 */
[----:B------:R-:W-:Y:S02]  /*4430*/  VIADD R0, R0, 0x80 ;  /* 0x0000008000007836 */ /* 0x000fe40000000000 */
[----:B0-----:R-:W-:-:S05]  /*4440*/  IMAD.WIDE.U32 R2, R5, 0x8, R2 ;  /* 0x0000000805027825 */ /* 0x001fca00078e0002 */
[----:B------:R0:W-:Y:S02]  /*4450*/  STG.E.64 desc[UR8][R2.64], R18 ;  /* 0x0000001202007986 */ /* 0x0001e4000c101b08 */
.L_x_32201:
[----:B------:R-:W-:Y:S05]  /*4460*/  BSYNC.RELIABLE B1 ;  /* 0x0000000000017941 */ /* 0x000fea0003800100 */
.L_x_32197:
[----:B------:R-:W-:-:S13]  /*4470*/  ISETP.GE.U32.AND P0, PT, R0, UR5, PT ;  /* 0x0000000500007c0c */ /* 0x000fda000bf06070 */
[----:B01----:R-:W0:Y:S01]  /*4480*/  @!P0 LDC.64 R2, c[0x0][0x388] ;  /* 0x0000e200ff028b82 */ /* 0x003e220000000a00 */
[C---:B------:R-:W-:Y:S01]  /*4490*/  @!P0 VIADD R5, R0.reuse, UR4 ;  /* 0x0000000400058c36 */ /* 0x040fe20008000000 */
[----:B------:R-:W-:-:S03]  /*44a0*/  @!P0 IADD3 R0, PT, PT, R0, 0x80, RZ ;  /* 0x0000008000008810 */ /* 0x000fc60007ffe0ff */
[----:B0-----:R-:W-:-:S05]  /*44b0*/  @!P0 IMAD.WIDE.U32 R2, R5, 0x8, R2 ;  /* 0x0000000805028825 */ /* 0x001fca00078e0002 */
[----:B------:R0:W-:Y:S02]  /*44c0*/  @!P0 STG.E.64 desc[UR8][R2.64], R8 ;  /* 0x0000000802008986 */ /* 0x0001e4000c101b08 */
.L_x_32202:
[----:B------:R-:W-:Y:S05]  /*44d0*/  BSYNC.RECONVERGENT B0 ;  /* 0x0000000000007941 */ /* 0x000fea0003800200 */
.L_x_32196:
[----:B------:R-:W-:Y:S05]  /*44e0*/  WARPSYNC.ALL ;  /* 0x0000000000007948 */ /* 0x000fea0003800000 */
[----:B------:R-:W-:-:S13]  /*44f0*/  ISETP.GE.U32.AND P0, PT, R0, UR5, PT ;  /* 0x0000000500007c0c */ /* 0x000fda000bf06070 */
[----:B------:R-:W-:Y:S05]  /*4500*/  @P0 EXIT ;  /* 0x000000000000094d */ /* 0x000fea0003800000 */
[----:B01----:R-:W0:Y:S01]  /*4510*/  LDC.64 R2, c[0x0][0x388] ;  /* 0x0000e200ff027b82 */ /* 0x003e220000000a00 */
[----:B------:R-:W-:-:S04]  /*4520*/  VIADD R5, R0, UR4 ;  /* 0x0000000400057c36 */ /* 0x000fc80008000000 */
[----:B0-----:R-:W-:-:S05]  /*4530*/  IMAD.WIDE.U32 R2, R5, 0x8, R2 ;  /* 0x0000000805027825 */ /* 0x001fca00078e0002 */
[----:B--2---:R-:W-:Y:S01]  /*4540*/  STG.E.64 desc[UR8][R2.64], R24 ;  /* 0x0000001802007986 */ /* 0x004fe2000c101b08 */
[----:B------:R-:W-:Y:S05]  /*4550*/  EXIT ;  /* 0x000000000000794d */ /* 0x000fea0003800000 */
.L_x_32179:
        /* <DEDUP_REMOVED lines=8> */
[----:B------:R-:W-:Y:S01]  /*45e0*/  IMAD.MOV.U32 R24, RZ, RZ, 0x652b82fe ;  /* 0x652b82feff187424 */ /* 0x000fe200078e00ff */
[----:B------:R-:W-:Y:S01]  /*45f0*/  UMOV UR6, 0xfefa39ef ;  /* 0xfefa39ef00067882 */ /* 0x000fe20000000000 */
        /* <DEDUP_REMOVED lines=22> */
[----:B------:R-:W-:Y:S01]  /*4760*/  BSSY.RECONVERGENT B0, `(.L_x_32203) ;  /* 0x0000064000007945 */ /* 0x000fe20003800200 */
        /* <DEDUP_REMOVED lines=84> */
[----:B------:R-:W-:-:S15]  /*4cb0*/  FSEL R9, R9, RZ, P1 ;  /* 0x000000ff09097208 */ /* 0x000fde0000800000 */
[----:B------:R-:W-:-:S15]  /*4cc0*/  NOP ;  /* 0x0000000000007918 */ /* 0x000fde0000000000 */
[----:B------:R-:W-:-:S15]  /*4cd0*/  NOP ;  /* 0x0000000000007918 */ /* 0x000fde0000000000 */
[----:B------:R-:W-:-:S15]  /*4ce0*/  NOP ;  /* 0x0000000000007918 */ /* 0x000fde0000000000 */
[----:B------:R-:W0:Y:S02]  /*4cf0*/  DFMA R4, R4, R24, 6.75539944105574400000e+15 ;  /* 0x433800000404742b */ /* 0x000e240000000018 */
[----:B0-----:R-:W-:-:S04]  /*4d00*/  @!P0 LEA.HI R5, R4, R4, RZ, 0x1 ;  /* 0x0000000404058211 */ /* 0x001fc800078f08ff */
[----:B------:R-:W-:-:S05]  /*4d10*/  @!P0 SHF.R.S32.HI R5, RZ, 0x1, R5 ;  /* 0x00000001ff058819 */ /* 0x000fca0000011405 */
[----:B------:R-:W-:Y:S02]  /*4d20*/  @!P0 IMAD.IADD R4, R4, 0x1, -R5 ;  /* 0x0000000104048824 */ /* 0x000fe400078e0a05 */
[----:B------:R-:W-:-:S03]  /*4d30*/  @!P0 IMAD R11, R5, 0x100000, R11 ;  /* 0x00100000050b8824 */ /* 0x000fc600078e020b */
[----:B------:R-:W-:Y:S01]  /*4d40*/  @!P0 LEA R5, R4, 0x3ff00000, 0x14 ;  /* 0x3ff0000004058811 */ /* 0x000fe200078ea0ff */
[----:B------:R-:W-:-:S15]  /*4d50*/  @!P0 IMAD.MOV.U32 R4, RZ, RZ, RZ ;  /* 0x000000ffff048224 */ /* 0x000fde00078e00ff */
[----:B------:R-:W-:-:S15]  /*4d60*/  NOP ;  /* 0x0000000000007918 */ /* 0x000fde0000000000 */
[----:B------:R-:W-:-:S15]  /*4d70*/  NOP ;  /* 0x0000000000007918 */ /* 0x000fde0000000000 */
[----:B------:R-:W-:-:S02]  /*4d80*/  NOP ;  /* 0x0000000000007918 */ /* 0x000fc40000000000 */
[----:B------:R0:W1:Y:S02]  /*4d90*/  @!P0 DMUL R8, R10, R4 ;  /* 0x000000040a088228 */ /* 0x0000640000000000 */
.L_x_32204:
[----:B------:R-:W-:Y:S05]  /*4da0*/  BSYNC.RECONVERGENT B0 ;  /* 0x0000000000007941 */ /* 0x000fea0003800200 */
.L_x_32203:
        /* <DEDUP_REMOVED lines=95> */
.L_x_32206:
[----:B------:R-:W-:Y:S05]  /*53a0*/  BSYNC.RECONVERGENT B0 ;  /* 0x0000000000007941 */ /* 0x000fea0003800200 */
.L_x_32205:
[----:B------:R-:W0:Y:S01]  /*53b0*/  DFMA R26, R20, R24, 6.75539944105574400000e+15 ;  /* 0x43380000141a742b */ /* 0x000e220000000018 */
[----:B------:R-:W-:Y:S01]  /*53c0*/  UMOV UR6, 0xfefa39ef ;  /* 0xfefa39ef00067882 */ /* 0x000fe20000000000 */
[----:B------:R-:W-:Y:S01]  /*53d0*/  UMOV UR7, 0x3fe62e42 ;  /* 0x3fe62e4200077882 */ /* 0x000fe20000000000 */
[----:B------:R-:W-:Y:S01]  /*53e0*/  FSETP.GEU.FTZ.AND P0, PT, |R21|, 4.1917929649353027344, PT ;  /* 0x4086232b1500780b */ /* 0x000fe20003f1e200 */
[----:B------:R-:W-:-:S15]  /*53f0*/  BSSY.RECONVERGENT B0, `(.L_x_32207) ;  /* 0x000005c000007945 */ /* 0x000fde0003800200 */
[----:B------:R-:W-:-:S15]  /*5400*/  NOP ;  /* 0x0000000000007918 */ /* 0x000fde0000000000 */
[----:B------:R-:W-:-:S15]  /*5410*/  NOP ;  /* 0x0000000000007918 */ /* 0x000fde0000000000 */
[----:B------:R-:W-:-:S15]  /*5420*/  NOP ;  /* 0x0000000000007918 */ /* 0x000fde0000000000 */
        /* <DEDUP_REMOVED lines=75> */
[----:B------:R0:W3:Y:S02]  /*58e0*/  DADD R4, R20, +INF ;  /* 0x7ff0000014047429 */ /* 0x0000e40000000000 */
[----:B0-----:R-:W-:Y:S02]  /*58f0*/  @!P0 LEA.HI R20, R26, R26, RZ, 0x1 ;  /* 0x0000001a1a148211 */ /* 0x001fe400078f08ff */
[----:B---3--:R-:W-:Y:S02]  /*5900*/  FSEL R4, R4, RZ, P1 ;  /* 0x000000ff04047208 */ /* 0x008fe40000800000 */
        /* <DEDUP_REMOVED lines=9> */
[----:B------:R0:W3:Y:S02]  /*59a0*/  @!P0 DMUL R4, R6, R20 ;  /* 0x0000001406048228 */ /* 0x0000e40000000000 */
.L_x_32208:
[----:B------:R-:W-:Y:S05]  /*59b0*/  BSYNC.RECONVERGENT B0 ;  /* 0x0000000000007941 */ /* 0x000fea0003800200 */
.L_x_32207:
        /* <DEDUP_REMOVED lines=82> */
[----:B------:R0:W4:Y:S02]  /*5ee0*/  DADD R6, R22, +INF ;  /* 0x7ff0000016067429 */ /* 0x0001240000000000 */
[----:B0-----:R-:W-:Y:S02]  /*5ef0*/  @!P0 LEA.HI R22, R26, R26, RZ, 0x1 ;  /* 0x0000001a1a168211 */ /* 0x001fe400078f08ff */
[----:B----4-:R-:W-:Y:S02]  /*5f00*/  FSEL R6, R6, RZ, P1 ;  /* 0x000000ff06067208 */ /* 0x010fe40000800000 */
[----:B------:R-:W-:Y:S02]  /*5f10*/  @!P0 SHF.R.S32.HI R23, RZ, 0x1, R22 ;  /* 0x00000001ff178819 */ /* 0x000fe40000011416 */
[----:B------:R-:W-:Y:S02]  /*5f20*/  FSEL R7, R7, RZ, P1 ;  /* 0x000000ff07077208 */ /* 0x000fe40000800000 */
[----:B------:R-:W-:Y:S01]  /*5f30*/  @!P0 LEA R21, R23, R21, 0x14 ;  /* 0x0000001517158211 */ /* 0x000fe200078ea0ff */
[----:B------:R-:W-:-:S05]  /*5f40*/  @!P0 IMAD.IADD R22, R26, 0x1, -R23 ;  /* 0x000000011a168824 */ /* 0x000fca00078e0a17 */
[----:B------:R-:W-:Y:S01]  /*5f50*/  @!P0 LEA R23, R22, 0x3ff00000, 0x14 ;  /* 0x3ff0000016178811 */ /* 0x000fe200078ea0ff */
[----:B------:R-:W-:-:S15]  /*5f60*/  @!P0 IMAD.MOV.U32 R22, RZ, RZ, RZ ;  /* 0x000000ffff168224 */ /* 0x000fde00078e00ff */
[----:B------:R-:W-:-:S15]  /*5f70*/  NOP ;  /* 0x0000000000007918 */ /* 0x000fde0000000000 */
[----:B------:R-:W-:-:S15]  /*5f80*/  NOP ;  /* 0x0000000000007918 */ /* 0x000fde0000000000 */
[----:B------:R-:W-:-:S02]  /*5f90*/  NOP ;  /* 0x0000000000007918 */ /* 0x000fc40000000000 */
[----:B------:R0:W4:Y:S02]  /*5fa0*/  @!P0 DMUL R6, R20, R22 ;  /* 0x0000001614068228 */ /* 0x0001240000000000 */
.L_x_32210:
[----:B------:R-:W-:Y:S05]  /*5fb0*/  BSYNC.RECONVERGENT B0 ;  /* 0x0000000000007941 */ /* 0x000fea0003800200 */
.L_x_32209:
[----:B-----5:R-:W0:Y:S01]  /*5fc0*/  DFMA R26, R16, R24, 6.75539944105574400000e+15 ;  /* 0x43380000101a742b */ /* 0x020e220000000018 */
        /* <DEDUP_REMOVED lines=94> */
.L_x_32212:
[----:B------:R-:W-:Y:S05]  /*65b0*/  BSYNC.RECONVERGENT B0 ;  /* 0x0000000000007941 */ /* 0x000fea0003800200 */
.L_x_32211:
        /* <DEDUP_REMOVED lines=95> */
.L_x_32214:
[----:B------:R-:W-:Y:S05]  /*6bb0*/  BSYNC.RECONVERGENT B0 ;  /* 0x0000000000007941 */ /* 0x000fea0003800200 */
.L_x_32213:
        /* <DEDUP_REMOVED lines=95> */
.L_x_32216:
[----:B------:R-:W-:Y:S05]  /*71b0*/  BSYNC.RECONVERGENT B0 ;  /* 0x0000000000007941 */ /* 0x000fea0003800200 */
.L_x_32215:
        /* <DEDUP_REMOVED lines=84> */
[----:B-----5:R-:W-:Y:S01]  /*7700*/  FSEL R18, R2, RZ, P1 ;  /* 0x000000ff02127208 */ /* 0x020fe20000800000 */
[----:B------:R-:W-:Y:S01]  /*7710*/  @!P0 IMAD.MOV.U32 R2, RZ, RZ, RZ ;  /* 0x000000ffff028224 */ /* 0x000fe200078e00ff */
[----:B------:R-:W-:Y:S02]  /*7720*/  @!P0 SHF.R.S32.HI R15, RZ, 0x1, R14 ;  /* 0x00000001ff0f8819 */ /* 0x000fe4000001140e */
[----:B------:R-:W-:-:S03]  /*7730*/  FSEL R19, R3, RZ, P1 ;  /* 0x000000ff03137208 */ /* 0x000fc60000800000 */
[----:B------:R-:W-:Y:S02]  /*7740*/  @!P0 IMAD.IADD R24, R24, 0x1, -R15 ;  /* 0x0000000118188824 */ /* 0x000fe400078e0a0f */
[----:B------:R-:W-:-:S03]  /*7750*/  @!P0 IMAD R13, R15, 0x100000, R13 ;  /* 0x001000000f0d8824 */ /* 0x000fc600078e020d */
[----:B------:R-:W-:-:S15]  /*7760*/  @!P0 LEA R3, R24, 0x3ff00000, 0x14 ;  /* 0x3ff0000018038811 */ /* 0x000fde00078ea0ff */
[----:B------:R-:W-:-:S15]  /*7770*/  NOP ;  /* 0x0000000000007918 */ /* 0x000fde0000000000 */
[----:B------:R-:W-:-:S15]  /*7780*/  NOP ;  /* 0x0000000000007918 */ /* 0x000fde0000000000 */
[----:B------:R-:W-:-:S03]  /*7790*/  NOP ;  /* 0x0000000000007918 */ /* 0x000fc60000000000 */
[----:B------:R0:W0:Y:S02]  /*77a0*/  @!P0 DMUL R18, R12, R2 ;  /* 0x000000020c128228 */ /* 0x0000240000000000 */
.L_x_32218:
[----:B------:R-:W-:Y:S05]  /*77b0*/  BSYNC.RECONVERGENT B0 ;  /* 0x0000000000007941 */ /* 0x000fea0003800200 */
.L_x_32217:
[----:B------:R-:W5:Y:S01]  /*77c0*/  LDCU.64 UR6, c[0x0][0x388] ;  /* 0x00007100ff0677ac */ /* 0x000f620008000a00 */
[----:B0-----:R-:W-:Y:S01]  /*77d0*/  IMAD.MOV.U32 R3, RZ, RZ, 0x20 ;  /* 0x00000020ff037424 */ /* 0x001fe200078e00ff */
[----:B-----5:R-:W-:-:S06]  /*77e0*/  UIMAD.WIDE.U32 UR6, UR4, 0x8, UR6 ;  /* 0x00000008040678a5 */ /* 0x020fcc000f8e0006 */
[----:B------:R-:W-:-:S05]  /*77f0*/  IMAD.WIDE.U32 R2, R0, R3, UR6 ;  /* 0x0000000600027e25 */ /* 0x000fca000f8e0003 */
[----:B-1234-:R-:W-:Y:S04]  /*7800*/  STG.E.ENL2.256 desc[UR8][R2.64], R8, R4 ;  /* 0xf80000080204797f */ /* 0x01efe8000f121808 */
[----:B------:R-:W-:Y:S01]  /*7810*/  STG.E.ENL2.256 desc[UR8][R2.64+0x1000], R20, R16 ;  /* 0xf80080140210797f */ /* 0x000fe2000f121808 */
[----:B------:R-:W-:Y:S05]  /*7820*/  EXIT ;  /* 0x000000000000794d */ /* 0x000fea0003800000 */
.L_x_32219:
        /* <DEDUP_REMOVED lines=13> */
.L_x_36140:


//--------------------- .text._ZN2at6native29vectorized_elementwise_kernelILi8EZZZNS0_15exp_kernel_cudaERNS_18TensorIteratorBaseEENKUlvE0_clEvENKUlvE_clEvEUldE_St5arrayIPcLm2EEEEviT0_T1_ --------------------------
	.section	.text._ZN2at6native29vectorized_elementwise_kernelILi8EZZZNS0_15exp_kernel_cudaERNS_18TensorIteratorBaseEENKUlvE0_clEvENKUlvE_clEvEUldE_St5arrayIPcLm2EEEEviT0_T1_,"ax",@progbits
	.align	128
        .global         _ZN2at6native29vectorized_elementwise_kernelILi8EZZZNS0_15exp_kernel_cudaERNS_18TensorIteratorBaseEENKUlvE0_clEvENKUlvE_clEvEUldE_St5arrayIPcLm2EEEEviT0_T1_
        .type           _ZN2at6native29vectorized_elementwise_kernelILi8EZZZNS0_15exp_kernel_cudaERNS_18TensorIteratorBaseEENKUlvE0_clEvENKUlvE_clEvEUldE_St5arrayIPcLm2EEEEviT0_T1_,@function
        .size           _ZN2at6native29vectorized_elementwise_kernelILi8EZZZNS0_15exp_kernel_cudaERNS_18TensorIteratorBaseEENKUlvE0_clEvENKUlvE_clEvEUldE_St5arrayIPcLm2EEEEviT0_T1_,(.L_x_36141 - _ZN2at6native29vectorized_elementwise_kernelILi8EZZZNS0_15exp_kernel_cudaERNS_18TensorIteratorBaseEENKUlvE0_clEvENKUlvE_clEvEUldE_St5arrayIPcLm2EEEEviT0_T1_)
        .other          _ZN2at6native29vectorized_elementwise_kernelILi8EZZZNS0_15exp_kernel_cudaERNS_18TensorIteratorBaseEENKUlvE0_clEvENKUlvE_clEvEUldE_St5arrayIPcLm2EEEEviT0_T1_,@"STO_CUDA_ENTRY STV_DEFAULT"
_ZN2at6native29vectorized_elementwise_kernelILi8EZZZNS0_15exp_kernel_cudaERNS_18TensorIteratorBaseEENKUlvE0_clEvENKUlvE_clEvEUldE_St5arrayIPcLm2EEEEviT0_T1_:
.text._ZN2at6native29vectorized_elementwise_kernelILi8EZZZNS0_15exp_kernel_cudaERNS_18TensorIteratorBaseEENKUlvE0_clEvENKUlvE_clEvEUldE_St5arrayIPcLm2EEEEviT0_T1_:
[----:B------:R-:W-:Y:S01]  /*0000*/  LDC R1, c[0x0][0x37c] ;  /* 0x0000df00ff017b82 */ /* 0x000fe20000000800 */
[----:B------:R-:W-:Y:S05]  /*0010*/  EXIT ;  /* 0x000000000000794d */ /* 0x000fea0003800000 */
.L_x_32220:
        /* <DEDUP_REMOVED lines=14> */
.L_x_36141:


//--------------------- .text._ZN2at6native18elementwise_kernelILi128ELi4EZNS0_15gpu_kernel_implIZZZNS0_23bitwise_not_kernel_cudaERNS_18TensorIteratorBaseEENKUlvE_clEvENKUlvE3_clEvEUlsE_EEvS4_RKT_EUliE_EEviT1_ --------------------------
	.section	.text._ZN2at6native18elementwise_kernelILi128ELi4EZNS0_15gpu_kernel_implIZZZNS0_23bitwise_not_kernel_cudaERNS_18TensorIteratorBaseEENKUlvE_clEvENKUlvE3_clEvEUlsE_EEvS4_RKT_EUliE_EEviT1_,"ax",@progbits
	.align	128
        .global         _ZN2at6native18elementwise_kernelILi128ELi4EZNS0_15gpu_kernel_implIZZZNS0_23bitwise_not_kernel_cudaERNS_18TensorIteratorBaseEENKUlvE_clEvENKUlvE3_clEvEUlsE_EEvS4_RKT_EUliE_EEviT1_
        .type           _ZN2at6native18elementwise_kernelILi128ELi4EZNS0_15gpu_kernel_implIZZZNS0_23bitwise_not_kernel_cudaERNS_18TensorIteratorBaseEENKUlvE_clEvENKUlvE3_clEvEUlsE_EEvS4_RKT_EUliE_EEviT1_,@function
        .size           _ZN2at6native18elementwise_kernelILi128ELi4EZNS0_15gpu_kernel_implIZZZNS0_23bitwise_not_kernel_cudaERNS_18TensorIteratorBaseEENKUlvE_clEvENKUlvE3_clEvEUlsE_EEvS4_RKT_EUliE_EEviT1_,(.L_x_36142 - _ZN2at6native18elementwise_kernelILi128ELi4EZNS0_15gpu_kernel_implIZZZNS0_23bitwise_not_kernel_cudaERNS_18TensorIteratorBaseEENKUlvE_clEvENKUlvE3_clEvEUlsE_EEvS4_RKT_EUliE_EEviT1_)
        .other          _ZN2at6native18elementwise_kernelILi128ELi4EZNS0_15gpu_kernel_implIZZZNS0_23bitwise_not_kernel_cudaERNS_18TensorIteratorBaseEENKUlvE_clEvENKUlvE3_clEvEUlsE_EEvS4_RKT_EUliE_EEviT1_,@"STO_CUDA_ENTRY STV_DEFAULT"
_ZN2at6native18elementwise_kernelILi128ELi4EZNS0_15gpu_kernel_implIZZZNS0_23bitwise_not_kernel_cudaERNS_18TensorIteratorBaseEENKUlvE_clEvENKUlvE3_clEvEUlsE_EEvS4_RKT_EUliE_EEviT1_:
.text._ZN2at6native18elementwise_kernelILi128ELi4EZNS0_15gpu_kernel_implIZZZNS0_23bitwise_not_kernel_cudaERNS_18TensorIteratorBaseEENKUlvE_clEvENKUlvE3_clEvEUlsE_EEvS4_RKT_EUliE_EEviT1_:
        /* <DEDUP_REMOVED lines=319> */
.L_x_32223:
        /* <DEDUP_REMOVED lines=16> */
.L_x_32227:
[----:B------:R0:W5:Y:S01]  /*14f0*/  LDG.E.U8 R0, desc[UR36][R2.64] ;  /* 0x0000002402007981 */ /* 0x000162000c1e1100 */
[----:B------:R-:W-:Y:S05]  /*1500*/  BRA `(.L_x_32229) ;  /* 0x0000000c004c7947 */ /* 0x000fea0003800000 */
.L_x_32226:
        /* <DEDUP_REMOVED lines=8> */
.L_x_32231:
[----:B------:R0:W5:Y:S01]  /*1590*/  LDG.E.U16 R0, desc[UR36][R2.64] ;  /* 0x0000002402007981 */ /* 0x000162000c1e1500 */
[----:B------:R-:W-:Y:S05]  /*15a0*/  BRA `(.L_x_32229) ;  /* 0x0000000c00247947 */ /* 0x000fea0003800000 */
.L_x_32230:
[----:B------:R0:W5:Y:S01]  /*15b0*/  LDG.E.U16 R0, desc[UR36][R2.64] ;  /* 0x0000002402007981 */ /* 0x000162000c1e1500 */
[----:B------:R-:W-:Y:S05]  /*15c0*/  BRA `(.L_x_32229) ;  /* 0x0000000c001c7947 */ /* 0x000fea0003800000 */
.L_x_32225:
        /* <DEDUP_REMOVED lines=9> */
.L_x_32233:
[----:B------:R-:W2:Y:S02]  /*1660*/  LDG.E.U16 R4, desc[UR36][R2.64] ;  /* 0x0000002402047981 */ /* 0x000ea4000c1e1500 */
[----:B--2---:R-:W-:-:S06]  /*1670*/  HADD2.F32 R4, -RZ, R4.H0_H0 ;  /* 0x20000004ff047230 */ /* 0x004fcc0000004100 */
[----:B------:R-:W0:Y:S02]  /*1680*/  F2I.FTZ.TRUNC.NTZ R4, R4 ;  /* 0x0000000400047305 */ /* 0x000e24000021f100 */
[----:B0-----:R-:W-:Y:S01]  /*1690*/  PRMT R0, R4, 0x7610, R0 ;  /* 0x0000761004007816 */ /* 0x001fe20000000000 */
[----:B------:R-:W-:Y:S06]  /*16a0*/  BRA `(.L_x_32229) ;  /* 0x0000000800e47947 */ /* 0x000fec0003800000 */
.L_x_32232:
        /* <DEDUP_REMOVED lines=9> */
.L_x_32235:
[----:B------:R-:W2:Y:S02]  /*1740*/  LDG.E.U16 R2, desc[UR36][R2.64] ;  /* 0x0000002402027981 */ /* 0x000ea4000c1e1500 */
[----:B--2---:R-:W-:-:S06]  /*1750*/  HADD2.F32 R4, -RZ, R2.H0_H0 ;  /* 0x20000002ff047230 */ /* 0x004fcc0000004100 */
[----:B------:R-:W0:Y:S02]  /*1760*/  F2I.FTZ.TRUNC.NTZ R4, R4 ;  /* 0x0000000400047305 */ /* 0x000e24000021f100 */
[----:B0-----:R-:W-:Y:S01]  /*1770*/  PRMT R0, R4, 0x7610, R0 ;  /* 0x0000761004007816 */ /* 0x001fe20000000000 */
[----:B------:R-:W-:Y:S06]  /*1780*/  BRA `(.L_x_32229) ;  /* 0x0000000800ac7947 */ /* 0x000fec0003800000 */
.L_x_32234:
[----:B------:R-:W2:Y:S02]  /*1790*/  LDG.E.64 R2, desc[UR36][R2.64] ;  /* 0x0000002402027981 */ /* 0x000ea4000c1e1b00 */
[----:B--2---:R0:W1:Y:S02]  /*17a0*/  F2I.F64.TRUNC R0, R2 ;  /* 0x0000000200007311 */ /* 0x004064000030d100 */
[----:B01----:R-:W-:Y:S05]  /*17b0*/  BRA `(.L_x_32229) ;  /* 0x0000000800a07947 */ /* 0x003fea0003800000 */
.L_x_32224:
        /* <DEDUP_REMOVED lines=12> */
.L_x_32238:
[----:B------:R-:W2:Y:S02]  /*1880*/  LDG.E.64 R2, desc[UR36][R2.64] ;  /* 0x0000002402027981 */ /* 0x000ea4000c1e1b00 */
[----:B--2---:R3:W4:Y:S02]  /*1890*/  F2I.F64.TRUNC R0, R2 ;  /* 0x0000000200007311 */ /* 0x004724000030d100 */
[----:B---34-:R-:W-:Y:S05]  /*18a0*/  BRA `(.L_x_32229) ;  /* 0x0000000800647947 */ /* 0x018fea0003800000 */
.L_x_32237:
        /* <DEDUP_REMOVED lines=27> */
.L_x_32240:
        /* <DEDUP_REMOVED lines=14> */
.L_x_32239:
[----:B------:R-:W2:Y:S02]  /*1b40*/  LDG.E.U16 R4, desc[UR36][R2.64] ;  /* 0x0000002402047981 */ /* 0x000ea4000c1e1500 */
[----:B--2---:R-:W-:-:S06]  /*1b50*/  IMAD.U32 R4, R4, 0x10000, RZ ;  /* 0x0001000004047824 */ /* 0x004fcc00078e00ff */
[----:B------:R-:W0:Y:S02]  /*1b60*/  F2I.FTZ.TRUNC.NTZ R4, R4 ;  /* 0x0000000400047305 */ /* 0x000e24000021f100 */
[----:B0-----:R-:W-:Y:S01]  /*1b70*/  PRMT R0, R4, 0x7610, R0 ;  /* 0x0000761004007816 */ /* 0x001fe20000000000 */
[----:B------:R-:W-:Y:S06]  /*1b80*/  BRA `(.L_x_32229) ;  /* 0x0000000400ac7947 */ /* 0x000fec0003800000 */
.L_x_32236:
        /* <DEDUP_REMOVED lines=10> */
.L_x_32243:
        /* <DEDUP_REMOVED lines=21> */
.L_x_32247:
[----:B------:R-:W-:Y:S05]  /*1d80*/  BSYNC.RECONVERGENT B1 ;  /* 0x0000000000017941 */ /* 0x000fea0003800200 */
.L_x_32246:
[----:B------:R-:W-:Y:S02]  /*1d90*/  SHF.L.U32 R0, R0, 0x14, RZ ;  /* 0x0000001400007819 */ /* 0x000fe400000006ff */
[----:B------:R-:W-:-:S04]  /*1da0*/  LEA R2, R2, 0x3b800000, 0x17 ;  /* 0x3b80000002027811 */ /* 0x000fc800078eb8ff */
[----:B------:R-:W-:-:S07]  /*1db0*/  LOP3.LUT R4, R2, R0, R7, 0xfe, !PT ;  /* 0x0000000002047212 */ /* 0x000fce00078efe07 */
.L_x_32245:
[----:B------:R-:W-:Y:S05]  /*1dc0*/  BSYNC.RECONVERGENT B0 ;  /* 0x0000000000007941 */ /* 0x000fea0003800200 */
.L_x_32244:
[----:B------:R-:W0:Y:S02]  /*1dd0*/  F2I.FTZ.TRUNC.NTZ R4, R4 ;  /* 0x0000000400047305 */ /* 0x000e24000021f100 */
[----:B0-----:R-:W-:Y:S01]  /*1de0*/  PRMT R0, R4, 0x7610, R0 ;  /* 0x0000761004007816 */ /* 0x001fe20000000000 */
[----:B------:R-:W-:Y:S06]  /*1df0*/  BRA `(.L_x_32229) ;  /* 0x0000000400107947 */ /* 0x000fec0003800000 */
.L_x_32242:
        /* <DEDUP_REMOVED lines=21> */
.L_x_32251:
[----:B------:R-:W-:Y:S05]  /*1f50*/  BSYNC.RECONVERGENT B1 ;  /* 0x0000000000017941 */ /* 0x000fea0003800200 */
.L_x_32250:
[----:B------:R-:W-:Y:S01]  /*1f60*/  IMAD.SHL.U32 R0, R0, 0x200000, RZ ;  /* 0x0020000000007824 */ /* 0x000fe200078e00ff */
[----:B------:R-:W-:-:S04]  /*1f70*/  LEA R2, R2, 0x37800000, 0x17 ;  /* 0x3780000002027811 */ /* 0x000fc800078eb8ff */
[----:B------:R-:W-:-:S07]  /*1f80*/  LOP3.LUT R4, R2, R0, R7, 0xfe, !PT ;  /* 0x0000000002047212 */ /* 0x000fce00078efe07 */
.L_x_32249:
[----:B------:R-:W-:Y:S05]  /*1f90*/  BSYNC.RECONVERGENT B0 ;  /* 0x0000000000007941 */ /* 0x000fea0003800200 */
.L_x_32248:
[----:B------:R-:W0:Y:S02]  /*1fa0*/  F2I.FTZ.TRUNC.NTZ R4, R4 ;  /* 0x0000000400047305 */ /* 0x000e24000021f100 */
[----:B0-----:R-:W-:Y:S01]  /*1fb0*/  PRMT R0, R4, 0x7610, R0 ;  /* 0x0000761004007816 */ /* 0x001fe20000000000 */
[----:B------:R-:W-:Y:S06]  /*1fc0*/  BRA `(.L_x_32229) ;  /* 0x00000000009c7947 */ /* 0x000fec0003800000 */
.L_x_32241:
[----:B------:R-:W-:-:S09]  /*1fd0*/  UISETP.NE.AND UP0, UPT, UR4, 0x1c, UPT ;  /* 0x0000001c0400788c */ /* 0x000fd2000bf05270 */
[----:B------:R-:W-:Y:S05]  /*1fe0*/  BRA.U !UP0, `(.L_x_32252) ;  /* 0x0000000108907547 */ /* 0x000fea000b800000 */
[----:B------:R-:W-:-:S09]  /*1ff0*/  UISETP.NE.AND UP0, UPT, UR4, 0x1d, UPT ;  /* 0x0000001d0400788c */ /* 0x000fd2000bf05270 */
[----:B------:R-:W-:Y:S05]  /*2000*/  BRA.U !UP0, `(.L_x_32253) ;  /* 0x0000000108807547 */ /* 0x000fea000b800000 */
[----:B------:R-:W-:-:S09]  /*2010*/  UISETP.NE.AND UP0, UPT, UR4, 0x2c, UPT ;  /* 0x0000002c0400788c */ /* 0x000fd2000bf05270 */
[----:B------:R-:W-:Y:S05]  /*2020*/  BRA.U !UP0, `(.L_x_32254) ;  /* 0x0000000108487547 */ /* 0x000fea000b800000 */
.L_x_32228:
        /* <DEDUP_REMOVED lines=16> */
.L_x_32255:
[----:B------:R-:W-:Y:S01]  /*2130*/  PRMT R0, RZ, 0x7610, R0 ;  /* 0x00007610ff007816 */ /* 0x000fe20000000000 */
[----:B------:R-:W-:Y:S06]  /*2140*/  BRA `(.L_x_32229) ;  /* 0x00000000003c7947 */ /* 0x000fec0003800000 */
.L_x_32254:
        /* <DEDUP_REMOVED lines=8> */
.L_x_32257:
[----:B------:R-:W-:Y:S05]  /*21d0*/  BSYNC.RECONVERGENT B0 ;  /* 0x0000000000007941 */ /* 0x000fea0003800200 */
.L_x_32256:
[----:B------:R-:W0:Y:S02]  /*21e0*/  F2I.FTZ.TRUNC.NTZ R4, R4 ;  /* 0x0000000400047305 */ /* 0x000e24000021f100 */
[----:B0-----:R-:W-:Y:S01]  /*21f0*/  PRMT R0, R4, 0x7610, R0 ;  /* 0x0000761004007816 */ /* 0x001fe20000000000 */
[----:B------:R-:W-:Y:S06]  /*2200*/  BRA `(.L_x_32229) ;  /* 0x00000000000c7947 */ /* 0x000fec0003800000 */
.L_x_32253:
[----:B------:R2:W5:Y:S01]  /*2210*/  LDG.E.U16 R0, desc[UR36][R2.64] ;  /* 0x0000002402007981 */ /* 0x000562000c1e1500 */
[----:B------:R-:W-:Y:S05]  /*2220*/  BRA `(.L_x_32229) ;  /* 0x0000000000047947 */ /* 0x000fea0003800000 */
.L_x_32252:
[----:B------:R1:W5:Y:S02]  /*2230*/  LDG.E.U16 R0, desc[UR36][R2.64] ;  /* 0x0000002402007981 */ /* 0x000364000c1e1500 */
.L_x_32229:
[----:B------:R-:W0:Y:S01]  /*2240*/  LDCU.64 UR6, c[0x0][0x580] ;  /* 0x0000b000ff0677ac */ /* 0x000e220008000a00 */
[----:B-1--45:R-:W-:Y:S01]  /*2250*/  LOP3.LUT R9, RZ, R0, RZ, 0x33, !PT ;  /* 0x00000000ff097212 */ /* 0x032fe200078e33ff */
[----:B------:R-:W-:-:S04]  /*2260*/  UPRMT UR4, UR42, 0x9910, URZ ;  /* 0x000099102a047896 */ /* 0x000fc800080000ff */
[----:B------:R-:W-:Y:S01]  /*2270*/  UISETP.GT.AND UP0, UPT, UR4, 0x9, UPT ;  /* 0x000000090400788c */ /* 0x000fe2000bf04270 */
[----:B0-23--:R-:W-:-:S05]  /*2280*/  IADD3 R2, P0, PT, R16, UR6, RZ ;  /* 0x0000000610027c10 */ /* 0x00dfca000ff1e0ff */
        /* <DEDUP_REMOVED lines=12> */
.L_x_32261:
[----:B------:R3:W-:Y:S01]  /*2350*/  STG.E.U8 desc[UR36][R2.64], R9 ;  /* 0x0000000902007986 */ /* 0x0007e2000c101124 */
[----:B------:R-:W-:Y:S05]  /*2360*/  BRA `(.L_x_32263) ;  /* 0x0000000c00507947 */ /* 0x000fea0003800000 */
.L_x_32260:
        /* <DEDUP_REMOVED lines=10> */
.L_x_32265:
[----:B------:R-:W-:-:S05]  /*2410*/  PRMT R5, R9, 0x9910, RZ ;  /* 0x0000991009057816 */ /* 0x000fca00000000ff */
[----:B------:R1:W-:Y:S01]  /*2420*/  STG.E desc[UR36][R2.64], R5 ;  /* 0x0000000502007986 */ /* 0x0003e2000c101924 */
[----:B------:R-:W-:Y:S05]  /*2430*/  BRA `(.L_x_32263) ;  /* 0x0000000c001c7947 */ /* 0x000fea0003800000 */
.L_x_32264:
[----:B------:R2:W-:Y:S01]  /*2440*/  STG.E.U16 desc[UR36][R2.64], R9 ;  /* 0x0000000902007986 */ /* 0x0005e2000c101524 */
[----:B------:R-:W-:Y:S05]  /*2450*/  BRA `(.L_x_32263) ;  /* 0x0000000c00147947 */ /* 0x000fea0003800000 */
.L_x_32259:
        /* <DEDUP_REMOVED lines=9> */
.L_x_32267:
[----:B------:R-:W0:Y:S02]  /*24f0*/  I2F.S16 R0, R9 ;  /* 0x0000000900007306 */ /* 0x000e240000101400 */
[----:B0-----:R-:W-:-:S05]  /*2500*/  F2FP.F16.F32.PACK_AB R0, RZ, R0 ;  /* 0x00000000ff00723e */ /* 0x001fca00000000ff */
[----:B------:R0:W-:Y:S01]  /*2510*/  STG.E.U16 desc[UR36][R2.64], R0 ;  /* 0x0000000002007986 */ /* 0x0001e2000c101524 */
[----:B------:R-:W-:Y:S05]  /*2520*/  BRA `(.L_x_32263) ;  /* 0x0000000800e07947 */ /* 0x000fea0003800000 */
.L_x_32266:
        /* <DEDUP_REMOVED lines=10> */
.L_x_32269:
[----:B------:R-:W0:Y:S02]  /*25d0*/  I2F.S16 R9, R9 ;  /* 0x0000000900097306 */ /* 0x000e240000101400 */
[----:B0-----:R-:W-:-:S04]  /*25e0*/  F2FP.F16.F32.PACK_AB R5, RZ, R9 ;  /* 0x00000009ff05723e */ /* 0x001fc800000000ff */
[----:B------:R-:W-:-:S05]  /*25f0*/  PRMT R5, R5, 0x5410, RZ ;  /* 0x0000541005057816 */ /* 0x000fca00000000ff */
[----:B------:R0:W-:Y:S01]  /*2600*/  STG.E desc[UR36][R2.64], R5 ;  /* 0x0000000502007986 */ /* 0x0001e2000c101924 */
[----:B------:R-:W-:Y:S05]  /*2610*/  BRA `(.L_x_32263) ;  /* 0x0000000800a47947 */ /* 0x000fea0003800000 */
.L_x_32268:
[----:B------:R-:W0:Y:S02]  /*2620*/  I2F.F64.S16 R4, R9 ;  /* 0x0000000900047312 */ /* 0x000e240000101c00 */
[----:B0-----:R0:W-:Y:S01]  /*2630*/  STG.E.64 desc[UR36][R2.64], R4 ;  /* 0x0000000402007986 */ /* 0x0011e2000c101b24 */
[----:B------:R-:W-:Y:S05]  /*2640*/  BRA `(.L_x_32263) ;  /* 0x0000000800987947 */ /* 0x000fea0003800000 */
.L_x_32258:
        /* <DEDUP_REMOVED lines=9> */
[----:B------:R-:W-:-:S04]  /*26e0*/  ISETP.NE.AND P0, PT, R0, -0x1, PT ;  /* 0xffffffff0000780c */ /* 0x000fc80003f05270 */
[----:B------:R-:W-:-:S05]  /*26f0*/  SEL R5, RZ, 0x1, !P0 ;  /* 0x00000001ff057807 */ /* 0x000fca0004000000 */
[----:B------:R0:W-:Y:S01]  /*2700*/  STG.E.U8 desc[UR36][R2.64], R5 ;  /* 0x0000000502007986 */ /* 0x0001e2000c101124 */
[----:B------:R-:W-:Y:S05]  /*2710*/  BRA `(.L_x_32263) ;  /* 0x0000000800647947 */ /* 0x000fea0003800000 */
.L_x_32272:
[----:B------:R-:W-:Y:S01]  /*2720*/  CS2R R6, SRZ ;  /* 0x0000000000067805 */ /* 0x000fe2000001ff00 */
[----:B------:R-:W0:Y:S04]  /*2730*/  I2F.F64.S16 R4, R9 ;  /* 0x0000000900047312 */ /* 0x000e280000101c00 */
[----:B0-----:R0:W-:Y:S01]  /*2740*/  STG.E.128 desc[UR36][R2.64], R4 ;  /* 0x0000000402007986 */ /* 0x0011e2000c101d24 */
[----:B------:R-:W-:Y:S05]  /*2750*/  BRA `(.L_x_32263) ;  /* 0x0000000800547947 */ /* 0x000fea0003800000 */
.L_x_32271:
        /* <DEDUP_REMOVED lines=19> */
.L_x_32276:
[----:B------:R-:W-:Y:S05]  /*2890*/  BSYNC.RECONVERGENT B0 ;  /* 0x0000000000007941 */ /* 0x000fea0003800200 */
.L_x_32275:
[----:B------:R-:W-:-:S05]  /*28a0*/  LOP3.LUT R5, R0, 0x80, R5, 0xf8, !PT ;  /* 0x0000008000057812 */ /* 0x000fca00078ef805 */
[----:B------:R0:W-:Y:S01]  /*28b0*/  STG.E.U8 desc[UR36][R2.64], R5 ;  /* 0x0000000502007986 */ /* 0x0001e2000c101124 */
[----:B------:R-:W-:Y:S05]  /*28c0*/  BRA `(.L_x_32263) ;  /* 0x0000000400f87947 */ /* 0x000fea0003800000 */
.L_x_32274:
        /* <DEDUP_REMOVED lines=15> */
.L_x_32278:
[----:B------:R-:W-:Y:S05]  /*29c0*/  BSYNC.RECONVERGENT B0 ;  /* 0x0000000000007941 */ /* 0x000fea0003800200 */
.L_x_32277:
[----:B------:R-:W-:-:S05]  /*29d0*/  LOP3.LUT R5, R0, 0x80, R5, 0xf8, !PT ;  /* 0x0000008000057812 */ /* 0x000fca00078ef805 */
[----:B------:R0:W-:Y:S01]  /*29e0*/  STG.E.U8 desc[UR36][R2.64], R5 ;  /* 0x0000000502007986 */ /* 0x0001e2000c101124 */
[----:B------:R-:W-:Y:S05]  /*29f0*/  BRA `(.L_x_32263) ;  /* 0x0000000400ac7947 */ /* 0x000fea0003800000 */
.L_x_32273:
[----:B------:R-:W0:Y:S02]  /*2a00*/  I2F.S16 R0, R9 ;  /* 0x0000000900007306 */ /* 0x000e240000101400 */
[----:B0-----:R-:W-:-:S05]  /*2a10*/  F2FP.BF16.F32.PACK_AB R0, RZ, R0 ;  /* 0x00000000ff00723e */ /* 0x001fca00000010ff */
[----:B------:R0:W-:Y:S01]  /*2a20*/  STG.E.U16 desc[UR36][R2.64], R0 ;  /* 0x0000000002007986 */ /* 0x0001e2000c101524 */
[----:B------:R-:W-:Y:S05]  /*2a30*/  BRA `(.L_x_32263) ;  /* 0x00000004009c7947 */ /* 0x000fea0003800000 */
.L_x_32270:
        /* <DEDUP_REMOVED lines=10> */
.L_x_32281:
        /* <DEDUP_REMOVED lines=13> */
.L_x_32284:
[----:B------:R-:W-:-:S04]  /*2bb0*/  SHF.R.U32.HI R0, RZ, 0x14, R5 ;  /* 0x00000014ff007819 */ /* 0x000fc80000011605 */
[----:B------:R-:W-:-:S04]  /*2bc0*/  LOP3.LUT R0, R0, 0x1, RZ, 0xc0, !PT ;  /* 0x0000000100007812 */ /* 0x000fc800078ec0ff */
[----:B------:R-:W-:-:S04]  /*2bd0*/  IADD3 R0, PT, PT, R5, 0x487ffff, R0 ;  /* 0x0487ffff05007810 */ /* 0x000fc80007ffe000 */
[----:B------:R-:W-:-:S04]  /*2be0*/  SHF.R.U32.HI R0, RZ, 0x14, R0 ;  /* 0x00000014ff007819 */ /* 0x000fc80000011600 */
[----:B------:R-:W-:-:S07]  /*2bf0*/  LOP3.LUT R4, R0, 0xff, RZ, 0xc0, !PT ;  /* 0x000000ff00047812 */ /* 0x000fce00078ec0ff */
.L_x_32285:
[----:B------:R-:W-:-:S04]  /*2c00*/  SHF.R.U32.HI R5, RZ, 0x18, R5 ;  /* 0x00000018ff057819 */ /* 0x000fc80000011605 */
[----:B------:R-:W-:-:S04]  /*2c10*/  LOP3.LUT R4, R4, 0x80, R5, 0xf8, !PT ;  /* 0x0000008004047812 */ /* 0x000fc800078ef805 */
[----:B------:R-:W-:-:S07]  /*2c20*/  PRMT R0, R4, 0x7610, R0 ;  /* 0x0000761004007816 */ /* 0x000fce0000000000 */
.L_x_32283:
[----:B------:R-:W-:Y:S05]  /*2c30*/  BSYNC.RECONVERGENT B0 ;  /* 0x0000000000007941 */ /* 0x000fea0003800200 */
.L_x_32282:
[----:B------:R0:W-:Y:S01]  /*2c40*/  STG.E.U8 desc[UR36][R2.64], R0 ;  /* 0x0000000002007986 */ /* 0x0001e2000c101124 */
[----:B------:R-:W-:Y:S05]  /*2c50*/  BRA `(.L_x_32263) ;  /* 0x0000000400147947 */ /* 0x000fea0003800000 */
.L_x_32280:
        /* <DEDUP_REMOVED lines=13> */
.L_x_32288:
[----:B------:R-:W-:-:S04]  /*2d30*/  SHF.R.U32.HI R0, RZ, 0x15, R5 ;  /* 0x00000015ff007819 */ /* 0x000fc80000011605 */
[----:B------:R-:W-:-:S04]  /*2d40*/  LOP3.LUT R0, R0, 0x1, RZ, 0xc0, !PT ;  /* 0x0000000100007812 */ /* 0x000fc800078ec0ff */
[----:B------:R-:W-:-:S04]  /*2d50*/  IADD3 R0, PT, PT, R5, 0x88fffff, R0 ;  /* 0x088fffff05007810 */ /* 0x000fc80007ffe000 */
[----:B------:R-:W-:-:S04]  /*2d60*/  SHF.R.U32.HI R0, RZ, 0x15, R0 ;  /* 0x00000015ff007819 */ /* 0x000fc80000011600 */
[----:B------:R-:W-:-:S07]  /*2d70*/  LOP3.LUT R4, R0, 0xff, RZ, 0xc0, !PT ;  /* 0x000000ff00047812 */ /* 0x000fce00078ec0ff */
.L_x_32289:
[----:B------:R-:W-:-:S04]  /*2d80*/  SHF.R.U32.HI R5, RZ, 0x18, R5 ;  /* 0x00000018ff057819 */ /* 0x000fc80000011605 */
[----:B------:R-:W-:-:S04]  /*2d90*/  LOP3.LUT R4, R4, 0x80, R5, 0xf8, !PT ;  /* 0x0000008004047812 */ /* 0x000fc800078ef805 */
[----:B------:R-:W-:-:S07]  /*2da0*/  PRMT R0, R4, 0x7610, R0 ;  /* 0x0000761004007816 */ /* 0x000fce0000000000 */
.L_x_32287:
[----:B------:R-:W-:Y:S05]  /*2db0*/  BSYNC.RECONVERGENT B0 ;  /* 0x0000000000007941 */ /* 0x000fea0003800200 */
.L_x_32286:
[----:B------:R0:W-:Y:S01]  /*2dc0*/  STG.E.U8 desc[UR36][R2.64], R0 ;  /* 0x0000000002007986 */ /* 0x0001e2000c101124 */
[----:B------:R-:W-:Y:S05]  /*2dd0*/  BRA `(.L_x_32263) ;  /* 0x0000000000b47947 */ /* 0x000fea0003800000 */
.L_x_32279:
[----:B------:R-:W-:-:S09]  /*2de0*/  UISETP.NE.AND UP0, UPT, UR4, 0x1c, UPT ;  /* 0x0000001c0400788c */ /* 0x000fd2000bf05270 */
[----:B------:R-:W-:Y:S05]  /*2df0*/  BRA.U !UP0, `(.L_x_32290) ;  /* 0x0000000108a47547 */ /* 0x000fea000b800000 */
[----:B------:R-:W-:-:S09]  /*2e00*/  UISETP.NE.AND UP0, UPT, UR4, 0x1d, UPT ;  /* 0x0000001d0400788c */ /* 0x000fd2000bf05270 */
[----:B------:R-:W-:Y:S05]  /*2e10*/  BRA.U !UP0, `(.L_x_32291) ;  /* 0x00000001088c7547 */ /* 0x000fea000b800000 */
[----:B------:R-:W-:-:S09]  /*2e20*/  UISETP.NE.AND UP0, UPT, UR4, 0x2c, UPT ;  /* 0x0000002c0400788c */ /* 0x000fd2000bf05270 */
[----:B------:R-:W-:Y:S05]  /*2e30*/  BRA.U !UP0, `(.L_x_32292) ;  /* 0x0000000108447547 */ /* 0x000fea000b800000 */
.L_x_32262:
        /* <DEDUP_REMOVED lines=16> */
.L_x_32293:
[----:B------:R-:W-:Y:S05]  /*2f40*/  BRA `(.L_x_32263) ;  /* 0x0000000000587947 */ /* 0x000fea0003800000 */
.L_x_32292:
        /* <DEDUP_REMOVED lines=16> */
.L_x_32291:
[----:B------:R-:W-:-:S04]  /*3050*/  PRMT R4, R9, 0x9910, RZ ;  /* 0x0000991009047816 */ /* 0x000fc800000000ff */
[----:B------:R-:W-:-:S05]  /*3060*/  SHF.R.S32.HI R5, RZ, 0x1f, R4 ;  /* 0x0000001fff057819 */ /* 0x000fca0000011404 */
[----:B------:R0:W-:Y:S01]  /*3070*/  STG.E.64 desc[UR36][R2.64], R4 ;  /* 0x0000000402007986 */ /* 0x0001e2000c101b24 */
[----:B------:R-:W-:Y:S05]  /*3080*/  BRA `(.L_x_32263) ;  /* 0x0000000000087947 */ /* 0x000fea0003800000 */
.L_x_32290:
[----:B------:R-:W-:-:S05]  /*3090*/  PRMT R5, R9, 0x9910, RZ ;  /* 0x0000991009057816 */ /* 0x000fca00000000ff */
[----:B------:R0:W-:Y:S02]  /*30a0*/  STG.E desc[UR36][R2.64], R5 ;  /* 0x0000000502007986 */ /* 0x0001e4000c101924 */
.L_x_32263:
[----:B------:R-:W-:-:S07]  /*30b0*/  VIADD R17, R17, 0x80 ;  /* 0x0000008011117836 */ /* 0x000fce0000000000 */
.L_x_32222:
[----:B------:R-:W-:Y:S05]  /*30c0*/  BSYNC.RECONVERGENT B6 ;  /* 0x0000000000067941 */ /* 0x000fea0003800200 */
.L_x_32221:
        /* <DEDUP_REMOVED lines=307> */
.L_x_32296:
        /* <DEDUP_REMOVED lines=16> */
.L_x_32300:
[----:B------:R1:W5:Y:S01]  /*4500*/  LDG.E.U8 R0, desc[UR36][R2.64] ;  /* 0x0000002402007981 */ /* 0x000362000c1e1100 */
[----:B------:R-:W-:Y:S05]  /*4510*/  BRA `(.L_x_32302) ;  /* 0x0000000c004c7947 */ /* 0x000fea0003800000 */
.L_x_32299:
        /* <DEDUP_REMOVED lines=8> */
.L_x_32304:
[----:B------:R3:W5:Y:S01]  /*45a0*/  LDG.E.U16 R0, desc[UR36][R2.64] ;  /* 0x0000002402007981 */ /* 0x000762000c1e1500 */
[----:B------:R-:W-:Y:S05]  /*45b0*/  BRA `(.L_x_32302) ;  /* 0x0000000c00247947 */ /* 0x000fea0003800000 */
.L_x_32303:
[----:B------:R2:W5:Y:S01]  /*45c0*/  LDG.E.U16 R0, desc[UR36][R2.64] ;  /* 0x0000002402007981 */ /* 0x000562000c1e1500 */
[----:B------:R-:W-:Y:S05]  /*45d0*/  BRA `(.L_x_32302) ;  /* 0x0000000c001c7947 */ /* 0x000fea0003800000 */
.L_x_32298:
        /* <DEDUP_REMOVED lines=9> */
.L_x_32306:
[----:B------:R-:W2:Y:S02]  /*4670*/  LDG.E.U16 R4, desc[UR36][R2.64] ;  /* 0x0000002402047981 */ /* 0x000ea4000c1e1500 */
[----:B--2---:R-:W-:-:S06]  /*4680*/  HADD2.F32 R4, -RZ, R4.H0_H0 ;  /* 0x20000004ff047230 */ /* 0x004fcc0000004100 */
[----:B------:R-:W0:Y:S02]  /*4690*/  F2I.FTZ.TRUNC.NTZ R4, R4 ;  /* 0x0000000400047305 */ /* 0x000e24000021f100 */
[----:B0-----:R-:W-:Y:S01]  /*46a0*/  PRMT R0, R4, 0x7610, R0 ;  /* 0x0000761004007816 */ /* 0x001fe20000000000 */
[----:B------:R-:W-:Y:S06]  /*46b0*/  BRA `(.L_x_32302) ;  /* 0x0000000800e47947 */ /* 0x000fec0003800000 */
.L_x_32305:
        /* <DEDUP_REMOVED lines=9> */
.L_x_32308:
[----:B------:R-:W2:Y:S02]  /*4750*/  LDG.E.U16 R2, desc[UR36][R2.64] ;  /* 0x0000002402027981 */ /* 0x000ea4000c1e1500 */
[----:B--2---:R-:W-:-:S06]  /*4760*/  HADD2.F32 R4, -RZ, R2.H0_H0 ;  /* 0x20000002ff047230 */ /* 0x004fcc0000004100 */
[----:B------:R-:W0:Y:S02]  /*4770*/  F2I.FTZ.TRUNC.NTZ R4, R4 ;  /* 0x0000000400047305 */ /* 0x000e24000021f100 */
[----:B0-----:R-:W-:Y:S01]  /*4780*/  PRMT R0, R4, 0x7610, R0 ;  /* 0x0000761004007816 */ /* 0x001fe20000000000 */
[----:B------:R-:W-:Y:S06]  /*4790*/  BRA `(.L_x_32302) ;  /* 0x0000000800ac7947 */ /* 0x000fec0003800000 */
.L_x_32307:
[----:B------:R-:W2:Y:S02]  /*47a0*/  LDG.E.64 R2, desc[UR36][R2.64] ;  /* 0x0000002402027981 */ /* 0x000ea4000c1e1b00 */
[----:B--2---:R0:W1:Y:S02]  /*47b0*/  F2I.F64.TRUNC R0, R2 ;  /* 0x0000000200007311 */ /* 0x004064000030d100 */
[----:B01----:R-:W-:Y:S05]  /*47c0*/  BRA `(.L_x_32302) ;  /* 0x0000000800a07947 */ /* 0x003fea0003800000 */
.L_x_32297:
        /* <DEDUP_REMOVED lines=12> */
.L_x_32311:
[----:B------:R-:W2:Y:S02]  /*4890*/  LDG.E.64 R2, desc[UR36][R2.64] ;  /* 0x0000002402027981 */ /* 0x000ea4000c1e1b00 */
[----:B--2---:R0:W1:Y:S02]  /*48a0*/  F2I.F64.TRUNC R0, R2 ;  /* 0x0000000200007311 */ /* 0x004064000030d100 */
[----:B01----:R-:W-:Y:S05]  /*48b0*/  BRA `(.L_x_32302) ;  /* 0x0000000800647947 */ /* 0x003fea0003800000 */
.L_x_32310:
        /* <DEDUP_REMOVED lines=27> */
.L_x_32313:
        /* <DEDUP_REMOVED lines=14> */
.L_x_32312:
[----:B------:R-:W2:Y:S02]  /*4b50*/  LDG.E.U16 R4, desc[UR36][R2.64] ;  /* 0x0000002402047981 */ /* 0x000ea4000c1e1500 */
[----:B--2---:R-:W-:-:S06]  /*4b60*/  SHF.L.U32 R4, R4, 0x10, RZ ;  /* 0x0000001004047819 */ /* 0x004fcc00000006ff */
[----:B------:R-:W0:Y:S02]  /*4b70*/  F2I.FTZ.TRUNC.NTZ R4, R4 ;  /* 0x0000000400047305 */ /* 0x000e24000021f100 */
[----:B0-----:R-:W-:Y:S01]  /*4b80*/  PRMT R0, R4, 0x7610, R0 ;  /* 0x0000761004007816 */ /* 0x001fe20000000000 */
[----:B------:R-:W-:Y:S06]  /*4b90*/  BRA `(.L_x_32302) ;  /* 0x0000000400ac7947 */ /* 0x000fec0003800000 */
.L_x_32309:
        /* <DEDUP_REMOVED lines=10> */
.L_x_32316:
        /* <DEDUP_REMOVED lines=21> */
.L_x_32320:
[----:B------:R-:W-:Y:S05]  /*4d90*/  BSYNC.RECONVERGENT B1 ;  /* 0x0000000000017941 */ /* 0x000fea0003800200 */
.L_x_32319:
[----:B------:R-:W-:Y:S01]  /*4da0*/  IMAD.SHL.U32 R0, R0, 0x100000, RZ ;  /* 0x0010000000007824 */ /* 0x000fe200078e00ff */
[----:B------:R-:W-:-:S04]  /*4db0*/  LEA R2, R2, 0x3b800000, 0x17 ;  /* 0x3b80000002027811 */ /* 0x000fc800078eb8ff */
[----:B------:R-:W-:-:S07]  /*4dc0*/  LOP3.LUT R4, R2, R0, R7, 0xfe, !PT ;  /* 0x0000000002047212 */ /* 0x000fce00078efe07 */
.L_x_32318:
[----:B------:R-:W-:Y:S05]  /*4dd0*/  BSYNC.RECONVERGENT B0 ;  /* 0x0000000000007941 */ /* 0x000fea0003800200 */
.L_x_32317:
[----:B------:R-:W0:Y:S02]  /*4de0*/  F2I.FTZ.TRUNC.NTZ R4, R4 ;  /* 0x0000000400047305 */ /* 0x000e24000021f100 */
[----:B0-----:R-:W-:Y:S01]  /*4df0*/  PRMT R0, R4, 0x7610, R0 ;  /* 0x0000761004007816 */ /* 0x001fe20000000000 */
[----:B------:R-:W-:Y:S06]  /*4e00*/  BRA `(.L_x_32302) ;  /* 0x0000000400107947 */ /* 0x000fec0003800000 */
.L_x_32315:
        /* <DEDUP_REMOVED lines=21> */
.L_x_32324:
[----:B------:R-:W-:Y:S05]  /*4f60*/  BSYNC.RECONVERGENT B1 ;  /* 0x0000000000017941 */ /* 0x000fea0003800200 */
.L_x_32323:
[----:B------:R-:W-:Y:S01]  /*4f70*/  IMAD.SHL.U32 R0, R0, 0x200000, RZ ;  /* 0x0020000000007824 */ /* 0x000fe200078e00ff */
[----:B------:R-:W-:-:S04]  /*4f80*/  LEA R2, R2, 0x37800000, 0x17 ;  /* 0x3780000002027811 */ /* 0x000fc800078eb8ff */
[----:B------:R-:W-:-:S07]  /*4f90*/  LOP3.LUT R4, R2, R0, R7, 0xfe, !PT ;  /* 0x0000000002047212 */ /* 0x000fce00078efe07 */
.L_x_32322:
[----:B------:R-:W-:Y:S05]  /*4fa0*/  BSYNC.RECONVERGENT B0 ;  /* 0x0000000000007941 */ /* 0x000fea0003800200 */
.L_x_32321:
[----:B------:R-:W0:Y:S02]  /*4fb0*/  F2I.FTZ.TRUNC.NTZ R4, R4 ;  /* 0x0000000400047305 */ /* 0x000e24000021f100 */
[----:B0-----:R-:W-:Y:S01]  /*4fc0*/  PRMT R0, R4, 0x7610, R0 ;  /* 0x0000761004007816 */ /* 0x001fe20000000000 */
[----:B------:R-:W-:Y:S06]  /*4fd0*/  BRA `(.L_x_32302) ;  /* 0x00000000009c7947 */ /* 0x000fec0003800000 */
.L_x_32314:
        /* <DEDUP_REMOVED lines=14> */
.L_x_32328:
[----:B------:R-:W-:Y:S05]  /*50c0*/  BSYNC.RECONVERGENT B0 ;  /* 0x0000000000007941 */ /* 0x000fea0003800200 */
.L_x_32327:
[----:B------:R-:W0:Y:S02]  /*50d0*/  F2I.FTZ.TRUNC.NTZ R4, R4 ;  /* 0x0000000400047305 */ /* 0x000e24000021f100 */
[----:B0-----:R-:W-:Y:S01]  /*50e0*/  PRMT R0, R4, 0x7610, R0 ;  /* 0x0000761004007816 */ /* 0x001fe20000000000 */
[----:B------:R-:W-:Y:S06]  /*50f0*/  BRA `(.L_x_32302) ;  /* 0x0000000000547947 */ /* 0x000fec0003800000 */
.L_x_32301:
        /* <DEDUP_REMOVED lines=16> */
.L_x_32329:
[----:B------:R-:W-:Y:S01]  /*5200*/  PRMT R0, RZ, 0x7610, R0 ;  /* 0x00007610ff007816 */ /* 0x000fe20000000000 */
[----:B------:R-:W-:Y:S06]  /*5210*/  BRA `(.L_x_32302) ;  /* 0x00000000000c7947 */ /* 0x000fec0003800000 */
.L_x_32326:
[----:B------:R0:W5:Y:S01]  /*5220*/  LDG.E.U16 R0, desc[UR36][R2.64] ;  /* 0x0000002402007981 */ /* 0x000162000c1e1500 */
[----:B------:R-:W-:Y:S05]  /*5230*/  BRA `(.L_x_32302) ;  /* 0x0000000000047947 */ /* 0x000fea0003800000 */
.L_x_32325:
[----:B------:R0:W5:Y:S02]  /*5240*/  LDG.E.U16 R0, desc[UR36][R2.64] ;  /* 0x0000002402007981 */ /* 0x000164000c1e1500 */
.L_x_32302:
[----:B------:R-:W0:Y:S01]  /*5250*/  LDCU.64 UR6, c[0x0][0x580] ;  /* 0x0000b000ff0677ac */ /* 0x000e220008000a00 */
[----:B-1---5:R-:W-:Y:S01]  /*5260*/  LOP3.LUT R9, RZ, R0, RZ, 0x33, !PT ;  /* 0x00000000ff097212 */ /* 0x022fe200078e33ff */
[----:B------:R-:W-:-:S04]  /*5270*/  UPRMT UR4, UR42, 0x9910, URZ ;  /* 0x000099102a047896 */ /* 0x000fc800080000ff */
[----:B------:R-:W-:Y:S01]  /*5280*/  UISETP.GT.AND UP0, UPT, UR4, 0x9, UPT ;  /* 0x000000090400788c */ /* 0x000fe2000bf04270 */
[----:B0-234-:R-:W-:-:S05]  /*5290*/  IADD3 R2, P0, PT, R16, UR6, RZ ;  /* 0x0000000610027c10 */ /* 0x01dfca000ff1e0ff */
        /* <DEDUP_REMOVED lines=12> */
.L_x_32333:
[----:B------:R0:W-:Y:S01]  /*5360*/  STG.E.U8 desc[UR36][R2.64], R9 ;  /* 0x0000000902007986 */ /* 0x0001e2000c101124 */
[----:B------:R-:W-:Y:S05]  /*5370*/  BRA `(.L_x_32335) ;  /* 0x0000000c004c7947 */ /* 0x000fea0003800000 */
.L_x_32332:
        /* <DEDUP_REMOVED lines=10> */
.L_x_32337:
[----:B------:R-:W-:-:S05]  /*5420*/  PRMT R5, R9, 0x9910, RZ ;  /* 0x0000991009057816 */ /* 0x000fca00000000ff */
[----:B------:R0:W-:Y:S01]  /*5430*/  STG.E desc[UR36][R2.64], R5 ;  /* 0x0000000502007986 */ /* 0x0001e2000c101924 */
[----:B------:R-:W-:Y:S05]  /*5440*/  BRA `(.L_x_32335) ;  /* 0x0000000c00187947 */ /* 0x000fea0003800000 */
.L_x_32336:
[----:B------:R0:W-:Y:S01]  /*5450*/  STG.E.U16 desc[UR36][R2.64], R9 ;  /* 0x0000000902007986 */ /* 0x0001e2000c101524 */
[----:B------:R-:W-:Y:S05]  /*5460*/  BRA `(.L_x_32335) ;  /* 0x0000000c00107947 */ /* 0x000fea0003800000 */
.L_x_32331:
        /* <DEDUP_REMOVED lines=9> */
.L_x_32339:
[----:B------:R-:W0:Y:S02]  /*5500*/  I2F.S16 R0, R9 ;  /* 0x0000000900007306 */ /* 0x000e240000101400 */
[----:B0-----:R-:W-:-:S05]  /*5510*/  F2FP.F16.F32.PACK_AB R0, RZ, R0 ;  /* 0x00000000ff00723e */ /* 0x001fca00000000ff */
[----:B------:R0:W-:Y:S01]  /*5520*/  STG.E.U16 desc[UR36][R2.64], R0 ;  /* 0x0000000002007986 */ /* 0x0001e2000c101524 */
[----:B------:R-:W-:Y:S05]  /*5530*/  BRA `(.L_x_32335) ;  /* 0x0000000800dc7947 */ /* 0x000fea0003800000 */
.L_x_32338:
        /* <DEDUP_REMOVED lines=10> */
.L_x_32341:
[----:B------:R-:W0:Y:S02]  /*55e0*/  I2F.S16 R9, R9 ;  /* 0x0000000900097306 */ /* 0x000e240000101400 */
[----:B0-----:R-:W-:-:S04]  /*55f0*/  F2FP.F16.F32.PACK_AB R5, RZ, R9 ;  /* 0x00000009ff05723e */ /* 0x001fc800000000ff */
[----:B------:R-:W-:-:S05]  /*5600*/  PRMT R5, R5, 0x5410, RZ ;  /* 0x0000541005057816 */ /* 0x000fca00000000ff */
[----:B------:R0:W-:Y:S01]  /*5610*/  STG.E desc[UR36][R2.64], R5 ;  /* 0x0000000502007986 */ /* 0x0001e2000c101924 */
[----:B------:R-:W-:Y:S05]  /*5620*/  BRA `(.L_x_32335) ;  /* 0x0000000800a07947 */ /* 0x000fea0003800000 */
.L_x_32340:
[----:B------:R-:W0:Y:S02]  /*5630*/  I2F.F64.S16 R4, R9 ;  /* 0x0000000900047312 */ /* 0x000e240000101c00 */
[----:B0-----:R0:W-:Y:S01]  /*5640*/  STG.E.64 desc[UR36][R2.64], R4 ;  /* 0x0000000402007986 */ /* 0x0011e2000c101b24 */
[----:B------:R-:W-:Y:S05]  /*5650*/  BRA `(.L_x_32335) ;  /* 0x0000000800947947 */ /* 0x000fea0003800000 */
.L_x_32330:
        /* <DEDUP_REMOVED lines=12> */
.L_x_32345:
        /* <DEDUP_REMOVED lines=18> */
.L_x_32348:
[----:B------:R-:W-:-:S04]  /*5840*/  SHF.R.U32.HI R5, RZ, 0x18, R5 ;  /* 0x00000018ff057819 */ /* 0x000fc80000011605 */
[----:B------:R-:W-:-:S07]  /*5850*/  LOP3.LUT R0, R0, 0x80, R5, 0xf8, !PT ;  /* 0x0000008000007812 */ /* 0x000fce00078ef805 */
.L_x_32347:
[----:B------:R-:W-:Y:S05]  /*5860*/  BSYNC.RECONVERGENT B0 ;  /* 0x0000000000007941 */ /* 0x000fea0003800200 */
.L_x_32346:
[----:B------:R0:W-:Y:S01]  /*5870*/  STG.E.U8 desc[UR36][R2.64], R0 ;  /* 0x0000000002007986 */ /* 0x0001e2000c101124 */
[----:B------:R-:W-:Y:S05]  /*5880*/  BRA `(.L_x_32335) ;  /* 0x0000000800087947 */ /* 0x000fea0003800000 */
.L_x_32344:
        /* <DEDUP_REMOVED lines=18> */
.L_x_32351:
[----:B------:R-:W-:-:S04]  /*59b0*/  SHF.R.U32.HI R5, RZ, 0x18, R5 ;  /* 0x00000018ff057819 */ /* 0x000fc80000011605 */
[----:B------:R-:W-:-:S07]  /*59c0*/  LOP3.LUT R0, R0, 0x80, R5, 0xf8, !PT ;  /* 0x0000008000007812 */ /* 0x000fce00078ef805 */
.L_x_32350:
[----:B------:R-:W-:Y:S05]  /*59d0*/  BSYNC.RECONVERGENT B0 ;  /* 0x0000000000007941 */ /* 0x000fea0003800200 */
.L_x_32349:
[----:B------:R0:W-:Y:S01]  /*59e0*/  STG.E.U8 desc[UR36][R2.64], R0 ;  /* 0x0000000002007986 */ /* 0x0001e2000c101124 */
[----:B------:R-:W-:Y:S05]  /*59f0*/  BRA `(.L_x_32335) ;  /* 0x0000000400ac7947 */ /* 0x000fea0003800000 */
.L_x_32343:
        /* <DEDUP_REMOVED lines=22> */
.L_x_32353:
[----:B------:R-:W-:-:S04]  /*5b60*/  PRMT R4, R9, 0x9910, RZ ;  /* 0x0000991009047816 */ /* 0x000fc800000000ff */
[----:B------:R-:W-:-:S05]  /*5b70*/  SHF.R.S32.HI R5, RZ, 0x1f, R4 ;  /* 0x0000001fff057819 */ /* 0x000fca0000011404 */
[----:B------:R0:W-:Y:S01]  /*5b80*/  STG.E.64 desc[UR36][R2.64], R4 ;  /* 0x0000000402007986 */ /* 0x0001e2000c101b24 */
[----:B------:R-:W-:Y:S05]  /*5b90*/  BRA `(.L_x_32335) ;  /* 0x0000000400447947 */ /* 0x000fea0003800000 */
.L_x_32352:
[----:B------:R-:W-:-:S05]  /*5ba0*/  PRMT R5, R9, 0x9910, RZ ;  /* 0x0000991009057816 */ /* 0x000fca00000000ff */
[----:B------:R0:W-:Y:S01]  /*5bb0*/  STG.E desc[UR36][R2.64], R5 ;  /* 0x0000000502007986 */ /* 0x0001e2000c101924 */
[----:B------:R-:W-:Y:S05]  /*5bc0*/  BRA `(.L_x_32335) ;  /* 0x0000000400387947 */ /* 0x000fea0003800000 */
.L_x_32342:
        /* <DEDUP_REMOVED lines=11> */
.L_x_32355:
[----:B------:R-:W-:Y:S01]  /*5c80*/  CS2R R6, SRZ ;  /* 0x0000000000067805 */ /* 0x000fe2000001ff00 */
[----:B------:R-:W0:Y:S04]  /*5c90*/  I2F.F64.S16 R4, R9 ;  /* 0x0000000900047312 */ /* 0x000e280000101c00 */
[----:B0-----:R4:W-:Y:S01]  /*5ca0*/  STG.E.128 desc[UR36][R2.64], R4 ;  /* 0x0000000402007986 */ /* 0x0019e2000c101d24 */
[----:B------:R-:W-:Y:S05]  /*5cb0*/  BRA `(.L_x_32335) ;  /* 0x0000000000fc7947 */ /* 0x000fea0003800000 */
.L_x_32354:
[----:B------:R-:W-:-:S09]  /*5cc0*/  UISETP.NE.AND UP0, UPT, UR4, 0xf, UPT ;  /* 0x0000000f0400788c */ /* 0x000fd2000bf05270 */
[----:B------:R-:W-:Y:S05]  /*5cd0*/  BRA.U !UP0, `(.L_x_32356) ;  /* 0x0000000108e87547 */ /* 0x000fea000b800000 */
[----:B------:R-:W-:-:S09]  /*5ce0*/  UISETP.NE.AND UP0, UPT, UR4, 0x17, UPT ;  /* 0x000000170400788c */ /* 0x000fd2000bf05270 */
[----:B------:R-:W-:Y:S05]  /*5cf0*/  BRA.U !UP0, `(.L_x_32357) ;  /* 0x0000000108907547 */ /* 0x000fea000b800000 */
[----:B------:R-:W-:-:S09]  /*5d00*/  UISETP.NE.AND UP0, UPT, UR4, 0x18, UPT ;  /* 0x000000180400788c */ /* 0x000fd2000bf05270 */
[----:B------:R-:W-:Y:S05]  /*5d10*/  BRA.U !UP0, `(.L_x_32358) ;  /* 0x0000000108447547 */ /* 0x000fea000b800000 */
.L_x_32334:
        /* <DEDUP_REMOVED lines=16> */
.L_x_32359:
[----:B------:R-:W-:Y:S05]  /*5e20*/  BRA `(.L_x_32335) ;  /* 0x0000000000a07947 */ /* 0x000fea0003800000 */
.L_x_32358:
        /* <DEDUP_REMOVED lines=13> */
.L_x_32361:
[----:B------:R-:W-:Y:S05]  /*5f00*/  BSYNC.RECONVERGENT B0 ;  /* 0x0000000000007941 */ /* 0x000fea0003800200 */
.L_x_32360:
[----:B------:R-:W-:-:S05]  /*5f10*/  LOP3.LUT R5, R0, 0x80, R5, 0xf8, !PT ;  /* 0x0000008000057812 */ /* 0x000fca00078ef805 */
[----:B------:R2:W-:Y:S01]  /*5f20*/  STG.E.U8 desc[UR36][R2.64], R5 ;  /* 0x0000000502007986 */ /* 0x0005e2000c101124 */
[----:B------:R-:W-:Y:S05]  /*5f30*/  BRA `(.L_x_32335) ;  /* 0x00000000005c7947 */ /* 0x000fea0003800000 */
.L_x_32357:
        /* <DEDUP_REMOVED lines=12> */
.L_x_32363:
[----:B------:R-:W-:Y:S01]  /*6000*/  IMAD.MOV.U32 R0, RZ, RZ, 0x7f ;  /* 0x0000007fff007424 */ /* 0x000fe200078e00ff */
[----:B------:R-:W-:-:S04]  /*6010*/  ISETP.GT.U32.AND P0, PT, R4, 0x7f800000, PT ;  /* 0x7f8000000400780c */ /* 0x000fc80003f04070 */
[----:B------:R-:W-:-:S09]  /*6020*/  SEL R0, R0, 0x7c, P0 ;  /* 0x0000007c00007807 */ /* 0x000fd20000000000 */
.L_x_32364:
[----:B------:R-:W-:Y:S05]  /*6030*/  BSYNC.RECONVERGENT B0 ;  /* 0x0000000000007941 */ /* 0x000fea0003800200 */
.L_x_32362:
[----:B------:R-:W-:-:S04]  /*6040*/  SHF.R.U32.HI R5, RZ, 0x18, R5 ;  /* 0x00000018ff057819 */ /* 0x000fc80000011605 */
[----:B------:R-:W-:-:S05]  /*6050*/  LOP3.LUT R5, R0, 0x80, R5, 0xf8, !PT ;  /* 0x0000008000057812 */ /* 0x000fca00078ef805 */
[----:B------:R1:W-:Y:S01]  /*6060*/  STG.E.U8 desc[UR36][R2.64], R5 ;  /* 0x0000000502007986 */ /* 0x0003e2000c101124 */
[----:B------:R-:W-:Y:S05]  /*6070*/  BRA `(.L_x_32335) ;  /* 0x00000000000c7947 */ /* 0x000fea0003800000 */
.L_x_32356:
[----:B------:R-:W0:Y:S02]  /*6080*/  I2F.S16 R0, R9 ;  /* 0x0000000900007306 */ /* 0x000e240000101400 */
[----:B0-----:R-:W-:-:S05]  /*6090*/  F2FP.BF16.F32.PACK_AB R0, RZ, R0 ;  /* 0x00000000ff00723e */ /* 0x001fca00000010ff */
[----:B------:R0:W-:Y:S02]  /*60a0*/  STG.E.U16 desc[UR36][R2.64], R0 ;  /* 0x0000000002007986 */ /* 0x0001e4000c101524 */
.L_x_32335:
[----:B------:R-:W-:-:S07]  /*60b0*/  IADD3 R17, PT, PT, R17, 0x80, RZ ;  /* 0x0000008011117810 */ /* 0x000fce0007ffe0ff */
.L_x_32295:
[----:B------:R-:W-:Y:S05]  /*60c0*/  BSYNC.RECONVERGENT B6 ;  /* 0x0000000000067941 */ /* 0x000fea0003800200 */
.L_x_32294:
        /* <DEDUP_REMOVED lines=307> */
.L_x_32367:
        /* <DEDUP_REMOVED lines=16> */
.L_x_32371:
[----:B------:R0:W5:Y:S01]  /*7500*/  LDG.E.U8 R0, desc[UR36][R2.64] ;  /* 0x0000002402007981 */ /* 0x000162000c1e1100 */
[----:B------:R-:W-:Y:S05]  /*7510*/  BRA `(.L_x_32373) ;  /* 0x0000000c004c7947 */ /* 0x000fea0003800000 */
.L_x_32370:
        /* <DEDUP_REMOVED lines=8> */
.L_x_32375:
[----:B------:R3:W5:Y:S01]  /*75a0*/  LDG.E.U16 R0, desc[UR36][R2.64] ;  /* 0x0000002402007981 */ /* 0x000762000c1e1500 */
[----:B------:R-:W-:Y:S05]  /*75b0*/  BRA `(.L_x_32373) ;  /* 0x0000000c00247947 */ /* 0x000fea0003800000 */
.L_x_32374:
[----:B------:R0:W5:Y:S01]  /*75c0*/  LDG.E.U16 R0, desc[UR36][R2.64] ;  /* 0x0000002402007981 */ /* 0x000162000c1e1500 */
[----:B------:R-:W-:Y:S05]  /*75d0*/  BRA `(.L_x_32373) ;  /* 0x0000000c001c7947 */ /* 0x000fea0003800000 */
.L_x_32369:
        /* <DEDUP_REMOVED lines=9> */
.L_x_32377:
[----:B------:R-:W2:Y:S02]  /*7670*/  LDG.E.U16 R4, desc[UR36][R2.64] ;  /* 0x0000002402047981 */ /* 0x000ea4000c1e1500 */
[----:B--2---:R-:W-:-:S06]  /*7680*/  HADD2.F32 R4, -RZ, R4.H0_H0 ;  /* 0x20000004ff047230 */ /* 0x004fcc0000004100 */
[----:B------:R-:W0:Y:S02]  /*7690*/  F2I.FTZ.TRUNC.NTZ R4, R4 ;  /* 0x0000000400047305 */ /* 0x000e24000021f100 */
[----:B0-----:R-:W-:Y:S01]  /*76a0*/  PRMT R0, R4, 0x7610, R0 ;  /* 0x0000761004007816 */ /* 0x001fe20000000000 */
[----:B------:R-:W-:Y:S06]  /*76b0*/  BRA `(.L_x_32373) ;  /* 0x0000000800e47947 */ /* 0x000fec0003800000 */
.L_x_32376:
        /* <DEDUP_REMOVED lines=9> */
.L_x_32379:
[----:B------:R-:W2:Y:S02]  /*7750*/  LDG.E.U16 R2, desc[UR36][R2.64] ;  /* 0x0000002402027981 */ /* 0x000ea4000c1e1500 */
[----:B--2---:R-:W-:-:S06]  /*7760*/  HADD2.F32 R4, -RZ, R2.H0_H0 ;  /* 0x20000002ff047230 */ /* 0x004fcc0000004100 */
[----:B------:R-:W0:Y:S02]  /*7770*/  F2I.FTZ.TRUNC.NTZ R4, R4 ;  /* 0x0000000400047305 */ /* 0x000e24000021f100 */
[----:B0-----:R-:W-:Y:S01]  /*7780*/  PRMT R0, R4, 0x7610, R0 ;  /* 0x0000761004007816 */ /* 0x001fe20000000000 */
[----:B------:R-:W-:Y:S06]  /*7790*/  BRA `(.L_x_32373) ;  /* 0x0000000800ac7947 */ /* 0x000fec0003800000 */
.L_x_32378:
[----:B------:R-:W2:Y:S02]  /*77a0*/  LDG.E.64 R2, desc[UR36][R2.64] ;  /* 0x0000002402027981 */ /* 0x000ea4000c1e1b00 */
[----:B--2---:R0:W1:Y:S02]  /*77b0*/  F2I.F64.TRUNC R0, R2 ;  /* 0x0000000200007311 */ /* 0x004064000030d100 */
[----:B01----:R-:W-:Y:S05]  /*77c0*/  BRA `(.L_x_32373) ;  /* 0x0000000800a07947 */ /* 0x003fea0003800000 */
.L_x_32368:
        /* <DEDUP_REMOVED lines=12> */
.L_x_32382:
[----:B------:R-:W2:Y:S02]  /*7890*/  LDG.E.64 R2, desc[UR36][R2.64] ;  /* 0x0000002402027981 */ /* 0x000ea4000c1e1b00 */
[----:B--2---:R0:W1:Y:S02]  /*78a0*/  F2I.F64.TRUNC R0, R2 ;  /* 0x0000000200007311 */ /* 0x004064000030d100 */
[----:B01----:R-:W-:Y:S05]  /*78b0*/  BRA `(.L_x_32373) ;  /* 0x0000000800647947 */ /* 0x003fea0003800000 */
.L_x_32381:
        /* <DEDUP_REMOVED lines=27> */
.L_x_32384:
        /* <DEDUP_REMOVED lines=14> */
.L_x_32383:
[----:B------:R-:W2:Y:S02]  /*7b50*/  LDG.E.U16 R4, desc[UR36][R2.64] ;  /* 0x0000002402047981 */ /* 0x000ea4000c1e1500 */
[----:B--2---:R-:W-:-:S06]  /*7b60*/  SHF.L.U32 R4, R4, 0x10, RZ ;  /* 0x0000001004047819 */ /* 0x004fcc00000006ff */
[----:B------:R-:W0:Y:S02]  /*7b70*/  F2I.FTZ.TRUNC.NTZ R4, R4 ;  /* 0x0000000400047305 */ /* 0x000e24000021f100 */
[----:B0-----:R-:W-:Y:S01]  /*7b80*/  PRMT R0, R4, 0x7610, R0 ;  /* 0x0000761004007816 */ /* 0x001fe20000000000 */
[----:B------:R-:W-:Y:S06]  /*7b90*/  BRA `(.L_x_32373) ;  /* 0x0000000400ac7947 */ /* 0x000fec0003800000 */
.L_x_32380:
        /* <DEDUP_REMOVED lines=10> */
.L_x_32387:
        /* <DEDUP_REMOVED lines=21> */
.L_x_32391:
[----:B------:R-:W-:Y:S05]  /*7d90*/  BSYNC.RECONVERGENT B1 ;  /* 0x0000000000017941 */ /* 0x000fea0003800200 */
.L_x_32390:
[----:B------:R-:W-:Y:S01]  /*7da0*/  IMAD.SHL.U32 R0, R0, 0x100000, RZ ;  /* 0x0010000000007824 */ /* 0x000fe200078e00ff */
[----:B------:R-:W-:-:S04]  /*7db0*/  LEA R2, R2, 0x3b800000, 0x17 ;  /* 0x3b80000002027811 */ /* 0x000fc800078eb8ff */
[----:B------:R-:W-:-:S07]  /*7dc0*/  LOP3.LUT R4, R2, R0, R7, 0xfe, !PT ;  /* 0x0000000002047212 */ /* 0x000fce00078efe07 */
.L_x_32389:
[----:B------:R-:W-:Y:S05]  /*7dd0*/  BSYNC.RECONVERGENT B0 ;  /* 0x0000000000007941 */ /* 0x000fea0003800200 */
.L_x_32388:
[----:B------:R-:W0:Y:S02]  /*7de0*/  F2I.FTZ.TRUNC.NTZ R4, R4 ;  /* 0x0000000400047305 */ /* 0x000e24000021f100 */
[----:B0-----:R-:W-:Y:S01]  /*7df0*/  PRMT R0, R4, 0x7610, R0 ;  /* 0x0000761004007816 */ /* 0x001fe20000000000 */
[----:B------:R-:W-:Y:S06]  /*7e00*/  BRA `(.L_x_32373) ;  /* 0x0000000400107947 */ /* 0x000fec0003800000 */
.L_x_32386:
        /* <DEDUP_REMOVED lines=21> */
.L_x_32395:
[----:B------:R-:W-:Y:S05]  /*7f60*/  BSYNC.RECONVERGENT B1 ;  /* 0x0000000000017941 */ /* 0x000fea0003800200 */
.L_x_32394:
[----:B------:R-:W-:Y:S01]  /*7f70*/  IMAD.SHL.U32 R0, R0, 0x200000, RZ ;  /* 0x0020000000007824 */ /* 0x000fe200078e00ff */
[----:B------:R-:W-:-:S04]  /*7f80*/  LEA R2, R2, 0x37800000, 0x17 ;  /* 0x3780000002027811 */ /* 0x000fc800078eb8ff */
[----:B------:R-:W-:-:S07]  /*7f90*/  LOP3.LUT R4, R2, R0, R7, 0xfe, !PT ;  /* 0x0000000002047212 */ /* 0x000fce00078efe07 */
.L_x_32393:
[----:B------:R-:W-:Y:S05]  /*7fa0*/  BSYNC.RECONVERGENT B0 ;  /* 0x0000000000007941 */ /* 0x000fea0003800200 */
.L_x_32392:
[----:B------:R-:W0:Y:S02]  /*7fb0*/  F2I.FTZ.TRUNC.NTZ R4, R4 ;  /* 0x0000000400047305 */ /* 0x000e24000021f100 */
[----:B0-----:R-:W-:Y:S01]  /*7fc0*/  PRMT R0, R4, 0x7610, R0 ;  /* 0x0000761004007816 */ /* 0x001fe20000000000 */
[----:B------:R-:W-:Y:S06]  /*7fd0*/  BRA `(.L_x_32373) ;  /* 0x00000000009c7947 */ /* 0x000fec0003800000 */
.L_x_32385:
        /* <DEDUP_REMOVED lines=14> */
.L_x_32399:
[----:B------:R-:W-:Y:S05]  /*80c0*/  BSYNC.RECONVERGENT B0 ;  /* 0x0000000000007941 */ /* 0x000fea0003800200 */
.L_x_32398:
[----:B------:R-:W0:Y:S02]  /*80d0*/  F2I.FTZ.TRUNC.NTZ R4, R4 ;  /* 0x0000000400047305 */ /* 0x000e24000021f100 */
[----:B0-----:R-:W-:Y:S01]  /*80e0*/  PRMT R0, R4, 0x7610, R0 ;  /* 0x0000761004007816 */ /* 0x001fe20000000000 */
[----:B------:R-:W-:Y:S06]  /*80f0*/  BRA `(.L_x_32373) ;  /* 0x0000000000547947 */ /* 0x000fec0003800000 */
.L_x_32372:
        /* <DEDUP_REMOVED lines=16> */
.L_x_32400:
[----:B------:R-:W-:Y:S01]  /*8200*/  PRMT R0, RZ, 0x7610, R0 ;  /* 0x00007610ff007816 */ /* 0x000fe20000000000 */
[----:B------:R-:W-:Y:S06]  /*8210*/  BRA `(.L_x_32373) ;  /* 0x00000000000c7947 */ /* 0x000fec0003800000 */
.L_x_32397:
[----:B------:R1:W5:Y:S01]  /*8220*/  LDG.E.U16 R0, desc[UR36][R2.64] ;  /* 0x0000002402007981 */ /* 0x000362000c1e1500 */
[----:B------:R-:W-:Y:S05]  /*8230*/  BRA `(.L_x_32373) ;  /* 0x0000000000047947 */ /* 0x000fea0003800000 */
.L_x_32396:
[----:B------:R2:W5:Y:S02]  /*8240*/  LDG.E.U16 R0, desc[UR36][R2.64] ;  /* 0x0000002402007981 */ /* 0x000564000c1e1500 */
.L_x_32373:
        /* <DEDUP_REMOVED lines=17> */
.L_x_32404:
[----:B------:R4:W-:Y:S01]  /*8360*/  STG.E.U8 desc[UR36][R2.64], R9 ;  /* 0x0000000902007986 */ /* 0x0009e2000c101124 */
[----:B------:R-:W-:Y:S05]  /*8370*/  BRA `(.L_x_32406) ;  /* 0x0000000c004c7947 */ /* 0x000fea0003800000 */
.L_x_32403:
        /* <DEDUP_REMOVED lines=10> */
.L_x_32408:
[----:B------:R-:W-:-:S05]  /*8420*/  PRMT R5, R9, 0x9910, RZ ;  /* 0x0000991009057816 */ /* 0x000fca00000000ff */
[----:B------:R2:W-:Y:S01]  /*8430*/  STG.E desc[UR36][R2.64], R5 ;  /* 0x0000000502007986 */ /* 0x0005e2000c101924 */
[----:B------:R-:W-:Y:S05]  /*8440*/  BRA `(.L_x_32406) ;  /* 0x0000000c00187947 */ /* 0x000fea0003800000 */
.L_x_32407:
[----:B------:R0:W-:Y:S01]  /*8450*/  STG.E.U16 desc[UR36][R2.64], R9 ;  /* 0x0000000902007986 */ /* 0x0001e2000c101524 */
[----:B------:R-:W-:Y:S05]  /*8460*/  BRA `(.L_x_32406) ;  /* 0x0000000c00107947 */ /* 0x000fea0003800000 */
.L_x_32402:
        /* <DEDUP_REMOVED lines=9> */
.L_x_32410:
[----:B------:R-:W0:Y:S02]  /*8500*/  I2F.S16 R0, R9 ;  /* 0x0000000900007306 */ /* 0x000e240000101400 */
[----:B0-----:R-:W-:-:S05]  /*8510*/  F2FP.F16.F32.PACK_AB R0, RZ, R0 ;  /* 0x00000000ff00723e */ /* 0x001fca00000000ff */
[----:B------:R0:W-:Y:S01]  /*8520*/  STG.E.U16 desc[UR36][R2.64], R0 ;  /* 0x0000000002007986 */ /* 0x0001e2000c101524 */
[----:B------:R-:W-:Y:S05]  /*8530*/  BRA `(.L_x_32406) ;  /* 0x0000000800dc7947 */ /* 0x000fea0003800000 */
.L_x_32409:
        /* <DEDUP_REMOVED lines=10> */
.L_x_32412:
[----:B------:R-:W0:Y:S02]  /*85e0*/  I2F.S16 R9, R9 ;  /* 0x0000000900097306 */ /* 0x000e240000101400 */
[----:B0-----:R-:W-:-:S04]  /*85f0*/  F2FP.F16.F32.PACK_AB R5, RZ, R9 ;  /* 0x00000009ff05723e */ /* 0x001fc800000000ff */
[----:B------:R-:W-:-:S05]  /*8600*/  PRMT R5, R5, 0x5410, RZ ;  /* 0x0000541005057816 */ /* 0x000fca00000000ff */
[----:B------:R0:W-:Y:S01]  /*8610*/  STG.E desc[UR36][R2.64], R5 ;  /* 0x0000000502007986 */ /* 0x0001e2000c101924 */
[----:B------:R-:W-:Y:S05]  /*8620*/  BRA `(.L_x_32406) ;  /* 0x0000000800a07947 */ /* 0x000fea0003800000 */
.L_x_32411:
[----:B------:R-:W0:Y:S02]  /*8630*/  I2F.F64.S16 R4, R9 ;  /* 0x0000000900047312 */ /* 0x000e240000101c00 */
[----:B0-----:R0:W-:Y:S01]  /*8640*/  STG.E.64 desc[UR36][R2.64], R4 ;  /* 0x0000000402007986 */ /* 0x0011e2000c101b24 */
[----:B------:R-:W-:Y:S05]  /*8650*/  BRA `(.L_x_32406) ;  /* 0x0000000800947947 */ /* 0x000fea0003800000 */
.L_x_32401:
        /* <DEDUP_REMOVED lines=12> */
.L_x_32416:
        /* <DEDUP_REMOVED lines=18> */
.L_x_32419:
[----:B------:R-:W-:-:S04]  /*8840*/  SHF.R.U32.HI R5, RZ, 0x18, R5 ;  /* 0x00000018ff057819 */ /* 0x000fc80000011605 */
[----:B------:R-:W-:-:S07]  /*8850*/  LOP3.LUT R0, R0, 0x80, R5, 0xf8, !PT ;  /* 0x0000008000007812 */ /* 0x000fce00078ef805 */
.L_x_32418:
[----:B------:R-:W-:Y:S05]  /*8860*/  BSYNC.RECONVERGENT B0 ;  /* 0x0000000000007941 */ /* 0x000fea0003800200 */
.L_x_32417:
[----:B------:R0:W-:Y:S01]  /*8870*/  STG.E.U8 desc[UR36][R2.64], R0 ;  /* 0x0000000002007986 */ /* 0x0001e2000c101124 */
[----:B------:R-:W-:Y:S05]  /*8880*/  BRA `(.L_x_32406) ;  /* 0x0000000800087947 */ /* 0x000fea0003800000 */
.L_x_32415:
        /* <DEDUP_REMOVED lines=18> */
.L_x_32422:
[----:B------:R-:W-:-:S04]  /*89b0*/  SHF.R.U32.HI R5, RZ, 0x18, R5 ;  /* 0x00000018ff057819 */ /* 0x000fc80000011605 */
[----:B------:R-:W-:-:S07]  /*89c0*/  LOP3.LUT R0, R0, 0x80, R5, 0xf8, !PT ;  /* 0x0000008000007812 */ /* 0x000fce00078ef805 */
.L_x_32421:
[----:B------:R-:W-:Y:S05]  /*89d0*/  BSYNC.RECONVERGENT B0 ;  /* 0x0000000000007941 */ /* 0x000fea0003800200 */
.L_x_32420:
[----:B------:R0:W-:Y:S01]  /*89e0*/  STG.E.U8 desc[UR36][R2.64], R0 ;  /* 0x0000000002007986 */ /* 0x0001e2000c101124 */
[----:B------:R-:W-:Y:S05]  /*89f0*/  BRA `(.L_x_32406) ;  /* 0x0000000400ac7947 */ /* 0x000fea0003800000 */
.L_x_32414:
        /* <DEDUP_REMOVED lines=22> */
.L_x_32424:
[----:B------:R-:W-:-:S04]  /*8b60*/  PRMT R4, R9, 0x9910, RZ ;  /* 0x0000991009047816 */ /* 0x000fc800000000ff */
[----:B------:R-:W-:-:S05]  /*8b70*/  SHF.R.S32.HI R5, RZ, 0x1f, R4 ;  /* 0x0000001fff057819 */ /* 0x000fca0000011404 */
[----:B------:R0:W-:Y:S01]  /*8b80*/  STG.E.64 desc[UR36][R2.64], R4 ;  /* 0x0000000402007986 */ /* 0x0001e2000c101b24 */
[----:B------:R-:W-:Y:S05]  /*8b90*/  BRA `(.L_x_32406) ;  /* 0x0000000400447947 */ /* 0x000fea0003800000 */
.L_x_32423:
[----:B------:R-:W-:-:S05]  /*8ba0*/  PRMT R5, R9, 0x9910, RZ ;  /* 0x0000991009057816 */ /* 0x000fca00000000ff */
[----:B------:R0:W-:Y:S01]  /*8bb0*/  STG.E desc[UR36][R2.64], R5 ;  /* 0x0000000502007986 */ /* 0x0001e2000c101924 */
[----:B------:R-:W-:Y:S05]  /*8bc0*/  BRA `(.L_x_32406) ;  /* 0x0000000400387947 */ /* 0x000fea0003800000 */
.L_x_32413:
        /* <DEDUP_REMOVED lines=11> */
.L_x_32426:
[----:B------:R-:W-:Y:S01]  /*8c80*/  CS2R R6, SRZ ;  /* 0x0000000000067805 */ /* 0x000fe2000001ff00 */
[----:B------:R-:W0:Y:S04]  /*8c90*/  I2F.F64.S16 R4, R9 ;  /* 0x0000000900047312 */ /* 0x000e280000101c00 */
[----:B0-----:R0:W-:Y:S01]  /*8ca0*/  STG.E.128 desc[UR36][R2.64], R4 ;  /* 0x0000000402007986 */ /* 0x0011e2000c101d24 */
[----:B------:R-:W-:Y:S05]  /*8cb0*/  BRA `(.L_x_32406) ;  /* 0x0000000000fc7947 */ /* 0x000fea0003800000 */
.L_x_32425:
[----:B------:R-:W-:-:S09]  /*8cc0*/  UISETP.NE.AND UP0, UPT, UR4, 0xf, UPT ;  /* 0x0000000f0400788c */ /* 0x000fd2000bf05270 */
[----:B------:R-:W-:Y:S05]  /*8cd0*/  BRA.U !UP0, `(.L_x_32427) ;  /* 0x0000000108e87547 */ /* 0x000fea000b800000 */
[----:B------:R-:W-:-:S09]  /*8ce0*/  UISETP.NE.AND UP0, UPT, UR4, 0x17, UPT ;  /* 0x000000170400788c */ /* 0x000fd2000bf05270 */
[----:B------:R-:W-:Y:S05]  /*8cf0*/  BRA.U !UP0, `(.L_x_32428) ;  /* 0x0000000108907547 */ /* 0x000fea000b800000 */
[----:B------:R-:W-:-:S09]  /*8d00*/  UISETP.NE.AND UP0, UPT, UR4, 0x18, UPT ;  /* 0x000000180400788c */ /* 0x000fd2000bf05270 */
[----:B------:R-:W-:Y:S05]  /*8d10*/  BRA.U !UP0, `(.L_x_32429) ;  /* 0x0000000108447547 */ /* 0x000fea000b800000 */
.L_x_32405:
        /* <DEDUP_REMOVED lines=16> */
.L_x_32430:
[----:B------:R-:W-:Y:S05]  /*8e20*/  BRA `(.L_x_32406) ;  /* 0x0000000000a07947 */ /* 0x000fea0003800000 */
.L_x_32429:
        /* <DEDUP_REMOVED lines=13> */
.L_x_32432:
[----:B------:R-:W-:Y:S05]  /*8f00*/  BSYNC.RECONVERGENT B0 ;  /* 0x0000000000007941 */ /* 0x000fea0003800200 */
.L_x_32431:
[----:B------:R-:W-:-:S05]  /*8f10*/  LOP3.LUT R5, R0, 0x80, R5, 0xf8, !PT ;  /* 0x0000008000057812 */ /* 0x000fca00078ef805 */
[----:B------:R0:W-:Y:S01]  /*8f20*/  STG.E.U8 desc[UR36][R2.64], R5 ;  /* 0x0000000502007986 */ /* 0x0001e2000c101124 */
[----:B------:R-:W-:Y:S05]  /*8f30*/  BRA `(.L_x_32406) ;  /* 0x00000000005c7947 */ /* 0x000fea0003800000 */
.L_x_32428:
        /* <DEDUP_REMOVED lines=12> */
.L_x_32434:
[----:B------:R-:W-:Y:S01]  /*9000*/  IMAD.MOV.U32 R0, RZ, RZ, 0x7f ;  /* 0x0000007fff007424 */ /* 0x000fe200078e00ff */
[----:B------:R-:W-:-:S04]  /*9010*/  ISETP.GT.U32.AND P0, PT, R4, 0x7f800000, PT ;  /* 0x7f8000000400780c */ /* 0x000fc80003f04070 */
[----:B------:R-:W-:-:S09]  /*9020*/  SEL R0, R0, 0x7c, P0 ;  /* 0x0000007c00007807 */ /* 0x000fd20000000000 */
.L_x_32435:
[----:B------:R-:W-:Y:S05]  /*9030*/  BSYNC.RECONVERGENT B0 ;  /* 0x0000000000007941 */ /* 0x000fea0003800200 */
.L_x_32433:
[----:B------:R-:W-:-:S04]  /*9040*/  SHF.R.U32.HI R5, RZ, 0x18, R5 ;  /* 0x00000018ff057819 */ /* 0x000fc80000011605 */
[----:B------:R-:W-:-:S05]  /*9050*/  LOP3.LUT R5, R0, 0x80, R5, 0xf8, !PT ;  /* 0x0000008000057812 */ /* 0x000fca00078ef805 */
[----:B------:R0:W-:Y:S01]  /*9060*/  STG.E.U8 desc[UR36][R2.64], R5 ;  /* 0x0000000502007986 */ /* 0x0001e2000c101124 */
[----:B------:R-:W-:Y:S05]  /*9070*/  BRA `(.L_x_32406) ;  /* 0x00000000000c7947 */ /* 0x000fea0003800000 */
.L_x_32427:
[----:B------:R-:W0:Y:S02]  /*9080*/  I2F.S16 R0, R9 ;  /* 0x0000000900007306 */ /* 0x000e240000101400 */
[----:B0-----:R-:W-:-:S05]  /*9090*/  F2FP.BF16.F32.PACK_AB R0, RZ, R0 ;  /* 0x00000000ff00723e */ /* 0x001fca00000010ff */
[----:B------:R0:W-:Y:S02]  /*90a0*/  STG.E.U16 desc[UR36][R2.64], R0 ;  /* 0x0000000002007986 */ /* 0x0001e4000c101524 */
.L_x_32406:
[----:B------:R-:W-:-:S07]  /*90b0*/  VIADD R17, R17, 0x80 ;  /* 0x0000008011117836 */ /* 0x000fce0000000000 */
.L_x_32366:
[----:B------:R-:W-:Y:S05]  /*90c0*/  BSYNC.RECONVERGENT B6 ;  /* 0x0000000000067941 */ /* 0x000fea0003800200 */
.L_x_32365:
        /* <DEDUP_REMOVED lines=306> */
.L_x_32436:
        /* <DEDUP_REMOVED lines=18> */
.L_x_32440:
[----:B------:R0:W5:Y:S01]  /*a510*/  LDG.E.U8 R0, desc[UR36][R2.64] ;  /* 0x0000002402007981 */ /* 0x000162000c1e1100 */
[----:B------:R-:W-:Y:S05]  /*a520*/  BRA `(.L_x_32442) ;  /* 0x0000000c004c7947 */ /* 0x000fea0003800000 */
.L_x_32439:
        /* <DEDUP_REMOVED lines=8> */
.L_x_32444:
[----:B------:R0:W5:Y:S01]  /*a5b0*/  LDG.E.U16 R0, desc[UR36][R2.64] ;  /* 0x0000002402007981 */ /* 0x000162000c1e1500 */
[----:B------:R-:W-:Y:S05]  /*a5c0*/  BRA `(.L_x_32442) ;  /* 0x0000000c00247947 */ /* 0x000fea0003800000 */
.L_x_32443:
[----:B------:R0:W5:Y:S01]  /*a5d0*/  LDG.E.U16 R0, desc[UR36][R2.64] ;  /* 0x0000002402007981 */ /* 0x000162000c1e1500 */
[----:B------:R-:W-:Y:S05]  /*a5e0*/  BRA `(.L_x_32442) ;  /* 0x0000000c001c7947 */ /* 0x000fea0003800000 */
.L_x_32438:
        /* <DEDUP_REMOVED lines=9> */
.L_x_32446:
[----:B------:R-:W2:Y:S02]  /*a680*/  LDG.E.U16 R4, desc[UR36][R2.64] ;  /* 0x0000002402047981 */ /* 0x000ea4000c1e1500 */
[----:B--2---:R-:W-:-:S06]  /*a690*/  HADD2.F32 R4, -RZ, R4.H0_H0 ;  /* 0x20000004ff047230 */ /* 0x004fcc0000004100 */
[----:B------:R-:W0:Y:S02]  /*a6a0*/  F2I.FTZ.TRUNC.NTZ R4, R4 ;  /* 0x0000000400047305 */ /* 0x000e24000021f100 */
[----:B0-----:R-:W-:Y:S01]  /*a6b0*/  PRMT R0, R4, 0x7610, R0 ;  /* 0x0000761004007816 */ /* 0x001fe20000000000 */
[----:B------:R-:W-:Y:S06]  /*a6c0*/  BRA `(.L_x_32442) ;  /* 0x0000000800e47947 */ /* 0x000fec0003800000 */
.L_x_32445:
        /* <DEDUP_REMOVED lines=9> */
.L_x_32448:
[----:B------:R-:W2:Y:S02]  /*a760*/  LDG.E.U16 R2, desc[UR36][R2.64] ;  /* 0x0000002402027981 */ /* 0x000ea4000c1e1500 */
[----:B--2---:R-:W-:-:S06]  /*a770*/  HADD2.F32 R4, -RZ, R2.H0_H0 ;  /* 0x20000002ff047230 */ /* 0x004fcc0000004100 */
[----:B------:R-:W0:Y:S02]  /*a780*/  F2I.FTZ.TRUNC.NTZ R4, R4 ;  /* 0x0000000400047305 */ /* 0x000e24000021f100 */
[----:B0-----:R-:W-:Y:S01]  /*a790*/  PRMT R0, R4, 0x7610, R0 ;  /* 0x0000761004007816 */ /* 0x001fe20000000000 */
[----:B------:R-:W-:Y:S06]  /*a7a0*/  BRA `(.L_x_32442) ;  /* 0x0000000800ac7947 */ /* 0x000fec0003800000 */
.L_x_32447:
[----:B------:R-:W2:Y:S02]  /*a7b0*/  LDG.E.64 R2, desc[UR36][R2.64] ;  /* 0x0000002402027981 */ /* 0x000ea4000c1e1b00 */
[----:B--2---:R0:W1:Y:S02]  /*a7c0*/  F2I.F64.TRUNC R0, R2 ;  /* 0x0000000200007311 */ /* 0x004064000030d100 */
[----:B01----:R-:W-:Y:S05]  /*a7d0*/  BRA `(.L_x_32442) ;  /* 0x0000000800a07947 */ /* 0x003fea0003800000 */
.L_x_32437:
        /* <DEDUP_REMOVED lines=12> */
.L_x_32451:
[----:B------:R-:W2:Y:S02]  /*a8a0*/  LDG.E.64 R2, desc[UR36][R2.64] ;  /* 0x0000002402027981 */ /* 0x000ea4000c1e1b00 */
[----:B--2---:R3:W4:Y:S02]  /*a8b0*/  F2I.F64.TRUNC R0, R2 ;  /* 0x0000000200007311 */ /* 0x004724000030d100 */
[----:B---34-:R-:W-:Y:S05]  /*a8c0*/  BRA `(.L_x_32442) ;  /* 0x0000000800647947 */ /* 0x018fea0003800000 */
.L_x_32450:
        /* <DEDUP_REMOVED lines=27> */
.L_x_32453:
        /* <DEDUP_REMOVED lines=14> */
.L_x_32452:
[----:B------:R-:W2:Y:S02]  /*ab60*/  LDG.E.U16 R4, desc[UR36][R2.64] ;  /* 0x0000002402047981 */ /* 0x000ea4000c1e1500 */
[----:B--2---:R-:W-:-:S06]  /*ab70*/  SHF.L.U32 R4, R4, 0x10, RZ ;  /* 0x0000001004047819 */ /* 0x004fcc00000006ff */
[----:B------:R-:W0:Y:S02]  /*ab80*/  F2I.FTZ.TRUNC.NTZ R4, R4 ;  /* 0x0000000400047305 */ /* 0x000e24000021f100 */
[----:B0-----:R-:W-:Y:S01]  /*ab90*/  PRMT R0, R4, 0x7610, R0 ;  /* 0x0000761004007816 */ /* 0x001fe20000000000 */
[----:B------:R-:W-:Y:S06]  /*aba0*/  BRA `(.L_x_32442) ;  /* 0x0000000400ac7947 */ /* 0x000fec0003800000 */
.L_x_32449:
        /* <DEDUP_REMOVED lines=10> */
.L_x_32456:
        /* <DEDUP_REMOVED lines=21> */
.L_x_32460:
[----:B------:R-:W-:Y:S05]  /*ada0*/  BSYNC.RECONVERGENT B1 ;  /* 0x0000000000017941 */ /* 0x000fea0003800200 */
.L_x_32459:
[----:B------:R-:W-:Y:S01]  /*adb0*/  IMAD.SHL.U32 R0, R0, 0x100000, RZ ;  /* 0x0010000000007824 */ /* 0x000fe200078e00ff */
[----:B------:R-:W-:-:S04]  /*adc0*/  LEA R2, R2, 0x3b800000, 0x17 ;  /* 0x3b80000002027811 */ /* 0x000fc800078eb8ff */
[----:B------:R-:W-:-:S07]  /*add0*/  LOP3.LUT R4, R2, R0, R7, 0xfe, !PT ;  /* 0x0000000002047212 */ /* 0x000fce00078efe07 */
.L_x_32458:
[----:B------:R-:W-:Y:S05]  /*ade0*/  BSYNC.RECONVERGENT B0 ;  /* 0x0000000000007941 */ /* 0x000fea0003800200 */
.L_x_32457:
[----:B------:R-:W0:Y:S02]  /*adf0*/  F2I.FTZ.TRUNC.NTZ R4, R4 ;  /* 0x0000000400047305 */ /* 0x000e24000021f100 */
[----:B0-----:R-:W-:Y:S01]  /*ae00*/  PRMT R0, R4, 0x7610, R0 ;  /* 0x0000761004007816 */ /* 0x001fe20000000000 */
[----:B------:R-:W-:Y:S06]  /*ae10*/  BRA `(.L_x_32442) ;  /* 0x0000000400107947 */ /* 0x000fec0003800000 */
.L_x_32455:
        /* <DEDUP_REMOVED lines=21> */
.L_x_32464:
[----:B------:R-:W-:Y:S05]  /*af70*/  BSYNC.RECONVERGENT B1 ;  /* 0x0000000000017941 */ /* 0x000fea0003800200 */
.L_x_32463:
[----:B------:R-:W-:Y:S01]  /*af80*/  IMAD.SHL.U32 R0, R0, 0x200000, RZ ;  /* 0x0020000000007824 */ /* 0x000fe200078e00ff */
[----:B------:R-:W-:-:S04]  /*af90*/  LEA R2, R2, 0x37800000, 0x17 ;  /* 0x3780000002027811 */ /* 0x000fc800078eb8ff */
[----:B------:R-:W-:-:S07]  /*afa0*/  LOP3.LUT R4, R2, R0, R7, 0xfe, !PT ;  /* 0x0000000002047212 */ /* 0x000fce00078efe07 */
.L_x_32462:
[----:B------:R-:W-:Y:S05]  /*afb0*/  BSYNC.RECONVERGENT B0 ;  /* 0x0000000000007941 */ /* 0x000fea0003800200 */
.L_x_32461:
[----:B------:R-:W0:Y:S02]  /*afc0*/  F2I.FTZ.TRUNC.NTZ R4, R4 ;  /* 0x0000000400047305 */ /* 0x000e24000021f100 */
[----:B0-----:R-:W-:Y:S01]  /*afd0*/  PRMT R0, R4, 0x7610, R0 ;  /* 0x0000761004007816 */ /* 0x001fe20000000000 */
[----:B------:R-:W-:Y:S06]  /*afe0*/  BRA `(.L_x_32442) ;  /* 0x00000000009c7947 */ /* 0x000fec0003800000 */
.L_x_32454:
        /* <DEDUP_REMOVED lines=14> */
.L_x_32468:
[----:B------:R-:W-:Y:S05]  /*b0d0*/  BSYNC.RECONVERGENT B0 ;  /* 0x0000000000007941 */ /* 0x000fea0003800200 */
.L_x_32467:
[----:B------:R-:W0:Y:S02]  /*b0e0*/  F2I.FTZ.TRUNC.NTZ R4, R4 ;  /* 0x0000000400047305 */ /* 0x000e24000021f100 */
[----:B0-----:R-:W-:Y:S01]  /*b0f0*/  PRMT R0, R4, 0x7610, R0 ;  /* 0x0000761004007816 */ /* 0x001fe20000000000 */
[----:B------:R-:W-:Y:S06]  /*b100*/  BRA `(.L_x_32442) ;  /* 0x0000000000547947 */ /* 0x000fec0003800000 */
.L_x_32441:
        /* <DEDUP_REMOVED lines=16> */
.L_x_32469:
[----:B------:R-:W-:Y:S01]  /*b210*/  PRMT R0, RZ, 0x7610, R0 ;  /* 0x00007610ff007816 */ /* 0x000fe20000000000 */
[----:B------:R-:W-:Y:S06]  /*b220*/  BRA `(.L_x_32442) ;  /* 0x00000000000c7947 */ /* 0x000fec0003800000 */
.L_x_32466:
[----:B------:R2:W5:Y:S01]  /*b230*/  LDG.E.U16 R0, desc[UR36][R2.64] ;  /* 0x0000002402007981 */ /* 0x000562000c1e1500 */
[----:B------:R-:W-:Y:S05]  /*b240*/  BRA `(.L_x_32442) ;  /* 0x0000000000047947 */ /* 0x000fea0003800000 */
.L_x_32465:
[----:B------:R1:W5:Y:S02]  /*b250*/  LDG.E.U16 R0, desc[UR36][R2.64] ;  /* 0x0000002402007981 */ /* 0x000364000c1e1500 */
.L_x_32442:
[----:B------:R-:W-:Y:S01]  /*b260*/  UPRMT UR4, UR42, 0x9910, URZ ;  /* 0x000099102a047896 */ /* 0x000fe200080000ff */
[----:B-1--45:R-:W-:-:S03]  /*b270*/  LOP3.LUT R5, RZ, R0, RZ, 0x33, !PT ;  /* 0x00000000ff057212 */ /* 0x032fc600078e33ff */
        /* <DEDUP_REMOVED lines=12> */
.L_x_32473:
[----:B------:R-:W-:Y:S01]  /*b340*/  STG.E.U8 desc[UR36][R16.64], R5 ;  /* 0x0000000510007986 */ /* 0x000fe2000c101124 */
[----:B------:R-:W-:Y:S05]  /*b350*/  EXIT ;  /* 0x000000000000794d */ /* 0x000fea0003800000 */
.L_x_32472:
        /* <DEDUP_REMOVED lines=10> */
.L_x_32476:
[----:B0-2---:R-:W-:-:S05]  /*b400*/  PRMT R3, R5, 0x9910, RZ ;  /* 0x0000991005037816 */ /* 0x005fca00000000ff */
[----:B------:R-:W-:Y:S01]  /*b410*/  STG.E desc[UR36][R16.64], R3 ;  /* 0x0000000310007986 */ /* 0x000fe2000c101924 */
[----:B------:R-:W-:Y:S05]  /*b420*/  EXIT ;  /* 0x000000000000794d */ /* 0x000fea0003800000 */
.L_x_32475:
[----:B------:R-:W-:Y:S01]  /*b430*/  STG.E.U16 desc[UR36][R16.64], R5 ;  /* 0x0000000510007986 */ /* 0x000fe2000c101524 */
[----:B------:R-:W-:Y:S05]  /*b440*/  EXIT ;  /* 0x000000000000794d */ /* 0x000fea0003800000 */
.L_x_32471:
        /* <DEDUP_REMOVED lines=9> */
.L_x_32478:
[----:B------:R-:W1:Y:S02]  /*b4e0*/  I2F.S16 R0, R5 ;  /* 0x0000000500007306 */ /* 0x000e640000101400 */
[----:B-1----:R-:W-:-:S05]  /*b4f0*/  F2FP.F16.F32.PACK_AB R0, RZ, R0 ;  /* 0x00000000ff00723e */ /* 0x002fca00000000ff */
[----:B------:R-:W-:Y:S01]  /*b500*/  STG.E.U16 desc[UR36][R16.64], R0 ;  /* 0x0000000010007986 */ /* 0x000fe2000c101524 */
[----:B------:R-:W-:Y:S05]  /*b510*/  EXIT ;  /* 0x000000000000794d */ /* 0x000fea0003800000 */
.L_x_32477:
        /* <DEDUP_REMOVED lines=10> */
.L_x_32480:
[----:B------:R-:W0:Y:S02]  /*b5c0*/  I2F.S16 R5, R5 ;  /* 0x0000000500057306 */ /* 0x000e240000101400 */
[----:B0-2---:R-:W-:-:S04]  /*b5d0*/  F2FP.F16.F32.PACK_AB R3, RZ, R5 ;  /* 0x00000005ff03723e */ /* 0x005fc800000000ff */
[----:B------:R-:W-:-:S05]  /*b5e0*/  PRMT R3, R3, 0x5410, RZ ;  /* 0x0000541003037816 */ /* 0x000fca00000000ff */
[----:B------:R-:W-:Y:S01]  /*b5f0*/  STG.E desc[UR36][R16.64], R3 ;  /* 0x0000000310007986 */ /* 0x000fe2000c101924 */
[----:B------:R-:W-:Y:S05]  /*b600*/  EXIT ;  /* 0x000000000000794d */ /* 0x000fea0003800000 */
.L_x_32479:
[----:B0-23--:R-:W0:Y:S02]  /*b610*/  I2F.F64.S16 R2, R5 ;  /* 0x0000000500027312 */ /* 0x00de240000101c00 */
[----:B0-----:R-:W-:Y:S01]  /*b620*/  STG.E.64 desc[UR36][R16.64], R2 ;  /* 0x0000000210007986 */ /* 0x001fe2000c101b24 */
[----:B------:R-:W-:Y:S05]  /*b630*/  EXIT ;  /* 0x000000000000794d */ /* 0x000fea0003800000 */
.L_x_32470:
        /* <DEDUP_REMOVED lines=12> */
.L_x_32484:
        /* <DEDUP_REMOVED lines=17> */
.L_x_32487:
[----:B------:R-:W-:-:S04]  /*b810*/  SHF.R.U32.HI R3, RZ, 0x18, R3 ;  /* 0x00000018ff037819 */ /* 0x000fc80000011603 */
[----:B------:R-:W-:-:S04]  /*b820*/  LOP3.LUT R0, R0, 0x80, R3, 0xf8, !PT ;  /* 0x0000008000007812 */ /* 0x000fc800078ef803 */
[----:B------:R-:W-:-:S07]  /*b830*/  PRMT R8, R0, 0x7610, R8 ;  /* 0x0000761000087816 */ /* 0x000fce0000000008 */
.L_x_32486:
[----:B------:R-:W-:Y:S05]  /*b840*/  BSYNC.RECONVERGENT B0 ;  /* 0x0000000000007941 */ /* 0x000fea0003800200 */
.L_x_32485:
[----:B------:R-:W-:Y:S01]  /*b850*/  STG.E.U8 desc[UR36][R16.64], R8 ;  /* 0x0000000810007986 */ /* 0x000fe2000c101124 */
[----:B------:R-:W-:Y:S05]  /*b860*/  EXIT ;  /* 0x000000000000794d */ /* 0x000fea0003800000 */
.L_x_32483:
        /* <DEDUP_REMOVED lines=17> */
.L_x_32490:
[----:B------:R-:W-:-:S04]  /*b980*/  SHF.R.U32.HI R3, RZ, 0x18, R3 ;  /* 0x00000018ff037819 */ /* 0x000fc80000011603 */
[----:B------:R-:W-:-:S04]  /*b990*/  LOP3.LUT R0, R0, 0x80, R3, 0xf8, !PT ;  /* 0x0000008000007812 */ /* 0x000fc800078ef803 */
[----:B------:R-:W-:-:S07]  /*b9a0*/  PRMT R8, R0, 0x7610, R8 ;  /* 0x0000761000087816 */ /* 0x000fce0000000008 */
.L_x_32489:
[----:B------:R-:W-:Y:S05]  /*b9b0*/  BSYNC.RECONVERGENT B0 ;  /* 0x0000000000007941 */ /* 0x000fea0003800200 */
.L_x_32488:
[----:B------:R-:W-:Y:S01]  /*b9c0*/  STG.E.U8 desc[UR36][R16.64], R8 ;  /* 0x0000000810007986 */ /* 0x000fe2000c101124 */
[----:B------:R-:W-:Y:S05]  /*b9d0*/  EXIT ;  /* 0x000000000000794d */ /* 0x000fea0003800000 */
.L_x_32482:
        /* <DEDUP_REMOVED lines=22> */
.L_x_32492:
[----:B0-23--:R-:W-:-:S04]  /*bb40*/  PRMT R2, R5, 0x9910, RZ ;  /* 0x0000991005027816 */ /* 0x00dfc800000000ff */
[----:B------:R-:W-:-:S05]  /*bb50*/  SHF.R.S32.HI R3, RZ, 0x1f, R2 ;  /* 0x0000001fff037819 */ /* 0x000fca0000011402 */
[----:B------:R-:W-:Y:S01]  /*bb60*/  STG.E.64 desc[UR36][R16.64], R2 ;  /* 0x0000000210007986 */ /* 0x000fe2000c101b24 */
[----:B------:R-:W-:Y:S05]  /*bb70*/  EXIT ;  /* 0x000000000000794d */ /* 0x000fea0003800000 */
.L_x_32491:
[----:B0-2---:R-:W-:-:S05]  /*bb80*/  PRMT R3, R5, 0x9910, RZ ;  /* 0x0000991005037816 */ /* 0x005fca00000000ff */
[----:B------:R-:W-:Y:S01]  /*bb90*/  STG.E desc[UR36][R16.64], R3 ;  /* 0x0000000310007986 */ /* 0x000fe2000c101924 */
[----:B------:R-:W-:Y:S05]  /*bba0*/  EXIT ;  /* 0x000000000000794d */ /* 0x000fea0003800000 */
.L_x_32481:
        /* <DEDUP_REMOVED lines=8> */
[----:B0-2---:R-:W-:-:S05]  /*bc30*/  SEL R3, RZ, 0x1, !P0 ;  /* 0x00000001ff037807 */ /* 0x005fca0004000000 */
[----:B------:R-:W-:Y:S01]  /*bc40*/  STG.E.U8 desc[UR36][R16.64], R3 ;  /* 0x0000000310007986 */ /* 0x000fe2000c101124 */
[----:B------:R-:W-:Y:S05]  /*bc50*/  EXIT ;  /* 0x000000000000794d */ /* 0x000fea0003800000 */
.L_x_32494:
[----:B------:R-:W-:Y:S01]  /*bc60*/  CS2R R6, SRZ ;  /* 0x0000000000067805 */ /* 0x000fe2000001ff00 */
[----:B------:R-:W1:Y:S04]  /*bc70*/  I2F.F64.S16 R4, R5 ;  /* 0x0000000500047312 */ /* 0x000e680000101c00 */
[----:B-1----:R-:W-:Y:S01]  /*bc80*/  STG.E.128 desc[UR36][R16.64], R4 ;  /* 0x0000000410007986 */ /* 0x002fe2000c101d24 */
[----:B------:R-:W-:Y:S05]  /*bc90*/  EXIT ;  /* 0x000000000000794d */ /* 0x000fea0003800000 */
.L_x_32493:
[----:B------:R-:W-:-:S09]  /*bca0*/  UISETP.NE.AND UP0, UPT, UR4, 0xf, UPT ;  /* 0x0000000f0400788c */ /* 0x000fd2000bf05270 */
[----:B------:R-:W-:Y:S05]  /*bcb0*/  BRA.U !UP0, `(.L_x_32495) ;  /* 0x0000000108e87547 */ /* 0x000fea000b800000 */
[----:B------:R-:W-:-:S09]  /*bcc0*/  UISETP.NE.AND UP0, UPT, UR4, 0x17, UPT ;  /* 0x000000170400788c */ /* 0x000fd2000bf05270 */
[----:B------:R-:W-:Y:S05]  /*bcd0*/  BRA.U !UP0, `(.L_x_32496) ;  /* 0x0000000108907547 */ /* 0x000fea000b800000 */
[----:B------:R-:W-:-:S09]  /*bce0*/  UISETP.NE.AND UP0, UPT, UR4, 0x18, UPT ;  /* 0x000000180400788c */ /* 0x000fd2000bf05270 */
[----:B------:R-:W-:Y:S05]  /*bcf0*/  BRA.U !UP0, `(.L_x_32497) ;  /* 0x0000000108447547 */ /* 0x000fea000b800000 */
.L_x_32474:
        /* <DEDUP_REMOVED lines=16> */
.L_x_32498:
[----:B------:R-:W-:Y:S05]  /*be00*/  EXIT ;  /* 0x000000000000794d */ /* 0x000fea0003800000 */
.L_x_32497:
        /* <DEDUP_REMOVED lines=13> */
.L_x_32500:
[----:B------:R-:W-:Y:S05]  /*bee0*/  BSYNC.RECONVERGENT B0 ;  /* 0x0000000000007941 */ /* 0x000fea0003800200 */
.L_x_32499:
[----:B------:R-:W-:-:S05]  /*bef0*/  LOP3.LUT R3, R0, 0x80, R3, 0xf8, !PT ;  /* 0x0000008000037812 */ /* 0x000fca00078ef803 */
[----:B------:R-:W-:Y:S01]  /*bf00*/  STG.E.U8 desc[UR36][R16.64], R3 ;  /* 0x0000000310007986 */ /* 0x000fe2000c101124 */
[----:B------:R-:W-:Y:S05]  /*bf10*/  EXIT ;  /* 0x000000000000794d */ /* 0x000fea0003800000 */
.L_x_32496:
        /* <DEDUP_REMOVED lines=12> */
.L_x_32502:
[----:B------:R-:W-:Y:S01]  /*bfe0*/  IMAD.MOV.U32 R0, RZ, RZ, 0x7f ;  /* 0x0000007fff007424 */ /* 0x000fe200078e00ff */
[----:B------:R-:W-:-:S04]  /*bff0*/  ISETP.GT.U32.AND P0, PT, R2, 0x7f800000, PT ;  /* 0x7f8000000200780c */ /* 0x000fc80003f04070 */
[----:B------:R-:W-:-:S09]  /*c000*/  SEL R0, R0, 0x7c, P0 ;  /* 0x0000007c00007807 */ /* 0x000fd20000000000 */
.L_x_32503:
[----:B------:R-:W-:Y:S05]  /*c010*/  BSYNC.RECONVERGENT B0 ;  /* 0x0000000000007941 */ /* 0x000fea0003800200 */
.L_x_32501:
[----:B------:R-:W-:-:S04]  /*c020*/  SHF.R.U32.HI R3, RZ, 0x18, R3 ;  /* 0x00000018ff037819 */ /* 0x000fc80000011603 */
[----:B------:R-:W-:-:S05]  /*c030*/  LOP3.LUT R3, R0, 0x80, R3, 0xf8, !PT ;  /* 0x0000008000037812 */ /* 0x000fca00078ef803 */
[----:B------:R-:W-:Y:S01]  /*c040*/  STG.E.U8 desc[UR36][R16.64], R3 ;  /* 0x0000000310007986 */ /* 0x000fe2000c101124 */
[----:B------:R-:W-:Y:S05]  /*c050*/  EXIT ;  /* 0x000000000000794d */ /* 0x000fea0003800000 */
.L_x_32495:
[----:B------:R-:W1:Y:S02]  /*c060*/  I2F.S16 R0, R5 ;  /* 0x0000000500007306 */ /* 0x000e640000101400 */
[----:B-1----:R-:W-:-:S05]  /*c070*/  F2FP.BF16.F32.PACK_AB R0, RZ, R0 ;  /* 0x00000000ff00723e */ /* 0x002fca00000010ff */
[----:B------:R-:W-:Y:S01]  /*c080*/  STG.E.U16 desc[UR36][R16.64], R0 ;  /* 0x0000000010007986 */ /* 0x000fe2000c101524 */
[----:B------:R-:W-:Y:S05]  /*c090*/  EXIT ;  /* 0x000000000000794d */ /* 0x000fea0003800000 */
.L_x_32504:
        /* <DEDUP_REMOVED lines=14> */
.L_x_36142:


//--------------------- .text._ZN2at6native27unrolled_elementwise_kernelIZZZNS0_23bitwise_not_kernel_cudaERNS_18TensorIteratorBaseEENKUlvE_clEvENKUlvE3_clEvEUlsE_St5arrayIPcLm2EELi4E23TrivialOffsetCalculatorILi1EjESB_NS0_6memory12LoadWithCastILi1EEENSC_13StoreWithCastILi1EEEEEviT_T0_T2_T3_T4_T5_ --------------------------
	.section	.text._ZN2at6native27unrolled_elementwise_kernelIZZZNS0_23bitwise_not_kernel_cudaERNS_18TensorIteratorBaseEENKUlvE_clEvENKUlvE3_clEvEUlsE_St5arrayIPcLm2EELi4E23TrivialOffsetCalculatorILi1EjESB_NS0_6memory12LoadWithCastILi1EEENSC_13StoreWithCastILi1EEEEEviT_T0_T2_T3_T4_T5_,"ax",@progbits
	.align	128
        .global         _ZN2at6native27unrolled_elementwise_kernelIZZZNS0_23bitwise_not_kernel_cudaERNS_18TensorIteratorBaseEENKUlvE_clEvENKUlvE3_clEvEUlsE_St5arrayIPcLm2EELi4E23TrivialOffsetCalculatorILi1EjESB_NS0_6memory12LoadWithCastILi1EEENSC_13StoreWithCastILi1EEEEEviT_T0_T2_T3_T4_T5_
        .type           _ZN2at6native27unrolled_elementwise_kernelIZZZNS0_23bitwise_not_kernel_cudaERNS_18TensorIteratorBaseEENKUlvE_clEvENKUlvE3_clEvEUlsE_St5arrayIPcLm2EELi4E23TrivialOffsetCalculatorILi1EjESB_NS0_6memory12LoadWithCastILi1EEENSC_13StoreWithCastILi1EEEEEviT_T0_T2_T3_T4_T5_,@function
        .size           _ZN2at6native27unrolled_elementwise_kernelIZZZNS0_23bitwise_not_kernel_cudaERNS_18TensorIteratorBaseEENKUlvE_clEvENKUlvE3_clEvEUlsE_St5arrayIPcLm2EELi4E23TrivialOffsetCalculatorILi1EjESB_NS0_6memory12LoadWithCastILi1EEENSC_13StoreWithCastILi1EEEEEviT_T0_T2_T3_T4_T5_,(.L_x_36143 - _ZN2at6native27unrolled_elementwise_kernelIZZZNS0_23bitwise_not_kernel_cudaERNS_18TensorIteratorBaseEENKUlvE_clEvENKUlvE3_clEvEUlsE_St5arrayIPcLm2EELi4E23TrivialOffsetCalculatorILi1EjESB_NS0_6memory12LoadWithCastILi1EEENSC_13StoreWithCastILi1EEEEEviT_T0_T2_T3_T4_T5_)
        .other          _ZN2at6native27unrolled_elementwise_kernelIZZZNS0_23bitwise_not_kernel_cudaERNS_18TensorIteratorBaseEENKUlvE_clEvENKUlvE3_clEvEUlsE_St5arrayIPcLm2EELi4E23TrivialOffsetCalculatorILi1EjESB_NS0_6memory12LoadWithCastILi1EEENSC_13StoreWithCastILi1EEEEEviT_T0_T2_T3_T4_T5_,@"STO_CUDA_ENTRY STV_DEFAULT"
_ZN2at6native27unrolled_elementwise_kernelIZZZNS0_23bitwise_not_kernel_cudaERNS_18TensorIteratorBaseEENKUlvE_clEvENKUlvE3_clEvEUlsE_St5arrayIPcLm2EELi4E23TrivialOffsetCalculatorILi1EjESB_NS0_6memory12LoadWithCastILi1EEENSC_13StoreWithCastILi1EEEEEviT_T0_T2_T3_T4_T5_:
.text._ZN2at6native27unrolled_elementwise_kernelIZZZNS0_23bitwise_not_kernel_cudaERNS_18TensorIteratorBaseEENKUlvE_clEvENKUlvE3_clEvEUlsE_St5arrayIPcLm2EELi4E23TrivialOffsetCalculatorILi1EjESB_NS0_6memory12LoadWithCastILi1EEENSC_13StoreWithCastILi1EEEEEviT_T0_T2_T3_T4_T5_:
[----:B------:R-:W0:Y:S01]  /*0000*/  LDC R1, c[0x0][0x37c] ;  /* 0x0000df00ff017b82 */ /* 0x000e220000000800 */
[----:B------:R-:W1:Y:S07]  /*0010*/  S2R R2, SR_CTAID.X ;  /* 0x0000000000027919 */ /* 0x000e6e0000002500 */
[----:B------:R-:W1:Y:S01]  /*0020*/  LDC R3, c[0x0][0x380] ;  /* 0x0000e000ff037b82 */ /* 0x000e620000000800 */
[----:B------:R-:W2:Y:S01]  /*0030*/  LDCU.64 UR36, c[0x0][0x358] ;  /* 0x00006b00ff2477ac */ /* 0x000ea20008000a00 */
[----:B------:R-:W-:Y:S01]  /*0040*/  BSSY.RECONVERGENT B6, `(.L_x_32505) ;  /* 0x00000f2000067945 */ /* 0x000fe20003800200 */
[----:B------:R-:W3:Y:S01]  /*0050*/  S2R R19, SR_TID.X ;  /* 0x0000000000137919 */ /* 0x000ee20000002100 */
        /* <DEDUP_REMOVED lines=24> */
.L_x_32510:
[----:B------:R3:W5:Y:S01]  /*01e0*/  LDG.E.U8 R24, desc[UR36][R4.64] ;  /* 0x0000002404187981 */ /* 0x000762000c1e1100 */
[----:B------:R-:W-:Y:S05]  /*01f0*/  BRA `(.L_x_32512) ;  /* 0x0000000c00507947 */ /* 0x000fea0003800000 */
.L_x_32509:
        /* <DEDUP_REMOVED lines=8> */
.L_x_32514:
[----:B------:R1:W5:Y:S01]  /*0280*/  LDG.E.U16 R24, desc[UR36][R4.64] ;  /* 0x0000002404187981 */ /* 0x000362000c1e1500 */
[----:B------:R-:W-:Y:S05]  /*0290*/  BRA `(.L_x_32512) ;  /* 0x0000000c00287947 */ /* 0x000fea0003800000 */
.L_x_32513:
[----:B------:R2:W5:Y:S01]  /*02a0*/  LDG.E.U16 R24, desc[UR36][R4.64] ;  /* 0x0000002404187981 */ /* 0x000562000c1e1500 */
[----:B------:R-:W-:Y:S05]  /*02b0*/  BRA `(.L_x_32512) ;  /* 0x0000000c00207947 */ /* 0x000fea0003800000 */
.L_x_32508:
        /* <DEDUP_REMOVED lines=9> */
.L_x_32516:
[----:B------:R-:W2:Y:S02]  /*0350*/  LDG.E.U16 R0, desc[UR36][R4.64] ;  /* 0x0000002404007981 */ /* 0x000ea4000c1e1500 */
[----:B--2---:R-:W-:-:S06]  /*0360*/  HADD2.F32 R0, -RZ, R0.H0_H0 ;  /* 0x20000000ff007230 */ /* 0x004fcc0000004100 */
[----:B------:R-:W0:Y:S02]  /*0370*/  F2I.FTZ.TRUNC.NTZ R0, R0 ;  /* 0x0000000000007305 */ /* 0x000e24000021f100 */
[----:B0-----:R-:W-:Y:S01]  /*0380*/  PRMT R24, R0, 0x7610, R24 ;  /* 0x0000761000187816 */ /* 0x001fe20000000018 */
[----:B------:R-:W-:Y:S06]  /*0390*/  BRA `(.L_x_32512) ;  /* 0x0000000800e87947 */ /* 0x000fec0003800000 */
.L_x_32515:
        /* <DEDUP_REMOVED lines=9> */
.L_x_32518:
[----:B------:R-:W2:Y:S02]  /*0430*/  LDG.E.U16 R4, desc[UR36][R4.64] ;  /* 0x0000002404047981 */ /* 0x000ea4000c1e1500 */
[----:B--2---:R-:W-:-:S06]  /*0440*/  HADD2.F32 R0, -RZ, R4.H0_H0 ;  /* 0x20000004ff007230 */ /* 0x004fcc0000004100 */
[----:B------:R-:W0:Y:S02]  /*0450*/  F2I.FTZ.TRUNC.NTZ R0, R0 ;  /* 0x0000000000007305 */ /* 0x000e24000021f100 */
[----:B0-----:R-:W-:Y:S01]  /*0460*/  PRMT R24, R0, 0x7610, R24 ;  /* 0x0000761000187816 */ /* 0x001fe20000000018 */
[----:B------:R-:W-:Y:S06]  /*0470*/  BRA `(.L_x_32512) ;  /* 0x0000000800b07947 */ /* 0x000fec0003800000 */
.L_x_32517:
[----:B------:R-:W2:Y:S02]  /*0480*/  LDG.E.64 R4, desc[UR36][R4.64] ;  /* 0x0000002404047981 */ /* 0x000ea4000c1e1b00 */
[----:B--2---:R0:W1:Y:S02]  /*0490*/  F2I.F64.TRUNC R24, R4 ;  /* 0x0000000400187311 */ /* 0x004064000030d100 */
[----:B01----:R-:W-:Y:S05]  /*04a0*/  BRA `(.L_x_32512) ;  /* 0x0000000800a47947 */ /* 0x003fea0003800000 */
.L_x_32507:
        /* <DEDUP_REMOVED lines=12> */
.L_x_32521:
[----:B------:R-:W2:Y:S02]  /*0570*/  LDG.E.64 R4, desc[UR36][R4.64] ;  /* 0x0000002404047981 */ /* 0x000ea4000c1e1b00 */
[----:B--2---:R0:W1:Y:S02]  /*0580*/  F2I.F64.TRUNC R24, R4 ;  /* 0x0000000400187311 */ /* 0x004064000030d100 */
[----:B01----:R-:W-:Y:S05]  /*0590*/  BRA `(.L_x_32512) ;  /* 0x0000000800687947 */ /* 0x003fea0003800000 */
.L_x_32520:
        /* <DEDUP_REMOVED lines=27> */
.L_x_32523:
        /* <DEDUP_REMOVED lines=15> */
.L_x_32522:
[----:B------:R-:W2:Y:S02]  /*0840*/  LDG.E.U16 R0, desc[UR36][R4.64] ;  /* 0x0000002404007981 */ /* 0x000ea4000c1e1500 */
[----:B--2---:R-:W-:-:S06]  /*0850*/  IMAD.U32 R0, R0, 0x10000, RZ ;  /* 0x0001000000007824 */ /* 0x004fcc00078e00ff */
[----:B------:R-:W0:Y:S02]  /*0860*/  F2I.FTZ.TRUNC.NTZ R0, R0 ;  /* 0x0000000000007305 */ /* 0x000e24000021f100 */
[----:B0-----:R-:W-:Y:S01]  /*0870*/  PRMT R24, R0, 0x7610, R24 ;  /* 0x0000761000187816 */ /* 0x001fe20000000018 */
[----:B------:R-:W-:Y:S06]  /*0880*/  BRA `(.L_x_32512) ;  /* 0x0000000400ac7947 */ /* 0x000fec0003800000 */
.L_x_32519:
        /* <DEDUP_REMOVED lines=10> */
.L_x_32526:
        /* <DEDUP_REMOVED lines=21> */
.L_x_32530:
[----:B------:R-:W-:Y:S05]  /*0a80*/  BSYNC.RECONVERGENT B1 ;  /* 0x0000000000017941 */ /* 0x000fea0003800200 */
.L_x_32529:
[----:B------:R-:W-:Y:S01]  /*0a90*/  IMAD.SHL.U32 R0, R0, 0x100000, RZ ;  /* 0x0010000000007824 */ /* 0x000fe200078e00ff */
[----:B------:R-:W-:-:S04]  /*0aa0*/  LEA R3, R3, 0x3b800000, 0x17 ;  /* 0x3b80000003037811 */ /* 0x000fc800078eb8ff */
[----:B------:R-:W-:-:S07]  /*0ab0*/  LOP3.LUT R0, R3, R0, R7, 0xfe, !PT ;  /* 0x0000000003007212 */ /* 0x000fce00078efe07 */
.L_x_32528:
[----:B------:R-:W-:Y:S05]  /*0ac0*/  BSYNC.RECONVERGENT B0 ;  /* 0x0000000000007941 */ /* 0x000fea0003800200 */
.L_x_32527:
[----:B------:R-:W0:Y:S02]  /*0ad0*/  F2I.FTZ.TRUNC.NTZ R0, R0 ;  /* 0x0000000000007305 */ /* 0x000e24000021f100 */
[----:B0-----:R-:W-:Y:S01]  /*0ae0*/  PRMT R24, R0, 0x7610, R24 ;  /* 0x0000761000187816 */ /* 0x001fe20000000018 */
[----:B------:R-:W-:Y:S06]  /*0af0*/  BRA `(.L_x_32512) ;  /* 0x0000000400107947 */ /* 0x000fec0003800000 */
.L_x_32525:
        /* <DEDUP_REMOVED lines=21> */
.L_x_32534:
[----:B------:R-:W-:Y:S05]  /*0c50*/  BSYNC.RECONVERGENT B1 ;  /* 0x0000000000017941 */ /* 0x000fea0003800200 */
.L_x_32533:
[----:B------:R-:W-:Y:S01]  /*0c60*/  IMAD.SHL.U32 R0, R0, 0x200000, RZ ;  /* 0x0020000000007824 */ /* 0x000fe200078e00ff */
[----:B------:R-:W-:-:S04]  /*0c70*/  LEA R3, R3, 0x37800000, 0x17 ;  /* 0x3780000003037811 */ /* 0x000fc800078eb8ff */
[----:B------:R-:W-:-:S07]  /*0c80*/  LOP3.LUT R0, R3, R0, R6, 0xfe, !PT ;  /* 0x0000000003007212 */ /* 0x000fce00078efe06 */
.L_x_32532:
[----:B------:R-:W-:Y:S05]  /*0c90*/  BSYNC.RECONVERGENT B0 ;  /* 0x0000000000007941 */ /* 0x000fea0003800200 */
.L_x_32531:
[----:B------:R-:W0:Y:S02]  /*0ca0*/  F2I.FTZ.TRUNC.NTZ R0, R0 ;  /* 0x0000000000007305 */ /* 0x000e24000021f100 */
[----:B0-----:R-:W-:Y:S01]  /*0cb0*/  PRMT R24, R0, 0x7610, R24 ;  /* 0x0000761000187816 */ /* 0x001fe20000000018 */
[----:B------:R-:W-:Y:S06]  /*0cc0*/  BRA `(.L_x_32512) ;  /* 0x00000000009c7947 */ /* 0x000fec0003800000 */
.L_x_32524:
[----:B------:R-:W-:-:S09]  /*0cd0*/  UISETP.NE.AND UP0, UPT, UR4, 0x1c, UPT ;  /* 0x0000001c0400788c */ /* 0x000fd2000bf05270 */
[----:B------:R-:W-:Y:S05]  /*0ce0*/  BRA.U !UP0, `(.L_x_32535) ;  /* 0x0000000108907547 */ /* 0x000fea000b800000 */
[----:B------:R-:W-:-:S09]  /*0cf0*/  UISETP.NE.AND UP0, UPT, UR4, 0x1d, UPT ;  /* 0x0000001d0400788c */ /* 0x000fd2000bf05270 */
[----:B------:R-:W-:Y:S05]  /*0d00*/  BRA.U !UP0, `(.L_x_32536) ;  /* 0x0000000108807547 */ /* 0x000fea000b800000 */
[----:B------:R-:W-:-:S09]  /*0d10*/  UISETP.NE.AND UP0, UPT, UR4, 0x2c, UPT ;  /* 0x0000002c0400788c */ /* 0x000fd2000bf05270 */
[----:B------:R-:W-:Y:S05]  /*0d20*/  BRA.U !UP0, `(.L_x_32537) ;  /* 0x0000000108487547 */ /* 0x000fea000b800000 */
.L_x_32511:
        /* <DEDUP_REMOVED lines=16> */
.L_x_32538:
[----:B------:R-:W-:Y:S01]  /*0e30*/  PRMT R24, RZ, 0x7610, R24 ;  /* 0x00007610ff187816 */ /* 0x000fe20000000018 */
[----:B------:R-:W-:Y:S06]  /*0e40*/  BRA `(.L_x_32512) ;  /* 0x00000000003c7947 */ /* 0x000fec0003800000 */
.L_x_32537:
        /* <DEDUP_REMOVED lines=8> */
.L_x_32540:
[----:B------:R-:W-:Y:S05]  /*0ed0*/  BSYNC.RECONVERGENT B0 ;  /* 0x0000000000007941 */ /* 0x000fea0003800200 */
.L_x_32539:
[----:B------:R-:W0:Y:S02]  /*0ee0*/  F2I.FTZ.TRUNC.NTZ R0, R0 ;  /* 0x0000000000007305 */ /* 0x000e24000021f100 */
[----:B0-----:R-:W-:Y:S01]  /*0ef0*/  PRMT R24, R0, 0x7610, R24 ;  /* 0x0000761000187816 */ /* 0x001fe20000000018 */
[----:B------:R-:W-:Y:S06]  /*0f00*/  BRA `(.L_x_32512) ;  /* 0x00000000000c7947 */ /* 0x000fec0003800000 */
.L_x_32536:
[----:B------:R0:W5:Y:S01]  /*0f10*/  LDG.E.U16 R24, desc[UR36][R4.64] ;  /* 0x0000002404187981 */ /* 0x000162000c1e1500 */
[----:B------:R-:W-:Y:S05]  /*0f20*/  BRA `(.L_x_32512) ;  /* 0x0000000000047947 */ /* 0x000fea0003800000 */
.L_x_32535:
[----:B------:R0:W5:Y:S02]  /*0f30*/  LDG.E.U16 R24, desc[UR36][R4.64] ;  /* 0x0000002404187981 */ /* 0x000164000c1e1500 */
.L_x_32512:
[----:B-1---5:R-:W-:Y:S01]  /*0f40*/  LOP3.LUT R24, RZ, R24, RZ, 0x33, !PT ;  /* 0x00000018ff187212 */ /* 0x022fe200078e33ff */
[----:B------:R-:W-:-:S07]  /*0f50*/  VIADD R25, R19, 0x80 ;  /* 0x0000008013197836 */ /* 0x000fce0000000000 */
.L_x_32506:
[----:B------:R-:W-:Y:S05]  /*0f60*/  BSYNC.RECONVERGENT B6 ;  /* 0x0000000000067941 */ /* 0x000fea0003800200 */
.L_x_32505:
[----:B------:R-:W-:Y:S01]  /*0f70*/  ISETP.GE.AND P0, PT, R25, R16, PT ;  /* 0x000000101900720c */ /* 0x000fe20003f06270 */
[----:B------:R-:W-:Y:S01]  /*0f80*/  BSSY.RECONVERGENT B6, `(.L_x_32541) ;  /* 0x00000ef000067945 */ /* 0x000fe20003800200 */
[----:B------:R-:W-:-:S11]  /*0f90*/  IMAD.MOV.U32 R23, RZ, RZ, 0xffff ;  /* 0x0000ffffff177424 */ /* 0x000fd600078e00ff */
        /* <DEDUP_REMOVED lines=20> */
.L_x_32546:
[----:B------:R0:W5:Y:S01]  /*10e0*/  LDG.E.U8 R0, desc[UR36][R4.64] ;  /* 0x0000002404007981 */ /* 0x000162000c1e1100 */
[----:B------:R-:W-:Y:S05]  /*10f0*/  BRA `(.L_x_32548) ;  /* 0x0000000c00507947 */ /* 0x000fea0003800000 */
.L_x_32545:
        /* <DEDUP_REMOVED lines=8> */
.L_x_32550:
[----:B------:R0:W5:Y:S01]  /*1180*/  LDG.E.U16 R0, desc[UR36][R4.64] ;  /* 0x0000002404007981 */ /* 0x000162000c1e1500 */
[----:B------:R-:W-:Y:S05]  /*1190*/  BRA `(.L_x_32548) ;  /* 0x0000000c00287947 */ /* 0x000fea0003800000 */
.L_x_32549:
[----:B------:R0:W5:Y:S01]  /*11a0*/  LDG.E.U16 R0, desc[UR36][R4.64] ;  /* 0x0000002404007981 */ /* 0x000162000c1e1500 */
[----:B------:R-:W-:Y:S05]  /*11b0*/  BRA `(.L_x_32548) ;  /* 0x0000000c00207947 */ /* 0x000fea0003800000 */
.L_x_32544:
        /* <DEDUP_REMOVED lines=9> */
.L_x_32552:
[----:B------:R-:W2:Y:S02]  /*1250*/  LDG.E.U16 R3, desc[UR36][R4.64] ;  /* 0x0000002404037981 */ /* 0x000ea4000c1e1500 */
[----:B--2---:R-:W-:-:S06]  /*1260*/  HADD2.F32 R3, -RZ, R3.H0_H0 ;  /* 0x20000003ff037230 */ /* 0x004fcc0000004100 */
[----:B------:R-:W0:Y:S02]  /*1270*/  F2I.FTZ.TRUNC.NTZ R3, R3 ;  /* 0x0000000300037305 */ /* 0x000e24000021f100 */
[----:B0-----:R-:W-:Y:S01]  /*1280*/  PRMT R0, R3, 0x7610, R0 ;  /* 0x0000761003007816 */ /* 0x001fe20000000000 */
[----:B------:R-:W-:Y:S06]  /*1290*/  BRA `(.L_x_32548) ;  /* 0x0000000800e87947 */ /* 0x000fec0003800000 */
.L_x_32551:
        /* <DEDUP_REMOVED lines=9> */
.L_x_32554:
[----:B------:R-:W2:Y:S02]  /*1330*/  LDG.E.U16 R4, desc[UR36][R4.64] ;  /* 0x0000002404047981 */ /* 0x000ea4000c1e1500 */
[----:B--2---:R-:W-:-:S06]  /*1340*/  HADD2.F32 R3, -RZ, R4.H0_H0 ;  /* 0x20000004ff037230 */ /* 0x004fcc0000004100 */
[----:B------:R-:W0:Y:S02]  /*1350*/  F2I.FTZ.TRUNC.NTZ R3, R3 ;  /* 0x0000000300037305 */ /* 0x000e24000021f100 */
[----:B0-----:R-:W-:Y:S01]  /*1360*/  PRMT R0, R3, 0x7610, R0 ;  /* 0x0000761003007816 */ /* 0x001fe20000000000 */
[----:B------:R-:W-:Y:S06]  /*1370*/  BRA `(.L_x_32548) ;  /* 0x0000000800b07947 */ /* 0x000fec0003800000 */
.L_x_32553:
[----:B------:R-:W2:Y:S02]  /*1380*/  LDG.E.64 R4, desc[UR36][R4.64] ;  /* 0x0000002404047981 */ /* 0x000ea4000c1e1b00 */
[----:B--2---:R0:W1:Y:S02]  /*1390*/  F2I.F64.TRUNC R0, R4 ;  /* 0x0000000400007311 */ /* 0x004064000030d100 */
[----:B01----:R-:W-:Y:S05]  /*13a0*/  BRA `(.L_x_32548) ;  /* 0x0000000800a47947 */ /* 0x003fea0003800000 */
.L_x_32543:
        /* <DEDUP_REMOVED lines=12> */
.L_x_32557:
[----:B------:R-:W2:Y:S02]  /*1470*/  LDG.E.64 R4, desc[UR36][R4.64] ;  /* 0x0000002404047981 */ /* 0x000ea4000c1e1b00 */
[----:B--2---:R0:W1:Y:S02]  /*1480*/  F2I.F64.TRUNC R0, R4 ;  /* 0x0000000400007311 */ /* 0x004064000030d100 */
[----:B01----:R-:W-:Y:S05]  /*1490*/  BRA `(.L_x_32548) ;  /* 0x0000000800687947 */ /* 0x003fea0003800000 */
.L_x_32556:
        /* <DEDUP_REMOVED lines=27> */
.L_x_32559:
        /* <DEDUP_REMOVED lines=15> */
.L_x_32558:
[----:B------:R-:W2:Y:S02]  /*1740*/  LDG.E.U16 R3, desc[UR36][R4.64] ;  /* 0x0000002404037981 */ /* 0x000ea4000c1e1500 */
[----:B--2---:R-:W-:-:S06]  /*1750*/  IMAD.U32 R3, R3, 0x10000, RZ ;  /* 0x0001000003037824 */ /* 0x004fcc00078e00ff */
[----:B------:R-:W0:Y:S02]  /*1760*/  F2I.FTZ.TRUNC.NTZ R3, R3 ;  /* 0x0000000300037305 */ /* 0x000e24000021f100 */
[----:B0-----:R-:W-:Y:S01]  /*1770*/  PRMT R0, R3, 0x7610, R0 ;  /* 0x0000761003007816 */ /* 0x001fe20000000000 */
[----:B------:R-:W-:Y:S06]  /*1780*/  BRA `(.L_x_32548) ;  /* 0x0000000400ac7947 */ /* 0x000fec0003800000 */
.L_x_32555:
        /* <DEDUP_REMOVED lines=10> */
.L_x_32562:
        /* <DEDUP_REMOVED lines=21> */
.L_x_32566:
[----:B------:R-:W-:Y:S05]  /*1980*/  BSYNC.RECONVERGENT B1 ;  /* 0x0000000000017941 */ /* 0x000fea0003800200 */
.L_x_32565:
[----:B------:R-:W-:Y:S01]  /*1990*/  IMAD.SHL.U32 R0, R0, 0x100000, RZ ;  /* 0x0010000000007824 */ /* 0x000fe200078e00ff */
[----:B------:R-:W-:-:S04]  /*19a0*/  LEA R3, R3, 0x3b800000, 0x17 ;  /* 0x3b80000003037811 */ /* 0x000fc800078eb8ff */
[----:B------:R-:W-:-:S07]  /*19b0*/  LOP3.LUT R3, R3, R0, R7, 0xfe, !PT ;  /* 0x0000000003037212 */ /* 0x000fce00078efe07 */
.L_x_32564:
[----:B------:R-:W-:Y:S05]  /*19c0*/  BSYNC.RECONVERGENT B0 ;  /* 0x0000000000007941 */ /* 0x000fea0003800200 */
.L_x_32563:
[----:B------:R-:W0:Y:S02]  /*19d0*/  F2I.FTZ.TRUNC.NTZ R3, R3 ;  /* 0x0000000300037305 */ /* 0x000e24000021f100 */
[----:B0-----:R-:W-:Y:S01]  /*19e0*/  PRMT R0, R3, 0x7610, R0 ;  /* 0x0000761003007816 */ /* 0x001fe20000000000 */
[----:B------:R-:W-:Y:S06]  /*19f0*/  BRA `(.L_x_32548) ;  /* 0x0000000400107947 */ /* 0x000fec0003800000 */
.L_x_32561:
        /* <DEDUP_REMOVED lines=21> */
.L_x_32570:
[----:B------:R-:W-:Y:S05]  /*1b50*/  BSYNC.RECONVERGENT B1 ;  /* 0x0000000000017941 */ /* 0x000fea0003800200 */
.L_x_32569:
[----:B------:R-:W-:Y:S01]  /*1b60*/  IMAD.SHL.U32 R0, R0, 0x200000, RZ ;  /* 0x0020000000007824 */ /* 0x000fe200078e00ff */
[----:B------:R-:W-:-:S04]  /*1b70*/  LEA R3, R3, 0x37800000, 0x17 ;  /* 0x3780000003037811 */ /* 0x000fc800078eb8ff */
[----:B------:R-:W-:-:S07]  /*1b80*/  LOP3.LUT R3, R3, R0, R7, 0xfe, !PT ;  /* 0x0000000003037212 */ /* 0x000fce00078efe07 */
.L_x_32568:
[----:B------:R-:W-:Y:S05]  /*1b90*/  BSYNC.RECONVERGENT B0 ;  /* 0x0000000000007941 */ /* 0x000fea0003800200 */
.L_x_32567:
[----:B------:R-:W0:Y:S02]  /*1ba0*/  F2I.FTZ.TRUNC.NTZ R3, R3 ;  /* 0x0000000300037305 */ /* 0x000e24000021f100 */
[----:B0-----:R-:W-:Y:S01]  /*1bb0*/  PRMT R0, R3, 0x7610, R0 ;  /* 0x0000761003007816 */ /* 0x001fe20000000000 */
[----:B------:R-:W-:Y:S06]  /*1bc0*/  BRA `(.L_x_32548) ;  /* 0x00000000009c7947 */ /* 0x000fec0003800000 */
.L_x_32560:
        /* <DEDUP_REMOVED lines=14> */
.L_x_32574:
[----:B------:R-:W-:Y:S05]  /*1cb0*/  BSYNC.RECONVERGENT B0 ;  /* 0x0000000000007941 */ /* 0x000fea0003800200 */
.L_x_32573:
[----:B------:R-:W0:Y:S02]  /*1cc0*/  F2I.FTZ.TRUNC.NTZ R3, R3 ;  /* 0x0000000300037305 */ /* 0x000e24000021f100 */
[----:B0-----:R-:W-:Y:S01]  /*1cd0*/  PRMT R0, R3, 0x7610, R0 ;  /* 0x0000761003007816 */ /* 0x001fe20000000000 */
[----:B------:R-:W-:Y:S06]  /*1ce0*/  BRA `(.L_x_32548) ;  /* 0x0000000000547947 */ /* 0x000fec0003800000 */
.L_x_32547:
        /* <DEDUP_REMOVED lines=16> */
.L_x_32575:
[----:B------:R-:W-:Y:S01]  /*1df0*/  PRMT R0, RZ, 0x7610, R0 ;  /* 0x00007610ff007816 */ /* 0x000fe20000000000 */
[----:B------:R-:W-:Y:S06]  /*1e00*/  BRA `(.L_x_32548) ;  /* 0x00000000000c7947 */ /* 0x000fec0003800000 */
.L_x_32572:
[----:B------:R1:W5:Y:S01]  /*1e10*/  LDG.E.U16 R0, desc[UR36][R4.64] ;  /* 0x0000002404007981 */ /* 0x000362000c1e1500 */
[----:B------:R-:W-:Y:S05]  /*1e20*/  BRA `(.L_x_32548) ;  /* 0x0000000000047947 */ /* 0x000fea0003800000 */
.L_x_32571:
[----:B------:R0:W5:Y:S02]  /*1e30*/  LDG.E.U16 R0, desc[UR36][R4.64] ;  /* 0x0000002404007981 */ /* 0x000164000c1e1500 */
.L_x_32548:
[----:B-1--45:R-:W-:Y:S01]  /*1e40*/  LOP3.LUT R0, RZ, R0, RZ, 0x33, !PT ;  /* 0x00000000ff007212 */ /* 0x032fe200078e33ff */
[----:B------:R-:W-:-:S03]  /*1e50*/  VIADD R25, R25, 0x80 ;  /* 0x0000008019197836 */ /* 0x000fc60000000000 */
[----:B------:R-:W-:-:S07]  /*1e60*/  PRMT R23, R0, 0x7610, R23 ;  /* 0x0000761000177816 */ /* 0x000fce0000000017 */
.L_x_32542:
[----:B------:R-:W-:Y:S05]  /*1e70*/  BSYNC.RECONVERGENT B6 ;  /* 0x0000000000067941 */ /* 0x000fea0003800200 */
.L_x_32541:
        /* <DEDUP_REMOVED lines=23> */
.L_x_32581:
[----:B------:R0:W5:Y:S01]  /*1ff0*/  LDG.E.U8 R0, desc[UR36][R4.64] ;  /* 0x0000002404007981 */ /* 0x000162000c1e1100 */
[----:B------:R-:W-:Y:S05]  /*2000*/  BRA `(.L_x_32583) ;  /* 0x0000000c00507947 */ /* 0x000fea0003800000 */
.L_x_32580:
        /* <DEDUP_REMOVED lines=8> */
.L_x_32585:
[----:B------:R0:W5:Y:S01]  /*2090*/  LDG.E.U16 R0, desc[UR36][R4.64] ;  /* 0x0000002404007981 */ /* 0x000162000c1e1500 */
[----:B------:R-:W-:Y:S05]  /*20a0*/  BRA `(.L_x_32583) ;  /* 0x0000000c00287947 */ /* 0x000fea0003800000 */
.L_x_32584:
[----:B------:R0:W5:Y:S01]  /*20b0*/  LDG.E.U16 R0, desc[UR36][R4.64] ;  /* 0x0000002404007981 */ /* 0x000162000c1e1500 */
[----:B------:R-:W-:Y:S05]  /*20c0*/  BRA `(.L_x_32583) ;  /* 0x0000000c00207947 */ /* 0x000fea0003800000 */
.L_x_32579:
        /* <DEDUP_REMOVED lines=9> */
.L_x_32587:
[----:B------:R-:W2:Y:S02]  /*2160*/  LDG.E.U16 R3, desc[UR36][R4.64] ;  /* 0x0000002404037981 */ /* 0x000ea4000c1e1500 */
[----:B--2---:R-:W-:-:S06]  /*2170*/  HADD2.F32 R3, -RZ, R3.H0_H0 ;  /* 0x20000003ff037230 */ /* 0x004fcc0000004100 */
[----:B------:R-:W0:Y:S02]  /*2180*/  F2I.FTZ.TRUNC.NTZ R3, R3 ;  /* 0x0000000300037305 */ /* 0x000e24000021f100 */
[----:B0-----:R-:W-:Y:S01]  /*2190*/  PRMT R0, R3, 0x7610, R0 ;  /* 0x0000761003007816 */ /* 0x001fe20000000000 */
[----:B------:R-:W-:Y:S06]  /*21a0*/  BRA `(.L_x_32583) ;  /* 0x0000000800e87947 */ /* 0x000fec0003800000 */
.L_x_32586:
        /* <DEDUP_REMOVED lines=9> */
.L_x_32589:
[----:B------:R-:W2:Y:S02]  /*2240*/  LDG.E.U16 R4, desc[UR36][R4.64] ;  /* 0x0000002404047981 */ /* 0x000ea4000c1e1500 */
[----:B--2---:R-:W-:-:S06]  /*2250*/  HADD2.F32 R3, -RZ, R4.H0_H0 ;  /* 0x20000004ff037230 */ /* 0x004fcc0000004100 */
[----:B------:R-:W0:Y:S02]  /*2260*/  F2I.FTZ.TRUNC.NTZ R3, R3 ;  /* 0x0000000300037305 */ /* 0x000e24000021f100 */
[----:B0-----:R-:W-:Y:S01]  /*2270*/  PRMT R0, R3, 0x7610, R0 ;  /* 0x0000761003007816 */ /* 0x001fe20000000000 */
[----:B------:R-:W-:Y:S06]  /*2280*/  BRA `(.L_x_32583) ;  /* 0x0000000800b07947 */ /* 0x000fec0003800000 */
.L_x_32588:
[----:B------:R-:W2:Y:S02]  /*2290*/  LDG.E.64 R4, desc[UR36][R4.64] ;  /* 0x0000002404047981 */ /* 0x000ea4000c1e1b00 */
[----:B--2---:R0:W1:Y:S02]  /*22a0*/  F2I.F64.TRUNC R0, R4 ;  /* 0x0000000400007311 */ /* 0x004064000030d100 */
[----:B01----:R-:W-:Y:S05]  /*22b0*/  BRA `(.L_x_32583) ;  /* 0x0000000800a47947 */ /* 0x003fea0003800000 */
.L_x_32578:
        /* <DEDUP_REMOVED lines=12> */
.L_x_32592:
[----:B------:R-:W2:Y:S02]  /*2380*/  LDG.E.64 R4, desc[UR36][R4.64] ;  /* 0x0000002404047981 */ /* 0x000ea4000c1e1b00 */
[----:B--2---:R3:W4:Y:S02]  /*2390*/  F2I.F64.TRUNC R0, R4 ;  /* 0x0000000400007311 */ /* 0x004724000030d100 */
[----:B---34-:R-:W-:Y:S05]  /*23a0*/  BRA `(.L_x_32583) ;  /* 0x0000000800687947 */ /* 0x018fea0003800000 */
.L_x_32591:
        /* <DEDUP_REMOVED lines=27> */
.L_x_32594:
        /* <DEDUP_REMOVED lines=15> */
.L_x_32593:
[----:B------:R-:W2:Y:S02]  /*2650*/  LDG.E.U16 R3, desc[UR36][R4.64] ;  /* 0x0000002404037981 */ /* 0x000ea4000c1e1500 */
[----:B--2---:R-:W-:-:S06]  /*2660*/  IMAD.U32 R3, R3, 0x10000, RZ ;  /* 0x0001000003037824 */ /* 0x004fcc00078e00ff */
[----:B------:R-:W0:Y:S02]  /*2670*/  F2I.FTZ.TRUNC.NTZ R3, R3 ;  /* 0x0000000300037305 */ /* 0x000e24000021f100 */
[----:B0-----:R-:W-:Y:S01]  /*2680*/  PRMT R0, R3, 0x7610, R0 ;  /* 0x0000761003007816 */ /* 0x001fe20000000000 */
[----:B------:R-:W-:Y:S06]  /*2690*/  BRA `(.L_x_32583) ;  /* 0x0000000400ac7947 */ /* 0x000fec0003800000 */
.L_x_32590:
        /* <DEDUP_REMOVED lines=10> */
.L_x_32597:
        /* <DEDUP_REMOVED lines=21> */
.L_x_32601:
[----:B------:R-:W-:Y:S05]  /*2890*/  BSYNC.RECONVERGENT B1 ;  /* 0x0000000000017941 */ /* 0x000fea0003800200 */
.L_x_32600:
[----:B------:R-:W-:Y:S01]  /*28a0*/  IMAD.SHL.U32 R0, R0, 0x100000, RZ ;  /* 0x0010000000007824 */ /* 0x000fe200078e00ff */
[----:B------:R-:W-:-:S04]  /*28b0*/  LEA R3, R3, 0x3b800000, 0x17 ;  /* 0x3b80000003037811 */ /* 0x000fc800078eb8ff */
[----:B------:R-:W-:-:S07]  /*28c0*/  LOP3.LUT R3, R3, R0, R7, 0xfe, !PT ;  /* 0x0000000003037212 */ /* 0x000fce00078efe07 */
.L_x_32599:
[----:B------:R-:W-:Y:S05]  /*28d0*/  BSYNC.RECONVERGENT B0 ;  /* 0x0000000000007941 */ /* 0x000fea0003800200 */
.L_x_32598:
[----:B------:R-:W0:Y:S02]  /*28e0*/  F2I.FTZ.TRUNC.NTZ R3, R3 ;  /* 0x0000000300037305 */ /* 0x000e24000021f100 */
[----:B0-----:R-:W-:Y:S01]  /*28f0*/  PRMT R0, R3, 0x7610, R0 ;  /* 0x0000761003007816 */ /* 0x001fe20000000000 */
[----:B------:R-:W-:Y:S06]  /*2900*/  BRA `(.L_x_32583) ;  /* 0x0000000400107947 */ /* 0x000fec0003800000 */
.L_x_32596:
        /* <DEDUP_REMOVED lines=21> */
.L_x_32605:
[----:B------:R-:W-:Y:S05]  /*2a60*/  BSYNC.RECONVERGENT B1 ;  /* 0x0000000000017941 */ /* 0x000fea0003800200 */
.L_x_32604:
[----:B------:R-:W-:Y:S01]  /*2a70*/  IMAD.SHL.U32 R0, R0, 0x200000, RZ ;  /* 0x0020000000007824 */ /* 0x000fe200078e00ff */
[----:B------:R-:W-:-:S04]  /*2a80*/  LEA R3, R3, 0x37800000, 0x17 ;  /* 0x3780000003037811 */ /* 0x000fc800078eb8ff */
[----:B------:R-:W-:-:S07]  /*2a90*/  LOP3.LUT R3, R3, R0, R7, 0xfe, !PT ;  /* 0x0000000003037212 */ /* 0x000fce00078efe07 */
.L_x_32603:
[----:B------:R-:W-:Y:S05]  /*2aa0*/  BSYNC.RECONVERGENT B0 ;  /* 0x0000000000007941 */ /* 0x000fea0003800200 */
.L_x_32602:
[----:B------:R-:W0:Y:S02]  /*2ab0*/  F2I.FTZ.TRUNC.NTZ R3, R3 ;  /* 0x0000000300037305 */ /* 0x000e24000021f100 */
[----:B0-----:R-:W-:Y:S01]  /*2ac0*/  PRMT R0, R3, 0x7610, R0 ;  /* 0x0000761003007816 */ /* 0x001fe20000000000 */
[----:B------:R-:W-:Y:S06]  /*2ad0*/  BRA `(.L_x_32583) ;  /* 0x00000000009c7947 */ /* 0x000fec0003800000 */
.L_x_32595:
        /* <DEDUP_REMOVED lines=14> */
.L_x_32609:
[----:B------:R-:W-:Y:S05]  /*2bc0*/  BSYNC.RECONVERGENT B0 ;  /* 0x0000000000007941 */ /* 0x000fea0003800200 */
.L_x_32608:
[----:B------:R-:W0:Y:S02]  /*2bd0*/  F2I.FTZ.TRUNC.NTZ R3, R3 ;  /* 0x0000000300037305 */ /* 0x000e24000021f100 */
[----:B0-----:R-:W-:Y:S01]  /*2be0*/  PRMT R0, R3, 0x7610, R0 ;  /* 0x0000761003007816 */ /* 0x001fe20000000000 */
[----:B------:R-:W-:Y:S06]  /*2bf0*/  BRA `(.L_x_32583) ;  /* 0x0000000000547947 */ /* 0x000fec0003800000 */
.L_x_32582:
        /* <DEDUP_REMOVED lines=16> */
.L_x_32610:
[----:B------:R-:W-:Y:S01]  /*2d00*/  PRMT R0, RZ, 0x7610, R0 ;  /* 0x00007610ff007816 */ /* 0x000fe20000000000 */
[----:B------:R-:W-:Y:S06]  /*2d10*/  BRA `(.L_x_32583) ;  /* 0x00000000000c7947 */ /* 0x000fec0003800000 */
.L_x_32607:
[----:B------:R2:W5:Y:S01]  /*2d20*/  LDG.E.U16 R0, desc[UR36][R4.64] ;  /* 0x0000002404007981 */ /* 0x000562000c1e1500 */
[----:B------:R-:W-:Y:S05]  /*2d30*/  BRA `(.L_x_32583) ;  /* 0x0000000000047947 */ /* 0x000fea0003800000 */
.L_x_32606:
[----:B------:R1:W5:Y:S02]  /*2d40*/  LDG.E.U16 R0, desc[UR36][R4.64] ;  /* 0x0000002404007981 */ /* 0x000364000c1e1500 */
.L_x_32583:
[----:B-1--45:R-:W-:Y:S01]  /*2d50*/  LOP3.LUT R0, RZ, R0, RZ, 0x33, !PT ;  /* 0x00000000ff007212 */ /* 0x032fe200078e33ff */
[----:B------:R-:W-:-:S03]  /*2d60*/  VIADD R25, R25, 0x80 ;  /* 0x0000008019197836 */ /* 0x000fc60000000000 */
[----:B------:R-:W-:-:S07]  /*2d70*/  PRMT R22, R0, 0x7610, R22 ;  /* 0x0000761000167816 */ /* 0x000fce0000000016 */
.L_x_32577:
[----:B------:R-:W-:Y:S05]  /*2d80*/  BSYNC.RECONVERGENT B6 ;  /* 0x0000000000067941 */ /* 0x000fea0003800200 */
.L_x_32576:
        /* <DEDUP_REMOVED lines=23> */
.L_x_32616:
[----:B------:R0:W5:Y:S01]  /*2f00*/  LDG.E.U8 R0, desc[UR36][R4.64] ;  /* 0x0000002404007981 */ /* 0x000162000c1e1100 */
[----:B------:R-:W-:Y:S05]  /*2f10*/  BRA `(.L_x_32618) ;  /* 0x0000000c00507947 */ /* 0x000fea0003800000 */
.L_x_32615:
        /* <DEDUP_REMOVED lines=8> */
.L_x_32620:
[----:B------:R0:W5:Y:S01]  /*2fa0*/  LDG.E.U16 R0, desc[UR36][R4.64] ;  /* 0x0000002404007981 */ /* 0x000162000c1e1500 */
[----:B------:R-:W-:Y:S05]  /*2fb0*/  BRA `(.L_x_32618) ;  /* 0x0000000c00287947 */ /* 0x000fea0003800000 */
.L_x_32619:
[----:B------:R0:W5:Y:S01]  /*2fc0*/  LDG.E.U16 R0, desc[UR36][R4.64] ;  /* 0x0000002404007981 */ /* 0x000162000c1e1500 */
[----:B------:R-:W-:Y:S05]  /*2fd0*/  BRA `(.L_x_32618) ;  /* 0x0000000c00207947 */ /* 0x000fea0003800000 */
.L_x_32614:
        /* <DEDUP_REMOVED lines=9> */
.L_x_32622:
[----:B------:R-:W2:Y:S02]  /*3070*/  LDG.E.U16 R3, desc[UR36][R4.64] ;  /* 0x0000002404037981 */ /* 0x000ea4000c1e1500 */
[----:B--2---:R-:W-:-:S06]  /*3080*/  HADD2.F32 R3, -RZ, R3.H0_H0 ;  /* 0x20000003ff037230 */ /* 0x004fcc0000004100 */
[----:B------:R-:W0:Y:S02]  /*3090*/  F2I.FTZ.TRUNC.NTZ R3, R3 ;  /* 0x0000000300037305 */ /* 0x000e24000021f100 */
[----:B0-----:R-:W-:Y:S01]  /*30a0*/  PRMT R0, R3, 0x7610, R0 ;  /* 0x0000761003007816 */ /* 0x001fe20000000000 */
[----:B------:R-:W-:Y:S06]  /*30b0*/  BRA `(.L_x_32618) ;  /* 0x0000000800e87947 */ /* 0x000fec0003800000 */
.L_x_32621:
        /* <DEDUP_REMOVED lines=9> */
.L_x_32624:
[----:B------:R-:W2:Y:S02]  /*3150*/  LDG.E.U16 R4, desc[UR36][R4.64] ;  /* 0x0000002404047981 */ /* 0x000ea4000c1e1500 */
[----:B--2---:R-:W-:-:S06]  /*3160*/  HADD2.F32 R3, -RZ, R4.H0_H0 ;  /* 0x20000004ff037230 */ /* 0x004fcc0000004100 */
[----:B------:R-:W0:Y:S02]  /*3170*/  F2I.FTZ.TRUNC.NTZ R3, R3 ;  /* 0x0000000300037305 */ /* 0x000e24000021f100 */
[----:B0-----:R-:W-:Y:S01]  /*3180*/  PRMT R0, R3, 0x7610, R0 ;  /* 0x0000761003007816 */ /* 0x001fe20000000000 */
[----:B------:R-:W-:Y:S06]  /*3190*/  BRA `(.L_x_32618) ;  /* 0x0000000800b07947 */ /* 0x000fec0003800000 */
.L_x_32623:
[----:B------:R-:W2:Y:S02]  /*31a0*/  LDG.E.64 R4, desc[UR36][R4.64] ;  /* 0x0000002404047981 */ /* 0x000ea4000c1e1b00 */
[----:B--2---:R0:W1:Y:S02]  /*31b0*/  F2I.F64.TRUNC R0, R4 ;  /* 0x0000000400007311 */ /* 0x004064000030d100 */
[----:B01----:R-:W-:Y:S05]  /*31c0*/  BRA `(.L_x_32618) ;  /* 0x0000000800a47947 */ /* 0x003fea0003800000 */
.L_x_32613:
        /* <DEDUP_REMOVED lines=12> */
.L_x_32627:
[----:B------:R-:W2:Y:S02]  /*3290*/  LDG.E.64 R4, desc[UR36][R4.64] ;  /* 0x0000002404047981 */ /* 0x000ea4000c1e1b00 */
[----:B--2---:R3:W4:Y:S02]  /*32a0*/  F2I.F64.TRUNC R0, R4 ;  /* 0x0000000400007311 */ /* 0x004724000030d100 */
[----:B---34-:R-:W-:Y:S05]  /*32b0*/  BRA `(.L_x_32618) ;  /* 0x0000000800687947 */ /* 0x018fea0003800000 */
.L_x_32626:
        /* <DEDUP_REMOVED lines=27> */
.L_x_32629:
        /* <DEDUP_REMOVED lines=15> */
.L_x_32628:
[----:B------:R-:W2:Y:S02]  /*3560*/  LDG.E.U16 R3, desc[UR36][R4.64] ;  /* 0x0000002404037981 */ /* 0x000ea4000c1e1500 */
[----:B--2---:R-:W-:-:S06]  /*3570*/  IMAD.U32 R3, R3, 0x10000, RZ ;  /* 0x0001000003037824 */ /* 0x004fcc00078e00ff */
[----:B------:R-:W0:Y:S02]  /*3580*/  F2I.FTZ.TRUNC.NTZ R3, R3 ;  /* 0x0000000300037305 */ /* 0x000e24000021f100 */
[----:B0-----:R-:W-:Y:S01]  /*3590*/  PRMT R0, R3, 0x7610, R0 ;  /* 0x0000761003007816 */ /* 0x001fe20000000000 */
[----:B------:R-:W-:Y:S06]  /*35a0*/  BRA `(.L_x_32618) ;  /* 0x0000000400ac7947 */ /* 0x000fec0003800000 */
.L_x_32625:
        /* <DEDUP_REMOVED lines=10> */
.L_x_32632:
        /* <DEDUP_REMOVED lines=21> */
.L_x_32636:
[----:B------:R-:W-:Y:S05]  /*37a0*/  BSYNC.RECONVERGENT B1 ;  /* 0x0000000000017941 */ /* 0x000fea0003800200 */
.L_x_32635:
[----:B------:R-:W-:Y:S01]  /*37b0*/  IMAD.SHL.U32 R0, R0, 0x100000, RZ ;  /* 0x0010000000007824 */ /* 0x000fe200078e00ff */
[----:B------:R-:W-:-:S04]  /*37c0*/  LEA R3, R3, 0x3b800000, 0x17 ;  /* 0x3b80000003037811 */ /* 0x000fc800078eb8ff */
[----:B------:R-:W-:-:S07]  /*37d0*/  LOP3.LUT R3, R3, R0, R7, 0xfe, !PT ;  /* 0x0000000003037212 */ /* 0x000fce00078efe07 */
.L_x_32634:
[----:B------:R-:W-:Y:S05]  /*37e0*/  BSYNC.RECONVERGENT B0 ;  /* 0x0000000000007941 */ /* 0x000fea0003800200 */
.L_x_32633:
[----:B------:R-:W0:Y:S02]  /*37f0*/  F2I.FTZ.TRUNC.NTZ R3, R3 ;  /* 0x0000000300037305 */ /* 0x000e24000021f100 */
[----:B0-----:R-:W-:Y:S01]  /*3800*/  PRMT R0, R3, 0x7610, R0 ;  /* 0x0000761003007816 */ /* 0x001fe20000000000 */
[----:B------:R-:W-:Y:S06]  /*3810*/  BRA `(.L_x_32618) ;  /* 0x0000000400107947 */ /* 0x000fec0003800000 */
.L_x_32631:
        /* <DEDUP_REMOVED lines=21> */
.L_x_32640:
[----:B------:R-:W-:Y:S05]  /*3970*/  BSYNC.RECONVERGENT B1 ;  /* 0x0000000000017941 */ /* 0x000fea0003800200 */
.L_x_32639:
[----:B------:R-:W-:Y:S01]  /*3980*/  IMAD.SHL.U32 R0, R0, 0x200000, RZ ;  /* 0x0020000000007824 */ /* 0x000fe200078e00ff */
[----:B------:R-:W-:-:S04]  /*3990*/  LEA R3, R3, 0x37800000, 0x17 ;  /* 0x3780000003037811 */ /* 0x000fc800078eb8ff */
[----:B------:R-:W-:-:S07]  /*39a0*/  LOP3.LUT R3, R3, R0, R7, 0xfe, !PT ;  /* 0x0000000003037212 */ /* 0x000fce00078efe07 */
.L_x_32638:
[----:B------:R-:W-:Y:S05]  /*39b0*/  BSYNC.RECONVERGENT B0 ;  /* 0x0000000000007941 */ /* 0x000fea0003800200 */
.L_x_32637:
[----:B------:R-:W0:Y:S02]  /*39c0*/  F2I.FTZ.TRUNC.NTZ R3, R3 ;  /* 0x0000000300037305 */ /* 0x000e24000021f100 */
[----:B0-----:R-:W-:Y:S01]  /*39d0*/  PRMT R0, R3, 0x7610, R0 ;  /* 0x0000761003007816 */ /* 0x001fe20000000000 */
[----:B------:R-:W-:Y:S06]  /*39e0*/  BRA `(.L_x_32618) ;  /* 0x00000000009c7947 */ /* 0x000fec0003800000 */
.L_x_32630:
        /* <DEDUP_REMOVED lines=14> */
.L_x_32644:
[----:B------:R-:W-:Y:S05]  /*3ad0*/  BSYNC.RECONVERGENT B0 ;  /* 0x0000000000007941 */ /* 0x000fea0003800200 */
.L_x_32643:
[----:B------:R-:W0:Y:S02]  /*3ae0*/  F2I.FTZ.TRUNC.NTZ R3, R3 ;  /* 0x0000000300037305 */ /* 0x000e24000021f100 */
[----:B0-----:R-:W-:Y:S01]  /*3af0*/  PRMT R0, R3, 0x7610, R0 ;  /* 0x0000761003007816 */ /* 0x001fe20000000000 */
[----:B------:R-:W-:Y:S06]  /*3b00*/  BRA `(.L_x_32618) ;  /* 0x0000000000547947 */ /* 0x000fec0003800000 */
.L_x_32617:
        /* <DEDUP_REMOVED lines=16> */
.L_x_32645:
[----:B------:R-:W-:Y:S01]  /*3c10*/  PRMT R0, RZ, 0x7610, R0 ;  /* 0x00007610ff007816 */ /* 0x000fe20000000000 */
[----:B------:R-:W-:Y:S06]  /*3c20*/  BRA `(.L_x_32618) ;  /* 0x00000000000c7947 */ /* 0x000fec0003800000 */
.L_x_32642:
[----:B------:R2:W5:Y:S01]  /*3c30*/  LDG.E.U16 R0, desc[UR36][R4.64] ;  /* 0x0000002404007981 */ /* 0x000562000c1e1500 */
[----:B------:R-:W-:Y:S05]  /*3c40*/  BRA `(.L_x_32618) ;  /* 0x0000000000047947 */ /* 0x000fea0003800000 */
.L_x_32641:
[----:B------:R1:W5:Y:S02]  /*3c50*/  LDG.E.U16 R0, desc[UR36][R4.64] ;  /* 0x0000002404007981 */ /* 0x000364000c1e1500 */
.L_x_32618:
[----:B-1--45:R-:W-:-:S04]  /*3c60*/  LOP3.LUT R0, RZ, R0, RZ, 0x33, !PT ;  /* 0x00000000ff007212 */ /* 0x032fc800078e33ff */
[----:B------:R-:W-:-:S07]  /*3c70*/  PRMT R17, R0, 0x7610, R17 ;  /* 0x0000761000117816 */ /* 0x000fce0000000011 */
.L_x_32612:
[----:B------:R-:W-:Y:S05]  /*3c80*/  BSYNC.RECONVERGENT B6 ;  /* 0x0000000000067941 */ /* 0x000fea0003800200 */
.L_x_32611:
[----:B------:R-:W1:Y:S01]  /*3c90*/  LDC.U8 R18, c[0x0][0x3a4] ;  /* 0x0000e900ff127b82 */ /* 0x000e620000000000 */
[----:B------:R-:W-:Y:S01]  /*3ca0*/  ISETP.GE.AND P0, PT, R19, R16, PT ;  /* 0x000000101300720c */ /* 0x000fe20003f06270 */
[----:B------:R-:W-:-:S12]  /*3cb0*/  BSSY.RECONVERGENT B6, `(.L_x_32646) ;  /* 0x00000ed000067945 */ /* 0x000fd80003800200 */
[----:B------:R-:W-:Y:S05]  /*3cc0*/  @P0 BRA `(.L_x_32647) ;  /* 0x0000000c00ac0947 */ /* 0x000fea0003800000 */
[----:B------:R-:W5:Y:S01]  /*3cd0*/  LDCU UR4, c[0x0][0x3a8] ;  /* 0x00007500ff0477ac */ /* 0x000f620008000800 */
[----:B------:R-:W5:Y:S01]  /*3ce0*/  LDC.64 R8, c[0x0][0x388] ;  /* 0x0000e200ff087b82 */ /* 0x000f620000000a00 */
[----:B------:R-:W-:Y:S01]  /*3cf0*/  IMAD R0, R2, 0x200, R19 ;  /* 0x0000020002007824 */ /* 0x000fe200078e0213 */
[----:B01234-:R-:W-:Y:S01]  /*3d00*/  PRMT R4, R18, 0x9910, RZ ;  /* 0x0000991012047816 */ /* 0x01ffe200000000ff */
[----:B------:R-:W-:Y:S02]  /*3d10*/  VIADD R19, R19, 0x80 ;  /* 0x0000008013137836 */ /* 0x000fe40000000000 */
[----:B-----5:R-:W-:Y:S02]  /*3d20*/  IMAD R3, R0, UR4, RZ ;  /* 0x0000000400037c24 */ /* 0x020fe4000f8e02ff */
[----:B------:R-:W-:-:S05]  /*3d30*/  IMAD.MOV.U32 R0, RZ, RZ, R4 ;  /* 0x000000ffff007224 */ /* 0x000fca00078e0004 */
[----:B------:R-:W-:Y:S02]  /*3d40*/  ISETP.GT.AND P0, PT, R0, 0x9, PT ;  /* 0x000000090000780c */ /* 0x000fe40003f04270 */
[----:B------:R-:W-:-:S05]  /*3d50*/  IADD3 R8, P1, PT, R3, R8, RZ ;  /* 0x0000000803087210 */ /* 0x000fca0007f3e0ff */
        /* <DEDUP_REMOVED lines=12> */
.L_x_32651:
[----:B------:R0:W-:Y:S01]  /*3e20*/  STG.E.U8 desc[UR36][R8.64], R24 ;  /* 0x0000001808007986 */ /* 0x0001e2000c101124 */
[----:B------:R-:W-:Y:S05]  /*3e30*/  BRA `(.L_x_32647) ;  /* 0x0000000c00507947 */ /* 0x000fea0003800000 */
.L_x_32650:
        /* <DEDUP_REMOVED lines=10> */
.L_x_32654:
[----:B------:R-:W-:-:S05]  /*3ee0*/  PRMT R3, R24, 0x9910, RZ ;  /* 0x0000991018037816 */ /* 0x000fca00000000ff */
[----:B------:R0:W-:Y:S01]  /*3ef0*/  STG.E desc[UR36][R8.64], R3 ;  /* 0x0000000308007986 */ /* 0x0001e2000c101924 */
[----:B------:R-:W-:Y:S05]  /*3f00*/  BRA `(.L_x_32647) ;  /* 0x0000000c001c7947 */ /* 0x000fea0003800000 */
.L_x_32653:
[----:B------:R0:W-:Y:S01]  /*3f10*/  STG.E.U16 desc[UR36][R8.64], R24 ;  /* 0x0000001808007986 */ /* 0x0001e2000c101524 */
[----:B------:R-:W-:Y:S05]  /*3f20*/  BRA `(.L_x_32647) ;  /* 0x0000000c00147947 */ /* 0x000fea0003800000 */
.L_x_32649:
        /* <DEDUP_REMOVED lines=9> */
.L_x_32656:
[----:B------:R-:W0:Y:S02]  /*3fc0*/  I2F.S16 R0, R24 ;  /* 0x0000001800007306 */ /* 0x000e240000101400 */
[----:B0-----:R-:W-:-:S05]  /*3fd0*/  F2FP.F16.F32.PACK_AB R0, RZ, R0 ;  /* 0x00000000ff00723e */ /* 0x001fca00000000ff */
[----:B------:R0:W-:Y:S01]  /*3fe0*/  STG.E.U16 desc[UR36][R8.64], R0 ;  /* 0x0000000008007986 */ /* 0x0001e2000c101524 */
[----:B------:R-:W-:Y:S05]  /*3ff0*/  BRA `(.L_x_32647) ;  /* 0x0000000800e07947 */ /* 0x000fea0003800000 */
.L_x_32655:
        /* <DEDUP_REMOVED lines=10> */
.L_x_32658:
[----:B------:R-:W0:Y:S02]  /*40a0*/  I2F.S16 R24, R24 ;  /* 0x0000001800187306 */ /* 0x000e240000101400 */
[----:B0-----:R-:W-:-:S04]  /*40b0*/  F2FP.F16.F32.PACK_AB R3, RZ, R24 ;  /* 0x00000018ff03723e */ /* 0x001fc800000000ff */
[----:B------:R-:W-:-:S05]  /*40c0*/  PRMT R3, R3, 0x5410, RZ ;  /* 0x0000541003037816 */ /* 0x000fca00000000ff */
[----:B------:R0:W-:Y:S01]  /*40d0*/  STG.E desc[UR36][R8.64], R3 ;  /* 0x0000000308007986 */ /* 0x0001e2000c101924 */
[----:B------:R-:W-:Y:S05]  /*40e0*/  BRA `(.L_x_32647) ;  /* 0x0000000800a47947 */ /* 0x000fea0003800000 */
.L_x_32657:
[----:B------:R-:W0:Y:S02]  /*40f0*/  I2F.F64.S16 R24, R24 ;  /* 0x0000001800187312 */ /* 0x000e240000101c00 */
[----:B0-----:R0:W-:Y:S01]  /*4100*/  STG.E.64 desc[UR36][R8.64], R24 ;  /* 0x0000001808007986 */ /* 0x0011e2000c101b24 */
[----:B------:R-:W-:Y:S05]  /*4110*/  BRA `(.L_x_32647) ;  /* 0x0000000800987947 */ /* 0x000fea0003800000 */
.L_x_32648:
        /* <DEDUP_REMOVED lines=13> */
.L_x_32661:
[----:B------:R-:W-:Y:S01]  /*41f0*/  CS2R R6, SRZ ;  /* 0x0000000000067805 */ /* 0x000fe2000001ff00 */
[----:B------:R-:W0:Y:S04]  /*4200*/  I2F.F64.S16 R4, R24 ;  /* 0x0000001800047312 */ /* 0x000e280000101c00 */
[----:B0-----:R0:W-:Y:S01]  /*4210*/  STG.E.128 desc[UR36][R8.64], R4 ;  /* 0x0000000408007986 */ /* 0x0011e2000c101d24 */
[----:B------:R-:W-:Y:S05]  /*4220*/  BRA `(.L_x_32647) ;  /* 0x0000000800547947 */ /* 0x000fea0003800000 */
.L_x_32660:
        /* <DEDUP_REMOVED lines=19> */
.L_x_32665:
[----:B------:R-:W-:Y:S05]  /*4360*/  BSYNC.RECONVERGENT B0 ;  /* 0x0000000000007941 */ /* 0x000fea0003800200 */
.L_x_32664:
[----:B------:R-:W-:-:S05]  /*4370*/  LOP3.LUT R5, R0, 0x80, R5, 0xf8, !PT ;  /* 0x0000008000057812 */ /* 0x000fca00078ef805 */
[----:B------:R0:W-:Y:S01]  /*4380*/  STG.E.U8 desc[UR36][R8.64], R5 ;  /* 0x0000000508007986 */ /* 0x0001e2000c101124 */
[----:B------:R-:W-:Y:S05]  /*4390*/  BRA `(.L_x_32647) ;  /* 0x0000000400f87947 */ /* 0x000fea0003800000 */
.L_x_32663:
        /* <DEDUP_REMOVED lines=15> */
.L_x_32667:
[----:B------:R-:W-:Y:S05]  /*4490*/  BSYNC.RECONVERGENT B0 ;  /* 0x0000000000007941 */ /* 0x000fea0003800200 */
.L_x_32666:
[----:B------:R-:W-:-:S05]  /*44a0*/  LOP3.LUT R5, R0, 0x80, R5, 0xf8, !PT ;  /* 0x0000008000057812 */ /* 0x000fca00078ef805 */
[----:B------:R0:W-:Y:S01]  /*44b0*/  STG.E.U8 desc[UR36][R8.64], R5 ;  /* 0x0000000508007986 */ /* 0x0001e2000c101124 */
[----:B------:R-:W-:Y:S05]  /*44c0*/  BRA `(.L_x_32647) ;  /* 0x0000000400ac7947 */ /* 0x000fea0003800000 */
.L_x_32662:
[----:B------:R-:W0:Y:S02]  /*44d0*/  I2F.S16 R0, R24 ;  /* 0x0000001800007306 */ /* 0x000e240000101400 */
[----:B0-----:R-:W-:-:S05]  /*44e0*/  F2FP.BF16.F32.PACK_AB R0, RZ, R0 ;  /* 0x00000000ff00723e */ /* 0x001fca00000010ff */
[----:B------:R0:W-:Y:S01]  /*44f0*/  STG.E.U16 desc[UR36][R8.64], R0 ;  /* 0x0000000008007986 */ /* 0x0001e2000c101524 */
[----:B------:R-:W-:Y:S05]  /*4500*/  BRA `(.L_x_32647) ;  /* 0x00000004009c7947 */ /* 0x000fea0003800000 */
.L_x_32659:
        /* <DEDUP_REMOVED lines=10> */
.L_x_32670:
        /* <DEDUP_REMOVED lines=13> */
.L_x_32673:
[----:B------:R-:W-:-:S04]  /*4680*/  SHF.R.U32.HI R0, RZ, 0x14, R3 ;  /* 0x00000014ff007819 */ /* 0x000fc80000011603 */
[----:B------:R-:W-:-:S04]  /*4690*/  LOP3.LUT R0, R0, 0x1, RZ, 0xc0, !PT ;  /* 0x0000000100007812 */ /* 0x000fc800078ec0ff */
[----:B------:R-:W-:-:S04]  /*46a0*/  IADD3 R0, PT, PT, R3, 0x487ffff, R0 ;  /* 0x0487ffff03007810 */ /* 0x000fc80007ffe000 */
[----:B------:R-:W-:-:S04]  /*46b0*/  SHF.R.U32.HI R0, RZ, 0x14, R0 ;  /* 0x00000014ff007819 */ /* 0x000fc80000011600 */
[----:B------:R-:W-:-:S07]  /*46c0*/  LOP3.LUT R0, R0, 0xff, RZ, 0xc0, !PT ;  /* 0x000000ff00007812 */ /* 0x000fce00078ec0ff */
.L_x_32674:
[----:B------:R-:W-:-:S04]  /*46d0*/  SHF.R.U32.HI R3, RZ, 0x18, R3 ;  /* 0x00000018ff037819 */ /* 0x000fc80000011603 */
[----:B------:R-:W-:-:S04]  /*46e0*/  LOP3.LUT R0, R0, 0x80, R3, 0xf8, !PT ;  /* 0x0000008000007812 */ /* 0x000fc800078ef803 */
[----:B------:R-:W-:-:S07]  /*46f0*/  PRMT R4, R0, 0x7610, R4 ;  /* 0x0000761000047816 */ /* 0x000fce0000000004 */
.L_x_32672:
[----:B------:R-:W-:Y:S05]  /*4700*/  BSYNC.RECONVERGENT B0 ;  /* 0x0000000000007941 */ /* 0x000fea0003800200 */
.L_x_32671:
[----:B------:R0:W-:Y:S01]  /*4710*/  STG.E.U8 desc[UR36][R8.64], R4 ;  /* 0x0000000408007986 */ /* 0x0001e2000c101124 */
[----:B------:R-:W-:Y:S05]  /*4720*/  BRA `(.L_x_32647) ;  /* 0x0000000400147947 */ /* 0x000fea0003800000 */
.L_x_32669:
        /* <DEDUP_REMOVED lines=13> */
.L_x_32677:
[----:B------:R-:W-:-:S04]  /*4800*/  SHF.R.U32.HI R0, RZ, 0x15, R3 ;  /* 0x00000015ff007819 */ /* 0x000fc80000011603 */
[----:B------:R-:W-:-:S04]  /*4810*/  LOP3.LUT R0, R0, 0x1, RZ, 0xc0, !PT ;  /* 0x0000000100007812 */ /* 0x000fc800078ec0ff */
[----:B------:R-:W-:-:S04]  /*4820*/  IADD3 R0, PT, PT, R3, 0x88fffff, R0 ;  /* 0x088fffff03007810 */ /* 0x000fc80007ffe000 */
[----:B------:R-:W-:-:S04]  /*4830*/  SHF.R.U32.HI R0, RZ, 0x15, R0 ;  /* 0x00000015ff007819 */ /* 0x000fc80000011600 */
[----:B------:R-:W-:-:S07]  /*4840*/  LOP3.LUT R0, R0, 0xff, RZ, 0xc0, !PT ;  /* 0x000000ff00007812 */ /* 0x000fce00078ec0ff */
.L_x_32678:
[----:B------:R-:W-:-:S04]  /*4850*/  SHF.R.U32.HI R3, RZ, 0x18, R3 ;  /* 0x00000018ff037819 */ /* 0x000fc80000011603 */
[----:B------:R-:W-:-:S04]  /*4860*/  LOP3.LUT R0, R0, 0x80, R3, 0xf8, !PT ;  /* 0x0000008000007812 */ /* 0x000fc800078ef803 */
[----:B------:R-:W-:-:S07]  /*4870*/  PRMT R4, R0, 0x7610, R4 ;  /* 0x0000761000047816 */ /* 0x000fce0000000004 */
.L_x_32676:
[----:B------:R-:W-:Y:S05]  /*4880*/  BSYNC.RECONVERGENT B0 ;  /* 0x0000000000007941 */ /* 0x000fea0003800200 */
.L_x_32675:
[----:B------:R0:W-:Y:S01]  /*4890*/  STG.E.U8 desc[UR36][R8.64], R4 ;  /* 0x0000000408007986 */ /* 0x0001e2000c101124 */
[----:B------:R-:W-:Y:S05]  /*48a0*/  BRA `(.L_x_32647) ;  /* 0x0000000000b47947 */ /* 0x000fea0003800000 */
.L_x_32668:
[----:B------:R-:W-:-:S13]  /*48b0*/  ISETP.NE.AND P0, PT, R0, 0x1c, PT ;  /* 0x0000001c0000780c */ /* 0x000fda0003f05270 */
[----:B------:R-:W-:Y:S05]  /*48c0*/  @!P0 BRA `(.L_x_32679) ;  /* 0x0000000000a48947 */ /* 0x000fea0003800000 */
[----:B------:R-:W-:-:S13]  /*48d0*/  ISETP.NE.AND P0, PT, R0, 0x1d, PT ;  /* 0x0000001d0000780c */ /* 0x000fda0003f05270 */
[----:B------:R-:W-:Y:S05]  /*48e0*/  @!P0 BRA `(.L_x_32680) ;  /* 0x00000000008c8947 */ /* 0x000fea0003800000 */
[----:B------:R-:W-:-:S13]  /*48f0*/  ISETP.NE.AND P0, PT, R0, 0x2c, PT ;  /* 0x0000002c0000780c */ /* 0x000fda0003f05270 */
[----:B------:R-:W-:Y:S05]  /*4900*/  @!P0 BRA `(.L_x_32681) ;  /* 0x0000000000448947 */ /* 0x000fea0003800000 */
.L_x_32652:
        /* <DEDUP_REMOVED lines=16> */
.L_x_32682:
[----:B------:R-:W-:Y:S05]  /*4a10*/  BRA `(.L_x_32647) ;  /* 0x0000000000587947 */ /* 0x000fea0003800000 */
.L_x_32681:
        /* <DEDUP_REMOVED lines=16> */
.L_x_32680:
[----:B------:R-:W-:-:S04]  /*4b20*/  PRMT R4, R24, 0x9910, RZ ;  /* 0x0000991018047816 */ /* 0x000fc800000000ff */
[----:B------:R-:W-:-:S05]  /*4b30*/  SHF.R.S32.HI R5, RZ, 0x1f, R4 ;  /* 0x0000001fff057819 */ /* 0x000fca0000011404 */
[----:B------:R0:W-:Y:S01]  /*4b40*/  STG.E.64 desc[UR36][R8.64], R4 ;  /* 0x0000000408007986 */ /* 0x0001e2000c101b24 */
[----:B------:R-:W-:Y:S05]  /*4b50*/  BRA `(.L_x_32647) ;  /* 0x0000000000087947 */ /* 0x000fea0003800000 */
.L_x_32679:
[----:B------:R-:W-:-:S05]  /*4b60*/  PRMT R3, R24, 0x9910, RZ ;  /* 0x0000991018037816 */ /* 0x000fca00000000ff */
[----:B------:R0:W-:Y:S02]  /*4b70*/  STG.E desc[UR36][R8.64], R3 ;  /* 0x0000000308007986 */ /* 0x0001e4000c101924 */
.L_x_32647:
[----:B------:R-:W-:Y:S05]  /*4b80*/  BSYNC.RECONVERGENT B6 ;  /* 0x0000000000067941 */ /* 0x000fea0003800200 */
.L_x_32646:
[----:B------:R-:W-:Y:S01]  /*4b90*/  ISETP.GE.AND P0, PT, R19, R16, PT ;  /* 0x000000101300720c */ /* 0x000fe20003f06270 */
[----:B------:R-:W-:-:S12]  /*4ba0*/  BSSY.RECONVERGENT B6, `(.L_x_32683) ;  /* 0x00001d8000067945 */ /* 0x000fd80003800200 */
[----:B------:R-:W-:Y:S05]  /*4bb0*/  @P0 BRA `(.L_x_32684) ;  /* 0x0000001c00580947 */ /* 0x000fea0003800000 */
[----:B------:R-:W5:Y:S01]  /*4bc0*/  LDCU UR4, c[0x0][0x3a8] ;  /* 0x00007500ff0477ac */ /* 0x000f620008000800 */
[----:B0-----:R-:W0:Y:S01]  /*4bd0*/  LDC.64 R8, c[0x0][0x388] ;  /* 0x0000e200ff087b82 */ /* 0x001e220000000a00 */
[----:B------:R-:W-:Y:S01]  /*4be0*/  IMAD R0, R2, 0x200, R19 ;  /* 0x0000020002007824 */ /* 0x000fe200078e0213 */
[----:B-1234-:R-:W-:-:S03]  /*4bf0*/  PRMT R4, R18, 0x9910, RZ ;  /* 0x0000991012047816 */ /* 0x01efc600000000ff */
        /* <DEDUP_REMOVED lines=16> */
.L_x_32688:
[----:B------:R4:W-:Y:S01]  /*4d00*/  STG.E.U8 desc[UR36][R8.64], R23 ;  /* 0x0000001708007986 */ /* 0x0009e2000c101124 */
[----:B------:R-:W-:Y:S05]  /*4d10*/  BRA `(.L_x_32690) ;  /* 0x0000000c004c7947 */ /* 0x000fea0003800000 */
.L_x_32687:
        /* <DEDUP_REMOVED lines=10> */
.L_x_32692:
[----:B------:R-:W-:-:S05]  /*4dc0*/  PRMT R3, R23, 0x9910, RZ ;  /* 0x0000991017037816 */ /* 0x000fca00000000ff */
[----:B------:R2:W-:Y:S01]  /*4dd0*/  STG.E desc[UR36][R8.64], R3 ;  /* 0x0000000308007986 */ /* 0x0005e2000c101924 */
[----:B------:R-:W-:Y:S05]  /*4de0*/  BRA `(.L_x_32690) ;  /* 0x0000000c00187947 */ /* 0x000fea0003800000 */
.L_x_32691:
[----:B------:R0:W-:Y:S01]  /*4df0*/  STG.E.U16 desc[UR36][R8.64], R23 ;  /* 0x0000001708007986 */ /* 0x0001e2000c101524 */
[----:B------:R-:W-:Y:S05]  /*4e00*/  BRA `(.L_x_32690) ;  /* 0x0000000c00107947 */ /* 0x000fea0003800000 */
.L_x_32686:
        /* <DEDUP_REMOVED lines=9> */
.L_x_32694:
[----:B------:R-:W0:Y:S02]  /*4ea0*/  I2F.S16 R0, R23 ;  /* 0x0000001700007306 */ /* 0x000e240000101400 */
[----:B0-----:R-:W-:-:S05]  /*4eb0*/  F2FP.F16.F32.PACK_AB R0, RZ, R0 ;  /* 0x00000000ff00723e */ /* 0x001fca00000000ff */
[----:B------:R0:W-:Y:S01]  /*4ec0*/  STG.E.U16 desc[UR36][R8.64], R0 ;  /* 0x0000000008007986 */ /* 0x0001e2000c101524 */
[----:B------:R-:W-:Y:S05]  /*4ed0*/  BRA `(.L_x_32690) ;  /* 0x0000000800dc7947 */ /* 0x000fea0003800000 */
.L_x_32693:
        /* <DEDUP_REMOVED lines=10> */
.L_x_32696:
[----:B------:R-:W0:Y:S02]  /*4f80*/  I2F.S16 R23, R23 ;  /* 0x0000001700177306 */ /* 0x000e240000101400 */
[----:B0-----:R-:W-:-:S04]  /*4f90*/  F2FP.F16.F32.PACK_AB R3, RZ, R23 ;  /* 0x00000017ff03723e */ /* 0x001fc800000000ff */
[----:B------:R-:W-:-:S05]  /*4fa0*/  PRMT R3, R3, 0x5410, RZ ;  /* 0x0000541003037816 */ /* 0x000fca00000000ff */
[----:B------:R0:W-:Y:S01]  /*4fb0*/  STG.E desc[UR36][R8.64], R3 ;  /* 0x0000000308007986 */ /* 0x0001e2000c101924 */
[----:B------:R-:W-:Y:S05]  /*4fc0*/  BRA `(.L_x_32690) ;  /* 0x0000000800a07947 */ /* 0x000fea0003800000 */
.L_x_32695:
[----:B------:R-:W0:Y:S02]  /*4fd0*/  I2F.F64.S16 R4, R23 ;  /* 0x0000001700047312 */ /* 0x000e240000101c00 */
[----:B0-----:R0:W-:Y:S01]  /*4fe0*/  STG.E.64 desc[UR36][R8.64], R4 ;  /* 0x0000000408007986 */ /* 0x0011e2000c101b24 */
[----:B------:R-:W-:Y:S05]  /*4ff0*/  BRA `(.L_x_32690) ;  /* 0x0000000800947947 */ /* 0x000fea0003800000 */
.L_x_32685:
        /* <DEDUP_REMOVED lines=12> */
.L_x_32700:
        /* <DEDUP_REMOVED lines=17> */
.L_x_32703:
[----:B------:R-:W-:-:S04]  /*51d0*/  SHF.R.U32.HI R3, RZ, 0x18, R23 ;  /* 0x00000018ff037819 */ /* 0x000fc80000011617 */
[----:B------:R-:W-:-:S04]  /*51e0*/  LOP3.LUT R0, R0, 0x80, R3, 0xf8, !PT ;  /* 0x0000008000007812 */ /* 0x000fc800078ef803 */
[----:B------:R-:W-:-:S07]  /*51f0*/  PRMT R4, R0, 0x7610, R4 ;  /* 0x0000761000047816 */ /* 0x000fce0000000004 */
.L_x_32702:
[----:B------:R-:W-:Y:S05]  /*5200*/  BSYNC.RECONVERGENT B0 ;  /* 0x0000000000007941 */ /* 0x000fea0003800200 */
.L_x_32701:
[----:B------:R0:W-:Y:S01]  /*5210*/  STG.E.U8 desc[UR36][R8.64], R4 ;  /* 0x0000000408007986 */ /* 0x0001e2000c101124 */
[----:B------:R-:W-:Y:S05]  /*5220*/  BRA `(.L_x_32690) ;  /* 0x0000000800087947 */ /* 0x000fea0003800000 */
.L_x_32699:
        /* <DEDUP_REMOVED lines=17> */
.L_x_32706:
[----:B------:R-:W-:-:S04]  /*5340*/  SHF.R.U32.HI R3, RZ, 0x18, R23 ;  /* 0x00000018ff037819 */ /* 0x000fc80000011617 */
[----:B------:R-:W-:-:S04]  /*5350*/  LOP3.LUT R0, R0, 0x80, R3, 0xf8, !PT ;  /* 0x0000008000007812 */ /* 0x000fc800078ef803 */
[----:B------:R-:W-:-:S07]  /*5360*/  PRMT R4, R0, 0x7610, R4 ;  /* 0x0000761000047816 */ /* 0x000fce0000000004 */
.L_x_32705:
[----:B------:R-:W-:Y:S05]  /*5370*/  BSYNC.RECONVERGENT B0 ;  /* 0x0000000000007941 */ /* 0x000fea0003800200 */
.L_x_32704:
[----:B------:R0:W-:Y:S01]  /*5380*/  STG.E.U8 desc[UR36][R8.64], R4 ;  /* 0x0000000408007986 */ /* 0x0001e2000c101124 */
[----:B------:R-:W-:Y:S05]  /*5390*/  BRA `(.L_x_32690) ;  /* 0x0000000400ac7947 */ /* 0x000fea0003800000 */
.L_x_32698:
        /* <DEDUP_REMOVED lines=22> */
.L_x_32708:
[----:B------:R-:W-:-:S04]  /*5500*/  PRMT R4, R23, 0x9910, RZ ;  /* 0x0000991017047816 */ /* 0x000fc800000000ff */
[----:B------:R-:W-:-:S05]  /*5510*/  SHF.R.S32.HI R5, RZ, 0x1f, R4 ;  /* 0x0000001fff057819 */ /* 0x000fca0000011404 */
[----:B------:R0:W-:Y:S01]  /*5520*/  STG.E.64 desc[UR36][R8.64], R4 ;  /* 0x0000000408007986 */ /* 0x0001e2000c101b24 */
[----:B------:R-:W-:Y:S05]  /*5530*/  BRA `(.L_x_32690) ;  /* 0x0000000400447947 */ /* 0x000fea0003800000 */
.L_x_32707:
[----:B------:R-:W-:-:S05]  /*5540*/  PRMT R3, R23, 0x9910, RZ ;  /* 0x0000991017037816 */ /* 0x000fca00000000ff */
[----:B------:R0:W-:Y:S01]  /*5550*/  STG.E desc[UR36][R8.64], R3 ;  /* 0x0000000308007986 */ /* 0x0001e2000c101924 */
[----:B------:R-:W-:Y:S05]  /*5560*/  BRA `(.L_x_32690) ;  /* 0x0000000400387947 */ /* 0x000fea0003800000 */
.L_x_32697:
        /* <DEDUP_REMOVED lines=11> */
.L_x_32710:
[----:B------:R-:W-:Y:S01]  /*5620*/  CS2R R6, SRZ ;  /* 0x0000000000067805 */ /* 0x000fe2000001ff00 */
[----:B------:R-:W0:Y:S04]  /*5630*/  I2F.F64.S16 R4, R23 ;  /* 0x0000001700047312 */ /* 0x000e280000101c00 */
[----:B0-----:R0:W-:Y:S01]  /*5640*/  STG.E.128 desc[UR36][R8.64], R4 ;  /* 0x0000000408007986 */ /* 0x0011e2000c101d24 */
[----:B------:R-:W-:Y:S05]  /*5650*/  BRA `(.L_x_32690) ;  /* 0x0000000000fc7947 */ /* 0x000fea0003800000 */
.L_x_32709:
[----:B------:R-:W-:-:S13]  /*5660*/  ISETP.NE.AND P0, PT, R0, 0xf, PT ;  /* 0x0000000f0000780c */ /* 0x000fda0003f05270 */
[----:B------:R-:W-:Y:S05]  /*5670*/  @!P0 BRA `(.L_x_32711) ;  /* 0x0000000000e88947 */ /* 0x000fea0003800000 */
[----:B------:R-:W-:-:S13]  /*5680*/  ISETP.NE.AND P0, PT, R0, 0x17, PT ;  /* 0x000000170000780c */ /* 0x000fda0003f05270 */
[----:B------:R-:W-:Y:S05]  /*5690*/  @!P0 BRA `(.L_x_32712) ;  /* 0x0000000000908947 */ /* 0x000fea0003800000 */
[----:B------:R-:W-:-:S13]  /*56a0*/  ISETP.NE.AND P0, PT, R0, 0x18, PT ;  /* 0x000000180000780c */ /* 0x000fda0003f05270 */
[----:B------:R-:W-:Y:S05]  /*56b0*/  @!P0 BRA `(.L_x_32713) ;  /* 0x0000000000448947 */ /* 0x000fea0003800000 */
.L_x_32689:
        /* <DEDUP_REMOVED lines=16> */
.L_x_32714:
[----:B------:R-:W-:Y:S05]  /*57c0*/  BRA `(.L_x_32690) ;  /* 0x0000000000a07947 */ /* 0x000fea0003800000 */
.L_x_32713:
        /* <DEDUP_REMOVED lines=13> */
.L_x_32716:
[----:B------:R-:W-:Y:S05]  /*58a0*/  BSYNC.RECONVERGENT B0 ;  /* 0x0000000000007941 */ /* 0x000fea0003800200 */
.L_x_32715:
[----:B------:R-:W-:-:S05]  /*58b0*/  LOP3.LUT R3, R0, 0x80, R3, 0xf8, !PT ;  /* 0x0000008000037812 */ /* 0x000fca00078ef803 */
[----:B------:R0:W-:Y:S01]  /*58c0*/  STG.E.U8 desc[UR36][R8.64], R3 ;  /* 0x0000000308007986 */ /* 0x0001e2000c101124 */
[----:B------:R-:W-:Y:S05]  /*58d0*/  BRA `(.L_x_32690) ;  /* 0x00000000005c7947 */ /* 0x000fea0003800000 */
.L_x_32712:
        /* <DEDUP_REMOVED lines=12> */
.L_x_32718:
[----:B------:R-:W-:Y:S01]  /*59a0*/  IMAD.MOV.U32 R0, RZ, RZ, 0x7f ;  /* 0x0000007fff007424 */ /* 0x000fe200078e00ff */
[----:B------:R-:W-:-:S04]  /*59b0*/  ISETP.GT.U32.AND P0, PT, R3, 0x7f800000, PT ;  /* 0x7f8000000300780c */ /* 0x000fc80003f04070 */
[----:B------:R-:W-:-:S09]  /*59c0*/  SEL R0, R0, 0x7c, P0 ;  /* 0x0000007c00007807 */ /* 0x000fd20000000000 */
.L_x_32719:
[----:B------:R-:W-:Y:S05]  /*59d0*/  BSYNC.RECONVERGENT B0 ;  /* 0x0000000000007941 */ /* 0x000fea0003800200 */
.L_x_32717:
[----:B------:R-:W-:-:S04]  /*59e0*/  SHF.R.U32.HI R3, RZ, 0x18, R23 ;  /* 0x00000018ff037819 */ /* 0x000fc80000011617 */
[----:B------:R-:W-:-:S05]  /*59f0*/  LOP3.LUT R3, R0, 0x80, R3, 0xf8, !PT ;  /* 0x0000008000037812 */ /* 0x000fca00078ef803 */
[----:B------:R0:W-:Y:S01]  /*5a00*/  STG.E.U8 desc[UR36][R8.64], R3 ;  /* 0x0000000308007986 */ /* 0x0001e2000c101124 */
[----:B------:R-:W-:Y:S05]  /*5a10*/  BRA `(.L_x_32690) ;  /* 0x00000000000c7947 */ /* 0x000fea0003800000 */
.L_x_32711:
[----:B------:R-:W0:Y:S02]  /*5a20*/  I2F.S16 R0, R23 ;  /* 0x0000001700007306 */ /* 0x000e240000101400 */
[----:B0-----:R-:W-:-:S05]  /*5a30*/  F2FP.BF16.F32.PACK_AB R0, RZ, R0 ;  /* 0x00000000ff00723e */ /* 0x001fca00000010ff */
[----:B------:R0:W-:Y:S02]  /*5a40*/  STG.E.U16 desc[UR36][R8.64], R0 ;  /* 0x0000000008007986 */ /* 0x0001e4000c101524 */
.L_x_32690:
        /* <DEDUP_REMOVED lines=23> */
.L_x_32723:
[----:B------:R0:W-:Y:S01]  /*5bc0*/  STG.E.U8 desc[UR36][R8.64], R22 ;  /* 0x0000001608007986 */ /* 0x0001e2000c101124 */
[----:B------:R-:W-:Y:S05]  /*5bd0*/  BRA `(.L_x_32725) ;  /* 0x0000000c004c7947 */ /* 0x000fea0003800000 */
.L_x_32722:
        /* <DEDUP_REMOVED lines=10> */
.L_x_32727:
[----:B------:R-:W-:-:S05]  /*5c80*/  PRMT R3, R22, 0x9910, RZ ;  /* 0x0000991016037816 */ /* 0x000fca00000000ff */
[----:B------:R0:W-:Y:S01]  /*5c90*/  STG.E desc[UR36][R8.64], R3 ;  /* 0x0000000308007986 */ /* 0x0001e2000c101924 */
[----:B------:R-:W-:Y:S05]  /*5ca0*/  BRA `(.L_x_32725) ;  /* 0x0000000c00187947 */ /* 0x000fea0003800000 */
.L_x_32726:
[----:B------:R0:W-:Y:S01]  /*5cb0*/  STG.E.U16 desc[UR36][R8.64], R22 ;  /* 0x0000001608007986 */ /* 0x0001e2000c101524 */
[----:B------:R-:W-:Y:S05]  /*5cc0*/  BRA `(.L_x_32725) ;  /* 0x0000000c00107947 */ /* 0x000fea0003800000 */
.L_x_32721:
        /* <DEDUP_REMOVED lines=9> */
.L_x_32729:
[----:B------:R-:W0:Y:S02]  /*5d60*/  I2F.S16 R0, R22 ;  /* 0x0000001600007306 */ /* 0x000e240000101400 */
[----:B0-----:R-:W-:-:S05]  /*5d70*/  F2FP.F16.F32.PACK_AB R0, RZ, R0 ;  /* 0x00000000ff00723e */ /* 0x001fca00000000ff */
[----:B------:R0:W-:Y:S01]  /*5d80*/  STG.E.U16 desc[UR36][R8.64], R0 ;  /* 0x0000000008007986 */ /* 0x0001e2000c101524 */
[----:B------:R-:W-:Y:S05]  /*5d90*/  BRA `(.L_x_32725) ;  /* 0x0000000800dc7947 */ /* 0x000fea0003800000 */
.L_x_32728:
        /* <DEDUP_REMOVED lines=10> */
.L_x_32731:
[----:B------:R-:W0:Y:S02]  /*5e40*/  I2F.S16 R22, R22 ;  /* 0x0000001600167306 */ /* 0x000e240000101400 */
[----:B0-----:R-:W-:-:S04]  /*5e50*/  F2FP.F16.F32.PACK_AB R3, RZ, R22 ;  /* 0x00000016ff03723e */ /* 0x001fc800000000ff */
[----:B------:R-:W-:-:S05]  /*5e60*/  PRMT R3, R3, 0x5410, RZ ;  /* 0x0000541003037816 */ /* 0x000fca00000000ff */
[----:B------:R0:W-:Y:S01]  /*5e70*/  STG.E desc[UR36][R8.64], R3 ;  /* 0x0000000308007986 */ /* 0x0001e2000c101924 */
[----:B------:R-:W-:Y:S05]  /*5e80*/  BRA `(.L_x_32725) ;  /* 0x0000000800a07947 */ /* 0x000fea0003800000 */
.L_x_32730:
[----:B------:R-:W0:Y:S02]  /*5e90*/  I2F.F64.S16 R22, R22 ;  /* 0x0000001600167312 */ /* 0x000e240000101c00 */
[----:B0-----:R0:W-:Y:S01]  /*5ea0*/  STG.E.64 desc[UR36][R8.64], R22 ;  /* 0x0000001608007986 */ /* 0x0011e2000c101b24 */
[----:B------:R-:W-:Y:S05]  /*5eb0*/  BRA `(.L_x_32725) ;  /* 0x0000000800947947 */ /* 0x000fea0003800000 */
.L_x_32720:
        /* <DEDUP_REMOVED lines=12> */
.L_x_32735:
        /* <DEDUP_REMOVED lines=17> */
.L_x_32738:
[----:B------:R-:W-:-:S04]  /*6090*/  SHF.R.U32.HI R3, RZ, 0x18, R5 ;  /* 0x00000018ff037819 */ /* 0x000fc80000011605 */
[----:B------:R-:W-:-:S04]  /*60a0*/  LOP3.LUT R0, R0, 0x80, R3, 0xf8, !PT ;  /* 0x0000008000007812 */ /* 0x000fc800078ef803 */
[----:B------:R-:W-:-:S07]  /*60b0*/  PRMT R4, R0, 0x7610, R4 ;  /* 0x0000761000047816 */ /* 0x000fce0000000004 */
.L_x_32737:
[----:B------:R-:W-:Y:S05]  /*60c0*/  BSYNC.RECONVERGENT B0 ;  /* 0x0000000000007941 */ /* 0x000fea0003800200 */
.L_x_32736:
[----:B------:R0:W-:Y:S01]  /*60d0*/  STG.E.U8 desc[UR36][R8.64], R4 ;  /* 0x0000000408007986 */ /* 0x0001e2000c101124 */
[----:B------:R-:W-:Y:S05]  /*60e0*/  BRA `(.L_x_32725) ;  /* 0x0000000800087947 */ /* 0x000fea0003800000 */
.L_x_32734:
        /* <DEDUP_REMOVED lines=17> */
.L_x_32741:
[----:B------:R-:W-:-:S04]  /*6200*/  SHF.R.U32.HI R3, RZ, 0x18, R5 ;  /* 0x00000018ff037819 */ /* 0x000fc80000011605 */
[----:B------:R-:W-:-:S04]  /*6210*/  LOP3.LUT R0, R0, 0x80, R3, 0xf8, !PT ;  /* 0x0000008000007812 */ /* 0x000fc800078ef803 */
[----:B------:R-:W-:-:S07]  /*6220*/  PRMT R4, R0, 0x7610, R4 ;  /* 0x0000761000047816 */ /* 0x000fce0000000004 */
.L_x_32740:
[----:B------:R-:W-:Y:S05]  /*6230*/  BSYNC.RECONVERGENT B0 ;  /* 0x0000000000007941 */ /* 0x000fea0003800200 */
.L_x_32739:
[----:B------:R0:W-:Y:S01]  /*6240*/  STG.E.U8 desc[UR36][R8.64], R4 ;  /* 0x0000000408007986 */ /* 0x0001e2000c101124 */
[----:B------:R-:W-:Y:S05]  /*6250*/  BRA `(.L_x_32725) ;  /* 0x0000000400ac7947 */ /* 0x000fea0003800000 */
.L_x_32733:
        /* <DEDUP_REMOVED lines=22> */
.L_x_32743:
[----:B------:R-:W-:-:S04]  /*63c0*/  PRMT R4, R22, 0x9910, RZ ;  /* 0x0000991016047816 */ /* 0x000fc800000000ff */
[----:B------:R-:W-:-:S05]  /*63d0*/  SHF.R.S32.HI R5, RZ, 0x1f, R4 ;  /* 0x0000001fff057819 */ /* 0x000fca0000011404 */
[----:B------:R0:W-:Y:S01]  /*63e0*/  STG.E.64 desc[UR36][R8.64], R4 ;  /* 0x0000000408007986 */ /* 0x0001e2000c101b24 */
[----:B------:R-:W-:Y:S05]  /*63f0*/  BRA `(.L_x_32725) ;  /* 0x0000000400447947 */ /* 0x000fea0003800000 */
.L_x_32742:
[----:B------:R-:W-:-:S05]  /*6400*/  PRMT R3, R22, 0x9910, RZ ;  /* 0x0000991016037816 */ /* 0x000fca00000000ff */
[----:B------:R0:W-:Y:S01]  /*6410*/  STG.E desc[UR36][R8.64], R3 ;  /* 0x0000000308007986 */ /* 0x0001e2000c101924 */
[----:B------:R-:W-:Y:S05]  /*6420*/  BRA `(.L_x_32725) ;  /* 0x0000000400387947 */ /* 0x000fea0003800000 */
.L_x_32732:
        /* <DEDUP_REMOVED lines=11> */
.L_x_32745:
[----:B------:R-:W-:Y:S01]  /*64e0*/  CS2R R6, SRZ ;  /* 0x0000000000067805 */ /* 0x000fe2000001ff00 */
[----:B------:R-:W0:Y:S04]  /*64f0*/  I2F.F64.S16 R4, R22 ;  /* 0x0000001600047312 */ /* 0x000e280000101c00 */
[----:B0-----:R4:W-:Y:S01]  /*6500*/  STG.E.128 desc[UR36][R8.64], R4 ;  /* 0x0000000408007986 */ /* 0x0019e2000c101d24 */
[----:B------:R-:W-:Y:S05]  /*6510*/  BRA `(.L_x_32725) ;  /* 0x0000000000fc7947 */ /* 0x000fea0003800000 */
.L_x_32744:
[----:B------:R-:W-:-:S13]  /*6520*/  ISETP.NE.AND P0, PT, R0, 0xf, PT ;  /* 0x0000000f0000780c */ /* 0x000fda0003f05270 */
[----:B------:R-:W-:Y:S05]  /*6530*/  @!P0 BRA `(.L_x_32746) ;  /* 0x0000000000e88947 */ /* 0x000fea0003800000 */
[----:B------:R-:W-:-:S13]  /*6540*/  ISETP.NE.AND P0, PT, R0, 0x17, PT ;  /* 0x000000170000780c */ /* 0x000fda0003f05270 */
[----:B------:R-:W-:Y:S05]  /*6550*/  @!P0 BRA `(.L_x_32747) ;  /* 0x0000000000908947 */ /* 0x000fea0003800000 */
[----:B------:R-:W-:-:S13]  /*6560*/  ISETP.NE.AND P0, PT, R0, 0x18, PT ;  /* 0x000000180000780c */ /* 0x000fda0003f05270 */
[----:B------:R-:W-:Y:S05]  /*6570*/  @!P0 BRA `(.L_x_32748) ;  /* 0x0000000000448947 */ /* 0x000fea0003800000 */
.L_x_32724:
        /* <DEDUP_REMOVED lines=16> */
.L_x_32749:
[----:B------:R-:W-:Y:S05]  /*6680*/  BRA `(.L_x_32725) ;  /* 0x0000000000a07947 */ /* 0x000fea0003800000 */
.L_x_32748:
        /* <DEDUP_REMOVED lines=13> */
.L_x_32751:
[----:B------:R-:W-:Y:S05]  /*6760*/  BSYNC.RECONVERGENT B0 ;  /* 0x0000000000007941 */ /* 0x000fea0003800200 */
.L_x_32750:
[----:B------:R-:W-:-:S05]  /*6770*/  LOP3.LUT R3, R0, 0x80, R3, 0xf8, !PT ;  /* 0x0000008000037812 */ /* 0x000fca00078ef803 */
[----:B------:R2:W-:Y:S01]  /*6780*/  STG.E.U8 desc[UR36][R8.64], R3 ;  /* 0x0000000308007986 */ /* 0x0005e2000c101124 */
[----:B------:R-:W-:Y:S05]  /*6790*/  BRA `(.L_x_32725) ;  /* 0x00000000005c7947 */ /* 0x000fea0003800000 */
.L_x_32747:
        /* <DEDUP_REMOVED lines=12> */
.L_x_32753:
[----:B------:R-:W-:Y:S01]  /*6860*/  IMAD.MOV.U32 R0, RZ, RZ, 0x7f ;  /* 0x0000007fff007424 */ /* 0x000fe200078e00ff */
[----:B------:R-:W-:-:S04]  /*6870*/  ISETP.GT.U32.AND P0, PT, R3, 0x7f800000, PT ;  /* 0x7f8000000300780c */ /* 0x000fc80003f04070 */
[----:B------:R-:W-:-:S09]  /*6880*/  SEL R0, R0, 0x7c, P0 ;  /* 0x0000007c00007807 */ /* 0x000fd20000000000 */
.L_x_32754:
[----:B------:R-:W-:Y:S05]  /*6890*/  BSYNC.RECONVERGENT B0 ;  /* 0x0000000000007941 */ /* 0x000fea0003800200 */
.L_x_32752:
[----:B------:R-:W-:-:S04]  /*68a0*/  SHF.R.U32.HI R3, RZ, 0x18, R5 ;  /* 0x00000018ff037819 */ /* 0x000fc80000011605 */
[----:B------:R-:W-:-:S05]  /*68b0*/  LOP3.LUT R3, R0, 0x80, R3, 0xf8, !PT ;  /* 0x0000008000037812 */ /* 0x000fca00078ef803 */
[----:B------:R1:W-:Y:S01]  /*68c0*/  STG.E.U8 desc[UR36][R8.64], R3 ;  /* 0x0000000308007986 */ /* 0x0003e2000c101124 */
[----:B------:R-:W-:Y:S05]  /*68d0*/  BRA `(.L_x_32725) ;  /* 0x00000000000c7947 */ /* 0x000fea0003800000 */
.L_x_32746:
[----:B------:R-:W0:Y:S02]  /*68e0*/  I2F.S16 R0, R22 ;  /* 0x0000001600007306 */ /* 0x000e240000101400 */
[----:B0-----:R-:W-:-:S05]  /*68f0*/  F2FP.BF16.F32.PACK_AB R0, RZ, R0 ;  /* 0x00000000ff00723e */ /* 0x001fca00000010ff */
[----:B------:R0:W-:Y:S02]  /*6900*/  STG.E.U16 desc[UR36][R8.64], R0 ;  /* 0x0000000008007986 */ /* 0x0001e4000c101524 */
.L_x_32725:
[----:B------:R-:W-:-:S07]  /*6910*/  VIADD R19, R19, 0x80 ;  /* 0x0000008013137836 */ /* 0x000fce0000000000 */
.L_x_32684:
[----:B------:R-:W-:Y:S05]  /*6920*/  BSYNC.RECONVERGENT B6 ;  /* 0x0000000000067941 */ /* 0x000fea0003800200 */
.L_x_32683:
        /* <DEDUP_REMOVED lines=21> */
.L_x_32758:
[----:B------:R-:W-:Y:S01]  /*6a80*/  STG.E.U8 desc[UR36][R2.64], R17 ;  /* 0x0000001102007986 */ /* 0x000fe2000c101124 */
[----:B------:R-:W-:Y:S05]  /*6a90*/  EXIT ;  /* 0x000000000000794d */ /* 0x000fea0003800000 */
.L_x_32757:
        /* <DEDUP_REMOVED lines=10> */
.L_x_32761:
[----:B------:R-:W-:-:S05]  /*6b40*/  PRMT R5, R17, 0x9910, RZ ;  /* 0x0000991011057816 */ /* 0x000fca00000000ff */
[----:B------:R-:W-:Y:S01]  /*6b50*/  STG.E desc[UR36][R2.64], R5 ;  /* 0x0000000502007986 */ /* 0x000fe2000c101924 */
[----:B------:R-:W-:Y:S05]  /*6b60*/  EXIT ;  /* 0x000000000000794d */ /* 0x000fea0003800000 */
.L_x_32760:
[----:B------:R-:W-:Y:S01]  /*6b70*/  STG.E.U16 desc[UR36][R2.64], R17 ;  /* 0x0000001102007986 */ /* 0x000fe2000c101524 */
[----:B------:R-:W-:Y:S05]  /*6b80*/  EXIT ;  /* 0x000000000000794d */ /* 0x000fea0003800000 */
.L_x_32756:
        /* <DEDUP_REMOVED lines=9> */
.L_x_32763:
[----:B------:R-:W0:Y:S02]  /*6c20*/  I2F.S16 R0, R17 ;  /* 0x0000001100007306 */ /* 0x000e240000101400 */
[----:B0-----:R-:W-:-:S05]  /*6c30*/  F2FP.F16.F32.PACK_AB R0, RZ, R0 ;  /* 0x00000000ff00723e */ /* 0x001fca00000000ff */
[----:B------:R-:W-:Y:S01]  /*6c40*/  STG.E.U16 desc[UR36][R2.64], R0 ;  /* 0x0000000002007986 */ /* 0x000fe2000c101524 */
[----:B------:R-:W-:Y:S05]  /*6c50*/  EXIT ;  /* 0x000000000000794d */ /* 0x000fea0003800000 */
.L_x_32762:
        /* <DEDUP_REMOVED lines=10> */
.L_x_32765:
[----:B------:R-:W0:Y:S02]  /*6d00*/  I2F.S16 R17, R17 ;  /* 0x0000001100117306 */ /* 0x000e240000101400 */
[----:B0-----:R-:W-:-:S04]  /*6d10*/  F2FP.F16.F32.PACK_AB R5, RZ, R17 ;  /* 0x00000011ff05723e */ /* 0x001fc800000000ff */
[----:B------:R-:W-:-:S05]  /*6d20*/  PRMT R5, R5, 0x5410, RZ ;  /* 0x0000541005057816 */ /* 0x000fca00000000ff */
[----:B------:R-:W-:Y:S01]  /*6d30*/  STG.E desc[UR36][R2.64], R5 ;  /* 0x0000000502007986 */ /* 0x000fe2000c101924 */
[----:B------:R-:W-:Y:S05]  /*6d40*/  EXIT ;  /* 0x000000000000794d */ /* 0x000fea0003800000 */
.L_x_32764:
[----:B------:R-:W0:Y:S02]  /*6d50*/  I2F.F64.S16 R4, R17 ;  /* 0x0000001100047312 */ /* 0x000e240000101c00 */
[----:B0-----:R-:W-:Y:S01]  /*6d60*/  STG.E.64 desc[UR36][R2.64], R4 ;  /* 0x0000000402007986 */ /* 0x001fe2000c101b24 */
[----:B------:R-:W-:Y:S05]  /*6d70*/  EXIT ;  /* 0x000000000000794d */ /* 0x000fea0003800000 */
.L_x_32755:
        /* <DEDUP_REMOVED lines=12> */
.L_x_32769:
        /* <DEDUP_REMOVED lines=18> */
.L_x_32772:
[----:B------:R-:W-:-:S04]  /*6f60*/  SHF.R.U32.HI R5, RZ, 0x18, R5 ;  /* 0x00000018ff057819 */ /* 0x000fc80000011605 */
[----:B------:R-:W-:-:S07]  /*6f70*/  LOP3.LUT R0, R0, 0x80, R5, 0xf8, !PT ;  /* 0x0000008000007812 */ /* 0x000fce00078ef805 */
.L_x_32771:
[----:B------:R-:W-:Y:S05]  /*6f80*/  BSYNC.RECONVERGENT B0 ;  /* 0x0000000000007941 */ /* 0x000fea0003800200 */
.L_x_32770:
[----:B------:R-:W-:Y:S01]  /*6f90*/  STG.E.U8 desc[UR36][R2.64], R0 ;  /* 0x0000000002007986 */ /* 0x000fe2000c101124 */
[----:B------:R-:W-:Y:S05]  /*6fa0*/  EXIT ;  /* 0x000000000000794d */ /* 0x000fea0003800000 */
.L_x_32768:
        /* <DEDUP_REMOVED lines=18> */
.L_x_32775:
[----:B------:R-:W-:-:S04]  /*70d0*/  SHF.R.U32.HI R5, RZ, 0x18, R5 ;  /* 0x00000018ff057819 */ /* 0x000fc80000011605 */
[----:B------:R-:W-:-:S07]  /*70e0*/  LOP3.LUT R0, R0, 0x80, R5, 0xf8, !PT ;  /* 0x0000008000007812 */ /* 0x000fce00078ef805 */
.L_x_32774:
[----:B------:R-:W-:Y:S05]  /*70f0*/  BSYNC.RECONVERGENT B0 ;  /* 0x0000000000007941 */ /* 0x000fea0003800200 */
.L_x_32773:
[----:B------:R-:W-:Y:S01]  /*7100*/  STG.E.U8 desc[UR36][R2.64], R0 ;  /* 0x0000000002007986 */ /* 0x000fe2000c101124 */
[----:B------:R-:W-:Y:S05]  /*7110*/  EXIT ;  /* 0x000000000000794d */ /* 0x000fea0003800000 */
.L_x_32767:
        /* <DEDUP_REMOVED lines=22> */
.L_x_32777:
[----:B------:R-:W-:-:S04]  /*7280*/  PRMT R4, R17, 0x9910, RZ ;  /* 0x0000991011047816 */ /* 0x000fc800000000ff */
[----:B------:R-:W-:-:S05]  /*7290*/  SHF.R.S32.HI R5, RZ, 0x1f, R4 ;  /* 0x0000001fff057819 */ /* 0x000fca0000011404 */
[----:B------:R-:W-:Y:S01]  /*72a0*/  STG.E.64 desc[UR36][R2.64], R4 ;  /* 0x0000000402007986 */ /* 0x000fe2000c101b24 */
[----:B------:R-:W-:Y:S05]  /*72b0*/  EXIT ;  /* 0x000000000000794d */ /* 0x000fea0003800000 */
.L_x_32776:
[----:B------:R-:W-:-:S05]  /*72c0*/  PRMT R5, R17, 0x9910, RZ ;  /* 0x0000991011057816 */ /* 0x000fca00000000ff */
[----:B------:R-:W-:Y:S01]  /*72d0*/  STG.E desc[UR36][R2.64], R5 ;  /* 0x0000000502007986 */ /* 0x000fe2000c101924 */
[----:B------:R-:W-:Y:S05]  /*72e0*/  EXIT ;  /* 0x000000000000794d */ /* 0x000fea0003800000 */
.L_x_32766:
        /* <DEDUP_REMOVED lines=11> */
.L_x_32779:
[----:B------:R-:W-:Y:S01]  /*73a0*/  CS2R R6, SRZ ;  /* 0x0000000000067805 */ /* 0x000fe2000001ff00 */
[----:B------:R-:W0:Y:S04]  /*73b0*/  I2F.F64.S16 R4, R17 ;  /* 0x0000001100047312 */ /* 0x000e280000101c00 */
[----:B0-----:R-:W-:Y:S01]  /*73c0*/  STG.E.128 desc[UR36][R2.64], R4 ;  /* 0x0000000402007986 */ /* 0x001fe2000c101d24 */
[----:B------:R-:W-:Y:S05]  /*73d0*/  EXIT ;  /* 0x000000000000794d */ /* 0x000fea0003800000 */
.L_x_32778:
[----:B------:R-:W-:-:S13]  /*73e0*/  ISETP.NE.AND P0, PT, R0, 0xf, PT ;  /* 0x0000000f0000780c */ /* 0x000fda0003f05270 */
[----:B------:R-:W-:Y:S05]  /*73f0*/  @!P0 BRA `(.L_x_32780) ;  /* 0x0000000000e88947 */ /* 0x000fea0003800000 */
[----:B------:R-:W-:-:S13]  /*7400*/  ISETP.NE.AND P0, PT, R0, 0x17, PT ;  /* 0x000000170000780c */ /* 0x000fda0003f05270 */
[----:B------:R-:W-:Y:S05]  /*7410*/  @!P0 BRA `(.L_x_32781) ;  /* 0x0000000000908947 */ /* 0x000fea0003800000 */
[----:B------:R-:W-:-:S13]  /*7420*/  ISETP.NE.AND P0, PT, R0, 0x18, PT ;  /* 0x000000180000780c */ /* 0x000fda0003f05270 */
[----:B------:R-:W-:Y:S05]  /*7430*/  @!P0 BRA `(.L_x_32782) ;  /* 0x0000000000448947 */ /* 0x000fea0003800000 */
.L_x_32759:
        /* <DEDUP_REMOVED lines=16> */
.L_x_32783:
[----:B------:R-:W-:Y:S05]  /*7540*/  EXIT ;  /* 0x000000000000794d */ /* 0x000fea0003800000 */
.L_x_32782:
        /* <DEDUP_REMOVED lines=13> */
.L_x_32785:
[----:B------:R-:W-:Y:S05]  /*7620*/  BSYNC.RECONVERGENT B0 ;  /* 0x0000000000007941 */ /* 0x000fea0003800200 */
.L_x_32784:
[----:B------:R-:W-:-:S05]  /*7630*/  LOP3.LUT R5, R0, 0x80, R5, 0xf8, !PT ;  /* 0x0000008000057812 */ /* 0x000fca00078ef805 */
[----:B------:R-:W-:Y:S01]  /*7640*/  STG.E.U8 desc[UR36][R2.64], R5 ;  /* 0x0000000502007986 */ /* 0x000fe2000c101124 */
[----:B------:R-:W-:Y:S05]  /*7650*/  EXIT ;  /* 0x000000000000794d */ /* 0x000fea0003800000 */
.L_x_32781:
        /* <DEDUP_REMOVED lines=12> */
.L_x_32787:
[----:B------:R-:W-:Y:S01]  /*7720*/  IMAD.MOV.U32 R0, RZ, RZ, 0x7f ;  /* 0x0000007fff007424 */ /* 0x000fe200078e00ff */
[----:B------:R-:W-:-:S04]  /*7730*/  ISETP.GT.U32.AND P0, PT, R4, 0x7f800000, PT ;  /* 0x7f8000000400780c */ /* 0x000fc80003f04070 */
[----:B------:R-:W-:-:S09]  /*7740*/  SEL R0, R0, 0x7c, P0 ;  /* 0x0000007c00007807 */ /* 0x000fd20000000000 */
.L_x_32788:
[----:B------:R-:W-:Y:S05]  /*7750*/  BSYNC.RECONVERGENT B0 ;  /* 0x0000000000007941 */ /* 0x000fea0003800200 */
.L_x_32786:
[----:B------:R-:W-:-:S04]  /*7760*/  SHF.R.U32.HI R5, RZ, 0x18, R5 ;  /* 0x00000018ff057819 */ /* 0x000fc80000011605 */
[----:B------:R-:W-:-:S05]  /*7770*/  LOP3.LUT R5, R0, 0x80, R5, 0xf8, !PT ;  /* 0x0000008000057812 */ /* 0x000fca00078ef805 */
[----:B------:R-:W-:Y:S01]  /*7780*/  STG.E.U8 desc[UR36][R2.64], R5 ;  /* 0x0000000502007986 */ /* 0x000fe2000c101124 */
[----:B------:R-:W-:Y:S05]  /*7790*/  EXIT ;  /* 0x000000000000794d */ /* 0x000fea0003800000 */
.L_x_32780:
[----:B------:R-:W0:Y:S02]  /*77a0*/  I2F.S16 R0, R17 ;  /* 0x0000001100007306 */ /* 0x000e240000101400 */
[----:B0-----:R-:W-:-:S05]  /*77b0*/  F2FP.BF16.F32.PACK_AB R0, RZ, R0 ;  /* 0x00000000ff00723e */ /* 0x001fca00000010ff */
[----:B------:R-:W-:Y:S01]  /*77c0*/  STG.E.U16 desc[UR36][R2.64], R0 ;  /* 0x0000000002007986 */ /* 0x000fe2000c101524 */
[----:B------:R-:W-:Y:S05]  /*77d0*/  EXIT ;  /* 0x000000000000794d */ /* 0x000fea0003800000 */
.L_x_32789:
        /* <DEDUP_REMOVED lines=10> */
.L_x_36143:


//--------------------- .text._ZN2at6native18elementwise_kernelILi128ELi4EZNS0_22gpu_kernel_impl_nocastIZZZNS0_23bitwise_not_kernel_cudaERNS_18TensorIteratorBaseEENKUlvE_clEvENKUlvE3_clEvEUlsE_EEvS4_RKT_EUliE_EEviT1_ --------------------------
	.section	.text._ZN2at6native18elementwise_kernelILi128ELi4EZNS0_22gpu_kernel_impl_nocastIZZZNS0_23bitwise_not_kernel_cudaERNS_18TensorIteratorBaseEENKUlvE_clEvENKUlvE3_clEvEUlsE_EEvS4_RKT_EUliE_EEviT1_,"ax",@progbits
	.align	128
        .global         _ZN2at6native18elementwise_kernelILi128ELi4EZNS0_22gpu_kernel_impl_nocastIZZZNS0_23bitwise_not_kernel_cudaERNS_18TensorIteratorBaseEENKUlvE_clEvENKUlvE3_clEvEUlsE_EEvS4_RKT_EUliE_EEviT1_
        .type           _ZN2at6native18elementwise_kernelILi128ELi4EZNS0_22gpu_kernel_impl_nocastIZZZNS0_23bitwise_not_kernel_cudaERNS_18TensorIteratorBaseEENKUlvE_clEvENKUlvE3_clEvEUlsE_EEvS4_RKT_EUliE_EEviT1_,@function
        .size           _ZN2at6native18elementwise_kernelILi128ELi4EZNS0_22gpu_kernel_impl_nocastIZZZNS0_23bitwise_not_kernel_cudaERNS_18TensorIteratorBaseEENKUlvE_clEvENKUlvE3_clEvEUlsE_EEvS4_RKT_EUliE_EEviT1_,(.L_x_36144 - _ZN2at6native18elementwise_kernelILi128ELi4EZNS0_22gpu_kernel_impl_nocastIZZZNS0_23bitwise_not_kernel_cudaERNS_18TensorIteratorBaseEENKUlvE_clEvENKUlvE3_clEvEUlsE_EEvS4_RKT_EUliE_EEviT1_)
        .other          _ZN2at6native18elementwise_kernelILi128ELi4EZNS0_22gpu_kernel_impl_nocastIZZZNS0_23bitwise_not_kernel_cudaERNS_18TensorIteratorBaseEENKUlvE_clEvENKUlvE3_clEvEUlsE_EEvS4_RKT_EUliE_EEviT1_,@"STO_CUDA_ENTRY STV_DEFAULT"
_ZN2at6native18elementwise_kernelILi128ELi4EZNS0_22gpu_kernel_impl_nocastIZZZNS0_23bitwise_not_kernel_cudaERNS_18TensorIteratorBaseEENKUlvE_clEvENKUlvE3_clEvEUlsE_EEvS4_RKT_EUliE_EEviT1_:
.text._ZN2at6native18elementwise_kernelILi128ELi4EZNS0_22gpu_kernel_impl_nocastIZZZNS0_23bitwise_not_kernel_cudaERNS_18TensorIteratorBaseEENKUlvE_clEvENKUlvE3_clEvEUlsE_EEvS4_RKT_EUliE_EEviT1_:
        /* <DEDUP_REMOVED lines=20> */
[----:B--2---:R-:W-:-:S05]  /*0140*/  LOP3.LUT R9, RZ, R4, RZ, 0x33, !PT ;  /* 0x00000004ff097212 */ /* 0x004fca00078e33ff */
[----:B0-----:R0:W-:Y:S01]  /*0150*/  STG.E.U16 desc[UR6][R6.64], R9 ;  /* 0x0000000906007986 */ /* 0x0011e2000c101506 */
[----:B------:R-:W-:Y:S05]  /*0160*/  @P0 BRA `(.L_x_32794) ;  /* 0x0000000000400947 */ /* 0x000fea0003800000 */
[----:B------:R-:W1:Y:S02]  /*0170*/  LDC.64 R4, c[0x0][0x588] ;  /* 0x00016200ff047b82 */ /* 0x000e640000000a00 */
[----:B-1----:R-:W2:Y:S06]  /*0180*/  LDG.E.U16 R4, desc[UR6][R4.64] ;  /* 0x0000000604047981 */ /* 0x002eac000c1e1500 */
[----:B0-----:R-:W0:Y:S01]  /*0190*/  LDC.64 R6, c[0x0][0x580] ;  /* 0x00016000ff067b82 */ /* 0x001e220000000a00 */
[----:B------:R-:W-:Y:S02]  /*01a0*/  IADD3 R3, PT, PT, R3, 0x80, RZ ;  /* 0x0000008003037810 */ /* 0x000fe40007ffe0ff */
[----:B--2---:R-:W-:-:S05]  /*01b0*/  LOP3.LUT R9, RZ, R4, RZ, 0x33, !PT ;  /* 0x00000004ff097212 */ /* 0x004fca00078e33ff */
[----:B0-----:R0:W-:Y:S02]  /*01c0*/  STG.E.U16 desc[UR6][R6.64], R9 ;  /* 0x0000000906007986 */ /* 0x0011e4000c101506 */
.L_x_32793:
[----:B------:R-:W-:-:S13]  /*01d0*/  ISETP.GE.AND P0, PT, R3, UR4, PT ;  /* 0x0000000403007c0c */ /* 0x000fda000bf06270 */
[----:B------:R-:W-:Y:S05]  /*01e0*/  @P0 BREAK.RELIABLE B1 ;  /* 0x0000000000010942 */ /* 0x000fea0003800100 */
[----:B------:R-:W-:Y:S05]  /*01f0*/  @P0 BRA `(.L_x_32794) ;  /* 0x00000000001c0947 */ /* 0x000fea0003800000 */
[----:B------:R-:W-:Y:S05]  /*0200*/  BSYNC.RELIABLE B1 ;  /* 0x0000000000017941 */ /* 0x000fea0003800100 */
.L_x_32792:
[----:B------:R-:W1:Y:S02]  /*0210*/  LDC.64 R4, c[0x0][0x588] ;  /* 0x00016200ff047b82 */ /* 0x000e640000000a00 */
[----:B-1----:R-:W2:Y:S06]  /*0220*/  LDG.E.U16 R4, desc[UR6][R4.64] ;  /* 0x0000000604047981 */ /* 0x002eac000c1e1500 */
[----:B0-----:R-:W0:Y:S01]  /*0230*/  LDC.64 R6, c[0x0][0x580] ;  /* 0x00016000ff067b82 */ /* 0x001e220000000a00 */
[----:B------:R-:W-:Y:S02]  /*0240*/  IADD3 R3, PT, PT, R3, 0x80, RZ ;  /* 0x0000008003037810 */ /* 0x000fe40007ffe0ff */
[----:B--2---:R-:W-:-:S05]  /*0250*/  LOP3.LUT R9, RZ, R4, RZ, 0x33, !PT ;  /* 0x00000004ff097212 */ /* 0x004fca00078e33ff */
[----:B0-----:R1:W-:Y:S02]  /*0260*/  STG.E.U16 desc[UR6][R6.64], R9 ;  /* 0x0000000906007986 */ /* 0x0013e4000c101506 */
.L_x_32794:
[----:B------:R-:W-:Y:S05]  /*0270*/  BSYNC.RECONVERGENT B0 ;  /* 0x0000000000007941 */ /* 0x000fea0003800200 */
.L_x_32791:
[----:B------:R-:W-:Y:S05]  /*0280*/  WARPSYNC.ALL ;  /* 0x0000000000007948 */ /* 0x000fea0003800000 */
[----:B------:R-:W-:-:S13]  /*0290*/  ISETP.GE.AND P0, PT, R3, UR4, PT ;  /* 0x0000000403007c0c */ /* 0x000fda000bf06270 */
[----:B------:R-:W-:Y:S05]  /*02a0*/  @P0 EXIT ;  /* 0x000000000000094d */ /* 0x000fea0003800000 */
[----:B------:R-:W2:Y:S02]  /*02b0*/  LDC.64 R2, c[0x0][0x588] ;  /* 0x00016200ff027b82 */ /* 0x000ea40000000a00 */
[----:B--2---:R-:W0:Y:S06]  /*02c0*/  LDG.E.U16 R2, desc[UR6][R2.64] ;  /* 0x0000000602027981 */ /* 0x004e2c000c1e1500 */
[----:B------:R-:W2:Y:S01]  /*02d0*/  LDC.64 R4, c[0x0][0x580] ;  /* 0x00016000ff047b82 */ /* 0x000ea20000000a00 */
[----:B01----:R-:W-:-:S05]  /*02e0*/  LOP3.LUT R7, RZ, R2, RZ, 0x33, !PT ;  /* 0x00000002ff077212 */ /* 0x003fca00078e33ff */
[----:B--2---:R-:W-:Y:S01]  /*02f0*/  STG.E.U16 desc[UR6][R4.64], R7 ;  /* 0x0000000704007986 */ /* 0x004fe2000c101506 */
[----:B------:R-:W-:Y:S05]  /*0300*/  EXIT ;  /* 0x000000000000794d */ /* 0x000fea0003800000 */
.L_x_32790:
        /* <DEDUP_REMOVED lines=306> */
.L_x_32798:
        /* <DEDUP_REMOVED lines=9> */
[----:B--2---:R-:W-:-:S05]  /*16c0*/  LOP3.LUT R9, RZ, R6, RZ, 0x33, !PT ;  /* 0x00000006ff097212 */ /* 0x004fca00078e33ff */
        /* <DEDUP_REMOVED lines=300> */
.L_x_32800:
[----:B------:R-:W0:Y:S02]  /*2990*/  LDCU.128 UR8, c[0x0][0x580] ;  /* 0x0000b000ff0877ac */ /* 0x000e240008000c00 */
[----:B0-----:R-:W-:-:S04]  /*29a0*/  IADD3 R6, P0, PT, R4, UR10, RZ ;  /* 0x0000000a04067c10 */ /* 0x001fc8000ff1e0ff */
[----:B------:R-:W-:-:S05]  /*29b0*/  IADD3.X R7, PT, PT, RZ, UR11, RZ, P0, !PT ;  /* 0x0000000bff077c10 */ /* 0x000fca00087fe4ff */
[----:B------:R-:W2:Y:S01]  /*29c0*/  LDG.E.U16 R6, desc[UR6][R6.64] ;  /* 0x0000000606067981 */ /* 0x000ea2000c1e1500 */
[----:B------:R-:W-:Y:S02]  /*29d0*/  IADD3 R4, P0, PT, R5, UR8, RZ ;  /* 0x0000000805047c10 */ /* 0x000fe4000ff1e0ff */
[----:B------:R-:W-:Y:S02]  /*29e0*/  IADD3 R3, PT, PT, R3, 0x80, RZ ;  /* 0x0000008003037810 */ /* 0x000fe40007ffe0ff */
[----:B------:R-:W-:Y:S02]  /*29f0*/  IADD3.X R5, PT, PT, RZ, UR9, RZ, P0, !PT ;  /* 0x00000009ff057c10 */ /* 0x000fe400087fe4ff */
[----:B--2---:R-:W-:-:S05]  /*2a00*/  LOP3.LUT R9, RZ, R6, RZ, 0x33, !PT ;  /* 0x00000006ff097212 */ /* 0x004fca00078e33ff */
[----:B------:R0:W-:Y:S02]  /*2a10*/  STG.E.U16 desc[UR6][R4.64], R9 ;  /* 0x0000000904007986 */ /* 0x0001e4000c101506 */
.L_x_32797:
[----:B------:R-:W-:-:S13]  /*2a20*/  ISETP.GE.AND P0, PT, R3, UR4, PT ;  /* 0x0000000403007c0c */ /* 0x000fda000bf06270 */
[----:B------:R-:W-:Y:S05]  /*2a30*/  @P0 BREAK.RELIABLE B1 ;  /* 0x0000000000010942 */ /* 0x000fea0003800100 */
[----:B------:R-:W-:Y:S05]  /*2a40*/  @P0 BRA `(.L_x_32799) ;  /* 0x0000001000d00947 */ /* 0x000fea0003800000 */
[----:B------:R-:W-:Y:S05]  /*2a50*/  BSYNC.RELIABLE B1 ;  /* 0x0000000000017941 */ /* 0x000fea0003800100 */
.L_x_32796:
        /* <DEDUP_REMOVED lines=298> */
.L_x_32801:
        /* <DEDUP_REMOVED lines=9> */
.L_x_32799:
[----:B------:R-:W-:Y:S05]  /*3d90*/  BSYNC.RECONVERGENT B0 ;  /* 0x0000000000007941 */ /* 0x000fea0003800200 */
.L_x_32795:
        /* <DEDUP_REMOVED lines=301> */
.L_x_32802:
[----:B------:R-:W0:Y:S02]  /*5070*/  LDCU.128 UR8, c[0x0][0x580] ;  /* 0x0000b000ff0877ac */ /* 0x000e240008000c00 */
[----:B0-----:R-:W-:-:S04]  /*5080*/  IADD3 R4, P0, PT, R2, UR10, RZ ;  /* 0x0000000a02047c10 */ /* 0x001fc8000ff1e0ff */
[----:B------:R-:W-:-:S05]  /*5090*/  IADD3.X R5, PT, PT, RZ, UR11, RZ, P0, !PT ;  /* 0x0000000bff057c10 */ /* 0x000fca00087fe4ff */
[----:B------:R-:W2:Y:S01]  /*50a0*/  LDG.E.U16 R4, desc[UR6][R4.64] ;  /* 0x0000000604047981 */ /* 0x000ea2000c1e1500 */
[----:B------:R-:W-:-:S04]  /*50b0*/  IADD3 R2, P0, PT, R3, UR8, RZ ;  /* 0x0000000803027c10 */ /* 0x000fc8000ff1e0ff */
[----:B------:R-:W-:Y:S02]  /*50c0*/  IADD3.X R3, PT, PT, RZ, UR9, RZ, P0, !PT ;  /* 0x00000009ff037c10 */ /* 0x000fe400087fe4ff */
[----:B--2---:R-:W-:-:S05]  /*50d0*/  LOP3.LUT R7, RZ, R4, RZ, 0x33, !PT ;  /* 0x00000004ff077212 */ /* 0x004fca00078e33ff */
[----:B------:R-:W-:Y:S01]  /*50e0*/  STG.E.U16 desc[UR6][R2.64], R7 ;  /* 0x0000000702007986 */ /* 0x000fe2000c101506 */
[----:B------:R-:W-:Y:S05]  /*50f0*/  EXIT ;  /* 0x000000000000794d */ /* 0x000fea0003800000 */
.L_x_32803:
        /* <DEDUP_REMOVED lines=16> */
.L_x_36144:


//--------------------- .text._ZN2at6native27unrolled_elementwise_kernelIZZZNS0_23bitwise_not_kernel_cudaERNS_18TensorIteratorBaseEENKUlvE_clEvENKUlvE3_clEvEUlsE_St5arrayIPcLm2EELi4E23TrivialOffsetCalculatorILi1EjESB_NS0_6memory15LoadWithoutCastENSC_16StoreWithoutCastEEEviT_T0_T2_T3_T4_T5_ --------------------------
	.section	.text._ZN2at6native27unrolled_elementwise_kernelIZZZNS0_23bitwise_not_kernel_cudaERNS_18TensorIteratorBaseEENKUlvE_clEvENKUlvE3_clEvEUlsE_St5arrayIPcLm2EELi4E23TrivialOffsetCalculatorILi1EjESB_NS0_6memory15LoadWithoutCastENSC_16StoreWithoutCastEEEviT_T0_T2_T3_T4_T5_,"ax",@progbits
	.align	128
        .global         _ZN2at6native27unrolled_elementwise_kernelIZZZNS0_23bitwise_not_kernel_cudaERNS_18TensorIteratorBaseEENKUlvE_clEvENKUlvE3_clEvEUlsE_St5arrayIPcLm2EELi4E23TrivialOffsetCalculatorILi1EjESB_NS0_6memory15LoadWithoutCastENSC_16StoreWithoutCastEEEviT_T0_T2_T3_T4_T5_
        .type           _ZN2at6native27unrolled_elementwise_kernelIZZZNS0_23bitwise_not_kernel_cudaERNS_18TensorIteratorBaseEENKUlvE_clEvENKUlvE3_clEvEUlsE_St5arrayIPcLm2EELi4E23TrivialOffsetCalculatorILi1EjESB_NS0_6memory15LoadWithoutCastENSC_16StoreWithoutCastEEEviT_T0_T2_T3_T4_T5_,@function
        .size           _ZN2at6native27unrolled_elementwise_kernelIZZZNS0_23bitwise_not_kernel_cudaERNS_18TensorIteratorBaseEENKUlvE_clEvENKUlvE3_clEvEUlsE_St5arrayIPcLm2EELi4E23TrivialOffsetCalculatorILi1EjESB_NS0_6memory15LoadWithoutCastENSC_16StoreWithoutCastEEEviT_T0_T2_T3_T4_T5_,(.L_x_36145 - _ZN2at6native27unrolled_elementwise_kernelIZZZNS0_23bitwise_not_kernel_cudaERNS_18TensorIteratorBaseEENKUlvE_clEvENKUlvE3_clEvEUlsE_St5arrayIPcLm2EELi4E23TrivialOffsetCalculatorILi1EjESB_NS0_6memory15LoadWithoutCastENSC_16StoreWithoutCastEEEviT_T0_T2_T3_T4_T5_)
        .other          _ZN2at6native27unrolled_elementwise_kernelIZZZNS0_23bitwise_not_kernel_cudaERNS_18TensorIteratorBaseEENKUlvE_clEvENKUlvE3_clEvEUlsE_St5arrayIPcLm2EELi4E23TrivialOffsetCalculatorILi1EjESB_NS0_6memory15LoadWithoutCastENSC_16StoreWithoutCastEEEviT_T0_T2_T3_T4_T5_,@"STO_CUDA_ENTRY STV_DEFAULT"
_ZN2at6native27unrolled_elementwise_kernelIZZZNS0_23bitwise_not_kernel_cudaERNS_18TensorIteratorBaseEENKUlvE_clEvENKUlvE3_clEvEUlsE_St5arrayIPcLm2EELi4E23TrivialOffsetCalculatorILi1EjESB_NS0_6memory15LoadWithoutCastENSC_16StoreWithoutCastEEEviT_T0_T2_T3_T4_T5_:
.text._ZN2at6native27unrolled_elementwise_kernelIZZZNS0_23bitwise_not_kernel_cudaERNS_18TensorIteratorBaseEENKUlvE_clEvENKUlvE3_clEvEUlsE_St5arrayIPcLm2EELi4E23TrivialOffsetCalculatorILi1EjESB_NS0_6memory15LoadWithoutCastENSC_16StoreWithoutCastEEEviT_T0_T2_T3_T4_T5_:
        /* <DEDUP_REMOVED lines=9> */
[----:B------:R-:W0:Y:S04]  /*0090*/  @!P0 LDC.64 R6, c[0x0][0x390] ;  /* 0x0000e400ff068b82 */ /* 0x000e280000000a00 */
[----:B------:R-:W-:-:S13]  /*00a0*/  ISETP.GE.AND P1, PT, R5, R2, PT ;  /* 0x000000020500720c */ /* 0x000fda0003f26270 */
[----:B------:R-:W-:Y:S01]  /*00b0*/  @!P1 LEA R15, R0, R5, 0x9 ;  /* 0x00000005000f9211 */ /* 0x000fe200078e48ff */
[----:B------:R-:W-:Y:S01]  /*00c0*/  @!P1 VIADD R5, R5, 0x80 ;  /* 0x0000008005059836 */ /* 0x000fe20000000000 */
[----:B------:R-:W2:Y:S04]  /*00d0*/  @!P1 LDC.64 R10, c[0x0][0x390] ;  /* 0x0000e400ff0a9b82 */ /* 0x000ea80000000a00 */
[----:B------:R-:W-:-:S13]  /*00e0*/  ISETP.GE.AND P4, PT, R5, R2, PT ;  /* 0x000000020500720c */ /* 0x000fda0003f86270 */
[----:B------:R-:W-:Y:S01]  /*00f0*/  @!P4 IMAD R19, R0, 0x200, R5 ;  /* 0x000002000013c824 */ /* 0x000fe200078e0205 */
[----:B------:R-:W-:Y:S01]  /*0100*/  @!P4 IADD3 R5, PT, PT, R5, 0x80, RZ ;  /* 0x000000800505c810 */ /* 0x000fe20007ffe0ff */
[----:B------:R-:W3:Y:S03]  /*0110*/  @!P4 LDC.64 R12, c[0x0][0x390] ;  /* 0x0000e400ff0ccb82 */ /* 0x000ee60000000a00 */
[----:B------:R-:W-:Y:S01]  /*0120*/  ISETP.GE.AND P2, PT, R5, R2, PT ;  /* 0x000000020500720c */ /* 0x000fe20003f46270 */
[----:B--2---:R-:W-:-:S06]  /*0130*/  @!P1 IMAD.WIDE.U32 R10, R15, 0x2, R10 ;  /* 0x000000020f0a9825 */ /* 0x004fcc00078e000a */
[----:B-1----:R-:W2:Y:S06]  /*0140*/  @!P1 LDG.E.U16 R10, desc[UR4][R10.64] ;  /* 0x000000040a0a9981 */ /* 0x002eac000c1e1500 */
[----:B------:R-:W1:Y:S01]  /*0150*/  @!P2 LDC.64 R8, c[0x0][0x390] ;  /* 0x0000e400ff08ab82 */ /* 0x000e620000000a00 */
[C---:B------:R-:W-:Y:S02]  /*0160*/  @!P2 IMAD R17, R0.reuse, 0x200, R5 ;  /* 0x000002000011a824 */ /* 0x040fe400078e0205 */
[----:B------:R-:W-:Y:S02]  /*0170*/  @!P0 IMAD R5, R0, 0x200, R3 ;  /* 0x0000020000058824 */ /* 0x000fe400078e0203 */
[----:B---3--:R-:W-:-:S06]  /*0180*/  @!P4 IMAD.WIDE.U32 R14, R19, 0x2, R12 ;  /* 0x00000002130ec825 */ /* 0x008fcc00078e000c */
[----:B------:R-:W3:Y:S01]  /*0190*/  @!P4 LDG.E.U16 R14, desc[UR4][R14.64] ;  /* 0x000000040e0ec981 */ /* 0x000ee2000c1e1500 */
[----:B-1----:R-:W-:-:S04]  /*01a0*/  @!P2 IMAD.WIDE.U32 R12, R17, 0x2, R8 ;  /* 0x00000002110ca825 */ /* 0x002fc800078e0008 */
[----:B0-----:R-:W-:Y:S02]  /*01b0*/  @!P0 IMAD.WIDE.U32 R8, R5, 0x2, R6 ;  /* 0x0000000205088825 */ /* 0x001fe400078e0006 */
[----:B------:R-:W4:Y:S04]  /*01c0*/  @!P2 LDG.E.U16 R12, desc[UR4][R12.64] ;  /* 0x000000040c0ca981 */ /* 0x000f28000c1e1500 */
[----:B------:R-:W5:Y:S01]  /*01d0*/  @!P0 LDG.E.U16 R8, desc[UR4][R8.64] ;  /* 0x0000000408088981 */ /* 0x000f62000c1e1500 */
[----:B------:R-:W-:Y:S01]  /*01e0*/  ISETP.GE.AND P3, PT, R3, R2, PT ;  /* 0x000000020300720c */ /* 0x000fe20003f66270 */
[----:B------:R-:W-:Y:S01]  /*01f0*/  IMAD.MOV.U32 R6, RZ, RZ, 0xffff ;  /* 0x0000ffffff067424 */ /* 0x000fe200078e00ff */
[----:B------:R-:W-:Y:S01]  /*0200*/  MOV R7, 0xffff ;  /* 0x0000ffff00077802 */ /* 0x000fe20000000f00 */
[----:B------:R-:W-:Y:S01]  /*0210*/  IMAD.MOV.U32 R5, RZ, RZ, 0xffff ;  /* 0x0000ffffff057424 */ /* 0x000fe200078e00ff */
[----:B------:R-:W-:Y:S04]  /*0220*/  BSSY.RECONVERGENT B0, `(.L_x_32804) ;  /* 0x000001e000007945 */ /* 0x000fe80003800200 */
[----:B------:R-:W-:Y:S01]  /*0230*/  BSSY.RELIABLE B1, `(.L_x_32805) ;  /* 0x0000016000017945 */ /* 0x000fe20003800100 */
[----:B--2---:R-:W-:-:S04]  /*0240*/  @!P1 LOP3.LUT R10, RZ, R10, RZ, 0x33, !PT ;  /* 0x0000000aff0a9212 */ /* 0x004fc800078e33ff */
[----:B------:R-:W-:Y:S02]  /*0250*/  @!P1 PRMT R7, R10, 0x7610, R7 ;  /* 0x000076100a079816 */ /* 0x000fe40000000007 */
[----:B---3--:R-:W-:-:S04]  /*0260*/  @!P4 LOP3.LUT R14, RZ, R14, RZ, 0x33, !PT ;  /* 0x0000000eff0ec212 */ /* 0x008fc800078e33ff */
[----:B------:R-:W-:Y:S02]  /*0270*/  @!P4 PRMT R6, R14, 0x7610, R6 ;  /* 0x000076100e06c816 */ /* 0x000fe40000000006 */
[----:B----4-:R-:W-:Y:S02]  /*0280*/  @!P2 LOP3.LUT R12, RZ, R12, RZ, 0x33, !PT ;  /* 0x0000000cff0ca212 */ /* 0x010fe400078e33ff */
[----:B-----5:R-:W-:Y:S02]  /*0290*/  @!P0 LOP3.LUT R4, RZ, R8, RZ, 0x33, !PT ;  /* 0x00000008ff048212 */ /* 0x020fe400078e33ff */
[----:B------:R-:W-:Y:S01]  /*02a0*/  @!P2 PRMT R5, R12, 0x7610, R5 ;  /* 0x000076100c05a816 */ /* 0x000fe20000000005 */
[----:B------:R-:W-:Y:S06]  /*02b0*/  @P3 BRA `(.L_x_32806) ;  /* 0x0000000000343947 */ /* 0x000fec0003800000 */
[----:B------:R-:W0:Y:S01]  /*02c0*/  LDC.64 R8, c[0x0][0x388] ;  /* 0x0000e200ff087b82 */ /* 0x000e220000000a00 */
[----:B------:R-:W-:Y:S01]  /*02d0*/  LEA R11, R0, R3, 0x9 ;  /* 0x00000003000b7211 */ /* 0x000fe200078e48ff */
[----:B------:R-:W-:-:S05]  /*02e0*/  VIADD R3, R3, 0x80 ;  /* 0x0000008003037836 */ /* 0x000fca0000000000 */
[----:B------:R-:W-:-:S13]  /*02f0*/  ISETP.GE.AND P0, PT, R3, R2, PT ;  /* 0x000000020300720c */ /* 0x000fda0003f06270 */
[----:B------:R-:W-:Y:S05]  /*0300*/  @P0 BREAK.RELIABLE B1 ;  /* 0x0000000000010942 */ /* 0x000fea0003800100 */
[----:B0-----:R-:W-:-:S05]  /*0310*/  IMAD.WIDE.U32 R8, R11, 0x2, R8 ;  /* 0x000000020b087825 */ /* 0x001fca00078e0008 */
[----:B------:R0:W-:Y:S01]  /*0320*/  STG.E.U16 desc[UR4][R8.64], R4 ;  /* 0x0000000408007986 */ /* 0x0001e2000c101504 */
[----:B------:R-:W-:Y:S05]  /*0330*/  @P0 BRA `(.L_x_32807) ;  /* 0x0000000000300947 */ /* 0x000fea0003800000 */
[----:B0-----:R-:W0:Y:S01]  /*0340*/  LDC.64 R8, c[0x0][0x388] ;  /* 0x0000e200ff087b82 */ /* 0x001e220000000a00 */
[----:B------:R-:W-:Y:S01]  /*0350*/  LEA R11, R0, R3, 0x9 ;  /* 0x00000003000b7211 */ /* 0x000fe200078e48ff */
[----:B------:R-:W-:-:S04]  /*0360*/  VIADD R3, R3, 0x80 ;  /* 0x0000008003037836 */ /* 0x000fc80000000000 */
[----:B0-----:R-:W-:-:S05]  /*0370*/  IMAD.WIDE.U32 R8, R11, 0x2, R8 ;  /* 0x000000020b087825 */ /* 0x001fca00078e0008 */
[----:B------:R0:W-:Y:S02]  /*0380*/  STG.E.U16 desc[UR4][R8.64], R7 ;  /* 0x0000000708007986 */ /* 0x0001e4000c101504 */
.L_x_32806:
[----:B------:R-:W-:Y:S05]  /*0390*/  BSYNC.RELIABLE B1 ;  /* 0x0000000000017941 */ /* 0x000fea0003800100 */
.L_x_32805:
[----:B------:R-:W-:-:S13]  /*03a0*/  ISETP.GE.AND P0, PT, R3, R2, PT ;  /* 0x000000020300720c */ /* 0x000fda0003f06270 */
[----:B0-----:R-:W0:Y:S01]  /*03b0*/  @!P0 LDC.64 R8, c[0x0][0x388] ;  /* 0x0000e200ff088b82 */ /* 0x001e220000000a00 */
[----:B------:R-:W-:Y:S01]  /*03c0*/  @!P0 LEA R7, R0, R3, 0x9 ;  /* 0x0000000300078211 */ /* 0x000fe200078e48ff */
[----:B------:R-:W-:-:S04]  /*03d0*/  @!P0 VIADD R3, R3, 0x80 ;  /* 0x0000008003038836 */ /* 0x000fc80000000000 */
[----:B0-----:R-:W-:-:S05]  /*03e0*/  @!P0 IMAD.WIDE.U32 R8, R7, 0x2, R8 ;  /* 0x0000000207088825 */ /* 0x001fca00078e0008 */
[----:B------:R1:W-:Y:S02]  /*03f0*/  @!P0 STG.E.U16 desc[UR4][R8.64], R6 ;  /* 0x0000000608008986 */ /* 0x0003e4000c101504 */
.L_x_32807:
[----:B------:R-:W-:Y:S05]  /*0400*/  BSYNC.RECONVERGENT B0 ;  /* 0x0000000000007941 */ /* 0x000fea0003800200 */
.L_x_32804:
        /* <DEDUP_REMOVED lines=8> */
.L_x_32808:
        /* <DEDUP_REMOVED lines=15> */
.L_x_36145:


//--------------------- .text._ZN2at6native29vectorized_elementwise_kernelILi2EZZZNS0_23bitwise_not_kernel_cudaERNS_18TensorIteratorBaseEENKUlvE_clEvENKUlvE3_clEvEUlsE_St5arrayIPcLm2EEEEviT0_T1_ --------------------------
	.section	.text._ZN2at6native29vectorized_elementwise_kernelILi2EZZZNS0_23bitwise_not_kernel_cudaERNS_18TensorIteratorBaseEENKUlvE_clEvENKUlvE3_clEvEUlsE_St5arrayIPcLm2EEEEviT0_T1_,"ax",@progbits
	.align	128
        .global         _ZN2at6native29vectorized_elementwise_kernelILi2EZZZNS0_23bitwise_not_kernel_cudaERNS_18TensorIteratorBaseEENKUlvE_clEvENKUlvE3_clEvEUlsE_St5arrayIPcLm2EEEEviT0_T1_
        .type           _ZN2at6native29vectorized_elementwise_kernelILi2EZZZNS0_23bitwise_not_kernel_cudaERNS_18TensorIteratorBaseEENKUlvE_clEvENKUlvE3_clEvEUlsE_St5arrayIPcLm2EEEEviT0_T1_,@function
        .size           _ZN2at6native29vectorized_elementwise_kernelILi2EZZZNS0_23bitwise_not_kernel_cudaERNS_18TensorIteratorBaseEENKUlvE_clEvENKUlvE3_clEvEUlsE_St5arrayIPcLm2EEEEviT0_T1_,(.L_x_36146 - _ZN2at6native29vectorized_elementwise_kernelILi2EZZZNS0_23bitwise_not_kernel_cudaERNS_18TensorIteratorBaseEENKUlvE_clEvENKUlvE3_clEvEUlsE_St5arrayIPcLm2EEEEviT0_T1_)
        .other          _ZN2at6native29vectorized_elementwise_kernelILi2EZZZNS0_23bitwise_not_kernel_cudaERNS_18TensorIteratorBaseEENKUlvE_clEvENKUlvE3_clEvEUlsE_St5arrayIPcLm2EEEEviT0_T1_,@"STO_CUDA_ENTRY STV_DEFAULT"
_ZN2at6native29vectorized_elementwise_kernelILi2EZZZNS0_23bitwise_not_kernel_cudaERNS_18TensorIteratorBaseEENKUlvE_clEvENKUlvE3_clEvEUlsE_St5arrayIPcLm2EEEEviT0_T1_:
.text._ZN2at6native29vectorized_elementwise_kernelILi2EZZZNS0_23bitwise_not_kernel_cudaERNS_18TensorIteratorBaseEENKUlvE_clEvENKUlvE3_clEvEUlsE_St5arrayIPcLm2EEEEviT0_T1_:
        /* <DEDUP_REMOVED lines=12> */
[----:B------:R-:W-:-:S04]  /*00c0*/  @!P6 IMAD.IADD R5, R0, 0x1, R17 ;  /* 0x000000010005e824 */ /* 0x000fc800078e0211 */
[----:B0-----:R-:W-:-:S06]  /*00d0*/  @!P6 IMAD.WIDE.U32 R2, R5, 0x2, R2 ;  /* 0x000000020502e825 */ /* 0x001fcc00078e0002 */
[----:B------:R-:W2:Y:S01]  /*00e0*/  @!P6 LDG.E.U16 R2, desc[UR4][R2.64] ;  /* 0x000000040202e981 */ /* 0x000ea2000c1e1500 */
        /* <DEDUP_REMOVED lines=8> */
[----:B------:R-:W-:Y:S02]  /*0170*/  @!P1 VIADD R25, R25, 0x80 ;  /* 0x0000008019199836 */ /* 0x000fe40000000000 */
[----:B0-----:R-:W-:-:S03]  /*0180*/  @!P0 IMAD.WIDE.U32 R12, R29, 0x2, R12 ;  /* 0x000000021d0c8825 */ /* 0x001fc600078e000c */
[----:B------:R-:W-:-:S03]  /*0190*/  ISETP.GE.U32.AND P2, PT, R25, R16, PT ;  /* 0x000000101900720c */ /* 0x000fc60003f46070 */
[----:B------:R-:W3:Y:S10]  /*01a0*/  @!P0 LDG.E.U16 R12, desc[UR4][R12.64] ;  /* 0x000000040c0c8981 */ /* 0x000ef4000c1e1500 */
[----:B------:R-:W-:Y:S01]  /*01b0*/  @!P2 IMAD.IADD R27, R0, 0x1, R25 ;  /* 0x00000001001ba824 */ /* 0x000fe200078e0219 */
[----:B------:R-:W-:Y:S01]  /*01c0*/  @!P2 IADD3 R25, PT, PT, R25, 0x80, RZ ;  /* 0x000000801919a810 */ /* 0x000fe20007ffe0ff */
[----:B------:R-:W0:Y:S03]  /*01d0*/  @!P2 LDC.64 R10, c[0x0][0x390] ;  /* 0x0000e400ff0aab82 */ /* 0x000e260000000a00 */
[----:B------:R-:W-:Y:S01]  /*01e0*/  ISETP.GE.U32.AND P3, PT, R25, R16, PT ;  /* 0x000000101900720c */ /* 0x000fe20003f66070 */
[----:B-1----:R-:W-:-:S06]  /*01f0*/  @!P1 IMAD.WIDE.U32 R14, R20, 0x2, R14 ;  /* 0x00000002140e9825 */ /* 0x002fcc00078e000e */
[----:B------:R-:W4:Y:S06]  /*0200*/  @!P1 LDG.E.U16 R14, desc[UR4][R14.64] ;  /* 0x000000040e0e9981 */ /* 0x000f2c000c1e1500 */
[----:B------:R-:W-:Y:S02]  /*0210*/  @!P3 IMAD.IADD R23, R0, 0x1, R25 ;  /* 0x000000010017b824 */ /* 0x000fe400078e0219 */
[----:B------:R-:W-:-:S05]  /*0220*/  @!P3 VIADD R25, R25, 0x80 ;  /* 0x000000801919b836 */ /* 0x000fca0000000000 */
[----:B------:R-:W-:Y:S01]  /*0230*/  ISETP.GE.U32.AND P4, PT, R25, R16, PT ;  /* 0x000000101900720c */ /* 0x000fe20003f86070 */
[----:B0-----:R-:W-:-:S06]  /*0240*/  @!P2 IMAD.WIDE.U32 R10, R27, 0x2, R10 ;  /* 0x000000021b0aa825 */ /* 0x001fcc00078e000a */
[----:B------:R0:W5:Y:S06]  /*0250*/  @!P2 LDG.E.U16 R10, desc[UR4][R10.64] ;  /* 0x000000040a0aa981 */ /* 0x00016c000c1e1500 */
[----:B------:R-:W-:Y:S01]  /*0260*/  @!P4 IMAD.IADD R21, R0, 0x1, R25 ;  /* 0x000000010015c824 */ /* 0x000fe200078e0219 */
[----:B------:R-:W1:Y:S01]  /*0270*/  @!P4 LDC.64 R4, c[0x0][0x390] ;  /* 0x0000e400ff04cb82 */ /* 0x000e620000000a00 */
[----:B------:R-:W-:-:S05]  /*0280*/  @!P4 VIADD R25, R25, 0x80 ;  /* 0x000000801919c836 */ /* 0x000fca0000000000 */
[----:B------:R-:W-:-:S13]  /*0290*/  ISETP.GE.U32.AND P5, PT, R25, R16, PT ;  /* 0x000000101900720c */ /* 0x000fda0003fa6070 */
[----:B------:R-:W-:Y:S01]  /*02a0*/  @!P5 IMAD.IADD R19, R0, 0x1, R25 ;  /* 0x000000010013d824 */ /* 0x000fe200078e0219 */
[----:B------:R-:W0:Y:S01]  /*02b0*/  @!P5 LDC.64 R6, c[0x0][0x390] ;  /* 0x0000e400ff06db82 */ /* 0x000e220000000a00 */
[----:B------:R-:W-:Y:S02]  /*02c0*/  @!P5 VIADD R25, R25, 0x80 ;  /* 0x000000801919d836 */ /* 0x000fe40000000000 */
[----:B-1----:R-:W-:-:S04]  /*02d0*/  @!P4 IMAD.WIDE.U32 R4, R21, 0x2, R4 ;  /* 0x000000021504c825 */ /* 0x002fc800078e0004 */
[----:B0-----:R-:W-:Y:S02]  /*02e0*/  @!P5 IMAD.WIDE.U32 R20, R19, 0x2, R6 ;  /* 0x000000021314d825 */ /* 0x001fe400078e0006 */
[----:B------:R-:W5:Y:S04]  /*02f0*/  @!P4 LDG.E.U16 R19, desc[UR4][R4.64] ;  /* 0x000000040413c981 */ /* 0x000f68000c1e1500 */
[----:B------:R-:W5:Y:S01]  /*0300*/  @!P5 LDG.E.U16 R20, desc[UR4][R20.64] ;  /* 0x000000041414d981 */ /* 0x000f62000c1e1500 */
[----:B--2---:R-:W-:Y:S02]  /*0310*/  @!P6 LOP3.LUT R18, RZ, R2, RZ, 0x33, !PT ;  /* 0x00000002ff12e212 */ /* 0x004fe400078e33ff */
[----:B------:R-:W-:Y:S01]  /*0320*/  ISETP.GE.U32.AND P6, PT, R25, R16, PT ;  /* 0x000000101900720c */ /* 0x000fe20003fc6070 */
[----:B------:R-:W0:-:S12]  /*0330*/  @!P3 LDC.64 R2, c[0x0][0x390] ;  /* 0x0000e400ff02bb82 */ /* 0x000e180000000a00 */
[----:B------:R-:W1:Y:S01]  /*0340*/  @!P6 LDC.64 R8, c[0x0][0x390] ;  /* 0x0000e400ff08eb82 */ /* 0x000e620000000a00 */
[----:B------:R-:W-:Y:S02]  /*0350*/  @!P6 IMAD.IADD R25, R0, 0x1, R25 ;  /* 0x000000010019e824 */ /* 0x000fe400078e0219 */
[----:B0-----:R-:W-:-:S04]  /*0360*/  @!P3 IMAD.WIDE.U32 R2, R23, 0x2, R2 ;  /* 0x000000021702b825 */ /* 0x001fc800078e0002 */
[----:B-1----:R-:W-:Y:S02]  /*0370*/  @!P6 IMAD.WIDE.U32 R22, R25, 0x2, R8 ;  /* 0x000000021916e825 */ /* 0x002fe400078e0008 */
[----:B------:R0:W2:Y:S04]  /*0380*/  @!P3 LDG.E.U16 R9, desc[UR4][R2.64] ;  /* 0x000000040209b981 */ /* 0x0000a8000c1e1500 */
[----:B------:R-:W2:Y:S01]  /*0390*/  @!P6 LDG.E.U16 R13, desc[UR4][R22.64] ;  /* 0x00000004160de981 */ /* 0x000ea2000c1e1500 */
[----:B------:R-:W-:Y:S02]  /*03a0*/  MOV R8, 0xffff ;  /* 0x0000ffff00087802 */ /* 0x000fe40000000f00 */
[----:B---3--:R-:W-:-:S04]  /*03b0*/  @!P0 LOP3.LUT R12, RZ, R12, RZ, 0x33, !PT ;  /* 0x0000000cff0c8212 */ /* 0x008fc800078e33ff */
[----:B------:R-:W-:Y:S02]  /*03c0*/  @!P0 PRMT R8, R12, 0x7610, R8 ;  /* 0x000076100c088816 */ /* 0x000fe40000000008 */
[----:B------:R-:W-:Y:S01]  /*03d0*/  ISETP.GE.U32.AND P0, PT, R17, R16, PT ;  /* 0x000000101100720c */ /* 0x000fe20003f06070 */
[----:B------:R-:W-:Y:S02]  /*03e0*/  IMAD.MOV.U32 R7, RZ, RZ, 0xffff ;  /* 0x0000ffffff077424 */ /* 0x000fe400078e00ff */
[----:B------:R-:W-:Y:S02]  /*03f0*/  IMAD.MOV.U32 R11, RZ, RZ, 0xffff ;  /* 0x0000ffffff0b7424 */ /* 0x000fe400078e00ff */
[----:B------:R-:W-:Y:S02]  /*0400*/  IMAD.MOV.U32 R15, RZ, RZ, 0xffff ;  /* 0x0000ffffff0f7424 */ /* 0x000fe400078e00ff */
[----:B------:R-:W-:Y:S01]  /*0410*/  IMAD.MOV.U32 R24, RZ, RZ, 0xffff ;  /* 0x0000ffffff187424 */ /* 0x000fe200078e00ff */
[----:B0-----:R-:W-:Y:S01]  /*0420*/  PRMT R2, R7, 0x7610, R2 ;  /* 0x0000761007027816 */ /* 0x001fe20000000002 */
[----:B------:R-:W-:Y:S01]  /*0430*/  IMAD.MOV.U32 R6, RZ, RZ, 0xffff ;  /* 0x0000ffffff067424 */ /* 0x000fe200078e00ff */
[----:B------:R-:W-:Y:S01]  /*0440*/  PRMT R3, R11, 0x7610, R3 ;  /* 0x000076100b037816 */ /* 0x000fe20000000003 */
[----:B------:R-:W-:Y:S01]  /*0450*/  BSSY.RECONVERGENT B0, `(.L_x_32810) ;  /* 0x0000041000007945 */ /* 0x000fe20003800200 */
[----:B------:R-:W-:-:S03]  /*0460*/  PRMT R4, R15, 0x7610, R4 ;  /* 0x000076100f047816 */ /* 0x000fc60000000004 */
[----:B------:R-:W-:Y:S01]  /*0470*/  BSSY.RELIABLE B1, `(.L_x_32811) ;  /* 0x0000038000017945 */ /* 0x000fe20003800100 */
[----:B------:R-:W-:Y:S02]  /*0480*/  PRMT R5, R24, 0x7610, R5 ;  /* 0x0000761018057816 */ /* 0x000fe40000000005 */
[----:B----4-:R-:W-:-:S04]  /*0490*/  @!P1 LOP3.LUT R14, RZ, R14, RZ, 0x33, !PT ;  /* 0x0000000eff0e9212 */ /* 0x010fc800078e33ff */
[----:B------:R-:W-:Y:S02]  /*04a0*/  @!P1 PRMT R6, R14, 0x7610, R6 ;  /* 0x000076100e069816 */ /* 0x000fe40000000006 */
[----:B-----5:R-:W-:-:S04]  /*04b0*/  @!P2 LOP3.LUT R10, RZ, R10, RZ, 0x33, !PT ;  /* 0x0000000aff0aa212 */ /* 0x020fc800078e33ff */
[----:B------:R-:W-:Y:S02]  /*04c0*/  @!P2 PRMT R2, R10, 0x7610, R2 ;  /* 0x000076100a02a816 */ /* 0x000fe40000000002 */
[----:B------:R-:W-:Y:S02]  /*04d0*/  @!P4 LOP3.LUT R19, RZ, R19, RZ, 0x33, !PT ;  /* 0x00000013ff13c212 */ /* 0x000fe400078e33ff */
[----:B------:R-:W-:Y:S02]  /*04e0*/  @!P5 LOP3.LUT R20, RZ, R20, RZ, 0x33, !PT ;  /* 0x00000014ff14d212 */ /* 0x000fe400078e33ff */
[----:B------:R-:W-:Y:S02]  /*04f0*/  @!P4 PRMT R4, R19, 0x7610, R4 ;  /* 0x000076101304c816 */ /* 0x000fe40000000004 */
[----:B------:R-:W-:Y:S02]  /*0500*/  @!P5 PRMT R5, R20, 0x7610, R5 ;  /* 0x000076101405d816 */ /* 0x000fe40000000005 */
[----:B--2---:R-:W-:-:S02]  /*0510*/  @!P3 LOP3.LUT R9, RZ, R9, RZ, 0x33, !PT ;  /* 0x00000009ff09b212 */ /* 0x004fc400078e33ff */
[----:B------:R-:W-:Y:S02]  /*0520*/  @!P6 LOP3.LUT R13, RZ, R13, RZ, 0x33, !PT ;  /* 0x0000000dff0de212 */ /* 0x000fe400078e33ff */
[----:B------:R-:W-:Y:S02]  /*0530*/  @!P3 PRMT R3, R9, 0x7610, R3 ;  /* 0x000076100903b816 */ /* 0x000fe40000000003 */
[----:B------:R-:W-:Y:S01]  /*0540*/  @!P6 PRMT R7, R13, 0x7610, R7 ;  /* 0x000076100d07e816 */ /* 0x000fe20000000007 */
        /* <DEDUP_REMOVED lines=13> */
.L_x_32812:
[----:B------:R-:W-:-:S13]  /*0620*/  ISETP.GE.U32.AND P0, PT, R17, R16, PT ;  /* 0x000000101100720c */ /* 0x000fda0003f06070 */
[----:B------:R-:W-:Y:S05]  /*0630*/  @P0 BRA `(.L_x_32814) ;  /* 0x0000000000300947 */ /* 0x000fea0003800000 */
[----:B0-----:R-:W0:Y:S01]  /*0640*/  LDC.64 R8, c[0x0][0x388] ;  /* 0x0000e200ff087b82 */ /* 0x001e220000000a00 */
[----:B------:R-:W-:Y:S02]  /*0650*/  IMAD.IADD R11, R0, 0x1, R17 ;  /* 0x00000001000b7824 */ /* 0x000fe400078e0211 */
[----:B------:R-:W-:Y:S02]  /*0660*/  VIADD R17, R17, 0x80 ;  /* 0x0000008011117836 */ /* 0x000fe40000000000 */
[----:B0-----:R-:W-:-:S05]  /*0670*/  IMAD.WIDE.U32 R8, R11, 0x2, R8 ;  /* 0x000000020b087825 */ /* 0x001fca00078e0008 */
[----:B------:R1:W-:Y:S02]  /*0680*/  STG.E.U16 desc[UR4][R8.64], R6 ;  /* 0x0000000608007986 */ /* 0x0003e4000c101504 */
.L_x_32813:
[----:B------:R-:W-:-:S13]  /*0690*/  ISETP.GE.U32.AND P0, PT, R17, R16, PT ;  /* 0x000000101100720c */ /* 0x000fda0003f06070 */
[----:B------:R-:W-:Y:S05]  /*06a0*/  @P0 BRA `(.L_x_32815) ;  /* 0x0000000000300947 */ /* 0x000fea0003800000 */
[----:B-1----:R-:W1:Y:S01]  /*06b0*/  LDC.64 R8, c[0x0][0x388] ;  /* 0x0000e200ff087b82 */ /* 0x002e620000000a00 */
[----:B0-----:R-:W-:Y:S02]  /*06c0*/  IMAD.IADD R11, R0, 0x1, R17 ;  /* 0x00000001000b7824 */ /* 0x001fe400078e0211 */
[----:B------:R-:W-:Y:S02]  /*06d0*/  VIADD R17, R17, 0x80 ;  /* 0x0000008011117836 */ /* 0x000fe40000000000 */
[----:B-1----:R-:W-:-:S05]  /*06e0*/  IMAD.WIDE.U32 R8, R11, 0x2, R8 ;  /* 0x000000020b087825 */ /* 0x002fca00078e0008 */
[----:B------:R1:W-:Y:S02]  /*06f0*/  STG.E.U16 desc[UR4][R8.64], R2 ;  /* 0x0000000208007986 */ /* 0x0003e4000c101504 */
.L_x_32814:
[----:B------:R-:W-:-:S13]  /*0700*/  ISETP.GE.U32.AND P0, PT, R17, R16, PT ;  /* 0x000000101100720c */ /* 0x000fda0003f06070 */
[----:B------:R-:W-:Y:S05]  /*0710*/  @P0 BRA `(.L_x_32816) ;  /* 0x0000000000340947 */ /* 0x000fea0003800000 */
[----:B01----:R-:W0:Y:S01]  /*0720*/  LDC.64 R8, c[0x0][0x388] ;  /* 0x0000e200ff087b82 */ /* 0x003e220000000a00 */
[----:B------:R-:W-:Y:S01]  /*0730*/  IMAD.IADD R11, R0, 0x1, R17 ;  /* 0x00000001000b7824 */ /* 0x000fe200078e0211 */
[----:B------:R-:W-:-:S03]  /*0740*/  IADD3 R17, PT, PT, R17, 0x80, RZ ;  /* 0x0000008011117810 */ /* 0x000fc60007ffe0ff */
[----:B0-----:R-:W-:-:S05]  /*0750*/  IMAD.WIDE.U32 R8, R11, 0x2, R8 ;  /* 0x000000020b087825 */ /* 0x001fca00078e0008 */
[----:B------:R2:W-:Y:S02]  /*0760*/  STG.E.U16 desc[UR4][R8.64], R3 ;  /* 0x0000000308007986 */ /* 0x0005e4000c101504 */
.L_x_32815:
[----:B------:R-:W-:-:S13]  /*0770*/  ISETP.GE.U32.AND P0, PT, R17, R16, PT ;  /* 0x000000101100720c */ /* 0x000fda0003f06070 */
[----:B------:R-:W-:Y:S05]  /*0780*/  @P0 BREAK.RELIABLE B1 ;  /* 0x0000000000010942 */ /* 0x000fea0003800100 */
[----:B------:R-:W-:Y:S05]  /*0790*/  @P0 BRA `(.L_x_32817) ;  /* 0x0000000000300947 */ /* 0x000fea0003800000 */
[----:B--2---:R-:W2:Y:S01]  /*07a0*/  LDC.64 R2, c[0x0][0x388] ;  /* 0x0000e200ff027b82 */ /* 0x004ea20000000a00 */
[----:B-1----:R-:W-:Y:S02]  /*07b0*/  IMAD.IADD R9, R0, 0x1, R17 ;  /* 0x0000000100097824 */ /* 0x002fe400078e0211 */
[----:B------:R-:W-:Y:S02]  /*07c0*/  VIADD R17, R17, 0x80 ;  /* 0x0000008011117836 */ /* 0x000fe40000000000 */
[----:B--2---:R-:W-:-:S05]  /*07d0*/  IMAD.WIDE.U32 R2, R9, 0x2, R2 ;  /* 0x0000000209027825 */ /* 0x004fca00078e0002 */
[----:B------:R2:W-:Y:S02]  /*07e0*/  STG.E.U16 desc[UR4][R2.64], R4 ;  /* 0x0000000402007986 */ /* 0x0005e4000c101504 */
.L_x_32816:
[----:B------:R-:W-:Y:S05]  /*07f0*/  BSYNC.RELIABLE B1 ;  /* 0x0000000000017941 */ /* 0x000fea0003800100 */
.L_x_32811:
[----:B------:R-:W-:-:S13]  /*0800*/  ISETP.GE.U32.AND P0, PT, R17, R16, PT ;  /* 0x000000101100720c */ /* 0x000fda0003f06070 */
[----:B-12---:R-:W1:Y:S01]  /*0810*/  @!P0 LDC.64 R2, c[0x0][0x388] ;  /* 0x0000e200ff028b82 */ /* 0x006e620000000a00 */
[----:B------:R-:W-:Y:S02]  /*0820*/  @!P0 IMAD.IADD R9, R0, 0x1, R17 ;  /* 0x0000000100098824 */ /* 0x000fe400078e0211 */
[----:B------:R-:W-:Y:S02]  /*0830*/  @!P0 VIADD R17, R17, 0x80 ;  /* 0x0000008011118836 */ /* 0x000fe40000000000 */
[----:B-1----:R-:W-:-:S05]  /*0840*/  @!P0 IMAD.WIDE.U32 R2, R9, 0x2, R2 ;  /* 0x0000000209028825 */ /* 0x002fca00078e0002 */
[----:B------:R3:W-:Y:S02]  /*0850*/  @!P0 STG.E.U16 desc[UR4][R2.64], R5 ;  /* 0x0000000502008986 */ /* 0x0007e4000c101504 */
.L_x_32817:
[----:B------:R-:W-:Y:S05]  /*0860*/  BSYNC.RECONVERGENT B0 ;  /* 0x0000000000007941 */ /* 0x000fea0003800200 */
.L_x_32810:
[----:B------:R-:W-:Y:S05]  /*0870*/  WARPSYNC.ALL ;  /* 0x0000000000007948 */ /* 0x000fea0003800000 */
[----:B------:R-:W-:-:S13]  /*0880*/  ISETP.GE.U32.AND P0, PT, R17, R16, PT ;  /* 0x000000101100720c */ /* 0x000fda0003f06070 */
[----:B------:R-:W-:Y:S05]  /*0890*/  @P0 EXIT ;  /* 0x000000000000094d */ /* 0x000fea0003800000 */
[----:B--23--:R-:W2:Y:S01]  /*08a0*/  LDC.64 R2, c[0x0][0x388] ;  /* 0x0000e200ff027b82 */ /* 0x00cea20000000a00 */
[----:B------:R-:W-:-:S04]  /*08b0*/  IMAD.IADD R17, R0, 0x1, R17 ;  /* 0x0000000100117824 */ /* 0x000fc800078e0211 */
[----:B--2---:R-:W-:-:S05]  /*08c0*/  IMAD.WIDE.U32 R2, R17, 0x2, R2 ;  /* 0x0000000211027825 */ /* 0x004fca00078e0002 */
[----:B------:R-:W-:Y:S01]  /*08d0*/  STG.E.U16 desc[UR4][R2.64], R7 ;  /* 0x0000000702007986 */ /* 0x000fe2000c101504 */
[----:B------:R-:W-:Y:S05]  /*08e0*/  EXIT ;  /* 0x000000000000794d */ /* 0x000fea0003800000 */
.L_x_32809:
        /* <DEDUP_REMOVED lines=10> */
[----:B------:R-:W-:Y:S01]  /*0990*/  IMAD.WIDE.U32 R2, R13, 0x4, R2 ;  /* 0x000000040d027825 */ /* 0x000fe200078e0002 */
[----:B--2---:R-:W-:Y:S02]  /*09a0*/  PRMT R0, R6, 0x7632, R0 ;  /* 0x0000763206007816 */ /* 0x004fe40000000000 */
[----:B------:R-:W-:Y:S02]  /*09b0*/  LOP3.LUT R10, RZ, R6, RZ, 0x33, !PT ;  /* 0x00000006ff0a7212 */ /* 0x000fe400078e33ff */
[----:B---3--:R-:W-:Y:S02]  /*09c0*/  PRMT R6, R7, 0x7632, R6 ;  /* 0x0000763207067816 */ /* 0x008fe40000000006 */
[----:B------:R-:W-:Y:S02]  /*09d0*/  LOP3.LUT R11, RZ, R7, RZ, 0x33, !PT ;  /* 0x00000007ff0b7212 */ /* 0x000fe400078e33ff */
[----:B----4-:R-:W-:Y:S02]  /*09e0*/  PRMT R7, R8, 0x7632, R7 ;  /* 0x0000763208077816 */ /* 0x010fe40000000007 */
[----:B------:R-:W-:-:S02]  /*09f0*/  LOP3.LUT R12, RZ, R8, RZ, 0x33, !PT ;  /* 0x00000008ff0c7212 */ /* 0x000fc400078e33ff */
[----:B-----5:R-:W-:Y:S02]  /*0a00*/  PRMT R8, R9, 0x7632, R8 ;  /* 0x0000763209087816 */ /* 0x020fe40000000008 */
[----:B------:R-:W-:Y:S02]  /*0a10*/  LOP3.LUT R9, RZ, R9, RZ, 0x33, !PT ;  /* 0x00000009ff097212 */ /* 0x000fe400078e33ff */
[----:B------:R-:W-:Y:S02]  /*0a20*/  LOP3.LUT R5, RZ, R0, RZ, 0x33, !PT ;  /* 0x00000000ff057212 */ /* 0x000fe400078e33ff */
[----:B------:R-:W-:Y:S02]  /*0a30*/  LOP3.LUT R6, RZ, R6, RZ, 0x33, !PT ;  /* 0x00000006ff067212 */ /* 0x000fe400078e33ff */
[----:B------:R-:W-:Y:S02]  /*0a40*/  LOP3.LUT R7, RZ, R7, RZ, 0x33, !PT ;  /* 0x00000007ff077212 */ /* 0x000fe400078e33ff */
[----:B------:R-:W-:-:S02]  /*0a50*/  LOP3.LUT R8, RZ, R8, RZ, 0x33, !PT ;  /* 0x00000008ff087212 */ /* 0x000fc400078e33ff */
        /* <DEDUP_REMOVED lines=9> */
.L_x_32818:
        /* <DEDUP_REMOVED lines=9> */
.L_x_36146:


//--------------------- .text._ZN2at6native29vectorized_elementwise_kernelILi4EZZZNS0_23bitwise_not_kernel_cudaERNS_18TensorIteratorBaseEENKUlvE_clEvENKUlvE3_clEvEUlsE_St5arrayIPcLm2EEEEviT0_T1_ --------------------------
	.section	.text._ZN2at6native29vectorized_elementwise_kernelILi4EZZZNS0_23bitwise_not_kernel_cudaERNS_18TensorIteratorBaseEENKUlvE_clEvENKUlvE3_clEvEUlsE_St5arrayIPcLm2EEEEviT0_T1_,"ax",@progbits
	.align	128
        .global         _ZN2at6native29vectorized_elementwise_kernelILi4EZZZNS0_23bitwise_not_kernel_cudaERNS_18TensorIteratorBaseEENKUlvE_clEvENKUlvE3_clEvEUlsE_St5arrayIPcLm2EEEEviT0_T1_
        .type           _ZN2at6native29vectorized_elementwise_kernelILi4EZZZNS0_23bitwise_not_kernel_cudaERNS_18TensorIteratorBaseEENKUlvE_clEvENKUlvE3_clEvEUlsE_St5arrayIPcLm2EEEEviT0_T1_,@function
        .size           _ZN2at6native29vectorized_elementwise_kernelILi4EZZZNS0_23bitwise_not_kernel_cudaERNS_18TensorIteratorBaseEENKUlvE_clEvENKUlvE3_clEvEUlsE_St5arrayIPcLm2EEEEviT0_T1_,(.L_x_36147 - _ZN2at6native29vectorized_elementwise_kernelILi4EZZZNS0_23bitwise_not_kernel_cudaERNS_18TensorIteratorBaseEENKUlvE_clEvENKUlvE3_clEvEUlsE_St5arrayIPcLm2EEEEviT0_T1_)
        .other          _ZN2at6native29vectorized_elementwise_kernelILi4EZZZNS0_23bitwise_not_kernel_cudaERNS_18TensorIteratorBaseEENKUlvE_clEvENKUlvE3_clEvEUlsE_St5arrayIPcLm2EEEEviT0_T1_,@"STO_CUDA_ENTRY STV_DEFAULT"
_ZN2at6native29vectorized_elementwise_kernelILi4EZZZNS0_23bitwise_not_kernel_cudaERNS_18TensorIteratorBaseEENKUlvE_clEvENKUlvE3_clEvEUlsE_St5arrayIPcLm2EEEEviT0_T1_:
.text._ZN2at6native29vectorized_elementwise_kernelILi4EZZZNS0_23bitwise_not_kernel_cudaERNS_18TensorIteratorBaseEENKUlvE_clEvENKUlvE3_clEvEUlsE_St5arrayIPcLm2EEEEviT0_T1_:
        /* <DEDUP_REMOVED lines=98> */
.L_x_32822:
[----:B------:R-:W-:-:S13]  /*0620*/  ISETP.GE.U32.AND P0, PT, R17, R16, PT ;  /* 0x000000101100720c */ /* 0x000fda0003f06070 */
[----:B------:R-:W-:Y:S05]  /*0630*/  @P0 BRA `(.L_x_32824) ;  /* 0x0000000000300947 */ /* 0x000fea0003800000 */
[----:B0-----:R-:W0:Y:S01]  /*0640*/  LDC.64 R8, c[0x0][0x388] ;  /* 0x0000e200ff087b82 */ /* 0x001e220000000a00 */
[----:B------:R-:W-:Y:S02]  /*0650*/  IMAD.IADD R11, R0, 0x1, R17 ;  /* 0x00000001000b7824 */ /* 0x000fe400078e0211 */
[----:B------:R-:W-:Y:S02]  /*0660*/  VIADD R17, R17, 0x80 ;  /* 0x0000008011117836 */ /* 0x000fe40000000000 */
[----:B0-----:R-:W-:-:S05]  /*0670*/  IMAD.WIDE.U32 R8, R11, 0x2, R8 ;  /* 0x000000020b087825 */ /* 0x001fca00078e0008 */
[----:B------:R1:W-:Y:S02]  /*0680*/  STG.E.U16 desc[UR4][R8.64], R6 ;  /* 0x0000000608007986 */ /* 0x0003e4000c101504 */
.L_x_32823:
[----:B------:R-:W-:-:S13]  /*0690*/  ISETP.GE.U32.AND P0, PT, R17, R16, PT ;  /* 0x000000101100720c */ /* 0x000fda0003f06070 */
[----:B------:R-:W-:Y:S05]  /*06a0*/  @P0 BRA `(.L_x_32825) ;  /* 0x0000000000300947 */ /* 0x000fea0003800000 */
[----:B-1----:R-:W1:Y:S01]  /*06b0*/  LDC.64 R8, c[0x0][0x388] ;  /* 0x0000e200ff087b82 */ /* 0x002e620000000a00 */
[----:B0-----:R-:W-:Y:S02]  /*06c0*/  IMAD.IADD R11, R0, 0x1, R17 ;  /* 0x00000001000b7824 */ /* 0x001fe400078e0211 */
[----:B------:R-:W-:Y:S02]  /*06d0*/  VIADD R17, R17, 0x80 ;  /* 0x0000008011117836 */ /* 0x000fe40000000000 */
[----:B-1----:R-:W-:-:S05]  /*06e0*/  IMAD.WIDE.U32 R8, R11, 0x2, R8 ;  /* 0x000000020b087825 */ /* 0x002fca00078e0008 */
[----:B------:R1:W-:Y:S02]  /*06f0*/  STG.E.U16 desc[UR4][R8.64], R2 ;  /* 0x0000000208007986 */ /* 0x0003e4000c101504 */
.L_x_32824:
[----:B------:R-:W-:-:S13]  /*0700*/  ISETP.GE.U32.AND P0, PT, R17, R16, PT ;  /* 0x000000101100720c */ /* 0x000fda0003f06070 */
[----:B------:R-:W-:Y:S05]  /*0710*/  @P0 BRA `(.L_x_32826) ;  /* 0x0000000000340947 */ /* 0x000fea0003800000 */
[----:B01----:R-:W0:Y:S01]  /*0720*/  LDC.64 R8, c[0x0][0x388] ;  /* 0x0000e200ff087b82 */ /* 0x003e220000000a00 */
[----:B------:R-:W-:Y:S01]  /*0730*/  IMAD.IADD R11, R0, 0x1, R17 ;  /* 0x00000001000b7824 */ /* 0x000fe200078e0211 */
[----:B------:R-:W-:-:S03]  /*0740*/  IADD3 R17, PT, PT, R17, 0x80, RZ ;  /* 0x0000008011117810 */ /* 0x000fc60007ffe0ff */
[----:B0-----:R-:W-:-:S05]  /*0750*/  IMAD.WIDE.U32 R8, R11, 0x2, R8 ;  /* 0x000000020b087825 */ /* 0x001fca00078e0008 */
[----:B------:R2:W-:Y:S02]  /*0760*/  STG.E.U16 desc[UR4][R8.64], R3 ;  /* 0x0000000308007986 */ /* 0x0005e4000c101504 */
.L_x_32825:
        /* <DEDUP_REMOVED lines=8> */
.L_x_32826:
[----:B------:R-:W-:Y:S05]  /*07f0*/  BSYNC.RELIABLE B1 ;  /* 0x0000000000017941 */ /* 0x000fea0003800100 */
.L_x_32821:
[----:B------:R-:W-:-:S13]  /*0800*/  ISETP.GE.U32.AND P0, PT, R17, R16, PT ;  /* 0x000000101100720c */ /* 0x000fda0003f06070 */
[----:B-12---:R-:W1:Y:S01]  /*0810*/  @!P0 LDC.64 R2, c[0x0][0x388] ;  /* 0x0000e200ff028b82 */ /* 0x006e620000000a00 */
[----:B------:R-:W-:Y:S02]  /*0820*/  @!P0 IMAD.IADD R9, R0, 0x1, R17 ;  /* 0x0000000100098824 */ /* 0x000fe400078e0211 */
[----:B------:R-:W-:Y:S02]  /*0830*/  @!P0 VIADD R17, R17, 0x80 ;  /* 0x0000008011118836 */ /* 0x000fe40000000000 */
[----:B-1----:R-:W-:-:S05]  /*0840*/  @!P0 IMAD.WIDE.U32 R2, R9, 0x2, R2 ;  /* 0x0000000209028825 */ /* 0x002fca00078e0002 */
[----:B------:R3:W-:Y:S02]  /*0850*/  @!P0 STG.E.U16 desc[UR4][R2.64], R5 ;  /* 0x0000000502008986 */ /* 0x0007e4000c101504 */
.L_x_32827:
[----:B------:R-:W-:Y:S05]  /*0860*/  BSYNC.RECONVERGENT B0 ;  /* 0x0000000000007941 */ /* 0x000fea0003800200 */
.L_x_32820:
        /* <DEDUP_REMOVED lines=8> */
.L_x_32819:
        /* <DEDUP_REMOVED lines=9> */
[----:B--2---:R-:W-:Y:S02]  /*0980*/  PRMT R0, R6, 0x7632, R0 ;  /* 0x0000763206007816 */ /* 0x004fe40000000000 */
[----:B------:R-:W-:Y:S02]  /*0990*/  LOP3.LUT R9, RZ, R6, RZ, 0x33, !PT ;  /* 0x00000006ff097212 */ /* 0x000fe400078e33ff */
[----:B------:R-:W-:Y:S02]  /*09a0*/  PRMT R6, R7, 0x7632, R6 ;  /* 0x0000763207067816 */ /* 0x000fe40000000006 */
[----:B------:R-:W-:Y:S02]  /*09b0*/  LOP3.LUT R10, RZ, R7, RZ, 0x33, !PT ;  /* 0x00000007ff0a7212 */ /* 0x000fe400078e33ff */
[----:B---3--:R-:W-:Y:S02]  /*09c0*/  PRMT R7, R12, 0x7632, R7 ;  /* 0x000076320c077816 */ /* 0x008fe40000000007 */
[----:B------:R-:W-:-:S02]  /*09d0*/  PRMT R8, R13, 0x7632, R8 ;  /* 0x000076320d087816 */ /* 0x000fc40000000008 */
[----:B------:R-:W-:Y:S02]  /*09e0*/  LOP3.LUT R0, RZ, R0, RZ, 0x33, !PT ;  /* 0x00000000ff007212 */ /* 0x000fe400078e33ff */
[----:B------:R-:W-:Y:S02]  /*09f0*/  LOP3.LUT R11, RZ, R12, RZ, 0x33, !PT ;  /* 0x0000000cff0b7212 */ /* 0x000fe400078e33ff */
[----:B------:R-:W-:Y:S02]  /*0a00*/  LOP3.LUT R5, RZ, R6, RZ, 0x33, !PT ;  /* 0x00000006ff057212 */ /* 0x000fe400078e33ff */
[----:B------:R-:W-:Y:S02]  /*0a10*/  LOP3.LUT R4, RZ, R7, RZ, 0x33, !PT ;  /* 0x00000007ff047212 */ /* 0x000fe400078e33ff */
[----:B------:R-:W-:Y:S02]  /*0a20*/  LOP3.LUT R12, RZ, R13, RZ, 0x33, !PT ;  /* 0x0000000dff0c7212 */ /* 0x000fe400078e33ff */
[----:B------:R-:W-:-:S02]  /*0a30*/  LOP3.LUT R7, RZ, R8, RZ, 0x33, !PT ;  /* 0x00000008ff077212 */ /* 0x000fc400078e33ff */
[----:B------:R-:W-:Y:S02]  /*0a40*/  PRMT R8, R9, 0x5410, R0 ;  /* 0x0000541009087816 */ /* 0x000fe40000000000 */
[----:B------:R-:W-:Y:S02]  /*0a50*/  PRMT R9, R10, 0x5410, R5 ;  /* 0x000054100a097816 */ /* 0x000fe40000000005 */
[----:B------:R-:W-:Y:S02]  /*0a60*/  PRMT R4, R11, 0x5410, R4 ;  /* 0x000054100b047816 */ /* 0x000fe40000000004 */
[----:B------:R-:W-:Y:S01]  /*0a70*/  PRMT R5, R12, 0x5410, R7 ;  /* 0x000054100c057816 */ /* 0x000fe20000000007 */
[----:B------:R-:W-:Y:S04]  /*0a80*/  STG.E.64 desc[UR4][R2.64], R8 ;  /* 0x0000000802007986 */ /* 0x000fe8000c101b04 */
[----:B------:R-:W-:Y:S01]  /*0a90*/  STG.E.64 desc[UR4][R2.64+0x400], R4 ;  /* 0x0004000402007986 */ /* 0x000fe2000c101b04 */
[----:B------:R-:W-:Y:S05]  /*0aa0*/  EXIT ;  /* 0x000000000000794d */ /* 0x000fea0003800000 */
.L_x_32828:
        /* <DEDUP_REMOVED lines=13> */
.L_x_36147:


//--------------------- .text._ZN2at6native29vectorized_elementwise_kernelILi8EZZZNS0_23bitwise_not_kernel_cudaERNS_18TensorIteratorBaseEENKUlvE_clEvENKUlvE3_clEvEUlsE_St5arrayIPcLm2EEEEviT0_T1_ --------------------------
	.section	.text._ZN2at6native29vectorized_elementwise_kernelILi8EZZZNS0_23bitwise_not_kernel_cudaERNS_18TensorIteratorBaseEENKUlvE_clEvENKUlvE3_clEvEUlsE_St5arrayIPcLm2EEEEviT0_T1_,"ax",@progbits
	.align	128
        .global         _ZN2at6native29vectorized_elementwise_kernelILi8EZZZNS0_23bitwise_not_kernel_cudaERNS_18TensorIteratorBaseEENKUlvE_clEvENKUlvE3_clEvEUlsE_St5arrayIPcLm2EEEEviT0_T1_
        .type           _ZN2at6native29vectorized_elementwise_kernelILi8EZZZNS0_23bitwise_not_kernel_cudaERNS_18TensorIteratorBaseEENKUlvE_clEvENKUlvE3_clEvEUlsE_St5arrayIPcLm2EEEEviT0_T1_,@function
        .size           _ZN2at6native29vectorized_elementwise_kernelILi8EZZZNS0_23bitwise_not_kernel_cudaERNS_18TensorIteratorBaseEENKUlvE_clEvENKUlvE3_clEvEUlsE_St5arrayIPcLm2EEEEviT0_T1_,(.L_x_36148 - _ZN2at6native29vectorized_elementwise_kernelILi8EZZZNS0_23bitwise_not_kernel_cudaERNS_18TensorIteratorBaseEENKUlvE_clEvENKUlvE3_clEvEUlsE_St5arrayIPcLm2EEEEviT0_T1_)
        .other          _ZN2at6native29vectorized_elementwise_kernelILi8EZZZNS0_23bitwise_not_kernel_cudaERNS_18TensorIteratorBaseEENKUlvE_clEvENKUlvE3_clEvEUlsE_St5arrayIPcLm2EEEEviT0_T1_,@"STO_CUDA_ENTRY STV_DEFAULT"
_ZN2at6native29vectorized_elementwise_kernelILi8EZZZNS0_23bitwise_not_kernel_cudaERNS_18TensorIteratorBaseEENKUlvE_clEvENKUlvE3_clEvEUlsE_St5arrayIPcLm2EEEEviT0_T1_:
.text._ZN2at6native29vectorized_elementwise_kernelILi8EZZZNS0_23bitwise_not_kernel_cudaERNS_18TensorIteratorBaseEENKUlvE_clEvENKUlvE3_clEvEUlsE_St5arrayIPcLm2EEEEviT0_T1_:
[----:B------:R-:W-:Y:S01]  /*0000*/  LDC R1, c[0x0][0x37c] ;  /* 0x0000df00ff017b82 */ /* 0x000fe20000000800 */
[----:B------:R-:W-:Y:S05]  /*0010*/  EXIT ;  /* 0x000000000000794d */ /* 0x000fea0003800000 */
.L_x_32829:
        /* <DEDUP_REMOVED lines=14> */
.L_x_36148:


//--------------------- .text._ZN2at6native18elementwise_kernelILi128ELi4EZNS0_15gpu_kernel_implIZZZNS0_23bitwise_not_kernel_cudaERNS_18TensorIteratorBaseEENKUlvE_clEvENKUlvE2_clEvEUllE_EEvS4_RKT_EUliE_EEviT1_ --------------------------
	.section	.text._ZN2at6native18elementwise_kernelILi128ELi4EZNS0_15gpu_kernel_implIZZZNS0_23bitwise_not_kernel_cudaERNS_18TensorIteratorBaseEENKUlvE_clEvENKUlvE2_clEvEUllE_EEvS4_RKT_EUliE_EEviT1_,"ax",@progbits
	.align	128
        .global         _ZN2at6native18elementwise_kernelILi128ELi4EZNS0_15gpu_kernel_implIZZZNS0_23bitwise_not_kernel_cudaERNS_18TensorIteratorBaseEENKUlvE_clEvENKUlvE2_clEvEUllE_EEvS4_RKT_EUliE_EEviT1_
        .type           _ZN2at6native18elementwise_kernelILi128ELi4EZNS0_15gpu_kernel_implIZZZNS0_23bitwise_not_kernel_cudaERNS_18TensorIteratorBaseEENKUlvE_clEvENKUlvE2_clEvEUllE_EEvS4_RKT_EUliE_EEviT1_,@function
        .size           _ZN2at6native18elementwise_kernelILi128ELi4EZNS0_15gpu_kernel_implIZZZNS0_23bitwise_not_kernel_cudaERNS_18TensorIteratorBaseEENKUlvE_clEvENKUlvE2_clEvEUllE_EEvS4_RKT_EUliE_EEviT1_,(.L_x_36149 - _ZN2at6native18elementwise_kernelILi128ELi4EZNS0_15gpu_kernel_implIZZZNS0_23bitwise_not_kernel_cudaERNS_18TensorIteratorBaseEENKUlvE_clEvENKUlvE2_clEvEUllE_EEvS4_RKT_EUliE_EEviT1_)
        .other          _ZN2at6native18elementwise_kernelILi128ELi4EZNS0_15gpu_kernel_implIZZZNS0_23bitwise_not_kernel_cudaERNS_18TensorIteratorBaseEENKUlvE_clEvENKUlvE2_clEvEUllE_EEvS4_RKT_EUliE_EEviT1_,@"STO_CUDA_ENTRY STV_DEFAULT"
_ZN2at6native18elementwise_kernelILi128ELi4EZNS0_15gpu_kernel_implIZZZNS0_23bitwise_not_kernel_cudaERNS_18TensorIteratorBaseEENKUlvE_clEvENKUlvE2_clEvEUllE_EEvS4_RKT_EUliE_EEviT1_:
.text._ZN2at6native18elementwise_kernelILi128ELi4EZNS0_15gpu_kernel_implIZZZNS0_23bitwise_not_kernel_cudaERNS_18TensorIteratorBaseEENKUlvE_clEvENKUlvE2_clEvEUllE_EEvS4_RKT_EUliE_EEviT1_:
        /* <DEDUP_REMOVED lines=319> */
.L_x_32832:
        /* <DEDUP_REMOVED lines=17> */
.L_x_32836:
[----:B------:R4:W5:Y:S01]  /*1500*/  LDG.E.U8 R4, desc[UR36][R2.64] ;  /* 0x0000002402047981 */ /* 0x000962000c1e1100 */
[----:B------:R-:W-:Y:S01]  /*1510*/  MOV R5, RZ ;  /* 0x000000ff00057202 */ /* 0x000fe20000000f00 */
[----:B------:R-:W-:Y:S06]  /*1520*/  BRA `(.L_x_32838) ;  /* 0x0000000c00407947 */ /* 0x000fec0003800000 */
.L_x_32835:
        /* <DEDUP_REMOVED lines=8> */
.L_x_32840:
[----:B------:R-:W2:Y:S02]  /*15b0*/  LDG.E R4, desc[UR36][R2.64] ;  /* 0x0000002402047981 */ /* 0x000ea4000c1e1900 */
[----:B--2---:R-:W-:Y:S01]  /*15c0*/  SHF.R.S32.HI R5, RZ, 0x1f, R4 ;  /* 0x0000001fff057819 */ /* 0x004fe20000011404 */
[----:B------:R-:W-:Y:S06]  /*15d0*/  BRA `(.L_x_32838) ;  /* 0x0000000c00147947 */ /* 0x000fec0003800000 */
.L_x_32839:
[----:B------:R-:W2:Y:S02]  /*15e0*/  LDG.E.S16 R4, desc[UR36][R2.64] ;  /* 0x0000002402047981 */ /* 0x000ea4000c1e1700 */
[----:B--2---:R-:W-:Y:S01]  /*15f0*/  SHF.R.S32.HI R5, RZ, 0x1f, R4 ;  /* 0x0000001fff057819 */ /* 0x004fe20000011404 */
[----:B------:R-:W-:Y:S06]  /*1600*/  BRA `(.L_x_32838) ;  /* 0x0000000c00087947 */ /* 0x000fec0003800000 */
.L_x_32834:
        /* <DEDUP_REMOVED lines=9> */
.L_x_32842:
[----:B------:R-:W2:Y:S02]  /*16a0*/  LDG.E.U16 R2, desc[UR36][R2.64] ;  /* 0x0000002402027981 */ /* 0x000ea4000c1e1500 */
[----:B--2---:R-:W-:-:S06]  /*16b0*/  HADD2.F32 R4, -RZ, R2.H0_H0 ;  /* 0x20000002ff047230 */ /* 0x004fcc0000004100 */
[----:B------:R-:W3:Y:S02]  /*16c0*/  F2I.S64.TRUNC R4, R4 ;  /* 0x0000000400047311 */ /* 0x000ee4000020d900 */
[----:B---3--:R-:W-:Y:S05]  /*16d0*/  BRA `(.L_x_32838) ;  /* 0x0000000800d47947 */ /* 0x008fea0003800000 */
.L_x_32841:
        /* <DEDUP_REMOVED lines=9> */
.L_x_32844:
[----:B------:R-:W2:Y:S02]  /*1770*/  LDG.E.U16 R2, desc[UR36][R2.64] ;  /* 0x0000002402027981 */ /* 0x000ea4000c1e1500 */
[----:B--2---:R-:W-:-:S06]  /*1780*/  HADD2.F32 R4, -RZ, R2.H0_H0 ;  /* 0x20000002ff047230 */ /* 0x004fcc0000004100 */
[----:B------:R-:W3:Y:S02]  /*1790*/  F2I.S64.TRUNC R4, R4 ;  /* 0x0000000400047311 */ /* 0x000ee4000020d900 */
[----:B---3--:R-:W-:Y:S05]  /*17a0*/  BRA `(.L_x_32838) ;  /* 0x0000000800a07947 */ /* 0x008fea0003800000 */
.L_x_32843:
[----:B------:R-:W2:Y:S02]  /*17b0*/  LDG.E.64 R2, desc[UR36][R2.64] ;  /* 0x0000002402027981 */ /* 0x000ea4000c1e1b00 */
[----:B--2---:R3:W4:Y:S02]  /*17c0*/  F2I.S64.F64.TRUNC R4, R2 ;  /* 0x0000000200047311 */ /* 0x004724000030d900 */
[----:B---34-:R-:W-:Y:S05]  /*17d0*/  BRA `(.L_x_32838) ;  /* 0x0000000800947947 */ /* 0x018fea0003800000 */
.L_x_32833:
        /* <DEDUP_REMOVED lines=13> */
.L_x_32847:
[----:B------:R-:W2:Y:S02]  /*18b0*/  LDG.E.64 R2, desc[UR36][R2.64] ;  /* 0x0000002402027981 */ /* 0x000ea4000c1e1b00 */
[----:B--2---:R3:W4:Y:S02]  /*18c0*/  F2I.S64.F64.TRUNC R4, R2 ;  /* 0x0000000200047311 */ /* 0x004724000030d900 */
[----:B---34-:R-:W-:Y:S05]  /*18d0*/  BRA `(.L_x_32838) ;  /* 0x0000000800547947 */ /* 0x018fea0003800000 */
.L_x_32846:
        /* <DEDUP_REMOVED lines=26> */
.L_x_32849:
        /* <DEDUP_REMOVED lines=13> */
.L_x_32848:
[----:B------:R-:W2:Y:S02]  /*1b50*/  LDG.E.U16 R4, desc[UR36][R2.64] ;  /* 0x0000002402047981 */ /* 0x000ea4000c1e1500 */
[----:B--2---:R-:W-:-:S06]  /*1b60*/  IMAD.U32 R4, R4, 0x10000, RZ ;  /* 0x0001000004047824 */ /* 0x004fcc00078e00ff */
[----:B------:R-:W3:Y:S02]  /*1b70*/  F2I.S64.TRUNC R4, R4 ;  /* 0x0000000400047311 */ /* 0x000ee4000020d900 */
[----:B---3--:R-:W-:Y:S05]  /*1b80*/  BRA `(.L_x_32838) ;  /* 0x0000000400a87947 */ /* 0x008fea0003800000 */
.L_x_32845:
        /* <DEDUP_REMOVED lines=9> */
[----:B------:R-:W-:Y:S01]  /*1c20*/  MOV R5, RZ ;  /* 0x000000ff00057202 */ /* 0x000fe20000000f00 */
[----:B------:R-:W-:Y:S06]  /*1c30*/  BRA `(.L_x_32838) ;  /* 0x00000004007c7947 */ /* 0x000fec0003800000 */
.L_x_32852:
        /* <DEDUP_REMOVED lines=21> */
.L_x_32856:
[----:B------:R-:W-:Y:S05]  /*1d90*/  BSYNC.RECONVERGENT B1 ;  /* 0x0000000000017941 */ /* 0x000fea0003800200 */
.L_x_32855:
[----:B------:R-:W-:Y:S01]  /*1da0*/  IMAD.SHL.U32 R0, R0, 0x100000, RZ ;  /* 0x0010000000007824 */ /* 0x000fe200078e00ff */
[----:B------:R-:W-:-:S04]  /*1db0*/  LEA R2, R2, 0x3b800000, 0x17 ;  /* 0x3b80000002027811 */ /* 0x000fc800078eb8ff */
[----:B------:R-:W-:-:S07]  /*1dc0*/  LOP3.LUT R4, R2, R0, R7, 0xfe, !PT ;  /* 0x0000000002047212 */ /* 0x000fce00078efe07 */
.L_x_32854:
[----:B------:R-:W-:Y:S05]  /*1dd0*/  BSYNC.RECONVERGENT B0 ;  /* 0x0000000000007941 */ /* 0x000fea0003800200 */
.L_x_32853:
[----:B------:R-:W1:Y:S02]  /*1de0*/  F2I.S64.TRUNC R4, R4 ;  /* 0x0000000400047311 */ /* 0x000e64000020d900 */
[----:B-1----:R-:W-:Y:S05]  /*1df0*/  BRA `(.L_x_32838) ;  /* 0x00000004000c7947 */ /* 0x002fea0003800000 */
.L_x_32851:
        /* <DEDUP_REMOVED lines=21> */
.L_x_32860:
[----:B------:R-:W-:Y:S05]  /*1f50*/  BSYNC.RECONVERGENT B1 ;  /* 0x0000000000017941 */ /* 0x000fea0003800200 */
.L_x_32859:
[----:B------:R-:W-:Y:S01]  /*1f60*/  IMAD.SHL.U32 R0, R0, 0x200000, RZ ;  /* 0x0020000000007824 */ /* 0x000fe200078e00ff */
[----:B------:R-:W-:-:S04]  /*1f70*/  LEA R2, R2, 0x37800000, 0x17 ;  /* 0x3780000002027811 */ /* 0x000fc800078eb8ff */
[----:B------:R-:W-:-:S07]  /*1f80*/  LOP3.LUT R4, R2, R0, R7, 0xfe, !PT ;  /* 0x0000000002047212 */ /* 0x000fce00078efe07 */
.L_x_32858:
[----:B------:R-:W-:Y:S05]  /*1f90*/  BSYNC.RECONVERGENT B0 ;  /* 0x0000000000007941 */ /* 0x000fea0003800200 */
.L_x_32857:
[----:B------:R-:W1:Y:S02]  /*1fa0*/  F2I.S64.TRUNC R4, R4 ;  /* 0x0000000400047311 */ /* 0x000e64000020d900 */
[----:B-1----:R-:W-:Y:S05]  /*1fb0*/  BRA `(.L_x_32838) ;  /* 0x00000000009c7947 */ /* 0x002fea0003800000 */
.L_x_32850:
[----:B------:R-:W-:-:S09]  /*1fc0*/  UISETP.NE.AND UP0, UPT, UR4, 0x1c, UPT ;  /* 0x0000001c0400788c */ /* 0x000fd2000bf05270 */
[----:B------:R-:W-:Y:S05]  /*1fd0*/  BRA.U !UP0, `(.L_x_32861) ;  /* 0x00000001088c7547 */ /* 0x000fea000b800000 */
[----:B------:R-:W-:-:S09]  /*1fe0*/  UISETP.NE.AND UP0, UPT, UR4, 0x1d, UPT ;  /* 0x0000001d0400788c */ /* 0x000fd2000bf05270 */
[----:B------:R-:W-:Y:S05]  /*1ff0*/  BRA.U !UP0, `(.L_x_32862) ;  /* 0x00000001087c7547 */ /* 0x000fea000b800000 */
[----:B------:R-:W-:-:S09]  /*2000*/  UISETP.NE.AND UP0, UPT, UR4, 0x2c, UPT ;  /* 0x0000002c0400788c */ /* 0x000fd2000bf05270 */
[----:B------:R-:W-:Y:S05]  /*2010*/  BRA.U !UP0, `(.L_x_32863) ;  /* 0x0000000108487547 */ /* 0x000fea000b800000 */
.L_x_32837:
        /* <DEDUP_REMOVED lines=16> */
.L_x_32864:
[----:B------:R-:W-:Y:S01]  /*2120*/  CS2R R4, SRZ ;  /* 0x0000000000047805 */ /* 0x000fe2000001ff00 */
[----:B------:R-:W-:Y:S06]  /*2130*/  BRA `(.L_x_32838) ;  /* 0x00000000003c7947 */ /* 0x000fec0003800000 */
.L_x_32863:
        /* <DEDUP_REMOVED lines=8> */
.L_x_32866:
[----:B------:R-:W-:Y:S05]  /*21c0*/  BSYNC.RECONVERGENT B0 ;  /* 0x0000000000007941 */ /* 0x000fea0003800200 */
.L_x_32865:
[----:B------:R-:W2:Y:S02]  /*21d0*/  F2I.S64.TRUNC R4, R4 ;  /* 0x0000000400047311 */ /* 0x000ea4000020d900 */
[----:B--2---:R-:W-:Y:S05]  /*21e0*/  BRA `(.L_x_32838) ;  /* 0x0000000000107947 */ /* 0x004fea0003800000 */
.L_x_32862:
[----:B------:R2:W5:Y:S01]  /*21f0*/  LDG.E.64 R4, desc[UR36][R2.64] ;  /* 0x0000002402047981 */ /* 0x000562000c1e1b00 */
[----:B------:R-:W-:Y:S05]  /*2200*/  BRA `(.L_x_32838) ;  /* 0x0000000000087947 */ /* 0x000fea0003800000 */
.L_x_32861:
[----:B------:R1:W5:Y:S01]  /*2210*/  LDG.E R4, desc[UR36][R2.64] ;  /* 0x0000002402047981 */ /* 0x000362000c1e1900 */
[----:B------:R-:W-:-:S07]  /*2220*/  IMAD.MOV.U32 R5, RZ, RZ, RZ ;  /* 0x000000ffff057224 */ /* 0x000fce00078e00ff */
.L_x_32838:
[----:B------:R-:W0:Y:S01]  /*2230*/  LDCU.64 UR6, c[0x0][0x580] ;  /* 0x0000b000ff0677ac */ /* 0x000e220008000a00 */
[----:B-----5:R-:W-:Y:S02]  /*2240*/  LOP3.LUT R9, RZ, R4, RZ, 0x33, !PT ;  /* 0x00000004ff097212 */ /* 0x020fe400078e33ff */
[----:B------:R-:W-:Y:S01]  /*2250*/  LOP3.LUT R7, RZ, R5, RZ, 0x33, !PT ;  /* 0x00000005ff077212 */ /* 0x000fe200078e33ff */
[----:B------:R-:W-:Y:S02]  /*2260*/  UPRMT UR4, UR42, 0x9910, URZ ;  /* 0x000099102a047896 */ /* 0x000fe400080000ff */
[----:B------:R-:W-:Y:S02]  /*2270*/  IMAD.MOV.U32 R6, RZ, RZ, R9 ;  /* 0x000000ffff067224 */ /* 0x000fe400078e0009 */
[----:B------:R-:W-:Y:S01]  /*2280*/  UISETP.GT.AND UP0, UPT, UR4, 0x9, UPT ;  /* 0x000000090400788c */ /* 0x000fe2000bf04270 */
[----:B01234-:R-:W-:-:S04]  /*2290*/  IADD3 R2, P0, PT, R16, UR6, RZ ;  /* 0x0000000610027c10 */ /* 0x01ffc8000ff1e0ff */
        /* <DEDUP_REMOVED lines=12> */
.L_x_32870:
[----:B------:R3:W-:Y:S01]  /*2360*/  STG.E.U8 desc[UR36][R2.64], R9 ;  /* 0x0000000902007986 */ /* 0x0007e2000c101124 */
[----:B------:R-:W-:Y:S05]  /*2370*/  BRA `(.L_x_32872) ;  /* 0x0000000c00387947 */ /* 0x000fea0003800000 */
.L_x_32869:
        /* <DEDUP_REMOVED lines=8> */
.L_x_32874:
[----:B------:R1:W-:Y:S01]  /*2400*/  STG.E desc[UR36][R2.64], R9 ;  /* 0x0000000902007986 */ /* 0x0003e2000c101924 */
[----:B------:R-:W-:Y:S05]  /*2410*/  BRA `(.L_x_32872) ;  /* 0x0000000c00107947 */ /* 0x000fea0003800000 */
.L_x_32873:
[----:B------:R2:W-:Y:S01]  /*2420*/  STG.E.U16 desc[UR36][R2.64], R9 ;  /* 0x0000000902007986 */ /* 0x0005e2000c101524 */
[----:B------:R-:W-:Y:S05]  /*2430*/  BRA `(.L_x_32872) ;  /* 0x0000000c00087947 */ /* 0x000fea0003800000 */
.L_x_32868:
        /* <DEDUP_REMOVED lines=9> */
.L_x_32876:
[----:B------:R-:W0:Y:S02]  /*24d0*/  I2F.S64 R0, R6 ;  /* 0x0000000600007312 */ /* 0x000e240000301400 */
[----:B0-----:R-:W-:-:S05]  /*24e0*/  F2FP.F16.F32.PACK_AB R0, RZ, R0 ;  /* 0x00000000ff00723e */ /* 0x001fca00000000ff */
[----:B------:R0:W-:Y:S01]  /*24f0*/  STG.E.U16 desc[UR36][R2.64], R0 ;  /* 0x0000000002007986 */ /* 0x0001e2000c101524 */
[----:B------:R-:W-:Y:S05]  /*2500*/  BRA `(.L_x_32872) ;  /* 0x0000000800d47947 */ /* 0x000fea0003800000 */
.L_x_32875:
        /* <DEDUP_REMOVED lines=10> */
.L_x_32878:
[----:B------:R-:W0:Y:S02]  /*25b0*/  I2F.S64 R6, R6 ;  /* 0x0000000600067312 */ /* 0x000e240000301400 */
[----:B0-----:R-:W-:-:S04]  /*25c0*/  F2FP.F16.F32.PACK_AB R5, RZ, R6 ;  /* 0x00000006ff05723e */ /* 0x001fc800000000ff */
[----:B------:R-:W-:-:S05]  /*25d0*/  PRMT R5, R5, 0x5410, RZ ;  /* 0x0000541005057816 */ /* 0x000fca00000000ff */
[----:B------:R0:W-:Y:S01]  /*25e0*/  STG.E desc[UR36][R2.64], R5 ;  /* 0x0000000502007986 */ /* 0x0001e2000c101924 */
[----:B------:R-:W-:Y:S05]  /*25f0*/  BRA `(.L_x_32872) ;  /* 0x0000000800987947 */ /* 0x000fea0003800000 */
.L_x_32877:
[----:B------:R-:W0:Y:S02]  /*2600*/  I2F.F64.S64 R4, R6 ;  /* 0x0000000600047312 */ /* 0x000e240000301c00 */
[----:B0-----:R0:W-:Y:S01]  /*2610*/  STG.E.64 desc[UR36][R2.64], R4 ;  /* 0x0000000402007986 */ /* 0x0011e2000c101b24 */
[----:B------:R-:W-:Y:S05]  /*2620*/  BRA `(.L_x_32872) ;  /* 0x00000008008c7947 */ /* 0x000fea0003800000 */
.L_x_32867:
        /* <DEDUP_REMOVED lines=8> */
[----:B------:R-:W-:-:S04]  /*26b0*/  ISETP.NE.U32.AND P0, PT, R4, -0x1, PT ;  /* 0xffffffff0400780c */ /* 0x000fc80003f05070 */
[----:B------:R-:W-:-:S04]  /*26c0*/  ISETP.NE.AND.EX P0, PT, R5, -0x1, PT, P0 ;  /* 0xffffffff0500780c */ /* 0x000fc80003f05300 */
[----:B------:R-:W-:-:S05]  /*26d0*/  SEL R5, RZ, 0x1, !P0 ;  /* 0x00000001ff057807 */ /* 0x000fca0004000000 */
[----:B------:R0:W-:Y:S01]  /*26e0*/  STG.E.U8 desc[UR36][R2.64], R5 ;  /* 0x0000000502007986 */ /* 0x0001e2000c101124 */
[----:B------:R-:W-:Y:S05]  /*26f0*/  BRA `(.L_x_32872) ;  /* 0x0000000800587947 */ /* 0x000fea0003800000 */
.L_x_32881:
[----:B------:R-:W-:Y:S01]  /*2700*/  CS2R R10, SRZ ;  /* 0x00000000000a7805 */ /* 0x000fe2000001ff00 */
[----:B------:R-:W0:Y:S04]  /*2710*/  I2F.F64.S64 R8, R6 ;  /* 0x0000000600087312 */ /* 0x000e280000301c00 */
[----:B0-----:R0:W-:Y:S01]  /*2720*/  STG.E.128 desc[UR36][R2.64], R8 ;  /* 0x0000000802007986 */ /* 0x0011e2000c101d24 */
[----:B------:R-:W-:Y:S05]  /*2730*/  BRA `(.L_x_32872) ;  /* 0x0000000800487947 */ /* 0x000fea0003800000 */
.L_x_32880:
        /* <DEDUP_REMOVED lines=19> */
.L_x_32885:
[----:B------:R-:W-:Y:S05]  /*2870*/  BSYNC.RECONVERGENT B0 ;  /* 0x0000000000007941 */ /* 0x000fea0003800200 */
.L_x_32884:
[----:B------:R-:W-:-:S05]  /*2880*/  LOP3.LUT R5, R0, 0x80, R5, 0xf8, !PT ;  /* 0x0000008000057812 */ /* 0x000fca00078ef805 */
[----:B------:R0:W-:Y:S01]  /*2890*/  STG.E.U8 desc[UR36][R2.64], R5 ;  /* 0x0000000502007986 */ /* 0x0001e2000c101124 */
[----:B------:R-:W-:Y:S05]  /*28a0*/  BRA `(.L_x_32872) ;  /* 0x0000000400ec7947 */ /* 0x000fea0003800000 */
.L_x_32883:
        /* <DEDUP_REMOVED lines=15> */
.L_x_32887:
[----:B------:R-:W-:Y:S05]  /*29a0*/  BSYNC.RECONVERGENT B0 ;  /* 0x0000000000007941 */ /* 0x000fea0003800200 */
.L_x_32886:
[----:B------:R-:W-:-:S05]  /*29b0*/  LOP3.LUT R5, R0, 0x80, R5, 0xf8, !PT ;  /* 0x0000008000057812 */ /* 0x000fca00078ef805 */
[----:B------:R0:W-:Y:S01]  /*29c0*/  STG.E.U8 desc[UR36][R2.64], R5 ;  /* 0x0000000502007986 */ /* 0x0001e2000c101124 */
[----:B------:R-:W-:Y:S05]  /*29d0*/  BRA `(.L_x_32872) ;  /* 0x0000000400a07947 */ /* 0x000fea0003800000 */
.L_x_32882:
[----:B------:R-:W0:Y:S02]  /*29e0*/  I2F.S64 R0, R6 ;  /* 0x0000000600007312 */ /* 0x000e240000301400 */
[----:B0-----:R-:W-:-:S05]  /*29f0*/  F2FP.BF16.F32.PACK_AB R0, RZ, R0 ;  /* 0x00000000ff00723e */ /* 0x001fca00000010ff */
[----:B------:R0:W-:Y:S01]  /*2a00*/  STG.E.U16 desc[UR36][R2.64], R0 ;  /* 0x0000000002007986 */ /* 0x0001e2000c101524 */
[----:B------:R-:W-:Y:S05]  /*2a10*/  BRA `(.L_x_32872) ;  /* 0x0000000400907947 */ /* 0x000fea0003800000 */
.L_x_32879:
        /* <DEDUP_REMOVED lines=10> */
.L_x_32890:
        /* <DEDUP_REMOVED lines=13> */
.L_x_32893:
[----:B------:R-:W-:-:S04]  /*2b90*/  SHF.R.U32.HI R0, RZ, 0x14, R5 ;  /* 0x00000014ff007819 */ /* 0x000fc80000011605 */
[----:B------:R-:W-:-:S04]  /*2ba0*/  LOP3.LUT R0, R0, 0x1, RZ, 0xc0, !PT ;  /* 0x0000000100007812 */ /* 0x000fc800078ec0ff */
[----:B------:R-:W-:-:S04]  /*2bb0*/  IADD3 R0, PT, PT, R5, 0x487ffff, R0 ;  /* 0x0487ffff05007810 */ /* 0x000fc80007ffe000 */
[----:B------:R-:W-:-:S04]  /*2bc0*/  SHF.R.U32.HI R0, RZ, 0x14, R0 ;  /* 0x00000014ff007819 */ /* 0x000fc80000011600 */
[----:B------:R-:W-:-:S07]  /*2bd0*/  LOP3.LUT R4, R0, 0xff, RZ, 0xc0, !PT ;  /* 0x000000ff00047812 */ /* 0x000fce00078ec0ff */
.L_x_32894:
[----:B------:R-:W-:-:S04]  /*2be0*/  SHF.R.U32.HI R5, RZ, 0x18, R5 ;  /* 0x00000018ff057819 */ /* 0x000fc80000011605 */
[----:B------:R-:W-:-:S04]  /*2bf0*/  LOP3.LUT R4, R4, 0x80, R5, 0xf8, !PT ;  /* 0x0000008004047812 */ /* 0x000fc800078ef805 */
[----:B------:R-:W-:-:S07]  /*2c00*/  PRMT R0, R4, 0x7610, R0 ;  /* 0x0000761004007816 */ /* 0x000fce0000000000 */
.L_x_32892:
[----:B------:R-:W-:Y:S05]  /*2c10*/  BSYNC.RECONVERGENT B0 ;  /* 0x0000000000007941 */ /* 0x000fea0003800200 */
.L_x_32891:
[----:B------:R0:W-:Y:S01]  /*2c20*/  STG.E.U8 desc[UR36][R2.64], R0 ;  /* 0x0000000002007986 */ /* 0x0001e2000c101124 */
[----:B------:R-:W-:Y:S05]  /*2c30*/  BRA `(.L_x_32872) ;  /* 0x0000000400087947 */ /* 0x000fea0003800000 */
.L_x_32889:
[----:B------:R-:W0:Y:S01]  /*2c40*/  I2F.S64 R5, R6 ;  /* 0x0000000600057312 */ /* 0x000e220000301400 */
[----:B------:R-:W-:Y:S01]  /*2c50*/  BSSY.RECONVERGENT B0, `(.L_x_32895) ;  /* 0x0000014000007945 */ /* 0x000fe20003800200 */
[----:B0-----:R-:W-:Y:S02]  /*2c60*/  LOP3.LUT R4, R5, 0x7fffffff, RZ, 0xc0, !PT ;  /* 0x7fffffff05047812 */ /* 0x001fe400078ec0ff */
        /* <DEDUP_REMOVED lines=10> */
.L_x_32897:
[----:B------:R-:W-:-:S04]  /*2d10*/  SHF.R.U32.HI R0, RZ, 0x15, R5 ;  /* 0x00000015ff007819 */ /* 0x000fc80000011605 */
[----:B------:R-:W-:-:S04]  /*2d20*/  LOP3.LUT R0, R0, 0x1, RZ, 0xc0, !PT ;  /* 0x0000000100007812 */ /* 0x000fc800078ec0ff */
[----:B------:R-:W-:-:S04]  /*2d30*/  IADD3 R0, PT, PT, R5, 0x88fffff, R0 ;  /* 0x088fffff05007810 */ /* 0x000fc80007ffe000 */
[----:B------:R-:W-:-:S04]  /*2d40*/  SHF.R.U32.HI R0, RZ, 0x15, R0 ;  /* 0x00000015ff007819 */ /* 0x000fc80000011600 */
[----:B------:R-:W-:-:S07]  /*2d50*/  LOP3.LUT R4, R0, 0xff, RZ, 0xc0, !PT ;  /* 0x000000ff00047812 */ /* 0x000fce00078ec0ff */
.L_x_32898:
[----:B------:R-:W-:-:S04]  /*2d60*/  SHF.R.U32.HI R5, RZ, 0x18, R5 ;  /* 0x00000018ff057819 */ /* 0x000fc80000011605 */
[----:B------:R-:W-:-:S04]  /*2d70*/  LOP3.LUT R4, R4, 0x80, R5, 0xf8, !PT ;  /* 0x0000008004047812 */ /* 0x000fc800078ef805 */
[----:B------:R-:W-:-:S07]  /*2d80*/  PRMT R0, R4, 0x7610, R0 ;  /* 0x0000761004007816 */ /* 0x000fce0000000000 */
.L_x_32896:
[----:B------:R-:W-:Y:S05]  /*2d90*/  BSYNC.RECONVERGENT B0 ;  /* 0x0000000000007941 */ /* 0x000fea0003800200 */
.L_x_32895:
[----:B------:R0:W-:Y:S01]  /*2da0*/  STG.E.U8 desc[UR36][R2.64], R0 ;  /* 0x0000000002007986 */ /* 0x0001e2000c101124 */
[----:B------:R-:W-:Y:S05]  /*2db0*/  BRA `(.L_x_32872) ;  /* 0x0000000000a87947 */ /* 0x000fea0003800000 */
.L_x_32888:
[----:B------:R-:W-:-:S09]  /*2dc0*/  UISETP.NE.AND UP0, UPT, UR4, 0x1c, UPT ;  /* 0x0000001c0400788c */ /* 0x000fd2000bf05270 */
[----:B------:R-:W-:Y:S05]  /*2dd0*/  BRA.U !UP0, `(.L_x_32899) ;  /* 0x00000001089c7547 */ /* 0x000fea000b800000 */
[----:B------:R-:W-:-:S09]  /*2de0*/  UISETP.NE.AND UP0, UPT, UR4, 0x1d, UPT ;  /* 0x0000001d0400788c */ /* 0x000fd2000bf05270 */
[----:B------:R-:W-:Y:S05]  /*2df0*/  BRA.U !UP0, `(.L_x_32900) ;  /* 0x00000001088c7547 */ /* 0x000fea000b800000 */
[----:B------:R-:W-:-:S09]  /*2e00*/  UISETP.NE.AND UP0, UPT, UR4, 0x2c, UPT ;  /* 0x0000002c0400788c */ /* 0x000fd2000bf05270 */
[----:B------:R-:W-:Y:S05]  /*2e10*/  BRA.U !UP0, `(.L_x_32901) ;  /* 0x0000000108447547 */ /* 0x000fea000b800000 */
.L_x_32871:
        /* <DEDUP_REMOVED lines=16> */
.L_x_32902:
[----:B------:R-:W-:Y:S05]  /*2f20*/  BRA `(.L_x_32872) ;  /* 0x00000000004c7947 */ /* 0x000fea0003800000 */
.L_x_32901:
        /* <DEDUP_REMOVED lines=16> */
.L_x_32900:
[----:B------:R0:W-:Y:S01]  /*3030*/  STG.E.64 desc[UR36][R2.64], R6 ;  /* 0x0000000602007986 */ /* 0x0001e2000c101b24 */
[----:B------:R-:W-:Y:S05]  /*3040*/  BRA `(.L_x_32872) ;  /* 0x0000000000047947 */ /* 0x000fea0003800000 */
.L_x_32899:
[----:B------:R0:W-:Y:S02]  /*3050*/  STG.E desc[UR36][R2.64], R9 ;  /* 0x0000000902007986 */ /* 0x0001e4000c101924 */
.L_x_32872:
[----:B------:R-:W-:-:S07]  /*3060*/  VIADD R17, R17, 0x80 ;  /* 0x0000008011117836 */ /* 0x000fce0000000000 */
.L_x_32831:
[----:B------:R-:W-:Y:S05]  /*3070*/  BSYNC.RECONVERGENT B6 ;  /* 0x0000000000067941 */ /* 0x000fea0003800200 */
.L_x_32830:
        /* <DEDUP_REMOVED lines=307> */
.L_x_32905:
        /* <DEDUP_REMOVED lines=17> */
.L_x_32909:
[----:B------:R0:W5:Y:S01]  /*44c0*/  LDG.E.U8 R4, desc[UR36][R2.64] ;  /* 0x0000002402047981 */ /* 0x000162000c1e1100 */
[----:B------:R-:W-:Y:S01]  /*44d0*/  IMAD.MOV.U32 R5, RZ, RZ, RZ ;  /* 0x000000ffff057224 */ /* 0x000fe200078e00ff */
[----:B------:R-:W-:Y:S06]  /*44e0*/  BRA `(.L_x_32911) ;  /* 0x0000000c00407947 */ /* 0x000fec0003800000 */
.L_x_32908:
        /* <DEDUP_REMOVED lines=8> */
.L_x_32913:
[----:B------:R-:W2:Y:S02]  /*4570*/  LDG.E R4, desc[UR36][R2.64] ;  /* 0x0000002402047981 */ /* 0x000ea4000c1e1900 */
[----:B--2---:R-:W-:Y:S01]  /*4580*/  SHF.R.S32.HI R5, RZ, 0x1f, R4 ;  /* 0x0000001fff057819 */ /* 0x004fe20000011404 */
[----:B------:R-:W-:Y:S06]  /*4590*/  BRA `(.L_x_32911) ;  /* 0x0000000c00147947 */ /* 0x000fec0003800000 */
.L_x_32912:
[----:B------:R-:W2:Y:S02]  /*45a0*/  LDG.E.S16 R4, desc[UR36][R2.64] ;  /* 0x0000002402047981 */ /* 0x000ea4000c1e1700 */
[----:B--2---:R-:W-:Y:S01]  /*45b0*/  SHF.R.S32.HI R5, RZ, 0x1f, R4 ;  /* 0x0000001fff057819 */ /* 0x004fe20000011404 */
[----:B------:R-:W-:Y:S06]  /*45c0*/  BRA `(.L_x_32911) ;  /* 0x0000000c00087947 */ /* 0x000fec0003800000 */
.L_x_32907:
        /* <DEDUP_REMOVED lines=9> */
.L_x_32915:
[----:B------:R-:W2:Y:S02]  /*4660*/  LDG.E.U16 R2, desc[UR36][R2.64] ;  /* 0x0000002402027981 */ /* 0x000ea4000c1e1500 */
[----:B--2---:R-:W-:-:S06]  /*4670*/  HADD2.F32 R4, -RZ, R2.H0_H0 ;  /* 0x20000002ff047230 */ /* 0x004fcc0000004100 */
[----:B------:R-:W2:Y:S02]  /*4680*/  F2I.S64.TRUNC R4, R4 ;  /* 0x0000000400047311 */ /* 0x000ea4000020d900 */
[----:B--2---:R-:W-:Y:S05]  /*4690*/  BRA `(.L_x_32911) ;  /* 0x0000000800d47947 */ /* 0x004fea0003800000 */
.L_x_32914:
        /* <DEDUP_REMOVED lines=9> */
.L_x_32917:
[----:B------:R-:W2:Y:S02]  /*4730*/  LDG.E.U16 R2, desc[UR36][R2.64] ;  /* 0x0000002402027981 */ /* 0x000ea4000c1e1500 */
[----:B--2---:R-:W-:-:S06]  /*4740*/  HADD2.F32 R4, -RZ, R2.H0_H0 ;  /* 0x20000002ff047230 */ /* 0x004fcc0000004100 */
[----:B------:R-:W2:Y:S02]  /*4750*/  F2I.S64.TRUNC R4, R4 ;  /* 0x0000000400047311 */ /* 0x000ea4000020d900 */
[----:B--2---:R-:W-:Y:S05]  /*4760*/  BRA `(.L_x_32911) ;  /* 0x0000000800a07947 */ /* 0x004fea0003800000 */
.L_x_32916:
[----:B------:R-:W2:Y:S02]  /*4770*/  LDG.E.64 R2, desc[UR36][R2.64] ;  /* 0x0000002402027981 */ /* 0x000ea4000c1e1b00 */
[----:B--2---:R2:W3:Y:S02]  /*4780*/  F2I.S64.F64.TRUNC R4, R2 ;  /* 0x0000000200047311 */ /* 0x0044e4000030d900 */
[----:B--23--:R-:W-:Y:S05]  /*4790*/  BRA `(.L_x_32911) ;  /* 0x0000000800947947 */ /* 0x00cfea0003800000 */
.L_x_32906:
        /* <DEDUP_REMOVED lines=13> */
.L_x_32920:
[----:B------:R-:W2:Y:S02]  /*4870*/  LDG.E.64 R2, desc[UR36][R2.64] ;  /* 0x0000002402027981 */ /* 0x000ea4000c1e1b00 */
[----:B--2---:R0:W1:Y:S02]  /*4880*/  F2I.S64.F64.TRUNC R4, R2 ;  /* 0x0000000200047311 */ /* 0x004064000030d900 */
[----:B01----:R-:W-:Y:S05]  /*4890*/  BRA `(.L_x_32911) ;  /* 0x0000000800547947 */ /* 0x003fea0003800000 */
.L_x_32919:
        /* <DEDUP_REMOVED lines=26> */
.L_x_32922:
        /* <DEDUP_REMOVED lines=13> */
.L_x_32921:
[----:B------:R-:W2:Y:S02]  /*4b10*/  LDG.E.U16 R4, desc[UR36][R2.64] ;  /* 0x0000002402047981 */ /* 0x000ea4000c1e1500 */
[----:B--2---:R-:W-:-:S06]  /*4b20*/  IMAD.U32 R4, R4, 0x10000, RZ ;  /* 0x0001000004047824 */ /* 0x004fcc00078e00ff */
[----:B------:R-:W0:Y:S02]  /*4b30*/  F2I.S64.TRUNC R4, R4 ;  /* 0x0000000400047311 */ /* 0x000e24000020d900 */
[----:B0-----:R-:W-:Y:S05]  /*4b40*/  BRA `(.L_x_32911) ;  /* 0x0000000400a87947 */ /* 0x001fea0003800000 */
.L_x_32918:
        /* <DEDUP_REMOVED lines=11> */
.L_x_32925:
        /* <DEDUP_REMOVED lines=21> */
.L_x_32929:
[----:B------:R-:W-:Y:S05]  /*4d50*/  BSYNC.RECONVERGENT B1 ;  /* 0x0000000000017941 */ /* 0x000fea0003800200 */
.L_x_32928:
[----:B------:R-:W-:Y:S01]  /*4d60*/  IMAD.SHL.U32 R0, R0, 0x100000, RZ ;  /* 0x0010000000007824 */ /* 0x000fe200078e00ff */
[----:B------:R-:W-:-:S04]  /*4d70*/  LEA R2, R2, 0x3b800000, 0x17 ;  /* 0x3b80000002027811 */ /* 0x000fc800078eb8ff */
[----:B------:R-:W-:-:S07]  /*4d80*/  LOP3.LUT R4, R2, R0, R7, 0xfe, !PT ;  /* 0x0000000002047212 */ /* 0x000fce00078efe07 */
.L_x_32927:
[----:B------:R-:W-:Y:S05]  /*4d90*/  BSYNC.RECONVERGENT B0 ;  /* 0x0000000000007941 */ /* 0x000fea0003800200 */
.L_x_32926:
[----:B------:R-:W4:Y:S02]  /*4da0*/  F2I.S64.TRUNC R4, R4 ;  /* 0x0000000400047311 */ /* 0x000f24000020d900 */
[----:B----4-:R-:W-:Y:S05]  /*4db0*/  BRA `(.L_x_32911) ;  /* 0x00000004000c7947 */ /* 0x010fea0003800000 */
.L_x_32924:
        /* <DEDUP_REMOVED lines=21> */
.L_x_32933:
[----:B------:R-:W-:Y:S05]  /*4f10*/  BSYNC.RECONVERGENT B1 ;  /* 0x0000000000017941 */ /* 0x000fea0003800200 */
.L_x_32932:
[----:B------:R-:W-:Y:S02]  /*4f20*/  SHF.L.U32 R0, R0, 0x15, RZ ;  /* 0x0000001500007819 */ /* 0x000fe400000006ff */
[----:B------:R-:W-:-:S04]  /*4f30*/  LEA R2, R2, 0x37800000, 0x17 ;  /* 0x3780000002027811 */ /* 0x000fc800078eb8ff */
[----:B------:R-:W-:-:S07]  /*4f40*/  LOP3.LUT R4, R2, R0, R7, 0xfe, !PT ;  /* 0x0000000002047212 */ /* 0x000fce00078efe07 */
.L_x_32931:
[----:B------:R-:W-:Y:S05]  /*4f50*/  BSYNC.RECONVERGENT B0 ;  /* 0x0000000000007941 */ /* 0x000fea0003800200 */
.L_x_32930:
[----:B------:R-:W4:Y:S02]  /*4f60*/  F2I.S64.TRUNC R4, R4 ;  /* 0x0000000400047311 */ /* 0x000f24000020d900 */
[----:B----4-:R-:W-:Y:S05]  /*4f70*/  BRA `(.L_x_32911) ;  /* 0x00000000009c7947 */ /* 0x010fea0003800000 */
.L_x_32923:
        /* <DEDUP_REMOVED lines=14> */
.L_x_32937:
[----:B------:R-:W-:Y:S05]  /*5060*/  BSYNC.RECONVERGENT B0 ;  /* 0x0000000000007941 */ /* 0x000fea0003800200 */
.L_x_32936:
[----:B------:R-:W2:Y:S02]  /*5070*/  F2I.S64.TRUNC R4, R4 ;  /* 0x0000000400047311 */ /* 0x000ea4000020d900 */
[----:B--2---:R-:W-:Y:S05]  /*5080*/  BRA `(.L_x_32911) ;  /* 0x0000000000587947 */ /* 0x004fea0003800000 */
.L_x_32910:
        /* <DEDUP_REMOVED lines=16> */
.L_x_32938:
[----:B------:R-:W-:Y:S01]  /*5190*/  CS2R R4, SRZ ;  /* 0x0000000000047805 */ /* 0x000fe2000001ff00 */
[----:B------:R-:W-:Y:S06]  /*51a0*/  BRA `(.L_x_32911) ;  /* 0x0000000000107947 */ /* 0x000fec0003800000 */
.L_x_32935:
[----:B------:R2:W5:Y:S01]  /*51b0*/  LDG.E.64 R4, desc[UR36][R2.64] ;  /* 0x0000002402047981 */ /* 0x000562000c1e1b00 */
[----:B------:R-:W-:Y:S05]  /*51c0*/  BRA `(.L_x_32911) ;  /* 0x0000000000087947 */ /* 0x000fea0003800000 */
.L_x_32934:
[----:B------:R3:W5:Y:S01]  /*51d0*/  LDG.E R4, desc[UR36][R2.64] ;  /* 0x0000002402047981 */ /* 0x000762000c1e1900 */
[----:B------:R-:W-:-:S07]  /*51e0*/  IMAD.MOV.U32 R5, RZ, RZ, RZ ;  /* 0x000000ffff057224 */ /* 0x000fce00078e00ff */
.L_x_32911:
[----:B------:R-:W0:Y:S01]  /*51f0*/  LDCU.64 UR6, c[0x0][0x580] ;  /* 0x0000b000ff0677ac */ /* 0x000e220008000a00 */
[----:B-----5:R-:W-:Y:S02]  /*5200*/  LOP3.LUT R9, RZ, R4, RZ, 0x33, !PT ;  /* 0x00000004ff097212 */ /* 0x020fe400078e33ff */
[----:B------:R-:W-:Y:S01]  /*5210*/  LOP3.LUT R7, RZ, R5, RZ, 0x33, !PT ;  /* 0x00000005ff077212 */ /* 0x000fe200078e33ff */
[----:B------:R-:W-:Y:S01]  /*5220*/  UPRMT UR4, UR42, 0x9910, URZ ;  /* 0x000099102a047896 */ /* 0x000fe200080000ff */
[----:B------:R-:W-:-:S03]  /*5230*/  MOV R6, R9 ;  /* 0x0000000900067202 */ /* 0x000fc60000000f00 */
[----:B------:R-:W-:Y:S01]  /*5240*/  UISETP.GT.AND UP0, UPT, UR4, 0x9, UPT ;  /* 0x000000090400788c */ /* 0x000fe2000bf04270 */
[----:B01234-:R-:W-:-:S05]  /*5250*/  IADD3 R2, P0, PT, R16, UR6, RZ ;  /* 0x0000000610027c10 */ /* 0x01ffca000ff1e0ff */
        /* <DEDUP_REMOVED lines=12> */
.L_x_32942:
[----:B------:R0:W-:Y:S01]  /*5320*/  STG.E.U8 desc[UR36][R2.64], R9 ;  /* 0x0000000902007986 */ /* 0x0001e2000c101124 */
[----:B------:R-:W-:Y:S05]  /*5330*/  BRA `(.L_x_32944) ;  /* 0x0000000c00347947 */ /* 0x000fea0003800000 */
.L_x_32941:
        /* <DEDUP_REMOVED lines=8> */
.L_x_32946:
[----:B------:R0:W-:Y:S01]  /*53c0*/  STG.E desc[UR36][R2.64], R9 ;  /* 0x0000000902007986 */ /* 0x0001e2000c101924 */
[----:B------:R-:W-:Y:S05]  /*53d0*/  BRA `(.L_x_32944) ;  /* 0x0000000c000c7947 */ /* 0x000fea0003800000 */
.L_x_32945:
[----:B------:R0:W-:Y:S01]  /*53e0*/  STG.E.U16 desc[UR36][R2.64], R9 ;  /* 0x0000000902007986 */ /* 0x0001e2000c101524 */
[----:B------:R-:W-:Y:S05]  /*53f0*/  BRA `(.L_x_32944) ;  /* 0x0000000c00047947 */ /* 0x000fea0003800000 */
.L_x_32940:
        /* <DEDUP_REMOVED lines=9> */
.L_x_32948:
[----:B------:R-:W0:Y:S02]  /*5490*/  I2F.S64 R0, R6 ;  /* 0x0000000600007312 */ /* 0x000e240000301400 */
[----:B0-----:R-:W-:-:S05]  /*54a0*/  F2FP.F16.F32.PACK_AB R0, RZ, R0 ;  /* 0x00000000ff00723e */ /* 0x001fca00000000ff */
[----:B------:R0:W-:Y:S01]  /*54b0*/  STG.E.U16 desc[UR36][R2.64], R0 ;  /* 0x0000000002007986 */ /* 0x0001e2000c101524 */
[----:B------:R-:W-:Y:S05]  /*54c0*/  BRA `(.L_x_32944) ;  /* 0x0000000800d07947 */ /* 0x000fea0003800000 */
.L_x_32947:
        /* <DEDUP_REMOVED lines=10> */
.L_x_32950:
[----:B------:R-:W0:Y:S02]  /*5570*/  I2F.S64 R6, R6 ;  /* 0x0000000600067312 */ /* 0x000e240000301400 */
[----:B0-----:R-:W-:-:S04]  /*5580*/  F2FP.F16.F32.PACK_AB R5, RZ, R6 ;  /* 0x00000006ff05723e */ /* 0x001fc800000000ff */
[----:B------:R-:W-:-:S05]  /*5590*/  PRMT R5, R5, 0x5410, RZ ;  /* 0x0000541005057816 */ /* 0x000fca00000000ff */
[----:B------:R0:W-:Y:S01]  /*55a0*/  STG.E desc[UR36][R2.64], R5 ;  /* 0x0000000502007986 */ /* 0x0001e2000c101924 */
[----:B------:R-:W-:Y:S05]  /*55b0*/  BRA `(.L_x_32944) ;  /* 0x0000000800947947 */ /* 0x000fea0003800000 */
.L_x_32949:
[----:B------:R-:W0:Y:S02]  /*55c0*/  I2F.F64.S64 R4, R6 ;  /* 0x0000000600047312 */ /* 0x000e240000301c00 */
[----:B0-----:R0:W-:Y:S01]  /*55d0*/  STG.E.64 desc[UR36][R2.64], R4 ;  /* 0x0000000402007986 */ /* 0x0011e2000c101b24 */
[----:B------:R-:W-:Y:S05]  /*55e0*/  BRA `(.L_x_32944) ;  /* 0x0000000800887947 */ /* 0x000fea0003800000 */
.L_x_32939:
        /* <DEDUP_REMOVED lines=12> */
.L_x_32954:
        /* <DEDUP_REMOVED lines=18> */
.L_x_32957:
[----:B------:R-:W-:-:S04]  /*57d0*/  SHF.R.U32.HI R5, RZ, 0x18, R5 ;  /* 0x00000018ff057819 */ /* 0x000fc80000011605 */
[----:B------:R-:W-:-:S07]  /*57e0*/  LOP3.LUT R0, R0, 0x80, R5, 0xf8, !PT ;  /* 0x0000008000007812 */ /* 0x000fce00078ef805 */
.L_x_32956:
[----:B------:R-:W-:Y:S05]  /*57f0*/  BSYNC.RECONVERGENT B0 ;  /* 0x0000000000007941 */ /* 0x000fea0003800200 */
.L_x_32955:
[----:B------:R0:W-:Y:S01]  /*5800*/  STG.E.U8 desc[UR36][R2.64], R0 ;  /* 0x0000000002007986 */ /* 0x0001e2000c101124 */
[----:B------:R-:W-:Y:S05]  /*5810*/  BRA `(.L_x_32944) ;  /* 0x0000000400fc7947 */ /* 0x000fea0003800000 */
.L_x_32953:
        /* <DEDUP_REMOVED lines=18> */
.L_x_32960:
[----:B------:R-:W-:-:S04]  /*5940*/  SHF.R.U32.HI R5, RZ, 0x18, R5 ;  /* 0x00000018ff057819 */ /* 0x000fc80000011605 */
[----:B------:R-:W-:-:S07]  /*5950*/  LOP3.LUT R0, R0, 0x80, R5, 0xf8, !PT ;  /* 0x0000008000007812 */ /* 0x000fce00078ef805 */
.L_x_32959:
[----:B------:R-:W-:Y:S05]  /*5960*/  BSYNC.RECONVERGENT B0 ;  /* 0x0000000000007941 */ /* 0x000fea0003800200 */
.L_x_32958:
[----:B------:R0:W-:Y:S01]  /*5970*/  STG.E.U8 desc[UR36][R2.64], R0 ;  /* 0x0000000002007986 */ /* 0x0001e2000c101124 */
[----:B------:R-:W-:Y:S05]  /*5980*/  BRA `(.L_x_32944) ;  /* 0x0000000400a07947 */ /* 0x000fea0003800000 */
.L_x_32952:
        /* <DEDUP_REMOVED lines=22> */
.L_x_32962:
[----:B------:R0:W-:Y:S01]  /*5af0*/  STG.E.64 desc[UR36][R2.64], R6 ;  /* 0x0000000602007986 */ /* 0x0001e2000c101b24 */
[----:B------:R-:W-:Y:S05]  /*5b00*/  BRA `(.L_x_32944) ;  /* 0x0000000400407947 */ /* 0x000fea0003800000 */
.L_x_32961:
[----:B------:R0:W-:Y:S01]  /*5b10*/  STG.E desc[UR36][R2.64], R9 ;  /* 0x0000000902007986 */ /* 0x0001e2000c101924 */
[----:B------:R-:W-:Y:S05]  /*5b20*/  BRA `(.L_x_32944) ;  /* 0x0000000400387947 */ /* 0x000fea0003800000 */
.L_x_32951:
        /* <DEDUP_REMOVED lines=11> */
.L_x_32964:
[----:B------:R-:W-:Y:S01]  /*5be0*/  CS2R R10, SRZ ;  /* 0x00000000000a7805 */ /* 0x000fe2000001ff00 */
[----:B------:R-:W0:Y:S04]  /*5bf0*/  I2F.F64.S64 R8, R6 ;  /* 0x0000000600087312 */ /* 0x000e280000301c00 */
[----:B0-----:R4:W-:Y:S01]  /*5c00*/  STG.E.128 desc[UR36][R2.64], R8 ;  /* 0x0000000802007986 */ /* 0x0019e2000c101d24 */
[----:B------:R-:W-:Y:S05]  /*5c10*/  BRA `(.L_x_32944) ;  /* 0x0000000000fc7947 */ /* 0x000fea0003800000 */
.L_x_32963:
[----:B------:R-:W-:-:S09]  /*5c20*/  UISETP.NE.AND UP0, UPT, UR4, 0xf, UPT ;  /* 0x0000000f0400788c */ /* 0x000fd2000bf05270 */
[----:B------:R-:W-:Y:S05]  /*5c30*/  BRA.U !UP0, `(.L_x_32965) ;  /* 0x0000000108e87547 */ /* 0x000fea000b800000 */
[----:B------:R-:W-:-:S09]  /*5c40*/  UISETP.NE.AND UP0, UPT, UR4, 0x17, UPT ;  /* 0x000000170400788c */ /* 0x000fd2000bf05270 */
[----:B------:R-:W-:Y:S05]  /*5c50*/  BRA.U !UP0, `(.L_x_32966) ;  /* 0x0000000108907547 */ /* 0x000fea000b800000 */
[----:B------:R-:W-:-:S09]  /*5c60*/  UISETP.NE.AND UP0, UPT, UR4, 0x18, UPT ;  /* 0x000000180400788c */ /* 0x000fd2000bf05270 */
[----:B------:R-:W-:Y:S05]  /*5c70*/  BRA.U !UP0, `(.L_x_32967) ;  /* 0x0000000108447547 */ /* 0x000fea000b800000 */
.L_x_32943:
        /* <DEDUP_REMOVED lines=16> */
.L_x_32968:
[----:B------:R-:W-:Y:S05]  /*5d80*/  BRA `(.L_x_32944) ;  /* 0x0000000000a07947 */ /* 0x000fea0003800000 */
.L_x_32967:
        /* <DEDUP_REMOVED lines=13> */
.L_x_32970:
[----:B------:R-:W-:Y:S05]  /*5e60*/  BSYNC.RECONVERGENT B0 ;  /* 0x0000000000007941 */ /* 0x000fea0003800200 */
.L_x_32969:
[----:B------:R-:W-:-:S05]  /*5e70*/  LOP3.LUT R5, R0, 0x80, R5, 0xf8, !PT ;  /* 0x0000008000057812 */ /* 0x000fca00078ef805 */
[----:B------:R2:W-:Y:S01]  /*5e80*/  STG.E.U8 desc[UR36][R2.64], R5 ;  /* 0x0000000502007986 */ /* 0x0005e2000c101124 */
[----:B------:R-:W-:Y:S05]  /*5e90*/  BRA `(.L_x_32944) ;  /* 0x00000000005c7947 */ /* 0x000fea0003800000 */
.L_x_32966:
        /* <DEDUP_REMOVED lines=12> */
.L_x_32972:
[----:B------:R-:W-:Y:S01]  /*5f60*/  IMAD.MOV.U32 R0, RZ, RZ, 0x7f ;  /* 0x0000007fff007424 */ /* 0x000fe200078e00ff */
[----:B------:R-:W-:-:S04]  /*5f70*/  ISETP.GT.U32.AND P0, PT, R4, 0x7f800000, PT ;  /* 0x7f8000000400780c */ /* 0x000fc80003f04070 */
[----:B------:R-:W-:-:S09]  /*5f80*/  SEL R0, R0, 0x7c, P0 ;  /* 0x0000007c00007807 */ /* 0x000fd20000000000 */
.L_x_32973:
[----:B------:R-:W-:Y:S05]  /*5f90*/  BSYNC.RECONVERGENT B0 ;  /* 0x0000000000007941 */ /* 0x000fea0003800200 */
.L_x_32971:
[----:B------:R-:W-:-:S04]  /*5fa0*/  SHF.R.U32.HI R5, RZ, 0x18, R5 ;  /* 0x00000018ff057819 */ /* 0x000fc80000011605 */
[----:B------:R-:W-:-:S05]  /*5fb0*/  LOP3.LUT R5, R0, 0x80, R5, 0xf8, !PT ;  /* 0x0000008000057812 */ /* 0x000fca00078ef805 */
[----:B------:R1:W-:Y:S01]  /*5fc0*/  STG.E.U8 desc[UR36][R2.64], R5 ;  /* 0x0000000502007986 */ /* 0x0003e2000c101124 */
[----:B------:R-:W-:Y:S05]  /*5fd0*/  BRA `(.L_x_32944) ;  /* 0x00000000000c7947 */ /* 0x000fea0003800000 */
.L_x_32965:
[----:B------:R-:W0:Y:S02]  /*5fe0*/  I2F.S64 R0, R6 ;  /* 0x0000000600007312 */ /* 0x000e240000301400 */
[----:B0-----:R-:W-:-:S05]  /*5ff0*/  F2FP.BF16.F32.PACK_AB R0, RZ, R0 ;  /* 0x00000000ff00723e */ /* 0x001fca00000010ff */
[----:B------:R0:W-:Y:S02]  /*6000*/  STG.E.U16 desc[UR36][R2.64], R0 ;  /* 0x0000000002007986 */ /* 0x0001e4000c101524 */
.L_x_32944:
[----:B------:R-:W-:-:S07]  /*6010*/  IADD3 R17, PT, PT, R17, 0x80, RZ ;  /* 0x0000008011117810 */ /* 0x000fce0007ffe0ff */
.L_x_32904:
[----:B------:R-:W-:Y:S05]  /*6020*/  BSYNC.RECONVERGENT B6 ;  /* 0x0000000000067941 */ /* 0x000fea0003800200 */
.L_x_32903:
        /* <DEDUP_REMOVED lines=307> */
.L_x_32976:
        /* <DEDUP_REMOVED lines=17> */
.L_x_32980:
[----:B------:R4:W5:Y:S01]  /*7470*/  LDG.E.U8 R4, desc[UR36][R2.64] ;  /* 0x0000002402047981 */ /* 0x000962000c1e1100 */
[----:B------:R-:W-:Y:S01]  /*7480*/  HFMA2 R5, -RZ, RZ, 0, 0 ;  /* 0x00000000ff057431 */ /* 0x000fe200000001ff */
[----:B------:R-:W-:Y:S06]  /*7490*/  BRA `(.L_x_32982) ;  /* 0x0000000c00407947 */ /* 0x000fec0003800000 */
.L_x_32979:
        /* <DEDUP_REMOVED lines=8> */
.L_x_32984:
[----:B------:R-:W2:Y:S02]  /*7520*/  LDG.E R4, desc[UR36][R2.64] ;  /* 0x0000002402047981 */ /* 0x000ea4000c1e1900 */
[----:B--2---:R-:W-:Y:S01]  /*7530*/  SHF.R.S32.HI R5, RZ, 0x1f, R4 ;  /* 0x0000001fff057819 */ /* 0x004fe20000011404 */
[----:B------:R-:W-:Y:S06]  /*7540*/  BRA `(.L_x_32982) ;  /* 0x0000000c00147947 */ /* 0x000fec0003800000 */
.L_x_32983:
[----:B------:R-:W2:Y:S02]  /*7550*/  LDG.E.S16 R4, desc[UR36][R2.64] ;  /* 0x0000002402047981 */ /* 0x000ea4000c1e1700 */
[----:B--2---:R-:W-:Y:S01]  /*7560*/  SHF.R.S32.HI R5, RZ, 0x1f, R4 ;  /* 0x0000001fff057819 */ /* 0x004fe20000011404 */
[----:B------:R-:W-:Y:S06]  /*7570*/  BRA `(.L_x_32982) ;  /* 0x0000000c00087947 */ /* 0x000fec0003800000 */
.L_x_32978:
        /* <DEDUP_REMOVED lines=9> */
.L_x_32986:
[----:B------:R-:W2:Y:S02]  /*7610*/  LDG.E.U16 R2, desc[UR36][R2.64] ;  /* 0x0000002402027981 */ /* 0x000ea4000c1e1500 */
[----:B--2---:R-:W-:-:S06]  /*7620*/  HADD2.F32 R4, -RZ, R2.H0_H0 ;  /* 0x20000002ff047230 */ /* 0x004fcc0000004100 */
[----:B------:R-:W0:Y:S02]  /*7630*/  F2I.S64.TRUNC R4, R4 ;  /* 0x0000000400047311 */ /* 0x000e24000020d900 */
[----:B0-----:R-:W-:Y:S05]  /*7640*/  BRA `(.L_x_32982) ;  /* 0x0000000800d47947 */ /* 0x001fea0003800000 */
.L_x_32985:
        /* <DEDUP_REMOVED lines=9> */
.L_x_32988:
[----:B------:R-:W2:Y:S02]  /*76e0*/  LDG.E.U16 R2, desc[UR36][R2.64] ;  /* 0x0000002402027981 */ /* 0x000ea4000c1e1500 */
[----:B--2---:R-:W-:-:S06]  /*76f0*/  HADD2.F32 R4, -RZ, R2.H0_H0 ;  /* 0x20000002ff047230 */ /* 0x004fcc0000004100 */
[----:B------:R-:W0:Y:S02]  /*7700*/  F2I.S64.TRUNC R4, R4 ;  /* 0x0000000400047311 */ /* 0x000e24000020d900 */
[----:B0-----:R-:W-:Y:S05]  /*7710*/  BRA `(.L_x_32982) ;  /* 0x0000000800a07947 */ /* 0x001fea0003800000 */
.L_x_32987:
[----:B------:R-:W2:Y:S02]  /*7720*/  LDG.E.64 R2, desc[UR36][R2.64] ;  /* 0x0000002402027981 */ /* 0x000ea4000c1e1b00 */
[----:B--2---:R0:W1:Y:S02]  /*7730*/  F2I.S64.F64.TRUNC R4, R2 ;  /* 0x0000000200047311 */ /* 0x004064000030d900 */
[----:B01----:R-:W-:Y:S05]  /*7740*/  BRA `(.L_x_32982) ;  /* 0x0000000800947947 */ /* 0x003fea0003800000 */
.L_x_32977:
        /* <DEDUP_REMOVED lines=13> */
.L_x_32991:
[----:B------:R-:W2:Y:S02]  /*7820*/  LDG.E.64 R2, desc[UR36][R2.64] ;  /* 0x0000002402027981 */ /* 0x000ea4000c1e1b00 */
[----:B--2---:R0:W1:Y:S02]  /*7830*/  F2I.S64.F64.TRUNC R4, R2 ;  /* 0x0000000200047311 */ /* 0x004064000030d900 */
[----:B01----:R-:W-:Y:S05]  /*7840*/  BRA `(.L_x_32982) ;  /* 0x0000000800547947 */ /* 0x003fea0003800000 */
.L_x_32990:
        /* <DEDUP_REMOVED lines=26> */
.L_x_32993:
        /* <DEDUP_REMOVED lines=13> */
.L_x_32992:
[----:B------:R-:W2:Y:S02]  /*7ac0*/  LDG.E.U16 R4, desc[UR36][R2.64] ;  /* 0x0000002402047981 */ /* 0x000ea4000c1e1500 */
[----:B--2---:R-:W-:-:S06]  /*7ad0*/  IMAD.U32 R4, R4, 0x10000, RZ ;  /* 0x0001000004047824 */ /* 0x004fcc00078e00ff */
[----:B------:R-:W0:Y:S02]  /*7ae0*/  F2I.S64.TRUNC R4, R4 ;  /* 0x0000000400047311 */ /* 0x000e24000020d900 */
[----:B0-----:R-:W-:Y:S05]  /*7af0*/  BRA `(.L_x_32982) ;  /* 0x0000000400a87947 */ /* 0x001fea0003800000 */
.L_x_32989:
        /* <DEDUP_REMOVED lines=9> */
[----:B------:R-:W-:Y:S01]  /*7b90*/  HFMA2 R5, -RZ, RZ, 0, 0 ;  /* 0x00000000ff057431 */ /* 0x000fe200000001ff */
[----:B------:R-:W-:Y:S06]  /*7ba0*/  BRA `(.L_x_32982) ;  /* 0x00000004007c7947 */ /* 0x000fec0003800000 */
.L_x_32996:
        /* <DEDUP_REMOVED lines=21> */
.L_x_33000:
[----:B------:R-:W-:Y:S05]  /*7d00*/  BSYNC.RECONVERGENT B1 ;  /* 0x0000000000017941 */ /* 0x000fea0003800200 */
.L_x_32999:
[----:B------:R-:W-:Y:S01]  /*7d10*/  IMAD.SHL.U32 R0, R0, 0x100000, RZ ;  /* 0x0010000000007824 */ /* 0x000fe200078e00ff */
[----:B------:R-:W-:-:S04]  /*7d20*/  LEA R2, R2, 0x3b800000, 0x17 ;  /* 0x3b80000002027811 */ /* 0x000fc800078eb8ff */
[----:B------:R-:W-:-:S07]  /*7d30*/  LOP3.LUT R4, R2, R0, R7, 0xfe, !PT ;  /* 0x0000000002047212 */ /* 0x000fce00078efe07 */
.L_x_32998:
[----:B------:R-:W-:Y:S05]  /*7d40*/  BSYNC.RECONVERGENT B0 ;  /* 0x0000000000007941 */ /* 0x000fea0003800200 */
.L_x_32997:
[----:B------:R-:W1:Y:S02]  /*7d50*/  F2I.S64.TRUNC R4, R4 ;  /* 0x0000000400047311 */ /* 0x000e64000020d900 */
[----:B-1----:R-:W-:Y:S05]  /*7d60*/  BRA `(.L_x_32982) ;  /* 0x00000004000c7947 */ /* 0x002fea0003800000 */
.L_x_32995:
        /* <DEDUP_REMOVED lines=21> */
.L_x_33004:
[----:B------:R-:W-:Y:S05]  /*7ec0*/  BSYNC.RECONVERGENT B1 ;  /* 0x0000000000017941 */ /* 0x000fea0003800200 */
.L_x_33003:
[----:B------:R-:W-:Y:S01]  /*7ed0*/  IMAD.SHL.U32 R0, R0, 0x200000, RZ ;  /* 0x0020000000007824 */ /* 0x000fe200078e00ff */
[----:B------:R-:W-:-:S04]  /*7ee0*/  LEA R2, R2, 0x37800000, 0x17 ;  /* 0x3780000002027811 */ /* 0x000fc800078eb8ff */
[----:B------:R-:W-:-:S07]  /*7ef0*/  LOP3.LUT R4, R2, R0, R7, 0xfe, !PT ;  /* 0x0000000002047212 */ /* 0x000fce00078efe07 */
.L_x_33002:
[----:B------:R-:W-:Y:S05]  /*7f00*/  BSYNC.RECONVERGENT B0 ;  /* 0x0000000000007941 */ /* 0x000fea0003800200 */
.L_x_33001:
[----:B------:R-:W1:Y:S02]  /*7f10*/  F2I.S64.TRUNC R4, R4 ;  /* 0x0000000400047311 */ /* 0x000e64000020d900 */
[----:B-1----:R-:W-:Y:S05]  /*7f20*/  BRA `(.L_x_32982) ;  /* 0x00000000009c7947 */ /* 0x002fea0003800000 */
.L_x_32994:
        /* <DEDUP_REMOVED lines=14> */
.L_x_33008:
[----:B------:R-:W-:Y:S05]  /*8010*/  BSYNC.RECONVERGENT B0 ;  /* 0x0000000000007941 */ /* 0x000fea0003800200 */
.L_x_33007:
[----:B------:R-:W1:Y:S02]  /*8020*/  F2I.S64.TRUNC R4, R4 ;  /* 0x0000000400047311 */ /* 0x000e64000020d900 */
[----:B-1----:R-:W-:Y:S05]  /*8030*/  BRA `(.L_x_32982) ;  /* 0x0000000000587947 */ /* 0x002fea0003800000 */
.L_x_32981:
        /* <DEDUP_REMOVED lines=16> */
.L_x_33009:
[----:B------:R-:W-:Y:S01]  /*8140*/  CS2R R4, SRZ ;  /* 0x0000000000047805 */ /* 0x000fe2000001ff00 */
[----:B------:R-:W-:Y:S06]  /*8150*/  BRA `(.L_x_32982) ;  /* 0x0000000000107947 */ /* 0x000fec0003800000 */
.L_x_33006:
[----:B------:R1:W5:Y:S01]  /*8160*/  LDG.E.64 R4, desc[UR36][R2.64] ;  /* 0x0000002402047981 */ /* 0x000362000c1e1b00 */
[----:B------:R-:W-:Y:S05]  /*8170*/  BRA `(.L_x_32982) ;  /* 0x0000000000087947 */ /* 0x000fea0003800000 */
.L_x_33005:
[----:B------:R2:W5:Y:S01]  /*8180*/  LDG.E R4, desc[UR36][R2.64] ;  /* 0x0000002402047981 */ /* 0x000562000c1e1900 */
[----:B------:R-:W-:-:S07]  /*8190*/  IMAD.MOV.U32 R5, RZ, RZ, RZ ;  /* 0x000000ffff057224 */ /* 0x000fce00078e00ff */
.L_x_32982:
        /* <DEDUP_REMOVED lines=19> */
.L_x_33013:
[----:B------:R4:W-:Y:S01]  /*82d0*/  STG.E.U8 desc[UR36][R2.64], R9 ;  /* 0x0000000902007986 */ /* 0x0009e2000c101124 */
[----:B------:R-:W-:Y:S05]  /*82e0*/  BRA `(.L_x_33015) ;  /* 0x0000000c00347947 */ /* 0x000fea0003800000 */
.L_x_33012:
        /* <DEDUP_REMOVED lines=8> */
.L_x_33017:
[----:B------:R2:W-:Y:S01]  /*8370*/  STG.E desc[UR36][R2.64], R9 ;  /* 0x0000000902007986 */ /* 0x0005e2000c101924 */
[----:B------:R-:W-:Y:S05]  /*8380*/  BRA `(.L_x_33015) ;  /* 0x0000000c000c7947 */ /* 0x000fea0003800000 */
.L_x_33016:
[----:B------:R0:W-:Y:S01]  /*8390*/  STG.E.U16 desc[UR36][R2.64], R9 ;  /* 0x0000000902007986 */ /* 0x0001e2000c101524 */
[----:B------:R-:W-:Y:S05]  /*83a0*/  BRA `(.L_x_33015) ;  /* 0x0000000c00047947 */ /* 0x000fea0003800000 */
.L_x_33011:
        /* <DEDUP_REMOVED lines=9> */
.L_x_33019:
[----:B------:R-:W0:Y:S02]  /*8440*/  I2F.S64 R0, R6 ;  /* 0x0000000600007312 */ /* 0x000e240000301400 */
[----:B0-----:R-:W-:-:S05]  /*8450*/  F2FP.F16.F32.PACK_AB R0, RZ, R0 ;  /* 0x00000000ff00723e */ /* 0x001fca00000000ff */
[----:B------:R0:W-:Y:S01]  /*8460*/  STG.E.U16 desc[UR36][R2.64], R0 ;  /* 0x0000000002007986 */ /* 0x0001e2000c101524 */
[----:B------:R-:W-:Y:S05]  /*8470*/  BRA `(.L_x_33015) ;  /* 0x0000000800d07947 */ /* 0x000fea0003800000 */
.L_x_33018:
        /* <DEDUP_REMOVED lines=10> */
.L_x_33021:
[----:B------:R-:W0:Y:S02]  /*8520*/  I2F.S64 R6, R6 ;  /* 0x0000000600067312 */ /* 0x000e240000301400 */
[----:B0-----:R-:W-:-:S04]  /*8530*/  F2FP.F16.F32.PACK_AB R5, RZ, R6 ;  /* 0x00000006ff05723e */ /* 0x001fc800000000ff */
[----:B------:R-:W-:-:S05]  /*8540*/  PRMT R5, R5, 0x5410, RZ ;  /* 0x0000541005057816 */ /* 0x000fca00000000ff */
[----:B------:R0:W-:Y:S01]  /*8550*/  STG.E desc[UR36][R2.64], R5 ;  /* 0x0000000502007986 */ /* 0x0001e2000c101924 */
[----:B------:R-:W-:Y:S05]  /*8560*/  BRA `(.L_x_33015) ;  /* 0x0000000800947947 */ /* 0x000fea0003800000 */
.L_x_33020:
[----:B------:R-:W0:Y:S02]  /*8570*/  I2F.F64.S64 R4, R6 ;  /* 0x0000000600047312 */ /* 0x000e240000301c00 */
[----:B0-----:R0:W-:Y:S01]  /*8580*/  STG.E.64 desc[UR36][R2.64], R4 ;  /* 0x0000000402007986 */ /* 0x0011e2000c101b24 */
[----:B------:R-:W-:Y:S05]  /*8590*/  BRA `(.L_x_33015) ;  /* 0x0000000800887947 */ /* 0x000fea0003800000 */
.L_x_33010:
        /* <DEDUP_REMOVED lines=12> */
.L_x_33025:
        /* <DEDUP_REMOVED lines=18> */
.L_x_33028:
[----:B------:R-:W-:-:S04]  /*8780*/  SHF.R.U32.HI R5, RZ, 0x18, R5 ;  /* 0x00000018ff057819 */ /* 0x000fc80000011605 */
[----:B------:R-:W-:-:S07]  /*8790*/  LOP3.LUT R0, R0, 0x80, R5, 0xf8, !PT ;  /* 0x0000008000007812 */ /* 0x000fce00078ef805 */
.L_x_33027:
[----:B------:R-:W-:Y:S05]  /*87a0*/  BSYNC.RECONVERGENT B0 ;  /* 0x0000000000007941 */ /* 0x000fea0003800200 */
.L_x_33026:
[----:B------:R0:W-:Y:S01]  /*87b0*/  STG.E.U8 desc[UR36][R2.64], R0 ;  /* 0x0000000002007986 */ /* 0x0001e2000c101124 */
[----:B------:R-:W-:Y:S05]  /*87c0*/  BRA `(.L_x_33015) ;  /* 0x0000000400fc7947 */ /* 0x000fea0003800000 */
.L_x_33024:
        /* <DEDUP_REMOVED lines=18> */
.L_x_33031:
[----:B------:R-:W-:-:S04]  /*88f0*/  SHF.R.U32.HI R5, RZ, 0x18, R5 ;  /* 0x00000018ff057819 */ /* 0x000fc80000011605 */
[----:B------:R-:W-:-:S07]  /*8900*/  LOP3.LUT R0, R0, 0x80, R5, 0xf8, !PT ;  /* 0x0000008000007812 */ /* 0x000fce00078ef805 */
.L_x_33030:
[----:B------:R-:W-:Y:S05]  /*8910*/  BSYNC.RECONVERGENT B0 ;  /* 0x0000000000007941 */ /* 0x000fea0003800200 */
.L_x_33029:
[----:B------:R0:W-:Y:S01]  /*8920*/  STG.E.U8 desc[UR36][R2.64], R0 ;  /* 0x0000000002007986 */ /* 0x0001e2000c101124 */
[----:B------:R-:W-:Y:S05]  /*8930*/  BRA `(.L_x_33015) ;  /* 0x0000000400a07947 */ /* 0x000fea0003800000 */
.L_x_33023:
        /* <DEDUP_REMOVED lines=22> */
.L_x_33033:
[----:B------:R0:W-:Y:S01]  /*8aa0*/  STG.E.64 desc[UR36][R2.64], R6 ;  /* 0x0000000602007986 */ /* 0x0001e2000c101b24 */
[----:B------:R-:W-:Y:S05]  /*8ab0*/  BRA `(.L_x_33015) ;  /* 0x0000000400407947 */ /* 0x000fea0003800000 */
.L_x_33032:
[----:B------:R0:W-:Y:S01]  /*8ac0*/  STG.E desc[UR36][R2.64], R9 ;  /* 0x0000000902007986 */ /* 0x0001e2000c101924 */
[----:B------:R-:W-:Y:S05]  /*8ad0*/  BRA `(.L_x_33015) ;  /* 0x0000000400387947 */ /* 0x000fea0003800000 */
.L_x_33022:
        /* <DEDUP_REMOVED lines=11> */
.L_x_33035:
[----:B------:R-:W-:Y:S01]  /*8b90*/  CS2R R10, SRZ ;  /* 0x00000000000a7805 */ /* 0x000fe2000001ff00 */
[----:B------:R-:W0:Y:S04]  /*8ba0*/  I2F.F64.S64 R8, R6 ;  /* 0x0000000600087312 */ /* 0x000e280000301c00 */
[----:B0-----:R0:W-:Y:S01]  /*8bb0*/  STG.E.128 desc[UR36][R2.64], R8 ;  /* 0x0000000802007986 */ /* 0x0011e2000c101d24 */
[----:B------:R-:W-:Y:S05]  /*8bc0*/  BRA `(.L_x_33015) ;  /* 0x0000000000fc7947 */ /* 0x000fea0003800000 */
.L_x_33034:
[----:B------:R-:W-:-:S09]  /*8bd0*/  UISETP.NE.AND UP0, UPT, UR4, 0xf, UPT ;  /* 0x0000000f0400788c */ /* 0x000fd2000bf05270 */
[----:B------:R-:W-:Y:S05]  /*8be0*/  BRA.U !UP0, `(.L_x_33036) ;  /* 0x0000000108e87547 */ /* 0x000fea000b800000 */
[----:B------:R-:W-:-:S09]  /*8bf0*/  UISETP.NE.AND UP0, UPT, UR4, 0x17, UPT ;  /* 0x000000170400788c */ /* 0x000fd2000bf05270 */
[----:B------:R-:W-:Y:S05]  /*8c00*/  BRA.U !UP0, `(.L_x_33037) ;  /* 0x0000000108907547 */ /* 0x000fea000b800000 */
[----:B------:R-:W-:-:S09]  /*8c10*/  UISETP.NE.AND UP0, UPT, UR4, 0x18, UPT ;  /* 0x000000180400788c */ /* 0x000fd2000bf05270 */
[----:B------:R-:W-:Y:S05]  /*8c20*/  BRA.U !UP0, `(.L_x_33038) ;  /* 0x0000000108447547 */ /* 0x000fea000b800000 */
.L_x_33014:
        /* <DEDUP_REMOVED lines=16> */
.L_x_33039:
[----:B------:R-:W-:Y:S05]  /*8d30*/  BRA `(.L_x_33015) ;  /* 0x0000000000a07947 */ /* 0x000fea0003800000 */
.L_x_33038:
        /* <DEDUP_REMOVED lines=13> */
.L_x_33041:
[----:B------:R-:W-:Y:S05]  /*8e10*/  BSYNC.RECONVERGENT B0 ;  /* 0x0000000000007941 */ /* 0x000fea0003800200 */
.L_x_33040:
[----:B------:R-:W-:-:S05]  /*8e20*/  LOP3.LUT R5, R0, 0x80, R5, 0xf8, !PT ;  /* 0x0000008000057812 */ /* 0x000fca00078ef805 */
[----:B------:R0:W-:Y:S01]  /*8e30*/  STG.E.U8 desc[UR36][R2.64], R5 ;  /* 0x0000000502007986 */ /* 0x0001e2000c101124 */
[----:B------:R-:W-:Y:S05]  /*8e40*/  BRA `(.L_x_33015) ;  /* 0x00000000005c7947 */ /* 0x000fea0003800000 */
.L_x_33037:
        /* <DEDUP_REMOVED lines=12> */
.L_x_33043:
[----:B------:R-:W-:Y:S02]  /*8f10*/  ISETP.GT.U32.AND P0, PT, R4, 0x7f800000, PT ;  /* 0x7f8000000400780c */ /* 0x000fe40003f04070 */
[----:B------:R-:W-:-:S04]  /*8f20*/  MOV R0, 0x7f ;  /* 0x0000007f00007802 */ /* 0x000fc80000000f00 */
[----:B------:R-:W-:-:S07]  /*8f30*/  SEL R0, R0, 0x7c, P0 ;  /* 0x0000007c00007807 */ /* 0x000fce0000000000 */
.L_x_33044:
[----:B------:R-:W-:Y:S05]  /*8f40*/  BSYNC.RECONVERGENT B0 ;  /* 0x0000000000007941 */ /* 0x000fea0003800200 */
.L_x_33042:
[----:B------:R-:W-:-:S04]  /*8f50*/  SHF.R.U32.HI R5, RZ, 0x18, R5 ;  /* 0x00000018ff057819 */ /* 0x000fc80000011605 */
[----:B------:R-:W-:-:S05]  /*8f60*/  LOP3.LUT R5, R0, 0x80, R5, 0xf8, !PT ;  /* 0x0000008000057812 */ /* 0x000fca00078ef805 */
[----:B------:R0:W-:Y:S01]  /*8f70*/  STG.E.U8 desc[UR36][R2.64], R5 ;  /* 0x0000000502007986 */ /* 0x0001e2000c101124 */
[----:B------:R-:W-:Y:S05]  /*8f80*/  BRA `(.L_x_33015) ;  /* 0x00000000000c7947 */ /* 0x000fea0003800000 */
.L_x_33036:
[----:B------:R-:W0:Y:S02]  /*8f90*/  I2F.S64 R0, R6 ;  /* 0x0000000600007312 */ /* 0x000e240000301400 */
[----:B0-----:R-:W-:-:S05]  /*8fa0*/  F2FP.BF16.F32.PACK_AB R0, RZ, R0 ;  /* 0x00000000ff00723e */ /* 0x001fca00000010ff */
[----:B------:R0:W-:Y:S02]  /*8fb0*/  STG.E.U16 desc[UR36][R2.64], R0 ;  /* 0x0000000002007986 */ /* 0x0001e4000c101524 */
.L_x_33015:
[----:B------:R-:W-:-:S07]  /*8fc0*/  VIADD R17, R17, 0x80 ;  /* 0x0000008011117836 */ /* 0x000fce0000000000 */
.L_x_32975:
[----:B------:R-:W-:Y:S05]  /*8fd0*/  BSYNC.RECONVERGENT B6 ;  /* 0x0000000000067941 */ /* 0x000fea0003800200 */
.L_x_32974:
        /* <DEDUP_REMOVED lines=306> */
.L_x_33045:
[----:B------:R-:W0:Y:S01]  /*a300*/  LDCU.128 UR8, c[0x0][0x580] ;  /* 0x0000b000ff0877ac */ /* 0x000e220008000c00 */
[----:B------:R-:W-:-:S04]  /*a310*/  UPRMT UR4, UR41, 0x9910, URZ ;  /* 0x0000991029047896 */ /* 0x000fc800080000ff */
[----:B------:R-:W-:Y:S01]  /*a320*/  UISETP.GT.AND UP0, UPT, UR4, 0x9, UPT ;  /* 0x000000090400788c */ /* 0x000fe2000bf04270 */
[----:B0-----:R-:W-:Y:S02]  /*a330*/  IADD3 R4, P1, PT, R0, UR10, RZ ;  /* 0x0000000a00047c10 */ /* 0x001fe4000ff3e0ff */
[----:B------:R-:W-:-:S03]  /*a340*/  IADD3 R16, P0, PT, R16, UR8, RZ ;  /* 0x0000000810107c10 */ /* 0x000fc6000ff1e0ff */
[----:B-123--:R-:W-:Y:S01]  /*a350*/  IMAD.X R5, RZ, RZ, UR11, P1 ;  /* 0x0000000bff057e24 */ /* 0x00efe200088e06ff */
        /* <DEDUP_REMOVED lines=11> */
[----:B--2---:R-:W-:Y:S01]  /*a410*/  SHF.R.S32.HI R3, RZ, 0x1f, R2 ;  /* 0x0000001fff037819 */ /* 0x004fe20000011402 */
[----:B------:R-:W-:Y:S06]  /*a420*/  BRA `(.L_x_33051) ;  /* 0x0000000c004c7947 */ /* 0x000fec0003800000 */
.L_x_33049:
[----:B----4-:R3:W5:Y:S01]  /*a430*/  LDG.E.U8 R2, desc[UR36][R4.64] ;  /* 0x0000002404027981 */ /* 0x010762000c1e1100 */
[----:B------:R-:W-:Y:S01]  /*a440*/  IMAD.MOV.U32 R3, RZ, RZ, RZ ;  /* 0x000000ffff037224 */ /* 0x000fe200078e00ff */
[----:B------:R-:W-:Y:S06]  /*a450*/  BRA `(.L_x_33051) ;  /* 0x0000000c00407947 */ /* 0x000fec0003800000 */
.L_x_33048:
[----:B------:R-:W-:-:S09]  /*a460*/  UISETP.NE.AND UP0, UPT, UR4, 0x2, UPT ;  /* 0x000000020400788c */ /* 0x000fd2000bf05270 */
[----:B------:R-:W-:Y:S05]  /*a470*/  BRA.U !UP0, `(.L_x_33052) ;  /* 0x0000000108247547 */ /* 0x000fea000b800000 */
[----:B------:R-:W-:-:S09]  /*a480*/  UISETP.NE.AND UP0, UPT, UR4, 0x3, UPT ;  /* 0x000000030400788c */ /* 0x000fd2000bf05270 */
[----:B------:R-:W-:Y:S05]  /*a490*/  BRA.U !UP0, `(.L_x_33053) ;  /* 0x0000000108107547 */ /* 0x000fea000b800000 */
[----:B------:R-:W-:-:S09]  /*a4a0*/  UISETP.NE.AND UP0, UPT, UR4, 0x4, UPT ;  /* 0x000000040400788c */ /* 0x000fd2000bf05270 */
[----:B------:R-:W-:Y:S05]  /*a4b0*/  BRA.U UP0, `(.L_x_33050) ;  /* 0x0000000900d07547 */ /* 0x000fea000b800000 */
[----:B----4-:R4:W5:Y:S01]  /*a4c0*/  LDG.E.64 R2, desc[UR36][R4.64] ;  /* 0x0000002404027981 */ /* 0x010962000c1e1b00 */
[----:B------:R-:W-:Y:S05]  /*a4d0*/  BRA `(.L_x_33051) ;  /* 0x0000000c00207947 */ /* 0x000fea0003800000 */
.L_x_33053:
[----:B----4-:R-:W2:Y:S02]  /*a4e0*/  LDG.E R2, desc[UR36][R4.64] ;  /* 0x0000002404027981 */ /* 0x010ea4000c1e1900 */
[----:B--2---:R-:W-:Y:S01]  /*a4f0*/  SHF.R.S32.HI R3, RZ, 0x1f, R2 ;  /* 0x0000001fff037819 */ /* 0x004fe20000011402 */
[----:B------:R-:W-:Y:S06]  /*a500*/  BRA `(.L_x_33051) ;  /* 0x0000000c00147947 */ /* 0x000fec0003800000 */
.L_x_33052:
[----:B----4-:R-:W2:Y:S02]  /*a510*/  LDG.E.S16 R2, desc[UR36][R4.64] ;  /* 0x0000002404027981 */ /* 0x010ea4000c1e1700 */
[----:B--2---:R-:W-:Y:S01]  /*a520*/  SHF.R.S32.HI R3, RZ, 0x1f, R2 ;  /* 0x0000001fff037819 */ /* 0x004fe20000011402 */
[----:B------:R-:W-:Y:S06]  /*a530*/  BRA `(.L_x_33051) ;  /* 0x0000000c00087947 */ /* 0x000fec0003800000 */
.L_x_33047:
[----:B------:R-:W-:-:S09]  /*a540*/  UISETP.GT.AND UP0, UPT, UR4, 0x6, UPT ;  /* 0x000000060400788c */ /* 0x000fd2000bf04270 */
[----:B------:R-:W-:Y:S05]  /*a550*/  BRA.U UP0, `(.L_x_33054) ;  /* 0x00000001002c7547 */ /* 0x000fea000b800000 */
[----:B------:R-:W-:-:S09]  /*a560*/  UISETP.NE.AND UP0, UPT, UR4, 0x5, UPT ;  /* 0x000000050400788c */ /* 0x000fd2000bf05270 */
[----:B------:R-:W-:Y:S05]  /*a570*/  BRA.U !UP0, `(.L_x_33055) ;  /* 0x0000000108147547 */ /* 0x000fea000b800000 */
[----:B------:R-:W-:-:S09]  /*a580*/  UISETP.NE.AND UP0, UPT, UR4, 0x6, UPT ;  /* 0x000000060400788c */ /* 0x000fd2000bf05270 */
[----:B------:R-:W-:Y:S05]  /*a590*/  BRA.U UP0, `(.L_x_33050) ;  /* 0x0000000900987547 */ /* 0x000fea000b800000 */
[----:B----4-:R-:W2:Y:S02]  /*a5a0*/  LDG.E R2, desc[UR36][R4.64] ;  /* 0x0000002404027981 */ /* 0x010ea4000c1e1900 */
[----:B--2---:R-:W3:Y:S02]  /*a5b0*/  F2I.S64.TRUNC R2, R2 ;  /* 0x0000000200027311 */ /* 0x004ee4000020d900 */
[----:B---3--:R-:W-:Y:S05]  /*a5c0*/  BRA `(.L_x_33051) ;  /* 0x0000000800e47947 */ /* 0x008fea0003800000 */
.L_x_33055:
[----:B------:R-:W4:Y:S02]  /*a5d0*/  LDG.E.U16 R4, desc[UR36][R4.64] ;  /* 0x0000002404047981 */ /* 0x000f24000c1e1500 */
[----:B----4-:R-:W-:-:S06]  /*a5e0*/  HADD2.F32 R2, -RZ, R4.H0_H0 ;  /* 0x20000004ff027230 */ /* 0x010fcc0000004100 */
[----:B------:R-:W3:Y:S02]  /*a5f0*/  F2I.S64.TRUNC R2, R2 ;  /* 0x0000000200027311 */ /* 0x000ee4000020d900 */
[----:B---3--:R-:W-:Y:S05]  /*a600*/  BRA `(.L_x_33051) ;  /* 0x0000000800d47947 */ /* 0x008fea0003800000 */
.L_x_33054:
[----:B------:R-:W-:-:S09]  /*a610*/  UISETP.NE.AND UP0, UPT, UR4, 0x7, UPT ;  /* 0x000000070400788c */ /* 0x000fd2000bf05270 */
[----:B------:R-:W-:Y:S05]  /*a620*/  BRA.U !UP0, `(.L_x_33056) ;  /* 0x00000001082c7547 */ /* 0x000fea000b800000 */
[----:B------:R-:W-:-:S09]  /*a630*/  UISETP.NE.AND UP0, UPT, UR4, 0x8, UPT ;  /* 0x000000080400788c */ /* 0x000fd2000bf05270 */
[----:B------:R-:W-:Y:S05]  /*a640*/  BRA.U !UP0, `(.L_x_33057) ;  /* 0x0000000108147547 */ /* 0x000fea000b800000 */
[----:B------:R-:W-:-:S09]  /*a650*/  UISETP.NE.AND UP0, UPT, UR4, 0x9, UPT ;  /* 0x000000090400788c */ /* 0x000fd2000bf05270 */
[----:B------:R-:W-:Y:S05]  /*a660*/  BRA.U UP0, `(.L_x_33050) ;  /* 0x0000000900647547 */ /* 0x000fea000b800000 */
[----:B----4-:R-:W2:Y:S02]  /*a670*/  LDG.E R2, desc[UR36][R4.64] ;  /* 0x0000002404027981 */ /* 0x010ea4000c1e1900 */
[----:B--2---:R-:W3:Y:S02]  /*a680*/  F2I.S64.TRUNC R2, R2 ;  /* 0x0000000200027311 */ /* 0x004ee4000020d900 */
[----:B---3--:R-:W-:Y:S05]  /*a690*/  BRA `(.L_x_33051) ;  /* 0x0000000800b07947 */ /* 0x008fea0003800000 */
.L_x_33057:
[----:B------:R-:W4:Y:S02]  /*a6a0*/  LDG.E.U16 R4, desc[UR36][R4.64] ;  /* 0x0000002404047981 */ /* 0x000f24000c1e1500 */
[----:B----4-:R-:W-:-:S06]  /*a6b0*/  HADD2.F32 R2, -RZ, R4.H0_H0 ;  /* 0x20000004ff027230 */ /* 0x010fcc0000004100 */
[----:B------:R-:W3:Y:S02]  /*a6c0*/  F2I.S64.TRUNC R2, R2 ;  /* 0x0000000200027311 */ /* 0x000ee4000020d900 */
[----:B---3--:R-:W-:Y:S05]  /*a6d0*/  BRA `(.L_x_33051) ;  /* 0x0000000800a07947 */ /* 0x008fea0003800000 */
.L_x_33056:
[----:B----4-:R-:W2:Y:S02]  /*a6e0*/  LDG.E.64 R2, desc[UR36][R4.64] ;  /* 0x0000002404027981 */ /* 0x010ea4000c1e1b00 */
[----:B--2---:R-:W3:Y:S02]  /*a6f0*/  F2I.S64.F64.TRUNC R2, R2 ;  /* 0x0000000200027311 */ /* 0x004ee4000030d900 */
[----:B---3--:R-:W-:Y:S05]  /*a700*/  BRA `(.L_x_33051) ;  /* 0x0000000800947947 */ /* 0x008fea0003800000 */
.L_x_33046:
        /* <DEDUP_REMOVED lines=9> */
[----:B----4-:R-:W-:Y:S02]  /*a7a0*/  MOV R3, RZ ;  /* 0x000000ff00037202 */ /* 0x010fe40000000f00 */
[----:B--2---:R-:W-:-:S04]  /*a7b0*/  ISETP.NE.AND P0, PT, R4, RZ, PT ;  /* 0x000000ff0400720c */ /* 0x004fc80003f05270 */
[----:B------:R-:W-:Y:S01]  /*a7c0*/  SEL R2, RZ, 0x1, !P0 ;  /* 0x00000001ff027807 */ /* 0x000fe20004000000 */
[----:B------:R-:W-:Y:S08]  /*a7d0*/  BRA `(.L_x_33051) ;  /* 0x0000000800607947 */ /* 0x000ff00003800000 */
.L_x_33060:
[----:B----4-:R-:W2:Y:S02]  /*a7e0*/  LDG.E.64 R2, desc[UR36][R4.64] ;  /* 0x0000002404027981 */ /* 0x010ea4000c1e1b00 */
[----:B--2---:R-:W3:Y:S02]  /*a7f0*/  F2I.S64.F64.TRUNC R2, R2 ;  /* 0x0000000200027311 */ /* 0x004ee4000030d900 */
[----:B---3--:R-:W-:Y:S05]  /*a800*/  BRA `(.L_x_33051) ;  /* 0x0000000800547947 */ /* 0x008fea0003800000 */
.L_x_33059:
        /* <DEDUP_REMOVED lines=9> */
[C---:B----4-:R-:W-:Y:S02]  /*a8a0*/  LOP3.LUT R2, R0.reuse, 0x7f000000, RZ, 0xc0, !PT ;  /* 0x7f00000000027812 */ /* 0x050fe400078ec0ff */
        /* <DEDUP_REMOVED lines=16> */
.L_x_33062:
        /* <DEDUP_REMOVED lines=13> */
.L_x_33061:
[----:B----4-:R-:W2:Y:S02]  /*aa80*/  LDG.E.U16 R2, desc[UR36][R4.64] ;  /* 0x0000002404027981 */ /* 0x010ea4000c1e1500 */
[----:B--2---:R-:W-:-:S06]  /*aa90*/  IMAD.U32 R2, R2, 0x10000, RZ ;  /* 0x0001000002027824 */ /* 0x004fcc00078e00ff */
[----:B------:R-:W3:Y:S02]  /*aaa0*/  F2I.S64.TRUNC R2, R2 ;  /* 0x0000000200027311 */ /* 0x000ee4000020d900 */
[----:B---3--:R-:W-:Y:S05]  /*aab0*/  BRA `(.L_x_33051) ;  /* 0x0000000400a87947 */ /* 0x008fea0003800000 */
.L_x_33058:
        /* <DEDUP_REMOVED lines=8> */
[----:B----4-:R0:W5:Y:S01]  /*ab40*/  LDG.E.U16 R2, desc[UR36][R4.64] ;  /* 0x0000002404027981 */ /* 0x010162000c1e1500 */
[----:B------:R-:W-:Y:S01]  /*ab50*/  IMAD.MOV.U32 R3, RZ, RZ, RZ ;  /* 0x000000ffff037224 */ /* 0x000fe200078e00ff */
[----:B------:R-:W-:Y:S06]  /*ab60*/  BRA `(.L_x_33051) ;  /* 0x00000004007c7947 */ /* 0x000fec0003800000 */
.L_x_33065:
[----:B------:R-:W2:Y:S01]  /*ab70*/  LDG.E.U8 R4, desc[UR36][R4.64] ;  /* 0x0000002404047981 */ /* 0x000ea2000c1e1100 */
[----:B------:R-:W-:Y:S01]  /*ab80*/  BSSY.RECONVERGENT B0, `(.L_x_33066) ;  /* 0x0000018000007945 */ /* 0x000fe20003800200 */
[----:B----4-:R-:W-:Y:S01]  /*ab90*/  HFMA2 R2, -RZ, RZ, 0, 0 ;  /* 0x00000000ff027431 */ /* 0x010fe200000001ff */
        /* <DEDUP_REMOVED lines=18> */
.L_x_33069:
[----:B------:R-:W-:Y:S05]  /*acc0*/  BSYNC.RECONVERGENT B1 ;  /* 0x0000000000017941 */ /* 0x000fea0003800200 */
.L_x_33068:
[----:B------:R-:W-:Y:S01]  /*acd0*/  IMAD.SHL.U32 R0, R0, 0x100000, RZ ;  /* 0x0010000000007824 */ /* 0x000fe200078e00ff */
[----:B------:R-:W-:-:S04]  /*ace0*/  LEA R2, R2, 0x3b800000, 0x17 ;  /* 0x3b80000002027811 */ /* 0x000fc800078eb8ff */
[----:B------:R-:W-:-:S07]  /*acf0*/  LOP3.LUT R2, R2, R0, R7, 0xfe, !PT ;  /* 0x0000000002027212 */ /* 0x000fce00078efe07 */
.L_x_33067:
[----:B------:R-:W-:Y:S05]  /*ad00*/  BSYNC.RECONVERGENT B0 ;  /* 0x0000000000007941 */ /* 0x000fea0003800200 */
.L_x_33066:
[----:B------:R-:W1:Y:S02]  /*ad10*/  F2I.S64.TRUNC R2, R2 ;  /* 0x0000000200027311 */ /* 0x000e64000020d900 */
[----:B-1----:R-:W-:Y:S05]  /*ad20*/  BRA `(.L_x_33051) ;  /* 0x00000004000c7947 */ /* 0x002fea0003800000 */
.L_x_33064:
[----:B------:R-:W2:Y:S01]  /*ad30*/  LDG.E.U8 R4, desc[UR36][R4.64] ;  /* 0x0000002404047981 */ /* 0x000ea2000c1e1100 */
[----:B------:R-:W-:Y:S01]  /*ad40*/  BSSY.RECONVERGENT B0, `(.L_x_33070) ;  /* 0x0000018000007945 */ /* 0x000fe20003800200 */
[----:B----4-:R-:W-:Y:S01]  /*ad50*/  IMAD.MOV.U32 R2, RZ, RZ, RZ ;  /* 0x000000ffff027224 */ /* 0x010fe200078e00ff */
        /* <DEDUP_REMOVED lines=18> */
.L_x_33073:
[----:B------:R-:W-:Y:S05]  /*ae80*/  BSYNC.RECONVERGENT B1 ;  /* 0x0000000000017941 */ /* 0x000fea0003800200 */
.L_x_33072:
[----:B------:R-:W-:Y:S02]  /*ae90*/  SHF.L.U32 R0, R0, 0x15, RZ ;  /* 0x0000001500007819 */ /* 0x000fe400000006ff */
[----:B------:R-:W-:-:S04]  /*aea0*/  LEA R2, R2, 0x37800000, 0x17 ;  /* 0x3780000002027811 */ /* 0x000fc800078eb8ff */
[----:B------:R-:W-:-:S07]  /*aeb0*/  LOP3.LUT R2, R2, R0, R7, 0xfe, !PT ;  /* 0x0000000002027212 */ /* 0x000fce00078efe07 */
.L_x_33071:
[----:B------:R-:W-:Y:S05]  /*aec0*/  BSYNC.RECONVERGENT B0 ;  /* 0x0000000000007941 */ /* 0x000fea0003800200 */
.L_x_33070:
[----:B------:R-:W0:Y:S02]  /*aed0*/  F2I.S64.TRUNC R2, R2 ;  /* 0x0000000200027311 */ /* 0x000e24000020d900 */
[----:B0-----:R-:W-:Y:S05]  /*aee0*/  BRA `(.L_x_33051) ;  /* 0x00000000009c7947 */ /* 0x001fea0003800000 */
.L_x_33063:
        /* <DEDUP_REMOVED lines=8> */
[----:B----4-:R-:W-:Y:S01]  /*af70*/  IMAD.MOV.U32 R2, RZ, RZ, 0x400000 ;  /* 0x00400000ff027424 */ /* 0x010fe200078e00ff */
[----:B--2---:R-:W-:-:S13]  /*af80*/  ISETP.NE.AND P0, PT, R4, RZ, PT ;  /* 0x000000ff0400720c */ /* 0x004fda0003f05270 */
[----:B------:R-:W-:Y:S05]  /*af90*/  @!P0 BRA `(.L_x_33077) ;  /* 0x00000000000c8947 */ /* 0x000fea0003800000 */
[----:B------:R-:W-:-:S13]  /*afa0*/  ISETP.NE.AND P0, PT, R4, 0xff, PT ;  /* 0x000000ff0400780c */ /* 0x000fda0003f05270 */
[----:B------:R-:W-:Y:S01]  /*afb0*/  @!P0 IMAD.MOV.U32 R2, RZ, RZ, 0x7f800001 ;  /* 0x7f800001ff028424 */ /* 0x000fe200078e00ff */
[----:B------:R-:W-:-:S07]  /*afc0*/  @P0 SHF.L.U32 R2, R4, 0x17, RZ ;  /* 0x0000001704020819 */ /* 0x000fce00000006ff */
.L_x_33077:
[----:B------:R-:W-:Y:S05]  /*afd0*/  BSYNC.RECONVERGENT B0 ;  /* 0x0000000000007941 */ /* 0x000fea0003800200 */
.L_x_33076:
[----:B------:R-:W2:Y:S02]  /*afe0*/  F2I.S64.TRUNC R2, R2 ;  /* 0x0000000200027311 */ /* 0x000ea4000020d900 */
[----:B--2---:R-:W-:Y:S05]  /*aff0*/  BRA `(.L_x_33051) ;  /* 0x0000000000587947 */ /* 0x004fea0003800000 */
.L_x_33050:
[----:B------:R-:W-:Y:S01]  /*b000*/  MOV R0, 0x1c0 ;  /* 0x000001c000007802 */ /* 0x000fe20000000f00 */
[----:B------:R-:W0:Y:S01]  /*b010*/  LDCU.64 UR4, c[0x4][0x1a0] ;  /* 0x01003400ff0477ac */ /* 0x000e220008000a00 */
[----:B----4-:R-:W-:Y:S02]  /*b020*/  HFMA2 R8, -RZ, RZ, 0, 4.64916229248046875e-06 ;  /* 0x0000004eff087431 */ /* 0x010fe400000001ff */
[----:B------:R-:W-:Y:S01]  /*b030*/  IMAD.MOV.U32 R12, RZ, RZ, 0x1 ;  /* 0x00000001ff0c7424 */ /* 0x000fe200078e00ff */
[----:B------:R1:W2:Y:S01]  /*b040*/  LDC.64 R2, c[0x4][R0] ;  /* 0x0100000000027b82 */ /* 0x0002a20000000a00 */
[----:B------:R-:W3:Y:S01]  /*b050*/  LDCU.64 UR6, c[0x4][0x1a8] ;  /* 0x01003500ff0677ac */ /* 0x000ee20008000a00 */
[----:B------:R-:W-:Y:S01]  /*b060*/  MOV R13, RZ ;  /* 0x000000ff000d7202 */ /* 0x000fe20000000f00 */
[----:B------:R-:W4:Y:S01]  /*b070*/  LDCU.64 UR8, c[0x4][0x40] ;  /* 0x01000800ff0877ac */ /* 0x000f220008000a00 */
[----:B0-----:R-:W-:Y:S02]  /*b080*/  IMAD.U32 R4, RZ, RZ, UR4 ;  /* 0x00000004ff047e24 */ /* 0x001fe4000f8e00ff */
[----:B------:R-:W-:Y:S01]  /*b090*/  IMAD.U32 R5, RZ, RZ, UR5 ;  /* 0x00000005ff057e24 */ /* 0x000fe2000f8e00ff */
[----:B---3--:R-:W-:Y:S01]  /*b0a0*/  MOV R6, UR6 ;  /* 0x0000000600067c02 */ /* 0x008fe20008000f00 */
[----:B------:R-:W-:Y:S01]  /*b0b0*/  IMAD.U32 R7, RZ, RZ, UR7 ;  /* 0x00000007ff077e24 */ /* 0x000fe2000f8e00ff */
[----:B----4-:R-:W-:Y:S01]  /*b0c0*/  MOV R10, UR8 ;  /* 0x00000008000a7c02 */ /* 0x010fe20008000f00 */
[----:B-1----:R-:W-:-:S07]  /*b0d0*/  IMAD.U32 R11, RZ, RZ, UR9 ;  /* 0x00000009ff0b7e24 */ /* 0x002fce000f8e00ff */
[----:B------:R-:W-:-:S07]  /*b0e0*/  LEPC R20, `(.L_x_33078) ;  /* 0x000000001014794e */ /* 0x000fce0000000000 */
[----:B--2---:R-:W-:Y:S05]  /*b0f0*/  CALL.ABS.NOINC R2 ;  /* 0x0000000002007343 */ /* 0x004fea0003c00000 */
.L_x_33078:
[----:B------:R-:W-:Y:S01]  /*b100*/  CS2R R2, SRZ ;  /* 0x0000000000027805 */ /* 0x000fe2000001ff00 */
[----:B------:R-:W-:Y:S06]  /*b110*/  BRA `(.L_x_33051) ;  /* 0x0000000000107947 */ /* 0x000fec0003800000 */
.L_x_33075:
[----:B----4-:R2:W5:Y:S01]  /*b120*/  LDG.E.64 R2, desc[UR36][R4.64] ;  /* 0x0000002404027981 */ /* 0x010562000c1e1b00 */
[----:B------:R-:W-:Y:S05]  /*b130*/  BRA `(.L_x_33051) ;  /* 0x0000000000087947 */ /* 0x000fea0003800000 */
.L_x_33074:
[----:B----4-:R1:W5:Y:S01]  /*b140*/  LDG.E R2, desc[UR36][R4.64] ;  /* 0x0000002404027981 */ /* 0x010362000c1e1900 */
[----:B------:R-:W-:-:S07]  /*b150*/  IMAD.MOV.U32 R3, RZ, RZ, RZ ;  /* 0x000000ffff037224 */ /* 0x000fce00078e00ff */
.L_x_33051:
[----:B------:R-:W-:Y:S01]  /*b160*/  UPRMT UR4, UR42, 0x9910, URZ ;  /* 0x000099102a047896 */ /* 0x000fe200080000ff */
[----:B-----5:R-:W-:Y:S02]  /*b170*/  LOP3.LUT R7, RZ, R2, RZ, 0x33, !PT ;  /* 0x00000002ff077212 */ /* 0x020fe400078e33ff */
[----:B01234-:R-:W-:Y:S01]  /*b180*/  LOP3.LUT R5, RZ, R3, RZ, 0x33, !PT ;  /* 0x00000003ff057212 */ /* 0x01ffe200078e33ff */
[----:B------:R-:W-:Y:S01]  /*b190*/  UISETP.GT.AND UP0, UPT, UR4, 0x9, UPT ;  /* 0x000000090400788c */ /* 0x000fe2000bf04270 */
[----:B------:R-:W-:-:S08]  /*b1a0*/  MOV R4, R7 ;  /* 0x0000000700047202 */ /* 0x000fd00000000f00 */
        /* <DEDUP_REMOVED lines=11> */
.L_x_33082:
[----:B------:R-:W-:Y:S01]  /*b260*/  STG.E.U8 desc[UR36][R16.64], R7 ;  /* 0x0000000710007986 */ /* 0x000fe2000c101124 */
[----:B------:R-:W-:Y:S05]  /*b270*/  EXIT ;  /* 0x000000000000794d */ /* 0x000fea0003800000 */
.L_x_33081:
        /* <DEDUP_REMOVED lines=8> */
.L_x_33085:
[----:B------:R-:W-:Y:S01]  /*b300*/  STG.E desc[UR36][R16.64], R7 ;  /* 0x0000000710007986 */ /* 0x000fe2000c101924 */
[----:B------:R-:W-:Y:S05]  /*b310*/  EXIT ;  /* 0x000000000000794d */ /* 0x000fea0003800000 */
.L_x_33084:
[----:B------:R-:W-:Y:S01]  /*b320*/  STG.E.U16 desc[UR36][R16.64], R7 ;  /* 0x0000000710007986 */ /* 0x000fe2000c101524 */
[----:B------:R-:W-:Y:S05]  /*b330*/  EXIT ;  /* 0x000000000000794d */ /* 0x000fea0003800000 */
.L_x_33080:
        /* <DEDUP_REMOVED lines=9> */
.L_x_33087:
[----:B------:R-:W0:Y:S02]  /*b3d0*/  I2F.S64 R0, R4 ;  /* 0x0000000400007312 */ /* 0x000e240000301400 */
[----:B0-----:R-:W-:-:S05]  /*b3e0*/  F2FP.F16.F32.PACK_AB R0, RZ, R0 ;  /* 0x00000000ff00723e */ /* 0x001fca00000000ff */
[----:B------:R-:W-:Y:S01]  /*b3f0*/  STG.E.U16 desc[UR36][R16.64], R0 ;  /* 0x0000000010007986 */ /* 0x000fe2000c101524 */
[----:B------:R-:W-:Y:S05]  /*b400*/  EXIT ;  /* 0x000000000000794d */ /* 0x000fea0003800000 */
.L_x_33086:
        /* <DEDUP_REMOVED lines=10> */
.L_x_33089:
[----:B------:R-:W0:Y:S02]  /*b4b0*/  I2F.S64 R4, R4 ;  /* 0x0000000400047312 */ /* 0x000e240000301400 */
[----:B0-----:R-:W-:-:S04]  /*b4c0*/  F2FP.F16.F32.PACK_AB R3, RZ, R4 ;  /* 0x00000004ff03723e */ /* 0x001fc800000000ff */
[----:B------:R-:W-:-:S05]  /*b4d0*/  PRMT R3, R3, 0x5410, RZ ;  /* 0x0000541003037816 */ /* 0x000fca00000000ff */
[----:B------:R-:W-:Y:S01]  /*b4e0*/  STG.E desc[UR36][R16.64], R3 ;  /* 0x0000000310007986 */ /* 0x000fe2000c101924 */
[----:B------:R-:W-:Y:S05]  /*b4f0*/  EXIT ;  /* 0x000000000000794d */ /* 0x000fea0003800000 */
.L_x_33088:
[----:B------:R-:W0:Y:S02]  /*b500*/  I2F.F64.S64 R2, R4 ;  /* 0x0000000400027312 */ /* 0x000e240000301c00 */
[----:B0-----:R-:W-:Y:S01]  /*b510*/  STG.E.64 desc[UR36][R16.64], R2 ;  /* 0x0000000210007986 */ /* 0x001fe2000c101b24 */
[----:B------:R-:W-:Y:S05]  /*b520*/  EXIT ;  /* 0x000000000000794d */ /* 0x000fea0003800000 */
.L_x_33079:
        /* <DEDUP_REMOVED lines=12> */
.L_x_33093:
        /* <DEDUP_REMOVED lines=17> */
.L_x_33096:
[----:B------:R-:W-:-:S04]  /*b700*/  SHF.R.U32.HI R3, RZ, 0x18, R3 ;  /* 0x00000018ff037819 */ /* 0x000fc80000011603 */
[----:B------:R-:W-:-:S04]  /*b710*/  LOP3.LUT R0, R0, 0x80, R3, 0xf8, !PT ;  /* 0x0000008000007812 */ /* 0x000fc800078ef803 */
[----:B------:R-:W-:-:S07]  /*b720*/  PRMT R8, R0, 0x7610, R8 ;  /* 0x0000761000087816 */ /* 0x000fce0000000008 */
.L_x_33095:
[----:B------:R-:W-:Y:S05]  /*b730*/  BSYNC.RECONVERGENT B0 ;  /* 0x0000000000007941 */ /* 0x000fea0003800200 */
.L_x_33094:
[----:B------:R-:W-:Y:S01]  /*b740*/  STG.E.U8 desc[UR36][R16.64], R8 ;  /* 0x0000000810007986 */ /* 0x000fe2000c101124 */
[----:B------:R-:W-:Y:S05]  /*b750*/  EXIT ;  /* 0x000000000000794d */ /* 0x000fea0003800000 */
.L_x_33092:
        /* <DEDUP_REMOVED lines=17> */
.L_x_33099:
[----:B------:R-:W-:-:S04]  /*b870*/  SHF.R.U32.HI R3, RZ, 0x18, R3 ;  /* 0x00000018ff037819 */ /* 0x000fc80000011603 */
[----:B------:R-:W-:-:S04]  /*b880*/  LOP3.LUT R0, R0, 0x80, R3, 0xf8, !PT ;  /* 0x0000008000007812 */ /* 0x000fc800078ef803 */
[----:B------:R-:W-:-:S07]  /*b890*/  PRMT R8, R0, 0x7610, R8 ;  /* 0x0000761000087816 */ /* 0x000fce0000000008 */
.L_x_33098:
[----:B------:R-:W-:Y:S05]  /*b8a0*/  BSYNC.RECONVERGENT B0 ;  /* 0x0000000000007941 */ /* 0x000fea0003800200 */
.L_x_33097:
[----:B------:R-:W-:Y:S01]  /*b8b0*/  STG.E.U8 desc[UR36][R16.64], R8 ;  /* 0x0000000810007986 */ /* 0x000fe2000c101124 */
[----:B------:R-:W-:Y:S05]  /*b8c0*/  EXIT ;  /* 0x000000000000794d */ /* 0x000fea0003800000 */
.L_x_33091:
        /* <DEDUP_REMOVED lines=22> */
.L_x_33101:
[----:B------:R-:W-:Y:S01]  /*ba30*/  STG.E.64 desc[UR36][R16.64], R4 ;  /* 0x0000000410007986 */ /* 0x000fe2000c101b24 */
[----:B------:R-:W-:Y:S05]  /*ba40*/  EXIT ;  /* 0x000000000000794d */ /* 0x000fea0003800000 */
.L_x_33100:
[----:B------:R-:W-:Y:S01]  /*ba50*/  STG.E desc[UR36][R16.64], R7 ;  /* 0x0000000710007986 */ /* 0x000fe2000c101924 */
[----:B------:R-:W-:Y:S05]  /*ba60*/  EXIT ;  /* 0x000000000000794d */ /* 0x000fea0003800000 */
.L_x_33090:
        /* <DEDUP_REMOVED lines=9> */
[----:B------:R-:W-:Y:S01]  /*bb00*/  STG.E.U8 desc[UR36][R16.64], R3 ;  /* 0x0000000310007986 */ /* 0x000fe2000c101124 */
[----:B------:R-:W-:Y:S05]  /*bb10*/  EXIT ;  /* 0x000000000000794d */ /* 0x000fea0003800000 */
.L_x_33103:
[----:B------:R-:W-:Y:S01]  /*bb20*/  CS2R R6, SRZ ;  /* 0x0000000000067805 */ /* 0x000fe2000001ff00 */
[----:B------:R-:W0:Y:S04]  /*bb30*/  I2F.F64.S64 R4, R4 ;  /* 0x0000000400047312 */ /* 0x000e280000301c00 */
[----:B0-----:R-:W-:Y:S01]  /*bb40*/  STG.E.128 desc[UR36][R16.64], R4 ;  /* 0x0000000410007986 */ /* 0x001fe2000c101d24 */
[----:B------:R-:W-:Y:S05]  /*bb50*/  EXIT ;  /* 0x000000000000794d */ /* 0x000fea0003800000 */
.L_x_33102:
[----:B------:R-:W-:-:S09]  /*bb60*/  UISETP.NE.AND UP0, UPT, UR4, 0xf, UPT ;  /* 0x0000000f0400788c */ /* 0x000fd2000bf05270 */
[----:B------:R-:W-:Y:S05]  /*bb70*/  BRA.U !UP0, `(.L_x_33104) ;  /* 0x0000000108e87547 */ /* 0x000fea000b800000 */
[----:B------:R-:W-:-:S09]  /*bb80*/  UISETP.NE.AND UP0, UPT, UR4, 0x17, UPT ;  /* 0x000000170400788c */ /* 0x000fd2000bf05270 */
[----:B------:R-:W-:Y:S05]  /*bb90*/  BRA.U !UP0, `(.L_x_33105) ;  /* 0x0000000108907547 */ /* 0x000fea000b800000 */
[----:B------:R-:W-:-:S09]  /*bba0*/  UISETP.NE.AND UP0, UPT, UR4, 0x18, UPT ;  /* 0x000000180400788c */ /* 0x000fd2000bf05270 */
[----:B------:R-:W-:Y:S05]  /*bbb0*/  BRA.U !UP0, `(.L_x_33106) ;  /* 0x0000000108447547 */ /* 0x000fea000b800000 */
.L_x_33083:
        /* <DEDUP_REMOVED lines=16> */
.L_x_33107:
[----:B------:R-:W-:Y:S05]  /*bcc0*/  EXIT ;  /* 0x000000000000794d */ /* 0x000fea0003800000 */
.L_x_33106:
        /* <DEDUP_REMOVED lines=13> */
.L_x_33109:
[----:B------:R-:W-:Y:S05]  /*bda0*/  BSYNC.RECONVERGENT B0 ;  /* 0x0000000000007941 */ /* 0x000fea0003800200 */
.L_x_33108:
[----:B------:R-:W-:-:S05]  /*bdb0*/  LOP3.LUT R3, R0, 0x80, R3, 0xf8, !PT ;  /* 0x0000008000037812 */ /* 0x000fca00078ef803 */
[----:B------:R-:W-:Y:S01]  /*bdc0*/  STG.E.U8 desc[UR36][R16.64], R3 ;  /* 0x0000000310007986 */ /* 0x000fe2000c101124 */
[----:B------:R-:W-:Y:S05]  /*bdd0*/  EXIT ;  /* 0x000000000000794d */ /* 0x000fea0003800000 */
.L_x_33105:
        /* <DEDUP_REMOVED lines=12> */
.L_x_33111:
[----:B------:R-:W-:Y:S01]  /*bea0*/  HFMA2 R0, -RZ, RZ, 0, 7.569789886474609375e-06 ;  /* 0x0000007fff007431 */ /* 0x000fe200000001ff */
[----:B------:R-:W-:-:S04]  /*beb0*/  ISETP.GT.U32.AND P0, PT, R2, 0x7f800000, PT ;  /* 0x7f8000000200780c */ /* 0x000fc80003f04070 */
[----:B------:R-:W-:-:S09]  /*bec0*/  SEL R0, R0, 0x7c, P0 ;  /* 0x0000007c00007807 */ /* 0x000fd20000000000 */
.L_x_33112:
[----:B------:R-:W-:Y:S05]  /*bed0*/  BSYNC.RECONVERGENT B0 ;  /* 0x0000000000007941 */ /* 0x000fea0003800200 */
.L_x_33110:
[----:B------:R-:W-:-:S04]  /*bee0*/  SHF.R.U32.HI R3, RZ, 0x18, R3 ;  /* 0x00000018ff037819 */ /* 0x000fc80000011603 */
[----:B------:R-:W-:-:S05]  /*bef0*/  LOP3.LUT R3, R0, 0x80, R3, 0xf8, !PT ;  /* 0x0000008000037812 */ /* 0x000fca00078ef803 */
[----:B------:R-:W-:Y:S01]  /*bf00*/  STG.E.U8 desc[UR36][R16.64], R3 ;  /* 0x0000000310007986 */ /* 0x000fe2000c101124 */
[----:B------:R-:W-:Y:S05]  /*bf10*/  EXIT ;  /* 0x000000000000794d */ /* 0x000fea0003800000 */
.L_x_33104:
[----:B------:R-:W0:Y:S02]  /*bf20*/  I2F.S64 R0, R4 ;  /* 0x0000000400007312 */ /* 0x000e240000301400 */
[----:B0-----:R-:W-:-:S05]  /*bf30*/  F2FP.BF16.F32.PACK_AB R0, RZ, R0 ;  /* 0x00000000ff00723e */ /* 0x001fca00000010ff */
[----:B------:R-:W-:Y:S01]  /*bf40*/  STG.E.U16 desc[UR36][R16.64], R0 ;  /* 0x0000000010007986 */ /* 0x000fe2000c101524 */
[----:B------:R-:W-:Y:S05]  /*bf50*/  EXIT ;  /* 0x000000000000794d */ /* 0x000fea0003800000 */
.L_x_33113:
        /* <DEDUP_REMOVED lines=10> */
.L_x_36149:


//--------------------- .text._ZN2at6native27unrolled_elementwise_kernelIZZZNS0_23bitwise_not_kernel_cudaERNS_18TensorIteratorBaseEENKUlvE_clEvENKUlvE2_clEvEUllE_St5arrayIPcLm2EELi4E23TrivialOffsetCalculatorILi1EjESB_NS0_6memory12LoadWithCastILi1EEENSC_13StoreWithCastILi1EEEEEviT_T0_T2_T3_T4_T5_ --------------------------
	.section	.text._ZN2at6native27unrolled_elementwise_kernelIZZZNS0_23bitwise_not_kernel_cudaERNS_18TensorIteratorBaseEENKUlvE_clEvENKUlvE2_clEvEUllE_St5arrayIPcLm2EELi4E23TrivialOffsetCalculatorILi1EjESB_NS0_6memory12LoadWithCastILi1EEENSC_13StoreWithCastILi1EEEEEviT_T0_T2_T3_T4_T5_,"ax",@progbits
	.align	128
        .global         _ZN2at6native27unrolled_elementwise_kernelIZZZNS0_23bitwise_not_kernel_cudaERNS_18TensorIteratorBaseEENKUlvE_clEvENKUlvE2_clEvEUllE_St5arrayIPcLm2EELi4E23TrivialOffsetCalculatorILi1EjESB_NS0_6memory12LoadWithCastILi1EEENSC_13StoreWithCastILi1EEEEEviT_T0_T2_T3_T4_T5_
        .type           _ZN2at6native27unrolled_elementwise_kernelIZZZNS0_23bitwise_not_kernel_cudaERNS_18TensorIteratorBaseEENKUlvE_clEvENKUlvE2_clEvEUllE_St5arrayIPcLm2EELi4E23TrivialOffsetCalculatorILi1EjESB_NS0_6memory12LoadWithCastILi1EEENSC_13StoreWithCastILi1EEEEEviT_T0_T2_T3_T4_T5_,@function
        .size           _ZN2at6native27unrolled_elementwise_kernelIZZZNS0_23bitwise_not_kernel_cudaERNS_18TensorIteratorBaseEENKUlvE_clEvENKUlvE2_clEvEUllE_St5arrayIPcLm2EELi4E23TrivialOffsetCalculatorILi1EjESB_NS0_6memory12LoadWithCastILi1EEENSC_13StoreWithCastILi1EEEEEviT_T0_T2_T3_T4_T5_,(.L_x_36150 - _ZN2at6native27unrolled_elementwise_kernelIZZZNS0_23bitwise_not_kernel_cudaERNS_18TensorIteratorBaseEENKUlvE_clEvENKUlvE2_clEvEUllE_St5arrayIPcLm2EELi4E23TrivialOffsetCalculatorILi1EjESB_NS0_6memory12LoadWithCastILi1EEENSC_13StoreWithCastILi1EEEEEviT_T0_T2_T3_T4_T5_)
        .other          _ZN2at6native27unrolled_elementwise_kernelIZZZNS0_23bitwise_not_kernel_cudaERNS_18TensorIteratorBaseEENKUlvE_clEvENKUlvE2_clEvEUllE_St5arrayIPcLm2EELi4E23TrivialOffsetCalculatorILi1EjESB_NS0_6memory12LoadWithCastILi1EEENSC_13StoreWithCastILi1EEEEEviT_T0_T2_T3_T4_T5_,@"STO_CUDA_ENTRY STV_DEFAULT"
_ZN2at6native27unrolled_elementwise_kernelIZZZNS0_23bitwise_not_kernel_cudaERNS_18TensorIteratorBaseEENKUlvE_clEvENKUlvE2_clEvEUllE_St5arrayIPcLm2EELi4E23TrivialOffsetCalculatorILi1EjESB_NS0_6memory12LoadWithCastILi1EEENSC_13StoreWithCastILi1EEEEEviT_T0_T2_T3_T4_T5_:
.text._ZN2at6native27unrolled_elementwise_kernelIZZZNS0_23bitwise_not_kernel_cudaERNS_18TensorIteratorBaseEENKUlvE_clEvENKUlvE2_clEvEUllE_St5arrayIPcLm2EELi4E23TrivialOffsetCalculatorILi1EjESB_NS0_6memory12LoadWithCastILi1EEENSC_13StoreWithCastILi1EEEEEviT_T0_T2_T3_T4_T5_:
[----:B------:R-:W0:Y:S01]  /*0000*/  LDC R1, c[0x0][0x37c] ;  /* 0x0000df00ff017b82 */ /* 0x000e220000000800 */
[----:B------:R-:W1:Y:S07]  /*0010*/  S2R R2, SR_CTAID.X ;  /* 0x0000000000027919 */ /* 0x000e6e0000002500 */
[----:B------:R-:W1:Y:S01]  /*0020*/  LDC R3, c[0x0][0x380] ;  /* 0x0000e000ff037b82 */ /* 0x000e620000000800 */
[----:B------:R-:W2:Y:S01]  /*0030*/  LDCU.64 UR36, c[0x0][0x358] ;  /* 0x00006b00ff2477ac */ /* 0x000ea20008000a00 */
[----:B------:R-:W-:Y:S01]  /*0040*/  BSSY.RECONVERGENT B6, `(.L_x_33114) ;  /* 0x00000f2000067945 */ /* 0x000fe20003800200 */
[----:B------:R-:W3:Y:S01]  /*0050*/  S2R R17, SR_TID.X ;  /* 0x0000000000117919 */ /* 0x000ee20000002100 */
[----:B------:R-:W4:Y:S01]  /*0060*/  LDCU.U8 UR38, c[0x0][0x39c] ;  /* 0x00007380ff2677ac */ /* 0x000f220008000000 */
[----:B-1----:R-:W-:-:S05]  /*0070*/  IMAD R18, R2, -0x200, R3 ;  /* 0xfffffe0002127824 */ /* 0x002fca00078e0203 */
[----:B---3--:R-:W-:-:S13]  /*0080*/  ISETP.GE.AND P0, PT, R17, R18, PT ;  /* 0x000000121100720c */ /* 0x008fda0003f06270 */
        /* <DEDUP_REMOVED lines=21> */
.L_x_33119:
[----:B------:R1:W5:Y:S01]  /*01e0*/  LDG.E.U8 R28, desc[UR36][R4.64] ;  /* 0x00000024041c7981 */ /* 0x000362000c1e1100 */
[----:B------:R-:W-:Y:S01]  /*01f0*/  IMAD.MOV.U32 R29, RZ, RZ, RZ ;  /* 0x000000ffff1d7224 */ /* 0x000fe200078e00ff */
[----:B------:R-:W-:Y:S06]  /*0200*/  BRA `(.L_x_33121) ;  /* 0x0000000c00447947 */ /* 0x000fec0003800000 */
.L_x_33118:
        /* <DEDUP_REMOVED lines=8> */
.L_x_33123:
[----:B------:R-:W2:Y:S02]  /*0290*/  LDG.E R28, desc[UR36][R4.64] ;  /* 0x00000024041c7981 */ /* 0x000ea4000c1e1900 */
[----:B--2---:R-:W-:Y:S01]  /*02a0*/  SHF.R.S32.HI R29, RZ, 0x1f, R28 ;  /* 0x0000001fff1d7819 */ /* 0x004fe2000001141c */
[----:B------:R-:W-:Y:S06]  /*02b0*/  BRA `(.L_x_33121) ;  /* 0x0000000c00187947 */ /* 0x000fec0003800000 */
.L_x_33122:
[----:B------:R-:W2:Y:S02]  /*02c0*/  LDG.E.S16 R28, desc[UR36][R4.64] ;  /* 0x00000024041c7981 */ /* 0x000ea4000c1e1700 */
[----:B--2---:R-:W-:Y:S01]  /*02d0*/  SHF.R.S32.HI R29, RZ, 0x1f, R28 ;  /* 0x0000001fff1d7819 */ /* 0x004fe2000001141c */
[----:B------:R-:W-:Y:S06]  /*02e0*/  BRA `(.L_x_33121) ;  /* 0x0000000c000c7947 */ /* 0x000fec0003800000 */
.L_x_33117:
        /* <DEDUP_REMOVED lines=9> */
.L_x_33125:
[----:B------:R-:W2:Y:S02]  /*0380*/  LDG.E.U16 R4, desc[UR36][R4.64] ;  /* 0x0000002404047981 */ /* 0x000ea4000c1e1500 */
[----:B--2---:R-:W-:-:S06]  /*0390*/  HADD2.F32 R28, -RZ, R4.H0_H0 ;  /* 0x20000004ff1c7230 */ /* 0x004fcc0000004100 */
[----:B------:R-:W2:Y:S02]  /*03a0*/  F2I.S64.TRUNC R28, R28 ;  /* 0x0000001c001c7311 */ /* 0x000ea4000020d900 */
[----:B--2---:R-:W-:Y:S05]  /*03b0*/  BRA `(.L_x_33121) ;  /* 0x0000000800d87947 */ /* 0x004fea0003800000 */
.L_x_33124:
        /* <DEDUP_REMOVED lines=9> */
.L_x_33127:
[----:B------:R-:W2:Y:S02]  /*0450*/  LDG.E.U16 R4, desc[UR36][R4.64] ;  /* 0x0000002404047981 */ /* 0x000ea4000c1e1500 */
[----:B--2---:R-:W-:-:S06]  /*0460*/  HADD2.F32 R28, -RZ, R4.H0_H0 ;  /* 0x20000004ff1c7230 */ /* 0x004fcc0000004100 */
[----:B------:R-:W2:Y:S02]  /*0470*/  F2I.S64.TRUNC R28, R28 ;  /* 0x0000001c001c7311 */ /* 0x000ea4000020d900 */
[----:B--2---:R-:W-:Y:S05]  /*0480*/  BRA `(.L_x_33121) ;  /* 0x0000000800a47947 */ /* 0x004fea0003800000 */
.L_x_33126:
[----:B------:R-:W2:Y:S02]  /*0490*/  LDG.E.64 R4, desc[UR36][R4.64] ;  /* 0x0000002404047981 */ /* 0x000ea4000c1e1b00 */
[----:B--2---:R2:W3:Y:S02]  /*04a0*/  F2I.S64.F64.TRUNC R28, R4 ;  /* 0x00000004001c7311 */ /* 0x0044e4000030d900 */
[----:B--23--:R-:W-:Y:S05]  /*04b0*/  BRA `(.L_x_33121) ;  /* 0x0000000800987947 */ /* 0x00cfea0003800000 */
.L_x_33116:
        /* <DEDUP_REMOVED lines=13> */
.L_x_33130:
[----:B------:R-:W2:Y:S02]  /*0590*/  LDG.E.64 R4, desc[UR36][R4.64] ;  /* 0x0000002404047981 */ /* 0x000ea4000c1e1b00 */
[----:B--2---:R2:W3:Y:S02]  /*05a0*/  F2I.S64.F64.TRUNC R28, R4 ;  /* 0x00000004001c7311 */ /* 0x0044e4000030d900 */
[----:B--23--:R-:W-:Y:S05]  /*05b0*/  BRA `(.L_x_33121) ;  /* 0x0000000800587947 */ /* 0x00cfea0003800000 */
.L_x_33129:
        /* <DEDUP_REMOVED lines=26> */
.L_x_33132:
        /* <DEDUP_REMOVED lines=14> */
.L_x_33131:
[----:B------:R-:W2:Y:S02]  /*0840*/  LDG.E.U16 R28, desc[UR36][R4.64] ;  /* 0x00000024041c7981 */ /* 0x000ea4000c1e1500 */
[----:B--2---:R-:W-:-:S06]  /*0850*/  IMAD.U32 R28, R28, 0x10000, RZ ;  /* 0x000100001c1c7824 */ /* 0x004fcc00078e00ff */
[----:B------:R-:W2:Y:S02]  /*0860*/  F2I.S64.TRUNC R28, R28 ;  /* 0x0000001c001c7311 */ /* 0x000ea4000020d900 */
[----:B--2---:R-:W-:Y:S05]  /*0870*/  BRA `(.L_x_33121) ;  /* 0x0000000400a87947 */ /* 0x004fea0003800000 */
.L_x_33128:
        /* <DEDUP_REMOVED lines=11> */
.L_x_33135:
        /* <DEDUP_REMOVED lines=21> */
.L_x_33139:
[----:B------:R-:W-:Y:S05]  /*0a80*/  BSYNC.RECONVERGENT B1 ;  /* 0x0000000000017941 */ /* 0x000fea0003800200 */
.L_x_33138:
[----:B------:R-:W-:Y:S01]  /*0a90*/  IMAD.SHL.U32 R0, R0, 0x100000, RZ ;  /* 0x0010000000007824 */ /* 0x000fe200078e00ff */
[----:B------:R-:W-:-:S04]  /*0aa0*/  LEA R3, R3, 0x3b800000, 0x17 ;  /* 0x3b80000003037811 */ /* 0x000fc800078eb8ff */
[----:B------:R-:W-:-:S07]  /*0ab0*/  LOP3.LUT R28, R3, R0, R7, 0xfe, !PT ;  /* 0x00000000031c7212 */ /* 0x000fce00078efe07 */
.L_x_33137:
[----:B------:R-:W-:Y:S05]  /*0ac0*/  BSYNC.RECONVERGENT B0 ;  /* 0x0000000000007941 */ /* 0x000fea0003800200 */
.L_x_33136:
[----:B------:R-:W4:Y:S02]  /*0ad0*/  F2I.S64.TRUNC R28, R28 ;  /* 0x0000001c001c7311 */ /* 0x000f24000020d900 */
[----:B----4-:R-:W-:Y:S05]  /*0ae0*/  BRA `(.L_x_33121) ;  /* 0x00000004000c7947 */ /* 0x010fea0003800000 */
.L_x_33134:
        /* <DEDUP_REMOVED lines=21> */
.L_x_33143:
[----:B------:R-:W-:Y:S05]  /*0c40*/  BSYNC.RECONVERGENT B1 ;  /* 0x0000000000017941 */ /* 0x000fea0003800200 */
.L_x_33142:
[----:B------:R-:W-:Y:S01]  /*0c50*/  IMAD.SHL.U32 R0, R0, 0x200000, RZ ;  /* 0x0020000000007824 */ /* 0x000fe200078e00ff */
[----:B------:R-:W-:-:S04]  /*0c60*/  LEA R3, R3, 0x37800000, 0x17 ;  /* 0x3780000003037811 */ /* 0x000fc800078eb8ff */
[----:B------:R-:W-:-:S07]  /*0c70*/  LOP3.LUT R28, R3, R0, R28, 0xfe, !PT ;  /* 0x00000000031c7212 */ /* 0x000fce00078efe1c */
.L_x_33141:
[----:B------:R-:W-:Y:S05]  /*0c80*/  BSYNC.RECONVERGENT B0 ;  /* 0x0000000000007941 */ /* 0x000fea0003800200 */
.L_x_33140:
[----:B------:R-:W4:Y:S02]  /*0c90*/  F2I.S64.TRUNC R28, R28 ;  /* 0x0000001c001c7311 */ /* 0x000f24000020d900 */
[----:B----4-:R-:W-:Y:S05]  /*0ca0*/  BRA `(.L_x_33121) ;  /* 0x00000000009c7947 */ /* 0x010fea0003800000 */
.L_x_33133:
[----:B------:R-:W-:-:S09]  /*0cb0*/  UISETP.NE.AND UP0, UPT, UR4, 0x1c, UPT ;  /* 0x0000001c0400788c */ /* 0x000fd2000bf05270 */
[----:B------:R-:W-:Y:S05]  /*0cc0*/  BRA.U !UP0, `(.L_x_33144) ;  /* 0x00000001088c7547 */ /* 0x000fea000b800000 */
[----:B------:R-:W-:-:S09]  /*0cd0*/  UISETP.NE.AND UP0, UPT, UR4, 0x1d, UPT ;  /* 0x0000001d0400788c */ /* 0x000fd2000bf05270 */
[----:B------:R-:W-:Y:S05]  /*0ce0*/  BRA.U !UP0, `(.L_x_33145) ;  /* 0x00000001087c7547 */ /* 0x000fea000b800000 */
[----:B------:R-:W-:-:S09]  /*0cf0*/  UISETP.NE.AND UP0, UPT, UR4, 0x2c, UPT ;  /* 0x0000002c0400788c */ /* 0x000fd2000bf05270 */
[----:B------:R-:W-:Y:S05]  /*0d00*/  BRA.U !UP0, `(.L_x_33146) ;  /* 0x0000000108487547 */ /* 0x000fea000b800000 */
.L_x_33120:
        /* <DEDUP_REMOVED lines=16> */
.L_x_33147:
[----:B------:R-:W-:Y:S01]  /*0e10*/  CS2R R28, SRZ ;  /* 0x00000000001c7805 */ /* 0x000fe2000001ff00 */
[----:B------:R-:W-:Y:S06]  /*0e20*/  BRA `(.L_x_33121) ;  /* 0x00000000003c7947 */ /* 0x000fec0003800000 */
.L_x_33146:
        /* <DEDUP_REMOVED lines=8> */
.L_x_33149:
[----:B------:R-:W-:Y:S05]  /*0eb0*/  BSYNC.RECONVERGENT B0 ;  /* 0x0000000000007941 */ /* 0x000fea0003800200 */
.L_x_33148:
[----:B------:R-:W2:Y:S02]  /*0ec0*/  F2I.S64.TRUNC R28, R28 ;  /* 0x0000001c001c7311 */ /* 0x000ea4000020d900 */
[----:B--2---:R-:W-:Y:S05]  /*0ed0*/  BRA `(.L_x_33121) ;  /* 0x0000000000107947 */ /* 0x004fea0003800000 */
.L_x_33145:
[----:B------:R2:W5:Y:S01]  /*0ee0*/  LDG.E.64 R28, desc[UR36][R4.64] ;  /* 0x00000024041c7981 */ /* 0x000562000c1e1b00 */
[----:B------:R-:W-:Y:S05]  /*0ef0*/  BRA `(.L_x_33121) ;  /* 0x0000000000087947 */ /* 0x000fea0003800000 */
.L_x_33144:
[----:B------:R3:W5:Y:S01]  /*0f00*/  LDG.E R28, desc[UR36][R4.64] ;  /* 0x00000024041c7981 */ /* 0x000762000c1e1900 */
[----:B------:R-:W-:-:S07]  /*0f10*/  IMAD.MOV.U32 R29, RZ, RZ, RZ ;  /* 0x000000ffff1d7224 */ /* 0x000fce00078e00ff */
.L_x_33121:
[----:B-----5:R-:W-:Y:S01]  /*0f20*/  LOP3.LUT R22, RZ, R28, RZ, 0x33, !PT ;  /* 0x0000001cff167212 */ /* 0x020fe200078e33ff */
[----:B------:R-:W-:Y:S01]  /*0f30*/  VIADD R17, R17, 0x80 ;  /* 0x0000008011117836 */ /* 0x000fe20000000000 */
[----:B------:R-:W-:-:S03]  /*0f40*/  LOP3.LUT R29, RZ, R29, RZ, 0x33, !PT ;  /* 0x0000001dff1d7212 */ /* 0x000fc600078e33ff */
[----:B------:R-:W-:-:S07]  /*0f50*/  IMAD.MOV.U32 R28, RZ, RZ, R22 ;  /* 0x000000ffff1c7224 */ /* 0x000fce00078e0016 */
.L_x_33115:
[----:B------:R-:W-:Y:S05]  /*0f60*/  BSYNC.RECONVERGENT B6 ;  /* 0x0000000000067941 */ /* 0x000fea0003800200 */
.L_x_33114:
[----:B------:R-:W-:Y:S01]  /*0f70*/  ISETP.GE.AND P0, PT, R17, R18, PT ;  /* 0x000000121100720c */ /* 0x000fe20003f06270 */
[----:B------:R-:W-:Y:S01]  /*0f80*/  BSSY.RECONVERGENT B6, `(.L_x_33150) ;  /* 0x00000ef000067945 */ /* 0x000fe20003800200 */
[----:B------:R-:W-:Y:S02]  /*0f90*/  IMAD.MOV.U32 R26, RZ, RZ, -0x1 ;  /* 0xffffffffff1a7424 */ /* 0x000fe400078e00ff */
[----:B------:R-:W-:-:S09]  /*0fa0*/  IMAD.MOV.U32 R27, RZ, RZ, -0x1 ;  /* 0xffffffffff1b7424 */ /* 0x000fd200078e00ff */
[----:B------:R-:W-:Y:S05]  /*0fb0*/  @P0 BRA `(.L_x_33151) ;  /* 0x0000000c00ac0947 */ /* 0x000fea0003800000 */
[----:B------:R-:W5:Y:S01]  /*0fc0*/  LDC.64 R6, c[0x0][0x390] ;  /* 0x0000e400ff067b82 */ /* 0x000f620000000a00 */
[----:B------:R-:W0:Y:S01]  /*0fd0*/  LDCU UR5, c[0x0][0x3a0] ;  /* 0x00007400ff0577ac */ /* 0x000e220008000800 */
[----:B------:R-:W-:Y:S01]  /*0fe0*/  IMAD R0, R2, 0x200, R17 ;  /* 0x0000020002007824 */ /* 0x000fe200078e0211 */
[----:B------:R-:W-:-:S04]  /*0ff0*/  UPRMT UR4, UR38, 0x9910, URZ ;  /* 0x0000991026047896 */ /* 0x000fc800080000ff */
[----:B------:R-:W-:Y:S01]  /*1000*/  UISETP.GT.AND UP0, UPT, UR4, 0x9, UPT ;  /* 0x000000090400788c */ /* 0x000fe2000bf04270 */
[----:B0-----:R-:W-:-:S05]  /*1010*/  IMAD R3, R0, UR5, RZ ;  /* 0x0000000500037c24 */ /* 0x001fca000f8e02ff */
[----:B-----5:R-:W-:-:S05]  /*1020*/  IADD3 R6, P0, PT, R3, R6, RZ ;  /* 0x0000000603067210 */ /* 0x020fca0007f1e0ff */
        /* <DEDUP_REMOVED lines=13> */
.L_x_33155:
[----:B-1234-:R4:W5:Y:S01]  /*1100*/  LDG.E.U8 R4, desc[UR36][R6.64] ;  /* 0x0000002406047981 */ /* 0x01e962000c1e1100 */
[----:B------:R-:W-:Y:S01]  /*1110*/  IMAD.MOV.U32 R5, RZ, RZ, RZ ;  /* 0x000000ffff057224 */ /* 0x000fe200078e00ff */
[----:B------:R-:W-:Y:S06]  /*1120*/  BRA `(.L_x_33157) ;  /* 0x0000000c00447947 */ /* 0x000fec0003800000 */
.L_x_33154:
        /* <DEDUP_REMOVED lines=8> */
.L_x_33159:
[----:B-1234-:R-:W2:Y:S02]  /*11b0*/  LDG.E R4, desc[UR36][R6.64] ;  /* 0x0000002406047981 */ /* 0x01eea4000c1e1900 */
[----:B--2---:R-:W-:Y:S01]  /*11c0*/  SHF.R.S32.HI R5, RZ, 0x1f, R4 ;  /* 0x0000001fff057819 */ /* 0x004fe20000011404 */
[----:B------:R-:W-:Y:S06]  /*11d0*/  BRA `(.L_x_33157) ;  /* 0x0000000c00187947 */ /* 0x000fec0003800000 */
.L_x_33158:
[----:B-1234-:R-:W2:Y:S02]  /*11e0*/  LDG.E.S16 R4, desc[UR36][R6.64] ;  /* 0x0000002406047981 */ /* 0x01eea4000c1e1700 */
[----:B--2---:R-:W-:Y:S01]  /*11f0*/  SHF.R.S32.HI R5, RZ, 0x1f, R4 ;  /* 0x0000001fff057819 */ /* 0x004fe20000011404 */
[----:B------:R-:W-:Y:S06]  /*1200*/  BRA `(.L_x_33157) ;  /* 0x0000000c000c7947 */ /* 0x000fec0003800000 */
.L_x_33153:
[----:B------:R-:W-:-:S09]  /*1210*/  UISETP.GT.AND UP0, UPT, UR4, 0x6, UPT ;  /* 0x000000060400788c */ /* 0x000fd2000bf04270 */
[----:B------:R-:W-:Y:S05]  /*1220*/  BRA.U UP0, `(.L_x_33160) ;  /* 0x00000001002c7547 */ /* 0x000fea000b800000 */
[----:B------:R-:W-:-:S09]  /*1230*/  UISETP.NE.AND UP0, UPT, UR4, 0x5, UPT ;  /* 0x000000050400788c */ /* 0x000fd2000bf05270 */
[----:B------:R-:W-:Y:S05]  /*1240*/  BRA.U !UP0, `(.L_x_33161) ;  /* 0x0000000108147547 */ /* 0x000fea000b800000 */
[----:B------:R-:W-:-:S09]  /*1250*/  UISETP.NE.AND UP0, UPT, UR4, 0x6, UPT ;  /* 0x000000060400788c */ /* 0x000fd2000bf05270 */
[----:B------:R-:W-:Y:S05]  /*1260*/  BRA.U UP0, `(.L_x_33156) ;  /* 0x00000009009c7547 */ /* 0x000fea000b800000 */
[----:B-1234-:R-:W2:Y:S02]  /*1270*/  LDG.E R4, desc[UR36][R6.64] ;  /* 0x0000002406047981 */ /* 0x01eea4000c1e1900 */
[----:B--2---:R-:W3:Y:S02]  /*1280*/  F2I.S64.TRUNC R4, R4 ;  /* 0x0000000400047311 */ /* 0x004ee4000020d900 */
[----:B---3--:R-:W-:Y:S05]  /*1290*/  BRA `(.L_x_33157) ;  /* 0x0000000800e87947 */ /* 0x008fea0003800000 */
.L_x_33161:
[----:B------:R-:W1:Y:S02]  /*12a0*/  LDG.E.U16 R6, desc[UR36][R6.64] ;  /* 0x0000002406067981 */ /* 0x000e64000c1e1500 */
[----:B-1234-:R-:W-:-:S06]  /*12b0*/  HADD2.F32 R4, -RZ, R6.H0_H0 ;  /* 0x20000006ff047230 */ /* 0x01efcc0000004100 */
[----:B------:R-:W3:Y:S02]  /*12c0*/  F2I.S64.TRUNC R4, R4 ;  /* 0x0000000400047311 */ /* 0x000ee4000020d900 */
[----:B---3--:R-:W-:Y:S05]  /*12d0*/  BRA `(.L_x_33157) ;  /* 0x0000000800d87947 */ /* 0x008fea0003800000 */
.L_x_33160:
[----:B------:R-:W-:-:S09]  /*12e0*/  UISETP.NE.AND UP0, UPT, UR4, 0x7, UPT ;  /* 0x000000070400788c */ /* 0x000fd2000bf05270 */
[----:B------:R-:W-:Y:S05]  /*12f0*/  BRA.U !UP0, `(.L_x_33162) ;  /* 0x00000001082c7547 */ /* 0x000fea000b800000 */
[----:B------:R-:W-:-:S09]  /*1300*/  UISETP.NE.AND UP0, UPT, UR4, 0x8, UPT ;  /* 0x000000080400788c */ /* 0x000fd2000bf05270 */
[----:B------:R-:W-:Y:S05]  /*1310*/  BRA.U !UP0, `(.L_x_33163) ;  /* 0x0000000108147547 */ /* 0x000fea000b800000 */
[----:B------:R-:W-:-:S09]  /*1320*/  UISETP.NE.AND UP0, UPT, UR4, 0x9, UPT ;  /* 0x000000090400788c */ /* 0x000fd2000bf05270 */
[----:B------:R-:W-:Y:S05]  /*1330*/  BRA.U UP0, `(.L_x_33156) ;  /* 0x0000000900687547 */ /* 0x000fea000b800000 */
[----:B-1234-:R-:W2:Y:S02]  /*1340*/  LDG.E R4, desc[UR36][R6.64] ;  /* 0x0000002406047981 */ /* 0x01eea4000c1e1900 */
[----:B--2---:R-:W3:Y:S02]  /*1350*/  F2I.S64.TRUNC R4, R4 ;  /* 0x0000000400047311 */ /* 0x004ee4000020d900 */
[----:B---3--:R-:W-:Y:S05]  /*1360*/  BRA `(.L_x_33157) ;  /* 0x0000000800b47947 */ /* 0x008fea0003800000 */
.L_x_33163:
[----:B------:R-:W1:Y:S02]  /*1370*/  LDG.E.U16 R6, desc[UR36][R6.64] ;  /* 0x0000002406067981 */ /* 0x000e64000c1e1500 */
[----:B-1234-:R-:W-:-:S06]  /*1380*/  HADD2.F32 R4, -RZ, R6.H0_H0 ;  /* 0x20000006ff047230 */ /* 0x01efcc0000004100 */
[----:B------:R-:W3:Y:S02]  /*1390*/  F2I.S64.TRUNC R4, R4 ;  /* 0x0000000400047311 */ /* 0x000ee4000020d900 */
[----:B---3--:R-:W-:Y:S05]  /*13a0*/  BRA `(.L_x_33157) ;  /* 0x0000000800a47947 */ /* 0x008fea0003800000 */
.L_x_33162:
[----:B-1234-:R-:W2:Y:S02]  /*13b0*/  LDG.E.64 R4, desc[UR36][R6.64] ;  /* 0x0000002406047981 */ /* 0x01eea4000c1e1b00 */
[----:B--2---:R-:W3:Y:S02]  /*13c0*/  F2I.S64.F64.TRUNC R4, R4 ;  /* 0x0000000400047311 */ /* 0x004ee4000030d900 */
[----:B---3--:R-:W-:Y:S05]  /*13d0*/  BRA `(.L_x_33157) ;  /* 0x0000000800987947 */ /* 0x008fea0003800000 */
.L_x_33152:
        /* <DEDUP_REMOVED lines=13> */
.L_x_33166:
[----:B-1234-:R-:W2:Y:S02]  /*14b0*/  LDG.E.64 R4, desc[UR36][R6.64] ;  /* 0x0000002406047981 */ /* 0x01eea4000c1e1b00 */
[----:B--2---:R-:W0:Y:S02]  /*14c0*/  F2I.S64.F64.TRUNC R4, R4 ;  /* 0x0000000400047311 */ /* 0x004e24000030d900 */
[----:B0-----:R-:W-:Y:S05]  /*14d0*/  BRA `(.L_x_33157) ;  /* 0x0000000800587947 */ /* 0x001fea0003800000 */
.L_x_33165:
[----:B------:R-:W-:-:S09]  /*14e0*/  UISETP.NE.AND UP0, UPT, UR4, 0xf, UPT ;  /* 0x0000000f0400788c */ /* 0x000fd2000bf05270 */
[----:B------:R-:W-:Y:S05]  /*14f0*/  BRA.U !UP0, `(.L_x_33167) ;  /* 0x0000000108987547 */ /* 0x000fea000b800000 */
[----:B------:R-:W-:-:S09]  /*1500*/  UISETP.NE.AND UP0, UPT, UR4, 0x17, UPT ;  /* 0x000000170400788c */ /* 0x000fd2000bf05270 */
[----:B------:R-:W-:Y:S05]  /*1510*/  BRA.U !UP0, `(.L_x_33168) ;  /* 0x0000000108587547 */ /* 0x000fea000b800000 */
[----:B------:R-:W-:-:S09]  /*1520*/  UISETP.NE.AND UP0, UPT, UR4, 0x18, UPT ;  /* 0x000000180400788c */ /* 0x000fd2000bf05270 */
[----:B------:R-:W-:Y:S05]  /*1530*/  BRA.U UP0, `(.L_x_33156) ;  /* 0x0000000500e87547 */ /* 0x000fea000b800000 */
[----:B------:R-:W5:Y:S01]  /*1540*/  LDG.E.U8 R0, desc[UR36][R6.64] ;  /* 0x0000002406007981 */ /* 0x000f62000c1e1100 */
[----:B-1234-:R-:W-:Y:S02]  /*1550*/  IMAD.MOV.U32 R5, RZ, RZ, 0x1f ;  /* 0x0000001fff057424 */ /* 0x01efe400078e00ff */
[----:B-----5:R-:W-:-:S05]  /*1560*/  IMAD.SHL.U32 R0, R0, 0x1000000, RZ ;  /* 0x0100000000007824 */ /* 0x020fca00078e00ff */
        /* <DEDUP_REMOVED lines=17> */
.L_x_33168:
[----:B-1234-:R-:W2:Y:S02]  /*1680*/  LDG.E.U8 R4, desc[UR36][R6.64] ;  /* 0x0000002406047981 */ /* 0x01eea4000c1e1100 */
        /* <DEDUP_REMOVED lines=13> */
.L_x_33167:
[----:B-1234-:R-:W2:Y:S02]  /*1760*/  LDG.E.U16 R4, desc[UR36][R6.64] ;  /* 0x0000002406047981 */ /* 0x01eea4000c1e1500 */
[----:B--2---:R-:W-:-:S06]  /*1770*/  IMAD.U32 R4, R4, 0x10000, RZ ;  /* 0x0001000004047824 */ /* 0x004fcc00078e00ff */
[----:B------:R-:W0:Y:S02]  /*1780*/  F2I.S64.TRUNC R4, R4 ;  /* 0x0000000400047311 */ /* 0x000e24000020d900 */
[----:B0-----:R-:W-:Y:S05]  /*1790*/  BRA `(.L_x_33157) ;  /* 0x0000000400a87947 */ /* 0x001fea0003800000 */
.L_x_33164:
        /* <DEDUP_REMOVED lines=11> */
.L_x_33171:
        /* <DEDUP_REMOVED lines=21> */
.L_x_33175:
[----:B------:R-:W-:Y:S05]  /*19a0*/  BSYNC.RECONVERGENT B1 ;  /* 0x0000000000017941 */ /* 0x000fea0003800200 */
.L_x_33174:
[----:B------:R-:W-:Y:S01]  /*19b0*/  IMAD.SHL.U32 R0, R0, 0x100000, RZ ;  /* 0x0010000000007824 */ /* 0x000fe200078e00ff */
[----:B------:R-:W-:-:S04]  /*19c0*/  LEA R3, R3, 0x3b800000, 0x17 ;  /* 0x3b80000003037811 */ /* 0x000fc800078eb8ff */
[----:B------:R-:W-:-:S07]  /*19d0*/  LOP3.LUT R4, R3, R0, R7, 0xfe, !PT ;  /* 0x0000000003047212 */ /* 0x000fce00078efe07 */
.L_x_33173:
[----:B------:R-:W-:Y:S05]  /*19e0*/  BSYNC.RECONVERGENT B0 ;  /* 0x0000000000007941 */ /* 0x000fea0003800200 */
.L_x_33172:
[----:B------:R-:W2:Y:S02]  /*19f0*/  F2I.S64.TRUNC R4, R4 ;  /* 0x0000000400047311 */ /* 0x000ea4000020d900 */
[----:B--2---:R-:W-:Y:S05]  /*1a00*/  BRA `(.L_x_33157) ;  /* 0x00000004000c7947 */ /* 0x004fea0003800000 */
.L_x_33170:
        /* <DEDUP_REMOVED lines=21> */
.L_x_33179:
[----:B------:R-:W-:Y:S05]  /*1b60*/  BSYNC.RECONVERGENT B1 ;  /* 0x0000000000017941 */ /* 0x000fea0003800200 */
.L_x_33178:
[----:B------:R-:W-:Y:S01]  /*1b70*/  IMAD.SHL.U32 R0, R0, 0x200000, RZ ;  /* 0x0020000000007824 */ /* 0x000fe200078e00ff */
[----:B------:R-:W-:-:S04]  /*1b80*/  LEA R3, R3, 0x37800000, 0x17 ;  /* 0x3780000003037811 */ /* 0x000fc800078eb8ff */
[----:B------:R-:W-:-:S07]  /*1b90*/  LOP3.LUT R4, R3, R0, R7, 0xfe, !PT ;  /* 0x0000000003047212 */ /* 0x000fce00078efe07 */
.L_x_33177:
[----:B------:R-:W-:Y:S05]  /*1ba0*/  BSYNC.RECONVERGENT B0 ;  /* 0x0000000000007941 */ /* 0x000fea0003800200 */
.L_x_33176:
[----:B------:R-:W2:Y:S02]  /*1bb0*/  F2I.S64.TRUNC R4, R4 ;  /* 0x0000000400047311 */ /* 0x000ea4000020d900 */
[----:B--2---:R-:W-:Y:S05]  /*1bc0*/  BRA `(.L_x_33157) ;  /* 0x00000000009c7947 */ /* 0x004fea0003800000 */
.L_x_33169:
        /* <DEDUP_REMOVED lines=8> */
[----:B-1234-:R-:W-:Y:S01]  /*1c50*/  IMAD.MOV.U32 R4, RZ, RZ, 0x400000 ;  /* 0x00400000ff047424 */ /* 0x01efe200078e00ff */
[----:B-----5:R-:W-:-:S13]  /*1c60*/  ISETP.NE.AND P0, PT, R6, RZ, PT ;  /* 0x000000ff0600720c */ /* 0x020fda0003f05270 */
[----:B------:R-:W-:Y:S05]  /*1c70*/  @!P0 BRA `(.L_x_33183) ;  /* 0x00000000000c8947 */ /* 0x000fea0003800000 */
[----:B------:R-:W-:-:S13]  /*1c80*/  ISETP.NE.AND P0, PT, R6, 0xff, PT ;  /* 0x000000ff0600780c */ /* 0x000fda0003f05270 */
[----:B------:R-:W-:Y:S02]  /*1c90*/  @!P0 IMAD.MOV.U32 R4, RZ, RZ, 0x7f800001 ;  /* 0x7f800001ff048424 */ /* 0x000fe400078e00ff */
[----:B------:R-:W-:-:S07]  /*1ca0*/  @P0 IMAD.SHL.U32 R4, R6, 0x800000, RZ ;  /* 0x0080000006040824 */ /* 0x000fce00078e00ff */
.L_x_33183:
[----:B------:R-:W-:Y:S05]  /*1cb0*/  BSYNC.RECONVERGENT B0 ;  /* 0x0000000000007941 */ /* 0x000fea0003800200 */
.L_x_33182:
[----:B------:R-:W2:Y:S02]  /*1cc0*/  F2I.S64.TRUNC R4, R4 ;  /* 0x0000000400047311 */ /* 0x000ea4000020d900 */
[----:B--2---:R-:W-:Y:S05]  /*1cd0*/  BRA `(.L_x_33157) ;  /* 0x0000000000587947 */ /* 0x004fea0003800000 */
.L_x_33156:
[----:B------:R-:W-:Y:S01]  /*1ce0*/  MOV R14, 0x1c0 ;  /* 0x000001c0000e7802 */ /* 0x000fe20000000f00 */
[----:B------:R-:W1:Y:S01]  /*1cf0*/  LDCU.64 UR4, c[0x4][0x1a0] ;  /* 0x01003400ff0477ac */ /* 0x000e620008000a00 */
[----:B------:R-:W-:Y:S02]  /*1d00*/  IMAD.MOV.U32 R8, RZ, RZ, 0x4e ;  /* 0x0000004eff087424 */ /* 0x000fe400078e00ff */
[----:B------:R-:W-:Y:S01]  /*1d10*/  IMAD.MOV.U32 R12, RZ, RZ, 0x1 ;  /* 0x00000001ff0c7424 */ /* 0x000fe200078e00ff */
[----:B------:R-:W0:Y:S01]  /*1d20*/  LDCU.64 UR6, c[0x4][0x1a8] ;  /* 0x01003500ff0677ac */ /* 0x000e220008000a00 */
[----:B------:R-:W0:Y:S01]  /*1d30*/  LDC.64 R14, c[0x4][R14] ;  /* 0x010000000e0e7b82 */ /* 0x000e220000000a00 */
[----:B------:R-:W-:Y:S01]  /*1d40*/  IMAD.MOV.U32 R13, RZ, RZ, RZ ;  /* 0x000000ffff0d7224 */ /* 0x000fe200078e00ff */
[----:B------:R-:W5:Y:S01]  /*1d50*/  LDCU.64 UR8, c[0x4][0x40] ;  /* 0x01000800ff0877ac */ /* 0x000f620008000a00 */
[----:B-1234-:R-:W-:Y:S02]  /*1d60*/  IMAD.U32 R4, RZ, RZ, UR4 ;  /* 0x00000004ff047e24 */ /* 0x01efe4000f8e00ff */
[----:B------:R-:W-:-:S02]  /*1d70*/  IMAD.U32 R5, RZ, RZ, UR5 ;  /* 0x00000005ff057e24 */ /* 0x000fc4000f8e00ff */
[----:B0-----:R-:W-:Y:S02]  /*1d80*/  IMAD.U32 R6, RZ, RZ, UR6 ;  /* 0x00000006ff067e24 */ /* 0x001fe4000f8e00ff */
[----:B------:R-:W-:Y:S02]  /*1d90*/  IMAD.U32 R7, RZ, RZ, UR7 ;  /* 0x00000007ff077e24 */ /* 0x000fe4000f8e00ff */
[----:B-----5:R-:W-:Y:S02]  /*1da0*/  IMAD.U32 R10, RZ, RZ, UR8 ;  /* 0x00000008ff0a7e24 */ /* 0x020fe4000f8e00ff */
[----:B------:R-:W-:-:S07]  /*1db0*/  IMAD.U32 R11, RZ, RZ, UR9 ;  /* 0x00000009ff0b7e24 */ /* 0x000fce000f8e00ff */
[----:B------:R-:W-:-:S07]  /*1dc0*/  LEPC R20, `(.L_x_33184) ;  /* 0x000000001014794e */ /* 0x000fce0000000000 */
[----:B------:R-:W-:Y:S05]  /*1dd0*/  CALL.ABS.NOINC R14 ;  /* 0x000000000e007343 */ /* 0x000fea0003c00000 */
.L_x_33184:
[----:B------:R-:W-:Y:S01]  /*1de0*/  CS2R R4, SRZ ;  /* 0x0000000000047805 */ /* 0x000fe2000001ff00 */
[----:B------:R-:W-:Y:S06]  /*1df0*/  BRA `(.L_x_33157) ;  /* 0x0000000000107947 */ /* 0x000fec0003800000 */
.L_x_33181:
[----:B-1234-:R1:W5:Y:S01]  /*1e00*/  LDG.E.64 R4, desc[UR36][R6.64] ;  /* 0x0000002406047981 */ /* 0x01e362000c1e1b00 */
[----:B------:R-:W-:Y:S05]  /*1e10*/  BRA `(.L_x_33157) ;  /* 0x0000000000087947 */ /* 0x000fea0003800000 */
.L_x_33180:
[----:B-1234-:R0:W5:Y:S01]  /*1e20*/  LDG.E R4, desc[UR36][R6.64] ;  /* 0x0000002406047981 */ /* 0x01e162000c1e1900 */
[----:B------:R-:W-:-:S07]  /*1e30*/  IMAD.MOV.U32 R5, RZ, RZ, RZ ;  /* 0x000000ffff057224 */ /* 0x000fce00078e00ff */
.L_x_33157:
[----:B-----5:R-:W-:Y:S01]  /*1e40*/  LOP3.LUT R26, RZ, R4, RZ, 0x33, !PT ;  /* 0x00000004ff1a7212 */ /* 0x020fe200078e33ff */
[----:B------:R-:W-:Y:S01]  /*1e50*/  VIADD R17, R17, 0x80 ;  /* 0x0000008011117836 */ /* 0x000fe20000000000 */
[----:B------:R-:W-:-:S07]  /*1e60*/  LOP3.LUT R27, RZ, R5, RZ, 0x33, !PT ;  /* 0x00000005ff1b7212 */ /* 0x000fce00078e33ff */
.L_x_33151:
[----:B------:R-:W-:Y:S05]  /*1e70*/  BSYNC.RECONVERGENT B6 ;  /* 0x0000000000067941 */ /* 0x000fea0003800200 */
.L_x_33150:
[----:B------:R-:W-:Y:S01]  /*1e80*/  ISETP.GE.AND P0, PT, R17, R18, PT ;  /* 0x000000121100720c */ /* 0x000fe20003f06270 */
[----:B------:R-:W-:Y:S01]  /*1e90*/  BSSY.RECONVERGENT B6, `(.L_x_33185) ;  /* 0x00000ef000067945 */ /* 0x000fe20003800200 */
[----:B------:R-:W-:Y:S02]  /*1ea0*/  IMAD.MOV.U32 R24, RZ, RZ, -0x1 ;  /* 0xffffffffff187424 */ /* 0x000fe400078e00ff */
[----:B------:R-:W-:-:S09]  /*1eb0*/  IMAD.MOV.U32 R25, RZ, RZ, -0x1 ;  /* 0xffffffffff197424 */ /* 0x000fd200078e00ff */
        /* <DEDUP_REMOVED lines=21> */
.L_x_33190:
[----:B------:R4:W5:Y:S01]  /*2010*/  LDG.E.U8 R4, desc[UR36][R6.64] ;  /* 0x0000002406047981 */ /* 0x000962000c1e1100 */
[----:B------:R-:W-:Y:S01]  /*2020*/  IMAD.MOV.U32 R5, RZ, RZ, RZ ;  /* 0x000000ffff057224 */ /* 0x000fe200078e00ff */
[----:B------:R-:W-:Y:S06]  /*2030*/  BRA `(.L_x_33192) ;  /* 0x0000000c00447947 */ /* 0x000fec0003800000 */
.L_x_33189:
        /* <DEDUP_REMOVED lines=8> */
.L_x_33194:
[----:B------:R-:W2:Y:S02]  /*20c0*/  LDG.E R4, desc[UR36][R6.64] ;  /* 0x0000002406047981 */ /* 0x000ea4000c1e1900 */
[----:B--2---:R-:W-:Y:S01]  /*20d0*/  SHF.R.S32.HI R5, RZ, 0x1f, R4 ;  /* 0x0000001fff057819 */ /* 0x004fe20000011404 */
[----:B------:R-:W-:Y:S06]  /*20e0*/  BRA `(.L_x_33192) ;  /* 0x0000000c00187947 */ /* 0x000fec0003800000 */
.L_x_33193:
[----:B------:R-:W2:Y:S02]  /*20f0*/  LDG.E.S16 R4, desc[UR36][R6.64] ;  /* 0x0000002406047981 */ /* 0x000ea4000c1e1700 */
[----:B--2---:R-:W-:Y:S01]  /*2100*/  SHF.R.S32.HI R5, RZ, 0x1f, R4 ;  /* 0x0000001fff057819 */ /* 0x004fe20000011404 */
[----:B------:R-:W-:Y:S06]  /*2110*/  BRA `(.L_x_33192) ;  /* 0x0000000c000c7947 */ /* 0x000fec0003800000 */
.L_x_33188:
        /* <DEDUP_REMOVED lines=9> */
.L_x_33196:
[----:B------:R-:W2:Y:S02]  /*21b0*/  LDG.E.U16 R6, desc[UR36][R6.64] ;  /* 0x0000002406067981 */ /* 0x000ea4000c1e1500 */
[----:B--2---:R-:W-:-:S06]  /*21c0*/  HADD2.F32 R4, -RZ, R6.H0_H0 ;  /* 0x20000006ff047230 */ /* 0x004fcc0000004100 */
[----:B------:R-:W3:Y:S02]  /*21d0*/  F2I.S64.TRUNC R4, R4 ;  /* 0x0000000400047311 */ /* 0x000ee4000020d900 */
[----:B---3--:R-:W-:Y:S05]  /*21e0*/  BRA `(.L_x_33192) ;  /* 0x0000000800d87947 */ /* 0x008fea0003800000 */
.L_x_33195:
        /* <DEDUP_REMOVED lines=9> */
.L_x_33198:
[----:B------:R-:W2:Y:S02]  /*2280*/  LDG.E.U16 R6, desc[UR36][R6.64] ;  /* 0x0000002406067981 */ /* 0x000ea4000c1e1500 */
[----:B--2---:R-:W-:-:S06]  /*2290*/  HADD2.F32 R4, -RZ, R6.H0_H0 ;  /* 0x20000006ff047230 */ /* 0x004fcc0000004100 */
[----:B------:R-:W3:Y:S02]  /*22a0*/  F2I.S64.TRUNC R4, R4 ;  /* 0x0000000400047311 */ /* 0x000ee4000020d900 */
[----:B---3--:R-:W-:Y:S05]  /*22b0*/  BRA `(.L_x_33192) ;  /* 0x0000000800a47947 */ /* 0x008fea0003800000 */
.L_x_33197:
[----:B------:R-:W2:Y:S02]  /*22c0*/  LDG.E.64 R4, desc[UR36][R6.64] ;  /* 0x0000002406047981 */ /* 0x000ea4000c1e1b00 */
[----:B--2---:R-:W3:Y:S02]  /*22d0*/  F2I.S64.F64.TRUNC R4, R4 ;  /* 0x0000000400047311 */ /* 0x004ee4000030d900 */
[----:B---3--:R-:W-:Y:S05]  /*22e0*/  BRA `(.L_x_33192) ;  /* 0x0000000800987947 */ /* 0x008fea0003800000 */
.L_x_33187:
        /* <DEDUP_REMOVED lines=13> */
.L_x_33201:
[----:B------:R-:W2:Y:S02]  /*23c0*/  LDG.E.64 R4, desc[UR36][R6.64] ;  /* 0x0000002406047981 */ /* 0x000ea4000c1e1b00 */
[----:B--2---:R-:W3:Y:S02]  /*23d0*/  F2I.S64.F64.TRUNC R4, R4 ;  /* 0x0000000400047311 */ /* 0x004ee4000030d900 */
[----:B---3--:R-:W-:Y:S05]  /*23e0*/  BRA `(.L_x_33192) ;  /* 0x0000000800587947 */ /* 0x008fea0003800000 */
.L_x_33200:
        /* <DEDUP_REMOVED lines=26> */
.L_x_33203:
        /* <DEDUP_REMOVED lines=14> */
.L_x_33202:
[----:B------:R-:W2:Y:S02]  /*2670*/  LDG.E.U16 R4, desc[UR36][R6.64] ;  /* 0x0000002406047981 */ /* 0x000ea4000c1e1500 */
[----:B--2---:R-:W-:-:S06]  /*2680*/  IMAD.U32 R4, R4, 0x10000, RZ ;  /* 0x0001000004047824 */ /* 0x004fcc00078e00ff */
[----:B------:R-:W3:Y:S02]  /*2690*/  F2I.S64.TRUNC R4, R4 ;  /* 0x0000000400047311 */ /* 0x000ee4000020d900 */
[----:B---3--:R-:W-:Y:S05]  /*26a0*/  BRA `(.L_x_33192) ;  /* 0x0000000400a87947 */ /* 0x008fea0003800000 */
.L_x_33199:
        /* <DEDUP_REMOVED lines=11> */
.L_x_33206:
        /* <DEDUP_REMOVED lines=21> */
.L_x_33210:
[----:B------:R-:W-:Y:S05]  /*28b0*/  BSYNC.RECONVERGENT B1 ;  /* 0x0000000000017941 */ /* 0x000fea0003800200 */
.L_x_33209:
[----:B------:R-:W-:Y:S01]  /*28c0*/  IMAD.SHL.U32 R0, R0, 0x100000, RZ ;  /* 0x0010000000007824 */ /* 0x000fe200078e00ff */
[----:B------:R-:W-:-:S04]  /*28d0*/  LEA R3, R3, 0x3b800000, 0x17 ;  /* 0x3b80000003037811 */ /* 0x000fc800078eb8ff */
[----:B------:R-:W-:-:S07]  /*28e0*/  LOP3.LUT R4, R3, R0, R7, 0xfe, !PT ;  /* 0x0000000003047212 */ /* 0x000fce00078efe07 */
.L_x_33208:
[----:B------:R-:W-:Y:S05]  /*28f0*/  BSYNC.RECONVERGENT B0 ;  /* 0x0000000000007941 */ /* 0x000fea0003800200 */
.L_x_33207:
[----:B------:R-:W1:Y:S02]  /*2900*/  F2I.S64.TRUNC R4, R4 ;  /* 0x0000000400047311 */ /* 0x000e64000020d900 */
[----:B-1----:R-:W-:Y:S05]  /*2910*/  BRA `(.L_x_33192) ;  /* 0x00000004000c7947 */ /* 0x002fea0003800000 */
.L_x_33205:
        /* <DEDUP_REMOVED lines=21> */
.L_x_33214:
[----:B------:R-:W-:Y:S05]  /*2a70*/  BSYNC.RECONVERGENT B1 ;  /* 0x0000000000017941 */ /* 0x000fea0003800200 */
.L_x_33213:
[----:B------:R-:W-:Y:S01]  /*2a80*/  IMAD.SHL.U32 R0, R0, 0x200000, RZ ;  /* 0x0020000000007824 */ /* 0x000fe200078e00ff */
[----:B------:R-:W-:-:S04]  /*2a90*/  LEA R3, R3, 0x37800000, 0x17 ;  /* 0x3780000003037811 */ /* 0x000fc800078eb8ff */
[----:B------:R-:W-:-:S07]  /*2aa0*/  LOP3.LUT R4, R3, R0, R7, 0xfe, !PT ;  /* 0x0000000003047212 */ /* 0x000fce00078efe07 */
.L_x_33212:
[----:B------:R-:W-:Y:S05]  /*2ab0*/  BSYNC.RECONVERGENT B0 ;  /* 0x0000000000007941 */ /* 0x000fea0003800200 */
.L_x_33211:
[----:B------:R-:W1:Y:S02]  /*2ac0*/  F2I.S64.TRUNC R4, R4 ;  /* 0x0000000400047311 */ /* 0x000e64000020d900 */
[----:B-1----:R-:W-:Y:S05]  /*2ad0*/  BRA `(.L_x_33192) ;  /* 0x00000000009c7947 */ /* 0x002fea0003800000 */
.L_x_33204:
        /* <DEDUP_REMOVED lines=14> */
.L_x_33218:
[----:B------:R-:W-:Y:S05]  /*2bc0*/  BSYNC.RECONVERGENT B0 ;  /* 0x0000000000007941 */ /* 0x000fea0003800200 */
.L_x_33217:
[----:B------:R-:W2:Y:S02]  /*2bd0*/  F2I.S64.TRUNC R4, R4 ;  /* 0x0000000400047311 */ /* 0x000ea4000020d900 */
[----:B--2---:R-:W-:Y:S05]  /*2be0*/  BRA `(.L_x_33192) ;  /* 0x0000000000587947 */ /* 0x004fea0003800000 */
.L_x_33191:
        /* <DEDUP_REMOVED lines=16> */
.L_x_33219:
[----:B------:R-:W-:Y:S01]  /*2cf0*/  CS2R R4, SRZ ;  /* 0x0000000000047805 */ /* 0x000fe2000001ff00 */
[----:B------:R-:W-:Y:S06]  /*2d00*/  BRA `(.L_x_33192) ;  /* 0x0000000000107947 */ /* 0x000fec0003800000 */
.L_x_33216:
[----:B------:R2:W5:Y:S01]  /*2d10*/  LDG.E.64 R4, desc[UR36][R6.64] ;  /* 0x0000002406047981 */ /* 0x000562000c1e1b00 */
[----:B------:R-:W-:Y:S05]  /*2d20*/  BRA `(.L_x_33192) ;  /* 0x0000000000087947 */ /* 0x000fea0003800000 */
.L_x_33215:
[----:B------:R1:W5:Y:S01]  /*2d30*/  LDG.E R4, desc[UR36][R6.64] ;  /* 0x0000002406047981 */ /* 0x000362000c1e1900 */
[----:B------:R-:W-:-:S07]  /*2d40*/  IMAD.MOV.U32 R5, RZ, RZ, RZ ;  /* 0x000000ffff057224 */ /* 0x000fce00078e00ff */
.L_x_33192:
[----:B-----5:R-:W-:Y:S01]  /*2d50*/  LOP3.LUT R24, RZ, R4, RZ, 0x33, !PT ;  /* 0x00000004ff187212 */ /* 0x020fe200078e33ff */
[----:B------:R-:W-:Y:S01]  /*2d60*/  VIADD R17, R17, 0x80 ;  /* 0x0000008011117836 */ /* 0x000fe20000000000 */
[----:B------:R-:W-:-:S07]  /*2d70*/  LOP3.LUT R25, RZ, R5, RZ, 0x33, !PT ;  /* 0x00000005ff197212 */ /* 0x000fce00078e33ff */
.L_x_33186:
[----:B------:R-:W-:Y:S05]  /*2d80*/  BSYNC.RECONVERGENT B6 ;  /* 0x0000000000067941 */ /* 0x000fea0003800200 */
.L_x_33185:
[----:B------:R-:W-:Y:S01]  /*2d90*/  ISETP.GE.AND P0, PT, R17, R18, PT ;  /* 0x000000121100720c */ /* 0x000fe20003f06270 */
[----:B------:R-:W-:Y:S01]  /*2da0*/  BSSY.RECONVERGENT B6, `(.L_x_33220) ;  /* 0x00000ee000067945 */ /* 0x000fe20003800200 */
[----:B------:R-:W-:Y:S02]  /*2db0*/  IMAD.MOV.U32 R16, RZ, RZ, -0x1 ;  /* 0xffffffffff107424 */ /* 0x000fe400078e00ff */
[----:B01234-:R-:W-:-:S09]  /*2dc0*/  IMAD.MOV.U32 R5, RZ, RZ, -0x1 ;  /* 0xffffffffff057424 */ /* 0x01ffd200078e00ff */
        /* <DEDUP_REMOVED lines=21> */
.L_x_33225:
[----:B------:R4:W5:Y:S01]  /*2f20*/  LDG.E.U8 R4, desc[UR36][R6.64] ;  /* 0x0000002406047981 */ /* 0x000962000c1e1100 */
[----:B------:R-:W-:Y:S01]  /*2f30*/  IMAD.MOV.U32 R5, RZ, RZ, RZ ;  /* 0x000000ffff057224 */ /* 0x000fe200078e00ff */
[----:B------:R-:W-:Y:S06]  /*2f40*/  BRA `(.L_x_33227) ;  /* 0x0000000c00447947 */ /* 0x000fec0003800000 */
.L_x_33224:
        /* <DEDUP_REMOVED lines=8> */
.L_x_33229:
[----:B------:R-:W2:Y:S02]  /*2fd0*/  LDG.E R4, desc[UR36][R6.64] ;  /* 0x0000002406047981 */ /* 0x000ea4000c1e1900 */
[----:B--2---:R-:W-:Y:S01]  /*2fe0*/  SHF.R.S32.HI R5, RZ, 0x1f, R4 ;  /* 0x0000001fff057819 */ /* 0x004fe20000011404 */
[----:B------:R-:W-:Y:S06]  /*2ff0*/  BRA `(.L_x_33227) ;  /* 0x0000000c00187947 */ /* 0x000fec0003800000 */
.L_x_33228:
[----:B------:R-:W2:Y:S02]  /*3000*/  LDG.E.S16 R4, desc[UR36][R6.64] ;  /* 0x0000002406047981 */ /* 0x000ea4000c1e1700 */
[----:B--2---:R-:W-:Y:S01]  /*3010*/  SHF.R.S32.HI R5, RZ, 0x1f, R4 ;  /* 0x0000001fff057819 */ /* 0x004fe20000011404 */
[----:B------:R-:W-:Y:S06]  /*3020*/  BRA `(.L_x_33227) ;  /* 0x0000000c000c7947 */ /* 0x000fec0003800000 */
.L_x_33223:
        /* <DEDUP_REMOVED lines=9> */
.L_x_33231:
[----:B------:R-:W2:Y:S02]  /*30c0*/  LDG.E.U16 R6, desc[UR36][R6.64] ;  /* 0x0000002406067981 */ /* 0x000ea4000c1e1500 */
[----:B--2---:R-:W-:-:S06]  /*30d0*/  HADD2.F32 R4, -RZ, R6.H0_H0 ;  /* 0x20000006ff047230 */ /* 0x004fcc0000004100 */
[----:B------:R-:W3:Y:S02]  /*30e0*/  F2I.S64.TRUNC R4, R4 ;  /* 0x0000000400047311 */ /* 0x000ee4000020d900 */
[----:B---3--:R-:W-:Y:S05]  /*30f0*/  BRA `(.L_x_33227) ;  /* 0x0000000800d87947 */ /* 0x008fea0003800000 */
.L_x_33230:
        /* <DEDUP_REMOVED lines=9> */
.L_x_33233:
[----:B------:R-:W2:Y:S02]  /*3190*/  LDG.E.U16 R6, desc[UR36][R6.64] ;  /* 0x0000002406067981 */ /* 0x000ea4000c1e1500 */
[----:B--2---:R-:W-:-:S06]  /*31a0*/  HADD2.F32 R4, -RZ, R6.H0_H0 ;  /* 0x20000006ff047230 */ /* 0x004fcc0000004100 */
[----:B------:R-:W3:Y:S02]  /*31b0*/  F2I.S64.TRUNC R4, R4 ;  /* 0x0000000400047311 */ /* 0x000ee4000020d900 */
[----:B---3--:R-:W-:Y:S05]  /*31c0*/  BRA `(.L_x_33227) ;  /* 0x0000000800a47947 */ /* 0x008fea0003800000 */
.L_x_33232:
[----:B------:R-:W2:Y:S02]  /*31d0*/  LDG.E.64 R4, desc[UR36][R6.64] ;  /* 0x0000002406047981 */ /* 0x000ea4000c1e1b00 */
[----:B--2---:R-:W3:Y:S02]  /*31e0*/  F2I.S64.F64.TRUNC R4, R4 ;  /* 0x0000000400047311 */ /* 0x004ee4000030d900 */
[----:B---3--:R-:W-:Y:S05]  /*31f0*/  BRA `(.L_x_33227) ;  /* 0x0000000800987947 */ /* 0x008fea0003800000 */
.L_x_33222:
        /* <DEDUP_REMOVED lines=13> */
.L_x_33236:
[----:B------:R-:W2:Y:S02]  /*32d0*/  LDG.E.64 R4, desc[UR36][R6.64] ;  /* 0x0000002406047981 */ /* 0x000ea4000c1e1b00 */
[----:B--2---:R-:W3:Y:S02]  /*32e0*/  F2I.S64.F64.TRUNC R4, R4 ;  /* 0x0000000400047311 */ /* 0x004ee4000030d900 */
[----:B---3--:R-:W-:Y:S05]  /*32f0*/  BRA `(.L_x_33227) ;  /* 0x0000000800587947 */ /* 0x008fea0003800000 */
.L_x_33235:
        /* <DEDUP_REMOVED lines=26> */
.L_x_33238:
        /* <DEDUP_REMOVED lines=14> */
.L_x_33237:
[----:B------:R-:W2:Y:S02]  /*3580*/  LDG.E.U16 R4, desc[UR36][R6.64] ;  /* 0x0000002406047981 */ /* 0x000ea4000c1e1500 */
[----:B--2---:R-:W-:-:S06]  /*3590*/  IMAD.U32 R4, R4, 0x10000, RZ ;  /* 0x0001000004047824 */ /* 0x004fcc00078e00ff */
[----:B------:R-:W3:Y:S02]  /*35a0*/  F2I.S64.TRUNC R4, R4 ;  /* 0x0000000400047311 */ /* 0x000ee4000020d900 */
[----:B---3--:R-:W-:Y:S05]  /*35b0*/  BRA `(.L_x_33227) ;  /* 0x0000000400a87947 */ /* 0x008fea0003800000 */
.L_x_33234:
        /* <DEDUP_REMOVED lines=11> */
.L_x_33241:
        /* <DEDUP_REMOVED lines=21> */
.L_x_33245:
[----:B------:R-:W-:Y:S05]  /*37c0*/  BSYNC.RECONVERGENT B1 ;  /* 0x0000000000017941 */ /* 0x000fea0003800200 */
.L_x_33244:
[----:B------:R-:W-:Y:S01]  /*37d0*/  IMAD.SHL.U32 R0, R0, 0x100000, RZ ;  /* 0x0010000000007824 */ /* 0x000fe200078e00ff */
[----:B------:R-:W-:-:S04]  /*37e0*/  LEA R3, R3, 0x3b800000, 0x17 ;  /* 0x3b80000003037811 */ /* 0x000fc800078eb8ff */
[----:B------:R-:W-:-:S07]  /*37f0*/  LOP3.LUT R4, R3, R0, R7, 0xfe, !PT ;  /* 0x0000000003047212 */ /* 0x000fce00078efe07 */
.L_x_33243:
[----:B------:R-:W-:Y:S05]  /*3800*/  BSYNC.RECONVERGENT B0 ;  /* 0x0000000000007941 */ /* 0x000fea0003800200 */
.L_x_33242:
[----:B------:R-:W0:Y:S02]  /*3810*/  F2I.S64.TRUNC R4, R4 ;  /* 0x0000000400047311 */ /* 0x000e24000020d900 */
[----:B0-----:R-:W-:Y:S05]  /*3820*/  BRA `(.L_x_33227) ;  /* 0x00000004000c7947 */ /* 0x001fea0003800000 */
.L_x_33240:
        /* <DEDUP_REMOVED lines=21> */
.L_x_33249:
[----:B------:R-:W-:Y:S05]  /*3980*/  BSYNC.RECONVERGENT B1 ;  /* 0x0000000000017941 */ /* 0x000fea0003800200 */
.L_x_33248:
[----:B------:R-:W-:Y:S01]  /*3990*/  IMAD.SHL.U32 R0, R0, 0x200000, RZ ;  /* 0x0020000000007824 */ /* 0x000fe200078e00ff */
[----:B------:R-:W-:-:S04]  /*39a0*/  LEA R3, R3, 0x37800000, 0x17 ;  /* 0x3780000003037811 */ /* 0x000fc800078eb8ff */
[----:B------:R-:W-:-:S07]  /*39b0*/  LOP3.LUT R4, R3, R0, R7, 0xfe, !PT ;  /* 0x0000000003047212 */ /* 0x000fce00078efe07 */
.L_x_33247:
[----:B------:R-:W-:Y:S05]  /*39c0*/  BSYNC.RECONVERGENT B0 ;  /* 0x0000000000007941 */ /* 0x000fea0003800200 */
.L_x_33246:
[----:B------:R-:W1:Y:S02]  /*39d0*/  F2I.S64.TRUNC R4, R4 ;  /* 0x0000000400047311 */ /* 0x000e64000020d900 */
[----:B-1----:R-:W-:Y:S05]  /*39e0*/  BRA `(.L_x_33227) ;  /* 0x00000000009c7947 */ /* 0x002fea0003800000 */
.L_x_33239:
        /* <DEDUP_REMOVED lines=14> */
.L_x_33253:
[----:B------:R-:W-:Y:S05]  /*3ad0*/  BSYNC.RECONVERGENT B0 ;  /* 0x0000000000007941 */ /* 0x000fea0003800200 */
.L_x_33252:
[----:B------:R-:W2:Y:S02]  /*3ae0*/  F2I.S64.TRUNC R4, R4 ;  /* 0x0000000400047311 */ /* 0x000ea4000020d900 */
[----:B--2---:R-:W-:Y:S05]  /*3af0*/  BRA `(.L_x_33227) ;  /* 0x0000000000587947 */ /* 0x004fea0003800000 */
.L_x_33226:
        /* <DEDUP_REMOVED lines=16> */
.L_x_33254:
[----:B------:R-:W-:Y:S01]  /*3c00*/  CS2R R4, SRZ ;  /* 0x0000000000047805 */ /* 0x000fe2000001ff00 */
[----:B------:R-:W-:Y:S06]  /*3c10*/  BRA `(.L_x_33227) ;  /* 0x0000000000107947 */ /* 0x000fec0003800000 */
.L_x_33251:
[----:B------:R2:W5:Y:S01]  /*3c20*/  LDG.E.64 R4, desc[UR36][R6.64] ;  /* 0x0000002406047981 */ /* 0x000562000c1e1b00 */
[----:B------:R-:W-:Y:S05]  /*3c30*/  BRA `(.L_x_33227) ;  /* 0x0000000000087947 */ /* 0x000fea0003800000 */
.L_x_33250:
[----:B------:R1:W5:Y:S01]  /*3c40*/  LDG.E R4, desc[UR36][R6.64] ;  /* 0x0000002406047981 */ /* 0x000362000c1e1900 */
[----:B------:R-:W-:-:S07]  /*3c50*/  IMAD.MOV.U32 R5, RZ, RZ, RZ ;  /* 0x000000ffff057224 */ /* 0x000fce00078e00ff */
.L_x_33227:
[----:B-----5:R-:W-:Y:S02]  /*3c60*/  LOP3.LUT R16, RZ, R4, RZ, 0x33, !PT ;  /* 0x00000004ff107212 */ /* 0x020fe400078e33ff */
[----:B------:R-:W-:-:S07]  /*3c70*/  LOP3.LUT R5, RZ, R5, RZ, 0x33, !PT ;  /* 0x00000005ff057212 */ /* 0x000fce00078e33ff */
.L_x_33221:
[----:B------:R-:W-:Y:S05]  /*3c80*/  BSYNC.RECONVERGENT B6 ;  /* 0x0000000000067941 */ /* 0x000fea0003800200 */
.L_x_33220:
[----:B------:R-:W5:Y:S01]  /*3c90*/  S2R R23, SR_TID.X ;  /* 0x0000000000177919 */ /* 0x000f620000002100 */
[----:B------:R-:W0:Y:S01]  /*3ca0*/  LDC.U8 R19, c[0x0][0x3a4] ;  /* 0x0000e900ff137b82 */ /* 0x000e220000000000 */
[----:B------:R-:W-:Y:S01]  /*3cb0*/  BSSY.RECONVERGENT B6, `(.L_x_33255) ;  /* 0x00000e9000067945 */ /* 0x000fe20003800200 */
[----:B------:R-:W-:Y:S01]  /*3cc0*/  IMAD.MOV.U32 R17, RZ, RZ, R5 ;  /* 0x000000ffff117224 */ /* 0x000fe200078e0005 */
[----:B-----5:R-:W-:-:S13]  /*3cd0*/  ISETP.GE.AND P0, PT, R23, R18, PT ;  /* 0x000000121700720c */ /* 0x020fda0003f06270 */
[----:B------:R-:W-:Y:S05]  /*3ce0*/  @P0 BRA `(.L_x_33256) ;  /* 0x0000000c00940947 */ /* 0x000fea0003800000 */
[----:B------:R-:W5:Y:S01]  /*3cf0*/  LDCU UR4, c[0x0][0x3a8] ;  /* 0x00007500ff0477ac */ /* 0x000f620008000800 */
[----:B------:R-:W1:Y:S01]  /*3d00*/  LDC.64 R8, c[0x0][0x388] ;  /* 0x0000e200ff087b82 */ /* 0x000e620000000a00 */
[----:B------:R-:W-:Y:S01]  /*3d10*/  IMAD R0, R2, 0x200, R23 ;  /* 0x0000020002007824 */ /* 0x000fe200078e0217 */
[----:B0-----:R-:W-:Y:S01]  /*3d20*/  PRMT R4, R19, 0x9910, RZ ;  /* 0x0000991013047816 */ /* 0x001fe200000000ff */
[----:B------:R-:W-:Y:S02]  /*3d30*/  VIADD R23, R23, 0x80 ;  /* 0x0000008017177836 */ /* 0x000fe40000000000 */
        /* <DEDUP_REMOVED lines=16> */
.L_x_33260:
[----:B------:R0:W-:Y:S01]  /*3e40*/  STG.E.U8 desc[UR36][R8.64], R22 ;  /* 0x0000001608007986 */ /* 0x0001e2000c101124 */
[----:B------:R-:W-:Y:S05]  /*3e50*/  BRA `(.L_x_33256) ;  /* 0x0000000c00387947 */ /* 0x000fea0003800000 */
.L_x_33259:
        /* <DEDUP_REMOVED lines=8> */
.L_x_33263:
[----:B------:R0:W-:Y:S01]  /*3ee0*/  STG.E desc[UR36][R8.64], R22 ;  /* 0x0000001608007986 */ /* 0x0001e2000c101924 */
[----:B------:R-:W-:Y:S05]  /*3ef0*/  BRA `(.L_x_33256) ;  /* 0x0000000c00107947 */ /* 0x000fea0003800000 */
.L_x_33262:
[----:B------:R0:W-:Y:S01]  /*3f00*/  STG.E.U16 desc[UR36][R8.64], R22 ;  /* 0x0000001608007986 */ /* 0x0001e2000c101524 */
[----:B------:R-:W-:Y:S05]  /*3f10*/  BRA `(.L_x_33256) ;  /* 0x0000000c00087947 */ /* 0x000fea0003800000 */
.L_x_33258:
        /* <DEDUP_REMOVED lines=9> */
.L_x_33265:
[----:B------:R-:W0:Y:S02]  /*3fb0*/  I2F.S64 R0, R28 ;  /* 0x0000001c00007312 */ /* 0x000e240000301400 */
[----:B0-----:R-:W-:-:S05]  /*3fc0*/  F2FP.F16.F32.PACK_AB R0, RZ, R0 ;  /* 0x00000000ff00723e */ /* 0x001fca00000000ff */
[----:B------:R0:W-:Y:S01]  /*3fd0*/  STG.E.U16 desc[UR36][R8.64], R0 ;  /* 0x0000000008007986 */ /* 0x0001e2000c101524 */
[----:B------:R-:W-:Y:S05]  /*3fe0*/  BRA `(.L_x_33256) ;  /* 0x0000000800d47947 */ /* 0x000fea0003800000 */
.L_x_33264:
        /* <DEDUP_REMOVED lines=10> */
.L_x_33267:
[----:B------:R-:W0:Y:S02]  /*4090*/  I2F.S64 R28, R28 ;  /* 0x0000001c001c7312 */ /* 0x000e240000301400 */
[----:B0-----:R-:W-:-:S04]  /*40a0*/  F2FP.F16.F32.PACK_AB R3, RZ, R28 ;  /* 0x0000001cff03723e */ /* 0x001fc800000000ff */
[----:B------:R-:W-:-:S05]  /*40b0*/  PRMT R3, R3, 0x5410, RZ ;  /* 0x0000541003037816 */ /* 0x000fca00000000ff */
[----:B------:R0:W-:Y:S01]  /*40c0*/  STG.E desc[UR36][R8.64], R3 ;  /* 0x0000000308007986 */ /* 0x0001e2000c101924 */
[----:B------:R-:W-:Y:S05]  /*40d0*/  BRA `(.L_x_33256) ;  /* 0x0000000800987947 */ /* 0x000fea0003800000 */
.L_x_33266:
[----:B------:R-:W0:Y:S02]  /*40e0*/  I2F.F64.S64 R28, R28 ;  /* 0x0000001c001c7312 */ /* 0x000e240000301c00 */
[----:B0-----:R0:W-:Y:S01]  /*40f0*/  STG.E.64 desc[UR36][R8.64], R28 ;  /* 0x0000001c08007986 */ /* 0x0011e2000c101b24 */
[----:B------:R-:W-:Y:S05]  /*4100*/  BRA `(.L_x_33256) ;  /* 0x00000008008c7947 */ /* 0x000fea0003800000 */
.L_x_33257:
        /* <DEDUP_REMOVED lines=13> */
.L_x_33270:
[----:B--234-:R-:W-:Y:S01]  /*41e0*/  CS2R R6, SRZ ;  /* 0x0000000000067805 */ /* 0x01cfe2000001ff00 */
[----:B------:R-:W0:Y:S04]  /*41f0*/  I2F.F64.S64 R4, R28 ;  /* 0x0000001c00047312 */ /* 0x000e280000301c00 */
[----:B0-----:R0:W-:Y:S01]  /*4200*/  STG.E.128 desc[UR36][R8.64], R4 ;  /* 0x0000000408007986 */ /* 0x0011e2000c101d24 */
[----:B------:R-:W-:Y:S05]  /*4210*/  BRA `(.L_x_33256) ;  /* 0x0000000800487947 */ /* 0x000fea0003800000 */
.L_x_33269:
        /* <DEDUP_REMOVED lines=19> */
.L_x_33274:
[----:B------:R-:W-:Y:S05]  /*4350*/  BSYNC.RECONVERGENT B0 ;  /* 0x0000000000007941 */ /* 0x000fea0003800200 */
.L_x_33273:
[----:B------:R-:W-:-:S05]  /*4360*/  LOP3.LUT R5, R0, 0x80, R5, 0xf8, !PT ;  /* 0x0000008000057812 */ /* 0x000fca00078ef805 */
[----:B------:R0:W-:Y:S01]  /*4370*/  STG.E.U8 desc[UR36][R8.64], R5 ;  /* 0x0000000508007986 */ /* 0x0001e2000c101124 */
[----:B------:R-:W-:Y:S05]  /*4380*/  BRA `(.L_x_33256) ;  /* 0x0000000400ec7947 */ /* 0x000fea0003800000 */
.L_x_33272:
        /* <DEDUP_REMOVED lines=15> */
.L_x_33276:
[----:B------:R-:W-:Y:S05]  /*4480*/  BSYNC.RECONVERGENT B0 ;  /* 0x0000000000007941 */ /* 0x000fea0003800200 */
.L_x_33275:
[----:B------:R-:W-:-:S05]  /*4490*/  LOP3.LUT R5, R0, 0x80, R5, 0xf8, !PT ;  /* 0x0000008000057812 */ /* 0x000fca00078ef805 */
[----:B------:R0:W-:Y:S01]  /*44a0*/  STG.E.U8 desc[UR36][R8.64], R5 ;  /* 0x0000000508007986 */ /* 0x0001e2000c101124 */
[----:B------:R-:W-:Y:S05]  /*44b0*/  BRA `(.L_x_33256) ;  /* 0x0000000400a07947 */ /* 0x000fea0003800000 */
.L_x_33271:
[----:B------:R-:W0:Y:S02]  /*44c0*/  I2F.S64 R0, R28 ;  /* 0x0000001c00007312 */ /* 0x000e240000301400 */
[----:B0-----:R-:W-:-:S05]  /*44d0*/  F2FP.BF16.F32.PACK_AB R0, RZ, R0 ;  /* 0x00000000ff00723e */ /* 0x001fca00000010ff */
[----:B------:R0:W-:Y:S01]  /*44e0*/  STG.E.U16 desc[UR36][R8.64], R0 ;  /* 0x0000000008007986 */ /* 0x0001e2000c101524 */
[----:B------:R-:W-:Y:S05]  /*44f0*/  BRA `(.L_x_33256) ;  /* 0x0000000400907947 */ /* 0x000fea0003800000 */
.L_x_33268:
        /* <DEDUP_REMOVED lines=10> */
.L_x_33279:
        /* <DEDUP_REMOVED lines=13> */
.L_x_33282:
[----:B------:R-:W-:-:S04]  /*4670*/  SHF.R.U32.HI R0, RZ, 0x14, R3 ;  /* 0x00000014ff007819 */ /* 0x000fc80000011603 */
[----:B------:R-:W-:-:S04]  /*4680*/  LOP3.LUT R0, R0, 0x1, RZ, 0xc0, !PT ;  /* 0x0000000100007812 */ /* 0x000fc800078ec0ff */
[----:B------:R-:W-:-:S04]  /*4690*/  IADD3 R0, PT, PT, R3, 0x487ffff, R0 ;  /* 0x0487ffff03007810 */ /* 0x000fc80007ffe000 */
[----:B------:R-:W-:-:S04]  /*46a0*/  SHF.R.U32.HI R0, RZ, 0x14, R0 ;  /* 0x00000014ff007819 */ /* 0x000fc80000011600 */
[----:B------:R-:W-:-:S07]  /*46b0*/  LOP3.LUT R0, R0, 0xff, RZ, 0xc0, !PT ;  /* 0x000000ff00007812 */ /* 0x000fce00078ec0ff */
.L_x_33283:
[----:B------:R-:W-:-:S04]  /*46c0*/  SHF.R.U32.HI R3, RZ, 0x18, R3 ;  /* 0x00000018ff037819 */ /* 0x000fc80000011603 */
[----:B------:R-:W-:-:S04]  /*46d0*/  LOP3.LUT R0, R0, 0x80, R3, 0xf8, !PT ;  /* 0x0000008000007812 */ /* 0x000fc800078ef803 */
[----:B------:R-:W-:-:S07]  /*46e0*/  PRMT R4, R0, 0x7610, R4 ;  /* 0x0000761000047816 */ /* 0x000fce0000000004 */
.L_x_33281:
[----:B------:R-:W-:Y:S05]  /*46f0*/  BSYNC.RECONVERGENT B0 ;  /* 0x0000000000007941 */ /* 0x000fea0003800200 */
.L_x_33280:
[----:B------:R0:W-:Y:S01]  /*4700*/  STG.E.U8 desc[UR36][R8.64], R4 ;  /* 0x0000000408007986 */ /* 0x0001e2000c101124 */
[----:B------:R-:W-:Y:S05]  /*4710*/  BRA `(.L_x_33256) ;  /* 0x0000000400087947 */ /* 0x000fea0003800000 */
.L_x_33278:
        /* <DEDUP_REMOVED lines=13> */
.L_x_33286:
[----:B------:R-:W-:-:S04]  /*47f0*/  SHF.R.U32.HI R0, RZ, 0x15, R3 ;  /* 0x00000015ff007819 */ /* 0x000fc80000011603 */
[----:B------:R-:W-:-:S04]  /*4800*/  LOP3.LUT R0, R0, 0x1, RZ, 0xc0, !PT ;  /* 0x0000000100007812 */ /* 0x000fc800078ec0ff */
[----:B------:R-:W-:-:S04]  /*4810*/  IADD3 R0, PT, PT, R3, 0x88fffff, R0 ;  /* 0x088fffff03007810 */ /* 0x000fc80007ffe000 */
[----:B------:R-:W-:-:S04]  /*4820*/  SHF.R.U32.HI R0, RZ, 0x15, R0 ;  /* 0x00000015ff007819 */ /* 0x000fc80000011600 */
[----:B------:R-:W-:-:S07]  /*4830*/  LOP3.LUT R0, R0, 0xff, RZ, 0xc0, !PT ;  /* 0x000000ff00007812 */ /* 0x000fce00078ec0ff */
.L_x_33287:
[----:B------:R-:W-:-:S04]  /*4840*/  SHF.R.U32.HI R3, RZ, 0x18, R3 ;  /* 0x00000018ff037819 */ /* 0x000fc80000011603 */
[----:B------:R-:W-:-:S04]  /*4850*/  LOP3.LUT R0, R0, 0x80, R3, 0xf8, !PT ;  /* 0x0000008000007812 */ /* 0x000fc800078ef803 */
[----:B------:R-:W-:-:S07]  /*4860*/  PRMT R4, R0, 0x7610, R4 ;  /* 0x0000761000047816 */ /* 0x000fce0000000004 */
.L_x_33285:
[----:B------:R-:W-:Y:S05]  /*4870*/  BSYNC.RECONVERGENT B0 ;  /* 0x0000000000007941 */ /* 0x000fea0003800200 */
.L_x_33284:
[----:B------:R0:W-:Y:S01]  /*4880*/  STG.E.U8 desc[UR36][R8.64], R4 ;  /* 0x0000000408007986 */ /* 0x0001e2000c101124 */
[----:B------:R-:W-:Y:S05]  /*4890*/  BRA `(.L_x_33256) ;  /* 0x0000000000a87947 */ /* 0x000fea0003800000 */
.L_x_33277:
[----:B------:R-:W-:-:S13]  /*48a0*/  ISETP.NE.AND P0, PT, R0, 0x1c, PT ;  /* 0x0000001c0000780c */ /* 0x000fda0003f05270 */
[----:B------:R-:W-:Y:S05]  /*48b0*/  @!P0 BRA `(.L_x_33288) ;  /* 0x00000000009c8947 */ /* 0x000fea0003800000 */
[----:B------:R-:W-:-:S13]  /*48c0*/  ISETP.NE.AND P0, PT, R0, 0x1d, PT ;  /* 0x0000001d0000780c */ /* 0x000fda0003f05270 */
[----:B------:R-:W-:Y:S05]  /*48d0*/  @!P0 BRA `(.L_x_33289) ;  /* 0x00000000008c8947 */ /* 0x000fea0003800000 */
[----:B------:R-:W-:-:S13]  /*48e0*/  ISETP.NE.AND P0, PT, R0, 0x2c, PT ;  /* 0x0000002c0000780c */ /* 0x000fda0003f05270 */
[----:B------:R-:W-:Y:S05]  /*48f0*/  @!P0 BRA `(.L_x_33290) ;  /* 0x0000000000448947 */ /* 0x000fea0003800000 */
.L_x_33261:
[----:B------:R-:W-:Y:S01]  /*4900*/  MOV R14, 0x1c0 ;  /* 0x000001c0000e7802 */ /* 0x000fe20000000f00 */
[----:B------:R-:W0:Y:S01]  /*4910*/  LDCU.64 UR6, c[0x4][0x1a0] ;  /* 0x01003400ff0677ac */ /* 0x000e220008000a00 */
[----:B------:R-:W-:Y:S02]  /*4920*/  IMAD.MOV.U32 R8, RZ, RZ, 0x65 ;  /* 0x00000065ff087424 */ /* 0x000fe400078e00ff */
[----:B------:R-:W-:Y:S01]  /*4930*/  IMAD.MOV.U32 R12, RZ, RZ, 0x1 ;  /* 0x00000001ff0c7424 */ /* 0x000fe200078e00ff */
[----:B------:R-:W2:Y:S01]  /*4940*/  LDCU.64 UR8, c[0x4][0x1a8] ;  /* 0x01003500ff0877ac */ /* 0x000ea20008000a00 */
[----:B------:R-:W1:Y:S01]  /*4950*/  LDC.64 R14, c[0x4][R14] ;  /* 0x010000000e0e7b82 */ /* 0x000e620000000a00 */
[----:B------:R-:W-:Y:S01]  /*4960*/  IMAD.MOV.U32 R13, RZ, RZ, RZ ;  /* 0x000000ffff0d7224 */ /* 0x000fe200078e00ff */
[----:B------:R-:W5:Y:S01]  /*4970*/  LDCU.64 UR4, c[0x4][0x48] ;  /* 0x01000900ff0477ac */ /* 0x000f620008000a00 */
[----:B0-----:R-:W-:Y:S02]  /*4980*/  IMAD.U32 R4, RZ, RZ, UR6 ;  /* 0x00000006ff047e24 */ /* 0x001fe4000f8e00ff */
[----:B------:R-:W-:-:S02]  /*4990*/  IMAD.U32 R5, RZ, RZ, UR7 ;  /* 0x00000007ff057e24 */ /* 0x000fc4000f8e00ff */
[----:B--234-:R-:W-:Y:S02]  /*49a0*/  IMAD.U32 R6, RZ, RZ, UR8 ;  /* 0x00000008ff067e24 */ /* 0x01cfe4000f8e00ff */
[----:B------:R-:W-:Y:S02]  /*49b0*/  IMAD.U32 R7, RZ, RZ, UR9 ;  /* 0x00000009ff077e24 */ /* 0x000fe4000f8e00ff */
[----:B-----5:R-:W-:Y:S02]  /*49c0*/  IMAD.U32 R10, RZ, RZ, UR4 ;  /* 0x00000004ff0a7e24 */ /* 0x020fe4000f8e00ff */
[----:B------:R-:W-:-:S07]  /*49d0*/  IMAD.U32 R11, RZ, RZ, UR5 ;  /* 0x00000005ff0b7e24 */ /* 0x000fce000f8e00ff */
[----:B------:R-:W-:-:S07]  /*49e0*/  LEPC R20, `(.L_x_33291) ;  /* 0x000000001014794e */ /* 0x000fce0000000000 */
[----:B-1----:R-:W-:Y:S05]  /*49f0*/  CALL.ABS.NOINC R14 ;  /* 0x000000000e007343 */ /* 0x002fea0003c00000 */
.L_x_33291:
[----:B------:R-:W-:Y:S05]  /*4a00*/  BRA `(.L_x_33256) ;  /* 0x00000000004c7947 */ /* 0x000fea0003800000 */
.L_x_33290:
        /* <DEDUP_REMOVED lines=16> */
.L_x_33289:
[----:B------:R0:W-:Y:S01]  /*4b10*/  STG.E.64 desc[UR36][R8.64], R28 ;  /* 0x0000001c08007986 */ /* 0x0001e2000c101b24 */
[----:B------:R-:W-:Y:S05]  /*4b20*/  BRA `(.L_x_33256) ;  /* 0x0000000000047947 */ /* 0x000fea0003800000 */
.L_x_33288:
[----:B------:R0:W-:Y:S02]  /*4b30*/  STG.E desc[UR36][R8.64], R22 ;  /* 0x0000001608007986 */ /* 0x0001e4000c101924 */
.L_x_33256:
[----:B------:R-:W-:Y:S05]  /*4b40*/  BSYNC.RECONVERGENT B6 ;  /* 0x0000000000067941 */ /* 0x000fea0003800200 */
.L_x_33255:
[----:B------:R-:W-:Y:S01]  /*4b50*/  ISETP.GE.AND P0, PT, R23, R18, PT ;  /* 0x000000121700720c */ /* 0x000fe20003f06270 */
[----:B------:R-:W-:-:S12]  /*4b60*/  BSSY.RECONVERGENT B6, `(.L_x_33292) ;  /* 0x00001cc000067945 */ /* 0x000fd80003800200 */
[----:B------:R-:W-:Y:S05]  /*4b70*/  @P0 BRA `(.L_x_33293) ;  /* 0x0000001c00280947 */ /* 0x000fea0003800000 */
[----:B------:R-:W5:Y:S01]  /*4b80*/  LDCU UR4, c[0x0][0x3a8] ;  /* 0x00007500ff0477ac */ /* 0x000f620008000800 */
[----:B0-----:R-:W0:Y:S01]  /*4b90*/  LDC.64 R8, c[0x0][0x388] ;  /* 0x0000e200ff087b82 */ /* 0x001e220000000a00 */
        /* <DEDUP_REMOVED lines=18> */
.L_x_33297:
[----:B------:R0:W-:Y:S01]  /*4cc0*/  STG.E.U8 desc[UR36][R8.64], R26 ;  /* 0x0000001a08007986 */ /* 0x0001e2000c101124 */
[----:B------:R-:W-:Y:S05]  /*4cd0*/  BRA `(.L_x_33299) ;  /* 0x0000000c00347947 */ /* 0x000fea0003800000 */
.L_x_33296:
        /* <DEDUP_REMOVED lines=8> */
.L_x_33301:
[----:B------:R0:W-:Y:S01]  /*4d60*/  STG.E desc[UR36][R8.64], R26 ;  /* 0x0000001a08007986 */ /* 0x0001e2000c101924 */
[----:B------:R-:W-:Y:S05]  /*4d70*/  BRA `(.L_x_33299) ;  /* 0x0000000c000c7947 */ /* 0x000fea0003800000 */
.L_x_33300:
[----:B------:R0:W-:Y:S01]  /*4d80*/  STG.E.U16 desc[UR36][R8.64], R26 ;  /* 0x0000001a08007986 */ /* 0x0001e2000c101524 */
[----:B------:R-:W-:Y:S05]  /*4d90*/  BRA `(.L_x_33299) ;  /* 0x0000000c00047947 */ /* 0x000fea0003800000 */
.L_x_33295:
        /* <DEDUP_REMOVED lines=9> */
.L_x_33303:
[----:B------:R-:W0:Y:S02]  /*4e30*/  I2F.S64 R0, R26 ;  /* 0x0000001a00007312 */ /* 0x000e240000301400 */
[----:B0-----:R-:W-:-:S05]  /*4e40*/  F2FP.F16.F32.PACK_AB R0, RZ, R0 ;  /* 0x00000000ff00723e */ /* 0x001fca00000000ff */
[----:B------:R0:W-:Y:S01]  /*4e50*/  STG.E.U16 desc[UR36][R8.64], R0 ;  /* 0x0000000008007986 */ /* 0x0001e2000c101524 */
[----:B------:R-:W-:Y:S05]  /*4e60*/  BRA `(.L_x_33299) ;  /* 0x0000000800d07947 */ /* 0x000fea0003800000 */
.L_x_33302:
        /* <DEDUP_REMOVED lines=10> */
.L_x_33305:
[----:B------:R-:W0:Y:S02]  /*4f10*/  I2F.S64 R26, R26 ;  /* 0x0000001a001a7312 */ /* 0x000e240000301400 */
[----:B0-----:R-:W-:-:S04]  /*4f20*/  F2FP.F16.F32.PACK_AB R3, RZ, R26 ;  /* 0x0000001aff03723e */ /* 0x001fc800000000ff */
[----:B------:R-:W-:-:S05]  /*4f30*/  PRMT R3, R3, 0x5410, RZ ;  /* 0x0000541003037816 */ /* 0x000fca00000000ff */
[----:B------:R0:W-:Y:S01]  /*4f40*/  STG.E desc[UR36][R8.64], R3 ;  /* 0x0000000308007986 */ /* 0x0001e2000c101924 */
[----:B------:R-:W-:Y:S05]  /*4f50*/  BRA `(.L_x_33299) ;  /* 0x0000000800947947 */ /* 0x000fea0003800000 */
.L_x_33304:
[----:B------:R-:W0:Y:S02]  /*4f60*/  I2F.F64.S64 R26, R26 ;  /* 0x0000001a001a7312 */ /* 0x000e240000301c00 */
[----:B0-----:R0:W-:Y:S01]  /*4f70*/  STG.E.64 desc[UR36][R8.64], R26 ;  /* 0x0000001a08007986 */ /* 0x0011e2000c101b24 */
[----:B------:R-:W-:Y:S05]  /*4f80*/  BRA `(.L_x_33299) ;  /* 0x0000000800887947 */ /* 0x000fea0003800000 */
.L_x_33294:
        /* <DEDUP_REMOVED lines=12> */
.L_x_33309:
        /* <DEDUP_REMOVED lines=17> */
.L_x_33312:
[----:B------:R-:W-:-:S04]  /*5160*/  SHF.R.U32.HI R3, RZ, 0x18, R27 ;  /* 0x00000018ff037819 */ /* 0x000fc8000001161b */
[----:B------:R-:W-:-:S04]  /*5170*/  LOP3.LUT R0, R0, 0x80, R3, 0xf8, !PT ;  /* 0x0000008000007812 */ /* 0x000fc800078ef803 */
[----:B------:R-:W-:-:S07]  /*5180*/  PRMT R4, R0, 0x7610, R4 ;  /* 0x0000761000047816 */ /* 0x000fce0000000004 */
.L_x_33311:
[----:B------:R-:W-:Y:S05]  /*5190*/  BSYNC.RECONVERGENT B0 ;  /* 0x0000000000007941 */ /* 0x000fea0003800200 */
.L_x_33310:
[----:B------:R0:W-:Y:S01]  /*51a0*/  STG.E.U8 desc[UR36][R8.64], R4 ;  /* 0x0000000408007986 */ /* 0x0001e2000c101124 */
[----:B------:R-:W-:Y:S05]  /*51b0*/  BRA `(.L_x_33299) ;  /* 0x0000000400fc7947 */ /* 0x000fea0003800000 */
.L_x_33308:
        /* <DEDUP_REMOVED lines=17> */
.L_x_33315:
[----:B------:R-:W-:-:S04]  /*52d0*/  SHF.R.U32.HI R3, RZ, 0x18, R27 ;  /* 0x00000018ff037819 */ /* 0x000fc8000001161b */
[----:B------:R-:W-:-:S04]  /*52e0*/  LOP3.LUT R0, R0, 0x80, R3, 0xf8, !PT ;  /* 0x0000008000007812 */ /* 0x000fc800078ef803 */
[----:B------:R-:W-:-:S07]  /*52f0*/  PRMT R4, R0, 0x7610, R4 ;  /* 0x0000761000047816 */ /* 0x000fce0000000004 */
.L_x_33314:
[----:B------:R-:W-:Y:S05]  /*5300*/  BSYNC.RECONVERGENT B0 ;  /* 0x0000000000007941 */ /* 0x000fea0003800200 */
.L_x_33313:
[----:B------:R0:W-:Y:S01]  /*5310*/  STG.E.U8 desc[UR36][R8.64], R4 ;  /* 0x0000000408007986 */ /* 0x0001e2000c101124 */
[----:B------:R-:W-:Y:S05]  /*5320*/  BRA `(.L_x_33299) ;  /* 0x0000000400a07947 */ /* 0x000fea0003800000 */
.L_x_33307:
        /* <DEDUP_REMOVED lines=22> */
.L_x_33317:
[----:B------:R0:W-:Y:S01]  /*5490*/  STG.E.64 desc[UR36][R8.64], R26 ;  /* 0x0000001a08007986 */ /* 0x0001e2000c101b24 */
[----:B------:R-:W-:Y:S05]  /*54a0*/  BRA `(.L_x_33299) ;  /* 0x0000000400407947 */ /* 0x000fea0003800000 */
.L_x_33316:
[----:B------:R0:W-:Y:S01]  /*54b0*/  STG.E desc[UR36][R8.64], R26 ;  /* 0x0000001a08007986 */ /* 0x0001e2000c101924 */
[----:B------:R-:W-:Y:S05]  /*54c0*/  BRA `(.L_x_33299) ;  /* 0x0000000400387947 */ /* 0x000fea0003800000 */
.L_x_33306:
        /* <DEDUP_REMOVED lines=11> */
.L_x_33319:
[----:B-1234-:R-:W-:Y:S01]  /*5580*/  CS2R R6, SRZ ;  /* 0x0000000000067805 */ /* 0x01efe2000001ff00 */
[----:B------:R-:W0:Y:S04]  /*5590*/  I2F.F64.S64 R4, R26 ;  /* 0x0000001a00047312 */ /* 0x000e280000301c00 */
[----:B0-----:R0:W-:Y:S01]  /*55a0*/  STG.E.128 desc[UR36][R8.64], R4 ;  /* 0x0000000408007986 */ /* 0x0011e2000c101d24 */
[----:B------:R-:W-:Y:S05]  /*55b0*/  BRA `(.L_x_33299) ;  /* 0x0000000000fc7947 */ /* 0x000fea0003800000 */
.L_x_33318:
[----:B------:R-:W-:-:S13]  /*55c0*/  ISETP.NE.AND P0, PT, R0, 0xf, PT ;  /* 0x0000000f0000780c */ /* 0x000fda0003f05270 */
[----:B------:R-:W-:Y:S05]  /*55d0*/  @!P0 BRA `(.L_x_33320) ;  /* 0x0000000000e88947 */ /* 0x000fea0003800000 */
[----:B------:R-:W-:-:S13]  /*55e0*/  ISETP.NE.AND P0, PT, R0, 0x17, PT ;  /* 0x000000170000780c */ /* 0x000fda0003f05270 */
[----:B------:R-:W-:Y:S05]  /*55f0*/  @!P0 BRA `(.L_x_33321) ;  /* 0x0000000000908947 */ /* 0x000fea0003800000 */
[----:B------:R-:W-:-:S13]  /*5600*/  ISETP.NE.AND P0, PT, R0, 0x18, PT ;  /* 0x000000180000780c */ /* 0x000fda0003f05270 */
[----:B------:R-:W-:Y:S05]  /*5610*/  @!P0 BRA `(.L_x_33322) ;  /* 0x0000000000448947 */ /* 0x000fea0003800000 */
.L_x_33298:
[----:B------:R-:W-:Y:S01]  /*5620*/  MOV R14, 0x1c0 ;  /* 0x000001c0000e7802 */ /* 0x000fe20000000f00 */
[----:B------:R-:W0:Y:S01]  /*5630*/  LDCU.64 UR4, c[0x4][0x1a0] ;  /* 0x01003400ff0477ac */ /* 0x000e220008000a00 */
[----:B------:R-:W-:Y:S02]  /*5640*/  IMAD.MOV.U32 R8, RZ, RZ, 0x65 ;  /* 0x00000065ff087424 */ /* 0x000fe400078e00ff */
[----:B------:R-:W-:Y:S01]  /*5650*/  IMAD.MOV.U32 R12, RZ, RZ, 0x1 ;  /* 0x00000001ff0c7424 */ /* 0x000fe200078e00ff */
[----:B------:R-:W1:Y:S01]  /*5660*/  LDCU.64 UR6, c[0x4][0x1a8] ;  /* 0x01003500ff0677ac */ /* 0x000e620008000a00 */
[----:B------:R-:W1:Y:S01]  /*5670*/  LDC.64 R14, c[0x4][R14] ;  /* 0x010000000e0e7b82 */ /* 0x000e620000000a00 */
[----:B------:R-:W-:Y:S01]  /*5680*/  IMAD.MOV.U32 R13, RZ, RZ, RZ ;  /* 0x000000ffff0d7224 */ /* 0x000fe200078e00ff */
[----:B------:R-:W5:Y:S01]  /*5690*/  LDCU.64 UR8, c[0x4][0x48] ;  /* 0x01000900ff0877ac */ /* 0x000f620008000a00 */
[----:B0-----:R-:W-:Y:S02]  /*56a0*/  IMAD.U32 R4, RZ, RZ, UR4 ;  /* 0x00000004ff047e24 */ /* 0x001fe4000f8e00ff */
[----:B------:R-:W-:-:S02]  /*56b0*/  IMAD.U32 R5, RZ, RZ, UR5 ;  /* 0x00000005ff057e24 */ /* 0x000fc4000f8e00ff */
[----:B-1234-:R-:W-:Y:S02]  /*56c0*/  IMAD.U32 R6, RZ, RZ, UR6 ;  /* 0x00000006ff067e24 */ /* 0x01efe4000f8e00ff */
[----:B------:R-:W-:Y:S02]  /*56d0*/  IMAD.U32 R7, RZ, RZ, UR7 ;  /* 0x00000007ff077e24 */ /* 0x000fe4000f8e00ff */
[----:B-----5:R-:W-:Y:S02]  /*56e0*/  IMAD.U32 R10, RZ, RZ, UR8 ;  /* 0x00000008ff0a7e24 */ /* 0x020fe4000f8e00ff */
[----:B------:R-:W-:-:S07]  /*56f0*/  IMAD.U32 R11, RZ, RZ, UR9 ;  /* 0x00000009ff0b7e24 */ /* 0x000fce000f8e00ff */
[----:B------:R-:W-:-:S07]  /*5700*/  LEPC R20, `(.L_x_33323) ;  /* 0x000000001014794e */ /* 0x000fce0000000000 */
[----:B------:R-:W-:Y:S05]  /*5710*/  CALL.ABS.NOINC R14 ;  /* 0x000000000e007343 */ /* 0x000fea0003c00000 */
.L_x_33323:
[----:B------:R-:W-:Y:S05]  /*5720*/  BRA `(.L_x_33299) ;  /* 0x0000000000a07947 */ /* 0x000fea0003800000 */
.L_x_33322:
        /* <DEDUP_REMOVED lines=13> */
.L_x_33325:
[----:B------:R-:W-:Y:S05]  /*5800*/  BSYNC.RECONVERGENT B0 ;  /* 0x0000000000007941 */ /* 0x000fea0003800200 */
.L_x_33324:
[----:B------:R-:W-:-:S05]  /*5810*/  LOP3.LUT R3, R0, 0x80, R3, 0xf8, !PT ;  /* 0x0000008000037812 */ /* 0x000fca00078ef803 */
[----:B------:R0:W-:Y:S01]  /*5820*/  STG.E.U8 desc[UR36][R8.64], R3 ;  /* 0x0000000308007986 */ /* 0x0001e2000c101124 */
[----:B------:R-:W-:Y:S05]  /*5830*/  BRA `(.L_x_33299) ;  /* 0x00000000005c7947 */ /* 0x000fea0003800000 */
.L_x_33321:
        /* <DEDUP_REMOVED lines=12> */
.L_x_33327:
[----:B------:R-:W-:Y:S01]  /*5900*/  IMAD.MOV.U32 R0, RZ, RZ, 0x7f ;  /* 0x0000007fff007424 */ /* 0x000fe200078e00ff */
[----:B------:R-:W-:-:S04]  /*5910*/  ISETP.GT.U32.AND P0, PT, R3, 0x7f800000, PT ;  /* 0x7f8000000300780c */ /* 0x000fc80003f04070 */
[----:B------:R-:W-:-:S09]  /*5920*/  SEL R0, R0, 0x7c, P0 ;  /* 0x0000007c00007807 */ /* 0x000fd20000000000 */
.L_x_33328:
[----:B------:R-:W-:Y:S05]  /*5930*/  BSYNC.RECONVERGENT B0 ;  /* 0x0000000000007941 */ /* 0x000fea0003800200 */
.L_x_33326:
[----:B------:R-:W-:-:S04]  /*5940*/  SHF.R.U32.HI R3, RZ, 0x18, R27 ;  /* 0x00000018ff037819 */ /* 0x000fc8000001161b */
[----:B------:R-:W-:-:S05]  /*5950*/  LOP3.LUT R3, R0, 0x80, R3, 0xf8, !PT ;  /* 0x0000008000037812 */ /* 0x000fca00078ef803 */
[----:B------:R0:W-:Y:S01]  /*5960*/  STG.E.U8 desc[UR36][R8.64], R3 ;  /* 0x0000000308007986 */ /* 0x0001e2000c101124 */
[----:B------:R-:W-:Y:S05]  /*5970*/  BRA `(.L_x_33299) ;  /* 0x00000000000c7947 */ /* 0x000fea0003800000 */
.L_x_33320:
[----:B------:R-:W0:Y:S02]  /*5980*/  I2F.S64 R0, R26 ;  /* 0x0000001a00007312 */ /* 0x000e240000301400 */
[----:B0-----:R-:W-:-:S05]  /*5990*/  F2FP.BF16.F32.PACK_AB R0, RZ, R0 ;  /* 0x00000000ff00723e */ /* 0x001fca00000010ff */
[----:B------:R0:W-:Y:S02]  /*59a0*/  STG.E.U16 desc[UR36][R8.64], R0 ;  /* 0x0000000008007986 */ /* 0x0001e4000c101524 */
.L_x_33299:
[----:B------:R-:W-:-:S05]  /*59b0*/  VIADD R23, R23, 0x80 ;  /* 0x0000008017177836 */ /* 0x000fca0000000000 */
[----:B------:R-:W-:-:S13]  /*59c0*/  ISETP.GE.AND P0, PT, R23, R18, PT ;  /* 0x000000121700720c */ /* 0x000fda0003f06270 */
        /* <DEDUP_REMOVED lines=21> */
.L_x_33332:
[----:B------:R0:W-:Y:S01]  /*5b20*/  STG.E.U8 desc[UR36][R8.64], R24 ;  /* 0x0000001808007986 */ /* 0x0001e2000c101124 */
[----:B------:R-:W-:Y:S05]  /*5b30*/  BRA `(.L_x_33334) ;  /* 0x0000000c00347947 */ /* 0x000fea0003800000 */
.L_x_33331:
        /* <DEDUP_REMOVED lines=8> */
.L_x_33336:
[----:B------:R0:W-:Y:S01]  /*5bc0*/  STG.E desc[UR36][R8.64], R24 ;  /* 0x0000001808007986 */ /* 0x0001e2000c101924 */
[----:B------:R-:W-:Y:S05]  /*5bd0*/  BRA `(.L_x_33334) ;  /* 0x0000000c000c7947 */ /* 0x000fea0003800000 */
.L_x_33335:
[----:B------:R0:W-:Y:S01]  /*5be0*/  STG.E.U16 desc[UR36][R8.64], R24 ;  /* 0x0000001808007986 */ /* 0x0001e2000c101524 */
[----:B------:R-:W-:Y:S05]  /*5bf0*/  BRA `(.L_x_33334) ;  /* 0x0000000c00047947 */ /* 0x000fea0003800000 */
.L_x_33330:
        /* <DEDUP_REMOVED lines=9> */
.L_x_33338:
[----:B------:R-:W0:Y:S02]  /*5c90*/  I2F.S64 R0, R24 ;  /* 0x0000001800007312 */ /* 0x000e240000301400 */
[----:B0-----:R-:W-:-:S05]  /*5ca0*/  F2FP.F16.F32.PACK_AB R0, RZ, R0 ;  /* 0x00000000ff00723e */ /* 0x001fca00000000ff */
[----:B------:R0:W-:Y:S01]  /*5cb0*/  STG.E.U16 desc[UR36][R8.64], R0 ;  /* 0x0000000008007986 */ /* 0x0001e2000c101524 */
[----:B------:R-:W-:Y:S05]  /*5cc0*/  BRA `(.L_x_33334) ;  /* 0x0000000800d07947 */ /* 0x000fea0003800000 */
.L_x_33337:
        /* <DEDUP_REMOVED lines=10> */
.L_x_33340:
[----:B------:R-:W0:Y:S02]  /*5d70*/  I2F.S64 R24, R24 ;  /* 0x0000001800187312 */ /* 0x000e240000301400 */
[----:B0-----:R-:W-:-:S04]  /*5d80*/  F2FP.F16.F32.PACK_AB R3, RZ, R24 ;  /* 0x00000018ff03723e */ /* 0x001fc800000000ff */
[----:B------:R-:W-:-:S05]  /*5d90*/  PRMT R3, R3, 0x5410, RZ ;  /* 0x0000541003037816 */ /* 0x000fca00000000ff */
[----:B------:R0:W-:Y:S01]  /*5da0*/  STG.E desc[UR36][R8.64], R3 ;  /* 0x0000000308007986 */ /* 0x0001e2000c101924 */
[----:B------:R-:W-:Y:S05]  /*5db0*/  BRA `(.L_x_33334) ;  /* 0x0000000800947947 */ /* 0x000fea0003800000 */
.L_x_33339:
[----:B------:R-:W0:Y:S02]  /*5dc0*/  I2F.F64.S64 R24, R24 ;  /* 0x0000001800187312 */ /* 0x000e240000301c00 */
[----:B0-----:R0:W-:Y:S01]  /*5dd0*/  STG.E.64 desc[UR36][R8.64], R24 ;  /* 0x0000001808007986 */ /* 0x0011e2000c101b24 */
[----:B------:R-:W-:Y:S05]  /*5de0*/  BRA `(.L_x_33334) ;  /* 0x0000000800887947 */ /* 0x000fea0003800000 */
.L_x_33329:
        /* <DEDUP_REMOVED lines=12> */
.L_x_33344:
        /* <DEDUP_REMOVED lines=17> */
.L_x_33347:
[----:B------:R-:W-:-:S04]  /*5fc0*/  SHF.R.U32.HI R3, RZ, 0x18, R25 ;  /* 0x00000018ff037819 */ /* 0x000fc80000011619 */
[----:B------:R-:W-:-:S04]  /*5fd0*/  LOP3.LUT R0, R0, 0x80, R3, 0xf8, !PT ;  /* 0x0000008000007812 */ /* 0x000fc800078ef803 */
[----:B------:R-:W-:-:S07]  /*5fe0*/  PRMT R4, R0, 0x7610, R4 ;  /* 0x0000761000047816 */ /* 0x000fce0000000004 */
.L_x_33346:
[----:B------:R-:W-:Y:S05]  /*5ff0*/  BSYNC.RECONVERGENT B0 ;  /* 0x0000000000007941 */ /* 0x000fea0003800200 */
.L_x_33345:
[----:B------:R0:W-:Y:S01]  /*6000*/  STG.E.U8 desc[UR36][R8.64], R4 ;  /* 0x0000000408007986 */ /* 0x0001e2000c101124 */
[----:B------:R-:W-:Y:S05]  /*6010*/  BRA `(.L_x_33334) ;  /* 0x0000000400fc7947 */ /* 0x000fea0003800000 */
.L_x_33343:
        /* <DEDUP_REMOVED lines=17> */
.L_x_33350:
[----:B------:R-:W-:-:S04]  /*6130*/  SHF.R.U32.HI R3, RZ, 0x18, R25 ;  /* 0x00000018ff037819 */ /* 0x000fc80000011619 */
[----:B------:R-:W-:-:S04]  /*6140*/  LOP3.LUT R0, R0, 0x80, R3, 0xf8, !PT ;  /* 0x0000008000007812 */ /* 0x000fc800078ef803 */
[----:B------:R-:W-:-:S07]  /*6150*/  PRMT R4, R0, 0x7610, R4 ;  /* 0x0000761000047816 */ /* 0x000fce0000000004 */
.L_x_33349:
[----:B------:R-:W-:Y:S05]  /*6160*/  BSYNC.RECONVERGENT B0 ;  /* 0x0000000000007941 */ /* 0x000fea0003800200 */
.L_x_33348:
[----:B------:R0:W-:Y:S01]  /*6170*/  STG.E.U8 desc[UR36][R8.64], R4 ;  /* 0x0000000408007986 */ /* 0x0001e2000c101124 */
[----:B------:R-:W-:Y:S05]  /*6180*/  BRA `(.L_x_33334) ;  /* 0x0000000400a07947 */ /* 0x000fea0003800000 */
.L_x_33342:
        /* <DEDUP_REMOVED lines=22> */
.L_x_33352:
[----:B------:R0:W-:Y:S01]  /*62f0*/  STG.E.64 desc[UR36][R8.64], R24 ;  /* 0x0000001808007986 */ /* 0x0001e2000c101b24 */
[----:B------:R-:W-:Y:S05]  /*6300*/  BRA `(.L_x_33334) ;  /* 0x0000000400407947 */ /* 0x000fea0003800000 */
.L_x_33351:
[----:B------:R0:W-:Y:S01]  /*6310*/  STG.E desc[UR36][R8.64], R24 ;  /* 0x0000001808007986 */ /* 0x0001e2000c101924 */
[----:B------:R-:W-:Y:S05]  /*6320*/  BRA `(.L_x_33334) ;  /* 0x0000000400387947 */ /* 0x000fea0003800000 */
.L_x_33341:
        /* <DEDUP_REMOVED lines=11> */
.L_x_33354:
[----:B-1234-:R-:W-:Y:S01]  /*63e0*/  CS2R R6, SRZ ;  /* 0x0000000000067805 */ /* 0x01efe2000001ff00 */
[----:B------:R-:W0:Y:S04]  /*63f0*/  I2F.F64.S64 R4, R24 ;  /* 0x0000001800047312 */ /* 0x000e280000301c00 */
[----:B0-----:R0:W-:Y:S01]  /*6400*/  STG.E.128 desc[UR36][R8.64], R4 ;  /* 0x0000000408007986 */ /* 0x0011e2000c101d24 */
[----:B------:R-:W-:Y:S05]  /*6410*/  BRA `(.L_x_33334) ;  /* 0x0000000000fc7947 */ /* 0x000fea0003800000 */
.L_x_33353:
[----:B------:R-:W-:-:S13]  /*6420*/  ISETP.NE.AND P0, PT, R0, 0xf, PT ;  /* 0x0000000f0000780c */ /* 0x000fda0003f05270 */
[----:B------:R-:W-:Y:S05]  /*6430*/  @!P0 BRA `(.L_x_33355) ;  /* 0x0000000000e88947 */ /* 0x000fea0003800000 */
[----:B------:R-:W-:-:S13]  /*6440*/  ISETP.NE.AND P0, PT, R0, 0x17, PT ;  /* 0x000000170000780c */ /* 0x000fda0003f05270 */
[----:B------:R-:W-:Y:S05]  /*6450*/  @!P0 BRA `(.L_x_33356) ;  /* 0x0000000000908947 */ /* 0x000fea0003800000 */
[----:B------:R-:W-:-:S13]  /*6460*/  ISETP.NE.AND P0, PT, R0, 0x18, PT ;  /* 0x000000180000780c */ /* 0x000fda0003f05270 */
[----:B------:R-:W-:Y:S05]  /*6470*/  @!P0 BRA `(.L_x_33357) ;  /* 0x0000000000448947 */ /* 0x000fea0003800000 */
.L_x_33333:
        /* <DEDUP_REMOVED lines=16> */
.L_x_33358:
[----:B------:R-:W-:Y:S05]  /*6580*/  BRA `(.L_x_33334) ;  /* 0x0000000000a07947 */ /* 0x000fea0003800000 */
.L_x_33357:
        /* <DEDUP_REMOVED lines=13> */
.L_x_33360:
[----:B------:R-:W-:Y:S05]  /*6660*/  BSYNC.RECONVERGENT B0 ;  /* 0x0000000000007941 */ /* 0x000fea0003800200 */
.L_x_33359:
[----:B------:R-:W-:-:S05]  /*6670*/  LOP3.LUT R3, R0, 0x80, R3, 0xf8, !PT ;  /* 0x0000008000037812 */ /* 0x000fca00078ef803 */
[----:B------:R0:W-:Y:S01]  /*6680*/  STG.E.U8 desc[UR36][R8.64], R3 ;  /* 0x0000000308007986 */ /* 0x0001e2000c101124 */
[----:B------:R-:W-:Y:S05]  /*6690*/  BRA `(.L_x_33334) ;  /* 0x00000000005c7947 */ /* 0x000fea0003800000 */
.L_x_33356:
        /* <DEDUP_REMOVED lines=12> */
.L_x_33362:
[----:B------:R-:W-:Y:S01]  /*6760*/  IMAD.MOV.U32 R0, RZ, RZ, 0x7f ;  /* 0x0000007fff007424 */ /* 0x000fe200078e00ff */
[----:B------:R-:W-:-:S04]  /*6770*/  ISETP.GT.U32.AND P0, PT, R3, 0x7f800000, PT ;  /* 0x7f8000000300780c */ /* 0x000fc80003f04070 */
[----:B------:R-:W-:-:S09]  /*6780*/  SEL R0, R0, 0x7c, P0 ;  /* 0x0000007c00007807 */ /* 0x000fd20000000000 */
.L_x_33363:
[----:B------:R-:W-:Y:S05]  /*6790*/  BSYNC.RECONVERGENT B0 ;  /* 0x0000000000007941 */ /* 0x000fea0003800200 */
.L_x_33361:
[----:B------:R-:W-:-:S04]  /*67a0*/  SHF.R.U32.HI R3, RZ, 0x18, R25 ;  /* 0x00000018ff037819 */ /* 0x000fc80000011619 */
[----:B------:R-:W-:-:S05]  /*67b0*/  LOP3.LUT R3, R0, 0x80, R3, 0xf8, !PT ;  /* 0x0000008000037812 */ /* 0x000fca00078ef803 */
[----:B------:R0:W-:Y:S01]  /*67c0*/  STG.E.U8 desc[UR36][R8.64], R3 ;  /* 0x0000000308007986 */ /* 0x0001e2000c101124 */
[----:B------:R-:W-:Y:S05]  /*67d0*/  BRA `(.L_x_33334) ;  /* 0x00000000000c7947 */ /* 0x000fea0003800000 */
.L_x_33355:
[----:B------:R-:W0:Y:S02]  /*67e0*/  I2F.S64 R0, R24 ;  /* 0x0000001800007312 */ /* 0x000e240000301400 */
[----:B0-----:R-:W-:-:S05]  /*67f0*/  F2FP.BF16.F32.PACK_AB R0, RZ, R0 ;  /* 0x00000000ff00723e */ /* 0x001fca00000010ff */
[----:B------:R0:W-:Y:S02]  /*6800*/  STG.E.U16 desc[UR36][R8.64], R0 ;  /* 0x0000000008007986 */ /* 0x0001e4000c101524 */
.L_x_33334:
[----:B------:R-:W-:-:S07]  /*6810*/  VIADD R23, R23, 0x80 ;  /* 0x0000008017177836 */ /* 0x000fce0000000000 */
.L_x_33293:
[----:B------:R-:W-:Y:S05]  /*6820*/  BSYNC.RECONVERGENT B6 ;  /* 0x0000000000067941 */ /* 0x000fea0003800200 */
.L_x_33292:
[----:B------:R-:W-:-:S13]  /*6830*/  ISETP.GE.AND P0, PT, R23, R18, PT ;  /* 0x000000121700720c */ /* 0x000fda0003f06270 */
[----:B------:R-:W-:Y:S05]  /*6840*/  @P0 EXIT ;  /* 0x000000000000094d */ /* 0x000fea0003800000 */
[----:B0-----:R-:W0:Y:S01]  /*6850*/  LDC.64 R4, c[0x0][0x388] ;  /* 0x0000e200ff047b82 */ /* 0x001e220000000a00 */
[----:B------:R-:W5:Y:S01]  /*6860*/  LDCU UR4, c[0x0][0x3a8] ;  /* 0x00007500ff0477ac */ /* 0x000f620008000800 */
[----:B------:R-:W-:Y:S01]  /*6870*/  PRMT R0, R19, 0x9910, RZ ;  /* 0x0000991013007816 */ /* 0x000fe200000000ff */
[----:B------:R-:W-:-:S03]  /*6880*/  IMAD R2, R2, 0x200, R23 ;  /* 0x0000020002027824 */ /* 0x000fc600078e0217 */
[----:B------:R-:W-:Y:S01]  /*6890*/  ISETP.GT.AND P1, PT, R0, 0x9, PT ;  /* 0x000000090000780c */ /* 0x000fe20003f24270 */
[----:B-----5:R-:W-:-:S05]  /*68a0*/  IMAD R3, R2, UR4, RZ ;  /* 0x0000000402037c24 */ /* 0x020fca000f8e02ff */
        /* <DEDUP_REMOVED lines=13> */
.L_x_33367:
[----:B------:R-:W-:Y:S01]  /*6980*/  STG.E.U8 desc[UR36][R2.64], R16 ;  /* 0x0000001002007986 */ /* 0x000fe2000c101124 */
[----:B------:R-:W-:Y:S05]  /*6990*/  EXIT ;  /* 0x000000000000794d */ /* 0x000fea0003800000 */
.L_x_33366:
        /* <DEDUP_REMOVED lines=8> */
.L_x_33370:
[----:B------:R-:W-:Y:S01]  /*6a20*/  STG.E desc[UR36][R2.64], R16 ;  /* 0x0000001002007986 */ /* 0x000fe2000c101924 */
[----:B------:R-:W-:Y:S05]  /*6a30*/  EXIT ;  /* 0x000000000000794d */ /* 0x000fea0003800000 */
.L_x_33369:
[----:B------:R-:W-:Y:S01]  /*6a40*/  STG.E.U16 desc[UR36][R2.64], R16 ;  /* 0x0000001002007986 */ /* 0x000fe2000c101524 */
[----:B------:R-:W-:Y:S05]  /*6a50*/  EXIT ;  /* 0x000000000000794d */ /* 0x000fea0003800000 */
.L_x_33365:
        /* <DEDUP_REMOVED lines=9> */
.L_x_33372:
[----:B------:R-:W0:Y:S02]  /*6af0*/  I2F.S64 R0, R16 ;  /* 0x0000001000007312 */ /* 0x000e240000301400 */
[----:B0-----:R-:W-:-:S05]  /*6b00*/  F2FP.F16.F32.PACK_AB R0, RZ, R0 ;  /* 0x00000000ff00723e */ /* 0x001fca00000000ff */
[----:B------:R-:W-:Y:S01]  /*6b10*/  STG.E.U16 desc[UR36][R2.64], R0 ;  /* 0x0000000002007986 */ /* 0x000fe2000c101524 */
[----:B------:R-:W-:Y:S05]  /*6b20*/  EXIT ;  /* 0x000000000000794d */ /* 0x000fea0003800000 */
.L_x_33371:
        /* <DEDUP_REMOVED lines=10> */
.L_x_33374:
[----:B------:R-:W0:Y:S02]  /*6bd0*/  I2F.S64 R16, R16 ;  /* 0x0000001000107312 */ /* 0x000e240000301400 */
[----:B0-----:R-:W-:-:S04]  /*6be0*/  F2FP.F16.F32.PACK_AB R5, RZ, R16 ;  /* 0x00000010ff05723e */ /* 0x001fc800000000ff */
[----:B------:R-:W-:-:S05]  /*6bf0*/  PRMT R5, R5, 0x5410, RZ ;  /* 0x0000541005057816 */ /* 0x000fca00000000ff */
[----:B------:R-:W-:Y:S01]  /*6c00*/  STG.E desc[UR36][R2.64], R5 ;  /* 0x0000000502007986 */ /* 0x000fe2000c101924 */
[----:B------:R-:W-:Y:S05]  /*6c10*/  EXIT ;  /* 0x000000000000794d */ /* 0x000fea0003800000 */
.L_x_33373:
[----:B------:R-:W0:Y:S02]  /*6c20*/  I2F.F64.S64 R16, R16 ;  /* 0x0000001000107312 */ /* 0x000e240000301c00 */
[----:B0-----:R-:W-:Y:S01]  /*6c30*/  STG.E.64 desc[UR36][R2.64], R16 ;  /* 0x0000001002007986 */ /* 0x001fe2000c101b24 */
[----:B------:R-:W-:Y:S05]  /*6c40*/  EXIT ;  /* 0x000000000000794d */ /* 0x000fea0003800000 */
.L_x_33364:
        /* <DEDUP_REMOVED lines=12> */
.L_x_33378:
        /* <DEDUP_REMOVED lines=18> */
.L_x_33381:
[----:B------:R-:W-:-:S04]  /*6e30*/  SHF.R.U32.HI R5, RZ, 0x18, R5 ;  /* 0x00000018ff057819 */ /* 0x000fc80000011605 */
[----:B------:R-:W-:-:S07]  /*6e40*/  LOP3.LUT R0, R0, 0x80, R5, 0xf8, !PT ;  /* 0x0000008000007812 */ /* 0x000fce00078ef805 */
.L_x_33380:
[----:B------:R-:W-:Y:S05]  /*6e50*/  BSYNC.RECONVERGENT B0 ;  /* 0x0000000000007941 */ /* 0x000fea0003800200 */
.L_x_33379:
[----:B------:R-:W-:Y:S01]  /*6e60*/  STG.E.U8 desc[UR36][R2.64], R0 ;  /* 0x0000000002007986 */ /* 0x000fe2000c101124 */
[----:B------:R-:W-:Y:S05]  /*6e70*/  EXIT ;  /* 0x000000000000794d */ /* 0x000fea0003800000 */
.L_x_33377:
        /* <DEDUP_REMOVED lines=18> */
.L_x_33384:
[----:B------:R-:W-:-:S04]  /*6fa0*/  SHF.R.U32.HI R5, RZ, 0x18, R5 ;  /* 0x00000018ff057819 */ /* 0x000fc80000011605 */
[----:B------:R-:W-:-:S07]  /*6fb0*/  LOP3.LUT R0, R0, 0x80, R5, 0xf8, !PT ;  /* 0x0000008000007812 */ /* 0x000fce00078ef805 */
.L_x_33383:
[----:B------:R-:W-:Y:S05]  /*6fc0*/  BSYNC.RECONVERGENT B0 ;  /* 0x0000000000007941 */ /* 0x000fea0003800200 */
.L_x_33382:
[----:B------:R-:W-:Y:S01]  /*6fd0*/  STG.E.U8 desc[UR36][R2.64], R0 ;  /* 0x0000000002007986 */ /* 0x000fe2000c101124 */
[----:B------:R-:W-:Y:S05]  /*6fe0*/  EXIT ;  /* 0x000000000000794d */ /* 0x000fea0003800000 */
.L_x_33376:
        /* <DEDUP_REMOVED lines=22> */
.L_x_33386:
[----:B------:R-:W-:Y:S01]  /*7150*/  STG.E.64 desc[UR36][R2.64], R16 ;  /* 0x0000001002007986 */ /* 0x000fe2000c101b24 */
[----:B------:R-:W-:Y:S05]  /*7160*/  EXIT ;  /* 0x000000000000794d */ /* 0x000fea0003800000 */
.L_x_33385:
[----:B------:R-:W-:Y:S01]  /*7170*/  STG.E desc[UR36][R2.64], R16 ;  /* 0x0000001002007986 */ /* 0x000fe2000c101924 */
[----:B------:R-:W-:Y:S05]  /*7180*/  EXIT ;  /* 0x000000000000794d */ /* 0x000fea0003800000 */
.L_x_33375:
        /* <DEDUP_REMOVED lines=11> */
.L_x_33388:
[----:B------:R-:W-:Y:S01]  /*7240*/  CS2R R18, SRZ ;  /* 0x0000000000127805 */ /* 0x000fe2000001ff00 */
[----:B------:R-:W0:Y:S04]  /*7250*/  I2F.F64.S64 R16, R16 ;  /* 0x0000001000107312 */ /* 0x000e280000301c00 */
[----:B0-----:R-:W-:Y:S01]  /*7260*/  STG.E.128 desc[UR36][R2.64], R16 ;  /* 0x0000001002007986 */ /* 0x001fe2000c101d24 */
[----:B------:R-:W-:Y:S05]  /*7270*/  EXIT ;  /* 0x000000000000794d */ /* 0x000fea0003800000 */
.L_x_33387:
[----:B------:R-:W-:-:S13]  /*7280*/  ISETP.NE.AND P0, PT, R0, 0xf, PT ;  /* 0x0000000f0000780c */ /* 0x000fda0003f05270 */
[----:B------:R-:W-:Y:S05]  /*7290*/  @!P0 BRA `(.L_x_33389) ;  /* 0x0000000000e88947 */ /* 0x000fea0003800000 */
[----:B------:R-:W-:-:S13]  /*72a0*/  ISETP.NE.AND P0, PT, R0, 0x17, PT ;  /* 0x000000170000780c */ /* 0x000fda0003f05270 */
[----:B------:R-:W-:Y:S05]  /*72b0*/  @!P0 BRA `(.L_x_33390) ;  /* 0x0000000000908947 */ /* 0x000fea0003800000 */
[----:B------:R-:W-:-:S13]  /*72c0*/  ISETP.NE.AND P0, PT, R0, 0x18, PT ;  /* 0x000000180000780c */ /* 0x000fda0003f05270 */
[----:B------:R-:W-:Y:S05]  /*72d0*/  @!P0 BRA `(.L_x_33391) ;  /* 0x0000000000448947 */ /* 0x000fea0003800000 */
.L_x_33368:
[----:B------:R-:W-:Y:S01]  /*72e0*/  MOV R0, 0x1c0 ;  /* 0x000001c000007802 */ /* 0x000fe20000000f00 */
[----:B------:R-:W0:Y:S01]  /*72f0*/  LDCU.64 UR4, c[0x4][0x1a0] ;  /* 0x01003400ff0477ac */ /* 0x000e220008000a00 */
[----:B------:R-:W-:Y:S02]  /*7300*/  IMAD.MOV.U32 R8, RZ, RZ, 0x65 ;  /* 0x00000065ff087424 */ /* 0x000fe400078e00ff */
[----:B------:R0:W1:Y:S01]  /*7310*/  LDC.64 R2, c[0x4][R0] ;  /* 0x0100000000027b82 */ /* 0x0000620000000a00 */
[----:B------:R-:W1:Y:S01]  /*7320*/  LDCU.64 UR6, c[0x4][0x1a8] ;  /* 0x01003500ff0677ac */ /* 0x000e620008000a00 */
[----:B------:R-:W-:Y:S02]  /*7330*/  IMAD.MOV.U32 R12, RZ, RZ, 0x1 ;  /* 0x00000001ff0c7424 */ /* 0x000fe400078e00ff */
[----:B------:R-:W-:Y:S01]  /*7340*/  IMAD.MOV.U32 R13, RZ, RZ, RZ ;  /* 0x000000ffff0d7224 */ /* 0x000fe200078e00ff */
[----:B------:R-:W5:Y:S01]  /*7350*/  LDCU.64 UR8, c[0x4][0x48] ;  /* 0x01000900ff0877ac */ /* 0x000f620008000a00 */
[----:B0-----:R-:W-:-:S02]  /*7360*/  IMAD.U32 R4, RZ, RZ, UR4 ;  /* 0x00000004ff047e24 */ /* 0x001fc4000f8e00ff */
[----:B------:R-:W-:Y:S02]  /*7370*/  IMAD.U32 R5, RZ, RZ, UR5 ;  /* 0x00000005ff057e24 */ /* 0x000fe4000f8e00ff */
[----:B-1234-:R-:W-:Y:S02]  /*7380*/  IMAD.U32 R6, RZ, RZ, UR6 ;  /* 0x00000006ff067e24 */ /* 0x01efe4000f8e00ff */
[----:B------:R-:W-:Y:S02]  /*7390*/  IMAD.U32 R7, RZ, RZ, UR7 ;  /* 0x00000007ff077e24 */ /* 0x000fe4000f8e00ff */
[----:B-----5:R-:W-:Y:S02]  /*73a0*/  IMAD.U32 R10, RZ, RZ, UR8 ;  /* 0x00000008ff0a7e24 */ /* 0x020fe4000f8e00ff */
[----:B------:R-:W-:-:S07]  /*73b0*/  IMAD.U32 R11, RZ, RZ, UR9 ;  /* 0x00000009ff0b7e24 */ /* 0x000fce000f8e00ff */
[----:B------:R-:W-:-:S07]  /*73c0*/  LEPC R20, `(.L_x_33392) ;  /* 0x000000001014794e */ /* 0x000fce0000000000 */
[----:B------:R-:W-:Y:S05]  /*73d0*/  CALL.ABS.NOINC R2 ;  /* 0x0000000002007343 */ /* 0x000fea0003c00000 */
.L_x_33392:
[----:B------:R-:W-:Y:S05]  /*73e0*/  EXIT ;  /* 0x000000000000794d */ /* 0x000fea0003800000 */
.L_x_33391:
        /* <DEDUP_REMOVED lines=13> */
.L_x_33394:
[----:B------:R-:W-:Y:S05]  /*74c0*/  BSYNC.RECONVERGENT B0 ;  /* 0x0000000000007941 */ /* 0x000fea0003800200 */
.L_x_33393:
[----:B------:R-:W-:-:S05]  /*74d0*/  LOP3.LUT R5, R0, 0x80, R5, 0xf8, !PT ;  /* 0x0000008000057812 */ /* 0x000fca00078ef805 */
[----:B------:R-:W-:Y:S01]  /*74e0*/  STG.E.U8 desc[UR36][R2.64], R5 ;  /* 0x0000000502007986 */ /* 0x000fe2000c101124 */
[----:B------:R-:W-:Y:S05]  /*74f0*/  EXIT ;  /* 0x000000000000794d */ /* 0x000fea0003800000 */
.L_x_33390:
        /* <DEDUP_REMOVED lines=12> */
.L_x_33396:
[----:B------:R-:W-:Y:S01]  /*75c0*/  IMAD.MOV.U32 R0, RZ, RZ, 0x7f ;  /* 0x0000007fff007424 */ /* 0x000fe200078e00ff */
[----:B------:R-:W-:-:S04]  /*75d0*/  ISETP.GT.U32.AND P0, PT, R4, 0x7f800000, PT ;  /* 0x7f8000000400780c */ /* 0x000fc80003f04070 */
[----:B------:R-:W-:-:S09]  /*75e0*/  SEL R0, R0, 0x7c, P0 ;  /* 0x0000007c00007807 */ /* 0x000fd20000000000 */
.L_x_33397:
[----:B------:R-:W-:Y:S05]  /*75f0*/  BSYNC.RECONVERGENT B0 ;  /* 0x0000000000007941 */ /* 0x000fea0003800200 */
.L_x_33395:
[----:B------:R-:W-:-:S04]  /*7600*/  SHF.R.U32.HI R5, RZ, 0x18, R5 ;  /* 0x00000018ff057819 */ /* 0x000fc80000011605 */
[----:B------:R-:W-:-:S05]  /*7610*/  LOP3.LUT R5, R0, 0x80, R5, 0xf8, !PT ;  /* 0x0000008000057812 */ /* 0x000fca00078ef805 */
[----:B------:R-:W-:Y:S01]  /*7620*/  STG.E.U8 desc[UR36][R2.64], R5 ;  /* 0x0000000502007986 */ /* 0x000fe2000c101124 */
[----:B------:R-:W-:Y:S05]  /*7630*/  EXIT ;  /* 0x000000000000794d */ /* 0x000fea0003800000 */
.L_x_33389:
[----:B------:R-:W0:Y:S02]  /*7640*/  I2F.S64 R0, R16 ;  /* 0x0000001000007312 */ /* 0x000e240000301400 */
[----:B0-----:R-:W-:-:S05]  /*7650*/  F2FP.BF16.F32.PACK_AB R0, RZ, R0 ;  /* 0x00000000ff00723e */ /* 0x001fca00000010ff */
[----:B------:R-:W-:Y:S01]  /*7660*/  STG.E.U16 desc[UR36][R2.64], R0 ;  /* 0x0000000002007986 */ /* 0x000fe2000c101524 */
[----:B------:R-:W-:Y:S05]  /*7670*/  EXIT ;  /* 0x000000000000794d */ /* 0x000fea0003800000 */
.L_x_33398:
        /* <DEDUP_REMOVED lines=16> */
.L_x_36150:


//--------------------- .text._ZN2at6native18elementwise_kernelILi128ELi2EZNS0_22gpu_kernel_impl_nocastIZZZNS0_23bitwise_not_kernel_cudaERNS_18TensorIteratorBaseEENKUlvE_clEvENKUlvE2_clEvEUllE_EEvS4_RKT_EUliE_EEviT1_ --------------------------
	.section	.text._ZN2at6native18elementwise_kernelILi128ELi2EZNS0_22gpu_kernel_impl_nocastIZZZNS0_23bitwise_not_kernel_cudaERNS_18TensorIteratorBaseEENKUlvE_clEvENKUlvE2_clEvEUllE_EEvS4_RKT_EUliE_EEviT1_,"ax",@progbits
	.align	128
        .global         _ZN2at6native18elementwise_kernelILi128ELi2EZNS0_22gpu_kernel_impl_nocastIZZZNS0_23bitwise_not_kernel_cudaERNS_18TensorIteratorBaseEENKUlvE_clEvENKUlvE2_clEvEUllE_EEvS4_RKT_EUliE_EEviT1_
        .type           _ZN2at6native18elementwise_kernelILi128ELi2EZNS0_22gpu_kernel_impl_nocastIZZZNS0_23bitwise_not_kernel_cudaERNS_18TensorIteratorBaseEENKUlvE_clEvENKUlvE2_clEvEUllE_EEvS4_RKT_EUliE_EEviT1_,@function
        .size           _ZN2at6native18elementwise_kernelILi128ELi2EZNS0_22gpu_kernel_impl_nocastIZZZNS0_23bitwise_not_kernel_cudaERNS_18TensorIteratorBaseEENKUlvE_clEvENKUlvE2_clEvEUllE_EEvS4_RKT_EUliE_EEviT1_,(.L_x_36151 - _ZN2at6native18elementwise_kernelILi128ELi2EZNS0_22gpu_kernel_impl_nocastIZZZNS0_23bitwise_not_kernel_cudaERNS_18TensorIteratorBaseEENKUlvE_clEvENKUlvE2_clEvEUllE_EEvS4_RKT_EUliE_EEviT1_)
        .other          _ZN2at6native18elementwise_kernelILi128ELi2EZNS0_22gpu_kernel_impl_nocastIZZZNS0_23bitwise_not_kernel_cudaERNS_18TensorIteratorBaseEENKUlvE_clEvENKUlvE2_clEvEUllE_EEvS4_RKT_EUliE_EEviT1_,@"STO_CUDA_ENTRY STV_DEFAULT"
_ZN2at6native18elementwise_kernelILi128ELi2EZNS0_22gpu_kernel_impl_nocastIZZZNS0_23bitwise_not_kernel_cudaERNS_18TensorIteratorBaseEENKUlvE_clEvENKUlvE2_clEvEUllE_EEvS4_RKT_EUliE_EEviT1_:
.text._ZN2at6native18elementwise_kernelILi128ELi2EZNS0_22gpu_kernel_impl_nocastIZZZNS0_23bitwise_not_kernel_cudaERNS_18TensorIteratorBaseEENKUlvE_clEvENKUlvE2_clEvEUllE_EEvS4_RKT_EUliE_EEviT1_:
        /* <DEDUP_REMOVED lines=14> */
[----:B0-----:R-:W2:Y:S06]  /*00e0*/  LDG.E.64 R4, desc[UR6][R4.64] ;  /* 0x0000000604047981 */ /* 0x001eac000c1e1b00 */
[----:B------:R-:W0:Y:S01]  /*00f0*/  LDC.64 R6, c[0x0][0x580] ;  /* 0x00016000ff067b82 */ /* 0x000e220000000a00 */
[----:B------:R-:W-:Y:S02]  /*0100*/  IADD3 R3, PT, PT, R3, 0x80, RZ ;  /* 0x0000008003037810 */ /* 0x000fe40007ffe0ff */
[----:B--2---:R-:W-:-:S02]  /*0110*/  LOP3.LUT R8, RZ, R4, RZ, 0x33, !PT ;  /* 0x00000004ff087212 */ /* 0x004fc400078e33ff */
[----:B------:R-:W-:-:S05]  /*0120*/  LOP3.LUT R9, RZ, R5, RZ, 0x33, !PT ;  /* 0x00000005ff097212 */ /* 0x000fca00078e33ff */
[----:B0-----:R0:W-:Y:S02]  /*0130*/  STG.E.64 desc[UR6][R6.64], R8 ;  /* 0x0000000806007986 */ /* 0x0011e4000c101b06 */
.L_x_33401:
[----:B------:R-:W-:Y:S05]  /*0140*/  BSYNC.RECONVERGENT B0 ;  /* 0x0000000000007941 */ /* 0x000fea0003800200 */
.L_x_33400:
[----:B------:R-:W-:-:S13]  /*0150*/  ISETP.GE.AND P0, PT, R3, UR4, PT ;  /* 0x0000000403007c0c */ /* 0x000fda000bf06270 */
[----:B------:R-:W-:Y:S05]  /*0160*/  @P0 EXIT ;  /* 0x000000000000094d */ /* 0x000fea0003800000 */
[----:B------:R-:W1:Y:S02]  /*0170*/  LDC.64 R4, c[0x0][0x588] ;  /* 0x00016200ff047b82 */ /* 0x000e640000000a00 */
[----:B-1----:R-:W2:Y:S06]  /*0180*/  LDG.E.64 R2, desc[UR6][R4.64] ;  /* 0x0000000604027981 */ /* 0x002eac000c1e1b00 */
[----:B0-----:R-:W0:Y:S01]  /*0190*/  LDC.64 R6, c[0x0][0x580] ;  /* 0x00016000ff067b82 */ /* 0x001e220000000a00 */
[----:B--2---:R-:W-:Y:S02]  /*01a0*/  LOP3.LUT R2, RZ, R2, RZ, 0x33, !PT ;  /* 0x00000002ff027212 */ /* 0x004fe400078e33ff */
[----:B------:R-:W-:-:S05]  /*01b0*/  LOP3.LUT R3, RZ, R3, RZ, 0x33, !PT ;  /* 0x00000003ff037212 */ /* 0x000fca00078e33ff */
[----:B0-----:R-:W-:Y:S01]  /*01c0*/  STG.E.64 desc[UR6][R6.64], R2 ;  /* 0x0000000206007986 */ /* 0x001fe2000c101b06 */
[----:B------:R-:W-:Y:S05]  /*01d0*/  EXIT ;  /* 0x000000000000794d */ /* 0x000fea0003800000 */
.L_x_33399:
        /* <DEDUP_REMOVED lines=305> */
.L_x_33404:
[----:B------:R-:W0:Y:S02]  /*14f0*/  LDCU.128 UR8, c[0x0][0x580] ;  /* 0x0000b000ff0877ac */ /* 0x000e240008000c00 */
[----:B0-----:R-:W-:-:S05]  /*1500*/  IADD3 R6, P0, PT, R4, UR10, RZ ;  /* 0x0000000a04067c10 */ /* 0x001fca000ff1e0ff */
[----:B------:R-:W-:-:S06]  /*1510*/  IMAD.X R7, RZ, RZ, UR11, P0 ;  /* 0x0000000bff077e24 */ /* 0x000fcc00080e06ff */
[----:B------:R-:W2:Y:S01]  /*1520*/  LDG.E.64 R6, desc[UR6][R6.64] ;  /* 0x0000000606067981 */ /* 0x000ea2000c1e1b00 */
[----:B------:R-:W-:Y:S02]  /*1530*/  IADD3 R8, P0, PT, R5, UR8, RZ ;  /* 0x0000000805087c10 */ /* 0x000fe4000ff1e0ff */
[----:B------:R-:W-:Y:S02]  /*1540*/  IADD3 R3, PT, PT, R3, 0x80, RZ ;  /* 0x0000008003037810 */ /* 0x000fe40007ffe0ff */
[----:B------:R-:W-:Y:S02]  /*1550*/  IADD3.X R9, PT, PT, RZ, UR9, RZ, P0, !PT ;  /* 0x00000009ff097c10 */ /* 0x000fe400087fe4ff */
[----:B--2---:R-:W-:Y:S02]  /*1560*/  LOP3.LUT R4, RZ, R6, RZ, 0x33, !PT ;  /* 0x00000006ff047212 */ /* 0x004fe400078e33ff */
[----:B------:R-:W-:-:S05]  /*1570*/  LOP3.LUT R5, RZ, R7, RZ, 0x33, !PT ;  /* 0x00000007ff057212 */ /* 0x000fca00078e33ff */
[----:B------:R0:W-:Y:S02]  /*1580*/  STG.E.64 desc[UR6][R8.64], R4 ;  /* 0x0000000408007986 */ /* 0x0001e4000c101b06 */
.L_x_33403:
[----:B------:R-:W-:Y:S05]  /*1590*/  BSYNC.RECONVERGENT B0 ;  /* 0x0000000000007941 */ /* 0x000fea0003800200 */
.L_x_33402:
        /* <DEDUP_REMOVED lines=300> */
.L_x_33405:
[----:B------:R-:W0:Y:S02]  /*2860*/  LDCU.128 UR8, c[0x0][0x580] ;  /* 0x0000b000ff0877ac */ /* 0x000e240008000c00 */
[----:B0-----:R-:W-:-:S04]  /*2870*/  IADD3 R4, P0, PT, R2, UR10, RZ ;  /* 0x0000000a02047c10 */ /* 0x001fc8000ff1e0ff */
[----:B------:R-:W-:-:S06]  /*2880*/  IADD3.X R5, PT, PT, RZ, UR11, RZ, P0, !PT ;  /* 0x0000000bff057c10 */ /* 0x000fcc00087fe4ff */
[----:B------:R-:W2:Y:S01]  /*2890*/  LDG.E.64 R4, desc[UR6][R4.64] ;  /* 0x0000000604047981 */ /* 0x000ea2000c1e1b00 */
[----:B------:R-:W-:-:S04]  /*28a0*/  IADD3 R6, P0, PT, R3, UR8, RZ ;  /* 0x0000000803067c10 */ /* 0x000fc8000ff1e0ff */
[----:B------:R-:W-:Y:S02]  /*28b0*/  IADD3.X R7, PT, PT, RZ, UR9, RZ, P0, !PT ;  /* 0x00000009ff077c10 */ /* 0x000fe400087fe4ff */
[----:B--2---:R-:W-:Y:S02]  /*28c0*/  LOP3.LUT R2, RZ, R4, RZ, 0x33, !PT ;  /* 0x00000004ff027212 */ /* 0x004fe400078e33ff */
[----:B------:R-:W-:-:S05]  /*28d0*/  LOP3.LUT R3, RZ, R5, RZ, 0x33, !PT ;  /* 0x00000005ff037212 */ /* 0x000fca00078e33ff */
[----:B------:R-:W-:Y:S01]  /*28e0*/  STG.E.64 desc[UR6][R6.64], R2 ;  /* 0x0000000206007986 */ /* 0x000fe2000c101b06 */
[----:B------:R-:W-:Y:S05]  /*28f0*/  EXIT ;  /* 0x000000000000794d */ /* 0x000fea0003800000 */
.L_x_33406:
        /* <DEDUP_REMOVED lines=16> */
.L_x_36151:


//--------------------- .text._ZN2at6native27unrolled_elementwise_kernelIZZZNS0_23bitwise_not_kernel_cudaERNS_18TensorIteratorBaseEENKUlvE_clEvENKUlvE2_clEvEUllE_St5arrayIPcLm2EELi4E23TrivialOffsetCalculatorILi1EjESB_NS0_6memory15LoadWithoutCastENSC_16StoreWithoutCastEEEviT_T0_T2_T3_T4_T5_ --------------------------
	.section	.text._ZN2at6native27unrolled_elementwise_kernelIZZZNS0_23bitwise_not_kernel_cudaERNS_18TensorIteratorBaseEENKUlvE_clEvENKUlvE2_clEvEUllE_St5arrayIPcLm2EELi4E23TrivialOffsetCalculatorILi1EjESB_NS0_6memory15LoadWithoutCastENSC_16StoreWithoutCastEEEviT_T0_T2_T3_T4_T5_,"ax",@progbits
	.align	128
        .global         _ZN2at6native27unrolled_elementwise_kernelIZZZNS0_23bitwise_not_kernel_cudaERNS_18TensorIteratorBaseEENKUlvE_clEvENKUlvE2_clEvEUllE_St5arrayIPcLm2EELi4E23TrivialOffsetCalculatorILi1EjESB_NS0_6memory15LoadWithoutCastENSC_16StoreWithoutCastEEEviT_T0_T2_T3_T4_T5_
        .type           _ZN2at6native27unrolled_elementwise_kernelIZZZNS0_23bitwise_not_kernel_cudaERNS_18TensorIteratorBaseEENKUlvE_clEvENKUlvE2_clEvEUllE_St5arrayIPcLm2EELi4E23TrivialOffsetCalculatorILi1EjESB_NS0_6memory15LoadWithoutCastENSC_16StoreWithoutCastEEEviT_T0_T2_T3_T4_T5_,@function
        .size           _ZN2at6native27unrolled_elementwise_kernelIZZZNS0_23bitwise_not_kernel_cudaERNS_18TensorIteratorBaseEENKUlvE_clEvENKUlvE2_clEvEUllE_St5arrayIPcLm2EELi4E23TrivialOffsetCalculatorILi1EjESB_NS0_6memory15LoadWithoutCastENSC_16StoreWithoutCastEEEviT_T0_T2_T3_T4_T5_,(.L_x_36152 - _ZN2at6native27unrolled_elementwise_kernelIZZZNS0_23bitwise_not_kernel_cudaERNS_18TensorIteratorBaseEENKUlvE_clEvENKUlvE2_clEvEUllE_St5arrayIPcLm2EELi4E23TrivialOffsetCalculatorILi1EjESB_NS0_6memory15LoadWithoutCastENSC_16StoreWithoutCastEEEviT_T0_T2_T3_T4_T5_)
        .other          _ZN2at6native27unrolled_elementwise_kernelIZZZNS0_23bitwise_not_kernel_cudaERNS_18TensorIteratorBaseEENKUlvE_clEvENKUlvE2_clEvEUllE_St5arrayIPcLm2EELi4E23TrivialOffsetCalculatorILi1EjESB_NS0_6memory15LoadWithoutCastENSC_16StoreWithoutCastEEEviT_T0_T2_T3_T4_T5_,@"STO_CUDA_ENTRY STV_DEFAULT"
_ZN2at6native27unrolled_elementwise_kernelIZZZNS0_23bitwise_not_kernel_cudaERNS_18TensorIteratorBaseEENKUlvE_clEvENKUlvE2_clEvEUllE_St5arrayIPcLm2EELi4E23TrivialOffsetCalculatorILi1EjESB_NS0_6memory15LoadWithoutCastENSC_16StoreWithoutCastEEEviT_T0_T2_T3_T4_T5_:
.text._ZN2at6native27unrolled_elementwise_kernelIZZZNS0_23bitwise_not_kernel_cudaERNS_18TensorIteratorBaseEENKUlvE_clEvENKUlvE2_clEvEUllE_St5arrayIPcLm2EELi4E23TrivialOffsetCalculatorILi1EjESB_NS0_6memory15LoadWithoutCastENSC_16StoreWithoutCastEEEviT_T0_T2_T3_T4_T5_:
        /* <DEDUP_REMOVED lines=20> */
[----:B-1----:R-:W2:Y:S06]  /*0140*/  @!P3 LDG.E.64 R6, desc[UR4][R6.64] ;  /* 0x000000040606b981 */ /* 0x002eac000c1e1b00 */
[----:B------:R-:W1:Y:S01]  /*0150*/  @!P1 LDC.64 R10, c[0x0][0x390] ;  /* 0x0000e400ff0a9b82 */ /* 0x000e620000000a00 */
[C---:B------:R-:W-:Y:S02]  /*0160*/  @!P1 IMAD R19, R0.reuse, 0x200, R15 ;  /* 0x0000020000139824 */ /* 0x040fe400078e020f */
[----:B------:R-:W-:Y:S02]  /*0170*/  @!P0 IMAD R17, R0, 0x200, R3 ;  /* 0x0000020000118824 */ /* 0x000fe400078e0203 */
[----:B---3--:R-:W-:-:S04]  /*0180*/  @!P2 IMAD.WIDE.U32 R14, R21, 0x8, R12 ;  /* 0x00000008150ea825 */ /* 0x008fc800078e000c */
[----:B0-----:R-:W-:Y:S02]  /*0190*/  @!P0 IMAD.WIDE.U32 R12, R17, 0x8, R8 ;  /* 0x00000008110c8825 */ /* 0x001fe400078e0008 */
[----:B------:R-:W3:Y:S04]  /*01a0*/  @!P2 LDG.E.64 R8, desc[UR4][R14.64] ;  /* 0x000000040e08a981 */ /* 0x000ee8000c1e1b00 */
[----:B------:R-:W4:Y:S01]  /*01b0*/  @!P0 LDG.E.64 R12, desc[UR4][R12.64] ;  /* 0x000000040c0c8981 */ /* 0x000f22000c1e1b00 */
[----:B-1----:R-:W-:-:S06]  /*01c0*/  @!P1 IMAD.WIDE.U32 R10, R19, 0x8, R10 ;  /* 0x00000008130a9825 */ /* 0x002fcc00078e000a */
[----:B------:R-:W5:Y:S01]  /*01d0*/  @!P1 LDG.E.64 R10, desc[UR4][R10.64] ;  /* 0x000000040a0a9981 */ /* 0x000f62000c1e1b00 */
[----:B------:R-:W-:Y:S01]  /*01e0*/  MOV R18, 0xffffffff ;  /* 0xffffffff00127802 */ /* 0x000fe20000000f00 */
[----:B------:R-:W-:Y:S01]  /*01f0*/  IMAD.MOV.U32 R19, RZ, RZ, -0x1 ;  /* 0xffffffffff137424 */ /* 0x000fe200078e00ff */
[----:B------:R-:W-:Y:S01]  /*0200*/  MOV R17, 0xffffffff ;  /* 0xffffffff00117802 */ /* 0x000fe20000000f00 */
[----:B------:R-:W-:Y:S01]  /*0210*/  IMAD.MOV.U32 R16, RZ, RZ, -0x1 ;  /* 0xffffffffff107424 */ /* 0x000fe200078e00ff */
[----:B------:R-:W-:Y:S04]  /*0220*/  BSSY.RECONVERGENT B0, `(.L_x_33407) ;  /* 0x0000026000007945 */ /* 0x000fe80003800200 */
[----:B------:R-:W-:Y:S01]  /*0230*/  BSSY.RELIABLE B1, `(.L_x_33408) ;  /* 0x000001e000017945 */ /* 0x000fe20003800100 */
[----:B--2---:R-:W-:-:S02]  /*0240*/  @!P3 LOP3.LUT R18, RZ, R6, RZ, 0x33, !PT ;  /* 0x00000006ff12b212 */ /* 0x004fc400078e33ff */
[----:B------:R-:W-:Y:S02]  /*0250*/  @!P3 LOP3.LUT R19, RZ, R7, RZ, 0x33, !PT ;  /* 0x00000007ff13b212 */ /* 0x000fe400078e33ff */
[----:B------:R-:W-:Y:S01]  /*0260*/  ISETP.GE.AND P3, PT, R3, R2, PT ;  /* 0x000000020300720c */ /* 0x000fe20003f66270 */
[----:B------:R-:W-:Y:S02]  /*0270*/  IMAD.MOV.U32 R6, RZ, RZ, -0x1 ;  /* 0xffffffffff067424 */ /* 0x000fe400078e00ff */
[----:B------:R-:W-:Y:S01]  /*0280*/  IMAD.MOV.U32 R7, RZ, RZ, -0x1 ;  /* 0xffffffffff077424 */ /* 0x000fe200078e00ff */
[----:B---3--:R-:W-:Y:S02]  /*0290*/  @!P2 LOP3.LUT R17, RZ, R9, RZ, 0x33, !PT ;  /* 0x00000009ff11a212 */ /* 0x008fe400078e33ff */
[----:B------:R-:W-:Y:S02]  /*02a0*/  @!P2 LOP3.LUT R16, RZ, R8, RZ, 0x33, !PT ;  /* 0x00000008ff10a212 */ /* 0x000fe400078e33ff */
[----:B----4-:R-:W-:Y:S01]  /*02b0*/  @!P0 LOP3.LUT R4, RZ, R12, RZ, 0x33, !PT ;  /* 0x0000000cff048212 */ /* 0x010fe200078e33ff */
[----:B------:R-:W-:Y:S01]  /*02c0*/  IMAD.MOV.U32 R9, RZ, RZ, R17 ;  /* 0x000000ffff097224 */ /* 0x000fe200078e0011 */
[----:B------:R-:W-:-:S02]  /*02d0*/  @!P0 LOP3.LUT R5, RZ, R13, RZ, 0x33, !PT ;  /* 0x0000000dff058212 */ /* 0x000fc400078e33ff */
[----:B------:R-:W-:Y:S02]  /*02e0*/  MOV R8, R16 ;  /* 0x0000001000087202 */ /* 0x000fe40000000f00 */
[----:B-----5:R-:W-:Y:S02]  /*02f0*/  @!P1 LOP3.LUT R6, RZ, R10, RZ, 0x33, !PT ;  /* 0x0000000aff069212 */ /* 0x020fe400078e33ff */
[----:B------:R-:W-:Y:S01]  /*0300*/  @!P1 LOP3.LUT R7, RZ, R11, RZ, 0x33, !PT ;  /* 0x0000000bff079212 */ /* 0x000fe200078e33ff */
[----:B------:R-:W-:Y:S01]  /*0310*/  IMAD.MOV.U32 R11, RZ, RZ, R19 ;  /* 0x000000ffff0b7224 */ /* 0x000fe200078e0013 */
[----:B------:R-:W-:Y:S01]  /*0320*/  MOV R10, R18 ;  /* 0x00000012000a7202 */ /* 0x000fe20000000f00 */
[----:B------:R-:W-:Y:S06]  /*0330*/  @P3 BRA `(.L_x_33409) ;  /* 0x0000000000343947 */ /* 0x000fec0003800000 */
[----:B------:R-:W0:Y:S01]  /*0340*/  LDC.64 R12, c[0x0][0x388] ;  /* 0x0000e200ff0c7b82 */ /* 0x000e220000000a00 */
[----:B------:R-:W-:Y:S01]  /*0350*/  LEA R15, R0, R3, 0x9 ;  /* 0x00000003000f7211 */ /* 0x000fe200078e48ff */
[----:B------:R-:W-:-:S05]  /*0360*/  VIADD R3, R3, 0x80 ;  /* 0x0000008003037836 */ /* 0x000fca0000000000 */
[----:B------:R-:W-:-:S13]  /*0370*/  ISETP.GE.AND P0, PT, R3, R2, PT ;  /* 0x000000020300720c */ /* 0x000fda0003f06270 */
[----:B------:R-:W-:Y:S05]  /*0380*/  @P0 BREAK.RELIABLE B1 ;  /* 0x0000000000010942 */ /* 0x000fea0003800100 */
[----:B0-----:R-:W-:-:S05]  /*0390*/  IMAD.WIDE.U32 R12, R15, 0x8, R12 ;  /* 0x000000080f0c7825 */ /* 0x001fca00078e000c */
[----:B------:R0:W-:Y:S01]  /*03a0*/  STG.E.64 desc[UR4][R12.64], R4 ;  /* 0x000000040c007986 */ /* 0x0001e2000c101b04 */
[----:B------:R-:W-:Y:S05]  /*03b0*/  @P0 BRA `(.L_x_33410) ;  /* 0x0000000000300947 */ /* 0x000fea0003800000 */
[----:B0-----:R-:W0:Y:S01]  /*03c0*/  LDC.64 R4, c[0x0][0x388] ;  /* 0x0000e200ff047b82 */ /* 0x001e220000000a00 */
[----:B------:R-:W-:Y:S01]  /*03d0*/  LEA R13, R0, R3, 0x9 ;  /* 0x00000003000d7211 */ /* 0x000fe200078e48ff */
[----:B------:R-:W-:-:S04]  /*03e0*/  VIADD R3, R3, 0x80 ;  /* 0x0000008003037836 */ /* 0x000fc80000000000 */
[----:B0-----:R-:W-:-:S05]  /*03f0*/  IMAD.WIDE.U32 R4, R13, 0x8, R4 ;  /* 0x000000080d047825 */ /* 0x001fca00078e0004 */
[----:B------:R0:W-:Y:S02]  /*0400*/  STG.E.64 desc[UR4][R4.64], R10 ;  /* 0x0000000a04007986 */ /* 0x0001e4000c101b04 */
.L_x_33409:
[----:B------:R-:W-:Y:S05]  /*0410*/  BSYNC.RELIABLE B1 ;  /* 0x0000000000017941 */ /* 0x000fea0003800100 */
.L_x_33408:
[----:B------:R-:W-:-:S13]  /*0420*/  ISETP.GE.AND P0, PT, R3, R2, PT ;  /* 0x000000020300720c */ /* 0x000fda0003f06270 */
[----:B0-----:R-:W0:Y:S01]  /*0430*/  @!P0 LDC.64 R4, c[0x0][0x388] ;  /* 0x0000e200ff048b82 */ /* 0x001e220000000a00 */
[----:B------:R-:W-:Y:S01]  /*0440*/  @!P0 LEA R11, R0, R3, 0x9 ;  /* 0x00000003000b8211 */ /* 0x000fe200078e48ff */
[----:B------:R-:W-:-:S04]  /*0450*/  @!P0 VIADD R3, R3, 0x80 ;  /* 0x0000008003038836 */ /* 0x000fc80000000000 */
[----:B0-----:R-:W-:-:S05]  /*0460*/  @!P0 IMAD.WIDE.U32 R4, R11, 0x8, R4 ;  /* 0x000000080b048825 */ /* 0x001fca00078e0004 */
[----:B------:R1:W-:Y:S02]  /*0470*/  @!P0 STG.E.64 desc[UR4][R4.64], R8 ;  /* 0x0000000804008986 */ /* 0x0003e4000c101b04 */
.L_x_33410:
[----:B------:R-:W-:Y:S05]  /*0480*/  BSYNC.RECONVERGENT B0 ;  /* 0x0000000000007941 */ /* 0x000fea0003800200 */
.L_x_33407:
        /* <DEDUP_REMOVED lines=8> */
.L_x_33411:
        /* <DEDUP_REMOVED lines=15> */
.L_x_36152:


//--------------------- .text._ZN2at6native29vectorized_elementwise_kernelILi2EZZZNS0_23bitwise_not_kernel_cudaERNS_18TensorIteratorBaseEENKUlvE_clEvENKUlvE2_clEvEUllE_St5arrayIPcLm2EEEEviT0_T1_ --------------------------
	.section	.text._ZN2at6native29vectorized_elementwise_kernelILi2EZZZNS0_23bitwise_not_kernel_cudaERNS_18TensorIteratorBaseEENKUlvE_clEvENKUlvE2_clEvEUllE_St5arrayIPcLm2EEEEviT0_T1_,"ax",@progbits
	.align	128
        .global         _ZN2at6native29vectorized_elementwise_kernelILi2EZZZNS0_23bitwise_not_kernel_cudaERNS_18TensorIteratorBaseEENKUlvE_clEvENKUlvE2_clEvEUllE_St5arrayIPcLm2EEEEviT0_T1_
        .type           _ZN2at6native29vectorized_elementwise_kernelILi2EZZZNS0_23bitwise_not_kernel_cudaERNS_18TensorIteratorBaseEENKUlvE_clEvENKUlvE2_clEvEUllE_St5arrayIPcLm2EEEEviT0_T1_,@function
        .size           _ZN2at6native29vectorized_elementwise_kernelILi2EZZZNS0_23bitwise_not_kernel_cudaERNS_18TensorIteratorBaseEENKUlvE_clEvENKUlvE2_clEvEUllE_St5arrayIPcLm2EEEEviT0_T1_,(.L_x_36153 - _ZN2at6native29vectorized_elementwise_kernelILi2EZZZNS0_23bitwise_not_kernel_cudaERNS_18TensorIteratorBaseEENKUlvE_clEvENKUlvE2_clEvEUllE_St5arrayIPcLm2EEEEviT0_T1_)
        .other          _ZN2at6native29vectorized_elementwise_kernelILi2EZZZNS0_23bitwise_not_kernel_cudaERNS_18TensorIteratorBaseEENKUlvE_clEvENKUlvE2_clEvEUllE_St5arrayIPcLm2EEEEviT0_T1_,@"STO_CUDA_ENTRY STV_DEFAULT"
_ZN2at6native29vectorized_elementwise_kernelILi2EZZZNS0_23bitwise_not_kernel_cudaERNS_18TensorIteratorBaseEENKUlvE_clEvENKUlvE2_clEvEUllE_St5arrayIPcLm2EEEEviT0_T1_:
.text._ZN2at6native29vectorized_elementwise_kernelILi2EZZZNS0_23bitwise_not_kernel_cudaERNS_18TensorIteratorBaseEENKUlvE_clEvENKUlvE2_clEvEUllE_St5arrayIPcLm2EEEEviT0_T1_:
        /* <DEDUP_REMOVED lines=14> */
[----:B------:R-:W2:Y:S01]  /*00e0*/  @!P6 LDG.E.64 R8, desc[UR4][R8.64] ;  /* 0x000000040808e981 */ /* 0x000ea2000c1e1b00 */
[----:B------:R-:W-:-:S05]  /*00f0*/  @!P6 VIADD R5, R7, 0x80 ;  /* 0x000000800705e836 */ /* 0x000fca0000000000 */
[----:B------:R-:W-:-:S13]  /*0100*/  ISETP.GE.U32.AND P0, PT, R5, R4, PT ;  /* 0x000000040500720c */ /* 0x000fda0003f06070 */
[----:B------:R-:W-:Y:S01]  /*0110*/  @!P0 IADD3 R15, PT, PT, R0, R5, RZ ;  /* 0x00000005000f8210 */ /* 0x000fe20007ffe0ff */
[----:B------:R-:W-:Y:S01]  /*0120*/  @!P0 VIADD R5, R5, 0x80 ;  /* 0x0000008005058836 */ /* 0x000fe20000000000 */
[----:B------:R-:W0:Y:S04]  /*0130*/  @!P0 LDC.64 R12, c[0x0][0x390] ;  /* 0x0000e400ff0c8b82 */ /* 0x000e280000000a00 */
[----:B------:R-:W-:-:S13]  /*0140*/  ISETP.GE.U32.AND P1, PT, R5, R4, PT ;  /* 0x000000040500720c */ /* 0x000fda0003f26070 */
[----:B------:R-:W-:Y:S01]  /*0150*/  @!P1 IMAD.IADD R29, R0, 0x1, R5 ;  /* 0x00000001001d9824 */ /* 0x000fe200078e0205 */
[----:B------:R-:W1:Y:S01]  /*0160*/  @!P1 LDC.64 R20, c[0x0][0x390] ;  /* 0x0000e400ff149b82 */ /* 0x000e620000000a00 */
[----:B------:R-:W-:-:S05]  /*0170*/  @!P1 VIADD R5, R5, 0x80 ;  /* 0x0000008005059836 */ /* 0x000fca0000000000 */
[----:B------:R-:W-:Y:S01]  /*0180*/  ISETP.GE.U32.AND P2, PT, R5, R4, PT ;  /* 0x000000040500720c */ /* 0x000fe20003f46070 */
[----:B0-----:R-:W-:-:S06]  /*0190*/  @!P0 IMAD.WIDE.U32 R12, R15, 0x8, R12 ;  /* 0x000000080f0c8825 */ /* 0x001fcc00078e000c */
[----:B------:R-:W3:Y:S06]  /*01a0*/  @!P0 LDG.E.64 R12, desc[UR4][R12.64] ;  /* 0x000000040c0c8981 */ /* 0x000eec000c1e1b00 */
[----:B------:R-:W-:Y:S01]  /*01b0*/  @!P2 IADD3 R27, PT, PT, R0, R5, RZ ;  /* 0x00000005001ba210 */ /* 0x000fe20007ffe0ff */
[----:B------:R-:W-:Y:S01]  /*01c0*/  @!P2 VIADD R5, R5, 0x80 ;  /* 0x000000800505a836 */ /* 0x000fe20000000000 */
[----:B------:R-:W0:Y:S04]  /*01d0*/  @!P2 LDC.64 R18, c[0x0][0x390] ;  /* 0x0000e400ff12ab82 */ /* 0x000e280000000a00 */
[----:B------:R-:W-:-:S13]  /*01e0*/  ISETP.GE.U32.AND P3, PT, R5, R4, PT ;  /* 0x000000040500720c */ /* 0x000fda0003f66070 */
[----:B------:R-:W-:Y:S02]  /*01f0*/  @!P3 IMAD.IADD R6, R0, 0x1, R5 ;  /* 0x000000010006b824 */ /* 0x000fe400078e0205 */
[----:B------:R-:W-:-:S05]  /*0200*/  @!P3 VIADD R5, R5, 0x80 ;  /* 0x000000800505b836 */ /* 0x000fca0000000000 */
[----:B------:R-:W-:-:S13]  /*0210*/  ISETP.GE.U32.AND P4, PT, R5, R4, PT ;  /* 0x000000040500720c */ /* 0x000fda0003f86070 */
[----:B------:R-:W-:Y:S01]  /*0220*/  @!P4 IADD3 R23, PT, PT, R0, R5, RZ ;  /* 0x000000050017c210 */ /* 0x000fe20007ffe0ff */
[----:B------:R-:W-:Y:S01]  /*0230*/  @!P4 VIADD R5, R5, 0x80 ;  /* 0x000000800505c836 */ /* 0x000fe20000000000 */
[----:B------:R-:W4:Y:S04]  /*0240*/  @!P4 LDC.64 R16, c[0x0][0x390] ;  /* 0x0000e400ff10cb82 */ /* 0x000f280000000a00 */
[----:B------:R-:W-:-:S13]  /*0250*/  ISETP.GE.U32.AND P5, PT, R5, R4, PT ;  /* 0x000000040500720c */ /* 0x000fda0003fa6070 */
[----:B------:R-:W-:Y:S01]  /*0260*/  @!P5 IMAD.IADD R25, R0, 0x1, R5 ;  /* 0x000000010019d824 */ /* 0x000fe200078e0205 */
[----:B------:R-:W5:Y:S01]  /*0270*/  @!P5 LDC.64 R10, c[0x0][0x390] ;  /* 0x0000e400ff0adb82 */ /* 0x000f620000000a00 */
[----:B------:R-:W-:Y:S02]  /*0280*/  @!P5 VIADD R5, R5, 0x80 ;  /* 0x000000800505d836 */ /* 0x000fe40000000000 */
[----:B-1----:R-:W-:-:S04]  /*0290*/  @!P1 IMAD.WIDE.U32 R20, R29, 0x8, R20 ;  /* 0x000000081d149825 */ /* 0x002fc800078e0014 */
[----:B0-----:R-:W-:Y:S02]  /*02a0*/  @!P2 IMAD.WIDE.U32 R18, R27, 0x8, R18 ;  /* 0x000000081b12a825 */ /* 0x001fe400078e0012 */
[----:B------:R-:W3:Y:S02]  /*02b0*/  @!P1 LDG.E.64 R20, desc[UR4][R20.64] ;  /* 0x0000000414149981 */ /* 0x000ee4000c1e1b00 */
[----:B----4-:R-:W-:Y:S02]  /*02c0*/  @!P4 IMAD.WIDE.U32 R16, R23, 0x8, R16 ;  /* 0x000000081710c825 */ /* 0x010fe400078e0010 */
[----:B------:R-:W4:Y:S04]  /*02d0*/  @!P2 LDG.E.64 R18, desc[UR4][R18.64] ;  /* 0x000000041212a981 */ /* 0x000f28000c1e1b00 */
[----:B------:R-:W4:Y:S01]  /*02e0*/  @!P4 LDG.E.64 R16, desc[UR4][R16.64] ;  /* 0x000000041010c981 */ /* 0x000f22000c1e1b00 */
[----:B-----5:R-:W-:-:S06]  /*02f0*/  @!P5 IMAD.WIDE.U32 R10, R25, 0x8, R10 ;  /* 0x00000008190ad825 */ /* 0x020fcc00078e000a */
[----:B------:R-:W5:Y:S01]  /*0300*/  @!P5 LDG.E.64 R10, desc[UR4][R10.64] ;  /* 0x000000040a0ad981 */ /* 0x000f62000c1e1b00 */
[----:B--2---:R-:W-:Y:S02]  /*0310*/  @!P6 LOP3.LUT R2, RZ, R8, RZ, 0x33, !PT ;  /* 0x00000008ff02e212 */ /* 0x004fe400078e33ff */
[----:B------:R-:W-:Y:S02]  /*0320*/  @!P6 LOP3.LUT R3, RZ, R9, RZ, 0x33, !PT ;  /* 0x00000009ff03e212 */ /* 0x000fe400078e33ff */
[----:B------:R-:W-:Y:S01]  /*0330*/  ISETP.GE.U32.AND P6, PT, R5, R4, PT ;  /* 0x000000040500720c */ /* 0x000fe20003fc6070 */
[----:B------:R-:W0:-:S12]  /*0340*/  @!P3 LDC.64 R8, c[0x0][0x390] ;  /* 0x0000e400ff08bb82 */ /* 0x000e180000000a00 */
[----:B------:R-:W1:Y:S01]  /*0350*/  @!P6 LDC.64 R14, c[0x0][0x390] ;  /* 0x0000e400ff0eeb82 */ /* 0x000e620000000a00 */
[----:B------:R-:W-:Y:S01]  /*0360*/  @!P6 IADD3 R5, PT, PT, R0, R5, RZ ;  /* 0x000000050005e210 */ /* 0x000fe20007ffe0ff */
[----:B0-----:R-:W-:-:S06]  /*0370*/  @!P3 IMAD.WIDE.U32 R8, R6, 0x8, R8 ;  /* 0x000000080608b825 */ /* 0x001fcc00078e0008 */
[----:B------:R-:W2:Y:S01]  /*0380*/  @!P3 LDG.E.64 R8, desc[UR4][R8.64] ;  /* 0x000000040808b981 */ /* 0x000ea2000c1e1b00 */
[----:B-1----:R-:W-:-:S06]  /*0390*/  @!P6 IMAD.WIDE.U32 R14, R5, 0x8, R14 ;  /* 0x00000008050ee825 */ /* 0x002fcc00078e000e */
[----:B------:R-:W2:Y:S01]  /*03a0*/  @!P6 LDG.E.64 R14, desc[UR4][R14.64] ;  /* 0x000000040e0ee981 */ /* 0x000ea2000c1e1b00 */
[----:B------:R-:W-:Y:S02]  /*03b0*/  IMAD.MOV.U32 R6, RZ, RZ, -0x1 ;  /* 0xffffffffff067424 */ /* 0x000fe400078e00ff */
[----:B------:R-:W-:Y:S01]  /*03c0*/  IMAD.MOV.U32 R5, RZ, RZ, -0x1 ;  /* 0xffffffffff057424 */ /* 0x000fe200078e00ff */
[----:B---3--:R-:W-:Y:S02]  /*03d0*/  @!P0 LOP3.LUT R6, RZ, R12, RZ, 0x33, !PT ;  /* 0x0000000cff068212 */ /* 0x008fe400078e33ff */
[----:B------:R-:W-:Y:S02]  /*03e0*/  @!P0 LOP3.LUT R5, RZ, R13, RZ, 0x33, !PT ;  /* 0x0000000dff058212 */ /* 0x000fe400078e33ff */
[----:B------:R-:W-:Y:S01]  /*03f0*/  ISETP.GE.U32.AND P0, PT, R7, R4, PT ;  /* 0x000000040700720c */ /* 0x000fe20003f06070 */
[----:B------:R-:W-:Y:S01]  /*0400*/  IMAD.MOV.U32 R12, RZ, RZ, -0x1 ;  /* 0xffffffffff0c7424 */ /* 0x000fe200078e00ff */
[----:B------:R-:W-:Y:S01]  /*0410*/  MOV R13, 0xffffffff ;  /* 0xffffffff000d7802 */ /* 0x000fe20000000f00 */
[----:B------:R-:W-:Y:S01]  /*0420*/  IMAD.MOV.U32 R22, RZ, RZ, -0x1 ;  /* 0xffffffffff167424 */ /* 0x000fe200078e00ff */
[----:B------:R-:W-:Y:S01]  /*0430*/  BSSY.RECONVERGENT B0, `(.L_x_33413) ;  /* 0x000004a000007945 */ /* 0x000fe20003800200 */
[----:B------:R-:W-:-:S03]  /*0440*/  IMAD.MOV.U32 R23, RZ, RZ, -0x1 ;  /* 0xffffffffff177424 */ /* 0x000fc600078e00ff */
[----:B------:R-:W-:Y:S01]  /*0450*/  BSSY.RELIABLE B1, `(.L_x_33414) ;  /* 0x0000041000017945 */ /* 0x000fe20003800100 */
[----:B------:R-:W-:Y:S02]  /*0460*/  IMAD.MOV.U32 R24, RZ, RZ, -0x1 ;  /* 0xffffffffff187424 */ /* 0x000fe400078e00ff */
[----:B------:R-:W-:Y:S01]  /*0470*/  IMAD.MOV.U32 R25, RZ, RZ, -0x1 ;  /* 0xffffffffff197424 */ /* 0x000fe200078e00ff */
[----:B------:R-:W-:Y:S01]  /*0480*/  @!P1 LOP3.LUT R12, RZ, R20, RZ, 0x33, !PT ;  /* 0x00000014ff0c9212 */ /* 0x000fe200078e33ff */
[----:B------:R-:W-:Y:S01]  /*0490*/  IMAD.MOV.U32 R20, RZ, RZ, -0x1 ;  /* 0xffffffffff147424 */ /* 0x000fe200078e00ff */
[----:B------:R-:W-:Y:S01]  /*04a0*/  @!P1 LOP3.LUT R13, RZ, R21, RZ, 0x33, !PT ;  /* 0x00000015ff0d9212 */ /* 0x000fe200078e33ff */
[----:B------:R-:W-:Y:S01]  /*04b0*/  IMAD.MOV.U32 R21, RZ, RZ, -0x1 ;  /* 0xffffffffff157424 */ /* 0x000fe200078e00ff */
[----:B----4-:R-:W-:Y:S01]  /*04c0*/  @!P2 LOP3.LUT R22, RZ, R18, RZ, 0x33, !PT ;  /* 0x00000012ff16a212 */ /* 0x010fe200078e33ff */
[----:B------:R-:W-:Y:S01]  /*04d0*/  IMAD.MOV.U32 R18, RZ, RZ, -0x1 ;  /* 0xffffffffff127424 */ /* 0x000fe200078e00ff */
[----:B------:R-:W-:-:S02]  /*04e0*/  @!P2 LOP3.LUT R23, RZ, R19, RZ, 0x33, !PT ;  /* 0x00000013ff17a212 */ /* 0x000fc400078e33ff */
[----:B------:R-:W-:Y:S02]  /*04f0*/  MOV R19, 0xffffffff ;  /* 0xffffffff00137802 */ /* 0x000fe40000000f00 */
[----:B------:R-:W-:Y:S01]  /*0500*/  @!P4 LOP3.LUT R20, RZ, R16, RZ, 0x33, !PT ;  /* 0x00000010ff14c212 */ /* 0x000fe200078e33ff */
[----:B------:R-:W-:Y:S01]  /*0510*/  IMAD.MOV.U32 R16, RZ, RZ, -0x1 ;  /* 0xffffffffff107424 */ /* 0x000fe200078e00ff */
[----:B------:R-:W-:Y:S02]  /*0520*/  @!P4 LOP3.LUT R21, RZ, R17, RZ, 0x33, !PT ;  /* 0x00000011ff15c212 */ /* 0x000fe400078e33ff */
[----:B------:R-:W-:Y:S02]  /*0530*/  MOV R17, 0xffffffff ;  /* 0xffffffff00117802 */ /* 0x000fe40000000f00 */
[----:B-----5:R-:W-:Y:S02]  /*0540*/  @!P5 LOP3.LUT R16, RZ, R10, RZ, 0x33, !PT ;  /* 0x0000000aff10d212 */ /* 0x020fe400078e33ff */
[----:B------:R-:W-:-:S02]  /*0550*/  @!P5 LOP3.LUT R17, RZ, R11, RZ, 0x33, !PT ;  /* 0x0000000bff11d212 */ /* 0x000fc400078e33ff */
[----:B--2---:R-:W-:Y:S01]  /*0560*/  @!P3 LOP3.LUT R18, RZ, R8, RZ, 0x33, !PT ;  /* 0x00000008ff12b212 */ /* 0x004fe200078e33ff */
[----:B------:R-:W-:Y:S01]  /*0570*/  IMAD.MOV.U32 R8, RZ, RZ, R6 ;  /* 0x000000ffff087224 */ /* 0x000fe200078e0006 */
[----:B------:R-:W-:Y:S02]  /*0580*/  @!P3 LOP3.LUT R19, RZ, R9, RZ, 0x33, !PT ;  /* 0x00000009ff13b212 */ /* 0x000fe400078e33ff */
[----:B------:R-:W-:Y:S02]  /*0590*/  MOV R9, R5 ;  /* 0x0000000500097202 */ /* 0x000fe40000000f00 */
[----:B------:R-:W-:Y:S02]  /*05a0*/  @!P6 LOP3.LUT R24, RZ, R14, RZ, 0x33, !PT ;  /* 0x0000000eff18e212 */ /* 0x000fe400078e33ff */
[----:B------:R-:W-:Y:S01]  /*05b0*/  @!P6 LOP3.LUT R25, RZ, R15, RZ, 0x33, !PT ;  /* 0x0000000fff19e212 */ /* 0x000fe200078e33ff */
        /* <DEDUP_REMOVED lines=13> */
.L_x_33415:
[----:B------:R-:W-:-:S13]  /*0690*/  ISETP.GE.U32.AND P0, PT, R7, R4, PT ;  /* 0x000000040700720c */ /* 0x000fda0003f06070 */
[----:B------:R-:W-:Y:S05]  /*06a0*/  @P0 BRA `(.L_x_33417) ;  /* 0x0000000000300947 */ /* 0x000fea0003800000 */
[----:B0-----:R-:W0:Y:S01]  /*06b0*/  LDC.64 R2, c[0x0][0x388] ;  /* 0x0000e200ff027b82 */ /* 0x001e220000000a00 */
[----:B------:R-:W-:Y:S02]  /*06c0*/  IMAD.IADD R5, R0, 0x1, R7 ;  /* 0x0000000100057824 */ /* 0x000fe400078e0207 */
[----:B------:R-:W-:Y:S02]  /*06d0*/  VIADD R7, R7, 0x80 ;  /* 0x0000008007077836 */ /* 0x000fe40000000000 */
[----:B0-----:R-:W-:-:S05]  /*06e0*/  IMAD.WIDE.U32 R2, R5, 0x8, R2 ;  /* 0x0000000805027825 */ /* 0x001fca00078e0002 */
[----:B------:R1:W-:Y:S02]  /*06f0*/  STG.E.64 desc[UR4][R2.64], R12 ;  /* 0x0000000c02007986 */ /* 0x0003e4000c101b04 */
.L_x_33416:
[----:B------:R-:W-:-:S13]  /*0700*/  ISETP.GE.U32.AND P0, PT, R7, R4, PT ;  /* 0x000000040700720c */ /* 0x000fda0003f06070 */
[----:B------:R-:W-:Y:S05]  /*0710*/  @P0 BRA `(.L_x_33418) ;  /* 0x0000000000300947 */ /* 0x000fea0003800000 */
[----:B01----:R-:W0:Y:S01]  /*0720*/  LDC.64 R2, c[0x0][0x388] ;  /* 0x0000e200ff027b82 */ /* 0x003e220000000a00 */
[----:B------:R-:W-:Y:S01]  /*0730*/  IMAD.IADD R5, R0, 0x1, R7 ;  /* 0x0000000100057824 */ /* 0x000fe200078e0207 */
[----:B------:R-:W-:-:S03]  /*0740*/  IADD3 R7, PT, PT, R7, 0x80, RZ ;  /* 0x0000008007077810 */ /* 0x000fc60007ffe0ff */
[----:B0-----:R-:W-:-:S05]  /*0750*/  IMAD.WIDE.U32 R2, R5, 0x8, R2 ;  /* 0x0000000805027825 */ /* 0x001fca00078e0002 */
[----:B------:R1:W-:Y:S02]  /*0760*/  STG.E.64 desc[UR4][R2.64], R22 ;  /* 0x0000001602007986 */ /* 0x0003e4000c101b04 */
.L_x_33417:
[----:B------:R-:W-:-:S13]  /*0770*/  ISETP.GE.U32.AND P0, PT, R7, R4, PT ;  /* 0x000000040700720c */ /* 0x000fda0003f06070 */
[----:B------:R-:W-:Y:S05]  /*0780*/  @P0 BRA `(.L_x_33419) ;  /* 0x0000000000340947 */ /* 0x000fea0003800000 */
[----:B01----:R-:W0:Y:S01]  /*0790*/  LDC.64 R2, c[0x0][0x388] ;  /* 0x0000e200ff027b82 */ /* 0x003e220000000a00 */
[----:B------:R-:W-:Y:S02]  /*07a0*/  IMAD.IADD R5, R0, 0x1, R7 ;  /* 0x0000000100057824 */ /* 0x000fe400078e0207 */
[----:B------:R-:W-:Y:S02]  /*07b0*/  VIADD R7, R7, 0x80 ;  /* 0x0000008007077836 */ /* 0x000fe40000000000 */
[----:B0-----:R-:W-:-:S05]  /*07c0*/  IMAD.WIDE.U32 R2, R5, 0x8, R2 ;  /* 0x0000000805027825 */ /* 0x001fca00078e0002 */
[----:B------:R2:W-:Y:S02]  /*07d0*/  STG.E.64 desc[UR4][R2.64], R18 ;  /* 0x0000001202007986 */ /* 0x0005e4000c101b04 */
.L_x_33418:
[----:B------:R-:W-:-:S13]  /*07e0*/  ISETP.GE.U32.AND P0, PT, R7, R4, PT ;  /* 0x000000040700720c */ /* 0x000fda0003f06070 */
[----:B------:R-:W-:Y:S05]  /*07f0*/  @P0 BREAK.RELIABLE B1 ;  /* 0x0000000000010942 */ /* 0x000fea0003800100 */
[----:B------:R-:W-:Y:S05]  /*0800*/  @P0 BRA `(.L_x_33420) ;  /* 0x0000000000300947 */ /* 0x000fea0003800000 */
[----:B012---:R-:W0:Y:S01]  /*0810*/  LDC.64 R2, c[0x0][0x388] ;  /* 0x0000e200ff027b82 */ /* 0x007e220000000a00 */
[----:B------:R-:W-:Y:S01]  /*0820*/  IMAD.IADD R5, R0, 0x1, R7 ;  /* 0x0000000100057824 */ /* 0x000fe200078e0207 */
[----:B------:R-:W-:-:S03]  /*0830*/  IADD3 R7, PT, PT, R7, 0x80, RZ ;  /* 0x0000008007077810 */ /* 0x000fc60007ffe0ff */
[----:B0-----:R-:W-:-:S05]  /*0840*/  IMAD.WIDE.U32 R2, R5, 0x8, R2 ;  /* 0x0000000805027825 */ /* 0x001fca00078e0002 */
[----:B------:R2:W-:Y:S02]  /*0850*/  STG.E.64 desc[UR4][R2.64], R20 ;  /* 0x0000001402007986 */ /* 0x0005e4000c101b04 */
.L_x_33419:
[----:B------:R-:W-:Y:S05]  /*0860*/  BSYNC.RELIABLE B1 ;  /* 0x0000000000017941 */ /* 0x000fea0003800100 */
.L_x_33414:
[----:B------:R-:W-:-:S13]  /*0870*/  ISETP.GE.U32.AND P0, PT, R7, R4, PT ;  /* 0x000000040700720c */ /* 0x000fda0003f06070 */
[----:B012---:R-:W0:Y:S01]  /*0880*/  @!P0 LDC.64 R2, c[0x0][0x388] ;  /* 0x0000e200ff028b82 */ /* 0x007e220000000a00 */
[----:B------:R-:W-:Y:S02]  /*0890*/  @!P0 IMAD.IADD R5, R0, 0x1, R7 ;  /* 0x0000000100058824 */ /* 0x000fe400078e0207 */
[----:B------:R-:W-:Y:S02]  /*08a0*/  @!P0 VIADD R7, R7, 0x80 ;  /* 0x0000008007078836 */ /* 0x000fe40000000000 */
[----:B0-----:R-:W-:-:S05]  /*08b0*/  @!P0 IMAD.WIDE.U32 R2, R5, 0x8, R2 ;  /* 0x0000000805028825 */ /* 0x001fca00078e0002 */
[----:B------:R3:W-:Y:S02]  /*08c0*/  @!P0 STG.E.64 desc[UR4][R2.64], R16 ;  /* 0x0000001002008986 */ /* 0x0007e4000c101b04 */
.L_x_33420:
[----:B------:R-:W-:Y:S05]  /*08d0*/  BSYNC.RECONVERGENT B0 ;  /* 0x0000000000007941 */ /* 0x000fea0003800200 */
.L_x_33413:
        /* <DEDUP_REMOVED lines=8> */
.L_x_33412:
[----:B------:R-:W0:Y:S01]  /*0960*/  S2R R25, SR_TID.X ;  /* 0x0000000000197919 */ /* 0x000e220000002100 */
[----:B------:R-:W1:Y:S08]  /*0970*/  LDC.64 R2, c[0x0][0x390] ;  /* 0x0000e400ff027b82 */ /* 0x000e700000000a00 */
[----:B------:R-:W2:Y:S01]  /*0980*/  LDC.64 R20, c[0x0][0x388] ;  /* 0x0000e200ff147b82 */ /* 0x000ea20000000a00 */
[----:B-1----:R-:W-:-:S04]  /*0990*/  IMAD.WIDE.U32 R2, R0, 0x8, R2 ;  /* 0x0000000800027825 */ /* 0x002fc800078e0002 */
[----:B0-----:R-:W-:-:S05]  /*09a0*/  IMAD.WIDE.U32 R22, R25, 0x10, R2 ;  /* 0x0000001019167825 */ /* 0x001fca00078e0002 */
[----:B------:R-:W3:Y:S04]  /*09b0*/  LDG.E.128 R8, desc[UR4][R22.64] ;  /* 0x0000000416087981 */ /* 0x000ee8000c1e1d00 */
[----:B------:R-:W4:Y:S04]  /*09c0*/  LDG.E.128 R16, desc[UR4][R22.64+0x800] ;  /* 0x0008000416107981 */ /* 0x000f28000c1e1d00 */
[----:B------:R-:W5:Y:S04]  /*09d0*/  LDG.E.128 R4, desc[UR4][R22.64+0x1800] ;  /* 0x0018000416047981 */ /* 0x000f68000c1e1d00 */
[----:B------:R5:W5:Y:S01]  /*09e0*/  LDG.E.128 R12, desc[UR4][R22.64+0x1000] ;  /* 0x00100004160c7981 */ /* 0x000b62000c1e1d00 */
[----:B--2---:R-:W-:-:S04]  /*09f0*/  IMAD.WIDE.U32 R20, R0, 0x8, R20 ;  /* 0x0000000800147825 */ /* 0x004fc800078e0014 */
[----:B------:R-:W-:Y:S01]  /*0a00*/  IMAD.WIDE.U32 R20, R25, 0x10, R20 ;  /* 0x0000001019147825 */ /* 0x000fe200078e0014 */
[----:B---3--:R-:W-:Y:S02]  /*0a10*/  LOP3.LUT R11, RZ, R11, RZ, 0x33, !PT ;  /* 0x0000000bff0b7212 */ /* 0x008fe400078e33ff */
[----:B------:R-:W-:Y:S02]  /*0a20*/  LOP3.LUT R3, RZ, R9, RZ, 0x33, !PT ;  /* 0x00000009ff037212 */ /* 0x000fe400078e33ff */
[----:B------:R-:W-:Y:S02]  /*0a30*/  LOP3.LUT R0, RZ, R10, RZ, 0x33, !PT ;  /* 0x0000000aff007212 */ /* 0x000fe400078e33ff */
[----:B----4-:R-:W-:Y:S02]  /*0a40*/  LOP3.LUT R19, RZ, R19, RZ, 0x33, !PT ;  /* 0x00000013ff137212 */ /* 0x010fe400078e33ff */
[----:B-----5:R-:W-:Y:S02]  /*0a50*/  LOP3.LUT R23, RZ, R7, RZ, 0x33, !PT ;  /* 0x00000007ff177212 */ /* 0x020fe400078e33ff */
[----:B------:R-:W-:Y:S01]  /*0a60*/  LOP3.LUT R2, RZ, R8, RZ, 0x33, !PT ;  /* 0x00000008ff027212 */ /* 0x000fe200078e33ff */
[----:B------:R-:W-:Y:S01]  /*0a70*/  IMAD.MOV.U32 R7, RZ, RZ, R11 ;  /* 0x000000ffff077224 */ /* 0x000fe200078e000b */
[----:B------:R-:W-:-:S02]  /*0a80*/  LOP3.LUT R8, RZ, R16, RZ, 0x33, !PT ;  /* 0x00000010ff087212 */ /* 0x000fc400078e33ff */
[----:B------:R-:W-:Y:S02]  /*0a90*/  LOP3.LUT R9, RZ, R17, RZ, 0x33, !PT ;  /* 0x00000011ff097212 */ /* 0x000fe400078e33ff */
[----:B------:R-:W-:Y:S02]  /*0aa0*/  LOP3.LUT R10, RZ, R18, RZ, 0x33, !PT ;  /* 0x00000012ff0a7212 */ /* 0x000fe400078e33ff */
[----:B------:R-:W-:Y:S02]  /*0ab0*/  LOP3.LUT R16, RZ, R4, RZ, 0x33, !PT ;  /* 0x00000004ff107212 */ /* 0x000fe400078e33ff */
[----:B------:R-:W-:Y:S01]  /*0ac0*/  LOP3.LUT R17, RZ, R5, RZ, 0x33, !PT ;  /* 0x00000005ff117212 */ /* 0x000fe200078e33ff */
[----:B------:R-:W-:Y:S01]  /*0ad0*/  IMAD.MOV.U32 R5, RZ, RZ, R3 ;  /* 0x000000ffff057224 */ /* 0x000fe200078e0003 */
[----:B------:R-:W-:Y:S01]  /*0ae0*/  LOP3.LUT R18, RZ, R6, RZ, 0x33, !PT ;  /* 0x00000006ff127212 */ /* 0x000fe200078e33ff */
[----:B------:R-:W-:Y:S01]  /*0af0*/  IMAD.MOV.U32 R6, RZ, RZ, R0 ;  /* 0x000000ffff067224 */ /* 0x000fe200078e0000 */
[----:B------:R-:W-:Y:S01]  /*0b00*/  MOV R11, R19 ;  /* 0x00000013000b7202 */ /* 0x000fe20000000f00 */
[----:B------:R-:W-:Y:S01]  /*0b10*/  IMAD.MOV.U32 R19, RZ, RZ, R23 ;  /* 0x000000ffff137224 */ /* 0x000fe200078e0017 */
[----:B------:R-:W-:-:S02]  /*0b20*/  LOP3.LUT R12, RZ, R12, RZ, 0x33, !PT ;  /* 0x0000000cff0c7212 */ /* 0x000fc400078e33ff */
[----:B------:R-:W-:Y:S02]  /*0b30*/  LOP3.LUT R13, RZ, R13, RZ, 0x33, !PT ;  /* 0x0000000dff0d7212 */ /* 0x000fe400078e33ff */
[----:B------:R-:W-:Y:S02]  /*0b40*/  LOP3.LUT R14, RZ, R14, RZ, 0x33, !PT ;  /* 0x0000000eff0e7212 */ /* 0x000fe400078e33ff */
[----:B------:R-:W-:Y:S02]  /*0b50*/  LOP3.LUT R15, RZ, R15, RZ, 0x33, !PT ;  /* 0x0000000fff0f7212 */ /* 0x000fe400078e33ff */
[----:B------:R-:W-:Y:S01]  /*0b60*/  MOV R4, R2 ;  /* 0x0000000200047202 */ /* 0x000fe20000000f00 */
[----:B------:R-:W-:Y:S04]  /*0b70*/  STG.E.128 desc[UR4][R20.64+0x800], R8 ;  /* 0x0008000814007986 */ /* 0x000fe8000c101d04 */
[----:B------:R-:W-:Y:S04]  /*0b80*/  STG.E.128 desc[UR4][R20.64], R4 ;  /* 0x0000000414007986 */ /* 0x000fe8000c101d04 */
[----:B------:R-:W-:Y:S04]  /*0b90*/  STG.E.128 desc[UR4][R20.64+0x1000], R12 ;  /* 0x0010000c14007986 */ /* 0x000fe8000c101d04 */
[----:B------:R-:W-:Y:S01]  /*0ba0*/  STG.E.128 desc[UR4][R20.64+0x1800], R16 ;  /* 0x0018001014007986 */ /* 0x000fe2000c101d04 */
[----:B------:R-:W-:Y:S05]  /*0bb0*/  EXIT ;  /* 0x000000000000794d */ /* 0x000fea0003800000 */
.L_x_33421:
        /* <DEDUP_REMOVED lines=12> */
.L_x_36153:


//--------------------- .text._ZN2at6native29vectorized_elementwise_kernelILi4EZZZNS0_23bitwise_not_kernel_cudaERNS_18TensorIteratorBaseEENKUlvE_clEvENKUlvE2_clEvEUllE_St5arrayIPcLm2EEEEviT0_T1_ --------------------------
	.section	.text._ZN2at6native29vectorized_elementwise_kernelILi4EZZZNS0_23bitwise_not_kernel_cudaERNS_18TensorIteratorBaseEENKUlvE_clEvENKUlvE2_clEvEUllE_St5arrayIPcLm2EEEEviT0_T1_,"ax",@progbits
	.align	128
        .global         _ZN2at6native29vectorized_elementwise_kernelILi4EZZZNS0_23bitwise_not_kernel_cudaERNS_18TensorIteratorBaseEENKUlvE_clEvENKUlvE2_clEvEUllE_St5arrayIPcLm2EEEEviT0_T1_
        .type           _ZN2at6native29vectorized_elementwise_kernelILi4EZZZNS0_23bitwise_not_kernel_cudaERNS_18TensorIteratorBaseEENKUlvE_clEvENKUlvE2_clEvEUllE_St5arrayIPcLm2EEEEviT0_T1_,@function
        .size           _ZN2at6native29vectorized_elementwise_kernelILi4EZZZNS0_23bitwise_not_kernel_cudaERNS_18TensorIteratorBaseEENKUlvE_clEvENKUlvE2_clEvEUllE_St5arrayIPcLm2EEEEviT0_T1_,(.L_x_36154 - _ZN2at6native29vectorized_elementwise_kernelILi4EZZZNS0_23bitwise_not_kernel_cudaERNS_18TensorIteratorBaseEENKUlvE_clEvENKUlvE2_clEvEUllE_St5arrayIPcLm2EEEEviT0_T1_)
        .other          _ZN2at6native29vectorized_elementwise_kernelILi4EZZZNS0_23bitwise_not_kernel_cudaERNS_18TensorIteratorBaseEENKUlvE_clEvENKUlvE2_clEvEUllE_St5arrayIPcLm2EEEEviT0_T1_,@"STO_CUDA_ENTRY STV_DEFAULT"
_ZN2at6native29vectorized_elementwise_kernelILi4EZZZNS0_23bitwise_not_kernel_cudaERNS_18TensorIteratorBaseEENKUlvE_clEvENKUlvE2_clEvEUllE_St5arrayIPcLm2EEEEviT0_T1_:
.text._ZN2at6native29vectorized_elementwise_kernelILi4EZZZNS0_23bitwise_not_kernel_cudaERNS_18TensorIteratorBaseEENKUlvE_clEvENKUlvE2_clEvEUllE_St5arrayIPcLm2EEEEviT0_T1_:
        /* <DEDUP_REMOVED lines=105> */
.L_x_33425:
[----:B------:R-:W-:-:S13]  /*0690*/  ISETP.GE.U32.AND P0, PT, R7, R4, PT ;  /* 0x000000040700720c */ /* 0x000fda0003f06070 */
[----:B------:R-:W-:Y:S05]  /*06a0*/  @P0 BRA `(.L_x_33427) ;  /* 0x0000000000300947 */ /* 0x000fea0003800000 */
[----:B0-----:R-:W0:Y:S01]  /*06b0*/  LDC.64 R2, c[0x0][0x388] ;  /* 0x0000e200ff027b82 */ /* 0x001e220000000a00 */
[----:B------:R-:W-:Y:S02]  /*06c0*/  IMAD.IADD R5, R0, 0x1, R7 ;  /* 0x0000000100057824 */ /* 0x000fe400078e0207 */
[----:B------:R-:W-:Y:S02]  /*06d0*/  VIADD R7, R7, 0x80 ;  /* 0x0000008007077836 */ /* 0x000fe40000000000 */
[----:B0-----:R-:W-:-:S05]  /*06e0*/  IMAD.WIDE.U32 R2, R5, 0x8, R2 ;  /* 0x0000000805027825 */ /* 0x001fca00078e0002 */
[----:B------:R1:W-:Y:S02]  /*06f0*/  STG.E.64 desc[UR4][R2.64], R12 ;  /* 0x0000000c02007986 */ /* 0x0003e4000c101b04 */
.L_x_33426:
[----:B------:R-:W-:-:S13]  /*0700*/  ISETP.GE.U32.AND P0, PT, R7, R4, PT ;  /* 0x000000040700720c */ /* 0x000fda0003f06070 */
[----:B------:R-:W-:Y:S05]  /*0710*/  @P0 BRA `(.L_x_33428) ;  /* 0x0000000000300947 */ /* 0x000fea0003800000 */
[----:B01----:R-:W0:Y:S01]  /*0720*/  LDC.64 R2, c[0x0][0x388] ;  /* 0x0000e200ff027b82 */ /* 0x003e220000000a00 */
[----:B------:R-:W-:Y:S01]  /*0730*/  IMAD.IADD R5, R0, 0x1, R7 ;  /* 0x0000000100057824 */ /* 0x000fe200078e0207 */
[----:B------:R-:W-:-:S03]  /*0740*/  IADD3 R7, PT, PT, R7, 0x80, RZ ;  /* 0x0000008007077810 */ /* 0x000fc60007ffe0ff */
[----:B0-----:R-:W-:-:S05]  /*0750*/  IMAD.WIDE.U32 R2, R5, 0x8, R2 ;  /* 0x0000000805027825 */ /* 0x001fca00078e0002 */
[----:B------:R1:W-:Y:S02]  /*0760*/  STG.E.64 desc[UR4][R2.64], R22 ;  /* 0x0000001602007986 */ /* 0x0003e4000c101b04 */
.L_x_33427:
[----:B------:R-:W-:-:S13]  /*0770*/  ISETP.GE.U32.AND P0, PT, R7, R4, PT ;  /* 0x000000040700720c */ /* 0x000fda0003f06070 */
[----:B------:R-:W-:Y:S05]  /*0780*/  @P0 BRA `(.L_x_33429) ;  /* 0x0000000000340947 */ /* 0x000fea0003800000 */
[----:B01----:R-:W0:Y:S01]  /*0790*/  LDC.64 R2, c[0x0][0x388] ;  /* 0x0000e200ff027b82 */ /* 0x003e220000000a00 */
[----:B------:R-:W-:Y:S02]  /*07a0*/  IMAD.IADD R5, R0, 0x1, R7 ;  /* 0x0000000100057824 */ /* 0x000fe400078e0207 */
[----:B------:R-:W-:Y:S02]  /*07b0*/  VIADD R7, R7, 0x80 ;  /* 0x0000008007077836 */ /* 0x000fe40000000000 */
[----:B0-----:R-:W-:-:S05]  /*07c0*/  IMAD.WIDE.U32 R2, R5, 0x8, R2 ;  /* 0x0000000805027825 */ /* 0x001fca00078e0002 */
[----:B------:R2:W-:Y:S02]  /*07d0*/  STG.E.64 desc[UR4][R2.64], R18 ;  /* 0x0000001202007986 */ /* 0x0005e4000c101b04 */
.L_x_33428:
        /* <DEDUP_REMOVED lines=8> */
.L_x_33429:
[----:B------:R-:W-:Y:S05]  /*0860*/  BSYNC.RELIABLE B1 ;  /* 0x0000000000017941 */ /* 0x000fea0003800100 */
.L_x_33424:
[----:B------:R-:W-:-:S13]  /*0870*/  ISETP.GE.U32.AND P0, PT, R7, R4, PT ;  /* 0x000000040700720c */ /* 0x000fda0003f06070 */
[----:B012---:R-:W0:Y:S01]  /*0880*/  @!P0 LDC.64 R2, c[0x0][0x388] ;  /* 0x0000e200ff028b82 */ /* 0x007e220000000a00 */
[----:B------:R-:W-:Y:S02]  /*0890*/  @!P0 IMAD.IADD R5, R0, 0x1, R7 ;  /* 0x0000000100058824 */ /* 0x000fe400078e0207 */
[----:B------:R-:W-:Y:S02]  /*08a0*/  @!P0 VIADD R7, R7, 0x80 ;  /* 0x0000008007078836 */ /* 0x000fe40000000000 */
[----:B0-----:R-:W-:-:S05]  /*08b0*/  @!P0 IMAD.WIDE.U32 R2, R5, 0x8, R2 ;  /* 0x0000000805028825 */ /* 0x001fca00078e0002 */
[----:B------:R3:W-:Y:S02]  /*08c0*/  @!P0 STG.E.64 desc[UR4][R2.64], R16 ;  /* 0x0000001002008986 */ /* 0x0007e4000c101b04 */
.L_x_33430:
[----:B------:R-:W-:Y:S05]  /*08d0*/  BSYNC.RECONVERGENT B0 ;  /* 0x0000000000007941 */ /* 0x000fea0003800200 */
.L_x_33423:
        /* <DEDUP_REMOVED lines=8> */
.L_x_33422:
[----:B------:R-:W0:Y:S01]  /*0960*/  S2R R25, SR_TID.X ;  /* 0x0000000000197919 */ /* 0x000e220000002100 */
[----:B------:R-:W1:Y:S08]  /*0970*/  LDC.64 R2, c[0x0][0x390] ;  /* 0x0000e400ff027b82 */ /* 0x000e700000000a00 */
[----:B------:R-:W2:Y:S01]  /*0980*/  LDC.64 R20, c[0x0][0x388] ;  /* 0x0000e200ff147b82 */ /* 0x000ea20000000a00 */
[----:B-1----:R-:W-:-:S04]  /*0990*/  IMAD.WIDE.U32 R2, R0, 0x8, R2 ;  /* 0x0000000800027825 */ /* 0x002fc800078e0002 */
[----:B0-----:R-:W-:-:S05]  /*09a0*/  IMAD.WIDE.U32 R22, R25, 0x20, R2 ;  /* 0x0000002019167825 */ /* 0x001fca00078e0002 */
[----:B------:R-:W3:Y:S04]  /*09b0*/  LDG.E.ENL2.256 R16, R4, desc[UR4][R22.64] ;  /* 0xfe0000041604797e */ /* 0x000ee80008121910 */
[----:B------:R-:W4:Y:S01]  /*09c0*/  LDG.E.ENL2.256 R8, R12, desc[UR4][R22.64+0x1000] ;  /* 0xfe008004160c797e */ /* 0x000f220008121908 */
[----:B--2---:R-:W-:-:S04]  /*09d0*/  IMAD.WIDE.U32 R20, R0, 0x8, R20 ;  /* 0x0000000800147825 */ /* 0x004fc800078e0014 */
[----:B------:R-:W-:Y:S01]  /*09e0*/  IMAD.WIDE.U32 R20, R25, 0x20, R20 ;  /* 0x0000002019147825 */ /* 0x000fe200078e0014 */
[----:B---3--:R-:W-:Y:S02]  /*09f0*/  LOP3.LUT R7, RZ, R7, RZ, 0x33, !PT ;  /* 0x00000007ff077212 */ /* 0x008fe400078e33ff */
[----:B------:R-:W-:Y:S02]  /*0a00*/  LOP3.LUT R3, RZ, R5, RZ, 0x33, !PT ;  /* 0x00000005ff037212 */ /* 0x000fe400078e33ff */
[----:B------:R-:W-:Y:S02]  /*0a10*/  LOP3.LUT R0, RZ, R6, RZ, 0x33, !PT ;  /* 0x00000006ff007212 */ /* 0x000fe400078e33ff */
[----:B------:R-:W-:Y:S02]  /*0a20*/  LOP3.LUT R19, RZ, R19, RZ, 0x33, !PT ;  /* 0x00000013ff137212 */ /* 0x000fe400078e33ff */
[----:B----4-:R-:W-:Y:S01]  /*0a30*/  LOP3.LUT R23, RZ, R11, RZ, 0x33, !PT ;  /* 0x0000000bff177212 */ /* 0x010fe200078e33ff */
[----:B------:R-:W-:Y:S01]  /*0a40*/  IMAD.MOV.U32 R11, RZ, RZ, R7 ;  /* 0x000000ffff0b7224 */ /* 0x000fe200078e0007 */
[----:B------:R-:W-:-:S02]  /*0a50*/  LOP3.LUT R2, RZ, R4, RZ, 0x33, !PT ;  /* 0x00000004ff027212 */ /* 0x000fc400078e33ff */
[----:B------:R-:W-:Y:S02]  /*0a60*/  LOP3.LUT R4, RZ, R16, RZ, 0x33, !PT ;  /* 0x00000010ff047212 */ /* 0x000fe400078e33ff */
        /* <DEDUP_REMOVED lines=13> */
[----:B------:R-:W-:-:S03]  /*0b40*/  MOV R8, R2 ;  /* 0x0000000200087202 */ /* 0x000fc60000000f00 */
[----:B------:R-:W-:Y:S04]  /*0b50*/  STG.E.ENL2.256 desc[UR4][R20.64+0x1000], R12, R16 ;  /* 0xf800800c1410797f */ /* 0x000fe8000f121804 */
[----:B------:R-:W-:Y:S01]  /*0b60*/  STG.E.ENL2.256 desc[UR4][R20.64], R8, R4 ;  /* 0xf80000081404797f */ /* 0x000fe2000f121804 */
[----:B------:R-:W-:Y:S05]  /*0b70*/  EXIT ;  /* 0x000000000000794d */ /* 0x000fea0003800000 */
.L_x_33431:
        /* <DEDUP_REMOVED lines=16> */
.L_x_36154:


//--------------------- .text._ZN2at6native29vectorized_elementwise_kernelILi8EZZZNS0_23bitwise_not_kernel_cudaERNS_18TensorIteratorBaseEENKUlvE_clEvENKUlvE2_clEvEUllE_St5arrayIPcLm2EEEEviT0_T1_ --------------------------
	.section	.text._ZN2at6native29vectorized_elementwise_kernelILi8EZZZNS0_23bitwise_not_kernel_cudaERNS_18TensorIteratorBaseEENKUlvE_clEvENKUlvE2_clEvEUllE_St5arrayIPcLm2EEEEviT0_T1_,"ax",@progbits
	.align	128
        .global         _ZN2at6native29vectorized_elementwise_kernelILi8EZZZNS0_23bitwise_not_kernel_cudaERNS_18TensorIteratorBaseEENKUlvE_clEvENKUlvE2_clEvEUllE_St5arrayIPcLm2EEEEviT0_T1_
        .type           _ZN2at6native29vectorized_elementwise_kernelILi8EZZZNS0_23bitwise_not_kernel_cudaERNS_18TensorIteratorBaseEENKUlvE_clEvENKUlvE2_clEvEUllE_St5arrayIPcLm2EEEEviT0_T1_,@function
        .size           _ZN2at6native29vectorized_elementwise_kernelILi8EZZZNS0_23bitwise_not_kernel_cudaERNS_18TensorIteratorBaseEENKUlvE_clEvENKUlvE2_clEvEUllE_St5arrayIPcLm2EEEEviT0_T1_,(.L_x_36155 - _ZN2at6native29vectorized_elementwise_kernelILi8EZZZNS0_23bitwise_not_kernel_cudaERNS_18TensorIteratorBaseEENKUlvE_clEvENKUlvE2_clEvEUllE_St5arrayIPcLm2EEEEviT0_T1_)
        .other          _ZN2at6native29vectorized_elementwise_kernelILi8EZZZNS0_23bitwise_not_kernel_cudaERNS_18TensorIteratorBaseEENKUlvE_clEvENKUlvE2_clEvEUllE_St5arrayIPcLm2EEEEviT0_T1_,@"STO_CUDA_ENTRY STV_DEFAULT"
_ZN2at6native29vectorized_elementwise_kernelILi8EZZZNS0_23bitwise_not_kernel_cudaERNS_18TensorIteratorBaseEENKUlvE_clEvENKUlvE2_clEvEUllE_St5arrayIPcLm2EEEEviT0_T1_:
.text._ZN2at6native29vectorized_elementwise_kernelILi8EZZZNS0_23bitwise_not_kernel_cudaERNS_18TensorIteratorBaseEENKUlvE_clEvENKUlvE2_clEvEUllE_St5arrayIPcLm2EEEEviT0_T1_:
[----:B------:R-:W-:Y:S01]  /*0000*/  LDC R1, c[0x0][0x37c] ;  /* 0x0000df00ff017b82 */ /* 0x000fe20000000800 */
[----:B------:R-:W-:Y:S05]  /*0010*/  EXIT ;  /* 0x000000000000794d */ /* 0x000fea0003800000 */
.L_x_33432:
        /* <DEDUP_REMOVED lines=14> */
.L_x_36155:


//--------------------- .text._ZN2at6native18elementwise_kernelILi128ELi4EZNS0_15gpu_kernel_implIZZZNS0_23bitwise_not_kernel_cudaERNS_18TensorIteratorBaseEENKUlvE_clEvENKUlvE1_clEvEUliE_EEvS4_RKT_EUliE_EEviT1_ --------------------------
	.section	.text._ZN2at6native18elementwise_kernelILi128ELi4EZNS0_15gpu_kernel_implIZZZNS0_23bitwise_not_kernel_cudaERNS_18TensorIteratorBaseEENKUlvE_clEvENKUlvE1_clEvEUliE_EEvS4_RKT_EUliE_EEviT1_,"ax",@progbits
	.align	128
        .global         _ZN2at6native18elementwise_kernelILi128ELi4EZNS0_15gpu_kernel_implIZZZNS0_23bitwise_not_kernel_cudaERNS_18TensorIteratorBaseEENKUlvE_clEvENKUlvE1_clEvEUliE_EEvS4_RKT_EUliE_EEviT1_
        .type           _ZN2at6native18elementwise_kernelILi128ELi4EZNS0_15gpu_kernel_implIZZZNS0_23bitwise_not_kernel_cudaERNS_18TensorIteratorBaseEENKUlvE_clEvENKUlvE1_clEvEUliE_EEvS4_RKT_EUliE_EEviT1_,@function
        .size           _ZN2at6native18elementwise_kernelILi128ELi4EZNS0_15gpu_kernel_implIZZZNS0_23bitwise_not_kernel_cudaERNS_18TensorIteratorBaseEENKUlvE_clEvENKUlvE1_clEvEUliE_EEvS4_RKT_EUliE_EEviT1_,(.L_x_36156 - _ZN2at6native18elementwise_kernelILi128ELi4EZNS0_15gpu_kernel_implIZZZNS0_23bitwise_not_kernel_cudaERNS_18TensorIteratorBaseEENKUlvE_clEvENKUlvE1_clEvEUliE_EEvS4_RKT_EUliE_EEviT1_)
        .other          _ZN2at6native18elementwise_kernelILi128ELi4EZNS0_15gpu_kernel_implIZZZNS0_23bitwise_not_kernel_cudaERNS_18TensorIteratorBaseEENKUlvE_clEvENKUlvE1_clEvEUliE_EEvS4_RKT_EUliE_EEviT1_,@"STO_CUDA_ENTRY STV_DEFAULT"
_ZN2at6native18elementwise_kernelILi128ELi4EZNS0_15gpu_kernel_implIZZZNS0_23bitwise_not_kernel_cudaERNS_18TensorIteratorBaseEENKUlvE_clEvENKUlvE1_clEvEUliE_EEvS4_RKT_EUliE_EEviT1_:
.text._ZN2at6native18elementwise_kernelILi128ELi4EZNS0_15gpu_kernel_implIZZZNS0_23bitwise_not_kernel_cudaERNS_18TensorIteratorBaseEENKUlvE_clEvENKUlvE1_clEvEUliE_EEvS4_RKT_EUliE_EEviT1_:
        /* <DEDUP_REMOVED lines=319> */
.L_x_33435:
        /* <DEDUP_REMOVED lines=16> */
.L_x_33439:
[----:B------:R0:W5:Y:S01]  /*14f0*/  LDG.E.U8 R0, desc[UR36][R2.64] ;  /* 0x0000002402007981 */ /* 0x000162000c1e1100 */
[----:B------:R-:W-:Y:S05]  /*1500*/  BRA `(.L_x_33441) ;  /* 0x0000000c002c7947 */ /* 0x000fea0003800000 */
.L_x_33438:
        /* <DEDUP_REMOVED lines=8> */
.L_x_33443:
[----:B------:R0:W5:Y:S01]  /*1590*/  LDG.E R0, desc[UR36][R2.64] ;  /* 0x0000002402007981 */ /* 0x000162000c1e1900 */
[----:B------:R-:W-:Y:S05]  /*15a0*/  BRA `(.L_x_33441) ;  /* 0x0000000c00047947 */ /* 0x000fea0003800000 */
.L_x_33442:
[----:B------:R0:W5:Y:S01]  /*15b0*/  LDG.E.S16 R0, desc[UR36][R2.64] ;  /* 0x0000002402007981 */ /* 0x000162000c1e1700 */
[----:B------:R-:W-:Y:S05]  /*15c0*/  BRA `(.L_x_33441) ;  /* 0x0000000800fc7947 */ /* 0x000fea0003800000 */
.L_x_33437:
        /* <DEDUP_REMOVED lines=9> */
.L_x_33445:
[----:B------:R-:W2:Y:S02]  /*1660*/  LDG.E.U16 R2, desc[UR36][R2.64] ;  /* 0x0000002402027981 */ /* 0x000ea4000c1e1500 */
[----:B--2---:R-:W-:-:S06]  /*1670*/  HADD2.F32 R0, -RZ, R2.H0_H0 ;  /* 0x20000002ff007230 */ /* 0x004fcc0000004100 */
[----:B------:R-:W0:Y:S01]  /*1680*/  F2I.FTZ.TRUNC.NTZ R0, R0 ;  /* 0x0000000000007305 */ /* 0x000e22000021f100 */
[----:B------:R-:W-:Y:S05]  /*1690*/  BRA `(.L_x_33441) ;  /* 0x0000000800c87947 */ /* 0x000fea0003800000 */
.L_x_33444:
        /* <DEDUP_REMOVED lines=9> */
.L_x_33447:
[----:B------:R-:W2:Y:S02]  /*1730*/  LDG.E.U16 R2, desc[UR36][R2.64] ;  /* 0x0000002402027981 */ /* 0x000ea4000c1e1500 */
[----:B--2---:R-:W-:-:S06]  /*1740*/  HADD2.F32 R0, -RZ, R2.H0_H0 ;  /* 0x20000002ff007230 */ /* 0x004fcc0000004100 */
[----:B------:R-:W0:Y:S01]  /*1750*/  F2I.FTZ.TRUNC.NTZ R0, R0 ;  /* 0x0000000000007305 */ /* 0x000e22000021f100 */
[----:B------:R-:W-:Y:S05]  /*1760*/  BRA `(.L_x_33441) ;  /* 0x0000000800947947 */ /* 0x000fea0003800000 */
.L_x_33446:
[----:B------:R-:W2:Y:S02]  /*1770*/  LDG.E.64 R2, desc[UR36][R2.64] ;  /* 0x0000002402027981 */ /* 0x000ea4000c1e1b00 */
[----:B--2---:R0:W1:Y:S02]  /*1780*/  F2I.F64.TRUNC R0, R2 ;  /* 0x0000000200007311 */ /* 0x004064000030d100 */
[----:B01----:R-:W-:Y:S05]  /*1790*/  BRA `(.L_x_33441) ;  /* 0x0000000800887947 */ /* 0x003fea0003800000 */
.L_x_33436:
        /* <DEDUP_REMOVED lines=12> */
.L_x_33450:
[----:B------:R-:W2:Y:S02]  /*1860*/  LDG.E.64 R2, desc[UR36][R2.64] ;  /* 0x0000002402027981 */ /* 0x000ea4000c1e1b00 */
[----:B--2---:R0:W1:Y:S02]  /*1870*/  F2I.F64.TRUNC R0, R2 ;  /* 0x0000000200007311 */ /* 0x004064000030d100 */
[----:B01----:R-:W-:Y:S05]  /*1880*/  BRA `(.L_x_33441) ;  /* 0x00000008004c7947 */ /* 0x003fea0003800000 */
.L_x_33449:
        /* <DEDUP_REMOVED lines=26> */
.L_x_33452:
        /* <DEDUP_REMOVED lines=13> */
.L_x_33451:
[----:B------:R-:W2:Y:S02]  /*1b00*/  LDG.E.U16 R0, desc[UR36][R2.64] ;  /* 0x0000002402007981 */ /* 0x000ea4000c1e1500 */
[----:B--2---:R-:W-:-:S06]  /*1b10*/  IMAD.U32 R0, R0, 0x10000, RZ ;  /* 0x0001000000007824 */ /* 0x004fcc00078e00ff */
[----:B------:R-:W0:Y:S01]  /*1b20*/  F2I.FTZ.TRUNC.NTZ R0, R0 ;  /* 0x0000000000007305 */ /* 0x000e22000021f100 */
[----:B------:R-:W-:Y:S05]  /*1b30*/  BRA `(.L_x_33441) ;  /* 0x0000000400a07947 */ /* 0x000fea0003800000 */
.L_x_33448:
        /* <DEDUP_REMOVED lines=10> */
.L_x_33455:
        /* <DEDUP_REMOVED lines=21> */
.L_x_33459:
[----:B------:R-:W-:Y:S05]  /*1d30*/  BSYNC.RECONVERGENT B1 ;  /* 0x0000000000017941 */ /* 0x000fea0003800200 */
.L_x_33458:
[----:B------:R-:W-:Y:S02]  /*1d40*/  SHF.L.U32 R0, R0, 0x14, RZ ;  /* 0x0000001400007819 */ /* 0x000fe400000006ff */
[----:B------:R-:W-:-:S04]  /*1d50*/  LEA R2, R2, 0x3b800000, 0x17 ;  /* 0x3b80000002027811 */ /* 0x000fc800078eb8ff */
[----:B------:R-:W-:-:S07]  /*1d60*/  LOP3.LUT R0, R2, R0, R7, 0xfe, !PT ;  /* 0x0000000002007212 */ /* 0x000fce00078efe07 */
.L_x_33457:
[----:B------:R-:W-:Y:S05]  /*1d70*/  BSYNC.RECONVERGENT B0 ;  /* 0x0000000000007941 */ /* 0x000fea0003800200 */
.L_x_33456:
[----:B------:R-:W1:Y:S01]  /*1d80*/  F2I.FTZ.TRUNC.NTZ R0, R0 ;  /* 0x0000000000007305 */ /* 0x000e62000021f100 */
[----:B------:R-:W-:Y:S05]  /*1d90*/  BRA `(.L_x_33441) ;  /* 0x0000000400087947 */ /* 0x000fea0003800000 */
.L_x_33454:
        /* <DEDUP_REMOVED lines=21> */
.L_x_33463:
[----:B------:R-:W-:Y:S05]  /*1ef0*/  BSYNC.RECONVERGENT B1 ;  /* 0x0000000000017941 */ /* 0x000fea0003800200 */
.L_x_33462:
[----:B------:R-:W-:Y:S01]  /*1f00*/  IMAD.SHL.U32 R0, R0, 0x200000, RZ ;  /* 0x0020000000007824 */ /* 0x000fe200078e00ff */
[----:B------:R-:W-:-:S04]  /*1f10*/  LEA R2, R2, 0x37800000, 0x17 ;  /* 0x3780000002027811 */ /* 0x000fc800078eb8ff */
[----:B------:R-:W-:-:S07]  /*1f20*/  LOP3.LUT R0, R2, R0, R7, 0xfe, !PT ;  /* 0x0000000002007212 */ /* 0x000fce00078efe07 */
.L_x_33461:
[----:B------:R-:W-:Y:S05]  /*1f30*/  BSYNC.RECONVERGENT B0 ;  /* 0x0000000000007941 */ /* 0x000fea0003800200 */
.L_x_33460:
[----:B------:R-:W2:Y:S01]  /*1f40*/  F2I.FTZ.TRUNC.NTZ R0, R0 ;  /* 0x0000000000007305 */ /* 0x000ea2000021f100 */
[----:B------:R-:W-:Y:S05]  /*1f50*/  BRA `(.L_x_33441) ;  /* 0x0000000000987947 */ /* 0x000fea0003800000 */
.L_x_33453:
[----:B------:R-:W-:-:S09]  /*1f60*/  UISETP.NE.AND UP0, UPT, UR4, 0x1c, UPT ;  /* 0x0000001c0400788c */ /* 0x000fd2000bf05270 */
[----:B------:R-:W-:Y:S05]  /*1f70*/  BRA.U !UP0, `(.L_x_33464) ;  /* 0x00000001088c7547 */ /* 0x000fea000b800000 */
[----:B------:R-:W-:-:S09]  /*1f80*/  UISETP.NE.AND UP0, UPT, UR4, 0x1d, UPT ;  /* 0x0000001d0400788c */ /* 0x000fd2000bf05270 */
[----:B------:R-:W-:Y:S05]  /*1f90*/  BRA.U !UP0, `(.L_x_33465) ;  /* 0x00000001087c7547 */ /* 0x000fea000b800000 */
[----:B------:R-:W-:-:S09]  /*1fa0*/  UISETP.NE.AND UP0, UPT, UR4, 0x2c, UPT ;  /* 0x0000002c0400788c */ /* 0x000fd2000bf05270 */
[----:B------:R-:W-:Y:S05]  /*1fb0*/  BRA.U !UP0, `(.L_x_33466) ;  /* 0x0000000108487547 */ /* 0x000fea000b800000 */
.L_x_33440:
        /* <DEDUP_REMOVED lines=16> */
.L_x_33467:
[----:B------:R-:W-:Y:S01]  /*20c0*/  IMAD.MOV.U32 R0, RZ, RZ, RZ ;  /* 0x000000ffff007224 */ /* 0x000fe200078e00ff */
[----:B------:R-:W-:Y:S06]  /*20d0*/  BRA `(.L_x_33441) ;  /* 0x0000000000387947 */ /* 0x000fec0003800000 */
.L_x_33466:
        /* <DEDUP_REMOVED lines=8> */
.L_x_33469:
[----:B------:R-:W-:Y:S05]  /*2160*/  BSYNC.RECONVERGENT B0 ;  /* 0x0000000000007941 */ /* 0x000fea0003800200 */
.L_x_33468:
[----:B------:R-:W4:Y:S01]  /*2170*/  F2I.FTZ.TRUNC.NTZ R0, R0 ;  /* 0x0000000000007305 */ /* 0x000f22000021f100 */
[----:B------:R-:W-:Y:S05]  /*2180*/  BRA `(.L_x_33441) ;  /* 0x00000000000c7947 */ /* 0x000fea0003800000 */
.L_x_33465:
[----:B------:R0:W5:Y:S01]  /*2190*/  LDG.E R0, desc[UR36][R2.64] ;  /* 0x0000002402007981 */ /* 0x000162000c1e1900 */
[----:B------:R-:W-:Y:S05]  /*21a0*/  BRA `(.L_x_33441) ;  /* 0x0000000000047947 */ /* 0x000fea0003800000 */
.L_x_33464:
[----:B------:R3:W5:Y:S02]  /*21b0*/  LDG.E R0, desc[UR36][R2.64] ;  /* 0x0000002402007981 */ /* 0x000764000c1e1900 */
.L_x_33441:
[----:B------:R-:W3:Y:S01]  /*21c0*/  LDCU.64 UR6, c[0x0][0x580] ;  /* 0x0000b000ff0677ac */ /* 0x000ee20008000a00 */
[----:B012-45:R-:W-:Y:S01]  /*21d0*/  LOP3.LUT R4, RZ, R0, RZ, 0x33, !PT ;  /* 0x00000000ff047212 */ /* 0x037fe200078e33ff */
[----:B------:R-:W-:-:S04]  /*21e0*/  UPRMT UR4, UR42, 0x9910, URZ ;  /* 0x000099102a047896 */ /* 0x000fc800080000ff */
[----:B------:R-:W-:Y:S01]  /*21f0*/  UISETP.GT.AND UP0, UPT, UR4, 0x9, UPT ;  /* 0x000000090400788c */ /* 0x000fe2000bf04270 */
[----:B---3--:R-:W-:-:S05]  /*2200*/  IADD3 R2, P0, PT, R16, UR6, RZ ;  /* 0x0000000610027c10 */ /* 0x008fca000ff1e0ff */
        /* <DEDUP_REMOVED lines=12> */
.L_x_33473:
[----:B------:R3:W-:Y:S01]  /*22d0*/  STG.E.U8 desc[UR36][R2.64], R4 ;  /* 0x0000000402007986 */ /* 0x0007e2000c101124 */
[----:B------:R-:W-:Y:S05]  /*22e0*/  BRA `(.L_x_33475) ;  /* 0x0000000c003c7947 */ /* 0x000fea0003800000 */
.L_x_33472:
        /* <DEDUP_REMOVED lines=9> */
.L_x_33477:
[----:B------:R1:W-:Y:S01]  /*2380*/  STG.E desc[UR36][R2.64], R4 ;  /* 0x0000000402007986 */ /* 0x0003e2000c101924 */
[----:B------:R-:W-:Y:S05]  /*2390*/  BRA `(.L_x_33475) ;  /* 0x0000000c00107947 */ /* 0x000fea0003800000 */
.L_x_33476:
[----:B------:R2:W-:Y:S01]  /*23a0*/  STG.E.U16 desc[UR36][R2.64], R4 ;  /* 0x0000000402007986 */ /* 0x0005e2000c101524 */
[----:B------:R-:W-:Y:S05]  /*23b0*/  BRA `(.L_x_33475) ;  /* 0x0000000c00087947 */ /* 0x000fea0003800000 */
.L_x_33471:
        /* <DEDUP_REMOVED lines=9> */
.L_x_33479:
[----:B------:R-:W-:-:S04]  /*2450*/  I2FP.F32.S32 R0, R4 ;  /* 0x0000000400007245 */ /* 0x000fc80000201400 */
[----:B------:R-:W-:-:S05]  /*2460*/  F2FP.F16.F32.PACK_AB R0, RZ, R0 ;  /* 0x00000000ff00723e */ /* 0x000fca00000000ff */
[----:B------:R0:W-:Y:S01]  /*2470*/  STG.E.U16 desc[UR36][R2.64], R0 ;  /* 0x0000000002007986 */ /* 0x0001e2000c101524 */
[----:B------:R-:W-:Y:S05]  /*2480*/  BRA `(.L_x_33475) ;  /* 0x0000000800d47947 */ /* 0x000fea0003800000 */
.L_x_33478:
        /* <DEDUP_REMOVED lines=10> */
.L_x_33481:
[----:B------:R-:W-:-:S04]  /*2530*/  I2FP.F32.S32 R4, R4 ;  /* 0x0000000400047245 */ /* 0x000fc80000201400 */
[----:B------:R-:W-:-:S04]  /*2540*/  F2FP.F16.F32.PACK_AB R5, RZ, R4 ;  /* 0x00000004ff05723e */ /* 0x000fc800000000ff */
[----:B------:R-:W-:-:S05]  /*2550*/  PRMT R5, R5, 0x5410, RZ ;  /* 0x0000541005057816 */ /* 0x000fca00000000ff */
[----:B------:R0:W-:Y:S01]  /*2560*/  STG.E desc[UR36][R2.64], R5 ;  /* 0x0000000502007986 */ /* 0x0001e2000c101924 */
[----:B------:R-:W-:Y:S05]  /*2570*/  BRA `(.L_x_33475) ;  /* 0x0000000800987947 */ /* 0x000fea0003800000 */
.L_x_33480:
[----:B------:R-:W0:Y:S02]  /*2580*/  I2F.F64 R4, R4 ;  /* 0x0000000400047312 */ /* 0x000e240000201c00 */
[----:B0-----:R0:W-:Y:S01]  /*2590*/  STG.E.64 desc[UR36][R2.64], R4 ;  /* 0x0000000402007986 */ /* 0x0011e2000c101b24 */
[----:B------:R-:W-:Y:S05]  /*25a0*/  BRA `(.L_x_33475) ;  /* 0x00000008008c7947 */ /* 0x000fea0003800000 */
.L_x_33470:
        /* <DEDUP_REMOVED lines=8> */
[----:B------:R-:W-:-:S04]  /*2630*/  ISETP.NE.AND P0, PT, R0, -0x1, PT ;  /* 0xffffffff0000780c */ /* 0x000fc80003f05270 */
[----:B------:R-:W-:-:S05]  /*2640*/  SEL R5, RZ, 0x1, !P0 ;  /* 0x00000001ff057807 */ /* 0x000fca0004000000 */
[----:B------:R0:W-:Y:S01]  /*2650*/  STG.E.U8 desc[UR36][R2.64], R5 ;  /* 0x0000000502007986 */ /* 0x0001e2000c101124 */
[----:B------:R-:W-:Y:S05]  /*2660*/  BRA `(.L_x_33475) ;  /* 0x00000008005c7947 */ /* 0x000fea0003800000 */
.L_x_33484:
[----:B------:R-:W-:Y:S01]  /*2670*/  CS2R R6, SRZ ;  /* 0x0000000000067805 */ /* 0x000fe2000001ff00 */
[----:B------:R-:W0:Y:S04]  /*2680*/  I2F.F64 R4, R4 ;  /* 0x0000000400047312 */ /* 0x000e280000201c00 */
[----:B0-----:R0:W-:Y:S01]  /*2690*/  STG.E.128 desc[UR36][R2.64], R4 ;  /* 0x0000000402007986 */ /* 0x0011e2000c101d24 */
[----:B------:R-:W-:Y:S05]  /*26a0*/  BRA `(.L_x_33475) ;  /* 0x00000008004c7947 */ /* 0x000fea0003800000 */
.L_x_33483:
        /* <DEDUP_REMOVED lines=19> */
.L_x_33488:
[----:B------:R-:W-:Y:S05]  /*27e0*/  BSYNC.RECONVERGENT B0 ;  /* 0x0000000000007941 */ /* 0x000fea0003800200 */
.L_x_33487:
[----:B------:R-:W-:-:S05]  /*27f0*/  LOP3.LUT R5, R0, 0x80, R5, 0xf8, !PT ;  /* 0x0000008000057812 */ /* 0x000fca00078ef805 */
[----:B------:R0:W-:Y:S01]  /*2800*/  STG.E.U8 desc[UR36][R2.64], R5 ;  /* 0x0000000502007986 */ /* 0x0001e2000c101124 */
[----:B------:R-:W-:Y:S05]  /*2810*/  BRA `(.L_x_33475) ;  /* 0x0000000400f07947 */ /* 0x000fea0003800000 */
.L_x_33486:
        /* <DEDUP_REMOVED lines=15> */
.L_x_33490:
[----:B------:R-:W-:Y:S05]  /*2910*/  BSYNC.RECONVERGENT B0 ;  /* 0x0000000000007941 */ /* 0x000fea0003800200 */
.L_x_33489:
[----:B------:R-:W-:-:S05]  /*2920*/  LOP3.LUT R5, R0, 0x80, R5, 0xf8, !PT ;  /* 0x0000008000057812 */ /* 0x000fca00078ef805 */
[----:B------:R0:W-:Y:S01]  /*2930*/  STG.E.U8 desc[UR36][R2.64], R5 ;  /* 0x0000000502007986 */ /* 0x0001e2000c101124 */
[----:B------:R-:W-:Y:S05]  /*2940*/  BRA `(.L_x_33475) ;  /* 0x0000000400a47947 */ /* 0x000fea0003800000 */
.L_x_33485:
[----:B------:R-:W-:-:S04]  /*2950*/  I2FP.F32.S32 R0, R4 ;  /* 0x0000000400007245 */ /* 0x000fc80000201400 */
[----:B------:R-:W-:-:S05]  /*2960*/  F2FP.BF16.F32.PACK_AB R0, RZ, R0 ;  /* 0x00000000ff00723e */ /* 0x000fca00000010ff */
[----:B------:R0:W-:Y:S01]  /*2970*/  STG.E.U16 desc[UR36][R2.64], R0 ;  /* 0x0000000002007986 */ /* 0x0001e2000c101524 */
[----:B------:R-:W-:Y:S05]  /*2980*/  BRA `(.L_x_33475) ;  /* 0x0000000400947947 */ /* 0x000fea0003800000 */
.L_x_33482:
        /* <DEDUP_REMOVED lines=10> */
.L_x_33493:
        /* <DEDUP_REMOVED lines=13> */
.L_x_33496:
[----:B------:R-:W-:-:S04]  /*2b00*/  SHF.R.U32.HI R0, RZ, 0x14, R5 ;  /* 0x00000014ff007819 */ /* 0x000fc80000011605 */
[----:B------:R-:W-:-:S04]  /*2b10*/  LOP3.LUT R0, R0, 0x1, RZ, 0xc0, !PT ;  /* 0x0000000100007812 */ /* 0x000fc800078ec0ff */
[----:B------:R-:W-:-:S04]  /*2b20*/  IADD3 R0, PT, PT, R5, 0x487ffff, R0 ;  /* 0x0487ffff05007810 */ /* 0x000fc80007ffe000 */
[----:B------:R-:W-:-:S04]  /*2b30*/  SHF.R.U32.HI R0, RZ, 0x14, R0 ;  /* 0x00000014ff007819 */ /* 0x000fc80000011600 */
[----:B------:R-:W-:-:S07]  /*2b40*/  LOP3.LUT R4, R0, 0xff, RZ, 0xc0, !PT ;  /* 0x000000ff00047812 */ /* 0x000fce00078ec0ff */
.L_x_33497:
[----:B------:R-:W-:-:S04]  /*2b50*/  SHF.R.U32.HI R5, RZ, 0x18, R5 ;  /* 0x00000018ff057819 */ /* 0x000fc80000011605 */
[----:B------:R-:W-:-:S04]  /*2b60*/  LOP3.LUT R4, R4, 0x80, R5, 0xf8, !PT ;  /* 0x0000008004047812 */ /* 0x000fc800078ef805 */
[----:B------:R-:W-:-:S07]  /*2b70*/  PRMT R0, R4, 0x7610, R0 ;  /* 0x0000761004007816 */ /* 0x000fce0000000000 */
.L_x_33495:
[----:B------:R-:W-:Y:S05]  /*2b80*/  BSYNC.RECONVERGENT B0 ;  /* 0x0000000000007941 */ /* 0x000fea0003800200 */
.L_x_33494:
[----:B------:R0:W-:Y:S01]  /*2b90*/  STG.E.U8 desc[UR36][R2.64], R0 ;  /* 0x0000000002007986 */ /* 0x0001e2000c101124 */
[----:B------:R-:W-:Y:S05]  /*2ba0*/  BRA `(.L_x_33475) ;  /* 0x00000004000c7947 */ /* 0x000fea0003800000 */
.L_x_33492:
        /* <DEDUP_REMOVED lines=13> */
.L_x_33500:
[----:B------:R-:W-:-:S04]  /*2c80*/  SHF.R.U32.HI R0, RZ, 0x15, R5 ;  /* 0x00000015ff007819 */ /* 0x000fc80000011605 */
[----:B------:R-:W-:-:S04]  /*2c90*/  LOP3.LUT R0, R0, 0x1, RZ, 0xc0, !PT ;  /* 0x0000000100007812 */ /* 0x000fc800078ec0ff */
[----:B------:R-:W-:-:S04]  /*2ca0*/  IADD3 R0, PT, PT, R5, 0x88fffff, R0 ;  /* 0x088fffff05007810 */ /* 0x000fc80007ffe000 */
[----:B------:R-:W-:-:S04]  /*2cb0*/  SHF.R.U32.HI R0, RZ, 0x15, R0 ;  /* 0x00000015ff007819 */ /* 0x000fc80000011600 */
[----:B------:R-:W-:-:S07]  /*2cc0*/  LOP3.LUT R4, R0, 0xff, RZ, 0xc0, !PT ;  /* 0x000000ff00047812 */ /* 0x000fce00078ec0ff */
.L_x_33501:
[----:B------:R-:W-:-:S04]  /*2cd0*/  SHF.R.U32.HI R5, RZ, 0x18, R5 ;  /* 0x00000018ff057819 */ /* 0x000fc80000011605 */
[----:B------:R-:W-:-:S04]  /*2ce0*/  LOP3.LUT R4, R4, 0x80, R5, 0xf8, !PT ;  /* 0x0000008004047812 */ /* 0x000fc800078ef805 */
[----:B------:R-:W-:-:S07]  /*2cf0*/  PRMT R0, R4, 0x7610, R0 ;  /* 0x0000761004007816 */ /* 0x000fce0000000000 */
.L_x_33499:
[----:B------:R-:W-:Y:S05]  /*2d00*/  BSYNC.RECONVERGENT B0 ;  /* 0x0000000000007941 */ /* 0x000fea0003800200 */
.L_x_33498:
[----:B------:R0:W-:Y:S01]  /*2d10*/  STG.E.U8 desc[UR36][R2.64], R0 ;  /* 0x0000000002007986 */ /* 0x0001e2000c101124 */
[----:B------:R-:W-:Y:S05]  /*2d20*/  BRA `(.L_x_33475) ;  /* 0x0000000000ac7947 */ /* 0x000fea0003800000 */
.L_x_33491:
[----:B------:R-:W-:-:S09]  /*2d30*/  UISETP.NE.AND UP0, UPT, UR4, 0x1c, UPT ;  /* 0x0000001c0400788c */ /* 0x000fd2000bf05270 */
[----:B------:R-:W-:Y:S05]  /*2d40*/  BRA.U !UP0, `(.L_x_33502) ;  /* 0x0000000108a07547 */ /* 0x000fea000b800000 */
[----:B------:R-:W-:-:S09]  /*2d50*/  UISETP.NE.AND UP0, UPT, UR4, 0x1d, UPT ;  /* 0x0000001d0400788c */ /* 0x000fd2000bf05270 */
[----:B------:R-:W-:Y:S05]  /*2d60*/  BRA.U !UP0, `(.L_x_33503) ;  /* 0x00000001088c7547 */ /* 0x000fea000b800000 */
[----:B------:R-:W-:-:S09]  /*2d70*/  UISETP.NE.AND UP0, UPT, UR4, 0x2c, UPT ;  /* 0x0000002c0400788c */ /* 0x000fd2000bf05270 */
[----:B------:R-:W-:Y:S05]  /*2d80*/  BRA.U !UP0, `(.L_x_33504) ;  /* 0x0000000108447547 */ /* 0x000fea000b800000 */
.L_x_33474:
        /* <DEDUP_REMOVED lines=16> */
.L_x_33505:
[----:B------:R-:W-:Y:S05]  /*2e90*/  BRA `(.L_x_33475) ;  /* 0x0000000000507947 */ /* 0x000fea0003800000 */
.L_x_33504:
        /* <DEDUP_REMOVED lines=16> */
.L_x_33503:
[----:B------:R-:W-:-:S05]  /*2fa0*/  SHF.R.S32.HI R5, RZ, 0x1f, R4 ;  /* 0x0000001fff057819 */ /* 0x000fca0000011404 */
[----:B------:R0:W-:Y:S01]  /*2fb0*/  STG.E.64 desc[UR36][R2.64], R4 ;  /* 0x0000000402007986 */ /* 0x0001e2000c101b24 */
[----:B------:R-:W-:Y:S05]  /*2fc0*/  BRA `(.L_x_33475) ;  /* 0x0000000000047947 */ /* 0x000fea0003800000 */
.L_x_33502:
[----:B------:R0:W-:Y:S02]  /*2fd0*/  STG.E desc[UR36][R2.64], R4 ;  /* 0x0000000402007986 */ /* 0x0001e4000c101924 */
.L_x_33475:
[----:B------:R-:W-:-:S07]  /*2fe0*/  VIADD R17, R17, 0x80 ;  /* 0x0000008011117836 */ /* 0x000fce0000000000 */
.L_x_33434:
[----:B------:R-:W-:Y:S05]  /*2ff0*/  BSYNC.RECONVERGENT B6 ;  /* 0x0000000000067941 */ /* 0x000fea0003800200 */
.L_x_33433:
        /* <DEDUP_REMOVED lines=307> */
.L_x_33508:
        /* <DEDUP_REMOVED lines=16> */
.L_x_33512:
[----:B------:R1:W5:Y:S01]  /*4430*/  LDG.E.U8 R0, desc[UR36][R2.64] ;  /* 0x0000002402007981 */ /* 0x000362000c1e1100 */
[----:B------:R-:W-:Y:S05]  /*4440*/  BRA `(.L_x_33514) ;  /* 0x0000000c002c7947 */ /* 0x000fea0003800000 */
.L_x_33511:
        /* <DEDUP_REMOVED lines=8> */
.L_x_33516:
[----:B------:R3:W5:Y:S01]  /*44d0*/  LDG.E R0, desc[UR36][R2.64] ;  /* 0x0000002402007981 */ /* 0x000762000c1e1900 */
[----:B------:R-:W-:Y:S05]  /*44e0*/  BRA `(.L_x_33514) ;  /* 0x0000000c00047947 */ /* 0x000fea0003800000 */
.L_x_33515:
[----:B------:R2:W5:Y:S01]  /*44f0*/  LDG.E.S16 R0, desc[UR36][R2.64] ;  /* 0x0000002402007981 */ /* 0x000562000c1e1700 */
[----:B------:R-:W-:Y:S05]  /*4500*/  BRA `(.L_x_33514) ;  /* 0x0000000800fc7947 */ /* 0x000fea0003800000 */
.L_x_33510:
        /* <DEDUP_REMOVED lines=9> */
.L_x_33518:
[----:B------:R-:W2:Y:S02]  /*45a0*/  LDG.E.U16 R2, desc[UR36][R2.64] ;  /* 0x0000002402027981 */ /* 0x000ea4000c1e1500 */
[----:B--2---:R-:W-:-:S06]  /*45b0*/  HADD2.F32 R0, -RZ, R2.H0_H0 ;  /* 0x20000002ff007230 */ /* 0x004fcc0000004100 */
[----:B------:R-:W0:Y:S01]  /*45c0*/  F2I.FTZ.TRUNC.NTZ R0, R0 ;  /* 0x0000000000007305 */ /* 0x000e22000021f100 */
[----:B------:R-:W-:Y:S05]  /*45d0*/  BRA `(.L_x_33514) ;  /* 0x0000000800c87947 */ /* 0x000fea0003800000 */
.L_x_33517:
        /* <DEDUP_REMOVED lines=9> */
.L_x_33520:
[----:B------:R-:W2:Y:S02]  /*4670*/  LDG.E.U16 R2, desc[UR36][R2.64] ;  /* 0x0000002402027981 */ /* 0x000ea4000c1e1500 */
[----:B--2---:R-:W-:-:S06]  /*4680*/  HADD2.F32 R0, -RZ, R2.H0_H0 ;  /* 0x20000002ff007230 */ /* 0x004fcc0000004100 */
[----:B------:R-:W0:Y:S01]  /*4690*/  F2I.FTZ.TRUNC.NTZ R0, R0 ;  /* 0x0000000000007305 */ /* 0x000e22000021f100 */
[----:B------:R-:W-:Y:S05]  /*46a0*/  BRA `(.L_x_33514) ;  /* 0x0000000800947947 */ /* 0x000fea0003800000 */
.L_x_33519:
[----:B------:R-:W2:Y:S02]  /*46b0*/  LDG.E.64 R2, desc[UR36][R2.64] ;  /* 0x0000002402027981 */ /* 0x000ea4000c1e1b00 */
[----:B--2---:R0:W1:Y:S02]  /*46c0*/  F2I.F64.TRUNC R0, R2 ;  /* 0x0000000200007311 */ /* 0x004064000030d100 */
[----:B01----:R-:W-:Y:S05]  /*46d0*/  BRA `(.L_x_33514) ;  /* 0x0000000800887947 */ /* 0x003fea0003800000 */
.L_x_33509:
        /* <DEDUP_REMOVED lines=12> */
.L_x_33523:
[----:B------:R-:W2:Y:S02]  /*47a0*/  LDG.E.64 R2, desc[UR36][R2.64] ;  /* 0x0000002402027981 */ /* 0x000ea4000c1e1b00 */
[----:B--2---:R0:W1:Y:S02]  /*47b0*/  F2I.F64.TRUNC R0, R2 ;  /* 0x0000000200007311 */ /* 0x004064000030d100 */
[----:B01----:R-:W-:Y:S05]  /*47c0*/  BRA `(.L_x_33514) ;  /* 0x00000008004c7947 */ /* 0x003fea0003800000 */
.L_x_33522:
        /* <DEDUP_REMOVED lines=26> */
.L_x_33525:
        /* <DEDUP_REMOVED lines=13> */
.L_x_33524:
[----:B------:R-:W2:Y:S02]  /*4a40*/  LDG.E.U16 R0, desc[UR36][R2.64] ;  /* 0x0000002402007981 */ /* 0x000ea4000c1e1500 */
[----:B--2---:R-:W-:-:S06]  /*4a50*/  IMAD.U32 R0, R0, 0x10000, RZ ;  /* 0x0001000000007824 */ /* 0x004fcc00078e00ff */
[----:B------:R-:W0:Y:S01]  /*4a60*/  F2I.FTZ.TRUNC.NTZ R0, R0 ;  /* 0x0000000000007305 */ /* 0x000e22000021f100 */
[----:B------:R-:W-:Y:S05]  /*4a70*/  BRA `(.L_x_33514) ;  /* 0x0000000400a07947 */ /* 0x000fea0003800000 */
.L_x_33521:
        /* <DEDUP_REMOVED lines=10> */
.L_x_33528:
        /* <DEDUP_REMOVED lines=21> */
.L_x_33532:
[----:B------:R-:W-:Y:S05]  /*4c70*/  BSYNC.RECONVERGENT B1 ;  /* 0x0000000000017941 */ /* 0x000fea0003800200 */
.L_x_33531:
[----:B------:R-:W-:Y:S02]  /*4c80*/  SHF.L.U32 R0, R0, 0x14, RZ ;  /* 0x0000001400007819 */ /* 0x000fe400000006ff */
[----:B------:R-:W-:-:S04]  /*4c90*/  LEA R2, R2, 0x3b800000, 0x17 ;  /* 0x3b80000002027811 */ /* 0x000fc800078eb8ff */
[----:B------:R-:W-:-:S07]  /*4ca0*/  LOP3.LUT R0, R2, R0, R7, 0xfe, !PT ;  /* 0x0000000002007212 */ /* 0x000fce00078efe07 */
.L_x_33530:
[----:B------:R-:W-:Y:S05]  /*4cb0*/  BSYNC.RECONVERGENT B0 ;  /* 0x0000000000007941 */ /* 0x000fea0003800200 */
.L_x_33529:
[----:B------:R-:W0:Y:S01]  /*4cc0*/  F2I.FTZ.TRUNC.NTZ R0, R0 ;  /* 0x0000000000007305 */ /* 0x000e22000021f100 */
[----:B------:R-:W-:Y:S05]  /*4cd0*/  BRA `(.L_x_33514) ;  /* 0x0000000400087947 */ /* 0x000fea0003800000 */
.L_x_33527:
        /* <DEDUP_REMOVED lines=21> */
.L_x_33536:
[----:B------:R-:W-:Y:S05]  /*4e30*/  BSYNC.RECONVERGENT B1 ;  /* 0x0000000000017941 */ /* 0x000fea0003800200 */
.L_x_33535:
[----:B------:R-:W-:Y:S01]  /*4e40*/  IMAD.SHL.U32 R0, R0, 0x200000, RZ ;  /* 0x0020000000007824 */ /* 0x000fe200078e00ff */
[----:B------:R-:W-:-:S04]  /*4e50*/  LEA R2, R2, 0x37800000, 0x17 ;  /* 0x3780000002027811 */ /* 0x000fc800078eb8ff */
[----:B------:R-:W-:-:S07]  /*4e60*/  LOP3.LUT R0, R2, R0, R7, 0xfe, !PT ;  /* 0x0000000002007212 */ /* 0x000fce00078efe07 */
.L_x_33534:
[----:B------:R-:W-:Y:S05]  /*4e70*/  BSYNC.RECONVERGENT B0 ;  /* 0x0000000000007941 */ /* 0x000fea0003800200 */
.L_x_33533:
[----:B------:R-:W0:Y:S01]  /*4e80*/  F2I.FTZ.TRUNC.NTZ R0, R0 ;  /* 0x0000000000007305 */ /* 0x000e22000021f100 */
[----:B------:R-:W-:Y:S05]  /*4e90*/  BRA `(.L_x_33514) ;  /* 0x0000000000987947 */ /* 0x000fea0003800000 */
.L_x_33526:
        /* <DEDUP_REMOVED lines=14> */
.L_x_33540:
[----:B------:R-:W-:Y:S05]  /*4f80*/  BSYNC.RECONVERGENT B0 ;  /* 0x0000000000007941 */ /* 0x000fea0003800200 */
.L_x_33539:
[----:B------:R-:W0:Y:S01]  /*4f90*/  F2I.FTZ.TRUNC.NTZ R0, R0 ;  /* 0x0000000000007305 */ /* 0x000e22000021f100 */
[----:B------:R-:W-:Y:S05]  /*4fa0*/  BRA `(.L_x_33514) ;  /* 0x0000000000547947 */ /* 0x000fea0003800000 */
.L_x_33513:
        /* <DEDUP_REMOVED lines=16> */
.L_x_33541:
[----:B------:R-:W-:Y:S01]  /*50b0*/  MOV R0, RZ ;  /* 0x000000ff00007202 */ /* 0x000fe20000000f00 */
[----:B------:R-:W-:Y:S06]  /*50c0*/  BRA `(.L_x_33514) ;  /* 0x00000000000c7947 */ /* 0x000fec0003800000 */
.L_x_33538:
[----:B------:R0:W5:Y:S01]  /*50d0*/  LDG.E R0, desc[UR36][R2.64] ;  /* 0x0000002402007981 */ /* 0x000162000c1e1900 */
[----:B------:R-:W-:Y:S05]  /*50e0*/  BRA `(.L_x_33514) ;  /* 0x0000000000047947 */ /* 0x000fea0003800000 */
.L_x_33537:
[----:B------:R0:W5:Y:S02]  /*50f0*/  LDG.E R0, desc[UR36][R2.64] ;  /* 0x0000002402007981 */ /* 0x000164000c1e1900 */
.L_x_33514:
[----:B------:R-:W1:Y:S01]  /*5100*/  LDCU.64 UR6, c[0x0][0x580] ;  /* 0x0000b000ff0677ac */ /* 0x000e620008000a00 */
[----:B0----5:R-:W-:Y:S01]  /*5110*/  LOP3.LUT R4, RZ, R0, RZ, 0x33, !PT ;  /* 0x00000000ff047212 */ /* 0x021fe200078e33ff */
        /* <DEDUP_REMOVED lines=15> */
.L_x_33545:
[----:B------:R0:W-:Y:S01]  /*5210*/  STG.E.U8 desc[UR36][R2.64], R4 ;  /* 0x0000000402007986 */ /* 0x0001e2000c101124 */
[----:B------:R-:W-:Y:S05]  /*5220*/  BRA `(.L_x_33547) ;  /* 0x0000000c00387947 */ /* 0x000fea0003800000 */
.L_x_33544:
        /* <DEDUP_REMOVED lines=9> */
.L_x_33549:
[----:B------:R0:W-:Y:S01]  /*52c0*/  STG.E desc[UR36][R2.64], R4 ;  /* 0x0000000402007986 */ /* 0x0001e2000c101924 */
[----:B------:R-:W-:Y:S05]  /*52d0*/  BRA `(.L_x_33547) ;  /* 0x0000000c000c7947 */ /* 0x000fea0003800000 */
.L_x_33548:
[----:B------:R0:W-:Y:S01]  /*52e0*/  STG.E.U16 desc[UR36][R2.64], R4 ;  /* 0x0000000402007986 */ /* 0x0001e2000c101524 */
[----:B------:R-:W-:Y:S05]  /*52f0*/  BRA `(.L_x_33547) ;  /* 0x0000000c00047947 */ /* 0x000fea0003800000 */
.L_x_33543:
        /* <DEDUP_REMOVED lines=9> */
.L_x_33551:
[----:B------:R-:W-:-:S04]  /*5390*/  I2FP.F32.S32 R0, R4 ;  /* 0x0000000400007245 */ /* 0x000fc80000201400 */
[----:B------:R-:W-:-:S05]  /*53a0*/  F2FP.F16.F32.PACK_AB R0, RZ, R0 ;  /* 0x00000000ff00723e */ /* 0x000fca00000000ff */
[----:B------:R0:W-:Y:S01]  /*53b0*/  STG.E.U16 desc[UR36][R2.64], R0 ;  /* 0x0000000002007986 */ /* 0x0001e2000c101524 */
[----:B------:R-:W-:Y:S05]  /*53c0*/  BRA `(.L_x_33547) ;  /* 0x0000000800d07947 */ /* 0x000fea0003800000 */
.L_x_33550:
        /* <DEDUP_REMOVED lines=10> */
.L_x_33553:
[----:B------:R-:W-:-:S04]  /*5470*/  I2FP.F32.S32 R4, R4 ;  /* 0x0000000400047245 */ /* 0x000fc80000201400 */
[----:B------:R-:W-:-:S04]  /*5480*/  F2FP.F16.F32.PACK_AB R5, RZ, R4 ;  /* 0x00000004ff05723e */ /* 0x000fc800000000ff */
[----:B------:R-:W-:-:S05]  /*5490*/  PRMT R5, R5, 0x5410, RZ ;  /* 0x0000541005057816 */ /* 0x000fca00000000ff */
[----:B------:R0:W-:Y:S01]  /*54a0*/  STG.E desc[UR36][R2.64], R5 ;  /* 0x0000000502007986 */ /* 0x0001e2000c101924 */
[----:B------:R-:W-:Y:S05]  /*54b0*/  BRA `(.L_x_33547) ;  /* 0x0000000800947947 */ /* 0x000fea0003800000 */
.L_x_33552:
[----:B------:R-:W0:Y:S02]  /*54c0*/  I2F.F64 R4, R4 ;  /* 0x0000000400047312 */ /* 0x000e240000201c00 */
[----:B0-----:R0:W-:Y:S01]  /*54d0*/  STG.E.64 desc[UR36][R2.64], R4 ;  /* 0x0000000402007986 */ /* 0x0011e2000c101b24 */
[----:B------:R-:W-:Y:S05]  /*54e0*/  BRA `(.L_x_33547) ;  /* 0x0000000800887947 */ /* 0x000fea0003800000 */
.L_x_33542:
        /* <DEDUP_REMOVED lines=12> */
.L_x_33557:
        /* <DEDUP_REMOVED lines=18> */
.L_x_33560:
[----:B------:R-:W-:-:S04]  /*56d0*/  SHF.R.U32.HI R5, RZ, 0x18, R5 ;  /* 0x00000018ff057819 */ /* 0x000fc80000011605 */
[----:B------:R-:W-:-:S07]  /*56e0*/  LOP3.LUT R0, R0, 0x80, R5, 0xf8, !PT ;  /* 0x0000008000007812 */ /* 0x000fce00078ef805 */
.L_x_33559:
[----:B------:R-:W-:Y:S05]  /*56f0*/  BSYNC.RECONVERGENT B0 ;  /* 0x0000000000007941 */ /* 0x000fea0003800200 */
.L_x_33558:
[----:B------:R0:W-:Y:S01]  /*5700*/  STG.E.U8 desc[UR36][R2.64], R0 ;  /* 0x0000000002007986 */ /* 0x0001e2000c101124 */
[----:B------:R-:W-:Y:S05]  /*5710*/  BRA `(.L_x_33547) ;  /* 0x0000000400fc7947 */ /* 0x000fea0003800000 */
.L_x_33556:
        /* <DEDUP_REMOVED lines=18> */
.L_x_33563:
[----:B------:R-:W-:-:S04]  /*5840*/  SHF.R.U32.HI R5, RZ, 0x18, R5 ;  /* 0x00000018ff057819 */ /* 0x000fc80000011605 */
[----:B------:R-:W-:-:S07]  /*5850*/  LOP3.LUT R0, R0, 0x80, R5, 0xf8, !PT ;  /* 0x0000008000007812 */ /* 0x000fce00078ef805 */
.L_x_33562:
[----:B------:R-:W-:Y:S05]  /*5860*/  BSYNC.RECONVERGENT B0 ;  /* 0x0000000000007941 */ /* 0x000fea0003800200 */
.L_x_33561:
[----:B------:R0:W-:Y:S01]  /*5870*/  STG.E.U8 desc[UR36][R2.64], R0 ;  /* 0x0000000002007986 */ /* 0x0001e2000c101124 */
[----:B------:R-:W-:Y:S05]  /*5880*/  BRA `(.L_x_33547) ;  /* 0x0000000400a07947 */ /* 0x000fea0003800000 */
.L_x_33555:
        /* <DEDUP_REMOVED lines=22> */
.L_x_33565:
[----:B------:R-:W-:-:S05]  /*59f0*/  SHF.R.S32.HI R5, RZ, 0x1f, R4 ;  /* 0x0000001fff057819 */ /* 0x000fca0000011404 */
[----:B------:R0:W-:Y:S01]  /*5a00*/  STG.E.64 desc[UR36][R2.64], R4 ;  /* 0x0000000402007986 */ /* 0x0001e2000c101b24 */
[----:B------:R-:W-:Y:S05]  /*5a10*/  BRA `(.L_x_33547) ;  /* 0x00000004003c7947 */ /* 0x000fea0003800000 */
.L_x_33564:
[----:B------:R0:W-:Y:S01]  /*5a20*/  STG.E desc[UR36][R2.64], R4 ;  /* 0x0000000402007986 */ /* 0x0001e2000c101924 */
[----:B------:R-:W-:Y:S05]  /*5a30*/  BRA `(.L_x_33547) ;  /* 0x0000000400347947 */ /* 0x000fea0003800000 */
.L_x_33554:
        /* <DEDUP_REMOVED lines=10> */
.L_x_33567:
[----:B------:R-:W-:Y:S01]  /*5ae0*/  CS2R R6, SRZ ;  /* 0x0000000000067805 */ /* 0x000fe2000001ff00 */
[----:B------:R-:W0:Y:S04]  /*5af0*/  I2F.F64 R4, R4 ;  /* 0x0000000400047312 */ /* 0x000e280000201c00 */
[----:B0-----:R4:W-:Y:S01]  /*5b00*/  STG.E.128 desc[UR36][R2.64], R4 ;  /* 0x0000000402007986 */ /* 0x0019e2000c101d24 */
[----:B------:R-:W-:Y:S05]  /*5b10*/  BRA `(.L_x_33547) ;  /* 0x0000000000fc7947 */ /* 0x000fea0003800000 */
.L_x_33566:
[----:B------:R-:W-:-:S09]  /*5b20*/  UISETP.NE.AND UP0, UPT, UR4, 0xf, UPT ;  /* 0x0000000f0400788c */ /* 0x000fd2000bf05270 */
[----:B------:R-:W-:Y:S05]  /*5b30*/  BRA.U !UP0, `(.L_x_33568) ;  /* 0x0000000108e87547 */ /* 0x000fea000b800000 */
[----:B------:R-:W-:-:S09]  /*5b40*/  UISETP.NE.AND UP0, UPT, UR4, 0x17, UPT ;  /* 0x000000170400788c */ /* 0x000fd2000bf05270 */
[----:B------:R-:W-:Y:S05]  /*5b50*/  BRA.U !UP0, `(.L_x_33569) ;  /* 0x0000000108907547 */ /* 0x000fea000b800000 */
[----:B------:R-:W-:-:S09]  /*5b60*/  UISETP.NE.AND UP0, UPT, UR4, 0x18, UPT ;  /* 0x000000180400788c */ /* 0x000fd2000bf05270 */
[----:B------:R-:W-:Y:S05]  /*5b70*/  BRA.U !UP0, `(.L_x_33570) ;  /* 0x0000000108447547 */ /* 0x000fea000b800000 */
.L_x_33546:
        /* <DEDUP_REMOVED lines=16> */
.L_x_33571:
[----:B------:R-:W-:Y:S05]  /*5c80*/  BRA `(.L_x_33547) ;  /* 0x0000000000a07947 */ /* 0x000fea0003800000 */
.L_x_33570:
        /* <DEDUP_REMOVED lines=13> */
.L_x_33573:
[----:B------:R-:W-:Y:S05]  /*5d60*/  BSYNC.RECONVERGENT B0 ;  /* 0x0000000000007941 */ /* 0x000fea0003800200 */
.L_x_33572:
[----:B------:R-:W-:-:S05]  /*5d70*/  LOP3.LUT R5, R0, 0x80, R5, 0xf8, !PT ;  /* 0x0000008000057812 */ /* 0x000fca00078ef805 */
[----:B------:R2:W-:Y:S01]  /*5d80*/  STG.E.U8 desc[UR36][R2.64], R5 ;  /* 0x0000000502007986 */ /* 0x0005e2000c101124 */
[----:B------:R-:W-:Y:S05]  /*5d90*/  BRA `(.L_x_33547) ;  /* 0x00000000005c7947 */ /* 0x000fea0003800000 */
.L_x_33569:
        /* <DEDUP_REMOVED lines=12> */
.L_x_33575:
[----:B------:R-:W-:Y:S02]  /*5e60*/  ISETP.GT.U32.AND P0, PT, R4, 0x7f800000, PT ;  /* 0x7f8000000400780c */ /* 0x000fe40003f04070 */
[----:B------:R-:W-:-:S04]  /*5e70*/  MOV R0, 0x7f ;  /* 0x0000007f00007802 */ /* 0x000fc80000000f00 */
[----:B------:R-:W-:-:S07]  /*5e80*/  SEL R0, R0, 0x7c, P0 ;  /* 0x0000007c00007807 */ /* 0x000fce0000000000 */
.L_x_33576:
[----:B------:R-:W-:Y:S05]  /*5e90*/  BSYNC.RECONVERGENT B0 ;  /* 0x0000000000007941 */ /* 0x000fea0003800200 */
.L_x_33574:
[----:B------:R-:W-:-:S04]  /*5ea0*/  SHF.R.U32.HI R5, RZ, 0x18, R5 ;  /* 0x00000018ff057819 */ /* 0x000fc80000011605 */
[----:B------:R-:W-:-:S05]  /*5eb0*/  LOP3.LUT R5, R0, 0x80, R5, 0xf8, !PT ;  /* 0x0000008000057812 */ /* 0x000fca00078ef805 */
[----:B------:R1:W-:Y:S01]  /*5ec0*/  STG.E.U8 desc[UR36][R2.64], R5 ;  /* 0x0000000502007986 */ /* 0x0003e2000c101124 */
[----:B------:R-:W-:Y:S05]  /*5ed0*/  BRA `(.L_x_33547) ;  /* 0x00000000000c7947 */ /* 0x000fea0003800000 */
.L_x_33568:
[----:B------:R-:W-:-:S04]  /*5ee0*/  I2FP.F32.S32 R0, R4 ;  /* 0x0000000400007245 */ /* 0x000fc80000201400 */
[----:B------:R-:W-:-:S05]  /*5ef0*/  F2FP.BF16.F32.PACK_AB R0, RZ, R0 ;  /* 0x00000000ff00723e */ /* 0x000fca00000010ff */
[----:B------:R0:W-:Y:S02]  /*5f00*/  STG.E.U16 desc[UR36][R2.64], R0 ;  /* 0x0000000002007986 */ /* 0x0001e4000c101524 */
.L_x_33547:
[----:B------:R-:W-:-:S07]  /*5f10*/  VIADD R17, R17, 0x80 ;  /* 0x0000008011117836 */ /* 0x000fce0000000000 */
.L_x_33507:
[----:B------:R-:W-:Y:S05]  /*5f20*/  BSYNC.RECONVERGENT B6 ;  /* 0x0000000000067941 */ /* 0x000fea0003800200 */
.L_x_33506:
        /* <DEDUP_REMOVED lines=307> */
.L_x_33579:
        /* <DEDUP_REMOVED lines=16> */
.L_x_33583:
[----:B------:R0:W5:Y:S01]  /*7360*/  LDG.E.U8 R0, desc[UR36][R2.64] ;  /* 0x0000002402007981 */ /* 0x000162000c1e1100 */
[----:B------:R-:W-:Y:S05]  /*7370*/  BRA `(.L_x_33585) ;  /* 0x0000000c002c7947 */ /* 0x000fea0003800000 */
.L_x_33582:
        /* <DEDUP_REMOVED lines=8> */
.L_x_33587:
[----:B------:R0:W5:Y:S01]  /*7400*/  LDG.E R0, desc[UR36][R2.64] ;  /* 0x0000002402007981 */ /* 0x000162000c1e1900 */
[----:B------:R-:W-:Y:S05]  /*7410*/  BRA `(.L_x_33585) ;  /* 0x0000000c00047947 */ /* 0x000fea0003800000 */
.L_x_33586:
[----:B------:R0:W5:Y:S01]  /*7420*/  LDG.E.S16 R0, desc[UR36][R2.64] ;  /* 0x0000002402007981 */ /* 0x000162000c1e1700 */
[----:B------:R-:W-:Y:S05]  /*7430*/  BRA `(.L_x_33585) ;  /* 0x0000000800fc7947 */ /* 0x000fea0003800000 */
.L_x_33581:
        /* <DEDUP_REMOVED lines=9> */
.L_x_33589:
[----:B------:R-:W2:Y:S02]  /*74d0*/  LDG.E.U16 R2, desc[UR36][R2.64] ;  /* 0x0000002402027981 */ /* 0x000ea4000c1e1500 */
[----:B--2---:R-:W-:-:S06]  /*74e0*/  HADD2.F32 R0, -RZ, R2.H0_H0 ;  /* 0x20000002ff007230 */ /* 0x004fcc0000004100 */
[----:B------:R-:W0:Y:S01]  /*74f0*/  F2I.FTZ.TRUNC.NTZ R0, R0 ;  /* 0x0000000000007305 */ /* 0x000e22000021f100 */
[----:B------:R-:W-:Y:S05]  /*7500*/  BRA `(.L_x_33585) ;  /* 0x0000000800c87947 */ /* 0x000fea0003800000 */
.L_x_33588:
        /* <DEDUP_REMOVED lines=9> */
.L_x_33591:
[----:B------:R-:W2:Y:S02]  /*75a0*/  LDG.E.U16 R2, desc[UR36][R2.64] ;  /* 0x0000002402027981 */ /* 0x000ea4000c1e1500 */
[----:B--2---:R-:W-:-:S06]  /*75b0*/  HADD2.F32 R0, -RZ, R2.H0_H0 ;  /* 0x20000002ff007230 */ /* 0x004fcc0000004100 */
[----:B------:R-:W0:Y:S01]  /*75c0*/  F2I.FTZ.TRUNC.NTZ R0, R0 ;  /* 0x0000000000007305 */ /* 0x000e22000021f100 */
[----:B------:R-:W-:Y:S05]  /*75d0*/  BRA `(.L_x_33585) ;  /* 0x0000000800947947 */ /* 0x000fea0003800000 */
.L_x_33590:
[----:B------:R-:W2:Y:S02]  /*75e0*/  LDG.E.64 R2, desc[UR36][R2.64] ;  /* 0x0000002402027981 */ /* 0x000ea4000c1e1b00 */
[----:B--2---:R0:W1:Y:S02]  /*75f0*/  F2I.F64.TRUNC R0, R2 ;  /* 0x0000000200007311 */ /* 0x004064000030d100 */
[----:B01----:R-:W-:Y:S05]  /*7600*/  BRA `(.L_x_33585) ;  /* 0x0000000800887947 */ /* 0x003fea0003800000 */
.L_x_33580:
        /* <DEDUP_REMOVED lines=12> */
.L_x_33594:
[----:B------:R-:W2:Y:S02]  /*76d0*/  LDG.E.64 R2, desc[UR36][R2.64] ;  /* 0x0000002402027981 */ /* 0x000ea4000c1e1b00 */
[----:B--2---:R0:W1:Y:S02]  /*76e0*/  F2I.F64.TRUNC R0, R2 ;  /* 0x0000000200007311 */ /* 0x004064000030d100 */
[----:B01----:R-:W-:Y:S05]  /*76f0*/  BRA `(.L_x_33585) ;  /* 0x00000008004c7947 */ /* 0x003fea0003800000 */
.L_x_33593:
        /* <DEDUP_REMOVED lines=26> */
.L_x_33596:
        /* <DEDUP_REMOVED lines=13> */
.L_x_33595:
[----:B------:R-:W2:Y:S02]  /*7970*/  LDG.E.U16 R0, desc[UR36][R2.64] ;  /* 0x0000002402007981 */ /* 0x000ea4000c1e1500 */
[----:B--2---:R-:W-:-:S06]  /*7980*/  IMAD.U32 R0, R0, 0x10000, RZ ;  /* 0x0001000000007824 */ /* 0x004fcc00078e00ff */
[----:B------:R-:W2:Y:S01]  /*7990*/  F2I.FTZ.TRUNC.NTZ R0, R0 ;  /* 0x0000000000007305 */ /* 0x000ea2000021f100 */
[----:B------:R-:W-:Y:S05]  /*79a0*/  BRA `(.L_x_33585) ;  /* 0x0000000400a07947 */ /* 0x000fea0003800000 */
.L_x_33592:
        /* <DEDUP_REMOVED lines=10> */
.L_x_33599:
        /* <DEDUP_REMOVED lines=21> */
.L_x_33603:
[----:B------:R-:W-:Y:S05]  /*7ba0*/  BSYNC.RECONVERGENT B1 ;  /* 0x0000000000017941 */ /* 0x000fea0003800200 */
.L_x_33602:
[----:B------:R-:W-:Y:S02]  /*7bb0*/  SHF.L.U32 R0, R0, 0x14, RZ ;  /* 0x0000001400007819 */ /* 0x000fe400000006ff */
[----:B------:R-:W-:-:S04]  /*7bc0*/  LEA R2, R2, 0x3b800000, 0x17 ;  /* 0x3b80000002027811 */ /* 0x000fc800078eb8ff */
[----:B------:R-:W-:-:S07]  /*7bd0*/  LOP3.LUT R0, R2, R0, R7, 0xfe, !PT ;  /* 0x0000000002007212 */ /* 0x000fce00078efe07 */
.L_x_33601:
[----:B------:R-:W-:Y:S05]  /*7be0*/  BSYNC.RECONVERGENT B0 ;  /* 0x0000000000007941 */ /* 0x000fea0003800200 */
.L_x_33600:
[----:B------:R-:W4:Y:S01]  /*7bf0*/  F2I.FTZ.TRUNC.NTZ R0, R0 ;  /* 0x0000000000007305 */ /* 0x000f22000021f100 */
[----:B------:R-:W-:Y:S05]  /*7c00*/  BRA `(.L_x_33585) ;  /* 0x0000000400087947 */ /* 0x000fea0003800000 */
.L_x_33598:
        /* <DEDUP_REMOVED lines=21> */
.L_x_33607:
[----:B------:R-:W-:Y:S05]  /*7d60*/  BSYNC.RECONVERGENT B1 ;  /* 0x0000000000017941 */ /* 0x000fea0003800200 */
.L_x_33606:
[----:B------:R-:W-:Y:S01]  /*7d70*/  IMAD.SHL.U32 R0, R0, 0x200000, RZ ;  /* 0x0020000000007824 */ /* 0x000fe200078e00ff */
[----:B------:R-:W-:-:S04]  /*7d80*/  LEA R2, R2, 0x37800000, 0x17 ;  /* 0x3780000002027811 */ /* 0x000fc800078eb8ff */
[----:B------:R-:W-:-:S07]  /*7d90*/  LOP3.LUT R0, R2, R0, R7, 0xfe, !PT ;  /* 0x0000000002007212 */ /* 0x000fce00078efe07 */
.L_x_33605:
[----:B------:R-:W-:Y:S05]  /*7da0*/  BSYNC.RECONVERGENT B0 ;  /* 0x0000000000007941 */ /* 0x000fea0003800200 */
.L_x_33604:
[----:B------:R-:W0:Y:S01]  /*7db0*/  F2I.FTZ.TRUNC.NTZ R0, R0 ;  /* 0x0000000000007305 */ /* 0x000e22000021f100 */
[----:B------:R-:W-:Y:S05]  /*7dc0*/  BRA `(.L_x_33585) ;  /* 0x0000000000987947 */ /* 0x000fea0003800000 */
.L_x_33597:
        /* <DEDUP_REMOVED lines=14> */
.L_x_33611:
[----:B------:R-:W-:Y:S05]  /*7eb0*/  BSYNC.RECONVERGENT B0 ;  /* 0x0000000000007941 */ /* 0x000fea0003800200 */
.L_x_33610:
[----:B------:R-:W0:Y:S01]  /*7ec0*/  F2I.FTZ.TRUNC.NTZ R0, R0 ;  /* 0x0000000000007305 */ /* 0x000e22000021f100 */
[----:B------:R-:W-:Y:S05]  /*7ed0*/  BRA `(.L_x_33585) ;  /* 0x0000000000547947 */ /* 0x000fea0003800000 */
.L_x_33584:
        /* <DEDUP_REMOVED lines=16> */
.L_x_33612:
[----:B------:R-:W-:Y:S01]  /*7fe0*/  MOV R0, RZ ;  /* 0x000000ff00007202 */ /* 0x000fe20000000f00 */
[----:B------:R-:W-:Y:S06]  /*7ff0*/  BRA `(.L_x_33585) ;  /* 0x00000000000c7947 */ /* 0x000fec0003800000 */
.L_x_33609:
[----:B------:R0:W5:Y:S01]  /*8000*/  LDG.E R0, desc[UR36][R2.64] ;  /* 0x0000002402007981 */ /* 0x000162000c1e1900 */
[----:B------:R-:W-:Y:S05]  /*8010*/  BRA `(.L_x_33585) ;  /* 0x0000000000047947 */ /* 0x000fea0003800000 */
.L_x_33608:
[----:B------:R0:W5:Y:S02]  /*8020*/  LDG.E R0, desc[UR36][R2.64] ;  /* 0x0000002402007981 */ /* 0x000164000c1e1900 */
.L_x_33585:
        /* <DEDUP_REMOVED lines=17> */
.L_x_33616:
[----:B------:R4:W-:Y:S01]  /*8140*/  STG.E.U8 desc[UR36][R2.64], R4 ;  /* 0x0000000402007986 */ /* 0x0009e2000c101124 */
[----:B------:R-:W-:Y:S05]  /*8150*/  BRA `(.L_x_33618) ;  /* 0x0000000c00387947 */ /* 0x000fea0003800000 */
.L_x_33615:
        /* <DEDUP_REMOVED lines=9> */
.L_x_33620:
[----:B------:R2:W-:Y:S01]  /*81f0*/  STG.E desc[UR36][R2.64], R4 ;  /* 0x0000000402007986 */ /* 0x0005e2000c101924 */
[----:B------:R-:W-:Y:S05]  /*8200*/  BRA `(.L_x_33618) ;  /* 0x0000000c000c7947 */ /* 0x000fea0003800000 */
.L_x_33619:
[----:B------:R0:W-:Y:S01]  /*8210*/  STG.E.U16 desc[UR36][R2.64], R4 ;  /* 0x0000000402007986 */ /* 0x0001e2000c101524 */
[----:B------:R-:W-:Y:S05]  /*8220*/  BRA `(.L_x_33618) ;  /* 0x0000000c00047947 */ /* 0x000fea0003800000 */
.L_x_33614:
        /* <DEDUP_REMOVED lines=9> */
.L_x_33622:
[----:B------:R-:W-:-:S04]  /*82c0*/  I2FP.F32.S32 R0, R4 ;  /* 0x0000000400007245 */ /* 0x000fc80000201400 */
[----:B------:R-:W-:-:S05]  /*82d0*/  F2FP.F16.F32.PACK_AB R0, RZ, R0 ;  /* 0x00000000ff00723e */ /* 0x000fca00000000ff */
[----:B------:R0:W-:Y:S01]  /*82e0*/  STG.E.U16 desc[UR36][R2.64], R0 ;  /* 0x0000000002007986 */ /* 0x0001e2000c101524 */
[----:B------:R-:W-:Y:S05]  /*82f0*/  BRA `(.L_x_33618) ;  /* 0x0000000800d07947 */ /* 0x000fea0003800000 */
.L_x_33621:
        /* <DEDUP_REMOVED lines=10> */
.L_x_33624:
[----:B------:R-:W-:-:S04]  /*83a0*/  I2FP.F32.S32 R4, R4 ;  /* 0x0000000400047245 */ /* 0x000fc80000201400 */
[----:B------:R-:W-:-:S04]  /*83b0*/  F2FP.F16.F32.PACK_AB R5, RZ, R4 ;  /* 0x00000004ff05723e */ /* 0x000fc800000000ff */
[----:B------:R-:W-:-:S05]  /*83c0*/  PRMT R5, R5, 0x5410, RZ ;  /* 0x0000541005057816 */ /* 0x000fca00000000ff */
[----:B------:R0:W-:Y:S01]  /*83d0*/  STG.E desc[UR36][R2.64], R5 ;  /* 0x0000000502007986 */ /* 0x0001e2000c101924 */
[----:B------:R-:W-:Y:S05]  /*83e0*/  BRA `(.L_x_33618) ;  /* 0x0000000800947947 */ /* 0x000fea0003800000 */
.L_x_33623:
[----:B------:R-:W0:Y:S02]  /*83f0*/  I2F.F64 R4, R4 ;  /* 0x0000000400047312 */ /* 0x000e240000201c00 */
[----:B0-----:R0:W-:Y:S01]  /*8400*/  STG.E.64 desc[UR36][R2.64], R4 ;  /* 0x0000000402007986 */ /* 0x0011e2000c101b24 */
[----:B------:R-:W-:Y:S05]  /*8410*/  BRA `(.L_x_33618) ;  /* 0x0000000800887947 */ /* 0x000fea0003800000 */
.L_x_33613:
        /* <DEDUP_REMOVED lines=12> */
.L_x_33628:
        /* <DEDUP_REMOVED lines=18> */
.L_x_33631:
[----:B------:R-:W-:-:S04]  /*8600*/  SHF.R.U32.HI R5, RZ, 0x18, R5 ;  /* 0x00000018ff057819 */ /* 0x000fc80000011605 */
[----:B------:R-:W-:-:S07]  /*8610*/  LOP3.LUT R0, R0, 0x80, R5, 0xf8, !PT ;  /* 0x0000008000007812 */ /* 0x000fce00078ef805 */
.L_x_33630:
[----:B------:R-:W-:Y:S05]  /*8620*/  BSYNC.RECONVERGENT B0 ;  /* 0x0000000000007941 */ /* 0x000fea0003800200 */
.L_x_33629:
[----:B------:R0:W-:Y:S01]  /*8630*/  STG.E.U8 desc[UR36][R2.64], R0 ;  /* 0x0000000002007986 */ /* 0x0001e2000c101124 */
[----:B------:R-:W-:Y:S05]  /*8640*/  BRA `(.L_x_33618) ;  /* 0x0000000400fc7947 */ /* 0x000fea0003800000 */
.L_x_33627:
        /* <DEDUP_REMOVED lines=18> */
.L_x_33634:
[----:B------:R-:W-:-:S04]  /*8770*/  SHF.R.U32.HI R5, RZ, 0x18, R5 ;  /* 0x00000018ff057819 */ /* 0x000fc80000011605 */
[----:B------:R-:W-:-:S07]  /*8780*/  LOP3.LUT R0, R0, 0x80, R5, 0xf8, !PT ;  /* 0x0000008000007812 */ /* 0x000fce00078ef805 */
.L_x_33633:
[----:B------:R-:W-:Y:S05]  /*8790*/  BSYNC.RECONVERGENT B0 ;  /* 0x0000000000007941 */ /* 0x000fea0003800200 */
.L_x_33632:
[----:B------:R0:W-:Y:S01]  /*87a0*/  STG.E.U8 desc[UR36][R2.64], R0 ;  /* 0x0000000002007986 */ /* 0x0001e2000c101124 */
[----:B------:R-:W-:Y:S05]  /*87b0*/  BRA `(.L_x_33618) ;  /* 0x0000000400a07947 */ /* 0x000fea0003800000 */
.L_x_33626:
        /* <DEDUP_REMOVED lines=22> */
.L_x_33636:
[----:B------:R-:W-:-:S05]  /*8920*/  SHF.R.S32.HI R5, RZ, 0x1f, R4 ;  /* 0x0000001fff057819 */ /* 0x000fca0000011404 */
[----:B------:R0:W-:Y:S01]  /*8930*/  STG.E.64 desc[UR36][R2.64], R4 ;  /* 0x0000000402007986 */ /* 0x0001e2000c101b24 */
[----:B------:R-:W-:Y:S05]  /*8940*/  BRA `(.L_x_33618) ;  /* 0x00000004003c7947 */ /* 0x000fea0003800000 */
.L_x_33635:
[----:B------:R0:W-:Y:S01]  /*8950*/  STG.E desc[UR36][R2.64], R4 ;  /* 0x0000000402007986 */ /* 0x0001e2000c101924 */
[----:B------:R-:W-:Y:S05]  /*8960*/  BRA `(.L_x_33618) ;  /* 0x0000000400347947 */ /* 0x000fea0003800000 */
.L_x_33625:
        /* <DEDUP_REMOVED lines=10> */
.L_x_33638:
[----:B------:R-:W-:Y:S01]  /*8a10*/  CS2R R6, SRZ ;  /* 0x0000000000067805 */ /* 0x000fe2000001ff00 */
[----:B------:R-:W0:Y:S04]  /*8a20*/  I2F.F64 R4, R4 ;  /* 0x0000000400047312 */ /* 0x000e280000201c00 */
[----:B0-----:R0:W-:Y:S01]  /*8a30*/  STG.E.128 desc[UR36][R2.64], R4 ;  /* 0x0000000402007986 */ /* 0x0011e2000c101d24 */
[----:B------:R-:W-:Y:S05]  /*8a40*/  BRA `(.L_x_33618) ;  /* 0x0000000000fc7947 */ /* 0x000fea0003800000 */
.L_x_33637:
[----:B------:R-:W-:-:S09]  /*8a50*/  UISETP.NE.AND UP0, UPT, UR4, 0xf, UPT ;  /* 0x0000000f0400788c */ /* 0x000fd2000bf05270 */
[----:B------:R-:W-:Y:S05]  /*8a60*/  BRA.U !UP0, `(.L_x_33639) ;  /* 0x0000000108e87547 */ /* 0x000fea000b800000 */
[----:B------:R-:W-:-:S09]  /*8a70*/  UISETP.NE.AND UP0, UPT, UR4, 0x17, UPT ;  /* 0x000000170400788c */ /* 0x000fd2000bf05270 */
[----:B------:R-:W-:Y:S05]  /*8a80*/  BRA.U !UP0, `(.L_x_33640) ;  /* 0x0000000108907547 */ /* 0x000fea000b800000 */
[----:B------:R-:W-:-:S09]  /*8a90*/  UISETP.NE.AND UP0, UPT, UR4, 0x18, UPT ;  /* 0x000000180400788c */ /* 0x000fd2000bf05270 */
[----:B------:R-:W-:Y:S05]  /*8aa0*/  BRA.U !UP0, `(.L_x_33641) ;  /* 0x0000000108447547 */ /* 0x000fea000b800000 */
.L_x_33617:
        /* <DEDUP_REMOVED lines=16> */
.L_x_33642:
[----:B------:R-:W-:Y:S05]  /*8bb0*/  BRA `(.L_x_33618) ;  /* 0x0000000000a07947 */ /* 0x000fea0003800000 */
.L_x_33641:
        /* <DEDUP_REMOVED lines=13> */
.L_x_33644:
[----:B------:R-:W-:Y:S05]  /*8c90*/  BSYNC.RECONVERGENT B0 ;  /* 0x0000000000007941 */ /* 0x000fea0003800200 */
.L_x_33643:
[----:B------:R-:W-:-:S05]  /*8ca0*/  LOP3.LUT R5, R0, 0x80, R5, 0xf8, !PT ;  /* 0x0000008000057812 */ /* 0x000fca00078ef805 */
[----:B------:R0:W-:Y:S01]  /*8cb0*/  STG.E.U8 desc[UR36][R2.64], R5 ;  /* 0x0000000502007986 */ /* 0x0001e2000c101124 */
[----:B------:R-:W-:Y:S05]  /*8cc0*/  BRA `(.L_x_33618) ;  /* 0x00000000005c7947 */ /* 0x000fea0003800000 */
.L_x_33640:
        /* <DEDUP_REMOVED lines=12> */
.L_x_33646:
[----:B------:R-:W-:Y:S02]  /*8d90*/  ISETP.GT.U32.AND P0, PT, R4, 0x7f800000, PT ;  /* 0x7f8000000400780c */ /* 0x000fe40003f04070 */
[----:B------:R-:W-:-:S04]  /*8da0*/  MOV R0, 0x7f ;  /* 0x0000007f00007802 */ /* 0x000fc80000000f00 */
[----:B------:R-:W-:-:S07]  /*8db0*/  SEL R0, R0, 0x7c, P0 ;  /* 0x0000007c00007807 */ /* 0x000fce0000000000 */
.L_x_33647:
[----:B------:R-:W-:Y:S05]  /*8dc0*/  BSYNC.RECONVERGENT B0 ;  /* 0x0000000000007941 */ /* 0x000fea0003800200 */
.L_x_33645:
[----:B------:R-:W-:-:S04]  /*8dd0*/  SHF.R.U32.HI R5, RZ, 0x18, R5 ;  /* 0x00000018ff057819 */ /* 0x000fc80000011605 */
[----:B------:R-:W-:-:S05]  /*8de0*/  LOP3.LUT R5, R0, 0x80, R5, 0xf8, !PT ;  /* 0x0000008000057812 */ /* 0x000fca00078ef805 */
[----:B------:R0:W-:Y:S01]  /*8df0*/  STG.E.U8 desc[UR36][R2.64], R5 ;  /* 0x0000000502007986 */ /* 0x0001e2000c101124 */
[----:B------:R-:W-:Y:S05]  /*8e00*/  BRA `(.L_x_33618) ;  /* 0x00000000000c7947 */ /* 0x000fea0003800000 */
.L_x_33639:
[----:B------:R-:W-:-:S04]  /*8e10*/  I2FP.F32.S32 R0, R4 ;  /* 0x0000000400007245 */ /* 0x000fc80000201400 */
[----:B------:R-:W-:-:S05]  /*8e20*/  F2FP.BF16.F32.PACK_AB R0, RZ, R0 ;  /* 0x00000000ff00723e */ /* 0x000fca00000010ff */
[----:B------:R0:W-:Y:S02]  /*8e30*/  STG.E.U16 desc[UR36][R2.64], R0 ;  /* 0x0000000002007986 */ /* 0x0001e4000c101524 */
.L_x_33618:
[----:B------:R-:W-:-:S07]  /*8e40*/  VIADD R17, R17, 0x80 ;  /* 0x0000008011117836 */ /* 0x000fce0000000000 */
.L_x_33578:
[----:B------:R-:W-:Y:S05]  /*8e50*/  BSYNC.RECONVERGENT B6 ;  /* 0x0000000000067941 */ /* 0x000fea0003800200 */
.L_x_33577:
        /* <DEDUP_REMOVED lines=306> */
.L_x_33648:
        /* <DEDUP_REMOVED lines=18> */
.L_x_33652:
[----:B------:R0:W5:Y:S01]  /*a2a0*/  LDG.E.U8 R0, desc[UR36][R2.64] ;  /* 0x0000002402007981 */ /* 0x000162000c1e1100 */
[----:B------:R-:W-:Y:S05]  /*a2b0*/  BRA `(.L_x_33654) ;  /* 0x0000000c002c7947 */ /* 0x000fea0003800000 */
.L_x_33651:
        /* <DEDUP_REMOVED lines=8> */
.L_x_33656:
[----:B------:R0:W5:Y:S01]  /*a340*/  LDG.E R0, desc[UR36][R2.64] ;  /* 0x0000002402007981 */ /* 0x000162000c1e1900 */
[----:B------:R-:W-:Y:S05]  /*a350*/  BRA `(.L_x_33654) ;  /* 0x0000000c00047947 */ /* 0x000fea0003800000 */
.L_x_33655:
[----:B------:R0:W5:Y:S01]  /*a360*/  LDG.E.S16 R0, desc[UR36][R2.64] ;  /* 0x0000002402007981 */ /* 0x000162000c1e1700 */
[----:B------:R-:W-:Y:S05]  /*a370*/  BRA `(.L_x_33654) ;  /* 0x0000000800fc7947 */ /* 0x000fea0003800000 */
.L_x_33650:
        /* <DEDUP_REMOVED lines=9> */
.L_x_33658:
[----:B------:R-:W2:Y:S02]  /*a410*/  LDG.E.U16 R2, desc[UR36][R2.64] ;  /* 0x0000002402027981 */ /* 0x000ea4000c1e1500 */
[----:B--2---:R-:W-:-:S06]  /*a420*/  HADD2.F32 R0, -RZ, R2.H0_H0 ;  /* 0x20000002ff007230 */ /* 0x004fcc0000004100 */
[----:B------:R-:W0:Y:S01]  /*a430*/  F2I.FTZ.TRUNC.NTZ R0, R0 ;  /* 0x0000000000007305 */ /* 0x000e22000021f100 */
[----:B------:R-:W-:Y:S05]  /*a440*/  BRA `(.L_x_33654) ;  /* 0x0000000800c87947 */ /* 0x000fea0003800000 */
.L_x_33657:
        /* <DEDUP_REMOVED lines=9> */
.L_x_33660:
[----:B------:R-:W2:Y:S02]  /*a4e0*/  LDG.E.U16 R2, desc[UR36][R2.64] ;  /* 0x0000002402027981 */ /* 0x000ea4000c1e1500 */
[----:B--2---:R-:W-:-:S06]  /*a4f0*/  HADD2.F32 R0, -RZ, R2.H0_H0 ;  /* 0x20000002ff007230 */ /* 0x004fcc0000004100 */
[----:B------:R-:W0:Y:S01]  /*a500*/  F2I.FTZ.TRUNC.NTZ R0, R0 ;  /* 0x0000000000007305 */ /* 0x000e22000021f100 */
[----:B------:R-:W-:Y:S05]  /*a510*/  BRA `(.L_x_33654) ;  /* 0x0000000800947947 */ /* 0x000fea0003800000 */
.L_x_33659:
[----:B------:R-:W2:Y:S02]  /*a520*/  LDG.E.64 R2, desc[UR36][R2.64] ;  /* 0x0000002402027981 */ /* 0x000ea4000c1e1b00 */
[----:B--2---:R0:W1:Y:S02]  /*a530*/  F2I.F64.TRUNC R0, R2 ;  /* 0x0000000200007311 */ /* 0x004064000030d100 */
[----:B01----:R-:W-:Y:S05]  /*a540*/  BRA `(.L_x_33654) ;  /* 0x0000000800887947 */ /* 0x003fea0003800000 */
.L_x_33649:
        /* <DEDUP_REMOVED lines=12> */
.L_x_33663:
[----:B------:R-:W2:Y:S02]  /*a610*/  LDG.E.64 R2, desc[UR36][R2.64] ;  /* 0x0000002402027981 */ /* 0x000ea4000c1e1b00 */
[----:B--2---:R0:W1:Y:S02]  /*a620*/  F2I.F64.TRUNC R0, R2 ;  /* 0x0000000200007311 */ /* 0x004064000030d100 */
[----:B01----:R-:W-:Y:S05]  /*a630*/  BRA `(.L_x_33654) ;  /* 0x00000008004c7947 */ /* 0x003fea0003800000 */
.L_x_33662:
        /* <DEDUP_REMOVED lines=26> */
.L_x_33665:
        /* <DEDUP_REMOVED lines=13> */
.L_x_33664:
[----:B------:R-:W2:Y:S02]  /*a8b0*/  LDG.E.U16 R0, desc[UR36][R2.64] ;  /* 0x0000002402007981 */ /* 0x000ea4000c1e1500 */
[----:B--2---:R-:W-:-:S06]  /*a8c0*/  IMAD.U32 R0, R0, 0x10000, RZ ;  /* 0x0001000000007824 */ /* 0x004fcc00078e00ff */
[----:B------:R-:W0:Y:S01]  /*a8d0*/  F2I.FTZ.TRUNC.NTZ R0, R0 ;  /* 0x0000000000007305 */ /* 0x000e22000021f100 */
[----:B------:R-:W-:Y:S05]  /*a8e0*/  BRA `(.L_x_33654) ;  /* 0x0000000400a07947 */ /* 0x000fea0003800000 */
.L_x_33661:
        /* <DEDUP_REMOVED lines=10> */
.L_x_33668:
        /* <DEDUP_REMOVED lines=21> */
.L_x_33672:
[----:B------:R-:W-:Y:S05]  /*aae0*/  BSYNC.RECONVERGENT B1 ;  /* 0x0000000000017941 */ /* 0x000fea0003800200 */
.L_x_33671:
[----:B------:R-:W-:Y:S01]  /*aaf0*/  IMAD.SHL.U32 R0, R0, 0x100000, RZ ;  /* 0x0010000000007824 */ /* 0x000fe200078e00ff */
[----:B------:R-:W-:-:S04]  /*ab00*/  LEA R2, R2, 0x3b800000, 0x17 ;  /* 0x3b80000002027811 */ /* 0x000fc800078eb8ff */
[----:B------:R-:W-:-:S07]  /*ab10*/  LOP3.LUT R0, R2, R0, R7, 0xfe, !PT ;  /* 0x0000000002007212 */ /* 0x000fce00078efe07 */
.L_x_33670:
[----:B------:R-:W-:Y:S05]  /*ab20*/  BSYNC.RECONVERGENT B0 ;  /* 0x0000000000007941 */ /* 0x000fea0003800200 */
.L_x_33669:
[----:B------:R-:W2:Y:S01]  /*ab30*/  F2I.FTZ.TRUNC.NTZ R0, R0 ;  /* 0x0000000000007305 */ /* 0x000ea2000021f100 */
[----:B------:R-:W-:Y:S05]  /*ab40*/  BRA `(.L_x_33654) ;  /* 0x0000000400087947 */ /* 0x000fea0003800000 */
.L_x_33667:
        /* <DEDUP_REMOVED lines=21> */
.L_x_33676:
[----:B------:R-:W-:Y:S05]  /*aca0*/  BSYNC.RECONVERGENT B1 ;  /* 0x0000000000017941 */ /* 0x000fea0003800200 */
.L_x_33675:
[----:B------:R-:W-:Y:S02]  /*acb0*/  SHF.L.U32 R0, R0, 0x15, RZ ;  /* 0x0000001500007819 */ /* 0x000fe400000006ff */
[----:B------:R-:W-:-:S04]  /*acc0*/  LEA R2, R2, 0x37800000, 0x17 ;  /* 0x3780000002027811 */ /* 0x000fc800078eb8ff */
[----:B------:R-:W-:-:S07]  /*acd0*/  LOP3.LUT R0, R2, R0, R7, 0xfe, !PT ;  /* 0x0000000002007212 */ /* 0x000fce00078efe07 */
.L_x_33674:
[----:B------:R-:W-:Y:S05]  /*ace0*/  BSYNC.RECONVERGENT B0 ;  /* 0x0000000000007941 */ /* 0x000fea0003800200 */
.L_x_33673:
[----:B------:R-:W0:Y:S01]  /*acf0*/  F2I.FTZ.TRUNC.NTZ R0, R0 ;  /* 0x0000000000007305 */ /* 0x000e22000021f100 */
[----:B------:R-:W-:Y:S05]  /*ad00*/  BRA `(.L_x_33654) ;  /* 0x0000000000987947 */ /* 0x000fea0003800000 */
.L_x_33666:
        /* <DEDUP_REMOVED lines=14> */
.L_x_33680:
[----:B------:R-:W-:Y:S05]  /*adf0*/  BSYNC.RECONVERGENT B0 ;  /* 0x0000000000007941 */ /* 0x000fea0003800200 */
.L_x_33679:
[----:B------:R-:W4:Y:S01]  /*ae00*/  F2I.FTZ.TRUNC.NTZ R0, R0 ;  /* 0x0000000000007305 */ /* 0x000f22000021f100 */
[----:B------:R-:W-:Y:S05]  /*ae10*/  BRA `(.L_x_33654) ;  /* 0x0000000000547947 */ /* 0x000fea0003800000 */
.L_x_33653:
        /* <DEDUP_REMOVED lines=16> */
.L_x_33681:
[----:B------:R-:W-:Y:S01]  /*af20*/  IMAD.MOV.U32 R0, RZ, RZ, RZ ;  /* 0x000000ffff007224 */ /* 0x000fe200078e00ff */
[----:B------:R-:W-:Y:S06]  /*af30*/  BRA `(.L_x_33654) ;  /* 0x00000000000c7947 */ /* 0x000fec0003800000 */
.L_x_33678:
[----:B------:R0:W5:Y:S01]  /*af40*/  LDG.E R0, desc[UR36][R2.64] ;  /* 0x0000002402007981 */ /* 0x000162000c1e1900 */
[----:B------:R-:W-:Y:S05]  /*af50*/  BRA `(.L_x_33654) ;  /* 0x0000000000047947 */ /* 0x000fea0003800000 */
.L_x_33677:
[----:B------:R3:W5:Y:S02]  /*af60*/  LDG.E R0, desc[UR36][R2.64] ;  /* 0x0000002402007981 */ /* 0x000764000c1e1900 */
.L_x_33654:
[----:B------:R-:W-:Y:S01]  /*af70*/  UPRMT UR4, UR42, 0x9910, URZ ;  /* 0x000099102a047896 */ /* 0x000fe200080000ff */
[----:B012345:R-:W-:-:S03]  /*af80*/  LOP3.LUT R2, RZ, R0, RZ, 0x33, !PT ;  /* 0x00000000ff027212 */ /* 0x03ffc600078e33ff */
        /* <DEDUP_REMOVED lines=12> */
.L_x_33685:
[----:B------:R-:W-:Y:S01]  /*b050*/  STG.E.U8 desc[UR36][R16.64], R2 ;  /* 0x0000000210007986 */ /* 0x000fe2000c101124 */
[----:B------:R-:W-:Y:S05]  /*b060*/  EXIT ;  /* 0x000000000000794d */ /* 0x000fea0003800000 */
.L_x_33684:
        /* <DEDUP_REMOVED lines=9> */
.L_x_33688:
[----:B------:R-:W-:Y:S01]  /*b100*/  STG.E desc[UR36][R16.64], R2 ;  /* 0x0000000210007986 */ /* 0x000fe2000c101924 */
[----:B------:R-:W-:Y:S05]  /*b110*/  EXIT ;  /* 0x000000000000794d */ /* 0x000fea0003800000 */
.L_x_33687:
[----:B------:R-:W-:Y:S01]  /*b120*/  STG.E.U16 desc[UR36][R16.64], R2 ;  /* 0x0000000210007986 */ /* 0x000fe2000c101524 */
[----:B------:R-:W-:Y:S05]  /*b130*/  EXIT ;  /* 0x000000000000794d */ /* 0x000fea0003800000 */
.L_x_33683:
        /* <DEDUP_REMOVED lines=9> */
.L_x_33690:
[----:B------:R-:W-:-:S04]  /*b1d0*/  I2FP.F32.S32 R0, R2 ;  /* 0x0000000200007245 */ /* 0x000fc80000201400 */
[----:B------:R-:W-:-:S05]  /*b1e0*/  F2FP.F16.F32.PACK_AB R0, RZ, R0 ;  /* 0x00000000ff00723e */ /* 0x000fca00000000ff */
[----:B------:R-:W-:Y:S01]  /*b1f0*/  STG.E.U16 desc[UR36][R16.64], R0 ;  /* 0x0000000010007986 */ /* 0x000fe2000c101524 */
[----:B------:R-:W-:Y:S05]  /*b200*/  EXIT ;  /* 0x000000000000794d */ /* 0x000fea0003800000 */
.L_x_33689:
        /* <DEDUP_REMOVED lines=10> */
.L_x_33692:
[----:B------:R-:W-:-:S04]  /*b2b0*/  I2FP.F32.S32 R2, R2 ;  /* 0x0000000200027245 */ /* 0x000fc80000201400 */
[----:B------:R-:W-:-:S04]  /*b2c0*/  F2FP.F16.F32.PACK_AB R3, RZ, R2 ;  /* 0x00000002ff03723e */ /* 0x000fc800000000ff */
[----:B------:R-:W-:-:S05]  /*b2d0*/  PRMT R3, R3, 0x5410, RZ ;  /* 0x0000541003037816 */ /* 0x000fca00000000ff */
[----:B------:R-:W-:Y:S01]  /*b2e0*/  STG.E desc[UR36][R16.64], R3 ;  /* 0x0000000310007986 */ /* 0x000fe2000c101924 */
[----:B------:R-:W-:Y:S05]  /*b2f0*/  EXIT ;  /* 0x000000000000794d */ /* 0x000fea0003800000 */
.L_x_33691:
[----:B------:R-:W0:Y:S02]  /*b300*/  I2F.F64 R2, R2 ;  /* 0x0000000200027312 */ /* 0x000e240000201c00 */
[----:B0-----:R-:W-:Y:S01]  /*b310*/  STG.E.64 desc[UR36][R16.64], R2 ;  /* 0x0000000210007986 */ /* 0x001fe2000c101b24 */
[----:B------:R-:W-:Y:S05]  /*b320*/  EXIT ;  /* 0x000000000000794d */ /* 0x000fea0003800000 */
.L_x_33682:
        /* <DEDUP_REMOVED lines=12> */
.L_x_33696:
        /* <DEDUP_REMOVED lines=17> */
.L_x_33699:
[----:B------:R-:W-:-:S04]  /*b500*/  SHF.R.U32.HI R3, RZ, 0x18, R3 ;  /* 0x00000018ff037819 */ /* 0x000fc80000011603 */
[----:B------:R-:W-:-:S04]  /*b510*/  LOP3.LUT R0, R0, 0x80, R3, 0xf8, !PT ;  /* 0x0000008000007812 */ /* 0x000fc800078ef803 */
[----:B------:R-:W-:-:S07]  /*b520*/  PRMT R8, R0, 0x7610, R8 ;  /* 0x0000761000087816 */ /* 0x000fce0000000008 */
.L_x_33698:
[----:B------:R-:W-:Y:S05]  /*b530*/  BSYNC.RECONVERGENT B0 ;  /* 0x0000000000007941 */ /* 0x000fea0003800200 */
.L_x_33697:
[----:B------:R-:W-:Y:S01]  /*b540*/  STG.E.U8 desc[UR36][R16.64], R8 ;  /* 0x0000000810007986 */ /* 0x000fe2000c101124 */
[----:B------:R-:W-:Y:S05]  /*b550*/  EXIT ;  /* 0x000000000000794d */ /* 0x000fea0003800000 */
.L_x_33695:
        /* <DEDUP_REMOVED lines=17> */
.L_x_33702:
[----:B------:R-:W-:-:S04]  /*b670*/  SHF.R.U32.HI R3, RZ, 0x18, R3 ;  /* 0x00000018ff037819 */ /* 0x000fc80000011603 */
[----:B------:R-:W-:-:S04]  /*b680*/  LOP3.LUT R0, R0, 0x80, R3, 0xf8, !PT ;  /* 0x0000008000007812 */ /* 0x000fc800078ef803 */
[----:B------:R-:W-:-:S07]  /*b690*/  PRMT R8, R0, 0x7610, R8 ;  /* 0x0000761000087816 */ /* 0x000fce0000000008 */
.L_x_33701:
[----:B------:R-:W-:Y:S05]  /*b6a0*/  BSYNC.RECONVERGENT B0 ;  /* 0x0000000000007941 */ /* 0x000fea0003800200 */
.L_x_33700:
[----:B------:R-:W-:Y:S01]  /*b6b0*/  STG.E.U8 desc[UR36][R16.64], R8 ;  /* 0x0000000810007986 */ /* 0x000fe2000c101124 */
[----:B------:R-:W-:Y:S05]  /*b6c0*/  EXIT ;  /* 0x000000000000794d */ /* 0x000fea0003800000 */
.L_x_33694:
        /* <DEDUP_REMOVED lines=22> */
.L_x_33704:
[----:B------:R-:W-:-:S05]  /*b830*/  SHF.R.S32.HI R3, RZ, 0x1f, R2 ;  /* 0x0000001fff037819 */ /* 0x000fca0000011402 */
[----:B------:R-:W-:Y:S01]  /*b840*/  STG.E.64 desc[UR36][R16.64], R2 ;  /* 0x0000000210007986 */ /* 0x000fe2000c101b24 */
[----:B------:R-:W-:Y:S05]  /*b850*/  EXIT ;  /* 0x000000000000794d */ /* 0x000fea0003800000 */
.L_x_33703:
[----:B------:R-:W-:Y:S01]  /*b860*/  STG.E desc[UR36][R16.64], R2 ;  /* 0x0000000210007986 */ /* 0x000fe2000c101924 */
[----:B------:R-:W-:Y:S05]  /*b870*/  EXIT ;  /* 0x000000000000794d */ /* 0x000fea0003800000 */
.L_x_33693:
        /* <DEDUP_REMOVED lines=8> */
[----:B------:R-:W-:Y:S01]  /*b900*/  STG.E.U8 desc[UR36][R16.64], R3 ;  /* 0x0000000310007986 */ /* 0x000fe2000c101124 */
[----:B------:R-:W-:Y:S05]  /*b910*/  EXIT ;  /* 0x000000000000794d */ /* 0x000fea0003800000 */
.L_x_33706:
[----:B------:R-:W-:Y:S01]  /*b920*/  CS2R R6, SRZ ;  /* 0x0000000000067805 */ /* 0x000fe2000001ff00 */
[----:B------:R-:W0:Y:S04]  /*b930*/  I2F.F64 R4, R2 ;  /* 0x0000000200047312 */ /* 0x000e280000201c00 */
[----:B0-----:R-:W-:Y:S01]  /*b940*/  STG.E.128 desc[UR36][R16.64], R4 ;  /* 0x0000000410007986 */ /* 0x001fe2000c101d24 */
[----:B------:R-:W-:Y:S05]  /*b950*/  EXIT ;  /* 0x000000000000794d */ /* 0x000fea0003800000 */
.L_x_33705:
[----:B------:R-:W-:-:S09]  /*b960*/  UISETP.NE.AND UP0, UPT, UR4, 0xf, UPT ;  /* 0x0000000f0400788c */ /* 0x000fd2000bf05270 */
[----:B------:R-:W-:Y:S05]  /*b970*/  BRA.U !UP0, `(.L_x_33707) ;  /* 0x0000000108e87547 */ /* 0x000fea000b800000 */
[----:B------:R-:W-:-:S09]  /*b980*/  UISETP.NE.AND UP0, UPT, UR4, 0x17, UPT ;  /* 0x000000170400788c */ /* 0x000fd2000bf05270 */
[----:B------:R-:W-:Y:S05]  /*b990*/  BRA.U !UP0, `(.L_x_33708) ;  /* 0x0000000108907547 */ /* 0x000fea000b800000 */
[----:B------:R-:W-:-:S09]  /*b9a0*/  UISETP.NE.AND UP0, UPT, UR4, 0x18, UPT ;  /* 0x000000180400788c */ /* 0x000fd2000bf05270 */
[----:B------:R-:W-:Y:S05]  /*b9b0*/  BRA.U !UP0, `(.L_x_33709) ;  /* 0x0000000108447547 */ /* 0x000fea000b800000 */
.L_x_33686:
        /* <DEDUP_REMOVED lines=16> */
.L_x_33710:
[----:B------:R-:W-:Y:S05]  /*bac0*/  EXIT ;  /* 0x000000000000794d */ /* 0x000fea0003800000 */
.L_x_33709:
        /* <DEDUP_REMOVED lines=13> */
.L_x_33712:
[----:B------:R-:W-:Y:S05]  /*bba0*/  BSYNC.RECONVERGENT B0 ;  /* 0x0000000000007941 */ /* 0x000fea0003800200 */
.L_x_33711:
[----:B------:R-:W-:-:S05]  /*bbb0*/  LOP3.LUT R3, R0, 0x80, R3, 0xf8, !PT ;  /* 0x0000008000037812 */ /* 0x000fca00078ef803 */
[----:B------:R-:W-:Y:S01]  /*bbc0*/  STG.E.U8 desc[UR36][R16.64], R3 ;  /* 0x0000000310007986 */ /* 0x000fe2000c101124 */
[----:B------:R-:W-:Y:S05]  /*bbd0*/  EXIT ;  /* 0x000000000000794d */ /* 0x000fea0003800000 */
.L_x_33708:
        /* <DEDUP_REMOVED lines=12> */
.L_x_33714:
[----:B------:R-:W-:Y:S01]  /*bca0*/  IMAD.MOV.U32 R0, RZ, RZ, 0x7f ;  /* 0x0000007fff007424 */ /* 0x000fe200078e00ff */
[----:B------:R-:W-:-:S04]  /*bcb0*/  ISETP.GT.U32.AND P0, PT, R2, 0x7f800000, PT ;  /* 0x7f8000000200780c */ /* 0x000fc80003f04070 */
[----:B------:R-:W-:-:S09]  /*bcc0*/  SEL R0, R0, 0x7c, P0 ;  /* 0x0000007c00007807 */ /* 0x000fd20000000000 */
.L_x_33715:
[----:B------:R-:W-:Y:S05]  /*bcd0*/  BSYNC.RECONVERGENT B0 ;  /* 0x0000000000007941 */ /* 0x000fea0003800200 */
.L_x_33713:
[----:B------:R-:W-:-:S04]  /*bce0*/  SHF.R.U32.HI R3, RZ, 0x18, R3 ;  /* 0x00000018ff037819 */ /* 0x000fc80000011603 */
[----:B------:R-:W-:-:S05]  /*bcf0*/  LOP3.LUT R3, R0, 0x80, R3, 0xf8, !PT ;  /* 0x0000008000037812 */ /* 0x000fca00078ef803 */
[----:B------:R-:W-:Y:S01]  /*bd00*/  STG.E.U8 desc[UR36][R16.64], R3 ;  /* 0x0000000310007986 */ /* 0x000fe2000c101124 */
[----:B------:R-:W-:Y:S05]  /*bd10*/  EXIT ;  /* 0x000000000000794d */ /* 0x000fea0003800000 */
.L_x_33707:
[----:B------:R-:W-:-:S04]  /*bd20*/  I2FP.F32.S32 R0, R2 ;  /* 0x0000000200007245 */ /* 0x000fc80000201400 */
[----:B------:R-:W-:-:S05]  /*bd30*/  F2FP.BF16.F32.PACK_AB R0, RZ, R0 ;  /* 0x00000000ff00723e */ /* 0x000fca00000010ff */
[----:B------:R-:W-:Y:S01]  /*bd40*/  STG.E.U16 desc[UR36][R16.64], R0 ;  /* 0x0000000010007986 */ /* 0x000fe2000c101524 */
[----:B------:R-:W-:Y:S05]  /*bd50*/  EXIT ;  /* 0x000000000000794d */ /* 0x000fea0003800000 */
.L_x_33716:
        /* <DEDUP_REMOVED lines=10> */
.L_x_36156:


//--------------------- .text._ZN2at6native27unrolled_elementwise_kernelIZZZNS0_23bitwise_not_kernel_cudaERNS_18TensorIteratorBaseEENKUlvE_clEvENKUlvE1_clEvEUliE_St5arrayIPcLm2EELi4E23TrivialOffsetCalculatorILi1EjESB_NS0_6memory12LoadWithCastILi1EEENSC_13StoreWithCastILi1EEEEEviT_T0_T2_T3_T4_T5_ --------------------------
	.section	.text._ZN2at6native27unrolled_elementwise_kernelIZZZNS0_23bitwise_not_kernel_cudaERNS_18TensorIteratorBaseEENKUlvE_clEvENKUlvE1_clEvEUliE_St5arrayIPcLm2EELi4E23TrivialOffsetCalculatorILi1EjESB_NS0_6memory12LoadWithCastILi1EEENSC_13StoreWithCastILi1EEEEEviT_T0_T2_T3_T4_T5_,"ax",@progbits
	.align	128
        .global         _ZN2at6native27unrolled_elementwise_kernelIZZZNS0_23bitwise_not_kernel_cudaERNS_18TensorIteratorBaseEENKUlvE_clEvENKUlvE1_clEvEUliE_St5arrayIPcLm2EELi4E23TrivialOffsetCalculatorILi1EjESB_NS0_6memory12LoadWithCastILi1EEENSC_13StoreWithCastILi1EEEEEviT_T0_T2_T3_T4_T5_
        .type           _ZN2at6native27unrolled_elementwise_kernelIZZZNS0_23bitwise_not_kernel_cudaERNS_18TensorIteratorBaseEENKUlvE_clEvENKUlvE1_clEvEUliE_St5arrayIPcLm2EELi4E23TrivialOffsetCalculatorILi1EjESB_NS0_6memory12LoadWithCastILi1EEENSC_13StoreWithCastILi1EEEEEviT_T0_T2_T3_T4_T5_,@function
        .size           _ZN2at6native27unrolled_elementwise_kernelIZZZNS0_23bitwise_not_kernel_cudaERNS_18TensorIteratorBaseEENKUlvE_clEvENKUlvE1_clEvEUliE_St5arrayIPcLm2EELi4E23TrivialOffsetCalculatorILi1EjESB_NS0_6memory12LoadWithCastILi1EEENSC_13StoreWithCastILi1EEEEEviT_T0_T2_T3_T4_T5_,(.L_x_36157 - _ZN2at6native27unrolled_elementwise_kernelIZZZNS0_23bitwise_not_kernel_cudaERNS_18TensorIteratorBaseEENKUlvE_clEvENKUlvE1_clEvEUliE_St5arrayIPcLm2EELi4E23TrivialOffsetCalculatorILi1EjESB_NS0_6memory12LoadWithCastILi1EEENSC_13StoreWithCastILi1EEEEEviT_T0_T2_T3_T4_T5_)
        .other          _ZN2at6native27unrolled_elementwise_kernelIZZZNS0_23bitwise_not_kernel_cudaERNS_18TensorIteratorBaseEENKUlvE_clEvENKUlvE1_clEvEUliE_St5arrayIPcLm2EELi4E23TrivialOffsetCalculatorILi1EjESB_NS0_6memory12LoadWithCastILi1EEENSC_13StoreWithCastILi1EEEEEviT_T0_T2_T3_T4_T5_,@"STO_CUDA_ENTRY STV_DEFAULT"
_ZN2at6native27unrolled_elementwise_kernelIZZZNS0_23bitwise_not_kernel_cudaERNS_18TensorIteratorBaseEENKUlvE_clEvENKUlvE1_clEvEUliE_St5arrayIPcLm2EELi4E23TrivialOffsetCalculatorILi1EjESB_NS0_6memory12LoadWithCastILi1EEENSC_13StoreWithCastILi1EEEEEviT_T0_T2_T3_T4_T5_:
.text._ZN2at6native27unrolled_elementwise_kernelIZZZNS0_23bitwise_not_kernel_cudaERNS_18TensorIteratorBaseEENKUlvE_clEvENKUlvE1_clEvEUliE_St5arrayIPcLm2EELi4E23TrivialOffsetCalculatorILi1EjESB_NS0_6memory12LoadWithCastILi1EEENSC_13StoreWithCastILi1EEEEEviT_T0_T2_T3_T4_T5_:
        /* <DEDUP_REMOVED lines=30> */
.L_x_33722:
[----:B------:R3:W5:Y:S01]  /*01e0*/  LDG.E.U8 R26, desc[UR36][R4.64] ;  /* 0x00000024041a7981 */ /* 0x000762000c1e1100 */
[----:B------:R-:W-:Y:S05]  /*01f0*/  BRA `(.L_x_33724) ;  /* 0x0000000c00307947 */ /* 0x000fea0003800000 */
.L_x_33721:
        /* <DEDUP_REMOVED lines=8> */
.L_x_33726:
[----:B------:R1:W5:Y:S01]  /*0280*/  LDG.E R26, desc[UR36][R4.64] ;  /* 0x00000024041a7981 */ /* 0x000362000c1e1900 */
[----:B------:R-:W-:Y:S05]  /*0290*/  BRA `(.L_x_33724) ;  /* 0x0000000c00087947 */ /* 0x000fea0003800000 */
.L_x_33725:
[----:B------:R2:W5:Y:S01]  /*02a0*/  LDG.E.S16 R26, desc[UR36][R4.64] ;  /* 0x00000024041a7981 */ /* 0x000562000c1e1700 */
[----:B------:R-:W-:Y:S05]  /*02b0*/  BRA `(.L_x_33724) ;  /* 0x0000000c00007947 */ /* 0x000fea0003800000 */
.L_x_33720:
        /* <DEDUP_REMOVED lines=9> */
.L_x_33728:
[----:B------:R-:W2:Y:S02]  /*0350*/  LDG.E.U16 R4, desc[UR36][R4.64] ;  /* 0x0000002404047981 */ /* 0x000ea4000c1e1500 */
[----:B--2---:R-:W-:-:S06]  /*0360*/  HADD2.F32 R26, -RZ, R4.H0_H0 ;  /* 0x20000004ff1a7230 */ /* 0x004fcc0000004100 */
[----:B------:R-:W0:Y:S01]  /*0370*/  F2I.FTZ.TRUNC.NTZ R26, R26 ;  /* 0x0000001a001a7305 */ /* 0x000e22000021f100 */
[----:B------:R-:W-:Y:S05]  /*0380*/  BRA `(.L_x_33724) ;  /* 0x0000000800cc7947 */ /* 0x000fea0003800000 */
.L_x_33727:
        /* <DEDUP_REMOVED lines=9> */
.L_x_33730:
[----:B------:R-:W2:Y:S02]  /*0420*/  LDG.E.U16 R4, desc[UR36][R4.64] ;  /* 0x0000002404047981 */ /* 0x000ea4000c1e1500 */
[----:B--2---:R-:W-:-:S06]  /*0430*/  HADD2.F32 R26, -RZ, R4.H0_H0 ;  /* 0x20000004ff1a7230 */ /* 0x004fcc0000004100 */
[----:B------:R-:W0:Y:S01]  /*0440*/  F2I.FTZ.TRUNC.NTZ R26, R26 ;  /* 0x0000001a001a7305 */ /* 0x000e22000021f100 */
[----:B------:R-:W-:Y:S05]  /*0450*/  BRA `(.L_x_33724) ;  /* 0x0000000800987947 */ /* 0x000fea0003800000 */
.L_x_33729:
[----:B------:R-:W2:Y:S02]  /*0460*/  LDG.E.64 R4, desc[UR36][R4.64] ;  /* 0x0000002404047981 */ /* 0x000ea4000c1e1b00 */
[----:B--2---:R0:W1:Y:S02]  /*0470*/  F2I.F64.TRUNC R26, R4 ;  /* 0x00000004001a7311 */ /* 0x004064000030d100 */
[----:B01----:R-:W-:Y:S05]  /*0480*/  BRA `(.L_x_33724) ;  /* 0x00000008008c7947 */ /* 0x003fea0003800000 */
.L_x_33719:
        /* <DEDUP_REMOVED lines=12> */
.L_x_33733:
[----:B------:R-:W2:Y:S02]  /*0550*/  LDG.E.64 R4, desc[UR36][R4.64] ;  /* 0x0000002404047981 */ /* 0x000ea4000c1e1b00 */
[----:B--2---:R0:W1:Y:S02]  /*0560*/  F2I.F64.TRUNC R26, R4 ;  /* 0x00000004001a7311 */ /* 0x004064000030d100 */
[----:B01----:R-:W-:Y:S05]  /*0570*/  BRA `(.L_x_33724) ;  /* 0x0000000800507947 */ /* 0x003fea0003800000 */
.L_x_33732:
        /* <DEDUP_REMOVED lines=26> */
.L_x_33735:
        /* <DEDUP_REMOVED lines=14> */
.L_x_33734:
[----:B------:R-:W2:Y:S02]  /*0800*/  LDG.E.U16 R26, desc[UR36][R4.64] ;  /* 0x00000024041a7981 */ /* 0x000ea4000c1e1500 */
[----:B--2---:R-:W-:-:S06]  /*0810*/  IMAD.U32 R26, R26, 0x10000, RZ ;  /* 0x000100001a1a7824 */ /* 0x004fcc00078e00ff */
[----:B------:R-:W0:Y:S01]  /*0820*/  F2I.FTZ.TRUNC.NTZ R26, R26 ;  /* 0x0000001a001a7305 */ /* 0x000e22000021f100 */
[----:B------:R-:W-:Y:S05]  /*0830*/  BRA `(.L_x_33724) ;  /* 0x0000000400a07947 */ /* 0x000fea0003800000 */
.L_x_33731:
        /* <DEDUP_REMOVED lines=10> */
.L_x_33738:
        /* <DEDUP_REMOVED lines=21> */
.L_x_33742:
[----:B------:R-:W-:Y:S05]  /*0a30*/  BSYNC.RECONVERGENT B1 ;  /* 0x0000000000017941 */ /* 0x000fea0003800200 */
.L_x_33741:
[----:B------:R-:W-:Y:S01]  /*0a40*/  IMAD.SHL.U32 R0, R0, 0x100000, RZ ;  /* 0x0010000000007824 */ /* 0x000fe200078e00ff */
[----:B------:R-:W-:-:S04]  /*0a50*/  LEA R3, R3, 0x3b800000, 0x17 ;  /* 0x3b80000003037811 */ /* 0x000fc800078eb8ff */
[----:B------:R-:W-:-:S07]  /*0a60*/  LOP3.LUT R26, R3, R0, R7, 0xfe, !PT ;  /* 0x00000000031a7212 */ /* 0x000fce00078efe07 */
.L_x_33740:
[----:B------:R-:W-:Y:S05]  /*0a70*/  BSYNC.RECONVERGENT B0 ;  /* 0x0000000000007941 */ /* 0x000fea0003800200 */
.L_x_33739:
[----:B------:R-:W0:Y:S01]  /*0a80*/  F2I.FTZ.TRUNC.NTZ R26, R26 ;  /* 0x0000001a001a7305 */ /* 0x000e22000021f100 */
[----:B------:R-:W-:Y:S05]  /*0a90*/  BRA `(.L_x_33724) ;  /* 0x0000000400087947 */ /* 0x000fea0003800000 */
.L_x_33737:
        /* <DEDUP_REMOVED lines=21> */
.L_x_33746:
[----:B------:R-:W-:Y:S05]  /*0bf0*/  BSYNC.RECONVERGENT B1 ;  /* 0x0000000000017941 */ /* 0x000fea0003800200 */
.L_x_33745:
[----:B------:R-:W-:Y:S01]  /*0c00*/  IMAD.SHL.U32 R0, R0, 0x200000, RZ ;  /* 0x0020000000007824 */ /* 0x000fe200078e00ff */
[----:B------:R-:W-:-:S04]  /*0c10*/  LEA R3, R3, 0x37800000, 0x17 ;  /* 0x3780000003037811 */ /* 0x000fc800078eb8ff */
[----:B------:R-:W-:-:S07]  /*0c20*/  LOP3.LUT R26, R3, R0, R26, 0xfe, !PT ;  /* 0x00000000031a7212 */ /* 0x000fce00078efe1a */
.L_x_33744:
[----:B------:R-:W-:Y:S05]  /*0c30*/  BSYNC.RECONVERGENT B0 ;  /* 0x0000000000007941 */ /* 0x000fea0003800200 */
.L_x_33743:
[----:B------:R-:W0:Y:S01]  /*0c40*/  F2I.FTZ.TRUNC.NTZ R26, R26 ;  /* 0x0000001a001a7305 */ /* 0x000e22000021f100 */
[----:B------:R-:W-:Y:S05]  /*0c50*/  BRA `(.L_x_33724) ;  /* 0x0000000000987947 */ /* 0x000fea0003800000 */
.L_x_33736:
[----:B------:R-:W-:-:S09]  /*0c60*/  UISETP.NE.AND UP0, UPT, UR4, 0x1c, UPT ;  /* 0x0000001c0400788c */ /* 0x000fd2000bf05270 */
[----:B------:R-:W-:Y:S05]  /*0c70*/  BRA.U !UP0, `(.L_x_33747) ;  /* 0x00000001088c7547 */ /* 0x000fea000b800000 */
[----:B------:R-:W-:-:S09]  /*0c80*/  UISETP.NE.AND UP0, UPT, UR4, 0x1d, UPT ;  /* 0x0000001d0400788c */ /* 0x000fd2000bf05270 */
[----:B------:R-:W-:Y:S05]  /*0c90*/  BRA.U !UP0, `(.L_x_33748) ;  /* 0x00000001087c7547 */ /* 0x000fea000b800000 */
[----:B------:R-:W-:-:S09]  /*0ca0*/  UISETP.NE.AND UP0, UPT, UR4, 0x2c, UPT ;  /* 0x0000002c0400788c */ /* 0x000fd2000bf05270 */
[----:B------:R-:W-:Y:S05]  /*0cb0*/  BRA.U !UP0, `(.L_x_33749) ;  /* 0x0000000108487547 */ /* 0x000fea000b800000 */
.L_x_33723:
        /* <DEDUP_REMOVED lines=16> */
.L_x_33750:
[----:B------:R-:W-:Y:S01]  /*0dc0*/  IMAD.MOV.U32 R26, RZ, RZ, RZ ;  /* 0x000000ffff1a7224 */ /* 0x000fe200078e00ff */
[----:B------:R-:W-:Y:S06]  /*0dd0*/  BRA `(.L_x_33724) ;  /* 0x0000000000387947 */ /* 0x000fec0003800000 */
.L_x_33749:
        /* <DEDUP_REMOVED lines=8> */
.L_x_33752:
[----:B------:R-:W-:Y:S05]  /*0e60*/  BSYNC.RECONVERGENT B0 ;  /* 0x0000000000007941 */ /* 0x000fea0003800200 */
.L_x_33751:
[----:B------:R-:W0:Y:S01]  /*0e70*/  F2I.FTZ.TRUNC.NTZ R26, R26 ;  /* 0x0000001a001a7305 */ /* 0x000e22000021f100 */
[----:B------:R-:W-:Y:S05]  /*0e80*/  BRA `(.L_x_33724) ;  /* 0x00000000000c7947 */ /* 0x000fea0003800000 */
.L_x_33748:
[----:B------:R0:W5:Y:S01]  /*0e90*/  LDG.E R26, desc[UR36][R4.64] ;  /* 0x00000024041a7981 */ /* 0x000162000c1e1900 */
[----:B------:R-:W-:Y:S05]  /*0ea0*/  BRA `(.L_x_33724) ;  /* 0x0000000000047947 */ /* 0x000fea0003800000 */
.L_x_33747:
[----:B------:R0:W5:Y:S02]  /*0eb0*/  LDG.E R26, desc[UR36][R4.64] ;  /* 0x00000024041a7981 */ /* 0x000164000c1e1900 */
.L_x_33724:
[----:B01---5:R-:W-:Y:S01]  /*0ec0*/  LOP3.LUT R26, RZ, R26, RZ, 0x33, !PT ;  /* 0x0000001aff1a7212 */ /* 0x023fe200078e33ff */
[----:B------:R-:W-:-:S07]  /*0ed0*/  VIADD R17, R19, 0x80 ;  /* 0x0000008013117836 */ /* 0x000fce0000000000 */
.L_x_33718:
[----:B------:R-:W-:Y:S05]  /*0ee0*/  BSYNC.RECONVERGENT B6 ;  /* 0x0000000000067941 */ /* 0x000fea0003800200 */
.L_x_33717:
[----:B------:R-:W-:Y:S01]  /*0ef0*/  ISETP.GE.AND P0, PT, R17, R16, PT ;  /* 0x000000101100720c */ /* 0x000fe20003f06270 */
[----:B------:R-:W-:Y:S01]  /*0f00*/  BSSY.RECONVERGENT B6, `(.L_x_33753) ;  /* 0x00000e6000067945 */ /* 0x000fe20003800200 */
[----:B------:R-:W-:-:S11]  /*0f10*/  IMAD.MOV.U32 R24, RZ, RZ, -0x1 ;  /* 0xffffffffff187424 */ /* 0x000fd600078e00ff */
[----:B------:R-:W-:Y:S05]  /*0f20*/  @P0 BRA `(.L_x_33754) ;  /* 0x0000000c008c0947 */ /* 0x000fea0003800000 */
[----:B--234-:R-:W0:Y:S01]  /*0f30*/  LDC.64 R4, c[0x0][0x390] ;  /* 0x0000e400ff047b82 */ /* 0x01ce220000000a00 */
        /* <DEDUP_REMOVED lines=18> */
.L_x_33758:
[----:B------:R0:W5:Y:S01]  /*1060*/  LDG.E.U8 R24, desc[UR36][R4.64] ;  /* 0x0000002404187981 */ /* 0x000162000c1e1100 */
[----:B------:R-:W-:Y:S05]  /*1070*/  BRA `(.L_x_33760) ;  /* 0x0000000c00307947 */ /* 0x000fea0003800000 */
.L_x_33757:
        /* <DEDUP_REMOVED lines=8> */
.L_x_33762:
[----:B------:R0:W5:Y:S01]  /*1100*/  LDG.E R24, desc[UR36][R4.64] ;  /* 0x0000002404187981 */ /* 0x000162000c1e1900 */
[----:B------:R-:W-:Y:S05]  /*1110*/  BRA `(.L_x_33760) ;  /* 0x0000000c00087947 */ /* 0x000fea0003800000 */
.L_x_33761:
[----:B------:R0:W5:Y:S01]  /*1120*/  LDG.E.S16 R24, desc[UR36][R4.64] ;  /* 0x0000002404187981 */ /* 0x000162000c1e1700 */
[----:B------:R-:W-:Y:S05]  /*1130*/  BRA `(.L_x_33760) ;  /* 0x0000000c00007947 */ /* 0x000fea0003800000 */
.L_x_33756:
        /* <DEDUP_REMOVED lines=9> */
.L_x_33764:
[----:B------:R-:W2:Y:S02]  /*11d0*/  LDG.E.U16 R4, desc[UR36][R4.64] ;  /* 0x0000002404047981 */ /* 0x000ea4000c1e1500 */
[----:B--2---:R-:W-:-:S06]  /*11e0*/  HADD2.F32 R24, -RZ, R4.H0_H0 ;  /* 0x20000004ff187230 */ /* 0x004fcc0000004100 */
[----:B------:R-:W0:Y:S01]  /*11f0*/  F2I.FTZ.TRUNC.NTZ R24, R24 ;  /* 0x0000001800187305 */ /* 0x000e22000021f100 */
[----:B------:R-:W-:Y:S05]  /*1200*/  BRA `(.L_x_33760) ;  /* 0x0000000800cc7947 */ /* 0x000fea0003800000 */
.L_x_33763:
        /* <DEDUP_REMOVED lines=9> */
.L_x_33766:
[----:B------:R-:W2:Y:S02]  /*12a0*/  LDG.E.U16 R4, desc[UR36][R4.64] ;  /* 0x0000002404047981 */ /* 0x000ea4000c1e1500 */
[----:B--2---:R-:W-:-:S06]  /*12b0*/  HADD2.F32 R24, -RZ, R4.H0_H0 ;  /* 0x20000004ff187230 */ /* 0x004fcc0000004100 */
[----:B------:R-:W0:Y:S01]  /*12c0*/  F2I.FTZ.TRUNC.NTZ R24, R24 ;  /* 0x0000001800187305 */ /* 0x000e22000021f100 */
[----:B------:R-:W-:Y:S05]  /*12d0*/  BRA `(.L_x_33760) ;  /* 0x0000000800987947 */ /* 0x000fea0003800000 */
.L_x_33765:
[----:B------:R-:W2:Y:S02]  /*12e0*/  LDG.E.64 R4, desc[UR36][R4.64] ;  /* 0x0000002404047981 */ /* 0x000ea4000c1e1b00 */
[----:B--2---:R0:W1:Y:S02]  /*12f0*/  F2I.F64.TRUNC R24, R4 ;  /* 0x0000000400187311 */ /* 0x004064000030d100 */
[----:B01----:R-:W-:Y:S05]  /*1300*/  BRA `(.L_x_33760) ;  /* 0x00000008008c7947 */ /* 0x003fea0003800000 */
.L_x_33755:
        /* <DEDUP_REMOVED lines=12> */
.L_x_33769:
[----:B------:R-:W2:Y:S02]  /*13d0*/  LDG.E.64 R4, desc[UR36][R4.64] ;  /* 0x0000002404047981 */ /* 0x000ea4000c1e1b00 */
[----:B--2---:R0:W1:Y:S02]  /*13e0*/  F2I.F64.TRUNC R24, R4 ;  /* 0x0000000400187311 */ /* 0x004064000030d100 */
[----:B01----:R-:W-:Y:S05]  /*13f0*/  BRA `(.L_x_33760) ;  /* 0x0000000800507947 */ /* 0x003fea0003800000 */
.L_x_33768:
        /* <DEDUP_REMOVED lines=26> */
.L_x_33771:
        /* <DEDUP_REMOVED lines=14> */
.L_x_33770:
[----:B------:R-:W2:Y:S02]  /*1680*/  LDG.E.U16 R24, desc[UR36][R4.64] ;  /* 0x0000002404187981 */ /* 0x000ea4000c1e1500 */
[----:B--2---:R-:W-:-:S06]  /*1690*/  IMAD.U32 R24, R24, 0x10000, RZ ;  /* 0x0001000018187824 */ /* 0x004fcc00078e00ff */
[----:B------:R-:W4:Y:S01]  /*16a0*/  F2I.FTZ.TRUNC.NTZ R24, R24 ;  /* 0x0000001800187305 */ /* 0x000f22000021f100 */
[----:B------:R-:W-:Y:S05]  /*16b0*/  BRA `(.L_x_33760) ;  /* 0x0000000400a07947 */ /* 0x000fea0003800000 */
.L_x_33767:
        /* <DEDUP_REMOVED lines=10> */
.L_x_33774:
        /* <DEDUP_REMOVED lines=21> */
.L_x_33778:
[----:B------:R-:W-:Y:S05]  /*18b0*/  BSYNC.RECONVERGENT B1 ;  /* 0x0000000000017941 */ /* 0x000fea0003800200 */
.L_x_33777:
[----:B------:R-:W-:Y:S01]  /*18c0*/  IMAD.SHL.U32 R0, R0, 0x100000, RZ ;  /* 0x0010000000007824 */ /* 0x000fe200078e00ff */
[----:B------:R-:W-:-:S04]  /*18d0*/  LEA R3, R3, 0x3b800000, 0x17 ;  /* 0x3b80000003037811 */ /* 0x000fc800078eb8ff */
[----:B------:R-:W-:-:S07]  /*18e0*/  LOP3.LUT R24, R3, R0, R7, 0xfe, !PT ;  /* 0x0000000003187212 */ /* 0x000fce00078efe07 */
.L_x_33776:
[----:B------:R-:W-:Y:S05]  /*18f0*/  BSYNC.RECONVERGENT B0 ;  /* 0x0000000000007941 */ /* 0x000fea0003800200 */
.L_x_33775:
[----:B------:R-:W0:Y:S01]  /*1900*/  F2I.FTZ.TRUNC.NTZ R24, R24 ;  /* 0x0000001800187305 */ /* 0x000e22000021f100 */
[----:B------:R-:W-:Y:S05]  /*1910*/  BRA `(.L_x_33760) ;  /* 0x0000000400087947 */ /* 0x000fea0003800000 */
.L_x_33773:
        /* <DEDUP_REMOVED lines=21> */
.L_x_33782:
[----:B------:R-:W-:Y:S05]  /*1a70*/  BSYNC.RECONVERGENT B1 ;  /* 0x0000000000017941 */ /* 0x000fea0003800200 */
.L_x_33781:
[----:B------:R-:W-:Y:S01]  /*1a80*/  IMAD.SHL.U32 R0, R0, 0x200000, RZ ;  /* 0x0020000000007824 */ /* 0x000fe200078e00ff */
[----:B------:R-:W-:-:S04]  /*1a90*/  LEA R3, R3, 0x37800000, 0x17 ;  /* 0x3780000003037811 */ /* 0x000fc800078eb8ff */
[----:B------:R-:W-:-:S07]  /*1aa0*/  LOP3.LUT R24, R3, R0, R7, 0xfe, !PT ;  /* 0x0000000003187212 */ /* 0x000fce00078efe07 */
.L_x_33780:
[----:B------:R-:W-:Y:S05]  /*1ab0*/  BSYNC.RECONVERGENT B0 ;  /* 0x0000000000007941 */ /* 0x000fea0003800200 */
.L_x_33779:
[----:B------:R-:W0:Y:S01]  /*1ac0*/  F2I.FTZ.TRUNC.NTZ R24, R24 ;  /* 0x0000001800187305 */ /* 0x000e22000021f100 */
[----:B------:R-:W-:Y:S05]  /*1ad0*/  BRA `(.L_x_33760) ;  /* 0x0000000000987947 */ /* 0x000fea0003800000 */
.L_x_33772:
        /* <DEDUP_REMOVED lines=14> */
.L_x_33786:
[----:B------:R-:W-:Y:S05]  /*1bc0*/  BSYNC.RECONVERGENT B0 ;  /* 0x0000000000007941 */ /* 0x000fea0003800200 */
.L_x_33785:
[----:B------:R-:W0:Y:S01]  /*1bd0*/  F2I.FTZ.TRUNC.NTZ R24, R24 ;  /* 0x0000001800187305 */ /* 0x000e22000021f100 */
[----:B------:R-:W-:Y:S05]  /*1be0*/  BRA `(.L_x_33760) ;  /* 0x0000000000547947 */ /* 0x000fea0003800000 */
.L_x_33759:
        /* <DEDUP_REMOVED lines=16> */
.L_x_33787:
[----:B------:R-:W-:Y:S01]  /*1cf0*/  IMAD.MOV.U32 R24, RZ, RZ, RZ ;  /* 0x000000ffff187224 */ /* 0x000fe200078e00ff */
[----:B------:R-:W-:Y:S06]  /*1d00*/  BRA `(.L_x_33760) ;  /* 0x00000000000c7947 */ /* 0x000fec0003800000 */
.L_x_33784:
[----:B------:R0:W5:Y:S01]  /*1d10*/  LDG.E R24, desc[UR36][R4.64] ;  /* 0x0000002404187981 */ /* 0x000162000c1e1900 */
[----:B------:R-:W-:Y:S05]  /*1d20*/  BRA `(.L_x_33760) ;  /* 0x0000000000047947 */ /* 0x000fea0003800000 */
.L_x_33783:
[----:B------:R0:W5:Y:S02]  /*1d30*/  LDG.E R24, desc[UR36][R4.64] ;  /* 0x0000002404187981 */ /* 0x000164000c1e1900 */
.L_x_33760:
[----:B------:R-:W-:Y:S01]  /*1d40*/  VIADD R17, R17, 0x80 ;  /* 0x0000008011117836 */ /* 0x000fe20000000000 */
[----:B01-345:R-:W-:-:S07]  /*1d50*/  LOP3.LUT R24, RZ, R24, RZ, 0x33, !PT ;  /* 0x00000018ff187212 */ /* 0x03bfce00078e33ff */
.L_x_33754:
[----:B------:R-:W-:Y:S05]  /*1d60*/  BSYNC.RECONVERGENT B6 ;  /* 0x0000000000067941 */ /* 0x000fea0003800200 */
.L_x_33753:
        /* <DEDUP_REMOVED lines=23> */
.L_x_33793:
[----:B------:R0:W5:Y:S01]  /*1ee0*/  LDG.E.U8 R22, desc[UR36][R4.64] ;  /* 0x0000002404167981 */ /* 0x000162000c1e1100 */
[----:B------:R-:W-:Y:S05]  /*1ef0*/  BRA `(.L_x_33795) ;  /* 0x0000000c00307947 */ /* 0x000fea0003800000 */
.L_x_33792:
        /* <DEDUP_REMOVED lines=8> */
.L_x_33797:
[----:B------:R0:W5:Y:S01]  /*1f80*/  LDG.E R22, desc[UR36][R4.64] ;  /* 0x0000002404167981 */ /* 0x000162000c1e1900 */
[----:B------:R-:W-:Y:S05]  /*1f90*/  BRA `(.L_x_33795) ;  /* 0x0000000c00087947 */ /* 0x000fea0003800000 */
.L_x_33796:
[----:B------:R0:W5:Y:S01]  /*1fa0*/  LDG.E.S16 R22, desc[UR36][R4.64] ;  /* 0x0000002404167981 */ /* 0x000162000c1e1700 */
[----:B------:R-:W-:Y:S05]  /*1fb0*/  BRA `(.L_x_33795) ;  /* 0x0000000c00007947 */ /* 0x000fea0003800000 */
.L_x_33791:
        /* <DEDUP_REMOVED lines=9> */
.L_x_33799:
[----:B------:R-:W2:Y:S02]  /*2050*/  LDG.E.U16 R4, desc[UR36][R4.64] ;  /* 0x0000002404047981 */ /* 0x000ea4000c1e1500 */
[----:B--2---:R-:W-:-:S06]  /*2060*/  HADD2.F32 R22, -RZ, R4.H0_H0 ;  /* 0x20000004ff167230 */ /* 0x004fcc0000004100 */
[----:B------:R-:W0:Y:S01]  /*2070*/  F2I.FTZ.TRUNC.NTZ R22, R22 ;  /* 0x0000001600167305 */ /* 0x000e22000021f100 */
[----:B------:R-:W-:Y:S05]  /*2080*/  BRA `(.L_x_33795) ;  /* 0x0000000800cc7947 */ /* 0x000fea0003800000 */
.L_x_33798:
        /* <DEDUP_REMOVED lines=9> */
.L_x_33801:
[----:B------:R-:W2:Y:S02]  /*2120*/  LDG.E.U16 R4, desc[UR36][R4.64] ;  /* 0x0000002404047981 */ /* 0x000ea4000c1e1500 */
[----:B--2---:R-:W-:-:S06]  /*2130*/  HADD2.F32 R22, -RZ, R4.H0_H0 ;  /* 0x20000004ff167230 */ /* 0x004fcc0000004100 */
[----:B------:R-:W0:Y:S01]  /*2140*/  F2I.FTZ.TRUNC.NTZ R22, R22 ;  /* 0x0000001600167305 */ /* 0x000e22000021f100 */
[----:B------:R-:W-:Y:S05]  /*2150*/  BRA `(.L_x_33795) ;  /* 0x0000000800987947 */ /* 0x000fea0003800000 */
.L_x_33800:
[----:B------:R-:W2:Y:S02]  /*2160*/  LDG.E.64 R4, desc[UR36][R4.64] ;  /* 0x0000002404047981 */ /* 0x000ea4000c1e1b00 */
[----:B--2---:R0:W1:Y:S02]  /*2170*/  F2I.F64.TRUNC R22, R4 ;  /* 0x0000000400167311 */ /* 0x004064000030d100 */
[----:B01----:R-:W-:Y:S05]  /*2180*/  BRA `(.L_x_33795) ;  /* 0x00000008008c7947 */ /* 0x003fea0003800000 */
.L_x_33790:
        /* <DEDUP_REMOVED lines=12> */
.L_x_33804:
[----:B------:R-:W2:Y:S02]  /*2250*/  LDG.E.64 R4, desc[UR36][R4.64] ;  /* 0x0000002404047981 */ /* 0x000ea4000c1e1b00 */
[----:B--2---:R0:W1:Y:S02]  /*2260*/  F2I.F64.TRUNC R22, R4 ;  /* 0x0000000400167311 */ /* 0x004064000030d100 */
[----:B01----:R-:W-:Y:S05]  /*2270*/  BRA `(.L_x_33795) ;  /* 0x0000000800507947 */ /* 0x003fea0003800000 */
.L_x_33803:
        /* <DEDUP_REMOVED lines=26> */
.L_x_33806:
        /* <DEDUP_REMOVED lines=14> */
.L_x_33805:
[----:B------:R-:W2:Y:S02]  /*2500*/  LDG.E.U16 R22, desc[UR36][R4.64] ;  /* 0x0000002404167981 */ /* 0x000ea4000c1e1500 */
[----:B--2---:R-:W-:-:S06]  /*2510*/  IMAD.U32 R22, R22, 0x10000, RZ ;  /* 0x0001000016167824 */ /* 0x004fcc00078e00ff */
[----:B------:R-:W0:Y:S01]  /*2520*/  F2I.FTZ.TRUNC.NTZ R22, R22 ;  /* 0x0000001600167305 */ /* 0x000e22000021f100 */
[----:B------:R-:W-:Y:S05]  /*2530*/  BRA `(.L_x_33795) ;  /* 0x0000000400a07947 */ /* 0x000fea0003800000 */
.L_x_33802:
        /* <DEDUP_REMOVED lines=10> */
.L_x_33809:
        /* <DEDUP_REMOVED lines=21> */
.L_x_33813:
[----:B------:R-:W-:Y:S05]  /*2730*/  BSYNC.RECONVERGENT B1 ;  /* 0x0000000000017941 */ /* 0x000fea0003800200 */
.L_x_33812:
[----:B------:R-:W-:Y:S01]  /*2740*/  IMAD.SHL.U32 R0, R0, 0x100000, RZ ;  /* 0x0010000000007824 */ /* 0x000fe200078e00ff */
[----:B------:R-:W-:-:S04]  /*2750*/  LEA R3, R3, 0x3b800000, 0x17 ;  /* 0x3b80000003037811 */ /* 0x000fc800078eb8ff */
[----:B------:R-:W-:-:S07]  /*2760*/  LOP3.LUT R22, R3, R0, R7, 0xfe, !PT ;  /* 0x0000000003167212 */ /* 0x000fce00078efe07 */
.L_x_33811:
[----:B------:R-:W-:Y:S05]  /*2770*/  BSYNC.RECONVERGENT B0 ;  /* 0x0000000000007941 */ /* 0x000fea0003800200 */
.L_x_33810:
[----:B------:R-:W1:Y:S01]  /*2780*/  F2I.FTZ.TRUNC.NTZ R22, R22 ;  /* 0x0000001600167305 */ /* 0x000e62000021f100 */
[----:B------:R-:W-:Y:S05]  /*2790*/  BRA `(.L_x_33795) ;  /* 0x0000000400087947 */ /* 0x000fea0003800000 */
.L_x_33808:
        /* <DEDUP_REMOVED lines=21> */
.L_x_33817:
[----:B------:R-:W-:Y:S05]  /*28f0*/  BSYNC.RECONVERGENT B1 ;  /* 0x0000000000017941 */ /* 0x000fea0003800200 */
.L_x_33816:
[----:B------:R-:W-:Y:S01]  /*2900*/  IMAD.SHL.U32 R0, R0, 0x200000, RZ ;  /* 0x0020000000007824 */ /* 0x000fe200078e00ff */
[----:B------:R-:W-:-:S04]  /*2910*/  LEA R3, R3, 0x37800000, 0x17 ;  /* 0x3780000003037811 */ /* 0x000fc800078eb8ff */
[----:B------:R-:W-:-:S07]  /*2920*/  LOP3.LUT R22, R3, R0, R7, 0xfe, !PT ;  /* 0x0000000003167212 */ /* 0x000fce00078efe07 */
.L_x_33815:
[----:B------:R-:W-:Y:S05]  /*2930*/  BSYNC.RECONVERGENT B0 ;  /* 0x0000000000007941 */ /* 0x000fea0003800200 */
.L_x_33814:
[----:B------:R-:W2:Y:S01]  /*2940*/  F2I.FTZ.TRUNC.NTZ R22, R22 ;  /* 0x0000001600167305 */ /* 0x000ea2000021f100 */
[----:B------:R-:W-:Y:S05]  /*2950*/  BRA `(.L_x_33795) ;  /* 0x0000000000987947 */ /* 0x000fea0003800000 */
.L_x_33807:
        /* <DEDUP_REMOVED lines=14> */
.L_x_33821:
[----:B------:R-:W-:Y:S05]  /*2a40*/  BSYNC.RECONVERGENT B0 ;  /* 0x0000000000007941 */ /* 0x000fea0003800200 */
.L_x_33820:
[----:B------:R-:W4:Y:S01]  /*2a50*/  F2I.FTZ.TRUNC.NTZ R22, R22 ;  /* 0x0000001600167305 */ /* 0x000f22000021f100 */
[----:B------:R-:W-:Y:S05]  /*2a60*/  BRA `(.L_x_33795) ;  /* 0x0000000000547947 */ /* 0x000fea0003800000 */
.L_x_33794:
        /* <DEDUP_REMOVED lines=16> */
.L_x_33822:
[----:B------:R-:W-:Y:S01]  /*2b70*/  IMAD.MOV.U32 R22, RZ, RZ, RZ ;  /* 0x000000ffff167224 */ /* 0x000fe200078e00ff */
[----:B------:R-:W-:Y:S06]  /*2b80*/  BRA `(.L_x_33795) ;  /* 0x00000000000c7947 */ /* 0x000fec0003800000 */
.L_x_33819:
[----:B------:R0:W5:Y:S01]  /*2b90*/  LDG.E R22, desc[UR36][R4.64] ;  /* 0x0000002404167981 */ /* 0x000162000c1e1900 */
[----:B------:R-:W-:Y:S05]  /*2ba0*/  BRA `(.L_x_33795) ;  /* 0x0000000000047947 */ /* 0x000fea0003800000 */
.L_x_33818:
[----:B------:R3:W5:Y:S02]  /*2bb0*/  LDG.E R22, desc[UR36][R4.64] ;  /* 0x0000002404167981 */ /* 0x000764000c1e1900 */
.L_x_33795:
[----:B------:R-:W-:Y:S01]  /*2bc0*/  VIADD R17, R17, 0x80 ;  /* 0x0000008011117836 */ /* 0x000fe20000000000 */
[----:B012-45:R-:W-:-:S07]  /*2bd0*/  LOP3.LUT R22, RZ, R22, RZ, 0x33, !PT ;  /* 0x00000016ff167212 */ /* 0x037fce00078e33ff */
.L_x_33789:
[----:B------:R-:W-:Y:S05]  /*2be0*/  BSYNC.RECONVERGENT B6 ;  /* 0x0000000000067941 */ /* 0x000fea0003800200 */
.L_x_33788:
        /* <DEDUP_REMOVED lines=23> */
.L_x_33828:
[----:B------:R0:W5:Y:S01]  /*2d60*/  LDG.E.U8 R18, desc[UR36][R4.64] ;  /* 0x0000002404127981 */ /* 0x000162000c1e1100 */
[----:B------:R-:W-:Y:S05]  /*2d70*/  BRA `(.L_x_33830) ;  /* 0x0000000c00307947 */ /* 0x000fea0003800000 */
.L_x_33827:
        /* <DEDUP_REMOVED lines=8> */
.L_x_33832:
[----:B------:R0:W5:Y:S01]  /*2e00*/  LDG.E R18, desc[UR36][R4.64] ;  /* 0x0000002404127981 */ /* 0x000162000c1e1900 */
[----:B------:R-:W-:Y:S05]  /*2e10*/  BRA `(.L_x_33830) ;  /* 0x0000000c00087947 */ /* 0x000fea0003800000 */
.L_x_33831:
[----:B------:R0:W5:Y:S01]  /*2e20*/  LDG.E.S16 R18, desc[UR36][R4.64] ;  /* 0x0000002404127981 */ /* 0x000162000c1e1700 */
[----:B------:R-:W-:Y:S05]  /*2e30*/  BRA `(.L_x_33830) ;  /* 0x0000000c00007947 */ /* 0x000fea0003800000 */
.L_x_33826:
        /* <DEDUP_REMOVED lines=9> */
.L_x_33834:
[----:B------:R-:W2:Y:S02]  /*2ed0*/  LDG.E.U16 R4, desc[UR36][R4.64] ;  /* 0x0000002404047981 */ /* 0x000ea4000c1e1500 */
[----:B--2---:R-:W-:-:S06]  /*2ee0*/  HADD2.F32 R18, -RZ, R4.H0_H0 ;  /* 0x20000004ff127230 */ /* 0x004fcc0000004100 */
[----:B------:R-:W0:Y:S01]  /*2ef0*/  F2I.FTZ.TRUNC.NTZ R18, R18 ;  /* 0x0000001200127305 */ /* 0x000e22000021f100 */
[----:B------:R-:W-:Y:S05]  /*2f00*/  BRA `(.L_x_33830) ;  /* 0x0000000800cc7947 */ /* 0x000fea0003800000 */
.L_x_33833:
        /* <DEDUP_REMOVED lines=9> */
.L_x_33836:
[----:B------:R-:W2:Y:S02]  /*2fa0*/  LDG.E.U16 R4, desc[UR36][R4.64] ;  /* 0x0000002404047981 */ /* 0x000ea4000c1e1500 */
[----:B--2---:R-:W-:-:S06]  /*2fb0*/  HADD2.F32 R18, -RZ, R4.H0_H0 ;  /* 0x20000004ff127230 */ /* 0x004fcc0000004100 */
[----:B------:R-:W0:Y:S01]  /*2fc0*/  F2I.FTZ.TRUNC.NTZ R18, R18 ;  /* 0x0000001200127305 */ /* 0x000e22000021f100 */
[----:B------:R-:W-:Y:S05]  /*2fd0*/  BRA `(.L_x_33830) ;  /* 0x0000000800987947 */ /* 0x000fea0003800000 */
.L_x_33835:
[----:B------:R-:W2:Y:S02]  /*2fe0*/  LDG.E.64 R4, desc[UR36][R4.64] ;  /* 0x0000002404047981 */ /* 0x000ea4000c1e1b00 */
[----:B--2---:R0:W1:Y:S02]  /*2ff0*/  F2I.F64.TRUNC R18, R4 ;  /* 0x0000000400127311 */ /* 0x004064000030d100 */
[----:B01----:R-:W-:Y:S05]  /*3000*/  BRA `(.L_x_33830) ;  /* 0x00000008008c7947 */ /* 0x003fea0003800000 */
.L_x_33825:
        /* <DEDUP_REMOVED lines=12> */
.L_x_33839:
[----:B------:R-:W2:Y:S02]  /*30d0*/  LDG.E.64 R4, desc[UR36][R4.64] ;  /* 0x0000002404047981 */ /* 0x000ea4000c1e1b00 */
[----:B--2---:R0:W1:Y:S02]  /*30e0*/  F2I.F64.TRUNC R18, R4 ;  /* 0x0000000400127311 */ /* 0x004064000030d100 */
[----:B01----:R-:W-:Y:S05]  /*30f0*/  BRA `(.L_x_33830) ;  /* 0x0000000800507947 */ /* 0x003fea0003800000 */
.L_x_33838:
        /* <DEDUP_REMOVED lines=26> */
.L_x_33841:
        /* <DEDUP_REMOVED lines=14> */
.L_x_33840:
[----:B------:R-:W2:Y:S02]  /*3380*/  LDG.E.U16 R18, desc[UR36][R4.64] ;  /* 0x0000002404127981 */ /* 0x000ea4000c1e1500 */
[----:B--2---:R-:W-:-:S06]  /*3390*/  IMAD.U32 R18, R18, 0x10000, RZ ;  /* 0x0001000012127824 */ /* 0x004fcc00078e00ff */
[----:B------:R-:W0:Y:S01]  /*33a0*/  F2I.FTZ.TRUNC.NTZ R18, R18 ;  /* 0x0000001200127305 */ /* 0x000e22000021f100 */
[----:B------:R-:W-:Y:S05]  /*33b0*/  BRA `(.L_x_33830) ;  /* 0x0000000400a07947 */ /* 0x000fea0003800000 */
.L_x_33837:
        /* <DEDUP_REMOVED lines=10> */
.L_x_33844:
        /* <DEDUP_REMOVED lines=21> */
.L_x_33848:
[----:B------:R-:W-:Y:S05]  /*35b0*/  BSYNC.RECONVERGENT B1 ;  /* 0x0000000000017941 */ /* 0x000fea0003800200 */
.L_x_33847:
[----:B------:R-:W-:Y:S01]  /*35c0*/  IMAD.SHL.U32 R0, R0, 0x100000, RZ ;  /* 0x0010000000007824 */ /* 0x000fe200078e00ff */
[----:B------:R-:W-:-:S04]  /*35d0*/  LEA R3, R3, 0x3b800000, 0x17 ;  /* 0x3b80000003037811 */ /* 0x000fc800078eb8ff */
[----:B------:R-:W-:-:S07]  /*35e0*/  LOP3.LUT R18, R3, R0, R7, 0xfe, !PT ;  /* 0x0000000003127212 */ /* 0x000fce00078efe07 */
.L_x_33846:
[----:B------:R-:W-:Y:S05]  /*35f0*/  BSYNC.RECONVERGENT B0 ;  /* 0x0000000000007941 */ /* 0x000fea0003800200 */
.L_x_33845:
[----:B------:R-:W0:Y:S01]  /*3600*/  F2I.FTZ.TRUNC.NTZ R18, R18 ;  /* 0x0000001200127305 */ /* 0x000e22000021f100 */
[----:B------:R-:W-:Y:S05]  /*3610*/  BRA `(.L_x_33830) ;  /* 0x0000000400087947 */ /* 0x000fea0003800000 */
.L_x_33843:
        /* <DEDUP_REMOVED lines=21> */
.L_x_33852:
[----:B------:R-:W-:Y:S05]  /*3770*/  BSYNC.RECONVERGENT B1 ;  /* 0x0000000000017941 */ /* 0x000fea0003800200 */
.L_x_33851:
[----:B------:R-:W-:Y:S01]  /*3780*/  IMAD.SHL.U32 R0, R0, 0x200000, RZ ;  /* 0x0020000000007824 */ /* 0x000fe200078e00ff */
[----:B------:R-:W-:-:S04]  /*3790*/  LEA R3, R3, 0x37800000, 0x17 ;  /* 0x3780000003037811 */ /* 0x000fc800078eb8ff */
[----:B------:R-:W-:-:S07]  /*37a0*/  LOP3.LUT R18, R3, R0, R7, 0xfe, !PT ;  /* 0x0000000003127212 */ /* 0x000fce00078efe07 */
.L_x_33850:
[----:B------:R-:W-:Y:S05]  /*37b0*/  BSYNC.RECONVERGENT B0 ;  /* 0x0000000000007941 */ /* 0x000fea0003800200 */
.L_x_33849:
[----:B------:R-:W2:Y:S01]  /*37c0*/  F2I.FTZ.TRUNC.NTZ R18, R18 ;  /* 0x0000001200127305 */ /* 0x000ea2000021f100 */
[----:B------:R-:W-:Y:S05]  /*37d0*/  BRA `(.L_x_33830) ;  /* 0x0000000000987947 */ /* 0x000fea0003800000 */
.L_x_33842:
        /* <DEDUP_REMOVED lines=14> */
.L_x_33856:
[----:B------:R-:W-:Y:S05]  /*38c0*/  BSYNC.RECONVERGENT B0 ;  /* 0x0000000000007941 */ /* 0x000fea0003800200 */
.L_x_33855:
[----:B------:R-:W4:Y:S01]  /*38d0*/  F2I.FTZ.TRUNC.NTZ R18, R18 ;  /* 0x0000001200127305 */ /* 0x000f22000021f100 */
[----:B------:R-:W-:Y:S05]  /*38e0*/  BRA `(.L_x_33830) ;  /* 0x0000000000547947 */ /* 0x000fea0003800000 */
.L_x_33829:
        /* <DEDUP_REMOVED lines=16> */
.L_x_33857:
[----:B------:R-:W-:Y:S01]  /*39f0*/  IMAD.MOV.U32 R18, RZ, RZ, RZ ;  /* 0x000000ffff127224 */ /* 0x000fe200078e00ff */
[----:B------:R-:W-:Y:S06]  /*3a00*/  BRA `(.L_x_33830) ;  /* 0x00000000000c7947 */ /* 0x000fec0003800000 */
.L_x_33854:
[----:B------:R0:W5:Y:S01]  /*3a10*/  LDG.E R18, desc[UR36][R4.64] ;  /* 0x0000002404127981 */ /* 0x000162000c1e1900 */
[----:B------:R-:W-:Y:S05]  /*3a20*/  BRA `(.L_x_33830) ;  /* 0x0000000000047947 */ /* 0x000fea0003800000 */
.L_x_33853:
[----:B------:R3:W5:Y:S02]  /*3a30*/  LDG.E R18, desc[UR36][R4.64] ;  /* 0x0000002404127981 */ /* 0x000764000c1e1900 */
.L_x_33830:
[----:B012-45:R-:W-:-:S07]  /*3a40*/  LOP3.LUT R18, RZ, R18, RZ, 0x33, !PT ;  /* 0x00000012ff127212 */ /* 0x037fce00078e33ff */
.L_x_33824:
[----:B------:R-:W-:Y:S05]  /*3a50*/  BSYNC.RECONVERGENT B6 ;  /* 0x0000000000067941 */ /* 0x000fea0003800200 */
.L_x_33823:
[----:B------:R-:W0:Y:S01]  /*3a60*/  LDC.U8 R17, c[0x0][0x3a4] ;  /* 0x0000e900ff117b82 */ /* 0x000e220000000000 */
[----:B------:R-:W-:Y:S01]  /*3a70*/  ISETP.GE.AND P0, PT, R19, R16, PT ;  /* 0x000000101300720c */ /* 0x000fe20003f06270 */
[----:B------:R-:W-:-:S12]  /*3a80*/  BSSY.RECONVERGENT B6, `(.L_x_33858) ;  /* 0x00000e8000067945 */ /* 0x000fd80003800200 */
[----:B------:R-:W-:Y:S05]  /*3a90*/  @P0 BRA `(.L_x_33859) ;  /* 0x0000000c00980947 */ /* 0x000fea0003800000 */
[----:B------:R-:W1:Y:S01]  /*3aa0*/  LDCU UR4, c[0x0][0x3a8] ;  /* 0x00007500ff0477ac */ /* 0x000e620008000800 */
[----:B------:R-:W5:Y:S01]  /*3ab0*/  LDC.64 R8, c[0x0][0x388] ;  /* 0x0000e200ff087b82 */ /* 0x000f620000000a00 */
[----:B--2---:R-:W-:Y:S01]  /*3ac0*/  IMAD R0, R2, 0x200, R19 ;  /* 0x0000020002007824 */ /* 0x004fe200078e0213 */
[----:B0--34-:R-:W-:Y:S01]  /*3ad0*/  PRMT R4, R17, 0x9910, RZ ;  /* 0x0000991011047816 */ /* 0x019fe200000000ff */
[----:B------:R-:W-:Y:S02]  /*3ae0*/  VIADD R19, R19, 0x80 ;  /* 0x0000008013137836 */ /* 0x000fe40000000000 */
        /* <DEDUP_REMOVED lines=16> */
.L_x_33863:
[----:B------:R0:W-:Y:S01]  /*3bf0*/  STG.E.U8 desc[UR36][R8.64], R26 ;  /* 0x0000001a08007986 */ /* 0x0001e2000c101124 */
[----:B------:R-:W-:Y:S05]  /*3c00*/  BRA `(.L_x_33859) ;  /* 0x0000000c003c7947 */ /* 0x000fea0003800000 */
.L_x_33862:
        /* <DEDUP_REMOVED lines=9> */
.L_x_33866:
[----:B------:R0:W-:Y:S01]  /*3ca0*/  STG.E desc[UR36][R8.64], R26 ;  /* 0x0000001a08007986 */ /* 0x0001e2000c101924 */
[----:B------:R-:W-:Y:S05]  /*3cb0*/  BRA `(.L_x_33859) ;  /* 0x0000000c00107947 */ /* 0x000fea0003800000 */
.L_x_33865:
[----:B------:R0:W-:Y:S01]  /*3cc0*/  STG.E.U16 desc[UR36][R8.64], R26 ;  /* 0x0000001a08007986 */ /* 0x0001e2000c101524 */
[----:B------:R-:W-:Y:S05]  /*3cd0*/  BRA `(.L_x_33859) ;  /* 0x0000000c00087947 */ /* 0x000fea0003800000 */
.L_x_33861:
        /* <DEDUP_REMOVED lines=9> */
.L_x_33868:
[----:B------:R-:W-:-:S04]  /*3d70*/  I2FP.F32.S32 R0, R26 ;  /* 0x0000001a00007245 */ /* 0x000fc80000201400 */
[----:B------:R-:W-:-:S05]  /*3d80*/  F2FP.F16.F32.PACK_AB R0, RZ, R0 ;  /* 0x00000000ff00723e */ /* 0x000fca00000000ff */
[----:B------:R0:W-:Y:S01]  /*3d90*/  STG.E.U16 desc[UR36][R8.64], R0 ;  /* 0x0000000008007986 */ /* 0x0001e2000c101524 */
[----:B------:R-:W-:Y:S05]  /*3da0*/  BRA `(.L_x_33859) ;  /* 0x0000000800d47947 */ /* 0x000fea0003800000 */
.L_x_33867:
        /* <DEDUP_REMOVED lines=10> */
.L_x_33870:
[----:B------:R-:W-:-:S04]  /*3e50*/  I2FP.F32.S32 R26, R26 ;  /* 0x0000001a001a7245 */ /* 0x000fc80000201400 */
[----:B------:R-:W-:-:S04]  /*3e60*/  F2FP.F16.F32.PACK_AB R3, RZ, R26 ;  /* 0x0000001aff03723e */ /* 0x000fc800000000ff */
[----:B------:R-:W-:-:S05]  /*3e70*/  PRMT R3, R3, 0x5410, RZ ;  /* 0x0000541003037816 */ /* 0x000fca00000000ff */
[----:B------:R0:W-:Y:S01]  /*3e80*/  STG.E desc[UR36][R8.64], R3 ;  /* 0x0000000308007986 */ /* 0x0001e2000c101924 */
[----:B------:R-:W-:Y:S05]  /*3e90*/  BRA `(.L_x_33859) ;  /* 0x0000000800987947 */ /* 0x000fea0003800000 */
.L_x_33869:
[----:B------:R-:W0:Y:S02]  /*3ea0*/  I2F.F64 R26, R26 ;  /* 0x0000001a001a7312 */ /* 0x000e240000201c00 */
[----:B0-----:R0:W-:Y:S01]  /*3eb0*/  STG.E.64 desc[UR36][R8.64], R26 ;  /* 0x0000001a08007986 */ /* 0x0011e2000c101b24 */
[----:B------:R-:W-:Y:S05]  /*3ec0*/  BRA `(.L_x_33859) ;  /* 0x00000008008c7947 */ /* 0x000fea0003800000 */
.L_x_33860:
        /* <DEDUP_REMOVED lines=12> */
.L_x_33873:
[----:B------:R-:W-:Y:S01]  /*3f90*/  CS2R R6, SRZ ;  /* 0x0000000000067805 */ /* 0x000fe2000001ff00 */
[----:B------:R-:W0:Y:S04]  /*3fa0*/  I2F.F64 R4, R26 ;  /* 0x0000001a00047312 */ /* 0x000e280000201c00 */
[----:B0-----:R0:W-:Y:S01]  /*3fb0*/  STG.E.128 desc[UR36][R8.64], R4 ;  /* 0x0000000408007986 */ /* 0x0011e2000c101d24 */
[----:B------:R-:W-:Y:S05]  /*3fc0*/  BRA `(.L_x_33859) ;  /* 0x00000008004c7947 */ /* 0x000fea0003800000 */
.L_x_33872:
        /* <DEDUP_REMOVED lines=19> */
.L_x_33877:
[----:B------:R-:W-:Y:S05]  /*4100*/  BSYNC.RECONVERGENT B0 ;  /* 0x0000000000007941 */ /* 0x000fea0003800200 */
.L_x_33876:
[----:B------:R-:W-:-:S05]  /*4110*/  LOP3.LUT R5, R0, 0x80, R5, 0xf8, !PT ;  /* 0x0000008000057812 */ /* 0x000fca00078ef805 */
[----:B------:R0:W-:Y:S01]  /*4120*/  STG.E.U8 desc[UR36][R8.64], R5 ;  /* 0x0000000508007986 */ /* 0x0001e2000c101124 */
[----:B------:R-:W-:Y:S05]  /*4130*/  BRA `(.L_x_33859) ;  /* 0x0000000400f07947 */ /* 0x000fea0003800000 */
.L_x_33875:
        /* <DEDUP_REMOVED lines=15> */
.L_x_33879:
[----:B------:R-:W-:Y:S05]  /*4230*/  BSYNC.RECONVERGENT B0 ;  /* 0x0000000000007941 */ /* 0x000fea0003800200 */
.L_x_33878:
[----:B------:R-:W-:-:S05]  /*4240*/  LOP3.LUT R5, R0, 0x80, R5, 0xf8, !PT ;  /* 0x0000008000057812 */ /* 0x000fca00078ef805 */
[----:B------:R0:W-:Y:S01]  /*4250*/  STG.E.U8 desc[UR36][R8.64], R5 ;  /* 0x0000000508007986 */ /* 0x0001e2000c101124 */
[----:B------:R-:W-:Y:S05]  /*4260*/  BRA `(.L_x_33859) ;  /* 0x0000000400a47947 */ /* 0x000fea0003800000 */
.L_x_33874:
[----:B------:R-:W-:-:S04]  /*4270*/  I2FP.F32.S32 R0, R26 ;  /* 0x0000001a00007245 */ /* 0x000fc80000201400 */
[----:B------:R-:W-:-:S05]  /*4280*/  F2FP.BF16.F32.PACK_AB R0, RZ, R0 ;  /* 0x00000000ff00723e */ /* 0x000fca00000010ff */
[----:B------:R0:W-:Y:S01]  /*4290*/  STG.E.U16 desc[UR36][R8.64], R0 ;  /* 0x0000000008007986 */ /* 0x0001e2000c101524 */
[----:B------:R-:W-:Y:S05]  /*42a0*/  BRA `(.L_x_33859) ;  /* 0x0000000400947947 */ /* 0x000fea0003800000 */
.L_x_33871:
        /* <DEDUP_REMOVED lines=10> */
.L_x_33882:
        /* <DEDUP_REMOVED lines=13> */
.L_x_33885:
[----:B------:R-:W-:-:S04]  /*4420*/  SHF.R.U32.HI R0, RZ, 0x14, R3 ;  /* 0x00000014ff007819 */ /* 0x000fc80000011603 */
[----:B------:R-:W-:-:S04]  /*4430*/  LOP3.LUT R0, R0, 0x1, RZ, 0xc0, !PT ;  /* 0x0000000100007812 */ /* 0x000fc800078ec0ff */
[----:B------:R-:W-:-:S04]  /*4440*/  IADD3 R0, PT, PT, R3, 0x487ffff, R0 ;  /* 0x0487ffff03007810 */ /* 0x000fc80007ffe000 */
[----:B------:R-:W-:-:S04]  /*4450*/  SHF.R.U32.HI R0, RZ, 0x14, R0 ;  /* 0x00000014ff007819 */ /* 0x000fc80000011600 */
[----:B------:R-:W-:-:S07]  /*4460*/  LOP3.LUT R0, R0, 0xff, RZ, 0xc0, !PT ;  /* 0x000000ff00007812 */ /* 0x000fce00078ec0ff */
.L_x_33886:
[----:B------:R-:W-:-:S04]  /*4470*/  SHF.R.U32.HI R3, RZ, 0x18, R3 ;  /* 0x00000018ff037819 */ /* 0x000fc80000011603 */
[----:B------:R-:W-:-:S04]  /*4480*/  LOP3.LUT R0, R0, 0x80, R3, 0xf8, !PT ;  /* 0x0000008000007812 */ /* 0x000fc800078ef803 */
[----:B------:R-:W-:-:S07]  /*4490*/  PRMT R4, R0, 0x7610, R4 ;  /* 0x0000761000047816 */ /* 0x000fce0000000004 */
.L_x_33884:
[----:B------:R-:W-:Y:S05]  /*44a0*/  BSYNC.RECONVERGENT B0 ;  /* 0x0000000000007941 */ /* 0x000fea0003800200 */
.L_x_33883:
[----:B------:R0:W-:Y:S01]  /*44b0*/  STG.E.U8 desc[UR36][R8.64], R4 ;  /* 0x0000000408007986 */ /* 0x0001e2000c101124 */
[----:B------:R-:W-:Y:S05]  /*44c0*/  BRA `(.L_x_33859) ;  /* 0x00000004000c7947 */ /* 0x000fea0003800000 */
.L_x_33881:
        /* <DEDUP_REMOVED lines=13> */
.L_x_33889:
[----:B------:R-:W-:-:S04]  /*45a0*/  SHF.R.U32.HI R0, RZ, 0x15, R3 ;  /* 0x00000015ff007819 */ /* 0x000fc80000011603 */
[----:B------:R-:W-:-:S04]  /*45b0*/  LOP3.LUT R0, R0, 0x1, RZ, 0xc0, !PT ;  /* 0x0000000100007812 */ /* 0x000fc800078ec0ff */
[----:B------:R-:W-:-:S04]  /*45c0*/  IADD3 R0, PT, PT, R3, 0x88fffff, R0 ;  /* 0x088fffff03007810 */ /* 0x000fc80007ffe000 */
[----:B------:R-:W-:-:S04]  /*45d0*/  SHF.R.U32.HI R0, RZ, 0x15, R0 ;  /* 0x00000015ff007819 */ /* 0x000fc80000011600 */
[----:B------:R-:W-:-:S07]  /*45e0*/  LOP3.LUT R0, R0, 0xff, RZ, 0xc0, !PT ;  /* 0x000000ff00007812 */ /* 0x000fce00078ec0ff */
.L_x_33890:
[----:B------:R-:W-:-:S04]  /*45f0*/  SHF.R.U32.HI R3, RZ, 0x18, R3 ;  /* 0x00000018ff037819 */ /* 0x000fc80000011603 */
[----:B------:R-:W-:-:S04]  /*4600*/  LOP3.LUT R0, R0, 0x80, R3, 0xf8, !PT ;  /* 0x0000008000007812 */ /* 0x000fc800078ef803 */
[----:B------:R-:W-:-:S07]  /*4610*/  PRMT R4, R0, 0x7610, R4 ;  /* 0x0000761000047816 */ /* 0x000fce0000000004 */
.L_x_33888:
[----:B------:R-:W-:Y:S05]  /*4620*/  BSYNC.RECONVERGENT B0 ;  /* 0x0000000000007941 */ /* 0x000fea0003800200 */
.L_x_33887:
[----:B------:R0:W-:Y:S01]  /*4630*/  STG.E.U8 desc[UR36][R8.64], R4 ;  /* 0x0000000408007986 */ /* 0x0001e2000c101124 */
[----:B------:R-:W-:Y:S05]  /*4640*/  BRA `(.L_x_33859) ;  /* 0x0000000000ac7947 */ /* 0x000fea0003800000 */
.L_x_33880:
[----:B------:R-:W-:-:S13]  /*4650*/  ISETP.NE.AND P0, PT, R0, 0x1c, PT ;  /* 0x0000001c0000780c */ /* 0x000fda0003f05270 */
[----:B------:R-:W-:Y:S05]  /*4660*/  @!P0 BRA `(.L_x_33891) ;  /* 0x0000000000a08947 */ /* 0x000fea0003800000 */
[----:B------:R-:W-:-:S13]  /*4670*/  ISETP.NE.AND P0, PT, R0, 0x1d, PT ;  /* 0x0000001d0000780c */ /* 0x000fda0003f05270 */
[----:B------:R-:W-:Y:S05]  /*4680*/  @!P0 BRA `(.L_x_33892) ;  /* 0x00000000008c8947 */ /* 0x000fea0003800000 */
[----:B------:R-:W-:-:S13]  /*4690*/  ISETP.NE.AND P0, PT, R0, 0x2c, PT ;  /* 0x0000002c0000780c */ /* 0x000fda0003f05270 */
[----:B------:R-:W-:Y:S05]  /*46a0*/  @!P0 BRA `(.L_x_33893) ;  /* 0x0000000000448947 */ /* 0x000fea0003800000 */
.L_x_33864:
        /* <DEDUP_REMOVED lines=16> */
.L_x_33894:
[----:B------:R-:W-:Y:S05]  /*47b0*/  BRA `(.L_x_33859) ;  /* 0x0000000000507947 */ /* 0x000fea0003800000 */
.L_x_33893:
        /* <DEDUP_REMOVED lines=16> */
.L_x_33892:
[----:B------:R-:W-:-:S05]  /*48c0*/  SHF.R.S32.HI R27, RZ, 0x1f, R26 ;  /* 0x0000001fff1b7819 */ /* 0x000fca000001141a */
[----:B------:R0:W-:Y:S01]  /*48d0*/  STG.E.64 desc[UR36][R8.64], R26 ;  /* 0x0000001a08007986 */ /* 0x0001e2000c101b24 */
[----:B------:R-:W-:Y:S05]  /*48e0*/  BRA `(.L_x_33859) ;  /* 0x0000000000047947 */ /* 0x000fea0003800000 */
.L_x_33891:
[----:B------:R1:W-:Y:S02]  /*48f0*/  STG.E desc[UR36][R8.64], R26 ;  /* 0x0000001a08007986 */ /* 0x0003e4000c101924 */
.L_x_33859:
[----:B------:R-:W-:Y:S05]  /*4900*/  BSYNC.RECONVERGENT B6 ;  /* 0x0000000000067941 */ /* 0x000fea0003800200 */
.L_x_33858:
[----:B------:R-:W-:Y:S01]  /*4910*/  ISETP.GE.AND P0, PT, R19, R16, PT ;  /* 0x000000101300720c */ /* 0x000fe20003f06270 */
[----:B------:R-:W-:-:S12]  /*4920*/  BSSY.RECONVERGENT B6, `(.L_x_33895) ;  /* 0x00001ce000067945 */ /* 0x000fd80003800200 */
[----:B------:R-:W-:Y:S05]  /*4930*/  @P0 BRA `(.L_x_33896) ;  /* 0x0000001c00300947 */ /* 0x000fea0003800000 */
[----:B------:R-:W5:Y:S01]  /*4940*/  LDCU UR4, c[0x0][0x3a8] ;  /* 0x00007500ff0477ac */ /* 0x000f620008000800 */
[----:B01----:R-:W0:Y:S01]  /*4950*/  LDC.64 R8, c[0x0][0x388] ;  /* 0x0000e200ff087b82 */ /* 0x003e220000000a00 */
[----:B--2---:R-:W-:Y:S01]  /*4960*/  IMAD R0, R2, 0x200, R19 ;  /* 0x0000020002007824 */ /* 0x004fe200078e0213 */
[----:B---34-:R-:W-:-:S03]  /*4970*/  PRMT R4, R17, 0x9910, RZ ;  /* 0x0000991011047816 */ /* 0x018fc600000000ff */
        /* <DEDUP_REMOVED lines=16> */
.L_x_33900:
[----:B------:R4:W-:Y:S01]  /*4a80*/  STG.E.U8 desc[UR36][R8.64], R24 ;  /* 0x0000001808007986 */ /* 0x0009e2000c101124 */
[----:B------:R-:W-:Y:S05]  /*4a90*/  BRA `(.L_x_33902) ;  /* 0x0000000c00387947 */ /* 0x000fea0003800000 */
.L_x_33899:
        /* <DEDUP_REMOVED lines=9> */
.L_x_33904:
[----:B------:R2:W-:Y:S01]  /*4b30*/  STG.E desc[UR36][R8.64], R24 ;  /* 0x0000001808007986 */ /* 0x0005e2000c101924 */
[----:B------:R-:W-:Y:S05]  /*4b40*/  BRA `(.L_x_33902) ;  /* 0x0000000c000c7947 */ /* 0x000fea0003800000 */
.L_x_33903:
[----:B------:R0:W-:Y:S01]  /*4b50*/  STG.E.U16 desc[UR36][R8.64], R24 ;  /* 0x0000001808007986 */ /* 0x0001e2000c101524 */
[----:B------:R-:W-:Y:S05]  /*4b60*/  BRA `(.L_x_33902) ;  /* 0x0000000c00047947 */ /* 0x000fea0003800000 */
.L_x_33898:
        /* <DEDUP_REMOVED lines=9> */
.L_x_33906:
[----:B------:R-:W-:-:S04]  /*4c00*/  I2FP.F32.S32 R0, R24 ;  /* 0x0000001800007245 */ /* 0x000fc80000201400 */
[----:B------:R-:W-:-:S05]  /*4c10*/  F2FP.F16.F32.PACK_AB R0, RZ, R0 ;  /* 0x00000000ff00723e */ /* 0x000fca00000000ff */
[----:B------:R0:W-:Y:S01]  /*4c20*/  STG.E.U16 desc[UR36][R8.64], R0 ;  /* 0x0000000008007986 */ /* 0x0001e2000c101524 */
[----:B------:R-:W-:Y:S05]  /*4c30*/  BRA `(.L_x_33902) ;  /* 0x0000000800d07947 */ /* 0x000fea0003800000 */
.L_x_33905:
        /* <DEDUP_REMOVED lines=10> */
.L_x_33908:
[----:B------:R-:W-:-:S04]  /*4ce0*/  I2FP.F32.S32 R24, R24 ;  /* 0x0000001800187245 */ /* 0x000fc80000201400 */
[----:B------:R-:W-:-:S04]  /*4cf0*/  F2FP.F16.F32.PACK_AB R3, RZ, R24 ;  /* 0x00000018ff03723e */ /* 0x000fc800000000ff */
[----:B------:R-:W-:-:S05]  /*4d00*/  PRMT R3, R3, 0x5410, RZ ;  /* 0x0000541003037816 */ /* 0x000fca00000000ff */
[----:B------:R0:W-:Y:S01]  /*4d10*/  STG.E desc[UR36][R8.64], R3 ;  /* 0x0000000308007986 */ /* 0x0001e2000c101924 */
[----:B------:R-:W-:Y:S05]  /*4d20*/  BRA `(.L_x_33902) ;  /* 0x0000000800947947 */ /* 0x000fea0003800000 */
.L_x_33907:
[----:B------:R-:W0:Y:S02]  /*4d30*/  I2F.F64 R24, R24 ;  /* 0x0000001800187312 */ /* 0x000e240000201c00 */
[----:B0-----:R0:W-:Y:S01]  /*4d40*/  STG.E.64 desc[UR36][R8.64], R24 ;  /* 0x0000001808007986 */ /* 0x0011e2000c101b24 */
[----:B------:R-:W-:Y:S05]  /*4d50*/  BRA `(.L_x_33902) ;  /* 0x0000000800887947 */ /* 0x000fea0003800000 */
.L_x_33897:
        /* <DEDUP_REMOVED lines=12> */
.L_x_33912:
        /* <DEDUP_REMOVED lines=17> */
.L_x_33915:
[----:B------:R-:W-:-:S04]  /*4f30*/  SHF.R.U32.HI R3, RZ, 0x18, R5 ;  /* 0x00000018ff037819 */ /* 0x000fc80000011605 */
[----:B------:R-:W-:-:S04]  /*4f40*/  LOP3.LUT R0, R0, 0x80, R3, 0xf8, !PT ;  /* 0x0000008000007812 */ /* 0x000fc800078ef803 */
[----:B------:R-:W-:-:S07]  /*4f50*/  PRMT R4, R0, 0x7610, R4 ;  /* 0x0000761000047816 */ /* 0x000fce0000000004 */
.L_x_33914:
[----:B------:R-:W-:Y:S05]  /*4f60*/  BSYNC.RECONVERGENT B0 ;  /* 0x0000000000007941 */ /* 0x000fea0003800200 */
.L_x_33913:
[----:B------:R0:W-:Y:S01]  /*4f70*/  STG.E.U8 desc[UR36][R8.64], R4 ;  /* 0x0000000408007986 */ /* 0x0001e2000c101124 */
[----:B------:R-:W-:Y:S05]  /*4f80*/  BRA `(.L_x_33902) ;  /* 0x0000000400fc7947 */ /* 0x000fea0003800000 */
.L_x_33911:
        /* <DEDUP_REMOVED lines=17> */
.L_x_33918:
[----:B------:R-:W-:-:S04]  /*50a0*/  SHF.R.U32.HI R3, RZ, 0x18, R5 ;  /* 0x00000018ff037819 */ /* 0x000fc80000011605 */
[----:B------:R-:W-:-:S04]  /*50b0*/  LOP3.LUT R0, R0, 0x80, R3, 0xf8, !PT ;  /* 0x0000008000007812 */ /* 0x000fc800078ef803 */
[----:B------:R-:W-:-:S07]  /*50c0*/  PRMT R4, R0, 0x7610, R4 ;  /* 0x0000761000047816 */ /* 0x000fce0000000004 */
.L_x_33917:
[----:B------:R-:W-:Y:S05]  /*50d0*/  BSYNC.RECONVERGENT B0 ;  /* 0x0000000000007941 */ /* 0x000fea0003800200 */
.L_x_33916:
[----:B------:R0:W-:Y:S01]  /*50e0*/  STG.E.U8 desc[UR36][R8.64], R4 ;  /* 0x0000000408007986 */ /* 0x0001e2000c101124 */
[----:B------:R-:W-:Y:S05]  /*50f0*/  BRA `(.L_x_33902) ;  /* 0x0000000400a07947 */ /* 0x000fea0003800000 */
.L_x_33910:
        /* <DEDUP_REMOVED lines=22> */
.L_x_33920:
[----:B------:R-:W-:-:S05]  /*5260*/  SHF.R.S32.HI R25, RZ, 0x1f, R24 ;  /* 0x0000001fff197819 */ /* 0x000fca0000011418 */
[----:B------:R0:W-:Y:S01]  /*5270*/  STG.E.64 desc[UR36][R8.64], R24 ;  /* 0x0000001808007986 */ /* 0x0001e2000c101b24 */
[----:B------:R-:W-:Y:S05]  /*5280*/  BRA `(.L_x_33902) ;  /* 0x00000004003c7947 */ /* 0x000fea0003800000 */
.L_x_33919:
[----:B------:R0:W-:Y:S01]  /*5290*/  STG.E desc[UR36][R8.64], R24 ;  /* 0x0000001808007986 */ /* 0x0001e2000c101924 */
[----:B------:R-:W-:Y:S05]  /*52a0*/  BRA `(.L_x_33902) ;  /* 0x0000000400347947 */ /* 0x000fea0003800000 */
.L_x_33909:
        /* <DEDUP_REMOVED lines=10> */
.L_x_33922:
[----:B------:R-:W-:Y:S01]  /*5350*/  CS2R R6, SRZ ;  /* 0x0000000000067805 */ /* 0x000fe2000001ff00 */
[----:B------:R-:W0:Y:S04]  /*5360*/  I2F.F64 R4, R24 ;  /* 0x0000001800047312 */ /* 0x000e280000201c00 */
[----:B0-----:R0:W-:Y:S01]  /*5370*/  STG.E.128 desc[UR36][R8.64], R4 ;  /* 0x0000000408007986 */ /* 0x0011e2000c101d24 */
[----:B------:R-:W-:Y:S05]  /*5380*/  BRA `(.L_x_33902) ;  /* 0x0000000000fc7947 */ /* 0x000fea0003800000 */
.L_x_33921:
[----:B------:R-:W-:-:S13]  /*5390*/  ISETP.NE.AND P0, PT, R0, 0xf, PT ;  /* 0x0000000f0000780c */ /* 0x000fda0003f05270 */
[----:B------:R-:W-:Y:S05]  /*53a0*/  @!P0 BRA `(.L_x_33923) ;  /* 0x0000000000e88947 */ /* 0x000fea0003800000 */
[----:B------:R-:W-:-:S13]  /*53b0*/  ISETP.NE.AND P0, PT, R0, 0x17, PT ;  /* 0x000000170000780c */ /* 0x000fda0003f05270 */
[----:B------:R-:W-:Y:S05]  /*53c0*/  @!P0 BRA `(.L_x_33924) ;  /* 0x0000000000908947 */ /* 0x000fea0003800000 */
[----:B------:R-:W-:-:S13]  /*53d0*/  ISETP.NE.AND P0, PT, R0, 0x18, PT ;  /* 0x000000180000780c */ /* 0x000fda0003f05270 */
[----:B------:R-:W-:Y:S05]  /*53e0*/  @!P0 BRA `(.L_x_33925) ;  /* 0x0000000000448947 */ /* 0x000fea0003800000 */
.L_x_33901:
        /* <DEDUP_REMOVED lines=16> */
.L_x_33926:
[----:B------:R-:W-:Y:S05]  /*54f0*/  BRA `(.L_x_33902) ;  /* 0x0000000000a07947 */ /* 0x000fea0003800000 */
.L_x_33925:
        /* <DEDUP_REMOVED lines=13> */
.L_x_33928:
[----:B------:R-:W-:Y:S05]  /*55d0*/  BSYNC.RECONVERGENT B0 ;  /* 0x0000000000007941 */ /* 0x000fea0003800200 */
.L_x_33927:
[----:B------:R-:W-:-:S05]  /*55e0*/  LOP3.LUT R3, R0, 0x80, R3, 0xf8, !PT ;  /* 0x0000008000037812 */ /* 0x000fca00078ef803 */
[----:B------:R0:W-:Y:S01]  /*55f0*/  STG.E.U8 desc[UR36][R8.64], R3 ;  /* 0x0000000308007986 */ /* 0x0001e2000c101124 */
[----:B------:R-:W-:Y:S05]  /*5600*/  BRA `(.L_x_33902) ;  /* 0x00000000005c7947 */ /* 0x000fea0003800000 */
.L_x_33924:
        /* <DEDUP_REMOVED lines=12> */
.L_x_33930:
[----:B------:R-:W-:Y:S01]  /*56d0*/  IMAD.MOV.U32 R0, RZ, RZ, 0x7f ;  /* 0x0000007fff007424 */ /* 0x000fe200078e00ff */
[----:B------:R-:W-:-:S04]  /*56e0*/  ISETP.GT.U32.AND P0, PT, R4, 0x7f800000, PT ;  /* 0x7f8000000400780c */ /* 0x000fc80003f04070 */
[----:B------:R-:W-:-:S09]  /*56f0*/  SEL R0, R0, 0x7c, P0 ;  /* 0x0000007c00007807 */ /* 0x000fd20000000000 */
.L_x_33931:
[----:B------:R-:W-:Y:S05]  /*5700*/  BSYNC.RECONVERGENT B0 ;  /* 0x0000000000007941 */ /* 0x000fea0003800200 */
.L_x_33929:
[----:B------:R-:W-:-:S04]  /*5710*/  SHF.R.U32.HI R3, RZ, 0x18, R3 ;  /* 0x00000018ff037819 */ /* 0x000fc80000011603 */
[----:B------:R-:W-:-:S05]  /*5720*/  LOP3.LUT R3, R0, 0x80, R3, 0xf8, !PT ;  /* 0x0000008000037812 */ /* 0x000fca00078ef803 */
[----:B------:R0:W-:Y:S01]  /*5730*/  STG.E.U8 desc[UR36][R8.64], R3 ;  /* 0x0000000308007986 */ /* 0x0001e2000c101124 */
[----:B------:R-:W-:Y:S05]  /*5740*/  BRA `(.L_x_33902) ;  /* 0x00000000000c7947 */ /* 0x000fea0003800000 */
.L_x_33923:
[----:B------:R-:W-:-:S04]  /*5750*/  I2FP.F32.S32 R0, R24 ;  /* 0x0000001800007245 */ /* 0x000fc80000201400 */
[----:B------:R-:W-:-:S05]  /*5760*/  F2FP.BF16.F32.PACK_AB R0, RZ, R0 ;  /* 0x00000000ff00723e */ /* 0x000fca00000010ff */
[----:B------:R0:W-:Y:S02]  /*5770*/  STG.E.U16 desc[UR36][R8.64], R0 ;  /* 0x0000000008007986 */ /* 0x0001e4000c101524 */
.L_x_33902:
        /* <DEDUP_REMOVED lines=23> */
.L_x_33935:
[----:B------:R0:W-:Y:S01]  /*58f0*/  STG.E.U8 desc[UR36][R8.64], R22 ;  /* 0x0000001608007986 */ /* 0x0001e2000c101124 */
[----:B------:R-:W-:Y:S05]  /*5900*/  BRA `(.L_x_33937) ;  /* 0x0000000c00387947 */ /* 0x000fea0003800000 */
.L_x_33934:
        /* <DEDUP_REMOVED lines=9> */
.L_x_33939:
[----:B------:R0:W-:Y:S01]  /*59a0*/  STG.E desc[UR36][R8.64], R22 ;  /* 0x0000001608007986 */ /* 0x0001e2000c101924 */
[----:B------:R-:W-:Y:S05]  /*59b0*/  BRA `(.L_x_33937) ;  /* 0x0000000c000c7947 */ /* 0x000fea0003800000 */
.L_x_33938:
[----:B------:R0:W-:Y:S01]  /*59c0*/  STG.E.U16 desc[UR36][R8.64], R22 ;  /* 0x0000001608007986 */ /* 0x0001e2000c101524 */
[----:B------:R-:W-:Y:S05]  /*59d0*/  BRA `(.L_x_33937) ;  /* 0x0000000c00047947 */ /* 0x000fea0003800000 */
.L_x_33933:
        /* <DEDUP_REMOVED lines=9> */
.L_x_33941:
[----:B------:R-:W-:-:S04]  /*5a70*/  I2FP.F32.S32 R0, R22 ;  /* 0x0000001600007245 */ /* 0x000fc80000201400 */
[----:B------:R-:W-:-:S05]  /*5a80*/  F2FP.F16.F32.PACK_AB R0, RZ, R0 ;  /* 0x00000000ff00723e */ /* 0x000fca00000000ff */
[----:B------:R0:W-:Y:S01]  /*5a90*/  STG.E.U16 desc[UR36][R8.64], R0 ;  /* 0x0000000008007986 */ /* 0x0001e2000c101524 */
[----:B------:R-:W-:Y:S05]  /*5aa0*/  BRA `(.L_x_33937) ;  /* 0x0000000800d07947 */ /* 0x000fea0003800000 */
.L_x_33940:
        /* <DEDUP_REMOVED lines=10> */
.L_x_33943:
[----:B------:R-:W-:-:S04]  /*5b50*/  I2FP.F32.S32 R22, R22 ;  /* 0x0000001600167245 */ /* 0x000fc80000201400 */
[----:B------:R-:W-:-:S04]  /*5b60*/  F2FP.F16.F32.PACK_AB R3, RZ, R22 ;  /* 0x00000016ff03723e */ /* 0x000fc800000000ff */
[----:B------:R-:W-:-:S05]  /*5b70*/  PRMT R3, R3, 0x5410, RZ ;  /* 0x0000541003037816 */ /* 0x000fca00000000ff */
[----:B------:R0:W-:Y:S01]  /*5b80*/  STG.E desc[UR36][R8.64], R3 ;  /* 0x0000000308007986 */ /* 0x0001e2000c101924 */
[----:B------:R-:W-:Y:S05]  /*5b90*/  BRA `(.L_x_33937) ;  /* 0x0000000800947947 */ /* 0x000fea0003800000 */
.L_x_33942:
[----:B------:R-:W0:Y:S02]  /*5ba0*/  I2F.F64 R22, R22 ;  /* 0x0000001600167312 */ /* 0x000e240000201c00 */
[----:B0-----:R0:W-:Y:S01]  /*5bb0*/  STG.E.64 desc[UR36][R8.64], R22 ;  /* 0x0000001608007986 */ /* 0x0011e2000c101b24 */
[----:B------:R-:W-:Y:S05]  /*5bc0*/  BRA `(.L_x_33937) ;  /* 0x0000000800887947 */ /* 0x000fea0003800000 */
.L_x_33932:
        /* <DEDUP_REMOVED lines=12> */
.L_x_33947:
        /* <DEDUP_REMOVED lines=17> */
.L_x_33950:
[----:B------:R-:W-:-:S04]  /*5da0*/  SHF.R.U32.HI R3, RZ, 0x18, R5 ;  /* 0x00000018ff037819 */ /* 0x000fc80000011605 */
[----:B------:R-:W-:-:S04]  /*5db0*/  LOP3.LUT R0, R0, 0x80, R3, 0xf8, !PT ;  /* 0x0000008000007812 */ /* 0x000fc800078ef803 */
[----:B------:R-:W-:-:S07]  /*5dc0*/  PRMT R4, R0, 0x7610, R4 ;  /* 0x0000761000047816 */ /* 0x000fce0000000004 */
.L_x_33949:
[----:B------:R-:W-:Y:S05]  /*5dd0*/  BSYNC.RECONVERGENT B0 ;  /* 0x0000000000007941 */ /* 0x000fea0003800200 */
.L_x_33948:
[----:B------:R0:W-:Y:S01]  /*5de0*/  STG.E.U8 desc[UR36][R8.64], R4 ;  /* 0x0000000408007986 */ /* 0x0001e2000c101124 */
[----:B------:R-:W-:Y:S05]  /*5df0*/  BRA `(.L_x_33937) ;  /* 0x0000000400fc7947 */ /* 0x000fea0003800000 */
.L_x_33946:
        /* <DEDUP_REMOVED lines=17> */
.L_x_33953:
[----:B------:R-:W-:-:S04]  /*5f10*/  SHF.R.U32.HI R3, RZ, 0x18, R5 ;  /* 0x00000018ff037819 */ /* 0x000fc80000011605 */
[----:B------:R-:W-:-:S04]  /*5f20*/  LOP3.LUT R0, R0, 0x80, R3, 0xf8, !PT ;  /* 0x0000008000007812 */ /* 0x000fc800078ef803 */
[----:B------:R-:W-:-:S07]  /*5f30*/  PRMT R4, R0, 0x7610, R4 ;  /* 0x0000761000047816 */ /* 0x000fce0000000004 */
.L_x_33952:
[----:B------:R-:W-:Y:S05]  /*5f40*/  BSYNC.RECONVERGENT B0 ;  /* 0x0000000000007941 */ /* 0x000fea0003800200 */
.L_x_33951:
[----:B------:R0:W-:Y:S01]  /*5f50*/  STG.E.U8 desc[UR36][R8.64], R4 ;  /* 0x0000000408007986 */ /* 0x0001e2000c101124 */
[----:B------:R-:W-:Y:S05]  /*5f60*/  BRA `(.L_x_33937) ;  /* 0x0000000400a07947 */ /* 0x000fea0003800000 */
.L_x_33945:
        /* <DEDUP_REMOVED lines=22> */
.L_x_33955:
[----:B------:R-:W-:-:S05]  /*60d0*/  SHF.R.S32.HI R23, RZ, 0x1f, R22 ;  /* 0x0000001fff177819 */ /* 0x000fca0000011416 */
[----:B------:R0:W-:Y:S01]  /*60e0*/  STG.E.64 desc[UR36][R8.64], R22 ;  /* 0x0000001608007986 */ /* 0x0001e2000c101b24 */
[----:B------:R-:W-:Y:S05]  /*60f0*/  BRA `(.L_x_33937) ;  /* 0x00000004003c7947 */ /* 0x000fea0003800000 */
.L_x_33954:
[----:B------:R0:W-:Y:S01]  /*6100*/  STG.E desc[UR36][R8.64], R22 ;  /* 0x0000001608007986 */ /* 0x0001e2000c101924 */
[----:B------:R-:W-:Y:S05]  /*6110*/  BRA `(.L_x_33937) ;  /* 0x0000000400347947 */ /* 0x000fea0003800000 */
.L_x_33944:
        /* <DEDUP_REMOVED lines=10> */
.L_x_33957:
[----:B------:R-:W-:Y:S01]  /*61c0*/  CS2R R6, SRZ ;  /* 0x0000000000067805 */ /* 0x000fe2000001ff00 */
[----:B------:R-:W0:Y:S04]  /*61d0*/  I2F.F64 R4, R22 ;  /* 0x0000001600047312 */ /* 0x000e280000201c00 */
[----:B0-----:R4:W-:Y:S01]  /*61e0*/  STG.E.128 desc[UR36][R8.64], R4 ;  /* 0x0000000408007986 */ /* 0x0019e2000c101d24 */
[----:B------:R-:W-:Y:S05]  /*61f0*/  BRA `(.L_x_33937) ;  /* 0x0000000000fc7947 */ /* 0x000fea0003800000 */
.L_x_33956:
[----:B------:R-:W-:-:S13]  /*6200*/  ISETP.NE.AND P0, PT, R0, 0xf, PT ;  /* 0x0000000f0000780c */ /* 0x000fda0003f05270 */
[----:B------:R-:W-:Y:S05]  /*6210*/  @!P0 BRA `(.L_x_33958) ;  /* 0x0000000000e88947 */ /* 0x000fea0003800000 */
[----:B------:R-:W-:-:S13]  /*6220*/  ISETP.NE.AND P0, PT, R0, 0x17, PT ;  /* 0x000000170000780c */ /* 0x000fda0003f05270 */
[----:B------:R-:W-:Y:S05]  /*6230*/  @!P0 BRA `(.L_x_33959) ;  /* 0x0000000000908947 */ /* 0x000fea0003800000 */
[----:B------:R-:W-:-:S13]  /*6240*/  ISETP.NE.AND P0, PT, R0, 0x18, PT ;  /* 0x000000180000780c */ /* 0x000fda0003f05270 */
[----:B------:R-:W-:Y:S05]  /*6250*/  @!P0 BRA `(.L_x_33960) ;  /* 0x0000000000448947 */ /* 0x000fea0003800000 */
.L_x_33936:
        /* <DEDUP_REMOVED lines=16> */
.L_x_33961:
[----:B------:R-:W-:Y:S05]  /*6360*/  BRA `(.L_x_33937) ;  /* 0x0000000000a07947 */ /* 0x000fea0003800000 */
.L_x_33960:
        /* <DEDUP_REMOVED lines=13> */
.L_x_33963:
[----:B------:R-:W-:Y:S05]  /*6440*/  BSYNC.RECONVERGENT B0 ;  /* 0x0000000000007941 */ /* 0x000fea0003800200 */
.L_x_33962:
[----:B------:R-:W-:-:S05]  /*6450*/  LOP3.LUT R3, R0, 0x80, R3, 0xf8, !PT ;  /* 0x0000008000037812 */ /* 0x000fca00078ef803 */
[----:B------:R2:W-:Y:S01]  /*6460*/  STG.E.U8 desc[UR36][R8.64], R3 ;  /* 0x0000000308007986 */ /* 0x0005e2000c101124 */
[----:B------:R-:W-:Y:S05]  /*6470*/  BRA `(.L_x_33937) ;  /* 0x00000000005c7947 */ /* 0x000fea0003800000 */
.L_x_33959:
        /* <DEDUP_REMOVED lines=12> */
.L_x_33965:
[----:B------:R-:W-:Y:S01]  /*6540*/  IMAD.MOV.U32 R0, RZ, RZ, 0x7f ;  /* 0x0000007fff007424 */ /* 0x000fe200078e00ff */
[----:B------:R-:W-:-:S04]  /*6550*/  ISETP.GT.U32.AND P0, PT, R4, 0x7f800000, PT ;  /* 0x7f8000000400780c */ /* 0x000fc80003f04070 */
[----:B------:R-:W-:-:S09]  /*6560*/  SEL R0, R0, 0x7c, P0 ;  /* 0x0000007c00007807 */ /* 0x000fd20000000000 */
.L_x_33966:
[----:B------:R-:W-:Y:S05]  /*6570*/  BSYNC.RECONVERGENT B0 ;  /* 0x0000000000007941 */ /* 0x000fea0003800200 */
.L_x_33964:
[----:B------:R-:W-:-:S04]  /*6580*/  SHF.R.U32.HI R3, RZ, 0x18, R3 ;  /* 0x00000018ff037819 */ /* 0x000fc80000011603 */
[----:B------:R-:W-:-:S05]  /*6590*/  LOP3.LUT R3, R0, 0x80, R3, 0xf8, !PT ;  /* 0x0000008000037812 */ /* 0x000fca00078ef803 */
[----:B------:R1:W-:Y:S01]  /*65a0*/  STG.E.U8 desc[UR36][R8.64], R3 ;  /* 0x0000000308007986 */ /* 0x0003e2000c101124 */
[----:B------:R-:W-:Y:S05]  /*65b0*/  BRA `(.L_x_33937) ;  /* 0x00000000000c7947 */ /* 0x000fea0003800000 */
.L_x_33958:
[----:B------:R-:W-:-:S04]  /*65c0*/  I2FP.F32.S32 R0, R22 ;  /* 0x0000001600007245 */ /* 0x000fc80000201400 */
[----:B------:R-:W-:-:S05]  /*65d0*/  F2FP.BF16.F32.PACK_AB R0, RZ, R0 ;  /* 0x00000000ff00723e */ /* 0x000fca00000010ff */
[----:B------:R0:W-:Y:S02]  /*65e0*/  STG.E.U16 desc[UR36][R8.64], R0 ;  /* 0x0000000008007986 */ /* 0x0001e4000c101524 */
.L_x_33937:
[----:B------:R-:W-:-:S07]  /*65f0*/  VIADD R19, R19, 0x80 ;  /* 0x0000008013137836 */ /* 0x000fce0000000000 */
.L_x_33896:
[----:B------:R-:W-:Y:S05]  /*6600*/  BSYNC.RECONVERGENT B6 ;  /* 0x0000000000067941 */ /* 0x000fea0003800200 */
.L_x_33895:
        /* <DEDUP_REMOVED lines=21> */
.L_x_33970:
[----:B------:R-:W-:Y:S01]  /*6760*/  STG.E.U8 desc[UR36][R2.64], R18 ;  /* 0x0000001202007986 */ /* 0x000fe2000c101124 */
[----:B------:R-:W-:Y:S05]  /*6770*/  EXIT ;  /* 0x000000000000794d */ /* 0x000fea0003800000 */
.L_x_33969:
        /* <DEDUP_REMOVED lines=9> */
.L_x_33973:
[----:B------:R-:W-:Y:S01]  /*6810*/  STG.E desc[UR36][R2.64], R18 ;  /* 0x0000001202007986 */ /* 0x000fe2000c101924 */
[----:B------:R-:W-:Y:S05]  /*6820*/  EXIT ;  /* 0x000000000000794d */ /* 0x000fea0003800000 */
.L_x_33972:
[----:B------:R-:W-:Y:S01]  /*6830*/  STG.E.U16 desc[UR36][R2.64], R18 ;  /* 0x0000001202007986 */ /* 0x000fe2000c101524 */
[----:B------:R-:W-:Y:S05]  /*6840*/  EXIT ;  /* 0x000000000000794d */ /* 0x000fea0003800000 */
.L_x_33968:
        /* <DEDUP_REMOVED lines=9> */
.L_x_33975:
[----:B------:R-:W-:-:S04]  /*68e0*/  I2FP.F32.S32 R0, R18 ;  /* 0x0000001200007245 */ /* 0x000fc80000201400 */
[----:B------:R-:W-:-:S05]  /*68f0*/  F2FP.F16.F32.PACK_AB R0, RZ, R0 ;  /* 0x00000000ff00723e */ /* 0x000fca00000000ff */
[----:B------:R-:W-:Y:S01]  /*6900*/  STG.E.U16 desc[UR36][R2.64], R0 ;  /* 0x0000000002007986 */ /* 0x000fe2000c101524 */
[----:B------:R-:W-:Y:S05]  /*6910*/  EXIT ;  /* 0x000000000000794d */ /* 0x000fea0003800000 */
.L_x_33974:
        /* <DEDUP_REMOVED lines=10> */
.L_x_33977:
[----:B------:R-:W-:-:S04]  /*69c0*/  I2FP.F32.S32 R18, R18 ;  /* 0x0000001200127245 */ /* 0x000fc80000201400 */
[----:B------:R-:W-:-:S04]  /*69d0*/  F2FP.F16.F32.PACK_AB R5, RZ, R18 ;  /* 0x00000012ff05723e */ /* 0x000fc800000000ff */
[----:B------:R-:W-:-:S05]  /*69e0*/  PRMT R5, R5, 0x5410, RZ ;  /* 0x0000541005057816 */ /* 0x000fca00000000ff */
[----:B------:R-:W-:Y:S01]  /*69f0*/  STG.E desc[UR36][R2.64], R5 ;  /* 0x0000000502007986 */ /* 0x000fe2000c101924 */
[----:B------:R-:W-:Y:S05]  /*6a00*/  EXIT ;  /* 0x000000000000794d */ /* 0x000fea0003800000 */
.L_x_33976:
[----:B------:R-:W0:Y:S02]  /*6a10*/  I2F.F64 R18, R18 ;  /* 0x0000001200127312 */ /* 0x000e240000201c00 */
[----:B0-----:R-:W-:Y:S01]  /*6a20*/  STG.E.64 desc[UR36][R2.64], R18 ;  /* 0x0000001202007986 */ /* 0x001fe2000c101b24 */
[----:B------:R-:W-:Y:S05]  /*6a30*/  EXIT ;  /* 0x000000000000794d */ /* 0x000fea0003800000 */
.L_x_33967:
        /* <DEDUP_REMOVED lines=12> */
.L_x_33981:
        /* <DEDUP_REMOVED lines=18> */
.L_x_33984:
[----:B------:R-:W-:-:S04]  /*6c20*/  SHF.R.U32.HI R5, RZ, 0x18, R5 ;  /* 0x00000018ff057819 */ /* 0x000fc80000011605 */
[----:B------:R-:W-:-:S07]  /*6c30*/  LOP3.LUT R0, R0, 0x80, R5, 0xf8, !PT ;  /* 0x0000008000007812 */ /* 0x000fce00078ef805 */
.L_x_33983:
[----:B------:R-:W-:Y:S05]  /*6c40*/  BSYNC.RECONVERGENT B0 ;  /* 0x0000000000007941 */ /* 0x000fea0003800200 */
.L_x_33982:
[----:B------:R-:W-:Y:S01]  /*6c50*/  STG.E.U8 desc[UR36][R2.64], R0 ;  /* 0x0000000002007986 */ /* 0x000fe2000c101124 */
[----:B------:R-:W-:Y:S05]  /*6c60*/  EXIT ;  /* 0x000000000000794d */ /* 0x000fea0003800000 */
.L_x_33980:
        /* <DEDUP_REMOVED lines=18> */
.L_x_33987:
[----:B------:R-:W-:-:S04]  /*6d90*/  SHF.R.U32.HI R5, RZ, 0x18, R5 ;  /* 0x00000018ff057819 */ /* 0x000fc80000011605 */
[----:B------:R-:W-:-:S07]  /*6da0*/  LOP3.LUT R0, R0, 0x80, R5, 0xf8, !PT ;  /* 0x0000008000007812 */ /* 0x000fce00078ef805 */
.L_x_33986:
[----:B------:R-:W-:Y:S05]  /*6db0*/  BSYNC.RECONVERGENT B0 ;  /* 0x0000000000007941 */ /* 0x000fea0003800200 */
.L_x_33985:
[----:B------:R-:W-:Y:S01]  /*6dc0*/  STG.E.U8 desc[UR36][R2.64], R0 ;  /* 0x0000000002007986 */ /* 0x000fe2000c101124 */
[----:B------:R-:W-:Y:S05]  /*6dd0*/  EXIT ;  /* 0x000000000000794d */ /* 0x000fea0003800000 */
.L_x_33979:
        /* <DEDUP_REMOVED lines=22> */
.L_x_33989:
[----:B------:R-:W-:-:S05]  /*6f40*/  SHF.R.S32.HI R19, RZ, 0x1f, R18 ;  /* 0x0000001fff137819 */ /* 0x000fca0000011412 */
[----:B------:R-:W-:Y:S01]  /*6f50*/  STG.E.64 desc[UR36][R2.64], R18 ;  /* 0x0000001202007986 */ /* 0x000fe2000c101b24 */
[----:B------:R-:W-:Y:S05]  /*6f60*/  EXIT ;  /* 0x000000000000794d */ /* 0x000fea0003800000 */
.L_x_33988:
[----:B------:R-:W-:Y:S01]  /*6f70*/  STG.E desc[UR36][R2.64], R18 ;  /* 0x0000001202007986 */ /* 0x000fe2000c101924 */
[----:B------:R-:W-:Y:S05]  /*6f80*/  EXIT ;  /* 0x000000000000794d */ /* 0x000fea0003800000 */
.L_x_33978:
        /* <DEDUP_REMOVED lines=10> */
.L_x_33991:
[----:B------:R-:W-:Y:S01]  /*7030*/  CS2R R6, SRZ ;  /* 0x0000000000067805 */ /* 0x000fe2000001ff00 */
[----:B------:R-:W0:Y:S04]  /*7040*/  I2F.F64 R4, R18 ;  /* 0x0000001200047312 */ /* 0x000e280000201c00 */
[----:B0-----:R-:W-:Y:S01]  /*7050*/  STG.E.128 desc[UR36][R2.64], R4 ;  /* 0x0000000402007986 */ /* 0x001fe2000c101d24 */
[----:B------:R-:W-:Y:S05]  /*7060*/  EXIT ;  /* 0x000000000000794d */ /* 0x000fea0003800000 */
.L_x_33990:
[----:B------:R-:W-:-:S13]  /*7070*/  ISETP.NE.AND P0, PT, R0, 0xf, PT ;  /* 0x0000000f0000780c */ /* 0x000fda0003f05270 */
[----:B------:R-:W-:Y:S05]  /*7080*/  @!P0 BRA `(.L_x_33992) ;  /* 0x0000000000e88947 */ /* 0x000fea0003800000 */
[----:B------:R-:W-:-:S13]  /*7090*/  ISETP.NE.AND P0, PT, R0, 0x17, PT ;  /* 0x000000170000780c */ /* 0x000fda0003f05270 */
[----:B------:R-:W-:Y:S05]  /*70a0*/  @!P0 BRA `(.L_x_33993) ;  /* 0x0000000000908947 */ /* 0x000fea0003800000 */
[----:B------:R-:W-:-:S13]  /*70b0*/  ISETP.NE.AND P0, PT, R0, 0x18, PT ;  /* 0x000000180000780c */ /* 0x000fda0003f05270 */
[----:B------:R-:W-:Y:S05]  /*70c0*/  @!P0 BRA `(.L_x_33994) ;  /* 0x0000000000448947 */ /* 0x000fea0003800000 */
.L_x_33971:
        /* <DEDUP_REMOVED lines=16> */
.L_x_33995:
[----:B------:R-:W-:Y:S05]  /*71d0*/  EXIT ;  /* 0x000000000000794d */ /* 0x000fea0003800000 */
.L_x_33994:
        /* <DEDUP_REMOVED lines=13> */
.L_x_33997:
[----:B------:R-:W-:Y:S05]  /*72b0*/  BSYNC.RECONVERGENT B0 ;  /* 0x0000000000007941 */ /* 0x000fea0003800200 */
.L_x_33996:
[----:B------:R-:W-:-:S05]  /*72c0*/  LOP3.LUT R5, R0, 0x80, R5, 0xf8, !PT ;  /* 0x0000008000057812 */ /* 0x000fca00078ef805 */
[----:B------:R-:W-:Y:S01]  /*72d0*/  STG.E.U8 desc[UR36][R2.64], R5 ;  /* 0x0000000502007986 */ /* 0x000fe2000c101124 */
[----:B------:R-:W-:Y:S05]  /*72e0*/  EXIT ;  /* 0x000000000000794d */ /* 0x000fea0003800000 */
.L_x_33993:
        /* <DEDUP_REMOVED lines=12> */
.L_x_33999:
[----:B------:R-:W-:Y:S01]  /*73b0*/  IMAD.MOV.U32 R0, RZ, RZ, 0x7f ;  /* 0x0000007fff007424 */ /* 0x000fe200078e00ff */
[----:B------:R-:W-:-:S04]  /*73c0*/  ISETP.GT.U32.AND P0, PT, R4, 0x7f800000, PT ;  /* 0x7f8000000400780c */ /* 0x000fc80003f04070 */
[----:B------:R-:W-:-:S09]  /*73d0*/  SEL R0, R0, 0x7c, P0 ;  /* 0x0000007c00007807 */ /* 0x000fd20000000000 */
.L_x_34000:
[----:B------:R-:W-:Y:S05]  /*73e0*/  BSYNC.RECONVERGENT B0 ;  /* 0x0000000000007941 */ /* 0x000fea0003800200 */
.L_x_33998:
[----:B------:R-:W-:-:S04]  /*73f0*/  SHF.R.U32.HI R5, RZ, 0x18, R5 ;  /* 0x00000018ff057819 */ /* 0x000fc80000011605 */
[----:B------:R-:W-:-:S05]  /*7400*/  LOP3.LUT R5, R0, 0x80, R5, 0xf8, !PT ;  /* 0x0000008000057812 */ /* 0x000fca00078ef805 */
[----:B------:R-:W-:Y:S01]  /*7410*/  STG.E.U8 desc[UR36][R2.64], R5 ;  /* 0x0000000502007986 */ /* 0x000fe2000c101124 */
[----:B------:R-:W-:Y:S05]  /*7420*/  EXIT ;  /* 0x000000000000794d */ /* 0x000fea0003800000 */
.L_x_33992:
[----:B------:R-:W-:-:S04]  /*7430*/  I2FP.F32.S32 R0, R18 ;  /* 0x0000001200007245 */ /* 0x000fc80000201400 */
[----:B------:R-:W-:-:S05]  /*7440*/  F2FP.BF16.F32.PACK_AB R0, RZ, R0 ;  /* 0x00000000ff00723e */ /* 0x000fca00000010ff */
[----:B------:R-:W-:Y:S01]  /*7450*/  STG.E.U16 desc[UR36][R2.64], R0 ;  /* 0x0000000002007986 */ /* 0x000fe2000c101524 */
[----:B------:R-:W-:Y:S05]  /*7460*/  EXIT ;  /* 0x000000000000794d */ /* 0x000fea0003800000 */
.L_x_34001:
        /* <DEDUP_REMOVED lines=9> */
.L_x_36157:


//--------------------- .text._ZN2at6native18elementwise_kernelILi128ELi2EZNS0_22gpu_kernel_impl_nocastIZZZNS0_23bitwise_not_kernel_cudaERNS_18TensorIteratorBaseEENKUlvE_clEvENKUlvE1_clEvEUliE_EEvS4_RKT_EUliE_EEviT1_ --------------------------
	.section	.text._ZN2at6native18elementwise_kernelILi128ELi2EZNS0_22gpu_kernel_impl_nocastIZZZNS0_23bitwise_not_kernel_cudaERNS_18TensorIteratorBaseEENKUlvE_clEvENKUlvE1_clEvEUliE_EEvS4_RKT_EUliE_EEviT1_,"ax",@progbits
	.align	128
        .global         _ZN2at6native18elementwise_kernelILi128ELi2EZNS0_22gpu_kernel_impl_nocastIZZZNS0_23bitwise_not_kernel_cudaERNS_18TensorIteratorBaseEENKUlvE_clEvENKUlvE1_clEvEUliE_EEvS4_RKT_EUliE_EEviT1_
        .type           _ZN2at6native18elementwise_kernelILi128ELi2EZNS0_22gpu_kernel_impl_nocastIZZZNS0_23bitwise_not_kernel_cudaERNS_18TensorIteratorBaseEENKUlvE_clEvENKUlvE1_clEvEUliE_EEvS4_RKT_EUliE_EEviT1_,@function
        .size           _ZN2at6native18elementwise_kernelILi128ELi2EZNS0_22gpu_kernel_impl_nocastIZZZNS0_23bitwise_not_kernel_cudaERNS_18TensorIteratorBaseEENKUlvE_clEvENKUlvE1_clEvEUliE_EEvS4_RKT_EUliE_EEviT1_,(.L_x_36158 - _ZN2at6native18elementwise_kernelILi128ELi2EZNS0_22gpu_kernel_impl_nocastIZZZNS0_23bitwise_not_kernel_cudaERNS_18TensorIteratorBaseEENKUlvE_clEvENKUlvE1_clEvEUliE_EEvS4_RKT_EUliE_EEviT1_)
        .other          _ZN2at6native18elementwise_kernelILi128ELi2EZNS0_22gpu_kernel_impl_nocastIZZZNS0_23bitwise_not_kernel_cudaERNS_18TensorIteratorBaseEENKUlvE_clEvENKUlvE1_clEvEUliE_EEvS4_RKT_EUliE_EEviT1_,@"STO_CUDA_ENTRY STV_DEFAULT"
_ZN2at6native18elementwise_kernelILi128ELi2EZNS0_22gpu_kernel_impl_nocastIZZZNS0_23bitwise_not_kernel_cudaERNS_18TensorIteratorBaseEENKUlvE_clEvENKUlvE1_clEvEUliE_EEvS4_RKT_EUliE_EEviT1_:
.text._ZN2at6native18elementwise_kernelILi128ELi2EZNS0_22gpu_kernel_impl_nocastIZZZNS0_23bitwise_not_kernel_cudaERNS_18TensorIteratorBaseEENKUlvE_clEvENKUlvE1_clEvEUliE_EEvS4_RKT_EUliE_EEviT1_:
        /* <DEDUP_REMOVED lines=17> */
[----:B--2---:R-:W-:-:S05]  /*0110*/  LOP3.LUT R9, RZ, R4, RZ, 0x33, !PT ;  /* 0x00000004ff097212 */ /* 0x004fca00078e33ff */
[----:B0-----:R0:W-:Y:S02]  /*0120*/  STG.E desc[UR6][R6.64], R9 ;  /* 0x0000000906007986 */ /* 0x0011e4000c101906 */
.L_x_34004:
[----:B------:R-:W-:Y:S05]  /*0130*/  BSYNC.RECONVERGENT B0 ;  /* 0x0000000000007941 */ /* 0x000fea0003800200 */
.L_x_34003:
[----:B------:R-:W-:-:S13]  /*0140*/  ISETP.GE.AND P0, PT, R3, UR4, PT ;  /* 0x0000000403007c0c */ /* 0x000fda000bf06270 */
[----:B------:R-:W-:Y:S05]  /*0150*/  @P0 EXIT ;  /* 0x000000000000094d */ /* 0x000fea0003800000 */
[----:B------:R-:W1:Y:S02]  /*0160*/  LDC.64 R2, c[0x0][0x588] ;  /* 0x00016200ff027b82 */ /* 0x000e640000000a00 */
[----:B-1----:R-:W0:Y:S06]  /*0170*/  LDG.E R2, desc[UR6][R2.64] ;  /* 0x0000000602027981 */ /* 0x002e2c000c1e1900 */
[----:B------:R-:W1:Y:S01]  /*0180*/  LDC.64 R4, c[0x0][0x580] ;  /* 0x00016000ff047b82 */ /* 0x000e620000000a00 */
[----:B0-----:R-:W-:-:S05]  /*0190*/  LOP3.LUT R7, RZ, R2, RZ, 0x33, !PT ;  /* 0x00000002ff077212 */ /* 0x001fca00078e33ff */
[----:B-1----:R-:W-:Y:S01]  /*01a0*/  STG.E desc[UR6][R4.64], R7 ;  /* 0x0000000704007986 */ /* 0x002fe2000c101906 */
[----:B------:R-:W-:Y:S05]  /*01b0*/  EXIT ;  /* 0x000000000000794d */ /* 0x000fea0003800000 */
.L_x_34002:
        /* <DEDUP_REMOVED lines=305> */
.L_x_34007:
[----:B------:R-:W0:Y:S02]  /*14d0*/  LDCU.128 UR8, c[0x0][0x580] ;  /* 0x0000b000ff0877ac */ /* 0x000e240008000c00 */
[----:B0-----:R-:W-:-:S05]  /*14e0*/  IADD3 R6, P0, PT, R4, UR10, RZ ;  /* 0x0000000a04067c10 */ /* 0x001fca000ff1e0ff */
[----:B------:R-:W-:-:S05]  /*14f0*/  IMAD.X R7, RZ, RZ, UR11, P0 ;  /* 0x0000000bff077e24 */ /* 0x000fca00080e06ff */
[----:B------:R-:W2:Y:S01]  /*1500*/  LDG.E R6, desc[UR6][R6.64] ;  /* 0x0000000606067981 */ /* 0x000ea2000c1e1900 */
[----:B------:R-:W-:Y:S02]  /*1510*/  IADD3 R4, P0, PT, R5, UR8, RZ ;  /* 0x0000000805047c10 */ /* 0x000fe4000ff1e0ff */
[----:B------:R-:W-:Y:S02]  /*1520*/  IADD3 R3, PT, PT, R3, 0x80, RZ ;  /* 0x0000008003037810 */ /* 0x000fe40007ffe0ff */
[----:B------:R-:W-:Y:S02]  /*1530*/  IADD3.X R5, PT, PT, RZ, UR9, RZ, P0, !PT ;  /* 0x00000009ff057c10 */ /* 0x000fe400087fe4ff */
[----:B--2---:R-:W-:-:S05]  /*1540*/  LOP3.LUT R9, RZ, R6, RZ, 0x33, !PT ;  /* 0x00000006ff097212 */ /* 0x004fca00078e33ff */
[----:B------:R0:W-:Y:S02]  /*1550*/  STG.E desc[UR6][R4.64], R9 ;  /* 0x0000000904007986 */ /* 0x0001e4000c101906 */
.L_x_34006:
[----:B------:R-:W-:Y:S05]  /*1560*/  BSYNC.RECONVERGENT B0 ;  /* 0x0000000000007941 */ /* 0x000fea0003800200 */
.L_x_34005:
        /* <DEDUP_REMOVED lines=300> */
.L_x_34008:
[----:B------:R-:W0:Y:S02]  /*2830*/  LDCU.128 UR8, c[0x0][0x580] ;  /* 0x0000b000ff0877ac */ /* 0x000e240008000c00 */
[----:B0-----:R-:W-:-:S04]  /*2840*/  IADD3 R4, P0, PT, R2, UR10, RZ ;  /* 0x0000000a02047c10 */ /* 0x001fc8000ff1e0ff */
[----:B------:R-:W-:-:S05]  /*2850*/  IADD3.X R5, PT, PT, RZ, UR11, RZ, P0, !PT ;  /* 0x0000000bff057c10 */ /* 0x000fca00087fe4ff */
[----:B------:R-:W2:Y:S01]  /*2860*/  LDG.E R4, desc[UR6][R4.64] ;  /* 0x0000000604047981 */ /* 0x000ea2000c1e1900 */
[----:B------:R-:W-:-:S04]  /*2870*/  IADD3 R2, P0, PT, R3, UR8, RZ ;  /* 0x0000000803027c10 */ /* 0x000fc8000ff1e0ff */
[----:B------:R-:W-:Y:S02]  /*2880*/  IADD3.X R3, PT, PT, RZ, UR9, RZ, P0, !PT ;  /* 0x00000009ff037c10 */ /* 0x000fe400087fe4ff */
[----:B--2---:R-:W-:-:S05]  /*2890*/  LOP3.LUT R7, RZ, R4, RZ, 0x33, !PT ;  /* 0x00000004ff077212 */ /* 0x004fca00078e33ff */
[----:B------:R-:W-:Y:S01]  /*28a0*/  STG.E desc[UR6][R2.64], R7 ;  /* 0x0000000702007986 */ /* 0x000fe2000c101906 */
[----:B------:R-:W-:Y:S05]  /*28b0*/  EXIT ;  /* 0x000000000000794d */ /* 0x000fea0003800000 */
.L_x_34009:
        /* <DEDUP_REMOVED lines=12> */
.L_x_36158:


//--------------------- .text._ZN2at6native27unrolled_elementwise_kernelIZZZNS0_23bitwise_not_kernel_cudaERNS_18TensorIteratorBaseEENKUlvE_clEvENKUlvE1_clEvEUliE_St5arrayIPcLm2EELi4E23TrivialOffsetCalculatorILi1EjESB_NS0_6memory15LoadWithoutCastENSC_16StoreWithoutCastEEEviT_T0_T2_T3_T4_T5_ --------------------------
	.section	.text._ZN2at6native27unrolled_elementwise_kernelIZZZNS0_23bitwise_not_kernel_cudaERNS_18TensorIteratorBaseEENKUlvE_clEvENKUlvE1_clEvEUliE_St5arrayIPcLm2EELi4E23TrivialOffsetCalculatorILi1EjESB_NS0_6memory15LoadWithoutCastENSC_16StoreWithoutCastEEEviT_T0_T2_T3_T4_T5_,"ax",@progbits
	.align	128
        .global         _ZN2at6native27unrolled_elementwise_kernelIZZZNS0_23bitwise_not_kernel_cudaERNS_18TensorIteratorBaseEENKUlvE_clEvENKUlvE1_clEvEUliE_St5arrayIPcLm2EELi4E23TrivialOffsetCalculatorILi1EjESB_NS0_6memory15LoadWithoutCastENSC_16StoreWithoutCastEEEviT_T0_T2_T3_T4_T5_
        .type           _ZN2at6native27unrolled_elementwise_kernelIZZZNS0_23bitwise_not_kernel_cudaERNS_18TensorIteratorBaseEENKUlvE_clEvENKUlvE1_clEvEUliE_St5arrayIPcLm2EELi4E23TrivialOffsetCalculatorILi1EjESB_NS0_6memory15LoadWithoutCastENSC_16StoreWithoutCastEEEviT_T0_T2_T3_T4_T5_,@function
        .size           _ZN2at6native27unrolled_elementwise_kernelIZZZNS0_23bitwise_not_kernel_cudaERNS_18TensorIteratorBaseEENKUlvE_clEvENKUlvE1_clEvEUliE_St5arrayIPcLm2EELi4E23TrivialOffsetCalculatorILi1EjESB_NS0_6memory15LoadWithoutCastENSC_16StoreWithoutCastEEEviT_T0_T2_T3_T4_T5_,(.L_x_36159 - _ZN2at6native27unrolled_elementwise_kernelIZZZNS0_23bitwise_not_kernel_cudaERNS_18TensorIteratorBaseEENKUlvE_clEvENKUlvE1_clEvEUliE_St5arrayIPcLm2EELi4E23TrivialOffsetCalculatorILi1EjESB_NS0_6memory15LoadWithoutCastENSC_16StoreWithoutCastEEEviT_T0_T2_T3_T4_T5_)
        .other          _ZN2at6native27unrolled_elementwise_kernelIZZZNS0_23bitwise_not_kernel_cudaERNS_18TensorIteratorBaseEENKUlvE_clEvENKUlvE1_clEvEUliE_St5arrayIPcLm2EELi4E23TrivialOffsetCalculatorILi1EjESB_NS0_6memory15LoadWithoutCastENSC_16StoreWithoutCastEEEviT_T0_T2_T3_T4_T5_,@"STO_CUDA_ENTRY STV_DEFAULT"
_ZN2at6native27unrolled_elementwise_kernelIZZZNS0_23bitwise_not_kernel_cudaERNS_18TensorIteratorBaseEENKUlvE_clEvENKUlvE1_clEvEUliE_St5arrayIPcLm2EELi4E23TrivialOffsetCalculatorILi1EjESB_NS0_6memory15LoadWithoutCastENSC_16StoreWithoutCastEEEviT_T0_T2_T3_T4_T5_:
.text._ZN2at6native27unrolled_elementwise_kernelIZZZNS0_23bitwise_not_kernel_cudaERNS_18TensorIteratorBaseEENKUlvE_clEvENKUlvE1_clEvEUliE_St5arrayIPcLm2EELi4E23TrivialOffsetCalculatorILi1EjESB_NS0_6memory15LoadWithoutCastENSC_16StoreWithoutCastEEEviT_T0_T2_T3_T4_T5_:
        /* <DEDUP_REMOVED lines=16> */
[----:B0-----:R-:W-:-:S06]  /*0100*/  @!P0 IMAD.WIDE.U32 R10, R15, 0x4, R10 ;  /* 0x000000040f0a8825 */ /* 0x001fcc00078e000a */
[----:B-1----:R-:W3:Y:S06]  /*0110*/  @!P0 LDG.E R10, desc[UR4][R10.64] ;  /* 0x000000040a0a8981 */ /* 0x002eec000c1e1900 */
[----:B------:R-:W-:Y:S01]  /*0120*/  @!P4 LEA R19, R0, R5, 0x9 ;  /* 0x000000050013c211 */ /* 0x000fe200078e48ff */
[----:B------:R-:W-:Y:S01]  /*0130*/  @!P4 VIADD R5, R5, 0x80 ;  /* 0x000000800505c836 */ /* 0x000fe20000000000 */
[----:B------:R-:W0:Y:S04]  /*0140*/  @!P4 LDC.64 R8, c[0x0][0x390] ;  /* 0x0000e400ff08cb82 */ /* 0x000e280000000a00 */
[----:B------:R-:W-:Y:S01]  /*0150*/  ISETP.GE.AND P2, PT, R5, R2, PT ;  /* 0x000000020500720c */ /* 0x000fe20003f46270 */
[----:B--2---:R-:W-:-:S06]  /*0160*/  @!P1 IMAD.WIDE.U32 R12, R17, 0x4, R12 ;  /* 0x00000004110c9825 */ /* 0x004fcc00078e000c */
[----:B------:R-:W2:Y:S06]  /*0170*/  @!P1 LDG.E R12, desc[UR4][R12.64] ;  /* 0x000000040c0c9981 */ /* 0x000eac000c1e1900 */
[----:B------:R-:W1:Y:S01]  /*0180*/  @!P2 LDC.64 R6, c[0x0][0x390] ;  /* 0x0000e400ff06ab82 */ /* 0x000e620000000a00 */
[----:B------:R-:W-:Y:S02]  /*0190*/  @!P2 IMAD R5, R0, 0x200, R5 ;  /* 0x000002000005a824 */ /* 0x000fe400078e0205 */
[----:B0-----:R-:W-:-:S06]  /*01a0*/  @!P4 IMAD.WIDE.U32 R8, R19, 0x4, R8 ;  /* 0x000000041308c825 */ /* 0x001fcc00078e0008 */
[----:B------:R-:W4:Y:S01]  /*01b0*/  @!P4 LDG.E R8, desc[UR4][R8.64] ;  /* 0x000000040808c981 */ /* 0x000f22000c1e1900 */
[----:B-1----:R-:W-:-:S06]  /*01c0*/  @!P2 IMAD.WIDE.U32 R6, R5, 0x4, R6 ;  /* 0x000000040506a825 */ /* 0x002fcc00078e0006 */
[----:B------:R-:W5:Y:S01]  /*01d0*/  @!P2 LDG.E R6, desc[UR4][R6.64] ;  /* 0x000000040606a981 */ /* 0x000f62000c1e1900 */
[----:B------:R-:W-:Y:S01]  /*01e0*/  ISETP.GE.AND P3, PT, R3, R2, PT ;  /* 0x000000020300720c */ /* 0x000fe20003f66270 */
[----:B------:R-:W-:Y:S04]  /*01f0*/  BSSY.RECONVERGENT B0, `(.L_x_34010) ;  /* 0x000001e000007945 */ /* 0x000fe80003800200 */
[----:B------:R-:W-:Y:S01]  /*0200*/  BSSY.RELIABLE B1, `(.L_x_34011) ;  /* 0x0000016000017945 */ /* 0x000fe20003800100 */
[----:B------:R-:W-:Y:S01]  /*0210*/  MOV R15, 0xffffffff ;  /* 0xffffffff000f7802 */ /* 0x000fe20000000f00 */
[----:B------:R-:W-:Y:S01]  /*0220*/  IMAD.MOV.U32 R17, RZ, RZ, -0x1 ;  /* 0xffffffffff117424 */ /* 0x000fe200078e00ff */
[----:B------:R-:W-:Y:S02]  /*0230*/  MOV R5, 0xffffffff ;  /* 0xffffffff00057802 */ /* 0x000fe40000000f00 */
[----:B---3--:R-:W-:-:S02]  /*0240*/  @!P0 LOP3.LUT R4, RZ, R10, RZ, 0x33, !PT ;  /* 0x0000000aff048212 */ /* 0x008fc400078e33ff */
[----:B--2---:R-:W-:Y:S02]  /*0250*/  @!P1 LOP3.LUT R15, RZ, R12, RZ, 0x33, !PT ;  /* 0x0000000cff0f9212 */ /* 0x004fe400078e33ff */
[----:B----4-:R-:W-:Y:S02]  /*0260*/  @!P4 LOP3.LUT R17, RZ, R8, RZ, 0x33, !PT ;  /* 0x00000008ff11c212 */ /* 0x010fe400078e33ff */
[----:B-----5:R-:W-:Y:S01]  /*0270*/  @!P2 LOP3.LUT R5, RZ, R6, RZ, 0x33, !PT ;  /* 0x00000006ff05a212 */ /* 0x020fe200078e33ff */
        /* <DEDUP_REMOVED lines=10> */
[----:B------:R-:W-:Y:S01]  /*0320*/  IMAD R9, R0, 0x200, R3 ;  /* 0x0000020000097824 */ /* 0x000fe200078e0203 */
[----:B------:R-:W-:-:S03]  /*0330*/  IADD3 R3, PT, PT, R3, 0x80, RZ ;  /* 0x0000008003037810 */ /* 0x000fc60007ffe0ff */
[----:B0-----:R-:W-:-:S05]  /*0340*/  IMAD.WIDE.U32 R6, R9, 0x4, R6 ;  /* 0x0000000409067825 */ /* 0x001fca00078e0006 */
[----:B------:R0:W-:Y:S02]  /*0350*/  STG.E desc[UR4][R6.64], R15 ;  /* 0x0000000f06007986 */ /* 0x0001e4000c101904 */
.L_x_34012:
[----:B------:R-:W-:Y:S05]  /*0360*/  BSYNC.RELIABLE B1 ;  /* 0x0000000000017941 */ /* 0x000fea0003800100 */
.L_x_34011:
[----:B------:R-:W-:-:S13]  /*0370*/  ISETP.GE.AND P0, PT, R3, R2, PT ;  /* 0x000000020300720c */ /* 0x000fda0003f06270 */
[----:B0-----:R-:W0:Y:S01]  /*0380*/  @!P0 LDC.64 R6, c[0x0][0x388] ;  /* 0x0000e200ff068b82 */ /* 0x001e220000000a00 */
[----:B------:R-:W-:Y:S01]  /*0390*/  @!P0 IMAD R9, R0, 0x200, R3 ;  /* 0x0000020000098824 */ /* 0x000fe200078e0203 */
[----:B------:R-:W-:-:S03]  /*03a0*/  @!P0 IADD3 R3, PT, PT, R3, 0x80, RZ ;  /* 0x0000008003038810 */ /* 0x000fc60007ffe0ff */
[----:B0-----:R-:W-:-:S05]  /*03b0*/  @!P0 IMAD.WIDE.U32 R6, R9, 0x4, R6 ;  /* 0x0000000409068825 */ /* 0x001fca00078e0006 */
[----:B------:R1:W-:Y:S02]  /*03c0*/  @!P0 STG.E desc[UR4][R6.64], R17 ;  /* 0x0000001106008986 */ /* 0x0003e4000c101904 */
.L_x_34013:
[----:B------:R-:W-:Y:S05]  /*03d0*/  BSYNC.RECONVERGENT B0 ;  /* 0x0000000000007941 */ /* 0x000fea0003800200 */
.L_x_34010:
        /* <DEDUP_REMOVED lines=8> */
.L_x_34014:
        /* <DEDUP_REMOVED lines=10> */
.L_x_36159:


//--------------------- .text._ZN2at6native29vectorized_elementwise_kernelILi2EZZZNS0_23bitwise_not_kernel_cudaERNS_18TensorIteratorBaseEENKUlvE_clEvENKUlvE1_clEvEUliE_St5arrayIPcLm2EEEEviT0_T1_ --------------------------
	.section	.text._ZN2at6native29vectorized_elementwise_kernelILi2EZZZNS0_23bitwise_not_kernel_cudaERNS_18TensorIteratorBaseEENKUlvE_clEvENKUlvE1_clEvEUliE_St5arrayIPcLm2EEEEviT0_T1_,"ax",@progbits
	.align	128
        .global         _ZN2at6native29vectorized_elementwise_kernelILi2EZZZNS0_23bitwise_not_kernel_cudaERNS_18TensorIteratorBaseEENKUlvE_clEvENKUlvE1_clEvEUliE_St5arrayIPcLm2EEEEviT0_T1_
        .type           _ZN2at6native29vectorized_elementwise_kernelILi2EZZZNS0_23bitwise_not_kernel_cudaERNS_18TensorIteratorBaseEENKUlvE_clEvENKUlvE1_clEvEUliE_St5arrayIPcLm2EEEEviT0_T1_,@function
        .size           _ZN2at6native29vectorized_elementwise_kernelILi2EZZZNS0_23bitwise_not_kernel_cudaERNS_18TensorIteratorBaseEENKUlvE_clEvENKUlvE1_clEvEUliE_St5arrayIPcLm2EEEEviT0_T1_,(.L_x_36160 - _ZN2at6native29vectorized_elementwise_kernelILi2EZZZNS0_23bitwise_not_kernel_cudaERNS_18TensorIteratorBaseEENKUlvE_clEvENKUlvE1_clEvEUliE_St5arrayIPcLm2EEEEviT0_T1_)
        .other          _ZN2at6native29vectorized_elementwise_kernelILi2EZZZNS0_23bitwise_not_kernel_cudaERNS_18TensorIteratorBaseEENKUlvE_clEvENKUlvE1_clEvEUliE_St5arrayIPcLm2EEEEviT0_T1_,@"STO_CUDA_ENTRY STV_DEFAULT"
_ZN2at6native29vectorized_elementwise_kernelILi2EZZZNS0_23bitwise_not_kernel_cudaERNS_18TensorIteratorBaseEENKUlvE_clEvENKUlvE1_clEvEUliE_St5arrayIPcLm2EEEEviT0_T1_:
.text._ZN2at6native29vectorized_elementwise_kernelILi2EZZZNS0_23bitwise_not_kernel_cudaERNS_18TensorIteratorBaseEENKUlvE_clEvENKUlvE1_clEvEUliE_St5arrayIPcLm2EEEEviT0_T1_:
        /* <DEDUP_REMOVED lines=14> */
[----:B------:R-:W2:Y:S01]  /*00e0*/  @!P6 LDG.E R2, desc[UR4][R2.64] ;  /* 0x000000040202e981 */ /* 0x000ea2000c1e1900 */
[----:B------:R-:W-:-:S05]  /*00f0*/  @!P6 VIADD R25, R17, 0x80 ;  /* 0x000000801119e836 */ /* 0x000fca0000000000 */
[----:B------:R-:W-:-:S13]  /*0100*/  ISETP.GE.U32.AND P0, PT, R25, R16, PT ;  /* 0x000000101900720c */ /* 0x000fda0003f06070 */
[----:B------:R-:W-:Y:S01]  /*0110*/  @!P0 IMAD.IADD R29, R0, 0x1, R25 ;  /* 0x00000001001d8824 */ /* 0x000fe200078e0219 */
[----:B------:R-:W-:Y:S01]  /*0120*/  @!P0 IADD3 R25, PT, PT, R25, 0x80, RZ ;  /* 0x0000008019198810 */ /* 0x000fe20007ffe0ff */
[----:B------:R-:W0:Y:S03]  /*0130*/  @!P0 LDC.64 R12, c[0x0][0x390] ;  /* 0x0000e400ff0c8b82 */ /* 0x000e260000000a00 */
[----:B------:R-:W-:-:S13]  /*0140*/  ISETP.GE.U32.AND P1, PT, R25, R16, PT ;  /* 0x000000101900720c */ /* 0x000fda0003f26070 */
[----:B------:R-:W-:Y:S01]  /*0150*/  @!P1 IMAD.IADD R20, R0, 0x1, R25 ;  /* 0x0000000100149824 */ /* 0x000fe200078e0219 */
[----:B------:R-:W1:Y:S01]  /*0160*/  @!P1 LDC.64 R14, c[0x0][0x390] ;  /* 0x0000e400ff0e9b82 */ /* 0x000e620000000a00 */
[----:B------:R-:W-:-:S05]  /*0170*/  @!P1 VIADD R25, R25, 0x80 ;  /* 0x0000008019199836 */ /* 0x000fca0000000000 */
[----:B------:R-:W-:Y:S01]  /*0180*/  ISETP.GE.U32.AND P2, PT, R25, R16, PT ;  /* 0x000000101900720c */ /* 0x000fe20003f46070 */
[----:B0-----:R-:W-:-:S06]  /*0190*/  @!P0 IMAD.WIDE.U32 R12, R29, 0x4, R12 ;  /* 0x000000041d0c8825 */ /* 0x001fcc00078e000c */
[----:B------:R0:W3:Y:S06]  /*01a0*/  @!P0 LDG.E R12, desc[UR4][R12.64] ;  /* 0x000000040c0c8981 */ /* 0x0000ec000c1e1900 */
[----:B------:R-:W-:Y:S01]  /*01b0*/  @!P2 IADD3 R27, PT, PT, R0, R25, RZ ;  /* 0x00000019001ba210 */ /* 0x000fe20007ffe0ff */
[----:B------:R-:W-:Y:S01]  /*01c0*/  @!P2 VIADD R25, R25, 0x80 ;  /* 0x000000801919a836 */ /* 0x000fe20000000000 */
[----:B------:R-:W4:Y:S01]  /*01d0*/  @!P2 LDC.64 R10, c[0x0][0x390] ;  /* 0x0000e400ff0aab82 */ /* 0x000f220000000a00 */
[----:B-1----:R-:W-:-:S03]  /*01e0*/  @!P1 IMAD.WIDE.U32 R14, R20, 0x4, R14 ;  /* 0x00000004140e9825 */ /* 0x002fc600078e000e */
[----:B------:R-:W-:-:S03]  /*01f0*/  ISETP.GE.U32.AND P3, PT, R25, R16, PT ;  /* 0x000000101900720c */ /* 0x000fc60003f66070 */
[----:B------:R-:W5:Y:S10]  /*0200*/  @!P1 LDG.E R14, desc[UR4][R14.64] ;  /* 0x000000040e0e9981 */ /* 0x000f74000c1e1900 */
[----:B------:R-:W-:Y:S01]  /*0210*/  @!P3 IMAD.IADD R23, R0, 0x1, R25 ;  /* 0x000000010017b824 */ /* 0x000fe200078e0219 */
[----:B------:R-:W-:-:S04]  /*0220*/  @!P3 IADD3 R25, PT, PT, R25, 0x80, RZ ;  /* 0x000000801919b810 */ /* 0x000fc80007ffe0ff */
[----:B------:R-:W-:Y:S01]  /*0230*/  ISETP.GE.U32.AND P4, PT, R25, R16, PT ;  /* 0x000000101900720c */ /* 0x000fe20003f86070 */
[----:B----4-:R-:W-:-:S06]  /*0240*/  @!P2 IMAD.WIDE.U32 R10, R27, 0x4, R10 ;  /* 0x000000041b0aa825 */ /* 0x010fcc00078e000a */
[----:B------:R-:W4:Y:S06]  /*0250*/  @!P2 LDG.E R10, desc[UR4][R10.64] ;  /* 0x000000040a0aa981 */ /* 0x000f2c000c1e1900 */
[----:B------:R-:W-:Y:S01]  /*0260*/  @!P4 IMAD.IADD R21, R0, 0x1, R25 ;  /* 0x000000010015c824 */ /* 0x000fe200078e0219 */
[----:B------:R-:W1:Y:S01]  /*0270*/  @!P4 LDC.64 R4, c[0x0][0x390] ;  /* 0x0000e400ff04cb82 */ /* 0x000e620000000a00 */
[----:B------:R-:W-:-:S05]  /*0280*/  @!P4 VIADD R25, R25, 0x80 ;  /* 0x000000801919c836 */ /* 0x000fca0000000000 */
[----:B------:R-:W-:-:S13]  /*0290*/  ISETP.GE.U32.AND P5, PT, R25, R16, PT ;  /* 0x000000101900720c */ /* 0x000fda0003fa6070 */
[----:B------:R-:W-:Y:S01]  /*02a0*/  @!P5 IADD3 R19, PT, PT, R0, R25, RZ ;  /* 0x000000190013d210 */ /* 0x000fe20007ffe0ff */
[----:B------:R-:W-:Y:S01]  /*02b0*/  @!P5 VIADD R25, R25, 0x80 ;  /* 0x000000801919d836 */ /* 0x000fe20000000000 */
[----:B------:R-:W0:Y:S01]  /*02c0*/  @!P5 LDC.64 R6, c[0x0][0x390] ;  /* 0x0000e400ff06db82 */ /* 0x000e220000000a00 */
[----:B-1----:R-:W-:-:S06]  /*02d0*/  @!P4 IMAD.WIDE.U32 R20, R21, 0x4, R4 ;  /* 0x000000041514c825 */ /* 0x002fcc00078e0004 */
[----:B------:R-:W4:Y:S01]  /*02e0*/  @!P4 LDG.E R20, desc[UR4][R20.64] ;  /* 0x000000041414c981 */ /* 0x000f22000c1e1900 */
[----:B--2---:R-:W-:Y:S02]  /*02f0*/  @!P6 LOP3.LUT R18, RZ, R2, RZ, 0x33, !PT ;  /* 0x00000002ff12e212 */ /* 0x004fe400078e33ff */
[----:B------:R-:W-:Y:S01]  /*0300*/  ISETP.GE.U32.AND P6, PT, R25, R16, PT ;  /* 0x000000101900720c */ /* 0x000fe20003fc6070 */
[----:B------:R-:W1:-:S12]  /*0310*/  @!P3 LDC.64 R2, c[0x0][0x390] ;  /* 0x0000e400ff02bb82 */ /* 0x000e580000000a00 */
[----:B------:R-:W2:Y:S01]  /*0320*/  @!P6 LDC.64 R8, c[0x0][0x390] ;  /* 0x0000e400ff08eb82 */ /* 0x000ea20000000a00 */
[----:B------:R-:W-:Y:S02]  /*0330*/  @!P6 IMAD.IADD R25, R0, 0x1, R25 ;  /* 0x000000010019e824 */ /* 0x000fe400078e0219 */
[----:B-1----:R-:W-:-:S04]  /*0340*/  @!P3 IMAD.WIDE.U32 R2, R23, 0x4, R2 ;  /* 0x000000041702b825 */ /* 0x002fc800078e0002 */
[----:B0-----:R-:W-:Y:S02]  /*0350*/  @!P5 IMAD.WIDE.U32 R22, R19, 0x4, R6 ;  /* 0x000000041316d825 */ /* 0x001fe400078e0006 */
[----:B------:R0:W4:Y:S04]  /*0360*/  @!P3 LDG.E R19, desc[UR4][R2.64] ;  /* 0x000000040213b981 */ /* 0x000128000c1e1900 */
[----:B------:R-:W4:Y:S01]  /*0370*/  @!P5 LDG.E R22, desc[UR4][R22.64] ;  /* 0x000000041616d981 */ /* 0x000f22000c1e1900 */
[----:B--2---:R-:W-:-:S06]  /*0380*/  @!P6 IMAD.WIDE.U32 R8, R25, 0x4, R8 ;  /* 0x000000041908e825 */ /* 0x004fcc00078e0008 */
[----:B------:R-:W2:Y:S01]  /*0390*/  @!P6 LDG.E R8, desc[UR4][R8.64] ;  /* 0x000000040808e981 */ /* 0x000ea2000c1e1900 */
[----:B------:R-:W-:Y:S02]  /*03a0*/  MOV R13, 0xffffffff ;  /* 0xffffffff000d7802 */ /* 0x000fe40000000f00 */
[----:B---3--:R-:W-:Y:S02]  /*03b0*/  @!P0 LOP3.LUT R13, RZ, R12, RZ, 0x33, !PT ;  /* 0x0000000cff0d8212 */ /* 0x008fe400078e33ff */
[----:B------:R-:W-:Y:S01]  /*03c0*/  ISETP.GE.U32.AND P0, PT, R17, R16, PT ;  /* 0x000000101100720c */ /* 0x000fe20003f06070 */
[----:B------:R-:W-:Y:S04]  /*03d0*/  BSSY.RECONVERGENT B0, `(.L_x_34016) ;  /* 0x000003f000007945 */ /* 0x000fe80003800200 */
[----:B------:R-:W-:Y:S01]  /*03e0*/  BSSY.RELIABLE B1, `(.L_x_34017) ;  /* 0x0000037000017945 */ /* 0x000fe20003800100 */
[----:B------:R-:W-:Y:S01]  /*03f0*/  IMAD.MOV.U32 R7, RZ, RZ, -0x1 ;  /* 0xffffffffff077424 */ /* 0x000fe200078e00ff */
[----:B------:R-:W-:Y:S01]  /*0400*/  MOV R5, 0xffffffff ;  /* 0xffffffff00057802 */ /* 0x000fe20000000f00 */
[----:B------:R-:W-:Y:S01]  /*0410*/  IMAD.MOV.U32 R6, RZ, RZ, -0x1 ;  /* 0xffffffffff067424 */ /* 0x000fe200078e00ff */
[----:B0-----:R-:W-:Y:S01]  /*0420*/  MOV R2, 0xffffffff ;  /* 0xffffffff00027802 */ /* 0x001fe20000000f00 */
[----:B------:R-:W-:-:S02]  /*0430*/  IMAD.MOV.U32 R3, RZ, RZ, -0x1 ;  /* 0xffffffffff037424 */ /* 0x000fc400078e00ff */
[----:B------:R-:W-:Y:S01]  /*0440*/  IMAD.MOV.U32 R4, RZ, RZ, -0x1 ;  /* 0xffffffffff047424 */ /* 0x000fe200078e00ff */
[----:B-----5:R-:W-:Y:S02]  /*0450*/  @!P1 LOP3.LUT R7, RZ, R14, RZ, 0x33, !PT ;  /* 0x0000000eff079212 */ /* 0x020fe400078e33ff */
[----:B----4-:R-:W-:Y:S02]  /*0460*/  @!P2 LOP3.LUT R6, RZ, R10, RZ, 0x33, !PT ;  /* 0x0000000aff06a212 */ /* 0x010fe400078e33ff */
[----:B------:R-:W-:Y:S02]  /*0470*/  @!P4 LOP3.LUT R3, RZ, R20, RZ, 0x33, !PT ;  /* 0x00000014ff03c212 */ /* 0x000fe400078e33ff */
[----:B------:R-:W-:Y:S02]  /*0480*/  @!P3 LOP3.LUT R5, RZ, R19, RZ, 0x33, !PT ;  /* 0x00000013ff05b212 */ /* 0x000fe400078e33ff */
[----:B------:R-:W-:Y:S02]  /*0490*/  @!P5 LOP3.LUT R4, RZ, R22, RZ, 0x33, !PT ;  /* 0x00000016ff04d212 */ /* 0x000fe400078e33ff */
[----:B--2---:R-:W-:Y:S01]  /*04a0*/  @!P6 LOP3.LUT R2, RZ, R8, RZ, 0x33, !PT ;  /* 0x00000008ff02e212 */ /* 0x004fe200078e33ff */
        /* <DEDUP_REMOVED lines=13> */
.L_x_34018:
[----:B------:R-:W-:-:S13]  /*0580*/  ISETP.GE.U32.AND P0, PT, R17, R16, PT ;  /* 0x000000101100720c */ /* 0x000fda0003f06070 */
[----:B------:R-:W-:Y:S05]  /*0590*/  @P0 BRA `(.L_x_34020) ;  /* 0x0000000000300947 */ /* 0x000fea0003800000 */
[----:B0-----:R-:W0:Y:S01]  /*05a0*/  LDC.64 R8, c[0x0][0x388] ;  /* 0x0000e200ff087b82 */ /* 0x001e220000000a00 */
[----:B------:R-:W-:Y:S01]  /*05b0*/  IMAD.IADD R11, R0, 0x1, R17 ;  /* 0x00000001000b7824 */ /* 0x000fe200078e0211 */
[----:B------:R-:W-:-:S03]  /*05c0*/  IADD3 R17, PT, PT, R17, 0x80, RZ ;  /* 0x0000008011117810 */ /* 0x000fc60007ffe0ff */
[----:B0-----:R-:W-:-:S05]  /*05d0*/  IMAD.WIDE.U32 R8, R11, 0x4, R8 ;  /* 0x000000040b087825 */ /* 0x001fca00078e0008 */
[----:B------:R1:W-:Y:S02]  /*05e0*/  STG.E desc[UR4][R8.64], R7 ;  /* 0x0000000708007986 */ /* 0x0003e4000c101904 */
.L_x_34019:
[----:B------:R-:W-:-:S13]  /*05f0*/  ISETP.GE.U32.AND P0, PT, R17, R16, PT ;  /* 0x000000101100720c */ /* 0x000fda0003f06070 */
[----:B------:R-:W-:Y:S05]  /*0600*/  @P0 BRA `(.L_x_34021) ;  /* 0x0000000000300947 */ /* 0x000fea0003800000 */
[----:B01----:R-:W0:Y:S01]  /*0610*/  LDC.64 R8, c[0x0][0x388] ;  /* 0x0000e200ff087b82 */ /* 0x003e220000000a00 */
[----:B------:R-:W-:Y:S02]  /*0620*/  IMAD.IADD R7, R0, 0x1, R17 ;  /* 0x0000000100077824 */ /* 0x000fe400078e0211 */
[----:B------:R-:W-:Y:S02]  /*0630*/  VIADD R17, R17, 0x80 ;  /* 0x0000008011117836 */ /* 0x000fe40000000000 */
[----:B0-----:R-:W-:-:S05]  /*0640*/  IMAD.WIDE.U32 R8, R7, 0x4, R8 ;  /* 0x0000000407087825 */ /* 0x001fca00078e0008 */
[----:B------:R1:W-:Y:S02]  /*0650*/  STG.E desc[UR4][R8.64], R6 ;  /* 0x0000000608007986 */ /* 0x0003e4000c101904 */
.L_x_34020:
[----:B------:R-:W-:-:S13]  /*0660*/  ISETP.GE.U32.AND P0, PT, R17, R16, PT ;  /* 0x000000101100720c */ /* 0x000fda0003f06070 */
[----:B------:R-:W-:Y:S05]  /*0670*/  @P0 BRA `(.L_x_34022) ;  /* 0x0000000000340947 */ /* 0x000fea0003800000 */
[----:B-1----:R-:W1:Y:S01]  /*0680*/  LDC.64 R6, c[0x0][0x388] ;  /* 0x0000e200ff067b82 */ /* 0x002e620000000a00 */
[----:B0-----:R-:W-:Y:S01]  /*0690*/  IADD3 R9, PT, PT, R0, R17, RZ ;  /* 0x0000001100097210 */ /* 0x001fe20007ffe0ff */
[----:B------:R-:W-:-:S04]  /*06a0*/  VIADD R17, R17, 0x80 ;  /* 0x0000008011117836 */ /* 0x000fc80000000000 */
[----:B-1----:R-:W-:-:S05]  /*06b0*/  IMAD.WIDE.U32 R6, R9, 0x4, R6 ;  /* 0x0000000409067825 */ /* 0x002fca00078e0006 */
[----:B------:R2:W-:Y:S02]  /*06c0*/  STG.E desc[UR4][R6.64], R5 ;  /* 0x0000000506007986 */ /* 0x0005e4000c101904 */
.L_x_34021:
[----:B------:R-:W-:-:S13]  /*06d0*/  ISETP.GE.U32.AND P0, PT, R17, R16, PT ;  /* 0x000000101100720c */ /* 0x000fda0003f06070 */
[----:B------:R-:W-:Y:S05]  /*06e0*/  @P0 BREAK.RELIABLE B1 ;  /* 0x0000000000010942 */ /* 0x000fea0003800100 */
[----:B------:R-:W-:Y:S05]  /*06f0*/  @P0 BRA `(.L_x_34023) ;  /* 0x0000000000300947 */ /* 0x000fea0003800000 */
[----:B-12---:R-:W1:Y:S01]  /*0700*/  LDC.64 R6, c[0x0][0x388] ;  /* 0x0000e200ff067b82 */ /* 0x006e620000000a00 */
[----:B------:R-:W-:Y:S01]  /*0710*/  IADD3 R5, PT, PT, R0, R17, RZ ;  /* 0x0000001100057210 */ /* 0x000fe20007ffe0ff */
[----:B------:R-:W-:-:S04]  /*0720*/  VIADD R17, R17, 0x80 ;  /* 0x0000008011117836 */ /* 0x000fc80000000000 */
[----:B-1----:R-:W-:-:S05]  /*0730*/  IMAD.WIDE.U32 R6, R5, 0x4, R6 ;  /* 0x0000000405067825 */ /* 0x002fca00078e0006 */
[----:B------:R2:W-:Y:S02]  /*0740*/  STG.E desc[UR4][R6.64], R3 ;  /* 0x0000000306007986 */ /* 0x0005e4000c101904 */
.L_x_34022:
[----:B------:R-:W-:Y:S05]  /*0750*/  BSYNC.RELIABLE B1 ;  /* 0x0000000000017941 */ /* 0x000fea0003800100 */
.L_x_34017:
[----:B------:R-:W-:-:S13]  /*0760*/  ISETP.GE.U32.AND P0, PT, R17, R16, PT ;  /* 0x000000101100720c */ /* 0x000fda0003f06070 */
[----:B-12---:R-:W1:Y:S01]  /*0770*/  @!P0 LDC.64 R6, c[0x0][0x388] ;  /* 0x0000e200ff068b82 */ /* 0x006e620000000a00 */
[----:B------:R-:W-:Y:S01]  /*0780*/  @!P0 IADD3 R3, PT, PT, R0, R17, RZ ;  /* 0x0000001100038210 */ /* 0x000fe20007ffe0ff */
[----:B------:R-:W-:-:S04]  /*0790*/  @!P0 VIADD R17, R17, 0x80 ;  /* 0x0000008011118836 */ /* 0x000fc80000000000 */
[----:B-1----:R-:W-:-:S05]  /*07a0*/  @!P0 IMAD.WIDE.U32 R6, R3, 0x4, R6 ;  /* 0x0000000403068825 */ /* 0x002fca00078e0006 */
[----:B------:R3:W-:Y:S02]  /*07b0*/  @!P0 STG.E desc[UR4][R6.64], R4 ;  /* 0x0000000406008986 */ /* 0x0007e4000c101904 */
.L_x_34023:
[----:B------:R-:W-:Y:S05]  /*07c0*/  BSYNC.RECONVERGENT B0 ;  /* 0x0000000000007941 */ /* 0x000fea0003800200 */
.L_x_34016:
[----:B------:R-:W-:Y:S05]  /*07d0*/  WARPSYNC.ALL ;  /* 0x0000000000007948 */ /* 0x000fea0003800000 */
[----:B------:R-:W-:-:S13]  /*07e0*/  ISETP.GE.U32.AND P0, PT, R17, R16, PT ;  /* 0x000000101100720c */ /* 0x000fda0003f06070 */
[----:B------:R-:W-:Y:S05]  /*07f0*/  @P0 EXIT ;  /* 0x000000000000094d */ /* 0x000fea0003800000 */
[----:B--23--:R-:W2:Y:S01]  /*0800*/  LDC.64 R4, c[0x0][0x388] ;  /* 0x0000e200ff047b82 */ /* 0x00cea20000000a00 */
[----:B------:R-:W-:-:S05]  /*0810*/  IADD3 R17, PT, PT, R0, R17, RZ ;  /* 0x0000001100117210 */ /* 0x000fca0007ffe0ff */
[----:B--2---:R-:W-:-:S05]  /*0820*/  IMAD.WIDE.U32 R4, R17, 0x4, R4 ;  /* 0x0000000411047825 */ /* 0x004fca00078e0004 */
[----:B------:R-:W-:Y:S01]  /*0830*/  STG.E desc[UR4][R4.64], R2 ;  /* 0x0000000204007986 */ /* 0x000fe2000c101904 */
[----:B------:R-:W-:Y:S05]  /*0840*/  EXIT ;  /* 0x000000000000794d */ /* 0x000fea0003800000 */
.L_x_34015:
        /* <DEDUP_REMOVED lines=11> */
[----:B---3--:R-:W-:Y:S02]  /*0900*/  LOP3.LUT R6, RZ, R6, RZ, 0x33, !PT ;  /* 0x00000006ff067212 */ /* 0x008fe400078e33ff */
[----:B------:R-:W-:Y:S02]  /*0910*/  LOP3.LUT R7, RZ, R7, RZ, 0x33, !PT ;  /* 0x00000007ff077212 */ /* 0x000fe400078e33ff */
[----:B----4-:R-:W-:Y:S02]  /*0920*/  LOP3.LUT R8, RZ, R8, RZ, 0x33, !PT ;  /* 0x00000008ff087212 */ /* 0x010fe400078e33ff */
[----:B------:R-:W-:Y:S01]  /*0930*/  LOP3.LUT R9, RZ, R9, RZ, 0x33, !PT ;  /* 0x00000009ff097212 */ /* 0x000fe200078e33ff */
[----:B------:R-:W-:Y:S01]  /*0940*/  STG.E.64 desc[UR4][R4.64], R6 ;  /* 0x0000000604007986 */ /* 0x000fe2000c101b04 */
[----:B-----5:R-:W-:Y:S02]  /*0950*/  LOP3.LUT R10, RZ, R10, RZ, 0x33, !PT ;  /* 0x0000000aff0a7212 */ /* 0x020fe400078e33ff */
[----:B------:R-:W-:Y:S01]  /*0960*/  LOP3.LUT R11, RZ, R11, RZ, 0x33, !PT ;  /* 0x0000000bff0b7212 */ /* 0x000fe200078e33ff */
[----:B------:R-:W-:Y:S01]  /*0970*/  STG.E.64 desc[UR4][R4.64+0x400], R8 ;  /* 0x0004000804007986 */ /* 0x000fe2000c101b04 */
[----:B------:R-:W-:-:S02]  /*0980*/  LOP3.LUT R12, RZ, R12, RZ, 0x33, !PT ;  /* 0x0000000cff0c7212 */ /* 0x000fc400078e33ff */
[----:B------:R-:W-:Y:S01]  /*0990*/  LOP3.LUT R13, RZ, R13, RZ, 0x33, !PT ;  /* 0x0000000dff0d7212 */ /* 0x000fe200078e33ff */
[----:B------:R-:W-:Y:S04]  /*09a0*/  STG.E.64 desc[UR4][R4.64+0x800], R10 ;  /* 0x0008000a04007986 */ /* 0x000fe8000c101b04 */
[----:B------:R-:W-:Y:S01]  /*09b0*/  STG.E.64 desc[UR4][R4.64+0xc00], R12 ;  /* 0x000c000c04007986 */ /* 0x000fe2000c101b04 */
[----:B------:R-:W-:Y:S05]  /*09c0*/  EXIT ;  /* 0x000000000000794d */ /* 0x000fea0003800000 */
.L_x_34024:
        /* <DEDUP_REMOVED lines=11> */
.L_x_36160:


//--------------------- .text._ZN2at6native29vectorized_elementwise_kernelILi4EZZZNS0_23bitwise_not_kernel_cudaERNS_18TensorIteratorBaseEENKUlvE_clEvENKUlvE1_clEvEUliE_St5arrayIPcLm2EEEEviT0_T1_ --------------------------
	.section	.text._ZN2at6native29vectorized_elementwise_kernelILi4EZZZNS0_23bitwise_not_kernel_cudaERNS_18TensorIteratorBaseEENKUlvE_clEvENKUlvE1_clEvEUliE_St5arrayIPcLm2EEEEviT0_T1_,"ax",@progbits
	.align	128
        .global         _ZN2at6native29vectorized_elementwise_kernelILi4EZZZNS0_23bitwise_not_kernel_cudaERNS_18TensorIteratorBaseEENKUlvE_clEvENKUlvE1_clEvEUliE_St5arrayIPcLm2EEEEviT0_T1_
        .type           _ZN2at6native29vectorized_elementwise_kernelILi4EZZZNS0_23bitwise_not_kernel_cudaERNS_18TensorIteratorBaseEENKUlvE_clEvENKUlvE1_clEvEUliE_St5arrayIPcLm2EEEEviT0_T1_,@function
        .size           _ZN2at6native29vectorized_elementwise_kernelILi4EZZZNS0_23bitwise_not_kernel_cudaERNS_18TensorIteratorBaseEENKUlvE_clEvENKUlvE1_clEvEUliE_St5arrayIPcLm2EEEEviT0_T1_,(.L_x_36161 - _ZN2at6native29vectorized_elementwise_kernelILi4EZZZNS0_23bitwise_not_kernel_cudaERNS_18TensorIteratorBaseEENKUlvE_clEvENKUlvE1_clEvEUliE_St5arrayIPcLm2EEEEviT0_T1_)
        .other          _ZN2at6native29vectorized_elementwise_kernelILi4EZZZNS0_23bitwise_not_kernel_cudaERNS_18TensorIteratorBaseEENKUlvE_clEvENKUlvE1_clEvEUliE_St5arrayIPcLm2EEEEviT0_T1_,@"STO_CUDA_ENTRY STV_DEFAULT"
_ZN2at6native29vectorized_elementwise_kernelILi4EZZZNS0_23bitwise_not_kernel_cudaERNS_18TensorIteratorBaseEENKUlvE_clEvENKUlvE1_clEvEUliE_St5arrayIPcLm2EEEEviT0_T1_:
.text._ZN2at6native29vectorized_elementwise_kernelILi4EZZZNS0_23bitwise_not_kernel_cudaERNS_18TensorIteratorBaseEENKUlvE_clEvENKUlvE1_clEvEUliE_St5arrayIPcLm2EEEEviT0_T1_:
        /* <DEDUP_REMOVED lines=88> */
.L_x_34028:
[----:B------:R-:W-:-:S13]  /*0580*/  ISETP.GE.U32.AND P0, PT, R17, R16, PT ;  /* 0x000000101100720c */ /* 0x000fda0003f06070 */
[----:B------:R-:W-:Y:S05]  /*0590*/  @P0 BRA `(.L_x_34030) ;  /* 0x0000000000300947 */ /* 0x000fea0003800000 */
[----:B0-----:R-:W0:Y:S01]  /*05a0*/  LDC.64 R8, c[0x0][0x388] ;  /* 0x0000e200ff087b82 */ /* 0x001e220000000a00 */
[----:B------:R-:W-:Y:S01]  /*05b0*/  IMAD.IADD R11, R0, 0x1, R17 ;  /* 0x00000001000b7824 */ /* 0x000fe200078e0211 */
[----:B------:R-:W-:-:S03]  /*05c0*/  IADD3 R17, PT, PT, R17, 0x80, RZ ;  /* 0x0000008011117810 */ /* 0x000fc60007ffe0ff */
[----:B0-----:R-:W-:-:S05]  /*05d0*/  IMAD.WIDE.U32 R8, R11, 0x4, R8 ;  /* 0x000000040b087825 */ /* 0x001fca00078e0008 */
[----:B------:R1:W-:Y:S02]  /*05e0*/  STG.E desc[UR4][R8.64], R7 ;  /* 0x0000000708007986 */ /* 0x0003e4000c101904 */
.L_x_34029:
[----:B------:R-:W-:-:S13]  /*05f0*/  ISETP.GE.U32.AND P0, PT, R17, R16, PT ;  /* 0x000000101100720c */ /* 0x000fda0003f06070 */
[----:B------:R-:W-:Y:S05]  /*0600*/  @P0 BRA `(.L_x_34031) ;  /* 0x0000000000300947 */ /* 0x000fea0003800000 */
[----:B01----:R-:W0:Y:S01]  /*0610*/  LDC.64 R8, c[0x0][0x388] ;  /* 0x0000e200ff087b82 */ /* 0x003e220000000a00 */
[----:B------:R-:W-:Y:S02]  /*0620*/  IMAD.IADD R7, R0, 0x1, R17 ;  /* 0x0000000100077824 */ /* 0x000fe400078e0211 */
[----:B------:R-:W-:Y:S02]  /*0630*/  VIADD R17, R17, 0x80 ;  /* 0x0000008011117836 */ /* 0x000fe40000000000 */
[----:B0-----:R-:W-:-:S05]  /*0640*/  IMAD.WIDE.U32 R8, R7, 0x4, R8 ;  /* 0x0000000407087825 */ /* 0x001fca00078e0008 */
[----:B------:R1:W-:Y:S02]  /*0650*/  STG.E desc[UR4][R8.64], R6 ;  /* 0x0000000608007986 */ /* 0x0003e4000c101904 */
.L_x_34030:
[----:B------:R-:W-:-:S13]  /*0660*/  ISETP.GE.U32.AND P0, PT, R17, R16, PT ;  /* 0x000000101100720c */ /* 0x000fda0003f06070 */
[----:B------:R-:W-:Y:S05]  /*0670*/  @P0 BRA `(.L_x_34032) ;  /* 0x0000000000340947 */ /* 0x000fea0003800000 */
[----:B-1----:R-:W1:Y:S01]  /*0680*/  LDC.64 R6, c[0x0][0x388] ;  /* 0x0000e200ff067b82 */ /* 0x002e620000000a00 */
[----:B0-----:R-:W-:Y:S01]  /*0690*/  IADD3 R9, PT, PT, R0, R17, RZ ;  /* 0x0000001100097210 */ /* 0x001fe20007ffe0ff */
[----:B------:R-:W-:-:S04]  /*06a0*/  VIADD R17, R17, 0x80 ;  /* 0x0000008011117836 */ /* 0x000fc80000000000 */
[----:B-1----:R-:W-:-:S05]  /*06b0*/  IMAD.WIDE.U32 R6, R9, 0x4, R6 ;  /* 0x0000000409067825 */ /* 0x002fca00078e0006 */
[----:B------:R2:W-:Y:S02]  /*06c0*/  STG.E desc[UR4][R6.64], R5 ;  /* 0x0000000506007986 */ /* 0x0005e4000c101904 */
.L_x_34031:
        /* <DEDUP_REMOVED lines=8> */
.L_x_34032:
[----:B------:R-:W-:Y:S05]  /*0750*/  BSYNC.RELIABLE B1 ;  /* 0x0000000000017941 */ /* 0x000fea0003800100 */
.L_x_34027:
[----:B------:R-:W-:-:S13]  /*0760*/  ISETP.GE.U32.AND P0, PT, R17, R16, PT ;  /* 0x000000101100720c */ /* 0x000fda0003f06070 */
[----:B-12---:R-:W1:Y:S01]  /*0770*/  @!P0 LDC.64 R6, c[0x0][0x388] ;  /* 0x0000e200ff068b82 */ /* 0x006e620000000a00 */
[----:B------:R-:W-:Y:S01]  /*0780*/  @!P0 IADD3 R3, PT, PT, R0, R17, RZ ;  /* 0x0000001100038210 */ /* 0x000fe20007ffe0ff */
[----:B------:R-:W-:-:S04]  /*0790*/  @!P0 VIADD R17, R17, 0x80 ;  /* 0x0000008011118836 */ /* 0x000fc80000000000 */
[----:B-1----:R-:W-:-:S05]  /*07a0*/  @!P0 IMAD.WIDE.U32 R6, R3, 0x4, R6 ;  /* 0x0000000403068825 */ /* 0x002fca00078e0006 */
[----:B------:R3:W-:Y:S02]  /*07b0*/  @!P0 STG.E desc[UR4][R6.64], R4 ;  /* 0x0000000406008986 */ /* 0x0007e4000c101904 */
.L_x_34033:
[----:B------:R-:W-:Y:S05]  /*07c0*/  BSYNC.RECONVERGENT B0 ;  /* 0x0000000000007941 */ /* 0x000fea0003800200 */
.L_x_34026:
        /* <DEDUP_REMOVED lines=8> */
.L_x_34025:
        /* <DEDUP_REMOVED lines=9> */
[----:B---3--:R-:W-:Y:S02]  /*08e0*/  LOP3.LUT R4, RZ, R4, RZ, 0x33, !PT ;  /* 0x00000004ff047212 */ /* 0x008fe400078e33ff */
[----:B------:R-:W-:Y:S02]  /*08f0*/  LOP3.LUT R5, RZ, R5, RZ, 0x33, !PT ;  /* 0x00000005ff057212 */ /* 0x000fe400078e33ff */
[----:B------:R-:W-:Y:S02]  /*0900*/  LOP3.LUT R6, RZ, R6, RZ, 0x33, !PT ;  /* 0x00000006ff067212 */ /* 0x000fe400078e33ff */
[----:B------:R-:W-:Y:S02]  /*0910*/  LOP3.LUT R7, RZ, R7, RZ, 0x33, !PT ;  /* 0x00000007ff077212 */ /* 0x000fe400078e33ff */
[----:B----4-:R-:W-:Y:S02]  /*0920*/  LOP3.LUT R8, RZ, R8, RZ, 0x33, !PT ;  /* 0x00000008ff087212 */ /* 0x010fe400078e33ff */
[----:B------:R-:W-:Y:S01]  /*0930*/  LOP3.LUT R9, RZ, R9, RZ, 0x33, !PT ;  /* 0x00000009ff097212 */ /* 0x000fe200078e33ff */
[----:B------:R-:W-:Y:S01]  /*0940*/  STG.E.128 desc[UR4][R12.64], R4 ;  /* 0x000000040c007986 */ /* 0x000fe2000c101d04 */
[----:B------:R-:W-:-:S02]  /*0950*/  LOP3.LUT R10, RZ, R10, RZ, 0x33, !PT ;  /* 0x0000000aff0a7212 */ /* 0x000fc400078e33ff */
[----:B------:R-:W-:-:S05]  /*0960*/  LOP3.LUT R11, RZ, R11, RZ, 0x33, !PT ;  /* 0x0000000bff0b7212 */ /* 0x000fca00078e33ff */
[----:B------:R-:W-:Y:S01]  /*0970*/  STG.E.128 desc[UR4][R12.64+0x800], R8 ;  /* 0x000800080c007986 */ /* 0x000fe2000c101d04 */
[----:B------:R-:W-:Y:S05]  /*0980*/  EXIT ;  /* 0x000000000000794d */ /* 0x000fea0003800000 */
.L_x_34034:
        /* <DEDUP_REMOVED lines=15> */
.L_x_36161:


//--------------------- .text._ZN2at6native29vectorized_elementwise_kernelILi8EZZZNS0_23bitwise_not_kernel_cudaERNS_18TensorIteratorBaseEENKUlvE_clEvENKUlvE1_clEvEUliE_St5arrayIPcLm2EEEEviT0_T1_ --------------------------
	.section	.text._ZN2at6native29vectorized_elementwise_kernelILi8EZZZNS0_23bitwise_not_kernel_cudaERNS_18TensorIteratorBaseEENKUlvE_clEvENKUlvE1_clEvEUliE_St5arrayIPcLm2EEEEviT0_T1_,"ax",@progbits
	.align	128
        .global         _ZN2at6native29vectorized_elementwise_kernelILi8EZZZNS0_23bitwise_not_kernel_cudaERNS_18TensorIteratorBaseEENKUlvE_clEvENKUlvE1_clEvEUliE_St5arrayIPcLm2EEEEviT0_T1_
        .type           _ZN2at6native29vectorized_elementwise_kernelILi8EZZZNS0_23bitwise_not_kernel_cudaERNS_18TensorIteratorBaseEENKUlvE_clEvENKUlvE1_clEvEUliE_St5arrayIPcLm2EEEEviT0_T1_,@function
        .size           _ZN2at6native29vectorized_elementwise_kernelILi8EZZZNS0_23bitwise_not_kernel_cudaERNS_18TensorIteratorBaseEENKUlvE_clEvENKUlvE1_clEvEUliE_St5arrayIPcLm2EEEEviT0_T1_,(.L_x_36162 - _ZN2at6native29vectorized_elementwise_kernelILi8EZZZNS0_23bitwise_not_kernel_cudaERNS_18TensorIteratorBaseEENKUlvE_clEvENKUlvE1_clEvEUliE_St5arrayIPcLm2EEEEviT0_T1_)
        .other          _ZN2at6native29vectorized_elementwise_kernelILi8EZZZNS0_23bitwise_not_kernel_cudaERNS_18TensorIteratorBaseEENKUlvE_clEvENKUlvE1_clEvEUliE_St5arrayIPcLm2EEEEviT0_T1_,@"STO_CUDA_ENTRY STV_DEFAULT"
_ZN2at6native29vectorized_elementwise_kernelILi8EZZZNS0_23bitwise_not_kernel_cudaERNS_18TensorIteratorBaseEENKUlvE_clEvENKUlvE1_clEvEUliE_St5arrayIPcLm2EEEEviT0_T1_:
.text._ZN2at6native29vectorized_elementwise_kernelILi8EZZZNS0_23bitwise_not_kernel_cudaERNS_18TensorIteratorBaseEENKUlvE_clEvENKUlvE1_clEvEUliE_St5arrayIPcLm2EEEEviT0_T1_:
[----:B------:R-:W-:Y:S01]  /*0000*/  LDC R1, c[0x0][0x37c] ;  /* 0x0000df00ff017b82 */ /* 0x000fe20000000800 */
[----:B------:R-:W-:Y:S05]  /*0010*/  EXIT ;  /* 0x000000000000794d */ /* 0x000fea0003800000 */
.L_x_34035:
        /* <DEDUP_REMOVED lines=14> */
.L_x_36162:


//--------------------- .text._ZN2at6native18elementwise_kernelILi128ELi4EZNS0_15gpu_kernel_implIZZZNS0_23bitwise_not_kernel_cudaERNS_18TensorIteratorBaseEENKUlvE_clEvENKUlvE0_clEvEUlaE_EEvS4_RKT_EUliE_EEviT1_ --------------------------
	.section	.text._ZN2at6native18elementwise_kernelILi128ELi4EZNS0_15gpu_kernel_implIZZZNS0_23bitwise_not_kernel_cudaERNS_18TensorIteratorBaseEENKUlvE_clEvENKUlvE0_clEvEUlaE_EEvS4_RKT_EUliE_EEviT1_,"ax",@progbits
	.align	128
        .global         _ZN2at6native18elementwise_kernelILi128ELi4EZNS0_15gpu_kernel_implIZZZNS0_23bitwise_not_kernel_cudaERNS_18TensorIteratorBaseEENKUlvE_clEvENKUlvE0_clEvEUlaE_EEvS4_RKT_EUliE_EEviT1_
        .type           _ZN2at6native18elementwise_kernelILi128ELi4EZNS0_15gpu_kernel_implIZZZNS0_23bitwise_not_kernel_cudaERNS_18TensorIteratorBaseEENKUlvE_clEvENKUlvE0_clEvEUlaE_EEvS4_RKT_EUliE_EEviT1_,@function
        .size           _ZN2at6native18elementwise_kernelILi128ELi4EZNS0_15gpu_kernel_implIZZZNS0_23bitwise_not_kernel_cudaERNS_18TensorIteratorBaseEENKUlvE_clEvENKUlvE0_clEvEUlaE_EEvS4_RKT_EUliE_EEviT1_,(.L_x_36163 - _ZN2at6native18elementwise_kernelILi128ELi4EZNS0_15gpu_kernel_implIZZZNS0_23bitwise_not_kernel_cudaERNS_18TensorIteratorBaseEENKUlvE_clEvENKUlvE0_clEvEUlaE_EEvS4_RKT_EUliE_EEviT1_)
        .other          _ZN2at6native18elementwise_kernelILi128ELi4EZNS0_15gpu_kernel_implIZZZNS0_23bitwise_not_kernel_cudaERNS_18TensorIteratorBaseEENKUlvE_clEvENKUlvE0_clEvEUlaE_EEvS4_RKT_EUliE_EEviT1_,@"STO_CUDA_ENTRY STV_DEFAULT"
_ZN2at6native18elementwise_kernelILi128ELi4EZNS0_15gpu_kernel_implIZZZNS0_23bitwise_not_kernel_cudaERNS_18TensorIteratorBaseEENKUlvE_clEvENKUlvE0_clEvEUlaE_EEvS4_RKT_EUliE_EEviT1_:
.text._ZN2at6native18elementwise_kernelILi128ELi4EZNS0_15gpu_kernel_implIZZZNS0_23bitwise_not_kernel_cudaERNS_18TensorIteratorBaseEENKUlvE_clEvENKUlvE0_clEvEUlaE_EEvS4_RKT_EUliE_EEviT1_:
        /* <DEDUP_REMOVED lines=319> */
.L_x_34038:
        /* <DEDUP_REMOVED lines=16> */
.L_x_34042:
[----:B------:R0:W5:Y:S01]  /*14f0*/  LDG.E.U8 R0, desc[UR36][R2.64] ;  /* 0x0000002402007981 */ /* 0x000162000c1e1100 */
[----:B------:R-:W-:Y:S05]  /*1500*/  BRA `(.L_x_34044) ;  /* 0x0000000c004c7947 */ /* 0x000fea0003800000 */
.L_x_34041:
        /* <DEDUP_REMOVED lines=8> */
.L_x_34046:
[----:B------:R0:W5:Y:S01]  /*1590*/  LDG.E.U8 R0, desc[UR36][R2.64] ;  /* 0x0000002402007981 */ /* 0x000162000c1e1100 */
[----:B------:R-:W-:Y:S05]  /*15a0*/  BRA `(.L_x_34044) ;  /* 0x0000000c00247947 */ /* 0x000fea0003800000 */
.L_x_34045:
[----:B------:R0:W5:Y:S01]  /*15b0*/  LDG.E.U16 R0, desc[UR36][R2.64] ;  /* 0x0000002402007981 */ /* 0x000162000c1e1500 */
[----:B------:R-:W-:Y:S05]  /*15c0*/  BRA `(.L_x_34044) ;  /* 0x0000000c001c7947 */ /* 0x000fea0003800000 */
.L_x_34040:
        /* <DEDUP_REMOVED lines=9> */
.L_x_34048:
[----:B------:R-:W2:Y:S02]  /*1660*/  LDG.E.U16 R4, desc[UR36][R2.64] ;  /* 0x0000002402047981 */ /* 0x000ea4000c1e1500 */
[----:B--2---:R-:W-:-:S06]  /*1670*/  HADD2.F32 R4, -RZ, R4.H0_H0 ;  /* 0x20000004ff047230 */ /* 0x004fcc0000004100 */
[----:B------:R-:W0:Y:S02]  /*1680*/  F2I.FTZ.TRUNC.NTZ R4, R4 ;  /* 0x0000000400047305 */ /* 0x000e24000021f100 */
[----:B0-----:R-:W-:Y:S01]  /*1690*/  PRMT R0, R4, 0x7610, R0 ;  /* 0x0000761004007816 */ /* 0x001fe20000000000 */
[----:B------:R-:W-:Y:S06]  /*16a0*/  BRA `(.L_x_34044) ;  /* 0x0000000800e47947 */ /* 0x000fec0003800000 */
.L_x_34047:
        /* <DEDUP_REMOVED lines=9> */
.L_x_34050:
[----:B------:R-:W2:Y:S02]  /*1740*/  LDG.E.U16 R2, desc[UR36][R2.64] ;  /* 0x0000002402027981 */ /* 0x000ea4000c1e1500 */
[----:B--2---:R-:W-:-:S06]  /*1750*/  HADD2.F32 R4, -RZ, R2.H0_H0 ;  /* 0x20000002ff047230 */ /* 0x004fcc0000004100 */
[----:B------:R-:W0:Y:S02]  /*1760*/  F2I.FTZ.TRUNC.NTZ R4, R4 ;  /* 0x0000000400047305 */ /* 0x000e24000021f100 */
[----:B0-----:R-:W-:Y:S01]  /*1770*/  PRMT R0, R4, 0x7610, R0 ;  /* 0x0000761004007816 */ /* 0x001fe20000000000 */
[----:B------:R-:W-:Y:S06]  /*1780*/  BRA `(.L_x_34044) ;  /* 0x0000000800ac7947 */ /* 0x000fec0003800000 */
.L_x_34049:
[----:B------:R-:W2:Y:S02]  /*1790*/  LDG.E.64 R2, desc[UR36][R2.64] ;  /* 0x0000002402027981 */ /* 0x000ea4000c1e1b00 */
[----:B--2---:R0:W1:Y:S02]  /*17a0*/  F2I.F64.TRUNC R0, R2 ;  /* 0x0000000200007311 */ /* 0x004064000030d100 */
[----:B01----:R-:W-:Y:S05]  /*17b0*/  BRA `(.L_x_34044) ;  /* 0x0000000800a07947 */ /* 0x003fea0003800000 */
.L_x_34039:
        /* <DEDUP_REMOVED lines=12> */
.L_x_34053:
[----:B------:R-:W2:Y:S02]  /*1880*/  LDG.E.64 R2, desc[UR36][R2.64] ;  /* 0x0000002402027981 */ /* 0x000ea4000c1e1b00 */
[----:B--2---:R3:W4:Y:S02]  /*1890*/  F2I.F64.TRUNC R0, R2 ;  /* 0x0000000200007311 */ /* 0x004724000030d100 */
[----:B---34-:R-:W-:Y:S05]  /*18a0*/  BRA `(.L_x_34044) ;  /* 0x0000000800647947 */ /* 0x018fea0003800000 */
.L_x_34052:
        /* <DEDUP_REMOVED lines=27> */
.L_x_34055:
        /* <DEDUP_REMOVED lines=14> */
.L_x_34054:
[----:B------:R-:W2:Y:S02]  /*1b40*/  LDG.E.U16 R4, desc[UR36][R2.64] ;  /* 0x0000002402047981 */ /* 0x000ea4000c1e1500 */
[----:B--2---:R-:W-:-:S06]  /*1b50*/  IMAD.U32 R4, R4, 0x10000, RZ ;  /* 0x0001000004047824 */ /* 0x004fcc00078e00ff */
[----:B------:R-:W0:Y:S02]  /*1b60*/  F2I.FTZ.TRUNC.NTZ R4, R4 ;  /* 0x0000000400047305 */ /* 0x000e24000021f100 */
[----:B0-----:R-:W-:Y:S01]  /*1b70*/  PRMT R0, R4, 0x7610, R0 ;  /* 0x0000761004007816 */ /* 0x001fe20000000000 */
[----:B------:R-:W-:Y:S06]  /*1b80*/  BRA `(.L_x_34044) ;  /* 0x0000000400ac7947 */ /* 0x000fec0003800000 */
.L_x_34051:
        /* <DEDUP_REMOVED lines=10> */
.L_x_34058:
        /* <DEDUP_REMOVED lines=21> */
.L_x_34062:
[----:B------:R-:W-:Y:S05]  /*1d80*/  BSYNC.RECONVERGENT B1 ;  /* 0x0000000000017941 */ /* 0x000fea0003800200 */
.L_x_34061:
[----:B------:R-:W-:Y:S01]  /*1d90*/  IMAD.SHL.U32 R0, R0, 0x100000, RZ ;  /* 0x0010000000007824 */ /* 0x000fe200078e00ff */
[----:B------:R-:W-:-:S04]  /*1da0*/  LEA R2, R2, 0x3b800000, 0x17 ;  /* 0x3b80000002027811 */ /* 0x000fc800078eb8ff */
[----:B------:R-:W-:-:S07]  /*1db0*/  LOP3.LUT R4, R2, R0, R7, 0xfe, !PT ;  /* 0x0000000002047212 */ /* 0x000fce00078efe07 */
.L_x_34060:
[----:B------:R-:W-:Y:S05]  /*1dc0*/  BSYNC.RECONVERGENT B0 ;  /* 0x0000000000007941 */ /* 0x000fea0003800200 */
.L_x_34059:
[----:B------:R-:W0:Y:S02]  /*1dd0*/  F2I.FTZ.TRUNC.NTZ R4, R4 ;  /* 0x0000000400047305 */ /* 0x000e24000021f100 */
[----:B0-----:R-:W-:Y:S01]  /*1de0*/  PRMT R0, R4, 0x7610, R0 ;  /* 0x0000761004007816 */ /* 0x001fe20000000000 */
[----:B------:R-:W-:Y:S06]  /*1df0*/  BRA `(.L_x_34044) ;  /* 0x0000000400107947 */ /* 0x000fec0003800000 */
.L_x_34057:
        /* <DEDUP_REMOVED lines=21> */
.L_x_34066:
[----:B------:R-:W-:Y:S05]  /*1f50*/  BSYNC.RECONVERGENT B1 ;  /* 0x0000000000017941 */ /* 0x000fea0003800200 */
.L_x_34065:
[----:B------:R-:W-:Y:S01]  /*1f60*/  IMAD.SHL.U32 R0, R0, 0x200000, RZ ;  /* 0x0020000000007824 */ /* 0x000fe200078e00ff */
[----:B------:R-:W-:-:S04]  /*1f70*/  LEA R2, R2, 0x37800000, 0x17 ;  /* 0x3780000002027811 */ /* 0x000fc800078eb8ff */
[----:B------:R-:W-:-:S07]  /*1f80*/  LOP3.LUT R4, R2, R0, R7, 0xfe, !PT ;  /* 0x0000000002047212 */ /* 0x000fce00078efe07 */
.L_x_34064:
[----:B------:R-:W-:Y:S05]  /*1f90*/  BSYNC.RECONVERGENT B0 ;  /* 0x0000000000007941 */ /* 0x000fea0003800200 */
.L_x_34063:
[----:B------:R-:W0:Y:S02]  /*1fa0*/  F2I.FTZ.TRUNC.NTZ R4, R4 ;  /* 0x0000000400047305 */ /* 0x000e24000021f100 */
[----:B0-----:R-:W-:Y:S01]  /*1fb0*/  PRMT R0, R4, 0x7610, R0 ;  /* 0x0000761004007816 */ /* 0x001fe20000000000 */
[----:B------:R-:W-:Y:S06]  /*1fc0*/  BRA `(.L_x_34044) ;  /* 0x00000000009c7947 */ /* 0x000fec0003800000 */
.L_x_34056:
[----:B------:R-:W-:-:S09]  /*1fd0*/  UISETP.NE.AND UP0, UPT, UR4, 0x1c, UPT ;  /* 0x0000001c0400788c */ /* 0x000fd2000bf05270 */
[----:B------:R-:W-:Y:S05]  /*1fe0*/  BRA.U !UP0, `(.L_x_34067) ;  /* 0x0000000108907547 */ /* 0x000fea000b800000 */
[----:B------:R-:W-:-:S09]  /*1ff0*/  UISETP.NE.AND UP0, UPT, UR4, 0x1d, UPT ;  /* 0x0000001d0400788c */ /* 0x000fd2000bf05270 */
[----:B------:R-:W-:Y:S05]  /*2000*/  BRA.U !UP0, `(.L_x_34068) ;  /* 0x0000000108807547 */ /* 0x000fea000b800000 */
[----:B------:R-:W-:-:S09]  /*2010*/  UISETP.NE.AND UP0, UPT, UR4, 0x2c, UPT ;  /* 0x0000002c0400788c */ /* 0x000fd2000bf05270 */
[----:B------:R-:W-:Y:S05]  /*2020*/  BRA.U !UP0, `(.L_x_34069) ;  /* 0x0000000108487547 */ /* 0x000fea000b800000 */
.L_x_34043:
        /* <DEDUP_REMOVED lines=12> */
[----:B---3--:R-:W-:Y:S02]  /*20f0*/  IMAD.U32 R10, RZ, RZ, UR8 ;  /* 0x00000008ff0a7e24 */ /* 0x008fe4000f8e00ff */
[----:B------:R-:W-:-:S07]  /*2100*/  IMAD.U32 R11, RZ, RZ, UR9 ;  /* 0x00000009ff0b7e24 */ /* 0x000fce000f8e00ff */
[----:B------:R-:W-:-:S07]  /*2110*/  LEPC R20, `(.L_x_34070) ;  /* 0x000000001014794e */ /* 0x000fce0000000000 */
[----:B--2---:R-:W-:Y:S05]  /*2120*/  CALL.ABS.NOINC R2 ;  /* 0x0000000002007343 */ /* 0x004fea0003c00000 */
.L_x_34070:
[----:B------:R-:W-:Y:S01]  /*2130*/  PRMT R0, RZ, 0x7610, R0 ;  /* 0x00007610ff007816 */ /* 0x000fe20000000000 */
[----:B------:R-:W-:Y:S06]  /*2140*/  BRA `(.L_x_34044) ;  /* 0x00000000003c7947 */ /* 0x000fec0003800000 */
.L_x_34069:
        /* <DEDUP_REMOVED lines=8> */
.L_x_34072:
[----:B------:R-:W-:Y:S05]  /*21d0*/  BSYNC.RECONVERGENT B0 ;  /* 0x0000000000007941 */ /* 0x000fea0003800200 */
.L_x_34071:
[----:B------:R-:W0:Y:S02]  /*21e0*/  F2I.FTZ.TRUNC.NTZ R4, R4 ;  /* 0x0000000400047305 */ /* 0x000e24000021f100 */
[----:B0-----:R-:W-:Y:S01]  /*21f0*/  PRMT R0, R4, 0x7610, R0 ;  /* 0x0000761004007816 */ /* 0x001fe20000000000 */
[----:B------:R-:W-:Y:S06]  /*2200*/  BRA `(.L_x_34044) ;  /* 0x00000000000c7947 */ /* 0x000fec0003800000 */
.L_x_34068:
[----:B------:R2:W5:Y:S01]  /*2210*/  LDG.E.U8 R0, desc[UR36][R2.64] ;  /* 0x0000002402007981 */ /* 0x000562000c1e1100 */
[----:B------:R-:W-:Y:S05]  /*2220*/  BRA `(.L_x_34044) ;  /* 0x0000000000047947 */ /* 0x000fea0003800000 */
.L_x_34067:
[----:B------:R1:W5:Y:S02]  /*2230*/  LDG.E.U8 R0, desc[UR36][R2.64] ;  /* 0x0000002402007981 */ /* 0x000364000c1e1100 */
.L_x_34044:
        /* <DEDUP_REMOVED lines=17> */
.L_x_34076:
[----:B------:R3:W-:Y:S01]  /*2350*/  STG.E.U8 desc[UR36][R2.64], R7 ;  /* 0x0000000702007986 */ /* 0x0007e2000c101124 */
[----:B------:R-:W-:Y:S05]  /*2360*/  BRA `(.L_x_34078) ;  /* 0x0000000c00887947 */ /* 0x000fea0003800000 */
.L_x_34075:
[----:B------:R-:W-:-:S09]  /*2370*/  UISETP.NE.AND UP0, UPT, UR4, 0x2, UPT ;  /* 0x000000020400788c */ /* 0x000fd2000bf05270 */
[----:B------:R-:W-:Y:S05]  /*2380*/  BRA.U !UP0, `(.L_x_34079) ;  /* 0x0000000108387547 */ /* 0x000fea000b800000 */
[----:B------:R-:W-:-:S09]  /*2390*/  UISETP.NE.AND UP0, UPT, UR4, 0x3, UPT ;  /* 0x000000030400788c */ /* 0x000fd2000bf05270 */
[----:B------:R-:W-:Y:S05]  /*23a0*/  BRA.U !UP0, `(.L_x_34080) ;  /* 0x0000000108207547 */ /* 0x000fea000b800000 */
[----:B------:R-:W-:-:S09]  /*23b0*/  UISETP.NE.AND UP0, UPT, UR4, 0x4, UPT ;  /* 0x000000040400788c */ /* 0x000fd2000bf05270 */
[----:B------:R-:W-:Y:S05]  /*23c0*/  BRA.U UP0, `(.L_x_34077) ;  /* 0x0000000900c87547 */ /* 0x000fea000b800000 */
[----:B------:R-:W-:-:S04]  /*23d0*/  LOP3.LUT R0, R7, 0xffff, RZ, 0xc0, !PT ;  /* 0x0000ffff07007812 */ /* 0x000fc800078ec0ff */
[----:B------:R-:W-:-:S05]  /*23e0*/  PRMT R0, R0, 0x8880, RZ ;  /* 0x0000888000007816 */ /* 0x000fca00000000ff */
[----:B------:R-:W-:-:S05]  /*23f0*/  IMAD.MOV.U32 R4, RZ, RZ, R0 ;  /* 0x000000ffff047224 */ /* 0x000fca00078e0000 */
[----:B------:R-:W-:-:S05]  /*2400*/  SHF.R.S32.HI R5, RZ, 0x1f, R4 ;  /* 0x0000001fff057819 */ /* 0x000fca0000011404 */
[----:B------:R0:W-:Y:S01]  /*2410*/  STG.E.64 desc[UR36][R2.64], R4 ;  /* 0x0000000402007986 */ /* 0x0001e2000c101b24 */
[----:B------:R-:W-:Y:S05]  /*2420*/  BRA `(.L_x_34078) ;  /* 0x0000000c00587947 */ /* 0x000fea0003800000 */
.L_x_34080:
[----:B------:R-:W-:-:S04]  /*2430*/  LOP3.LUT R7, R7, 0xffff, RZ, 0xc0, !PT ;  /* 0x0000ffff07077812 */ /* 0x000fc800078ec0ff */
[----:B------:R-:W-:-:S05]  /*2440*/  PRMT R5, R7, 0x8880, RZ ;  /* 0x0000888007057816 */ /* 0x000fca00000000ff */
[----:B------:R1:W-:Y:S01]  /*2450*/  STG.E desc[UR36][R2.64], R5 ;  /* 0x0000000502007986 */ /* 0x0003e2000c101924 */
[----:B------:R-:W-:Y:S05]  /*2460*/  BRA `(.L_x_34078) ;  /* 0x0000000c00487947 */ /* 0x000fea0003800000 */
.L_x_34079:
[----:B------:R-:W-:-:S04]  /*2470*/  PRMT R5, R7, 0x8880, RZ ;  /* 0x0000888007057816 */ /* 0x000fc800000000ff */
[----:B------:R-:W-:-:S05]  /*2480*/  PRMT R5, R5, 0x7710, RZ ;  /* 0x0000771005057816 */ /* 0x000fca00000000ff */
[----:B------:R2:W-:Y:S01]  /*2490*/  STG.E.U16 desc[UR36][R2.64], R5 ;  /* 0x0000000502007986 */ /* 0x0005e2000c101524 */
[----:B------:R-:W-:Y:S05]  /*24a0*/  BRA `(.L_x_34078) ;  /* 0x0000000c00387947 */ /* 0x000fea0003800000 */
.L_x_34074:
[----:B------:R-:W-:-:S09]  /*24b0*/  UISETP.GT.AND UP0, UPT, UR4, 0x6, UPT ;  /* 0x000000060400788c */ /* 0x000fd2000bf04270 */
[----:B------:R-:W-:Y:S05]  /*24c0*/  BRA.U UP0, `(.L_x_34081) ;  /* 0x00000001002c7547 */ /* 0x000fea000b800000 */
[----:B------:R-:W-:-:S09]  /*24d0*/  UISETP.NE.AND UP0, UPT, UR4, 0x5, UPT ;  /* 0x000000050400788c */ /* 0x000fd2000bf05270 */
[----:B------:R-:W-:Y:S05]  /*24e0*/  BRA.U !UP0, `(.L_x_34082) ;  /* 0x0000000108147547 */ /* 0x000fea000b800000 */
[----:B------:R-:W-:-:S09]  /*24f0*/  UISETP.NE.AND UP0, UPT, UR4, 0x6, UPT ;  /* 0x000000060400788c */ /* 0x000fd2000bf05270 */
[----:B------:R-:W-:Y:S05]  /*2500*/  BRA.U UP0, `(.L_x_34077) ;  /* 0x0000000900787547 */ /* 0x000fea000b800000 */
[----:B------:R-:W0:Y:S02]  /*2510*/  I2F.S8 R5, R7 ;  /* 0x0000000700057306 */ /* 0x000e240000001400 */
[----:B0-----:R0:W-:Y:S01]  /*2520*/  STG.E desc[UR36][R2.64], R5 ;  /* 0x0000000502007986 */ /* 0x0011e2000c101924 */
[----:B------:R-:W-:Y:S05]  /*2530*/  BRA `(.L_x_34078) ;  /* 0x0000000c00147947 */ /* 0x000fea0003800000 */
.L_x_34082:
[----:B------:R-:W0:Y:S02]  /*2540*/  I2F.S8 R0, R7 ;  /* 0x0000000700007306 */ /* 0x000e240000001400 */
[----:B0-----:R-:W-:-:S05]  /*2550*/  F2FP.F16.F32.PACK_AB R0, RZ, R0 ;  /* 0x00000000ff00723e */ /* 0x001fca00000000ff */
[----:B------:R0:W-:Y:S01]  /*2560*/  STG.E.U16 desc[UR36][R2.64], R0 ;  /* 0x0000000002007986 */ /* 0x0001e2000c101524 */
[----:B------:R-:W-:Y:S05]  /*2570*/  BRA `(.L_x_34078) ;  /* 0x0000000c00047947 */ /* 0x000fea0003800000 */
.L_x_34081:
[----:B------:R-:W-:-:S09]  /*2580*/  UISETP.NE.AND UP0, UPT, UR4, 0x7, UPT ;  /* 0x000000070400788c */ /* 0x000fd2000bf05270 */
[----:B------:R-:W-:Y:S05]  /*2590*/  BRA.U !UP0, `(.L_x_34083) ;  /* 0x0000000108347547 */ /* 0x000fea000b800000 */
[----:B------:R-:W-:-:S09]  /*25a0*/  UISETP.NE.AND UP0, UPT, UR4, 0x8, UPT ;  /* 0x000000080400788c */ /* 0x000fd2000bf05270 */
[----:B------:R-:W-:Y:S05]  /*25b0*/  BRA.U !UP0, `(.L_x_34084) ;  /* 0x0000000108187547 */ /* 0x000fea000b800000 */
[----:B------:R-:W-:-:S09]  /*25c0*/  UISETP.NE.AND UP0, UPT, UR4, 0x9, UPT ;  /* 0x000000090400788c */ /* 0x000fd2000bf05270 */
[----:B------:R-:W-:Y:S05]  /*25d0*/  BRA.U UP0, `(.L_x_34077) ;  /* 0x0000000900447547 */ /* 0x000fea000b800000 */
[----:B------:R-:W0:Y:S01]  /*25e0*/  I2F.S8 R4, R7 ;  /* 0x0000000700047306 */ /* 0x000e220000001400 */
[----:B------:R-:W-:-:S05]  /*25f0*/  IMAD.MOV.U32 R5, RZ, RZ, RZ ;  /* 0x000000ffff057224 */ /* 0x000fca00078e00ff */
[----:B0-----:R0:W-:Y:S01]  /*2600*/  STG.E.64 desc[UR36][R2.64], R4 ;  /* 0x0000000402007986 */ /* 0x0011e2000c101b24 */
[----:B------:R-:W-:Y:S05]  /*2610*/  BRA `(.L_x_34078) ;  /* 0x0000000800dc7947 */ /* 0x000fea0003800000 */
.L_x_34084:
[----:B------:R-:W0:Y:S02]  /*2620*/  I2F.S8 R7, R7 ;  /* 0x0000000700077306 */ /* 0x000e240000001400 */
[----:B0-----:R-:W-:-:S04]  /*2630*/  F2FP.F16.F32.PACK_AB R5, RZ, R7 ;  /* 0x00000007ff05723e */ /* 0x001fc800000000ff */
[----:B------:R-:W-:-:S05]  /*2640*/  PRMT R5, R5, 0x5410, RZ ;  /* 0x0000541005057816 */ /* 0x000fca00000000ff */
[----:B------:R0:W-:Y:S01]  /*2650*/  STG.E desc[UR36][R2.64], R5 ;  /* 0x0000000502007986 */ /* 0x0001e2000c101924 */
[----:B------:R-:W-:Y:S05]  /*2660*/  BRA `(.L_x_34078) ;  /* 0x0000000800c87947 */ /* 0x000fea0003800000 */
.L_x_34083:
[----:B------:R-:W-:-:S04]  /*2670*/  PRMT R4, R7, 0x8880, RZ ;  /* 0x0000888007047816 */ /* 0x000fc800000000ff */
[----:B------:R-:W-:-:S06]  /*2680*/  PRMT R4, R4, 0x7710, RZ ;  /* 0x0000771004047816 */ /* 0x000fcc00000000ff */
[----:B------:R-:W0:Y:S02]  /*2690*/  I2F.F64.S16 R4, R4 ;  /* 0x0000000400047312 */ /* 0x000e240000101c00 */
[----:B0-----:R0:W-:Y:S01]  /*26a0*/  STG.E.64 desc[UR36][R2.64], R4 ;  /* 0x0000000402007986 */ /* 0x0011e2000c101b24 */
[----:B------:R-:W-:Y:S05]  /*26b0*/  BRA `(.L_x_34078) ;  /* 0x0000000800b47947 */ /* 0x000fea0003800000 */
.L_x_34073:
        /* <DEDUP_REMOVED lines=8> */
[----:B------:R-:W-:-:S04]  /*2740*/  LOP3.LUT R0, R0, 0xff, RZ, 0xc0, !PT ;  /* 0x000000ff00007812 */ /* 0x000fc800078ec0ff */
[----:B------:R-:W-:-:S04]  /*2750*/  ISETP.NE.AND P0, PT, R0, 0xff, PT ;  /* 0x000000ff0000780c */ /* 0x000fc80003f05270 */
[----:B------:R-:W-:-:S05]  /*2760*/  SEL R5, RZ, 0x1, !P0 ;  /* 0x00000001ff057807 */ /* 0x000fca0004000000 */
[----:B------:R0:W-:Y:S01]  /*2770*/  STG.E.U8 desc[UR36][R2.64], R5 ;  /* 0x0000000502007986 */ /* 0x0001e2000c101124 */
[----:B------:R-:W-:Y:S05]  /*2780*/  BRA `(.L_x_34078) ;  /* 0x0000000800807947 */ /* 0x000fea0003800000 */
.L_x_34087:
[----:B------:R-:W-:Y:S02]  /*2790*/  PRMT R4, R7, 0x8880, RZ ;  /* 0x0000888007047816 */ /* 0x000fe400000000ff */
[----:B------:R-:W-:Y:S02]  /*27a0*/  CS2R R6, SRZ ;  /* 0x0000000000067805 */ /* 0x000fe4000001ff00 */
[----:B------:R-:W-:-:S06]  /*27b0*/  PRMT R4, R4, 0x7710, RZ ;  /* 0x0000771004047816 */ /* 0x000fcc00000000ff */
[----:B------:R-:W0:Y:S02]  /*27c0*/  I2F.F64.S16 R4, R4 ;  /* 0x0000000400047312 */ /* 0x000e240000101c00 */
[----:B0-----:R0:W-:Y:S01]  /*27d0*/  STG.E.128 desc[UR36][R2.64], R4 ;  /* 0x0000000402007986 */ /* 0x0011e2000c101d24 */
[----:B------:R-:W-:Y:S05]  /*27e0*/  BRA `(.L_x_34078) ;  /* 0x0000000800687947 */ /* 0x000fea0003800000 */
.L_x_34086:
[----:B------:R-:W-:-:S09]  /*27f0*/  UISETP.NE.AND UP0, UPT, UR4, 0xf, UPT ;  /* 0x0000000f0400788c */ /* 0x000fd2000bf05270 */
[----:B------:R-:W-:Y:S05]  /*2800*/  BRA.U !UP0, `(.L_x_34088) ;  /* 0x0000000108a07547 */ /* 0x000fea000b800000 */
[----:B------:R-:W-:-:S09]  /*2810*/  UISETP.NE.AND UP0, UPT, UR4, 0x17, UPT ;  /* 0x000000170400788c */ /* 0x000fd2000bf05270 */
[----:B------:R-:W-:Y:S05]  /*2820*/  BRA.U !UP0, `(.L_x_34089) ;  /* 0x00000001084c7547 */ /* 0x000fea000b800000 */
[----:B------:R-:W-:-:S09]  /*2830*/  UISETP.NE.AND UP0, UPT, UR4, 0x18, UPT ;  /* 0x000000180400788c */ /* 0x000fd2000bf05270 */
[----:B------:R-:W-:Y:S05]  /*2840*/  BRA.U UP0, `(.L_x_34077) ;  /* 0x0000000500a87547 */ /* 0x000fea000b800000 */
[----:B------:R-:W0:Y:S01]  /*2850*/  I2F.S8 R7, R7 ;  /* 0x0000000700077306 */ /* 0x000e220000001400 */
        /* <DEDUP_REMOVED lines=12> */
.L_x_34091:
[----:B------:R-:W-:Y:S05]  /*2920*/  BSYNC.RECONVERGENT B0 ;  /* 0x0000000000007941 */ /* 0x000fea0003800200 */
.L_x_34090:
[----:B------:R-:W-:-:S05]  /*2930*/  LOP3.LUT R5, R0, 0x80, R5, 0xf8, !PT ;  /* 0x0000008000057812 */ /* 0x000fca00078ef805 */
[----:B------:R0:W-:Y:S01]  /*2940*/  STG.E.U8 desc[UR36][R2.64], R5 ;  /* 0x0000000502007986 */ /* 0x0001e2000c101124 */
[----:B------:R-:W-:Y:S05]  /*2950*/  BRA `(.L_x_34078) ;  /* 0x00000008000c7947 */ /* 0x000fea0003800000 */
.L_x_34089:
[----:B------:R-:W0:Y:S01]  /*2960*/  I2F.S8 R7, R7 ;  /* 0x0000000700077306 */ /* 0x000e220000001400 */
        /* <DEDUP_REMOVED lines=14> */
.L_x_34093:
[----:B------:R-:W-:Y:S05]  /*2a50*/  BSYNC.RECONVERGENT B0 ;  /* 0x0000000000007941 */ /* 0x000fea0003800200 */
.L_x_34092:
[----:B------:R-:W-:-:S05]  /*2a60*/  LOP3.LUT R5, R0, 0x80, R5, 0xf8, !PT ;  /* 0x0000008000057812 */ /* 0x000fca00078ef805 */
[----:B------:R0:W-:Y:S01]  /*2a70*/  STG.E.U8 desc[UR36][R2.64], R5 ;  /* 0x0000000502007986 */ /* 0x0001e2000c101124 */
[----:B------:R-:W-:Y:S05]  /*2a80*/  BRA `(.L_x_34078) ;  /* 0x0000000400c07947 */ /* 0x000fea0003800000 */
.L_x_34088:
[----:B------:R-:W0:Y:S02]  /*2a90*/  I2F.S8 R0, R7 ;  /* 0x0000000700007306 */ /* 0x000e240000001400 */
[----:B0-----:R-:W-:-:S05]  /*2aa0*/  F2FP.BF16.F32.PACK_AB R0, RZ, R0 ;  /* 0x00000000ff00723e */ /* 0x001fca00000010ff */
[----:B------:R0:W-:Y:S01]  /*2ab0*/  STG.E.U16 desc[UR36][R2.64], R0 ;  /* 0x0000000002007986 */ /* 0x0001e2000c101524 */
[----:B------:R-:W-:Y:S05]  /*2ac0*/  BRA `(.L_x_34078) ;  /* 0x0000000400b07947 */ /* 0x000fea0003800000 */
.L_x_34085:
        /* <DEDUP_REMOVED lines=8> */
[----:B------:R-:W-:-:S04]  /*2b50*/  PRMT R5, R7, 0x8880, RZ ;  /* 0x0000888007057816 */ /* 0x000fc800000000ff */
[----:B------:R-:W-:-:S05]  /*2b60*/  PRMT R5, R5, 0x7710, RZ ;  /* 0x0000771005057816 */ /* 0x000fca00000000ff */
[----:B------:R0:W-:Y:S01]  /*2b70*/  STG.E.U16 desc[UR36][R2.64], R5 ;  /* 0x0000000502007986 */ /* 0x0001e2000c101524 */
[----:B------:R-:W-:Y:S05]  /*2b80*/  BRA `(.L_x_34078) ;  /* 0x0000000400807947 */ /* 0x000fea0003800000 */
.L_x_34096:
[----:B------:R-:W0:Y:S01]  /*2b90*/  I2F.S8 R5, R7 ;  /* 0x0000000700057306 */ /* 0x000e220000001400 */
        /* <DEDUP_REMOVED lines=12> */
.L_x_34099:
[----:B------:R-:W-:-:S04]  /*2c60*/  SHF.R.U32.HI R0, RZ, 0x14, R5 ;  /* 0x00000014ff007819 */ /* 0x000fc80000011605 */
[----:B------:R-:W-:-:S04]  /*2c70*/  LOP3.LUT R0, R0, 0x1, RZ, 0xc0, !PT ;  /* 0x0000000100007812 */ /* 0x000fc800078ec0ff */
[----:B------:R-:W-:-:S04]  /*2c80*/  IADD3 R0, PT, PT, R5, 0x487ffff, R0 ;  /* 0x0487ffff05007810 */ /* 0x000fc80007ffe000 */
[----:B------:R-:W-:-:S04]  /*2c90*/  SHF.R.U32.HI R0, RZ, 0x14, R0 ;  /* 0x00000014ff007819 */ /* 0x000fc80000011600 */
[----:B------:R-:W-:-:S07]  /*2ca0*/  LOP3.LUT R4, R0, 0xff, RZ, 0xc0, !PT ;  /* 0x000000ff00047812 */ /* 0x000fce00078ec0ff */
.L_x_34100:
[----:B------:R-:W-:-:S04]  /*2cb0*/  SHF.R.U32.HI R5, RZ, 0x18, R5 ;  /* 0x00000018ff057819 */ /* 0x000fc80000011605 */
[----:B------:R-:W-:-:S04]  /*2cc0*/  LOP3.LUT R4, R4, 0x80, R5, 0xf8, !PT ;  /* 0x0000008004047812 */ /* 0x000fc800078ef805 */
[----:B------:R-:W-:-:S07]  /*2cd0*/  PRMT R0, R4, 0x7610, R0 ;  /* 0x0000761004007816 */ /* 0x000fce0000000000 */
.L_x_34098:
[----:B------:R-:W-:Y:S05]  /*2ce0*/  BSYNC.RECONVERGENT B0 ;  /* 0x0000000000007941 */ /* 0x000fea0003800200 */
.L_x_34097:
[----:B------:R0:W-:Y:S01]  /*2cf0*/  STG.E.U8 desc[UR36][R2.64], R0 ;  /* 0x0000000002007986 */ /* 0x0001e2000c101124 */
[----:B------:R-:W-:Y:S05]  /*2d00*/  BRA `(.L_x_34078) ;  /* 0x0000000400207947 */ /* 0x000fea0003800000 */
.L_x_34095:
        /* <DEDUP_REMOVED lines=13> */
.L_x_34103:
[----:B------:R-:W-:-:S04]  /*2de0*/  SHF.R.U32.HI R0, RZ, 0x15, R5 ;  /* 0x00000015ff007819 */ /* 0x000fc80000011605 */
[----:B------:R-:W-:-:S04]  /*2df0*/  LOP3.LUT R0, R0, 0x1, RZ, 0xc0, !PT ;  /* 0x0000000100007812 */ /* 0x000fc800078ec0ff */
[----:B------:R-:W-:-:S04]  /*2e00*/  IADD3 R0, PT, PT, R5, 0x88fffff, R0 ;  /* 0x088fffff05007810 */ /* 0x000fc80007ffe000 */
[----:B------:R-:W-:-:S04]  /*2e10*/  SHF.R.U32.HI R0, RZ, 0x15, R0 ;  /* 0x00000015ff007819 */ /* 0x000fc80000011600 */
[----:B------:R-:W-:-:S07]  /*2e20*/  LOP3.LUT R4, R0, 0xff, RZ, 0xc0, !PT ;  /* 0x000000ff00047812 */ /* 0x000fce00078ec0ff */
.L_x_34104:
[----:B------:R-:W-:-:S04]  /*2e30*/  SHF.R.U32.HI R5, RZ, 0x18, R5 ;  /* 0x00000018ff057819 */ /* 0x000fc80000011605 */
[----:B------:R-:W-:-:S04]  /*2e40*/  LOP3.LUT R4, R4, 0x80, R5, 0xf8, !PT ;  /* 0x0000008004047812 */ /* 0x000fc800078ef805 */
[----:B------:R-:W-:-:S07]  /*2e50*/  PRMT R0, R4, 0x7610, R0 ;  /* 0x0000761004007816 */ /* 0x000fce0000000000 */
.L_x_34102:
[----:B------:R-:W-:Y:S05]  /*2e60*/  BSYNC.RECONVERGENT B0 ;  /* 0x0000000000007941 */ /* 0x000fea0003800200 */
.L_x_34101:
[----:B------:R0:W-:Y:S01]  /*2e70*/  STG.E.U8 desc[UR36][R2.64], R0 ;  /* 0x0000000002007986 */ /* 0x0001e2000c101124 */
[----:B------:R-:W-:Y:S05]  /*2e80*/  BRA `(.L_x_34078) ;  /* 0x0000000000c07947 */ /* 0x000fea0003800000 */
.L_x_34094:
[----:B------:R-:W-:-:S09]  /*2e90*/  UISETP.NE.AND UP0, UPT, UR4, 0x1c, UPT ;  /* 0x0000001c0400788c */ /* 0x000fd2000bf05270 */
[----:B------:R-:W-:Y:S05]  /*2ea0*/  BRA.U !UP0, `(.L_x_34105) ;  /* 0x0000000108ac7547 */ /* 0x000fea000b800000 */
[----:B------:R-:W-:-:S09]  /*2eb0*/  UISETP.NE.AND UP0, UPT, UR4, 0x1d, UPT ;  /* 0x0000001d0400788c */ /* 0x000fd2000bf05270 */
[----:B------:R-:W-:Y:S05]  /*2ec0*/  BRA.U !UP0, `(.L_x_34106) ;  /* 0x00000001088c7547 */ /* 0x000fea000b800000 */
[----:B------:R-:W-:-:S09]  /*2ed0*/  UISETP.NE.AND UP0, UPT, UR4, 0x2c, UPT ;  /* 0x0000002c0400788c */ /* 0x000fd2000bf05270 */
[----:B------:R-:W-:Y:S05]  /*2ee0*/  BRA.U !UP0, `(.L_x_34107) ;  /* 0x0000000108447547 */ /* 0x000fea000b800000 */
.L_x_34077:
        /* <DEDUP_REMOVED lines=16> */
.L_x_34108:
[----:B------:R-:W-:Y:S05]  /*2ff0*/  BRA `(.L_x_34078) ;  /* 0x0000000000647947 */ /* 0x000fea0003800000 */
.L_x_34107:
[----:B------:R-:W0:Y:S02]  /*3000*/  I2F.S8 R6, R7 ;  /* 0x0000000700067306 */ /* 0x000e240000001400 */
        /* <DEDUP_REMOVED lines=15> */
.L_x_34106:
[----:B------:R-:W-:-:S04]  /*3100*/  LOP3.LUT R7, R7, 0xffff, RZ, 0xc0, !PT ;  /* 0x0000ffff07077812 */ /* 0x000fc800078ec0ff */
[----:B------:R-:W-:-:S05]  /*3110*/  PRMT R7, R7, 0x8880, RZ ;  /* 0x0000888007077816 */ /* 0x000fca00000000ff */
[----:B------:R-:W-:-:S05]  /*3120*/  IMAD.MOV.U32 R4, RZ, RZ, R7 ;  /* 0x000000ffff047224 */ /* 0x000fca00078e0007 */
[----:B------:R-:W-:-:S05]  /*3130*/  SHF.R.S32.HI R5, RZ, 0x1f, R4 ;  /* 0x0000001fff057819 */ /* 0x000fca0000011404 */
[----:B------:R0:W-:Y:S01]  /*3140*/  STG.E.64 desc[UR36][R2.64], R4 ;  /* 0x0000000402007986 */ /* 0x0001e2000c101b24 */
[----:B------:R-:W-:Y:S05]  /*3150*/  BRA `(.L_x_34078) ;  /* 0x00000000000c7947 */ /* 0x000fea0003800000 */
.L_x_34105:
[----:B------:R-:W-:-:S04]  /*3160*/  LOP3.LUT R7, R7, 0xffff, RZ, 0xc0, !PT ;  /* 0x0000ffff07077812 */ /* 0x000fc800078ec0ff */
[----:B------:R-:W-:-:S05]  /*3170*/  PRMT R5, R7, 0x8880, RZ ;  /* 0x0000888007057816 */ /* 0x000fca00000000ff */
[----:B------:R0:W-:Y:S02]  /*3180*/  STG.E desc[UR36][R2.64], R5 ;  /* 0x0000000502007986 */ /* 0x0001e4000c101924 */
.L_x_34078:
[----:B------:R-:W-:-:S07]  /*3190*/  VIADD R17, R17, 0x80 ;  /* 0x0000008011117836 */ /* 0x000fce0000000000 */
.L_x_34037:
[----:B------:R-:W-:Y:S05]  /*31a0*/  BSYNC.RECONVERGENT B6 ;  /* 0x0000000000067941 */ /* 0x000fea0003800200 */
.L_x_34036:
        /* <DEDUP_REMOVED lines=307> */
.L_x_34111:
        /* <DEDUP_REMOVED lines=16> */
.L_x_34115:
[----:B------:R1:W5:Y:S01]  /*45e0*/  LDG.E.U8 R0, desc[UR36][R2.64] ;  /* 0x0000002402007981 */ /* 0x000362000c1e1100 */
[----:B------:R-:W-:Y:S05]  /*45f0*/  BRA `(.L_x_34117) ;  /* 0x0000000c004c7947 */ /* 0x000fea0003800000 */
.L_x_34114:
        /* <DEDUP_REMOVED lines=8> */
.L_x_34119:
[----:B------:R3:W5:Y:S01]  /*4680*/  LDG.E.U8 R0, desc[UR36][R2.64] ;  /* 0x0000002402007981 */ /* 0x000762000c1e1100 */
[----:B------:R-:W-:Y:S05]  /*4690*/  BRA `(.L_x_34117) ;  /* 0x0000000c00247947 */ /* 0x000fea0003800000 */
.L_x_34118:
[----:B------:R2:W5:Y:S01]  /*46a0*/  LDG.E.U16 R0, desc[UR36][R2.64] ;  /* 0x0000002402007981 */ /* 0x000562000c1e1500 */
[----:B------:R-:W-:Y:S05]  /*46b0*/  BRA `(.L_x_34117) ;  /* 0x0000000c001c7947 */ /* 0x000fea0003800000 */
.L_x_34113:
        /* <DEDUP_REMOVED lines=9> */
.L_x_34121:
[----:B------:R-:W2:Y:S02]  /*4750*/  LDG.E.U16 R4, desc[UR36][R2.64] ;  /* 0x0000002402047981 */ /* 0x000ea4000c1e1500 */
[----:B--2---:R-:W-:-:S06]  /*4760*/  HADD2.F32 R4, -RZ, R4.H0_H0 ;  /* 0x20000004ff047230 */ /* 0x004fcc0000004100 */
[----:B------:R-:W0:Y:S02]  /*4770*/  F2I.FTZ.TRUNC.NTZ R4, R4 ;  /* 0x0000000400047305 */ /* 0x000e24000021f100 */
[----:B0-----:R-:W-:Y:S01]  /*4780*/  PRMT R0, R4, 0x7610, R0 ;  /* 0x0000761004007816 */ /* 0x001fe20000000000 */
[----:B------:R-:W-:Y:S06]  /*4790*/  BRA `(.L_x_34117) ;  /* 0x0000000800e47947 */ /* 0x000fec0003800000 */
.L_x_34120:
        /* <DEDUP_REMOVED lines=9> */
.L_x_34123:
[----:B------:R-:W2:Y:S02]  /*4830*/  LDG.E.U16 R2, desc[UR36][R2.64] ;  /* 0x0000002402027981 */ /* 0x000ea4000c1e1500 */
[----:B--2---:R-:W-:-:S06]  /*4840*/  HADD2.F32 R4, -RZ, R2.H0_H0 ;  /* 0x20000002ff047230 */ /* 0x004fcc0000004100 */
[----:B------:R-:W0:Y:S02]  /*4850*/  F2I.FTZ.TRUNC.NTZ R4, R4 ;  /* 0x0000000400047305 */ /* 0x000e24000021f100 */
[----:B0-----:R-:W-:Y:S01]  /*4860*/  PRMT R0, R4, 0x7610, R0 ;  /* 0x0000761004007816 */ /* 0x001fe20000000000 */
[----:B------:R-:W-:Y:S06]  /*4870*/  BRA `(.L_x_34117) ;  /* 0x0000000800ac7947 */ /* 0x000fec0003800000 */
.L_x_34122:
[----:B------:R-:W2:Y:S02]  /*4880*/  LDG.E.64 R2, desc[UR36][R2.64] ;  /* 0x0000002402027981 */ /* 0x000ea4000c1e1b00 */
[----:B--2---:R0:W1:Y:S02]  /*4890*/  F2I.F64.TRUNC R0, R2 ;  /* 0x0000000200007311 */ /* 0x004064000030d100 */
[----:B01----:R-:W-:Y:S05]  /*48a0*/  BRA `(.L_x_34117) ;  /* 0x0000000800a07947 */ /* 0x003fea0003800000 */
.L_x_34112:
        /* <DEDUP_REMOVED lines=12> */
.L_x_34126:
[----:B------:R-:W2:Y:S02]  /*4970*/  LDG.E.64 R2, desc[UR36][R2.64] ;  /* 0x0000002402027981 */ /* 0x000ea4000c1e1b00 */
[----:B--2---:R0:W1:Y:S02]  /*4980*/  F2I.F64.TRUNC R0, R2 ;  /* 0x0000000200007311 */ /* 0x004064000030d100 */
[----:B01----:R-:W-:Y:S05]  /*4990*/  BRA `(.L_x_34117) ;  /* 0x0000000800647947 */ /* 0x003fea0003800000 */
.L_x_34125:
        /* <DEDUP_REMOVED lines=27> */
.L_x_34128:
        /* <DEDUP_REMOVED lines=14> */
.L_x_34127:
[----:B------:R-:W2:Y:S02]  /*4c30*/  LDG.E.U16 R4, desc[UR36][R2.64] ;  /* 0x0000002402047981 */ /* 0x000ea4000c1e1500 */
[----:B--2---:R-:W-:-:S06]  /*4c40*/  IMAD.U32 R4, R4, 0x10000, RZ ;  /* 0x0001000004047824 */ /* 0x004fcc00078e00ff */
[----:B------:R-:W0:Y:S02]  /*4c50*/  F2I.FTZ.TRUNC.NTZ R4, R4 ;  /* 0x0000000400047305 */ /* 0x000e24000021f100 */
[----:B0-----:R-:W-:Y:S01]  /*4c60*/  PRMT R0, R4, 0x7610, R0 ;  /* 0x0000761004007816 */ /* 0x001fe20000000000 */
[----:B------:R-:W-:Y:S06]  /*4c70*/  BRA `(.L_x_34117) ;  /* 0x0000000400ac7947 */ /* 0x000fec0003800000 */
.L_x_34124:
        /* <DEDUP_REMOVED lines=10> */
.L_x_34131:
        /* <DEDUP_REMOVED lines=21> */
.L_x_34135:
[----:B------:R-:W-:Y:S05]  /*4e70*/  BSYNC.RECONVERGENT B1 ;  /* 0x0000000000017941 */ /* 0x000fea0003800200 */
.L_x_34134:
[----:B------:R-:W-:Y:S01]  /*4e80*/  IMAD.SHL.U32 R0, R0, 0x100000, RZ ;  /* 0x0010000000007824 */ /* 0x000fe200078e00ff */
[----:B------:R-:W-:-:S04]  /*4e90*/  LEA R2, R2, 0x3b800000, 0x17 ;  /* 0x3b80000002027811 */ /* 0x000fc800078eb8ff */
[----:B------:R-:W-:-:S07]  /*4ea0*/  LOP3.LUT R4, R2, R0, R7, 0xfe, !PT ;  /* 0x0000000002047212 */ /* 0x000fce00078efe07 */
.L_x_34133:
[----:B------:R-:W-:Y:S05]  /*4eb0*/  BSYNC.RECONVERGENT B0 ;  /* 0x0000000000007941 */ /* 0x000fea0003800200 */
.L_x_34132:
[----:B------:R-:W0:Y:S02]  /*4ec0*/  F2I.FTZ.TRUNC.NTZ R4, R4 ;  /* 0x0000000400047305 */ /* 0x000e24000021f100 */
[----:B0-----:R-:W-:Y:S01]  /*4ed0*/  PRMT R0, R4, 0x7610, R0 ;  /* 0x0000761004007816 */ /* 0x001fe20000000000 */
[----:B------:R-:W-:Y:S06]  /*4ee0*/  BRA `(.L_x_34117) ;  /* 0x0000000400107947 */ /* 0x000fec0003800000 */
.L_x_34130:
        /* <DEDUP_REMOVED lines=21> */
.L_x_34139:
[----:B------:R-:W-:Y:S05]  /*5040*/  BSYNC.RECONVERGENT B1 ;  /* 0x0000000000017941 */ /* 0x000fea0003800200 */
.L_x_34138:
[----:B------:R-:W-:Y:S01]  /*5050*/  IMAD.SHL.U32 R0, R0, 0x200000, RZ ;  /* 0x0020000000007824 */ /* 0x000fe200078e00ff */
[----:B------:R-:W-:-:S04]  /*5060*/  LEA R2, R2, 0x37800000, 0x17 ;  /* 0x3780000002027811 */ /* 0x000fc800078eb8ff */
[----:B------:R-:W-:-:S07]  /*5070*/  LOP3.LUT R4, R2, R0, R7, 0xfe, !PT ;  /* 0x0000000002047212 */ /* 0x000fce00078efe07 */
.L_x_34137:
[----:B------:R-:W-:Y:S05]  /*5080*/  BSYNC.RECONVERGENT B0 ;  /* 0x0000000000007941 */ /* 0x000fea0003800200 */
.L_x_34136:
[----:B------:R-:W0:Y:S02]  /*5090*/  F2I.FTZ.TRUNC.NTZ R4, R4 ;  /* 0x0000000400047305 */ /* 0x000e24000021f100 */
[----:B0-----:R-:W-:Y:S01]  /*50a0*/  PRMT R0, R4, 0x7610, R0 ;  /* 0x0000761004007816 */ /* 0x001fe20000000000 */
[----:B------:R-:W-:Y:S06]  /*50b0*/  BRA `(.L_x_34117) ;  /* 0x00000000009c7947 */ /* 0x000fec0003800000 */
.L_x_34129:
        /* <DEDUP_REMOVED lines=14> */
.L_x_34143:
[----:B------:R-:W-:Y:S05]  /*51a0*/  BSYNC.RECONVERGENT B0 ;  /* 0x0000000000007941 */ /* 0x000fea0003800200 */
.L_x_34142:
[----:B------:R-:W0:Y:S02]  /*51b0*/  F2I.FTZ.TRUNC.NTZ R4, R4 ;  /* 0x0000000400047305 */ /* 0x000e24000021f100 */
[----:B0-----:R-:W-:Y:S01]  /*51c0*/  PRMT R0, R4, 0x7610, R0 ;  /* 0x0000761004007816 */ /* 0x001fe20000000000 */
[----:B------:R-:W-:Y:S06]  /*51d0*/  BRA `(.L_x_34117) ;  /* 0x0000000000547947 */ /* 0x000fec0003800000 */
.L_x_34116:
        /* <DEDUP_REMOVED lines=16> */
.L_x_34144:
[----:B------:R-:W-:Y:S01]  /*52e0*/  PRMT R0, RZ, 0x7610, R0 ;  /* 0x00007610ff007816 */ /* 0x000fe20000000000 */
[----:B------:R-:W-:Y:S06]  /*52f0*/  BRA `(.L_x_34117) ;  /* 0x00000000000c7947 */ /* 0x000fec0003800000 */
.L_x_34141:
[----:B------:R0:W5:Y:S01]  /*5300*/  LDG.E.U8 R0, desc[UR36][R2.64] ;  /* 0x0000002402007981 */ /* 0x000162000c1e1100 */
[----:B------:R-:W-:Y:S05]  /*5310*/  BRA `(.L_x_34117) ;  /* 0x0000000000047947 */ /* 0x000fea0003800000 */
.L_x_34140:
[----:B------:R0:W5:Y:S02]  /*5320*/  LDG.E.U8 R0, desc[UR36][R2.64] ;  /* 0x0000002402007981 */ /* 0x000164000c1e1100 */
.L_x_34117:
[----:B------:R-:W0:Y:S01]  /*5330*/  LDCU.64 UR6, c[0x0][0x580] ;  /* 0x0000b000ff0677ac */ /* 0x000e220008000a00 */
[----:B-1---5:R-:W-:Y:S01]  /*5340*/  LOP3.LUT R7, RZ, R0, RZ, 0x33, !PT ;  /* 0x00000000ff077212 */ /* 0x022fe200078e33ff */
[----:B------:R-:W-:-:S04]  /*5350*/  UPRMT UR4, UR42, 0x9910, URZ ;  /* 0x000099102a047896 */ /* 0x000fc800080000ff */
[----:B------:R-:W-:Y:S01]  /*5360*/  UISETP.GT.AND UP0, UPT, UR4, 0x9, UPT ;  /* 0x000000090400788c */ /* 0x000fe2000bf04270 */
[----:B0-234-:R-:W-:-:S04]  /*5370*/  IADD3 R2, P0, PT, R16, UR6, RZ ;  /* 0x0000000610027c10 */ /* 0x01dfc8000ff1e0ff */
        /* <DEDUP_REMOVED lines=12> */
.L_x_34148:
[----:B------:R0:W-:Y:S01]  /*5440*/  STG.E.U8 desc[UR36][R2.64], R7 ;  /* 0x0000000702007986 */ /* 0x0001e2000c101124 */
[----:B------:R-:W-:Y:S05]  /*5450*/  BRA `(.L_x_34150) ;  /* 0x0000000c00847947 */ /* 0x000fea0003800000 */
.L_x_34147:
        /* <DEDUP_REMOVED lines=12> */
.L_x_34152:
[----:B------:R-:W-:-:S04]  /*5520*/  LOP3.LUT R7, R7, 0xffff, RZ, 0xc0, !PT ;  /* 0x0000ffff07077812 */ /* 0x000fc800078ec0ff */
[----:B------:R-:W-:-:S05]  /*5530*/  PRMT R5, R7, 0x8880, RZ ;  /* 0x0000888007057816 */ /* 0x000fca00000000ff */
[----:B------:R0:W-:Y:S01]  /*5540*/  STG.E desc[UR36][R2.64], R5 ;  /* 0x0000000502007986 */ /* 0x0001e2000c101924 */
[----:B------:R-:W-:Y:S05]  /*5550*/  BRA `(.L_x_34150) ;  /* 0x0000000c00447947 */ /* 0x000fea0003800000 */
.L_x_34151:
[----:B------:R-:W-:-:S04]  /*5560*/  PRMT R5, R7, 0x8880, RZ ;  /* 0x0000888007057816 */ /* 0x000fc800000000ff */
[----:B------:R-:W-:-:S05]  /*5570*/  PRMT R5, R5, 0x7710, RZ ;  /* 0x0000771005057816 */ /* 0x000fca00000000ff */
[----:B------:R0:W-:Y:S01]  /*5580*/  STG.E.U16 desc[UR36][R2.64], R5 ;  /* 0x0000000502007986 */ /* 0x0001e2000c101524 */
[----:B------:R-:W-:Y:S05]  /*5590*/  BRA `(.L_x_34150) ;  /* 0x0000000c00347947 */ /* 0x000fea0003800000 */
.L_x_34146:
        /* <DEDUP_REMOVED lines=9> */
.L_x_34154:
[----:B------:R-:W0:Y:S02]  /*5630*/  I2F.S8 R0, R7 ;  /* 0x0000000700007306 */ /* 0x000e240000001400 */
[----:B0-----:R-:W-:-:S05]  /*5640*/  F2FP.F16.F32.PACK_AB R0, RZ, R0 ;  /* 0x00000000ff00723e */ /* 0x001fca00000000ff */
[----:B------:R0:W-:Y:S01]  /*5650*/  STG.E.U16 desc[UR36][R2.64], R0 ;  /* 0x0000000002007986 */ /* 0x0001e2000c101524 */
[----:B------:R-:W-:Y:S05]  /*5660*/  BRA `(.L_x_34150) ;  /* 0x0000000c00007947 */ /* 0x000fea0003800000 */
.L_x_34153:
        /* <DEDUP_REMOVED lines=10> */
.L_x_34156:
[----:B------:R-:W0:Y:S02]  /*5710*/  I2F.S8 R7, R7 ;  /* 0x0000000700077306 */ /* 0x000e240000001400 */
[----:B0-----:R-:W-:-:S04]  /*5720*/  F2FP.F16.F32.PACK_AB R5, RZ, R7 ;  /* 0x00000007ff05723e */ /* 0x001fc800000000ff */
[----:B------:R-:W-:-:S05]  /*5730*/  PRMT R5, R5, 0x5410, RZ ;  /* 0x0000541005057816 */ /* 0x000fca00000000ff */
[----:B------:R0:W-:Y:S01]  /*5740*/  STG.E desc[UR36][R2.64], R5 ;  /* 0x0000000502007986 */ /* 0x0001e2000c101924 */
[----:B------:R-:W-:Y:S05]  /*5750*/  BRA `(.L_x_34150) ;  /* 0x0000000800c47947 */ /* 0x000fea0003800000 */
.L_x_34155:
[----:B------:R-:W-:-:S04]  /*5760*/  PRMT R4, R7, 0x8880, RZ ;  /* 0x0000888007047816 */ /* 0x000fc800000000ff */
[----:B------:R-:W-:-:S06]  /*5770*/  PRMT R4, R4, 0x7710, RZ ;  /* 0x0000771004047816 */ /* 0x000fcc00000000ff */
[----:B------:R-:W0:Y:S02]  /*5780*/  I2F.F64.S16 R4, R4 ;  /* 0x0000000400047312 */ /* 0x000e240000101c00 */
[----:B0-----:R0:W-:Y:S01]  /*5790*/  STG.E.64 desc[UR36][R2.64], R4 ;  /* 0x0000000402007986 */ /* 0x0011e2000c101b24 */
[----:B------:R-:W-:Y:S05]  /*57a0*/  BRA `(.L_x_34150) ;  /* 0x0000000800b07947 */ /* 0x000fea0003800000 */
.L_x_34145:
        /* <DEDUP_REMOVED lines=14> */
.L_x_34160:
[----:B------:R-:W0:Y:S01]  /*5890*/  I2F.S8 R5, R7 ;  /* 0x0000000700057306 */ /* 0x000e220000001400 */
        /* <DEDUP_REMOVED lines=17> */
.L_x_34163:
[----:B------:R-:W-:-:S04]  /*59b0*/  SHF.R.U32.HI R5, RZ, 0x18, R5 ;  /* 0x00000018ff057819 */ /* 0x000fc80000011605 */
[----:B------:R-:W-:-:S07]  /*59c0*/  LOP3.LUT R0, R0, 0x80, R5, 0xf8, !PT ;  /* 0x0000008000007812 */ /* 0x000fce00078ef805 */
.L_x_34162:
[----:B------:R-:W-:Y:S05]  /*59d0*/  BSYNC.RECONVERGENT B0 ;  /* 0x0000000000007941 */ /* 0x000fea0003800200 */
.L_x_34161:
[----:B------:R0:W-:Y:S01]  /*59e0*/  STG.E.U8 desc[UR36][R2.64], R0 ;  /* 0x0000000002007986 */ /* 0x0001e2000c101124 */
[----:B------:R-:W-:Y:S05]  /*59f0*/  BRA `(.L_x_34150) ;  /* 0x00000008001c7947 */ /* 0x000fea0003800000 */
.L_x_34159:
        /* <DEDUP_REMOVED lines=18> */
.L_x_34166:
[----:B------:R-:W-:-:S04]  /*5b20*/  SHF.R.U32.HI R5, RZ, 0x18, R5 ;  /* 0x00000018ff057819 */ /* 0x000fc80000011605 */
[----:B------:R-:W-:-:S07]  /*5b30*/  LOP3.LUT R0, R0, 0x80, R5, 0xf8, !PT ;  /* 0x0000008000007812 */ /* 0x000fce00078ef805 */
.L_x_34165:
[----:B------:R-:W-:Y:S05]  /*5b40*/  BSYNC.RECONVERGENT B0 ;  /* 0x0000000000007941 */ /* 0x000fea0003800200 */
.L_x_34164:
[----:B------:R0:W-:Y:S01]  /*5b50*/  STG.E.U8 desc[UR36][R2.64], R0 ;  /* 0x0000000002007986 */ /* 0x0001e2000c101124 */
[----:B------:R-:W-:Y:S05]  /*5b60*/  BRA `(.L_x_34150) ;  /* 0x0000000400c07947 */ /* 0x000fea0003800000 */
.L_x_34158:
[----:B------:R-:W-:-:S09]  /*5b70*/  UISETP.NE.AND UP0, UPT, UR4, 0x1c, UPT ;  /* 0x0000001c0400788c */ /* 0x000fd2000bf05270 */
[----:B------:R-:W-:Y:S05]  /*5b80*/  BRA.U !UP0, `(.L_x_34167) ;  /* 0x0000000108687547 */ /* 0x000fea000b800000 */
[----:B------:R-:W-:-:S09]  /*5b90*/  UISETP.NE.AND UP0, UPT, UR4, 0x1d, UPT ;  /* 0x0000001d0400788c */ /* 0x000fd2000bf05270 */
[----:B------:R-:W-:Y:S05]  /*5ba0*/  BRA.U !UP0, `(.L_x_34168) ;  /* 0x0000000108487547 */ /* 0x000fea000b800000 */
[----:B------:R-:W-:-:S09]  /*5bb0*/  UISETP.NE.AND UP0, UPT, UR4, 0x2c, UPT ;  /* 0x0000002c0400788c */ /* 0x000fd2000bf05270 */
[----:B------:R-:W-:Y:S05]  /*5bc0*/  BRA.U UP0, `(.L_x_34149) ;  /* 0x0000000100c47547 */ /* 0x000fea000b800000 */
        /* <DEDUP_REMOVED lines=16> */
.L_x_34168:
[----:B------:R-:W-:-:S04]  /*5cd0*/  LOP3.LUT R7, R7, 0xffff, RZ, 0xc0, !PT ;  /* 0x0000ffff07077812 */ /* 0x000fc800078ec0ff */
[----:B------:R-:W-:-:S05]  /*5ce0*/  PRMT R7, R7, 0x8880, RZ ;  /* 0x0000888007077816 */ /* 0x000fca00000000ff */
[----:B------:R-:W-:-:S05]  /*5cf0*/  IMAD.MOV.U32 R4, RZ, RZ, R7 ;  /* 0x000000ffff047224 */ /* 0x000fca00078e0007 */
[----:B------:R-:W-:-:S05]  /*5d00*/  SHF.R.S32.HI R5, RZ, 0x1f, R4 ;  /* 0x0000001fff057819 */ /* 0x000fca0000011404 */
[----:B------:R0:W-:Y:S01]  /*5d10*/  STG.E.64 desc[UR36][R2.64], R4 ;  /* 0x0000000402007986 */ /* 0x0001e2000c101b24 */
[----:B------:R-:W-:Y:S05]  /*5d20*/  BRA `(.L_x_34150) ;  /* 0x0000000400507947 */ /* 0x000fea0003800000 */
.L_x_34167:
[----:B------:R-:W-:-:S04]  /*5d30*/  LOP3.LUT R7, R7, 0xffff, RZ, 0xc0, !PT ;  /* 0x0000ffff07077812 */ /* 0x000fc800078ec0ff */
[----:B------:R-:W-:-:S05]  /*5d40*/  PRMT R5, R7, 0x8880, RZ ;  /* 0x0000888007057816 */ /* 0x000fca00000000ff */
[----:B------:R0:W-:Y:S01]  /*5d50*/  STG.E desc[UR36][R2.64], R5 ;  /* 0x0000000502007986 */ /* 0x0001e2000c101924 */
[----:B------:R-:W-:Y:S05]  /*5d60*/  BRA `(.L_x_34150) ;  /* 0x0000000400407947 */ /* 0x000fea0003800000 */
.L_x_34157:
        /* <DEDUP_REMOVED lines=11> */
.L_x_34170:
[----:B------:R-:W-:Y:S02]  /*5e20*/  PRMT R4, R7, 0x8880, RZ ;  /* 0x0000888007047816 */ /* 0x000fe400000000ff */
[----:B------:R-:W-:Y:S02]  /*5e30*/  CS2R R6, SRZ ;  /* 0x0000000000067805 */ /* 0x000fe4000001ff00 */
[----:B------:R-:W-:-:S06]  /*5e40*/  PRMT R4, R4, 0x7710, RZ ;  /* 0x0000771004047816 */ /* 0x000fcc00000000ff */
[----:B------:R-:W0:Y:S02]  /*5e50*/  I2F.F64.S16 R4, R4 ;  /* 0x0000000400047312 */ /* 0x000e240000101c00 */
[----:B0-----:R4:W-:Y:S01]  /*5e60*/  STG.E.128 desc[UR36][R2.64], R4 ;  /* 0x0000000402007986 */ /* 0x0019e2000c101d24 */
[----:B------:R-:W-:Y:S05]  /*5e70*/  BRA `(.L_x_34150) ;  /* 0x0000000000fc7947 */ /* 0x000fea0003800000 */
.L_x_34169:
[----:B------:R-:W-:-:S09]  /*5e80*/  UISETP.NE.AND UP0, UPT, UR4, 0xf, UPT ;  /* 0x0000000f0400788c */ /* 0x000fd2000bf05270 */
[----:B------:R-:W-:Y:S05]  /*5e90*/  BRA.U !UP0, `(.L_x_34171) ;  /* 0x0000000108e87547 */ /* 0x000fea000b800000 */
[----:B------:R-:W-:-:S09]  /*5ea0*/  UISETP.NE.AND UP0, UPT, UR4, 0x17, UPT ;  /* 0x000000170400788c */ /* 0x000fd2000bf05270 */
[----:B------:R-:W-:Y:S05]  /*5eb0*/  BRA.U !UP0, `(.L_x_34172) ;  /* 0x0000000108907547 */ /* 0x000fea000b800000 */
[----:B------:R-:W-:-:S09]  /*5ec0*/  UISETP.NE.AND UP0, UPT, UR4, 0x18, UPT ;  /* 0x000000180400788c */ /* 0x000fd2000bf05270 */
[----:B------:R-:W-:Y:S05]  /*5ed0*/  BRA.U !UP0, `(.L_x_34173) ;  /* 0x0000000108447547 */ /* 0x000fea000b800000 */
.L_x_34149:
        /* <DEDUP_REMOVED lines=16> */
.L_x_34174:
[----:B------:R-:W-:Y:S05]  /*5fe0*/  BRA `(.L_x_34150) ;  /* 0x0000000000a07947 */ /* 0x000fea0003800000 */
.L_x_34173:
[----:B------:R-:W0:Y:S01]  /*5ff0*/  I2F.S8 R7, R7 ;  /* 0x0000000700077306 */ /* 0x000e220000001400 */
        /* <DEDUP_REMOVED lines=12> */
.L_x_34176:
[----:B------:R-:W-:Y:S05]  /*60c0*/  BSYNC.RECONVERGENT B0 ;  /* 0x0000000000007941 */ /* 0x000fea0003800200 */
.L_x_34175:
[----:B------:R-:W-:-:S05]  /*60d0*/  LOP3.LUT R5, R0, 0x80, R5, 0xf8, !PT ;  /* 0x0000008000057812 */ /* 0x000fca00078ef805 */
[----:B------:R2:W-:Y:S01]  /*60e0*/  STG.E.U8 desc[UR36][R2.64], R5 ;  /* 0x0000000502007986 */ /* 0x0005e2000c101124 */
[----:B------:R-:W-:Y:S05]  /*60f0*/  BRA `(.L_x_34150) ;  /* 0x00000000005c7947 */ /* 0x000fea0003800000 */
.L_x_34172:
[----:B------:R-:W0:Y:S01]  /*6100*/  I2F.S8 R5, R7 ;  /* 0x0000000700057306 */ /* 0x000e220000001400 */
        /* <DEDUP_REMOVED lines=11> */
.L_x_34178:
[----:B------:R-:W-:Y:S01]  /*61c0*/  IMAD.MOV.U32 R0, RZ, RZ, 0x7f ;  /* 0x0000007fff007424 */ /* 0x000fe200078e00ff */
[----:B------:R-:W-:-:S04]  /*61d0*/  ISETP.GT.U32.AND P0, PT, R4, 0x7f800000, PT ;  /* 0x7f8000000400780c */ /* 0x000fc80003f04070 */
[----:B------:R-:W-:-:S09]  /*61e0*/  SEL R0, R0, 0x7c, P0 ;  /* 0x0000007c00007807 */ /* 0x000fd20000000000 */
.L_x_34179:
[----:B------:R-:W-:Y:S05]  /*61f0*/  BSYNC.RECONVERGENT B0 ;  /* 0x0000000000007941 */ /* 0x000fea0003800200 */
.L_x_34177:
[----:B------:R-:W-:-:S04]  /*6200*/  SHF.R.U32.HI R5, RZ, 0x18, R5 ;  /* 0x00000018ff057819 */ /* 0x000fc80000011605 */
[----:B------:R-:W-:-:S05]  /*6210*/  LOP3.LUT R5, R0, 0x80, R5, 0xf8, !PT ;  /* 0x0000008000057812 */ /* 0x000fca00078ef805 */
[----:B------:R1:W-:Y:S01]  /*6220*/  STG.E.U8 desc[UR36][R2.64], R5 ;  /* 0x0000000502007986 */ /* 0x0003e2000c101124 */
[----:B------:R-:W-:Y:S05]  /*6230*/  BRA `(.L_x_34150) ;  /* 0x00000000000c7947 */ /* 0x000fea0003800000 */
.L_x_34171:
[----:B------:R-:W0:Y:S02]  /*6240*/  I2F.S8 R0, R7 ;  /* 0x0000000700007306 */ /* 0x000e240000001400 */
[----:B0-----:R-:W-:-:S05]  /*6250*/  F2FP.BF16.F32.PACK_AB R0, RZ, R0 ;  /* 0x00000000ff00723e */ /* 0x001fca00000010ff */
[----:B------:R0:W-:Y:S02]  /*6260*/  STG.E.U16 desc[UR36][R2.64], R0 ;  /* 0x0000000002007986 */ /* 0x0001e4000c101524 */
.L_x_34150:
[----:B------:R-:W-:-:S07]  /*6270*/  VIADD R17, R17, 0x80 ;  /* 0x0000008011117836 */ /* 0x000fce0000000000 */
.L_x_34110:
[----:B------:R-:W-:Y:S05]  /*6280*/  BSYNC.RECONVERGENT B6 ;  /* 0x0000000000067941 */ /* 0x000fea0003800200 */
.L_x_34109:
        /* <DEDUP_REMOVED lines=307> */
.L_x_34182:
        /* <DEDUP_REMOVED lines=16> */
.L_x_34186:
[----:B------:R0:W5:Y:S01]  /*76c0*/  LDG.E.U8 R0, desc[UR36][R2.64] ;  /* 0x0000002402007981 */ /* 0x000162000c1e1100 */
[----:B------:R-:W-:Y:S05]  /*76d0*/  BRA `(.L_x_34188) ;  /* 0x0000000c004c7947 */ /* 0x000fea0003800000 */
.L_x_34185:
        /* <DEDUP_REMOVED lines=8> */
.L_x_34190:
[----:B------:R3:W5:Y:S01]  /*7760*/  LDG.E.U8 R0, desc[UR36][R2.64] ;  /* 0x0000002402007981 */ /* 0x000762000c1e1100 */
[----:B------:R-:W-:Y:S05]  /*7770*/  BRA `(.L_x_34188) ;  /* 0x0000000c00247947 */ /* 0x000fea0003800000 */
.L_x_34189:
[----:B------:R0:W5:Y:S01]  /*7780*/  LDG.E.U16 R0, desc[UR36][R2.64] ;  /* 0x0000002402007981 */ /* 0x000162000c1e1500 */
[----:B------:R-:W-:Y:S05]  /*7790*/  BRA `(.L_x_34188) ;  /* 0x0000000c001c7947 */ /* 0x000fea0003800000 */
.L_x_34184:
        /* <DEDUP_REMOVED lines=9> */
.L_x_34192:
[----:B------:R-:W2:Y:S02]  /*7830*/  LDG.E.U16 R4, desc[UR36][R2.64] ;  /* 0x0000002402047981 */ /* 0x000ea4000c1e1500 */
[----:B--2---:R-:W-:-:S06]  /*7840*/  HADD2.F32 R4, -RZ, R4.H0_H0 ;  /* 0x20000004ff047230 */ /* 0x004fcc0000004100 */
[----:B------:R-:W0:Y:S02]  /*7850*/  F2I.FTZ.TRUNC.NTZ R4, R4 ;  /* 0x0000000400047305 */ /* 0x000e24000021f100 */
[----:B0-----:R-:W-:Y:S01]  /*7860*/  PRMT R0, R4, 0x7610, R0 ;  /* 0x0000761004007816 */ /* 0x001fe20000000000 */
[----:B------:R-:W-:Y:S06]  /*7870*/  BRA `(.L_x_34188) ;  /* 0x0000000800e47947 */ /* 0x000fec0003800000 */
.L_x_34191:
        /* <DEDUP_REMOVED lines=9> */
.L_x_34194:
[----:B------:R-:W2:Y:S02]  /*7910*/  LDG.E.U16 R2, desc[UR36][R2.64] ;  /* 0x0000002402027981 */ /* 0x000ea4000c1e1500 */
[----:B--2---:R-:W-:-:S06]  /*7920*/  HADD2.F32 R4, -RZ, R2.H0_H0 ;  /* 0x20000002ff047230 */ /* 0x004fcc0000004100 */
[----:B------:R-:W0:Y:S02]  /*7930*/  F2I.FTZ.TRUNC.NTZ R4, R4 ;  /* 0x0000000400047305 */ /* 0x000e24000021f100 */
[----:B0-----:R-:W-:Y:S01]  /*7940*/  PRMT R0, R4, 0x7610, R0 ;  /* 0x0000761004007816 */ /* 0x001fe20000000000 */
[----:B------:R-:W-:Y:S06]  /*7950*/  BRA `(.L_x_34188) ;  /* 0x0000000800ac7947 */ /* 0x000fec0003800000 */
.L_x_34193:
[----:B------:R-:W2:Y:S02]  /*7960*/  LDG.E.64 R2, desc[UR36][R2.64] ;  /* 0x0000002402027981 */ /* 0x000ea4000c1e1b00 */
[----:B--2---:R0:W1:Y:S02]  /*7970*/  F2I.F64.TRUNC R0, R2 ;  /* 0x0000000200007311 */ /* 0x004064000030d100 */
[----:B01----:R-:W-:Y:S05]  /*7980*/  BRA `(.L_x_34188) ;  /* 0x0000000800a07947 */ /* 0x003fea0003800000 */
.L_x_34183:
        /* <DEDUP_REMOVED lines=12> */
.L_x_34197:
[----:B------:R-:W2:Y:S02]  /*7a50*/  LDG.E.64 R2, desc[UR36][R2.64] ;  /* 0x0000002402027981 */ /* 0x000ea4000c1e1b00 */
[----:B--2---:R0:W1:Y:S02]  /*7a60*/  F2I.F64.TRUNC R0, R2 ;  /* 0x0000000200007311 */ /* 0x004064000030d100 */
[----:B01----:R-:W-:Y:S05]  /*7a70*/  BRA `(.L_x_34188) ;  /* 0x0000000800647947 */ /* 0x003fea0003800000 */
.L_x_34196:
        /* <DEDUP_REMOVED lines=27> */
.L_x_34199:
        /* <DEDUP_REMOVED lines=14> */
.L_x_34198:
[----:B------:R-:W2:Y:S02]  /*7d10*/  LDG.E.U16 R4, desc[UR36][R2.64] ;  /* 0x0000002402047981 */ /* 0x000ea4000c1e1500 */
[----:B--2---:R-:W-:-:S06]  /*7d20*/  IMAD.U32 R4, R4, 0x10000, RZ ;  /* 0x0001000004047824 */ /* 0x004fcc00078e00ff */
[----:B------:R-:W0:Y:S02]  /*7d30*/  F2I.FTZ.TRUNC.NTZ R4, R4 ;  /* 0x0000000400047305 */ /* 0x000e24000021f100 */
[----:B0-----:R-:W-:Y:S01]  /*7d40*/  PRMT R0, R4, 0x7610, R0 ;  /* 0x0000761004007816 */ /* 0x001fe20000000000 */
[----:B------:R-:W-:Y:S06]  /*7d50*/  BRA `(.L_x_34188) ;  /* 0x0000000400ac7947 */ /* 0x000fec0003800000 */
.L_x_34195:
        /* <DEDUP_REMOVED lines=10> */
.L_x_34202:
        /* <DEDUP_REMOVED lines=21> */
.L_x_34206:
[----:B------:R-:W-:Y:S05]  /*7f50*/  BSYNC.RECONVERGENT B1 ;  /* 0x0000000000017941 */ /* 0x000fea0003800200 */
.L_x_34205:
[----:B------:R-:W-:Y:S01]  /*7f60*/  IMAD.SHL.U32 R0, R0, 0x100000, RZ ;  /* 0x0010000000007824 */ /* 0x000fe200078e00ff */
[----:B------:R-:W-:-:S04]  /*7f70*/  LEA R2, R2, 0x3b800000, 0x17 ;  /* 0x3b80000002027811 */ /* 0x000fc800078eb8ff */
[----:B------:R-:W-:-:S07]  /*7f80*/  LOP3.LUT R4, R2, R0, R7, 0xfe, !PT ;  /* 0x0000000002047212 */ /* 0x000fce00078efe07 */
.L_x_34204:
[----:B------:R-:W-:Y:S05]  /*7f90*/  BSYNC.RECONVERGENT B0 ;  /* 0x0000000000007941 */ /* 0x000fea0003800200 */
.L_x_34203:
[----:B------:R-:W0:Y:S02]  /*7fa0*/  F2I.FTZ.TRUNC.NTZ R4, R4 ;  /* 0x0000000400047305 */ /* 0x000e24000021f100 */
[----:B0-----:R-:W-:Y:S01]  /*7fb0*/  PRMT R0, R4, 0x7610, R0 ;  /* 0x0000761004007816 */ /* 0x001fe20000000000 */
[----:B------:R-:W-:Y:S06]  /*7fc0*/  BRA `(.L_x_34188) ;  /* 0x0000000400107947 */ /* 0x000fec0003800000 */
.L_x_34201:
        /* <DEDUP_REMOVED lines=21> */
.L_x_34210:
[----:B------:R-:W-:Y:S05]  /*8120*/  BSYNC.RECONVERGENT B1 ;  /* 0x0000000000017941 */ /* 0x000fea0003800200 */
.L_x_34209:
[----:B------:R-:W-:Y:S02]  /*8130*/  SHF.L.U32 R0, R0, 0x15, RZ ;  /* 0x0000001500007819 */ /* 0x000fe400000006ff */
[----:B------:R-:W-:-:S04]  /*8140*/  LEA R2, R2, 0x37800000, 0x17 ;  /* 0x3780000002027811 */ /* 0x000fc800078eb8ff */
[----:B------:R-:W-:-:S07]  /*8150*/  LOP3.LUT R4, R2, R0, R7, 0xfe, !PT ;  /* 0x0000000002047212 */ /* 0x000fce00078efe07 */
.L_x_34208:
[----:B------:R-:W-:Y:S05]  /*8160*/  BSYNC.RECONVERGENT B0 ;  /* 0x0000000000007941 */ /* 0x000fea0003800200 */
.L_x_34207:
[----:B------:R-:W0:Y:S02]  /*8170*/  F2I.FTZ.TRUNC.NTZ R4, R4 ;  /* 0x0000000400047305 */ /* 0x000e24000021f100 */
[----:B0-----:R-:W-:Y:S01]  /*8180*/  PRMT R0, R4, 0x7610, R0 ;  /* 0x0000761004007816 */ /* 0x001fe20000000000 */
[----:B------:R-:W-:Y:S06]  /*8190*/  BRA `(.L_x_34188) ;  /* 0x00000000009c7947 */ /* 0x000fec0003800000 */
.L_x_34200:
        /* <DEDUP_REMOVED lines=14> */
.L_x_34214:
[----:B------:R-:W-:Y:S05]  /*8280*/  BSYNC.RECONVERGENT B0 ;  /* 0x0000000000007941 */ /* 0x000fea0003800200 */
.L_x_34213:
[----:B------:R-:W0:Y:S02]  /*8290*/  F2I.FTZ.TRUNC.NTZ R4, R4 ;  /* 0x0000000400047305 */ /* 0x000e24000021f100 */
[----:B0-----:R-:W-:Y:S01]  /*82a0*/  PRMT R0, R4, 0x7610, R0 ;  /* 0x0000761004007816 */ /* 0x001fe20000000000 */
[----:B------:R-:W-:Y:S06]  /*82b0*/  BRA `(.L_x_34188) ;  /* 0x0000000000547947 */ /* 0x000fec0003800000 */
.L_x_34187:
        /* <DEDUP_REMOVED lines=16> */
.L_x_34215:
[----:B------:R-:W-:Y:S01]  /*83c0*/  PRMT R0, RZ, 0x7610, R0 ;  /* 0x00007610ff007816 */ /* 0x000fe20000000000 */
[----:B------:R-:W-:Y:S06]  /*83d0*/  BRA `(.L_x_34188) ;  /* 0x00000000000c7947 */ /* 0x000fec0003800000 */
.L_x_34212:
[----:B------:R1:W5:Y:S01]  /*83e0*/  LDG.E.U8 R0, desc[UR36][R2.64] ;  /* 0x0000002402007981 */ /* 0x000362000c1e1100 */
[----:B------:R-:W-:Y:S05]  /*83f0*/  BRA `(.L_x_34188) ;  /* 0x0000000000047947 */ /* 0x000fea0003800000 */
.L_x_34211:
[----:B------:R2:W5:Y:S02]  /*8400*/  LDG.E.U8 R0, desc[UR36][R2.64] ;  /* 0x0000002402007981 */ /* 0x000564000c1e1100 */
.L_x_34188:
        /* <DEDUP_REMOVED lines=17> */
.L_x_34219:
[----:B------:R4:W-:Y:S01]  /*8520*/  STG.E.U8 desc[UR36][R2.64], R7 ;  /* 0x0000000702007986 */ /* 0x0009e2000c101124 */
[----:B------:R-:W-:Y:S05]  /*8530*/  BRA `(.L_x_34221) ;  /* 0x0000000c00847947 */ /* 0x000fea0003800000 */
.L_x_34218:
        /* <DEDUP_REMOVED lines=12> */
.L_x_34223:
[----:B------:R-:W-:-:S04]  /*8600*/  LOP3.LUT R7, R7, 0xffff, RZ, 0xc0, !PT ;  /* 0x0000ffff07077812 */ /* 0x000fc800078ec0ff */
[----:B------:R-:W-:-:S05]  /*8610*/  PRMT R5, R7, 0x8880, RZ ;  /* 0x0000888007057816 */ /* 0x000fca00000000ff */
[----:B------:R2:W-:Y:S01]  /*8620*/  STG.E desc[UR36][R2.64], R5 ;  /* 0x0000000502007986 */ /* 0x0005e2000c101924 */
[----:B------:R-:W-:Y:S05]  /*8630*/  BRA `(.L_x_34221) ;  /* 0x0000000c00447947 */ /* 0x000fea0003800000 */
.L_x_34222:
[----:B------:R-:W-:-:S04]  /*8640*/  PRMT R5, R7, 0x8880, RZ ;  /* 0x0000888007057816 */ /* 0x000fc800000000ff */
[----:B------:R-:W-:-:S05]  /*8650*/  PRMT R5, R5, 0x7710, RZ ;  /* 0x0000771005057816 */ /* 0x000fca00000000ff */
[----:B------:R0:W-:Y:S01]  /*8660*/  STG.E.U16 desc[UR36][R2.64], R5 ;  /* 0x0000000502007986 */ /* 0x0001e2000c101524 */
[----:B------:R-:W-:Y:S05]  /*8670*/  BRA `(.L_x_34221) ;  /* 0x0000000c00347947 */ /* 0x000fea0003800000 */
.L_x_34217:
        /* <DEDUP_REMOVED lines=9> */
.L_x_34225:
[----:B------:R-:W0:Y:S02]  /*8710*/  I2F.S8 R0, R7 ;  /* 0x0000000700007306 */ /* 0x000e240000001400 */
[----:B0-----:R-:W-:-:S05]  /*8720*/  F2FP.F16.F32.PACK_AB R0, RZ, R0 ;  /* 0x00000000ff00723e */ /* 0x001fca00000000ff */
[----:B------:R0:W-:Y:S01]  /*8730*/  STG.E.U16 desc[UR36][R2.64], R0 ;  /* 0x0000000002007986 */ /* 0x0001e2000c101524 */
[----:B------:R-:W-:Y:S05]  /*8740*/  BRA `(.L_x_34221) ;  /* 0x0000000c00007947 */ /* 0x000fea0003800000 */
.L_x_34224:
        /* <DEDUP_REMOVED lines=10> */
.L_x_34227:
[----:B------:R-:W0:Y:S02]  /*87f0*/  I2F.S8 R7, R7 ;  /* 0x0000000700077306 */ /* 0x000e240000001400 */
[----:B0-----:R-:W-:-:S04]  /*8800*/  F2FP.F16.F32.PACK_AB R5, RZ, R7 ;  /* 0x00000007ff05723e */ /* 0x001fc800000000ff */
[----:B------:R-:W-:-:S05]  /*8810*/  PRMT R5, R5, 0x5410, RZ ;  /* 0x0000541005057816 */ /* 0x000fca00000000ff */
[----:B------:R0:W-:Y:S01]  /*8820*/  STG.E desc[UR36][R2.64], R5 ;  /* 0x0000000502007986 */ /* 0x0001e2000c101924 */
[----:B------:R-:W-:Y:S05]  /*8830*/  BRA `(.L_x_34221) ;  /* 0x0000000800c47947 */ /* 0x000fea0003800000 */
.L_x_34226:
[----:B------:R-:W-:-:S04]  /*8840*/  PRMT R4, R7, 0x8880, RZ ;  /* 0x0000888007047816 */ /* 0x000fc800000000ff */
[----:B------:R-:W-:-:S06]  /*8850*/  PRMT R4, R4, 0x7710, RZ ;  /* 0x0000771004047816 */ /* 0x000fcc00000000ff */
[----:B------:R-:W0:Y:S02]  /*8860*/  I2F.F64.S16 R4, R4 ;  /* 0x0000000400047312 */ /* 0x000e240000101c00 */
[----:B0-----:R0:W-:Y:S01]  /*8870*/  STG.E.64 desc[UR36][R2.64], R4 ;  /* 0x0000000402007986 */ /* 0x0011e2000c101b24 */
[----:B------:R-:W-:Y:S05]  /*8880*/  BRA `(.L_x_34221) ;  /* 0x0000000800b07947 */ /* 0x000fea0003800000 */
.L_x_34216:
        /* <DEDUP_REMOVED lines=14> */
.L_x_34231:
[----:B------:R-:W0:Y:S01]  /*8970*/  I2F.S8 R5, R7 ;  /* 0x0000000700057306 */ /* 0x000e220000001400 */
        /* <DEDUP_REMOVED lines=17> */
.L_x_34234:
[----:B------:R-:W-:-:S04]  /*8a90*/  SHF.R.U32.HI R5, RZ, 0x18, R5 ;  /* 0x00000018ff057819 */ /* 0x000fc80000011605 */
[----:B------:R-:W-:-:S07]  /*8aa0*/  LOP3.LUT R0, R0, 0x80, R5, 0xf8, !PT ;  /* 0x0000008000007812 */ /* 0x000fce00078ef805 */
.L_x_34233:
[----:B------:R-:W-:Y:S05]  /*8ab0*/  BSYNC.RECONVERGENT B0 ;  /* 0x0000000000007941 */ /* 0x000fea0003800200 */
.L_x_34232:
[----:B------:R0:W-:Y:S01]  /*8ac0*/  STG.E.U8 desc[UR36][R2.64], R0 ;  /* 0x0000000002007986 */ /* 0x0001e2000c101124 */
[----:B------:R-:W-:Y:S05]  /*8ad0*/  BRA `(.L_x_34221) ;  /* 0x00000008001c7947 */ /* 0x000fea0003800000 */
.L_x_34230:
        /* <DEDUP_REMOVED lines=18> */
.L_x_34237:
[----:B------:R-:W-:-:S04]  /*8c00*/  SHF.R.U32.HI R5, RZ, 0x18, R5 ;  /* 0x00000018ff057819 */ /* 0x000fc80000011605 */
[----:B------:R-:W-:-:S07]  /*8c10*/  LOP3.LUT R0, R0, 0x80, R5, 0xf8, !PT ;  /* 0x0000008000007812 */ /* 0x000fce00078ef805 */
.L_x_34236:
[----:B------:R-:W-:Y:S05]  /*8c20*/  BSYNC.RECONVERGENT B0 ;  /* 0x0000000000007941 */ /* 0x000fea0003800200 */
.L_x_34235:
[----:B------:R0:W-:Y:S01]  /*8c30*/  STG.E.U8 desc[UR36][R2.64], R0 ;  /* 0x0000000002007986 */ /* 0x0001e2000c101124 */
[----:B------:R-:W-:Y:S05]  /*8c40*/  BRA `(.L_x_34221) ;  /* 0x0000000400c07947 */ /* 0x000fea0003800000 */
.L_x_34229:
        /* <DEDUP_REMOVED lines=22> */
.L_x_34239:
[----:B------:R-:W-:-:S04]  /*8db0*/  LOP3.LUT R7, R7, 0xffff, RZ, 0xc0, !PT ;  /* 0x0000ffff07077812 */ /* 0x000fc800078ec0ff */
[----:B------:R-:W-:-:S04]  /*8dc0*/  PRMT R7, R7, 0x8880, RZ ;  /* 0x0000888007077816 */ /* 0x000fc800000000ff */
[----:B------:R-:W-:-:S04]  /*8dd0*/  MOV R4, R7 ;  /* 0x0000000700047202 */ /* 0x000fc80000000f00 */
[----:B------:R-:W-:-:S05]  /*8de0*/  SHF.R.S32.HI R5, RZ, 0x1f, R4 ;  /* 0x0000001fff057819 */ /* 0x000fca0000011404 */
[----:B------:R0:W-:Y:S01]  /*8df0*/  STG.E.64 desc[UR36][R2.64], R4 ;  /* 0x0000000402007986 */ /* 0x0001e2000c101b24 */
[----:B------:R-:W-:Y:S05]  /*8e00*/  BRA `(.L_x_34221) ;  /* 0x0000000400507947 */ /* 0x000fea0003800000 */
.L_x_34238:
[----:B------:R-:W-:-:S04]  /*8e10*/  LOP3.LUT R7, R7, 0xffff, RZ, 0xc0, !PT ;  /* 0x0000ffff07077812 */ /* 0x000fc800078ec0ff */
[----:B------:R-:W-:-:S05]  /*8e20*/  PRMT R5, R7, 0x8880, RZ ;  /* 0x0000888007057816 */ /* 0x000fca00000000ff */
[----:B------:R0:W-:Y:S01]  /*8e30*/  STG.E desc[UR36][R2.64], R5 ;  /* 0x0000000502007986 */ /* 0x0001e2000c101924 */
[----:B------:R-:W-:Y:S05]  /*8e40*/  BRA `(.L_x_34221) ;  /* 0x0000000400407947 */ /* 0x000fea0003800000 */
.L_x_34228:
        /* <DEDUP_REMOVED lines=11> */
.L_x_34241:
[----:B------:R-:W-:Y:S02]  /*8f00*/  PRMT R4, R7, 0x8880, RZ ;  /* 0x0000888007047816 */ /* 0x000fe400000000ff */
[----:B------:R-:W-:Y:S02]  /*8f10*/  CS2R R6, SRZ ;  /* 0x0000000000067805 */ /* 0x000fe4000001ff00 */
[----:B------:R-:W-:-:S06]  /*8f20*/  PRMT R4, R4, 0x7710, RZ ;  /* 0x0000771004047816 */ /* 0x000fcc00000000ff */
[----:B------:R-:W0:Y:S02]  /*8f30*/  I2F.F64.S16 R4, R4 ;  /* 0x0000000400047312 */ /* 0x000e240000101c00 */
[----:B0-----:R0:W-:Y:S01]  /*8f40*/  STG.E.128 desc[UR36][R2.64], R4 ;  /* 0x0000000402007986 */ /* 0x0011e2000c101d24 */
[----:B------:R-:W-:Y:S05]  /*8f50*/  BRA `(.L_x_34221) ;  /* 0x0000000000fc7947 */ /* 0x000fea0003800000 */
.L_x_34240:
[----:B------:R-:W-:-:S09]  /*8f60*/  UISETP.NE.AND UP0, UPT, UR4, 0xf, UPT ;  /* 0x0000000f0400788c */ /* 0x000fd2000bf05270 */
[----:B------:R-:W-:Y:S05]  /*8f70*/  BRA.U !UP0, `(.L_x_34242) ;  /* 0x0000000108e87547 */ /* 0x000fea000b800000 */
[----:B------:R-:W-:-:S09]  /*8f80*/  UISETP.NE.AND UP0, UPT, UR4, 0x17, UPT ;  /* 0x000000170400788c */ /* 0x000fd2000bf05270 */
[----:B------:R-:W-:Y:S05]  /*8f90*/  BRA.U !UP0, `(.L_x_34243) ;  /* 0x0000000108907547 */ /* 0x000fea000b800000 */
[----:B------:R-:W-:-:S09]  /*8fa0*/  UISETP.NE.AND UP0, UPT, UR4, 0x18, UPT ;  /* 0x000000180400788c */ /* 0x000fd2000bf05270 */
[----:B------:R-:W-:Y:S05]  /*8fb0*/  BRA.U !UP0, `(.L_x_34244) ;  /* 0x0000000108447547 */ /* 0x000fea000b800000 */
.L_x_34220:
        /* <DEDUP_REMOVED lines=16> */
.L_x_34245:
[----:B------:R-:W-:Y:S05]  /*90c0*/  BRA `(.L_x_34221) ;  /* 0x0000000000a07947 */ /* 0x000fea0003800000 */
.L_x_34244:
        /* <DEDUP_REMOVED lines=13> */
.L_x_34247:
[----:B------:R-:W-:Y:S05]  /*91a0*/  BSYNC.RECONVERGENT B0 ;  /* 0x0000000000007941 */ /* 0x000fea0003800200 */
.L_x_34246:
[----:B------:R-:W-:-:S05]  /*91b0*/  LOP3.LUT R5, R0, 0x80, R5, 0xf8, !PT ;  /* 0x0000008000057812 */ /* 0x000fca00078ef805 */
[----:B------:R0:W-:Y:S01]  /*91c0*/  STG.E.U8 desc[UR36][R2.64], R5 ;  /* 0x0000000502007986 */ /* 0x0001e2000c101124 */
[----:B------:R-:W-:Y:S05]  /*91d0*/  BRA `(.L_x_34221) ;  /* 0x00000000005c7947 */ /* 0x000fea0003800000 */
.L_x_34243:
        /* <DEDUP_REMOVED lines=12> */
.L_x_34249:
[----:B------:R-:W-:Y:S01]  /*92a0*/  IMAD.MOV.U32 R0, RZ, RZ, 0x7f ;  /* 0x0000007fff007424 */ /* 0x000fe200078e00ff */
[----:B------:R-:W-:-:S04]  /*92b0*/  ISETP.GT.U32.AND P0, PT, R4, 0x7f800000, PT ;  /* 0x7f8000000400780c */ /* 0x000fc80003f04070 */
[----:B------:R-:W-:-:S09]  /*92c0*/  SEL R0, R0, 0x7c, P0 ;  /* 0x0000007c00007807 */ /* 0x000fd20000000000 */
.L_x_34250:
[----:B------:R-:W-:Y:S05]  /*92d0*/  BSYNC.RECONVERGENT B0 ;  /* 0x0000000000007941 */ /* 0x000fea0003800200 */
.L_x_34248:
[----:B------:R-:W-:-:S04]  /*92e0*/  SHF.R.U32.HI R5, RZ, 0x18, R5 ;  /* 0x00000018ff057819 */ /* 0x000fc80000011605 */
[----:B------:R-:W-:-:S05]  /*92f0*/  LOP3.LUT R5, R0, 0x80, R5, 0xf8, !PT ;  /* 0x0000008000057812 */ /* 0x000fca00078ef805 */
[----:B------:R0:W-:Y:S01]  /*9300*/  STG.E.U8 desc[UR36][R2.64], R5 ;  /* 0x0000000502007986 */ /* 0x0001e2000c101124 */
[----:B------:R-:W-:Y:S05]  /*9310*/  BRA `(.L_x_34221) ;  /* 0x00000000000c7947 */ /* 0x000fea0003800000 */
.L_x_34242:
[----:B------:R-:W0:Y:S02]  /*9320*/  I2F.S8 R0, R7 ;  /* 0x0000000700007306 */ /* 0x000e240000001400 */
[----:B0-----:R-:W-:-:S05]  /*9330*/  F2FP.BF16.F32.PACK_AB R0, RZ, R0 ;  /* 0x00000000ff00723e */ /* 0x001fca00000010ff */
[----:B------:R0:W-:Y:S02]  /*9340*/  STG.E.U16 desc[UR36][R2.64], R0 ;  /* 0x0000000002007986 */ /* 0x0001e4000c101524 */
.L_x_34221:
[----:B------:R-:W-:-:S07]  /*9350*/  IADD3 R17, PT, PT, R17, 0x80, RZ ;  /* 0x0000008011117810 */ /* 0x000fce0007ffe0ff */
.L_x_34181:
[----:B------:R-:W-:Y:S05]  /*9360*/  BSYNC.RECONVERGENT B6 ;  /* 0x0000000000067941 */ /* 0x000fea0003800200 */
.L_x_34180:
        /* <DEDUP_REMOVED lines=306> */
.L_x_34251:
        /* <DEDUP_REMOVED lines=18> */
.L_x_34255:
[----:B------:R0:W5:Y:S01]  /*a7b0*/  LDG.E.U8 R0, desc[UR36][R2.64] ;  /* 0x0000002402007981 */ /* 0x000162000c1e1100 */
[----:B------:R-:W-:Y:S05]  /*a7c0*/  BRA `(.L_x_34257) ;  /* 0x0000000c004c7947 */ /* 0x000fea0003800000 */
.L_x_34254:
        /* <DEDUP_REMOVED lines=8> */
.L_x_34259:
[----:B------:R0:W5:Y:S01]  /*a850*/  LDG.E.U8 R0, desc[UR36][R2.64] ;  /* 0x0000002402007981 */ /* 0x000162000c1e1100 */
[----:B------:R-:W-:Y:S05]  /*a860*/  BRA `(.L_x_34257) ;  /* 0x0000000c00247947 */ /* 0x000fea0003800000 */
.L_x_34258:
[----:B------:R0:W5:Y:S01]  /*a870*/  LDG.E.U16 R0, desc[UR36][R2.64] ;  /* 0x0000002402007981 */ /* 0x000162000c1e1500 */
[----:B------:R-:W-:Y:S05]  /*a880*/  BRA `(.L_x_34257) ;  /* 0x0000000c001c7947 */ /* 0x000fea0003800000 */
.L_x_34253:
        /* <DEDUP_REMOVED lines=9> */
.L_x_34261:
[----:B------:R-:W2:Y:S02]  /*a920*/  LDG.E.U16 R4, desc[UR36][R2.64] ;  /* 0x0000002402047981 */ /* 0x000ea4000c1e1500 */
[----:B--2---:R-:W-:-:S06]  /*a930*/  HADD2.F32 R4, -RZ, R4.H0_H0 ;  /* 0x20000004ff047230 */ /* 0x004fcc0000004100 */
[----:B------:R-:W0:Y:S02]  /*a940*/  F2I.FTZ.TRUNC.NTZ R4, R4 ;  /* 0x0000000400047305 */ /* 0x000e24000021f100 */
[----:B0-----:R-:W-:Y:S01]  /*a950*/  PRMT R0, R4, 0x7610, R0 ;  /* 0x0000761004007816 */ /* 0x001fe20000000000 */
[----:B------:R-:W-:Y:S06]  /*a960*/  BRA `(.L_x_34257) ;  /* 0x0000000800e47947 */ /* 0x000fec0003800000 */
.L_x_34260:
        /* <DEDUP_REMOVED lines=9> */
.L_x_34263:
[----:B------:R-:W2:Y:S02]  /*aa00*/  LDG.E.U16 R2, desc[UR36][R2.64] ;  /* 0x0000002402027981 */ /* 0x000ea4000c1e1500 */
[----:B--2---:R-:W-:-:S06]  /*aa10*/  HADD2.F32 R4, -RZ, R2.H0_H0 ;  /* 0x20000002ff047230 */ /* 0x004fcc0000004100 */
[----:B------:R-:W0:Y:S02]  /*aa20*/  F2I.FTZ.TRUNC.NTZ R4, R4 ;  /* 0x0000000400047305 */ /* 0x000e24000021f100 */
[----:B0-----:R-:W-:Y:S01]  /*aa30*/  PRMT R0, R4, 0x7610, R0 ;  /* 0x0000761004007816 */ /* 0x001fe20000000000 */
[----:B------:R-:W-:Y:S06]  /*aa40*/  BRA `(.L_x_34257) ;  /* 0x0000000800ac7947 */ /* 0x000fec0003800000 */
.L_x_34262:
[----:B------:R-:W2:Y:S02]  /*aa50*/  LDG.E.64 R2, desc[UR36][R2.64] ;  /* 0x0000002402027981 */ /* 0x000ea4000c1e1b00 */
[----:B--2---:R0:W1:Y:S02]  /*aa60*/  F2I.F64.TRUNC R0, R2 ;  /* 0x0000000200007311 */ /* 0x004064000030d100 */
[----:B01----:R-:W-:Y:S05]  /*aa70*/  BRA `(.L_x_34257) ;  /* 0x0000000800a07947 */ /* 0x003fea0003800000 */
.L_x_34252:
        /* <DEDUP_REMOVED lines=12> */
.L_x_34266:
[----:B------:R-:W2:Y:S02]  /*ab40*/  LDG.E.64 R2, desc[UR36][R2.64] ;  /* 0x0000002402027981 */ /* 0x000ea4000c1e1b00 */
[----:B--2---:R3:W4:Y:S02]  /*ab50*/  F2I.F64.TRUNC R0, R2 ;  /* 0x0000000200007311 */ /* 0x004724000030d100 */
[----:B---34-:R-:W-:Y:S05]  /*ab60*/  BRA `(.L_x_34257) ;  /* 0x0000000800647947 */ /* 0x018fea0003800000 */
.L_x_34265:
        /* <DEDUP_REMOVED lines=27> */
.L_x_34268:
        /* <DEDUP_REMOVED lines=14> */
.L_x_34267:
[----:B------:R-:W2:Y:S02]  /*ae00*/  LDG.E.U16 R4, desc[UR36][R2.64] ;  /* 0x0000002402047981 */ /* 0x000ea4000c1e1500 */
[----:B--2---:R-:W-:-:S06]  /*ae10*/  SHF.L.U32 R4, R4, 0x10, RZ ;  /* 0x0000001004047819 */ /* 0x004fcc00000006ff */
[----:B------:R-:W0:Y:S02]  /*ae20*/  F2I.FTZ.TRUNC.NTZ R4, R4 ;  /* 0x0000000400047305 */ /* 0x000e24000021f100 */
[----:B0-----:R-:W-:Y:S01]  /*ae30*/  PRMT R0, R4, 0x7610, R0 ;  /* 0x0000761004007816 */ /* 0x001fe20000000000 */
[----:B------:R-:W-:Y:S06]  /*ae40*/  BRA `(.L_x_34257) ;  /* 0x0000000400ac7947 */ /* 0x000fec0003800000 */
.L_x_34264:
        /* <DEDUP_REMOVED lines=10> */
.L_x_34271:
        /* <DEDUP_REMOVED lines=21> */
.L_x_34275:
[----:B------:R-:W-:Y:S05]  /*b040*/  BSYNC.RECONVERGENT B1 ;  /* 0x0000000000017941 */ /* 0x000fea0003800200 */
.L_x_34274:
[----:B------:R-:W-:Y:S01]  /*b050*/  IMAD.SHL.U32 R0, R0, 0x100000, RZ ;  /* 0x0010000000007824 */ /* 0x000fe200078e00ff */
[----:B------:R-:W-:-:S04]  /*b060*/  LEA R2, R2, 0x3b800000, 0x17 ;  /* 0x3b80000002027811 */ /* 0x000fc800078eb8ff */
[----:B------:R-:W-:-:S07]  /*b070*/  LOP3.LUT R4, R2, R0, R7, 0xfe, !PT ;  /* 0x0000000002047212 */ /* 0x000fce00078efe07 */
.L_x_34273:
[----:B------:R-:W-:Y:S05]  /*b080*/  BSYNC.RECONVERGENT B0 ;  /* 0x0000000000007941 */ /* 0x000fea0003800200 */
.L_x_34272:
[----:B------:R-:W0:Y:S02]  /*b090*/  F2I.FTZ.TRUNC.NTZ R4, R4 ;  /* 0x0000000400047305 */ /* 0x000e24000021f100 */
[----:B0-----:R-:W-:Y:S01]  /*b0a0*/  PRMT R0, R4, 0x7610, R0 ;  /* 0x0000761004007816 */ /* 0x001fe20000000000 */
[----:B------:R-:W-:Y:S06]  /*b0b0*/  BRA `(.L_x_34257) ;  /* 0x0000000400107947 */ /* 0x000fec0003800000 */
.L_x_34270:
        /* <DEDUP_REMOVED lines=21> */
.L_x_34279:
[----:B------:R-:W-:Y:S05]  /*b210*/  BSYNC.RECONVERGENT B1 ;  /* 0x0000000000017941 */ /* 0x000fea0003800200 */
.L_x_34278:
[----:B------:R-:W-:Y:S01]  /*b220*/  IMAD.SHL.U32 R0, R0, 0x200000, RZ ;  /* 0x0020000000007824 */ /* 0x000fe200078e00ff */
[----:B------:R-:W-:-:S04]  /*b230*/  LEA R2, R2, 0x37800000, 0x17 ;  /* 0x3780000002027811 */ /* 0x000fc800078eb8ff */
[----:B------:R-:W-:-:S07]  /*b240*/  LOP3.LUT R4, R2, R0, R7, 0xfe, !PT ;  /* 0x0000000002047212 */ /* 0x000fce00078efe07 */
.L_x_34277:
[----:B------:R-:W-:Y:S05]  /*b250*/  BSYNC.RECONVERGENT B0 ;  /* 0x0000000000007941 */ /* 0x000fea0003800200 */
.L_x_34276:
[----:B------:R-:W0:Y:S02]  /*b260*/  F2I.FTZ.TRUNC.NTZ R4, R4 ;  /* 0x0000000400047305 */ /* 0x000e24000021f100 */
[----:B0-----:R-:W-:Y:S01]  /*b270*/  PRMT R0, R4, 0x7610, R0 ;  /* 0x0000761004007816 */ /* 0x001fe20000000000 */
[----:B------:R-:W-:Y:S06]  /*b280*/  BRA `(.L_x_34257) ;  /* 0x00000000009c7947 */ /* 0x000fec0003800000 */
.L_x_34269:
        /* <DEDUP_REMOVED lines=14> */
.L_x_34283:
[----:B------:R-:W-:Y:S05]  /*b370*/  BSYNC.RECONVERGENT B0 ;  /* 0x0000000000007941 */ /* 0x000fea0003800200 */
.L_x_34282:
[----:B------:R-:W0:Y:S02]  /*b380*/  F2I.FTZ.TRUNC.NTZ R4, R4 ;  /* 0x0000000400047305 */ /* 0x000e24000021f100 */
[----:B0-----:R-:W-:Y:S01]  /*b390*/  PRMT R0, R4, 0x7610, R0 ;  /* 0x0000761004007816 */ /* 0x001fe20000000000 */
[----:B------:R-:W-:Y:S06]  /*b3a0*/  BRA `(.L_x_34257) ;  /* 0x0000000000547947 */ /* 0x000fec0003800000 */
.L_x_34256:
        /* <DEDUP_REMOVED lines=16> */
.L_x_34284:
[----:B------:R-:W-:Y:S01]  /*b4b0*/  PRMT R0, RZ, 0x7610, R0 ;  /* 0x00007610ff007816 */ /* 0x000fe20000000000 */
[----:B------:R-:W-:Y:S06]  /*b4c0*/  BRA `(.L_x_34257) ;  /* 0x00000000000c7947 */ /* 0x000fec0003800000 */
.L_x_34281:
[----:B------:R2:W5:Y:S01]  /*b4d0*/  LDG.E.U8 R0, desc[UR36][R2.64] ;  /* 0x0000002402007981 */ /* 0x000562000c1e1100 */
[----:B------:R-:W-:Y:S05]  /*b4e0*/  BRA `(.L_x_34257) ;  /* 0x0000000000047947 */ /* 0x000fea0003800000 */
.L_x_34280:
[----:B------:R1:W5:Y:S02]  /*b4f0*/  LDG.E.U8 R0, desc[UR36][R2.64] ;  /* 0x0000002402007981 */ /* 0x000364000c1e1100 */
.L_x_34257:
        /* <DEDUP_REMOVED lines=14> */
.L_x_34288:
[----:B------:R-:W-:Y:S01]  /*b5e0*/  STG.E.U8 desc[UR36][R16.64], R5 ;  /* 0x0000000510007986 */ /* 0x000fe2000c101124 */
[----:B------:R-:W-:Y:S05]  /*b5f0*/  EXIT ;  /* 0x000000000000794d */ /* 0x000fea0003800000 */
.L_x_34287:
        /* <DEDUP_REMOVED lines=8> */
[----:B0-23--:R-:W-:-:S05]  /*b680*/  IMAD.MOV.U32 R2, RZ, RZ, R0 ;  /* 0x000000ffff027224 */ /* 0x00dfca00078e0000 */
[----:B------:R-:W-:-:S05]  /*b690*/  SHF.R.S32.HI R3, RZ, 0x1f, R2 ;  /* 0x0000001fff037819 */ /* 0x000fca0000011402 */
[----:B------:R-:W-:Y:S01]  /*b6a0*/  STG.E.64 desc[UR36][R16.64], R2 ;  /* 0x0000000210007986 */ /* 0x000fe2000c101b24 */
[----:B------:R-:W-:Y:S05]  /*b6b0*/  EXIT ;  /* 0x000000000000794d */ /* 0x000fea0003800000 */
.L_x_34291:
[----:B------:R-:W-:-:S04]  /*b6c0*/  LOP3.LUT R5, R5, 0xffff, RZ, 0xc0, !PT ;  /* 0x0000ffff05057812 */ /* 0x000fc800078ec0ff */
[----:B0-2---:R-:W-:-:S05]  /*b6d0*/  PRMT R3, R5, 0x8880, RZ ;  /* 0x0000888005037816 */ /* 0x005fca00000000ff */
[----:B------:R-:W-:Y:S01]  /*b6e0*/  STG.E desc[UR36][R16.64], R3 ;  /* 0x0000000310007986 */ /* 0x000fe2000c101924 */
[----:B------:R-:W-:Y:S05]  /*b6f0*/  EXIT ;  /* 0x000000000000794d */ /* 0x000fea0003800000 */
.L_x_34290:
[----:B0-2---:R-:W-:-:S04]  /*b700*/  PRMT R3, R5, 0x8880, RZ ;  /* 0x0000888005037816 */ /* 0x005fc800000000ff */
[----:B------:R-:W-:-:S05]  /*b710*/  PRMT R3, R3, 0x7710, RZ ;  /* 0x0000771003037816 */ /* 0x000fca00000000ff */
[----:B------:R-:W-:Y:S01]  /*b720*/  STG.E.U16 desc[UR36][R16.64], R3 ;  /* 0x0000000310007986 */ /* 0x000fe2000c101524 */
[----:B------:R-:W-:Y:S05]  /*b730*/  EXIT ;  /* 0x000000000000794d */ /* 0x000fea0003800000 */
.L_x_34286:
[----:B------:R-:W-:-:S09]  /*b740*/  UISETP.GT.AND UP0, UPT, UR4, 0x6, UPT ;  /* 0x000000060400788c */ /* 0x000fd2000bf04270 */
[----:B------:R-:W-:Y:S05]  /*b750*/  BRA.U UP0, `(.L_x_34292) ;  /* 0x00000001002c7547 */ /* 0x000fea000b800000 */
[----:B------:R-:W-:-:S09]  /*b760*/  UISETP.NE.AND UP0, UPT, UR4, 0x5, UPT ;  /* 0x000000050400788c */ /* 0x000fd2000bf05270 */
[----:B------:R-:W-:Y:S05]  /*b770*/  BRA.U !UP0, `(.L_x_34293) ;  /* 0x0000000108147547 */ /* 0x000fea000b800000 */
[----:B------:R-:W-:-:S09]  /*b780*/  UISETP.NE.AND UP0, UPT, UR4, 0x6, UPT ;  /* 0x000000060400788c */ /* 0x000fd2000bf05270 */
[----:B------:R-:W-:Y:S05]  /*b790*/  BRA.U UP0, `(.L_x_34289) ;  /* 0x0000000900387547 */ /* 0x000fea000b800000 */
[----:B0-2---:R-:W0:Y:S02]  /*b7a0*/  I2F.S8 R3, R5 ;  /* 0x0000000500037306 */ /* 0x005e240000001400 */
[----:B0-----:R-:W-:Y:S01]  /*b7b0*/  STG.E desc[UR36][R16.64], R3 ;  /* 0x0000000310007986 */ /* 0x001fe2000c101924 */
[----:B------:R-:W-:Y:S05]  /*b7c0*/  EXIT ;  /* 0x000000000000794d */ /* 0x000fea0003800000 */
.L_x_34293:
[----:B------:R-:W1:Y:S02]  /*b7d0*/  I2F.S8 R0, R5 ;  /* 0x0000000500007306 */ /* 0x000e640000001400 */
[----:B-1----:R-:W-:-:S05]  /*b7e0*/  F2FP.F16.F32.PACK_AB R0, RZ, R0 ;  /* 0x00000000ff00723e */ /* 0x002fca00000000ff */
[----:B------:R-:W-:Y:S01]  /*b7f0*/  STG.E.U16 desc[UR36][R16.64], R0 ;  /* 0x0000000010007986 */ /* 0x000fe2000c101524 */
[----:B------:R-:W-:Y:S05]  /*b800*/  EXIT ;  /* 0x000000000000794d */ /* 0x000fea0003800000 */
.L_x_34292:
[----:B------:R-:W-:-:S09]  /*b810*/  UISETP.NE.AND UP0, UPT, UR4, 0x7, UPT ;  /* 0x000000070400788c */ /* 0x000fd2000bf05270 */
[----:B------:R-:W-:Y:S05]  /*b820*/  BRA.U !UP0, `(.L_x_34294) ;  /* 0x0000000108347547 */ /* 0x000fea000b800000 */
[----:B------:R-:W-:-:S09]  /*b830*/  UISETP.NE.AND UP0, UPT, UR4, 0x8, UPT ;  /* 0x000000080400788c */ /* 0x000fd2000bf05270 */
[----:B------:R-:W-:Y:S05]  /*b840*/  BRA.U !UP0, `(.L_x_34295) ;  /* 0x0000000108187547 */ /* 0x000fea000b800000 */
[----:B------:R-:W-:-:S09]  /*b850*/  UISETP.NE.AND UP0, UPT, UR4, 0x9, UPT ;  /* 0x000000090400788c */ /* 0x000fd2000bf05270 */
[----:B------:R-:W-:Y:S05]  /*b860*/  BRA.U UP0, `(.L_x_34289) ;  /* 0x0000000900047547 */ /* 0x000fea000b800000 */
[----:B0-23--:R-:W0:Y:S01]  /*b870*/  I2F.S8 R2, R5 ;  /* 0x0000000500027306 */ /* 0x00de220000001400 */
[----:B------:R-:W-:-:S05]  /*b880*/  MOV R3, RZ ;  /* 0x000000ff00037202 */ /* 0x000fca0000000f00 */
[----:B0-----:R-:W-:Y:S01]  /*b890*/  STG.E.64 desc[UR36][R16.64], R2 ;  /* 0x0000000210007986 */ /* 0x001fe2000c101b24 */
[----:B------:R-:W-:Y:S05]  /*b8a0*/  EXIT ;  /* 0x000000000000794d */ /* 0x000fea0003800000 */
.L_x_34295:
[----:B------:R-:W0:Y:S02]  /*b8b0*/  I2F.S8 R5, R5 ;  /* 0x0000000500057306 */ /* 0x000e240000001400 */
[----:B0-2---:R-:W-:-:S04]  /*b8c0*/  F2FP.F16.F32.PACK_AB R3, RZ, R5 ;  /* 0x00000005ff03723e */ /* 0x005fc800000000ff */
[----:B------:R-:W-:-:S05]  /*b8d0*/  PRMT R3, R3, 0x5410, RZ ;  /* 0x0000541003037816 */ /* 0x000fca00000000ff */
[----:B------:R-:W-:Y:S01]  /*b8e0*/  STG.E desc[UR36][R16.64], R3 ;  /* 0x0000000310007986 */ /* 0x000fe2000c101924 */
[----:B------:R-:W-:Y:S05]  /*b8f0*/  EXIT ;  /* 0x000000000000794d */ /* 0x000fea0003800000 */
.L_x_34294:
[----:B0-23--:R-:W-:-:S04]  /*b900*/  PRMT R2, R5, 0x8880, RZ ;  /* 0x0000888005027816 */ /* 0x00dfc800000000ff */
[----:B------:R-:W-:-:S06]  /*b910*/  PRMT R2, R2, 0x7710, RZ ;  /* 0x0000771002027816 */ /* 0x000fcc00000000ff */
[----:B------:R-:W0:Y:S02]  /*b920*/  I2F.F64.S16 R2, R2 ;  /* 0x0000000200027312 */ /* 0x000e240000101c00 */
[----:B0-----:R-:W-:Y:S01]  /*b930*/  STG.E.64 desc[UR36][R16.64], R2 ;  /* 0x0000000210007986 */ /* 0x001fe2000c101b24 */
[----:B------:R-:W-:Y:S05]  /*b940*/  EXIT ;  /* 0x000000000000794d */ /* 0x000fea0003800000 */
.L_x_34285:
        /* <DEDUP_REMOVED lines=10> */
[----:B0-2---:R-:W-:-:S04]  /*b9f0*/  PRMT R3, R5, 0x8880, RZ ;  /* 0x0000888005037816 */ /* 0x005fc800000000ff */
[----:B------:R-:W-:-:S05]  /*ba00*/  PRMT R3, R3, 0x7710, RZ ;  /* 0x0000771003037816 */ /* 0x000fca00000000ff */
[----:B------:R-:W-:Y:S01]  /*ba10*/  STG.E.U16 desc[UR36][R16.64], R3 ;  /* 0x0000000310007986 */ /* 0x000fe2000c101524 */
[----:B------:R-:W-:Y:S05]  /*ba20*/  EXIT ;  /* 0x000000000000794d */ /* 0x000fea0003800000 */
.L_x_34299:
[----:B0-2---:R-:W3:Y:S01]  /*ba30*/  I2F.S8 R3, R5 ;  /* 0x0000000500037306 */ /* 0x005ee20000001400 */
        /* <DEDUP_REMOVED lines=16> */
.L_x_34302:
[----:B------:R-:W-:-:S04]  /*bb40*/  SHF.R.U32.HI R3, RZ, 0x18, R3 ;  /* 0x00000018ff037819 */ /* 0x000fc80000011603 */
[----:B------:R-:W-:-:S04]  /*bb50*/  LOP3.LUT R0, R0, 0x80, R3, 0xf8, !PT ;  /* 0x0000008000007812 */ /* 0x000fc800078ef803 */
[----:B------:R-:W-:-:S07]  /*bb60*/  PRMT R8, R0, 0x7610, R8 ;  /* 0x0000761000087816 */ /* 0x000fce0000000008 */
.L_x_34301:
[----:B------:R-:W-:Y:S05]  /*bb70*/  BSYNC.RECONVERGENT B0 ;  /* 0x0000000000007941 */ /* 0x000fea0003800200 */
.L_x_34300:
[----:B------:R-:W-:Y:S01]  /*bb80*/  STG.E.U8 desc[UR36][R16.64], R8 ;  /* 0x0000000810007986 */ /* 0x000fe2000c101124 */
[----:B------:R-:W-:Y:S05]  /*bb90*/  EXIT ;  /* 0x000000000000794d */ /* 0x000fea0003800000 */
.L_x_34298:
        /* <DEDUP_REMOVED lines=17> */
.L_x_34305:
[----:B------:R-:W-:-:S04]  /*bcb0*/  SHF.R.U32.HI R3, RZ, 0x18, R3 ;  /* 0x00000018ff037819 */ /* 0x000fc80000011603 */
[----:B------:R-:W-:-:S04]  /*bcc0*/  LOP3.LUT R0, R0, 0x80, R3, 0xf8, !PT ;  /* 0x0000008000007812 */ /* 0x000fc800078ef803 */
[----:B------:R-:W-:-:S07]  /*bcd0*/  PRMT R8, R0, 0x7610, R8 ;  /* 0x0000761000087816 */ /* 0x000fce0000000008 */
.L_x_34304:
[----:B------:R-:W-:Y:S05]  /*bce0*/  BSYNC.RECONVERGENT B0 ;  /* 0x0000000000007941 */ /* 0x000fea0003800200 */
.L_x_34303:
[----:B------:R-:W-:Y:S01]  /*bcf0*/  STG.E.U8 desc[UR36][R16.64], R8 ;  /* 0x0000000810007986 */ /* 0x000fe2000c101124 */
[----:B------:R-:W-:Y:S05]  /*bd00*/  EXIT ;  /* 0x000000000000794d */ /* 0x000fea0003800000 */
.L_x_34297:
[----:B------:R-:W-:-:S09]  /*bd10*/  UISETP.NE.AND UP0, UPT, UR4, 0x1c, UPT ;  /* 0x0000001c0400788c */ /* 0x000fd2000bf05270 */
[----:B------:R-:W-:Y:S05]  /*bd20*/  BRA.U !UP0, `(.L_x_34306) ;  /* 0x0000000108687547 */ /* 0x000fea000b800000 */
[----:B------:R-:W-:-:S09]  /*bd30*/  UISETP.NE.AND UP0, UPT, UR4, 0x1d, UPT ;  /* 0x0000001d0400788c */ /* 0x000fd2000bf05270 */
[----:B------:R-:W-:Y:S05]  /*bd40*/  BRA.U !UP0, `(.L_x_34307) ;  /* 0x0000000108487547 */ /* 0x000fea000b800000 */
[----:B------:R-:W-:-:S09]  /*bd50*/  UISETP.NE.AND UP0, UPT, UR4, 0x2c, UPT ;  /* 0x0000002c0400788c */ /* 0x000fd2000bf05270 */
[----:B------:R-:W-:Y:S05]  /*bd60*/  BRA.U UP0, `(.L_x_34289) ;  /* 0x0000000100c47547 */ /* 0x000fea000b800000 */
[----:B------:R-:W0:Y:S02]  /*bd70*/  I2F.S8 R4, R5 ;  /* 0x0000000500047306 */ /* 0x000e240000001400 */
        /* <DEDUP_REMOVED lines=15> */
.L_x_34307:
[----:B------:R-:W-:-:S04]  /*be70*/  LOP3.LUT R5, R5, 0xffff, RZ, 0xc0, !PT ;  /* 0x0000ffff05057812 */ /* 0x000fc800078ec0ff */
[----:B------:R-:W-:-:S05]  /*be80*/  PRMT R5, R5, 0x8880, RZ ;  /* 0x0000888005057816 */ /* 0x000fca00000000ff */
[----:B0-23--:R-:W-:-:S05]  /*be90*/  IMAD.MOV.U32 R2, RZ, RZ, R5 ;  /* 0x000000ffff027224 */ /* 0x00dfca00078e0005 */
[----:B------:R-:W-:-:S05]  /*bea0*/  SHF.R.S32.HI R3, RZ, 0x1f, R2 ;  /* 0x0000001fff037819 */ /* 0x000fca0000011402 */
[----:B------:R-:W-:Y:S01]  /*beb0*/  STG.E.64 desc[UR36][R16.64], R2 ;  /* 0x0000000210007986 */ /* 0x000fe2000c101b24 */
[----:B------:R-:W-:Y:S05]  /*bec0*/  EXIT ;  /* 0x000000000000794d */ /* 0x000fea0003800000 */
.L_x_34306:
[----:B------:R-:W-:-:S04]  /*bed0*/  LOP3.LUT R5, R5, 0xffff, RZ, 0xc0, !PT ;  /* 0x0000ffff05057812 */ /* 0x000fc800078ec0ff */
[----:B0-2---:R-:W-:-:S05]  /*bee0*/  PRMT R3, R5, 0x8880, RZ ;  /* 0x0000888005037816 */ /* 0x005fca00000000ff */
[----:B------:R-:W-:Y:S01]  /*bef0*/  STG.E desc[UR36][R16.64], R3 ;  /* 0x0000000310007986 */ /* 0x000fe2000c101924 */
[----:B------:R-:W-:Y:S05]  /*bf00*/  EXIT ;  /* 0x000000000000794d */ /* 0x000fea0003800000 */
.L_x_34296:
        /* <DEDUP_REMOVED lines=8> */
[----:B0-2---:R-:W-:-:S05]  /*bf90*/  SEL R3, RZ, 0x1, !P0 ;  /* 0x00000001ff037807 */ /* 0x005fca0004000000 */
[----:B------:R-:W-:Y:S01]  /*bfa0*/  STG.E.U8 desc[UR36][R16.64], R3 ;  /* 0x0000000310007986 */ /* 0x000fe2000c101124 */
[----:B------:R-:W-:Y:S05]  /*bfb0*/  EXIT ;  /* 0x000000000000794d */ /* 0x000fea0003800000 */
.L_x_34309:
[----:B------:R-:W-:Y:S02]  /*bfc0*/  PRMT R4, R5, 0x8880, RZ ;  /* 0x0000888005047816 */ /* 0x000fe400000000ff */
[----:B------:R-:W-:Y:S02]  /*bfd0*/  CS2R R6, SRZ ;  /* 0x0000000000067805 */ /* 0x000fe4000001ff00 */
[----:B------:R-:W-:-:S06]  /*bfe0*/  PRMT R4, R4, 0x7710, RZ ;  /* 0x0000771004047816 */ /* 0x000fcc00000000ff */
[----:B------:R-:W1:Y:S02]  /*bff0*/  I2F.F64.S16 R4, R4 ;  /* 0x0000000400047312 */ /* 0x000e640000101c00 */
[----:B-1----:R-:W-:Y:S01]  /*c000*/  STG.E.128 desc[UR36][R16.64], R4 ;  /* 0x0000000410007986 */ /* 0x002fe2000c101d24 */
[----:B------:R-:W-:Y:S05]  /*c010*/  EXIT ;  /* 0x000000000000794d */ /* 0x000fea0003800000 */
.L_x_34308:
[----:B------:R-:W-:-:S09]  /*c020*/  UISETP.NE.AND UP0, UPT, UR4, 0xf, UPT ;  /* 0x0000000f0400788c */ /* 0x000fd2000bf05270 */
[----:B------:R-:W-:Y:S05]  /*c030*/  BRA.U !UP0, `(.L_x_34310) ;  /* 0x0000000108e87547 */ /* 0x000fea000b800000 */
[----:B------:R-:W-:-:S09]  /*c040*/  UISETP.NE.AND UP0, UPT, UR4, 0x17, UPT ;  /* 0x000000170400788c */ /* 0x000fd2000bf05270 */
[----:B------:R-:W-:Y:S05]  /*c050*/  BRA.U !UP0, `(.L_x_34311) ;  /* 0x0000000108907547 */ /* 0x000fea000b800000 */
[----:B------:R-:W-:-:S09]  /*c060*/  UISETP.NE.AND UP0, UPT, UR4, 0x18, UPT ;  /* 0x000000180400788c */ /* 0x000fd2000bf05270 */
[----:B------:R-:W-:Y:S05]  /*c070*/  BRA.U !UP0, `(.L_x_34312) ;  /* 0x0000000108447547 */ /* 0x000fea000b800000 */
.L_x_34289:
[----:B------:R-:W-:Y:S01]  /*c080*/  MOV R0, 0x1c0 ;  /* 0x000001c000007802 */ /* 0x000fe20000000f00 */
[----:B------:R-:W1:Y:S01]  /*c090*/  LDCU.64 UR4, c[0x4][0x1a0] ;  /* 0x01003400ff0477ac */ /* 0x000e620008000a00 */
[----:B------:R-:W-:Y:S02]  /*c0a0*/  HFMA2 R13, -RZ, RZ, 0, 0 ;  /* 0x00000000ff0d7431 */ /* 0x000fe400000001ff */
[----:B------:R-:W-:Y:S01]  /*c0b0*/  IMAD.MOV.U32 R8, RZ, RZ, 0x65 ;  /* 0x00000065ff087424 */ /* 0x000fe200078e00ff */
[----:B0-23--:R0:W2:Y:S01]  /*c0c0*/  LDC.64 R2, c[0x4][R0] ;  /* 0x0100000000027b82 */ /* 0x00d0a20000000a00 */
[----:B------:R-:W3:Y:S01]  /*c0d0*/  LDCU.64 UR6, c[0x4][0x1a8] ;  /* 0x01003500ff0677ac */ /* 0x000ee20008000a00 */
[----:B------:R-:W-:Y:S01]  /*c0e0*/  IMAD.MOV.U32 R12, RZ, RZ, 0x1 ;  /* 0x00000001ff0c7424 */ /* 0x000fe200078e00ff */
[----:B------:R-:W4:Y:S01]  /*c0f0*/  LDCU.64 UR8, c[0x4][0x28] ;  /* 0x01000500ff0877ac */ /* 0x000f220008000a00 */
[----:B-1----:R-:W-:Y:S01]  /*c100*/  MOV R4, UR4 ;  /* 0x0000000400047c02 */ /* 0x002fe20008000f00 */
[----:B------:R-:W-:-:S02]  /*c110*/  IMAD.U32 R5, RZ, RZ, UR5 ;  /* 0x00000005ff057e24 */ /* 0x000fc4000f8e00ff */
[----:B---3--:R-:W-:Y:S02]  /*c120*/  IMAD.U32 R6, RZ, RZ, UR6 ;  /* 0x00000006ff067e24 */ /* 0x008fe4000f8e00ff */
[----:B------:R-:W-:Y:S01]  /*c130*/  IMAD.U32 R7, RZ, RZ, UR7 ;  /* 0x00000007ff077e24 */ /* 0x000fe2000f8e00ff */
[----:B----4-:R-:W-:Y:S01]  /*c140*/  MOV R10, UR8 ;  /* 0x00000008000a7c02 */ /* 0x010fe20008000f00 */
[----:B0-----:R-:W-:-:S07]  /*c150*/  IMAD.U32 R11, RZ, RZ, UR9 ;  /* 0x00000009ff0b7e24 */ /* 0x001fce000f8e00ff */
[----:B------:R-:W-:-:S07]  /*c160*/  LEPC R20, `(.L_x_34313) ;  /* 0x000000001014794e */ /* 0x000fce0000000000 */
[----:B--2---:R-:W-:Y:S05]  /*c170*/  CALL.ABS.NOINC R2 ;  /* 0x0000000002007343 */ /* 0x004fea0003c00000 */
.L_x_34313:
[----:B------:R-:W-:Y:S05]  /*c180*/  EXIT ;  /* 0x000000000000794d */ /* 0x000fea0003800000 */
.L_x_34312:
[----:B------:R-:W0:Y:S01]  /*c190*/  I2F.S8 R5, R5 ;  /* 0x0000000500057306 */ /* 0x000e220000001400 */
[----:B------:R-:W-:Y:S01]  /*c1a0*/  BSSY.RECONVERGENT B0, `(.L_x_34314) ;  /* 0x000000c000007945 */ /* 0x000fe20003800200 */
[----:B------:R-:W-:Y:S01]  /*c1b0*/  IMAD.MOV.U32 R0, RZ, RZ, 0x7f ;  /* 0x0000007fff007424 */ /* 0x000fe200078e00ff */
        /* <DEDUP_REMOVED lines=10> */
.L_x_34315:
[----:B------:R-:W-:Y:S05]  /*c260*/  BSYNC.RECONVERGENT B0 ;  /* 0x0000000000007941 */ /* 0x000fea0003800200 */
.L_x_34314:
[----:B------:R-:W-:-:S05]  /*c270*/  LOP3.LUT R3, R0, 0x80, R3, 0xf8, !PT ;  /* 0x0000008000037812 */ /* 0x000fca00078ef803 */
[----:B------:R-:W-:Y:S01]  /*c280*/  STG.E.U8 desc[UR36][R16.64], R3 ;  /* 0x0000000310007986 */ /* 0x000fe2000c101124 */
[----:B------:R-:W-:Y:S05]  /*c290*/  EXIT ;  /* 0x000000000000794d */ /* 0x000fea0003800000 */
.L_x_34311:
[----:B0-2---:R-:W3:Y:S01]  /*c2a0*/  I2F.S8 R3, R5 ;  /* 0x0000000500037306 */ /* 0x005ee20000001400 */
        /* <DEDUP_REMOVED lines=11> */
.L_x_34317:
[----:B------:R-:W-:Y:S01]  /*c360*/  IMAD.MOV.U32 R0, RZ, RZ, 0x7f ;  /* 0x0000007fff007424 */ /* 0x000fe200078e00ff */
[----:B------:R-:W-:-:S04]  /*c370*/  ISETP.GT.U32.AND P0, PT, R2, 0x7f800000, PT ;  /* 0x7f8000000200780c */ /* 0x000fc80003f04070 */
[----:B------:R-:W-:-:S09]  /*c380*/  SEL R0, R0, 0x7c, P0 ;  /* 0x0000007c00007807 */ /* 0x000fd20000000000 */
.L_x_34318:
[----:B------:R-:W-:Y:S05]  /*c390*/  BSYNC.RECONVERGENT B0 ;  /* 0x0000000000007941 */ /* 0x000fea0003800200 */
.L_x_34316:
[----:B------:R-:W-:-:S04]  /*c3a0*/  SHF.R.U32.HI R3, RZ, 0x18, R3 ;  /* 0x00000018ff037819 */ /* 0x000fc80000011603 */
[----:B------:R-:W-:-:S05]  /*c3b0*/  LOP3.LUT R3, R0, 0x80, R3, 0xf8, !PT ;  /* 0x0000008000037812 */ /* 0x000fca00078ef803 */
[----:B------:R-:W-:Y:S01]  /*c3c0*/  STG.E.U8 desc[UR36][R16.64], R3 ;  /* 0x0000000310007986 */ /* 0x000fe2000c101124 */
[----:B------:R-:W-:Y:S05]  /*c3d0*/  EXIT ;  /* 0x000000000000794d */ /* 0x000fea0003800000 */
.L_x_34310:
[----:B------:R-:W1:Y:S02]  /*c3e0*/  I2F.S8 R0, R5 ;  /* 0x0000000500007306 */ /* 0x000e640000001400 */
[----:B-1----:R-:W-:-:S05]  /*c3f0*/  F2FP.BF16.F32.PACK_AB R0, RZ, R0 ;  /* 0x00000000ff00723e */ /* 0x002fca00000010ff */
[----:B------:R-:W-:Y:S01]  /*c400*/  STG.E.U16 desc[UR36][R16.64], R0 ;  /* 0x0000000010007986 */ /* 0x000fe2000c101524 */
[----:B------:R-:W-:Y:S05]  /*c410*/  EXIT ;  /* 0x000000000000794d */ /* 0x000fea0003800000 */
.L_x_34319:
        /* <DEDUP_REMOVED lines=14> */
.L_x_36163:


//--------------------- .text._ZN2at6native27unrolled_elementwise_kernelIZZZNS0_23bitwise_not_kernel_cudaERNS_18TensorIteratorBaseEENKUlvE_clEvENKUlvE0_clEvEUlaE_St5arrayIPcLm2EELi4E23TrivialOffsetCalculatorILi1EjESB_NS0_6memory12LoadWithCastILi1EEENSC_13StoreWithCastILi1EEEEEviT_T0_T2_T3_T4_T5_ --------------------------
	.section	.text._ZN2at6native27unrolled_elementwise_kernelIZZZNS0_23bitwise_not_kernel_cudaERNS_18TensorIteratorBaseEENKUlvE_clEvENKUlvE0_clEvEUlaE_St5arrayIPcLm2EELi4E23TrivialOffsetCalculatorILi1EjESB_NS0_6memory12LoadWithCastILi1EEENSC_13StoreWithCastILi1EEEEEviT_T0_T2_T3_T4_T5_,"ax",@progbits
	.align	128
        .global         _ZN2at6native27unrolled_elementwise_kernelIZZZNS0_23bitwise_not_kernel_cudaERNS_18TensorIteratorBaseEENKUlvE_clEvENKUlvE0_clEvEUlaE_St5arrayIPcLm2EELi4E23TrivialOffsetCalculatorILi1EjESB_NS0_6memory12LoadWithCastILi1EEENSC_13StoreWithCastILi1EEEEEviT_T0_T2_T3_T4_T5_
        .type           _ZN2at6native27unrolled_elementwise_kernelIZZZNS0_23bitwise_not_kernel_cudaERNS_18TensorIteratorBaseEENKUlvE_clEvENKUlvE0_clEvEUlaE_St5arrayIPcLm2EELi4E23TrivialOffsetCalculatorILi1EjESB_NS0_6memory12LoadWithCastILi1EEENSC_13StoreWithCastILi1EEEEEviT_T0_T2_T3_T4_T5_,@function
        .size           _ZN2at6native27unrolled_elementwise_kernelIZZZNS0_23bitwise_not_kernel_cudaERNS_18TensorIteratorBaseEENKUlvE_clEvENKUlvE0_clEvEUlaE_St5arrayIPcLm2EELi4E23TrivialOffsetCalculatorILi1EjESB_NS0_6memory12LoadWithCastILi1EEENSC_13StoreWithCastILi1EEEEEviT_T0_T2_T3_T4_T5_,(.L_x_36164 - _ZN2at6native27unrolled_elementwise_kernelIZZZNS0_23bitwise_not_kernel_cudaERNS_18TensorIteratorBaseEENKUlvE_clEvENKUlvE0_clEvEUlaE_St5arrayIPcLm2EELi4E23TrivialOffsetCalculatorILi1EjESB_NS0_6memory12LoadWithCastILi1EEENSC_13StoreWithCastILi1EEEEEviT_T0_T2_T3_T4_T5_)
        .other          _ZN2at6native27unrolled_elementwise_kernelIZZZNS0_23bitwise_not_kernel_cudaERNS_18TensorIteratorBaseEENKUlvE_clEvENKUlvE0_clEvEUlaE_St5arrayIPcLm2EELi4E23TrivialOffsetCalculatorILi1EjESB_NS0_6memory12LoadWithCastILi1EEENSC_13StoreWithCastILi1EEEEEviT_T0_T2_T3_T4_T5_,@"STO_CUDA_ENTRY STV_DEFAULT"
_ZN2at6native27unrolled_elementwise_kernelIZZZNS0_23bitwise_not_kernel_cudaERNS_18TensorIteratorBaseEENKUlvE_clEvENKUlvE0_clEvEUlaE_St5arrayIPcLm2EELi4E23TrivialOffsetCalculatorILi1EjESB_NS0_6memory12LoadWithCastILi1EEENSC_13StoreWithCastILi1EEEEEviT_T0_T2_T3_T4_T5_:
.text._ZN2at6native27unrolled_elementwise_kernelIZZZNS0_23bitwise_not_kernel_cudaERNS_18TensorIteratorBaseEENKUlvE_clEvENKUlvE0_clEvEUlaE_St5arrayIPcLm2EELi4E23TrivialOffsetCalculatorILi1EjESB_NS0_6memory12LoadWithCastILi1EEENSC_13StoreWithCastILi1EEEEEviT_T0_T2_T3_T4_T5_:
        /* <DEDUP_REMOVED lines=29> */
.L_x_34325:
[----:B------:R3:W5:Y:S01]  /*01d0*/  LDG.E.U8 R25, desc[UR36][R4.64] ;  /* 0x0000002404197981 */ /* 0x000762000c1e1100 */
[----:B------:R-:W-:Y:S05]  /*01e0*/  BRA `(.L_x_34327) ;  /* 0x0000000c00507947 */ /* 0x000fea0003800000 */
.L_x_34324:
        /* <DEDUP_REMOVED lines=8> */
.L_x_34329:
[----:B------:R1:W5:Y:S01]  /*0270*/  LDG.E.U8 R25, desc[UR36][R4.64] ;  /* 0x0000002404197981 */ /* 0x000362000c1e1100 */
[----:B------:R-:W-:Y:S05]  /*0280*/  BRA `(.L_x_34327) ;  /* 0x0000000c00287947 */ /* 0x000fea0003800000 */
.L_x_34328:
[----:B------:R2:W5:Y:S01]  /*0290*/  LDG.E.U16 R25, desc[UR36][R4.64] ;  /* 0x0000002404197981 */ /* 0x000562000c1e1500 */
[----:B------:R-:W-:Y:S05]  /*02a0*/  BRA `(.L_x_34327) ;  /* 0x0000000c00207947 */ /* 0x000fea0003800000 */
.L_x_34323:
        /* <DEDUP_REMOVED lines=9> */
.L_x_34331:
[----:B------:R-:W2:Y:S02]  /*0340*/  LDG.E.U16 R0, desc[UR36][R4.64] ;  /* 0x0000002404007981 */ /* 0x000ea4000c1e1500 */
[----:B--2---:R-:W-:-:S06]  /*0350*/  HADD2.F32 R0, -RZ, R0.H0_H0 ;  /* 0x20000000ff007230 */ /* 0x004fcc0000004100 */
[----:B------:R-:W0:Y:S02]  /*0360*/  F2I.FTZ.TRUNC.NTZ R0, R0 ;  /* 0x0000000000007305 */ /* 0x000e24000021f100 */
[----:B0-----:R-:W-:Y:S01]  /*0370*/  PRMT R25, R0, 0x7610, R25 ;  /* 0x0000761000197816 */ /* 0x001fe20000000019 */
[----:B------:R-:W-:Y:S06]  /*0380*/  BRA `(.L_x_34327) ;  /* 0x0000000800e87947 */ /* 0x000fec0003800000 */
.L_x_34330:
        /* <DEDUP_REMOVED lines=9> */
.L_x_34333:
[----:B------:R-:W2:Y:S02]  /*0420*/  LDG.E.U16 R4, desc[UR36][R4.64] ;  /* 0x0000002404047981 */ /* 0x000ea4000c1e1500 */
[----:B--2---:R-:W-:-:S06]  /*0430*/  HADD2.F32 R0, -RZ, R4.H0_H0 ;  /* 0x20000004ff007230 */ /* 0x004fcc0000004100 */
[----:B------:R-:W0:Y:S02]  /*0440*/  F2I.FTZ.TRUNC.NTZ R0, R0 ;  /* 0x0000000000007305 */ /* 0x000e24000021f100 */
[----:B0-----:R-:W-:Y:S01]  /*0450*/  PRMT R25, R0, 0x7610, R25 ;  /* 0x0000761000197816 */ /* 0x001fe20000000019 */
[----:B------:R-:W-:Y:S06]  /*0460*/  BRA `(.L_x_34327) ;  /* 0x0000000800b07947 */ /* 0x000fec0003800000 */
.L_x_34332:
[----:B------:R-:W2:Y:S02]  /*0470*/  LDG.E.64 R4, desc[UR36][R4.64] ;  /* 0x0000002404047981 */ /* 0x000ea4000c1e1b00 */
[----:B--2---:R0:W1:Y:S02]  /*0480*/  F2I.F64.TRUNC R25, R4 ;  /* 0x0000000400197311 */ /* 0x004064000030d100 */
[----:B01----:R-:W-:Y:S05]  /*0490*/  BRA `(.L_x_34327) ;  /* 0x0000000800a47947 */ /* 0x003fea0003800000 */
.L_x_34322:
        /* <DEDUP_REMOVED lines=12> */
.L_x_34336:
[----:B------:R-:W2:Y:S02]  /*0560*/  LDG.E.64 R4, desc[UR36][R4.64] ;  /* 0x0000002404047981 */ /* 0x000ea4000c1e1b00 */
[----:B--2---:R0:W1:Y:S02]  /*0570*/  F2I.F64.TRUNC R25, R4 ;  /* 0x0000000400197311 */ /* 0x004064000030d100 */
[----:B01----:R-:W-:Y:S05]  /*0580*/  BRA `(.L_x_34327) ;  /* 0x0000000800687947 */ /* 0x003fea0003800000 */
.L_x_34335:
        /* <DEDUP_REMOVED lines=27> */
.L_x_34338:
        /* <DEDUP_REMOVED lines=15> */
.L_x_34337:
[----:B------:R-:W2:Y:S02]  /*0830*/  LDG.E.U16 R0, desc[UR36][R4.64] ;  /* 0x0000002404007981 */ /* 0x000ea4000c1e1500 */
[----:B--2---:R-:W-:-:S06]  /*0840*/  IMAD.U32 R0, R0, 0x10000, RZ ;  /* 0x0001000000007824 */ /* 0x004fcc00078e00ff */
[----:B------:R-:W0:Y:S02]  /*0850*/  F2I.FTZ.TRUNC.NTZ R0, R0 ;  /* 0x0000000000007305 */ /* 0x000e24000021f100 */
[----:B0-----:R-:W-:Y:S01]  /*0860*/  PRMT R25, R0, 0x7610, R25 ;  /* 0x0000761000197816 */ /* 0x001fe20000000019 */
[----:B------:R-:W-:Y:S06]  /*0870*/  BRA `(.L_x_34327) ;  /* 0x0000000400ac7947 */ /* 0x000fec0003800000 */
.L_x_34334:
        /* <DEDUP_REMOVED lines=10> */
.L_x_34341:
        /* <DEDUP_REMOVED lines=21> */
.L_x_34345:
[----:B------:R-:W-:Y:S05]  /*0a70*/  BSYNC.RECONVERGENT B1 ;  /* 0x0000000000017941 */ /* 0x000fea0003800200 */
.L_x_34344:
[----:B------:R-:W-:Y:S01]  /*0a80*/  IMAD.SHL.U32 R0, R0, 0x100000, RZ ;  /* 0x0010000000007824 */ /* 0x000fe200078e00ff */
[----:B------:R-:W-:-:S04]  /*0a90*/  LEA R3, R3, 0x3b800000, 0x17 ;  /* 0x3b80000003037811 */ /* 0x000fc800078eb8ff */
[----:B------:R-:W-:-:S07]  /*0aa0*/  LOP3.LUT R0, R3, R0, R7, 0xfe, !PT ;  /* 0x0000000003007212 */ /* 0x000fce00078efe07 */
.L_x_34343:
[----:B------:R-:W-:Y:S05]  /*0ab0*/  BSYNC.RECONVERGENT B0 ;  /* 0x0000000000007941 */ /* 0x000fea0003800200 */
.L_x_34342:
[----:B------:R-:W0:Y:S02]  /*0ac0*/  F2I.FTZ.TRUNC.NTZ R0, R0 ;  /* 0x0000000000007305 */ /* 0x000e24000021f100 */
[----:B0-----:R-:W-:Y:S01]  /*0ad0*/  PRMT R25, R0, 0x7610, R25 ;  /* 0x0000761000197816 */ /* 0x001fe20000000019 */
[----:B------:R-:W-:Y:S06]  /*0ae0*/  BRA `(.L_x_34327) ;  /* 0x0000000400107947 */ /* 0x000fec0003800000 */
.L_x_34340:
        /* <DEDUP_REMOVED lines=21> */
.L_x_34349:
[----:B------:R-:W-:Y:S05]  /*0c40*/  BSYNC.RECONVERGENT B1 ;  /* 0x0000000000017941 */ /* 0x000fea0003800200 */
.L_x_34348:
[----:B------:R-:W-:Y:S01]  /*0c50*/  IMAD.SHL.U32 R0, R0, 0x200000, RZ ;  /* 0x0020000000007824 */ /* 0x000fe200078e00ff */
[----:B------:R-:W-:-:S04]  /*0c60*/  LEA R3, R3, 0x37800000, 0x17 ;  /* 0x3780000003037811 */ /* 0x000fc800078eb8ff */
[----:B------:R-:W-:-:S07]  /*0c70*/  LOP3.LUT R0, R3, R0, R6, 0xfe, !PT ;  /* 0x0000000003007212 */ /* 0x000fce00078efe06 */
.L_x_34347:
[----:B------:R-:W-:Y:S05]  /*0c80*/  BSYNC.RECONVERGENT B0 ;  /* 0x0000000000007941 */ /* 0x000fea0003800200 */
.L_x_34346:
[----:B------:R-:W0:Y:S02]  /*0c90*/  F2I.FTZ.TRUNC.NTZ R0, R0 ;  /* 0x0000000000007305 */ /* 0x000e24000021f100 */
[----:B0-----:R-:W-:Y:S01]  /*0ca0*/  PRMT R25, R0, 0x7610, R25 ;  /* 0x0000761000197816 */ /* 0x001fe20000000019 */
[----:B------:R-:W-:Y:S06]  /*0cb0*/  BRA `(.L_x_34327) ;  /* 0x00000000009c7947 */ /* 0x000fec0003800000 */
.L_x_34339:
[----:B------:R-:W-:-:S09]  /*0cc0*/  UISETP.NE.AND UP0, UPT, UR4, 0x1c, UPT ;  /* 0x0000001c0400788c */ /* 0x000fd2000bf05270 */
[----:B------:R-:W-:Y:S05]  /*0cd0*/  BRA.U !UP0, `(.L_x_34350) ;  /* 0x0000000108907547 */ /* 0x000fea000b800000 */
[----:B------:R-:W-:-:S09]  /*0ce0*/  UISETP.NE.AND UP0, UPT, UR4, 0x1d, UPT ;  /* 0x0000001d0400788c */ /* 0x000fd2000bf05270 */
[----:B------:R-:W-:Y:S05]  /*0cf0*/  BRA.U !UP0, `(.L_x_34351) ;  /* 0x0000000108807547 */ /* 0x000fea000b800000 */
[----:B------:R-:W-:-:S09]  /*0d00*/  UISETP.NE.AND UP0, UPT, UR4, 0x2c, UPT ;  /* 0x0000002c0400788c */ /* 0x000fd2000bf05270 */
[----:B------:R-:W-:Y:S05]  /*0d10*/  BRA.U !UP0, `(.L_x_34352) ;  /* 0x0000000108487547 */ /* 0x000fea000b800000 */
.L_x_34326:
        /* <DEDUP_REMOVED lines=16> */
.L_x_34353:
[----:B------:R-:W-:Y:S01]  /*0e20*/  PRMT R25, RZ, 0x7610, R25 ;  /* 0x00007610ff197816 */ /* 0x000fe20000000019 */
[----:B------:R-:W-:Y:S06]  /*0e30*/  BRA `(.L_x_34327) ;  /* 0x00000000003c7947 */ /* 0x000fec0003800000 */
.L_x_34352:
        /* <DEDUP_REMOVED lines=8> */
.L_x_34355:
[----:B------:R-:W-:Y:S05]  /*0ec0*/  BSYNC.RECONVERGENT B0 ;  /* 0x0000000000007941 */ /* 0x000fea0003800200 */
.L_x_34354:
[----:B------:R-:W0:Y:S02]  /*0ed0*/  F2I.FTZ.TRUNC.NTZ R0, R0 ;  /* 0x0000000000007305 */ /* 0x000e24000021f100 */
[----:B0-----:R-:W-:Y:S01]  /*0ee0*/  PRMT R25, R0, 0x7610, R25 ;  /* 0x0000761000197816 */ /* 0x001fe20000000019 */
[----:B------:R-:W-:Y:S06]  /*0ef0*/  BRA `(.L_x_34327) ;  /* 0x00000000000c7947 */ /* 0x000fec0003800000 */
.L_x_34351:
[----:B------:R0:W5:Y:S01]  /*0f00*/  LDG.E.U8 R25, desc[UR36][R4.64] ;  /* 0x0000002404197981 */ /* 0x000162000c1e1100 */
[----:B------:R-:W-:Y:S05]  /*0f10*/  BRA `(.L_x_34327) ;  /* 0x0000000000047947 */ /* 0x000fea0003800000 */
.L_x_34350:
[----:B------:R0:W5:Y:S02]  /*0f20*/  LDG.E.U8 R25, desc[UR36][R4.64] ;  /* 0x0000002404197981 */ /* 0x000164000c1e1100 */
.L_x_34327:
[----:B------:R-:W-:Y:S01]  /*0f30*/  VIADD R19, R19, 0x80 ;  /* 0x0000008013137836 */ /* 0x000fe20000000000 */
[----:B-1---5:R-:W-:-:S07]  /*0f40*/  LOP3.LUT R24, RZ, R25, RZ, 0x33, !PT ;  /* 0x00000019ff187212 */ /* 0x022fce00078e33ff */
.L_x_34321:
[----:B------:R-:W-:Y:S05]  /*0f50*/  BSYNC.RECONVERGENT B6 ;  /* 0x0000000000067941 */ /* 0x000fea0003800200 */
.L_x_34320:
        /* <DEDUP_REMOVED lines=23> */
.L_x_34361:
[----:B------:R0:W5:Y:S01]  /*10d0*/  LDG.E.U8 R0, desc[UR36][R4.64] ;  /* 0x0000002404007981 */ /* 0x000162000c1e1100 */
[----:B------:R-:W-:Y:S05]  /*10e0*/  BRA `(.L_x_34363) ;  /* 0x0000000c00507947 */ /* 0x000fea0003800000 */
.L_x_34360:
        /* <DEDUP_REMOVED lines=8> */
.L_x_34365:
[----:B------:R0:W5:Y:S01]  /*1170*/  LDG.E.U8 R0, desc[UR36][R4.64] ;  /* 0x0000002404007981 */ /* 0x000162000c1e1100 */
[----:B------:R-:W-:Y:S05]  /*1180*/  BRA `(.L_x_34363) ;  /* 0x0000000c00287947 */ /* 0x000fea0003800000 */
.L_x_34364:
[----:B------:R0:W5:Y:S01]  /*1190*/  LDG.E.U16 R0, desc[UR36][R4.64] ;  /* 0x0000002404007981 */ /* 0x000162000c1e1500 */
[----:B------:R-:W-:Y:S05]  /*11a0*/  BRA `(.L_x_34363) ;  /* 0x0000000c00207947 */ /* 0x000fea0003800000 */
.L_x_34359:
        /* <DEDUP_REMOVED lines=9> */
.L_x_34367:
[----:B------:R-:W2:Y:S02]  /*1240*/  LDG.E.U16 R3, desc[UR36][R4.64] ;  /* 0x0000002404037981 */ /* 0x000ea4000c1e1500 */
[----:B--2---:R-:W-:-:S06]  /*1250*/  HADD2.F32 R3, -RZ, R3.H0_H0 ;  /* 0x20000003ff037230 */ /* 0x004fcc0000004100 */
[----:B------:R-:W0:Y:S02]  /*1260*/  F2I.FTZ.TRUNC.NTZ R3, R3 ;  /* 0x0000000300037305 */ /* 0x000e24000021f100 */
[----:B0-----:R-:W-:Y:S01]  /*1270*/  PRMT R0, R3, 0x7610, R0 ;  /* 0x0000761003007816 */ /* 0x001fe20000000000 */
[----:B------:R-:W-:Y:S06]  /*1280*/  BRA `(.L_x_34363) ;  /* 0x0000000800e87947 */ /* 0x000fec0003800000 */
.L_x_34366:
        /* <DEDUP_REMOVED lines=9> */
.L_x_34369:
[----:B------:R-:W2:Y:S02]  /*1320*/  LDG.E.U16 R4, desc[UR36][R4.64] ;  /* 0x0000002404047981 */ /* 0x000ea4000c1e1500 */
[----:B--2---:R-:W-:-:S06]  /*1330*/  HADD2.F32 R3, -RZ, R4.H0_H0 ;  /* 0x20000004ff037230 */ /* 0x004fcc0000004100 */
[----:B------:R-:W0:Y:S02]  /*1340*/  F2I.FTZ.TRUNC.NTZ R3, R3 ;  /* 0x0000000300037305 */ /* 0x000e24000021f100 */
[----:B0-----:R-:W-:Y:S01]  /*1350*/  PRMT R0, R3, 0x7610, R0 ;  /* 0x0000761003007816 */ /* 0x001fe20000000000 */
[----:B------:R-:W-:Y:S06]  /*1360*/  BRA `(.L_x_34363) ;  /* 0x0000000800b07947 */ /* 0x000fec0003800000 */
.L_x_34368:
[----:B------:R-:W2:Y:S02]  /*1370*/  LDG.E.64 R4, desc[UR36][R4.64] ;  /* 0x0000002404047981 */ /* 0x000ea4000c1e1b00 */
[----:B--2---:R0:W1:Y:S02]  /*1380*/  F2I.F64.TRUNC R0, R4 ;  /* 0x0000000400007311 */ /* 0x004064000030d100 */
[----:B01----:R-:W-:Y:S05]  /*1390*/  BRA `(.L_x_34363) ;  /* 0x0000000800a47947 */ /* 0x003fea0003800000 */
.L_x_34358:
        /* <DEDUP_REMOVED lines=12> */
.L_x_34372:
[----:B------:R-:W2:Y:S02]  /*1460*/  LDG.E.64 R4, desc[UR36][R4.64] ;  /* 0x0000002404047981 */ /* 0x000ea4000c1e1b00 */
[----:B--2---:R0:W1:Y:S02]  /*1470*/  F2I.F64.TRUNC R0, R4 ;  /* 0x0000000400007311 */ /* 0x004064000030d100 */
[----:B01----:R-:W-:Y:S05]  /*1480*/  BRA `(.L_x_34363) ;  /* 0x0000000800687947 */ /* 0x003fea0003800000 */
.L_x_34371:
        /* <DEDUP_REMOVED lines=27> */
.L_x_34374:
        /* <DEDUP_REMOVED lines=15> */
.L_x_34373:
[----:B------:R-:W2:Y:S02]  /*1730*/  LDG.E.U16 R3, desc[UR36][R4.64] ;  /* 0x0000002404037981 */ /* 0x000ea4000c1e1500 */
[----:B--2---:R-:W-:-:S06]  /*1740*/  IMAD.U32 R3, R3, 0x10000, RZ ;  /* 0x0001000003037824 */ /* 0x004fcc00078e00ff */
[----:B------:R-:W0:Y:S02]  /*1750*/  F2I.FTZ.TRUNC.NTZ R3, R3 ;  /* 0x0000000300037305 */ /* 0x000e24000021f100 */
[----:B0-----:R-:W-:Y:S01]  /*1760*/  PRMT R0, R3, 0x7610, R0 ;  /* 0x0000761003007816 */ /* 0x001fe20000000000 */
[----:B------:R-:W-:Y:S06]  /*1770*/  BRA `(.L_x_34363) ;  /* 0x0000000400ac7947 */ /* 0x000fec0003800000 */
.L_x_34370:
        /* <DEDUP_REMOVED lines=10> */
.L_x_34377:
        /* <DEDUP_REMOVED lines=21> */
.L_x_34381:
[----:B------:R-:W-:Y:S05]  /*1970*/  BSYNC.RECONVERGENT B1 ;  /* 0x0000000000017941 */ /* 0x000fea0003800200 */
.L_x_34380:
[----:B------:R-:W-:Y:S01]  /*1980*/  IMAD.SHL.U32 R0, R0, 0x100000, RZ ;  /* 0x0010000000007824 */ /* 0x000fe200078e00ff */
[----:B------:R-:W-:-:S04]  /*1990*/  LEA R3, R3, 0x3b800000, 0x17 ;  /* 0x3b80000003037811 */ /* 0x000fc800078eb8ff */
[----:B------:R-:W-:-:S07]  /*19a0*/  LOP3.LUT R3, R3, R0, R7, 0xfe, !PT ;  /* 0x0000000003037212 */ /* 0x000fce00078efe07 */
.L_x_34379:
[----:B------:R-:W-:Y:S05]  /*19b0*/  BSYNC.RECONVERGENT B0 ;  /* 0x0000000000007941 */ /* 0x000fea0003800200 */
.L_x_34378:
[----:B------:R-:W0:Y:S02]  /*19c0*/  F2I.FTZ.TRUNC.NTZ R3, R3 ;  /* 0x0000000300037305 */ /* 0x000e24000021f100 */
[----:B0-----:R-:W-:Y:S01]  /*19d0*/  PRMT R0, R3, 0x7610, R0 ;  /* 0x0000761003007816 */ /* 0x001fe20000000000 */
[----:B------:R-:W-:Y:S06]  /*19e0*/  BRA `(.L_x_34363) ;  /* 0x0000000400107947 */ /* 0x000fec0003800000 */
.L_x_34376:
        /* <DEDUP_REMOVED lines=21> */
.L_x_34385:
[----:B------:R-:W-:Y:S05]  /*1b40*/  BSYNC.RECONVERGENT B1 ;  /* 0x0000000000017941 */ /* 0x000fea0003800200 */
.L_x_34384:
[----:B------:R-:W-:Y:S01]  /*1b50*/  IMAD.SHL.U32 R0, R0, 0x200000, RZ ;  /* 0x0020000000007824 */ /* 0x000fe200078e00ff */
[----:B------:R-:W-:-:S04]  /*1b60*/  LEA R3, R3, 0x37800000, 0x17 ;  /* 0x3780000003037811 */ /* 0x000fc800078eb8ff */
[----:B------:R-:W-:-:S07]  /*1b70*/  LOP3.LUT R3, R3, R0, R7, 0xfe, !PT ;  /* 0x0000000003037212 */ /* 0x000fce00078efe07 */
.L_x_34383:
[----:B------:R-:W-:Y:S05]  /*1b80*/  BSYNC.RECONVERGENT B0 ;  /* 0x0000000000007941 */ /* 0x000fea0003800200 */
.L_x_34382:
[----:B------:R-:W0:Y:S02]  /*1b90*/  F2I.FTZ.TRUNC.NTZ R3, R3 ;  /* 0x0000000300037305 */ /* 0x000e24000021f100 */
[----:B0-----:R-:W-:Y:S01]  /*1ba0*/  PRMT R0, R3, 0x7610, R0 ;  /* 0x0000761003007816 */ /* 0x001fe20000000000 */
[----:B------:R-:W-:Y:S06]  /*1bb0*/  BRA `(.L_x_34363) ;  /* 0x00000000009c7947 */ /* 0x000fec0003800000 */
.L_x_34375:
        /* <DEDUP_REMOVED lines=14> */
.L_x_34389:
[----:B------:R-:W-:Y:S05]  /*1ca0*/  BSYNC.RECONVERGENT B0 ;  /* 0x0000000000007941 */ /* 0x000fea0003800200 */
.L_x_34388:
[----:B------:R-:W0:Y:S02]  /*1cb0*/  F2I.FTZ.TRUNC.NTZ R3, R3 ;  /* 0x0000000300037305 */ /* 0x000e24000021f100 */
[----:B0-----:R-:W-:Y:S01]  /*1cc0*/  PRMT R0, R3, 0x7610, R0 ;  /* 0x0000761003007816 */ /* 0x001fe20000000000 */
[----:B------:R-:W-:Y:S06]  /*1cd0*/  BRA `(.L_x_34363) ;  /* 0x0000000000547947 */ /* 0x000fec0003800000 */
.L_x_34362:
        /* <DEDUP_REMOVED lines=16> */
.L_x_34390:
[----:B------:R-:W-:Y:S01]  /*1de0*/  PRMT R0, RZ, 0x7610, R0 ;  /* 0x00007610ff007816 */ /* 0x000fe20000000000 */
[----:B------:R-:W-:Y:S06]  /*1df0*/  BRA `(.L_x_34363) ;  /* 0x00000000000c7947 */ /* 0x000fec0003800000 */
.L_x_34387:
[----:B------:R1:W5:Y:S01]  /*1e00*/  LDG.E.U8 R0, desc[UR36][R4.64] ;  /* 0x0000002404007981 */ /* 0x000362000c1e1100 */
[----:B------:R-:W-:Y:S05]  /*1e10*/  BRA `(.L_x_34363) ;  /* 0x0000000000047947 */ /* 0x000fea0003800000 */
.L_x_34386:
[----:B------:R0:W5:Y:S02]  /*1e20*/  LDG.E.U8 R0, desc[UR36][R4.64] ;  /* 0x0000002404007981 */ /* 0x000164000c1e1100 */
.L_x_34363:
[----:B-1--45:R-:W-:Y:S01]  /*1e30*/  LOP3.LUT R0, RZ, R0, RZ, 0x33, !PT ;  /* 0x00000000ff007212 */ /* 0x032fe200078e33ff */
[----:B------:R-:W-:-:S03]  /*1e40*/  VIADD R19, R19, 0x80 ;  /* 0x0000008013137836 */ /* 0x000fc60000000000 */
[----:B------:R-:W-:-:S07]  /*1e50*/  PRMT R23, R0, 0x7610, R23 ;  /* 0x0000761000177816 */ /* 0x000fce0000000017 */
.L_x_34357:
[----:B------:R-:W-:Y:S05]  /*1e60*/  BSYNC.RECONVERGENT B6 ;  /* 0x0000000000067941 */ /* 0x000fea0003800200 */
.L_x_34356:
        /* <DEDUP_REMOVED lines=23> */
.L_x_34396:
[----:B------:R0:W5:Y:S01]  /*1fe0*/  LDG.E.U8 R0, desc[UR36][R4.64] ;  /* 0x0000002404007981 */ /* 0x000162000c1e1100 */
[----:B------:R-:W-:Y:S05]  /*1ff0*/  BRA `(.L_x_34398) ;  /* 0x0000000c00507947 */ /* 0x000fea0003800000 */
.L_x_34395:
        /* <DEDUP_REMOVED lines=8> */
.L_x_34400:
[----:B------:R0:W5:Y:S01]  /*2080*/  LDG.E.U8 R0, desc[UR36][R4.64] ;  /* 0x0000002404007981 */ /* 0x000162000c1e1100 */
[----:B------:R-:W-:Y:S05]  /*2090*/  BRA `(.L_x_34398) ;  /* 0x0000000c00287947 */ /* 0x000fea0003800000 */
.L_x_34399:
[----:B------:R0:W5:Y:S01]  /*20a0*/  LDG.E.U16 R0, desc[UR36][R4.64] ;  /* 0x0000002404007981 */ /* 0x000162000c1e1500 */
[----:B------:R-:W-:Y:S05]  /*20b0*/  BRA `(.L_x_34398) ;  /* 0x0000000c00207947 */ /* 0x000fea0003800000 */
.L_x_34394:
        /* <DEDUP_REMOVED lines=9> */
.L_x_34402:
[----:B------:R-:W2:Y:S02]  /*2150*/  LDG.E.U16 R3, desc[UR36][R4.64] ;  /* 0x0000002404037981 */ /* 0x000ea4000c1e1500 */
[----:B--2---:R-:W-:-:S06]  /*2160*/  HADD2.F32 R3, -RZ, R3.H0_H0 ;  /* 0x20000003ff037230 */ /* 0x004fcc0000004100 */
[----:B------:R-:W0:Y:S02]  /*2170*/  F2I.FTZ.TRUNC.NTZ R3, R3 ;  /* 0x0000000300037305 */ /* 0x000e24000021f100 */
[----:B0-----:R-:W-:Y:S01]  /*2180*/  PRMT R0, R3, 0x7610, R0 ;  /* 0x0000761003007816 */ /* 0x001fe20000000000 */
[----:B------:R-:W-:Y:S06]  /*2190*/  BRA `(.L_x_34398) ;  /* 0x0000000800e87947 */ /* 0x000fec0003800000 */
.L_x_34401:
        /* <DEDUP_REMOVED lines=9> */
.L_x_34404:
[----:B------:R-:W2:Y:S02]  /*2230*/  LDG.E.U16 R4, desc[UR36][R4.64] ;  /* 0x0000002404047981 */ /* 0x000ea4000c1e1500 */
[----:B--2---:R-:W-:-:S06]  /*2240*/  HADD2.F32 R3, -RZ, R4.H0_H0 ;  /* 0x20000004ff037230 */ /* 0x004fcc0000004100 */
[----:B------:R-:W0:Y:S02]  /*2250*/  F2I.FTZ.TRUNC.NTZ R3, R3 ;  /* 0x0000000300037305 */ /* 0x000e24000021f100 */
[----:B0-----:R-:W-:Y:S01]  /*2260*/  PRMT R0, R3, 0x7610, R0 ;  /* 0x0000761003007816 */ /* 0x001fe20000000000 */
[----:B------:R-:W-:Y:S06]  /*2270*/  BRA `(.L_x_34398) ;  /* 0x0000000800b07947 */ /* 0x000fec0003800000 */
.L_x_34403:
[----:B------:R-:W2:Y:S02]  /*2280*/  LDG.E.64 R4, desc[UR36][R4.64] ;  /* 0x0000002404047981 */ /* 0x000ea4000c1e1b00 */
[----:B--2---:R0:W1:Y:S02]  /*2290*/  F2I.F64.TRUNC R0, R4 ;  /* 0x0000000400007311 */ /* 0x004064000030d100 */
[----:B01----:R-:W-:Y:S05]  /*22a0*/  BRA `(.L_x_34398) ;  /* 0x0000000800a47947 */ /* 0x003fea0003800000 */
.L_x_34393:
        /* <DEDUP_REMOVED lines=12> */
.L_x_34407:
[----:B------:R-:W2:Y:S02]  /*2370*/  LDG.E.64 R4, desc[UR36][R4.64] ;  /* 0x0000002404047981 */ /* 0x000ea4000c1e1b00 */
[----:B--2---:R3:W4:Y:S02]  /*2380*/  F2I.F64.TRUNC R0, R4 ;  /* 0x0000000400007311 */ /* 0x004724000030d100 */
[----:B---34-:R-:W-:Y:S05]  /*2390*/  BRA `(.L_x_34398) ;  /* 0x0000000800687947 */ /* 0x018fea0003800000 */
.L_x_34406:
        /* <DEDUP_REMOVED lines=27> */
.L_x_34409:
        /* <DEDUP_REMOVED lines=15> */
.L_x_34408:
[----:B------:R-:W2:Y:S02]  /*2640*/  LDG.E.U16 R3, desc[UR36][R4.64] ;  /* 0x0000002404037981 */ /* 0x000ea4000c1e1500 */
[----:B--2---:R-:W-:-:S06]  /*2650*/  IMAD.U32 R3, R3, 0x10000, RZ ;  /* 0x0001000003037824 */ /* 0x004fcc00078e00ff */
[----:B------:R-:W0:Y:S02]  /*2660*/  F2I.FTZ.TRUNC.NTZ R3, R3 ;  /* 0x0000000300037305 */ /* 0x000e24000021f100 */
[----:B0-----:R-:W-:Y:S01]  /*2670*/  PRMT R0, R3, 0x7610, R0 ;  /* 0x0000761003007816 */ /* 0x001fe20000000000 */
[----:B------:R-:W-:Y:S06]  /*2680*/  BRA `(.L_x_34398) ;  /* 0x0000000400ac7947 */ /* 0x000fec0003800000 */
.L_x_34405:
        /* <DEDUP_REMOVED lines=10> */
.L_x_34412:
        /* <DEDUP_REMOVED lines=21> */
.L_x_34416:
[----:B------:R-:W-:Y:S05]  /*2880*/  BSYNC.RECONVERGENT B1 ;  /* 0x0000000000017941 */ /* 0x000fea0003800200 */
.L_x_34415:
[----:B------:R-:W-:Y:S01]  /*2890*/  IMAD.SHL.U32 R0, R0, 0x100000, RZ ;  /* 0x0010000000007824 */ /* 0x000fe200078e00ff */
[----:B------:R-:W-:-:S04]  /*28a0*/  LEA R3, R3, 0x3b800000, 0x17 ;  /* 0x3b80000003037811 */ /* 0x000fc800078eb8ff */
[----:B------:R-:W-:-:S07]  /*28b0*/  LOP3.LUT R3, R3, R0, R7, 0xfe, !PT ;  /* 0x0000000003037212 */ /* 0x000fce00078efe07 */
.L_x_34414:
[----:B------:R-:W-:Y:S05]  /*28c0*/  BSYNC.RECONVERGENT B0 ;  /* 0x0000000000007941 */ /* 0x000fea0003800200 */
.L_x_34413:
[----:B------:R-:W0:Y:S02]  /*28d0*/  F2I.FTZ.TRUNC.NTZ R3, R3 ;  /* 0x0000000300037305 */ /* 0x000e24000021f100 */
[----:B0-----:R-:W-:Y:S01]  /*28e0*/  PRMT R0, R3, 0x7610, R0 ;  /* 0x0000761003007816 */ /* 0x001fe20000000000 */
[----:B------:R-:W-:Y:S06]  /*28f0*/  BRA `(.L_x_34398) ;  /* 0x0000000400107947 */ /* 0x000fec0003800000 */
.L_x_34411:
        /* <DEDUP_REMOVED lines=21> */
.L_x_34420:
[----:B------:R-:W-:Y:S05]  /*2a50*/  BSYNC.RECONVERGENT B1 ;  /* 0x0000000000017941 */ /* 0x000fea0003800200 */
.L_x_34419:
[----:B------:R-:W-:Y:S01]  /*2a60*/  IMAD.SHL.U32 R0, R0, 0x200000, RZ ;  /* 0x0020000000007824 */ /* 0x000fe200078e00ff */
[----:B------:R-:W-:-:S04]  /*2a70*/  LEA R3, R3, 0x37800000, 0x17 ;  /* 0x3780000003037811 */ /* 0x000fc800078eb8ff */
[----:B------:R-:W-:-:S07]  /*2a80*/  LOP3.LUT R3, R3, R0, R7, 0xfe, !PT ;  /* 0x0000000003037212 */ /* 0x000fce00078efe07 */
.L_x_34418:
[----:B------:R-:W-:Y:S05]  /*2a90*/  BSYNC.RECONVERGENT B0 ;  /* 0x0000000000007941 */ /* 0x000fea0003800200 */
.L_x_34417:
[----:B------:R-:W0:Y:S02]  /*2aa0*/  F2I.FTZ.TRUNC.NTZ R3, R3 ;  /* 0x0000000300037305 */ /* 0x000e24000021f100 */
[----:B0-----:R-:W-:Y:S01]  /*2ab0*/  PRMT R0, R3, 0x7610, R0 ;  /* 0x0000761003007816 */ /* 0x001fe20000000000 */
[----:B------:R-:W-:Y:S06]  /*2ac0*/  BRA `(.L_x_34398) ;  /* 0x00000000009c7947 */ /* 0x000fec0003800000 */
.L_x_34410:
        /* <DEDUP_REMOVED lines=14> */
.L_x_34424:
[----:B------:R-:W-:Y:S05]  /*2bb0*/  BSYNC.RECONVERGENT B0 ;  /* 0x0000000000007941 */ /* 0x000fea0003800200 */
.L_x_34423:
[----:B------:R-:W0:Y:S02]  /*2bc0*/  F2I.FTZ.TRUNC.NTZ R3, R3 ;  /* 0x0000000300037305 */ /* 0x000e24000021f100 */
[----:B0-----:R-:W-:Y:S01]  /*2bd0*/  PRMT R0, R3, 0x7610, R0 ;  /* 0x0000761003007816 */ /* 0x001fe20000000000 */
[----:B------:R-:W-:Y:S06]  /*2be0*/  BRA `(.L_x_34398) ;  /* 0x0000000000547947 */ /* 0x000fec0003800000 */
.L_x_34397:
        /* <DEDUP_REMOVED lines=16> */
.L_x_34425:
[----:B------:R-:W-:Y:S01]  /*2cf0*/  PRMT R0, RZ, 0x7610, R0 ;  /* 0x00007610ff007816 */ /* 0x000fe20000000000 */
[----:B------:R-:W-:Y:S06]  /*2d00*/  BRA `(.L_x_34398) ;  /* 0x00000000000c7947 */ /* 0x000fec0003800000 */
.L_x_34422:
[----:B------:R2:W5:Y:S01]  /*2d10*/  LDG.E.U8 R0, desc[UR36][R4.64] ;  /* 0x0000002404007981 */ /* 0x000562000c1e1100 */
[----:B------:R-:W-:Y:S05]  /*2d20*/  BRA `(.L_x_34398) ;  /* 0x0000000000047947 */ /* 0x000fea0003800000 */
.L_x_34421:
[----:B------:R1:W5:Y:S02]  /*2d30*/  LDG.E.U8 R0, desc[UR36][R4.64] ;  /* 0x0000002404007981 */ /* 0x000364000c1e1100 */
.L_x_34398:
[----:B-1--45:R-:W-:Y:S01]  /*2d40*/  LOP3.LUT R0, RZ, R0, RZ, 0x33, !PT ;  /* 0x00000000ff007212 */ /* 0x032fe200078e33ff */
[----:B------:R-:W-:-:S03]  /*2d50*/  VIADD R19, R19, 0x80 ;  /* 0x0000008013137836 */ /* 0x000fc60000000000 */
[----:B------:R-:W-:-:S07]  /*2d60*/  PRMT R16, R0, 0x7610, R16 ;  /* 0x0000761000107816 */ /* 0x000fce0000000010 */
.L_x_34392:
[----:B------:R-:W-:Y:S05]  /*2d70*/  BSYNC.RECONVERGENT B6 ;  /* 0x0000000000067941 */ /* 0x000fea0003800200 */
.L_x_34391:
        /* <DEDUP_REMOVED lines=23> */
.L_x_34431:
[----:B------:R0:W5:Y:S01]  /*2ef0*/  LDG.E.U8 R0, desc[UR36][R4.64] ;  /* 0x0000002404007981 */ /* 0x000162000c1e1100 */
[----:B------:R-:W-:Y:S05]  /*2f00*/  BRA `(.L_x_34433) ;  /* 0x0000000c00507947 */ /* 0x000fea0003800000 */
.L_x_34430:
        /* <DEDUP_REMOVED lines=8> */
.L_x_34435:
[----:B------:R0:W5:Y:S01]  /*2f90*/  LDG.E.U8 R0, desc[UR36][R4.64] ;  /* 0x0000002404007981 */ /* 0x000162000c1e1100 */
[----:B------:R-:W-:Y:S05]  /*2fa0*/  BRA `(.L_x_34433) ;  /* 0x0000000c00287947 */ /* 0x000fea0003800000 */
.L_x_34434:
[----:B------:R0:W5:Y:S01]  /*2fb0*/  LDG.E.U16 R0, desc[UR36][R4.64] ;  /* 0x0000002404007981 */ /* 0x000162000c1e1500 */
[----:B------:R-:W-:Y:S05]  /*2fc0*/  BRA `(.L_x_34433) ;  /* 0x0000000c00207947 */ /* 0x000fea0003800000 */
.L_x_34429:
        /* <DEDUP_REMOVED lines=9> */
.L_x_34437:
[----:B------:R-:W2:Y:S02]  /*3060*/  LDG.E.U16 R3, desc[UR36][R4.64] ;  /* 0x0000002404037981 */ /* 0x000ea4000c1e1500 */
[----:B--2---:R-:W-:-:S06]  /*3070*/  HADD2.F32 R3, -RZ, R3.H0_H0 ;  /* 0x20000003ff037230 */ /* 0x004fcc0000004100 */
[----:B------:R-:W0:Y:S02]  /*3080*/  F2I.FTZ.TRUNC.NTZ R3, R3 ;  /* 0x0000000300037305 */ /* 0x000e24000021f100 */
[----:B0-----:R-:W-:Y:S01]  /*3090*/  PRMT R0, R3, 0x7610, R0 ;  /* 0x0000761003007816 */ /* 0x001fe20000000000 */
[----:B------:R-:W-:Y:S06]  /*30a0*/  BRA `(.L_x_34433) ;  /* 0x0000000800e87947 */ /* 0x000fec0003800000 */
.L_x_34436:
        /* <DEDUP_REMOVED lines=9> */
.L_x_34439:
[----:B------:R-:W2:Y:S02]  /*3140*/  LDG.E.U16 R4, desc[UR36][R4.64] ;  /* 0x0000002404047981 */ /* 0x000ea4000c1e1500 */
[----:B--2---:R-:W-:-:S06]  /*3150*/  HADD2.F32 R3, -RZ, R4.H0_H0 ;  /* 0x20000004ff037230 */ /* 0x004fcc0000004100 */
[----:B------:R-:W0:Y:S02]  /*3160*/  F2I.FTZ.TRUNC.NTZ R3, R3 ;  /* 0x0000000300037305 */ /* 0x000e24000021f100 */
[----:B0-----:R-:W-:Y:S01]  /*3170*/  PRMT R0, R3, 0x7610, R0 ;  /* 0x0000761003007816 */ /* 0x001fe20000000000 */
[----:B------:R-:W-:Y:S06]  /*3180*/  BRA `(.L_x_34433) ;  /* 0x0000000800b07947 */ /* 0x000fec0003800000 */
.L_x_34438:
[----:B------:R-:W2:Y:S02]  /*3190*/  LDG.E.64 R4, desc[UR36][R4.64] ;  /* 0x0000002404047981 */ /* 0x000ea4000c1e1b00 */
[----:B--2---:R0:W1:Y:S02]  /*31a0*/  F2I.F64.TRUNC R0, R4 ;  /* 0x0000000400007311 */ /* 0x004064000030d100 */
[----:B01----:R-:W-:Y:S05]  /*31b0*/  BRA `(.L_x_34433) ;  /* 0x0000000800a47947 */ /* 0x003fea0003800000 */
.L_x_34428:
        /* <DEDUP_REMOVED lines=12> */
.L_x_34442:
[----:B------:R-:W2:Y:S02]  /*3280*/  LDG.E.64 R4, desc[UR36][R4.64] ;  /* 0x0000002404047981 */ /* 0x000ea4000c1e1b00 */
[----:B--2---:R3:W4:Y:S02]  /*3290*/  F2I.F64.TRUNC R0, R4 ;  /* 0x0000000400007311 */ /* 0x004724000030d100 */
[----:B---34-:R-:W-:Y:S05]  /*32a0*/  BRA `(.L_x_34433) ;  /* 0x0000000800687947 */ /* 0x018fea0003800000 */
.L_x_34441:
        /* <DEDUP_REMOVED lines=27> */
.L_x_34444:
        /* <DEDUP_REMOVED lines=15> */
.L_x_34443:
[----:B------:R-:W2:Y:S02]  /*3550*/  LDG.E.U16 R3, desc[UR36][R4.64] ;  /* 0x0000002404037981 */ /* 0x000ea4000c1e1500 */
[----:B--2---:R-:W-:-:S06]  /*3560*/  IMAD.U32 R3, R3, 0x10000, RZ ;  /* 0x0001000003037824 */ /* 0x004fcc00078e00ff */
[----:B------:R-:W0:Y:S02]  /*3570*/  F2I.FTZ.TRUNC.NTZ R3, R3 ;  /* 0x0000000300037305 */ /* 0x000e24000021f100 */
[----:B0-----:R-:W-:Y:S01]  /*3580*/  PRMT R0, R3, 0x7610, R0 ;  /* 0x0000761003007816 */ /* 0x001fe20000000000 */
[----:B------:R-:W-:Y:S06]  /*3590*/  BRA `(.L_x_34433) ;  /* 0x0000000400ac7947 */ /* 0x000fec0003800000 */
.L_x_34440:
        /* <DEDUP_REMOVED lines=10> */
.L_x_34447:
        /* <DEDUP_REMOVED lines=21> */
.L_x_34451:
[----:B------:R-:W-:Y:S05]  /*3790*/  BSYNC.RECONVERGENT B1 ;  /* 0x0000000000017941 */ /* 0x000fea0003800200 */
.L_x_34450:
[----:B------:R-:W-:Y:S01]  /*37a0*/  IMAD.SHL.U32 R0, R0, 0x100000, RZ ;  /* 0x0010000000007824 */ /* 0x000fe200078e00ff */
[----:B------:R-:W-:-:S04]  /*37b0*/  LEA R3, R3, 0x3b800000, 0x17 ;  /* 0x3b80000003037811 */ /* 0x000fc800078eb8ff */
[----:B------:R-:W-:-:S07]  /*37c0*/  LOP3.LUT R3, R3, R0, R7, 0xfe, !PT ;  /* 0x0000000003037212 */ /* 0x000fce00078efe07 */
.L_x_34449:
[----:B------:R-:W-:Y:S05]  /*37d0*/  BSYNC.RECONVERGENT B0 ;  /* 0x0000000000007941 */ /* 0x000fea0003800200 */
.L_x_34448:
[----:B------:R-:W0:Y:S02]  /*37e0*/  F2I.FTZ.TRUNC.NTZ R3, R3 ;  /* 0x0000000300037305 */ /* 0x000e24000021f100 */
[----:B0-----:R-:W-:Y:S01]  /*37f0*/  PRMT R0, R3, 0x7610, R0 ;  /* 0x0000761003007816 */ /* 0x001fe20000000000 */
[----:B------:R-:W-:Y:S06]  /*3800*/  BRA `(.L_x_34433) ;  /* 0x0000000400107947 */ /* 0x000fec0003800000 */
.L_x_34446:
        /* <DEDUP_REMOVED lines=21> */
.L_x_34455:
[----:B------:R-:W-:Y:S05]  /*3960*/  BSYNC.RECONVERGENT B1 ;  /* 0x0000000000017941 */ /* 0x000fea0003800200 */
.L_x_34454:
[----:B------:R-:W-:Y:S01]  /*3970*/  IMAD.SHL.U32 R0, R0, 0x200000, RZ ;  /* 0x0020000000007824 */ /* 0x000fe200078e00ff */
[----:B------:R-:W-:-:S04]  /*3980*/  LEA R3, R3, 0x37800000, 0x17 ;  /* 0x3780000003037811 */ /* 0x000fc800078eb8ff */
[----:B------:R-:W-:-:S07]  /*3990*/  LOP3.LUT R3, R3, R0, R7, 0xfe, !PT ;  /* 0x0000000003037212 */ /* 0x000fce00078efe07 */
.L_x_34453:
[----:B------:R-:W-:Y:S05]  /*39a0*/  BSYNC.RECONVERGENT B0 ;  /* 0x0000000000007941 */ /* 0x000fea0003800200 */
.L_x_34452:
[----:B------:R-:W0:Y:S02]  /*39b0*/  F2I.FTZ.TRUNC.NTZ R3, R3 ;  /* 0x0000000300037305 */ /* 0x000e24000021f100 */
[----:B0-----:R-:W-:Y:S01]  /*39c0*/  PRMT R0, R3, 0x7610, R0 ;  /* 0x0000761003007816 */ /* 0x001fe20000000000 */
[----:B------:R-:W-:Y:S06]  /*39d0*/  BRA `(.L_x_34433) ;  /* 0x00000000009c7947 */ /* 0x000fec0003800000 */
.L_x_34445:
        /* <DEDUP_REMOVED lines=14> */
.L_x_34459:
[----:B------:R-:W-:Y:S05]  /*3ac0*/  BSYNC.RECONVERGENT B0 ;  /* 0x0000000000007941 */ /* 0x000fea0003800200 */
.L_x_34458:
[----:B------:R-:W0:Y:S02]  /*3ad0*/  F2I.FTZ.TRUNC.NTZ R3, R3 ;  /* 0x0000000300037305 */ /* 0x000e24000021f100 */
[----:B0-----:R-:W-:Y:S01]  /*3ae0*/  PRMT R0, R3, 0x7610, R0 ;  /* 0x0000761003007816 */ /* 0x001fe20000000000 */
[----:B------:R-:W-:Y:S06]  /*3af0*/  BRA `(.L_x_34433) ;  /* 0x0000000000547947 */ /* 0x000fec0003800000 */
.L_x_34432:
        /* <DEDUP_REMOVED lines=16> */
.L_x_34460:
[----:B------:R-:W-:Y:S01]  /*3c00*/  PRMT R0, RZ, 0x7610, R0 ;  /* 0x00007610ff007816 */ /* 0x000fe20000000000 */
[----:B------:R-:W-:Y:S06]  /*3c10*/  BRA `(.L_x_34433) ;  /* 0x00000000000c7947 */ /* 0x000fec0003800000 */
.L_x_34457:
[----:B------:R2:W5:Y:S01]  /*3c20*/  LDG.E.U8 R0, desc[UR36][R4.64] ;  /* 0x0000002404007981 */ /* 0x000562000c1e1100 */
[----:B------:R-:W-:Y:S05]  /*3c30*/  BRA `(.L_x_34433) ;  /* 0x0000000000047947 */ /* 0x000fea0003800000 */
.L_x_34456:
[----:B------:R1:W5:Y:S02]  /*3c40*/  LDG.E.U8 R0, desc[UR36][R4.64] ;  /* 0x0000002404007981 */ /* 0x000364000c1e1100 */
.L_x_34433:
[----:B-1--45:R-:W-:-:S04]  /*3c50*/  LOP3.LUT R0, RZ, R0, RZ, 0x33, !PT ;  /* 0x00000000ff007212 */ /* 0x032fc800078e33ff */
[----:B------:R-:W-:-:S07]  /*3c60*/  PRMT R17, R0, 0x7610, R17 ;  /* 0x0000761000117816 */ /* 0x000fce0000000011 */
.L_x_34427:
[----:B------:R-:W-:Y:S05]  /*3c70*/  BSYNC.RECONVERGENT B6 ;  /* 0x0000000000067941 */ /* 0x000fea0003800200 */
.L_x_34426:
[----:B------:R-:W1:Y:S01]  /*3c80*/  S2R R19, SR_TID.X ;  /* 0x0000000000137919 */ /* 0x000e620000002100 */
[----:B------:R-:W0:Y:S01]  /*3c90*/  LDC.U8 R18, c[0x0][0x3a4] ;  /* 0x0000e900ff127b82 */ /* 0x000e220000000000 */
[----:B------:R-:W-:Y:S01]  /*3ca0*/  BSSY.RECONVERGENT B6, `(.L_x_34461) ;  /* 0x00000fb000067945 */ /* 0x000fe20003800200 */
[----:B-1----:R-:W-:-:S13]  /*3cb0*/  ISETP.GE.AND P0, PT, R19, R22, PT ;  /* 0x000000161300720c */ /* 0x002fda0003f06270 */
[----:B------:R-:W-:Y:S05]  /*3cc0*/  @P0 BRA `(.L_x_34462) ;  /* 0x0000000c00e00947 */ /* 0x000fea0003800000 */
[----:B------:R-:W1:Y:S01]  /*3cd0*/  LDCU UR4, c[0x0][0x3a8] ;  /* 0x00007500ff0477ac */ /* 0x000e620008000800 */
[----:B------:R-:W5:Y:S01]  /*3ce0*/  LDC.64 R8, c[0x0][0x388] ;  /* 0x0000e200ff087b82 */ /* 0x000f620000000a00 */
[----:B------:R-:W-:Y:S01]  /*3cf0*/  IMAD R0, R2, 0x200, R19 ;  /* 0x0000020002007824 */ /* 0x000fe200078e0213 */
[----:B0-234-:R-:W-:Y:S01]  /*3d00*/  PRMT R4, R18, 0x9910, RZ ;  /* 0x0000991012047816 */ /* 0x01dfe200000000ff */
        /* <DEDUP_REMOVED lines=17> */
.L_x_34466:
[----:B------:R0:W-:Y:S01]  /*3e20*/  STG.E.U8 desc[UR36][R8.64], R24 ;  /* 0x0000001808007986 */ /* 0x0001e2000c101124 */
[----:B------:R-:W-:Y:S05]  /*3e30*/  BRA `(.L_x_34462) ;  /* 0x0000000c00847947 */ /* 0x000fea0003800000 */
.L_x_34465:
[----:B------:R-:W-:-:S13]  /*3e40*/  ISETP.NE.AND P0, PT, R0, 0x2, PT ;  /* 0x000000020000780c */ /* 0x000fda0003f05270 */
[----:B------:R-:W-:Y:S05]  /*3e50*/  @!P0 BRA `(.L_x_34468) ;  /* 0x0000000000388947 */ /* 0x000fea0003800000 */
[----:B------:R-:W-:-:S13]  /*3e60*/  ISETP.NE.AND P0, PT, R0, 0x3, PT ;  /* 0x000000030000780c */ /* 0x000fda0003f05270 */
[----:B------:R-:W-:Y:S05]  /*3e70*/  @!P0 BRA `(.L_x_34469) ;  /* 0x0000000000208947 */ /* 0x000fea0003800000 */
[----:B------:R-:W-:-:S13]  /*3e80*/  ISETP.NE.AND P0, PT, R0, 0x4, PT ;  /* 0x000000040000780c */ /* 0x000fda0003f05270 */
[----:B------:R-:W-:Y:S05]  /*3e90*/  @P0 BRA `(.L_x_34467) ;  /* 0x0000000800c40947 */ /* 0x000fea0003800000 */
[----:B------:R-:W-:-:S04]  /*3ea0*/  LOP3.LUT R24, R24, 0xffff, RZ, 0xc0, !PT ;  /* 0x0000ffff18187812 */ /* 0x000fc800078ec0ff */
[----:B------:R-:W-:-:S05]  /*3eb0*/  PRMT R24, R24, 0x8880, RZ ;  /* 0x0000888018187816 */ /* 0x000fca00000000ff */
[----:B------:R-:W-:-:S05]  /*3ec0*/  IMAD.MOV.U32 R4, RZ, RZ, R24 ;  /* 0x000000ffff047224 */ /* 0x000fca00078e0018 */
[----:B------:R-:W-:-:S05]  /*3ed0*/  SHF.R.S32.HI R5, RZ, 0x1f, R4 ;  /* 0x0000001fff057819 */ /* 0x000fca0000011404 */
[----:B------:R0:W-:Y:S01]  /*3ee0*/  STG.E.64 desc[UR36][R8.64], R4 ;  /* 0x0000000408007986 */ /* 0x0001e2000c101b24 */
[----:B------:R-:W-:Y:S05]  /*3ef0*/  BRA `(.L_x_34462) ;  /* 0x0000000c00547947 */ /* 0x000fea0003800000 */
.L_x_34469:
[----:B------:R-:W-:-:S04]  /*3f00*/  LOP3.LUT R24, R24, 0xffff, RZ, 0xc0, !PT ;  /* 0x0000ffff18187812 */ /* 0x000fc800078ec0ff */
[----:B------:R-:W-:-:S05]  /*3f10*/  PRMT R3, R24, 0x8880, RZ ;  /* 0x0000888018037816 */ /* 0x000fca00000000ff */
[----:B------:R0:W-:Y:S01]  /*3f20*/  STG.E desc[UR36][R8.64], R3 ;  /* 0x0000000308007986 */ /* 0x0001e2000c101924 */
[----:B------:R-:W-:Y:S05]  /*3f30*/  BRA `(.L_x_34462) ;  /* 0x0000000c00447947 */ /* 0x000fea0003800000 */
.L_x_34468:
[----:B------:R-:W-:-:S04]  /*3f40*/  PRMT R3, R24, 0x8880, RZ ;  /* 0x0000888018037816 */ /* 0x000fc800000000ff */
[----:B------:R-:W-:-:S05]  /*3f50*/  PRMT R3, R3, 0x7710, RZ ;  /* 0x0000771003037816 */ /* 0x000fca00000000ff */
[----:B------:R0:W-:Y:S01]  /*3f60*/  STG.E.U16 desc[UR36][R8.64], R3 ;  /* 0x0000000308007986 */ /* 0x0001e2000c101524 */
[----:B------:R-:W-:Y:S05]  /*3f70*/  BRA `(.L_x_34462) ;  /* 0x0000000c00347947 */ /* 0x000fea0003800000 */
.L_x_34464:
[----:B------:R-:W-:-:S13]  /*3f80*/  ISETP.GT.AND P0, PT, R0, 0x6, PT ;  /* 0x000000060000780c */ /* 0x000fda0003f04270 */
[----:B------:R-:W-:Y:S05]  /*3f90*/  @P0 BRA `(.L_x_34470) ;  /* 0x00000000002c0947 */ /* 0x000fea0003800000 */
[----:B------:R-:W-:-:S13]  /*3fa0*/  ISETP.NE.AND P0, PT, R0, 0x5, PT ;  /* 0x000000050000780c */ /* 0x000fda0003f05270 */
[----:B------:R-:W-:Y:S05]  /*3fb0*/  @!P0 BRA `(.L_x_34471) ;  /* 0x0000000000148947 */ /* 0x000fea0003800000 */
[----:B------:R-:W-:-:S13]  /*3fc0*/  ISETP.NE.AND P0, PT, R0, 0x6, PT ;  /* 0x000000060000780c */ /* 0x000fda0003f05270 */
[----:B------:R-:W-:Y:S05]  /*3fd0*/  @P0 BRA `(.L_x_34467) ;  /* 0x0000000800740947 */ /* 0x000fea0003800000 */
[----:B------:R-:W0:Y:S02]  /*3fe0*/  I2F.S8 R3, R24 ;  /* 0x0000001800037306 */ /* 0x000e240000001400 */
[----:B0-----:R0:W-:Y:S01]  /*3ff0*/  STG.E desc[UR36][R8.64], R3 ;  /* 0x0000000308007986 */ /* 0x0011e2000c101924 */
[----:B------:R-:W-:Y:S05]  /*4000*/  BRA `(.L_x_34462) ;  /* 0x0000000c00107947 */ /* 0x000fea0003800000 */
.L_x_34471:
[----:B------:R-:W0:Y:S02]  /*4010*/  I2F.S8 R0, R24 ;  /* 0x0000001800007306 */ /* 0x000e240000001400 */
[----:B0-----:R-:W-:-:S05]  /*4020*/  F2FP.F16.F32.PACK_AB R0, RZ, R0 ;  /* 0x00000000ff00723e */ /* 0x001fca00000000ff */
[----:B------:R0:W-:Y:S01]  /*4030*/  STG.E.U16 desc[UR36][R8.64], R0 ;  /* 0x0000000008007986 */ /* 0x0001e2000c101524 */
[----:B------:R-:W-:Y:S05]  /*4040*/  BRA `(.L_x_34462) ;  /* 0x0000000c00007947 */ /* 0x000fea0003800000 */
.L_x_34470:
[----:B------:R-:W-:-:S13]  /*4050*/  ISETP.NE.AND P0, PT, R0, 0x7, PT ;  /* 0x000000070000780c */ /* 0x000fda0003f05270 */
[----:B------:R-:W-:Y:S05]  /*4060*/  @!P0 BRA `(.L_x_34472) ;  /* 0x0000000000348947 */ /* 0x000fea0003800000 */
[----:B------:R-:W-:-:S13]  /*4070*/  ISETP.NE.AND P0, PT, R0, 0x8, PT ;  /* 0x000000080000780c */ /* 0x000fda0003f05270 */
[----:B------:R-:W-:Y:S05]  /*4080*/  @!P0 BRA `(.L_x_34473) ;  /* 0x0000000000188947 */ /* 0x000fea0003800000 */
[----:B------:R-:W-:-:S13]  /*4090*/  ISETP.NE.AND P0, PT, R0, 0x9, PT ;  /* 0x000000090000780c */ /* 0x000fda0003f05270 */
[----:B------:R-:W-:Y:S05]  /*40a0*/  @P0 BRA `(.L_x_34467) ;  /* 0x0000000800400947 */ /* 0x000fea0003800000 */
[----:B------:R-:W0:Y:S01]  /*40b0*/  I2F.S8 R24, R24 ;  /* 0x0000001800187306 */ /* 0x000e220000001400 */
[----:B------:R-:W-:-:S05]  /*40c0*/  IMAD.MOV.U32 R25, RZ, RZ, RZ ;  /* 0x000000ffff197224 */ /* 0x000fca00078e00ff */
[----:B0-----:R0:W-:Y:S01]  /*40d0*/  STG.E.64 desc[UR36][R8.64], R24 ;  /* 0x0000001808007986 */ /* 0x0011e2000c101b24 */
[----:B------:R-:W-:Y:S05]  /*40e0*/  BRA `(.L_x_34462) ;  /* 0x0000000800d87947 */ /* 0x000fea0003800000 */
.L_x_34473:
[----:B------:R-:W0:Y:S02]  /*40f0*/  I2F.S8 R24, R24 ;  /* 0x0000001800187306 */ /* 0x000e240000001400 */
[----:B0-----:R-:W-:-:S04]  /*4100*/  F2FP.F16.F32.PACK_AB R3, RZ, R24 ;  /* 0x00000018ff03723e */ /* 0x001fc800000000ff */
[----:B------:R-:W-:-:S05]  /*4110*/  PRMT R3, R3, 0x5410, RZ ;  /* 0x0000541003037816 */ /* 0x000fca00000000ff */
[----:B------:R0:W-:Y:S01]  /*4120*/  STG.E desc[UR36][R8.64], R3 ;  /* 0x0000000308007986 */ /* 0x0001e2000c101924 */
[----:B------:R-:W-:Y:S05]  /*4130*/  BRA `(.L_x_34462) ;  /* 0x0000000800c47947 */ /* 0x000fea0003800000 */
.L_x_34472:
[----:B------:R-:W-:-:S04]  /*4140*/  PRMT R4, R24, 0x8880, RZ ;  /* 0x0000888018047816 */ /* 0x000fc800000000ff */
[----:B------:R-:W-:-:S06]  /*4150*/  PRMT R4, R4, 0x7710, RZ ;  /* 0x0000771004047816 */ /* 0x000fcc00000000ff */
[----:B------:R-:W0:Y:S02]  /*4160*/  I2F.F64.S16 R4, R4 ;  /* 0x0000000400047312 */ /* 0x000e240000101c00 */
[----:B0-----:R0:W-:Y:S01]  /*4170*/  STG.E.64 desc[UR36][R8.64], R4 ;  /* 0x0000000408007986 */ /* 0x0011e2000c101b24 */
[----:B------:R-:W-:Y:S05]  /*4180*/  BRA `(.L_x_34462) ;  /* 0x0000000800b07947 */ /* 0x000fea0003800000 */
.L_x_34463:
        /* <DEDUP_REMOVED lines=8> */
[----:B------:R-:W-:-:S04]  /*4210*/  LOP3.LUT P0, RZ, R25, 0xff, RZ, 0xc, !PT ;  /* 0x000000ff19ff7812 */ /* 0x000fc80007800cff */
[----:B------:R-:W-:-:S05]  /*4220*/  SEL R3, RZ, 0x1, !P0 ;  /* 0x00000001ff037807 */ /* 0x000fca0004000000 */
[----:B------:R0:W-:Y:S01]  /*4230*/  STG.E.U8 desc[UR36][R8.64], R3 ;  /* 0x0000000308007986 */ /* 0x0001e2000c101124 */
[----:B------:R-:W-:Y:S05]  /*4240*/  BRA `(.L_x_34462) ;  /* 0x0000000800807947 */ /* 0x000fea0003800000 */
.L_x_34476:
[----:B------:R-:W-:Y:S02]  /*4250*/  PRMT R4, R24, 0x8880, RZ ;  /* 0x0000888018047816 */ /* 0x000fe400000000ff */
[----:B------:R-:W-:Y:S02]  /*4260*/  CS2R R6, SRZ ;  /* 0x0000000000067805 */ /* 0x000fe4000001ff00 */
[----:B------:R-:W-:-:S06]  /*4270*/  PRMT R4, R4, 0x7710, RZ ;  /* 0x0000771004047816 */ /* 0x000fcc00000000ff */
[----:B------:R-:W0:Y:S02]  /*4280*/  I2F.F64.S16 R4, R4 ;  /* 0x0000000400047312 */ /* 0x000e240000101c00 */
[----:B0-----:R0:W-:Y:S01]  /*4290*/  STG.E.128 desc[UR36][R8.64], R4 ;  /* 0x0000000408007986 */ /* 0x0011e2000c101d24 */
[----:B------:R-:W-:Y:S05]  /*42a0*/  BRA `(.L_x_34462) ;  /* 0x0000000800687947 */ /* 0x000fea0003800000 */
.L_x_34475:
[----:B------:R-:W-:-:S13]  /*42b0*/  ISETP.NE.AND P0, PT, R0, 0xf, PT ;  /* 0x0000000f0000780c */ /* 0x000fda0003f05270 */
[----:B------:R-:W-:Y:S05]  /*42c0*/  @!P0 BRA `(.L_x_34477) ;  /* 0x0000000000a08947 */ /* 0x000fea0003800000 */
[----:B------:R-:W-:-:S13]  /*42d0*/  ISETP.NE.AND P0, PT, R0, 0x17, PT ;  /* 0x000000170000780c */ /* 0x000fda0003f05270 */
[----:B------:R-:W-:Y:S05]  /*42e0*/  @!P0 BRA `(.L_x_34478) ;  /* 0x00000000004c8947 */ /* 0x000fea0003800000 */
[----:B------:R-:W-:-:S13]  /*42f0*/  ISETP.NE.AND P0, PT, R0, 0x18, PT ;  /* 0x000000180000780c */ /* 0x000fda0003f05270 */
[----:B------:R-:W-:Y:S05]  /*4300*/  @P0 BRA `(.L_x_34467) ;  /* 0x0000000400a80947 */ /* 0x000fea0003800000 */
        /* <DEDUP_REMOVED lines=13> */
.L_x_34480:
[----:B------:R-:W-:Y:S05]  /*43e0*/  BSYNC.RECONVERGENT B0 ;  /* 0x0000000000007941 */ /* 0x000fea0003800200 */
.L_x_34479:
[----:B------:R-:W-:-:S05]  /*43f0*/  LOP3.LUT R5, R0, 0x80, R5, 0xf8, !PT ;  /* 0x0000008000057812 */ /* 0x000fca00078ef805 */
[----:B------:R0:W-:Y:S01]  /*4400*/  STG.E.U8 desc[UR36][R8.64], R5 ;  /* 0x0000000508007986 */ /* 0x0001e2000c101124 */
[----:B------:R-:W-:Y:S05]  /*4410*/  BRA `(.L_x_34462) ;  /* 0x00000008000c7947 */ /* 0x000fea0003800000 */
.L_x_34478:
[----:B------:R-:W0:Y:S01]  /*4420*/  I2F.S8 R24, R24 ;  /* 0x0000001800187306 */ /* 0x000e220000001400 */
        /* <DEDUP_REMOVED lines=14> */
.L_x_34482:
[----:B------:R-:W-:Y:S05]  /*4510*/  BSYNC.RECONVERGENT B0 ;  /* 0x0000000000007941 */ /* 0x000fea0003800200 */
.L_x_34481:
[----:B------:R-:W-:-:S05]  /*4520*/  LOP3.LUT R5, R0, 0x80, R5, 0xf8, !PT ;  /* 0x0000008000057812 */ /* 0x000fca00078ef805 */
[----:B------:R0:W-:Y:S01]  /*4530*/  STG.E.U8 desc[UR36][R8.64], R5 ;  /* 0x0000000508007986 */ /* 0x0001e2000c101124 */
[----:B------:R-:W-:Y:S05]  /*4540*/  BRA `(.L_x_34462) ;  /* 0x0000000400c07947 */ /* 0x000fea0003800000 */
.L_x_34477:
[----:B------:R-:W0:Y:S02]  /*4550*/  I2F.S8 R0, R24 ;  /* 0x0000001800007306 */ /* 0x000e240000001400 */
[----:B0-----:R-:W-:-:S05]  /*4560*/  F2FP.BF16.F32.PACK_AB R0, RZ, R0 ;  /* 0x00000000ff00723e */ /* 0x001fca00000010ff */
[----:B------:R0:W-:Y:S01]  /*4570*/  STG.E.U16 desc[UR36][R8.64], R0 ;  /* 0x0000000008007986 */ /* 0x0001e2000c101524 */
[----:B------:R-:W-:Y:S05]  /*4580*/  BRA `(.L_x_34462) ;  /* 0x0000000400b07947 */ /* 0x000fea0003800000 */
.L_x_34474:
        /* <DEDUP_REMOVED lines=8> */
[----:B------:R-:W-:-:S04]  /*4610*/  PRMT R3, R24, 0x8880, RZ ;  /* 0x0000888018037816 */ /* 0x000fc800000000ff */
[----:B------:R-:W-:-:S05]  /*4620*/  PRMT R3, R3, 0x7710, RZ ;  /* 0x0000771003037816 */ /* 0x000fca00000000ff */
[----:B------:R0:W-:Y:S01]  /*4630*/  STG.E.U16 desc[UR36][R8.64], R3 ;  /* 0x0000000308007986 */ /* 0x0001e2000c101524 */
[----:B------:R-:W-:Y:S05]  /*4640*/  BRA `(.L_x_34462) ;  /* 0x0000000400807947 */ /* 0x000fea0003800000 */
.L_x_34485:
        /* <DEDUP_REMOVED lines=13> */
.L_x_34488:
[----:B------:R-:W-:-:S04]  /*4720*/  SHF.R.U32.HI R0, RZ, 0x14, R3 ;  /* 0x00000014ff007819 */ /* 0x000fc80000011603 */
[----:B------:R-:W-:-:S04]  /*4730*/  LOP3.LUT R0, R0, 0x1, RZ, 0xc0, !PT ;  /* 0x0000000100007812 */ /* 0x000fc800078ec0ff */
[----:B------:R-:W-:-:S04]  /*4740*/  IADD3 R0, PT, PT, R3, 0x487ffff, R0 ;  /* 0x0487ffff03007810 */ /* 0x000fc80007ffe000 */
[----:B------:R-:W-:-:S04]  /*4750*/  SHF.R.U32.HI R0, RZ, 0x14, R0 ;  /* 0x00000014ff007819 */ /* 0x000fc80000011600 */
[----:B------:R-:W-:-:S07]  /*4760*/  LOP3.LUT R0, R0, 0xff, RZ, 0xc0, !PT ;  /* 0x000000ff00007812 */ /* 0x000fce00078ec0ff */
.L_x_34489:
[----:B------:R-:W-:-:S04]  /*4770*/  SHF.R.U32.HI R3, RZ, 0x18, R3 ;  /* 0x00000018ff037819 */ /* 0x000fc80000011603 */
[----:B------:R-:W-:-:S04]  /*4780*/  LOP3.LUT R0, R0, 0x80, R3, 0xf8, !PT ;  /* 0x0000008000007812 */ /* 0x000fc800078ef803 */
[----:B------:R-:W-:-:S07]  /*4790*/  PRMT R4, R0, 0x7610, R4 ;  /* 0x0000761000047816 */ /* 0x000fce0000000004 */
.L_x_34487:
[----:B------:R-:W-:Y:S05]  /*47a0*/  BSYNC.RECONVERGENT B0 ;  /* 0x0000000000007941 */ /* 0x000fea0003800200 */
.L_x_34486:
[----:B------:R0:W-:Y:S01]  /*47b0*/  STG.E.U8 desc[UR36][R8.64], R4 ;  /* 0x0000000408007986 */ /* 0x0001e2000c101124 */
[----:B------:R-:W-:Y:S05]  /*47c0*/  BRA `(.L_x_34462) ;  /* 0x0000000400207947 */ /* 0x000fea0003800000 */
.L_x_34484:
        /* <DEDUP_REMOVED lines=13> */
.L_x_34492:
[----:B------:R-:W-:-:S04]  /*48a0*/  SHF.R.U32.HI R0, RZ, 0x15, R3 ;  /* 0x00000015ff007819 */ /* 0x000fc80000011603 */
[----:B------:R-:W-:-:S04]  /*48b0*/  LOP3.LUT R0, R0, 0x1, RZ, 0xc0, !PT ;  /* 0x0000000100007812 */ /* 0x000fc800078ec0ff */
[----:B------:R-:W-:-:S04]  /*48c0*/  IADD3 R0, PT, PT, R3, 0x88fffff, R0 ;  /* 0x088fffff03007810 */ /* 0x000fc80007ffe000 */
[----:B------:R-:W-:-:S04]  /*48d0*/  SHF.R.U32.HI R0, RZ, 0x15, R0 ;  /* 0x00000015ff007819 */ /* 0x000fc80000011600 */
[----:B------:R-:W-:-:S07]  /*48e0*/  LOP3.LUT R0, R0, 0xff, RZ, 0xc0, !PT ;  /* 0x000000ff00007812 */ /* 0x000fce00078ec0ff */
.L_x_34493:
[----:B------:R-:W-:-:S04]  /*48f0*/  SHF.R.U32.HI R3, RZ, 0x18, R3 ;  /* 0x00000018ff037819 */ /* 0x000fc80000011603 */
[----:B------:R-:W-:-:S04]  /*4900*/  LOP3.LUT R0, R0, 0x80, R3, 0xf8, !PT ;  /* 0x0000008000007812 */ /* 0x000fc800078ef803 */
[----:B------:R-:W-:-:S07]  /*4910*/  PRMT R4, R0, 0x7610, R4 ;  /* 0x0000761000047816 */ /* 0x000fce0000000004 */
.L_x_34491:
[----:B------:R-:W-:Y:S05]  /*4920*/  BSYNC.RECONVERGENT B0 ;  /* 0x0000000000007941 */ /* 0x000fea0003800200 */
.L_x_34490:
[----:B------:R0:W-:Y:S01]  /*4930*/  STG.E.U8 desc[UR36][R8.64], R4 ;  /* 0x0000000408007986 */ /* 0x0001e2000c101124 */
[----:B------:R-:W-:Y:S05]  /*4940*/  BRA `(.L_x_34462) ;  /* 0x0000000000c07947 */ /* 0x000fea0003800000 */
.L_x_34483:
[----:B------:R-:W-:-:S13]  /*4950*/  ISETP.NE.AND P0, PT, R0, 0x1c, PT ;  /* 0x0000001c0000780c */ /* 0x000fda0003f05270 */
[----:B------:R-:W-:Y:S05]  /*4960*/  @!P0 BRA `(.L_x_34494) ;  /* 0x0000000000ac8947 */ /* 0x000fea0003800000 */
[----:B------:R-:W-:-:S13]  /*4970*/  ISETP.NE.AND P0, PT, R0, 0x1d, PT ;  /* 0x0000001d0000780c */ /* 0x000fda0003f05270 */
[----:B------:R-:W-:Y:S05]  /*4980*/  @!P0 BRA `(.L_x_34495) ;  /* 0x00000000008c8947 */ /* 0x000fea0003800000 */
[----:B------:R-:W-:-:S13]  /*4990*/  ISETP.NE.AND P0, PT, R0, 0x2c, PT ;  /* 0x0000002c0000780c */ /* 0x000fda0003f05270 */
[----:B------:R-:W-:Y:S05]  /*49a0*/  @!P0 BRA `(.L_x_34496) ;  /* 0x0000000000448947 */ /* 0x000fea0003800000 */
.L_x_34467:
        /* <DEDUP_REMOVED lines=16> */
.L_x_34497:
[----:B------:R-:W-:Y:S05]  /*4ab0*/  BRA `(.L_x_34462) ;  /* 0x0000000000647947 */ /* 0x000fea0003800000 */
.L_x_34496:
        /* <DEDUP_REMOVED lines=16> */
.L_x_34495:
[----:B------:R-:W-:-:S04]  /*4bc0*/  LOP3.LUT R24, R24, 0xffff, RZ, 0xc0, !PT ;  /* 0x0000ffff18187812 */ /* 0x000fc800078ec0ff */
[----:B------:R-:W-:-:S05]  /*4bd0*/  PRMT R24, R24, 0x8880, RZ ;  /* 0x0000888018187816 */ /* 0x000fca00000000ff */
[----:B------:R-:W-:-:S05]  /*4be0*/  IMAD.MOV.U32 R4, RZ, RZ, R24 ;  /* 0x000000ffff047224 */ /* 0x000fca00078e0018 */
[----:B------:R-:W-:-:S05]  /*4bf0*/  SHF.R.S32.HI R5, RZ, 0x1f, R4 ;  /* 0x0000001fff057819 */ /* 0x000fca0000011404 */
[----:B------:R0:W-:Y:S01]  /*4c00*/  STG.E.64 desc[UR36][R8.64], R4 ;  /* 0x0000000408007986 */ /* 0x0001e2000c101b24 */
[----:B------:R-:W-:Y:S05]  /*4c10*/  BRA `(.L_x_34462) ;  /* 0x00000000000c7947 */ /* 0x000fea0003800000 */
.L_x_34494:
[----:B------:R-:W-:-:S04]  /*4c20*/  LOP3.LUT R24, R24, 0xffff, RZ, 0xc0, !PT ;  /* 0x0000ffff18187812 */ /* 0x000fc800078ec0ff */
[----:B------:R-:W-:-:S05]  /*4c30*/  PRMT R3, R24, 0x8880, RZ ;  /* 0x0000888018037816 */ /* 0x000fca00000000ff */
[----:B------:R1:W-:Y:S02]  /*4c40*/  STG.E desc[UR36][R8.64], R3 ;  /* 0x0000000308007986 */ /* 0x0003e4000c101924 */
.L_x_34462:
[----:B------:R-:W-:Y:S05]  /*4c50*/  BSYNC.RECONVERGENT B6 ;  /* 0x0000000000067941 */ /* 0x000fea0003800200 */
.L_x_34461:
[----:B------:R-:W-:Y:S01]  /*4c60*/  ISETP.GE.AND P0, PT, R19, R22, PT ;  /* 0x000000161300720c */ /* 0x000fe20003f06270 */
[----:B------:R-:W-:-:S12]  /*4c70*/  BSSY.RECONVERGENT B6, `(.L_x_34498) ;  /* 0x00001f2000067945 */ /* 0x000fd80003800200 */
[----:B------:R-:W-:Y:S05]  /*4c80*/  @P0 BRA `(.L_x_34499) ;  /* 0x0000001c00c00947 */ /* 0x000fea0003800000 */
[----:B------:R-:W5:Y:S01]  /*4c90*/  LDCU UR4, c[0x0][0x3a8] ;  /* 0x00007500ff0477ac */ /* 0x000f620008000800 */
[----:B01----:R-:W0:Y:S01]  /*4ca0*/  LDC.64 R8, c[0x0][0x388] ;  /* 0x0000e200ff087b82 */ /* 0x003e220000000a00 */
[----:B------:R-:W-:Y:S01]  /*4cb0*/  IMAD R0, R2, 0x200, R19 ;  /* 0x0000020002007824 */ /* 0x000fe200078e0213 */
[----:B--234-:R-:W-:-:S03]  /*4cc0*/  PRMT R4, R18, 0x9910, RZ ;  /* 0x0000991012047816 */ /* 0x01cfc600000000ff */
        /* <DEDUP_REMOVED lines=16> */
.L_x_34503:
[----:B------:R4:W-:Y:S01]  /*4dd0*/  STG.E.U8 desc[UR36][R8.64], R23 ;  /* 0x0000001708007986 */ /* 0x0009e2000c101124 */
[----:B------:R-:W-:Y:S05]  /*4de0*/  BRA `(.L_x_34505) ;  /* 0x0000000c00807947 */ /* 0x000fea0003800000 */
.L_x_34502:
        /* <DEDUP_REMOVED lines=12> */
.L_x_34507:
[----:B------:R-:W-:-:S04]  /*4eb0*/  LOP3.LUT R23, R23, 0xffff, RZ, 0xc0, !PT ;  /* 0x0000ffff17177812 */ /* 0x000fc800078ec0ff */
[----:B------:R-:W-:-:S05]  /*4ec0*/  PRMT R3, R23, 0x8880, RZ ;  /* 0x0000888017037816 */ /* 0x000fca00000000ff */
[----:B------:R2:W-:Y:S01]  /*4ed0*/  STG.E desc[UR36][R8.64], R3 ;  /* 0x0000000308007986 */ /* 0x0005e2000c101924 */
[----:B------:R-:W-:Y:S05]  /*4ee0*/  BRA `(.L_x_34505) ;  /* 0x0000000c00407947 */ /* 0x000fea0003800000 */
.L_x_34506:
[----:B------:R-:W-:-:S04]  /*4ef0*/  PRMT R3, R23, 0x8880, RZ ;  /* 0x0000888017037816 */ /* 0x000fc800000000ff */
[----:B------:R-:W-:-:S05]  /*4f00*/  PRMT R3, R3, 0x7710, RZ ;  /* 0x0000771003037816 */ /* 0x000fca00000000ff */
[----:B------:R0:W-:Y:S01]  /*4f10*/  STG.E.U16 desc[UR36][R8.64], R3 ;  /* 0x0000000308007986 */ /* 0x0001e2000c101524 */
[----:B------:R-:W-:Y:S05]  /*4f20*/  BRA `(.L_x_34505) ;  /* 0x0000000c00307947 */ /* 0x000fea0003800000 */
.L_x_34501:
        /* <DEDUP_REMOVED lines=9> */
.L_x_34509:
[----:B------:R-:W0:Y:S02]  /*4fc0*/  I2F.S8 R0, R23 ;  /* 0x0000001700007306 */ /* 0x000e240000001400 */
[----:B0-----:R-:W-:-:S05]  /*4fd0*/  F2FP.F16.F32.PACK_AB R0, RZ, R0 ;  /* 0x00000000ff00723e */ /* 0x001fca00000000ff */
[----:B------:R0:W-:Y:S01]  /*4fe0*/  STG.E.U16 desc[UR36][R8.64], R0 ;  /* 0x0000000008007986 */ /* 0x0001e2000c101524 */
[----:B------:R-:W-:Y:S05]  /*4ff0*/  BRA `(.L_x_34505) ;  /* 0x0000000800fc7947 */ /* 0x000fea0003800000 */
.L_x_34508:
        /* <DEDUP_REMOVED lines=10> */
.L_x_34511:
[----:B------:R-:W0:Y:S02]  /*50a0*/  I2F.S8 R23, R23 ;  /* 0x0000001700177306 */ /* 0x000e240000001400 */
[----:B0-----:R-:W-:-:S04]  /*50b0*/  F2FP.F16.F32.PACK_AB R3, RZ, R23 ;  /* 0x00000017ff03723e */ /* 0x001fc800000000ff */
[----:B------:R-:W-:-:S05]  /*50c0*/  PRMT R3, R3, 0x5410, RZ ;  /* 0x0000541003037816 */ /* 0x000fca00000000ff */
[----:B------:R0:W-:Y:S01]  /*50d0*/  STG.E desc[UR36][R8.64], R3 ;  /* 0x0000000308007986 */ /* 0x0001e2000c101924 */
[----:B------:R-:W-:Y:S05]  /*50e0*/  BRA `(.L_x_34505) ;  /* 0x0000000800c07947 */ /* 0x000fea0003800000 */
.L_x_34510:
[----:B------:R-:W-:-:S04]  /*50f0*/  PRMT R4, R23, 0x8880, RZ ;  /* 0x0000888017047816 */ /* 0x000fc800000000ff */
[----:B------:R-:W-:-:S06]  /*5100*/  PRMT R4, R4, 0x7710, RZ ;  /* 0x0000771004047816 */ /* 0x000fcc00000000ff */
[----:B------:R-:W0:Y:S02]  /*5110*/  I2F.F64.S16 R4, R4 ;  /* 0x0000000400047312 */ /* 0x000e240000101c00 */
[----:B0-----:R0:W-:Y:S01]  /*5120*/  STG.E.64 desc[UR36][R8.64], R4 ;  /* 0x0000000408007986 */ /* 0x0011e2000c101b24 */
[----:B------:R-:W-:Y:S05]  /*5130*/  BRA `(.L_x_34505) ;  /* 0x0000000800ac7947 */ /* 0x000fea0003800000 */
.L_x_34500:
        /* <DEDUP_REMOVED lines=14> */
.L_x_34515:
        /* <DEDUP_REMOVED lines=17> */
.L_x_34518:
[----:B------:R-:W-:-:S04]  /*5330*/  SHF.R.U32.HI R3, RZ, 0x18, R23 ;  /* 0x00000018ff037819 */ /* 0x000fc80000011617 */
[----:B------:R-:W-:-:S04]  /*5340*/  LOP3.LUT R0, R0, 0x80, R3, 0xf8, !PT ;  /* 0x0000008000007812 */ /* 0x000fc800078ef803 */
[----:B------:R-:W-:-:S07]  /*5350*/  PRMT R4, R0, 0x7610, R4 ;  /* 0x0000761000047816 */ /* 0x000fce0000000004 */
.L_x_34517:
[----:B------:R-:W-:Y:S05]  /*5360*/  BSYNC.RECONVERGENT B0 ;  /* 0x0000000000007941 */ /* 0x000fea0003800200 */
.L_x_34516:
[----:B------:R0:W-:Y:S01]  /*5370*/  STG.E.U8 desc[UR36][R8.64], R4 ;  /* 0x0000000408007986 */ /* 0x0001e2000c101124 */
[----:B------:R-:W-:Y:S05]  /*5380*/  BRA `(.L_x_34505) ;  /* 0x0000000800187947 */ /* 0x000fea0003800000 */
.L_x_34514:
        /* <DEDUP_REMOVED lines=17> */
.L_x_34521:
[----:B------:R-:W-:-:S04]  /*54a0*/  SHF.R.U32.HI R3, RZ, 0x18, R23 ;  /* 0x00000018ff037819 */ /* 0x000fc80000011617 */
[----:B------:R-:W-:-:S04]  /*54b0*/  LOP3.LUT R0, R0, 0x80, R3, 0xf8, !PT ;  /* 0x0000008000007812 */ /* 0x000fc800078ef803 */
[----:B------:R-:W-:-:S07]  /*54c0*/  PRMT R4, R0, 0x7610, R4 ;  /* 0x0000761000047816 */ /* 0x000fce0000000004 */
.L_x_34520:
[----:B------:R-:W-:Y:S05]  /*54d0*/  BSYNC.RECONVERGENT B0 ;  /* 0x0000000000007941 */ /* 0x000fea0003800200 */
.L_x_34519:
[----:B------:R0:W-:Y:S01]  /*54e0*/  STG.E.U8 desc[UR36][R8.64], R4 ;  /* 0x0000000408007986 */ /* 0x0001e2000c101124 */
[----:B------:R-:W-:Y:S05]  /*54f0*/  BRA `(.L_x_34505) ;  /* 0x0000000400bc7947 */ /* 0x000fea0003800000 */
.L_x_34513:
[----:B------:R-:W-:-:S13]  /*5500*/  ISETP.NE.AND P0, PT, R0, 0x1c, PT ;  /* 0x0000001c0000780c */ /* 0x000fda0003f05270 */
[----:B------:R-:W-:Y:S05]  /*5510*/  @!P0 BRA `(.L_x_34522) ;  /* 0x0000000000688947 */ /* 0x000fea0003800000 */
[----:B------:R-:W-:-:S13]  /*5520*/  ISETP.NE.AND P0, PT, R0, 0x1d, PT ;  /* 0x0000001d0000780c */ /* 0x000fda0003f05270 */
[----:B------:R-:W-:Y:S05]  /*5530*/  @!P0 BRA `(.L_x_34523) ;  /* 0x0000000000488947 */ /* 0x000fea0003800000 */
[----:B------:R-:W-:-:S13]  /*5540*/  ISETP.NE.AND P0, PT, R0, 0x2c, PT ;  /* 0x0000002c0000780c */ /* 0x000fda0003f05270 */
[----:B------:R-:W-:Y:S05]  /*5550*/  @P0 BRA `(.L_x_34504) ;  /* 0x0000000000c00947 */ /* 0x000fea0003800000 */
        /* <DEDUP_REMOVED lines=16> */
.L_x_34523:
[----:B------:R-:W-:-:S04]  /*5660*/  LOP3.LUT R23, R23, 0xffff, RZ, 0xc0, !PT ;  /* 0x0000ffff17177812 */ /* 0x000fc800078ec0ff */
[----:B------:R-:W-:-:S05]  /*5670*/  PRMT R23, R23, 0x8880, RZ ;  /* 0x0000888017177816 */ /* 0x000fca00000000ff */
[----:B------:R-:W-:-:S05]  /*5680*/  IMAD.MOV.U32 R4, RZ, RZ, R23 ;  /* 0x000000ffff047224 */ /* 0x000fca00078e0017 */
[----:B------:R-:W-:-:S05]  /*5690*/  SHF.R.S32.HI R5, RZ, 0x1f, R4 ;  /* 0x0000001fff057819 */ /* 0x000fca0000011404 */
[----:B------:R0:W-:Y:S01]  /*56a0*/  STG.E.64 desc[UR36][R8.64], R4 ;  /* 0x0000000408007986 */ /* 0x0001e2000c101b24 */
[----:B------:R-:W-:Y:S05]  /*56b0*/  BRA `(.L_x_34505) ;  /* 0x00000004004c7947 */ /* 0x000fea0003800000 */
.L_x_34522:
[----:B------:R-:W-:-:S04]  /*56c0*/  LOP3.LUT R23, R23, 0xffff, RZ, 0xc0, !PT ;  /* 0x0000ffff17177812 */ /* 0x000fc800078ec0ff */
[----:B------:R-:W-:-:S05]  /*56d0*/  PRMT R3, R23, 0x8880, RZ ;  /* 0x0000888017037816 */ /* 0x000fca00000000ff */
[----:B------:R0:W-:Y:S01]  /*56e0*/  STG.E desc[UR36][R8.64], R3 ;  /* 0x0000000308007986 */ /* 0x0001e2000c101924 */
[----:B------:R-:W-:Y:S05]  /*56f0*/  BRA `(.L_x_34505) ;  /* 0x00000004003c7947 */ /* 0x000fea0003800000 */
.L_x_34512:
        /* <DEDUP_REMOVED lines=10> */
.L_x_34525:
[----:B------:R-:W-:Y:S02]  /*57a0*/  PRMT R4, R23, 0x8880, RZ ;  /* 0x0000888017047816 */ /* 0x000fe400000000ff */
[----:B------:R-:W-:Y:S02]  /*57b0*/  CS2R R6, SRZ ;  /* 0x0000000000067805 */ /* 0x000fe4000001ff00 */
[----:B------:R-:W-:-:S06]  /*57c0*/  PRMT R4, R4, 0x7710, RZ ;  /* 0x0000771004047816 */ /* 0x000fcc00000000ff */
[----:B------:R-:W0:Y:S02]  /*57d0*/  I2F.F64.S16 R4, R4 ;  /* 0x0000000400047312 */ /* 0x000e240000101c00 */
[----:B0-----:R0:W-:Y:S01]  /*57e0*/  STG.E.128 desc[UR36][R8.64], R4 ;  /* 0x0000000408007986 */ /* 0x0011e2000c101d24 */
[----:B------:R-:W-:Y:S05]  /*57f0*/  BRA `(.L_x_34505) ;  /* 0x0000000000fc7947 */ /* 0x000fea0003800000 */
.L_x_34524:
[----:B------:R-:W-:-:S13]  /*5800*/  ISETP.NE.AND P0, PT, R0, 0xf, PT ;  /* 0x0000000f0000780c */ /* 0x000fda0003f05270 */
[----:B------:R-:W-:Y:S05]  /*5810*/  @!P0 BRA `(.L_x_34526) ;  /* 0x0000000000e88947 */ /* 0x000fea0003800000 */
[----:B------:R-:W-:-:S13]  /*5820*/  ISETP.NE.AND P0, PT, R0, 0x17, PT ;  /* 0x000000170000780c */ /* 0x000fda0003f05270 */
[----:B------:R-:W-:Y:S05]  /*5830*/  @!P0 BRA `(.L_x_34527) ;  /* 0x0000000000908947 */ /* 0x000fea0003800000 */
[----:B------:R-:W-:-:S13]  /*5840*/  ISETP.NE.AND P0, PT, R0, 0x18, PT ;  /* 0x000000180000780c */ /* 0x000fda0003f05270 */
[----:B------:R-:W-:Y:S05]  /*5850*/  @!P0 BRA `(.L_x_34528) ;  /* 0x0000000000448947 */ /* 0x000fea0003800000 */
.L_x_34504:
        /* <DEDUP_REMOVED lines=16> */
.L_x_34529:
[----:B------:R-:W-:Y:S05]  /*5960*/  BRA `(.L_x_34505) ;  /* 0x0000000000a07947 */ /* 0x000fea0003800000 */
.L_x_34528:
        /* <DEDUP_REMOVED lines=13> */
.L_x_34531:
[----:B------:R-:W-:Y:S05]  /*5a40*/  BSYNC.RECONVERGENT B0 ;  /* 0x0000000000007941 */ /* 0x000fea0003800200 */
.L_x_34530:
[----:B------:R-:W-:-:S05]  /*5a50*/  LOP3.LUT R3, R0, 0x80, R3, 0xf8, !PT ;  /* 0x0000008000037812 */ /* 0x000fca00078ef803 */
[----:B------:R0:W-:Y:S01]  /*5a60*/  STG.E.U8 desc[UR36][R8.64], R3 ;  /* 0x0000000308007986 */ /* 0x0001e2000c101124 */
[----:B------:R-:W-:Y:S05]  /*5a70*/  BRA `(.L_x_34505) ;  /* 0x00000000005c7947 */ /* 0x000fea0003800000 */
.L_x_34527:
        /* <DEDUP_REMOVED lines=12> */
.L_x_34533:
[----:B------:R-:W-:Y:S01]  /*5b40*/  IMAD.MOV.U32 R0, RZ, RZ, 0x7f ;  /* 0x0000007fff007424 */ /* 0x000fe200078e00ff */
[----:B------:R-:W-:-:S04]  /*5b50*/  ISETP.GT.U32.AND P0, PT, R3, 0x7f800000, PT ;  /* 0x7f8000000300780c */ /* 0x000fc80003f04070 */
[----:B------:R-:W-:-:S09]  /*5b60*/  SEL R0, R0, 0x7c, P0 ;  /* 0x0000007c00007807 */ /* 0x000fd20000000000 */
.L_x_34534:
[----:B------:R-:W-:Y:S05]  /*5b70*/  BSYNC.RECONVERGENT B0 ;  /* 0x0000000000007941 */ /* 0x000fea0003800200 */
.L_x_34532:
[----:B------:R-:W-:-:S04]  /*5b80*/  SHF.R.U32.HI R3, RZ, 0x18, R23 ;  /* 0x00000018ff037819 */ /* 0x000fc80000011617 */
[----:B------:R-:W-:-:S05]  /*5b90*/  LOP3.LUT R3, R0, 0x80, R3, 0xf8, !PT ;  /* 0x0000008000037812 */ /* 0x000fca00078ef803 */
[----:B------:R0:W-:Y:S01]  /*5ba0*/  STG.E.U8 desc[UR36][R8.64], R3 ;  /* 0x0000000308007986 */ /* 0x0001e2000c101124 */
[----:B------:R-:W-:Y:S05]  /*5bb0*/  BRA `(.L_x_34505) ;  /* 0x00000000000c7947 */ /* 0x000fea0003800000 */
.L_x_34526:
[----:B------:R-:W0:Y:S02]  /*5bc0*/  I2F.S8 R0, R23 ;  /* 0x0000001700007306 */ /* 0x000e240000001400 */
[----:B0-----:R-:W-:-:S05]  /*5bd0*/  F2FP.BF16.F32.PACK_AB R0, RZ, R0 ;  /* 0x00000000ff00723e */ /* 0x001fca00000010ff */
[----:B------:R0:W-:Y:S02]  /*5be0*/  STG.E.U16 desc[UR36][R8.64], R0 ;  /* 0x0000000008007986 */ /* 0x0001e4000c101524 */
.L_x_34505:
        /* <DEDUP_REMOVED lines=23> */
.L_x_34538:
[----:B------:R0:W-:Y:S01]  /*5d60*/  STG.E.U8 desc[UR36][R8.64], R16 ;  /* 0x0000001008007986 */ /* 0x0001e2000c101124 */
[----:B------:R-:W-:Y:S05]  /*5d70*/  BRA `(.L_x_34540) ;  /* 0x0000000c00807947 */ /* 0x000fea0003800000 */
.L_x_34537:
        /* <DEDUP_REMOVED lines=12> */
.L_x_34542:
[----:B------:R-:W-:-:S04]  /*5e40*/  LOP3.LUT R16, R16, 0xffff, RZ, 0xc0, !PT ;  /* 0x0000ffff10107812 */ /* 0x000fc800078ec0ff */
[----:B------:R-:W-:-:S05]  /*5e50*/  PRMT R3, R16, 0x8880, RZ ;  /* 0x0000888010037816 */ /* 0x000fca00000000ff */
[----:B------:R0:W-:Y:S01]  /*5e60*/  STG.E desc[UR36][R8.64], R3 ;  /* 0x0000000308007986 */ /* 0x0001e2000c101924 */
[----:B------:R-:W-:Y:S05]  /*5e70*/  BRA `(.L_x_34540) ;  /* 0x0000000c00407947 */ /* 0x000fea0003800000 */
.L_x_34541:
[----:B------:R-:W-:-:S04]  /*5e80*/  PRMT R3, R16, 0x8880, RZ ;  /* 0x0000888010037816 */ /* 0x000fc800000000ff */
[----:B------:R-:W-:-:S05]  /*5e90*/  PRMT R3, R3, 0x7710, RZ ;  /* 0x0000771003037816 */ /* 0x000fca00000000ff */
[----:B------:R0:W-:Y:S01]  /*5ea0*/  STG.E.U16 desc[UR36][R8.64], R3 ;  /* 0x0000000308007986 */ /* 0x0001e2000c101524 */
[----:B------:R-:W-:Y:S05]  /*5eb0*/  BRA `(.L_x_34540) ;  /* 0x0000000c00307947 */ /* 0x000fea0003800000 */
.L_x_34536:
        /* <DEDUP_REMOVED lines=9> */
.L_x_34544:
[----:B------:R-:W0:Y:S02]  /*5f50*/  I2F.S8 R0, R16 ;  /* 0x0000001000007306 */ /* 0x000e240000001400 */
[----:B0-----:R-:W-:-:S05]  /*5f60*/  F2FP.F16.F32.PACK_AB R0, RZ, R0 ;  /* 0x00000000ff00723e */ /* 0x001fca00000000ff */
[----:B------:R0:W-:Y:S01]  /*5f70*/  STG.E.U16 desc[UR36][R8.64], R0 ;  /* 0x0000000008007986 */ /* 0x0001e2000c101524 */
[----:B------:R-:W-:Y:S05]  /*5f80*/  BRA `(.L_x_34540) ;  /* 0x0000000800fc7947 */ /* 0x000fea0003800000 */
.L_x_34543:
        /* <DEDUP_REMOVED lines=10> */
.L_x_34546:
[----:B------:R-:W0:Y:S02]  /*6030*/  I2F.S8 R16, R16 ;  /* 0x0000001000107306 */ /* 0x000e240000001400 */
[----:B0-----:R-:W-:-:S04]  /*6040*/  F2FP.F16.F32.PACK_AB R3, RZ, R16 ;  /* 0x00000010ff03723e */ /* 0x001fc800000000ff */
[----:B------:R-:W-:-:S05]  /*6050*/  PRMT R3, R3, 0x5410, RZ ;  /* 0x0000541003037816 */ /* 0x000fca00000000ff */
[----:B------:R0:W-:Y:S01]  /*6060*/  STG.E desc[UR36][R8.64], R3 ;  /* 0x0000000308007986 */ /* 0x0001e2000c101924 */
[----:B------:R-:W-:Y:S05]  /*6070*/  BRA `(.L_x_34540) ;  /* 0x0000000800c07947 */ /* 0x000fea0003800000 */
.L_x_34545:
[----:B------:R-:W-:-:S04]  /*6080*/  PRMT R4, R16, 0x8880, RZ ;  /* 0x0000888010047816 */ /* 0x000fc800000000ff */
[----:B------:R-:W-:-:S06]  /*6090*/  PRMT R4, R4, 0x7710, RZ ;  /* 0x0000771004047816 */ /* 0x000fcc00000000ff */
[----:B------:R-:W0:Y:S02]  /*60a0*/  I2F.F64.S16 R4, R4 ;  /* 0x0000000400047312 */ /* 0x000e240000101c00 */
[----:B0-----:R0:W-:Y:S01]  /*60b0*/  STG.E.64 desc[UR36][R8.64], R4 ;  /* 0x0000000408007986 */ /* 0x0011e2000c101b24 */
[----:B------:R-:W-:Y:S05]  /*60c0*/  BRA `(.L_x_34540) ;  /* 0x0000000800ac7947 */ /* 0x000fea0003800000 */
.L_x_34535:
        /* <DEDUP_REMOVED lines=14> */
.L_x_34550:
        /* <DEDUP_REMOVED lines=17> */
.L_x_34553:
[----:B------:R-:W-:-:S04]  /*62c0*/  SHF.R.U32.HI R3, RZ, 0x18, R5 ;  /* 0x00000018ff037819 */ /* 0x000fc80000011605 */
[----:B------:R-:W-:-:S04]  /*62d0*/  LOP3.LUT R0, R0, 0x80, R3, 0xf8, !PT ;  /* 0x0000008000007812 */ /* 0x000fc800078ef803 */
[----:B------:R-:W-:-:S07]  /*62e0*/  PRMT R4, R0, 0x7610, R4 ;  /* 0x0000761000047816 */ /* 0x000fce0000000004 */
.L_x_34552:
[----:B------:R-:W-:Y:S05]  /*62f0*/  BSYNC.RECONVERGENT B0 ;  /* 0x0000000000007941 */ /* 0x000fea0003800200 */
.L_x_34551:
[----:B------:R0:W-:Y:S01]  /*6300*/  STG.E.U8 desc[UR36][R8.64], R4 ;  /* 0x0000000408007986 */ /* 0x0001e2000c101124 */
[----:B------:R-:W-:Y:S05]  /*6310*/  BRA `(.L_x_34540) ;  /* 0x0000000800187947 */ /* 0x000fea0003800000 */
.L_x_34549:
        /* <DEDUP_REMOVED lines=17> */
.L_x_34556:
[----:B------:R-:W-:-:S04]  /*6430*/  SHF.R.U32.HI R3, RZ, 0x18, R5 ;  /* 0x00000018ff037819 */ /* 0x000fc80000011605 */
[----:B------:R-:W-:-:S04]  /*6440*/  LOP3.LUT R0, R0, 0x80, R3, 0xf8, !PT ;  /* 0x0000008000007812 */ /* 0x000fc800078ef803 */
[----:B------:R-:W-:-:S07]  /*6450*/  PRMT R4, R0, 0x7610, R4 ;  /* 0x0000761000047816 */ /* 0x000fce0000000004 */
.L_x_34555:
[----:B------:R-:W-:Y:S05]  /*6460*/  BSYNC.RECONVERGENT B0 ;  /* 0x0000000000007941 */ /* 0x000fea0003800200 */
.L_x_34554:
[----:B------:R0:W-:Y:S01]  /*6470*/  STG.E.U8 desc[UR36][R8.64], R4 ;  /* 0x0000000408007986 */ /* 0x0001e2000c101124 */
[----:B------:R-:W-:Y:S05]  /*6480*/  BRA `(.L_x_34540) ;  /* 0x0000000400bc7947 */ /* 0x000fea0003800000 */
.L_x_34548:
        /* <DEDUP_REMOVED lines=22> */
.L_x_34558:
[----:B------:R-:W-:-:S04]  /*65f0*/  LOP3.LUT R16, R16, 0xffff, RZ, 0xc0, !PT ;  /* 0x0000ffff10107812 */ /* 0x000fc800078ec0ff */
[----:B------:R-:W-:-:S05]  /*6600*/  PRMT R16, R16, 0x8880, RZ ;  /* 0x0000888010107816 */ /* 0x000fca00000000ff */
[----:B------:R-:W-:-:S05]  /*6610*/  IMAD.MOV.U32 R4, RZ, RZ, R16 ;  /* 0x000000ffff047224 */ /* 0x000fca00078e0010 */
[----:B------:R-:W-:-:S05]  /*6620*/  SHF.R.S32.HI R5, RZ, 0x1f, R4 ;  /* 0x0000001fff057819 */ /* 0x000fca0000011404 */
[----:B------:R0:W-:Y:S01]  /*6630*/  STG.E.64 desc[UR36][R8.64], R4 ;  /* 0x0000000408007986 */ /* 0x0001e2000c101b24 */
[----:B------:R-:W-:Y:S05]  /*6640*/  BRA `(.L_x_34540) ;  /* 0x00000004004c7947 */ /* 0x000fea0003800000 */
.L_x_34557:
[----:B------:R-:W-:-:S04]  /*6650*/  LOP3.LUT R16, R16, 0xffff, RZ, 0xc0, !PT ;  /* 0x0000ffff10107812 */ /* 0x000fc800078ec0ff */
[----:B------:R-:W-:-:S05]  /*6660*/  PRMT R3, R16, 0x8880, RZ ;  /* 0x0000888010037816 */ /* 0x000fca00000000ff */
[----:B------:R0:W-:Y:S01]  /*6670*/  STG.E desc[UR36][R8.64], R3 ;  /* 0x0000000308007986 */ /* 0x0001e2000c101924 */
[----:B------:R-:W-:Y:S05]  /*6680*/  BRA `(.L_x_34540) ;  /* 0x00000004003c7947 */ /* 0x000fea0003800000 */
.L_x_34547:
        /* <DEDUP_REMOVED lines=10> */
.L_x_34560:
[----:B------:R-:W-:Y:S02]  /*6730*/  PRMT R4, R16, 0x8880, RZ ;  /* 0x0000888010047816 */ /* 0x000fe400000000ff */
[----:B------:R-:W-:Y:S02]  /*6740*/  CS2R R6, SRZ ;  /* 0x0000000000067805 */ /* 0x000fe4000001ff00 */
[----:B------:R-:W-:-:S06]  /*6750*/  PRMT R4, R4, 0x7710, RZ ;  /* 0x0000771004047816 */ /* 0x000fcc00000000ff */
[----:B------:R-:W0:Y:S02]  /*6760*/  I2F.F64.S16 R4, R4 ;  /* 0x0000000400047312 */ /* 0x000e240000101c00 */
[----:B0-----:R4:W-:Y:S01]  /*6770*/  STG.E.128 desc[UR36][R8.64], R4 ;  /* 0x0000000408007986 */ /* 0x0019e2000c101d24 */
[----:B------:R-:W-:Y:S05]  /*6780*/  BRA `(.L_x_34540) ;  /* 0x0000000000fc7947 */ /* 0x000fea0003800000 */
.L_x_34559:
[----:B------:R-:W-:-:S13]  /*6790*/  ISETP.NE.AND P0, PT, R0, 0xf, PT ;  /* 0x0000000f0000780c */ /* 0x000fda0003f05270 */
[----:B------:R-:W-:Y:S05]  /*67a0*/  @!P0 BRA `(.L_x_34561) ;  /* 0x0000000000e88947 */ /* 0x000fea0003800000 */
[----:B------:R-:W-:-:S13]  /*67b0*/  ISETP.NE.AND P0, PT, R0, 0x17, PT ;  /* 0x000000170000780c */ /* 0x000fda0003f05270 */
[----:B------:R-:W-:Y:S05]  /*67c0*/  @!P0 BRA `(.L_x_34562) ;  /* 0x0000000000908947 */ /* 0x000fea0003800000 */
[----:B------:R-:W-:-:S13]  /*67d0*/  ISETP.NE.AND P0, PT, R0, 0x18, PT ;  /* 0x000000180000780c */ /* 0x000fda0003f05270 */
[----:B------:R-:W-:Y:S05]  /*67e0*/  @!P0 BRA `(.L_x_34563) ;  /* 0x0000000000448947 */ /* 0x000fea0003800000 */
.L_x_34539:
        /* <DEDUP_REMOVED lines=16> */
.L_x_34564:
[----:B------:R-:W-:Y:S05]  /*68f0*/  BRA `(.L_x_34540) ;  /* 0x0000000000a07947 */ /* 0x000fea0003800000 */
.L_x_34563:
        /* <DEDUP_REMOVED lines=13> */
.L_x_34566:
[----:B------:R-:W-:Y:S05]  /*69d0*/  BSYNC.RECONVERGENT B0 ;  /* 0x0000000000007941 */ /* 0x000fea0003800200 */
.L_x_34565:
[----:B------:R-:W-:-:S05]  /*69e0*/  LOP3.LUT R3, R0, 0x80, R3, 0xf8, !PT ;  /* 0x0000008000037812 */ /* 0x000fca00078ef803 */
[----:B------:R2:W-:Y:S01]  /*69f0*/  STG.E.U8 desc[UR36][R8.64], R3 ;  /* 0x0000000308007986 */ /* 0x0005e2000c101124 */
[----:B------:R-:W-:Y:S05]  /*6a00*/  BRA `(.L_x_34540) ;  /* 0x00000000005c7947 */ /* 0x000fea0003800000 */
.L_x_34562:
        /* <DEDUP_REMOVED lines=12> */
.L_x_34568:
[----:B------:R-:W-:Y:S01]  /*6ad0*/  IMAD.MOV.U32 R0, RZ, RZ, 0x7f ;  /* 0x0000007fff007424 */ /* 0x000fe200078e00ff */
[----:B------:R-:W-:-:S04]  /*6ae0*/  ISETP.GT.U32.AND P0, PT, R3, 0x7f800000, PT ;  /* 0x7f8000000300780c */ /* 0x000fc80003f04070 */
[----:B------:R-:W-:-:S09]  /*6af0*/  SEL R0, R0, 0x7c, P0 ;  /* 0x0000007c00007807 */ /* 0x000fd20000000000 */
.L_x_34569:
[----:B------:R-:W-:Y:S05]  /*6b00*/  BSYNC.RECONVERGENT B0 ;  /* 0x0000000000007941 */ /* 0x000fea0003800200 */
.L_x_34567:
[----:B------:R-:W-:-:S04]  /*6b10*/  SHF.R.U32.HI R3, RZ, 0x18, R5 ;  /* 0x00000018ff037819 */ /* 0x000fc80000011605 */
[----:B------:R-:W-:-:S05]  /*6b20*/  LOP3.LUT R3, R0, 0x80, R3, 0xf8, !PT ;  /* 0x0000008000037812 */ /* 0x000fca00078ef803 */
[----:B------:R1:W-:Y:S01]  /*6b30*/  STG.E.U8 desc[UR36][R8.64], R3 ;  /* 0x0000000308007986 */ /* 0x0003e2000c101124 */
[----:B------:R-:W-:Y:S05]  /*6b40*/  BRA `(.L_x_34540) ;  /* 0x00000000000c7947 */ /* 0x000fea0003800000 */
.L_x_34561:
[----:B------:R-:W0:Y:S02]  /*6b50*/  I2F.S8 R0, R16 ;  /* 0x0000001000007306 */ /* 0x000e240000001400 */
[----:B0-----:R-:W-:-:S05]  /*6b60*/  F2FP.BF16.F32.PACK_AB R0, RZ, R0 ;  /* 0x00000000ff00723e */ /* 0x001fca00000010ff */
[----:B------:R0:W-:Y:S02]  /*6b70*/  STG.E.U16 desc[UR36][R8.64], R0 ;  /* 0x0000000008007986 */ /* 0x0001e4000c101524 */
.L_x_34540:
[----:B------:R-:W-:-:S07]  /*6b80*/  VIADD R19, R19, 0x80 ;  /* 0x0000008013137836 */ /* 0x000fce0000000000 */
.L_x_34499:
[----:B------:R-:W-:Y:S05]  /*6b90*/  BSYNC.RECONVERGENT B6 ;  /* 0x0000000000067941 */ /* 0x000fea0003800200 */
.L_x_34498:
        /* <DEDUP_REMOVED lines=21> */
.L_x_34573:
[----:B------:R-:W-:Y:S01]  /*6cf0*/  STG.E.U8 desc[UR36][R2.64], R17 ;  /* 0x0000001102007986 */ /* 0x000fe2000c101124 */
[----:B------:R-:W-:Y:S05]  /*6d00*/  EXIT ;  /* 0x000000000000794d */ /* 0x000fea0003800000 */
.L_x_34572:
        /* <DEDUP_REMOVED lines=10> */
[----:B------:R-:W-:Y:S01]  /*6db0*/  STG.E.64 desc[UR36][R2.64], R4 ;  /* 0x0000000402007986 */ /* 0x000fe2000c101b24 */
[----:B------:R-:W-:Y:S05]  /*6dc0*/  EXIT ;  /* 0x000000000000794d */ /* 0x000fea0003800000 */
.L_x_34576:
[----:B------:R-:W-:-:S04]  /*6dd0*/  LOP3.LUT R17, R17, 0xffff, RZ, 0xc0, !PT ;  /* 0x0000ffff11117812 */ /* 0x000fc800078ec0ff */
[----:B------:R-:W-:-:S05]  /*6de0*/  PRMT R5, R17, 0x8880, RZ ;  /* 0x0000888011057816 */ /* 0x000fca00000000ff */
[----:B------:R-:W-:Y:S01]  /*6df0*/  STG.E desc[UR36][R2.64], R5 ;  /* 0x0000000502007986 */ /* 0x000fe2000c101924 */
[----:B------:R-:W-:Y:S05]  /*6e00*/  EXIT ;  /* 0x000000000000794d */ /* 0x000fea0003800000 */
.L_x_34575:
[----:B------:R-:W-:-:S04]  /*6e10*/  PRMT R5, R17, 0x8880, RZ ;  /* 0x0000888011057816 */ /* 0x000fc800000000ff */
[----:B------:R-:W-:-:S05]  /*6e20*/  PRMT R5, R5, 0x7710, RZ ;  /* 0x0000771005057816 */ /* 0x000fca00000000ff */
[----:B------:R-:W-:Y:S01]  /*6e30*/  STG.E.U16 desc[UR36][R2.64], R5 ;  /* 0x0000000502007986 */ /* 0x000fe2000c101524 */
[----:B------:R-:W-:Y:S05]  /*6e40*/  EXIT ;  /* 0x000000000000794d */ /* 0x000fea0003800000 */
.L_x_34571:
[----:B------:R-:W-:-:S13]  /*6e50*/  ISETP.GT.AND P0, PT, R0, 0x6, PT ;  /* 0x000000060000780c */ /* 0x000fda0003f04270 */
[----:B------:R-:W-:Y:S05]  /*6e60*/  @P0 BRA `(.L_x_34577) ;  /* 0x00000000002c0947 */ /* 0x000fea0003800000 */
[----:B------:R-:W-:-:S13]  /*6e70*/  ISETP.NE.AND P0, PT, R0, 0x5, PT ;  /* 0x000000050000780c */ /* 0x000fda0003f05270 */
[----:B------:R-:W-:Y:S05]  /*6e80*/  @!P0 BRA `(.L_x_34578) ;  /* 0x0000000000148947 */ /* 0x000fea0003800000 */
[----:B------:R-:W-:-:S13]  /*6e90*/  ISETP.NE.AND P0, PT, R0, 0x6, PT ;  /* 0x000000060000780c */ /* 0x000fda0003f05270 */
[----:B------:R-:W-:Y:S05]  /*6ea0*/  @P0 BRA `(.L_x_34574) ;  /* 0x0000000800340947 */ /* 0x000fea0003800000 */
[----:B------:R-:W0:Y:S02]  /*6eb0*/  I2F.S8 R17, R17 ;  /* 0x0000001100117306 */ /* 0x000e240000001400 */
[----:B0-----:R-:W-:Y:S01]  /*6ec0*/  STG.E desc[UR36][R2.64], R17 ;  /* 0x0000001102007986 */ /* 0x001fe2000c101924 */
[----:B------:R-:W-:Y:S05]  /*6ed0*/  EXIT ;  /* 0x000000000000794d */ /* 0x000fea0003800000 */
.L_x_34578:
[----:B------:R-:W0:Y:S02]  /*6ee0*/  I2F.S8 R0, R17 ;  /* 0x0000001100007306 */ /* 0x000e240000001400 */
[----:B0-----:R-:W-:-:S05]  /*6ef0*/  F2FP.F16.F32.PACK_AB R0, RZ, R0 ;  /* 0x00000000ff00723e */ /* 0x001fca00000000ff */
[----:B------:R-:W-:Y:S01]  /*6f00*/  STG.E.U16 desc[UR36][R2.64], R0 ;  /* 0x0000000002007986 */ /* 0x000fe2000c101524 */
[----:B------:R-:W-:Y:S05]  /*6f10*/  EXIT ;  /* 0x000000000000794d */ /* 0x000fea0003800000 */
.L_x_34577:
        /* <DEDUP_REMOVED lines=8> */
[----:B0-----:R-:W-:Y:S01]  /*6fa0*/  STG.E.64 desc[UR36][R2.64], R4 ;  /* 0x0000000402007986 */ /* 0x001fe2000c101b24 */
[----:B------:R-:W-:Y:S05]  /*6fb0*/  EXIT ;  /* 0x000000000000794d */ /* 0x000fea0003800000 */
.L_x_34580:
[----:B------:R-:W0:Y:S02]  /*6fc0*/  I2F.S8 R17, R17 ;  /* 0x0000001100117306 */ /* 0x000e240000001400 */
[----:B0-----:R-:W-:-:S04]  /*6fd0*/  F2FP.F16.F32.PACK_AB R5, RZ, R17 ;  /* 0x00000011ff05723e */ /* 0x001fc800000000ff */
[----:B------:R-:W-:-:S05]  /*6fe0*/  PRMT R5, R5, 0x5410, RZ ;  /* 0x0000541005057816 */ /* 0x000fca00000000ff */
[----:B------:R-:W-:Y:S01]  /*6ff0*/  STG.E desc[UR36][R2.64], R5 ;  /* 0x0000000502007986 */ /* 0x000fe2000c101924 */
[----:B------:R-:W-:Y:S05]  /*7000*/  EXIT ;  /* 0x000000000000794d */ /* 0x000fea0003800000 */
.L_x_34579:
[----:B------:R-:W-:-:S04]  /*7010*/  PRMT R4, R17, 0x8880, RZ ;  /* 0x0000888011047816 */ /* 0x000fc800000000ff */
[----:B------:R-:W-:-:S06]  /*7020*/  PRMT R4, R4, 0x7710, RZ ;  /* 0x0000771004047816 */ /* 0x000fcc00000000ff */
[----:B------:R-:W0:Y:S02]  /*7030*/  I2F.F64.S16 R4, R4 ;  /* 0x0000000400047312 */ /* 0x000e240000101c00 */
[----:B0-----:R-:W-:Y:S01]  /*7040*/  STG.E.64 desc[UR36][R2.64], R4 ;  /* 0x0000000402007986 */ /* 0x001fe2000c101b24 */
[----:B------:R-:W-:Y:S05]  /*7050*/  EXIT ;  /* 0x000000000000794d */ /* 0x000fea0003800000 */
.L_x_34570:
        /* <DEDUP_REMOVED lines=12> */
[----:B------:R-:W-:Y:S01]  /*7120*/  STG.E.U16 desc[UR36][R2.64], R5 ;  /* 0x0000000502007986 */ /* 0x000fe2000c101524 */
[----:B------:R-:W-:Y:S05]  /*7130*/  EXIT ;  /* 0x000000000000794d */ /* 0x000fea0003800000 */
.L_x_34584:
        /* <DEDUP_REMOVED lines=18> */
.L_x_34587:
[----:B------:R-:W-:-:S04]  /*7260*/  SHF.R.U32.HI R5, RZ, 0x18, R5 ;  /* 0x00000018ff057819 */ /* 0x000fc80000011605 */
[----:B------:R-:W-:-:S07]  /*7270*/  LOP3.LUT R0, R0, 0x80, R5, 0xf8, !PT ;  /* 0x0000008000007812 */ /* 0x000fce00078ef805 */
.L_x_34586:
[----:B------:R-:W-:Y:S05]  /*7280*/  BSYNC.RECONVERGENT B0 ;  /* 0x0000000000007941 */ /* 0x000fea0003800200 */
.L_x_34585:
[----:B------:R-:W-:Y:S01]  /*7290*/  STG.E.U8 desc[UR36][R2.64], R0 ;  /* 0x0000000002007986 */ /* 0x000fe2000c101124 */
[----:B------:R-:W-:Y:S05]  /*72a0*/  EXIT ;  /* 0x000000000000794d */ /* 0x000fea0003800000 */
.L_x_34583:
        /* <DEDUP_REMOVED lines=18> */
.L_x_34590:
[----:B------:R-:W-:-:S04]  /*73d0*/  SHF.R.U32.HI R5, RZ, 0x18, R5 ;  /* 0x00000018ff057819 */ /* 0x000fc80000011605 */
[----:B------:R-:W-:-:S07]  /*73e0*/  LOP3.LUT R0, R0, 0x80, R5, 0xf8, !PT ;  /* 0x0000008000007812 */ /* 0x000fce00078ef805 */
.L_x_34589:
[----:B------:R-:W-:Y:S05]  /*73f0*/  BSYNC.RECONVERGENT B0 ;  /* 0x0000000000007941 */ /* 0x000fea0003800200 */
.L_x_34588:
[----:B------:R-:W-:Y:S01]  /*7400*/  STG.E.U8 desc[UR36][R2.64], R0 ;  /* 0x0000000002007986 */ /* 0x000fe2000c101124 */
[----:B------:R-:W-:Y:S05]  /*7410*/  EXIT ;  /* 0x000000000000794d */ /* 0x000fea0003800000 */
.L_x_34582:
        /* <DEDUP_REMOVED lines=22> */
.L_x_34592:
[----:B------:R-:W-:-:S04]  /*7580*/  LOP3.LUT R17, R17, 0xffff, RZ, 0xc0, !PT ;  /* 0x0000ffff11117812 */ /* 0x000fc800078ec0ff */
[----:B------:R-:W-:-:S05]  /*7590*/  PRMT R17, R17, 0x8880, RZ ;  /* 0x0000888011117816 */ /* 0x000fca00000000ff */
[----:B------:R-:W-:-:S05]  /*75a0*/  IMAD.MOV.U32 R4, RZ, RZ, R17 ;  /* 0x000000ffff047224 */ /* 0x000fca00078e0011 */
[----:B------:R-:W-:-:S05]  /*75b0*/  SHF.R.S32.HI R5, RZ, 0x1f, R4 ;  /* 0x0000001fff057819 */ /* 0x000fca0000011404 */
[----:B------:R-:W-:Y:S01]  /*75c0*/  STG.E.64 desc[UR36][R2.64], R4 ;  /* 0x0000000402007986 */ /* 0x000fe2000c101b24 */
[----:B------:R-:W-:Y:S05]  /*75d0*/  EXIT ;  /* 0x000000000000794d */ /* 0x000fea0003800000 */
.L_x_34591:
[----:B------:R-:W-:-:S04]  /*75e0*/  LOP3.LUT R17, R17, 0xffff, RZ, 0xc0, !PT ;  /* 0x0000ffff11117812 */ /* 0x000fc800078ec0ff */
[----:B------:R-:W-:-:S05]  /*75f0*/  PRMT R5, R17, 0x8880, RZ ;  /* 0x0000888011057816 */ /* 0x000fca00000000ff */
[----:B------:R-:W-:Y:S01]  /*7600*/  STG.E desc[UR36][R2.64], R5 ;  /* 0x0000000502007986 */ /* 0x000fe2000c101924 */
[----:B------:R-:W-:Y:S05]  /*7610*/  EXIT ;  /* 0x000000000000794d */ /* 0x000fea0003800000 */
.L_x_34581:
        /* <DEDUP_REMOVED lines=8> */
[----:B------:R-:W-:Y:S01]  /*76a0*/  STG.E.U8 desc[UR36][R2.64], R5 ;  /* 0x0000000502007986 */ /* 0x000fe2000c101124 */
[----:B------:R-:W-:Y:S05]  /*76b0*/  EXIT ;  /* 0x000000000000794d */ /* 0x000fea0003800000 */
.L_x_34594:
[----:B------:R-:W-:Y:S02]  /*76c0*/  PRMT R4, R17, 0x8880, RZ ;  /* 0x0000888011047816 */ /* 0x000fe400000000ff */
[----:B------:R-:W-:Y:S02]  /*76d0*/  CS2R R6, SRZ ;  /* 0x0000000000067805 */ /* 0x000fe4000001ff00 */
[----:B------:R-:W-:-:S06]  /*76e0*/  PRMT R4, R4, 0x7710, RZ ;  /* 0x0000771004047816 */ /* 0x000fcc00000000ff */
[----:B------:R-:W0:Y:S02]  /*76f0*/  I2F.F64.S16 R4, R4 ;  /* 0x0000000400047312 */ /* 0x000e240000101c00 */
[----:B0-----:R-:W-:Y:S01]  /*7700*/  STG.E.128 desc[UR36][R2.64], R4 ;  /* 0x0000000402007986 */ /* 0x001fe2000c101d24 */
[----:B------:R-:W-:Y:S05]  /*7710*/  EXIT ;  /* 0x000000000000794d */ /* 0x000fea0003800000 */
.L_x_34593:
[----:B------:R-:W-:-:S13]  /*7720*/  ISETP.NE.AND P0, PT, R0, 0xf, PT ;  /* 0x0000000f0000780c */ /* 0x000fda0003f05270 */
[----:B------:R-:W-:Y:S05]  /*7730*/  @!P0 BRA `(.L_x_34595) ;  /* 0x0000000000e88947 */ /* 0x000fea0003800000 */
[----:B------:R-:W-:-:S13]  /*7740*/  ISETP.NE.AND P0, PT, R0, 0x17, PT ;  /* 0x000000170000780c */ /* 0x000fda0003f05270 */
[----:B------:R-:W-:Y:S05]  /*7750*/  @!P0 BRA `(.L_x_34596) ;  /* 0x0000000000908947 */ /* 0x000fea0003800000 */
[----:B------:R-:W-:-:S13]  /*7760*/  ISETP.NE.AND P0, PT, R0, 0x18, PT ;  /* 0x000000180000780c */ /* 0x000fda0003f05270 */
[----:B------:R-:W-:Y:S05]  /*7770*/  @!P0 BRA `(.L_x_34597) ;  /* 0x0000000000448947 */ /* 0x000fea0003800000 */
.L_x_34574:
        /* <DEDUP_REMOVED lines=16> */
.L_x_34598:
[----:B------:R-:W-:Y:S05]  /*7880*/  EXIT ;  /* 0x000000000000794d */ /* 0x000fea0003800000 */
.L_x_34597:
        /* <DEDUP_REMOVED lines=13> */
.L_x_34600:
[----:B------:R-:W-:Y:S05]  /*7960*/  BSYNC.RECONVERGENT B0 ;  /* 0x0000000000007941 */ /* 0x000fea0003800200 */
.L_x_34599:
[----:B------:R-:W-:-:S05]  /*7970*/  LOP3.LUT R5, R0, 0x80, R5, 0xf8, !PT ;  /* 0x0000008000057812 */ /* 0x000fca00078ef805 */
[----:B------:R-:W-:Y:S01]  /*7980*/  STG.E.U8 desc[UR36][R2.64], R5 ;  /* 0x0000000502007986 */ /* 0x000fe2000c101124 */
[----:B------:R-:W-:Y:S05]  /*7990*/  EXIT ;  /* 0x000000000000794d */ /* 0x000fea0003800000 */
.L_x_34596:
        /* <DEDUP_REMOVED lines=12> */
.L_x_34602:
[----:B------:R-:W-:Y:S01]  /*7a60*/  IMAD.MOV.U32 R0, RZ, RZ, 0x7f ;  /* 0x0000007fff007424 */ /* 0x000fe200078e00ff */
[----:B------:R-:W-:-:S04]  /*7a70*/  ISETP.GT.U32.AND P0, PT, R4, 0x7f800000, PT ;  /* 0x7f8000000400780c */ /* 0x000fc80003f04070 */
[----:B------:R-:W-:-:S09]  /*7a80*/  SEL R0, R0, 0x7c, P0 ;  /* 0x0000007c00007807 */ /* 0x000fd20000000000 */
.L_x_34603:
[----:B------:R-:W-:Y:S05]  /*7a90*/  BSYNC.RECONVERGENT B0 ;  /* 0x0000000000007941 */ /* 0x000fea0003800200 */
.L_x_34601:
[----:B------:R-:W-:-:S04]  /*7aa0*/  SHF.R.U32.HI R5, RZ, 0x18, R5 ;  /* 0x00000018ff057819 */ /* 0x000fc80000011605 */
[----:B------:R-:W-:-:S05]  /*7ab0*/  LOP3.LUT R5, R0, 0x80, R5, 0xf8, !PT ;  /* 0x0000008000057812 */ /* 0x000fca00078ef805 */
[----:B------:R-:W-:Y:S01]  /*7ac0*/  STG.E.U8 desc[UR36][R2.64], R5 ;  /* 0x0000000502007986 */ /* 0x000fe2000c101124 */
[----:B------:R-:W-:Y:S05]  /*7ad0*/  EXIT ;  /* 0x000000000000794d */ /* 0x000fea0003800000 */
.L_x_34595:
[----:B------:R-:W0:Y:S02]  /*7ae0*/  I2F.S8 R0, R17 ;  /* 0x0000001100007306 */ /* 0x000e240000001400 */
[----:B0-----:R-:W-:-:S05]  /*7af0*/  F2FP.BF16.F32.PACK_AB R0, RZ, R0 ;  /* 0x00000000ff00723e */ /* 0x001fca00000010ff */
[----:B------:R-:W-:Y:S01]  /*7b00*/  STG.E.U16 desc[UR36][R2.64], R0 ;  /* 0x0000000002007986 */ /* 0x000fe2000c101524 */
[----:B------:R-:W-:Y:S05]  /*7b10*/  EXIT ;  /* 0x000000000000794d */ /* 0x000fea0003800000 */
.L_x_34604:
        /* <DEDUP_REMOVED lines=14> */
.L_x_36164:


//--------------------- .text._ZN2at6native18elementwise_kernelILi128ELi4EZNS0_22gpu_kernel_impl_nocastIZZZNS0_23bitwise_not_kernel_cudaERNS_18TensorIteratorBaseEENKUlvE_clEvENKUlvE0_clEvEUlaE_EEvS4_RKT_EUliE_EEviT1_ --------------------------
	.section	.text._ZN2at6native18elementwise_kernelILi128ELi4EZNS0_22gpu_kernel_impl_nocastIZZZNS0_23bitwise_not_kernel_cudaERNS_18TensorIteratorBaseEENKUlvE_clEvENKUlvE0_clEvEUlaE_EEvS4_RKT_EUliE_EEviT1_,"ax",@progbits
	.align	128
        .global         _ZN2at6native18elementwise_kernelILi128ELi4EZNS0_22gpu_kernel_impl_nocastIZZZNS0_23bitwise_not_kernel_cudaERNS_18TensorIteratorBaseEENKUlvE_clEvENKUlvE0_clEvEUlaE_EEvS4_RKT_EUliE_EEviT1_
        .type           _ZN2at6native18elementwise_kernelILi128ELi4EZNS0_22gpu_kernel_impl_nocastIZZZNS0_23bitwise_not_kernel_cudaERNS_18TensorIteratorBaseEENKUlvE_clEvENKUlvE0_clEvEUlaE_EEvS4_RKT_EUliE_EEviT1_,@function
        .size           _ZN2at6native18elementwise_kernelILi128ELi4EZNS0_22gpu_kernel_impl_nocastIZZZNS0_23bitwise_not_kernel_cudaERNS_18TensorIteratorBaseEENKUlvE_clEvENKUlvE0_clEvEUlaE_EEvS4_RKT_EUliE_EEviT1_,(.L_x_36165 - _ZN2at6native18elementwise_kernelILi128ELi4EZNS0_22gpu_kernel_impl_nocastIZZZNS0_23bitwise_not_kernel_cudaERNS_18TensorIteratorBaseEENKUlvE_clEvENKUlvE0_clEvEUlaE_EEvS4_RKT_EUliE_EEviT1_)
        .other          _ZN2at6native18elementwise_kernelILi128ELi4EZNS0_22gpu_kernel_impl_nocastIZZZNS0_23bitwise_not_kernel_cudaERNS_18TensorIteratorBaseEENKUlvE_clEvENKUlvE0_clEvEUlaE_EEvS4_RKT_EUliE_EEviT1_,@"STO_CUDA_ENTRY STV_DEFAULT"
_ZN2at6native18elementwise_kernelILi128ELi4EZNS0_22gpu_kernel_impl_nocastIZZZNS0_23bitwise_not_kernel_cudaERNS_18TensorIteratorBaseEENKUlvE_clEvENKUlvE0_clEvEUlaE_EEvS4_RKT_EUliE_EEviT1_:
.text._ZN2at6native18elementwise_kernelILi128ELi4EZNS0_22gpu_kernel_impl_nocastIZZZNS0_23bitwise_not_kernel_cudaERNS_18TensorIteratorBaseEENKUlvE_clEvENKUlvE0_clEvEUlaE_EEvS4_RKT_EUliE_EEviT1_:
        /* <DEDUP_REMOVED lines=20> */
[----:B--2---:R-:W-:-:S05]  /*0140*/  LOP3.LUT R9, RZ, R4, RZ, 0x33, !PT ;  /* 0x00000004ff097212 */ /* 0x004fca00078e33ff */
[----:B0-----:R0:W-:Y:S01]  /*0150*/  STG.E.U8 desc[UR6][R6.64], R9 ;  /* 0x0000000906007986 */ /* 0x0011e2000c101106 */
[----:B------:R-:W-:Y:S05]  /*0160*/  @P0 BRA `(.L_x_34609) ;  /* 0x0000000000400947 */ /* 0x000fea0003800000 */
[----:B------:R-:W1:Y:S02]  /*0170*/  LDC.64 R4, c[0x0][0x588] ;  /* 0x00016200ff047b82 */ /* 0x000e640000000a00 */
[----:B-1----:R-:W2:Y:S06]  /*0180*/  LDG.E.U8 R4, desc[UR6][R4.64] ;  /* 0x0000000604047981 */ /* 0x002eac000c1e1100 */
[----:B0-----:R-:W0:Y:S01]  /*0190*/  LDC.64 R6, c[0x0][0x580] ;  /* 0x00016000ff067b82 */ /* 0x001e220000000a00 */
[----:B------:R-:W-:Y:S02]  /*01a0*/  IADD3 R3, PT, PT, R3, 0x80, RZ ;  /* 0x0000008003037810 */ /* 0x000fe40007ffe0ff */
[----:B--2---:R-:W-:-:S05]  /*01b0*/  LOP3.LUT R9, RZ, R4, RZ, 0x33, !PT ;  /* 0x00000004ff097212 */ /* 0x004fca00078e33ff */
[----:B0-----:R0:W-:Y:S02]  /*01c0*/  STG.E.U8 desc[UR6][R6.64], R9 ;  /* 0x0000000906007986 */ /* 0x0011e4000c101106 */
.L_x_34608:
[----:B------:R-:W-:-:S13]  /*01d0*/  ISETP.GE.AND P0, PT, R3, UR4, PT ;  /* 0x0000000403007c0c */ /* 0x000fda000bf06270 */
[----:B------:R-:W-:Y:S05]  /*01e0*/  @P0 BREAK.RELIABLE B1 ;  /* 0x0000000000010942 */ /* 0x000fea0003800100 */
[----:B------:R-:W-:Y:S05]  /*01f0*/  @P0 BRA `(.L_x_34609) ;  /* 0x00000000001c0947 */ /* 0x000fea0003800000 */
[----:B------:R-:W-:Y:S05]  /*0200*/  BSYNC.RELIABLE B1 ;  /* 0x0000000000017941 */ /* 0x000fea0003800100 */
.L_x_34607:
[----:B------:R-:W1:Y:S02]  /*0210*/  LDC.64 R4, c[0x0][0x588] ;  /* 0x00016200ff047b82 */ /* 0x000e640000000a00 */
[----:B-1----:R-:W2:Y:S06]  /*0220*/  LDG.E.U8 R4, desc[UR6][R4.64] ;  /* 0x0000000604047981 */ /* 0x002eac000c1e1100 */
[----:B0-----:R-:W0:Y:S01]  /*0230*/  LDC.64 R6, c[0x0][0x580] ;  /* 0x00016000ff067b82 */ /* 0x001e220000000a00 */
[----:B------:R-:W-:Y:S02]  /*0240*/  IADD3 R3, PT, PT, R3, 0x80, RZ ;  /* 0x0000008003037810 */ /* 0x000fe40007ffe0ff */
[----:B--2---:R-:W-:-:S05]  /*0250*/  LOP3.LUT R9, RZ, R4, RZ, 0x33, !PT ;  /* 0x00000004ff097212 */ /* 0x004fca00078e33ff */
[----:B0-----:R1:W-:Y:S02]  /*0260*/  STG.E.U8 desc[UR6][R6.64], R9 ;  /* 0x0000000906007986 */ /* 0x0013e4000c101106 */
.L_x_34609:
[----:B------:R-:W-:Y:S05]  /*0270*/  BSYNC.RECONVERGENT B0 ;  /* 0x0000000000007941 */ /* 0x000fea0003800200 */
.L_x_34606:
[----:B------:R-:W-:Y:S05]  /*0280*/  WARPSYNC.ALL ;  /* 0x0000000000007948 */ /* 0x000fea0003800000 */
[----:B------:R-:W-:-:S13]  /*0290*/  ISETP.GE.AND P0, PT, R3, UR4, PT ;  /* 0x0000000403007c0c */ /* 0x000fda000bf06270 */
[----:B------:R-:W-:Y:S05]  /*02a0*/  @P0 EXIT ;  /* 0x000000000000094d */ /* 0x000fea0003800000 */
[----:B------:R-:W2:Y:S02]  /*02b0*/  LDC.64 R2, c[0x0][0x588] ;  /* 0x00016200ff027b82 */ /* 0x000ea40000000a00 */
[----:B--2---:R-:W0:Y:S06]  /*02c0*/  LDG.E.U8 R2, desc[UR6][R2.64] ;  /* 0x0000000602027981 */ /* 0x004e2c000c1e1100 */
[----:B------:R-:W2:Y:S01]  /*02d0*/  LDC.64 R4, c[0x0][0x580] ;  /* 0x00016000ff047b82 */ /* 0x000ea20000000a00 */
[----:B01----:R-:W-:-:S05]  /*02e0*/  LOP3.LUT R7, RZ, R2, RZ, 0x33, !PT ;  /* 0x00000002ff077212 */ /* 0x003fca00078e33ff */
[----:B--2---:R-:W-:Y:S01]  /*02f0*/  STG.E.U8 desc[UR6][R4.64], R7 ;  /* 0x0000000704007986 */ /* 0x004fe2000c101106 */
[----:B------:R-:W-:Y:S05]  /*0300*/  EXIT ;  /* 0x000000000000794d */ /* 0x000fea0003800000 */
.L_x_34605:
        /* <DEDUP_REMOVED lines=306> */
.L_x_34613:
        /* <DEDUP_REMOVED lines=9> */
[----:B--2---:R-:W-:-:S05]  /*16c0*/  LOP3.LUT R9, RZ, R6, RZ, 0x33, !PT ;  /* 0x00000006ff097212 */ /* 0x004fca00078e33ff */
        /* <DEDUP_REMOVED lines=300> */
.L_x_34615:
[----:B------:R-:W0:Y:S02]  /*2990*/  LDCU.128 UR8, c[0x0][0x580] ;  /* 0x0000b000ff0877ac */ /* 0x000e240008000c00 */
[----:B0-----:R-:W-:-:S04]  /*29a0*/  IADD3 R6, P0, PT, R4, UR10, RZ ;  /* 0x0000000a04067c10 */ /* 0x001fc8000ff1e0ff */
[----:B------:R-:W-:-:S05]  /*29b0*/  IADD3.X R7, PT, PT, RZ, UR11, RZ, P0, !PT ;  /* 0x0000000bff077c10 */ /* 0x000fca00087fe4ff */
[----:B------:R-:W2:Y:S01]  /*29c0*/  LDG.E.U8 R6, desc[UR6][R6.64] ;  /* 0x0000000606067981 */ /* 0x000ea2000c1e1100 */
[----:B------:R-:W-:Y:S02]  /*29d0*/  IADD3 R4, P0, PT, R5, UR8, RZ ;  /* 0x0000000805047c10 */ /* 0x000fe4000ff1e0ff */
[----:B------:R-:W-:Y:S02]  /*29e0*/  IADD3 R3, PT, PT, R3, 0x80, RZ ;  /* 0x0000008003037810 */ /* 0x000fe40007ffe0ff */
[----:B------:R-:W-:Y:S02]  /*29f0*/  IADD3.X R5, PT, PT, RZ, UR9, RZ, P0, !PT ;  /* 0x00000009ff057c10 */ /* 0x000fe400087fe4ff */
[----:B--2---:R-:W-:-:S05]  /*2a00*/  LOP3.LUT R9, RZ, R6, RZ, 0x33, !PT ;  /* 0x00000006ff097212 */ /* 0x004fca00078e33ff */
[----:B------:R0:W-:Y:S02]  /*2a10*/  STG.E.U8 desc[UR6][R4.64], R9 ;  /* 0x0000000904007986 */ /* 0x0001e4000c101106 */
.L_x_34612:
[----:B------:R-:W-:-:S13]  /*2a20*/  ISETP.GE.AND P0, PT, R3, UR4, PT ;  /* 0x0000000403007c0c */ /* 0x000fda000bf06270 */
[----:B------:R-:W-:Y:S05]  /*2a30*/  @P0 BREAK.RELIABLE B1 ;  /* 0x0000000000010942 */ /* 0x000fea0003800100 */
[----:B------:R-:W-:Y:S05]  /*2a40*/  @P0 BRA `(.L_x_34614) ;  /* 0x0000001000d00947 */ /* 0x000fea0003800000 */
[----:B------:R-:W-:Y:S05]  /*2a50*/  BSYNC.RELIABLE B1 ;  /* 0x0000000000017941 */ /* 0x000fea0003800100 */
.L_x_34611:
        /* <DEDUP_REMOVED lines=298> */
.L_x_34616:
        /* <DEDUP_REMOVED lines=9> */
.L_x_34614:
[----:B------:R-:W-:Y:S05]  /*3d90*/  BSYNC.RECONVERGENT B0 ;  /* 0x0000000000007941 */ /* 0x000fea0003800200 */
.L_x_34610:
        /* <DEDUP_REMOVED lines=301> */
.L_x_34617:
[----:B------:R-:W0:Y:S02]  /*5070*/  LDCU.128 UR8, c[0x0][0x580] ;  /* 0x0000b000ff0877ac */ /* 0x000e240008000c00 */
[----:B0-----:R-:W-:-:S04]  /*5080*/  IADD3 R4, P0, PT, R2, UR10, RZ ;  /* 0x0000000a02047c10 */ /* 0x001fc8000ff1e0ff */
[----:B------:R-:W-:-:S05]  /*5090*/  IADD3.X R5, PT, PT, RZ, UR11, RZ, P0, !PT ;  /* 0x0000000bff057c10 */ /* 0x000fca00087fe4ff */
[----:B------:R-:W2:Y:S01]  /*50a0*/  LDG.E.U8 R4, desc[UR6][R4.64] ;  /* 0x0000000604047981 */ /* 0x000ea2000c1e1100 */
[----:B------:R-:W-:-:S04]  /*50b0*/  IADD3 R2, P0, PT, R3, UR8, RZ ;  /* 0x0000000803027c10 */ /* 0x000fc8000ff1e0ff */
[----:B------:R-:W-:Y:S02]  /*50c0*/  IADD3.X R3, PT, PT, RZ, UR9, RZ, P0, !PT ;  /* 0x00000009ff037c10 */ /* 0x000fe400087fe4ff */
[----:B--2---:R-:W-:-:S05]  /*50d0*/  LOP3.LUT R7, RZ, R4, RZ, 0x33, !PT ;  /* 0x00000004ff077212 */ /* 0x004fca00078e33ff */
[----:B------:R-:W-:Y:S01]  /*50e0*/  STG.E.U8 desc[UR6][R2.64], R7 ;  /* 0x0000000702007986 */ /* 0x000fe2000c101106 */
[----:B------:R-:W-:Y:S05]  /*50f0*/  EXIT ;  /* 0x000000000000794d */ /* 0x000fea0003800000 */
.L_x_34618:
        /* <DEDUP_REMOVED lines=16> */
.L_x_36165:


//--------------------- .text._ZN2at6native27unrolled_elementwise_kernelIZZZNS0_23bitwise_not_kernel_cudaERNS_18TensorIteratorBaseEENKUlvE_clEvENKUlvE0_clEvEUlaE_St5arrayIPcLm2EELi4E23TrivialOffsetCalculatorILi1EjESB_NS0_6memory15LoadWithoutCastENSC_16StoreWithoutCastEEEviT_T0_T2_T3_T4_T5_ --------------------------
	.section	.text._ZN2at6native27unrolled_elementwise_kernelIZZZNS0_23bitwise_not_kernel_cudaERNS_18TensorIteratorBaseEENKUlvE_clEvENKUlvE0_clEvEUlaE_St5arrayIPcLm2EELi4E23TrivialOffsetCalculatorILi1EjESB_NS0_6memory15LoadWithoutCastENSC_16StoreWithoutCastEEEviT_T0_T2_T3_T4_T5_,"ax",@progbits
	.align	128
        .global         _ZN2at6native27unrolled_elementwise_kernelIZZZNS0_23bitwise_not_kernel_cudaERNS_18TensorIteratorBaseEENKUlvE_clEvENKUlvE0_clEvEUlaE_St5arrayIPcLm2EELi4E23TrivialOffsetCalculatorILi1EjESB_NS0_6memory15LoadWithoutCastENSC_16StoreWithoutCastEEEviT_T0_T2_T3_T4_T5_
        .type           _ZN2at6native27unrolled_elementwise_kernelIZZZNS0_23bitwise_not_kernel_cudaERNS_18TensorIteratorBaseEENKUlvE_clEvENKUlvE0_clEvEUlaE_St5arrayIPcLm2EELi4E23TrivialOffsetCalculatorILi1EjESB_NS0_6memory15LoadWithoutCastENSC_16StoreWithoutCastEEEviT_T0_T2_T3_T4_T5_,@function
        .size           _ZN2at6native27unrolled_elementwise_kernelIZZZNS0_23bitwise_not_kernel_cudaERNS_18TensorIteratorBaseEENKUlvE_clEvENKUlvE0_clEvEUlaE_St5arrayIPcLm2EELi4E23TrivialOffsetCalculatorILi1EjESB_NS0_6memory15LoadWithoutCastENSC_16StoreWithoutCastEEEviT_T0_T2_T3_T4_T5_,(.L_x_36166 - _ZN2at6native27unrolled_elementwise_kernelIZZZNS0_23bitwise_not_kernel_cudaERNS_18TensorIteratorBaseEENKUlvE_clEvENKUlvE0_clEvEUlaE_St5arrayIPcLm2EELi4E23TrivialOffsetCalculatorILi1EjESB_NS0_6memory15LoadWithoutCastENSC_16StoreWithoutCastEEEviT_T0_T2_T3_T4_T5_)
        .other          _ZN2at6native27unrolled_elementwise_kernelIZZZNS0_23bitwise_not_kernel_cudaERNS_18TensorIteratorBaseEENKUlvE_clEvENKUlvE0_clEvEUlaE_St5arrayIPcLm2EELi4E23TrivialOffsetCalculatorILi1EjESB_NS0_6memory15LoadWithoutCastENSC_16StoreWithoutCastEEEviT_T0_T2_T3_T4_T5_,@"STO_CUDA_ENTRY STV_DEFAULT"
_ZN2at6native27unrolled_elementwise_kernelIZZZNS0_23bitwise_not_kernel_cudaERNS_18TensorIteratorBaseEENKUlvE_clEvENKUlvE0_clEvEUlaE_St5arrayIPcLm2EELi4E23TrivialOffsetCalculatorILi1EjESB_NS0_6memory15LoadWithoutCastENSC_16StoreWithoutCastEEEviT_T0_T2_T3_T4_T5_:
.text._ZN2at6native27unrolled_elementwise_kernelIZZZNS0_23bitwise_not_kernel_cudaERNS_18TensorIteratorBaseEENKUlvE_clEvENKUlvE0_clEvEUlaE_St5arrayIPcLm2EELi4E23TrivialOffsetCalculatorILi1EjESB_NS0_6memory15LoadWithoutCastENSC_16StoreWithoutCastEEEviT_T0_T2_T3_T4_T5_:
        /* <DEDUP_REMOVED lines=15> */
[----:B------:R-:W-:Y:S01]  /*00f0*/  @!P2 IMAD R19, R5, 0x200, R4 ;  /* 0x000002000513a824 */ /* 0x000fe200078e0204 */
[----:B------:R-:W3:Y:S01]  /*0100*/  @!P2 LDC.64 R6, c[0x0][0x390] ;  /* 0x0000e400ff06ab82 */ /* 0x000ee20000000a00 */
[----:B------:R-:W-:Y:S01]  /*0110*/  @!P2 VIADD R4, R4, 0x80 ;  /* 0x000000800404a836 */ /* 0x000fe20000000000 */
[----:B--2---:R-:W-:Y:S01]  /*0120*/  @!P3 IADD3 R12, P6, PT, R15, R12, RZ ;  /* 0x0000000c0f0cb210 */ /* 0x004fe20007fde0ff */
[----:B------:R-:W-:-:S03]  /*0130*/  @!P0 IMAD R15, R5, 0x200, R0 ;  /* 0x00000200050f8824 */ /* 0x000fc600078e0200 */
[----:B------:R-:W-:Y:S01]  /*0140*/  ISETP.GE.AND P1, PT, R4, R3, PT ;  /* 0x000000030400720c */ /* 0x000fe20003f26270 */
[----:B------:R-:W-:Y:S01]  /*0150*/  @!P3 IMAD.X R13, RZ, RZ, R13, P6 ;  /* 0x000000ffff0db224 */ /* 0x000fe200030e060d */
[----:B0-----:R-:W-:-:S04]  /*0160*/  @!P0 IADD3 R10, P6, PT, R15, R10, RZ ;  /* 0x0000000a0f0a8210 */ /* 0x001fc80007fde0ff */
[----:B-1----:R-:W2:Y:S07]  /*0170*/  @!P3 LDG.E.U8 R12, desc[UR4][R12.64] ;  /* 0x000000040c0cb981 */ /* 0x002eae000c1e1100 */
[----:B------:R-:W0:Y:S01]  /*0180*/  @!P1 LDC.64 R8, c[0x0][0x390] ;  /* 0x0000e400ff089b82 */ /* 0x000e220000000a00 */
[----:B------:R-:W-:Y:S01]  /*0190*/  @!P1 IMAD R17, R5, 0x200, R4 ;  /* 0x0000020005119824 */ /* 0x000fe200078e0204 */
[----:B---3--:R-:W-:Y:S01]  /*01a0*/  @!P2 IADD3 R6, P4, PT, R19, R6, RZ ;  /* 0x000000061306a210 */ /* 0x008fe20007f9e0ff */
[----:B------:R-:W-:-:S04]  /*01b0*/  @!P0 IMAD.X R11, RZ, RZ, R11, P6 ;  /* 0x000000ffff0b8224 */ /* 0x000fc800030e060b */
[----:B------:R-:W-:Y:S01]  /*01c0*/  @!P2 IMAD.X R7, RZ, RZ, R7, P4 ;  /* 0x000000ffff07a224 */ /* 0x000fe200020e0607 */
[----:B------:R1:W3:Y:S04]  /*01d0*/  @!P0 LDG.E.U8 R10, desc[UR4][R10.64] ;  /* 0x000000040a0a8981 */ /* 0x0002e8000c1e1100 */
[----:B------:R-:W4:Y:S01]  /*01e0*/  @!P2 LDG.E.U8 R6, desc[UR4][R6.64] ;  /* 0x000000040606a981 */ /* 0x000f22000c1e1100 */
[----:B0-----:R-:W-:-:S05]  /*01f0*/  @!P1 IADD3 R8, P5, PT, R17, R8, RZ ;  /* 0x0000000811089210 */ /* 0x001fca0007fbe0ff */
[----:B------:R-:W-:-:S05]  /*0200*/  @!P1 IMAD.X R9, RZ, RZ, R9, P5 ;  /* 0x000000ffff099224 */ /* 0x000fca00028e0609 */
[----:B------:R0:W5:Y:S01]  /*0210*/  @!P1 LDG.E.U8 R8, desc[UR4][R8.64] ;  /* 0x0000000408089981 */ /* 0x000162000c1e1100 */
[----:B------:R-:W-:Y:S01]  /*0220*/  ISETP.GE.AND P4, PT, R0, R3, PT ;  /* 0x000000030000720c */ /* 0x000fe20003f86270 */
[----:B------:R-:W-:Y:S02]  /*0230*/  HFMA2 R14, -RZ, RZ, 0, 1.5199184417724609375e-05 ;  /* 0x000000ffff0e7431 */ /* 0x000fe400000001ff */
[----:B------:R-:W-:Y:S01]  /*0240*/  IMAD.MOV.U32 R15, RZ, RZ, 0xff ;  /* 0x000000ffff0f7424 */ /* 0x000fe200078e00ff */
[----:B------:R-:W-:Y:S01]  /*0250*/  BSSY.RECONVERGENT B0, `(.L_x_34619) ;  /* 0x0000024000007945 */ /* 0x000fe20003800200 */
[----:B------:R-:W-:-:S03]  /*0260*/  IMAD.MOV.U32 R4, RZ, RZ, 0xff ;  /* 0x000000ffff047424 */ /* 0x000fc600078e00ff */
[----:B------:R-:W-:Y:S01]  /*0270*/  BSSY.RELIABLE B1, `(.L_x_34620) ;  /* 0x000001a000017945 */ /* 0x000fe20003800100 */
[----:B-1----:R-:W-:Y:S02]  /*0280*/  PRMT R11, R15, 0x7610, R11 ;  /* 0x000076100f0b7816 */ /* 0x002fe4000000000b */
[----:B0-----:R-:W-:Y:S02]  /*0290*/  PRMT R9, R14, 0x7610, R9 ;  /* 0x000076100e097816 */ /* 0x001fe40000000009 */
[----:B--2---:R-:W-:-:S04]  /*02a0*/  @!P3 LOP3.LUT R12, RZ, R12, RZ, 0x33, !PT ;  /* 0x0000000cff0cb212 */ /* 0x004fc800078e33ff */
[----:B------:R-:W-:Y:S02]  /*02b0*/  @!P3 PRMT R4, R12, 0x7610, R4 ;  /* 0x000076100c04b816 */ /* 0x000fe40000000004 */
[----:B---3--:R-:W-:Y:S02]  /*02c0*/  @!P0 LOP3.LUT R2, RZ, R10, RZ, 0x33, !PT ;  /* 0x0000000aff028212 */ /* 0x008fe400078e33ff */
[----:B----4-:R-:W-:-:S04]  /*02d0*/  @!P2 LOP3.LUT R6, RZ, R6, RZ, 0x33, !PT ;  /* 0x00000006ff06a212 */ /* 0x010fc800078e33ff */
[----:B------:R-:W-:Y:S02]  /*02e0*/  @!P2 PRMT R9, R6, 0x7610, R9 ;  /* 0x000076100609a816 */ /* 0x000fe40000000009 */
[----:B-----5:R-:W-:-:S04]  /*02f0*/  @!P1 LOP3.LUT R8, RZ, R8, RZ, 0x33, !PT ;  /* 0x00000008ff089212 */ /* 0x020fc800078e33ff */
[----:B------:R-:W-:Y:S01]  /*0300*/  @!P1 PRMT R11, R8, 0x7610, R11 ;  /* 0x00007610080b9816 */ /* 0x000fe2000000000b */
        /* <DEDUP_REMOVED lines=11> */
[----:B0-----:R-:W-:Y:S01]  /*03c0*/  IMAD R6, R5, 0x200, R0 ;  /* 0x0000020005067824 */ /* 0x001fe200078e0200 */
[----:B------:R-:W-:-:S04]  /*03d0*/  IADD3 R0, PT, PT, R0, 0x80, RZ ;  /* 0x0000008000007810 */ /* 0x000fc80007ffe0ff */
[----:B-1----:R-:W-:-:S05]  /*03e0*/  IADD3 R6, P0, PT, R6, UR6, RZ ;  /* 0x0000000606067c10 */ /* 0x002fca000ff1e0ff */
[----:B------:R-:W-:-:S05]  /*03f0*/  IMAD.X R7, RZ, RZ, UR7, P0 ;  /* 0x00000007ff077e24 */ /* 0x000fca00080e06ff */
[----:B------:R0:W-:Y:S03]  /*0400*/  STG.E.U8 desc[UR4][R6.64], R4 ;  /* 0x0000000406007986 */ /* 0x0001e6000c101104 */
.L_x_34621:
[----:B------:R-:W-:Y:S05]  /*0410*/  BSYNC.RELIABLE B1 ;  /* 0x0000000000017941 */ /* 0x000fea0003800100 */
.L_x_34620:
[----:B------:R-:W-:-:S13]  /*0420*/  ISETP.GE.AND P0, PT, R0, R3, PT ;  /* 0x000000030000720c */ /* 0x000fda0003f06270 */
[----:B------:R-:W1:Y:S01]  /*0430*/  @!P0 LDC.64 R12, c[0x0][0x388] ;  /* 0x0000e200ff0c8b82 */ /* 0x000e620000000a00 */
[----:B0-----:R-:W-:Y:S02]  /*0440*/  @!P0 IMAD R7, R5, 0x200, R0 ;  /* 0x0000020005078824 */ /* 0x001fe400078e0200 */
[----:B------:R-:W-:-:S03]  /*0450*/  @!P0 VIADD R0, R0, 0x80 ;  /* 0x0000008000008836 */ /* 0x000fc60000000000 */
[----:B-1----:R-:W-:-:S05]  /*0460*/  @!P0 IADD3 R6, P1, PT, R7, R12, RZ ;  /* 0x0000000c07068210 */ /* 0x002fca0007f3e0ff */
[----:B------:R-:W-:-:S05]  /*0470*/  @!P0 IMAD.X R7, RZ, RZ, R13, P1 ;  /* 0x000000ffff078224 */ /* 0x000fca00008e060d */
[----:B------:R1:W-:Y:S03]  /*0480*/  @!P0 STG.E.U8 desc[UR4][R6.64], R9 ;  /* 0x0000000906008986 */ /* 0x0003e6000c101104 */
.L_x_34622:
[----:B------:R-:W-:Y:S05]  /*0490*/  BSYNC.RECONVERGENT B0 ;  /* 0x0000000000007941 */ /* 0x000fea0003800200 */
.L_x_34619:
[----:B------:R-:W-:Y:S05]  /*04a0*/  WARPSYNC.ALL ;  /* 0x0000000000007948 */ /* 0x000fea0003800000 */
[----:B------:R-:W-:-:S13]  /*04b0*/  ISETP.GE.AND P0, PT, R0, R3, PT ;  /* 0x000000030000720c */ /* 0x000fda0003f06270 */
[----:B------:R-:W-:Y:S05]  /*04c0*/  @P0 EXIT ;  /* 0x000000000000094d */ /* 0x000fea0003800000 */
[----:B------:R-:W0:Y:S01]  /*04d0*/  LDCU.64 UR6, c[0x0][0x388] ;  /* 0x00007100ff0677ac */ /* 0x000e220008000a00 */
[----:B------:R-:W-:-:S05]  /*04e0*/  IMAD R0, R5, 0x200, R0 ;  /* 0x0000020005007824 */ /* 0x000fca00078e0200 */
[----:B0-----:R-:W-:-:S05]  /*04f0*/  IADD3 R2, P0, PT, R0, UR6, RZ ;  /* 0x0000000600027c10 */ /* 0x001fca000ff1e0ff */
[----:B------:R-:W-:-:S05]  /*0500*/  IMAD.X R3, RZ, RZ, UR7, P0 ;  /* 0x00000007ff037e24 */ /* 0x000fca00080e06ff */
[----:B------:R-:W-:Y:S01]  /*0510*/  STG.E.U8 desc[UR4][R2.64], R11 ;  /* 0x0000000b02007986 */ /* 0x000fe2000c101104 */
[----:B------:R-:W-:Y:S05]  /*0520*/  EXIT ;  /* 0x000000000000794d */ /* 0x000fea0003800000 */
.L_x_34623:
        /* <DEDUP_REMOVED lines=13> */
.L_x_36166:


//--------------------- .text._ZN2at6native29vectorized_elementwise_kernelILi2EZZZNS0_23bitwise_not_kernel_cudaERNS_18TensorIteratorBaseEENKUlvE_clEvENKUlvE0_clEvEUlaE_St5arrayIPcLm2EEEEviT0_T1_ --------------------------
	.section	.text._ZN2at6native29vectorized_elementwise_kernelILi2EZZZNS0_23bitwise_not_kernel_cudaERNS_18TensorIteratorBaseEENKUlvE_clEvENKUlvE0_clEvEUlaE_St5arrayIPcLm2EEEEviT0_T1_,"ax",@progbits
	.align	128
        .global         _ZN2at6native29vectorized_elementwise_kernelILi2EZZZNS0_23bitwise_not_kernel_cudaERNS_18TensorIteratorBaseEENKUlvE_clEvENKUlvE0_clEvEUlaE_St5arrayIPcLm2EEEEviT0_T1_
        .type           _ZN2at6native29vectorized_elementwise_kernelILi2EZZZNS0_23bitwise_not_kernel_cudaERNS_18TensorIteratorBaseEENKUlvE_clEvENKUlvE0_clEvEUlaE_St5arrayIPcLm2EEEEviT0_T1_,@function
        .size           _ZN2at6native29vectorized_elementwise_kernelILi2EZZZNS0_23bitwise_not_kernel_cudaERNS_18TensorIteratorBaseEENKUlvE_clEvENKUlvE0_clEvEUlaE_St5arrayIPcLm2EEEEviT0_T1_,(.L_x_36167 - _ZN2at6native29vectorized_elementwise_kernelILi2EZZZNS0_23bitwise_not_kernel_cudaERNS_18TensorIteratorBaseEENKUlvE_clEvENKUlvE0_clEvEUlaE_St5arrayIPcLm2EEEEviT0_T1_)
        .other          _ZN2at6native29vectorized_elementwise_kernelILi2EZZZNS0_23bitwise_not_kernel_cudaERNS_18TensorIteratorBaseEENKUlvE_clEvENKUlvE0_clEvEUlaE_St5arrayIPcLm2EEEEviT0_T1_,@"STO_CUDA_ENTRY STV_DEFAULT"
_ZN2at6native29vectorized_elementwise_kernelILi2EZZZNS0_23bitwise_not_kernel_cudaERNS_18TensorIteratorBaseEENKUlvE_clEvENKUlvE0_clEvEUlaE_St5arrayIPcLm2EEEEviT0_T1_:
.text._ZN2at6native29vectorized_elementwise_kernelILi2EZZZNS0_23bitwise_not_kernel_cudaERNS_18TensorIteratorBaseEENKUlvE_clEvENKUlvE0_clEvEUlaE_St5arrayIPcLm2EEEEviT0_T1_:
        /* <DEDUP_REMOVED lines=8> */
[----:B------:R-:W0:Y:S02]  /*0080*/  S2R R7, SR_TID.X ;  /* 0x0000000000077919 */ /* 0x000e240000002100 */
[----:B0-----:R-:W-:Y:S01]  /*0090*/  ISETP.GE.U32.AND P1, PT, R7, UR5, PT ;  /* 0x0000000507007c0c */ /* 0x001fe2000bf26070 */
[----:B------:R-:W-:-:S12]  /*00a0*/  IMAD.MOV.U32 R6, RZ, RZ, R7 ;  /* 0x000000ffff067224 */ /* 0x000fd800078e0007 */
[----:B------:R-:W0:Y:S01]  /*00b0*/  @!P1 LDC.64 R4, c[0x0][0x390] ;  /* 0x0000e400ff049b82 */ /* 0x000e220000000a00 */
[----:B------:R-:W-:-:S05]  /*00c0*/  @!P1 VIADD R3, R6, UR4 ;  /* 0x0000000406039c36 */ /* 0x000fca0008000000 */
[----:B0-----:R-:W-:-:S05]  /*00d0*/  @!P1 IADD3 R2, P0, PT, R3, R4, RZ ;  /* 0x0000000403029210 */ /* 0x001fca0007f1e0ff */
[----:B------:R-:W-:-:S05]  /*00e0*/  @!P1 IMAD.X R3, RZ, RZ, R5, P0 ;  /* 0x000000ffff039224 */ /* 0x000fca00000e0605 */
[----:B------:R0:W2:Y:S01]  /*00f0*/  @!P1 LDG.E.U8 R8, desc[UR8][R2.64] ;  /* 0x0000000802089981 */ /* 0x0000a2000c1e1100 */
[----:B------:R-:W-:-:S05]  /*0100*/  @!P1 VIADD R7, R6, 0x80 ;  /* 0x0000008006079836 */ /* 0x000fca0000000000 */
[----:B------:R-:W-:-:S04]  /*0110*/  ISETP.GE.U32.AND P6, PT, R7, UR5, PT ;  /* 0x0000000507007c0c */ /* 0x000fc8000bfc6070 */
[----:B------:R-:W-:-:S09]  /*0120*/  P2R R18, PR, RZ, 0x40 ;  /* 0x00000040ff127803 */ /* 0x000fd20000000000 */
[C---:B------:R-:W-:Y:S01]  /*0130*/  @!P6 VIADD R9, R7.reuse, UR4 ;  /* 0x000000040709ec36 */ /* 0x040fe20008000000 */
[----:B------:R-:W1:Y:S01]  /*0140*/  @!P6 LDC.64 R4, c[0x0][0x390] ;  /* 0x0000e400ff04eb82 */ /* 0x000e620000000a00 */
[----:B------:R-:W-:-:S05]  /*0150*/  @!P6 VIADD R7, R7, 0x80 ;  /* 0x000000800707e836 */ /* 0x000fca0000000000 */
[----:B------:R-:W-:-:S13]  /*0160*/  ISETP.GE.U32.AND P5, PT, R7, UR5, PT ;  /* 0x0000000507007c0c */ /* 0x000fda000bfa6070 */
[C---:B------:R-:W-:Y:S01]  /*0170*/  @!P5 VIADD R19, R7.reuse, UR4 ;  /* 0x000000040713dc36 */ /* 0x040fe20008000000 */
[----:B0-----:R-:W0:Y:S01]  /*0180*/  @!P5 LDC.64 R2, c[0x0][0x390] ;  /* 0x0000e400ff02db82 */ /* 0x001e220000000a00 */
[----:B------:R-:W-:-:S05]  /*0190*/  @!P5 VIADD R7, R7, 0x80 ;  /* 0x000000800707d836 */ /* 0x000fca0000000000 */
[----:B------:R-:W-:-:S13]  /*01a0*/  ISETP.GE.U32.AND P4, PT, R7, UR5, PT ;  /* 0x0000000507007c0c */ /* 0x000fda000bf86070 */
[C---:B------:R-:W-:Y:S01]  /*01b0*/  @!P4 VIADD R21, R7.reuse, UR4 ;  /* 0x000000040715cc36 */ /* 0x040fe20008000000 */
[----:B------:R-:W3:Y:S01]  /*01c0*/  @!P4 LDC.64 R12, c[0x0][0x390] ;  /* 0x0000e400ff0ccb82 */ /* 0x000ee20000000a00 */
[----:B------:R-:W-:-:S05]  /*01d0*/  @!P4 VIADD R7, R7, 0x80 ;  /* 0x000000800707c836 */ /* 0x000fca0000000000 */
[----:B------:R-:W-:-:S13]  /*01e0*/  ISETP.GE.U32.AND P0, PT, R7, UR5, PT ;  /* 0x0000000507007c0c */ /* 0x000fda000bf06070 */
[C---:B------:R-:W-:Y:S01]  /*01f0*/  @!P0 VIADD R23, R7.reuse, UR4 ;  /* 0x0000000407178c36 */ /* 0x040fe20008000000 */
[----:B------:R-:W4:Y:S01]  /*0200*/  @!P0 LDC.64 R14, c[0x0][0x390] ;  /* 0x0000e400ff0e8b82 */ /* 0x000f220000000a00 */
[----:B------:R-:W-:-:S05]  /*0210*/  @!P0 VIADD R7, R7, 0x80 ;  /* 0x0000008007078836 */ /* 0x000fca0000000000 */
[----:B------:R-:W-:-:S13]  /*0220*/  ISETP.GE.U32.AND P3, PT, R7, UR5, PT ;  /* 0x0000000507007c0c */ /* 0x000fda000bf66070 */
[C---:B------:R-:W-:Y:S01]  /*0230*/  @!P3 VIADD R17, R7.reuse, UR4 ;  /* 0x000000040711bc36 */ /* 0x040fe20008000000 */
[----:B------:R-:W5:Y:S01]  /*0240*/  @!P3 LDC.64 R10, c[0x0][0x390] ;  /* 0x0000e400ff0abb82 */ /* 0x000f620000000a00 */
[----:B------:R-:W-:-:S05]  /*0250*/  @!P3 VIADD R7, R7, 0x80 ;  /* 0x000000800707b836 */ /* 0x000fca0000000000 */
[----:B------:R-:W-:Y:S02]  /*0260*/  ISETP.GE.U32.AND P2, PT, R7, UR5, PT ;  /* 0x0000000507007c0c */ /* 0x000fe4000bf46070 */
[----:B--2---:R-:W-:Y:S02]  /*0270*/  @!P1 LOP3.LUT R0, RZ, R8, RZ, 0x33, !PT ;  /* 0x00000008ff009212 */ /* 0x004fe400078e33ff */
[----:B-1----:R-:W-:-:S09]  /*0280*/  @!P6 IADD3 R4, P1, PT, R9, R4, RZ ;  /* 0x000000040904e210 */ /* 0x002fd20007f3e0ff */
[----:B------:R-:W1:Y:S01]  /*0290*/  @!P2 LDC.64 R8, c[0x0][0x390] ;  /* 0x0000e400ff08ab82 */ /* 0x000e620000000a00 */
[----:B------:R-:W-:Y:S01]  /*02a0*/  @!P6 IMAD.X R5, RZ, RZ, R5, P1 ;  /* 0x000000ffff05e224 */ /* 0x000fe200008e0605 */
[----:B0-----:R-:W-:-:S05]  /*02b0*/  @!P5 IADD3 R2, P1, PT, R19, R2, RZ ;  /* 0x000000021302d210 */ /* 0x001fca0007f3e0ff */
[----:B------:R-:W-:Y:S01]  /*02c0*/  @!P5 IMAD.X R3, RZ, RZ, R3, P1 ;  /* 0x000000ffff03d224 */ /* 0x000fe200008e0603 */
[----:B---3--:R-:W-:-:S05]  /*02d0*/  @!P4 IADD3 R12, P1, PT, R21, R12, RZ ;  /* 0x0000000c150cc210 */ /* 0x008fca0007f3e0ff */
[----:B------:R-:W-:Y:S01]  /*02e0*/  @!P4 IMAD.X R13, RZ, RZ, R13, P1 ;  /* 0x000000ffff0dc224 */ /* 0x000fe200008e060d */
[----:B----4-:R-:W-:Y:S01]  /*02f0*/  @!P0 IADD3 R14, P1, PT, R23, R14, RZ ;  /* 0x0000000e170e8210 */ /* 0x010fe20007f3e0ff */
[----:B------:R-:W2:Y:S04]  /*0300*/  @!P5 LDG.E.U8 R3, desc[UR8][R2.64] ;  /* 0x000000080203d981 */ /* 0x000ea8000c1e1100 */
[----:B------:R-:W-:Y:S01]  /*0310*/  @!P0 IMAD.X R15, RZ, RZ, R15, P1 ;  /* 0x000000ffff0f8224 */ /* 0x000fe200008e060f */
[----:B-----5:R-:W-:Y:S01]  /*0320*/  @!P3 IADD3 R10, P1, PT, R17, R10, RZ ;  /* 0x0000000a110ab210 */ /* 0x020fe20007f3e0ff */
[C---:B------:R-:W-:Y:S01]  /*0330*/  @!P2 VIADD R17, R7.reuse, UR4 ;  /* 0x000000040711ac36 */ /* 0x040fe20008000000 */
[----:B------:R-:W3:Y:S01]  /*0340*/  @!P4 LDG.E.U8 R12, desc[UR8][R12.64] ;  /* 0x000000080c0cc981 */ /* 0x000ee2000c1e1100 */
[----:B------:R-:W-:-:S02]  /*0350*/  @!P2 VIADD R7, R7, 0x80 ;  /* 0x000000800707a836 */ /* 0x000fc40000000000 */
[----:B------:R-:W-:Y:S01]  /*0360*/  @!P3 IMAD.X R11, RZ, RZ, R11, P1 ;  /* 0x000000ffff0bb224 */ /* 0x000fe200008e060b */
[----:B-1----:R-:W-:Y:S01]  /*0370*/  @!P2 IADD3 R8, P1, PT, R17, R8, RZ ;  /* 0x000000081108a210 */ /* 0x002fe20007f3e0ff */
[----:B------:R-:W4:Y:S04]  /*0380*/  @!P0 LDG.E.U8 R14, desc[UR8][R14.64] ;  /* 0x000000080e0e8981 */ /* 0x000f28000c1e1100 */
[----:B------:R-:W-:Y:S01]  /*0390*/  @!P2 IMAD.X R9, RZ, RZ, R9, P1 ;  /* 0x000000ffff09a224 */ /* 0x000fe200008e0609 */
[C---:B------:R-:W-:Y:S01]  /*03a0*/  ISETP.GE.U32.AND P1, PT, R7.reuse, UR5, PT ;  /* 0x0000000507007c0c */ /* 0x040fe2000bf26070 */
[----:B------:R0:W5:Y:S04]  /*03b0*/  @!P3 LDG.E.U8 R10, desc[UR8][R10.64] ;  /* 0x000000080a0ab981 */ /* 0x000168000c1e1100 */
[----:B------:R-:W5:Y:S08]  /*03c0*/  @!P2 LDG.E.U8 R8, desc[UR8][R8.64] ;  /* 0x000000080808a981 */ /* 0x000f70000c1e1100 */
[----:B------:R-:W1:Y:S01]  /*03d0*/  @!P1 LDC.64 R20, c[0x0][0x390] ;  /* 0x0000e400ff149b82 */ /* 0x000e620000000a00 */
[----:B------:R-:W-:-:S05]  /*03e0*/  @!P1 VIADD R17, R7, UR4 ;  /* 0x0000000407119c36 */ /* 0x000fca0008000000 */
[----:B-1----:R-:W-:-:S05]  /*03f0*/  @!P1 IADD3 R16, P6, PT, R17, R20, RZ ;  /* 0x0000001411109210 */ /* 0x002fca0007fde0ff */
[----:B------:R-:W-:Y:S01]  /*0400*/  @!P1 IMAD.X R17, RZ, RZ, R21, P6 ;  /* 0x000000ffff119224 */ /* 0x000fe200030e0615 */
[----:B------:R-:W-:-:S04]  /*0410*/  ISETP.NE.AND P6, PT, R18, RZ, PT ;  /* 0x000000ff1200720c */ /* 0x000fc80003fc5270 */
[----:B------:R-:W5:Y:S09]  /*0420*/  @!P1 LDG.E.U8 R16, desc[UR8][R16.64] ;  /* 0x0000000810109981 */ /* 0x000f72000c1e1100 */
[----:B------:R1:W5:Y:S01]  /*0430*/  @!P6 LDG.E.U8 R18, desc[UR8][R4.64] ;  /* 0x000000080412e981 */ /* 0x000362000c1e1100 */
[----:B------:R-:W-:-:S05]  /*0440*/  IMAD.MOV.U32 R7, RZ, RZ, 0xff ;  /* 0x000000ffff077424 */ /* 0x000fca00078e00ff */
[----:B0-----:R-:W-:Y:S01]  /*0450*/  PRMT R11, R7, 0x7610, R11 ;  /* 0x00007610070b7816 */ /* 0x001fe2000000000b */
[----:B------:R-:W-:Y:S02]  /*0460*/  IMAD.MOV.U32 R19, RZ, RZ, 0xff ;  /* 0x000000ffff137424 */ /* 0x000fe400078e00ff */
[----:B------:R-:W-:Y:S01]  /*0470*/  IMAD.MOV.U32 R15, RZ, RZ, 0xff ;  /* 0x000000ffff0f7424 */ /* 0x000fe200078e00ff */
[----:B------:R-:W-:Y:S01]  /*0480*/  BSSY.RECONVERGENT B0, `(.L_x_34625) ;  /* 0x000004e000007945 */ /* 0x000fe20003800200 */
[----:B-1----:R-:W-:Y:S01]  /*0490*/  IMAD.MOV.U32 R5, RZ, RZ, 0xff ;  /* 0x000000ffff057424 */ /* 0x002fe200078e00ff */
[----:B------:R-:W-:Y:S01]  /*04a0*/  PRMT R9, R19, 0x7610, R9 ;  /* 0x0000761013097816 */ /* 0x000fe20000000009 */
[----:B------:R-:W-:Y:S02]  /*04b0*/  IMAD.MOV.U32 R4, RZ, RZ, 0xff ;  /* 0x000000ffff047424 */ /* 0x000fe400078e00ff */
[----:B------:R-:W-:Y:S01]  /*04c0*/  IMAD.MOV.U32 R2, RZ, RZ, 0xff ;  /* 0x000000ffff027424 */ /* 0x000fe200078e00ff */
[----:B------:R-:W-:Y:S01]  /*04d0*/  BSSY.RELIABLE B1, `(.L_x_34626) ;  /* 0x0000041000017945 */ /* 0x000fe20003800100 */
[----:B---3--:R-:W-:-:S04]  /*04e0*/  @!P4 LOP3.LUT R12, RZ, R12, RZ, 0x33, !PT ;  /* 0x0000000cff0cc212 */ /* 0x008fc800078e33ff */
[----:B------:R-:W-:Y:S02]  /*04f0*/  @!P4 PRMT R7, R12, 0x7610, R7 ;  /* 0x000076100c07c816 */ /* 0x000fe40000000007 */
[----:B------:R-:W-:Y:S02]  /*0500*/  ISETP.GE.U32.AND P4, PT, R6, UR5, PT ;  /* 0x0000000506007c0c */ /* 0x000fe4000bf86070 */
[----:B--2---:R-:W-:Y:S02]  /*0510*/  @!P5 LOP3.LUT R13, RZ, R3, RZ, 0x33, !PT ;  /* 0x00000003ff0dd212 */ /* 0x004fe400078e33ff */
[----:B------:R-:W-:Y:S02]  /*0520*/  PRMT R3, R15, 0x7610, R3 ;  /* 0x000076100f037816 */ /* 0x000fe40000000003 */
[----:B----4-:R-:W-:Y:S02]  /*0530*/  @!P0 LOP3.LUT R14, RZ, R14, RZ, 0x33, !PT ;  /* 0x0000000eff0e8212 */ /* 0x010fe400078e33ff */
[----:B-----5:R-:W-:-:S02]  /*0540*/  @!P3 LOP3.LUT R10, RZ, R10, RZ, 0x33, !PT ;  /* 0x0000000aff0ab212 */ /* 0x020fc400078e33ff */
[----:B------:R-:W-:Y:S02]  /*0550*/  @!P2 LOP3.LUT R8, RZ, R8, RZ, 0x33, !PT ;  /* 0x00000008ff08a212 */ /* 0x000fe400078e33ff */
[----:B------:R-:W-:Y:S02]  /*0560*/  @!P5 PRMT R9, R13, 0x7610, R9 ;  /* 0x000076100d09d816 */ /* 0x000fe40000000009 */
[----:B------:R-:W-:Y:S02]  /*0570*/  @!P0 PRMT R5, R14, 0x7610, R5 ;  /* 0x000076100e058816 */ /* 0x000fe40000000005 */
[----:B------:R-:W-:Y:S02]  /*0580*/  @!P3 PRMT R4, R10, 0x7610, R4 ;  /* 0x000076100a04b816 */ /* 0x000fe40000000004 */
[----:B------:R-:W-:Y:S02]  /*0590*/  @!P2 PRMT R2, R8, 0x7610, R2 ;  /* 0x000076100802a816 */ /* 0x000fe40000000002 */
[----:B------:R-:W-:-:S04]  /*05a0*/  @!P1 LOP3.LUT R16, RZ, R16, RZ, 0x33, !PT ;  /* 0x00000010ff109212 */ /* 0x000fc800078e33ff */
[----:B------:R-:W-:Y:S02]  /*05b0*/  @!P1 PRMT R3, R16, 0x7610, R3 ;  /* 0x0000761010039816 */ /* 0x000fe40000000003 */
[----:B------:R-:W-:-:S04]  /*05c0*/  @!P6 LOP3.LUT R18, RZ, R18, RZ, 0x33, !PT ;  /* 0x00000012ff12e212 */ /* 0x000fc800078e33ff */
[----:B------:R-:W-:Y:S01]  /*05d0*/  @!P6 PRMT R11, R18, 0x7610, R11 ;  /* 0x00007610120be816 */ /* 0x000fe2000000000b */
        /* <DEDUP_REMOVED lines=15> */
.L_x_34627:
        /* <DEDUP_REMOVED lines=8> */
.L_x_34628:
        /* <DEDUP_REMOVED lines=8> */
.L_x_34629:
[----:B------:R-:W-:-:S13]  /*07d0*/  ISETP.GE.U32.AND P0, PT, R6, UR5, PT ;  /* 0x0000000506007c0c */ /* 0x000fda000bf06070 */
[----:B------:R-:W-:Y:S05]  /*07e0*/  @P0 BRA `(.L_x_34631) ;  /* 0x00000000003c0947 */ /* 0x000fea0003800000 */
[----:B------:R-:W2:Y:S01]  /*07f0*/  LDCU.64 UR6, c[0x0][0x388] ;  /* 0x00007100ff0677ac */ /* 0x000ea20008000a00 */
[C---:B-1----:R-:W-:Y:S02]  /*0800*/  VIADD R8, R6.reuse, UR4 ;  /* 0x0000000406087c36 */ /* 0x042fe40008000000 */
[----:B------:R-:W-:-:S03]  /*0810*/  VIADD R6, R6, 0x80 ;  /* 0x0000008006067836 */ /* 0x000fc60000000000 */
[----:B--2---:R-:W-:-:S05]  /*0820*/  IADD3 R8, P0, PT, R8, UR6, RZ ;  /* 0x0000000608087c10 */ /* 0x004fca000ff1e0ff */
[----:B------:R-:W-:-:S05]  /*0830*/  IMAD.X R9, RZ, RZ, UR7, P0 ;  /* 0x00000007ff097e24 */ /* 0x000fca00080e06ff */
[----:B------:R2:W-:Y:S03]  /*0840*/  STG.E.U8 desc[UR8][R8.64], R5 ;  /* 0x0000000508007986 */ /* 0x0005e6000c101108 */
.L_x_34630:
        /* <DEDUP_REMOVED lines=9> */
.L_x_34631:
[----:B------:R-:W-:Y:S05]  /*08e0*/  BSYNC.RELIABLE B1 ;  /* 0x0000000000017941 */ /* 0x000fea0003800100 */
.L_x_34626:
[----:B------:R-:W-:-:S13]  /*08f0*/  ISETP.GE.U32.AND P0, PT, R6, UR5, PT ;  /* 0x0000000506007c0c */ /* 0x000fda000bf06070 */
[----:B-12---:R-:W1:Y:S01]  /*0900*/  @!P0 LDC.64 R8, c[0x0][0x388] ;  /* 0x0000e200ff088b82 */ /* 0x006e620000000a00 */
[C---:B------:R-:W-:Y:S02]  /*0910*/  @!P0 VIADD R5, R6.reuse, UR4 ;  /* 0x0000000406058c36 */ /* 0x040fe40008000000 */
[----:B------:R-:W-:-:S03]  /*0920*/  @!P0 VIADD R6, R6, 0x80 ;  /* 0x0000008006068836 */ /* 0x000fc60000000000 */
[----:B-1----:R-:W-:-:S05]  /*0930*/  @!P0 IADD3 R4, P1, PT, R5, R8, RZ ;  /* 0x0000000805048210 */ /* 0x002fca0007f3e0ff */
[----:B------:R-:W-:-:S05]  /*0940*/  @!P0 IMAD.X R5, RZ, RZ, R9, P1 ;  /* 0x000000ffff058224 */ /* 0x000fca00008e0609 */
[----:B------:R3:W-:Y:S03]  /*0950*/  @!P0 STG.E.U8 desc[UR8][R4.64], R2 ;  /* 0x0000000204008986 */ /* 0x0007e6000c101108 */
.L_x_34632:
[----:B------:R-:W-:Y:S05]  /*0960*/  BSYNC.RECONVERGENT B0 ;  /* 0x0000000000007941 */ /* 0x000fea0003800200 */
.L_x_34625:
[----:B------:R-:W-:Y:S05]  /*0970*/  WARPSYNC.ALL ;  /* 0x0000000000007948 */ /* 0x000fea0003800000 */
[----:B------:R-:W-:-:S13]  /*0980*/  ISETP.GE.U32.AND P0, PT, R6, UR5, PT ;  /* 0x0000000506007c0c */ /* 0x000fda000bf06070 */
[----:B------:R-:W-:Y:S05]  /*0990*/  @P0 EXIT ;  /* 0x000000000000094d */ /* 0x000fea0003800000 */
[----:B------:R-:W4:Y:S01]  /*09a0*/  LDCU.64 UR6, c[0x0][0x388] ;  /* 0x00007100ff0677ac */ /* 0x000f220008000a00 */
[----:B---3--:R-:W-:-:S05]  /*09b0*/  VIADD R4, R6, UR4 ;  /* 0x0000000406047c36 */ /* 0x008fca0008000000 */
[----:B----4-:R-:W-:-:S05]  /*09c0*/  IADD3 R4, P0, PT, R4, UR6, RZ ;  /* 0x0000000604047c10 */ /* 0x010fca000ff1e0ff */
[----:B--2---:R-:W-:-:S05]  /*09d0*/  IMAD.X R5, RZ, RZ, UR7, P0 ;  /* 0x00000007ff057e24 */ /* 0x004fca00080e06ff */
[----:B------:R-:W-:Y:S01]  /*09e0*/  STG.E.U8 desc[UR8][R4.64], R3 ;  /* 0x0000000304007986 */ /* 0x000fe2000c101108 */
[----:B------:R-:W-:Y:S05]  /*09f0*/  EXIT ;  /* 0x000000000000794d */ /* 0x000fea0003800000 */
.L_x_34624:
        /* <DEDUP_REMOVED lines=19> */
[C---:B---3--:R-:W-:Y:S02]  /*0b30*/  PRMT R0, R6.reuse, 0x7770, RZ ;  /* 0x0000777006007816 */ /* 0x048fe400000000ff */
[----:B------:R-:W-:Y:S02]  /*0b40*/  PRMT R6, R6, 0x7771, RZ ;  /* 0x0000777106067816 */ /* 0x000fe400000000ff */
[----:B----4-:R-:W-:-:S02]  /*0b50*/  PRMT R7, R8, 0x7770, RZ ;  /* 0x0000777008077816 */ /* 0x010fc400000000ff */
[----:B------:R-:W-:Y:S02]  /*0b60*/  PRMT R8, R8, 0x7771, RZ ;  /* 0x0000777108087816 */ /* 0x000fe400000000ff */
[C---:B-----5:R-:W-:Y:S02]  /*0b70*/  PRMT R9, R10.reuse, 0x7770, RZ ;  /* 0x000077700a097816 */ /* 0x060fe400000000ff */
[----:B------:R-:W-:Y:S02]  /*0b80*/  PRMT R10, R10, 0x7771, RZ ;  /* 0x000077710a0a7816 */ /* 0x000fe400000000ff */
[----:B------:R-:W-:Y:S02]  /*0b90*/  LOP3.LUT R0, RZ, R0, RZ, 0x33, !PT ;  /* 0x00000000ff007212 */ /* 0x000fe400078e33ff */
[----:B------:R-:W-:Y:S02]  /*0ba0*/  LOP3.LUT R11, RZ, R6, RZ, 0x33, !PT ;  /* 0x00000006ff0b7212 */ /* 0x000fe400078e33ff */
[----:B------:R-:W-:-:S02]  /*0bb0*/  LOP3.LUT R7, RZ, R7, RZ, 0x33, !PT ;  /* 0x00000007ff077212 */ /* 0x000fc400078e33ff */
[----:B------:R-:W-:Y:S02]  /*0bc0*/  LOP3.LUT R8, RZ, R8, RZ, 0x33, !PT ;  /* 0x00000008ff087212 */ /* 0x000fe400078e33ff */
[----:B------:R-:W-:Y:S02]  /*0bd0*/  LOP3.LUT R4, RZ, R4, RZ, 0x33, !PT ;  /* 0x00000004ff047212 */ /* 0x000fe400078e33ff */
[----:B------:R-:W-:Y:S02]  /*0be0*/  LOP3.LUT R5, RZ, R5, RZ, 0x33, !PT ;  /* 0x00000005ff057212 */ /* 0x000fe400078e33ff */
[----:B------:R-:W-:Y:S02]  /*0bf0*/  LOP3.LUT R9, RZ, R9, RZ, 0x33, !PT ;  /* 0x00000009ff097212 */ /* 0x000fe400078e33ff */
[----:B------:R-:W-:Y:S02]  /*0c00*/  LOP3.LUT R10, RZ, R10, RZ, 0x33, !PT ;  /* 0x0000000aff0a7212 */ /* 0x000fe400078e33ff */
[----:B------:R-:W-:-:S02]  /*0c10*/  PRMT R11, R11, 0x7604, R0 ;  /* 0x000076040b0b7816 */ /* 0x000fc40000000000 */
        /* <DEDUP_REMOVED lines=8> */
.L_x_34633:
        /* <DEDUP_REMOVED lines=14> */
.L_x_36167:


//--------------------- .text._ZN2at6native29vectorized_elementwise_kernelILi4EZZZNS0_23bitwise_not_kernel_cudaERNS_18TensorIteratorBaseEENKUlvE_clEvENKUlvE0_clEvEUlaE_St5arrayIPcLm2EEEEviT0_T1_ --------------------------
	.section	.text._ZN2at6native29vectorized_elementwise_kernelILi4EZZZNS0_23bitwise_not_kernel_cudaERNS_18TensorIteratorBaseEENKUlvE_clEvENKUlvE0_clEvEUlaE_St5arrayIPcLm2EEEEviT0_T1_,"ax",@progbits
	.align	128
        .global         _ZN2at6native29vectorized_elementwise_kernelILi4EZZZNS0_23bitwise_not_kernel_cudaERNS_18TensorIteratorBaseEENKUlvE_clEvENKUlvE0_clEvEUlaE_St5arrayIPcLm2EEEEviT0_T1_
        .type           _ZN2at6native29vectorized_elementwise_kernelILi4EZZZNS0_23bitwise_not_kernel_cudaERNS_18TensorIteratorBaseEENKUlvE_clEvENKUlvE0_clEvEUlaE_St5arrayIPcLm2EEEEviT0_T1_,@function
        .size           _ZN2at6native29vectorized_elementwise_kernelILi4EZZZNS0_23bitwise_not_kernel_cudaERNS_18TensorIteratorBaseEENKUlvE_clEvENKUlvE0_clEvEUlaE_St5arrayIPcLm2EEEEviT0_T1_,(.L_x_36168 - _ZN2at6native29vectorized_elementwise_kernelILi4EZZZNS0_23bitwise_not_kernel_cudaERNS_18TensorIteratorBaseEENKUlvE_clEvENKUlvE0_clEvEUlaE_St5arrayIPcLm2EEEEviT0_T1_)
        .other          _ZN2at6native29vectorized_elementwise_kernelILi4EZZZNS0_23bitwise_not_kernel_cudaERNS_18TensorIteratorBaseEENKUlvE_clEvENKUlvE0_clEvEUlaE_St5arrayIPcLm2EEEEviT0_T1_,@"STO_CUDA_ENTRY STV_DEFAULT"
_ZN2at6native29vectorized_elementwise_kernelILi4EZZZNS0_23bitwise_not_kernel_cudaERNS_18TensorIteratorBaseEENKUlvE_clEvENKUlvE0_clEvEUlaE_St5arrayIPcLm2EEEEviT0_T1_:
.text._ZN2at6native29vectorized_elementwise_kernelILi4EZZZNS0_23bitwise_not_kernel_cudaERNS_18TensorIteratorBaseEENKUlvE_clEvENKUlvE0_clEvEUlaE_St5arrayIPcLm2EEEEviT0_T1_:
        /* <DEDUP_REMOVED lines=109> */
.L_x_34637:
        /* <DEDUP_REMOVED lines=8> */
.L_x_34638:
        /* <DEDUP_REMOVED lines=8> */
.L_x_34639:
        /* <DEDUP_REMOVED lines=8> */
.L_x_34640:
        /* <DEDUP_REMOVED lines=9> */
.L_x_34641:
[----:B------:R-:W-:Y:S05]  /*08e0*/  BSYNC.RELIABLE B1 ;  /* 0x0000000000017941 */ /* 0x000fea0003800100 */
.L_x_34636:
[----:B------:R-:W-:-:S13]  /*08f0*/  ISETP.GE.U32.AND P0, PT, R6, UR5, PT ;  /* 0x0000000506007c0c */ /* 0x000fda000bf06070 */
[----:B-12---:R-:W1:Y:S01]  /*0900*/  @!P0 LDC.64 R8, c[0x0][0x388] ;  /* 0x0000e200ff088b82 */ /* 0x006e620000000a00 */
[C---:B------:R-:W-:Y:S02]  /*0910*/  @!P0 VIADD R5, R6.reuse, UR4 ;  /* 0x0000000406058c36 */ /* 0x040fe40008000000 */
[----:B------:R-:W-:-:S03]  /*0920*/  @!P0 VIADD R6, R6, 0x80 ;  /* 0x0000008006068836 */ /* 0x000fc60000000000 */
[----:B-1----:R-:W-:-:S05]  /*0930*/  @!P0 IADD3 R4, P1, PT, R5, R8, RZ ;  /* 0x0000000805048210 */ /* 0x002fca0007f3e0ff */
[----:B------:R-:W-:-:S05]  /*0940*/  @!P0 IMAD.X R5, RZ, RZ, R9, P1 ;  /* 0x000000ffff058224 */ /* 0x000fca00008e0609 */
[----:B------:R3:W-:Y:S03]  /*0950*/  @!P0 STG.E.U8 desc[UR8][R4.64], R2 ;  /* 0x0000000204008986 */ /* 0x0007e6000c101108 */
.L_x_34642:
[----:B------:R-:W-:Y:S05]  /*0960*/  BSYNC.RECONVERGENT B0 ;  /* 0x0000000000007941 */ /* 0x000fea0003800200 */
.L_x_34635:
        /* <DEDUP_REMOVED lines=9> */
.L_x_34634:
        /* <DEDUP_REMOVED lines=9> */
[----:B------:R-:W3:Y:S01]  /*0a90*/  LDG.E R10, desc[UR8][R6.64+0x200] ;  /* 0x00020008060a7981 */ /* 0x000ee2000c1e1900 */
[----:B0-----:R-:W-:-:S04]  /*0aa0*/  UIADD3 UR6, UP0, UPT, UR4, UR6, URZ ;  /* 0x0000000604067290 */ /* 0x001fc8000ff1e0ff */
[----:B------:R-:W-:Y:S02]  /*0ab0*/  UIADD3.X UR7, UPT, UPT, URZ, UR7, URZ, UP0, !UPT ;  /* 0x00000007ff077290 */ /* 0x000fe400087fe4ff */
[----:B------:R-:W-:-:S04]  /*0ac0*/  IMAD.U32 R2, RZ, RZ, UR6 ;  /* 0x00000006ff027e24 */ /* 0x000fc8000f8e00ff */
[----:B------:R-:W-:Y:S02]  /*0ad0*/  IMAD.U32 R3, RZ, RZ, UR7 ;  /* 0x00000007ff037e24 */ /* 0x000fe4000f8e00ff */
[----:B------:R-:W-:Y:S01]  /*0ae0*/  IMAD.WIDE.U32 R2, R5, 0x4, R2 ;  /* 0x0000000405027825 */ /* 0x000fe200078e0002 */
[C---:B--2---:R-:W-:Y:S02]  /*0af0*/  PRMT R4, R0.reuse, 0x7770, RZ ;  /* 0x0000777000047816 */ /* 0x044fe400000000ff */
[C---:B------:R-:W-:Y:S02]  /*0b00*/  PRMT R8, R0.reuse, 0x7771, RZ ;  /* 0x0000777100087816 */ /* 0x040fe400000000ff */
[----:B------:R-:W-:Y:S02]  /*0b10*/  PRMT R9, R0, 0x7772, RZ ;  /* 0x0000777200097816 */ /* 0x000fe400000000ff */
[C---:B---3--:R-:W-:Y:S02]  /*0b20*/  PRMT R11, R10.reuse, 0x7770, RZ ;  /* 0x000077700a0b7816 */ /* 0x048fe400000000ff */
[----:B------:R-:W-:-:S02]  /*0b30*/  PRMT R6, R10, 0x7771, RZ ;  /* 0x000077710a067816 */ /* 0x000fc400000000ff */
[----:B------:R-:W-:Y:S02]  /*0b40*/  PRMT R7, R10, 0x7772, RZ ;  /* 0x000077720a077816 */ /* 0x000fe400000000ff */
[----:B------:R-:W-:Y:S02]  /*0b50*/  PRMT R0, R0, 0x7773, RZ ;  /* 0x0000777300007816 */ /* 0x000fe400000000ff */
        /* <DEDUP_REMOVED lines=9> */
[----:B------:R-:W-:-:S02]  /*0bf0*/  LOP3.LUT R13, R4, 0xffff, RZ, 0xc0, !PT ;  /* 0x0000ffff040d7812 */ /* 0x000fc400078ec0ff */
[----:B------:R-:W-:Y:S02]  /*0c00*/  LOP3.LUT R8, R8, 0xffff, RZ, 0xc0, !PT ;  /* 0x0000ffff08087812 */ /* 0x000fe400078ec0ff */
[----:B------:R-:W-:Y:S02]  /*0c10*/  LOP3.LUT R0, R0, 0xffff, RZ, 0xc0, !PT ;  /* 0x0000ffff00007812 */ /* 0x000fe400078ec0ff */
[----:B------:R-:W-:Y:S02]  /*0c20*/  LOP3.LUT R9, R9, 0xffff, RZ, 0xc0, !PT ;  /* 0x0000ffff09097812 */ /* 0x000fe400078ec0ff */
[----:B------:R-:W-:Y:S02]  /*0c30*/  LOP3.LUT R11, R11, 0xffff, RZ, 0xc0, !PT ;  /* 0x0000ffff0b0b7812 */ /* 0x000fe400078ec0ff */
[----:B------:R-:W-:Y:S02]  /*0c40*/  LOP3.LUT R6, R6, 0xffff, RZ, 0xc0, !PT ;  /* 0x0000ffff06067812 */ /* 0x000fe400078ec0ff */
[----:B------:R-:W-:-:S02]  /*0c50*/  LOP3.LUT R10, R10, 0xffff, RZ, 0xc0, !PT ;  /* 0x0000ffff0a0a7812 */ /* 0x000fc400078ec0ff */
[----:B------:R-:W-:Y:S02]  /*0c60*/  LOP3.LUT R7, R7, 0xffff, RZ, 0xc0, !PT ;  /* 0x0000ffff07077812 */ /* 0x000fe400078ec0ff */
[----:B------:R-:W-:Y:S02]  /*0c70*/  PRMT R13, R13, 0x3340, R8 ;  /* 0x000033400d0d7816 */ /* 0x000fe40000000008 */
[----:B------:R-:W-:Y:S02]  /*0c80*/  PRMT R0, R9, 0x3340, R0 ;  /* 0x0000334009007816 */ /* 0x000fe40000000000 */
[----:B------:R-:W-:Y:S02]  /*0c90*/  PRMT R6, R11, 0x3340, R6 ;  /* 0x000033400b067816 */ /* 0x000fe40000000006 */
[----:B------:R-:W-:Y:S02]  /*0ca0*/  PRMT R7, R7, 0x3340, R10 ;  /* 0x0000334007077816 */ /* 0x000fe4000000000a */
[----:B------:R-:W-:-:S02]  /*0cb0*/  PRMT R13, R13, 0x5410, R0 ;  /* 0x000054100d0d7816 */ /* 0x000fc40000000000 */
[----:B------:R-:W-:-:S03]  /*0cc0*/  PRMT R7, R6, 0x5410, R7 ;  /* 0x0000541006077816 */ /* 0x000fc60000000007 */
[----:B------:R-:W-:Y:S04]  /*0cd0*/  STG.E desc[UR8][R2.64], R13 ;  /* 0x0000000d02007986 */ /* 0x000fe8000c101908 */
[----:B------:R-:W-:Y:S01]  /*0ce0*/  STG.E desc[UR8][R2.64+0x200], R7 ;  /* 0x0002000702007986 */ /* 0x000fe2000c101908 */
[----:B------:R-:W-:Y:S05]  /*0cf0*/  EXIT ;  /* 0x000000000000794d */ /* 0x000fea0003800000 */
.L_x_34643:
        /* <DEDUP_REMOVED lines=16> */
.L_x_36168:


//--------------------- .text._ZN2at6native29vectorized_elementwise_kernelILi8EZZZNS0_23bitwise_not_kernel_cudaERNS_18TensorIteratorBaseEENKUlvE_clEvENKUlvE0_clEvEUlaE_St5arrayIPcLm2EEEEviT0_T1_ --------------------------
	.section	.text._ZN2at6native29vectorized_elementwise_kernelILi8EZZZNS0_23bitwise_not_kernel_cudaERNS_18TensorIteratorBaseEENKUlvE_clEvENKUlvE0_clEvEUlaE_St5arrayIPcLm2EEEEviT0_T1_,"ax",@progbits
	.align	128
        .global         _ZN2at6native29vectorized_elementwise_kernelILi8EZZZNS0_23bitwise_not_kernel_cudaERNS_18TensorIteratorBaseEENKUlvE_clEvENKUlvE0_clEvEUlaE_St5arrayIPcLm2EEEEviT0_T1_
        .type           _ZN2at6native29vectorized_elementwise_kernelILi8EZZZNS0_23bitwise_not_kernel_cudaERNS_18TensorIteratorBaseEENKUlvE_clEvENKUlvE0_clEvEUlaE_St5arrayIPcLm2EEEEviT0_T1_,@function
        .size           _ZN2at6native29vectorized_elementwise_kernelILi8EZZZNS0_23bitwise_not_kernel_cudaERNS_18TensorIteratorBaseEENKUlvE_clEvENKUlvE0_clEvEUlaE_St5arrayIPcLm2EEEEviT0_T1_,(.L_x_36169 - _ZN2at6native29vectorized_elementwise_kernelILi8EZZZNS0_23bitwise_not_kernel_cudaERNS_18TensorIteratorBaseEENKUlvE_clEvENKUlvE0_clEvEUlaE_St5arrayIPcLm2EEEEviT0_T1_)
        .other          _ZN2at6native29vectorized_elementwise_kernelILi8EZZZNS0_23bitwise_not_kernel_cudaERNS_18TensorIteratorBaseEENKUlvE_clEvENKUlvE0_clEvEUlaE_St5arrayIPcLm2EEEEviT0_T1_,@"STO_CUDA_ENTRY STV_DEFAULT"
_ZN2at6native29vectorized_elementwise_kernelILi8EZZZNS0_23bitwise_not_kernel_cudaERNS_18TensorIteratorBaseEENKUlvE_clEvENKUlvE0_clEvEUlaE_St5arrayIPcLm2EEEEviT0_T1_:
.text._ZN2at6native29vectorized_elementwise_kernelILi8EZZZNS0_23bitwise_not_kernel_cudaERNS_18TensorIteratorBaseEENKUlvE_clEvENKUlvE0_clEvEUlaE_St5arrayIPcLm2EEEEviT0_T1_:
[----:B------:R-:W-:Y:S01]  /*0000*/  LDC R1, c[0x0][0x37c] ;  /* 0x0000df00ff017b82 */ /* 0x000fe20000000800 */
[----:B------:R-:W-:Y:S05]  /*0010*/  EXIT ;  /* 0x000000000000794d */ /* 0x000fea0003800000 */
.L_x_34644:
        /* <DEDUP_REMOVED lines=14> */
.L_x_36169:


//--------------------- .text._ZN2at6native18elementwise_kernelILi128ELi4EZNS0_15gpu_kernel_implIZZZNS0_23bitwise_not_kernel_cudaERNS_18TensorIteratorBaseEENKUlvE_clEvENKUlvE_clEvEUlhE_EEvS4_RKT_EUliE_EEviT1_ --------------------------
	.section	.text._ZN2at6native18elementwise_kernelILi128ELi4EZNS0_15gpu_kernel_implIZZZNS0_23bitwise_not_kernel_cudaERNS_18TensorIteratorBaseEENKUlvE_clEvENKUlvE_clEvEUlhE_EEvS4_RKT_EUliE_EEviT1_,"ax",@progbits
	.align	128
        .global         _ZN2at6native18elementwise_kernelILi128ELi4EZNS0_15gpu_kernel_implIZZZNS0_23bitwise_not_kernel_cudaERNS_18TensorIteratorBaseEENKUlvE_clEvENKUlvE_clEvEUlhE_EEvS4_RKT_EUliE_EEviT1_
        .type           _ZN2at6native18elementwise_kernelILi128ELi4EZNS0_15gpu_kernel_implIZZZNS0_23bitwise_not_kernel_cudaERNS_18TensorIteratorBaseEENKUlvE_clEvENKUlvE_clEvEUlhE_EEvS4_RKT_EUliE_EEviT1_,@function
        .size           _ZN2at6native18elementwise_kernelILi128ELi4EZNS0_15gpu_kernel_implIZZZNS0_23bitwise_not_kernel_cudaERNS_18TensorIteratorBaseEENKUlvE_clEvENKUlvE_clEvEUlhE_EEvS4_RKT_EUliE_EEviT1_,(.L_x_36170 - _ZN2at6native18elementwise_kernelILi128ELi4EZNS0_15gpu_kernel_implIZZZNS0_23bitwise_not_kernel_cudaERNS_18TensorIteratorBaseEENKUlvE_clEvENKUlvE_clEvEUlhE_EEvS4_RKT_EUliE_EEviT1_)
        .other          _ZN2at6native18elementwise_kernelILi128ELi4EZNS0_15gpu_kernel_implIZZZNS0_23bitwise_not_kernel_cudaERNS_18TensorIteratorBaseEENKUlvE_clEvENKUlvE_clEvEUlhE_EEvS4_RKT_EUliE_EEviT1_,@"STO_CUDA_ENTRY STV_DEFAULT"
_ZN2at6native18elementwise_kernelILi128ELi4EZNS0_15gpu_kernel_implIZZZNS0_23bitwise_not_kernel_cudaERNS_18TensorIteratorBaseEENKUlvE_clEvENKUlvE_clEvEUlhE_EEvS4_RKT_EUliE_EEviT1_:
.text._ZN2at6native18elementwise_kernelILi128ELi4EZNS0_15gpu_kernel_implIZZZNS0_23bitwise_not_kernel_cudaERNS_18TensorIteratorBaseEENKUlvE_clEvENKUlvE_clEvEUlhE_EEvS4_RKT_EUliE_EEviT1_:
        /* <DEDUP_REMOVED lines=319> */
.L_x_34647:
        /* <DEDUP_REMOVED lines=16> */
.L_x_34651:
[----:B------:R0:W5:Y:S01]  /*14f0*/  LDG.E.U8 R0, desc[UR36][R4.64] ;  /* 0x0000002404007981 */ /* 0x000162000c1e1100 */
[----:B------:R-:W-:Y:S05]  /*1500*/  BRA `(.L_x_34653) ;  /* 0x0000000c005c7947 */ /* 0x000fea0003800000 */
.L_x_34650:
        /* <DEDUP_REMOVED lines=8> */
.L_x_34655:
[----:B------:R3:W5:Y:S01]  /*1590*/  LDG.E.U8 R0, desc[UR36][R4.64] ;  /* 0x0000002404007981 */ /* 0x000762000c1e1100 */
[----:B------:R-:W-:Y:S05]  /*15a0*/  BRA `(.L_x_34653) ;  /* 0x0000000c00347947 */ /* 0x000fea0003800000 */
.L_x_34654:
[----:B------:R0:W5:Y:S01]  /*15b0*/  LDG.E.U16 R0, desc[UR36][R4.64] ;  /* 0x0000002404007981 */ /* 0x000162000c1e1500 */
[----:B------:R-:W-:Y:S05]  /*15c0*/  BRA `(.L_x_34653) ;  /* 0x0000000c002c7947 */ /* 0x000fea0003800000 */
.L_x_34649:
        /* <DEDUP_REMOVED lines=10> */
.L_x_34657:
[----:B------:R-:W2:Y:S02]  /*1670*/  LDG.E.U16 R2, desc[UR36][R4.64] ;  /* 0x0000002404027981 */ /* 0x000ea4000c1e1500 */
[----:B--2---:R-:W-:-:S06]  /*1680*/  HADD2.F32 R2, -RZ, R2.H0_H0 ;  /* 0x20000002ff027230 */ /* 0x004fcc0000004100 */
[----:B------:R-:W0:Y:S02]  /*1690*/  F2I.S64.TRUNC R2, R2 ;  /* 0x0000000200027311 */ /* 0x000e24000020d900 */
[----:B0-----:R-:W-:Y:S01]  /*16a0*/  PRMT R0, R2, 0x7610, R0 ;  /* 0x0000761002007816 */ /* 0x001fe20000000000 */
[----:B------:R-:W-:Y:S06]  /*16b0*/  BRA `(.L_x_34653) ;  /* 0x0000000800f07947 */ /* 0x000fec0003800000 */
.L_x_34656:
        /* <DEDUP_REMOVED lines=10> */
.L_x_34659:
[----:B------:R-:W2:Y:S02]  /*1760*/  LDG.E.U16 R4, desc[UR36][R4.64] ;  /* 0x0000002404047981 */ /* 0x000ea4000c1e1500 */
[----:B--2---:R-:W-:-:S06]  /*1770*/  HADD2.F32 R2, -RZ, R4.H0_H0 ;  /* 0x20000004ff027230 */ /* 0x004fcc0000004100 */
[----:B------:R-:W0:Y:S02]  /*1780*/  F2I.S64.TRUNC R2, R2 ;  /* 0x0000000200027311 */ /* 0x000e24000020d900 */
[----:B0-----:R-:W-:Y:S01]  /*1790*/  PRMT R0, R2, 0x7610, R0 ;  /* 0x0000761002007816 */ /* 0x001fe20000000000 */
[----:B------:R-:W-:Y:S06]  /*17a0*/  BRA `(.L_x_34653) ;  /* 0x0000000800b47947 */ /* 0x000fec0003800000 */
.L_x_34658:
[----:B------:R-:W2:Y:S02]  /*17b0*/  LDG.E.64 R2, desc[UR36][R4.64] ;  /* 0x0000002404027981 */ /* 0x000ea4000c1e1b00 */
[----:B--2---:R-:W0:Y:S02]  /*17c0*/  F2I.S64.F64.TRUNC R2, R2 ;  /* 0x0000000200027311 */ /* 0x004e24000030d900 */
[----:B0-----:R-:W-:Y:S01]  /*17d0*/  PRMT R0, R2, 0x7610, R0 ;  /* 0x0000761002007816 */ /* 0x001fe20000000000 */
[----:B------:R-:W-:Y:S06]  /*17e0*/  BRA `(.L_x_34653) ;  /* 0x0000000800a47947 */ /* 0x000fec0003800000 */
.L_x_34648:
        /* <DEDUP_REMOVED lines=12> */
.L_x_34662:
[----:B------:R-:W2:Y:S02]  /*18b0*/  LDG.E.64 R4, desc[UR36][R4.64] ;  /* 0x0000002404047981 */ /* 0x000ea4000c1e1b00 */
[----:B--2---:R-:W0:Y:S02]  /*18c0*/  F2I.S64.F64.TRUNC R2, R4 ;  /* 0x0000000400027311 */ /* 0x004e24000030d900 */
[----:B0-----:R-:W-:Y:S01]  /*18d0*/  PRMT R0, R2, 0x7610, R0 ;  /* 0x0000761002007816 */ /* 0x001fe20000000000 */
[----:B------:R-:W-:Y:S06]  /*18e0*/  BRA `(.L_x_34653) ;  /* 0x0000000800647947 */ /* 0x000fec0003800000 */
.L_x_34661:
        /* <DEDUP_REMOVED lines=27> */
.L_x_34664:
        /* <DEDUP_REMOVED lines=14> */
.L_x_34663:
[----:B------:R-:W2:Y:S02]  /*1b80*/  LDG.E.U16 R2, desc[UR36][R4.64] ;  /* 0x0000002404027981 */ /* 0x000ea4000c1e1500 */
[----:B--2---:R-:W-:-:S06]  /*1b90*/  IMAD.U32 R2, R2, 0x10000, RZ ;  /* 0x0001000002027824 */ /* 0x004fcc00078e00ff */
[----:B------:R-:W0:Y:S02]  /*1ba0*/  F2I.S64.TRUNC R2, R2 ;  /* 0x0000000200027311 */ /* 0x000e24000020d900 */
[----:B0-----:R-:W-:Y:S01]  /*1bb0*/  PRMT R0, R2, 0x7610, R0 ;  /* 0x0000761002007816 */ /* 0x001fe20000000000 */
[----:B------:R-:W-:Y:S06]  /*1bc0*/  BRA `(.L_x_34653) ;  /* 0x0000000400ac7947 */ /* 0x000fec0003800000 */
.L_x_34660:
        /* <DEDUP_REMOVED lines=10> */
.L_x_34667:
        /* <DEDUP_REMOVED lines=21> */
.L_x_34671:
[----:B------:R-:W-:Y:S05]  /*1dc0*/  BSYNC.RECONVERGENT B1 ;  /* 0x0000000000017941 */ /* 0x000fea0003800200 */
.L_x_34670:
[----:B------:R-:W-:Y:S02]  /*1dd0*/  SHF.L.U32 R0, R0, 0x14, RZ ;  /* 0x0000001400007819 */ /* 0x000fe400000006ff */
[----:B------:R-:W-:-:S04]  /*1de0*/  LEA R2, R2, 0x3b800000, 0x17 ;  /* 0x3b80000002027811 */ /* 0x000fc800078eb8ff */
[----:B------:R-:W-:-:S07]  /*1df0*/  LOP3.LUT R2, R2, R0, R7, 0xfe, !PT ;  /* 0x0000000002027212 */ /* 0x000fce00078efe07 */
.L_x_34669:
[----:B------:R-:W-:Y:S05]  /*1e00*/  BSYNC.RECONVERGENT B0 ;  /* 0x0000000000007941 */ /* 0x000fea0003800200 */
.L_x_34668:
[----:B------:R-:W0:Y:S02]  /*1e10*/  F2I.S64.TRUNC R2, R2 ;  /* 0x0000000200027311 */ /* 0x000e24000020d900 */
[----:B0-----:R-:W-:Y:S01]  /*1e20*/  PRMT R0, R2, 0x7610, R0 ;  /* 0x0000761002007816 */ /* 0x001fe20000000000 */
[----:B------:R-:W-:Y:S06]  /*1e30*/  BRA `(.L_x_34653) ;  /* 0x0000000400107947 */ /* 0x000fec0003800000 */
.L_x_34666:
        /* <DEDUP_REMOVED lines=21> */
.L_x_34675:
[----:B------:R-:W-:Y:S05]  /*1f90*/  BSYNC.RECONVERGENT B1 ;  /* 0x0000000000017941 */ /* 0x000fea0003800200 */
.L_x_34674:
[----:B------:R-:W-:Y:S01]  /*1fa0*/  IMAD.SHL.U32 R0, R0, 0x200000, RZ ;  /* 0x0020000000007824 */ /* 0x000fe200078e00ff */
[----:B------:R-:W-:-:S04]  /*1fb0*/  LEA R2, R2, 0x37800000, 0x17 ;  /* 0x3780000002027811 */ /* 0x000fc800078eb8ff */
[----:B------:R-:W-:-:S07]  /*1fc0*/  LOP3.LUT R2, R2, R0, R7, 0xfe, !PT ;  /* 0x0000000002027212 */ /* 0x000fce00078efe07 */
.L_x_34673:
[----:B------:R-:W-:Y:S05]  /*1fd0*/  BSYNC.RECONVERGENT B0 ;  /* 0x0000000000007941 */ /* 0x000fea0003800200 */
.L_x_34672:
[----:B------:R-:W0:Y:S02]  /*1fe0*/  F2I.S64.TRUNC R2, R2 ;  /* 0x0000000200027311 */ /* 0x000e24000020d900 */
[----:B0-----:R-:W-:Y:S01]  /*1ff0*/  PRMT R0, R2, 0x7610, R0 ;  /* 0x0000761002007816 */ /* 0x001fe20000000000 */
[----:B------:R-:W-:Y:S06]  /*2000*/  BRA `(.L_x_34653) ;  /* 0x00000000009c7947 */ /* 0x000fec0003800000 */
.L_x_34665:
[----:B------:R-:W-:-:S09]  /*2010*/  UISETP.NE.AND UP0, UPT, UR4, 0x1c, UPT ;  /* 0x0000001c0400788c */ /* 0x000fd2000bf05270 */
[----:B------:R-:W-:Y:S05]  /*2020*/  BRA.U !UP0, `(.L_x_34676) ;  /* 0x0000000108907547 */ /* 0x000fea000b800000 */
[----:B------:R-:W-:-:S09]  /*2030*/  UISETP.NE.AND UP0, UPT, UR4, 0x1d, UPT ;  /* 0x0000001d0400788c */ /* 0x000fd2000bf05270 */
[----:B------:R-:W-:Y:S05]  /*2040*/  BRA.U !UP0, `(.L_x_34677) ;  /* 0x0000000108807547 */ /* 0x000fea000b800000 */
[----:B------:R-:W-:-:S09]  /*2050*/  UISETP.NE.AND UP0, UPT, UR4, 0x2c, UPT ;  /* 0x0000002c0400788c */ /* 0x000fd2000bf05270 */
[----:B------:R-:W-:Y:S05]  /*2060*/  BRA.U !UP0, `(.L_x_34678) ;  /* 0x0000000108487547 */ /* 0x000fea000b800000 */
.L_x_34652:
        /* <DEDUP_REMOVED lines=16> */
.L_x_34679:
[----:B------:R-:W-:Y:S01]  /*2170*/  PRMT R0, RZ, 0x7610, R0 ;  /* 0x00007610ff007816 */ /* 0x000fe20000000000 */
[----:B------:R-:W-:Y:S06]  /*2180*/  BRA `(.L_x_34653) ;  /* 0x00000000003c7947 */ /* 0x000fec0003800000 */
.L_x_34678:
        /* <DEDUP_REMOVED lines=8> */
.L_x_34681:
[----:B------:R-:W-:Y:S05]  /*2210*/  BSYNC.RECONVERGENT B0 ;  /* 0x0000000000007941 */ /* 0x000fea0003800200 */
.L_x_34680:
[----:B------:R-:W0:Y:S02]  /*2220*/  F2I.S64.TRUNC R2, R2 ;  /* 0x0000000200027311 */ /* 0x000e24000020d900 */
[----:B0-----:R-:W-:Y:S01]  /*2230*/  PRMT R0, R2, 0x7610, R0 ;  /* 0x0000761002007816 */ /* 0x001fe20000000000 */
[----:B------:R-:W-:Y:S06]  /*2240*/  BRA `(.L_x_34653) ;  /* 0x00000000000c7947 */ /* 0x000fec0003800000 */
.L_x_34677:
[----:B------:R2:W5:Y:S01]  /*2250*/  LDG.E.U8 R0, desc[UR36][R4.64] ;  /* 0x0000002404007981 */ /* 0x000562000c1e1100 */
[----:B------:R-:W-:Y:S05]  /*2260*/  BRA `(.L_x_34653) ;  /* 0x0000000000047947 */ /* 0x000fea0003800000 */
.L_x_34676:
[----:B------:R1:W5:Y:S02]  /*2270*/  LDG.E.U8 R0, desc[UR36][R4.64] ;  /* 0x0000002404007981 */ /* 0x000364000c1e1100 */
.L_x_34653:
[----:B------:R-:W0:Y:S01]  /*2280*/  LDCU.64 UR6, c[0x0][0x580] ;  /* 0x0000b000ff0677ac */ /* 0x000e220008000a00 */
[----:B------:R-:W-:Y:S01]  /*2290*/  BSSY.RECONVERGENT B6, `(.L_x_34682) ;  /* 0x00000e9000067945 */ /* 0x000fe20003800200 */
[----:B012345:R-:W-:Y:S01]  /*22a0*/  LOP3.LUT R5, RZ, R0, RZ, 0x33, !PT ;  /* 0x00000000ff057212 */ /* 0x03ffe200078e33ff */
[----:B------:R-:W-:-:S04]  /*22b0*/  UPRMT UR4, UR42, 0x9910, URZ ;  /* 0x000099102a047896 */ /* 0x000fc800080000ff */
[----:B------:R-:W-:Y:S01]  /*22c0*/  UISETP.GT.AND UP0, UPT, UR4, 0x9, UPT ;  /* 0x000000090400788c */ /* 0x000fe2000bf04270 */
[----:B------:R-:W-:-:S05]  /*22d0*/  IADD3 R2, P0, PT, R16, UR6, RZ ;  /* 0x0000000610027c10 */ /* 0x000fca000ff1e0ff */
        /* <DEDUP_REMOVED lines=12> */
.L_x_34686:
[----:B------:R3:W-:Y:S01]  /*23a0*/  STG.E.U8 desc[UR36][R2.64], R5 ;  /* 0x0000000502007986 */ /* 0x0007e2000c101124 */
[----:B------:R-:W-:Y:S05]  /*23b0*/  BRA `(.L_x_34688) ;  /* 0x0000000c00587947 */ /* 0x000fea0003800000 */
.L_x_34685:
        /* <DEDUP_REMOVED lines=8> */
[----:B------:R0:W-:Y:S01]  /*2440*/  STG.E.64 desc[UR36][R2.64], R4 ;  /* 0x0000000402007986 */ /* 0x0001e2000c101b24 */
[----:B------:R-:W-:Y:S05]  /*2450*/  BRA `(.L_x_34688) ;  /* 0x0000000c00307947 */ /* 0x000fea0003800000 */
.L_x_34690:
[----:B------:R-:W-:-:S05]  /*2460*/  LOP3.LUT R5, R5, 0xff, RZ, 0xc0, !PT ;  /* 0x000000ff05057812 */ /* 0x000fca00078ec0ff */
[----:B------:R1:W-:Y:S01]  /*2470*/  STG.E desc[UR36][R2.64], R5 ;  /* 0x0000000502007986 */ /* 0x0003e2000c101924 */
[----:B------:R-:W-:Y:S05]  /*2480*/  BRA `(.L_x_34688) ;  /* 0x0000000c00247947 */ /* 0x000fea0003800000 */
.L_x_34689:
[----:B------:R-:W-:-:S05]  /*2490*/  LOP3.LUT R5, R0, 0xff, RZ, 0xc, !PT ;  /* 0x000000ff00057812 */ /* 0x000fca00078e0cff */
[----:B------:R2:W-:Y:S01]  /*24a0*/  STG.E.U16 desc[UR36][R2.64], R5 ;  /* 0x0000000502007986 */ /* 0x0005e2000c101524 */
[----:B------:R-:W-:Y:S05]  /*24b0*/  BRA `(.L_x_34688) ;  /* 0x0000000c00187947 */ /* 0x000fea0003800000 */
.L_x_34684:
[----:B------:R-:W-:-:S09]  /*24c0*/  UISETP.GT.AND UP0, UPT, UR4, 0x6, UPT ;  /* 0x000000060400788c */ /* 0x000fd2000bf04270 */
[----:B------:R-:W-:Y:S05]  /*24d0*/  BRA.U UP0, `(.L_x_34691) ;  /* 0x0000000100347547 */ /* 0x000fea000b800000 */
[----:B------:R-:W-:-:S09]  /*24e0*/  UISETP.NE.AND UP0, UPT, UR4, 0x5, UPT ;  /* 0x000000050400788c */ /* 0x000fd2000bf05270 */
[----:B------:R-:W-:Y:S05]  /*24f0*/  BRA.U !UP0, `(.L_x_34692) ;  /* 0x0000000108187547 */ /* 0x000fea000b800000 */
[----:B------:R-:W-:-:S09]  /*2500*/  UISETP.NE.AND UP0, UPT, UR4, 0x6, UPT ;  /* 0x000000060400788c */ /* 0x000fd2000bf05270 */
[----:B------:R-:W-:Y:S05]  /*2510*/  BRA.U UP0, `(.L_x_34687) ;  /* 0x0000000900607547 */ /* 0x000fea000b800000 */
[----:B------:R-:W-:-:S06]  /*2520*/  LOP3.LUT R5, R0, 0xff, RZ, 0xc, !PT ;  /* 0x000000ff00057812 */ /* 0x000fcc00078e0cff */
[----:B------:R-:W0:Y:S02]  /*2530*/  I2F.U16 R5, R5 ;  /* 0x0000000500057306 */ /* 0x000e240000101000 */
[----:B0-----:R0:W-:Y:S01]  /*2540*/  STG.E desc[UR36][R2.64], R5 ;  /* 0x0000000502007986 */ /* 0x0011e2000c101924 */
[----:B------:R-:W-:Y:S05]  /*2550*/  BRA `(.L_x_34688) ;  /* 0x0000000800f07947 */ /* 0x000fea0003800000 */
.L_x_34692:
[----:B------:R-:W-:-:S04]  /*2560*/  LOP3.LUT R4, R0, 0xff, RZ, 0xc, !PT ;  /* 0x000000ff00047812 */ /* 0x000fc800078e0cff */
[----:B------:R-:W0:Y:S02]  /*2570*/  I2F.U16 R0, R4 ;  /* 0x0000000400007306 */ /* 0x000e240000101000 */
[----:B0-----:R-:W-:-:S05]  /*2580*/  F2FP.F16.F32.PACK_AB R0, RZ, R0 ;  /* 0x00000000ff00723e */ /* 0x001fca00000000ff */
[----:B------:R0:W-:Y:S01]  /*2590*/  STG.E.U16 desc[UR36][R2.64], R0 ;  /* 0x0000000002007986 */ /* 0x0001e2000c101524 */
[----:B------:R-:W-:Y:S05]  /*25a0*/  BRA `(.L_x_34688) ;  /* 0x0000000800dc7947 */ /* 0x000fea0003800000 */
.L_x_34691:
[----:B------:R-:W-:-:S09]  /*25b0*/  UISETP.NE.AND UP0, UPT, UR4, 0x7, UPT ;  /* 0x000000070400788c */ /* 0x000fd2000bf05270 */
[----:B------:R-:W-:Y:S05]  /*25c0*/  BRA.U !UP0, `(.L_x_34693) ;  /* 0x00000001083c7547 */ /* 0x000fea000b800000 */
[----:B------:R-:W-:-:S09]  /*25d0*/  UISETP.NE.AND UP0, UPT, UR4, 0x8, UPT ;  /* 0x000000080400788c */ /* 0x000fd2000bf05270 */
[----:B------:R-:W-:Y:S05]  /*25e0*/  BRA.U !UP0, `(.L_x_34694) ;  /* 0x00000001081c7547 */ /* 0x000fea000b800000 */
[----:B------:R-:W-:-:S09]  /*25f0*/  UISETP.NE.AND UP0, UPT, UR4, 0x9, UPT ;  /* 0x000000090400788c */ /* 0x000fd2000bf05270 */
[----:B------:R-:W-:Y:S05]  /*2600*/  BRA.U UP0, `(.L_x_34687) ;  /* 0x0000000900247547 */ /* 0x000fea000b800000 */
[----:B------:R-:W-:Y:S01]  /*2610*/  LOP3.LUT R0, R0, 0xff, RZ, 0xc, !PT ;  /* 0x000000ff00007812 */ /* 0x000fe200078e0cff */
[----:B------:R-:W-:-:S03]  /*2620*/  HFMA2 R5, -RZ, RZ, 0, 0 ;  /* 0x00000000ff057431 */ /* 0x000fc600000001ff */
[----:B------:R-:W0:Y:S02]  /*2630*/  I2F.U16 R4, R0 ;  /* 0x0000000000047306 */ /* 0x000e240000101000 */
[----:B0-----:R0:W-:Y:S01]  /*2640*/  STG.E.64 desc[UR36][R2.64], R4 ;  /* 0x0000000402007986 */ /* 0x0011e2000c101b24 */
[----:B------:R-:W-:Y:S05]  /*2650*/  BRA `(.L_x_34688) ;  /* 0x0000000800b07947 */ /* 0x000fea0003800000 */
.L_x_34694:
[----:B------:R-:W-:-:S06]  /*2660*/  LOP3.LUT R0, R0, 0xff, RZ, 0xc, !PT ;  /* 0x000000ff00007812 */ /* 0x000fcc00078e0cff */
[----:B------:R-:W0:Y:S02]  /*2670*/  I2F.U16 R0, R0 ;  /* 0x0000000000007306 */ /* 0x000e240000101000 */
[----:B0-----:R-:W-:-:S04]  /*2680*/  F2FP.F16.F32.PACK_AB R5, RZ, R0 ;  /* 0x00000000ff05723e */ /* 0x001fc800000000ff */
[----:B------:R-:W-:-:S05]  /*2690*/  PRMT R5, R5, 0x5410, RZ ;  /* 0x0000541005057816 */ /* 0x000fca00000000ff */
[----:B------:R0:W-:Y:S01]  /*26a0*/  STG.E desc[UR36][R2.64], R5 ;  /* 0x0000000502007986 */ /* 0x0001e2000c101924 */
[----:B------:R-:W-:Y:S05]  /*26b0*/  BRA `(.L_x_34688) ;  /* 0x0000000800987947 */ /* 0x000fea0003800000 */
.L_x_34693:
[----:B------:R-:W-:-:S06]  /*26c0*/  LOP3.LUT R4, R0, 0xff, RZ, 0xc, !PT ;  /* 0x000000ff00047812 */ /* 0x000fcc00078e0cff */
[----:B------:R-:W0:Y:S02]  /*26d0*/  I2F.F64.U16 R4, R4 ;  /* 0x0000000400047312 */ /* 0x000e240000101800 */
[----:B0-----:R0:W-:Y:S01]  /*26e0*/  STG.E.64 desc[UR36][R2.64], R4 ;  /* 0x0000000402007986 */ /* 0x0011e2000c101b24 */
[----:B------:R-:W-:Y:S05]  /*26f0*/  BRA `(.L_x_34688) ;  /* 0x0000000800887947 */ /* 0x000fea0003800000 */
.L_x_34683:
        /* <DEDUP_REMOVED lines=13> */
.L_x_34697:
[----:B------:R-:W-:Y:S02]  /*27d0*/  LOP3.LUT R4, R0, 0xff, RZ, 0xc, !PT ;  /* 0x000000ff00047812 */ /* 0x000fe400078e0cff */
[----:B------:R-:W-:-:S04]  /*27e0*/  CS2R R6, SRZ ;  /* 0x0000000000067805 */ /* 0x000fc8000001ff00 */
[----:B------:R-:W0:Y:S02]  /*27f0*/  I2F.F64.U16 R4, R4 ;  /* 0x0000000400047312 */ /* 0x000e240000101800 */
[----:B0-----:R0:W-:Y:S01]  /*2800*/  STG.E.128 desc[UR36][R2.64], R4 ;  /* 0x0000000402007986 */ /* 0x0011e2000c101d24 */
[----:B------:R-:W-:Y:S05]  /*2810*/  BRA `(.L_x_34688) ;  /* 0x0000000800407947 */ /* 0x000fea0003800000 */
.L_x_34696:
        /* <DEDUP_REMOVED lines=8> */
[----:B------:R-:W-:Y:S02]  /*28a0*/  IMAD.MOV.U32 R5, RZ, RZ, 0x7f ;  /* 0x0000007fff057424 */ /* 0x000fe400078e00ff */
[----:B------:R-:W0:Y:S02]  /*28b0*/  I2F.U16 R7, R0 ;  /* 0x0000000000077306 */ /* 0x000e240000101000 */
        /* <DEDUP_REMOVED lines=8> */
.L_x_34701:
[----:B------:R-:W-:Y:S05]  /*2940*/  BSYNC.RECONVERGENT B0 ;  /* 0x0000000000007941 */ /* 0x000fea0003800200 */
.L_x_34700:
[----:B------:R0:W-:Y:S01]  /*2950*/  STG.E.U8 desc[UR36][R2.64], R5 ;  /* 0x0000000502007986 */ /* 0x0001e2000c101124 */
[----:B------:R-:W-:Y:S05]  /*2960*/  BRA `(.L_x_34688) ;  /* 0x0000000400ec7947 */ /* 0x000fea0003800000 */
.L_x_34699:
[----:B------:R-:W-:-:S04]  /*2970*/  LOP3.LUT R0, R0, 0xff, RZ, 0xc, !PT ;  /* 0x000000ff00007812 */ /* 0x000fc800078e0cff */
        /* <DEDUP_REMOVED lines=16> */
.L_x_34698:
[----:B------:R-:W-:-:S04]  /*2a80*/  LOP3.LUT R4, R0, 0xff, RZ, 0xc, !PT ;  /* 0x000000ff00047812 */ /* 0x000fc800078e0cff */
[----:B------:R-:W0:Y:S02]  /*2a90*/  I2F.U16 R0, R4 ;  /* 0x0000000400007306 */ /* 0x000e240000101000 */
[----:B0-----:R-:W-:-:S05]  /*2aa0*/  F2FP.BF16.F32.PACK_AB R0, RZ, R0 ;  /* 0x00000000ff00723e */ /* 0x001fca00000010ff */
[----:B------:R0:W-:Y:S01]  /*2ab0*/  STG.E.U16 desc[UR36][R2.64], R0 ;  /* 0x0000000002007986 */ /* 0x0001e2000c101524 */
[----:B------:R-:W-:Y:S05]  /*2ac0*/  BRA `(.L_x_34688) ;  /* 0x0000000400947947 */ /* 0x000fea0003800000 */
.L_x_34695:
        /* <DEDUP_REMOVED lines=8> */
[----:B------:R-:W-:-:S05]  /*2b50*/  LOP3.LUT R5, R0, 0xff, RZ, 0xc, !PT ;  /* 0x000000ff00057812 */ /* 0x000fca00078e0cff */
[----:B------:R0:W-:Y:S01]  /*2b60*/  STG.E.U16 desc[UR36][R2.64], R5 ;  /* 0x0000000502007986 */ /* 0x0001e2000c101524 */
[----:B------:R-:W-:Y:S05]  /*2b70*/  BRA `(.L_x_34688) ;  /* 0x0000000400687947 */ /* 0x000fea0003800000 */
.L_x_34704:
[----:B------:R-:W-:Y:S01]  /*2b80*/  LOP3.LUT R4, R0, 0xff, RZ, 0xc, !PT ;  /* 0x000000ff00047812 */ /* 0x000fe200078e0cff */
[----:B------:R-:W-:Y:S01]  /*2b90*/  BSSY.RECONVERGENT B0, `(.L_x_34705) ;  /* 0x0000012000007945 */ /* 0x000fe20003800200 */
[----:B------:R-:W-:Y:S02]  /*2ba0*/  IMAD.MOV.U32 R0, RZ, RZ, 0x80 ;  /* 0x00000080ff007424 */ /* 0x000fe400078e00ff */
[----:B------:R-:W0:Y:S02]  /*2bb0*/  I2F.U16 R5, R4 ;  /* 0x0000000400057306 */ /* 0x000e240000101000 */
[----:B0-----:R-:W-:-:S13]  /*2bc0*/  ISETP.GT.U32.AND P0, PT, R5, 0x437fffff, PT ;  /* 0x437fffff0500780c */ /* 0x001fda0003f04070 */
        /* <DEDUP_REMOVED lines=8> */
.L_x_34707:
[----:B------:R-:W-:-:S04]  /*2c50*/  SHF.R.U32.HI R0, RZ, 0x14, R5 ;  /* 0x00000014ff007819 */ /* 0x000fc80000011605 */
[----:B------:R-:W-:-:S04]  /*2c60*/  LOP3.LUT R0, R0, 0x1, RZ, 0xc0, !PT ;  /* 0x0000000100007812 */ /* 0x000fc800078ec0ff */
[----:B------:R-:W-:-:S04]  /*2c70*/  IADD3 R0, PT, PT, R5, 0x487ffff, R0 ;  /* 0x0487ffff05007810 */ /* 0x000fc80007ffe000 */
[----:B------:R-:W-:-:S04]  /*2c80*/  SHF.R.U32.HI R0, RZ, 0x14, R0 ;  /* 0x00000014ff007819 */ /* 0x000fc80000011600 */
[----:B------:R-:W-:-:S07]  /*2c90*/  LOP3.LUT R4, R0, 0xff, RZ, 0xc0, !PT ;  /* 0x000000ff00047812 */ /* 0x000fce00078ec0ff */
.L_x_34708:
[----:B------:R-:W-:-:S07]  /*2ca0*/  PRMT R0, R4, 0x7610, R0 ;  /* 0x0000761004007816 */ /* 0x000fce0000000000 */
.L_x_34706:
[----:B------:R-:W-:Y:S05]  /*2cb0*/  BSYNC.RECONVERGENT B0 ;  /* 0x0000000000007941 */ /* 0x000fea0003800200 */
.L_x_34705:
[----:B------:R0:W-:Y:S01]  /*2cc0*/  STG.E.U8 desc[UR36][R2.64], R0 ;  /* 0x0000000002007986 */ /* 0x0001e2000c101124 */
[----:B------:R-:W-:Y:S05]  /*2cd0*/  BRA `(.L_x_34688) ;  /* 0x0000000400107947 */ /* 0x000fea0003800000 */
.L_x_34703:
[----:B------:R-:W-:Y:S01]  /*2ce0*/  LOP3.LUT R4, R0, 0xff, RZ, 0xc, !PT ;  /* 0x000000ff00047812 */ /* 0x000fe200078e0cff */
[----:B------:R-:W-:Y:S01]  /*2cf0*/  BSSY.RECONVERGENT B0, `(.L_x_34709) ;  /* 0x0000012000007945 */ /* 0x000fe20003800200 */
[----:B------:R-:W-:Y:S02]  /*2d00*/  MOV R0, 0x80 ;  /* 0x0000008000007802 */ /* 0x000fe40000000f00 */
        /* <DEDUP_REMOVED lines=10> */
.L_x_34711:
[----:B------:R-:W-:-:S04]  /*2db0*/  SHF.R.U32.HI R0, RZ, 0x15, R5 ;  /* 0x00000015ff007819 */ /* 0x000fc80000011605 */
[----:B------:R-:W-:-:S04]  /*2dc0*/  LOP3.LUT R0, R0, 0x1, RZ, 0xc0, !PT ;  /* 0x0000000100007812 */ /* 0x000fc800078ec0ff */
[----:B------:R-:W-:-:S04]  /*2dd0*/  IADD3 R0, PT, PT, R5, 0x88fffff, R0 ;  /* 0x088fffff05007810 */ /* 0x000fc80007ffe000 */
[----:B------:R-:W-:-:S04]  /*2de0*/  SHF.R.U32.HI R0, RZ, 0x15, R0 ;  /* 0x00000015ff007819 */ /* 0x000fc80000011600 */
[----:B------:R-:W-:-:S07]  /*2df0*/  LOP3.LUT R4, R0, 0xff, RZ, 0xc0, !PT ;  /* 0x000000ff00047812 */ /* 0x000fce00078ec0ff */
.L_x_34712:
[----:B------:R-:W-:-:S07]  /*2e00*/  PRMT R0, R4, 0x7610, R0 ;  /* 0x0000761004007816 */ /* 0x000fce0000000000 */
.L_x_34710:
[----:B------:R-:W-:Y:S05]  /*2e10*/  BSYNC.RECONVERGENT B0 ;  /* 0x0000000000007941 */ /* 0x000fea0003800200 */
.L_x_34709:
[----:B------:R0:W-:Y:S01]  /*2e20*/  STG.E.U8 desc[UR36][R2.64], R0 ;  /* 0x0000000002007986 */ /* 0x0001e2000c101124 */
[----:B------:R-:W-:Y:S05]  /*2e30*/  BRA `(.L_x_34688) ;  /* 0x0000000000b87947 */ /* 0x000fea0003800000 */
.L_x_34702:
[----:B------:R-:W-:-:S09]  /*2e40*/  UISETP.NE.AND UP0, UPT, UR4, 0x1c, UPT ;  /* 0x0000001c0400788c */ /* 0x000fd2000bf05270 */
[----:B------:R-:W-:Y:S05]  /*2e50*/  BRA.U !UP0, `(.L_x_34713) ;  /* 0x0000000108a87547 */ /* 0x000fea000b800000 */
[----:B------:R-:W-:-:S09]  /*2e60*/  UISETP.NE.AND UP0, UPT, UR4, 0x1d, UPT ;  /* 0x0000001d0400788c */ /* 0x000fd2000bf05270 */
[----:B------:R-:W-:Y:S05]  /*2e70*/  BRA.U !UP0, `(.L_x_34714) ;  /* 0x0000000108907547 */ /* 0x000fea000b800000 */
[----:B------:R-:W-:-:S09]  /*2e80*/  UISETP.NE.AND UP0, UPT, UR4, 0x2c, UPT ;  /* 0x0000002c0400788c */ /* 0x000fd2000bf05270 */
[----:B------:R-:W-:Y:S05]  /*2e90*/  BRA.U !UP0, `(.L_x_34715) ;  /* 0x0000000108447547 */ /* 0x000fea000b800000 */
.L_x_34687:
        /* <DEDUP_REMOVED lines=16> */
.L_x_34716:
[----:B------:R-:W-:Y:S05]  /*2fa0*/  BRA `(.L_x_34688) ;  /* 0x00000000005c7947 */ /* 0x000fea0003800000 */
.L_x_34715:
[----:B------:R-:W-:Y:S01]  /*2fb0*/  LOP3.LUT R5, R0, 0xff, RZ, 0xc, !PT ;  /* 0x000000ff00057812 */ /* 0x000fe200078e0cff */
[----:B------:R-:W-:-:S05]  /*2fc0*/  IMAD.MOV.U32 R6, RZ, RZ, 0xff ;  /* 0x000000ffff067424 */ /* 0x000fca00078e00ff */
[----:B------:R-:W0:Y:S02]  /*2fd0*/  I2F.U16 R5, R5 ;  /* 0x0000000500057306 */ /* 0x000e240000101000 */
[----:B0-----:R-:W-:-:S04]  /*2fe0*/  SHF.R.U32.HI R4, RZ, 0x17, R5 ;  /* 0x00000017ff047819 */ /* 0x001fc80000011605 */
[----:B------:R-:W-:-:S13]  /*2ff0*/  ISETP.NE.AND P1, PT, R4, 0xff, PT ;  /* 0x000000ff0400780c */ /* 0x000fda0003f25270 */
[--C-:B------:R-:W-:Y:S02]  /*3000*/  @P1 SHF.R.U32.HI R0, RZ, 0x16, R5.reuse ;  /* 0x00000016ff001819 */ /* 0x100fe40000011605 */
[--C-:B------:R-:W-:Y:S02]  /*3010*/  @P1 LOP3.LUT P0, RZ, R4, 0x3fffff, R5.reuse, 0xf8, !PT ;  /* 0x003fffff04ff1812 */ /* 0x100fe4000780f805 */
[----:B------:R-:W-:Y:S02]  /*3020*/  @P1 LOP3.LUT R0, R0, 0x1, RZ, 0xc0, !PT ;  /* 0x0000000100001812 */ /* 0x000fe400078ec0ff */
[----:B------:R-:W-:Y:S02]  /*3030*/  PRMT R5, R6, 0x7610, R5 ;  /* 0x0000761006057816 */ /* 0x000fe40000000005 */
[----:B------:R-:W-:Y:S01]  /*3040*/  @P1 ISETP.EQ.U32.AND P2, PT, R0, 0x1, P0 ;  /* 0x000000010000180c */ /* 0x000fe20000742070 */
[----:B------:R-:W-:Y:S01]  /*3050*/  @P1 VIADD R0, R4, 0x1 ;  /* 0x0000000104001836 */ /* 0x000fe20000000000 */
[----:B------:R-:W-:-:S02]  /*3060*/  PLOP3.LUT P0, PT, PT, PT, PT, 0x80, 0x8 ;  /* 0x000000000008781c */ /* 0x000fc40003f0f070 */
[----:B------:R-:W-:-:S13]  /*3070*/  @P1 PLOP3.LUT P0, PT, P2, PT, PT, 0x80, 0x8 ;  /* 0x000000000008181c */ /* 0x000fda000170f070 */
[----:B------:R-:W-:-:S05]  /*3080*/  @!P0 IADD3 R0, PT, PT, R4, RZ, RZ ;  /* 0x000000ff04008210 */ /* 0x000fca0007ffe0ff */
[----:B------:R-:W-:-:S05]  /*3090*/  @P1 IMAD.MOV.U32 R5, RZ, RZ, R0 ;  /* 0x000000ffff051224 */ /* 0x000fca00078e0000 */
[----:B------:R0:W-:Y:S01]  /*30a0*/  STG.E.U8 desc[UR36][R2.64], R5 ;  /* 0x0000000502007986 */ /* 0x0001e2000c101124 */
[----:B------:R-:W-:Y:S05]  /*30b0*/  BRA `(.L_x_34688) ;  /* 0x0000000000187947 */ /* 0x000fea0003800000 */
.L_x_34714:
[----:B------:R-:W-:Y:S01]  /*30c0*/  LOP3.LUT R4, R5, 0xff, RZ, 0xc0, !PT ;  /* 0x000000ff05047812 */ /* 0x000fe200078ec0ff */
[----:B------:R-:W-:-:S05]  /*30d0*/  IMAD.MOV.U32 R5, RZ, RZ, RZ ;  /* 0x000000ffff057224 */ /* 0x000fca00078e00ff */
[----:B------:R0:W-:Y:S01]  /*30e0*/  STG.E.64 desc[UR36][R2.64], R4 ;  /* 0x0000000402007986 */ /* 0x0001e2000c101b24 */
[----:B------:R-:W-:Y:S05]  /*30f0*/  BRA `(.L_x_34688) ;  /* 0x0000000000087947 */ /* 0x000fea0003800000 */
.L_x_34713:
[----:B------:R-:W-:-:S05]  /*3100*/  LOP3.LUT R5, R5, 0xff, RZ, 0xc0, !PT ;  /* 0x000000ff05057812 */ /* 0x000fca00078ec0ff */
[----:B------:R0:W-:Y:S02]  /*3110*/  STG.E desc[UR36][R2.64], R5 ;  /* 0x0000000502007986 */ /* 0x0001e4000c101924 */
.L_x_34688:
[----:B------:R-:W-:Y:S05]  /*3120*/  BSYNC.RECONVERGENT B6 ;  /* 0x0000000000067941 */ /* 0x000fea0003800200 */
.L_x_34682:
[----:B------:R-:W-:-:S07]  /*3130*/  VIADD R17, R17, 0x80 ;  /* 0x0000008011117836 */ /* 0x000fce0000000000 */
.L_x_34646:
[----:B------:R-:W-:Y:S05]  /*3140*/  BSYNC.RECONVERGENT B7 ;  /* 0x0000000000077941 */ /* 0x000fea0003800200 */
.L_x_34645:
        /* <DEDUP_REMOVED lines=307> */
.L_x_34719:
[----:B------:R-:W0:Y:S01]  /*4480*/  LDCU.64 UR6, c[0x0][0x588] ;  /* 0x0000b100ff0677ac */ /* 0x000e220008000a00 */
[----:B------:R-:W-:-:S04]  /*4490*/  UPRMT UR4, UR41, 0x9910, URZ ;  /* 0x0000991029047896 */ /* 0x000fc800080000ff */
[----:B------:R-:W-:Y:S01]  /*44a0*/  UISETP.GT.AND UP0, UPT, UR4, 0x9, UPT ;  /* 0x000000090400788c */ /* 0x000fe2000bf04270 */
[----:B0-----:R-:W-:-:S04]  /*44b0*/  IADD3 R4, P0, PT, R0, UR6, RZ ;  /* 0x0000000600047c10 */ /* 0x001fc8000ff1e0ff */
[----:B-1234-:R-:W-:-:S04]  /*44c0*/  IADD3.X R5, PT, PT, RZ, UR7, RZ, P0, !PT ;  /* 0x00000007ff057c10 */ /* 0x01efc800087fe4ff */
        /* <DEDUP_REMOVED lines=11> */
.L_x_34723:
[----:B------:R4:W5:Y:S01]  /*4580*/  LDG.E.U8 R0, desc[UR36][R4.64] ;  /* 0x0000002404007981 */ /* 0x000962000c1e1100 */
[----:B------:R-:W-:Y:S05]  /*4590*/  BRA `(.L_x_34725) ;  /* 0x0000000c005c7947 */ /* 0x000fea0003800000 */
.L_x_34722:
        /* <DEDUP_REMOVED lines=8> */
.L_x_34727:
[----:B------:R0:W5:Y:S01]  /*4620*/  LDG.E.U8 R0, desc[UR36][R4.64] ;  /* 0x0000002404007981 */ /* 0x000162000c1e1100 */
[----:B------:R-:W-:Y:S05]  /*4630*/  BRA `(.L_x_34725) ;  /* 0x0000000c00347947 */ /* 0x000fea0003800000 */
.L_x_34726:
[----:B------:R0:W5:Y:S01]  /*4640*/  LDG.E.U16 R0, desc[UR36][R4.64] ;  /* 0x0000002404007981 */ /* 0x000162000c1e1500 */
[----:B------:R-:W-:Y:S05]  /*4650*/  BRA `(.L_x_34725) ;  /* 0x0000000c002c7947 */ /* 0x000fea0003800000 */
.L_x_34721:
        /* <DEDUP_REMOVED lines=10> */
.L_x_34729:
[----:B------:R-:W2:Y:S02]  /*4700*/  LDG.E.U16 R2, desc[UR36][R4.64] ;  /* 0x0000002404027981 */ /* 0x000ea4000c1e1500 */
[----:B--2---:R-:W-:-:S06]  /*4710*/  HADD2.F32 R2, -RZ, R2.H0_H0 ;  /* 0x20000002ff027230 */ /* 0x004fcc0000004100 */
[----:B------:R-:W0:Y:S02]  /*4720*/  F2I.S64.TRUNC R2, R2 ;  /* 0x0000000200027311 */ /* 0x000e24000020d900 */
[----:B0-----:R-:W-:Y:S01]  /*4730*/  PRMT R0, R2, 0x7610, R0 ;  /* 0x0000761002007816 */ /* 0x001fe20000000000 */
[----:B------:R-:W-:Y:S06]  /*4740*/  BRA `(.L_x_34725) ;  /* 0x0000000800f07947 */ /* 0x000fec0003800000 */
.L_x_34728:
        /* <DEDUP_REMOVED lines=10> */
.L_x_34731:
[----:B------:R-:W2:Y:S02]  /*47f0*/  LDG.E.U16 R4, desc[UR36][R4.64] ;  /* 0x0000002404047981 */ /* 0x000ea4000c1e1500 */
[----:B--2---:R-:W-:-:S06]  /*4800*/  HADD2.F32 R2, -RZ, R4.H0_H0 ;  /* 0x20000004ff027230 */ /* 0x004fcc0000004100 */
[----:B------:R-:W0:Y:S02]  /*4810*/  F2I.S64.TRUNC R2, R2 ;  /* 0x0000000200027311 */ /* 0x000e24000020d900 */
[----:B0-----:R-:W-:Y:S01]  /*4820*/  PRMT R0, R2, 0x7610, R0 ;  /* 0x0000761002007816 */ /* 0x001fe20000000000 */
[----:B------:R-:W-:Y:S06]  /*4830*/  BRA `(.L_x_34725) ;  /* 0x0000000800b47947 */ /* 0x000fec0003800000 */
.L_x_34730:
[----:B------:R-:W2:Y:S02]  /*4840*/  LDG.E.64 R2, desc[UR36][R4.64] ;  /* 0x0000002404027981 */ /* 0x000ea4000c1e1b00 */
[----:B--2---:R-:W0:Y:S02]  /*4850*/  F2I.S64.F64.TRUNC R2, R2 ;  /* 0x0000000200027311 */ /* 0x004e24000030d900 */
[----:B0-----:R-:W-:Y:S01]  /*4860*/  PRMT R0, R2, 0x7610, R0 ;  /* 0x0000761002007816 */ /* 0x001fe20000000000 */
[----:B------:R-:W-:Y:S06]  /*4870*/  BRA `(.L_x_34725) ;  /* 0x0000000800a47947 */ /* 0x000fec0003800000 */
.L_x_34720:
        /* <DEDUP_REMOVED lines=12> */
.L_x_34734:
[----:B------:R-:W2:Y:S02]  /*4940*/  LDG.E.64 R4, desc[UR36][R4.64] ;  /* 0x0000002404047981 */ /* 0x000ea4000c1e1b00 */
[----:B--2---:R-:W0:Y:S02]  /*4950*/  F2I.S64.F64.TRUNC R2, R4 ;  /* 0x0000000400027311 */ /* 0x004e24000030d900 */
[----:B0-----:R-:W-:Y:S01]  /*4960*/  PRMT R0, R2, 0x7610, R0 ;  /* 0x0000761002007816 */ /* 0x001fe20000000000 */
[----:B------:R-:W-:Y:S06]  /*4970*/  BRA `(.L_x_34725) ;  /* 0x0000000800647947 */ /* 0x000fec0003800000 */
.L_x_34733:
        /* <DEDUP_REMOVED lines=27> */
.L_x_34736:
        /* <DEDUP_REMOVED lines=14> */
.L_x_34735:
[----:B------:R-:W2:Y:S02]  /*4c10*/  LDG.E.U16 R2, desc[UR36][R4.64] ;  /* 0x0000002404027981 */ /* 0x000ea4000c1e1500 */
[----:B--2---:R-:W-:-:S06]  /*4c20*/  IMAD.U32 R2, R2, 0x10000, RZ ;  /* 0x0001000002027824 */ /* 0x004fcc00078e00ff */
[----:B------:R-:W0:Y:S02]  /*4c30*/  F2I.S64.TRUNC R2, R2 ;  /* 0x0000000200027311 */ /* 0x000e24000020d900 */
[----:B0-----:R-:W-:Y:S01]  /*4c40*/  PRMT R0, R2, 0x7610, R0 ;  /* 0x0000761002007816 */ /* 0x001fe20000000000 */
[----:B------:R-:W-:Y:S06]  /*4c50*/  BRA `(.L_x_34725) ;  /* 0x0000000400ac7947 */ /* 0x000fec0003800000 */
.L_x_34732:
        /* <DEDUP_REMOVED lines=10> */
.L_x_34739:
        /* <DEDUP_REMOVED lines=21> */
.L_x_34743:
[----:B------:R-:W-:Y:S05]  /*4e50*/  BSYNC.RECONVERGENT B1 ;  /* 0x0000000000017941 */ /* 0x000fea0003800200 */
.L_x_34742:
[----:B------:R-:W-:Y:S01]  /*4e60*/  IMAD.SHL.U32 R0, R0, 0x100000, RZ ;  /* 0x0010000000007824 */ /* 0x000fe200078e00ff */
[----:B------:R-:W-:-:S04]  /*4e70*/  LEA R2, R2, 0x3b800000, 0x17 ;  /* 0x3b80000002027811 */ /* 0x000fc800078eb8ff */
[----:B------:R-:W-:-:S07]  /*4e80*/  LOP3.LUT R2, R2, R0, R7, 0xfe, !PT ;  /* 0x0000000002027212 */ /* 0x000fce00078efe07 */
.L_x_34741:
[----:B------:R-:W-:Y:S05]  /*4e90*/  BSYNC.RECONVERGENT B0 ;  /* 0x0000000000007941 */ /* 0x000fea0003800200 */
.L_x_34740:
[----:B------:R-:W0:Y:S02]  /*4ea0*/  F2I.S64.TRUNC R2, R2 ;  /* 0x0000000200027311 */ /* 0x000e24000020d900 */
[----:B0-----:R-:W-:Y:S01]  /*4eb0*/  PRMT R0, R2, 0x7610, R0 ;  /* 0x0000761002007816 */ /* 0x001fe20000000000 */
[----:B------:R-:W-:Y:S06]  /*4ec0*/  BRA `(.L_x_34725) ;  /* 0x0000000400107947 */ /* 0x000fec0003800000 */
.L_x_34738:
        /* <DEDUP_REMOVED lines=21> */
.L_x_34747:
[----:B------:R-:W-:Y:S05]  /*5020*/  BSYNC.RECONVERGENT B1 ;  /* 0x0000000000017941 */ /* 0x000fea0003800200 */
.L_x_34746:
[----:B------:R-:W-:Y:S02]  /*5030*/  SHF.L.U32 R0, R0, 0x15, RZ ;  /* 0x0000001500007819 */ /* 0x000fe400000006ff */
[----:B------:R-:W-:-:S04]  /*5040*/  LEA R2, R2, 0x37800000, 0x17 ;  /* 0x3780000002027811 */ /* 0x000fc800078eb8ff */
[----:B------:R-:W-:-:S07]  /*5050*/  LOP3.LUT R2, R2, R0, R7, 0xfe, !PT ;  /* 0x0000000002027212 */ /* 0x000fce00078efe07 */
.L_x_34745:
[----:B------:R-:W-:Y:S05]  /*5060*/  BSYNC.RECONVERGENT B0 ;  /* 0x0000000000007941 */ /* 0x000fea0003800200 */
.L_x_34744:
[----:B------:R-:W0:Y:S02]  /*5070*/  F2I.S64.TRUNC R2, R2 ;  /* 0x0000000200027311 */ /* 0x000e24000020d900 */
[----:B0-----:R-:W-:Y:S01]  /*5080*/  PRMT R0, R2, 0x7610, R0 ;  /* 0x0000761002007816 */ /* 0x001fe20000000000 */
[----:B------:R-:W-:Y:S06]  /*5090*/  BRA `(.L_x_34725) ;  /* 0x00000000009c7947 */ /* 0x000fec0003800000 */
.L_x_34737:
        /* <DEDUP_REMOVED lines=14> */
.L_x_34751:
[----:B------:R-:W-:Y:S05]  /*5180*/  BSYNC.RECONVERGENT B0 ;  /* 0x0000000000007941 */ /* 0x000fea0003800200 */
.L_x_34750:
[----:B------:R-:W0:Y:S02]  /*5190*/  F2I.S64.TRUNC R2, R2 ;  /* 0x0000000200027311 */ /* 0x000e24000020d900 */
[----:B0-----:R-:W-:Y:S01]  /*51a0*/  PRMT R0, R2, 0x7610, R0 ;  /* 0x0000761002007816 */ /* 0x001fe20000000000 */
[----:B------:R-:W-:Y:S06]  /*51b0*/  BRA `(.L_x_34725) ;  /* 0x0000000000547947 */ /* 0x000fec0003800000 */
.L_x_34724:
        /* <DEDUP_REMOVED lines=16> */
.L_x_34752:
[----:B------:R-:W-:Y:S01]  /*52c0*/  PRMT R0, RZ, 0x7610, R0 ;  /* 0x00007610ff007816 */ /* 0x000fe20000000000 */
[----:B------:R-:W-:Y:S06]  /*52d0*/  BRA `(.L_x_34725) ;  /* 0x00000000000c7947 */ /* 0x000fec0003800000 */
.L_x_34749:
[----:B------:R1:W5:Y:S01]  /*52e0*/  LDG.E.U8 R0, desc[UR36][R4.64] ;  /* 0x0000002404007981 */ /* 0x000362000c1e1100 */
[----:B------:R-:W-:Y:S05]  /*52f0*/  BRA `(.L_x_34725) ;  /* 0x0000000000047947 */ /* 0x000fea0003800000 */
.L_x_34748:
[----:B------:R2:W5:Y:S02]  /*5300*/  LDG.E.U8 R0, desc[UR36][R4.64] ;  /* 0x0000002404007981 */ /* 0x000564000c1e1100 */
.L_x_34725:
        /* <DEDUP_REMOVED lines=18> */
.L_x_34757:
[----:B------:R0:W-:Y:S01]  /*5430*/  STG.E.U8 desc[UR36][R2.64], R5 ;  /* 0x0000000502007986 */ /* 0x0001e2000c101124 */
[----:B------:R-:W-:Y:S05]  /*5440*/  BRA `(.L_x_34759) ;  /* 0x0000000c00547947 */ /* 0x000fea0003800000 */
.L_x_34756:
        /* <DEDUP_REMOVED lines=10> */
.L_x_34761:
[----:B------:R-:W-:-:S05]  /*54f0*/  LOP3.LUT R5, R5, 0xff, RZ, 0xc0, !PT ;  /* 0x000000ff05057812 */ /* 0x000fca00078ec0ff */
[----:B------:R0:W-:Y:S01]  /*5500*/  STG.E desc[UR36][R2.64], R5 ;  /* 0x0000000502007986 */ /* 0x0001e2000c101924 */
[----:B------:R-:W-:Y:S05]  /*5510*/  BRA `(.L_x_34759) ;  /* 0x0000000c00207947 */ /* 0x000fea0003800000 */
.L_x_34760:
[----:B------:R-:W-:-:S05]  /*5520*/  LOP3.LUT R5, R0, 0xff, RZ, 0xc, !PT ;  /* 0x000000ff00057812 */ /* 0x000fca00078e0cff */
[----:B------:R0:W-:Y:S01]  /*5530*/  STG.E.U16 desc[UR36][R2.64], R5 ;  /* 0x0000000502007986 */ /* 0x0001e2000c101524 */
[----:B------:R-:W-:Y:S05]  /*5540*/  BRA `(.L_x_34759) ;  /* 0x0000000c00147947 */ /* 0x000fea0003800000 */
.L_x_34755:
        /* <DEDUP_REMOVED lines=10> */
.L_x_34763:
[----:B------:R-:W-:-:S04]  /*55f0*/  LOP3.LUT R4, R0, 0xff, RZ, 0xc, !PT ;  /* 0x000000ff00047812 */ /* 0x000fc800078e0cff */
[----:B------:R-:W0:Y:S02]  /*5600*/  I2F.U16 R0, R4 ;  /* 0x0000000400007306 */ /* 0x000e240000101000 */
[----:B0-----:R-:W-:-:S05]  /*5610*/  F2FP.F16.F32.PACK_AB R0, RZ, R0 ;  /* 0x00000000ff00723e */ /* 0x001fca00000000ff */
[----:B------:R0:W-:Y:S01]  /*5620*/  STG.E.U16 desc[UR36][R2.64], R0 ;  /* 0x0000000002007986 */ /* 0x0001e2000c101524 */
[----:B------:R-:W-:Y:S05]  /*5630*/  BRA `(.L_x_34759) ;  /* 0x0000000800d87947 */ /* 0x000fea0003800000 */
.L_x_34762:
[----:B------:R-:W-:-:S09]  /*5640*/  UISETP.NE.AND UP0, UPT, UR4, 0x7, UPT ;  /* 0x000000070400788c */ /* 0x000fd2000bf05270 */
[----:B------:R-:W-:Y:S05]  /*5650*/  BRA.U !UP0, `(.L_x_34764) ;  /* 0x00000001083c7547 */ /* 0x000fea000b800000 */
[----:B------:R-:W-:-:S09]  /*5660*/  UISETP.NE.AND UP0, UPT, UR4, 0x8, UPT ;  /* 0x000000080400788c */ /* 0x000fd2000bf05270 */
[----:B------:R-:W-:Y:S05]  /*5670*/  BRA.U !UP0, `(.L_x_34765) ;  /* 0x00000001081c7547 */ /* 0x000fea000b800000 */
[----:B------:R-:W-:-:S09]  /*5680*/  UISETP.NE.AND UP0, UPT, UR4, 0x9, UPT ;  /* 0x000000090400788c */ /* 0x000fd2000bf05270 */
[----:B------:R-:W-:Y:S05]  /*5690*/  BRA.U UP0, `(.L_x_34758) ;  /* 0x0000000500e87547 */ /* 0x000fea000b800000 */
[----:B------:R-:W-:Y:S01]  /*56a0*/  LOP3.LUT R0, R0, 0xff, RZ, 0xc, !PT ;  /* 0x000000ff00007812 */ /* 0x000fe200078e0cff */
[----:B------:R-:W-:-:S03]  /*56b0*/  IMAD.MOV.U32 R5, RZ, RZ, RZ ;  /* 0x000000ffff057224 */ /* 0x000fc600078e00ff */
[----:B------:R-:W0:Y:S02]  /*56c0*/  I2F.U16 R4, R0 ;  /* 0x0000000000047306 */ /* 0x000e240000101000 */
[----:B0-----:R0:W-:Y:S01]  /*56d0*/  STG.E.64 desc[UR36][R2.64], R4 ;  /* 0x0000000402007986 */ /* 0x0011e2000c101b24 */
[----:B------:R-:W-:Y:S05]  /*56e0*/  BRA `(.L_x_34759) ;  /* 0x0000000800ac7947 */ /* 0x000fea0003800000 */
.L_x_34765:
[----:B------:R-:W-:-:S06]  /*56f0*/  LOP3.LUT R0, R0, 0xff, RZ, 0xc, !PT ;  /* 0x000000ff00007812 */ /* 0x000fcc00078e0cff */
[----:B------:R-:W0:Y:S02]  /*5700*/  I2F.U16 R0, R0 ;  /* 0x0000000000007306 */ /* 0x000e240000101000 */
[----:B0-----:R-:W-:-:S04]  /*5710*/  F2FP.F16.F32.PACK_AB R5, RZ, R0 ;  /* 0x00000000ff05723e */ /* 0x001fc800000000ff */
[----:B------:R-:W-:-:S05]  /*5720*/  PRMT R5, R5, 0x5410, RZ ;  /* 0x0000541005057816 */ /* 0x000fca00000000ff */
[----:B------:R0:W-:Y:S01]  /*5730*/  STG.E desc[UR36][R2.64], R5 ;  /* 0x0000000502007986 */ /* 0x0001e2000c101924 */
[----:B------:R-:W-:Y:S05]  /*5740*/  BRA `(.L_x_34759) ;  /* 0x0000000800947947 */ /* 0x000fea0003800000 */
.L_x_34764:
[----:B------:R-:W-:-:S06]  /*5750*/  LOP3.LUT R4, R0, 0xff, RZ, 0xc, !PT ;  /* 0x000000ff00047812 */ /* 0x000fcc00078e0cff */
[----:B------:R-:W0:Y:S02]  /*5760*/  I2F.F64.U16 R4, R4 ;  /* 0x0000000400047312 */ /* 0x000e240000101800 */
[----:B0-----:R0:W-:Y:S01]  /*5770*/  STG.E.64 desc[UR36][R2.64], R4 ;  /* 0x0000000402007986 */ /* 0x0011e2000c101b24 */
[----:B------:R-:W-:Y:S05]  /*5780*/  BRA `(.L_x_34759) ;  /* 0x0000000800847947 */ /* 0x000fea0003800000 */
.L_x_34754:
        /* <DEDUP_REMOVED lines=13> */
.L_x_34769:
[----:B------:R-:W-:Y:S01]  /*5860*/  LOP3.LUT R4, R0, 0xff, RZ, 0xc, !PT ;  /* 0x000000ff00047812 */ /* 0x000fe200078e0cff */
[----:B------:R-:W-:Y:S01]  /*5870*/  BSSY.RECONVERGENT B0, `(.L_x_34770) ;  /* 0x0000011000007945 */ /* 0x000fe20003800200 */
[----:B------:R-:W-:Y:S02]  /*5880*/  MOV R0, 0x80 ;  /* 0x0000008000007802 */ /* 0x000fe40000000f00 */
[----:B------:R-:W0:Y:S02]  /*5890*/  I2F.U16 R5, R4 ;  /* 0x0000000400057306 */ /* 0x000e240000101000 */
        /* <DEDUP_REMOVED lines=14> */
.L_x_34771:
[----:B------:R-:W-:Y:S05]  /*5980*/  BSYNC.RECONVERGENT B0 ;  /* 0x0000000000007941 */ /* 0x000fea0003800200 */
.L_x_34770:
[----:B------:R0:W-:Y:S01]  /*5990*/  STG.E.U8 desc[UR36][R2.64], R0 ;  /* 0x0000000002007986 */ /* 0x0001e2000c101124 */
[----:B------:R-:W-:Y:S05]  /*59a0*/  BRA `(.L_x_34759) ;  /* 0x0000000400fc7947 */ /* 0x000fea0003800000 */
.L_x_34768:
[----:B------:R-:W-:Y:S01]  /*59b0*/  LOP3.LUT R4, R0, 0xff, RZ, 0xc, !PT ;  /* 0x000000ff00047812 */ /* 0x000fe200078e0cff */
[----:B------:R-:W-:Y:S01]  /*59c0*/  BSSY.RECONVERGENT B0, `(.L_x_34772) ;  /* 0x0000011000007945 */ /* 0x000fe20003800200 */
[----:B------:R-:W-:Y:S02]  /*59d0*/  IMAD.MOV.U32 R0, RZ, RZ, 0x80 ;  /* 0x00000080ff007424 */ /* 0x000fe400078e00ff */
        /* <DEDUP_REMOVED lines=15> */
.L_x_34773:
[----:B------:R-:W-:Y:S05]  /*5ad0*/  BSYNC.RECONVERGENT B0 ;  /* 0x0000000000007941 */ /* 0x000fea0003800200 */
.L_x_34772:
[----:B------:R0:W-:Y:S01]  /*5ae0*/  STG.E.U8 desc[UR36][R2.64], R0 ;  /* 0x0000000002007986 */ /* 0x0001e2000c101124 */
[----:B------:R-:W-:Y:S05]  /*5af0*/  BRA `(.L_x_34759) ;  /* 0x0000000400a87947 */ /* 0x000fea0003800000 */
.L_x_34767:
[----:B------:R-:W-:-:S09]  /*5b00*/  UISETP.NE.AND UP0, UPT, UR4, 0x1c, UPT ;  /* 0x0000001c0400788c */ /* 0x000fd2000bf05270 */
[----:B------:R-:W-:Y:S05]  /*5b10*/  BRA.U !UP0, `(.L_x_34774) ;  /* 0x0000000108647547 */ /* 0x000fea000b800000 */
[----:B------:R-:W-:-:S09]  /*5b20*/  UISETP.NE.AND UP0, UPT, UR4, 0x1d, UPT ;  /* 0x0000001d0400788c */ /* 0x000fd2000bf05270 */
[----:B------:R-:W-:Y:S05]  /*5b30*/  BRA.U !UP0, `(.L_x_34775) ;  /* 0x00000001084c7547 */ /* 0x000fea000b800000 */
[----:B------:R-:W-:-:S09]  /*5b40*/  UISETP.NE.AND UP0, UPT, UR4, 0x2c, UPT ;  /* 0x0000002c0400788c */ /* 0x000fd2000bf05270 */
[----:B------:R-:W-:Y:S05]  /*5b50*/  BRA.U UP0, `(.L_x_34758) ;  /* 0x0000000100b87547 */ /* 0x000fea000b800000 */
[----:B------:R-:W-:Y:S01]  /*5b60*/  LOP3.LUT R5, R0, 0xff, RZ, 0xc, !PT ;  /* 0x000000ff00057812 */ /* 0x000fe200078e0cff */
[----:B------:R-:W-:-:S05]  /*5b70*/  HFMA2 R6, -RZ, RZ, 0, 1.5199184417724609375e-05 ;  /* 0x000000ffff067431 */ /* 0x000fca00000001ff */
        /* <DEDUP_REMOVED lines=11> */
[----:B------:R-:W-:-:S04]  /*5c30*/  @!P0 IMAD.MOV R0, RZ, RZ, R4 ;  /* 0x000000ffff008224 */ /* 0x000fc800078e0204 */
[----:B------:R-:W-:-:S05]  /*5c40*/  @P1 IMAD.MOV.U32 R5, RZ, RZ, R0 ;  /* 0x000000ffff051224 */ /* 0x000fca00078e0000 */
[----:B------:R0:W-:Y:S01]  /*5c50*/  STG.E.U8 desc[UR36][R2.64], R5 ;  /* 0x0000000502007986 */ /* 0x0001e2000c101124 */
[----:B------:R-:W-:Y:S05]  /*5c60*/  BRA `(.L_x_34759) ;  /* 0x00000004004c7947 */ /* 0x000fea0003800000 */
.L_x_34775:
[----:B------:R-:W-:Y:S02]  /*5c70*/  LOP3.LUT R4, R5, 0xff, RZ, 0xc0, !PT ;  /* 0x000000ff05047812 */ /* 0x000fe400078ec0ff */
[----:B------:R-:W-:-:S05]  /*5c80*/  MOV R5, RZ ;  /* 0x000000ff00057202 */ /* 0x000fca0000000f00 */
[----:B------:R0:W-:Y:S01]  /*5c90*/  STG.E.64 desc[UR36][R2.64], R4 ;  /* 0x0000000402007986 */ /* 0x0001e2000c101b24 */
[----:B------:R-:W-:Y:S05]  /*5ca0*/  BRA `(.L_x_34759) ;  /* 0x00000004003c7947 */ /* 0x000fea0003800000 */
.L_x_34774:
[----:B------:R-:W-:-:S05]  /*5cb0*/  LOP3.LUT R5, R5, 0xff, RZ, 0xc0, !PT ;  /* 0x000000ff05057812 */ /* 0x000fca00078ec0ff */
[----:B------:R0:W-:Y:S01]  /*5cc0*/  STG.E desc[UR36][R2.64], R5 ;  /* 0x0000000502007986 */ /* 0x0001e2000c101924 */
[----:B------:R-:W-:Y:S05]  /*5cd0*/  BRA `(.L_x_34759) ;  /* 0x0000000400307947 */ /* 0x000fea0003800000 */
.L_x_34766:
        /* <DEDUP_REMOVED lines=11> */
.L_x_34777:
[----:B------:R-:W-:Y:S02]  /*5d90*/  LOP3.LUT R4, R0, 0xff, RZ, 0xc, !PT ;  /* 0x000000ff00047812 */ /* 0x000fe400078e0cff */
[----:B------:R-:W-:-:S04]  /*5da0*/  CS2R R6, SRZ ;  /* 0x0000000000067805 */ /* 0x000fc8000001ff00 */
[----:B------:R-:W0:Y:S02]  /*5db0*/  I2F.F64.U16 R4, R4 ;  /* 0x0000000400047312 */ /* 0x000e240000101800 */
[----:B0-----:R4:W-:Y:S01]  /*5dc0*/  STG.E.128 desc[UR36][R2.64], R4 ;  /* 0x0000000402007986 */ /* 0x0019e2000c101d24 */
[----:B------:R-:W-:Y:S05]  /*5dd0*/  BRA `(.L_x_34759) ;  /* 0x0000000000f07947 */ /* 0x000fea0003800000 */
.L_x_34776:
[----:B------:R-:W-:-:S09]  /*5de0*/  UISETP.NE.AND UP0, UPT, UR4, 0xf, UPT ;  /* 0x0000000f0400788c */ /* 0x000fd2000bf05270 */
[----:B------:R-:W-:Y:S05]  /*5df0*/  BRA.U !UP0, `(.L_x_34778) ;  /* 0x0000000108d87547 */ /* 0x000fea000b800000 */
[----:B------:R-:W-:-:S09]  /*5e00*/  UISETP.NE.AND UP0, UPT, UR4, 0x17, UPT ;  /* 0x000000170400788c */ /* 0x000fd2000bf05270 */
[----:B------:R-:W-:Y:S05]  /*5e10*/  BRA.U !UP0, `(.L_x_34779) ;  /* 0x0000000108887547 */ /* 0x000fea000b800000 */
[----:B------:R-:W-:-:S09]  /*5e20*/  UISETP.NE.AND UP0, UPT, UR4, 0x18, UPT ;  /* 0x000000180400788c */ /* 0x000fd2000bf05270 */
[----:B------:R-:W-:Y:S05]  /*5e30*/  BRA.U !UP0, `(.L_x_34780) ;  /* 0x0000000108447547 */ /* 0x000fea000b800000 */
.L_x_34758:
        /* <DEDUP_REMOVED lines=16> */
.L_x_34781:
[----:B------:R-:W-:Y:S05]  /*5f40*/  BRA `(.L_x_34759) ;  /* 0x0000000000947947 */ /* 0x000fea0003800000 */
.L_x_34780:
        /* <DEDUP_REMOVED lines=12> */
.L_x_34783:
[----:B------:R-:W-:Y:S05]  /*6010*/  BSYNC.RECONVERGENT B0 ;  /* 0x0000000000007941 */ /* 0x000fea0003800200 */
.L_x_34782:
[----:B------:R3:W-:Y:S01]  /*6020*/  STG.E.U8 desc[UR36][R2.64], R5 ;  /* 0x0000000502007986 */ /* 0x0007e2000c101124 */
[----:B------:R-:W-:Y:S05]  /*6030*/  BRA `(.L_x_34759) ;  /* 0x0000000000587947 */ /* 0x000fea0003800000 */
.L_x_34779:
[----:B------:R-:W-:-:S04]  /*6040*/  LOP3.LUT R0, R0, 0xff, RZ, 0xc, !PT ;  /* 0x000000ff00007812 */ /* 0x000fc800078e0cff */
        /* <DEDUP_REMOVED lines=12> */
.L_x_34784:
[----:B------:R-:W-:Y:S01]  /*6110*/  IMAD.MOV.U32 R5, RZ, RZ, 0x7f ;  /* 0x0000007fff057424 */ /* 0x000fe200078e00ff */
[----:B------:R-:W-:-:S04]  /*6120*/  ISETP.GT.U32.AND P0, PT, R7, 0x7f800000, PT ;  /* 0x7f8000000700780c */ /* 0x000fc80003f04070 */
[----:B------:R-:W-:-:S05]  /*6130*/  SEL R5, R5, 0x7c, P0 ;  /* 0x0000007c05057807 */ /* 0x000fca0000000000 */
[----:B------:R2:W-:Y:S01]  /*6140*/  STG.E.U8 desc[UR36][R2.64], R5 ;  /* 0x0000000502007986 */ /* 0x0005e2000c101124 */
[----:B------:R-:W-:Y:S05]  /*6150*/  BRA `(.L_x_34759) ;  /* 0x0000000000107947 */ /* 0x000fea0003800000 */
.L_x_34778:
[----:B------:R-:W-:-:S04]  /*6160*/  LOP3.LUT R4, R0, 0xff, RZ, 0xc, !PT ;  /* 0x000000ff00047812 */ /* 0x000fc800078e0cff */
[----:B------:R-:W0:Y:S02]  /*6170*/  I2F.U16 R0, R4 ;  /* 0x0000000400007306 */ /* 0x000e240000101000 */
[----:B0-----:R-:W-:-:S05]  /*6180*/  F2FP.BF16.F32.PACK_AB R0, RZ, R0 ;  /* 0x00000000ff00723e */ /* 0x001fca00000010ff */
[----:B------:R0:W-:Y:S02]  /*6190*/  STG.E.U16 desc[UR36][R2.64], R0 ;  /* 0x0000000002007986 */ /* 0x0001e4000c101524 */
.L_x_34759:
[----:B------:R-:W-:Y:S05]  /*61a0*/  BSYNC.RECONVERGENT B6 ;  /* 0x0000000000067941 */ /* 0x000fea0003800200 */
.L_x_34753:
[----:B------:R-:W-:-:S07]  /*61b0*/  IADD3 R17, PT, PT, R17, 0x80, RZ ;  /* 0x0000008011117810 */ /* 0x000fce0007ffe0ff */
.L_x_34718:
[----:B------:R-:W-:Y:S05]  /*61c0*/  BSYNC.RECONVERGENT B7 ;  /* 0x0000000000077941 */ /* 0x000fea0003800200 */
.L_x_34717:
        /* <DEDUP_REMOVED lines=307> */
.L_x_34787:
[----:B------:R-:W4:Y:S01]  /*7500*/  LDCU.64 UR6, c[0x0][0x588] ;  /* 0x0000b100ff0677ac */ /* 0x000f220008000a00 */
[----:B------:R-:W-:-:S04]  /*7510*/  UPRMT UR4, UR41, 0x9910, URZ ;  /* 0x0000991029047896 */ /* 0x000fc800080000ff */
[----:B------:R-:W-:Y:S01]  /*7520*/  UISETP.GT.AND UP0, UPT, UR4, 0x9, UPT ;  /* 0x000000090400788c */ /* 0x000fe2000bf04270 */
[----:B----4-:R-:W-:-:S05]  /*7530*/  IADD3 R4, P0, PT, R0, UR6, RZ ;  /* 0x0000000600047c10 */ /* 0x010fca000ff1e0ff */
[----:B-123--:R-:W-:-:S03]  /*7540*/  IMAD.X R5, RZ, RZ, UR7, P0 ;  /* 0x00000007ff057e24 */ /* 0x00efc600080e06ff */
        /* <DEDUP_REMOVED lines=11> */
.L_x_34791:
[----:B------:R0:W5:Y:S01]  /*7600*/  LDG.E.U8 R0, desc[UR36][R4.64] ;  /* 0x0000002404007981 */ /* 0x000162000c1e1100 */
[----:B------:R-:W-:Y:S05]  /*7610*/  BRA `(.L_x_34793) ;  /* 0x0000000c005c7947 */ /* 0x000fea0003800000 */
.L_x_34790:
        /* <DEDUP_REMOVED lines=8> */
.L_x_34795:
[----:B------:R3:W5:Y:S01]  /*76a0*/  LDG.E.U8 R0, desc[UR36][R4.64] ;  /* 0x0000002404007981 */ /* 0x000762000c1e1100 */
[----:B------:R-:W-:Y:S05]  /*76b0*/  BRA `(.L_x_34793) ;  /* 0x0000000c00347947 */ /* 0x000fea0003800000 */
.L_x_34794:
[----:B------:R2:W5:Y:S01]  /*76c0*/  LDG.E.U16 R0, desc[UR36][R4.64] ;  /* 0x0000002404007981 */ /* 0x000562000c1e1500 */
[----:B------:R-:W-:Y:S05]  /*76d0*/  BRA `(.L_x_34793) ;  /* 0x0000000c002c7947 */ /* 0x000fea0003800000 */
.L_x_34789:
        /* <DEDUP_REMOVED lines=10> */
.L_x_34797:
[----:B------:R-:W2:Y:S02]  /*7780*/  LDG.E.U16 R2, desc[UR36][R4.64] ;  /* 0x0000002404027981 */ /* 0x000ea4000c1e1500 */
[----:B--2---:R-:W-:-:S06]  /*7790*/  HADD2.F32 R2, -RZ, R2.H0_H0 ;  /* 0x20000002ff027230 */ /* 0x004fcc0000004100 */
[----:B------:R-:W0:Y:S02]  /*77a0*/  F2I.S64.TRUNC R2, R2 ;  /* 0x0000000200027311 */ /* 0x000e24000020d900 */
[----:B0-----:R-:W-:Y:S01]  /*77b0*/  PRMT R0, R2, 0x7610, R0 ;  /* 0x0000761002007816 */ /* 0x001fe20000000000 */
[----:B------:R-:W-:Y:S06]  /*77c0*/  BRA `(.L_x_34793) ;  /* 0x0000000800f07947 */ /* 0x000fec0003800000 */
.L_x_34796:
        /* <DEDUP_REMOVED lines=10> */
.L_x_34799:
[----:B------:R-:W2:Y:S02]  /*7870*/  LDG.E.U16 R4, desc[UR36][R4.64] ;  /* 0x0000002404047981 */ /* 0x000ea4000c1e1500 */
[----:B--2---:R-:W-:-:S06]  /*7880*/  HADD2.F32 R2, -RZ, R4.H0_H0 ;  /* 0x20000004ff027230 */ /* 0x004fcc0000004100 */
[----:B------:R-:W0:Y:S02]  /*7890*/  F2I.S64.TRUNC R2, R2 ;  /* 0x0000000200027311 */ /* 0x000e24000020d900 */
[----:B0-----:R-:W-:Y:S01]  /*78a0*/  PRMT R0, R2, 0x7610, R0 ;  /* 0x0000761002007816 */ /* 0x001fe20000000000 */
[----:B------:R-:W-:Y:S06]  /*78b0*/  BRA `(.L_x_34793) ;  /* 0x0000000800b47947 */ /* 0x000fec0003800000 */
.L_x_34798:
[----:B------:R-:W2:Y:S02]  /*78c0*/  LDG.E.64 R2, desc[UR36][R4.64] ;  /* 0x0000002404027981 */ /* 0x000ea4000c1e1b00 */
[----:B--2---:R-:W0:Y:S02]  /*78d0*/  F2I.S64.F64.TRUNC R2, R2 ;  /* 0x0000000200027311 */ /* 0x004e24000030d900 */
[----:B0-----:R-:W-:Y:S01]  /*78e0*/  PRMT R0, R2, 0x7610, R0 ;  /* 0x0000761002007816 */ /* 0x001fe20000000000 */
[----:B------:R-:W-:Y:S06]  /*78f0*/  BRA `(.L_x_34793) ;  /* 0x0000000800a47947 */ /* 0x000fec0003800000 */
.L_x_34788:
        /* <DEDUP_REMOVED lines=12> */
.L_x_34802:
[----:B------:R-:W2:Y:S02]  /*79c0*/  LDG.E.64 R4, desc[UR36][R4.64] ;  /* 0x0000002404047981 */ /* 0x000ea4000c1e1b00 */
[----:B--2---:R-:W0:Y:S02]  /*79d0*/  F2I.S64.F64.TRUNC R2, R4 ;  /* 0x0000000400027311 */ /* 0x004e24000030d900 */
[----:B0-----:R-:W-:Y:S01]  /*79e0*/  PRMT R0, R2, 0x7610, R0 ;  /* 0x0000761002007816 */ /* 0x001fe20000000000 */
[----:B------:R-:W-:Y:S06]  /*79f0*/  BRA `(.L_x_34793) ;  /* 0x0000000800647947 */ /* 0x000fec0003800000 */
.L_x_34801:
        /* <DEDUP_REMOVED lines=27> */
.L_x_34804:
        /* <DEDUP_REMOVED lines=14> */
.L_x_34803:
[----:B------:R-:W2:Y:S02]  /*7c90*/  LDG.E.U16 R2, desc[UR36][R4.64] ;  /* 0x0000002404027981 */ /* 0x000ea4000c1e1500 */
[----:B--2---:R-:W-:-:S06]  /*7ca0*/  IMAD.U32 R2, R2, 0x10000, RZ ;  /* 0x0001000002027824 */ /* 0x004fcc00078e00ff */
[----:B------:R-:W0:Y:S02]  /*7cb0*/  F2I.S64.TRUNC R2, R2 ;  /* 0x0000000200027311 */ /* 0x000e24000020d900 */
[----:B0-----:R-:W-:Y:S01]  /*7cc0*/  PRMT R0, R2, 0x7610, R0 ;  /* 0x0000761002007816 */ /* 0x001fe20000000000 */
[----:B------:R-:W-:Y:S06]  /*7cd0*/  BRA `(.L_x_34793) ;  /* 0x0000000400ac7947 */ /* 0x000fec0003800000 */
.L_x_34800:
        /* <DEDUP_REMOVED lines=10> */
.L_x_34807:
        /* <DEDUP_REMOVED lines=21> */
.L_x_34811:
[----:B------:R-:W-:Y:S05]  /*7ed0*/  BSYNC.RECONVERGENT B1 ;  /* 0x0000000000017941 */ /* 0x000fea0003800200 */
.L_x_34810:
[----:B------:R-:W-:Y:S02]  /*7ee0*/  SHF.L.U32 R0, R0, 0x14, RZ ;  /* 0x0000001400007819 */ /* 0x000fe400000006ff */
[----:B------:R-:W-:-:S04]  /*7ef0*/  LEA R2, R2, 0x3b800000, 0x17 ;  /* 0x3b80000002027811 */ /* 0x000fc800078eb8ff */
[----:B------:R-:W-:-:S07]  /*7f00*/  LOP3.LUT R2, R2, R0, R7, 0xfe, !PT ;  /* 0x0000000002027212 */ /* 0x000fce00078efe07 */
.L_x_34809:
[----:B------:R-:W-:Y:S05]  /*7f10*/  BSYNC.RECONVERGENT B0 ;  /* 0x0000000000007941 */ /* 0x000fea0003800200 */
.L_x_34808:
[----:B------:R-:W0:Y:S02]  /*7f20*/  F2I.S64.TRUNC R2, R2 ;  /* 0x0000000200027311 */ /* 0x000e24000020d900 */
[----:B0-----:R-:W-:Y:S01]  /*7f30*/  PRMT R0, R2, 0x7610, R0 ;  /* 0x0000761002007816 */ /* 0x001fe20000000000 */
[----:B------:R-:W-:Y:S06]  /*7f40*/  BRA `(.L_x_34793) ;  /* 0x0000000400107947 */ /* 0x000fec0003800000 */
.L_x_34806:
        /* <DEDUP_REMOVED lines=21> */
.L_x_34815:
[----:B------:R-:W-:Y:S05]  /*80a0*/  BSYNC.RECONVERGENT B1 ;  /* 0x0000000000017941 */ /* 0x000fea0003800200 */
.L_x_34814:
[----:B------:R-:W-:Y:S01]  /*80b0*/  IMAD.SHL.U32 R0, R0, 0x200000, RZ ;  /* 0x0020000000007824 */ /* 0x000fe200078e00ff */
[----:B------:R-:W-:-:S04]  /*80c0*/  LEA R2, R2, 0x37800000, 0x17 ;  /* 0x3780000002027811 */ /* 0x000fc800078eb8ff */
[----:B------:R-:W-:-:S07]  /*80d0*/  LOP3.LUT R2, R2, R0, R7, 0xfe, !PT ;  /* 0x0000000002027212 */ /* 0x000fce00078efe07 */
.L_x_34813:
[----:B------:R-:W-:Y:S05]  /*80e0*/  BSYNC.RECONVERGENT B0 ;  /* 0x0000000000007941 */ /* 0x000fea0003800200 */
.L_x_34812:
[----:B------:R-:W0:Y:S02]  /*80f0*/  F2I.S64.TRUNC R2, R2 ;  /* 0x0000000200027311 */ /* 0x000e24000020d900 */
[----:B0-----:R-:W-:Y:S01]  /*8100*/  PRMT R0, R2, 0x7610, R0 ;  /* 0x0000761002007816 */ /* 0x001fe20000000000 */
[----:B------:R-:W-:Y:S06]  /*8110*/  BRA `(.L_x_34793) ;  /* 0x00000000009c7947 */ /* 0x000fec0003800000 */
.L_x_34805:
        /* <DEDUP_REMOVED lines=14> */
.L_x_34819:
[----:B------:R-:W-:Y:S05]  /*8200*/  BSYNC.RECONVERGENT B0 ;  /* 0x0000000000007941 */ /* 0x000fea0003800200 */
.L_x_34818:
[----:B------:R-:W0:Y:S02]  /*8210*/  F2I.S64.TRUNC R2, R2 ;  /* 0x0000000200027311 */ /* 0x000e24000020d900 */
[----:B0-----:R-:W-:Y:S01]  /*8220*/  PRMT R0, R2, 0x7610, R0 ;  /* 0x0000761002007816 */ /* 0x001fe20000000000 */
[----:B------:R-:W-:Y:S06]  /*8230*/  BRA `(.L_x_34793) ;  /* 0x0000000000547947 */ /* 0x000fec0003800000 */
.L_x_34792:
        /* <DEDUP_REMOVED lines=16> */
.L_x_34820:
[----:B------:R-:W-:Y:S01]  /*8340*/  PRMT R0, RZ, 0x7610, R0 ;  /* 0x00007610ff007816 */ /* 0x000fe20000000000 */
[----:B------:R-:W-:Y:S06]  /*8350*/  BRA `(.L_x_34793) ;  /* 0x00000000000c7947 */ /* 0x000fec0003800000 */
.L_x_34817:
[----:B------:R0:W5:Y:S01]  /*8360*/  LDG.E.U8 R0, desc[UR36][R4.64] ;  /* 0x0000002404007981 */ /* 0x000162000c1e1100 */
[----:B------:R-:W-:Y:S05]  /*8370*/  BRA `(.L_x_34793) ;  /* 0x0000000000047947 */ /* 0x000fea0003800000 */
.L_x_34816:
[----:B------:R0:W5:Y:S02]  /*8380*/  LDG.E.U8 R0, desc[UR36][R4.64] ;  /* 0x0000002404007981 */ /* 0x000164000c1e1100 */
.L_x_34793:
        /* <DEDUP_REMOVED lines=18> */
.L_x_34825:
[----:B------:R0:W-:Y:S01]  /*84b0*/  STG.E.U8 desc[UR36][R2.64], R5 ;  /* 0x0000000502007986 */ /* 0x0001e2000c101124 */
[----:B------:R-:W-:Y:S05]  /*84c0*/  BRA `(.L_x_34827) ;  /* 0x0000000c00547947 */ /* 0x000fea0003800000 */
.L_x_34824:
        /* <DEDUP_REMOVED lines=10> */
.L_x_34829:
[----:B------:R-:W-:-:S05]  /*8570*/  LOP3.LUT R5, R5, 0xff, RZ, 0xc0, !PT ;  /* 0x000000ff05057812 */ /* 0x000fca00078ec0ff */
[----:B------:R0:W-:Y:S01]  /*8580*/  STG.E desc[UR36][R2.64], R5 ;  /* 0x0000000502007986 */ /* 0x0001e2000c101924 */
[----:B------:R-:W-:Y:S05]  /*8590*/  BRA `(.L_x_34827) ;  /* 0x0000000c00207947 */ /* 0x000fea0003800000 */
.L_x_34828:
[----:B------:R-:W-:-:S05]  /*85a0*/  LOP3.LUT R5, R0, 0xff, RZ, 0xc, !PT ;  /* 0x000000ff00057812 */ /* 0x000fca00078e0cff */
[----:B------:R0:W-:Y:S01]  /*85b0*/  STG.E.U16 desc[UR36][R2.64], R5 ;  /* 0x0000000502007986 */ /* 0x0001e2000c101524 */
[----:B------:R-:W-:Y:S05]  /*85c0*/  BRA `(.L_x_34827) ;  /* 0x0000000c00147947 */ /* 0x000fea0003800000 */
.L_x_34823:
        /* <DEDUP_REMOVED lines=10> */
.L_x_34831:
[----:B------:R-:W-:-:S04]  /*8670*/  LOP3.LUT R4, R0, 0xff, RZ, 0xc, !PT ;  /* 0x000000ff00047812 */ /* 0x000fc800078e0cff */
[----:B------:R-:W0:Y:S02]  /*8680*/  I2F.U16 R0, R4 ;  /* 0x0000000400007306 */ /* 0x000e240000101000 */
[----:B0-----:R-:W-:-:S05]  /*8690*/  F2FP.F16.F32.PACK_AB R0, RZ, R0 ;  /* 0x00000000ff00723e */ /* 0x001fca00000000ff */
[----:B------:R0:W-:Y:S01]  /*86a0*/  STG.E.U16 desc[UR36][R2.64], R0 ;  /* 0x0000000002007986 */ /* 0x0001e2000c101524 */
[----:B------:R-:W-:Y:S05]  /*86b0*/  BRA `(.L_x_34827) ;  /* 0x0000000800d87947 */ /* 0x000fea0003800000 */
.L_x_34830:
[----:B------:R-:W-:-:S09]  /*86c0*/  UISETP.NE.AND UP0, UPT, UR4, 0x7, UPT ;  /* 0x000000070400788c */ /* 0x000fd2000bf05270 */
[----:B------:R-:W-:Y:S05]  /*86d0*/  BRA.U !UP0, `(.L_x_34832) ;  /* 0x00000001083c7547 */ /* 0x000fea000b800000 */
[----:B------:R-:W-:-:S09]  /*86e0*/  UISETP.NE.AND UP0, UPT, UR4, 0x8, UPT ;  /* 0x000000080400788c */ /* 0x000fd2000bf05270 */
[----:B------:R-:W-:Y:S05]  /*86f0*/  BRA.U !UP0, `(.L_x_34833) ;  /* 0x00000001081c7547 */ /* 0x000fea000b800000 */
[----:B------:R-:W-:-:S09]  /*8700*/  UISETP.NE.AND UP0, UPT, UR4, 0x9, UPT ;  /* 0x000000090400788c */ /* 0x000fd2000bf05270 */
[----:B------:R-:W-:Y:S05]  /*8710*/  BRA.U UP0, `(.L_x_34826) ;  /* 0x0000000500e87547 */ /* 0x000fea000b800000 */
[----:B------:R-:W-:Y:S02]  /*8720*/  LOP3.LUT R0, R0, 0xff, RZ, 0xc, !PT ;  /* 0x000000ff00007812 */ /* 0x000fe400078e0cff */
[----:B------:R-:W-:Y:S02]  /*8730*/  MOV R5, RZ ;  /* 0x000000ff00057202 */ /* 0x000fe40000000f00 */
[----:B------:R-:W0:Y:S03]  /*8740*/  I2F.U16 R4, R0 ;  /* 0x0000000000047306 */ /* 0x000e260000101000 */
[----:B0-----:R0:W-:Y:S01]  /*8750*/  STG.E.64 desc[UR36][R2.64], R4 ;  /* 0x0000000402007986 */ /* 0x0011e2000c101b24 */
[----:B------:R-:W-:Y:S05]  /*8760*/  BRA `(.L_x_34827) ;  /* 0x0000000800ac7947 */ /* 0x000fea0003800000 */
.L_x_34833:
[----:B------:R-:W-:-:S06]  /*8770*/  LOP3.LUT R0, R0, 0xff, RZ, 0xc, !PT ;  /* 0x000000ff00007812 */ /* 0x000fcc00078e0cff */
[----:B------:R-:W0:Y:S02]  /*8780*/  I2F.U16 R0, R0 ;  /* 0x0000000000007306 */ /* 0x000e240000101000 */
[----:B0-----:R-:W-:-:S04]  /*8790*/  F2FP.F16.F32.PACK_AB R5, RZ, R0 ;  /* 0x00000000ff05723e */ /* 0x001fc800000000ff */
[----:B------:R-:W-:-:S05]  /*87a0*/  PRMT R5, R5, 0x5410, RZ ;  /* 0x0000541005057816 */ /* 0x000fca00000000ff */
[----:B------:R0:W-:Y:S01]  /*87b0*/  STG.E desc[UR36][R2.64], R5 ;  /* 0x0000000502007986 */ /* 0x0001e2000c101924 */
[----:B------:R-:W-:Y:S05]  /*87c0*/  BRA `(.L_x_34827) ;  /* 0x0000000800947947 */ /* 0x000fea0003800000 */
.L_x_34832:
[----:B------:R-:W-:-:S06]  /*87d0*/  LOP3.LUT R4, R0, 0xff, RZ, 0xc, !PT ;  /* 0x000000ff00047812 */ /* 0x000fcc00078e0cff */
[----:B------:R-:W0:Y:S02]  /*87e0*/  I2F.F64.U16 R4, R4 ;  /* 0x0000000400047312 */ /* 0x000e240000101800 */
[----:B0-----:R0:W-:Y:S01]  /*87f0*/  STG.E.64 desc[UR36][R2.64], R4 ;  /* 0x0000000402007986 */ /* 0x0011e2000c101b24 */
[----:B------:R-:W-:Y:S05]  /*8800*/  BRA `(.L_x_34827) ;  /* 0x0000000800847947 */ /* 0x000fea0003800000 */
.L_x_34822:
        /* <DEDUP_REMOVED lines=13> */
.L_x_34837:
        /* <DEDUP_REMOVED lines=18> */
.L_x_34839:
[----:B------:R-:W-:Y:S05]  /*8a00*/  BSYNC.RECONVERGENT B0 ;  /* 0x0000000000007941 */ /* 0x000fea0003800200 */
.L_x_34838:
[----:B------:R0:W-:Y:S01]  /*8a10*/  STG.E.U8 desc[UR36][R2.64], R0 ;  /* 0x0000000002007986 */ /* 0x0001e2000c101124 */
[----:B------:R-:W-:Y:S05]  /*8a20*/  BRA `(.L_x_34827) ;  /* 0x0000000400fc7947 */ /* 0x000fea0003800000 */
.L_x_34836:
[----:B------:R-:W-:Y:S01]  /*8a30*/  LOP3.LUT R4, R0, 0xff, RZ, 0xc, !PT ;  /* 0x000000ff00047812 */ /* 0x000fe200078e0cff */
[----:B------:R-:W-:Y:S01]  /*8a40*/  BSSY.RECONVERGENT B0, `(.L_x_34840) ;  /* 0x0000011000007945 */ /* 0x000fe20003800200 */
[----:B------:R-:W-:Y:S02]  /*8a50*/  HFMA2 R0, -RZ, RZ, 0, 7.62939453125e-06 ;  /* 0x00000080ff007431 */ /* 0x000fe400000001ff */
        /* <DEDUP_REMOVED lines=15> */
.L_x_34841:
[----:B------:R-:W-:Y:S05]  /*8b50*/  BSYNC.RECONVERGENT B0 ;  /* 0x0000000000007941 */ /* 0x000fea0003800200 */
.L_x_34840:
[----:B------:R0:W-:Y:S01]  /*8b60*/  STG.E.U8 desc[UR36][R2.64], R0 ;  /* 0x0000000002007986 */ /* 0x0001e2000c101124 */
[----:B------:R-:W-:Y:S05]  /*8b70*/  BRA `(.L_x_34827) ;  /* 0x0000000400a87947 */ /* 0x000fea0003800000 */
.L_x_34835:
[----:B------:R-:W-:-:S09]  /*8b80*/  UISETP.NE.AND UP0, UPT, UR4, 0x1c, UPT ;  /* 0x0000001c0400788c */ /* 0x000fd2000bf05270 */
[----:B------:R-:W-:Y:S05]  /*8b90*/  BRA.U !UP0, `(.L_x_34842) ;  /* 0x0000000108647547 */ /* 0x000fea000b800000 */
[----:B------:R-:W-:-:S09]  /*8ba0*/  UISETP.NE.AND UP0, UPT, UR4, 0x1d, UPT ;  /* 0x0000001d0400788c */ /* 0x000fd2000bf05270 */
[----:B------:R-:W-:Y:S05]  /*8bb0*/  BRA.U !UP0, `(.L_x_34843) ;  /* 0x00000001084c7547 */ /* 0x000fea000b800000 */
[----:B------:R-:W-:-:S09]  /*8bc0*/  UISETP.NE.AND UP0, UPT, UR4, 0x2c, UPT ;  /* 0x0000002c0400788c */ /* 0x000fd2000bf05270 */
[----:B------:R-:W-:Y:S05]  /*8bd0*/  BRA.U UP0, `(.L_x_34826) ;  /* 0x0000000100b87547 */ /* 0x000fea000b800000 */
        /* <DEDUP_REMOVED lines=9> */
[----:B------:R-:W-:Y:S02]  /*8c70*/  @P1 ISETP.EQ.U32.AND P2, PT, R0, 0x1, P0 ;  /* 0x000000010000180c */ /* 0x000fe40000742070 */
[----:B------:R-:W-:-:S02]  /*8c80*/  PLOP3.LUT P0, PT, PT, PT, PT, 0x80, 0x8 ;  /* 0x000000000008781c */ /* 0x000fc40003f0f070 */
[----:B------:R-:W-:Y:S02]  /*8c90*/  @P1 PLOP3.LUT P0, PT, P2, PT, PT, 0x80, 0x8 ;  /* 0x000000000008181c */ /* 0x000fe4000170f070 */
[----:B------:R-:W-:-:S11]  /*8ca0*/  @P1 IADD3 R0, PT, PT, R4, 0x1, RZ ;  /* 0x0000000104001810 */ /* 0x000fd60007ffe0ff */
[----:B------:R-:W-:-:S04]  /*8cb0*/  @!P0 IMAD.MOV R0, RZ, RZ, R4 ;  /* 0x000000ffff008224 */ /* 0x000fc800078e0204 */
[----:B------:R-:W-:-:S05]  /*8cc0*/  @P1 IMAD.MOV.U32 R5, RZ, RZ, R0 ;  /* 0x000000ffff051224 */ /* 0x000fca00078e0000 */
[----:B------:R0:W-:Y:S01]  /*8cd0*/  STG.E.U8 desc[UR36][R2.64], R5 ;  /* 0x0000000502007986 */ /* 0x0001e2000c101124 */
[----:B------:R-:W-:Y:S05]  /*8ce0*/  BRA `(.L_x_34827) ;  /* 0x00000004004c7947 */ /* 0x000fea0003800000 */
.L_x_34843:
[----:B------:R-:W-:Y:S01]  /*8cf0*/  LOP3.LUT R4, R5, 0xff, RZ, 0xc0, !PT ;  /* 0x000000ff05047812 */ /* 0x000fe200078ec0ff */
[----:B------:R-:W-:-:S05]  /*8d00*/  HFMA2 R5, -RZ, RZ, 0, 0 ;  /* 0x00000000ff057431 */ /* 0x000fca00000001ff */
[----:B------:R0:W-:Y:S01]  /*8d10*/  STG.E.64 desc[UR36][R2.64], R4 ;  /* 0x0000000402007986 */ /* 0x0001e2000c101b24 */
[----:B------:R-:W-:Y:S05]  /*8d20*/  BRA `(.L_x_34827) ;  /* 0x00000004003c7947 */ /* 0x000fea0003800000 */
.L_x_34842:
[----:B------:R-:W-:-:S05]  /*8d30*/  LOP3.LUT R5, R5, 0xff, RZ, 0xc0, !PT ;  /* 0x000000ff05057812 */ /* 0x000fca00078ec0ff */
[----:B------:R0:W-:Y:S01]  /*8d40*/  STG.E desc[UR36][R2.64], R5 ;  /* 0x0000000502007986 */ /* 0x0001e2000c101924 */
[----:B------:R-:W-:Y:S05]  /*8d50*/  BRA `(.L_x_34827) ;  /* 0x0000000400307947 */ /* 0x000fea0003800000 */
.L_x_34834:
        /* <DEDUP_REMOVED lines=11> */
.L_x_34845:
[----:B------:R-:W-:Y:S02]  /*8e10*/  LOP3.LUT R4, R0, 0xff, RZ, 0xc, !PT ;  /* 0x000000ff00047812 */ /* 0x000fe400078e0cff */
[----:B------:R-:W-:-:S04]  /*8e20*/  CS2R R6, SRZ ;  /* 0x0000000000067805 */ /* 0x000fc8000001ff00 */
[----:B------:R-:W0:Y:S02]  /*8e30*/  I2F.F64.U16 R4, R4 ;  /* 0x0000000400047312 */ /* 0x000e240000101800 */
[----:B0-----:R4:W-:Y:S01]  /*8e40*/  STG.E.128 desc[UR36][R2.64], R4 ;  /* 0x0000000402007986 */ /* 0x0019e2000c101d24 */
[----:B------:R-:W-:Y:S05]  /*8e50*/  BRA `(.L_x_34827) ;  /* 0x0000000000f07947 */ /* 0x000fea0003800000 */
.L_x_34844:
[----:B------:R-:W-:-:S09]  /*8e60*/  UISETP.NE.AND UP0, UPT, UR4, 0xf, UPT ;  /* 0x0000000f0400788c */ /* 0x000fd2000bf05270 */
[----:B------:R-:W-:Y:S05]  /*8e70*/  BRA.U !UP0, `(.L_x_34846) ;  /* 0x0000000108d87547 */ /* 0x000fea000b800000 */
[----:B------:R-:W-:-:S09]  /*8e80*/  UISETP.NE.AND UP0, UPT, UR4, 0x17, UPT ;  /* 0x000000170400788c */ /* 0x000fd2000bf05270 */
[----:B------:R-:W-:Y:S05]  /*8e90*/  BRA.U !UP0, `(.L_x_34847) ;  /* 0x0000000108887547 */ /* 0x000fea000b800000 */
[----:B------:R-:W-:-:S09]  /*8ea0*/  UISETP.NE.AND UP0, UPT, UR4, 0x18, UPT ;  /* 0x000000180400788c */ /* 0x000fd2000bf05270 */
[----:B------:R-:W-:Y:S05]  /*8eb0*/  BRA.U !UP0, `(.L_x_34848) ;  /* 0x0000000108447547 */ /* 0x000fea000b800000 */
.L_x_34826:
        /* <DEDUP_REMOVED lines=16> */
.L_x_34849:
[----:B------:R-:W-:Y:S05]  /*8fc0*/  BRA `(.L_x_34827) ;  /* 0x0000000000947947 */ /* 0x000fea0003800000 */
.L_x_34848:
        /* <DEDUP_REMOVED lines=12> */
.L_x_34851:
[----:B------:R-:W-:Y:S05]  /*9090*/  BSYNC.RECONVERGENT B0 ;  /* 0x0000000000007941 */ /* 0x000fea0003800200 */
.L_x_34850:
[----:B------:R3:W-:Y:S01]  /*90a0*/  STG.E.U8 desc[UR36][R2.64], R5 ;  /* 0x0000000502007986 */ /* 0x0007e2000c101124 */
[----:B------:R-:W-:Y:S05]  /*90b0*/  BRA `(.L_x_34827) ;  /* 0x0000000000587947 */ /* 0x000fea0003800000 */
.L_x_34847:
        /* <DEDUP_REMOVED lines=13> */
.L_x_34852:
[----:B------:R-:W-:Y:S01]  /*9190*/  IMAD.MOV.U32 R5, RZ, RZ, 0x7f ;  /* 0x0000007fff057424 */ /* 0x000fe200078e00ff */
[----:B------:R-:W-:-:S04]  /*91a0*/  ISETP.GT.U32.AND P0, PT, R7, 0x7f800000, PT ;  /* 0x7f8000000700780c */ /* 0x000fc80003f04070 */
[----:B------:R-:W-:-:S05]  /*91b0*/  SEL R5, R5, 0x7c, P0 ;  /* 0x0000007c05057807 */ /* 0x000fca0000000000 */
[----:B------:R2:W-:Y:S01]  /*91c0*/  STG.E.U8 desc[UR36][R2.64], R5 ;  /* 0x0000000502007986 */ /* 0x0005e2000c101124 */
[----:B------:R-:W-:Y:S05]  /*91d0*/  BRA `(.L_x_34827) ;  /* 0x0000000000107947 */ /* 0x000fea0003800000 */
.L_x_34846:
[----:B------:R-:W-:-:S04]  /*91e0*/  LOP3.LUT R4, R0, 0xff, RZ, 0xc, !PT ;  /* 0x000000ff00047812 */ /* 0x000fc800078e0cff */
[----:B------:R-:W0:Y:S02]  /*91f0*/  I2F.U16 R0, R4 ;  /* 0x0000000400007306 */ /* 0x000e240000101000 */
[----:B0-----:R-:W-:-:S05]  /*9200*/  F2FP.BF16.F32.PACK_AB R0, RZ, R0 ;  /* 0x00000000ff00723e */ /* 0x001fca00000010ff */
[----:B------:R0:W-:Y:S02]  /*9210*/  STG.E.U16 desc[UR36][R2.64], R0 ;  /* 0x0000000002007986 */ /* 0x0001e4000c101524 */
.L_x_34827:
[----:B------:R-:W-:Y:S05]  /*9220*/  BSYNC.RECONVERGENT B6 ;  /* 0x0000000000067941 */ /* 0x000fea0003800200 */
.L_x_34821:
[----:B------:R-:W-:-:S07]  /*9230*/  IADD3 R17, PT, PT, R17, 0x80, RZ ;  /* 0x0000008011117810 */ /* 0x000fce0007ffe0ff */
.L_x_34786:
[----:B------:R-:W-:Y:S05]  /*9240*/  BSYNC.RECONVERGENT B7 ;  /* 0x0000000000077941 */ /* 0x000fea0003800200 */
.L_x_34785:
        /* <DEDUP_REMOVED lines=306> */
.L_x_34853:
[----:B------:R-:W0:Y:S01]  /*a570*/  LDCU.128 UR8, c[0x0][0x580] ;  /* 0x0000b000ff0877ac */ /* 0x000e220008000c00 */
[----:B------:R-:W-:-:S04]  /*a580*/  UPRMT UR4, UR41, 0x9910, URZ ;  /* 0x0000991029047896 */ /* 0x000fc800080000ff */
[----:B------:R-:W-:Y:S01]  /*a590*/  UISETP.GT.AND UP0, UPT, UR4, 0x9, UPT ;  /* 0x000000090400788c */ /* 0x000fe2000bf04270 */
[----:B0-----:R-:W-:Y:S02]  /*a5a0*/  IADD3 R16, P0, PT, R16, UR8, RZ ;  /* 0x0000000810107c10 */ /* 0x001fe4000ff1e0ff */
[----:B----4-:R-:W-:-:S03]  /*a5b0*/  IADD3 R4, P1, PT, R0, UR10, RZ ;  /* 0x0000000a00047c10 */ /* 0x010fc6000ff3e0ff */
[----:B------:R-:W-:Y:S01]  /*a5c0*/  IMAD.X R17, RZ, RZ, UR9, P0 ;  /* 0x00000009ff117e24 */ /* 0x000fe200080e06ff */
[----:B-123--:R-:W-:Y:S02]  /*a5d0*/  IADD3.X R5, PT, PT, RZ, UR11, RZ, P1, !PT ;  /* 0x0000000bff057c10 */ /* 0x00efe40008ffe4ff */
        /* <DEDUP_REMOVED lines=11> */
.L_x_34857:
[----:B------:R4:W5:Y:S01]  /*a690*/  LDG.E.U8 R0, desc[UR36][R4.64] ;  /* 0x0000002404007981 */ /* 0x000962000c1e1100 */
[----:B------:R-:W-:Y:S05]  /*a6a0*/  BRA `(.L_x_34859) ;  /* 0x0000000c005c7947 */ /* 0x000fea0003800000 */
.L_x_34856:
        /* <DEDUP_REMOVED lines=8> */
.L_x_34861:
[----:B------:R2:W5:Y:S01]  /*a730*/  LDG.E.U8 R0, desc[UR36][R4.64] ;  /* 0x0000002404007981 */ /* 0x000562000c1e1100 */
[----:B------:R-:W-:Y:S05]  /*a740*/  BRA `(.L_x_34859) ;  /* 0x0000000c00347947 */ /* 0x000fea0003800000 */
.L_x_34860:
[----:B------:R0:W5:Y:S01]  /*a750*/  LDG.E.U16 R0, desc[UR36][R4.64] ;  /* 0x0000002404007981 */ /* 0x000162000c1e1500 */
[----:B------:R-:W-:Y:S05]  /*a760*/  BRA `(.L_x_34859) ;  /* 0x0000000c002c7947 */ /* 0x000fea0003800000 */
.L_x_34855:
        /* <DEDUP_REMOVED lines=10> */
.L_x_34863:
[----:B------:R-:W2:Y:S02]  /*a810*/  LDG.E.U16 R2, desc[UR36][R4.64] ;  /* 0x0000002404027981 */ /* 0x000ea4000c1e1500 */
[----:B--2---:R-:W-:-:S06]  /*a820*/  HADD2.F32 R2, -RZ, R2.H0_H0 ;  /* 0x20000002ff027230 */ /* 0x004fcc0000004100 */
[----:B------:R-:W0:Y:S02]  /*a830*/  F2I.S64.TRUNC R2, R2 ;  /* 0x0000000200027311 */ /* 0x000e24000020d900 */
[----:B0-----:R-:W-:Y:S01]  /*a840*/  PRMT R0, R2, 0x7610, R0 ;  /* 0x0000761002007816 */ /* 0x001fe20000000000 */
[----:B------:R-:W-:Y:S06]  /*a850*/  BRA `(.L_x_34859) ;  /* 0x0000000800f07947 */ /* 0x000fec0003800000 */
.L_x_34862:
        /* <DEDUP_REMOVED lines=10> */
.L_x_34865:
[----:B------:R-:W2:Y:S02]  /*a900*/  LDG.E.U16 R4, desc[UR36][R4.64] ;  /* 0x0000002404047981 */ /* 0x000ea4000c1e1500 */
[----:B--2---:R-:W-:-:S06]  /*a910*/  HADD2.F32 R2, -RZ, R4.H0_H0 ;  /* 0x20000004ff027230 */ /* 0x004fcc0000004100 */
[----:B------:R-:W0:Y:S02]  /*a920*/  F2I.S64.TRUNC R2, R2 ;  /* 0x0000000200027311 */ /* 0x000e24000020d900 */
[----:B0-----:R-:W-:Y:S01]  /*a930*/  PRMT R0, R2, 0x7610, R0 ;  /* 0x0000761002007816 */ /* 0x001fe20000000000 */
[----:B------:R-:W-:Y:S06]  /*a940*/  BRA `(.L_x_34859) ;  /* 0x0000000800b47947 */ /* 0x000fec0003800000 */
.L_x_34864:
[----:B------:R-:W2:Y:S02]  /*a950*/  LDG.E.64 R2, desc[UR36][R4.64] ;  /* 0x0000002404027981 */ /* 0x000ea4000c1e1b00 */
[----:B--2---:R-:W0:Y:S02]  /*a960*/  F2I.S64.F64.TRUNC R2, R2 ;  /* 0x0000000200027311 */ /* 0x004e24000030d900 */
[----:B0-----:R-:W-:Y:S01]  /*a970*/  PRMT R0, R2, 0x7610, R0 ;  /* 0x0000761002007816 */ /* 0x001fe20000000000 */
[----:B------:R-:W-:Y:S06]  /*a980*/  BRA `(.L_x_34859) ;  /* 0x0000000800a47947 */ /* 0x000fec0003800000 */
.L_x_34854:
        /* <DEDUP_REMOVED lines=12> */
.L_x_34868:
[----:B------:R-:W2:Y:S02]  /*aa50*/  LDG.E.64 R4, desc[UR36][R4.64] ;  /* 0x0000002404047981 */ /* 0x000ea4000c1e1b00 */
[----:B--2---:R-:W0:Y:S02]  /*aa60*/  F2I.S64.F64.TRUNC R2, R4 ;  /* 0x0000000400027311 */ /* 0x004e24000030d900 */
[----:B0-----:R-:W-:Y:S01]  /*aa70*/  PRMT R0, R2, 0x7610, R0 ;  /* 0x0000761002007816 */ /* 0x001fe20000000000 */
[----:B------:R-:W-:Y:S06]  /*aa80*/  BRA `(.L_x_34859) ;  /* 0x0000000800647947 */ /* 0x000fec0003800000 */
.L_x_34867:
        /* <DEDUP_REMOVED lines=27> */
.L_x_34870:
        /* <DEDUP_REMOVED lines=14> */
.L_x_34869:
[----:B------:R-:W2:Y:S02]  /*ad20*/  LDG.E.U16 R2, desc[UR36][R4.64] ;  /* 0x0000002404027981 */ /* 0x000ea4000c1e1500 */
[----:B--2---:R-:W-:-:S06]  /*ad30*/  IMAD.U32 R2, R2, 0x10000, RZ ;  /* 0x0001000002027824 */ /* 0x004fcc00078e00ff */
[----:B------:R-:W0:Y:S02]  /*ad40*/  F2I.S64.TRUNC R2, R2 ;  /* 0x0000000200027311 */ /* 0x000e24000020d900 */
[----:B0-----:R-:W-:Y:S01]  /*ad50*/  PRMT R0, R2, 0x7610, R0 ;  /* 0x0000761002007816 */ /* 0x001fe20000000000 */
[----:B------:R-:W-:Y:S06]  /*ad60*/  BRA `(.L_x_34859) ;  /* 0x0000000400ac7947 */ /* 0x000fec0003800000 */
.L_x_34866:
        /* <DEDUP_REMOVED lines=10> */
.L_x_34873:
        /* <DEDUP_REMOVED lines=21> */
.L_x_34877:
[----:B------:R-:W-:Y:S05]  /*af60*/  BSYNC.RECONVERGENT B1 ;  /* 0x0000000000017941 */ /* 0x000fea0003800200 */
.L_x_34876:
[----:B------:R-:W-:Y:S02]  /*af70*/  SHF.L.U32 R0, R0, 0x14, RZ ;  /* 0x0000001400007819 */ /* 0x000fe400000006ff */
[----:B------:R-:W-:-:S04]  /*af80*/  LEA R2, R2, 0x3b800000, 0x17 ;  /* 0x3b80000002027811 */ /* 0x000fc800078eb8ff */
[----:B------:R-:W-:-:S07]  /*af90*/  LOP3.LUT R2, R2, R0, R7, 0xfe, !PT ;  /* 0x0000000002027212 */ /* 0x000fce00078efe07 */
.L_x_34875:
[----:B------:R-:W-:Y:S05]  /*afa0*/  BSYNC.RECONVERGENT B0 ;  /* 0x0000000000007941 */ /* 0x000fea0003800200 */
.L_x_34874:
[----:B------:R-:W0:Y:S02]  /*afb0*/  F2I.S64.TRUNC R2, R2 ;  /* 0x0000000200027311 */ /* 0x000e24000020d900 */
[----:B0-----:R-:W-:Y:S01]  /*afc0*/  PRMT R0, R2, 0x7610, R0 ;  /* 0x0000761002007816 */ /* 0x001fe20000000000 */
[----:B------:R-:W-:Y:S06]  /*afd0*/  BRA `(.L_x_34859) ;  /* 0x0000000400107947 */ /* 0x000fec0003800000 */
.L_x_34872:
        /* <DEDUP_REMOVED lines=21> */
.L_x_34881:
[----:B------:R-:W-:Y:S05]  /*b130*/  BSYNC.RECONVERGENT B1 ;  /* 0x0000000000017941 */ /* 0x000fea0003800200 */
.L_x_34880:
[----:B------:R-:W-:Y:S01]  /*b140*/  IMAD.SHL.U32 R0, R0, 0x200000, RZ ;  /* 0x0020000000007824 */ /* 0x000fe200078e00ff */
[----:B------:R-:W-:-:S04]  /*b150*/  LEA R2, R2, 0x37800000, 0x17 ;  /* 0x3780000002027811 */ /* 0x000fc800078eb8ff */
[----:B------:R-:W-:-:S07]  /*b160*/  LOP3.LUT R2, R2, R0, R7, 0xfe, !PT ;  /* 0x0000000002027212 */ /* 0x000fce00078efe07 */
.L_x_34879:
[----:B------:R-:W-:Y:S05]  /*b170*/  BSYNC.RECONVERGENT B0 ;  /* 0x0000000000007941 */ /* 0x000fea0003800200 */
.L_x_34878:
[----:B------:R-:W0:Y:S02]  /*b180*/  F2I.S64.TRUNC R2, R2 ;  /* 0x0000000200027311 */ /* 0x000e24000020d900 */
[----:B0-----:R-:W-:Y:S01]  /*b190*/  PRMT R0, R2, 0x7610, R0 ;  /* 0x0000761002007816 */ /* 0x001fe20000000000 */
[----:B------:R-:W-:Y:S06]  /*b1a0*/  BRA `(.L_x_34859) ;  /* 0x00000000009c7947 */ /* 0x000fec0003800000 */
.L_x_34871:
        /* <DEDUP_REMOVED lines=14> */
.L_x_34885:
[----:B------:R-:W-:Y:S05]  /*b290*/  BSYNC.RECONVERGENT B0 ;  /* 0x0000000000007941 */ /* 0x000fea0003800200 */
.L_x_34884:
[----:B------:R-:W0:Y:S02]  /*b2a0*/  F2I.S64.TRUNC R2, R2 ;  /* 0x0000000200027311 */ /* 0x000e24000020d900 */
[----:B0-----:R-:W-:Y:S01]  /*b2b0*/  PRMT R0, R2, 0x7610, R0 ;  /* 0x0000761002007816 */ /* 0x001fe20000000000 */
[----:B------:R-:W-:Y:S06]  /*b2c0*/  BRA `(.L_x_34859) ;  /* 0x0000000000547947 */ /* 0x000fec0003800000 */
.L_x_34858:
        /* <DEDUP_REMOVED lines=16> */
.L_x_34886:
[----:B------:R-:W-:Y:S01]  /*b3d0*/  PRMT R0, RZ, 0x7610, R0 ;  /* 0x00007610ff007816 */ /* 0x000fe20000000000 */
[----:B------:R-:W-:Y:S06]  /*b3e0*/  BRA `(.L_x_34859) ;  /* 0x00000000000c7947 */ /* 0x000fec0003800000 */
.L_x_34883:
[----:B------:R0:W5:Y:S01]  /*b3f0*/  LDG.E.U8 R0, desc[UR36][R4.64] ;  /* 0x0000002404007981 */ /* 0x000162000c1e1100 */
[----:B------:R-:W-:Y:S05]  /*b400*/  BRA `(.L_x_34859) ;  /* 0x0000000000047947 */ /* 0x000fea0003800000 */
.L_x_34882:
[----:B------:R0:W5:Y:S02]  /*b410*/  LDG.E.U8 R0, desc[UR36][R4.64] ;  /* 0x0000002404007981 */ /* 0x000164000c1e1100 */
.L_x_34859:
[----:B------:R-:W-:Y:S01]  /*b420*/  UPRMT UR4, UR42, 0x9910, URZ ;  /* 0x000099102a047896 */ /* 0x000fe200080000ff */
[----:B-----5:R-:W-:-:S03]  /*b430*/  LOP3.LUT R3, RZ, R0, RZ, 0x33, !PT ;  /* 0x00000000ff037212 */ /* 0x020fc600078e33ff */
        /* <DEDUP_REMOVED lines=12> */
.L_x_34890:
[----:B------:R-:W-:Y:S01]  /*b500*/  STG.E.U8 desc[UR36][R16.64], R3 ;  /* 0x0000000310007986 */ /* 0x000fe2000c101124 */
[----:B------:R-:W-:Y:S05]  /*b510*/  EXIT ;  /* 0x000000000000794d */ /* 0x000fea0003800000 */
.L_x_34889:
        /* <DEDUP_REMOVED lines=10> */
.L_x_34893:
[----:B------:R-:W-:-:S05]  /*b5c0*/  LOP3.LUT R3, R3, 0xff, RZ, 0xc0, !PT ;  /* 0x000000ff03037812 */ /* 0x000fca00078ec0ff */
[----:B------:R-:W-:Y:S01]  /*b5d0*/  STG.E desc[UR36][R16.64], R3 ;  /* 0x0000000310007986 */ /* 0x000fe2000c101924 */
[----:B------:R-:W-:Y:S05]  /*b5e0*/  EXIT ;  /* 0x000000000000794d */ /* 0x000fea0003800000 */
.L_x_34892:
[----:B------:R-:W-:-:S05]  /*b5f0*/  LOP3.LUT R3, R0, 0xff, RZ, 0xc, !PT ;  /* 0x000000ff00037812 */ /* 0x000fca00078e0cff */
[----:B------:R-:W-:Y:S01]  /*b600*/  STG.E.U16 desc[UR36][R16.64], R3 ;  /* 0x0000000310007986 */ /* 0x000fe2000c101524 */
[----:B------:R-:W-:Y:S05]  /*b610*/  EXIT ;  /* 0x000000000000794d */ /* 0x000fea0003800000 */
.L_x_34888:
[----:B------:R-:W-:-:S09]  /*b620*/  UISETP.GT.AND UP0, UPT, UR4, 0x6, UPT ;  /* 0x000000060400788c */ /* 0x000fd2000bf04270 */
[----:B------:R-:W-:Y:S05]  /*b630*/  BRA.U UP0, `(.L_x_34894) ;  /* 0x0000000100347547 */ /* 0x000fea000b800000 */
[----:B------:R-:W-:-:S09]  /*b640*/  UISETP.NE.AND UP0, UPT, UR4, 0x5, UPT ;  /* 0x000000050400788c */ /* 0x000fd2000bf05270 */
[----:B------:R-:W-:Y:S05]  /*b650*/  BRA.U !UP0, `(.L_x_34895) ;  /* 0x0000000108187547 */ /* 0x000fea000b800000 */
[----:B------:R-:W-:-:S09]  /*b660*/  UISETP.NE.AND UP0, UPT, UR4, 0x6, UPT ;  /* 0x000000060400788c */ /* 0x000fd2000bf05270 */
[----:B------:R-:W-:Y:S05]  /*b670*/  BRA.U UP0, `(.L_x_34891) ;  /* 0x0000000900247547 */ /* 0x000fea000b800000 */
[----:B------:R-:W-:-:S06]  /*b680*/  LOP3.LUT R3, R0, 0xff, RZ, 0xc, !PT ;  /* 0x000000ff00037812 */ /* 0x000fcc00078e0cff */
[----:B------:R-:W5:Y:S02]  /*b690*/  I2F.U16 R3, R3 ;  /* 0x0000000300037306 */ /* 0x000f640000101000 */
[----:B-----5:R-:W-:Y:S01]  /*b6a0*/  STG.E desc[UR36][R16.64], R3 ;  /* 0x0000000310007986 */ /* 0x020fe2000c101924 */
[----:B------:R-:W-:Y:S05]  /*b6b0*/  EXIT ;  /* 0x000000000000794d */ /* 0x000fea0003800000 */
.L_x_34895:
[----:B------:R-:W-:-:S04]  /*b6c0*/  LOP3.LUT R2, R0, 0xff, RZ, 0xc, !PT ;  /* 0x000000ff00027812 */ /* 0x000fc800078e0cff */
[----:B------:R-:W5:Y:S02]  /*b6d0*/  I2F.U16 R0, R2 ;  /* 0x0000000200007306 */ /* 0x000f640000101000 */
[----:B-----5:R-:W-:-:S05]  /*b6e0*/  F2FP.F16.F32.PACK_AB R0, RZ, R0 ;  /* 0x00000000ff00723e */ /* 0x020fca00000000ff */
[----:B------:R-:W-:Y:S01]  /*b6f0*/  STG.E.U16 desc[UR36][R16.64], R0 ;  /* 0x0000000010007986 */ /* 0x000fe2000c101524 */
[----:B------:R-:W-:Y:S05]  /*b700*/  EXIT ;  /* 0x000000000000794d */ /* 0x000fea0003800000 */
.L_x_34894:
        /* <DEDUP_REMOVED lines=8> */
[----:B------:R-:W5:Y:S02]  /*b790*/  I2F.U16 R2, R0 ;  /* 0x0000000000027306 */ /* 0x000f640000101000 */
[----:B-----5:R-:W-:Y:S01]  /*b7a0*/  STG.E.64 desc[UR36][R16.64], R2 ;  /* 0x0000000210007986 */ /* 0x020fe2000c101b24 */
[----:B------:R-:W-:Y:S05]  /*b7b0*/  EXIT ;  /* 0x000000000000794d */ /* 0x000fea0003800000 */
.L_x_34897:
[----:B------:R-:W-:-:S06]  /*b7c0*/  LOP3.LUT R0, R0, 0xff, RZ, 0xc, !PT ;  /* 0x000000ff00007812 */ /* 0x000fcc00078e0cff */
[----:B------:R-:W5:Y:S02]  /*b7d0*/  I2F.U16 R0, R0 ;  /* 0x0000000000007306 */ /* 0x000f640000101000 */
[----:B-----5:R-:W-:-:S04]  /*b7e0*/  F2FP.F16.F32.PACK_AB R3, RZ, R0 ;  /* 0x00000000ff03723e */ /* 0x020fc800000000ff */
[----:B------:R-:W-:-:S05]  /*b7f0*/  PRMT R3, R3, 0x5410, RZ ;  /* 0x0000541003037816 */ /* 0x000fca00000000ff */
[----:B------:R-:W-:Y:S01]  /*b800*/  STG.E desc[UR36][R16.64], R3 ;  /* 0x0000000310007986 */ /* 0x000fe2000c101924 */
[----:B------:R-:W-:Y:S05]  /*b810*/  EXIT ;  /* 0x000000000000794d */ /* 0x000fea0003800000 */
.L_x_34896:
[----:B------:R-:W-:-:S06]  /*b820*/  LOP3.LUT R2, R0, 0xff, RZ, 0xc, !PT ;  /* 0x000000ff00027812 */ /* 0x000fcc00078e0cff */
[----:B------:R-:W5:Y:S02]  /*b830*/  I2F.F64.U16 R2, R2 ;  /* 0x0000000200027312 */ /* 0x000f640000101800 */
[----:B-----5:R-:W-:Y:S01]  /*b840*/  STG.E.64 desc[UR36][R16.64], R2 ;  /* 0x0000000210007986 */ /* 0x020fe2000c101b24 */
[----:B------:R-:W-:Y:S05]  /*b850*/  EXIT ;  /* 0x000000000000794d */ /* 0x000fea0003800000 */
.L_x_34887:
        /* <DEDUP_REMOVED lines=11> */
[----:B------:R-:W-:Y:S01]  /*b910*/  STG.E.U16 desc[UR36][R16.64], R3 ;  /* 0x0000000310007986 */ /* 0x000fe2000c101524 */
[----:B------:R-:W-:Y:S05]  /*b920*/  EXIT ;  /* 0x000000000000794d */ /* 0x000fea0003800000 */
.L_x_34901:
[----:B------:R-:W-:Y:S01]  /*b930*/  LOP3.LUT R0, R0, 0xff, RZ, 0xc, !PT ;  /* 0x000000ff00007812 */ /* 0x000fe200078e0cff */
[----:B------:R-:W-:Y:S01]  /*b940*/  BSSY.RECONVERGENT B0, `(.L_x_34902) ;  /* 0x0000011000007945 */ /* 0x000fe20003800200 */
[----:B------:R-:W-:Y:S02]  /*b950*/  IMAD.MOV.U32 R8, RZ, RZ, 0x80 ;  /* 0x00000080ff087424 */ /* 0x000fe400078e00ff */
[----:B------:R-:W5:Y:S02]  /*b960*/  I2F.U16 R3, R0 ;  /* 0x0000000000037306 */ /* 0x000f640000101000 */
[----:B-----5:R-:W-:-:S13]  /*b970*/  ISETP.GT.U32.AND P0, PT, R3, 0x437fffff, PT ;  /* 0x437fffff0300780c */ /* 0x020fda0003f04070 */
        /* <DEDUP_REMOVED lines=12> */
.L_x_34904:
[----:B------:R-:W-:-:S07]  /*ba40*/  PRMT R8, R0, 0x7610, R8 ;  /* 0x0000761000087816 */ /* 0x000fce0000000008 */
.L_x_34903:
[----:B------:R-:W-:Y:S05]  /*ba50*/  BSYNC.RECONVERGENT B0 ;  /* 0x0000000000007941 */ /* 0x000fea0003800200 */
.L_x_34902:
[----:B------:R-:W-:Y:S01]  /*ba60*/  STG.E.U8 desc[UR36][R16.64], R8 ;  /* 0x0000000810007986 */ /* 0x000fe2000c101124 */
[----:B------:R-:W-:Y:S05]  /*ba70*/  EXIT ;  /* 0x000000000000794d */ /* 0x000fea0003800000 */
.L_x_34900:
[----:B------:R-:W-:Y:S01]  /*ba80*/  LOP3.LUT R0, R0, 0xff, RZ, 0xc, !PT ;  /* 0x000000ff00007812 */ /* 0x000fe200078e0cff */
[----:B------:R-:W-:Y:S01]  /*ba90*/  BSSY.RECONVERGENT B0, `(.L_x_34905) ;  /* 0x0000011000007945 */ /* 0x000fe20003800200 */
[----:B------:R-:W-:Y:S02]  /*baa0*/  HFMA2 R8, -RZ, RZ, 0, 7.62939453125e-06 ;  /* 0x00000080ff087431 */ /* 0x000fe400000001ff */
        /* <DEDUP_REMOVED lines=14> */
.L_x_34907:
[----:B------:R-:W-:-:S07]  /*bb90*/  PRMT R8, R0, 0x7610, R8 ;  /* 0x0000761000087816 */ /* 0x000fce0000000008 */
.L_x_34906:
[----:B------:R-:W-:Y:S05]  /*bba0*/  BSYNC.RECONVERGENT B0 ;  /* 0x0000000000007941 */ /* 0x000fea0003800200 */
.L_x_34905:
[----:B------:R-:W-:Y:S01]  /*bbb0*/  STG.E.U8 desc[UR36][R16.64], R8 ;  /* 0x0000000810007986 */ /* 0x000fe2000c101124 */
[----:B------:R-:W-:Y:S05]  /*bbc0*/  EXIT ;  /* 0x000000000000794d */ /* 0x000fea0003800000 */
.L_x_34899:
[----:B------:R-:W-:-:S09]  /*bbd0*/  UISETP.NE.AND UP0, UPT, UR4, 0x1c, UPT ;  /* 0x0000001c0400788c */ /* 0x000fd2000bf05270 */
[----:B------:R-:W-:Y:S05]  /*bbe0*/  BRA.U !UP0, `(.L_x_34908) ;  /* 0x0000000108647547 */ /* 0x000fea000b800000 */
[----:B------:R-:W-:-:S09]  /*bbf0*/  UISETP.NE.AND UP0, UPT, UR4, 0x1d, UPT ;  /* 0x0000001d0400788c */ /* 0x000fd2000bf05270 */
[----:B------:R-:W-:Y:S05]  /*bc00*/  BRA.U !UP0, `(.L_x_34909) ;  /* 0x00000001084c7547 */ /* 0x000fea000b800000 */
[----:B------:R-:W-:-:S09]  /*bc10*/  UISETP.NE.AND UP0, UPT, UR4, 0x2c, UPT ;  /* 0x0000002c0400788c */ /* 0x000fd2000bf05270 */
[----:B------:R-:W-:Y:S05]  /*bc20*/  BRA.U UP0, `(.L_x_34891) ;  /* 0x0000000100b87547 */ /* 0x000fea000b800000 */
[----:B------:R-:W-:Y:S01]  /*bc30*/  LOP3.LUT R3, R0, 0xff, RZ, 0xc, !PT ;  /* 0x000000ff00037812 */ /* 0x000fe200078e0cff */
[----:B01234-:R-:W-:-:S05]  /*bc40*/  IMAD.MOV.U32 R4, RZ, RZ, 0xff ;  /* 0x000000ffff047424 */ /* 0x01ffca00078e00ff */
        /* <DEDUP_REMOVED lines=13> */
[----:B------:R-:W-:Y:S01]  /*bd20*/  STG.E.U8 desc[UR36][R16.64], R3 ;  /* 0x0000000310007986 */ /* 0x000fe2000c101124 */
[----:B------:R-:W-:Y:S05]  /*bd30*/  EXIT ;  /* 0x000000000000794d */ /* 0x000fea0003800000 */
.L_x_34909:
[----:B------:R-:W-:Y:S01]  /*bd40*/  LOP3.LUT R2, R3, 0xff, RZ, 0xc0, !PT ;  /* 0x000000ff03027812 */ /* 0x000fe200078ec0ff */
[----:B------:R-:W-:-:S05]  /*bd50*/  IMAD.MOV.U32 R3, RZ, RZ, RZ ;  /* 0x000000ffff037224 */ /* 0x000fca00078e00ff */
[----:B------:R-:W-:Y:S01]  /*bd60*/  STG.E.64 desc[UR36][R16.64], R2 ;  /* 0x0000000210007986 */ /* 0x000fe2000c101b24 */
[----:B------:R-:W-:Y:S05]  /*bd70*/  EXIT ;  /* 0x000000000000794d */ /* 0x000fea0003800000 */
.L_x_34908:
[----:B------:R-:W-:-:S05]  /*bd80*/  LOP3.LUT R3, R3, 0xff, RZ, 0xc0, !PT ;  /* 0x000000ff03037812 */ /* 0x000fca00078ec0ff */
[----:B------:R-:W-:Y:S01]  /*bd90*/  STG.E desc[UR36][R16.64], R3 ;  /* 0x0000000310007986 */ /* 0x000fe2000c101924 */
[----:B------:R-:W-:Y:S05]  /*bda0*/  EXIT ;  /* 0x000000000000794d */ /* 0x000fea0003800000 */
.L_x_34898:
        /* <DEDUP_REMOVED lines=9> */
[----:B------:R-:W-:Y:S01]  /*be40*/  STG.E.U8 desc[UR36][R16.64], R3 ;  /* 0x0000000310007986 */ /* 0x000fe2000c101124 */
[----:B------:R-:W-:Y:S05]  /*be50*/  EXIT ;  /* 0x000000000000794d */ /* 0x000fea0003800000 */
.L_x_34911:
[----:B01234-:R-:W-:Y:S02]  /*be60*/  LOP3.LUT R4, R0, 0xff, RZ, 0xc, !PT ;  /* 0x000000ff00047812 */ /* 0x01ffe400078e0cff */
[----:B------:R-:W-:-:S04]  /*be70*/  CS2R R6, SRZ ;  /* 0x0000000000067805 */ /* 0x000fc8000001ff00 */
[----:B------:R-:W0:Y:S02]  /*be80*/  I2F.F64.U16 R4, R4 ;  /* 0x0000000400047312 */ /* 0x000e240000101800 */
[----:B0-----:R-:W-:Y:S01]  /*be90*/  STG.E.128 desc[UR36][R16.64], R4 ;  /* 0x0000000410007986 */ /* 0x001fe2000c101d24 */
[----:B------:R-:W-:Y:S05]  /*bea0*/  EXIT ;  /* 0x000000000000794d */ /* 0x000fea0003800000 */
.L_x_34910:
[----:B------:R-:W-:-:S09]  /*beb0*/  UISETP.NE.AND UP0, UPT, UR4, 0xf, UPT ;  /* 0x0000000f0400788c */ /* 0x000fd2000bf05270 */
[----:B------:R-:W-:Y:S05]  /*bec0*/  BRA.U !UP0, `(.L_x_34912) ;  /* 0x0000000108dc7547 */ /* 0x000fea000b800000 */
[----:B------:R-:W-:-:S09]  /*bed0*/  UISETP.NE.AND UP0, UPT, UR4, 0x17, UPT ;  /* 0x000000170400788c */ /* 0x000fd2000bf05270 */
[----:B------:R-:W-:Y:S05]  /*bee0*/  BRA.U !UP0, `(.L_x_34913) ;  /* 0x0000000108887547 */ /* 0x000fea000b800000 */
[----:B------:R-:W-:-:S09]  /*bef0*/  UISETP.NE.AND UP0, UPT, UR4, 0x18, UPT ;  /* 0x000000180400788c */ /* 0x000fd2000bf05270 */
[----:B------:R-:W-:Y:S05]  /*bf00*/  BRA.U !UP0, `(.L_x_34914) ;  /* 0x0000000108447547 */ /* 0x000fea000b800000 */
.L_x_34891:
[----:B------:R-:W-:Y:S01]  /*bf10*/  MOV R0, 0x1c0 ;  /* 0x000001c000007802 */ /* 0x000fe20000000f00 */
[----:B------:R-:W0:Y:S01]  /*bf20*/  LDCU.64 UR4, c[0x4][0x1a0] ;  /* 0x01003400ff0477ac */ /* 0x000e220008000a00 */
[----:B------:R-:W-:Y:S02]  /*bf30*/  HFMA2 R8, -RZ, RZ, 0, 6.020069122314453125e-06 ;  /* 0x00000065ff087431 */ /* 0x000fe400000001ff */
[----:B------:R-:W-:Y:S01]  /*bf40*/  IMAD.MOV.U32 R12, RZ, RZ, 0x1 ;  /* 0x00000001ff0c7424 */ /* 0x000fe200078e00ff */
[----:B------:R0:W0:Y:S01]  /*bf50*/  LDC.64 R2, c[0x4][R0] ;  /* 0x0100000000027b82 */ /* 0x0000220000000a00 */
[----:B------:R-:W5:Y:S01]  /*bf60*/  LDCU.64 UR6, c[0x4][0x1a8] ;  /* 0x01003500ff0677ac */ /* 0x000f620008000a00 */
[----:B------:R-:W-:Y:S01]  /*bf70*/  IMAD.MOV.U32 R13, RZ, RZ, RZ ;  /* 0x000000ffff0d7224 */ /* 0x000fe200078e00ff */
[----:B------:R-:W5:Y:S01]  /*bf80*/  LDCU.64 UR8, c[0x4][0x18] ;  /* 0x01000300ff0877ac */ /* 0x000f620008000a00 */
[----:B01234-:R-:W-:Y:S01]  /*bf90*/  MOV R4, UR4 ;  /* 0x0000000400047c02 */ /* 0x01ffe20008000f00 */
[----:B------:R-:W-:-:S02]  /*bfa0*/  IMAD.U32 R5, RZ, RZ, UR5 ;  /* 0x00000005ff057e24 */ /* 0x000fc4000f8e00ff */
[----:B-----5:R-:W-:Y:S01]  /*bfb0*/  IMAD.U32 R6, RZ, RZ, UR6 ;  /* 0x00000006ff067e24 */ /* 0x020fe2000f8e00ff */
[----:B------:R-:W-:Y:S01]  /*bfc0*/  MOV R7, UR7 ;  /* 0x0000000700077c02 */ /* 0x000fe20008000f00 */
[----:B------:R-:W-:Y:S02]  /*bfd0*/  IMAD.U32 R10, RZ, RZ, UR8 ;  /* 0x00000008ff0a7e24 */ /* 0x000fe4000f8e00ff */
[----:B------:R-:W-:-:S07]  /*bfe0*/  IMAD.U32 R11, RZ, RZ, UR9 ;  /* 0x00000009ff0b7e24 */ /* 0x000fce000f8e00ff */
[----:B------:R-:W-:-:S07]  /*bff0*/  LEPC R20, `(.L_x_34915) ;  /* 0x000000001014794e */ /* 0x000fce0000000000 */
[----:B------:R-:W-:Y:S05]  /*c000*/  CALL.ABS.NOINC R2 ;  /* 0x0000000002007343 */ /* 0x000fea0003c00000 */
.L_x_34915:
[----:B------:R-:W-:Y:S05]  /*c010*/  EXIT ;  /* 0x000000000000794d */ /* 0x000fea0003800000 */
.L_x_34914:
[----:B------:R-:W-:Y:S01]  /*c020*/  LOP3.LUT R0, R0, 0xff, RZ, 0xc, !PT ;  /* 0x000000ff00007812 */ /* 0x000fe200078e0cff */
[----:B------:R-:W-:Y:S01]  /*c030*/  BSSY.RECONVERGENT B0, `(.L_x_34916) ;  /* 0x000000b000007945 */ /* 0x000fe20003800200 */
[----:B------:R-:W-:Y:S02]  /*c040*/  MOV R3, 0x7f ;  /* 0x0000007f00037802 */ /* 0x000fe40000000f00 */
[----:B01234-:R-:W0:Y:S02]  /*c050*/  I2F.U16 R5, R0 ;  /* 0x0000000000057306 */ /* 0x01fe240000101000 */
        /* <DEDUP_REMOVED lines=8> */
.L_x_34917:
[----:B------:R-:W-:Y:S05]  /*c0e0*/  BSYNC.RECONVERGENT B0 ;  /* 0x0000000000007941 */ /* 0x000fea0003800200 */
.L_x_34916:
[----:B------:R-:W-:Y:S01]  /*c0f0*/  STG.E.U8 desc[UR36][R16.64], R3 ;  /* 0x0000000310007986 */ /* 0x000fe2000c101124 */
[----:B------:R-:W-:Y:S05]  /*c100*/  EXIT ;  /* 0x000000000000794d */ /* 0x000fea0003800000 */
.L_x_34913:
[----:B------:R-:W-:-:S04]  /*c110*/  LOP3.LUT R0, R0, 0xff, RZ, 0xc, !PT ;  /* 0x000000ff00007812 */ /* 0x000fc800078e0cff */
[----:B01234-:R-:W0:Y:S02]  /*c120*/  I2F.U16 R5, R0 ;  /* 0x0000000000057306 */ /* 0x01fe240000101000 */
        /* <DEDUP_REMOVED lines=12> */
.L_x_34918:
[----:B------:R-:W-:Y:S01]  /*c1f0*/  IMAD.MOV.U32 R3, RZ, RZ, 0x7f ;  /* 0x0000007fff037424 */ /* 0x000fe200078e00ff */
[----:B------:R-:W-:-:S04]  /*c200*/  ISETP.GT.U32.AND P0, PT, R5, 0x7f800000, PT ;  /* 0x7f8000000500780c */ /* 0x000fc80003f04070 */
[----:B------:R-:W-:-:S05]  /*c210*/  SEL R3, R3, 0x7c, P0 ;  /* 0x0000007c03037807 */ /* 0x000fca0000000000 */
[----:B------:R-:W-:Y:S01]  /*c220*/  STG.E.U8 desc[UR36][R16.64], R3 ;  /* 0x0000000310007986 */ /* 0x000fe2000c101124 */
[----:B------:R-:W-:Y:S05]  /*c230*/  EXIT ;  /* 0x000000000000794d */ /* 0x000fea0003800000 */
.L_x_34912:
[----:B------:R-:W-:-:S04]  /*c240*/  LOP3.LUT R2, R0, 0xff, RZ, 0xc, !PT ;  /* 0x000000ff00027812 */ /* 0x000fc800078e0cff */
[----:B------:R-:W5:Y:S02]  /*c250*/  I2F.U16 R0, R2 ;  /* 0x0000000200007306 */ /* 0x000f640000101000 */
[----:B-----5:R-:W-:-:S05]  /*c260*/  F2FP.BF16.F32.PACK_AB R0, RZ, R0 ;  /* 0x00000000ff00723e */ /* 0x020fca00000010ff */
[----:B------:R-:W-:Y:S01]  /*c270*/  STG.E.U16 desc[UR36][R16.64], R0 ;  /* 0x0000000010007986 */ /* 0x000fe2000c101524 */
[----:B------:R-:W-:Y:S05]  /*c280*/  EXIT ;  /* 0x000000000000794d */ /* 0x000fea0003800000 */
.L_x_34919:
        /* <DEDUP_REMOVED lines=15> */
.L_x_36170:


//--------------------- .text._ZN2at6native27unrolled_elementwise_kernelIZZZNS0_23bitwise_not_kernel_cudaERNS_18TensorIteratorBaseEENKUlvE_clEvENKUlvE_clEvEUlhE_St5arrayIPcLm2EELi4E23TrivialOffsetCalculatorILi1EjESB_NS0_6memory12LoadWithCastILi1EEENSC_13StoreWithCastILi1EEEEEviT_T0_T2_T3_T4_T5_ --------------------------
	.section	.text._ZN2at6native27unrolled_elementwise_kernelIZZZNS0_23bitwise_not_kernel_cudaERNS_18TensorIteratorBaseEENKUlvE_clEvENKUlvE_clEvEUlhE_St5arrayIPcLm2EELi4E23TrivialOffsetCalculatorILi1EjESB_NS0_6memory12LoadWithCastILi1EEENSC_13StoreWithCastILi1EEEEEviT_T0_T2_T3_T4_T5_,"ax",@progbits
	.align	128
        .global         _ZN2at6native27unrolled_elementwise_kernelIZZZNS0_23bitwise_not_kernel_cudaERNS_18TensorIteratorBaseEENKUlvE_clEvENKUlvE_clEvEUlhE_St5arrayIPcLm2EELi4E23TrivialOffsetCalculatorILi1EjESB_NS0_6memory12LoadWithCastILi1EEENSC_13StoreWithCastILi1EEEEEviT_T0_T2_T3_T4_T5_
        .type           _ZN2at6native27unrolled_elementwise_kernelIZZZNS0_23bitwise_not_kernel_cudaERNS_18TensorIteratorBaseEENKUlvE_clEvENKUlvE_clEvEUlhE_St5arrayIPcLm2EELi4E23TrivialOffsetCalculatorILi1EjESB_NS0_6memory12LoadWithCastILi1EEENSC_13StoreWithCastILi1EEEEEviT_T0_T2_T3_T4_T5_,@function
        .size           _ZN2at6native27unrolled_elementwise_kernelIZZZNS0_23bitwise_not_kernel_cudaERNS_18TensorIteratorBaseEENKUlvE_clEvENKUlvE_clEvEUlhE_St5arrayIPcLm2EELi4E23TrivialOffsetCalculatorILi1EjESB_NS0_6memory12LoadWithCastILi1EEENSC_13StoreWithCastILi1EEEEEviT_T0_T2_T3_T4_T5_,(.L_x_36171 - _ZN2at6native27unrolled_elementwise_kernelIZZZNS0_23bitwise_not_kernel_cudaERNS_18TensorIteratorBaseEENKUlvE_clEvENKUlvE_clEvEUlhE_St5arrayIPcLm2EELi4E23TrivialOffsetCalculatorILi1EjESB_NS0_6memory12LoadWithCastILi1EEENSC_13StoreWithCastILi1EEEEEviT_T0_T2_T3_T4_T5_)
        .other          _ZN2at6native27unrolled_elementwise_kernelIZZZNS0_23bitwise_not_kernel_cudaERNS_18TensorIteratorBaseEENKUlvE_clEvENKUlvE_clEvEUlhE_St5arrayIPcLm2EELi4E23TrivialOffsetCalculatorILi1EjESB_NS0_6memory12LoadWithCastILi1EEENSC_13StoreWithCastILi1EEEEEviT_T0_T2_T3_T4_T5_,@"STO_CUDA_ENTRY STV_DEFAULT"
_ZN2at6native27unrolled_elementwise_kernelIZZZNS0_23bitwise_not_kernel_cudaERNS_18TensorIteratorBaseEENKUlvE_clEvENKUlvE_clEvEUlhE_St5arrayIPcLm2EELi4E23TrivialOffsetCalculatorILi1EjESB_NS0_6memory12LoadWithCastILi1EEENSC_13StoreWithCastILi1EEEEEviT_T0_T2_T3_T4_T5_:
.text._ZN2at6native27unrolled_elementwise_kernelIZZZNS0_23bitwise_not_kernel_cudaERNS_18TensorIteratorBaseEENKUlvE_clEvENKUlvE_clEvEUlhE_St5arrayIPcLm2EELi4E23TrivialOffsetCalculatorILi1EjESB_NS0_6memory12LoadWithCastILi1EEENSC_13StoreWithCastILi1EEEEEviT_T0_T2_T3_T4_T5_:
        /* <DEDUP_REMOVED lines=29> */
.L_x_34925:
[----:B------:R3:W5:Y:S01]  /*01d0*/  LDG.E.U8 R25, desc[UR36][R4.64] ;  /* 0x0000002404197981 */ /* 0x000762000c1e1100 */
[----:B------:R-:W-:Y:S05]  /*01e0*/  BRA `(.L_x_34927) ;  /* 0x0000000c00607947 */ /* 0x000fea0003800000 */
.L_x_34924:
        /* <DEDUP_REMOVED lines=8> */
.L_x_34929:
[----:B------:R1:W5:Y:S01]  /*0270*/  LDG.E.U8 R25, desc[UR36][R4.64] ;  /* 0x0000002404197981 */ /* 0x000362000c1e1100 */
[----:B------:R-:W-:Y:S05]  /*0280*/  BRA `(.L_x_34927) ;  /* 0x0000000c00387947 */ /* 0x000fea0003800000 */
.L_x_34928:
[----:B------:R2:W5:Y:S01]  /*0290*/  LDG.E.U16 R25, desc[UR36][R4.64] ;  /* 0x0000002404197981 */ /* 0x000562000c1e1500 */
[----:B------:R-:W-:Y:S05]  /*02a0*/  BRA `(.L_x_34927) ;  /* 0x0000000c00307947 */ /* 0x000fea0003800000 */
.L_x_34923:
        /* <DEDUP_REMOVED lines=10> */
.L_x_34931:
[----:B------:R-:W2:Y:S02]  /*0350*/  LDG.E.U16 R6, desc[UR36][R4.64] ;  /* 0x0000002404067981 */ /* 0x000ea4000c1e1500 */
[----:B--2---:R-:W-:-:S06]  /*0360*/  HADD2.F32 R6, -RZ, R6.H0_H0 ;  /* 0x20000006ff067230 */ /* 0x004fcc0000004100 */
[----:B------:R-:W0:Y:S02]  /*0370*/  F2I.S64.TRUNC R6, R6 ;  /* 0x0000000600067311 */ /* 0x000e24000020d900 */
[----:B0-----:R-:W-:Y:S01]  /*0380*/  PRMT R25, R6, 0x7610, R25 ;  /* 0x0000761006197816 */ /* 0x001fe20000000019 */
[----:B------:R-:W-:Y:S06]  /*0390*/  BRA `(.L_x_34927) ;  /* 0x0000000800f47947 */ /* 0x000fec0003800000 */
.L_x_34930:
        /* <DEDUP_REMOVED lines=10> */
.L_x_34933:
[----:B------:R-:W2:Y:S02]  /*0440*/  LDG.E.U16 R4, desc[UR36][R4.64] ;  /* 0x0000002404047981 */ /* 0x000ea4000c1e1500 */
[----:B--2---:R-:W-:-:S06]  /*0450*/  HADD2.F32 R6, -RZ, R4.H0_H0 ;  /* 0x20000004ff067230 */ /* 0x004fcc0000004100 */
[----:B------:R-:W0:Y:S02]  /*0460*/  F2I.S64.TRUNC R6, R6 ;  /* 0x0000000600067311 */ /* 0x000e24000020d900 */
[----:B0-----:R-:W-:Y:S01]  /*0470*/  PRMT R25, R6, 0x7610, R25 ;  /* 0x0000761006197816 */ /* 0x001fe20000000019 */
[----:B------:R-:W-:Y:S06]  /*0480*/  BRA `(.L_x_34927) ;  /* 0x0000000800b87947 */ /* 0x000fec0003800000 */
.L_x_34932:
[----:B------:R-:W2:Y:S02]  /*0490*/  LDG.E.64 R4, desc[UR36][R4.64] ;  /* 0x0000002404047981 */ /* 0x000ea4000c1e1b00 */
[----:B--2---:R-:W0:Y:S02]  /*04a0*/  F2I.S64.F64.TRUNC R6, R4 ;  /* 0x0000000400067311 */ /* 0x004e24000030d900 */
[----:B0-----:R-:W-:Y:S01]  /*04b0*/  PRMT R25, R6, 0x7610, R25 ;  /* 0x0000761006197816 */ /* 0x001fe20000000019 */
[----:B------:R-:W-:Y:S06]  /*04c0*/  BRA `(.L_x_34927) ;  /* 0x0000000800a87947 */ /* 0x000fec0003800000 */
.L_x_34922:
        /* <DEDUP_REMOVED lines=12> */
.L_x_34936:
[----:B------:R-:W2:Y:S02]  /*0590*/  LDG.E.64 R4, desc[UR36][R4.64] ;  /* 0x0000002404047981 */ /* 0x000ea4000c1e1b00 */
[----:B--2---:R-:W0:Y:S02]  /*05a0*/  F2I.S64.F64.TRUNC R6, R4 ;  /* 0x0000000400067311 */ /* 0x004e24000030d900 */
[----:B0-----:R-:W-:Y:S01]  /*05b0*/  PRMT R25, R6, 0x7610, R25 ;  /* 0x0000761006197816 */ /* 0x001fe20000000019 */
[----:B------:R-:W-:Y:S06]  /*05c0*/  BRA `(.L_x_34927) ;  /* 0x0000000800687947 */ /* 0x000fec0003800000 */
.L_x_34935:
        /* <DEDUP_REMOVED lines=27> */
.L_x_34938:
        /* <DEDUP_REMOVED lines=12> */
[----:B------:R-:W0:Y:S02]  /*0840*/  F2I.S64.TRUNC R4, R3 ;  /* 0x0000000300047311 */ /* 0x000e24000020d900 */
[----:B0-----:R-:W-:Y:S01]  /*0850*/  PRMT R25, R4, 0x7610, R25 ;  /* 0x0000761004197816 */ /* 0x001fe20000000019 */
[----:B------:R-:W-:Y:S06]  /*0860*/  BRA `(.L_x_34927) ;  /* 0x0000000400c07947 */ /* 0x000fec0003800000 */
.L_x_34937:
[----:B------:R-:W2:Y:S02]  /*0870*/  LDG.E.U16 R6, desc[UR36][R4.64] ;  /* 0x0000002404067981 */ /* 0x000ea4000c1e1500 */
[----:B--2---:R-:W-:-:S06]  /*0880*/  IMAD.U32 R6, R6, 0x10000, RZ ;  /* 0x0001000006067824 */ /* 0x004fcc00078e00ff */
[----:B------:R-:W0:Y:S02]  /*0890*/  F2I.S64.TRUNC R6, R6 ;  /* 0x0000000600067311 */ /* 0x000e24000020d900 */
[----:B0-----:R-:W-:Y:S01]  /*08a0*/  PRMT R25, R6, 0x7610, R25 ;  /* 0x0000761006197816 */ /* 0x001fe20000000019 */
[----:B------:R-:W-:Y:S06]  /*08b0*/  BRA `(.L_x_34927) ;  /* 0x0000000400ac7947 */ /* 0x000fec0003800000 */
.L_x_34934:
        /* <DEDUP_REMOVED lines=10> */
.L_x_34941:
        /* <DEDUP_REMOVED lines=21> */
.L_x_34945:
[----:B------:R-:W-:Y:S05]  /*0ab0*/  BSYNC.RECONVERGENT B1 ;  /* 0x0000000000017941 */ /* 0x000fea0003800200 */
.L_x_34944:
[----:B------:R-:W-:Y:S01]  /*0ac0*/  IMAD.SHL.U32 R0, R0, 0x100000, RZ ;  /* 0x0010000000007824 */ /* 0x000fe200078e00ff */
[----:B------:R-:W-:-:S04]  /*0ad0*/  LEA R3, R3, 0x3b800000, 0x17 ;  /* 0x3b80000003037811 */ /* 0x000fc800078eb8ff */
[----:B------:R-:W-:-:S07]  /*0ae0*/  LOP3.LUT R0, R3, R0, R7, 0xfe, !PT ;  /* 0x0000000003007212 */ /* 0x000fce00078efe07 */
.L_x_34943:
[----:B------:R-:W-:Y:S05]  /*0af0*/  BSYNC.RECONVERGENT B0 ;  /* 0x0000000000007941 */ /* 0x000fea0003800200 */
.L_x_34942:
[----:B------:R-:W0:Y:S02]  /*0b00*/  F2I.S64.TRUNC R4, R0 ;  /* 0x0000000000047311 */ /* 0x000e24000020d900 */
[----:B0-----:R-:W-:Y:S01]  /*0b10*/  PRMT R25, R4, 0x7610, R25 ;  /* 0x0000761004197816 */ /* 0x001fe20000000019 */
[----:B------:R-:W-:Y:S06]  /*0b20*/  BRA `(.L_x_34927) ;  /* 0x0000000400107947 */ /* 0x000fec0003800000 */
.L_x_34940:
        /* <DEDUP_REMOVED lines=21> */
.L_x_34949:
[----:B------:R-:W-:Y:S05]  /*0c80*/  BSYNC.RECONVERGENT B1 ;  /* 0x0000000000017941 */ /* 0x000fea0003800200 */
.L_x_34948:
[----:B------:R-:W-:Y:S01]  /*0c90*/  IMAD.SHL.U32 R0, R0, 0x200000, RZ ;  /* 0x0020000000007824 */ /* 0x000fe200078e00ff */
[----:B------:R-:W-:-:S04]  /*0ca0*/  LEA R3, R3, 0x37800000, 0x17 ;  /* 0x3780000003037811 */ /* 0x000fc800078eb8ff */
[----:B------:R-:W-:-:S07]  /*0cb0*/  LOP3.LUT R0, R3, R0, R6, 0xfe, !PT ;  /* 0x0000000003007212 */ /* 0x000fce00078efe06 */
.L_x_34947:
[----:B------:R-:W-:Y:S05]  /*0cc0*/  BSYNC.RECONVERGENT B0 ;  /* 0x0000000000007941 */ /* 0x000fea0003800200 */
.L_x_34946:
[----:B------:R-:W0:Y:S02]  /*0cd0*/  F2I.S64.TRUNC R4, R0 ;  /* 0x0000000000047311 */ /* 0x000e24000020d900 */
[----:B0-----:R-:W-:Y:S01]  /*0ce0*/  PRMT R25, R4, 0x7610, R25 ;  /* 0x0000761004197816 */ /* 0x001fe20000000019 */
[----:B------:R-:W-:Y:S06]  /*0cf0*/  BRA `(.L_x_34927) ;  /* 0x00000000009c7947 */ /* 0x000fec0003800000 */
.L_x_34939:
[----:B------:R-:W-:-:S09]  /*0d00*/  UISETP.NE.AND UP0, UPT, UR4, 0x1c, UPT ;  /* 0x0000001c0400788c */ /* 0x000fd2000bf05270 */
[----:B------:R-:W-:Y:S05]  /*0d10*/  BRA.U !UP0, `(.L_x_34950) ;  /* 0x0000000108907547 */ /* 0x000fea000b800000 */
[----:B------:R-:W-:-:S09]  /*0d20*/  UISETP.NE.AND UP0, UPT, UR4, 0x1d, UPT ;  /* 0x0000001d0400788c */ /* 0x000fd2000bf05270 */
[----:B------:R-:W-:Y:S05]  /*0d30*/  BRA.U !UP0, `(.L_x_34951) ;  /* 0x0000000108807547 */ /* 0x000fea000b800000 */
[----:B------:R-:W-:-:S09]  /*0d40*/  UISETP.NE.AND UP0, UPT, UR4, 0x2c, UPT ;  /* 0x0000002c0400788c */ /* 0x000fd2000bf05270 */
[----:B------:R-:W-:Y:S05]  /*0d50*/  BRA.U !UP0, `(.L_x_34952) ;  /* 0x0000000108487547 */ /* 0x000fea000b800000 */
.L_x_34926:
        /* <DEDUP_REMOVED lines=16> */
.L_x_34953:
[----:B------:R-:W-:Y:S01]  /*0e60*/  PRMT R25, RZ, 0x7610, R25 ;  /* 0x00007610ff197816 */ /* 0x000fe20000000019 */
[----:B------:R-:W-:Y:S06]  /*0e70*/  BRA `(.L_x_34927) ;  /* 0x00000000003c7947 */ /* 0x000fec0003800000 */
.L_x_34952:
        /* <DEDUP_REMOVED lines=8> */
.L_x_34955:
[----:B------:R-:W-:Y:S05]  /*0f00*/  BSYNC.RECONVERGENT B0 ;  /* 0x0000000000007941 */ /* 0x000fea0003800200 */
.L_x_34954:
[----:B------:R-:W0:Y:S02]  /*0f10*/  F2I.S64.TRUNC R4, R0 ;  /* 0x0000000000047311 */ /* 0x000e24000020d900 */
[----:B0-----:R-:W-:Y:S01]  /*0f20*/  PRMT R25, R4, 0x7610, R25 ;  /* 0x0000761004197816 */ /* 0x001fe20000000019 */
[----:B------:R-:W-:Y:S06]  /*0f30*/  BRA `(.L_x_34927) ;  /* 0x00000000000c7947 */ /* 0x000fec0003800000 */
.L_x_34951:
[----:B------:R0:W5:Y:S01]  /*0f40*/  LDG.E.U8 R25, desc[UR36][R4.64] ;  /* 0x0000002404197981 */ /* 0x000162000c1e1100 */
[----:B------:R-:W-:Y:S05]  /*0f50*/  BRA `(.L_x_34927) ;  /* 0x0000000000047947 */ /* 0x000fea0003800000 */
.L_x_34950:
[----:B------:R0:W5:Y:S02]  /*0f60*/  LDG.E.U8 R25, desc[UR36][R4.64] ;  /* 0x0000002404197981 */ /* 0x000164000c1e1100 */
.L_x_34927:
[----:B------:R-:W-:Y:S01]  /*0f70*/  VIADD R19, R19, 0x80 ;  /* 0x0000008013137836 */ /* 0x000fe20000000000 */
[----:B-----5:R-:W-:-:S07]  /*0f80*/  LOP3.LUT R24, RZ, R25, RZ, 0x33, !PT ;  /* 0x00000019ff187212 */ /* 0x020fce00078e33ff */
.L_x_34921:
[----:B------:R-:W-:Y:S05]  /*0f90*/  BSYNC.RECONVERGENT B6 ;  /* 0x0000000000067941 */ /* 0x000fea0003800200 */
.L_x_34920:
[----:B------:R-:W-:Y:S01]  /*0fa0*/  ISETP.GE.AND P0, PT, R19, R22, PT ;  /* 0x000000161300720c */ /* 0x000fe20003f06270 */
[----:B------:R-:W-:Y:S01]  /*0fb0*/  BSSY.RECONVERGENT B6, `(.L_x_34956) ;  /* 0x00000f3000067945 */ /* 0x000fe20003800200 */
[----:B------:R-:W-:-:S11]  /*0fc0*/  IMAD.MOV.U32 R23, RZ, RZ, 0xff ;  /* 0x000000ffff177424 */ /* 0x000fd600078e00ff */
        /* <DEDUP_REMOVED lines=20> */
.L_x_34961:
[----:B------:R0:W5:Y:S01]  /*1110*/  LDG.E.U8 R0, desc[UR36][R6.64] ;  /* 0x0000002406007981 */ /* 0x000162000c1e1100 */
[----:B------:R-:W-:Y:S05]  /*1120*/  BRA `(.L_x_34963) ;  /* 0x0000000c00607947 */ /* 0x000fea0003800000 */
.L_x_34960:
        /* <DEDUP_REMOVED lines=8> */
.L_x_34965:
[----:B------:R0:W5:Y:S01]  /*11b0*/  LDG.E.U8 R0, desc[UR36][R6.64] ;  /* 0x0000002406007981 */ /* 0x000162000c1e1100 */
[----:B------:R-:W-:Y:S05]  /*11c0*/  BRA `(.L_x_34963) ;  /* 0x0000000c00387947 */ /* 0x000fea0003800000 */
.L_x_34964:
[----:B------:R0:W5:Y:S01]  /*11d0*/  LDG.E.U16 R0, desc[UR36][R6.64] ;  /* 0x0000002406007981 */ /* 0x000162000c1e1500 */
[----:B------:R-:W-:Y:S05]  /*11e0*/  BRA `(.L_x_34963) ;  /* 0x0000000c00307947 */ /* 0x000fea0003800000 */
.L_x_34959:
[----:B------:R-:W-:-:S09]  /*11f0*/  UISETP.GT.AND UP0, UPT, UR4, 0x6, UPT ;  /* 0x000000060400788c */ /* 0x000fd2000bf04270 */
[----:B------:R-:W-:Y:S05]  /*1200*/  BRA.U UP0, `(.L_x_34966) ;  /* 0x0000000100347547 */ /* 0x000fea000b800000 */
[----:B------:R-:W-:-:S09]  /*1210*/  UISETP.NE.AND UP0, UPT, UR4, 0x5, UPT ;  /* 0x000000050400788c */ /* 0x000fd2000bf05270 */
[----:B------:R-:W-:Y:S05]  /*1220*/  BRA.U !UP0, `(.L_x_34967) ;  /* 0x0000000108187547 */ /* 0x000fea000b800000 */
[----:B------:R-:W-:-:S09]  /*1230*/  UISETP.NE.AND UP0, UPT, UR4, 0x6, UPT ;  /* 0x000000060400788c */ /* 0x000fd2000bf05270 */
[----:B------:R-:W-:Y:S05]  /*1240*/  BRA.U UP0, `(.L_x_34962) ;  /* 0x0000000900c47547 */ /* 0x000fea000b800000 */
[----:B-1234-:R-:W2:Y:S02]  /*1250*/  LDG.E R4, desc[UR36][R6.64] ;  /* 0x0000002406047981 */ /* 0x01eea4000c1e1900 */
[----:B--2---:R-:W0:Y:S02]  /*1260*/  F2I.S64.TRUNC R4, R4 ;  /* 0x0000000400047311 */ /* 0x004e24000020d900 */
[----:B0-----:R-:W-:Y:S01]  /*1270*/  PRMT R0, R4, 0x7610, R0 ;  /* 0x0000761004007816 */ /* 0x001fe20000000000 */
[----:B------:R-:W-:Y:S06]  /*1280*/  BRA `(.L_x_34963) ;  /* 0x0000000c00087947 */ /* 0x000fec0003800000 */
.L_x_34967:
[----:B-1234-:R-:W2:Y:S02]  /*1290*/  LDG.E.U16 R4, desc[UR36][R6.64] ;  /* 0x0000002406047981 */ /* 0x01eea4000c1e1500 */
[----:B--2---:R-:W-:-:S06]  /*12a0*/  HADD2.F32 R4, -RZ, R4.H0_H0 ;  /* 0x20000004ff047230 */ /* 0x004fcc0000004100 */
[----:B------:R-:W0:Y:S02]  /*12b0*/  F2I.S64.TRUNC R4, R4 ;  /* 0x0000000400047311 */ /* 0x000e24000020d900 */
[----:B0-----:R-:W-:Y:S01]  /*12c0*/  PRMT R0, R4, 0x7610, R0 ;  /* 0x0000761004007816 */ /* 0x001fe20000000000 */
[----:B------:R-:W-:Y:S06]  /*12d0*/  BRA `(.L_x_34963) ;  /* 0x0000000800f47947 */ /* 0x000fec0003800000 */
.L_x_34966:
[----:B------:R-:W-:-:S09]  /*12e0*/  UISETP.NE.AND UP0, UPT, UR4, 0x7, UPT ;  /* 0x000000070400788c */ /* 0x000fd2000bf05270 */
[----:B------:R-:W-:Y:S05]  /*12f0*/  BRA.U !UP0, `(.L_x_34968) ;  /* 0x0000000108347547 */ /* 0x000fea000b800000 */
        /* <DEDUP_REMOVED lines=8> */
.L_x_34969:
[----:B------:R-:W1:Y:S02]  /*1380*/  LDG.E.U16 R6, desc[UR36][R6.64] ;  /* 0x0000002406067981 */ /* 0x000e64000c1e1500 */
[----:B-1234-:R-:W-:-:S06]  /*1390*/  HADD2.F32 R4, -RZ, R6.H0_H0 ;  /* 0x20000006ff047230 */ /* 0x01efcc0000004100 */
[----:B------:R-:W0:Y:S02]  /*13a0*/  F2I.S64.TRUNC R4, R4 ;  /* 0x0000000400047311 */ /* 0x000e24000020d900 */
[----:B0-----:R-:W-:Y:S01]  /*13b0*/  PRMT R0, R4, 0x7610, R0 ;  /* 0x0000761004007816 */ /* 0x001fe20000000000 */
[----:B------:R-:W-:Y:S06]  /*13c0*/  BRA `(.L_x_34963) ;  /* 0x0000000800b87947 */ /* 0x000fec0003800000 */
.L_x_34968:
[----:B-1234-:R-:W2:Y:S02]  /*13d0*/  LDG.E.64 R4, desc[UR36][R6.64] ;  /* 0x0000002406047981 */ /* 0x01eea4000c1e1b00 */
[----:B--2---:R-:W0:Y:S02]  /*13e0*/  F2I.S64.F64.TRUNC R4, R4 ;  /* 0x0000000400047311 */ /* 0x004e24000030d900 */
[----:B0-----:R-:W-:Y:S01]  /*13f0*/  PRMT R0, R4, 0x7610, R0 ;  /* 0x0000761004007816 */ /* 0x001fe20000000000 */
[----:B------:R-:W-:Y:S06]  /*1400*/  BRA `(.L_x_34963) ;  /* 0x0000000800a87947 */ /* 0x000fec0003800000 */
.L_x_34958:
        /* <DEDUP_REMOVED lines=8> */
[----:B------:R-:W5:Y:S02]  /*1490*/  LDG.E.U8 R6, desc[UR36][R6.64] ;  /* 0x0000002406067981 */ /* 0x000f64000c1e1100 */
[----:B-----5:R-:W-:-:S04]  /*14a0*/  ISETP.NE.AND P0, PT, R6, RZ, PT ;  /* 0x000000ff0600720c */ /* 0x020fc80003f05270 */
[----:B------:R-:W-:Y:S01]  /*14b0*/  SEL R0, RZ, 0x1, !P0 ;  /* 0x00000001ff007807 */ /* 0x000fe20004000000 */
[----:B------:R-:W-:Y:S08]  /*14c0*/  BRA `(.L_x_34963) ;  /* 0x0000000800787947 */ /* 0x000ff00003800000 */
.L_x_34972:
[----:B------:R-:W1:Y:S02]  /*14d0*/  LDG.E.64 R6, desc[UR36][R6.64] ;  /* 0x0000002406067981 */ /* 0x000e64000c1e1b00 */
[----:B-1234-:R-:W0:Y:S02]  /*14e0*/  F2I.S64.F64.TRUNC R4, R6 ;  /* 0x0000000600047311 */ /* 0x01ee24000030d900 */
[----:B0-----:R-:W-:Y:S01]  /*14f0*/  PRMT R0, R4, 0x7610, R0 ;  /* 0x0000761004007816 */ /* 0x001fe20000000000 */
[----:B------:R-:W-:Y:S06]  /*1500*/  BRA `(.L_x_34963) ;  /* 0x0000000800687947 */ /* 0x000fec0003800000 */
.L_x_34971:
        /* <DEDUP_REMOVED lines=27> */
.L_x_34974:
        /* <DEDUP_REMOVED lines=15> */
.L_x_34973:
[----:B-1234-:R-:W2:Y:S02]  /*17b0*/  LDG.E.U16 R4, desc[UR36][R6.64] ;  /* 0x0000002406047981 */ /* 0x01eea4000c1e1500 */
[----:B--2---:R-:W-:-:S06]  /*17c0*/  IMAD.U32 R4, R4, 0x10000, RZ ;  /* 0x0001000004047824 */ /* 0x004fcc00078e00ff */
[----:B------:R-:W0:Y:S02]  /*17d0*/  F2I.S64.TRUNC R4, R4 ;  /* 0x0000000400047311 */ /* 0x000e24000020d900 */
[----:B0-----:R-:W-:Y:S01]  /*17e0*/  PRMT R0, R4, 0x7610, R0 ;  /* 0x0000761004007816 */ /* 0x001fe20000000000 */
[----:B------:R-:W-:Y:S06]  /*17f0*/  BRA `(.L_x_34963) ;  /* 0x0000000400ac7947 */ /* 0x000fec0003800000 */
.L_x_34970:
        /* <DEDUP_REMOVED lines=10> */
.L_x_34977:
        /* <DEDUP_REMOVED lines=21> */
.L_x_34981:
[----:B------:R-:W-:Y:S05]  /*19f0*/  BSYNC.RECONVERGENT B1 ;  /* 0x0000000000017941 */ /* 0x000fea0003800200 */
.L_x_34980:
[----:B------:R-:W-:Y:S01]  /*1a00*/  IMAD.SHL.U32 R0, R0, 0x100000, RZ ;  /* 0x0010000000007824 */ /* 0x000fe200078e00ff */
[----:B------:R-:W-:-:S04]  /*1a10*/  LEA R3, R3, 0x3b800000, 0x17 ;  /* 0x3b80000003037811 */ /* 0x000fc800078eb8ff */
[----:B------:R-:W-:-:S07]  /*1a20*/  LOP3.LUT R4, R3, R0, R7, 0xfe, !PT ;  /* 0x0000000003047212 */ /* 0x000fce00078efe07 */
.L_x_34979:
[----:B------:R-:W-:Y:S05]  /*1a30*/  BSYNC.RECONVERGENT B0 ;  /* 0x0000000000007941 */ /* 0x000fea0003800200 */
.L_x_34978:
[----:B------:R-:W0:Y:S02]  /*1a40*/  F2I.S64.TRUNC R4, R4 ;  /* 0x0000000400047311 */ /* 0x000e24000020d900 */
[----:B0-----:R-:W-:Y:S01]  /*1a50*/  PRMT R0, R4, 0x7610, R0 ;  /* 0x0000761004007816 */ /* 0x001fe20000000000 */
[----:B------:R-:W-:Y:S06]  /*1a60*/  BRA `(.L_x_34963) ;  /* 0x0000000400107947 */ /* 0x000fec0003800000 */
.L_x_34976:
        /* <DEDUP_REMOVED lines=21> */
.L_x_34985:
[----:B------:R-:W-:Y:S05]  /*1bc0*/  BSYNC.RECONVERGENT B1 ;  /* 0x0000000000017941 */ /* 0x000fea0003800200 */
.L_x_34984:
[----:B------:R-:W-:Y:S01]  /*1bd0*/  IMAD.SHL.U32 R0, R0, 0x200000, RZ ;  /* 0x0020000000007824 */ /* 0x000fe200078e00ff */
[----:B------:R-:W-:-:S04]  /*1be0*/  LEA R3, R3, 0x37800000, 0x17 ;  /* 0x3780000003037811 */ /* 0x000fc800078eb8ff */
[----:B------:R-:W-:-:S07]  /*1bf0*/  LOP3.LUT R4, R3, R0, R7, 0xfe, !PT ;  /* 0x0000000003047212 */ /* 0x000fce00078efe07 */
.L_x_34983:
[----:B------:R-:W-:Y:S05]  /*1c00*/  BSYNC.RECONVERGENT B0 ;  /* 0x0000000000007941 */ /* 0x000fea0003800200 */
.L_x_34982:
[----:B------:R-:W0:Y:S02]  /*1c10*/  F2I.S64.TRUNC R4, R4 ;  /* 0x0000000400047311 */ /* 0x000e24000020d900 */
[----:B0-----:R-:W-:Y:S01]  /*1c20*/  PRMT R0, R4, 0x7610, R0 ;  /* 0x0000761004007816 */ /* 0x001fe20000000000 */
[----:B------:R-:W-:Y:S06]  /*1c30*/  BRA `(.L_x_34963) ;  /* 0x00000000009c7947 */ /* 0x000fec0003800000 */
.L_x_34975:
        /* <DEDUP_REMOVED lines=14> */
.L_x_34989:
[----:B------:R-:W-:Y:S05]  /*1d20*/  BSYNC.RECONVERGENT B0 ;  /* 0x0000000000007941 */ /* 0x000fea0003800200 */
.L_x_34988:
[----:B------:R-:W0:Y:S02]  /*1d30*/  F2I.S64.TRUNC R4, R4 ;  /* 0x0000000400047311 */ /* 0x000e24000020d900 */
[----:B0-----:R-:W-:Y:S01]  /*1d40*/  PRMT R0, R4, 0x7610, R0 ;  /* 0x0000761004007816 */ /* 0x001fe20000000000 */
[----:B------:R-:W-:Y:S06]  /*1d50*/  BRA `(.L_x_34963) ;  /* 0x0000000000547947 */ /* 0x000fec0003800000 */
.L_x_34962:
        /* <DEDUP_REMOVED lines=16> */
.L_x_34990:
[----:B------:R-:W-:Y:S01]  /*1e60*/  PRMT R0, RZ, 0x7610, R0 ;  /* 0x00007610ff007816 */ /* 0x000fe20000000000 */
[----:B------:R-:W-:Y:S06]  /*1e70*/  BRA `(.L_x_34963) ;  /* 0x00000000000c7947 */ /* 0x000fec0003800000 */
.L_x_34987:
[----:B------:R0:W5:Y:S01]  /*1e80*/  LDG.E.U8 R0, desc[UR36][R6.64] ;  /* 0x0000002406007981 */ /* 0x000162000c1e1100 */
[----:B------:R-:W-:Y:S05]  /*1e90*/  BRA `(.L_x_34963) ;  /* 0x0000000000047947 */ /* 0x000fea0003800000 */
.L_x_34986:
[----:B------:R0:W5:Y:S02]  /*1ea0*/  LDG.E.U8 R0, desc[UR36][R6.64] ;  /* 0x0000002406007981 */ /* 0x000164000c1e1100 */
.L_x_34963:
[----:B-----5:R-:W-:Y:S01]  /*1eb0*/  LOP3.LUT R0, RZ, R0, RZ, 0x33, !PT ;  /* 0x00000000ff007212 */ /* 0x020fe200078e33ff */
[----:B------:R-:W-:-:S03]  /*1ec0*/  VIADD R19, R19, 0x80 ;  /* 0x0000008013137836 */ /* 0x000fc60000000000 */
[----:B------:R-:W-:-:S07]  /*1ed0*/  PRMT R23, R0, 0x7610, R23 ;  /* 0x0000761000177816 */ /* 0x000fce0000000017 */
.L_x_34957:
[----:B------:R-:W-:Y:S05]  /*1ee0*/  BSYNC.RECONVERGENT B6 ;  /* 0x0000000000067941 */ /* 0x000fea0003800200 */
.L_x_34956:
[----:B------:R-:W-:Y:S01]  /*1ef0*/  ISETP.GE.AND P0, PT, R19, R22, PT ;  /* 0x000000161300720c */ /* 0x000fe20003f06270 */
[----:B------:R-:W-:Y:S01]  /*1f00*/  BSSY.RECONVERGENT B6, `(.L_x_34991) ;  /* 0x00000f3000067945 */ /* 0x000fe20003800200 */
[----:B------:R-:W-:-:S11]  /*1f10*/  IMAD.MOV.U32 R16, RZ, RZ, 0xff ;  /* 0x000000ffff107424 */ /* 0x000fd600078e00ff */
[----:B------:R-:W-:Y:S05]  /*1f20*/  @P0 BRA `(.L_x_34992) ;  /* 0x0000000c00c00947 */ /* 0x000fea0003800000 */
[----:B0-----:R-:W0:Y:S01]  /*1f30*/  LDC.64 R6, c[0x0][0x390] ;  /* 0x0000e400ff067b82 */ /* 0x001e220000000a00 */
[----:B------:R-:W5:Y:S01]  /*1f40*/  LDCU UR5, c[0x0][0x3a0] ;  /* 0x00007400ff0577ac */ /* 0x000f620008000800 */
[----:B------:R-:W-:Y:S01]  /*1f50*/  IMAD R0, R2, 0x200, R19 ;  /* 0x0000020002007824 */ /* 0x000fe200078e0213 */
[----:B------:R-:W-:-:S04]  /*1f60*/  UPRMT UR4, UR38, 0x9910, URZ ;  /* 0x0000991026047896 */ /* 0x000fc800080000ff */
[----:B------:R-:W-:Y:S01]  /*1f70*/  UISETP.GT.AND UP0, UPT, UR4, 0x9, UPT ;  /* 0x000000090400788c */ /* 0x000fe2000bf04270 */
[----:B-----5:R-:W-:-:S05]  /*1f80*/  IMAD R3, R0, UR5, RZ ;  /* 0x0000000500037c24 */ /* 0x020fca000f8e02ff */
        /* <DEDUP_REMOVED lines=13> */
.L_x_34996:
[----:B------:R0:W5:Y:S01]  /*2060*/  LDG.E.U8 R0, desc[UR36][R6.64] ;  /* 0x0000002406007981 */ /* 0x000162000c1e1100 */
[----:B------:R-:W-:Y:S05]  /*2070*/  BRA `(.L_x_34998) ;  /* 0x0000000c00607947 */ /* 0x000fea0003800000 */
.L_x_34995:
        /* <DEDUP_REMOVED lines=8> */
.L_x_35000:
[----:B------:R0:W5:Y:S01]  /*2100*/  LDG.E.U8 R0, desc[UR36][R6.64] ;  /* 0x0000002406007981 */ /* 0x000162000c1e1100 */
[----:B------:R-:W-:Y:S05]  /*2110*/  BRA `(.L_x_34998) ;  /* 0x0000000c00387947 */ /* 0x000fea0003800000 */
.L_x_34999:
[----:B------:R0:W5:Y:S01]  /*2120*/  LDG.E.U16 R0, desc[UR36][R6.64] ;  /* 0x0000002406007981 */ /* 0x000162000c1e1500 */
[----:B------:R-:W-:Y:S05]  /*2130*/  BRA `(.L_x_34998) ;  /* 0x0000000c00307947 */ /* 0x000fea0003800000 */
.L_x_34994:
        /* <DEDUP_REMOVED lines=10> */
.L_x_35002:
[----:B-1234-:R-:W2:Y:S02]  /*21e0*/  LDG.E.U16 R4, desc[UR36][R6.64] ;  /* 0x0000002406047981 */ /* 0x01eea4000c1e1500 */
[----:B--2---:R-:W-:-:S06]  /*21f0*/  HADD2.F32 R4, -RZ, R4.H0_H0 ;  /* 0x20000004ff047230 */ /* 0x004fcc0000004100 */
[----:B------:R-:W0:Y:S02]  /*2200*/  F2I.S64.TRUNC R4, R4 ;  /* 0x0000000400047311 */ /* 0x000e24000020d900 */
[----:B0-----:R-:W-:Y:S01]  /*2210*/  PRMT R0, R4, 0x7610, R0 ;  /* 0x0000761004007816 */ /* 0x001fe20000000000 */
[----:B------:R-:W-:Y:S06]  /*2220*/  BRA `(.L_x_34998) ;  /* 0x0000000800f47947 */ /* 0x000fec0003800000 */
.L_x_35001:
        /* <DEDUP_REMOVED lines=10> */
.L_x_35004:
[----:B------:R-:W1:Y:S02]  /*22d0*/  LDG.E.U16 R6, desc[UR36][R6.64] ;  /* 0x0000002406067981 */ /* 0x000e64000c1e1500 */
[----:B-1234-:R-:W-:-:S06]  /*22e0*/  HADD2.F32 R4, -RZ, R6.H0_H0 ;  /* 0x20000006ff047230 */ /* 0x01efcc0000004100 */
[----:B------:R-:W0:Y:S02]  /*22f0*/  F2I.S64.TRUNC R4, R4 ;  /* 0x0000000400047311 */ /* 0x000e24000020d900 */
[----:B0-----:R-:W-:Y:S01]  /*2300*/  PRMT R0, R4, 0x7610, R0 ;  /* 0x0000761004007816 */ /* 0x001fe20000000000 */
[----:B------:R-:W-:Y:S06]  /*2310*/  BRA `(.L_x_34998) ;  /* 0x0000000800b87947 */ /* 0x000fec0003800000 */
.L_x_35003:
[----:B-1234-:R-:W2:Y:S02]  /*2320*/  LDG.E.64 R4, desc[UR36][R6.64] ;  /* 0x0000002406047981 */ /* 0x01eea4000c1e1b00 */
[----:B--2---:R-:W0:Y:S02]  /*2330*/  F2I.S64.F64.TRUNC R4, R4 ;  /* 0x0000000400047311 */ /* 0x004e24000030d900 */
[----:B0-----:R-:W-:Y:S01]  /*2340*/  PRMT R0, R4, 0x7610, R0 ;  /* 0x0000761004007816 */ /* 0x001fe20000000000 */
[----:B------:R-:W-:Y:S06]  /*2350*/  BRA `(.L_x_34998) ;  /* 0x0000000800a87947 */ /* 0x000fec0003800000 */
.L_x_34993:
        /* <DEDUP_REMOVED lines=12> */
.L_x_35007:
[----:B------:R-:W1:Y:S02]  /*2420*/  LDG.E.64 R6, desc[UR36][R6.64] ;  /* 0x0000002406067981 */ /* 0x000e64000c1e1b00 */
[----:B-1234-:R-:W0:Y:S02]  /*2430*/  F2I.S64.F64.TRUNC R4, R6 ;  /* 0x0000000600047311 */ /* 0x01ee24000030d900 */
[----:B0-----:R-:W-:Y:S01]  /*2440*/  PRMT R0, R4, 0x7610, R0 ;  /* 0x0000761004007816 */ /* 0x001fe20000000000 */
[----:B------:R-:W-:Y:S06]  /*2450*/  BRA `(.L_x_34998) ;  /* 0x0000000800687947 */ /* 0x000fec0003800000 */
.L_x_35006:
        /* <DEDUP_REMOVED lines=27> */
.L_x_35009:
        /* <DEDUP_REMOVED lines=15> */
.L_x_35008:
[----:B-1234-:R-:W2:Y:S02]  /*2700*/  LDG.E.U16 R4, desc[UR36][R6.64] ;  /* 0x0000002406047981 */ /* 0x01eea4000c1e1500 */
[----:B--2---:R-:W-:-:S06]  /*2710*/  IMAD.U32 R4, R4, 0x10000, RZ ;  /* 0x0001000004047824 */ /* 0x004fcc00078e00ff */
[----:B------:R-:W0:Y:S02]  /*2720*/  F2I.S64.TRUNC R4, R4 ;  /* 0x0000000400047311 */ /* 0x000e24000020d900 */
[----:B0-----:R-:W-:Y:S01]  /*2730*/  PRMT R0, R4, 0x7610, R0 ;  /* 0x0000761004007816 */ /* 0x001fe20000000000 */
[----:B------:R-:W-:Y:S06]  /*2740*/  BRA `(.L_x_34998) ;  /* 0x0000000400ac7947 */ /* 0x000fec0003800000 */
.L_x_35005:
        /* <DEDUP_REMOVED lines=10> */
.L_x_35012:
        /* <DEDUP_REMOVED lines=21> */
.L_x_35016:
[----:B------:R-:W-:Y:S05]  /*2940*/  BSYNC.RECONVERGENT B1 ;  /* 0x0000000000017941 */ /* 0x000fea0003800200 */
.L_x_35015:
[----:B------:R-:W-:Y:S01]  /*2950*/  IMAD.SHL.U32 R0, R0, 0x100000, RZ ;  /* 0x0010000000007824 */ /* 0x000fe200078e00ff */
[----:B------:R-:W-:-:S04]  /*2960*/  LEA R3, R3, 0x3b800000, 0x17 ;  /* 0x3b80000003037811 */ /* 0x000fc800078eb8ff */
[----:B------:R-:W-:-:S07]  /*2970*/  LOP3.LUT R4, R3, R0, R7, 0xfe, !PT ;  /* 0x0000000003047212 */ /* 0x000fce00078efe07 */
.L_x_35014:
[----:B------:R-:W-:Y:S05]  /*2980*/  BSYNC.RECONVERGENT B0 ;  /* 0x0000000000007941 */ /* 0x000fea0003800200 */
.L_x_35013:
[----:B------:R-:W0:Y:S02]  /*2990*/  F2I.S64.TRUNC R4, R4 ;  /* 0x0000000400047311 */ /* 0x000e24000020d900 */
[----:B0-----:R-:W-:Y:S01]  /*29a0*/  PRMT R0, R4, 0x7610, R0 ;  /* 0x0000761004007816 */ /* 0x001fe20000000000 */
[----:B------:R-:W-:Y:S06]  /*29b0*/  BRA `(.L_x_34998) ;  /* 0x0000000400107947 */ /* 0x000fec0003800000 */
.L_x_35011:
        /* <DEDUP_REMOVED lines=21> */
.L_x_35020:
[----:B------:R-:W-:Y:S05]  /*2b10*/  BSYNC.RECONVERGENT B1 ;  /* 0x0000000000017941 */ /* 0x000fea0003800200 */
.L_x_35019:
[----:B------:R-:W-:Y:S01]  /*2b20*/  IMAD.SHL.U32 R0, R0, 0x200000, RZ ;  /* 0x0020000000007824 */ /* 0x000fe200078e00ff */
[----:B------:R-:W-:-:S04]  /*2b30*/  LEA R3, R3, 0x37800000, 0x17 ;  /* 0x3780000003037811 */ /* 0x000fc800078eb8ff */
[----:B------:R-:W-:-:S07]  /*2b40*/  LOP3.LUT R4, R3, R0, R7, 0xfe, !PT ;  /* 0x0000000003047212 */ /* 0x000fce00078efe07 */
.L_x_35018:
[----:B------:R-:W-:Y:S05]  /*2b50*/  BSYNC.RECONVERGENT B0 ;  /* 0x0000000000007941 */ /* 0x000fea0003800200 */
.L_x_35017:
[----:B------:R-:W0:Y:S02]  /*2b60*/  F2I.S64.TRUNC R4, R4 ;  /* 0x0000000400047311 */ /* 0x000e24000020d900 */
[----:B0-----:R-:W-:Y:S01]  /*2b70*/  PRMT R0, R4, 0x7610, R0 ;  /* 0x0000761004007816 */ /* 0x001fe20000000000 */
[----:B------:R-:W-:Y:S06]  /*2b80*/  BRA `(.L_x_34998) ;  /* 0x00000000009c7947 */ /* 0x000fec0003800000 */
.L_x_35010:
        /* <DEDUP_REMOVED lines=14> */
.L_x_35024:
[----:B------:R-:W-:Y:S05]  /*2c70*/  BSYNC.RECONVERGENT B0 ;  /* 0x0000000000007941 */ /* 0x000fea0003800200 */
.L_x_35023:
[----:B------:R-:W0:Y:S02]  /*2c80*/  F2I.S64.TRUNC R4, R4 ;  /* 0x0000000400047311 */ /* 0x000e24000020d900 */
[----:B0-----:R-:W-:Y:S01]  /*2c90*/  PRMT R0, R4, 0x7610, R0 ;  /* 0x0000761004007816 */ /* 0x001fe20000000000 */
[----:B------:R-:W-:Y:S06]  /*2ca0*/  BRA `(.L_x_34998) ;  /* 0x0000000000547947 */ /* 0x000fec0003800000 */
.L_x_34997:
        /* <DEDUP_REMOVED lines=16> */
.L_x_35025:
[----:B------:R-:W-:Y:S01]  /*2db0*/  PRMT R0, RZ, 0x7610, R0 ;  /* 0x00007610ff007816 */ /* 0x000fe20000000000 */
[----:B------:R-:W-:Y:S06]  /*2dc0*/  BRA `(.L_x_34998) ;  /* 0x00000000000c7947 */ /* 0x000fec0003800000 */
.L_x_35022:
[----:B------:R0:W5:Y:S01]  /*2dd0*/  LDG.E.U8 R0, desc[UR36][R6.64] ;  /* 0x0000002406007981 */ /* 0x000162000c1e1100 */
[----:B------:R-:W-:Y:S05]  /*2de0*/  BRA `(.L_x_34998) ;  /* 0x0000000000047947 */ /* 0x000fea0003800000 */
.L_x_35021:
[----:B------:R0:W5:Y:S02]  /*2df0*/  LDG.E.U8 R0, desc[UR36][R6.64] ;  /* 0x0000002406007981 */ /* 0x000164000c1e1100 */
.L_x_34998:
[----:B-----5:R-:W-:Y:S01]  /*2e00*/  LOP3.LUT R0, RZ, R0, RZ, 0x33, !PT ;  /* 0x00000000ff007212 */ /* 0x020fe200078e33ff */
[----:B------:R-:W-:-:S03]  /*2e10*/  VIADD R19, R19, 0x80 ;  /* 0x0000008013137836 */ /* 0x000fc60000000000 */
[----:B------:R-:W-:-:S07]  /*2e20*/  PRMT R16, R0, 0x7610, R16 ;  /* 0x0000761000107816 */ /* 0x000fce0000000010 */
.L_x_34992:
[----:B------:R-:W-:Y:S05]  /*2e30*/  BSYNC.RECONVERGENT B6 ;  /* 0x0000000000067941 */ /* 0x000fea0003800200 */
.L_x_34991:
        /* <DEDUP_REMOVED lines=23> */
.L_x_35031:
[----:B------:R0:W5:Y:S01]  /*2fb0*/  LDG.E.U8 R0, desc[UR36][R6.64] ;  /* 0x0000002406007981 */ /* 0x000162000c1e1100 */
[----:B------:R-:W-:Y:S05]  /*2fc0*/  BRA `(.L_x_35033) ;  /* 0x0000000c00607947 */ /* 0x000fea0003800000 */
.L_x_35030:
        /* <DEDUP_REMOVED lines=8> */
.L_x_35035:
[----:B------:R0:W5:Y:S01]  /*3050*/  LDG.E.U8 R0, desc[UR36][R6.64] ;  /* 0x0000002406007981 */ /* 0x000162000c1e1100 */
[----:B------:R-:W-:Y:S05]  /*3060*/  BRA `(.L_x_35033) ;  /* 0x0000000c00387947 */ /* 0x000fea0003800000 */
.L_x_35034:
[----:B------:R0:W5:Y:S01]  /*3070*/  LDG.E.U16 R0, desc[UR36][R6.64] ;  /* 0x0000002406007981 */ /* 0x000162000c1e1500 */
[----:B------:R-:W-:Y:S05]  /*3080*/  BRA `(.L_x_35033) ;  /* 0x0000000c00307947 */ /* 0x000fea0003800000 */
.L_x_35029:
        /* <DEDUP_REMOVED lines=10> */
.L_x_35037:
[----:B-1234-:R-:W2:Y:S02]  /*3130*/  LDG.E.U16 R4, desc[UR36][R6.64] ;  /* 0x0000002406047981 */ /* 0x01eea4000c1e1500 */
[----:B--2---:R-:W-:-:S06]  /*3140*/  HADD2.F32 R4, -RZ, R4.H0_H0 ;  /* 0x20000004ff047230 */ /* 0x004fcc0000004100 */
[----:B------:R-:W0:Y:S02]  /*3150*/  F2I.S64.TRUNC R4, R4 ;  /* 0x0000000400047311 */ /* 0x000e24000020d900 */
[----:B0-----:R-:W-:Y:S01]  /*3160*/  PRMT R0, R4, 0x7610, R0 ;  /* 0x0000761004007816 */ /* 0x001fe20000000000 */
[----:B------:R-:W-:Y:S06]  /*3170*/  BRA `(.L_x_35033) ;  /* 0x0000000800f47947 */ /* 0x000fec0003800000 */
.L_x_35036:
        /* <DEDUP_REMOVED lines=10> */
.L_x_35039:
[----:B------:R-:W1:Y:S02]  /*3220*/  LDG.E.U16 R6, desc[UR36][R6.64] ;  /* 0x0000002406067981 */ /* 0x000e64000c1e1500 */
[----:B-1234-:R-:W-:-:S06]  /*3230*/  HADD2.F32 R4, -RZ, R6.H0_H0 ;  /* 0x20000006ff047230 */ /* 0x01efcc0000004100 */
[----:B------:R-:W0:Y:S02]  /*3240*/  F2I.S64.TRUNC R4, R4 ;  /* 0x0000000400047311 */ /* 0x000e24000020d900 */
[----:B0-----:R-:W-:Y:S01]  /*3250*/  PRMT R0, R4, 0x7610, R0 ;  /* 0x0000761004007816 */ /* 0x001fe20000000000 */
[----:B------:R-:W-:Y:S06]  /*3260*/  BRA `(.L_x_35033) ;  /* 0x0000000800b87947 */ /* 0x000fec0003800000 */
.L_x_35038:
[----:B-1234-:R-:W2:Y:S02]  /*3270*/  LDG.E.64 R4, desc[UR36][R6.64] ;  /* 0x0000002406047981 */ /* 0x01eea4000c1e1b00 */
[----:B--2---:R-:W0:Y:S02]  /*3280*/  F2I.S64.F64.TRUNC R4, R4 ;  /* 0x0000000400047311 */ /* 0x004e24000030d900 */
[----:B0-----:R-:W-:Y:S01]  /*3290*/  PRMT R0, R4, 0x7610, R0 ;  /* 0x0000761004007816 */ /* 0x001fe20000000000 */
[----:B------:R-:W-:Y:S06]  /*32a0*/  BRA `(.L_x_35033) ;  /* 0x0000000800a87947 */ /* 0x000fec0003800000 */
.L_x_35028:
        /* <DEDUP_REMOVED lines=12> */
.L_x_35042:
[----:B------:R-:W1:Y:S02]  /*3370*/  LDG.E.64 R6, desc[UR36][R6.64] ;  /* 0x0000002406067981 */ /* 0x000e64000c1e1b00 */
[----:B-1234-:R-:W0:Y:S02]  /*3380*/  F2I.S64.F64.TRUNC R4, R6 ;  /* 0x0000000600047311 */ /* 0x01ee24000030d900 */
[----:B0-----:R-:W-:Y:S01]  /*3390*/  PRMT R0, R4, 0x7610, R0 ;  /* 0x0000761004007816 */ /* 0x001fe20000000000 */
[----:B------:R-:W-:Y:S06]  /*33a0*/  BRA `(.L_x_35033) ;  /* 0x0000000800687947 */ /* 0x000fec0003800000 */
.L_x_35041:
        /* <DEDUP_REMOVED lines=27> */
.L_x_35044:
        /* <DEDUP_REMOVED lines=15> */
.L_x_35043:
[----:B-1234-:R-:W2:Y:S02]  /*3650*/  LDG.E.U16 R4, desc[UR36][R6.64] ;  /* 0x0000002406047981 */ /* 0x01eea4000c1e1500 */
[----:B--2---:R-:W-:-:S06]  /*3660*/  IMAD.U32 R4, R4, 0x10000, RZ ;  /* 0x0001000004047824 */ /* 0x004fcc00078e00ff */
[----:B------:R-:W0:Y:S02]  /*3670*/  F2I.S64.TRUNC R4, R4 ;  /* 0x0000000400047311 */ /* 0x000e24000020d900 */
[----:B0-----:R-:W-:Y:S01]  /*3680*/  PRMT R0, R4, 0x7610, R0 ;  /* 0x0000761004007816 */ /* 0x001fe20000000000 */
[----:B------:R-:W-:Y:S06]  /*3690*/  BRA `(.L_x_35033) ;  /* 0x0000000400ac7947 */ /* 0x000fec0003800000 */
.L_x_35040:
        /* <DEDUP_REMOVED lines=10> */
.L_x_35047:
        /* <DEDUP_REMOVED lines=21> */
.L_x_35051:
[----:B------:R-:W-:Y:S05]  /*3890*/  BSYNC.RECONVERGENT B1 ;  /* 0x0000000000017941 */ /* 0x000fea0003800200 */
.L_x_35050:
[----:B------:R-:W-:Y:S01]  /*38a0*/  IMAD.SHL.U32 R0, R0, 0x100000, RZ ;  /* 0x0010000000007824 */ /* 0x000fe200078e00ff */
[----:B------:R-:W-:-:S04]  /*38b0*/  LEA R3, R3, 0x3b800000, 0x17 ;  /* 0x3b80000003037811 */ /* 0x000fc800078eb8ff */
[----:B------:R-:W-:-:S07]  /*38c0*/  LOP3.LUT R4, R3, R0, R7, 0xfe, !PT ;  /* 0x0000000003047212 */ /* 0x000fce00078efe07 */
.L_x_35049:
[----:B------:R-:W-:Y:S05]  /*38d0*/  BSYNC.RECONVERGENT B0 ;  /* 0x0000000000007941 */ /* 0x000fea0003800200 */
.L_x_35048:
[----:B------:R-:W0:Y:S02]  /*38e0*/  F2I.S64.TRUNC R4, R4 ;  /* 0x0000000400047311 */ /* 0x000e24000020d900 */
[----:B0-----:R-:W-:Y:S01]  /*38f0*/  PRMT R0, R4, 0x7610, R0 ;  /* 0x0000761004007816 */ /* 0x001fe20000000000 */
[----:B------:R-:W-:Y:S06]  /*3900*/  BRA `(.L_x_35033) ;  /* 0x0000000400107947 */ /* 0x000fec0003800000 */
.L_x_35046:
        /* <DEDUP_REMOVED lines=21> */
.L_x_35055:
[----:B------:R-:W-:Y:S05]  /*3a60*/  BSYNC.RECONVERGENT B1 ;  /* 0x0000000000017941 */ /* 0x000fea0003800200 */
.L_x_35054:
[----:B------:R-:W-:Y:S01]  /*3a70*/  IMAD.SHL.U32 R0, R0, 0x200000, RZ ;  /* 0x0020000000007824 */ /* 0x000fe200078e00ff */
[----:B------:R-:W-:-:S04]  /*3a80*/  LEA R3, R3, 0x37800000, 0x17 ;  /* 0x3780000003037811 */ /* 0x000fc800078eb8ff */
[----:B------:R-:W-:-:S07]  /*3a90*/  LOP3.LUT R4, R3, R0, R7, 0xfe, !PT ;  /* 0x0000000003047212 */ /* 0x000fce00078efe07 */
.L_x_35053:
[----:B------:R-:W-:Y:S05]  /*3aa0*/  BSYNC.RECONVERGENT B0 ;  /* 0x0000000000007941 */ /* 0x000fea0003800200 */
.L_x_35052:
[----:B------:R-:W0:Y:S02]  /*3ab0*/  F2I.S64.TRUNC R4, R4 ;  /* 0x0000000400047311 */ /* 0x000e24000020d900 */
[----:B0-----:R-:W-:Y:S01]  /*3ac0*/  PRMT R0, R4, 0x7610, R0 ;  /* 0x0000761004007816 */ /* 0x001fe20000000000 */
[----:B------:R-:W-:Y:S06]  /*3ad0*/  BRA `(.L_x_35033) ;  /* 0x00000000009c7947 */ /* 0x000fec0003800000 */
.L_x_35045:
        /* <DEDUP_REMOVED lines=14> */
.L_x_35059:
[----:B------:R-:W-:Y:S05]  /*3bc0*/  BSYNC.RECONVERGENT B0 ;  /* 0x0000000000007941 */ /* 0x000fea0003800200 */
.L_x_35058:
[----:B------:R-:W0:Y:S02]  /*3bd0*/  F2I.S64.TRUNC R4, R4 ;  /* 0x0000000400047311 */ /* 0x000e24000020d900 */
[----:B0-----:R-:W-:Y:S01]  /*3be0*/  PRMT R0, R4, 0x7610, R0 ;  /* 0x0000761004007816 */ /* 0x001fe20000000000 */
[----:B------:R-:W-:Y:S06]  /*3bf0*/  BRA `(.L_x_35033) ;  /* 0x0000000000547947 */ /* 0x000fec0003800000 */
.L_x_35032:
        /* <DEDUP_REMOVED lines=16> */
.L_x_35060:
[----:B------:R-:W-:Y:S01]  /*3d00*/  PRMT R0, RZ, 0x7610, R0 ;  /* 0x00007610ff007816 */ /* 0x000fe20000000000 */
[----:B------:R-:W-:Y:S06]  /*3d10*/  BRA `(.L_x_35033) ;  /* 0x00000000000c7947 */ /* 0x000fec0003800000 */
.L_x_35057:
[----:B------:R0:W5:Y:S01]  /*3d20*/  LDG.E.U8 R0, desc[UR36][R6.64] ;  /* 0x0000002406007981 */ /* 0x000162000c1e1100 */
[----:B------:R-:W-:Y:S05]  /*3d30*/  BRA `(.L_x_35033) ;  /* 0x0000000000047947 */ /* 0x000fea0003800000 */
.L_x_35056:
[----:B------:R0:W5:Y:S02]  /*3d40*/  LDG.E.U8 R0, desc[UR36][R6.64] ;  /* 0x0000002406007981 */ /* 0x000164000c1e1100 */
.L_x_35033:
[----:B-----5:R-:W-:-:S04]  /*3d50*/  LOP3.LUT R0, RZ, R0, RZ, 0x33, !PT ;  /* 0x00000000ff007212 */ /* 0x020fc800078e33ff */
[----:B------:R-:W-:-:S07]  /*3d60*/  PRMT R17, R0, 0x7610, R17 ;  /* 0x0000761000117816 */ /* 0x000fce0000000011 */
.L_x_35027:
[----:B------:R-:W-:Y:S05]  /*3d70*/  BSYNC.RECONVERGENT B6 ;  /* 0x0000000000067941 */ /* 0x000fea0003800200 */
.L_x_35026:
[----:B------:R-:W5:Y:S01]  /*3d80*/  S2R R19, SR_TID.X ;  /* 0x0000000000137919 */ /* 0x000f620000002100 */
[----:B------:R-:W0:Y:S01]  /*3d90*/  LDC.U8 R18, c[0x0][0x3a4] ;  /* 0x0000e900ff127b82 */ /* 0x000e220000000000 */
[----:B------:R-:W-:Y:S01]  /*3da0*/  BSSY.RECONVERGENT B6, `(.L_x_35061) ;  /* 0x00000ee000067945 */ /* 0x000fe20003800200 */
[----:B-----5:R-:W-:-:S13]  /*3db0*/  ISETP.GE.AND P0, PT, R19, R22, PT ;  /* 0x000000161300720c */ /* 0x020fda0003f06270 */
        /* <DEDUP_REMOVED lines=22> */
.L_x_35066:
[----:B------:R0:W-:Y:S01]  /*3f20*/  STG.E.U8 desc[UR36][R8.64], R24 ;  /* 0x0000001808007986 */ /* 0x0001e2000c101124 */
[----:B------:R-:W-:Y:S05]  /*3f30*/  BRA `(.L_x_35062) ;  /* 0x0000000c00507947 */ /* 0x000fea0003800000 */
.L_x_35065:
        /* <DEDUP_REMOVED lines=10> */
.L_x_35069:
[----:B------:R-:W-:-:S05]  /*3fe0*/  LOP3.LUT R3, R24, 0xff, RZ, 0xc0, !PT ;  /* 0x000000ff18037812 */ /* 0x000fca00078ec0ff */
[----:B------:R0:W-:Y:S01]  /*3ff0*/  STG.E desc[UR36][R8.64], R3 ;  /* 0x0000000308007986 */ /* 0x0001e2000c101924 */
[----:B------:R-:W-:Y:S05]  /*4000*/  BRA `(.L_x_35062) ;  /* 0x0000000c001c7947 */ /* 0x000fea0003800000 */
.L_x_35068:
[----:B------:R-:W-:-:S05]  /*4010*/  LOP3.LUT R25, R25, 0xff, RZ, 0xc, !PT ;  /* 0x000000ff19197812 */ /* 0x000fca00078e0cff */
[----:B------:R0:W-:Y:S01]  /*4020*/  STG.E.U16 desc[UR36][R8.64], R25 ;  /* 0x0000001908007986 */ /* 0x0001e2000c101524 */
[----:B------:R-:W-:Y:S05]  /*4030*/  BRA `(.L_x_35062) ;  /* 0x0000000c00107947 */ /* 0x000fea0003800000 */
.L_x_35064:
[----:B------:R-:W-:-:S13]  /*4040*/  ISETP.GT.AND P0, PT, R0, 0x6, PT ;  /* 0x000000060000780c */ /* 0x000fda0003f04270 */
[----:B------:R-:W-:Y:S05]  /*4050*/  @P0 BRA `(.L_x_35070) ;  /* 0x0000000000340947 */ /* 0x000fea0003800000 */
[----:B------:R-:W-:-:S13]  /*4060*/  ISETP.NE.AND P0, PT, R0, 0x5, PT ;  /* 0x000000050000780c */ /* 0x000fda0003f05270 */
[----:B------:R-:W-:Y:S05]  /*4070*/  @!P0 BRA `(.L_x_35071) ;  /* 0x0000000000188947 */ /* 0x000fea0003800000 */
[----:B------:R-:W-:-:S13]  /*4080*/  ISETP.NE.AND P0, PT, R0, 0x6, PT ;  /* 0x000000060000780c */ /* 0x000fda0003f05270 */
[----:B------:R-:W-:Y:S05]  /*4090*/  @P0 BRA `(.L_x_35067) ;  /* 0x00000008005c0947 */ /* 0x000fea0003800000 */
[----:B------:R-:W-:-:S06]  /*40a0*/  LOP3.LUT R3, R25, 0xff, RZ, 0xc, !PT ;  /* 0x000000ff19037812 */ /* 0x000fcc00078e0cff */
[----:B------:R-:W0:Y:S02]  /*40b0*/  I2F.U16 R3, R3 ;  /* 0x0000000300037306 */ /* 0x000e240000101000 */
[----:B0-----:R0:W-:Y:S01]  /*40c0*/  STG.E desc[UR36][R8.64], R3 ;  /* 0x0000000308007986 */ /* 0x0011e2000c101924 */
[----:B------:R-:W-:Y:S05]  /*40d0*/  BRA `(.L_x_35062) ;  /* 0x0000000800e87947 */ /* 0x000fea0003800000 */
.L_x_35071:
[----:B------:R-:W-:-:S04]  /*40e0*/  LOP3.LUT R25, R25, 0xff, RZ, 0xc, !PT ;  /* 0x000000ff19197812 */ /* 0x000fc800078e0cff */
[----:B------:R-:W0:Y:S02]  /*40f0*/  I2F.U16 R0, R25 ;  /* 0x0000001900007306 */ /* 0x000e240000101000 */
[----:B0-----:R-:W-:-:S05]  /*4100*/  F2FP.F16.F32.PACK_AB R0, RZ, R0 ;  /* 0x00000000ff00723e */ /* 0x001fca00000000ff */
[----:B------:R0:W-:Y:S01]  /*4110*/  STG.E.U16 desc[UR36][R8.64], R0 ;  /* 0x0000000008007986 */ /* 0x0001e2000c101524 */
[----:B------:R-:W-:Y:S05]  /*4120*/  BRA `(.L_x_35062) ;  /* 0x0000000800d47947 */ /* 0x000fea0003800000 */
.L_x_35070:
[----:B------:R-:W-:-:S13]  /*4130*/  ISETP.NE.AND P0, PT, R0, 0x7, PT ;  /* 0x000000070000780c */ /* 0x000fda0003f05270 */
[----:B------:R-:W-:Y:S05]  /*4140*/  @!P0 BRA `(.L_x_35072) ;  /* 0x00000000003c8947 */ /* 0x000fea0003800000 */
[----:B------:R-:W-:-:S13]  /*4150*/  ISETP.NE.AND P0, PT, R0, 0x8, PT ;  /* 0x000000080000780c */ /* 0x000fda0003f05270 */
[----:B------:R-:W-:Y:S05]  /*4160*/  @!P0 BRA `(.L_x_35073) ;  /* 0x00000000001c8947 */ /* 0x000fea0003800000 */
[----:B------:R-:W-:-:S13]  /*4170*/  ISETP.NE.AND P0, PT, R0, 0x9, PT ;  /* 0x000000090000780c */ /* 0x000fda0003f05270 */
[----:B------:R-:W-:Y:S05]  /*4180*/  @P0 BRA `(.L_x_35067) ;  /* 0x0000000800200947 */ /* 0x000fea0003800000 */
[----:B------:R-:W-:Y:S01]  /*4190*/  LOP3.LUT R25, R25, 0xff, RZ, 0xc, !PT ;  /* 0x000000ff19197812 */ /* 0x000fe200078e0cff */
[----:B------:R-:W-:-:S03]  /*41a0*/  IMAD.MOV.U32 R5, RZ, RZ, RZ ;  /* 0x000000ffff057224 */ /* 0x000fc600078e00ff */
[----:B------:R-:W0:Y:S02]  /*41b0*/  I2F.U16 R4, R25 ;  /* 0x0000001900047306 */ /* 0x000e240000101000 */
[----:B0-----:R0:W-:Y:S01]  /*41c0*/  STG.E.64 desc[UR36][R8.64], R4 ;  /* 0x0000000408007986 */ /* 0x0011e2000c101b24 */
[----:B------:R-:W-:Y:S05]  /*41d0*/  BRA `(.L_x_35062) ;  /* 0x0000000800a87947 */ /* 0x000fea0003800000 */
.L_x_35073:
[----:B------:R-:W-:-:S06]  /*41e0*/  LOP3.LUT R25, R25, 0xff, RZ, 0xc, !PT ;  /* 0x000000ff19197812 */ /* 0x000fcc00078e0cff */
[----:B------:R-:W0:Y:S02]  /*41f0*/  I2F.U16 R25, R25 ;  /* 0x0000001900197306 */ /* 0x000e240000101000 */
[----:B0-----:R-:W-:-:S04]  /*4200*/  F2FP.F16.F32.PACK_AB R3, RZ, R25 ;  /* 0x00000019ff03723e */ /* 0x001fc800000000ff */
[----:B------:R-:W-:-:S05]  /*4210*/  PRMT R3, R3, 0x5410, RZ ;  /* 0x0000541003037816 */ /* 0x000fca00000000ff */
[----:B------:R0:W-:Y:S01]  /*4220*/  STG.E desc[UR36][R8.64], R3 ;  /* 0x0000000308007986 */ /* 0x0001e2000c101924 */
[----:B------:R-:W-:Y:S05]  /*4230*/  BRA `(.L_x_35062) ;  /* 0x0000000800907947 */ /* 0x000fea0003800000 */
.L_x_35072:
[----:B------:R-:W-:-:S06]  /*4240*/  LOP3.LUT R4, R25, 0xff, RZ, 0xc, !PT ;  /* 0x000000ff19047812 */ /* 0x000fcc00078e0cff */
[----:B------:R-:W0:Y:S02]  /*4250*/  I2F.F64.U16 R4, R4 ;  /* 0x0000000400047312 */ /* 0x000e240000101800 */
[----:B0-----:R0:W-:Y:S01]  /*4260*/  STG.E.64 desc[UR36][R8.64], R4 ;  /* 0x0000000408007986 */ /* 0x0011e2000c101b24 */
[----:B------:R-:W-:Y:S05]  /*4270*/  BRA `(.L_x_35062) ;  /* 0x0000000800807947 */ /* 0x000fea0003800000 */
.L_x_35063:
        /* <DEDUP_REMOVED lines=12> */
.L_x_35076:
[----:B------:R-:W-:Y:S02]  /*4340*/  LOP3.LUT R4, R25, 0xff, RZ, 0xc, !PT ;  /* 0x000000ff19047812 */ /* 0x000fe400078e0cff */
[----:B------:R-:W-:-:S04]  /*4350*/  CS2R R6, SRZ ;  /* 0x0000000000067805 */ /* 0x000fc8000001ff00 */
[----:B------:R-:W0:Y:S02]  /*4360*/  I2F.F64.U16 R4, R4 ;  /* 0x0000000400047312 */ /* 0x000e240000101800 */
[----:B0-----:R0:W-:Y:S01]  /*4370*/  STG.E.128 desc[UR36][R8.64], R4 ;  /* 0x0000000408007986 */ /* 0x0011e2000c101d24 */
[----:B------:R-:W-:Y:S05]  /*4380*/  BRA `(.L_x_35062) ;  /* 0x00000008003c7947 */ /* 0x000fea0003800000 */
.L_x_35075:
        /* <DEDUP_REMOVED lines=8> */
[----:B------:R-:W-:-:S04]  /*4410*/  IMAD.MOV.U32 R3, RZ, RZ, 0x7f ;  /* 0x0000007fff037424 */ /* 0x000fc800078e00ff */
        /* <DEDUP_REMOVED lines=9> */
.L_x_35080:
[----:B------:R-:W-:Y:S05]  /*44b0*/  BSYNC.RECONVERGENT B0 ;  /* 0x0000000000007941 */ /* 0x000fea0003800200 */
.L_x_35079:
[----:B------:R0:W-:Y:S01]  /*44c0*/  STG.E.U8 desc[UR36][R8.64], R3 ;  /* 0x0000000308007986 */ /* 0x0001e2000c101124 */
[----:B------:R-:W-:Y:S05]  /*44d0*/  BRA `(.L_x_35062) ;  /* 0x0000000400e87947 */ /* 0x000fea0003800000 */
.L_x_35078:
[----:B------:R-:W-:-:S06]  /*44e0*/  LOP3.LUT R25, R25, 0xff, RZ, 0xc, !PT ;  /* 0x000000ff19197812 */ /* 0x000fcc00078e0cff */
        /* <DEDUP_REMOVED lines=16> */
.L_x_35077:
[----:B------:R-:W-:-:S04]  /*45f0*/  LOP3.LUT R25, R25, 0xff, RZ, 0xc, !PT ;  /* 0x000000ff19197812 */ /* 0x000fc800078e0cff */
[----:B------:R-:W0:Y:S02]  /*4600*/  I2F.U16 R0, R25 ;  /* 0x0000001900007306 */ /* 0x000e240000101000 */
[----:B0-----:R-:W-:-:S05]  /*4610*/  F2FP.BF16.F32.PACK_AB R0, RZ, R0 ;  /* 0x00000000ff00723e */ /* 0x001fca00000010ff */
[----:B------:R0:W-:Y:S01]  /*4620*/  STG.E.U16 desc[UR36][R8.64], R0 ;  /* 0x0000000008007986 */ /* 0x0001e2000c101524 */
[----:B------:R-:W-:Y:S05]  /*4630*/  BRA `(.L_x_35062) ;  /* 0x0000000400907947 */ /* 0x000fea0003800000 */
.L_x_35074:
        /* <DEDUP_REMOVED lines=8> */
[----:B------:R-:W-:-:S05]  /*46c0*/  LOP3.LUT R25, R25, 0xff, RZ, 0xc, !PT ;  /* 0x000000ff19197812 */ /* 0x000fca00078e0cff */
[----:B------:R0:W-:Y:S01]  /*46d0*/  STG.E.U16 desc[UR36][R8.64], R25 ;  /* 0x0000001908007986 */ /* 0x0001e2000c101524 */
[----:B------:R-:W-:Y:S05]  /*46e0*/  BRA `(.L_x_35062) ;  /* 0x0000000400647947 */ /* 0x000fea0003800000 */
.L_x_35083:
[----:B------:R-:W-:Y:S01]  /*46f0*/  LOP3.LUT R25, R25, 0xff, RZ, 0xc, !PT ;  /* 0x000000ff19197812 */ /* 0x000fe200078e0cff */
[----:B------:R-:W-:Y:S01]  /*4700*/  BSSY.RECONVERGENT B0, `(.L_x_35084) ;  /* 0x0000012000007945 */ /* 0x000fe20003800200 */
[----:B------:R-:W-:-:S04]  /*4710*/  IMAD.MOV.U32 R4, RZ, RZ, 0x80 ;  /* 0x00000080ff047424 */ /* 0x000fc800078e00ff */
[----:B------:R-:W0:Y:S02]  /*4720*/  I2F.U16 R25, R25 ;  /* 0x0000001900197306 */ /* 0x000e240000101000 */
        /* <DEDUP_REMOVED lines=9> */
.L_x_35086:
[----:B------:R-:W-:-:S04]  /*47c0*/  SHF.R.U32.HI R0, RZ, 0x14, R25 ;  /* 0x00000014ff007819 */ /* 0x000fc80000011619 */
[----:B------:R-:W-:-:S04]  /*47d0*/  LOP3.LUT R0, R0, 0x1, RZ, 0xc0, !PT ;  /* 0x0000000100007812 */ /* 0x000fc800078ec0ff */
[----:B------:R-:W-:-:S04]  /*47e0*/  IADD3 R0, PT, PT, R25, 0x487ffff, R0 ;  /* 0x0487ffff19007810 */ /* 0x000fc80007ffe000 */
[----:B------:R-:W-:-:S04]  /*47f0*/  SHF.R.U32.HI R0, RZ, 0x14, R0 ;  /* 0x00000014ff007819 */ /* 0x000fc80000011600 */
[----:B------:R-:W-:-:S07]  /*4800*/  LOP3.LUT R0, R0, 0xff, RZ, 0xc0, !PT ;  /* 0x000000ff00007812 */ /* 0x000fce00078ec0ff */
.L_x_35087:
[----:B------:R-:W-:-:S07]  /*4810*/  PRMT R4, R0, 0x7610, R4 ;  /* 0x0000761000047816 */ /* 0x000fce0000000004 */
.L_x_35085:
[----:B------:R-:W-:Y:S05]  /*4820*/  BSYNC.RECONVERGENT B0 ;  /* 0x0000000000007941 */ /* 0x000fea0003800200 */
.L_x_35084:
[----:B------:R0:W-:Y:S01]  /*4830*/  STG.E.U8 desc[UR36][R8.64], R4 ;  /* 0x0000000408007986 */ /* 0x0001e2000c101124 */
[----:B------:R-:W-:Y:S05]  /*4840*/  BRA `(.L_x_35062) ;  /* 0x00000004000c7947 */ /* 0x000fea0003800000 */
.L_x_35082:
        /* <DEDUP_REMOVED lines=13> */
.L_x_35090:
[----:B------:R-:W-:-:S04]  /*4920*/  SHF.R.U32.HI R0, RZ, 0x15, R25 ;  /* 0x00000015ff007819 */ /* 0x000fc80000011619 */
[----:B------:R-:W-:-:S04]  /*4930*/  LOP3.LUT R0, R0, 0x1, RZ, 0xc0, !PT ;  /* 0x0000000100007812 */ /* 0x000fc800078ec0ff */
[----:B------:R-:W-:-:S04]  /*4940*/  IADD3 R0, PT, PT, R25, 0x88fffff, R0 ;  /* 0x088fffff19007810 */ /* 0x000fc80007ffe000 */
[----:B------:R-:W-:-:S04]  /*4950*/  SHF.R.U32.HI R0, RZ, 0x15, R0 ;  /* 0x00000015ff007819 */ /* 0x000fc80000011600 */
[----:B------:R-:W-:-:S07]  /*4960*/  LOP3.LUT R0, R0, 0xff, RZ, 0xc0, !PT ;  /* 0x000000ff00007812 */ /* 0x000fce00078ec0ff */
.L_x_35091:
[----:B------:R-:W-:-:S07]  /*4970*/  PRMT R4, R0, 0x7610, R4 ;  /* 0x0000761000047816 */ /* 0x000fce0000000004 */
.L_x_35089:
[----:B------:R-:W-:Y:S05]  /*4980*/  BSYNC.RECONVERGENT B0 ;  /* 0x0000000000007941 */ /* 0x000fea0003800200 */
.L_x_35088:
[----:B------:R0:W-:Y:S01]  /*4990*/  STG.E.U8 desc[UR36][R8.64], R4 ;  /* 0x0000000408007986 */ /* 0x0001e2000c101124 */
[----:B------:R-:W-:Y:S05]  /*49a0*/  BRA `(.L_x_35062) ;  /* 0x0000000000b47947 */ /* 0x000fea0003800000 */
.L_x_35081:
[----:B------:R-:W-:-:S13]  /*49b0*/  ISETP.NE.AND P0, PT, R0, 0x1c, PT ;  /* 0x0000001c0000780c */ /* 0x000fda0003f05270 */
[----:B------:R-:W-:Y:S05]  /*49c0*/  @!P0 BRA `(.L_x_35092) ;  /* 0x0000000000a48947 */ /* 0x000fea0003800000 */
[----:B------:R-:W-:-:S13]  /*49d0*/  ISETP.NE.AND P0, PT, R0, 0x1d, PT ;  /* 0x0000001d0000780c */ /* 0x000fda0003f05270 */
[----:B------:R-:W-:Y:S05]  /*49e0*/  @!P0 BRA `(.L_x_35093) ;  /* 0x00000000008c8947 */ /* 0x000fea0003800000 */
[----:B------:R-:W-:-:S13]  /*49f0*/  ISETP.NE.AND P0, PT, R0, 0x2c, PT ;  /* 0x0000002c0000780c */ /* 0x000fda0003f05270 */
[----:B------:R-:W-:Y:S05]  /*4a00*/  @!P0 BRA `(.L_x_35094) ;  /* 0x0000000000448947 */ /* 0x000fea0003800000 */
.L_x_35067:
        /* <DEDUP_REMOVED lines=16> */
.L_x_35095:
[----:B------:R-:W-:Y:S05]  /*4b10*/  BRA `(.L_x_35062) ;  /* 0x0000000000587947 */ /* 0x000fea0003800000 */
.L_x_35094:
[----:B------:R-:W-:Y:S01]  /*4b20*/  LOP3.LUT R25, R25, 0xff, RZ, 0xc, !PT ;  /* 0x000000ff19197812 */ /* 0x000fe200078e0cff */
[----:B------:R-:W-:-:S05]  /*4b30*/  IMAD.MOV.U32 R3, RZ, RZ, 0xff ;  /* 0x000000ffff037424 */ /* 0x000fca00078e00ff */
[----:B------:R-:W0:Y:S02]  /*4b40*/  I2F.U16 R25, R25 ;  /* 0x0000001900197306 */ /* 0x000e240000101000 */
        /* <DEDUP_REMOVED lines=13> */
.L_x_35093:
[----:B------:R-:W-:Y:S01]  /*4c20*/  LOP3.LUT R24, R24, 0xff, RZ, 0xc0, !PT ;  /* 0x000000ff18187812 */ /* 0x000fe200078ec0ff */
[----:B------:R-:W-:-:S05]  /*4c30*/  IMAD.MOV.U32 R25, RZ, RZ, RZ ;  /* 0x000000ffff197224 */ /* 0x000fca00078e00ff */
[----:B------:R0:W-:Y:S01]  /*4c40*/  STG.E.64 desc[UR36][R8.64], R24 ;  /* 0x0000001808007986 */ /* 0x0001e2000c101b24 */
[----:B------:R-:W-:Y:S05]  /*4c50*/  BRA `(.L_x_35062) ;  /* 0x0000000000087947 */ /* 0x000fea0003800000 */
.L_x_35092:
[----:B------:R-:W-:-:S05]  /*4c60*/  LOP3.LUT R3, R24, 0xff, RZ, 0xc0, !PT ;  /* 0x000000ff18037812 */ /* 0x000fca00078ec0ff */
[----:B------:R0:W-:Y:S02]  /*4c70*/  STG.E desc[UR36][R8.64], R3 ;  /* 0x0000000308007986 */ /* 0x0001e4000c101924 */
.L_x_35062:
[----:B------:R-:W-:Y:S05]  /*4c80*/  BSYNC.RECONVERGENT B6 ;  /* 0x0000000000067941 */ /* 0x000fea0003800200 */
.L_x_35061:
[----:B------:R-:W-:Y:S01]  /*4c90*/  ISETP.GE.AND P0, PT, R19, R22, PT ;  /* 0x000000161300720c */ /* 0x000fe20003f06270 */
[----:B------:R-:W-:-:S12]  /*4ca0*/  BSSY.RECONVERGENT B7, `(.L_x_35096) ;  /* 0x00001dc000077945 */ /* 0x000fd80003800200 */
[----:B------:R-:W-:Y:S05]  /*4cb0*/  @P0 BRA `(.L_x_35097) ;  /* 0x0000001c00680947 */ /* 0x000fea0003800000 */
[----:B------:R-:W5:Y:S01]  /*4cc0*/  LDCU UR4, c[0x0][0x3a8] ;  /* 0x00007500ff0477ac */ /* 0x000f620008000800 */
[----:B0-----:R-:W0:Y:S01]  /*4cd0*/  LDC.64 R8, c[0x0][0x388] ;  /* 0x0000e200ff087b82 */ /* 0x001e220000000a00 */
[----:B------:R-:W-:Y:S01]  /*4ce0*/  IMAD R0, R2, 0x200, R19 ;  /* 0x0000020002007824 */ /* 0x000fe200078e0213 */
[----:B-1234-:R-:W-:Y:S01]  /*4cf0*/  PRMT R4, R18, 0x9910, RZ ;  /* 0x0000991012047816 */ /* 0x01efe200000000ff */
        /* <DEDUP_REMOVED lines=17> */
.L_x_35102:
[----:B------:R0:W-:Y:S01]  /*4e10*/  STG.E.U8 desc[UR36][R8.64], R23 ;  /* 0x0000001708007986 */ /* 0x0001e2000c101124 */
[----:B------:R-:W-:Y:S05]  /*4e20*/  BRA `(.L_x_35104) ;  /* 0x0000000c004c7947 */ /* 0x000fea0003800000 */
.L_x_35101:
        /* <DEDUP_REMOVED lines=10> */
.L_x_35106:
[----:B------:R-:W-:-:S05]  /*4ed0*/  LOP3.LUT R23, R23, 0xff, RZ, 0xc0, !PT ;  /* 0x000000ff17177812 */ /* 0x000fca00078ec0ff */
[----:B------:R3:W-:Y:S01]  /*4ee0*/  STG.E desc[UR36][R8.64], R23 ;  /* 0x0000001708007986 */ /* 0x0007e2000c101924 */
[----:B------:R-:W-:Y:S05]  /*4ef0*/  BRA `(.L_x_35104) ;  /* 0x0000000c00187947 */ /* 0x000fea0003800000 */
.L_x_35105:
[----:B------:R-:W-:-:S05]  /*4f00*/  LOP3.LUT R23, R23, 0xff, RZ, 0xc0, !PT ;  /* 0x000000ff17177812 */ /* 0x000fca00078ec0ff */
[----:B------:R2:W-:Y:S01]  /*4f10*/  STG.E.U16 desc[UR36][R8.64], R23 ;  /* 0x0000001708007986 */ /* 0x0005e2000c101524 */
[----:B------:R-:W-:Y:S05]  /*4f20*/  BRA `(.L_x_35104) ;  /* 0x0000000c000c7947 */ /* 0x000fea0003800000 */
.L_x_35100:
        /* <DEDUP_REMOVED lines=10> */
.L_x_35108:
[----:B------:R-:W-:-:S04]  /*4fd0*/  LOP3.LUT R23, R23, 0xff, RZ, 0xc0, !PT ;  /* 0x000000ff17177812 */ /* 0x000fc800078ec0ff */
[----:B------:R-:W0:Y:S02]  /*4fe0*/  I2F.U16 R0, R23 ;  /* 0x0000001700007306 */ /* 0x000e240000101000 */
[----:B0-----:R-:W-:-:S05]  /*4ff0*/  F2FP.F16.F32.PACK_AB R0, RZ, R0 ;  /* 0x00000000ff00723e */ /* 0x001fca00000000ff */
[----:B------:R0:W-:Y:S01]  /*5000*/  STG.E.U16 desc[UR36][R8.64], R0 ;  /* 0x0000000008007986 */ /* 0x0001e2000c101524 */
[----:B------:R-:W-:Y:S05]  /*5010*/  BRA `(.L_x_35104) ;  /* 0x0000000800d07947 */ /* 0x000fea0003800000 */
.L_x_35107:
        /* <DEDUP_REMOVED lines=11> */
.L_x_35110:
[----:B------:R-:W-:-:S06]  /*50d0*/  LOP3.LUT R23, R23, 0xff, RZ, 0xc0, !PT ;  /* 0x000000ff17177812 */ /* 0x000fcc00078ec0ff */
[----:B------:R-:W0:Y:S02]  /*50e0*/  I2F.U16 R23, R23 ;  /* 0x0000001700177306 */ /* 0x000e240000101000 */
[----:B0-----:R-:W-:-:S04]  /*50f0*/  F2FP.F16.F32.PACK_AB R3, RZ, R23 ;  /* 0x00000017ff03723e */ /* 0x001fc800000000ff */
[----:B------:R-:W-:-:S05]  /*5100*/  PRMT R3, R3, 0x5410, RZ ;  /* 0x0000541003037816 */ /* 0x000fca00000000ff */
[----:B------:R0:W-:Y:S01]  /*5110*/  STG.E desc[UR36][R8.64], R3 ;  /* 0x0000000308007986 */ /* 0x0001e2000c101924 */
[----:B------:R-:W-:Y:S05]  /*5120*/  BRA `(.L_x_35104) ;  /* 0x00000008008c7947 */ /* 0x000fea0003800000 */
.L_x_35109:
[----:B------:R-:W-:-:S06]  /*5130*/  LOP3.LUT R4, R23, 0xff, RZ, 0xc0, !PT ;  /* 0x000000ff17047812 */ /* 0x000fcc00078ec0ff */
[----:B------:R-:W0:Y:S02]  /*5140*/  I2F.F64.U16 R4, R4 ;  /* 0x0000000400047312 */ /* 0x000e240000101800 */
[----:B0-----:R0:W-:Y:S01]  /*5150*/  STG.E.64 desc[UR36][R8.64], R4 ;  /* 0x0000000408007986 */ /* 0x0011e2000c101b24 */
[----:B------:R-:W-:Y:S05]  /*5160*/  BRA `(.L_x_35104) ;  /* 0x00000008007c7947 */ /* 0x000fea0003800000 */
.L_x_35099:
        /* <DEDUP_REMOVED lines=13> */
.L_x_35114:
[----:B------:R-:W-:Y:S01]  /*5240*/  LOP3.LUT R23, R23, 0xff, RZ, 0xc0, !PT ;  /* 0x000000ff17177812 */ /* 0x000fe200078ec0ff */
[----:B------:R-:W-:Y:S01]  /*5250*/  BSSY.RECONVERGENT B0, `(.L_x_35115) ;  /* 0x0000011000007945 */ /* 0x000fe20003800200 */
[----:B------:R-:W-:-:S04]  /*5260*/  IMAD.MOV.U32 R4, RZ, RZ, 0x80 ;  /* 0x00000080ff047424 */ /* 0x000fc800078e00ff */
        /* <DEDUP_REMOVED lines=14> */
.L_x_35117:
[----:B------:R-:W-:-:S07]  /*5350*/  PRMT R4, R0, 0x7610, R4 ;  /* 0x0000761000047816 */ /* 0x000fce0000000004 */
.L_x_35116:
[----:B------:R-:W-:Y:S05]  /*5360*/  BSYNC.RECONVERGENT B0 ;  /* 0x0000000000007941 */ /* 0x000fea0003800200 */
.L_x_35115:
[----:B------:R0:W-:Y:S01]  /*5370*/  STG.E.U8 desc[UR36][R8.64], R4 ;  /* 0x0000000408007986 */ /* 0x0001e2000c101124 */
[----:B------:R-:W-:Y:S05]  /*5380*/  BRA `(.L_x_35104) ;  /* 0x0000000400f47947 */ /* 0x000fea0003800000 */
.L_x_35113:
        /* <DEDUP_REMOVED lines=17> */
.L_x_35120:
[----:B------:R-:W-:-:S07]  /*54a0*/  PRMT R4, R0, 0x7610, R4 ;  /* 0x0000761000047816 */ /* 0x000fce0000000004 */
.L_x_35119:
[----:B------:R-:W-:Y:S05]  /*54b0*/  BSYNC.RECONVERGENT B0 ;  /* 0x0000000000007941 */ /* 0x000fea0003800200 */
.L_x_35118:
[----:B------:R0:W-:Y:S01]  /*54c0*/  STG.E.U8 desc[UR36][R8.64], R4 ;  /* 0x0000000408007986 */ /* 0x0001e2000c101124 */
[----:B------:R-:W-:Y:S05]  /*54d0*/  BRA `(.L_x_35104) ;  /* 0x0000000400a07947 */ /* 0x000fea0003800000 */
.L_x_35112:
[----:B------:R-:W-:-:S13]  /*54e0*/  ISETP.NE.AND P0, PT, R0, 0x1c, PT ;  /* 0x0000001c0000780c */ /* 0x000fda0003f05270 */
[----:B------:R-:W-:Y:S05]  /*54f0*/  @!P0 BRA `(.L_x_35121) ;  /* 0x0000000000608947 */ /* 0x000fea0003800000 */
[----:B------:R-:W-:-:S13]  /*5500*/  ISETP.NE.AND P0, PT, R0, 0x1d, PT ;  /* 0x0000001d0000780c */ /* 0x000fda0003f05270 */
[----:B------:R-:W-:Y:S05]  /*5510*/  @!P0 BRA `(.L_x_35122) ;  /* 0x0000000000488947 */ /* 0x000fea0003800000 */
[----:B------:R-:W-:-:S13]  /*5520*/  ISETP.NE.AND P0, PT, R0, 0x2c, PT ;  /* 0x0000002c0000780c */ /* 0x000fda0003f05270 */
[----:B------:R-:W-:Y:S05]  /*5530*/  @P0 BRA `(.L_x_35103) ;  /* 0x0000000000b00947 */ /* 0x000fea0003800000 */
        /* <DEDUP_REMOVED lines=16> */
.L_x_35122:
[----:B------:R-:W-:Y:S01]  /*5640*/  LOP3.LUT R4, R23, 0xff, RZ, 0xc0, !PT ;  /* 0x000000ff17047812 */ /* 0x000fe200078ec0ff */
[----:B------:R-:W-:-:S05]  /*5650*/  IMAD.MOV.U32 R5, RZ, RZ, RZ ;  /* 0x000000ffff057224 */ /* 0x000fca00078e00ff */
[----:B------:R0:W-:Y:S01]  /*5660*/  STG.E.64 desc[UR36][R8.64], R4 ;  /* 0x0000000408007986 */ /* 0x0001e2000c101b24 */
[----:B------:R-:W-:Y:S05]  /*5670*/  BRA `(.L_x_35104) ;  /* 0x0000000400387947 */ /* 0x000fea0003800000 */
.L_x_35121:
[----:B------:R-:W-:-:S05]  /*5680*/  LOP3.LUT R23, R23, 0xff, RZ, 0xc0, !PT ;  /* 0x000000ff17177812 */ /* 0x000fca00078ec0ff */
[----:B------:R0:W-:Y:S01]  /*5690*/  STG.E desc[UR36][R8.64], R23 ;  /* 0x0000001708007986 */ /* 0x0001e2000c101924 */
[----:B------:R-:W-:Y:S05]  /*56a0*/  BRA `(.L_x_35104) ;  /* 0x00000004002c7947 */ /* 0x000fea0003800000 */
.L_x_35111:
        /* <DEDUP_REMOVED lines=10> */
.L_x_35124:
[----:B------:R-:W-:Y:S02]  /*5750*/  LOP3.LUT R4, R23, 0xff, RZ, 0xc0, !PT ;  /* 0x000000ff17047812 */ /* 0x000fe400078ec0ff */
[----:B------:R-:W-:-:S04]  /*5760*/  CS2R R6, SRZ ;  /* 0x0000000000067805 */ /* 0x000fc8000001ff00 */
[----:B------:R-:W0:Y:S02]  /*5770*/  I2F.F64.U16 R4, R4 ;  /* 0x0000000400047312 */ /* 0x000e240000101800 */
[----:B0-----:R0:W-:Y:S01]  /*5780*/  STG.E.128 desc[UR36][R8.64], R4 ;  /* 0x0000000408007986 */ /* 0x0011e2000c101d24 */
[----:B------:R-:W-:Y:S05]  /*5790*/  BRA `(.L_x_35104) ;  /* 0x0000000000f07947 */ /* 0x000fea0003800000 */
.L_x_35123:
[----:B------:R-:W-:-:S13]  /*57a0*/  ISETP.NE.AND P0, PT, R0, 0xf, PT ;  /* 0x0000000f0000780c */ /* 0x000fda0003f05270 */
[----:B------:R-:W-:Y:S05]  /*57b0*/  @!P0 BRA `(.L_x_35125) ;  /* 0x0000000000d88947 */ /* 0x000fea0003800000 */
[----:B------:R-:W-:-:S13]  /*57c0*/  ISETP.NE.AND P0, PT, R0, 0x17, PT ;  /* 0x000000170000780c */ /* 0x000fda0003f05270 */
[----:B------:R-:W-:Y:S05]  /*57d0*/  @!P0 BRA `(.L_x_35126) ;  /* 0x0000000000888947 */ /* 0x000fea0003800000 */
[----:B------:R-:W-:-:S13]  /*57e0*/  ISETP.NE.AND P0, PT, R0, 0x18, PT ;  /* 0x000000180000780c */ /* 0x000fda0003f05270 */
[----:B------:R-:W-:Y:S05]  /*57f0*/  @!P0 BRA `(.L_x_35127) ;  /* 0x0000000000448947 */ /* 0x000fea0003800000 */
.L_x_35103:
        /* <DEDUP_REMOVED lines=16> */
.L_x_35128:
[----:B------:R-:W-:Y:S05]  /*5900*/  BRA `(.L_x_35104) ;  /* 0x0000000000947947 */ /* 0x000fea0003800000 */
.L_x_35127:
        /* <DEDUP_REMOVED lines=12> */
.L_x_35130:
[----:B------:R-:W-:Y:S05]  /*59d0*/  BSYNC.RECONVERGENT B0 ;  /* 0x0000000000007941 */ /* 0x000fea0003800200 */
.L_x_35129:
[----:B------:R0:W-:Y:S01]  /*59e0*/  STG.E.U8 desc[UR36][R8.64], R3 ;  /* 0x0000000308007986 */ /* 0x0001e2000c101124 */
[----:B------:R-:W-:Y:S05]  /*59f0*/  BRA `(.L_x_35104) ;  /* 0x0000000000587947 */ /* 0x000fea0003800000 */
.L_x_35126:
[----:B------:R-:W-:-:S06]  /*5a00*/  LOP3.LUT R23, R23, 0xff, RZ, 0xc0, !PT ;  /* 0x000000ff17177812 */ /* 0x000fcc00078ec0ff */
[----:B------:R-:W0:Y:S02]  /*5a10*/  I2F.U16 R23, R23 ;  /* 0x0000001700177306 */ /* 0x000e240000101000 */
[----:B0-----:R-:W-:-:S13]  /*5a20*/  ISETP.GT.U32.AND P0, PT, R23, 0x477fffff, PT ;  /* 0x477fffff1700780c */ /* 0x001fda0003f04070 */
[----:B------:R-:W-:Y:S05]  /*5a30*/  @P0 BRA `(.L_x_35131) ;  /* 0x0000000000240947 */ /* 0x000fea0003800000 */
[----:B------:R-:W-:-:S13]  /*5a40*/  ISETP.GE.U32.AND P0, PT, R23, 0x38800000, PT ;  /* 0x388000001700780c */ /* 0x000fda0003f06070 */
[----:B------:R-:W-:Y:S01]  /*5a50*/  @P0 SHF.R.U32.HI R0, RZ, 0x15, R23 ;  /* 0x00000015ff000819 */ /* 0x000fe20000011617 */
[----:B------:R-:W-:-:S03]  /*5a60*/  @!P0 FADD.FTZ R5, R23, 128 ;  /* 0x4300000017058421 */ /* 0x000fc60000010000 */
[----:B------:R-:W-:-:S04]  /*5a70*/  @P0 LOP3.LUT R0, R0, 0x1, RZ, 0xc0, !PT ;  /* 0x0000000100000812 */ /* 0x000fc800078ec0ff */
[----:B------:R-:W-:-:S04]  /*5a80*/  @P0 IADD3 R0, PT, PT, R23, 0x80fffff, R0 ;  /* 0x080fffff17000810 */ /* 0x000fc80007ffe000 */
[----:B------:R-:W-:-:S05]  /*5a90*/  @P0 SHF.R.U32.HI R3, RZ, 0x15, R0 ;  /* 0x00000015ff030819 */ /* 0x000fca0000011600 */
[----:B------:R0:W-:Y:S04]  /*5aa0*/  @P0 STG.E.U8 desc[UR36][R8.64], R3 ;  /* 0x0000000308000986 */ /* 0x0001e8000c101124 */
[----:B------:R0:W-:Y:S01]  /*5ab0*/  @!P0 STG.E.U8 desc[UR36][R8.64], R5 ;  /* 0x0000000508008986 */ /* 0x0001e2000c101124 */
[----:B------:R-:W-:Y:S05]  /*5ac0*/  BRA `(.L_x_35104) ;  /* 0x0000000000247947 */ /* 0x000fea0003800000 */
.L_x_35131:
[----:B------:R-:W-:Y:S01]  /*5ad0*/  IMAD.MOV.U32 R3, RZ, RZ, 0x7f ;  /* 0x0000007fff037424 */ /* 0x000fe200078e00ff */
[----:B------:R-:W-:-:S04]  /*5ae0*/  ISETP.GT.U32.AND P0, PT, R23, 0x7f800000, PT ;  /* 0x7f8000001700780c */ /* 0x000fc80003f04070 */
[----:B------:R-:W-:-:S05]  /*5af0*/  SEL R3, R3, 0x7c, P0 ;  /* 0x0000007c03037807 */ /* 0x000fca0000000000 */
[----:B------:R0:W-:Y:S01]  /*5b00*/  STG.E.U8 desc[UR36][R8.64], R3 ;  /* 0x0000000308007986 */ /* 0x0001e2000c101124 */
[----:B------:R-:W-:Y:S05]  /*5b10*/  BRA `(.L_x_35104) ;  /* 0x0000000000107947 */ /* 0x000fea0003800000 */
.L_x_35125:
[----:B------:R-:W-:-:S04]  /*5b20*/  LOP3.LUT R23, R23, 0xff, RZ, 0xc0, !PT ;  /* 0x000000ff17177812 */ /* 0x000fc800078ec0ff */
[----:B------:R-:W0:Y:S02]  /*5b30*/  I2F.U16 R0, R23 ;  /* 0x0000001700007306 */ /* 0x000e240000101000 */
[----:B0-----:R-:W-:-:S05]  /*5b40*/  F2FP.BF16.F32.PACK_AB R0, RZ, R0 ;  /* 0x00000000ff00723e */ /* 0x001fca00000010ff */
[----:B------:R0:W-:Y:S02]  /*5b50*/  STG.E.U16 desc[UR36][R8.64], R0 ;  /* 0x0000000008007986 */ /* 0x0001e4000c101524 */
.L_x_35104:
[----:B------:R-:W-:Y:S05]  /*5b60*/  BSYNC.RECONVERGENT B6 ;  /* 0x0000000000067941 */ /* 0x000fea0003800200 */
.L_x_35098:
[----:B------:R-:W-:-:S05]  /*5b70*/  VIADD R19, R19, 0x80 ;  /* 0x0000008013137836 */ /* 0x000fca0000000000 */
[----:B------:R-:W-:-:S13]  /*5b80*/  ISETP.GE.AND P0, PT, R19, R22, PT ;  /* 0x000000161300720c */ /* 0x000fda0003f06270 */
        /* <DEDUP_REMOVED lines=22> */
.L_x_35136:
[----:B------:R0:W-:Y:S01]  /*5cf0*/  STG.E.U8 desc[UR36][R8.64], R16 ;  /* 0x0000001008007986 */ /* 0x0001e2000c101124 */
[----:B------:R-:W-:Y:S05]  /*5d00*/  BRA `(.L_x_35138) ;  /* 0x0000000c004c7947 */ /* 0x000fea0003800000 */
.L_x_35135:
        /* <DEDUP_REMOVED lines=10> */
.L_x_35140:
[----:B------:R-:W-:-:S05]  /*5db0*/  LOP3.LUT R3, R16, 0xff, RZ, 0xc0, !PT ;  /* 0x000000ff10037812 */ /* 0x000fca00078ec0ff */
[----:B------:R0:W-:Y:S01]  /*5dc0*/  STG.E desc[UR36][R8.64], R3 ;  /* 0x0000000308007986 */ /* 0x0001e2000c101924 */
[----:B------:R-:W-:Y:S05]  /*5dd0*/  BRA `(.L_x_35138) ;  /* 0x0000000c00187947 */ /* 0x000fea0003800000 */
.L_x_35139:
[----:B------:R-:W-:-:S05]  /*5de0*/  LOP3.LUT R3, R16, 0xff, RZ, 0xc0, !PT ;  /* 0x000000ff10037812 */ /* 0x000fca00078ec0ff */
[----:B------:R0:W-:Y:S01]  /*5df0*/  STG.E.U16 desc[UR36][R8.64], R3 ;  /* 0x0000000308007986 */ /* 0x0001e2000c101524 */
[----:B------:R-:W-:Y:S05]  /*5e00*/  BRA `(.L_x_35138) ;  /* 0x0000000c000c7947 */ /* 0x000fea0003800000 */
.L_x_35134:
        /* <DEDUP_REMOVED lines=10> */
.L_x_35142:
[----:B------:R-:W-:-:S04]  /*5eb0*/  LOP3.LUT R16, R16, 0xff, RZ, 0xc0, !PT ;  /* 0x000000ff10107812 */ /* 0x000fc800078ec0ff */
[----:B------:R-:W0:Y:S02]  /*5ec0*/  I2F.U16 R0, R16 ;  /* 0x0000001000007306 */ /* 0x000e240000101000 */
[----:B0-----:R-:W-:-:S05]  /*5ed0*/  F2FP.F16.F32.PACK_AB R0, RZ, R0 ;  /* 0x00000000ff00723e */ /* 0x001fca00000000ff */
[----:B------:R0:W-:Y:S01]  /*5ee0*/  STG.E.U16 desc[UR36][R8.64], R0 ;  /* 0x0000000008007986 */ /* 0x0001e2000c101524 */
[----:B------:R-:W-:Y:S05]  /*5ef0*/  BRA `(.L_x_35138) ;  /* 0x0000000800d07947 */ /* 0x000fea0003800000 */
.L_x_35141:
        /* <DEDUP_REMOVED lines=11> */
.L_x_35144:
[----:B------:R-:W-:-:S06]  /*5fb0*/  LOP3.LUT R16, R16, 0xff, RZ, 0xc0, !PT ;  /* 0x000000ff10107812 */ /* 0x000fcc00078ec0ff */
[----:B------:R-:W0:Y:S02]  /*5fc0*/  I2F.U16 R16, R16 ;  /* 0x0000001000107306 */ /* 0x000e240000101000 */
[----:B0-----:R-:W-:-:S04]  /*5fd0*/  F2FP.F16.F32.PACK_AB R3, RZ, R16 ;  /* 0x00000010ff03723e */ /* 0x001fc800000000ff */
[----:B------:R-:W-:-:S05]  /*5fe0*/  PRMT R3, R3, 0x5410, RZ ;  /* 0x0000541003037816 */ /* 0x000fca00000000ff */
[----:B------:R0:W-:Y:S01]  /*5ff0*/  STG.E desc[UR36][R8.64], R3 ;  /* 0x0000000308007986 */ /* 0x0001e2000c101924 */
[----:B------:R-:W-:Y:S05]  /*6000*/  BRA `(.L_x_35138) ;  /* 0x00000008008c7947 */ /* 0x000fea0003800000 */
.L_x_35143:
[----:B------:R-:W-:-:S06]  /*6010*/  LOP3.LUT R4, R16, 0xff, RZ, 0xc0, !PT ;  /* 0x000000ff10047812 */ /* 0x000fcc00078ec0ff */
[----:B------:R-:W0:Y:S02]  /*6020*/  I2F.F64.U16 R4, R4 ;  /* 0x0000000400047312 */ /* 0x000e240000101800 */
[----:B0-----:R0:W-:Y:S01]  /*6030*/  STG.E.64 desc[UR36][R8.64], R4 ;  /* 0x0000000408007986 */ /* 0x0011e2000c101b24 */
[----:B------:R-:W-:Y:S05]  /*6040*/  BRA `(.L_x_35138) ;  /* 0x00000008007c7947 */ /* 0x000fea0003800000 */
.L_x_35133:
        /* <DEDUP_REMOVED lines=13> */
.L_x_35148:
        /* <DEDUP_REMOVED lines=17> */
.L_x_35151:
[----:B------:R-:W-:-:S07]  /*6230*/  PRMT R4, R0, 0x7610, R4 ;  /* 0x0000761000047816 */ /* 0x000fce0000000004 */
.L_x_35150:
[----:B------:R-:W-:Y:S05]  /*6240*/  BSYNC.RECONVERGENT B0 ;  /* 0x0000000000007941 */ /* 0x000fea0003800200 */
.L_x_35149:
[----:B------:R0:W-:Y:S01]  /*6250*/  STG.E.U8 desc[UR36][R8.64], R4 ;  /* 0x0000000408007986 */ /* 0x0001e2000c101124 */
[----:B------:R-:W-:Y:S05]  /*6260*/  BRA `(.L_x_35138) ;  /* 0x0000000400f47947 */ /* 0x000fea0003800000 */
.L_x_35147:
        /* <DEDUP_REMOVED lines=17> */
.L_x_35154:
[----:B------:R-:W-:-:S07]  /*6380*/  PRMT R4, R0, 0x7610, R4 ;  /* 0x0000761000047816 */ /* 0x000fce0000000004 */
.L_x_35153:
[----:B------:R-:W-:Y:S05]  /*6390*/  BSYNC.RECONVERGENT B0 ;  /* 0x0000000000007941 */ /* 0x000fea0003800200 */
.L_x_35152:
[----:B------:R0:W-:Y:S01]  /*63a0*/  STG.E.U8 desc[UR36][R8.64], R4 ;  /* 0x0000000408007986 */ /* 0x0001e2000c101124 */
[----:B------:R-:W-:Y:S05]  /*63b0*/  BRA `(.L_x_35138) ;  /* 0x0000000400a07947 */ /* 0x000fea0003800000 */
.L_x_35146:
[----:B------:R-:W-:-:S13]  /*63c0*/  ISETP.NE.AND P0, PT, R0, 0x1c, PT ;  /* 0x0000001c0000780c */ /* 0x000fda0003f05270 */
[----:B------:R-:W-:Y:S05]  /*63d0*/  @!P0 BRA `(.L_x_35155) ;  /* 0x0000000000608947 */ /* 0x000fea0003800000 */
[----:B------:R-:W-:-:S13]  /*63e0*/  ISETP.NE.AND P0, PT, R0, 0x1d, PT ;  /* 0x0000001d0000780c */ /* 0x000fda0003f05270 */
[----:B------:R-:W-:Y:S05]  /*63f0*/  @!P0 BRA `(.L_x_35156) ;  /* 0x0000000000488947 */ /* 0x000fea0003800000 */
[----:B------:R-:W-:-:S13]  /*6400*/  ISETP.NE.AND P0, PT, R0, 0x2c, PT ;  /* 0x0000002c0000780c */ /* 0x000fda0003f05270 */
[----:B------:R-:W-:Y:S05]  /*6410*/  @P0 BRA `(.L_x_35137) ;  /* 0x0000000000b00947 */ /* 0x000fea0003800000 */
[----:B------:R-:W-:-:S04]  /*6420*/  LOP3.LUT R16, R16, 0xff, RZ, 0xc0, !PT ;  /* 0x000000ff10107812 */ /* 0x000fc800078ec0ff */
        /* <DEDUP_REMOVED lines=15> */
.L_x_35156:
[----:B------:R-:W-:Y:S01]  /*6520*/  LOP3.LUT R4, R16, 0xff, RZ, 0xc0, !PT ;  /* 0x000000ff10047812 */ /* 0x000fe200078ec0ff */
[----:B------:R-:W-:-:S05]  /*6530*/  IMAD.MOV.U32 R5, RZ, RZ, RZ ;  /* 0x000000ffff057224 */ /* 0x000fca00078e00ff */
[----:B------:R0:W-:Y:S01]  /*6540*/  STG.E.64 desc[UR36][R8.64], R4 ;  /* 0x0000000408007986 */ /* 0x0001e2000c101b24 */
[----:B------:R-:W-:Y:S05]  /*6550*/  BRA `(.L_x_35138) ;  /* 0x0000000400387947 */ /* 0x000fea0003800000 */
.L_x_35155:
[----:B------:R-:W-:-:S05]  /*6560*/  LOP3.LUT R3, R16, 0xff, RZ, 0xc0, !PT ;  /* 0x000000ff10037812 */ /* 0x000fca00078ec0ff */
[----:B------:R0:W-:Y:S01]  /*6570*/  STG.E desc[UR36][R8.64], R3 ;  /* 0x0000000308007986 */ /* 0x0001e2000c101924 */
[----:B------:R-:W-:Y:S05]  /*6580*/  BRA `(.L_x_35138) ;  /* 0x00000004002c7947 */ /* 0x000fea0003800000 */
.L_x_35145:
        /* <DEDUP_REMOVED lines=10> */
.L_x_35158:
[----:B------:R-:W-:Y:S02]  /*6630*/  LOP3.LUT R4, R16, 0xff, RZ, 0xc0, !PT ;  /* 0x000000ff10047812 */ /* 0x000fe400078ec0ff */
[----:B------:R-:W-:-:S04]  /*6640*/  CS2R R6, SRZ ;  /* 0x0000000000067805 */ /* 0x000fc8000001ff00 */
[----:B------:R-:W0:Y:S02]  /*6650*/  I2F.F64.U16 R4, R4 ;  /* 0x0000000400047312 */ /* 0x000e240000101800 */
[----:B0-----:R4:W-:Y:S01]  /*6660*/  STG.E.128 desc[UR36][R8.64], R4 ;  /* 0x0000000408007986 */ /* 0x0019e2000c101d24 */
[----:B------:R-:W-:Y:S05]  /*6670*/  BRA `(.L_x_35138) ;  /* 0x0000000000f07947 */ /* 0x000fea0003800000 */
.L_x_35157:
[----:B------:R-:W-:-:S13]  /*6680*/  ISETP.NE.AND P0, PT, R0, 0xf, PT ;  /* 0x0000000f0000780c */ /* 0x000fda0003f05270 */
[----:B------:R-:W-:Y:S05]  /*6690*/  @!P0 BRA `(.L_x_35159) ;  /* 0x0000000000d88947 */ /* 0x000fea0003800000 */
[----:B------:R-:W-:-:S13]  /*66a0*/  ISETP.NE.AND P0, PT, R0, 0x17, PT ;  /* 0x000000170000780c */ /* 0x000fda0003f05270 */
[----:B------:R-:W-:Y:S05]  /*66b0*/  @!P0 BRA `(.L_x_35160) ;  /* 0x0000000000888947 */ /* 0x000fea0003800000 */
[----:B------:R-:W-:-:S13]  /*66c0*/  ISETP.NE.AND P0, PT, R0, 0x18, PT ;  /* 0x000000180000780c */ /* 0x000fda0003f05270 */
[----:B------:R-:W-:Y:S05]  /*66d0*/  @!P0 BRA `(.L_x_35161) ;  /* 0x0000000000448947 */ /* 0x000fea0003800000 */
.L_x_35137:
        /* <DEDUP_REMOVED lines=16> */
.L_x_35162:
[----:B------:R-:W-:Y:S05]  /*67e0*/  BRA `(.L_x_35138) ;  /* 0x0000000000947947 */ /* 0x000fea0003800000 */
.L_x_35161:
        /* <DEDUP_REMOVED lines=12> */
.L_x_35164:
[----:B------:R-:W-:Y:S05]  /*68b0*/  BSYNC.RECONVERGENT B0 ;  /* 0x0000000000007941 */ /* 0x000fea0003800200 */
.L_x_35163:
[----:B------:R3:W-:Y:S01]  /*68c0*/  STG.E.U8 desc[UR36][R8.64], R3 ;  /* 0x0000000308007986 */ /* 0x0007e2000c101124 */
[----:B------:R-:W-:Y:S05]  /*68d0*/  BRA `(.L_x_35138) ;  /* 0x0000000000587947 */ /* 0x000fea0003800000 */
.L_x_35160:
        /* <DEDUP_REMOVED lines=13> */
.L_x_35165:
[----:B------:R-:W-:Y:S01]  /*69b0*/  IMAD.MOV.U32 R3, RZ, RZ, 0x7f ;  /* 0x0000007fff037424 */ /* 0x000fe200078e00ff */
[----:B------:R-:W-:-:S04]  /*69c0*/  ISETP.GT.U32.AND P0, PT, R5, 0x7f800000, PT ;  /* 0x7f8000000500780c */ /* 0x000fc80003f04070 */
[----:B------:R-:W-:-:S05]  /*69d0*/  SEL R3, R3, 0x7c, P0 ;  /* 0x0000007c03037807 */ /* 0x000fca0000000000 */
[----:B------:R2:W-:Y:S01]  /*69e0*/  STG.E.U8 desc[UR36][R8.64], R3 ;  /* 0x0000000308007986 */ /* 0x0005e2000c101124 */
[----:B------:R-:W-:Y:S05]  /*69f0*/  BRA `(.L_x_35138) ;  /* 0x0000000000107947 */ /* 0x000fea0003800000 */
.L_x_35159:
[----:B------:R-:W-:-:S04]  /*6a00*/  LOP3.LUT R16, R16, 0xff, RZ, 0xc0, !PT ;  /* 0x000000ff10107812 */ /* 0x000fc800078ec0ff */
[----:B------:R-:W0:Y:S02]  /*6a10*/  I2F.U16 R0, R16 ;  /* 0x0000001000007306 */ /* 0x000e240000101000 */
[----:B0-----:R-:W-:-:S05]  /*6a20*/  F2FP.BF16.F32.PACK_AB R0, RZ, R0 ;  /* 0x00000000ff00723e */ /* 0x001fca00000010ff */
[----:B------:R0:W-:Y:S02]  /*6a30*/  STG.E.U16 desc[UR36][R8.64], R0 ;  /* 0x0000000008007986 */ /* 0x0001e4000c101524 */
.L_x_35138:
[----:B------:R-:W-:Y:S05]  /*6a40*/  BSYNC.RECONVERGENT B6 ;  /* 0x0000000000067941 */ /* 0x000fea0003800200 */
.L_x_35132:
[----:B------:R-:W-:-:S07]  /*6a50*/  VIADD R19, R19, 0x80 ;  /* 0x0000008013137836 */ /* 0x000fce0000000000 */
.L_x_35097:
[----:B------:R-:W-:Y:S05]  /*6a60*/  BSYNC.RECONVERGENT B7 ;  /* 0x0000000000077941 */ /* 0x000fea0003800200 */
.L_x_35096:
        /* <DEDUP_REMOVED lines=21> */
.L_x_35169:
[----:B------:R-:W-:Y:S01]  /*6bc0*/  STG.E.U8 desc[UR36][R2.64], R17 ;  /* 0x0000001102007986 */ /* 0x000fe2000c101124 */
[----:B------:R-:W-:Y:S05]  /*6bd0*/  EXIT ;  /* 0x000000000000794d */ /* 0x000fea0003800000 */
.L_x_35168:
        /* <DEDUP_REMOVED lines=10> */
.L_x_35172:
[----:B------:R-:W-:-:S05]  /*6c80*/  LOP3.LUT R17, R17, 0xff, RZ, 0xc0, !PT ;  /* 0x000000ff11117812 */ /* 0x000fca00078ec0ff */
[----:B------:R-:W-:Y:S01]  /*6c90*/  STG.E desc[UR36][R2.64], R17 ;  /* 0x0000001102007986 */ /* 0x000fe2000c101924 */
[----:B------:R-:W-:Y:S05]  /*6ca0*/  EXIT ;  /* 0x000000000000794d */ /* 0x000fea0003800000 */
.L_x_35171:
[----:B------:R-:W-:-:S05]  /*6cb0*/  LOP3.LUT R17, R17, 0xff, RZ, 0xc0, !PT ;  /* 0x000000ff11117812 */ /* 0x000fca00078ec0ff */
[----:B------:R-:W-:Y:S01]  /*6cc0*/  STG.E.U16 desc[UR36][R2.64], R17 ;  /* 0x0000001102007986 */ /* 0x000fe2000c101524 */
[----:B------:R-:W-:Y:S05]  /*6cd0*/  EXIT ;  /* 0x000000000000794d */ /* 0x000fea0003800000 */
.L_x_35167:
        /* <DEDUP_REMOVED lines=8> */
[----:B0-----:R-:W-:Y:S01]  /*6d60*/  STG.E desc[UR36][R2.64], R5 ;  /* 0x0000000502007986 */ /* 0x001fe2000c101924 */
[----:B------:R-:W-:Y:S05]  /*6d70*/  EXIT ;  /* 0x000000000000794d */ /* 0x000fea0003800000 */
.L_x_35174:
[----:B------:R-:W-:-:S04]  /*6d80*/  LOP3.LUT R17, R17, 0xff, RZ, 0xc0, !PT ;  /* 0x000000ff11117812 */ /* 0x000fc800078ec0ff */
[----:B------:R-:W0:Y:S02]  /*6d90*/  I2F.U16 R0, R17 ;  /* 0x0000001100007306 */ /* 0x000e240000101000 */
[----:B0-----:R-:W-:-:S05]  /*6da0*/  F2FP.F16.F32.PACK_AB R0, RZ, R0 ;  /* 0x00000000ff00723e */ /* 0x001fca00000000ff */
[----:B------:R-:W-:Y:S01]  /*6db0*/  STG.E.U16 desc[UR36][R2.64], R0 ;  /* 0x0000000002007986 */ /* 0x000fe2000c101524 */
[----:B------:R-:W-:Y:S05]  /*6dc0*/  EXIT ;  /* 0x000000000000794d */ /* 0x000fea0003800000 */
.L_x_35173:
        /* <DEDUP_REMOVED lines=9> */
[----:B0-----:R-:W-:Y:S01]  /*6e60*/  STG.E.64 desc[UR36][R2.64], R4 ;  /* 0x0000000402007986 */ /* 0x001fe2000c101b24 */
[----:B------:R-:W-:Y:S05]  /*6e70*/  EXIT ;  /* 0x000000000000794d */ /* 0x000fea0003800000 */
.L_x_35176:
[----:B------:R-:W-:-:S06]  /*6e80*/  LOP3.LUT R17, R17, 0xff, RZ, 0xc0, !PT ;  /* 0x000000ff11117812 */ /* 0x000fcc00078ec0ff */
[----:B------:R-:W0:Y:S02]  /*6e90*/  I2F.U16 R17, R17 ;  /* 0x0000001100117306 */ /* 0x000e240000101000 */
[----:B0-----:R-:W-:-:S04]  /*6ea0*/  F2FP.F16.F32.PACK_AB R5, RZ, R17 ;  /* 0x00000011ff05723e */ /* 0x001fc800000000ff */
[----:B------:R-:W-:-:S05]  /*6eb0*/  PRMT R5, R5, 0x5410, RZ ;  /* 0x0000541005057816 */ /* 0x000fca00000000ff */
[----:B------:R-:W-:Y:S01]  /*6ec0*/  STG.E desc[UR36][R2.64], R5 ;  /* 0x0000000502007986 */ /* 0x000fe2000c101924 */
[----:B------:R-:W-:Y:S05]  /*6ed0*/  EXIT ;  /* 0x000000000000794d */ /* 0x000fea0003800000 */
.L_x_35175:
[----:B------:R-:W-:-:S06]  /*6ee0*/  LOP3.LUT R4, R17, 0xff, RZ, 0xc0, !PT ;  /* 0x000000ff11047812 */ /* 0x000fcc00078ec0ff */
[----:B------:R-:W0:Y:S02]  /*6ef0*/  I2F.F64.U16 R4, R4 ;  /* 0x0000000400047312 */ /* 0x000e240000101800 */
[----:B0-----:R-:W-:Y:S01]  /*6f00*/  STG.E.64 desc[UR36][R2.64], R4 ;  /* 0x0000000402007986 */ /* 0x001fe2000c101b24 */
[----:B------:R-:W-:Y:S05]  /*6f10*/  EXIT ;  /* 0x000000000000794d */ /* 0x000fea0003800000 */
.L_x_35166:
        /* <DEDUP_REMOVED lines=11> */
[----:B------:R-:W-:Y:S01]  /*6fd0*/  STG.E.U16 desc[UR36][R2.64], R17 ;  /* 0x0000001102007986 */ /* 0x000fe2000c101524 */
[----:B------:R-:W-:Y:S05]  /*6fe0*/  EXIT ;  /* 0x000000000000794d */ /* 0x000fea0003800000 */
.L_x_35180:
        /* <DEDUP_REMOVED lines=18> */
.L_x_35182:
[----:B------:R-:W-:Y:S05]  /*7110*/  BSYNC.RECONVERGENT B0 ;  /* 0x0000000000007941 */ /* 0x000fea0003800200 */
.L_x_35181:
[----:B------:R-:W-:Y:S01]  /*7120*/  STG.E.U8 desc[UR36][R2.64], R0 ;  /* 0x0000000002007986 */ /* 0x000fe2000c101124 */
[----:B------:R-:W-:Y:S05]  /*7130*/  EXIT ;  /* 0x000000000000794d */ /* 0x000fea0003800000 */
.L_x_35179:
        /* <DEDUP_REMOVED lines=18> */
.L_x_35184:
[----:B------:R-:W-:Y:S05]  /*7260*/  BSYNC.RECONVERGENT B0 ;  /* 0x0000000000007941 */ /* 0x000fea0003800200 */
.L_x_35183:
[----:B------:R-:W-:Y:S01]  /*7270*/  STG.E.U8 desc[UR36][R2.64], R0 ;  /* 0x0000000002007986 */ /* 0x000fe2000c101124 */
[----:B------:R-:W-:Y:S05]  /*7280*/  EXIT ;  /* 0x000000000000794d */ /* 0x000fea0003800000 */
.L_x_35178:
        /* <DEDUP_REMOVED lines=22> */
.L_x_35186:
[----:B------:R-:W-:Y:S01]  /*73f0*/  LOP3.LUT R4, R17, 0xff, RZ, 0xc0, !PT ;  /* 0x000000ff11047812 */ /* 0x000fe200078ec0ff */
[----:B------:R-:W-:-:S05]  /*7400*/  IMAD.MOV.U32 R5, RZ, RZ, RZ ;  /* 0x000000ffff057224 */ /* 0x000fca00078e00ff */
[----:B------:R-:W-:Y:S01]  /*7410*/  STG.E.64 desc[UR36][R2.64], R4 ;  /* 0x0000000402007986 */ /* 0x000fe2000c101b24 */
[----:B------:R-:W-:Y:S05]  /*7420*/  EXIT ;  /* 0x000000000000794d */ /* 0x000fea0003800000 */
.L_x_35185:
[----:B------:R-:W-:-:S05]  /*7430*/  LOP3.LUT R17, R17, 0xff, RZ, 0xc0, !PT ;  /* 0x000000ff11117812 */ /* 0x000fca00078ec0ff */
[----:B------:R-:W-:Y:S01]  /*7440*/  STG.E desc[UR36][R2.64], R17 ;  /* 0x0000001102007986 */ /* 0x000fe2000c101924 */
[----:B------:R-:W-:Y:S05]  /*7450*/  EXIT ;  /* 0x000000000000794d */ /* 0x000fea0003800000 */
.L_x_35177:
        /* <DEDUP_REMOVED lines=10> */
.L_x_35188:
[----:B------:R-:W-:Y:S02]  /*7500*/  LOP3.LUT R4, R17, 0xff, RZ, 0xc0, !PT ;  /* 0x000000ff11047812 */ /* 0x000fe400078ec0ff */
[----:B------:R-:W-:-:S04]  /*7510*/  CS2R R6, SRZ ;  /* 0x0000000000067805 */ /* 0x000fc8000001ff00 */
[----:B------:R-:W0:Y:S02]  /*7520*/  I2F.F64.U16 R4, R4 ;  /* 0x0000000400047312 */ /* 0x000e240000101800 */
[----:B0-----:R-:W-:Y:S01]  /*7530*/  STG.E.128 desc[UR36][R2.64], R4 ;  /* 0x0000000402007986 */ /* 0x001fe2000c101d24 */
[----:B------:R-:W-:Y:S05]  /*7540*/  EXIT ;  /* 0x000000000000794d */ /* 0x000fea0003800000 */
.L_x_35187:
[----:B------:R-:W-:-:S13]  /*7550*/  ISETP.NE.AND P0, PT, R0, 0xf, PT ;  /* 0x0000000f0000780c */ /* 0x000fda0003f05270 */
[----:B------:R-:W-:Y:S05]  /*7560*/  @!P0 BRA `(.L_x_35189) ;  /* 0x0000000000dc8947 */ /* 0x000fea0003800000 */
[----:B------:R-:W-:-:S13]  /*7570*/  ISETP.NE.AND P0, PT, R0, 0x17, PT ;  /* 0x000000170000780c */ /* 0x000fda0003f05270 */
[----:B------:R-:W-:Y:S05]  /*7580*/  @!P0 BRA `(.L_x_35190) ;  /* 0x0000000000888947 */ /* 0x000fea0003800000 */
[----:B------:R-:W-:-:S13]  /*7590*/  ISETP.NE.AND P0, PT, R0, 0x18, PT ;  /* 0x000000180000780c */ /* 0x000fda0003f05270 */
[----:B------:R-:W-:Y:S05]  /*75a0*/  @!P0 BRA `(.L_x_35191) ;  /* 0x0000000000448947 */ /* 0x000fea0003800000 */
.L_x_35170:
        /* <DEDUP_REMOVED lines=16> */
.L_x_35192:
[----:B------:R-:W-:Y:S05]  /*76b0*/  EXIT ;  /* 0x000000000000794d */ /* 0x000fea0003800000 */
.L_x_35191:
        /* <DEDUP_REMOVED lines=12> */
.L_x_35194:
[----:B------:R-:W-:Y:S05]  /*7780*/  BSYNC.RECONVERGENT B0 ;  /* 0x0000000000007941 */ /* 0x000fea0003800200 */
.L_x_35193:
[----:B------:R-:W-:Y:S01]  /*7790*/  STG.E.U8 desc[UR36][R2.64], R5 ;  /* 0x0000000502007986 */ /* 0x000fe2000c101124 */
[----:B------:R-:W-:Y:S05]  /*77a0*/  EXIT ;  /* 0x000000000000794d */ /* 0x000fea0003800000 */
.L_x_35190:
[----:B------:R-:W-:-:S06]  /*77b0*/  LOP3.LUT R17, R17, 0xff, RZ, 0xc0, !PT ;  /* 0x000000ff11117812 */ /* 0x000fcc00078ec0ff */
        /* <DEDUP_REMOVED lines=13> */
.L_x_35195:
[----:B------:R-:W-:Y:S01]  /*7890*/  IMAD.MOV.U32 R5, RZ, RZ, 0x7f ;  /* 0x0000007fff057424 */ /* 0x000fe200078e00ff */
[----:B------:R-:W-:-:S04]  /*78a0*/  ISETP.GT.U32.AND P0, PT, R17, 0x7f800000, PT ;  /* 0x7f8000001100780c */ /* 0x000fc80003f04070 */
[----:B------:R-:W-:-:S05]  /*78b0*/  SEL R5, R5, 0x7c, P0 ;  /* 0x0000007c05057807 */ /* 0x000fca0000000000 */
[----:B------:R-:W-:Y:S01]  /*78c0*/  STG.E.U8 desc[UR36][R2.64], R5 ;  /* 0x0000000502007986 */ /* 0x000fe2000c101124 */
[----:B------:R-:W-:Y:S05]  /*78d0*/  EXIT ;  /* 0x000000000000794d */ /* 0x000fea0003800000 */
.L_x_35189:
[----:B------:R-:W-:-:S04]  /*78e0*/  LOP3.LUT R17, R17, 0xff, RZ, 0xc0, !PT ;  /* 0x000000ff11117812 */ /* 0x000fc800078ec0ff */
[----:B------:R-:W0:Y:S02]  /*78f0*/  I2F.U16 R0, R17 ;  /* 0x0000001100007306 */ /* 0x000e240000101000 */
[----:B0-----:R-:W-:-:S05]  /*7900*/  F2FP.BF16.F32.PACK_AB R0, RZ, R0 ;  /* 0x00000000ff00723e */ /* 0x001fca00000010ff */
[----:B------:R-:W-:Y:S01]  /*7910*/  STG.E.U16 desc[UR36][R2.64], R0 ;  /* 0x0000000002007986 */ /* 0x000fe2000c101524 */
[----:B------:R-:W-:Y:S05]  /*7920*/  EXIT ;  /* 0x000000000000794d */ /* 0x000fea0003800000 */
.L_x_35196:
        /* <DEDUP_REMOVED lines=13> */
.L_x_36171:


//--------------------- .text._ZN2at6native18elementwise_kernelILi128ELi4EZNS0_22gpu_kernel_impl_nocastIZZZNS0_23bitwise_not_kernel_cudaERNS_18TensorIteratorBaseEENKUlvE_clEvENKUlvE_clEvEUlhE_EEvS4_RKT_EUliE_EEviT1_ --------------------------
	.section	.text._ZN2at6native18elementwise_kernelILi128ELi4EZNS0_22gpu_kernel_impl_nocastIZZZNS0_23bitwise_not_kernel_cudaERNS_18TensorIteratorBaseEENKUlvE_clEvENKUlvE_clEvEUlhE_EEvS4_RKT_EUliE_EEviT1_,"ax",@progbits
	.align	128
        .global         _ZN2at6native18elementwise_kernelILi128ELi4EZNS0_22gpu_kernel_impl_nocastIZZZNS0_23bitwise_not_kernel_cudaERNS_18TensorIteratorBaseEENKUlvE_clEvENKUlvE_clEvEUlhE_EEvS4_RKT_EUliE_EEviT1_
        .type           _ZN2at6native18elementwise_kernelILi128ELi4EZNS0_22gpu_kernel_impl_nocastIZZZNS0_23bitwise_not_kernel_cudaERNS_18TensorIteratorBaseEENKUlvE_clEvENKUlvE_clEvEUlhE_EEvS4_RKT_EUliE_EEviT1_,@function
        .size           _ZN2at6native18elementwise_kernelILi128ELi4EZNS0_22gpu_kernel_impl_nocastIZZZNS0_23bitwise_not_kernel_cudaERNS_18TensorIteratorBaseEENKUlvE_clEvENKUlvE_clEvEUlhE_EEvS4_RKT_EUliE_EEviT1_,(.L_x_36172 - _ZN2at6native18elementwise_kernelILi128ELi4EZNS0_22gpu_kernel_impl_nocastIZZZNS0_23bitwise_not_kernel_cudaERNS_18TensorIteratorBaseEENKUlvE_clEvENKUlvE_clEvEUlhE_EEvS4_RKT_EUliE_EEviT1_)
        .other          _ZN2at6native18elementwise_kernelILi128ELi4EZNS0_22gpu_kernel_impl_nocastIZZZNS0_23bitwise_not_kernel_cudaERNS_18TensorIteratorBaseEENKUlvE_clEvENKUlvE_clEvEUlhE_EEvS4_RKT_EUliE_EEviT1_,@"STO_CUDA_ENTRY STV_DEFAULT"
_ZN2at6native18elementwise_kernelILi128ELi4EZNS0_22gpu_kernel_impl_nocastIZZZNS0_23bitwise_not_kernel_cudaERNS_18TensorIteratorBaseEENKUlvE_clEvENKUlvE_clEvEUlhE_EEvS4_RKT_EUliE_EEviT1_:
.text._ZN2at6native18elementwise_kernelILi128ELi4EZNS0_22gpu_kernel_impl_nocastIZZZNS0_23bitwise_not_kernel_cudaERNS_18TensorIteratorBaseEENKUlvE_clEvENKUlvE_clEvEUlhE_EEvS4_RKT_EUliE_EEviT1_:
        /* <DEDUP_REMOVED lines=29> */
.L_x_35200:
[----:B------:R-:W-:-:S13]  /*01d0*/  ISETP.GE.AND P0, PT, R3, UR4, PT ;  /* 0x0000000403007c0c */ /* 0x000fda000bf06270 */
[----:B------:R-:W-:Y:S05]  /*01e0*/  @P0 BREAK.RELIABLE B1 ;  /* 0x0000000000010942 */ /* 0x000fea0003800100 */
[----:B------:R-:W-:Y:S05]  /*01f0*/  @P0 BRA `(.L_x_35201) ;  /* 0x00000000001c0947 */ /* 0x000fea0003800000 */
[----:B------:R-:W-:Y:S05]  /*0200*/  BSYNC.RELIABLE B1 ;  /* 0x0000000000017941 */ /* 0x000fea0003800100 */
.L_x_35199:
[----:B------:R-:W1:Y:S02]  /*0210*/  LDC.64 R4, c[0x0][0x588] ;  /* 0x00016200ff047b82 */ /* 0x000e640000000a00 */
[----:B-1----:R-:W2:Y:S06]  /*0220*/  LDG.E.U8 R4, desc[UR6][R4.64] ;  /* 0x0000000604047981 */ /* 0x002eac000c1e1100 */
[----:B0-----:R-:W0:Y:S01]  /*0230*/  LDC.64 R6, c[0x0][0x580] ;  /* 0x00016000ff067b82 */ /* 0x001e220000000a00 */
[----:B------:R-:W-:Y:S02]  /*0240*/  IADD3 R3, PT, PT, R3, 0x80, RZ ;  /* 0x0000008003037810 */ /* 0x000fe40007ffe0ff */
[----:B--2---:R-:W-:-:S05]  /*0250*/  LOP3.LUT R9, RZ, R4, RZ, 0x33, !PT ;  /* 0x00000004ff097212 */ /* 0x004fca00078e33ff */
[----:B0-----:R1:W-:Y:S02]  /*0260*/  STG.E.U8 desc[UR6][R6.64], R9 ;  /* 0x0000000906007986 */ /* 0x0013e4000c101106 */
.L_x_35201:
[----:B------:R-:W-:Y:S05]  /*0270*/  BSYNC.RECONVERGENT B0 ;  /* 0x0000000000007941 */ /* 0x000fea0003800200 */
.L_x_35198:
        /* <DEDUP_REMOVED lines=9> */
.L_x_35197:
        /* <DEDUP_REMOVED lines=306> */
.L_x_35205:
        /* <DEDUP_REMOVED lines=310> */
.L_x_35207:
        /* <DEDUP_REMOVED lines=9> */
.L_x_35204:
[----:B------:R-:W-:-:S13]  /*2a20*/  ISETP.GE.AND P0, PT, R3, UR4, PT ;  /* 0x0000000403007c0c */ /* 0x000fda000bf06270 */
[----:B------:R-:W-:Y:S05]  /*2a30*/  @P0 BREAK.RELIABLE B1 ;  /* 0x0000000000010942 */ /* 0x000fea0003800100 */
[----:B------:R-:W-:Y:S05]  /*2a40*/  @P0 BRA `(.L_x_35206) ;  /* 0x0000001000d00947 */ /* 0x000fea0003800000 */
[----:B------:R-:W-:Y:S05]  /*2a50*/  BSYNC.RELIABLE B1 ;  /* 0x0000000000017941 */ /* 0x000fea0003800100 */
.L_x_35203:
        /* <DEDUP_REMOVED lines=298> */
.L_x_35208:
        /* <DEDUP_REMOVED lines=9> */
.L_x_35206:
[----:B------:R-:W-:Y:S05]  /*3d90*/  BSYNC.RECONVERGENT B0 ;  /* 0x0000000000007941 */ /* 0x000fea0003800200 */
.L_x_35202:
        /* <DEDUP_REMOVED lines=301> */
.L_x_35209:
        /* <DEDUP_REMOVED lines=9> */
.L_x_35210:
        /* <DEDUP_REMOVED lines=16> */
.L_x_36172:


//--------------------- .text._ZN2at6native27unrolled_elementwise_kernelIZZZNS0_23bitwise_not_kernel_cudaERNS_18TensorIteratorBaseEENKUlvE_clEvENKUlvE_clEvEUlhE_St5arrayIPcLm2EELi4E23TrivialOffsetCalculatorILi1EjESB_NS0_6memory15LoadWithoutCastENSC_16StoreWithoutCastEEEviT_T0_T2_T3_T4_T5_ --------------------------
	.section	.text._ZN2at6native27unrolled_elementwise_kernelIZZZNS0_23bitwise_not_kernel_cudaERNS_18TensorIteratorBaseEENKUlvE_clEvENKUlvE_clEvEUlhE_St5arrayIPcLm2EELi4E23TrivialOffsetCalculatorILi1EjESB_NS0_6memory15LoadWithoutCastENSC_16StoreWithoutCastEEEviT_T0_T2_T3_T4_T5_,"ax",@progbits
	.align	128
        .global         _ZN2at6native27unrolled_elementwise_kernelIZZZNS0_23bitwise_not_kernel_cudaERNS_18TensorIteratorBaseEENKUlvE_clEvENKUlvE_clEvEUlhE_St5arrayIPcLm2EELi4E23TrivialOffsetCalculatorILi1EjESB_NS0_6memory15LoadWithoutCastENSC_16StoreWithoutCastEEEviT_T0_T2_T3_T4_T5_
        .type           _ZN2at6native27unrolled_elementwise_kernelIZZZNS0_23bitwise_not_kernel_cudaERNS_18TensorIteratorBaseEENKUlvE_clEvENKUlvE_clEvEUlhE_St5arrayIPcLm2EELi4E23TrivialOffsetCalculatorILi1EjESB_NS0_6memory15LoadWithoutCastENSC_16StoreWithoutCastEEEviT_T0_T2_T3_T4_T5_,@function
        .size           _ZN2at6native27unrolled_elementwise_kernelIZZZNS0_23bitwise_not_kernel_cudaERNS_18TensorIteratorBaseEENKUlvE_clEvENKUlvE_clEvEUlhE_St5arrayIPcLm2EELi4E23TrivialOffsetCalculatorILi1EjESB_NS0_6memory15LoadWithoutCastENSC_16StoreWithoutCastEEEviT_T0_T2_T3_T4_T5_,(.L_x_36173 - _ZN2at6native27unrolled_elementwise_kernelIZZZNS0_23bitwise_not_kernel_cudaERNS_18TensorIteratorBaseEENKUlvE_clEvENKUlvE_clEvEUlhE_St5arrayIPcLm2EELi4E23TrivialOffsetCalculatorILi1EjESB_NS0_6memory15LoadWithoutCastENSC_16StoreWithoutCastEEEviT_T0_T2_T3_T4_T5_)
        .other          _ZN2at6native27unrolled_elementwise_kernelIZZZNS0_23bitwise_not_kernel_cudaERNS_18TensorIteratorBaseEENKUlvE_clEvENKUlvE_clEvEUlhE_St5arrayIPcLm2EELi4E23TrivialOffsetCalculatorILi1EjESB_NS0_6memory15LoadWithoutCastENSC_16StoreWithoutCastEEEviT_T0_T2_T3_T4_T5_,@"STO_CUDA_ENTRY STV_DEFAULT"
_ZN2at6native27unrolled_elementwise_kernelIZZZNS0_23bitwise_not_kernel_cudaERNS_18TensorIteratorBaseEENKUlvE_clEvENKUlvE_clEvEUlhE_St5arrayIPcLm2EELi4E23TrivialOffsetCalculatorILi1EjESB_NS0_6memory15LoadWithoutCastENSC_16StoreWithoutCastEEEviT_T0_T2_T3_T4_T5_:
.text._ZN2at6native27unrolled_elementwise_kernelIZZZNS0_23bitwise_not_kernel_cudaERNS_18TensorIteratorBaseEENKUlvE_clEvENKUlvE_clEvEUlhE_St5arrayIPcLm2EELi4E23TrivialOffsetCalculatorILi1EjESB_NS0_6memory15LoadWithoutCastENSC_16StoreWithoutCastEEEviT_T0_T2_T3_T4_T5_:
        /* <DEDUP_REMOVED lines=65> */
.L_x_35213:
[----:B------:R-:W-:Y:S05]  /*0410*/  BSYNC.RELIABLE B1 ;  /* 0x0000000000017941 */ /* 0x000fea0003800100 */
.L_x_35212:
[----:B------:R-:W-:-:S13]  /*0420*/  ISETP.GE.AND P0, PT, R0, R3, PT ;  /* 0x000000030000720c */ /* 0x000fda0003f06270 */
[----:B------:R-:W1:Y:S01]  /*0430*/  @!P0 LDC.64 R12, c[0x0][0x388] ;  /* 0x0000e200ff0c8b82 */ /* 0x000e620000000a00 */
[----:B0-----:R-:W-:Y:S02]  /*0440*/  @!P0 IMAD R7, R5, 0x200, R0 ;  /* 0x0000020005078824 */ /* 0x001fe400078e0200 */
[----:B------:R-:W-:-:S03]  /*0450*/  @!P0 VIADD R0, R0, 0x80 ;  /* 0x0000008000008836 */ /* 0x000fc60000000000 */
[----:B-1----:R-:W-:-:S05]  /*0460*/  @!P0 IADD3 R6, P1, PT, R7, R12, RZ ;  /* 0x0000000c07068210 */ /* 0x002fca0007f3e0ff */
[----:B------:R-:W-:-:S05]  /*0470*/  @!P0 IMAD.X R7, RZ, RZ, R13, P1 ;  /* 0x000000ffff078224 */ /* 0x000fca00008e060d */
[----:B------:R1:W-:Y:S03]  /*0480*/  @!P0 STG.E.U8 desc[UR4][R6.64], R9 ;  /* 0x0000000906008986 */ /* 0x0003e6000c101104 */
.L_x_35214:
[----:B------:R-:W-:Y:S05]  /*0490*/  BSYNC.RECONVERGENT B0 ;  /* 0x0000000000007941 */ /* 0x000fea0003800200 */
.L_x_35211:
        /* <DEDUP_REMOVED lines=9> */
.L_x_35215:
        /* <DEDUP_REMOVED lines=13> */
.L_x_36173:


//--------------------- .text._ZN2at6native29vectorized_elementwise_kernelILi2EZZZNS0_23bitwise_not_kernel_cudaERNS_18TensorIteratorBaseEENKUlvE_clEvENKUlvE_clEvEUlhE_St5arrayIPcLm2EEEEviT0_T1_ --------------------------
	.section	.text._ZN2at6native29vectorized_elementwise_kernelILi2EZZZNS0_23bitwise_not_kernel_cudaERNS_18TensorIteratorBaseEENKUlvE_clEvENKUlvE_clEvEUlhE_St5arrayIPcLm2EEEEviT0_T1_,"ax",@progbits
	.align	128
        .global         _ZN2at6native29vectorized_elementwise_kernelILi2EZZZNS0_23bitwise_not_kernel_cudaERNS_18TensorIteratorBaseEENKUlvE_clEvENKUlvE_clEvEUlhE_St5arrayIPcLm2EEEEviT0_T1_
        .type           _ZN2at6native29vectorized_elementwise_kernelILi2EZZZNS0_23bitwise_not_kernel_cudaERNS_18TensorIteratorBaseEENKUlvE_clEvENKUlvE_clEvEUlhE_St5arrayIPcLm2EEEEviT0_T1_,@function
        .size           _ZN2at6native29vectorized_elementwise_kernelILi2EZZZNS0_23bitwise_not_kernel_cudaERNS_18TensorIteratorBaseEENKUlvE_clEvENKUlvE_clEvEUlhE_St5arrayIPcLm2EEEEviT0_T1_,(.L_x_36174 - _ZN2at6native29vectorized_elementwise_kernelILi2EZZZNS0_23bitwise_not_kernel_cudaERNS_18TensorIteratorBaseEENKUlvE_clEvENKUlvE_clEvEUlhE_St5arrayIPcLm2EEEEviT0_T1_)
        .other          _ZN2at6native29vectorized_elementwise_kernelILi2EZZZNS0_23bitwise_not_kernel_cudaERNS_18TensorIteratorBaseEENKUlvE_clEvENKUlvE_clEvEUlhE_St5arrayIPcLm2EEEEviT0_T1_,@"STO_CUDA_ENTRY STV_DEFAULT"
_ZN2at6native29vectorized_elementwise_kernelILi2EZZZNS0_23bitwise_not_kernel_cudaERNS_18TensorIteratorBaseEENKUlvE_clEvENKUlvE_clEvEUlhE_St5arrayIPcLm2EEEEviT0_T1_:
.text._ZN2at6native29vectorized_elementwise_kernelILi2EZZZNS0_23bitwise_not_kernel_cudaERNS_18TensorIteratorBaseEENKUlvE_clEvENKUlvE_clEvEUlhE_St5arrayIPcLm2EEEEviT0_T1_:
        /* <DEDUP_REMOVED lines=109> */
.L_x_35219:
        /* <DEDUP_REMOVED lines=8> */
.L_x_35220:
        /* <DEDUP_REMOVED lines=8> */
.L_x_35221:
        /* <DEDUP_REMOVED lines=8> */
.L_x_35222:
        /* <DEDUP_REMOVED lines=9> */
.L_x_35223:
[----:B------:R-:W-:Y:S05]  /*08e0*/  BSYNC.RELIABLE B1 ;  /* 0x0000000000017941 */ /* 0x000fea0003800100 */
.L_x_35218:
[----:B------:R-:W-:-:S13]  /*08f0*/  ISETP.GE.U32.AND P0, PT, R6, UR5, PT ;  /* 0x0000000506007c0c */ /* 0x000fda000bf06070 */
[----:B-12---:R-:W1:Y:S01]  /*0900*/  @!P0 LDC.64 R8, c[0x0][0x388] ;  /* 0x0000e200ff088b82 */ /* 0x006e620000000a00 */
[C---:B------:R-:W-:Y:S02]  /*0910*/  @!P0 VIADD R5, R6.reuse, UR4 ;  /* 0x0000000406058c36 */ /* 0x040fe40008000000 */
[----:B------:R-:W-:-:S03]  /*0920*/  @!P0 VIADD R6, R6, 0x80 ;  /* 0x0000008006068836 */ /* 0x000fc60000000000 */
[----:B-1----:R-:W-:-:S05]  /*0930*/  @!P0 IADD3 R4, P1, PT, R5, R8, RZ ;  /* 0x0000000805048210 */ /* 0x002fca0007f3e0ff */
[----:B------:R-:W-:-:S05]  /*0940*/  @!P0 IMAD.X R5, RZ, RZ, R9, P1 ;  /* 0x000000ffff058224 */ /* 0x000fca00008e0609 */
[----:B------:R3:W-:Y:S03]  /*0950*/  @!P0 STG.E.U8 desc[UR8][R4.64], R2 ;  /* 0x0000000204008986 */ /* 0x0007e6000c101108 */
.L_x_35224:
[----:B------:R-:W-:Y:S05]  /*0960*/  BSYNC.RECONVERGENT B0 ;  /* 0x0000000000007941 */ /* 0x000fea0003800200 */
.L_x_35217:
        /* <DEDUP_REMOVED lines=9> */
.L_x_35216:
        /* <DEDUP_REMOVED lines=42> */
.L_x_35225:
        /* <DEDUP_REMOVED lines=14> */
.L_x_36174:


//--------------------- .text._ZN2at6native29vectorized_elementwise_kernelILi4EZZZNS0_23bitwise_not_kernel_cudaERNS_18TensorIteratorBaseEENKUlvE_clEvENKUlvE_clEvEUlhE_St5arrayIPcLm2EEEEviT0_T1_ --------------------------
	.section	.text._ZN2at6native29vectorized_elementwise_kernelILi4EZZZNS0_23bitwise_not_kernel_cudaERNS_18TensorIteratorBaseEENKUlvE_clEvENKUlvE_clEvEUlhE_St5arrayIPcLm2EEEEviT0_T1_,"ax",@progbits
	.align	128
        .global         _ZN2at6native29vectorized_elementwise_kernelILi4EZZZNS0_23bitwise_not_kernel_cudaERNS_18TensorIteratorBaseEENKUlvE_clEvENKUlvE_clEvEUlhE_St5arrayIPcLm2EEEEviT0_T1_
        .type           _ZN2at6native29vectorized_elementwise_kernelILi4EZZZNS0_23bitwise_not_kernel_cudaERNS_18TensorIteratorBaseEENKUlvE_clEvENKUlvE_clEvEUlhE_St5arrayIPcLm2EEEEviT0_T1_,@function
        .size           _ZN2at6native29vectorized_elementwise_kernelILi4EZZZNS0_23bitwise_not_kernel_cudaERNS_18TensorIteratorBaseEENKUlvE_clEvENKUlvE_clEvEUlhE_St5arrayIPcLm2EEEEviT0_T1_,(.L_x_36175 - _ZN2at6native29vectorized_elementwise_kernelILi4EZZZNS0_23bitwise_not_kernel_cudaERNS_18TensorIteratorBaseEENKUlvE_clEvENKUlvE_clEvEUlhE_St5arrayIPcLm2EEEEviT0_T1_)
        .other          _ZN2at6native29vectorized_elementwise_kernelILi4EZZZNS0_23bitwise_not_kernel_cudaERNS_18TensorIteratorBaseEENKUlvE_clEvENKUlvE_clEvEUlhE_St5arrayIPcLm2EEEEviT0_T1_,@"STO_CUDA_ENTRY STV_DEFAULT"
_ZN2at6native29vectorized_elementwise_kernelILi4EZZZNS0_23bitwise_not_kernel_cudaERNS_18TensorIteratorBaseEENKUlvE_clEvENKUlvE_clEvEUlhE_St5arrayIPcLm2EEEEviT0_T1_:
.text._ZN2at6native29vectorized_elementwise_kernelILi4EZZZNS0_23bitwise_not_kernel_cudaERNS_18TensorIteratorBaseEENKUlvE_clEvENKUlvE_clEvEUlhE_St5arrayIPcLm2EEEEviT0_T1_:
        /* <DEDUP_REMOVED lines=109> */
.L_x_35229:
        /* <DEDUP_REMOVED lines=8> */
.L_x_35230:
        /* <DEDUP_REMOVED lines=8> */
.L_x_35231:
        /* <DEDUP_REMOVED lines=8> */
.L_x_35232:
        /* <DEDUP_REMOVED lines=9> */
.L_x_35233:
[----:B------:R-:W-:Y:S05]  /*08e0*/  BSYNC.RELIABLE B1 ;  /* 0x0000000000017941 */ /* 0x000fea0003800100 */
.L_x_35228:
[----:B------:R-:W-:-:S13]  /*08f0*/  ISETP.GE.U32.AND P0, PT, R6, UR5, PT ;  /* 0x0000000506007c0c */ /* 0x000fda000bf06070 */
[----:B-12---:R-:W1:Y:S01]  /*0900*/  @!P0 LDC.64 R8, c[0x0][0x388] ;  /* 0x0000e200ff088b82 */ /* 0x006e620000000a00 */
[C---:B------:R-:W-:Y:S02]  /*0910*/  @!P0 VIADD R5, R6.reuse, UR4 ;  /* 0x0000000406058c36 */ /* 0x040fe40008000000 */
[----:B------:R-:W-:-:S03]  /*0920*/  @!P0 VIADD R6, R6, 0x80 ;  /* 0x0000008006068836 */ /* 0x000fc60000000000 */
[----:B-1----:R-:W-:-:S05]  /*0930*/  @!P0 IADD3 R4, P1, PT, R5, R8, RZ ;  /* 0x0000000805048210 */ /* 0x002fca0007f3e0ff */
[----:B------:R-:W-:-:S05]  /*0940*/  @!P0 IMAD.X R5, RZ, RZ, R9, P1 ;  /* 0x000000ffff058224 */ /* 0x000fca00008e0609 */
[----:B------:R3:W-:Y:S03]  /*0950*/  @!P0 STG.E.U8 desc[UR8][R4.64], R2 ;  /* 0x0000000204008986 */ /* 0x0007e6000c101108 */
.L_x_35234:
[----:B------:R-:W-:Y:S05]  /*0960*/  BSYNC.RECONVERGENT B0 ;  /* 0x0000000000007941 */ /* 0x000fea0003800200 */
.L_x_35227:
        /* <DEDUP_REMOVED lines=9> */
.L_x_35226:
        /* <DEDUP_REMOVED lines=48> */
.L_x_35235:
        /* <DEDUP_REMOVED lines=16> */
.L_x_36175:


//--------------------- .text._ZN2at6native29vectorized_elementwise_kernelILi8EZZZNS0_23bitwise_not_kernel_cudaERNS_18TensorIteratorBaseEENKUlvE_clEvENKUlvE_clEvEUlhE_St5arrayIPcLm2EEEEviT0_T1_ --------------------------
	.section	.text._ZN2at6native29vectorized_elementwise_kernelILi8EZZZNS0_23bitwise_not_kernel_cudaERNS_18TensorIteratorBaseEENKUlvE_clEvENKUlvE_clEvEUlhE_St5arrayIPcLm2EEEEviT0_T1_,"ax",@progbits
	.align	128
        .global         _ZN2at6native29vectorized_elementwise_kernelILi8EZZZNS0_23bitwise_not_kernel_cudaERNS_18TensorIteratorBaseEENKUlvE_clEvENKUlvE_clEvEUlhE_St5arrayIPcLm2EEEEviT0_T1_
        .type           _ZN2at6native29vectorized_elementwise_kernelILi8EZZZNS0_23bitwise_not_kernel_cudaERNS_18TensorIteratorBaseEENKUlvE_clEvENKUlvE_clEvEUlhE_St5arrayIPcLm2EEEEviT0_T1_,@function
        .size           _ZN2at6native29vectorized_elementwise_kernelILi8EZZZNS0_23bitwise_not_kernel_cudaERNS_18TensorIteratorBaseEENKUlvE_clEvENKUlvE_clEvEUlhE_St5arrayIPcLm2EEEEviT0_T1_,(.L_x_36176 - _ZN2at6native29vectorized_elementwise_kernelILi8EZZZNS0_23bitwise_not_kernel_cudaERNS_18TensorIteratorBaseEENKUlvE_clEvENKUlvE_clEvEUlhE_St5arrayIPcLm2EEEEviT0_T1_)
        .other          _ZN2at6native29vectorized_elementwise_kernelILi8EZZZNS0_23bitwise_not_kernel_cudaERNS_18TensorIteratorBaseEENKUlvE_clEvENKUlvE_clEvEUlhE_St5arrayIPcLm2EEEEviT0_T1_,@"STO_CUDA_ENTRY STV_DEFAULT"
_ZN2at6native29vectorized_elementwise_kernelILi8EZZZNS0_23bitwise_not_kernel_cudaERNS_18TensorIteratorBaseEENKUlvE_clEvENKUlvE_clEvEUlhE_St5arrayIPcLm2EEEEviT0_T1_:
.text._ZN2at6native29vectorized_elementwise_kernelILi8EZZZNS0_23bitwise_not_kernel_cudaERNS_18TensorIteratorBaseEENKUlvE_clEvENKUlvE_clEvEUlhE_St5arrayIPcLm2EEEEviT0_T1_:
[----:B------:R-:W-:Y:S01]  /*0000*/  LDC R1, c[0x0][0x37c] ;  /* 0x0000df00ff017b82 */ /* 0x000fe20000000800 */
[----:B------:R-:W-:Y:S05]  /*0010*/  EXIT ;  /* 0x000000000000794d */ /* 0x000fea0003800000 */
.L_x_35236:
        /* <DEDUP_REMOVED lines=14> */
.L_x_36176:


//--------------------- .text._ZN2at6native18elementwise_kernelILi128ELi4EZNS0_15gpu_kernel_implIZNS0_23bitwise_not_kernel_cudaERNS_18TensorIteratorBaseEEUlbE_EEvS4_RKT_EUliE_EEviT1_ --------------------------
	.section	.text._ZN2at6native18elementwise_kernelILi128ELi4EZNS0_15gpu_kernel_implIZNS0_23bitwise_not_kernel_cudaERNS_18TensorIteratorBaseEEUlbE_EEvS4_RKT_EUliE_EEviT1_,"ax",@progbits
	.align	128
        .global         _ZN2at6native18elementwise_kernelILi128ELi4EZNS0_15gpu_kernel_implIZNS0_23bitwise_not_kernel_cudaERNS_18TensorIteratorBaseEEUlbE_EEvS4_RKT_EUliE_EEviT1_
        .type           _ZN2at6native18elementwise_kernelILi128ELi4EZNS0_15gpu_kernel_implIZNS0_23bitwise_not_kernel_cudaERNS_18TensorIteratorBaseEEUlbE_EEvS4_RKT_EUliE_EEviT1_,@function
        .size           _ZN2at6native18elementwise_kernelILi128ELi4EZNS0_15gpu_kernel_implIZNS0_23bitwise_not_kernel_cudaERNS_18TensorIteratorBaseEEUlbE_EEvS4_RKT_EUliE_EEviT1_,(.L_x_36177 - _ZN2at6native18elementwise_kernelILi128ELi4EZNS0_15gpu_kernel_implIZNS0_23bitwise_not_kernel_cudaERNS_18TensorIteratorBaseEEUlbE_EEvS4_RKT_EUliE_EEviT1_)
        .other          _ZN2at6native18elementwise_kernelILi128ELi4EZNS0_15gpu_kernel_implIZNS0_23bitwise_not_kernel_cudaERNS_18TensorIteratorBaseEEUlbE_EEvS4_RKT_EUliE_EEviT1_,@"STO_CUDA_ENTRY STV_DEFAULT"
_ZN2at6native18elementwise_kernelILi128ELi4EZNS0_15gpu_kernel_implIZNS0_23bitwise_not_kernel_cudaERNS_18TensorIteratorBaseEEUlbE_EEvS4_RKT_EUliE_EEviT1_:
.text._ZN2at6native18elementwise_kernelILi128ELi4EZNS0_15gpu_kernel_implIZNS0_23bitwise_not_kernel_cudaERNS_18TensorIteratorBaseEEUlbE_EEvS4_RKT_EUliE_EEviT1_:
        /* <DEDUP_REMOVED lines=319> */
.L_x_35239:
        /* <DEDUP_REMOVED lines=15> */
[----:B------:R-:W2:Y:S02]  /*14e0*/  LDG.E.U8 R2, desc[UR36][R2.64] ;  /* 0x0000002402027981 */ /* 0x000ea4000c1e1100 */
[----:B--2---:R-:W-:Y:S01]  /*14f0*/  ISETP.NE.AND P0, PT, R2, RZ, PT ;  /* 0x000000ff0200720c */ /* 0x004fe20003f05270 */
[----:B------:R-:W-:-:S12]  /*1500*/  BRA `(.L_x_35246) ;  /* 0x00000008004c7947 */ /* 0x000fd80003800000 */
.L_x_35244:
[----:B------:R-:W2:Y:S02]  /*1510*/  LDG.E.U8 R2, desc[UR36][R2.64] ;  /* 0x0000002402027981 */ /* 0x000ea4000c1e1100 */
[----:B--2---:R-:W-:Y:S01]  /*1520*/  ISETP.NE.AND P0, PT, R2, RZ, PT ;  /* 0x000000ff0200720c */ /* 0x004fe20003f05270 */
[----:B------:R-:W-:-:S12]  /*1530*/  BRA `(.L_x_35246) ;  /* 0x0000000800407947 */ /* 0x000fd80003800000 */
.L_x_35243:
[----:B------:R-:W-:-:S09]  /*1540*/  UISETP.NE.AND UP0, UPT, UR4, 0x2, UPT ;  /* 0x000000020400788c */ /* 0x000fd2000bf05270 */
[----:B------:R-:W-:Y:S05]  /*1550*/  BRA.U !UP0, `(.L_x_35247) ;  /* 0x00000001082c7547 */ /* 0x000fea000b800000 */
[----:B------:R-:W-:-:S09]  /*1560*/  UISETP.NE.AND UP0, UPT, UR4, 0x3, UPT ;  /* 0x000000030400788c */ /* 0x000fd2000bf05270 */
[----:B------:R-:W-:Y:S05]  /*1570*/  BRA.U !UP0, `(.L_x_35248) ;  /* 0x0000000108187547 */ /* 0x000fea000b800000 */
[----:B------:R-:W-:-:S09]  /*1580*/  UISETP.NE.AND UP0, UPT, UR4, 0x4, UPT ;  /* 0x000000040400788c */ /* 0x000fd2000bf05270 */
[----:B------:R-:W-:Y:S05]  /*1590*/  BRA.U UP0, `(.L_x_35245) ;  /* 0x0000000500bc7547 */ /* 0x000fea000b800000 */
[----:B------:R-:W2:Y:S02]  /*15a0*/  LDG.E.64 R2, desc[UR36][R2.64] ;  /* 0x0000002402027981 */ /* 0x000ea4000c1e1b00 */
[----:B--2---:R-:W-:-:S04]  /*15b0*/  ISETP.NE.U32.AND P0, PT, R2, RZ, PT ;  /* 0x000000ff0200720c */ /* 0x004fc80003f05070 */
[----:B------:R-:W-:Y:S01]  /*15c0*/  ISETP.NE.AND.EX P0, PT, R3, RZ, PT, P0 ;  /* 0x000000ff0300720c */ /* 0x000fe20003f05300 */
[----:B------:R-:W-:-:S12]  /*15d0*/  BRA `(.L_x_35246) ;  /* 0x0000000800187947 */ /* 0x000fd80003800000 */
.L_x_35248:
[----:B------:R-:W2:Y:S02]  /*15e0*/  LDG.E R2, desc[UR36][R2.64] ;  /* 0x0000002402027981 */ /* 0x000ea4000c1e1900 */
[----:B--2---:R-:W-:Y:S01]  /*15f0*/  ISETP.NE.AND P0, PT, R2, RZ, PT ;  /* 0x000000ff0200720c */ /* 0x004fe20003f05270 */
[----:B------:R-:W-:-:S12]  /*1600*/  BRA `(.L_x_35246) ;  /* 0x00000008000c7947 */ /* 0x000fd80003800000 */
.L_x_35247:
[----:B------:R-:W2:Y:S02]  /*1610*/  LDG.E.U16 R2, desc[UR36][R2.64] ;  /* 0x0000002402027981 */ /* 0x000ea4000c1e1500 */
[----:B--2---:R-:W-:Y:S01]  /*1620*/  ISETP.NE.AND P0, PT, R2, RZ, PT ;  /* 0x000000ff0200720c */ /* 0x004fe20003f05270 */
[----:B------:R-:W-:-:S12]  /*1630*/  BRA `(.L_x_35246) ;  /* 0x0000000800007947 */ /* 0x000fd80003800000 */
.L_x_35242:
[----:B------:R-:W-:-:S09]  /*1640*/  UISETP.GT.AND UP0, UPT, UR4, 0x6, UPT ;  /* 0x000000060400788c */ /* 0x000fd2000bf04270 */
[----:B------:R-:W-:Y:S05]  /*1650*/  BRA.U UP0, `(.L_x_35249) ;  /* 0x00000001002c7547 */ /* 0x000fea000b800000 */
[----:B------:R-:W-:-:S09]  /*1660*/  UISETP.NE.AND UP0, UPT, UR4, 0x5, UPT ;  /* 0x000000050400788c */ /* 0x000fd2000bf05270 */
[----:B------:R-:W-:Y:S05]  /*1670*/  BRA.U !UP0, `(.L_x_35250) ;  /* 0x0000000108147547 */ /* 0x000fea000b800000 */
[----:B------:R-:W-:-:S09]  /*1680*/  UISETP.NE.AND UP0, UPT, UR4, 0x6, UPT ;  /* 0x000000060400788c */ /* 0x000fd2000bf05270 */
[----:B------:R-:W-:Y:S05]  /*1690*/  BRA.U UP0, `(.L_x_35245) ;  /* 0x00000005007c7547 */ /* 0x000fea000b800000 */
[----:B------:R-:W2:Y:S02]  /*16a0*/  LDG.E R2, desc[UR36][R2.64] ;  /* 0x0000002402027981 */ /* 0x000ea4000c1e1900 */
[----:B--2---:R-:W-:Y:S01]  /*16b0*/  FSETP.NEU.FTZ.AND P0, PT, R2, RZ, PT ;  /* 0x000000ff0200720b */ /* 0x004fe20003f1d000 */
[----:B------:R-:W-:-:S12]  /*16c0*/  BRA `(.L_x_35246) ;  /* 0x0000000400dc7947 */ /* 0x000fd80003800000 */
.L_x_35250:
[----:B------:R-:W2:Y:S02]  /*16d0*/  LDG.E.U16 R0, desc[UR36][R2.64] ;  /* 0x0000002402007981 */ /* 0x000ea4000c1e1500 */
[----:B--2---:R-:W-:-:S05]  /*16e0*/  HADD2.F32 R0, -RZ, R0.H0_H0 ;  /* 0x20000000ff007230 */ /* 0x004fca0000004100 */
[----:B------:R-:W-:Y:S01]  /*16f0*/  FSETP.NEU.FTZ.AND P0, PT, R0, RZ, PT ;  /* 0x000000ff0000720b */ /* 0x000fe20003f1d000 */
[----:B------:R-:W-:-:S12]  /*1700*/  BRA `(.L_x_35246) ;  /* 0x0000000400cc7947 */ /* 0x000fd80003800000 */
.L_x_35249:
[----:B------:R-:W-:-:S09]  /*1710*/  UISETP.NE.AND UP0, UPT, UR4, 0x7, UPT ;  /* 0x000000070400788c */ /* 0x000fd2000bf05270 */
[----:B------:R-:W-:Y:S05]  /*1720*/  BRA.U !UP0, `(.L_x_35251) ;  /* 0x0000000108447547 */ /* 0x000fea000b800000 */
[----:B------:R-:W-:-:S09]  /*1730*/  UISETP.NE.AND UP0, UPT, UR4, 0x8, UPT ;  /* 0x000000080400788c */ /* 0x000fd2000bf05270 */
[----:B------:R-:W-:Y:S05]  /*1740*/  BRA.U !UP0, `(.L_x_35252) ;  /* 0x00000001081c7547 */ /* 0x000fea000b800000 */
[----:B------:R-:W-:-:S09]  /*1750*/  UISETP.NE.AND UP0, UPT, UR4, 0x9, UPT ;  /* 0x000000090400788c */ /* 0x000fd2000bf05270 */
[----:B------:R-:W-:Y:S05]  /*1760*/  BRA.U UP0, `(.L_x_35245) ;  /* 0x0000000500487547 */ /* 0x000fea000b800000 */
[----:B------:R-:W2:Y:S02]  /*1770*/  LDG.E.64 R2, desc[UR36][R2.64] ;  /* 0x0000002402027981 */ /* 0x000ea4000c1e1b00 */
[----:B--2---:R-:W-:Y:S02]  /*1780*/  FSETP.NEU.FTZ.AND P0, PT, R2, RZ, PT ;  /* 0x000000ff0200720b */ /* 0x004fe40003f1d000 */
[----:B------:R-:W-:-:S04]  /*1790*/  FSETP.NEU.FTZ.AND P1, PT, R3, RZ, PT ;  /* 0x000000ff0300720b */ /* 0x000fc80003f3d000 */
[----:B------:R-:W-:Y:S01]  /*17a0*/  PLOP3.LUT P0, PT, P0, P1, PT, 0xf8, 0x8f ;  /* 0x00000000008f781c */ /* 0x000fe20000703f70 */
[----:B------:R-:W-:-:S12]  /*17b0*/  BRA `(.L_x_35246) ;  /* 0x0000000400a07947 */ /* 0x000fd80003800000 */
.L_x_35252:
[----:B------:R-:W2:Y:S01]  /*17c0*/  LDG.E R2, desc[UR36][R2.64] ;  /* 0x0000002402027981 */ /* 0x000ea2000c1e1900 */
[----:B------:R-:W-:Y:S01]  /*17d0*/  PLOP3.LUT P0, PT, PT, PT, PT, 0x80, 0x8 ;  /* 0x000000000008781c */ /* 0x000fe20003f0f070 */
[----:B--2---:R-:W-:-:S05]  /*17e0*/  HADD2.F32 R0, -RZ, R2.H0_H0 ;  /* 0x20000002ff007230 */ /* 0x004fca0000004100 */
[----:B------:R-:W-:-:S13]  /*17f0*/  FSETP.NEU.FTZ.AND P1, PT, R0, RZ, PT ;  /* 0x000000ff0000720b */ /* 0x000fda0003f3d000 */
[----:B------:R-:W-:Y:S05]  /*1800*/  @P1 BRA `(.L_x_35246) ;  /* 0x00000004008c1947 */ /* 0x000fea0003800000 */
[----:B------:R-:W-:-:S05]  /*1810*/  HADD2.F32 R0, -RZ, R2.H1_H1 ;  /* 0x30000002ff007230 */ /* 0x000fca0000004100 */
[----:B------:R-:W-:Y:S01]  /*1820*/  FSETP.NEU.FTZ.AND P0, PT, R0, RZ, PT ;  /* 0x000000ff0000720b */ /* 0x000fe20003f1d000 */
[----:B------:R-:W-:-:S12]  /*1830*/  BRA `(.L_x_35246) ;  /* 0x0000000400807947 */ /* 0x000fd80003800000 */
.L_x_35251:
[----:B------:R-:W2:Y:S02]  /*1840*/  LDG.E.64 R2, desc[UR36][R2.64] ;  /* 0x0000002402027981 */ /* 0x000ea4000c1e1b00 */
[----:B--2---:R1:W2:Y:S02]  /*1850*/  DSETP.NEU.AND P0, PT, R2, RZ, PT ;  /* 0x000000ff0200722a */ /* 0x0042a40003f0d000 */
[----:B--2---:R-:W-:Y:S05]  /*1860*/  BRA `(.L_x_35246) ;  /* 0x0000000400747947 */ /* 0x004fea0003800000 */
.L_x_35241:
        /* <DEDUP_REMOVED lines=9> */
[----:B--2---:R-:W-:Y:S01]  /*1900*/  ISETP.NE.AND P0, PT, R2, RZ, PT ;  /* 0x000000ff0200720c */ /* 0x004fe20003f05270 */
[----:B------:R-:W-:-:S12]  /*1910*/  BRA `(.L_x_35246) ;  /* 0x0000000400487947 */ /* 0x000fd80003800000 */
.L_x_35255:
[----:B------:R-:W2:Y:S02]  /*1920*/  LDG.E.128 R4, desc[UR36][R2.64] ;  /* 0x0000002402047981 */ /* 0x000ea4000c1e1d00 */
[----:B--2---:R-:W0:-:S15]  /*1930*/  DSETP.NEU.AND P0, PT, R6, RZ, PT ;  /* 0x000000ff0600722a */ /* 0x004e1e0003f0d000 */
[----:B------:R-:W-:-:S15]  /*1940*/  NOP ;  /* 0x0000000000007918 */ /* 0x000fde0000000000 */
[----:B------:R-:W-:-:S15]  /*1950*/  NOP ;  /* 0x0000000000007918 */ /* 0x000fde0000000000 */
[----:B------:R-:W-:-:S15]  /*1960*/  NOP ;  /* 0x0000000000007918 */ /* 0x000fde0000000000 */
[----:B------:R-:W-:-:S04]  /*1970*/  NOP ;  /* 0x0000000000007918 */ /* 0x000fc80000000000 */
[----:B0-----:R0:W1:Y:S02]  /*1980*/  DSETP.NEU.OR P0, PT, R4, RZ, P0 ;  /* 0x000000ff0400722a */ /* 0x001064000070d400 */
[----:B-1----:R-:W-:Y:S05]  /*1990*/  BRA `(.L_x_35246) ;  /* 0x0000000400287947 */ /* 0x002fea0003800000 */
.L_x_35254:
[----:B------:R-:W-:-:S09]  /*19a0*/  UISETP.NE.AND UP0, UPT, UR4, 0xf, UPT ;  /* 0x0000000f0400788c */ /* 0x000fd2000bf05270 */
[----:B------:R-:W-:Y:S05]  /*19b0*/  BRA.U !UP0, `(.L_x_35256) ;  /* 0x0000000108487547 */ /* 0x000fea000b800000 */
[----:B------:R-:W-:-:S09]  /*19c0*/  UISETP.NE.AND UP0, UPT, UR4, 0x17, UPT ;  /* 0x000000170400788c */ /* 0x000fd2000bf05270 */
[----:B------:R-:W-:Y:S05]  /*19d0*/  BRA.U !UP0, `(.L_x_35257) ;  /* 0x0000000108147547 */ /* 0x000fea000b800000 */
[----:B------:R-:W-:-:S09]  /*19e0*/  UISETP.NE.AND UP0, UPT, UR4, 0x18, UPT ;  /* 0x000000180400788c */ /* 0x000fd2000bf05270 */
[----:B------:R-:W-:Y:S05]  /*19f0*/  BRA.U UP0, `(.L_x_35245) ;  /* 0x0000000100a47547 */ /* 0x000fea000b800000 */
[----:B------:R-:W2:Y:S02]  /*1a00*/  LDG.E.U8 R2, desc[UR36][R2.64] ;  /* 0x0000002402027981 */ /* 0x000ea4000c1e1100 */
[----:B--2---:R-:W-:Y:S01]  /*1a10*/  LOP3.LUT P0, RZ, R2, 0x7f, RZ, 0xc0, !PT ;  /* 0x0000007f02ff7812 */ /* 0x004fe2000780c0ff */
[----:B------:R-:W-:-:S12]  /*1a20*/  BRA `(.L_x_35246) ;  /* 0x0000000400047947 */ /* 0x000fd80003800000 */
.L_x_35257:
[----:B------:R-:W2:Y:S02]  /*1a30*/  LDG.E.U8 R0, desc[UR36][R2.64] ;  /* 0x0000002402007981 */ /* 0x000ea4000c1e1100 */
[----:B--2---:R-:W-:-:S04]  /*1a40*/  SHF.L.U32 R4, R0, 0x19, RZ ;  /* 0x0000001900047819 */ /* 0x004fc800000006ff */
[----:B------:R-:W-:-:S13]  /*1a50*/  ISETP.GT.U32.AND P0, PT, R4, 0x7ffffff, PT ;  /* 0x07ffffff0400780c */ /* 0x000fda0003f04070 */
[----:B------:R-:W-:Y:S01]  /*1a60*/  @!P0 IMAD.SHL.U32 R0, R0, 0x100, RZ ;  /* 0x0000010000008824 */ /* 0x000fe200078e00ff */
[----:B------:R-:W-:-:S04]  /*1a70*/  @P0 LEA.HI R4, R4, 0x70000000, RZ, 0x1c ;  /* 0x7000000004040811 */ /* 0x000fc800078fe0ff */
[----:B------:R-:W-:-:S04]  /*1a80*/  @!P0 LOP3.LUT R0, R0, 0x7f00, RZ, 0xc0, !PT ;  /* 0x00007f0000008812 */ /* 0x000fc800078ec0ff */
[----:B------:R-:W-:-:S05]  /*1a90*/  @!P0 LOP3.LUT R0, R0, 0x3f000000, RZ, 0xfc, !PT ;  /* 0x3f00000000008812 */ /* 0x000fca00078efcff */
[----:B------:R-:W-:Y:S01]  /*1aa0*/  @!P0 FADD.FTZ R0, R0, -0.5 ;  /* 0xbf00000000008421 */ /* 0x000fe20000010000 */
[----:B------:R-:W-:-:S05]  /*1ab0*/  @P0 FMUL.FTZ R0, R4, 1.9259299443872358531e-34 ;  /* 0x0780000004000820 */ /* 0x000fca0000410000 */
[----:B------:R-:W-:Y:S01]  /*1ac0*/  LOP3.LUT P0, RZ, R0, 0x7fffffff, RZ, 0xc0, !PT ;  /* 0x7fffffff00ff7812 */ /* 0x000fe2000780c0ff */
[----:B------:R-:W-:-:S12]  /*1ad0*/  BRA `(.L_x_35246) ;  /* 0x0000000000d87947 */ /* 0x000fd80003800000 */
.L_x_35256:
[----:B------:R-:W2:Y:S02]  /*1ae0*/  LDG.E.U16 R0, desc[UR36][R2.64] ;  /* 0x0000002402007981 */ /* 0x000ea4000c1e1500 */
[----:B--2---:R-:W-:-:S05]  /*1af0*/  IMAD.U32 R0, R0, 0x10000, RZ ;  /* 0x0001000000007824 */ /* 0x004fca00078e00ff */
[----:B------:R-:W-:Y:S01]  /*1b00*/  FSETP.NEU.FTZ.AND P0, PT, R0, RZ, PT ;  /* 0x000000ff0000720b */ /* 0x000fe20003f1d000 */
[----:B------:R-:W-:-:S12]  /*1b10*/  BRA `(.L_x_35246) ;  /* 0x0000000000c87947 */ /* 0x000fd80003800000 */
.L_x_35253:
        /* <DEDUP_REMOVED lines=9> */
[----:B--2---:R-:W-:Y:S01]  /*1bb0*/  ISETP.NE.AND P0, PT, R2, RZ, PT ;  /* 0x000000ff0200720c */ /* 0x004fe20003f05270 */
[----:B------:R-:W-:-:S12]  /*1bc0*/  BRA `(.L_x_35246) ;  /* 0x00000000009c7947 */ /* 0x000fd80003800000 */
.L_x_35260:
[----:B------:R-:W2:Y:S02]  /*1bd0*/  LDG.E.U8 R2, desc[UR36][R2.64] ;  /* 0x0000002402027981 */ /* 0x000ea4000c1e1100 */
[----:B--2---:R-:W-:Y:S01]  /*1be0*/  ISETP.NE.AND P0, PT, R2, RZ, PT ;  /* 0x000000ff0200720c */ /* 0x004fe20003f05270 */
[----:B------:R-:W-:-:S12]  /*1bf0*/  BRA `(.L_x_35246) ;  /* 0x0000000000907947 */ /* 0x000fd80003800000 */
.L_x_35259:
[----:B------:R-:W2:Y:S02]  /*1c00*/  LDG.E.U8 R2, desc[UR36][R2.64] ;  /* 0x0000002402027981 */ /* 0x000ea4000c1e1100 */
[----:B--2---:R-:W-:Y:S01]  /*1c10*/  ISETP.NE.AND P0, PT, R2, RZ, PT ;  /* 0x000000ff0200720c */ /* 0x004fe20003f05270 */
[----:B------:R-:W-:-:S12]  /*1c20*/  BRA `(.L_x_35246) ;  /* 0x0000000000847947 */ /* 0x000fd80003800000 */
.L_x_35258:
[----:B------:R-:W-:-:S09]  /*1c30*/  UISETP.NE.AND UP0, UPT, UR4, 0x1c, UPT ;  /* 0x0000001c0400788c */ /* 0x000fd2000bf05270 */
[----:B------:R-:W-:Y:S05]  /*1c40*/  BRA.U !UP0, `(.L_x_35261) ;  /* 0x0000000108747547 */ /* 0x000fea000b800000 */
[----:B------:R-:W-:-:S09]  /*1c50*/  UISETP.NE.AND UP0, UPT, UR4, 0x1d, UPT ;  /* 0x0000001d0400788c */ /* 0x000fd2000bf05270 */
[----:B------:R-:W-:Y:S05]  /*1c60*/  BRA.U !UP0, `(.L_x_35262) ;  /* 0x00000001085c7547 */ /* 0x000fea000b800000 */
[----:B------:R-:W-:-:S09]  /*1c70*/  UISETP.NE.AND UP0, UPT, UR4, 0x2c, UPT ;  /* 0x0000002c0400788c */ /* 0x000fd2000bf05270 */
[----:B------:R-:W-:Y:S05]  /*1c80*/  BRA.U !UP0, `(.L_x_35263) ;  /* 0x0000000108487547 */ /* 0x000fea000b800000 */
.L_x_35245:
        /* <DEDUP_REMOVED lines=16> */
.L_x_35264:
[----:B------:R-:W-:Y:S01]  /*1d90*/  PLOP3.LUT P0, PT, PT, PT, PT, 0x8, 0x80 ;  /* 0x000000000080781c */ /* 0x000fe20003f0e170 */
[----:B------:R-:W-:-:S12]  /*1da0*/  BRA `(.L_x_35246) ;  /* 0x0000000000247947 */ /* 0x000fd80003800000 */
.L_x_35263:
[----:B------:R-:W2:Y:S02]  /*1db0*/  LDG.E.U8 R2, desc[UR36][R2.64] ;  /* 0x0000002402027981 */ /* 0x000ea4000c1e1100 */
[----:B--2---:R-:W-:Y:S01]  /*1dc0*/  ISETP.NE.AND P0, PT, R2, RZ, PT ;  /* 0x000000ff0200720c */ /* 0x004fe20003f05270 */
[----:B------:R-:W-:-:S12]  /*1dd0*/  BRA `(.L_x_35246) ;  /* 0x0000000000187947 */ /* 0x000fd80003800000 */
.L_x_35262:
[----:B------:R-:W2:Y:S02]  /*1de0*/  LDG.E.64 R2, desc[UR36][R2.64] ;  /* 0x0000002402027981 */ /* 0x000ea4000c1e1b00 */
[----:B--2---:R-:W-:-:S04]  /*1df0*/  ISETP.NE.U32.AND P0, PT, R2, RZ, PT ;  /* 0x000000ff0200720c */ /* 0x004fc80003f05070 */
[----:B------:R-:W-:Y:S01]  /*1e00*/  ISETP.NE.AND.EX P0, PT, R3, RZ, PT, P0 ;  /* 0x000000ff0300720c */ /* 0x000fe20003f05300 */
[----:B------:R-:W-:-:S12]  /*1e10*/  BRA `(.L_x_35246) ;  /* 0x0000000000087947 */ /* 0x000fd80003800000 */
.L_x_35261:
[----:B------:R-:W2:Y:S02]  /*1e20*/  LDG.E R2, desc[UR36][R2.64] ;  /* 0x0000002402027981 */ /* 0x000ea4000c1e1900 */
[----:B--2---:R-:W-:-:S13]  /*1e30*/  ISETP.NE.AND P0, PT, R2, RZ, PT ;  /* 0x000000ff0200720c */ /* 0x004fda0003f05270 */
.L_x_35246:
[----:B------:R-:W-:Y:S05]  /*1e40*/  BSYNC.RECONVERGENT B6 ;  /* 0x0000000000067941 */ /* 0x000fea0003800200 */
.L_x_35240:
[----:B------:R-:W1:Y:S01]  /*1e50*/  LDCU.64 UR6, c[0x0][0x580] ;  /* 0x0000b000ff0677ac */ /* 0x000e620008000a00 */
[----:B------:R-:W-:Y:S01]  /*1e60*/  BSSY.RECONVERGENT B6, `(.L_x_35265) ;  /* 0x00000d3000067945 */ /* 0x000fe20003800200 */
[----:B0-----:R-:W-:Y:S01]  /*1e70*/  SEL R4, RZ, 0x1, P0 ;  /* 0x00000001ff047807 */ /* 0x001fe20000000000 */
[----:B------:R-:W-:-:S04]  /*1e80*/  UPRMT UR4, UR42, 0x9910, URZ ;  /* 0x000099102a047896 */ /* 0x000fc800080000ff */
[----:B------:R-:W-:Y:S01]  /*1e90*/  UISETP.GT.AND UP0, UPT, UR4, 0x9, UPT ;  /* 0x000000090400788c */ /* 0x000fe2000bf04270 */
[----:B-1----:R-:W-:-:S04]  /*1ea0*/  IADD3 R2, P1, PT, R16, UR6, RZ ;  /* 0x0000000610027c10 */ /* 0x002fc8000ff3e0ff */
        /* <DEDUP_REMOVED lines=12> */
.L_x_35269:
[----:B------:R0:W-:Y:S01]  /*1f70*/  STG.E.U8 desc[UR36][R2.64], R4 ;  /* 0x0000000402007986 */ /* 0x0001e2000c101124 */
[----:B------:R-:W-:Y:S05]  /*1f80*/  BRA `(.L_x_35271) ;  /* 0x0000000c00007947 */ /* 0x000fea0003800000 */
.L_x_35268:
        /* <DEDUP_REMOVED lines=9> */
.L_x_35273:
[----:B------:R0:W-:Y:S01]  /*2020*/  STG.E desc[UR36][R2.64], R4 ;  /* 0x0000000402007986 */ /* 0x0001e2000c101924 */
[----:B------:R-:W-:Y:S05]  /*2030*/  BRA `(.L_x_35271) ;  /* 0x0000000800d47947 */ /* 0x000fea0003800000 */
.L_x_35272:
[----:B------:R0:W-:Y:S01]  /*2040*/  STG.E.U16 desc[UR36][R2.64], R4 ;  /* 0x0000000402007986 */ /* 0x0001e2000c101524 */
[----:B------:R-:W-:Y:S05]  /*2050*/  BRA `(.L_x_35271) ;  /* 0x0000000800cc7947 */ /* 0x000fea0003800000 */
.L_x_35267:
[----:B------:R-:W-:-:S09]  /*2060*/  UISETP.GT.AND UP0, UPT, UR4, 0x6, UPT ;  /* 0x000000060400788c */ /* 0x000fd2000bf04270 */
[----:B------:R-:W-:Y:S05]  /*2070*/  BRA.U UP0, `(.L_x_35274) ;  /* 0x00000001002c7547 */ /* 0x000fea000b800000 */
[----:B------:R-:W-:-:S09]  /*2080*/  UISETP.NE.AND UP0, UPT, UR4, 0x5, UPT ;  /* 0x000000050400788c */ /* 0x000fd2000bf05270 */
[----:B------:R-:W-:Y:S05]  /*2090*/  BRA.U !UP0, `(.L_x_35275) ;  /* 0x0000000108147547 */ /* 0x000fea000b800000 */
[----:B------:R-:W-:-:S09]  /*20a0*/  UISETP.NE.AND UP0, UPT, UR4, 0x6, UPT ;  /* 0x000000060400788c */ /* 0x000fd2000bf05270 */
[----:B------:R-:W-:Y:S05]  /*20b0*/  BRA.U UP0, `(.L_x_35270) ;  /* 0x0000000900247547 */ /* 0x000fea000b800000 */
[----:B------:R-:W-:-:S05]  /*20c0*/  I2FP.F32.U32 R5, R4 ;  /* 0x0000000400057245 */ /* 0x000fca0000201000 */
[----:B------:R0:W-:Y:S01]  /*20d0*/  STG.E desc[UR36][R2.64], R5 ;  /* 0x0000000502007986 */ /* 0x0001e2000c101924 */
[----:B------:R-:W-:Y:S05]  /*20e0*/  BRA `(.L_x_35271) ;  /* 0x0000000800a87947 */ /* 0x000fea0003800000 */
.L_x_35275:
[----:B------:R-:W-:-:S04]  /*20f0*/  I2FP.F32.U32 R0, R4 ;  /* 0x0000000400007245 */ /* 0x000fc80000201000 */
[----:B------:R-:W-:-:S05]  /*2100*/  F2FP.F16.F32.PACK_AB R0, RZ, R0 ;  /* 0x00000000ff00723e */ /* 0x000fca00000000ff */
[----:B------:R0:W-:Y:S01]  /*2110*/  STG.E.U16 desc[UR36][R2.64], R0 ;  /* 0x0000000002007986 */ /* 0x0001e2000c101524 */
[----:B------:R-:W-:Y:S05]  /*2120*/  BRA `(.L_x_35271) ;  /* 0x0000000800987947 */ /* 0x000fea0003800000 */
.L_x_35274:
[----:B------:R-:W-:-:S09]  /*2130*/  UISETP.NE.AND UP0, UPT, UR4, 0x7, UPT ;  /* 0x000000070400788c */ /* 0x000fd2000bf05270 */
[----:B------:R-:W-:Y:S05]  /*2140*/  BRA.U !UP0, `(.L_x_35276) ;  /* 0x0000000108347547 */ /* 0x000fea000b800000 */
[----:B------:R-:W-:-:S09]  /*2150*/  UISETP.NE.AND UP0, UPT, UR4, 0x8, UPT ;  /* 0x000000080400788c */ /* 0x000fd2000bf05270 */
[----:B------:R-:W-:Y:S05]  /*2160*/  BRA.U !UP0, `(.L_x_35277) ;  /* 0x0000000108187547 */ /* 0x000fea000b800000 */
[----:B------:R-:W-:-:S09]  /*2170*/  UISETP.NE.AND UP0, UPT, UR4, 0x9, UPT ;  /* 0x000000090400788c */ /* 0x000fd2000bf05270 */
[----:B------:R-:W-:Y:S05]  /*2180*/  BRA.U UP0, `(.L_x_35270) ;  /* 0x0000000500f07547 */ /* 0x000fea000b800000 */
[----:B------:R-:W-:Y:S01]  /*2190*/  I2FP.F32.U32 R4, R4 ;  /* 0x0000000400047245 */ /* 0x000fe20000201000 */
[----:B------:R-:W-:-:S05]  /*21a0*/  IMAD.MOV.U32 R5, RZ, RZ, RZ ;  /* 0x000000ffff057224 */ /* 0x000fca00078e00ff */
[----:B------:R0:W-:Y:S01]  /*21b0*/  STG.E.64 desc[UR36][R2.64], R4 ;  /* 0x0000000402007986 */ /* 0x0001e2000c101b24 */
[----:B------:R-:W-:Y:S05]  /*21c0*/  BRA `(.L_x_35271) ;  /* 0x0000000800707947 */ /* 0x000fea0003800000 */
.L_x_35277:
[----:B------:R-:W-:-:S04]  /*21d0*/  I2FP.F32.U32 R4, R4 ;  /* 0x0000000400047245 */ /* 0x000fc80000201000 */
[----:B------:R-:W-:-:S04]  /*21e0*/  F2FP.F16.F32.PACK_AB R5, RZ, R4 ;  /* 0x00000004ff05723e */ /* 0x000fc800000000ff */
[----:B------:R-:W-:-:S05]  /*21f0*/  PRMT R5, R5, 0x5410, RZ ;  /* 0x0000541005057816 */ /* 0x000fca00000000ff */
[----:B------:R0:W-:Y:S01]  /*2200*/  STG.E desc[UR36][R2.64], R5 ;  /* 0x0000000502007986 */ /* 0x0001e2000c101924 */
[----:B------:R-:W-:Y:S05]  /*2210*/  BRA `(.L_x_35271) ;  /* 0x00000008005c7947 */ /* 0x000fea0003800000 */
.L_x_35276:
[----:B------:R-:W0:Y:S02]  /*2220*/  I2F.F64.U32 R4, R4 ;  /* 0x0000000400047312 */ /* 0x000e240000201800 */
[----:B0-----:R0:W-:Y:S01]  /*2230*/  STG.E.64 desc[UR36][R2.64], R4 ;  /* 0x0000000402007986 */ /* 0x0011e2000c101b24 */
[----:B------:R-:W-:Y:S05]  /*2240*/  BRA `(.L_x_35271) ;  /* 0x0000000800507947 */ /* 0x000fea0003800000 */
.L_x_35266:
        /* <DEDUP_REMOVED lines=8> */
[----:B------:R0:W-:Y:S01]  /*22d0*/  STG.E.U8 desc[UR36][R2.64], R4 ;  /* 0x0000000402007986 */ /* 0x0001e2000c101124 */
[----:B------:R-:W-:Y:S05]  /*22e0*/  BRA `(.L_x_35271) ;  /* 0x0000000800287947 */ /* 0x000fea0003800000 */
.L_x_35280:
[----:B------:R-:W-:Y:S01]  /*22f0*/  CS2R R6, SRZ ;  /* 0x0000000000067805 */ /* 0x000fe2000001ff00 */
[----:B------:R-:W0:Y:S04]  /*2300*/  I2F.F64.U32 R4, R4 ;  /* 0x0000000400047312 */ /* 0x000e280000201800 */
[----:B0-----:R0:W-:Y:S01]  /*2310*/  STG.E.128 desc[UR36][R2.64], R4 ;  /* 0x0000000402007986 */ /* 0x0011e2000c101d24 */
[----:B------:R-:W-:Y:S05]  /*2320*/  BRA `(.L_x_35271) ;  /* 0x0000000800187947 */ /* 0x000fea0003800000 */
.L_x_35279:
[----:B------:R-:W-:-:S09]  /*2330*/  UISETP.NE.AND UP0, UPT, UR4, 0xf, UPT ;  /* 0x0000000f0400788c */ /* 0x000fd2000bf05270 */
[----:B------:R-:W-:Y:S05]  /*2340*/  BRA.U !UP0, `(.L_x_35281) ;  /* 0x0000000108887547 */ /* 0x000fea000b800000 */
[----:B------:R-:W-:-:S09]  /*2350*/  UISETP.NE.AND UP0, UPT, UR4, 0x17, UPT ;  /* 0x000000170400788c */ /* 0x000fd2000bf05270 */
[----:B------:R-:W-:Y:S05]  /*2360*/  BRA.U !UP0, `(.L_x_35282) ;  /* 0x0000000108407547 */ /* 0x000fea000b800000 */
[----:B------:R-:W-:-:S09]  /*2370*/  UISETP.NE.AND UP0, UPT, UR4, 0x18, UPT ;  /* 0x000000180400788c */ /* 0x000fd2000bf05270 */
[----:B------:R-:W-:Y:S05]  /*2380*/  BRA.U UP0, `(.L_x_35270) ;  /* 0x0000000500707547 */ /* 0x000fea000b800000 */
[----:B------:R-:W-:Y:S01]  /*2390*/  I2FP.F32.U32 R7, R4 ;  /* 0x0000000400077245 */ /* 0x000fe20000201000 */
[----:B------:R-:W-:Y:S01]  /*23a0*/  BSSY.RECONVERGENT B0, `(.L_x_35283) ;  /* 0x000000a000007945 */ /* 0x000fe20003800200 */
[----:B------:R-:W-:Y:S02]  /*23b0*/  HFMA2 R5, -RZ, RZ, 0, 7.569789886474609375e-06 ;  /* 0x0000007fff057431 */ /* 0x000fe400000001ff */
[----:B------:R-:W-:-:S13]  /*23c0*/  ISETP.GT.U32.AND P0, PT, R7, 0x43efffff, PT ;  /* 0x43efffff0700780c */ /* 0x000fda0003f04070 */
[----:B------:R-:W-:Y:S05]  /*23d0*/  @P0 BRA `(.L_x_35284) ;  /* 0x0000000000180947 */ /* 0x000fea0003800000 */
[----:B------:R-:W-:-:S13]  /*23e0*/  ISETP.GT.U32.AND P0, PT, R7, 0x3c7fffff, PT ;  /* 0x3c7fffff0700780c */ /* 0x000fda0003f04070 */
[----:B------:R-:W-:Y:S01]  /*23f0*/  @P0 SHF.R.U32.HI R0, RZ, 0x14, R7 ;  /* 0x00000014ff000819 */ /* 0x000fe20000011607 */
[----:B------:R-:W-:-:S03]  /*2400*/  @!P0 FADD.FTZ R5, R7, 16384 ;  /* 0x4680000007058421 */ /* 0x000fc60000010000 */
[----:B------:R-:W-:-:S04]  /*2410*/  @P0 LOP3.LUT R0, R0, 0x1, RZ, 0xc0, !PT ;  /* 0x0000000100000812 */ /* 0x000fc800078ec0ff */
[----:B------:R-:W-:-:S04]  /*2420*/  @P0 IADD3 R0, PT, PT, R7, 0x407ffff, R0 ;  /* 0x0407ffff07000810 */ /* 0x000fc80007ffe000 */
[----:B------:R-:W-:-:S07]  /*2430*/  @P0 SHF.R.U32.HI R5, RZ, 0x14, R0 ;  /* 0x00000014ff050819 */ /* 0x000fce0000011600 */
.L_x_35284:
[----:B------:R-:W-:Y:S05]  /*2440*/  BSYNC.RECONVERGENT B0 ;  /* 0x0000000000007941 */ /* 0x000fea0003800200 */
.L_x_35283:
[----:B------:R0:W-:Y:S01]  /*2450*/  STG.E.U8 desc[UR36][R2.64], R5 ;  /* 0x0000000502007986 */ /* 0x0001e2000c101124 */
[----:B------:R-:W-:Y:S05]  /*2460*/  BRA `(.L_x_35271) ;  /* 0x0000000400c87947 */ /* 0x000fea0003800000 */
.L_x_35282:
[----:B------:R-:W-:-:S04]  /*2470*/  I2FP.F32.U32 R7, R4 ;  /* 0x0000000400077245 */ /* 0x000fc80000201000 */
[----:B------:R-:W-:-:S13]  /*2480*/  ISETP.GE.U32.AND P1, PT, R7, 0x47800000, PT ;  /* 0x478000000700780c */ /* 0x000fda0003f26070 */
        /* <DEDUP_REMOVED lines=14> */
.L_x_35281:
[----:B------:R-:W-:-:S04]  /*2570*/  I2FP.F32.U32 R0, R4 ;  /* 0x0000000400007245 */ /* 0x000fc80000201000 */
[----:B------:R-:W-:-:S05]  /*2580*/  F2FP.BF16.F32.PACK_AB R0, RZ, R0 ;  /* 0x00000000ff00723e */ /* 0x000fca00000010ff */
[----:B------:R0:W-:Y:S01]  /*2590*/  STG.E.U16 desc[UR36][R2.64], R0 ;  /* 0x0000000002007986 */ /* 0x0001e2000c101524 */
[----:B------:R-:W-:Y:S05]  /*25a0*/  BRA `(.L_x_35271) ;  /* 0x0000000400787947 */ /* 0x000fea0003800000 */
.L_x_35278:
        /* <DEDUP_REMOVED lines=10> */
.L_x_35287:
[----:B------:R-:W-:Y:S01]  /*2650*/  I2FP.F32.U32 R5, R4 ;  /* 0x0000000400057245 */ /* 0x000fe20000201000 */
        /* <DEDUP_REMOVED lines=11> */
.L_x_35290:
[----:B------:R-:W-:-:S04]  /*2710*/  SHF.R.U32.HI R0, RZ, 0x14, R5 ;  /* 0x00000014ff007819 */ /* 0x000fc80000011605 */
[----:B------:R-:W-:-:S04]  /*2720*/  LOP3.LUT R0, R0, 0x1, RZ, 0xc0, !PT ;  /* 0x0000000100007812 */ /* 0x000fc800078ec0ff */
[----:B------:R-:W-:-:S04]  /*2730*/  IADD3 R0, PT, PT, R5, 0x487ffff, R0 ;  /* 0x0487ffff05007810 */ /* 0x000fc80007ffe000 */
[----:B------:R-:W-:-:S04]  /*2740*/  SHF.R.U32.HI R0, RZ, 0x14, R0 ;  /* 0x00000014ff007819 */ /* 0x000fc80000011600 */
[----:B------:R-:W-:-:S07]  /*2750*/  LOP3.LUT R4, R0, 0xff, RZ, 0xc0, !PT ;  /* 0x000000ff00047812 */ /* 0x000fce00078ec0ff */
.L_x_35291:
[----:B------:R-:W-:-:S07]  /*2760*/  PRMT R0, R4, 0x7610, R0 ;  /* 0x0000761004007816 */ /* 0x000fce0000000000 */
.L_x_35289:
[----:B------:R-:W-:Y:S05]  /*2770*/  BSYNC.RECONVERGENT B0 ;  /* 0x0000000000007941 */ /* 0x000fea0003800200 */
.L_x_35288:
[----:B------:R1:W-:Y:S01]  /*2780*/  STG.E.U8 desc[UR36][R2.64], R0 ;  /* 0x0000000002007986 */ /* 0x0003e2000c101124 */
[----:B------:R-:W-:Y:S05]  /*2790*/  BRA `(.L_x_35271) ;  /* 0x0000000000fc7947 */ /* 0x000fea0003800000 */
.L_x_35286:
[----:B------:R-:W-:Y:S01]  /*27a0*/  I2FP.F32.U32 R5, R4 ;  /* 0x0000000400057245 */ /* 0x000fe20000201000 */
        /* <DEDUP_REMOVED lines=11> */
.L_x_35294:
[----:B------:R-:W-:-:S04]  /*2860*/  SHF.R.U32.HI R0, RZ, 0x15, R5 ;  /* 0x00000015ff007819 */ /* 0x000fc80000011605 */
[----:B------:R-:W-:-:S04]  /*2870*/  LOP3.LUT R0, R0, 0x1, RZ, 0xc0, !PT ;  /* 0x0000000100007812 */ /* 0x000fc800078ec0ff */
[----:B------:R-:W-:-:S04]  /*2880*/  IADD3 R0, PT, PT, R5, 0x88fffff, R0 ;  /* 0x088fffff05007810 */ /* 0x000fc80007ffe000 */
[----:B------:R-:W-:-:S04]  /*2890*/  SHF.R.U32.HI R0, RZ, 0x15, R0 ;  /* 0x00000015ff007819 */ /* 0x000fc80000011600 */
[----:B------:R-:W-:-:S07]  /*28a0*/  LOP3.LUT R4, R0, 0xff, RZ, 0xc0, !PT ;  /* 0x000000ff00047812 */ /* 0x000fce00078ec0ff */
.L_x_35295:
[----:B------:R-:W-:-:S07]  /*28b0*/  PRMT R0, R4, 0x7610, R0 ;  /* 0x0000761004007816 */ /* 0x000fce0000000000 */
.L_x_35293:
[----:B------:R-:W-:Y:S05]  /*28c0*/  BSYNC.RECONVERGENT B0 ;  /* 0x0000000000007941 */ /* 0x000fea0003800200 */
.L_x_35292:
[----:B------:R0:W-:Y:S01]  /*28d0*/  STG.E.U8 desc[UR36][R2.64], R0 ;  /* 0x0000000002007986 */ /* 0x0001e2000c101124 */
[----:B------:R-:W-:Y:S05]  /*28e0*/  BRA `(.L_x_35271) ;  /* 0x0000000000a87947 */ /* 0x000fea0003800000 */
.L_x_35285:
[----:B------:R-:W-:-:S09]  /*28f0*/  UISETP.NE.AND UP0, UPT, UR4, 0x1c, UPT ;  /* 0x0000001c0400788c */ /* 0x000fd2000bf05270 */
[----:B------:R-:W-:Y:S05]  /*2900*/  BRA.U !UP0, `(.L_x_35296) ;  /* 0x00000001089c7547 */ /* 0x000fea000b800000 */
[----:B------:R-:W-:-:S09]  /*2910*/  UISETP.NE.AND UP0, UPT, UR4, 0x1d, UPT ;  /* 0x0000001d0400788c */ /* 0x000fd2000bf05270 */
[----:B------:R-:W-:Y:S05]  /*2920*/  BRA.U !UP0, `(.L_x_35297) ;  /* 0x0000000108887547 */ /* 0x000fea000b800000 */
[----:B------:R-:W-:-:S09]  /*2930*/  UISETP.NE.AND UP0, UPT, UR4, 0x2c, UPT ;  /* 0x0000002c0400788c */ /* 0x000fd2000bf05270 */
[----:B------:R-:W-:Y:S05]  /*2940*/  BRA.U !UP0, `(.L_x_35298) ;  /* 0x0000000108447547 */ /* 0x000fea000b800000 */
.L_x_35270:
        /* <DEDUP_REMOVED lines=16> */
.L_x_35299:
[----:B------:R-:W-:Y:S05]  /*2a50*/  BRA `(.L_x_35271) ;  /* 0x00000000004c7947 */ /* 0x000fea0003800000 */
.L_x_35298:
[----:B------:R-:W-:-:S04]  /*2a60*/  I2FP.F32.U32 R5, R4 ;  /* 0x0000000400057245 */ /* 0x000fc80000201000 */
[----:B------:R-:W-:-:S04]  /*2a70*/  SHF.R.U32.HI R4, RZ, 0x17, R5 ;  /* 0x00000017ff047819 */ /* 0x000fc80000011605 */
        /* <DEDUP_REMOVED lines=13> */
.L_x_35297:
[----:B------:R-:W-:-:S05]  /*2b50*/  IMAD.MOV.U32 R5, RZ, RZ, RZ ;  /* 0x000000ffff057224 */ /* 0x000fca00078e00ff */
[----:B------:R0:W-:Y:S01]  /*2b60*/  STG.E.64 desc[UR36][R2.64], R4 ;  /* 0x0000000402007986 */ /* 0x0001e2000c101b24 */
[----:B------:R-:W-:Y:S05]  /*2b70*/  BRA `(.L_x_35271) ;  /* 0x0000000000047947 */ /* 0x000fea0003800000 */
.L_x_35296:
[----:B------:R3:W-:Y:S02]  /*2b80*/  STG.E desc[UR36][R2.64], R4 ;  /* 0x0000000402007986 */ /* 0x0007e4000c101924 */
.L_x_35271:
[----:B------:R-:W-:Y:S05]  /*2b90*/  BSYNC.RECONVERGENT B6 ;  /* 0x0000000000067941 */ /* 0x000fea0003800200 */
.L_x_35265:
[----:B------:R-:W-:-:S07]  /*2ba0*/  IADD3 R17, PT, PT, R17, 0x80, RZ ;  /* 0x0000008011117810 */ /* 0x000fce0007ffe0ff */
.L_x_35238:
[----:B------:R-:W-:Y:S05]  /*2bb0*/  BSYNC.RECONVERGENT B7 ;  /* 0x0000000000077941 */ /* 0x000fea0003800200 */
.L_x_35237:
        /* <DEDUP_REMOVED lines=307> */
.L_x_35302:
        /* <DEDUP_REMOVED lines=18> */
.L_x_35307:
[----:B------:R-:W2:Y:S02]  /*4010*/  LDG.E.U8 R2, desc[UR36][R2.64] ;  /* 0x0000002402027981 */ /* 0x000ea4000c1e1100 */
[----:B--2---:R-:W-:Y:S01]  /*4020*/  ISETP.NE.AND P0, PT, R2, RZ, PT ;  /* 0x000000ff0200720c */ /* 0x004fe20003f05270 */
[----:B------:R-:W-:-:S12]  /*4030*/  BRA `(.L_x_35309) ;  /* 0x0000000800407947 */ /* 0x000fd80003800000 */
.L_x_35306:
        /* <DEDUP_REMOVED lines=10> */
.L_x_35311:
[----:B------:R-:W2:Y:S02]  /*40e0*/  LDG.E R2, desc[UR36][R2.64] ;  /* 0x0000002402027981 */ /* 0x000ea4000c1e1900 */
[----:B--2---:R-:W-:Y:S01]  /*40f0*/  ISETP.NE.AND P0, PT, R2, RZ, PT ;  /* 0x000000ff0200720c */ /* 0x004fe20003f05270 */
[----:B------:R-:W-:-:S12]  /*4100*/  BRA `(.L_x_35309) ;  /* 0x00000008000c7947 */ /* 0x000fd80003800000 */
.L_x_35310:
[----:B------:R-:W2:Y:S02]  /*4110*/  LDG.E.U16 R2, desc[UR36][R2.64] ;  /* 0x0000002402027981 */ /* 0x000ea4000c1e1500 */
[----:B--2---:R-:W-:Y:S01]  /*4120*/  ISETP.NE.AND P0, PT, R2, RZ, PT ;  /* 0x000000ff0200720c */ /* 0x004fe20003f05270 */
[----:B------:R-:W-:-:S12]  /*4130*/  BRA `(.L_x_35309) ;  /* 0x0000000800007947 */ /* 0x000fd80003800000 */
.L_x_35305:
        /* <DEDUP_REMOVED lines=9> */
.L_x_35313:
[----:B------:R-:W2:Y:S02]  /*41d0*/  LDG.E.U16 R0, desc[UR36][R2.64] ;  /* 0x0000002402007981 */ /* 0x000ea4000c1e1500 */
[----:B--2---:R-:W-:-:S05]  /*41e0*/  HADD2.F32 R0, -RZ, R0.H0_H0 ;  /* 0x20000000ff007230 */ /* 0x004fca0000004100 */
[----:B------:R-:W-:Y:S01]  /*41f0*/  FSETP.NEU.FTZ.AND P0, PT, R0, RZ, PT ;  /* 0x000000ff0000720b */ /* 0x000fe20003f1d000 */
[----:B------:R-:W-:-:S12]  /*4200*/  BRA `(.L_x_35309) ;  /* 0x0000000400cc7947 */ /* 0x000fd80003800000 */
.L_x_35312:
        /* <DEDUP_REMOVED lines=11> */
.L_x_35315:
        /* <DEDUP_REMOVED lines=8> */
.L_x_35314:
[----:B------:R-:W2:Y:S02]  /*4340*/  LDG.E.64 R2, desc[UR36][R2.64] ;  /* 0x0000002402027981 */ /* 0x000ea4000c1e1b00 */
[----:B--2---:R1:W2:Y:S02]  /*4350*/  DSETP.NEU.AND P0, PT, R2, RZ, PT ;  /* 0x000000ff0200722a */ /* 0x0042a40003f0d000 */
[----:B--2---:R-:W-:Y:S05]  /*4360*/  BRA `(.L_x_35309) ;  /* 0x0000000400747947 */ /* 0x004fea0003800000 */
.L_x_35304:
        /* <DEDUP_REMOVED lines=11> */
.L_x_35318:
        /* <DEDUP_REMOVED lines=8> */
.L_x_35317:
        /* <DEDUP_REMOVED lines=9> */
.L_x_35320:
[----:B------:R-:W2:Y:S02]  /*4530*/  LDG.E.U8 R2, desc[UR36][R2.64] ;  /* 0x0000002402027981 */ /* 0x000ea4000c1e1100 */
[----:B--2---:R-:W-:-:S04]  /*4540*/  SHF.L.U32 R0, R2, 0x19, RZ ;  /* 0x0000001902007819 */ /* 0x004fc800000006ff */
[----:B------:R-:W-:-:S13]  /*4550*/  ISETP.GE.U32.AND P0, PT, R0, 0x8000000, PT ;  /* 0x080000000000780c */ /* 0x000fda0003f06070 */
[----:B------:R-:W-:Y:S01]  /*4560*/  @!P0 IMAD.SHL.U32 R4, R2, 0x100, RZ ;  /* 0x0000010002048824 */ /* 0x000fe200078e00ff */
[----:B------:R-:W-:-:S04]  /*4570*/  @P0 LEA.HI R0, R0, 0x70000000, RZ, 0x1c ;  /* 0x7000000000000811 */ /* 0x000fc800078fe0ff */
[----:B------:R-:W-:Y:S01]  /*4580*/  @!P0 LOP3.LUT R4, R4, 0x7f00, RZ, 0xc0, !PT ;  /* 0x00007f0004048812 */ /* 0x000fe200078ec0ff */
[----:B------:R-:W-:-:S03]  /*4590*/  @P0 FMUL.FTZ R0, R0, 1.9259299443872358531e-34 ;  /* 0x0780000000000820 */ /* 0x000fc60000410000 */
[----:B------:R-:W-:-:S05]  /*45a0*/  @!P0 LOP3.LUT R4, R4, 0x3f000000, RZ, 0xfc, !PT ;  /* 0x3f00000004048812 */ /* 0x000fca00078efcff */
[----:B------:R-:W-:-:S05]  /*45b0*/  @!P0 FADD.FTZ R0, R4, -0.5 ;  /* 0xbf00000004008421 */ /* 0x000fca0000010000 */
[----:B------:R-:W-:Y:S01]  /*45c0*/  LOP3.LUT P0, RZ, R0, 0x7fffffff, RZ, 0xc0, !PT ;  /* 0x7fffffff00ff7812 */ /* 0x000fe2000780c0ff */
[----:B------:R-:W-:-:S12]  /*45d0*/  BRA `(.L_x_35309) ;  /* 0x0000000000d87947 */ /* 0x000fd80003800000 */
.L_x_35319:
[----:B------:R-:W2:Y:S02]  /*45e0*/  LDG.E.U16 R0, desc[UR36][R2.64] ;  /* 0x0000002402007981 */ /* 0x000ea4000c1e1500 */
[----:B--2---:R-:W-:-:S04]  /*45f0*/  SHF.L.U32 R0, R0, 0x10, RZ ;  /* 0x0000001000007819 */ /* 0x004fc800000006ff */
[----:B------:R-:W-:Y:S01]  /*4600*/  FSETP.NEU.FTZ.AND P0, PT, R0, RZ, PT ;  /* 0x000000ff0000720b */ /* 0x000fe20003f1d000 */
[----:B------:R-:W-:-:S12]  /*4610*/  BRA `(.L_x_35309) ;  /* 0x0000000000c87947 */ /* 0x000fd80003800000 */
.L_x_35316:
        /* <DEDUP_REMOVED lines=11> */
.L_x_35323:
[----:B------:R-:W2:Y:S02]  /*46d0*/  LDG.E.U8 R2, desc[UR36][R2.64] ;  /* 0x0000002402027981 */ /* 0x000ea4000c1e1100 */
[----:B--2---:R-:W-:Y:S01]  /*46e0*/  ISETP.NE.AND P0, PT, R2, RZ, PT ;  /* 0x000000ff0200720c */ /* 0x004fe20003f05270 */
[----:B------:R-:W-:-:S12]  /*46f0*/  BRA `(.L_x_35309) ;  /* 0x0000000000907947 */ /* 0x000fd80003800000 */
.L_x_35322:
[----:B------:R-:W2:Y:S02]  /*4700*/  LDG.E.U8 R2, desc[UR36][R2.64] ;  /* 0x0000002402027981 */ /* 0x000ea4000c1e1100 */
[----:B--2---:R-:W-:Y:S01]  /*4710*/  ISETP.NE.AND P0, PT, R2, RZ, PT ;  /* 0x000000ff0200720c */ /* 0x004fe20003f05270 */
[----:B------:R-:W-:-:S12]  /*4720*/  BRA `(.L_x_35309) ;  /* 0x0000000000847947 */ /* 0x000fd80003800000 */
.L_x_35321:
[----:B------:R-:W-:-:S09]  /*4730*/  UISETP.NE.AND UP0, UPT, UR4, 0x1c, UPT ;  /* 0x0000001c0400788c */ /* 0x000fd2000bf05270 */
[----:B------:R-:W-:Y:S05]  /*4740*/  BRA.U !UP0, `(.L_x_35324) ;  /* 0x0000000108747547 */ /* 0x000fea000b800000 */
[----:B------:R-:W-:-:S09]  /*4750*/  UISETP.NE.AND UP0, UPT, UR4, 0x1d, UPT ;  /* 0x0000001d0400788c */ /* 0x000fd2000bf05270 */
[----:B------:R-:W-:Y:S05]  /*4760*/  BRA.U !UP0, `(.L_x_35325) ;  /* 0x00000001085c7547 */ /* 0x000fea000b800000 */
[----:B------:R-:W-:-:S09]  /*4770*/  UISETP.NE.AND UP0, UPT, UR4, 0x2c, UPT ;  /* 0x0000002c0400788c */ /* 0x000fd2000bf05270 */
[----:B------:R-:W-:Y:S05]  /*4780*/  BRA.U UP0, `(.L_x_35308) ;  /* 0x00000001000c7547 */ /* 0x000fea000b800000 */
[----:B------:R-:W2:Y:S02]  /*4790*/  LDG.E.U8 R2, desc[UR36][R2.64] ;  /* 0x0000002402027981 */ /* 0x000ea4000c1e1100 */
[----:B--2---:R-:W-:Y:S01]  /*47a0*/  ISETP.NE.AND P0, PT, R2, RZ, PT ;  /* 0x000000ff0200720c */ /* 0x004fe20003f05270 */
[----:B------:R-:W-:-:S12]  /*47b0*/  BRA `(.L_x_35309) ;  /* 0x0000000000607947 */ /* 0x000fd80003800000 */
.L_x_35308:
        /* <DEDUP_REMOVED lines=16> */
.L_x_35326:
[----:B------:R-:W-:Y:S01]  /*48c0*/  PLOP3.LUT P0, PT, PT, PT, PT, 0x8, 0x80 ;  /* 0x000000000080781c */ /* 0x000fe20003f0e170 */
[----:B------:R-:W-:-:S12]  /*48d0*/  BRA `(.L_x_35309) ;  /* 0x0000000000187947 */ /* 0x000fd80003800000 */
.L_x_35325:
[----:B------:R-:W2:Y:S02]  /*48e0*/  LDG.E.64 R2, desc[UR36][R2.64] ;  /* 0x0000002402027981 */ /* 0x000ea4000c1e1b00 */
[----:B--2---:R-:W-:-:S04]  /*48f0*/  ISETP.NE.U32.AND P0, PT, R2, RZ, PT ;  /* 0x000000ff0200720c */ /* 0x004fc80003f05070 */
[----:B------:R-:W-:Y:S01]  /*4900*/  ISETP.NE.AND.EX P0, PT, R3, RZ, PT, P0 ;  /* 0x000000ff0300720c */ /* 0x000fe20003f05300 */
[----:B------:R-:W-:-:S12]  /*4910*/  BRA `(.L_x_35309) ;  /* 0x0000000000087947 */ /* 0x000fd80003800000 */
.L_x_35324:
[----:B------:R-:W2:Y:S02]  /*4920*/  LDG.E R2, desc[UR36][R2.64] ;  /* 0x0000002402027981 */ /* 0x000ea4000c1e1900 */
[----:B--2---:R-:W-:-:S13]  /*4930*/  ISETP.NE.AND P0, PT, R2, RZ, PT ;  /* 0x000000ff0200720c */ /* 0x004fda0003f05270 */
.L_x_35309:
[----:B------:R-:W-:Y:S05]  /*4940*/  BSYNC.RECONVERGENT B6 ;  /* 0x0000000000067941 */ /* 0x000fea0003800200 */
.L_x_35303:
        /* <DEDUP_REMOVED lines=18> */
.L_x_35331:
[----:B------:R0:W-:Y:S01]  /*4a70*/  STG.E.U8 desc[UR36][R2.64], R4 ;  /* 0x0000000402007986 */ /* 0x0001e2000c101124 */
[----:B------:R-:W-:Y:S05]  /*4a80*/  BRA `(.L_x_35333) ;  /* 0x0000000800fc7947 */ /* 0x000fea0003800000 */
.L_x_35330:
        /* <DEDUP_REMOVED lines=9> */
.L_x_35335:
[----:B------:R0:W-:Y:S01]  /*4b20*/  STG.E desc[UR36][R2.64], R4 ;  /* 0x0000000402007986 */ /* 0x0001e2000c101924 */
[----:B------:R-:W-:Y:S05]  /*4b30*/  BRA `(.L_x_35333) ;  /* 0x0000000800d07947 */ /* 0x000fea0003800000 */
.L_x_35334:
[----:B------:R0:W-:Y:S01]  /*4b40*/  STG.E.U16 desc[UR36][R2.64], R4 ;  /* 0x0000000402007986 */ /* 0x0001e2000c101524 */
[----:B------:R-:W-:Y:S05]  /*4b50*/  BRA `(.L_x_35333) ;  /* 0x0000000800c87947 */ /* 0x000fea0003800000 */
.L_x_35329:
        /* <DEDUP_REMOVED lines=9> */
.L_x_35337:
[----:B------:R-:W-:-:S04]  /*4bf0*/  I2FP.F32.U32 R0, R4 ;  /* 0x0000000400007245 */ /* 0x000fc80000201000 */
[----:B------:R-:W-:-:S05]  /*4c00*/  F2FP.F16.F32.PACK_AB R0, RZ, R0 ;  /* 0x00000000ff00723e */ /* 0x000fca00000000ff */
[----:B------:R3:W-:Y:S01]  /*4c10*/  STG.E.U16 desc[UR36][R2.64], R0 ;  /* 0x0000000002007986 */ /* 0x0007e2000c101524 */
[----:B------:R-:W-:Y:S05]  /*4c20*/  BRA `(.L_x_35333) ;  /* 0x0000000800947947 */ /* 0x000fea0003800000 */
.L_x_35336:
[----:B------:R-:W-:-:S09]  /*4c30*/  UISETP.NE.AND UP0, UPT, UR4, 0x7, UPT ;  /* 0x000000070400788c */ /* 0x000fd2000bf05270 */
[----:B------:R-:W-:Y:S05]  /*4c40*/  BRA.U !UP0, `(.L_x_35338) ;  /* 0x0000000108347547 */ /* 0x000fea000b800000 */
[----:B------:R-:W-:-:S09]  /*4c50*/  UISETP.NE.AND UP0, UPT, UR4, 0x8, UPT ;  /* 0x000000080400788c */ /* 0x000fd2000bf05270 */
[----:B------:R-:W-:Y:S05]  /*4c60*/  BRA.U !UP0, `(.L_x_35339) ;  /* 0x0000000108187547 */ /* 0x000fea000b800000 */
[----:B------:R-:W-:-:S09]  /*4c70*/  UISETP.NE.AND UP0, UPT, UR4, 0x9, UPT ;  /* 0x000000090400788c */ /* 0x000fd2000bf05270 */
[----:B------:R-:W-:Y:S05]  /*4c80*/  BRA.U UP0, `(.L_x_35332) ;  /* 0x0000000500b07547 */ /* 0x000fea000b800000 */
[----:B------:R-:W-:Y:S01]  /*4c90*/  I2FP.F32.U32 R4, R4 ;  /* 0x0000000400047245 */ /* 0x000fe20000201000 */
[----:B------:R-:W-:-:S05]  /*4ca0*/  HFMA2 R5, -RZ, RZ, 0, 0 ;  /* 0x00000000ff057431 */ /* 0x000fca00000001ff */
[----:B------:R1:W-:Y:S01]  /*4cb0*/  STG.E.64 desc[UR36][R2.64], R4 ;  /* 0x0000000402007986 */ /* 0x0003e2000c101b24 */
[----:B------:R-:W-:Y:S05]  /*4cc0*/  BRA `(.L_x_35333) ;  /* 0x00000008006c7947 */ /* 0x000fea0003800000 */
.L_x_35339:
[----:B------:R-:W-:-:S04]  /*4cd0*/  I2FP.F32.U32 R4, R4 ;  /* 0x0000000400047245 */ /* 0x000fc80000201000 */
[----:B------:R-:W-:-:S04]  /*4ce0*/  F2FP.F16.F32.PACK_AB R5, RZ, R4 ;  /* 0x00000004ff05723e */ /* 0x000fc800000000ff */
[----:B------:R-:W-:-:S05]  /*4cf0*/  PRMT R5, R5, 0x5410, RZ ;  /* 0x0000541005057816 */ /* 0x000fca00000000ff */
[----:B------:R0:W-:Y:S01]  /*4d00*/  STG.E desc[UR36][R2.64], R5 ;  /* 0x0000000502007986 */ /* 0x0001e2000c101924 */
[----:B------:R-:W-:Y:S05]  /*4d10*/  BRA `(.L_x_35333) ;  /* 0x0000000800587947 */ /* 0x000fea0003800000 */
.L_x_35338:
[----:B------:R-:W0:Y:S02]  /*4d20*/  I2F.F64.U32 R4, R4 ;  /* 0x0000000400047312 */ /* 0x000e240000201800 */
[----:B0-----:R2:W-:Y:S01]  /*4d30*/  STG.E.64 desc[UR36][R2.64], R4 ;  /* 0x0000000402007986 */ /* 0x0015e2000c101b24 */
[----:B------:R-:W-:Y:S05]  /*4d40*/  BRA `(.L_x_35333) ;  /* 0x00000008004c7947 */ /* 0x000fea0003800000 */
.L_x_35328:
        /* <DEDUP_REMOVED lines=12> */
.L_x_35343:
[----:B------:R-:W-:Y:S01]  /*4e10*/  I2FP.F32.U32 R5, R4 ;  /* 0x0000000400057245 */ /* 0x000fe20000201000 */
        /* <DEDUP_REMOVED lines=16> */
.L_x_35345:
[----:B------:R-:W-:Y:S05]  /*4f20*/  BSYNC.RECONVERGENT B0 ;  /* 0x0000000000007941 */ /* 0x000fea0003800200 */
.L_x_35344:
[----:B------:R0:W-:Y:S01]  /*4f30*/  STG.E.U8 desc[UR36][R2.64], R0 ;  /* 0x0000000002007986 */ /* 0x0001e2000c101124 */
[----:B------:R-:W-:Y:S05]  /*4f40*/  BRA `(.L_x_35333) ;  /* 0x0000000400cc7947 */ /* 0x000fea0003800000 */
.L_x_35342:
        /* <DEDUP_REMOVED lines=17> */
.L_x_35347:
[----:B------:R-:W-:Y:S05]  /*5060*/  BSYNC.RECONVERGENT B0 ;  /* 0x0000000000007941 */ /* 0x000fea0003800200 */
.L_x_35346:
[----:B------:R0:W-:Y:S01]  /*5070*/  STG.E.U8 desc[UR36][R2.64], R0 ;  /* 0x0000000002007986 */ /* 0x0001e2000c101124 */
[----:B------:R-:W-:Y:S05]  /*5080*/  BRA `(.L_x_35333) ;  /* 0x00000004007c7947 */ /* 0x000fea0003800000 */
.L_x_35341:
[----:B------:R-:W-:-:S09]  /*5090*/  UISETP.NE.AND UP0, UPT, UR4, 0x1c, UPT ;  /* 0x0000001c0400788c */ /* 0x000fd2000bf05270 */
[----:B------:R-:W-:Y:S05]  /*50a0*/  BRA.U !UP0, `(.L_x_35348) ;  /* 0x0000000108587547 */ /* 0x000fea000b800000 */
[----:B------:R-:W-:-:S09]  /*50b0*/  UISETP.NE.AND UP0, UPT, UR4, 0x1d, UPT ;  /* 0x0000001d0400788c */ /* 0x000fd2000bf05270 */
[----:B------:R-:W-:Y:S05]  /*50c0*/  BRA.U !UP0, `(.L_x_35349) ;  /* 0x0000000108447547 */ /* 0x000fea000b800000 */
[----:B------:R-:W-:-:S09]  /*50d0*/  UISETP.NE.AND UP0, UPT, UR4, 0x2c, UPT ;  /* 0x0000002c0400788c */ /* 0x000fd2000bf05270 */
[----:B------:R-:W-:Y:S05]  /*50e0*/  BRA.U UP0, `(.L_x_35332) ;  /* 0x0000000100987547 */ /* 0x000fea000b800000 */
[----:B------:R-:W-:-:S04]  /*50f0*/  I2FP.F32.U32 R5, R4 ;  /* 0x0000000400057245 */ /* 0x000fc80000201000 */
[----:B------:R-:W-:-:S04]  /*5100*/  SHF.R.U32.HI R4, RZ, 0x17, R5 ;  /* 0x00000017ff047819 */ /* 0x000fc80000011605 */
        /* <DEDUP_REMOVED lines=13> */
.L_x_35349:
[----:B------:R-:W-:-:S05]  /*51e0*/  IMAD.MOV.U32 R5, RZ, RZ, RZ ;  /* 0x000000ffff057224 */ /* 0x000fca00078e00ff */
[----:B------:R0:W-:Y:S01]  /*51f0*/  STG.E.64 desc[UR36][R2.64], R4 ;  /* 0x0000000402007986 */ /* 0x0001e2000c101b24 */
[----:B------:R-:W-:Y:S05]  /*5200*/  BRA `(.L_x_35333) ;  /* 0x00000004001c7947 */ /* 0x000fea0003800000 */
.L_x_35348:
[----:B------:R0:W-:Y:S01]  /*5210*/  STG.E desc[UR36][R2.64], R4 ;  /* 0x0000000402007986 */ /* 0x0001e2000c101924 */
[----:B------:R-:W-:Y:S05]  /*5220*/  BRA `(.L_x_35333) ;  /* 0x0000000400147947 */ /* 0x000fea0003800000 */
.L_x_35340:
        /* <DEDUP_REMOVED lines=8> */
.L_x_35351:
[----:B------:R-:W-:Y:S01]  /*52b0*/  CS2R R6, SRZ ;  /* 0x0000000000067805 */ /* 0x000fe2000001ff00 */
[----:B------:R-:W0:Y:S04]  /*52c0*/  I2F.F64.U32 R4, R4 ;  /* 0x0000000400047312 */ /* 0x000e280000201800 */
[----:B0-----:R0:W-:Y:S01]  /*52d0*/  STG.E.128 desc[UR36][R2.64], R4 ;  /* 0x0000000402007986 */ /* 0x0011e2000c101d24 */
[----:B------:R-:W-:Y:S05]  /*52e0*/  BRA `(.L_x_35333) ;  /* 0x0000000000e47947 */ /* 0x000fea0003800000 */
.L_x_35350:
[----:B------:R-:W-:-:S09]  /*52f0*/  UISETP.NE.AND UP0, UPT, UR4, 0xf, UPT ;  /* 0x0000000f0400788c */ /* 0x000fd2000bf05270 */
[----:B------:R-:W-:Y:S05]  /*5300*/  BRA.U !UP0, `(.L_x_35352) ;  /* 0x0000000108d07547 */ /* 0x000fea000b800000 */
[----:B------:R-:W-:-:S09]  /*5310*/  UISETP.NE.AND UP0, UPT, UR4, 0x17, UPT ;  /* 0x000000170400788c */ /* 0x000fd2000bf05270 */
[----:B------:R-:W-:Y:S05]  /*5320*/  BRA.U !UP0, `(.L_x_35353) ;  /* 0x0000000108847547 */ /* 0x000fea000b800000 */
[----:B------:R-:W-:-:S09]  /*5330*/  UISETP.NE.AND UP0, UPT, UR4, 0x18, UPT ;  /* 0x000000180400788c */ /* 0x000fd2000bf05270 */
[----:B------:R-:W-:Y:S05]  /*5340*/  BRA.U !UP0, `(.L_x_35354) ;  /* 0x0000000108447547 */ /* 0x000fea000b800000 */
.L_x_35332:
        /* <DEDUP_REMOVED lines=16> */
.L_x_35355:
[----:B------:R-:W-:Y:S05]  /*5450*/  BRA `(.L_x_35333) ;  /* 0x0000000000887947 */ /* 0x000fea0003800000 */
.L_x_35354:
        /* <DEDUP_REMOVED lines=11> */
.L_x_35357:
[----:B------:R-:W-:Y:S05]  /*5510*/  BSYNC.RECONVERGENT B0 ;  /* 0x0000000000007941 */ /* 0x000fea0003800200 */
.L_x_35356:
[----:B------:R0:W-:Y:S01]  /*5520*/  STG.E.U8 desc[UR36][R2.64], R5 ;  /* 0x0000000502007986 */ /* 0x0001e2000c101124 */
[----:B------:R-:W-:Y:S05]  /*5530*/  BRA `(.L_x_35333) ;  /* 0x0000000000507947 */ /* 0x000fea0003800000 */
.L_x_35353:
[----:B------:R-:W-:-:S04]  /*5540*/  I2FP.F32.U32 R7, R4 ;  /* 0x0000000400077245 */ /* 0x000fc80000201000 */
[----:B------:R-:W-:-:S13]  /*5550*/  ISETP.GT.U32.AND P0, PT, R7, 0x477fffff, PT ;  /* 0x477fffff0700780c */ /* 0x000fda0003f04070 */
        /* <DEDUP_REMOVED lines=10> */
.L_x_35358:
[----:B------:R-:W-:Y:S01]  /*5600*/  HFMA2 R5, -RZ, RZ, 0, 7.569789886474609375e-06 ;  /* 0x0000007fff057431 */ /* 0x000fe200000001ff */
[----:B------:R-:W-:-:S04]  /*5610*/  ISETP.GT.U32.AND P0, PT, R7, 0x7f800000, PT ;  /* 0x7f8000000700780c */ /* 0x000fc80003f04070 */
[----:B------:R-:W-:-:S05]  /*5620*/  SEL R5, R5, 0x7c, P0 ;  /* 0x0000007c05057807 */ /* 0x000fca0000000000 */
[----:B------:R0:W-:Y:S01]  /*5630*/  STG.E.U8 desc[UR36][R2.64], R5 ;  /* 0x0000000502007986 */ /* 0x0001e2000c101124 */
[----:B------:R-:W-:Y:S05]  /*5640*/  BRA `(.L_x_35333) ;  /* 0x00000000000c7947 */ /* 0x000fea0003800000 */
.L_x_35352:
[----:B------:R-:W-:-:S04]  /*5650*/  I2FP.F32.U32 R0, R4 ;  /* 0x0000000400007245 */ /* 0x000fc80000201000 */
[----:B------:R-:W-:-:S05]  /*5660*/  F2FP.BF16.F32.PACK_AB R0, RZ, R0 ;  /* 0x00000000ff00723e */ /* 0x000fca00000010ff */
[----:B------:R0:W-:Y:S02]  /*5670*/  STG.E.U16 desc[UR36][R2.64], R0 ;  /* 0x0000000002007986 */ /* 0x0001e4000c101524 */
.L_x_35333:
[----:B------:R-:W-:Y:S05]  /*5680*/  BSYNC.RECONVERGENT B6 ;  /* 0x0000000000067941 */ /* 0x000fea0003800200 */
.L_x_35327:
[----:B------:R-:W-:-:S07]  /*5690*/  VIADD R17, R17, 0x80 ;  /* 0x0000008011117836 */ /* 0x000fce0000000000 */
.L_x_35301:
[----:B------:R-:W-:Y:S05]  /*56a0*/  BSYNC.RECONVERGENT B7 ;  /* 0x0000000000077941 */ /* 0x000fea0003800200 */
.L_x_35300:
[----:B------:R-:W5:Y:S01]  /*56b0*/  LDCU UR4, c[0x0][0x380] ;  /* 0x00007000ff0477ac */ /* 0x000f620008000800 */
[----:B------:R-:W-:Y:S01]  /*56c0*/  BSSY.RECONVERGENT B7, `(.L_x_35359) ;  /* 0x00002ad000077945 */ /* 0x000fe20003800200 */
[----:B-----5:R-:W-:-:S13]  /*56d0*/  ISETP.GE.AND P0, PT, R17, UR4, PT ;  /* 0x0000000411007c0c */ /* 0x020fda000bf06270 */
[----:B------:R-:W-:Y:S05]  /*56e0*/  @P0 BRA `(.L_x_35360) ;  /* 0x0000002800a80947 */ /* 0x000fea0003800000 */
[----:B------:R-:W5:Y:S01]  /*56f0*/  LDCU UR4, c[0x0][0x388] ;  /* 0x00007100ff0477ac */ /* 0x000f620008000800 */
[----:B01-3--:R-:W-:Y:S01]  /*5700*/  MOV R0, RZ ;  /* 0x000000ff00007202 */ /* 0x00bfe20000000f00 */
        /* <DEDUP_REMOVED lines=8> */
[----:B--2-4-:R-:W-:-:S05]  /*5790*/  IMAD.HI.U32 R2, R17, UR4, R16 ;  /* 0x0000000411027c27 */ /* 0x014fca000f8e0010 */
        /* <DEDUP_REMOVED lines=292> */
.L_x_35361:
[----:B------:R-:W2:Y:S01]  /*69e0*/  LDCU.64 UR6, c[0x0][0x588] ;  /* 0x0000b100ff0677ac */ /* 0x000ea20008000a00 */
[----:B------:R-:W-:Y:S01]  /*69f0*/  BSSY.RECONVERGENT B6, `(.L_x_35362) ;  /* 0x00000a4000067945 */ /* 0x000fe20003800200 */
[----:B------:R-:W-:-:S04]  /*6a00*/  UPRMT UR4, UR41, 0x9910, URZ ;  /* 0x0000991029047896 */ /* 0x000fc800080000ff */
[----:B------:R-:W-:Y:S01]  /*6a10*/  UISETP.GT.AND UP0, UPT, UR4, 0x9, UPT ;  /* 0x000000090400788c */ /* 0x000fe2000bf04270 */
[----:B--2-4-:R-:W-:-:S04]  /*6a20*/  IADD3 R2, P0, PT, R0, UR6, RZ ;  /* 0x0000000600027c10 */ /* 0x014fc8000ff1e0ff */
        /* <DEDUP_REMOVED lines=13> */
.L_x_35366:
[----:B------:R-:W2:Y:S02]  /*6b00*/  LDG.E.U8 R2, desc[UR36][R2.64] ;  /* 0x0000002402027981 */ /* 0x000ea4000c1e1100 */
[----:B--2---:R-:W-:Y:S01]  /*6b10*/  ISETP.NE.AND P0, PT, R2, RZ, PT ;  /* 0x000000ff0200720c */ /* 0x004fe20003f05270 */
[----:B------:R-:W-:-:S12]  /*6b20*/  BRA `(.L_x_35368) ;  /* 0x0000000800407947 */ /* 0x000fd80003800000 */
.L_x_35365:
        /* <DEDUP_REMOVED lines=10> */
.L_x_35370:
[----:B------:R-:W2:Y:S02]  /*6bd0*/  LDG.E R2, desc[UR36][R2.64] ;  /* 0x0000002402027981 */ /* 0x000ea4000c1e1900 */
[----:B--2---:R-:W-:Y:S01]  /*6be0*/  ISETP.NE.AND P0, PT, R2, RZ, PT ;  /* 0x000000ff0200720c */ /* 0x004fe20003f05270 */
[----:B------:R-:W-:-:S12]  /*6bf0*/  BRA `(.L_x_35368) ;  /* 0x00000008000c7947 */ /* 0x000fd80003800000 */
.L_x_35369:
[----:B------:R-:W2:Y:S02]  /*6c00*/  LDG.E.U16 R2, desc[UR36][R2.64] ;  /* 0x0000002402027981 */ /* 0x000ea4000c1e1500 */
[----:B--2---:R-:W-:Y:S01]  /*6c10*/  ISETP.NE.AND P0, PT, R2, RZ, PT ;  /* 0x000000ff0200720c */ /* 0x004fe20003f05270 */
[----:B------:R-:W-:-:S12]  /*6c20*/  BRA `(.L_x_35368) ;  /* 0x0000000800007947 */ /* 0x000fd80003800000 */
.L_x_35364:
        /* <DEDUP_REMOVED lines=9> */
.L_x_35372:
[----:B------:R-:W2:Y:S02]  /*6cc0*/  LDG.E.U16 R0, desc[UR36][R2.64] ;  /* 0x0000002402007981 */ /* 0x000ea4000c1e1500 */
[----:B--2---:R-:W-:-:S05]  /*6cd0*/  HADD2.F32 R0, -RZ, R0.H0_H0 ;  /* 0x20000000ff007230 */ /* 0x004fca0000004100 */
[----:B------:R-:W-:Y:S01]  /*6ce0*/  FSETP.NEU.FTZ.AND P0, PT, R0, RZ, PT ;  /* 0x000000ff0000720b */ /* 0x000fe20003f1d000 */
[----:B------:R-:W-:-:S12]  /*6cf0*/  BRA `(.L_x_35368) ;  /* 0x0000000400cc7947 */ /* 0x000fd80003800000 */
.L_x_35371:
        /* <DEDUP_REMOVED lines=11> */
.L_x_35374:
        /* <DEDUP_REMOVED lines=8> */
.L_x_35373:
[----:B------:R-:W2:Y:S02]  /*6e30*/  LDG.E.64 R2, desc[UR36][R2.64] ;  /* 0x0000002402027981 */ /* 0x000ea4000c1e1b00 */
[----:B--2---:R1:W2:Y:S02]  /*6e40*/  DSETP.NEU.AND P0, PT, R2, RZ, PT ;  /* 0x000000ff0200722a */ /* 0x0042a40003f0d000 */
[----:B--2---:R-:W-:Y:S05]  /*6e50*/  BRA `(.L_x_35368) ;  /* 0x0000000400747947 */ /* 0x004fea0003800000 */
.L_x_35363:
        /* <DEDUP_REMOVED lines=11> */
.L_x_35377:
        /* <DEDUP_REMOVED lines=8> */
.L_x_35376:
        /* <DEDUP_REMOVED lines=9> */
.L_x_35379:
[----:B------:R-:W2:Y:S02]  /*7020*/  LDG.E.U8 R2, desc[UR36][R2.64] ;  /* 0x0000002402027981 */ /* 0x000ea4000c1e1100 */
[----:B--2---:R-:W-:-:S05]  /*7030*/  IMAD.SHL.U32 R0, R2, 0x2000000, RZ ;  /* 0x0200000002007824 */ /* 0x004fca00078e00ff */
[----:B------:R-:W-:-:S13]  /*7040*/  ISETP.GE.U32.AND P0, PT, R0, 0x8000000, PT ;  /* 0x080000000000780c */ /* 0x000fda0003f06070 */
[----:B------:R-:W-:Y:S02]  /*7050*/  @!P0 SHF.L.U32 R4, R2, 0x8, RZ ;  /* 0x0000000802048819 */ /* 0x000fe400000006ff */
[----:B------:R-:W-:Y:S02]  /*7060*/  @P0 LEA.HI R0, R0, 0x70000000, RZ, 0x1c ;  /* 0x7000000000000811 */ /* 0x000fe400078fe0ff */
[----:B------:R-:W-:-:S03]  /*7070*/  @!P0 LOP3.LUT R4, R4, 0x7f00, RZ, 0xc0, !PT ;  /* 0x00007f0004048812 */ /* 0x000fc600078ec0ff */
[----:B------:R-:W-:Y:S01]  /*7080*/  @P0 FMUL.FTZ R0, R0, 1.9259299443872358531e-34 ;  /* 0x0780000000000820 */ /* 0x000fe20000410000 */
[----:B------:R-:W-:-:S05]  /*7090*/  @!P0 LOP3.LUT R4, R4, 0x3f000000, RZ, 0xfc, !PT ;  /* 0x3f00000004048812 */ /* 0x000fca00078efcff */
[----:B------:R-:W-:-:S05]  /*70a0*/  @!P0 FADD.FTZ R0, R4, -0.5 ;  /* 0xbf00000004008421 */ /* 0x000fca0000010000 */
[----:B------:R-:W-:Y:S01]  /*70b0*/  LOP3.LUT P0, RZ, R0, 0x7fffffff, RZ, 0xc0, !PT ;  /* 0x7fffffff00ff7812 */ /* 0x000fe2000780c0ff */
[----:B------:R-:W-:-:S12]  /*70c0*/  BRA `(.L_x_35368) ;  /* 0x0000000000d87947 */ /* 0x000fd80003800000 */
.L_x_35378:
[----:B------:R-:W2:Y:S02]  /*70d0*/  LDG.E.U16 R0, desc[UR36][R2.64] ;  /* 0x0000002402007981 */ /* 0x000ea4000c1e1500 */
[----:B--2---:R-:W-:-:S05]  /*70e0*/  IMAD.U32 R0, R0, 0x10000, RZ ;  /* 0x0001000000007824 */ /* 0x004fca00078e00ff */
[----:B------:R-:W-:Y:S01]  /*70f0*/  FSETP.NEU.FTZ.AND P0, PT, R0, RZ, PT ;  /* 0x000000ff0000720b */ /* 0x000fe20003f1d000 */
[----:B------:R-:W-:-:S12]  /*7100*/  BRA `(.L_x_35368) ;  /* 0x0000000000c87947 */ /* 0x000fd80003800000 */
.L_x_35375:
        /* <DEDUP_REMOVED lines=11> */
.L_x_35382:
[----:B------:R-:W2:Y:S02]  /*71c0*/  LDG.E.U8 R2, desc[UR36][R2.64] ;  /* 0x0000002402027981 */ /* 0x000ea4000c1e1100 */
[----:B--2---:R-:W-:Y:S01]  /*71d0*/  ISETP.NE.AND P0, PT, R2, RZ, PT ;  /* 0x000000ff0200720c */ /* 0x004fe20003f05270 */
[----:B------:R-:W-:-:S12]  /*71e0*/  BRA `(.L_x_35368) ;  /* 0x0000000000907947 */ /* 0x000fd80003800000 */
.L_x_35381:
[----:B------:R-:W2:Y:S02]  /*71f0*/  LDG.E.U8 R2, desc[UR36][R2.64] ;  /* 0x0000002402027981 */ /* 0x000ea4000c1e1100 */
[----:B--2---:R-:W-:Y:S01]  /*7200*/  ISETP.NE.AND P0, PT, R2, RZ, PT ;  /* 0x000000ff0200720c */ /* 0x004fe20003f05270 */
[----:B------:R-:W-:-:S12]  /*7210*/  BRA `(.L_x_35368) ;  /* 0x0000000000847947 */ /* 0x000fd80003800000 */
.L_x_35380:
        /* <DEDUP_REMOVED lines=9> */
.L_x_35367:
        /* <DEDUP_REMOVED lines=16> */
.L_x_35385:
[----:B------:R-:W-:Y:S01]  /*73b0*/  PLOP3.LUT P0, PT, PT, PT, PT, 0x8, 0x80 ;  /* 0x000000000080781c */ /* 0x000fe20003f0e170 */
[----:B------:R-:W-:-:S12]  /*73c0*/  BRA `(.L_x_35368) ;  /* 0x0000000000187947 */ /* 0x000fd80003800000 */
.L_x_35384:
[----:B------:R-:W2:Y:S02]  /*73d0*/  LDG.E.64 R2, desc[UR36][R2.64] ;  /* 0x0000002402027981 */ /* 0x000ea4000c1e1b00 */
[----:B--2---:R-:W-:-:S04]  /*73e0*/  ISETP.NE.U32.AND P0, PT, R2, RZ, PT ;  /* 0x000000ff0200720c */ /* 0x004fc80003f05070 */
[----:B------:R-:W-:Y:S01]  /*73f0*/  ISETP.NE.AND.EX P0, PT, R3, RZ, PT, P0 ;  /* 0x000000ff0300720c */ /* 0x000fe20003f05300 */
[----:B------:R-:W-:-:S12]  /*7400*/  BRA `(.L_x_35368) ;  /* 0x0000000000087947 */ /* 0x000fd80003800000 */
.L_x_35383:
[----:B------:R-:W2:Y:S02]  /*7410*/  LDG.E R2, desc[UR36][R2.64] ;  /* 0x0000002402027981 */ /* 0x000ea4000c1e1900 */
[----:B--2---:R-:W-:-:S13]  /*7420*/  ISETP.NE.AND P0, PT, R2, RZ, PT ;  /* 0x000000ff0200720c */ /* 0x004fda0003f05270 */
.L_x_35368:
[----:B------:R-:W-:Y:S05]  /*7430*/  BSYNC.RECONVERGENT B6 ;  /* 0x0000000000067941 */ /* 0x000fea0003800200 */
.L_x_35362:
[----:B------:R-:W1:Y:S01]  /*7440*/  LDCU.64 UR6, c[0x0][0x580] ;  /* 0x0000b000ff0677ac */ /* 0x000e620008000a00 */
[----:B------:R-:W-:Y:S01]  /*7450*/  BSSY.RECONVERGENT B6, `(.L_x_35386) ;  /* 0x00000d2000067945 */ /* 0x000fe20003800200 */
[----:B0-----:R-:W-:Y:S01]  /*7460*/  SEL R4, RZ, 0x1, P0 ;  /* 0x00000001ff047807 */ /* 0x001fe20000000000 */
        /* <DEDUP_REMOVED lines=15> */
.L_x_35390:
[----:B------:R0:W-:Y:S01]  /*7560*/  STG.E.U8 desc[UR36][R2.64], R4 ;  /* 0x0000000402007986 */ /* 0x0001e2000c101124 */
[----:B------:R-:W-:Y:S05]  /*7570*/  BRA `(.L_x_35392) ;  /* 0x0000000800fc7947 */ /* 0x000fea0003800000 */
.L_x_35389:
        /* <DEDUP_REMOVED lines=9> */
.L_x_35394:
[----:B------:R0:W-:Y:S01]  /*7610*/  STG.E desc[UR36][R2.64], R4 ;  /* 0x0000000402007986 */ /* 0x0001e2000c101924 */
[----:B------:R-:W-:Y:S05]  /*7620*/  BRA `(.L_x_35392) ;  /* 0x0000000800d07947 */ /* 0x000fea0003800000 */
.L_x_35393:
[----:B------:R0:W-:Y:S01]  /*7630*/  STG.E.U16 desc[UR36][R2.64], R4 ;  /* 0x0000000402007986 */ /* 0x0001e2000c101524 */
[----:B------:R-:W-:Y:S05]  /*7640*/  BRA `(.L_x_35392) ;  /* 0x0000000800c87947 */ /* 0x000fea0003800000 */
.L_x_35388:
        /* <DEDUP_REMOVED lines=9> */
.L_x_35396:
[----:B------:R-:W-:-:S04]  /*76e0*/  I2FP.F32.U32 R0, R4 ;  /* 0x0000000400007245 */ /* 0x000fc80000201000 */
[----:B------:R-:W-:-:S05]  /*76f0*/  F2FP.F16.F32.PACK_AB R0, RZ, R0 ;  /* 0x00000000ff00723e */ /* 0x000fca00000000ff */
[----:B------:R0:W-:Y:S01]  /*7700*/  STG.E.U16 desc[UR36][R2.64], R0 ;  /* 0x0000000002007986 */ /* 0x0001e2000c101524 */
[----:B------:R-:W-:Y:S05]  /*7710*/  BRA `(.L_x_35392) ;  /* 0x0000000800947947 */ /* 0x000fea0003800000 */
.L_x_35395:
        /* <DEDUP_REMOVED lines=10> */
.L_x_35398:
[----:B------:R-:W-:-:S04]  /*77c0*/  I2FP.F32.U32 R4, R4 ;  /* 0x0000000400047245 */ /* 0x000fc80000201000 */
[----:B------:R-:W-:-:S04]  /*77d0*/  F2FP.F16.F32.PACK_AB R5, RZ, R4 ;  /* 0x00000004ff05723e */ /* 0x000fc800000000ff */
[----:B------:R-:W-:-:S05]  /*77e0*/  PRMT R5, R5, 0x5410, RZ ;  /* 0x0000541005057816 */ /* 0x000fca00000000ff */
[----:B------:R0:W-:Y:S01]  /*77f0*/  STG.E desc[UR36][R2.64], R5 ;  /* 0x0000000502007986 */ /* 0x0001e2000c101924 */
[----:B------:R-:W-:Y:S05]  /*7800*/  BRA `(.L_x_35392) ;  /* 0x0000000800587947 */ /* 0x000fea0003800000 */
.L_x_35397:
[----:B------:R-:W0:Y:S02]  /*7810*/  I2F.F64.U32 R4, R4 ;  /* 0x0000000400047312 */ /* 0x000e240000201800 */
[----:B0-----:R0:W-:Y:S01]  /*7820*/  STG.E.64 desc[UR36][R2.64], R4 ;  /* 0x0000000402007986 */ /* 0x0011e2000c101b24 */
[----:B------:R-:W-:Y:S05]  /*7830*/  BRA `(.L_x_35392) ;  /* 0x00000008004c7947 */ /* 0x000fea0003800000 */
.L_x_35387:
        /* <DEDUP_REMOVED lines=12> */
.L_x_35402:
[----:B------:R-:W-:Y:S01]  /*7900*/  I2FP.F32.U32 R5, R4 ;  /* 0x0000000400057245 */ /* 0x000fe20000201000 */
        /* <DEDUP_REMOVED lines=16> */
.L_x_35404:
[----:B------:R-:W-:Y:S05]  /*7a10*/  BSYNC.RECONVERGENT B0 ;  /* 0x0000000000007941 */ /* 0x000fea0003800200 */
.L_x_35403:
[----:B------:R0:W-:Y:S01]  /*7a20*/  STG.E.U8 desc[UR36][R2.64], R0 ;  /* 0x0000000002007986 */ /* 0x0001e2000c101124 */
[----:B------:R-:W-:Y:S05]  /*7a30*/  BRA `(.L_x_35392) ;  /* 0x0000000400cc7947 */ /* 0x000fea0003800000 */
.L_x_35401:
[----:B------:R-:W-:Y:S01]  /*7a40*/  I2FP.F32.U32 R5, R4 ;  /* 0x0000000400057245 */ /* 0x000fe20000201000 */
        /* <DEDUP_REMOVED lines=16> */
.L_x_35406:
[----:B------:R-:W-:Y:S05]  /*7b50*/  BSYNC.RECONVERGENT B0 ;  /* 0x0000000000007941 */ /* 0x000fea0003800200 */
.L_x_35405:
[----:B------:R0:W-:Y:S01]  /*7b60*/  STG.E.U8 desc[UR36][R2.64], R0 ;  /* 0x0000000002007986 */ /* 0x0001e2000c101124 */
[----:B------:R-:W-:Y:S05]  /*7b70*/  BRA `(.L_x_35392) ;  /* 0x00000004007c7947 */ /* 0x000fea0003800000 */
.L_x_35400:
        /* <DEDUP_REMOVED lines=21> */
.L_x_35408:
[----:B------:R-:W-:-:S05]  /*7cd0*/  MOV R5, RZ ;  /* 0x000000ff00057202 */ /* 0x000fca0000000f00 */
[----:B------:R0:W-:Y:S01]  /*7ce0*/  STG.E.64 desc[UR36][R2.64], R4 ;  /* 0x0000000402007986 */ /* 0x0001e2000c101b24 */
[----:B------:R-:W-:Y:S05]  /*7cf0*/  BRA `(.L_x_35392) ;  /* 0x00000004001c7947 */ /* 0x000fea0003800000 */
.L_x_35407:
[----:B------:R0:W-:Y:S01]  /*7d00*/  STG.E desc[UR36][R2.64], R4 ;  /* 0x0000000402007986 */ /* 0x0001e2000c101924 */
[----:B------:R-:W-:Y:S05]  /*7d10*/  BRA `(.L_x_35392) ;  /* 0x0000000400147947 */ /* 0x000fea0003800000 */
.L_x_35399:
        /* <DEDUP_REMOVED lines=8> */
.L_x_35410:
[----:B------:R-:W-:Y:S01]  /*7da0*/  CS2R R6, SRZ ;  /* 0x0000000000067805 */ /* 0x000fe2000001ff00 */
[----:B------:R-:W0:Y:S04]  /*7db0*/  I2F.F64.U32 R4, R4 ;  /* 0x0000000400047312 */ /* 0x000e280000201800 */
[----:B0-----:R0:W-:Y:S01]  /*7dc0*/  STG.E.128 desc[UR36][R2.64], R4 ;  /* 0x0000000402007986 */ /* 0x0011e2000c101d24 */
[----:B------:R-:W-:Y:S05]  /*7dd0*/  BRA `(.L_x_35392) ;  /* 0x0000000000e47947 */ /* 0x000fea0003800000 */
.L_x_35409:
[----:B------:R-:W-:-:S09]  /*7de0*/  UISETP.NE.AND UP0, UPT, UR4, 0xf, UPT ;  /* 0x0000000f0400788c */ /* 0x000fd2000bf05270 */
[----:B------:R-:W-:Y:S05]  /*7df0*/  BRA.U !UP0, `(.L_x_35411) ;  /* 0x0000000108d07547 */ /* 0x000fea000b800000 */
[----:B------:R-:W-:-:S09]  /*7e00*/  UISETP.NE.AND UP0, UPT, UR4, 0x17, UPT ;  /* 0x000000170400788c */ /* 0x000fd2000bf05270 */
[----:B------:R-:W-:Y:S05]  /*7e10*/  BRA.U !UP0, `(.L_x_35412) ;  /* 0x0000000108847547 */ /* 0x000fea000b800000 */
[----:B------:R-:W-:-:S09]  /*7e20*/  UISETP.NE.AND UP0, UPT, UR4, 0x18, UPT ;  /* 0x000000180400788c */ /* 0x000fd2000bf05270 */
[----:B------:R-:W-:Y:S05]  /*7e30*/  BRA.U !UP0, `(.L_x_35413) ;  /* 0x0000000108447547 */ /* 0x000fea000b800000 */
.L_x_35391:
        /* <DEDUP_REMOVED lines=16> */
.L_x_35414:
[----:B------:R-:W-:Y:S05]  /*7f40*/  BRA `(.L_x_35392) ;  /* 0x0000000000887947 */ /* 0x000fea0003800000 */
.L_x_35413:
        /* <DEDUP_REMOVED lines=11> */
.L_x_35416:
[----:B------:R-:W-:Y:S05]  /*8000*/  BSYNC.RECONVERGENT B0 ;  /* 0x0000000000007941 */ /* 0x000fea0003800200 */
.L_x_35415:
[----:B------:R3:W-:Y:S01]  /*8010*/  STG.E.U8 desc[UR36][R2.64], R5 ;  /* 0x0000000502007986 */ /* 0x0007e2000c101124 */
[----:B------:R-:W-:Y:S05]  /*8020*/  BRA `(.L_x_35392) ;  /* 0x0000000000507947 */ /* 0x000fea0003800000 */
.L_x_35412:
        /* <DEDUP_REMOVED lines=12> */
.L_x_35417:
[----:B------:R-:W-:Y:S01]  /*80f0*/  IMAD.MOV.U32 R5, RZ, RZ, 0x7f ;  /* 0x0000007fff057424 */ /* 0x000fe200078e00ff */
[----:B------:R-:W-:-:S04]  /*8100*/  ISETP.GT.U32.AND P0, PT, R7, 0x7f800000, PT ;  /* 0x7f8000000700780c */ /* 0x000fc80003f04070 */
[----:B------:R-:W-:-:S05]  /*8110*/  SEL R5, R5, 0x7c, P0 ;  /* 0x0000007c05057807 */ /* 0x000fca0000000000 */
[----:B------:R1:W-:Y:S01]  /*8120*/  STG.E.U8 desc[UR36][R2.64], R5 ;  /* 0x0000000502007986 */ /* 0x0003e2000c101124 */
[----:B------:R-:W-:Y:S05]  /*8130*/  BRA `(.L_x_35392) ;  /* 0x00000000000c7947 */ /* 0x000fea0003800000 */
.L_x_35411:
[----:B------:R-:W-:-:S04]  /*8140*/  I2FP.F32.U32 R0, R4 ;  /* 0x0000000400007245 */ /* 0x000fc80000201000 */
[----:B------:R-:W-:-:S05]  /*8150*/  F2FP.BF16.F32.PACK_AB R0, RZ, R0 ;  /* 0x00000000ff00723e */ /* 0x000fca00000010ff */
[----:B------:R0:W-:Y:S02]  /*8160*/  STG.E.U16 desc[UR36][R2.64], R0 ;  /* 0x0000000002007986 */ /* 0x0001e4000c101524 */
.L_x_35392:
[----:B------:R-:W-:Y:S05]  /*8170*/  BSYNC.RECONVERGENT B6 ;  /* 0x0000000000067941 */ /* 0x000fea0003800200 */
.L_x_35386:
[----:B------:R-:W-:-:S07]  /*8180*/  IADD3 R17, PT, PT, R17, 0x80, RZ ;  /* 0x0000008011117810 */ /* 0x000fce0007ffe0ff */
.L_x_35360:
[----:B------:R-:W-:Y:S05]  /*8190*/  BSYNC.RECONVERGENT B7 ;  /* 0x0000000000077941 */ /* 0x000fea0003800200 */
.L_x_35359:
[----:B------:R-:W5:Y:S02]  /*81a0*/  LDCU UR4, c[0x0][0x380] ;  /* 0x00007000ff0477ac */ /* 0x000f640008000800 */
[----:B-----5:R-:W-:-:S13]  /*81b0*/  ISETP.GE.AND P0, PT, R17, UR4, PT ;  /* 0x0000000411007c0c */ /* 0x020fda000bf06270 */
[----:B------:R-:W-:Y:S05]  /*81c0*/  @P0 EXIT ;  /* 0x000000000000094d */ /* 0x000fea0003800000 */
[----:B------:R-:W5:Y:S01]  /*81d0*/  LDCU UR4, c[0x0][0x388] ;  /* 0x00007100ff0477ac */ /* 0x000f620008000800 */
[----:B------:R-:W-:Y:S02]  /*81e0*/  HFMA2 R16, -RZ, RZ, 0, 0 ;  /* 0x00000000ff107431 */ /* 0x000fe400000001ff */
[----:B01-3--:R-:W-:Y:S01]  /*81f0*/  IMAD.MOV.U32 R0, RZ, RZ, RZ ;  /* 0x000000ffff007224 */ /* 0x00bfe200078e00ff */
[----:B-----5:R-:W-:-:S09]  /*8200*/  UISETP.NE.AND UP0, UPT, UR4, URZ, UPT ;  /* 0x000000ff0400728c */ /* 0x020fd2000bf05270 */
[----:B------:R-:W-:Y:S05]  /*8210*/  BRA.U !UP0, `(.L_x_35418) ;  /* 0x0000001108a87547 */ /* 0x000fea000b800000 */
[----:B------:R-:W2:Y:S01]  /*8220*/  LDCU.64 UR4, c[0x0][0x390] ;  /* 0x00007200ff0477ac */ /* 0x000ea20008000a00 */
[----:B------:R-:W-:Y:S01]  /*8230*/  IMAD.MOV.U32 R16, RZ, RZ, RZ ;  /* 0x000000ffff107224 */ /* 0x000fe200078e00ff */
[----:B------:R-:W0:Y:S01]  /*8240*/  LDCU UR6, c[0x0][0x38c] ;  /* 0x00007180ff0677ac */ /* 0x000e220008000800 */
[----:B------:R-:W1:Y:S01]  /*8250*/  LDCU.64 UR8, c[0x0][0x4b8] ;  /* 0x00009700ff0877ac */ /* 0x000e620008000a00 */
[----:B------:R-:W-:Y:S01]  /*8260*/  UISETP.NE.AND UP0, UPT, UR40, URZ, UPT ;  /* 0x000000ff2800728c */ /* 0x000fe2000bf05270 */
[----:B--2-4-:R-:W-:-:S05]  /*8270*/  IMAD.HI.U32 R2, R17, UR4, R16 ;  /* 0x0000000411027c27 */ /* 0x014fca000f8e0010 */
        /* <DEDUP_REMOVED lines=292> */
.L_x_35418:
[----:B------:R-:W0:Y:S01]  /*94c0*/  LDCU.128 UR8, c[0x0][0x580] ;  /* 0x0000b000ff0877ac */ /* 0x000e220008000c00 */
[----:B------:R-:W-:Y:S01]  /*94d0*/  BSSY.RECONVERGENT B6, `(.L_x_35419) ;  /* 0x00000a6000067945 */ /* 0x000fe20003800200 */
[----:B------:R-:W-:-:S04]  /*94e0*/  UPRMT UR4, UR41, 0x9910, URZ ;  /* 0x0000991029047896 */ /* 0x000fc800080000ff */
[----:B------:R-:W-:Y:S01]  /*94f0*/  UISETP.GT.AND UP0, UPT, UR4, 0x9, UPT ;  /* 0x000000090400788c */ /* 0x000fe2000bf04270 */
[----:B0-----:R-:W-:Y:S02]  /*9500*/  IADD3 R16, P0, PT, R16, UR8, RZ ;  /* 0x0000000810107c10 */ /* 0x001fe4000ff1e0ff */
[----:B--2-4-:R-:W-:-:S03]  /*9510*/  IADD3 R2, P1, PT, R0, UR10, RZ ;  /* 0x0000000a00027c10 */ /* 0x014fc6000ff3e0ff */
        /* <DEDUP_REMOVED lines=14> */
.L_x_35423:
[----:B------:R-:W2:Y:S02]  /*9600*/  LDG.E.U8 R2, desc[UR36][R2.64] ;  /* 0x0000002402027981 */ /* 0x000ea4000c1e1100 */
[----:B--2---:R-:W-:Y:S01]  /*9610*/  ISETP.NE.AND P0, PT, R2, RZ, PT ;  /* 0x000000ff0200720c */ /* 0x004fe20003f05270 */
[----:B------:R-:W-:-:S12]  /*9620*/  BRA `(.L_x_35425) ;  /* 0x0000000800407947 */ /* 0x000fd80003800000 */
.L_x_35422:
        /* <DEDUP_REMOVED lines=10> */
.L_x_35427:
[----:B------:R-:W2:Y:S02]  /*96d0*/  LDG.E R2, desc[UR36][R2.64] ;  /* 0x0000002402027981 */ /* 0x000ea4000c1e1900 */
[----:B--2---:R-:W-:Y:S01]  /*96e0*/  ISETP.NE.AND P0, PT, R2, RZ, PT ;  /* 0x000000ff0200720c */ /* 0x004fe20003f05270 */
[----:B------:R-:W-:-:S12]  /*96f0*/  BRA `(.L_x_35425) ;  /* 0x00000008000c7947 */ /* 0x000fd80003800000 */
.L_x_35426:
[----:B------:R-:W2:Y:S02]  /*9700*/  LDG.E.U16 R2, desc[UR36][R2.64] ;  /* 0x0000002402027981 */ /* 0x000ea4000c1e1500 */
[----:B--2---:R-:W-:Y:S01]  /*9710*/  ISETP.NE.AND P0, PT, R2, RZ, PT ;  /* 0x000000ff0200720c */ /* 0x004fe20003f05270 */
[----:B------:R-:W-:-:S12]  /*9720*/  BRA `(.L_x_35425) ;  /* 0x0000000800007947 */ /* 0x000fd80003800000 */
.L_x_35421:
        /* <DEDUP_REMOVED lines=9> */
.L_x_35429:
[----:B------:R-:W2:Y:S02]  /*97c0*/  LDG.E.U16 R0, desc[UR36][R2.64] ;  /* 0x0000002402007981 */ /* 0x000ea4000c1e1500 */
[----:B--2---:R-:W-:-:S05]  /*97d0*/  HADD2.F32 R0, -RZ, R0.H0_H0 ;  /* 0x20000000ff007230 */ /* 0x004fca0000004100 */
[----:B------:R-:W-:Y:S01]  /*97e0*/  FSETP.NEU.FTZ.AND P0, PT, R0, RZ, PT ;  /* 0x000000ff0000720b */ /* 0x000fe20003f1d000 */
[----:B------:R-:W-:-:S12]  /*97f0*/  BRA `(.L_x_35425) ;  /* 0x0000000400cc7947 */ /* 0x000fd80003800000 */
.L_x_35428:
        /* <DEDUP_REMOVED lines=11> */
.L_x_35431:
        /* <DEDUP_REMOVED lines=8> */
.L_x_35430:
[----:B------:R-:W2:Y:S02]  /*9930*/  LDG.E.64 R2, desc[UR36][R2.64] ;  /* 0x0000002402027981 */ /* 0x000ea4000c1e1b00 */
[----:B--2---:R1:W2:Y:S02]  /*9940*/  DSETP.NEU.AND P0, PT, R2, RZ, PT ;  /* 0x000000ff0200722a */ /* 0x0042a40003f0d000 */
[----:B--2---:R-:W-:Y:S05]  /*9950*/  BRA `(.L_x_35425) ;  /* 0x0000000400747947 */ /* 0x004fea0003800000 */
.L_x_35420:
        /* <DEDUP_REMOVED lines=11> */
.L_x_35434:
        /* <DEDUP_REMOVED lines=8> */
.L_x_35433:
        /* <DEDUP_REMOVED lines=9> */
.L_x_35436:
        /* <DEDUP_REMOVED lines=11> */
.L_x_35435:
[----:B------:R-:W2:Y:S02]  /*9bd0*/  LDG.E.U16 R0, desc[UR36][R2.64] ;  /* 0x0000002402007981 */ /* 0x000ea4000c1e1500 */
[----:B--2---:R-:W-:-:S05]  /*9be0*/  IMAD.U32 R0, R0, 0x10000, RZ ;  /* 0x0001000000007824 */ /* 0x004fca00078e00ff */
[----:B------:R-:W-:Y:S01]  /*9bf0*/  FSETP.NEU.FTZ.AND P0, PT, R0, RZ, PT ;  /* 0x000000ff0000720b */ /* 0x000fe20003f1d000 */
[----:B------:R-:W-:-:S12]  /*9c00*/  BRA `(.L_x_35425) ;  /* 0x0000000000c87947 */ /* 0x000fd80003800000 */
.L_x_35432:
        /* <DEDUP_REMOVED lines=11> */
.L_x_35439:
[----:B------:R-:W2:Y:S02]  /*9cc0*/  LDG.E.U8 R2, desc[UR36][R2.64] ;  /* 0x0000002402027981 */ /* 0x000ea4000c1e1100 */
[----:B--2---:R-:W-:Y:S01]  /*9cd0*/  ISETP.NE.AND P0, PT, R2, RZ, PT ;  /* 0x000000ff0200720c */ /* 0x004fe20003f05270 */
[----:B------:R-:W-:-:S12]  /*9ce0*/  BRA `(.L_x_35425) ;  /* 0x0000000000907947 */ /* 0x000fd80003800000 */
.L_x_35438:
[----:B------:R-:W2:Y:S02]  /*9cf0*/  LDG.E.U8 R2, desc[UR36][R2.64] ;  /* 0x0000002402027981 */ /* 0x000ea4000c1e1100 */
[----:B--2---:R-:W-:Y:S01]  /*9d00*/  ISETP.NE.AND P0, PT, R2, RZ, PT ;  /* 0x000000ff0200720c */ /* 0x004fe20003f05270 */
[----:B------:R-:W-:-:S12]  /*9d10*/  BRA `(.L_x_35425) ;  /* 0x0000000000847947 */ /* 0x000fd80003800000 */
.L_x_35437:
        /* <DEDUP_REMOVED lines=9> */
.L_x_35424:
        /* <DEDUP_REMOVED lines=16> */
.L_x_35442:
[----:B------:R-:W-:Y:S01]  /*9eb0*/  PLOP3.LUT P0, PT, PT, PT, PT, 0x8, 0x80 ;  /* 0x000000000080781c */ /* 0x000fe20003f0e170 */
[----:B------:R-:W-:-:S12]  /*9ec0*/  BRA `(.L_x_35425) ;  /* 0x0000000000187947 */ /* 0x000fd80003800000 */
.L_x_35441:
[----:B------:R-:W2:Y:S02]  /*9ed0*/  LDG.E.64 R2, desc[UR36][R2.64] ;  /* 0x0000002402027981 */ /* 0x000ea4000c1e1b00 */
[----:B--2---:R-:W-:-:S04]  /*9ee0*/  ISETP.NE.U32.AND P0, PT, R2, RZ, PT ;  /* 0x000000ff0200720c */ /* 0x004fc80003f05070 */
[----:B------:R-:W-:Y:S01]  /*9ef0*/  ISETP.NE.AND.EX P0, PT, R3, RZ, PT, P0 ;  /* 0x000000ff0300720c */ /* 0x000fe20003f05300 */
[----:B------:R-:W-:-:S12]  /*9f00*/  BRA `(.L_x_35425) ;  /* 0x0000000000087947 */ /* 0x000fd80003800000 */
.L_x_35440:
[----:B------:R-:W2:Y:S02]  /*9f10*/  LDG.E R2, desc[UR36][R2.64] ;  /* 0x0000002402027981 */ /* 0x000ea4000c1e1900 */
[----:B--2---:R-:W-:-:S13]  /*9f20*/  ISETP.NE.AND P0, PT, R2, RZ, PT ;  /* 0x000000ff0200720c */ /* 0x004fda0003f05270 */
.L_x_35425:
[----:B------:R-:W-:Y:S05]  /*9f30*/  BSYNC.RECONVERGENT B6 ;  /* 0x0000000000067941 */ /* 0x000fea0003800200 */
.L_x_35419:
[----:B------:R-:W-:Y:S01]  /*9f40*/  UPRMT UR4, UR42, 0x9910, URZ ;  /* 0x000099102a047896 */ /* 0x000fe200080000ff */
[----:B-1----:R-:W-:-:S03]  /*9f50*/  SEL R2, RZ, 0x1, P0 ;  /* 0x00000001ff027807 */ /* 0x002fc60000000000 */
        /* <DEDUP_REMOVED lines=12> */
.L_x_35446:
[----:B------:R-:W-:Y:S01]  /*a020*/  STG.E.U8 desc[UR36][R16.64], R2 ;  /* 0x0000000210007986 */ /* 0x000fe2000c101124 */
[----:B------:R-:W-:Y:S05]  /*a030*/  EXIT ;  /* 0x000000000000794d */ /* 0x000fea0003800000 */
.L_x_35445:
        /* <DEDUP_REMOVED lines=9> */
.L_x_35449:
[----:B------:R-:W-:Y:S01]  /*a0d0*/  STG.E desc[UR36][R16.64], R2 ;  /* 0x0000000210007986 */ /* 0x000fe2000c101924 */
[----:B------:R-:W-:Y:S05]  /*a0e0*/  EXIT ;  /* 0x000000000000794d */ /* 0x000fea0003800000 */
.L_x_35448:
[----:B------:R-:W-:Y:S01]  /*a0f0*/  STG.E.U16 desc[UR36][R16.64], R2 ;  /* 0x0000000210007986 */ /* 0x000fe2000c101524 */
[----:B------:R-:W-:Y:S05]  /*a100*/  EXIT ;  /* 0x000000000000794d */ /* 0x000fea0003800000 */
.L_x_35444:
[----:B------:R-:W-:-:S09]  /*a110*/  UISETP.GT.AND UP0, UPT, UR4, 0x6, UPT ;  /* 0x000000060400788c */ /* 0x000fd2000bf04270 */
[----:B------:R-:W-:Y:S05]  /*a120*/  BRA.U UP0, `(.L_x_35450) ;  /* 0x00000001002c7547 */ /* 0x000fea000b800000 */
[----:B------:R-:W-:-:S09]  /*a130*/  UISETP.NE.AND UP0, UPT, UR4, 0x5, UPT ;  /* 0x000000050400788c */ /* 0x000fd2000bf05270 */
[----:B------:R-:W-:Y:S05]  /*a140*/  BRA.U !UP0, `(.L_x_35451) ;  /* 0x0000000108147547 */ /* 0x000fea000b800000 */
[----:B------:R-:W-:-:S09]  /*a150*/  UISETP.NE.AND UP0, UPT, UR4, 0x6, UPT ;  /* 0x000000060400788c */ /* 0x000fd2000bf05270 */
[----:B------:R-:W-:Y:S05]  /*a160*/  BRA.U UP0, `(.L_x_35447) ;  /* 0x0000000500e47547 */ /* 0x000fea000b800000 */
[----:B------:R-:W-:-:S05]  /*a170*/  I2FP.F32.U32 R3, R2 ;  /* 0x0000000200037245 */ /* 0x000fca0000201000 */
[----:B------:R-:W-:Y:S01]  /*a180*/  STG.E desc[UR36][R16.64], R3 ;  /* 0x0000000310007986 */ /* 0x000fe2000c101924 */
[----:B------:R-:W-:Y:S05]  /*a190*/  EXIT ;  /* 0x000000000000794d */ /* 0x000fea0003800000 */
.L_x_35451:
[----:B------:R-:W-:-:S04]  /*a1a0*/  I2FP.F32.U32 R0, R2 ;  /* 0x0000000200007245 */ /* 0x000fc80000201000 */
[----:B------:R-:W-:-:S05]  /*a1b0*/  F2FP.F16.F32.PACK_AB R0, RZ, R0 ;  /* 0x00000000ff00723e */ /* 0x000fca00000000ff */
[----:B------:R-:W-:Y:S01]  /*a1c0*/  STG.E.U16 desc[UR36][R16.64], R0 ;  /* 0x0000000010007986 */ /* 0x000fe2000c101524 */
[----:B------:R-:W-:Y:S05]  /*a1d0*/  EXIT ;  /* 0x000000000000794d */ /* 0x000fea0003800000 */
.L_x_35450:
        /* <DEDUP_REMOVED lines=8> */
[----:B------:R-:W-:Y:S01]  /*a260*/  STG.E.64 desc[UR36][R16.64], R2 ;  /* 0x0000000210007986 */ /* 0x000fe2000c101b24 */
[----:B------:R-:W-:Y:S05]  /*a270*/  EXIT ;  /* 0x000000000000794d */ /* 0x000fea0003800000 */
.L_x_35453:
[----:B------:R-:W-:-:S04]  /*a280*/  I2FP.F32.U32 R2, R2 ;  /* 0x0000000200027245 */ /* 0x000fc80000201000 */
[----:B------:R-:W-:-:S04]  /*a290*/  F2FP.F16.F32.PACK_AB R3, RZ, R2 ;  /* 0x00000002ff03723e */ /* 0x000fc800000000ff */
[----:B------:R-:W-:-:S05]  /*a2a0*/  PRMT R3, R3, 0x5410, RZ ;  /* 0x0000541003037816 */ /* 0x000fca00000000ff */
[----:B------:R-:W-:Y:S01]  /*a2b0*/  STG.E desc[UR36][R16.64], R3 ;  /* 0x0000000310007986 */ /* 0x000fe2000c101924 */
[----:B------:R-:W-:Y:S05]  /*a2c0*/  EXIT ;  /* 0x000000000000794d */ /* 0x000fea0003800000 */
.L_x_35452:
[----:B------:R-:W1:Y:S02]  /*a2d0*/  I2F.F64.U32 R2, R2 ;  /* 0x0000000200027312 */ /* 0x000e640000201800 */
[----:B-1----:R-:W-:Y:S01]  /*a2e0*/  STG.E.64 desc[UR36][R16.64], R2 ;  /* 0x0000000210007986 */ /* 0x002fe2000c101b24 */
[----:B------:R-:W-:Y:S05]  /*a2f0*/  EXIT ;  /* 0x000000000000794d */ /* 0x000fea0003800000 */
.L_x_35443:
        /* <DEDUP_REMOVED lines=12> */
.L_x_35457:
        /* <DEDUP_REMOVED lines=16> */
.L_x_35460:
[----:B------:R-:W-:-:S07]  /*a4c0*/  PRMT R8, R0, 0x7610, R8 ;  /* 0x0000761000087816 */ /* 0x000fce0000000008 */
.L_x_35459:
[----:B------:R-:W-:Y:S05]  /*a4d0*/  BSYNC.RECONVERGENT B0 ;  /* 0x0000000000007941 */ /* 0x000fea0003800200 */
.L_x_35458:
[----:B------:R-:W-:Y:S01]  /*a4e0*/  STG.E.U8 desc[UR36][R16.64], R8 ;  /* 0x0000000810007986 */ /* 0x000fe2000c101124 */
[----:B------:R-:W-:Y:S05]  /*a4f0*/  EXIT ;  /* 0x000000000000794d */ /* 0x000fea0003800000 */
.L_x_35456:
        /* <DEDUP_REMOVED lines=16> */
.L_x_35463:
[----:B------:R-:W-:-:S07]  /*a600*/  PRMT R8, R0, 0x7610, R8 ;  /* 0x0000761000087816 */ /* 0x000fce0000000008 */
.L_x_35462:
[----:B------:R-:W-:Y:S05]  /*a610*/  BSYNC.RECONVERGENT B0 ;  /* 0x0000000000007941 */ /* 0x000fea0003800200 */
.L_x_35461:
[----:B------:R-:W-:Y:S01]  /*a620*/  STG.E.U8 desc[UR36][R16.64], R8 ;  /* 0x0000000810007986 */ /* 0x000fe2000c101124 */
[----:B------:R-:W-:Y:S05]  /*a630*/  EXIT ;  /* 0x000000000000794d */ /* 0x000fea0003800000 */
.L_x_35455:
        /* <DEDUP_REMOVED lines=21> */
.L_x_35465:
[----:B------:R-:W-:-:S05]  /*a790*/  IMAD.MOV.U32 R3, RZ, RZ, RZ ;  /* 0x000000ffff037224 */ /* 0x000fca00078e00ff */
[----:B------:R-:W-:Y:S01]  /*a7a0*/  STG.E.64 desc[UR36][R16.64], R2 ;  /* 0x0000000210007986 */ /* 0x000fe2000c101b24 */
[----:B------:R-:W-:Y:S05]  /*a7b0*/  EXIT ;  /* 0x000000000000794d */ /* 0x000fea0003800000 */
.L_x_35464:
[----:B------:R-:W-:Y:S01]  /*a7c0*/  STG.E desc[UR36][R16.64], R2 ;  /* 0x0000000210007986 */ /* 0x000fe2000c101924 */
[----:B------:R-:W-:Y:S05]  /*a7d0*/  EXIT ;  /* 0x000000000000794d */ /* 0x000fea0003800000 */
.L_x_35454:
[----:B------:R-:W-:-:S09]  /*a7e0*/  UISETP.GT.AND UP0, UPT, UR4, 0xe, UPT ;  /* 0x0000000e0400788c */ /* 0x000fd2000bf04270 */
[----:B------:R-:W-:Y:S05]  /*a7f0*/  BRA.U UP0, `(.L_x_35466) ;  /* 0x0000000100287547 */ /* 0x000fea000b800000 */
[----:B------:R-:W-:-:S09]  /*a800*/  UISETP.NE.AND UP0, UPT, UR4, 0xa, UPT ;  /* 0x0000000a0400788c */ /* 0x000fd2000bf05270 */
[----:B------:R-:W-:Y:S05]  /*a810*/  BRA.U !UP0, `(.L_x_35467) ;  /* 0x0000000108107547 */ /* 0x000fea000b800000 */
[----:B------:R-:W-:-:S09]  /*a820*/  UISETP.NE.AND UP0, UPT, UR4, 0xb, UPT ;  /* 0x0000000b0400788c */ /* 0x000fd2000bf05270 */
[----:B------:R-:W-:Y:S05]  /*a830*/  BRA.U UP0, `(.L_x_35447) ;  /* 0x0000000100307547 */ /* 0x000fea000b800000 */
[----:B------:R-:W-:Y:S01]  /*a840*/  STG.E.U8 desc[UR36][R16.64], R2 ;  /* 0x0000000210007986 */ /* 0x000fe2000c101124 */
[----:B------:R-:W-:Y:S05]  /*a850*/  EXIT ;  /* 0x000000000000794d */ /* 0x000fea0003800000 */
.L_x_35467:
[----:B------:R-:W-:Y:S01]  /*a860*/  CS2R R6, SRZ ;  /* 0x0000000000067805 */ /* 0x000fe2000001ff00 */
[----:B0-----:R-:W0:Y:S04]  /*a870*/  I2F.F64.U32 R4, R2 ;  /* 0x0000000200047312 */ /* 0x001e280000201800 */
[----:B0-----:R-:W-:Y:S01]  /*a880*/  STG.E.128 desc[UR36][R16.64], R4 ;  /* 0x0000000410007986 */ /* 0x001fe2000c101d24 */
[----:B------:R-:W-:Y:S05]  /*a890*/  EXIT ;  /* 0x000000000000794d */ /* 0x000fea0003800000 */
.L_x_35466:
[----:B------:R-:W-:-:S09]  /*a8a0*/  UISETP.NE.AND UP0, UPT, UR4, 0xf, UPT ;  /* 0x0000000f0400788c */ /* 0x000fd2000bf05270 */
[----:B------:R-:W-:Y:S05]  /*a8b0*/  BRA.U !UP0, `(.L_x_35468) ;  /* 0x0000000108d47547 */ /* 0x000fea000b800000 */
[----:B------:R-:W-:-:S09]  /*a8c0*/  UISETP.NE.AND UP0, UPT, UR4, 0x17, UPT ;  /* 0x000000170400788c */ /* 0x000fd2000bf05270 */
[----:B------:R-:W-:Y:S05]  /*a8d0*/  BRA.U !UP0, `(.L_x_35469) ;  /* 0x0000000108847547 */ /* 0x000fea000b800000 */
[----:B------:R-:W-:-:S09]  /*a8e0*/  UISETP.NE.AND UP0, UPT, UR4, 0x18, UPT ;  /* 0x000000180400788c */ /* 0x000fd2000bf05270 */
[----:B------:R-:W-:Y:S05]  /*a8f0*/  BRA.U !UP0, `(.L_x_35470) ;  /* 0x0000000108447547 */ /* 0x000fea000b800000 */
.L_x_35447:
        /* <DEDUP_REMOVED lines=16> */
.L_x_35471:
[----:B------:R-:W-:Y:S05]  /*aa00*/  EXIT ;  /* 0x000000000000794d */ /* 0x000fea0003800000 */
.L_x_35470:
[----:B0-----:R-:W-:Y:S01]  /*aa10*/  I2FP.F32.U32 R5, R2 ;  /* 0x0000000200057245 */ /* 0x001fe20000201000 */
        /* <DEDUP_REMOVED lines=10> */
.L_x_35473:
[----:B------:R-:W-:Y:S05]  /*aac0*/  BSYNC.RECONVERGENT B0 ;  /* 0x0000000000007941 */ /* 0x000fea0003800200 */
.L_x_35472:
[----:B------:R-:W-:Y:S01]  /*aad0*/  STG.E.U8 desc[UR36][R16.64], R3 ;  /* 0x0000000310007986 */ /* 0x000fe2000c101124 */
[----:B------:R-:W-:Y:S05]  /*aae0*/  EXIT ;  /* 0x000000000000794d */ /* 0x000fea0003800000 */
.L_x_35469:
[----:B0-----:R-:W-:-:S04]  /*aaf0*/  I2FP.F32.U32 R5, R2 ;  /* 0x0000000200057245 */ /* 0x001fc80000201000 */
[----:B------:R-:W-:-:S13]  /*ab00*/  ISETP.GT.U32.AND P0, PT, R5, 0x477fffff, PT ;  /* 0x477fffff0500780c */ /* 0x000fda0003f04070 */
        /* <DEDUP_REMOVED lines=11> */
.L_x_35474:
[----:B------:R-:W-:Y:S01]  /*abc0*/  HFMA2 R3, -RZ, RZ, 0, 7.569789886474609375e-06 ;  /* 0x0000007fff037431 */ /* 0x000fe200000001ff */
[----:B------:R-:W-:-:S04]  /*abd0*/  ISETP.GT.U32.AND P0, PT, R5, 0x7f800000, PT ;  /* 0x7f8000000500780c */ /* 0x000fc80003f04070 */
[----:B------:R-:W-:-:S05]  /*abe0*/  SEL R3, R3, 0x7c, P0 ;  /* 0x0000007c03037807 */ /* 0x000fca0000000000 */
[----:B------:R-:W-:Y:S01]  /*abf0*/  STG.E.U8 desc[UR36][R16.64], R3 ;  /* 0x0000000310007986 */ /* 0x000fe2000c101124 */
[----:B------:R-:W-:Y:S05]  /*ac00*/  EXIT ;  /* 0x000000000000794d */ /* 0x000fea0003800000 */
.L_x_35468:
[----:B------:R-:W-:-:S04]  /*ac10*/  I2FP.F32.U32 R0, R2 ;  /* 0x0000000200007245 */ /* 0x000fc80000201000 */
[----:B------:R-:W-:-:S05]  /*ac20*/  F2FP.BF16.F32.PACK_AB R0, RZ, R0 ;  /* 0x00000000ff00723e */ /* 0x000fca00000010ff */
[----:B------:R-:W-:Y:S01]  /*ac30*/  STG.E.U16 desc[UR36][R16.64], R0 ;  /* 0x0000000010007986 */ /* 0x000fe2000c101524 */
[----:B------:R-:W-:Y:S05]  /*ac40*/  EXIT ;  /* 0x000000000000794d */ /* 0x000fea0003800000 */
.L_x_35475:
        /* <DEDUP_REMOVED lines=11> */
.L_x_36177:


//--------------------- .text._ZN2at6native27unrolled_elementwise_kernelIZNS0_23bitwise_not_kernel_cudaERNS_18TensorIteratorBaseEEUlbE_St5arrayIPcLm2EELi4E23TrivialOffsetCalculatorILi1EjES9_NS0_6memory12LoadWithCastILi1EEENSA_13StoreWithCastILi1EEEEEviT_T0_T2_T3_T4_T5_ --------------------------
	.section	.text._ZN2at6native27unrolled_elementwise_kernelIZNS0_23bitwise_not_kernel_cudaERNS_18TensorIteratorBaseEEUlbE_St5arrayIPcLm2EELi4E23TrivialOffsetCalculatorILi1EjES9_NS0_6memory12LoadWithCastILi1EEENSA_13StoreWithCastILi1EEEEEviT_T0_T2_T3_T4_T5_,"ax",@progbits
	.align	128
        .global         _ZN2at6native27unrolled_elementwise_kernelIZNS0_23bitwise_not_kernel_cudaERNS_18TensorIteratorBaseEEUlbE_St5arrayIPcLm2EELi4E23TrivialOffsetCalculatorILi1EjES9_NS0_6memory12LoadWithCastILi1EEENSA_13StoreWithCastILi1EEEEEviT_T0_T2_T3_T4_T5_
        .type           _ZN2at6native27unrolled_elementwise_kernelIZNS0_23bitwise_not_kernel_cudaERNS_18TensorIteratorBaseEEUlbE_St5arrayIPcLm2EELi4E23TrivialOffsetCalculatorILi1EjES9_NS0_6memory12LoadWithCastILi1EEENSA_13StoreWithCastILi1EEEEEviT_T0_T2_T3_T4_T5_,@function
        .size           _ZN2at6native27unrolled_elementwise_kernelIZNS0_23bitwise_not_kernel_cudaERNS_18TensorIteratorBaseEEUlbE_St5arrayIPcLm2EELi4E23TrivialOffsetCalculatorILi1EjES9_NS0_6memory12LoadWithCastILi1EEENSA_13StoreWithCastILi1EEEEEviT_T0_T2_T3_T4_T5_,(.L_x_36178 - _ZN2at6native27unrolled_elementwise_kernelIZNS0_23bitwise_not_kernel_cudaERNS_18TensorIteratorBaseEEUlbE_St5arrayIPcLm2EELi4E23TrivialOffsetCalculatorILi1EjES9_NS0_6memory12LoadWithCastILi1EEENSA_13StoreWithCastILi1EEEEEviT_T0_T2_T3_T4_T5_)
        .other          _ZN2at6native27unrolled_elementwise_kernelIZNS0_23bitwise_not_kernel_cudaERNS_18TensorIteratorBaseEEUlbE_St5arrayIPcLm2EELi4E23TrivialOffsetCalculatorILi1EjES9_NS0_6memory12LoadWithCastILi1EEENSA_13StoreWithCastILi1EEEEEviT_T0_T2_T3_T4_T5_,@"STO_CUDA_ENTRY STV_DEFAULT"
_ZN2at6native27unrolled_elementwise_kernelIZNS0_23bitwise_not_kernel_cudaERNS_18TensorIteratorBaseEEUlbE_St5arrayIPcLm2EELi4E23TrivialOffsetCalculatorILi1EjES9_NS0_6memory12LoadWithCastILi1EEENSA_13StoreWithCastILi1EEEEEviT_T0_T2_T3_T4_T5_:
.text._ZN2at6native27unrolled_elementwise_kernelIZNS0_23bitwise_not_kernel_cudaERNS_18TensorIteratorBaseEEUlbE_St5arrayIPcLm2EELi4E23TrivialOffsetCalculatorILi1EjES9_NS0_6memory12LoadWithCastILi1EEENSA_13StoreWithCastILi1EEEEEviT_T0_T2_T3_T4_T5_:
[----:B------:R-:W0:Y:S01]  /*0000*/  LDC R1, c[0x0][0x37c] ;  /* 0x0000df00ff017b82 */ /* 0x000e220000000800 */
[----:B------:R-:W1:Y:S07]  /*0010*/  S2R R2, SR_CTAID.X ;  /* 0x0000000000027919 */ /* 0x000e6e0000002500 */
[----:B------:R-:W1:Y:S01]  /*0020*/  LDC R3, c[0x0][0x380] ;  /* 0x0000e000ff037b82 */ /* 0x000e620000000800 */
[----:B------:R-:W-:Y:S01]  /*0030*/  PLOP3.LUT P1, PT, PT, PT, PT, 0x80, 0x8 ;  /* 0x000000000008781c */ /* 0x000fe20003f2f070 */
[----:B------:R-:W2:Y:S01]  /*0040*/  LDCU.64 UR36, c[0x0][0x358] ;  /* 0x00006b00ff2477ac */ /* 0x000ea20008000a00 */
[----:B------:R-:W3:Y:S01]  /*0050*/  S2R R23, SR_TID.X ;  /* 0x0000000000177919 */ /* 0x000ee20000002100 */
[----:B------:R-:W-:Y:S01]  /*0060*/  BSSY.RECONVERGENT B7, `(.L_x_35476) ;  /* 0x00000b3000077945 */ /* 0x000fe20003800200 */
[----:B------:R-:W-:Y:S01]  /*0070*/  P2R R18, PR, RZ, 0x2 ;  /* 0x00000002ff127803 */ /* 0x000fe20000000000 */
        /* <DEDUP_REMOVED lines=26> */
.L_x_35482:
[----:B------:R-:W2:Y:S02]  /*0220*/  LDG.E.U8 R4, desc[UR36][R4.64] ;  /* 0x0000002404047981 */ /* 0x000ea4000c1e1100 */
[----:B--2---:R-:W-:Y:S01]  /*0230*/  ISETP.NE.AND P0, PT, R4, RZ, PT ;  /* 0x000000ff0400720c */ /* 0x004fe20003f05270 */
[----:B------:R-:W-:-:S12]  /*0240*/  BRA `(.L_x_35484) ;  /* 0x0000000800407947 */ /* 0x000fd80003800000 */
.L_x_35481:
        /* <DEDUP_REMOVED lines=10> */
.L_x_35486:
[----:B------:R-:W2:Y:S02]  /*02f0*/  LDG.E R4, desc[UR36][R4.64] ;  /* 0x0000002404047981 */ /* 0x000ea4000c1e1900 */
[----:B--2---:R-:W-:Y:S01]  /*0300*/  ISETP.NE.AND P0, PT, R4, RZ, PT ;  /* 0x000000ff0400720c */ /* 0x004fe20003f05270 */
[----:B------:R-:W-:-:S12]  /*0310*/  BRA `(.L_x_35484) ;  /* 0x00000008000c7947 */ /* 0x000fd80003800000 */
.L_x_35485:
[----:B------:R-:W2:Y:S02]  /*0320*/  LDG.E.U16 R4, desc[UR36][R4.64] ;  /* 0x0000002404047981 */ /* 0x000ea4000c1e1500 */
[----:B--2---:R-:W-:Y:S01]  /*0330*/  ISETP.NE.AND P0, PT, R4, RZ, PT ;  /* 0x000000ff0400720c */ /* 0x004fe20003f05270 */
[----:B------:R-:W-:-:S12]  /*0340*/  BRA `(.L_x_35484) ;  /* 0x0000000800007947 */ /* 0x000fd80003800000 */
.L_x_35480:
        /* <DEDUP_REMOVED lines=9> */
.L_x_35488:
[----:B------:R-:W2:Y:S02]  /*03e0*/  LDG.E.U16 R0, desc[UR36][R4.64] ;  /* 0x0000002404007981 */ /* 0x000ea4000c1e1500 */
[----:B--2---:R-:W-:-:S05]  /*03f0*/  HADD2.F32 R0, -RZ, R0.H0_H0 ;  /* 0x20000000ff007230 */ /* 0x004fca0000004100 */
[----:B------:R-:W-:Y:S01]  /*0400*/  FSETP.NEU.FTZ.AND P0, PT, R0, RZ, PT ;  /* 0x000000ff0000720b */ /* 0x000fe20003f1d000 */
[----:B------:R-:W-:-:S12]  /*0410*/  BRA `(.L_x_35484) ;  /* 0x0000000400cc7947 */ /* 0x000fd80003800000 */
.L_x_35487:
        /* <DEDUP_REMOVED lines=11> */
.L_x_35490:
        /* <DEDUP_REMOVED lines=8> */
.L_x_35489:
[----:B------:R-:W2:Y:S02]  /*0550*/  LDG.E.64 R4, desc[UR36][R4.64] ;  /* 0x0000002404047981 */ /* 0x000ea4000c1e1b00 */
[----:B--2---:R1:W2:Y:S02]  /*0560*/  DSETP.NEU.AND P0, PT, R4, RZ, PT ;  /* 0x000000ff0400722a */ /* 0x0042a40003f0d000 */
[----:B--2---:R-:W-:Y:S05]  /*0570*/  BRA `(.L_x_35484) ;  /* 0x0000000400747947 */ /* 0x004fea0003800000 */
.L_x_35479:
        /* <DEDUP_REMOVED lines=11> */
.L_x_35493:
        /* <DEDUP_REMOVED lines=8> */
.L_x_35492:
        /* <DEDUP_REMOVED lines=9> */
.L_x_35495:
[----:B------:R-:W2:Y:S02]  /*0740*/  LDG.E.U8 R0, desc[UR36][R4.64] ;  /* 0x0000002404007981 */ /* 0x000ea4000c1e1100 */
[----:B--2---:R-:W-:-:S05]  /*0750*/  IMAD.SHL.U32 R3, R0, 0x2000000, RZ ;  /* 0x0200000000037824 */ /* 0x004fca00078e00ff */
        /* <DEDUP_REMOVED lines=9> */
.L_x_35494:
[----:B------:R-:W2:Y:S02]  /*07f0*/  LDG.E.U16 R0, desc[UR36][R4.64] ;  /* 0x0000002404007981 */ /* 0x000ea4000c1e1500 */
[----:B--2---:R-:W-:-:S05]  /*0800*/  IMAD.U32 R0, R0, 0x10000, RZ ;  /* 0x0001000000007824 */ /* 0x004fca00078e00ff */
[----:B------:R-:W-:Y:S01]  /*0810*/  FSETP.NEU.FTZ.AND P0, PT, R0, RZ, PT ;  /* 0x000000ff0000720b */ /* 0x000fe20003f1d000 */
[----:B------:R-:W-:-:S12]  /*0820*/  BRA `(.L_x_35484) ;  /* 0x0000000000c87947 */ /* 0x000fd80003800000 */
.L_x_35491:
        /* <DEDUP_REMOVED lines=11> */
.L_x_35498:
[----:B------:R-:W2:Y:S02]  /*08e0*/  LDG.E.U8 R4, desc[UR36][R4.64] ;  /* 0x0000002404047981 */ /* 0x000ea4000c1e1100 */
[----:B--2---:R-:W-:Y:S01]  /*08f0*/  ISETP.NE.AND P0, PT, R4, RZ, PT ;  /* 0x000000ff0400720c */ /* 0x004fe20003f05270 */
[----:B------:R-:W-:-:S12]  /*0900*/  BRA `(.L_x_35484) ;  /* 0x0000000000907947 */ /* 0x000fd80003800000 */
.L_x_35497:
[----:B------:R-:W2:Y:S02]  /*0910*/  LDG.E.U8 R4, desc[UR36][R4.64] ;  /* 0x0000002404047981 */ /* 0x000ea4000c1e1100 */
[----:B--2---:R-:W-:Y:S01]  /*0920*/  ISETP.NE.AND P0, PT, R4, RZ, PT ;  /* 0x000000ff0400720c */ /* 0x004fe20003f05270 */
[----:B------:R-:W-:-:S12]  /*0930*/  BRA `(.L_x_35484) ;  /* 0x0000000000847947 */ /* 0x000fd80003800000 */
.L_x_35496:
[----:B------:R-:W-:-:S09]  /*0940*/  UISETP.NE.AND UP0, UPT, UR4, 0x1c, UPT ;  /* 0x0000001c0400788c */ /* 0x000fd2000bf05270 */
[----:B------:R-:W-:Y:S05]  /*0950*/  BRA.U !UP0, `(.L_x_35499) ;  /* 0x0000000108747547 */ /* 0x000fea000b800000 */
[----:B------:R-:W-:-:S09]  /*0960*/  UISETP.NE.AND UP0, UPT, UR4, 0x1d, UPT ;  /* 0x0000001d0400788c */ /* 0x000fd2000bf05270 */
[----:B------:R-:W-:Y:S05]  /*0970*/  BRA.U !UP0, `(.L_x_35500) ;  /* 0x00000001085c7547 */ /* 0x000fea000b800000 */
[----:B------:R-:W-:-:S09]  /*0980*/  UISETP.NE.AND UP0, UPT, UR4, 0x2c, UPT ;  /* 0x0000002c0400788c */ /* 0x000fd2000bf05270 */
[----:B------:R-:W-:Y:S05]  /*0990*/  BRA.U !UP0, `(.L_x_35501) ;  /* 0x0000000108487547 */ /* 0x000fea000b800000 */
.L_x_35483:
        /* <DEDUP_REMOVED lines=16> */
.L_x_35502:
[----:B------:R-:W-:Y:S01]  /*0aa0*/  PLOP3.LUT P0, PT, PT, PT, PT, 0x8, 0x80 ;  /* 0x000000000080781c */ /* 0x000fe20003f0e170 */
[----:B------:R-:W-:-:S12]  /*0ab0*/  BRA `(.L_x_35484) ;  /* 0x0000000000247947 */ /* 0x000fd80003800000 */
.L_x_35501:
[----:B------:R-:W2:Y:S02]  /*0ac0*/  LDG.E.U8 R4, desc[UR36][R4.64] ;  /* 0x0000002404047981 */ /* 0x000ea4000c1e1100 */
[----:B--2---:R-:W-:Y:S01]  /*0ad0*/  ISETP.NE.AND P0, PT, R4, RZ, PT ;  /* 0x000000ff0400720c */ /* 0x004fe20003f05270 */
[----:B------:R-:W-:-:S12]  /*0ae0*/  BRA `(.L_x_35484) ;  /* 0x0000000000187947 */ /* 0x000fd80003800000 */
.L_x_35500:
[----:B------:R-:W2:Y:S02]  /*0af0*/  LDG.E.64 R4, desc[UR36][R4.64] ;  /* 0x0000002404047981 */ /* 0x000ea4000c1e1b00 */
[----:B--2---:R-:W-:-:S04]  /*0b00*/  ISETP.NE.U32.AND P0, PT, R4, RZ, PT ;  /* 0x000000ff0400720c */ /* 0x004fc80003f05070 */
[----:B------:R-:W-:Y:S01]  /*0b10*/  ISETP.NE.AND.EX P0, PT, R5, RZ, PT, P0 ;  /* 0x000000ff0500720c */ /* 0x000fe20003f05300 */
[----:B------:R-:W-:-:S12]  /*0b20*/  BRA `(.L_x_35484) ;  /* 0x0000000000087947 */ /* 0x000fd80003800000 */
.L_x_35499:
[----:B------:R-:W2:Y:S02]  /*0b30*/  LDG.E R4, desc[UR36][R4.64] ;  /* 0x0000002404047981 */ /* 0x000ea4000c1e1900 */
[----:B--2---:R-:W-:-:S13]  /*0b40*/  ISETP.NE.AND P0, PT, R4, RZ, PT ;  /* 0x000000ff0400720c */ /* 0x004fda0003f05270 */
.L_x_35484:
[----:B------:R-:W-:Y:S05]  /*0b50*/  BSYNC.RECONVERGENT B6 ;  /* 0x0000000000067941 */ /* 0x000fea0003800200 */
.L_x_35478:
[----:B------:R-:W-:Y:S01]  /*0b60*/  PLOP3.LUT P0, PT, P0, PT, PT, 0x8, 0x80 ;  /* 0x000000000080781c */ /* 0x000fe2000070e170 */
[----:B------:R-:W-:-:S03]  /*0b70*/  VIADD R23, R17, 0x80 ;  /* 0x0000008011177836 */ /* 0x000fc60000000000 */
[----:B------:R-:W-:-:S09]  /*0b80*/  P2R R18, PR, RZ, 0x1 ;  /* 0x00000001ff127803 */ /* 0x000fd20000000000 */
.L_x_35477:
[----:B------:R-:W-:Y:S05]  /*0b90*/  BSYNC.RECONVERGENT B7 ;  /* 0x0000000000077941 */ /* 0x000fea0003800200 */
.L_x_35476:
[----:B------:R-:W-:Y:S01]  /*0ba0*/  ISETP.GE.AND P0, PT, R23, R16, PT ;  /* 0x000000101700720c */ /* 0x000fe20003f06270 */
[----:B------:R-:W-:Y:S01]  /*0bb0*/  BSSY.RECONVERGENT B7, `(.L_x_35503) ;  /* 0x00000b0000077945 */ /* 0x000fe20003800200 */
[----:B------:R-:W-:-:S04]  /*0bc0*/  PLOP3.LUT P1, PT, PT, PT, PT, 0x80, 0x8 ;  /* 0x000000000008781c */ /* 0x000fc80003f2f070 */
[----:B------:R-:W-:-:S07]  /*0bd0*/  P2R R19, PR, RZ, 0x2 ;  /* 0x00000002ff137803 */ /* 0x000fce0000000000 */
[----:B------:R-:W-:Y:S05]  /*0be0*/  @P0 BRA `(.L_x_35504) ;  /* 0x0000000800b00947 */ /* 0x000fea0003800000 */
[----:B01----:R-:W0:Y:S01]  /*0bf0*/  LDC.64 R4, c[0x0][0x390] ;  /* 0x0000e400ff047b82 */ /* 0x003e220000000a00 */
        /* <DEDUP_REMOVED lines=20> */
.L_x_35509:
[----:B------:R-:W2:Y:S02]  /*0d40*/  LDG.E.U8 R4, desc[UR36][R4.64] ;  /* 0x0000002404047981 */ /* 0x000ea4000c1e1100 */
[----:B--2---:R-:W-:Y:S01]  /*0d50*/  ISETP.NE.AND P0, PT, R4, RZ, PT ;  /* 0x000000ff0400720c */ /* 0x004fe20003f05270 */
[----:B------:R-:W-:-:S12]  /*0d60*/  BRA `(.L_x_35511) ;  /* 0x0000000800407947 */ /* 0x000fd80003800000 */
.L_x_35508:
        /* <DEDUP_REMOVED lines=10> */
.L_x_35513:
[----:B------:R-:W2:Y:S02]  /*0e10*/  LDG.E R4, desc[UR36][R4.64] ;  /* 0x0000002404047981 */ /* 0x000ea4000c1e1900 */
[----:B--2---:R-:W-:Y:S01]  /*0e20*/  ISETP.NE.AND P0, PT, R4, RZ, PT ;  /* 0x000000ff0400720c */ /* 0x004fe20003f05270 */
[----:B------:R-:W-:-:S12]  /*0e30*/  BRA `(.L_x_35511) ;  /* 0x00000008000c7947 */ /* 0x000fd80003800000 */
.L_x_35512:
[----:B------:R-:W2:Y:S02]  /*0e40*/  LDG.E.U16 R4, desc[UR36][R4.64] ;  /* 0x0000002404047981 */ /* 0x000ea4000c1e1500 */
[----:B--2---:R-:W-:Y:S01]  /*0e50*/  ISETP.NE.AND P0, PT, R4, RZ, PT ;  /* 0x000000ff0400720c */ /* 0x004fe20003f05270 */
[----:B------:R-:W-:-:S12]  /*0e60*/  BRA `(.L_x_35511) ;  /* 0x0000000800007947 */ /* 0x000fd80003800000 */
.L_x_35507:
        /* <DEDUP_REMOVED lines=9> */
.L_x_35515:
[----:B------:R-:W2:Y:S02]  /*0f00*/  LDG.E.U16 R0, desc[UR36][R4.64] ;  /* 0x0000002404007981 */ /* 0x000ea4000c1e1500 */
[----:B--2---:R-:W-:-:S05]  /*0f10*/  HADD2.F32 R0, -RZ, R0.H0_H0 ;  /* 0x20000000ff007230 */ /* 0x004fca0000004100 */
[----:B------:R-:W-:Y:S01]  /*0f20*/  FSETP.NEU.FTZ.AND P0, PT, R0, RZ, PT ;  /* 0x000000ff0000720b */ /* 0x000fe20003f1d000 */
[----:B------:R-:W-:-:S12]  /*0f30*/  BRA `(.L_x_35511) ;  /* 0x0000000400cc7947 */ /* 0x000fd80003800000 */
.L_x_35514:
        /* <DEDUP_REMOVED lines=11> */
.L_x_35517:
        /* <DEDUP_REMOVED lines=8> */
.L_x_35516:
[----:B------:R-:W2:Y:S02]  /*1070*/  LDG.E.64 R4, desc[UR36][R4.64] ;  /* 0x0000002404047981 */ /* 0x000ea4000c1e1b00 */
[----:B--2---:R1:W2:Y:S02]  /*1080*/  DSETP.NEU.AND P0, PT, R4, RZ, PT ;  /* 0x000000ff0400722a */ /* 0x0042a40003f0d000 */
[----:B--2---:R-:W-:Y:S05]  /*1090*/  BRA `(.L_x_35511) ;  /* 0x0000000400747947 */ /* 0x004fea0003800000 */
.L_x_35506:
        /* <DEDUP_REMOVED lines=11> */
.L_x_35520:
        /* <DEDUP_REMOVED lines=8> */
.L_x_35519:
        /* <DEDUP_REMOVED lines=9> */
.L_x_35522:
[----:B------:R-:W2:Y:S02]  /*1260*/  LDG.E.U8 R3, desc[UR36][R4.64] ;  /* 0x0000002404037981 */ /* 0x000ea4000c1e1100 */
[----:B--2---:R-:W-:-:S05]  /*1270*/  IMAD.SHL.U32 R0, R3, 0x2000000, RZ ;  /* 0x0200000003007824 */ /* 0x004fca00078e00ff */
        /* <DEDUP_REMOVED lines=9> */
.L_x_35521:
[----:B------:R-:W2:Y:S02]  /*1310*/  LDG.E.U16 R0, desc[UR36][R4.64] ;  /* 0x0000002404007981 */ /* 0x000ea4000c1e1500 */
[----:B--2---:R-:W-:-:S05]  /*1320*/  IMAD.U32 R0, R0, 0x10000, RZ ;  /* 0x0001000000007824 */ /* 0x004fca00078e00ff */
[----:B------:R-:W-:Y:S01]  /*1330*/  FSETP.NEU.FTZ.AND P0, PT, R0, RZ, PT ;  /* 0x000000ff0000720b */ /* 0x000fe20003f1d000 */
[----:B------:R-:W-:-:S12]  /*1340*/  BRA `(.L_x_35511) ;  /* 0x0000000000c87947 */ /* 0x000fd80003800000 */
.L_x_35518:
        /* <DEDUP_REMOVED lines=11> */
.L_x_35525:
[----:B------:R-:W2:Y:S02]  /*1400*/  LDG.E.U8 R4, desc[UR36][R4.64] ;  /* 0x0000002404047981 */ /* 0x000ea4000c1e1100 */
[----:B--2---:R-:W-:Y:S01]  /*1410*/  ISETP.NE.AND P0, PT, R4, RZ, PT ;  /* 0x000000ff0400720c */ /* 0x004fe20003f05270 */
[----:B------:R-:W-:-:S12]  /*1420*/  BRA `(.L_x_35511) ;  /* 0x0000000000907947 */ /* 0x000fd80003800000 */
.L_x_35524:
[----:B------:R-:W2:Y:S02]  /*1430*/  LDG.E.U8 R4, desc[UR36][R4.64] ;  /* 0x0000002404047981 */ /* 0x000ea4000c1e1100 */
[----:B--2---:R-:W-:Y:S01]  /*1440*/  ISETP.NE.AND P0, PT, R4, RZ, PT ;  /* 0x000000ff0400720c */ /* 0x004fe20003f05270 */
[----:B------:R-:W-:-:S12]  /*1450*/  BRA `(.L_x_35511) ;  /* 0x0000000000847947 */ /* 0x000fd80003800000 */
.L_x_35523:
        /* <DEDUP_REMOVED lines=9> */
.L_x_35510:
        /* <DEDUP_REMOVED lines=16> */
.L_x_35528:
[----:B------:R-:W-:Y:S01]  /*15f0*/  PLOP3.LUT P0, PT, PT, PT, PT, 0x8, 0x80 ;  /* 0x000000000080781c */ /* 0x000fe20003f0e170 */
[----:B------:R-:W-:-:S12]  /*1600*/  BRA `(.L_x_35511) ;  /* 0x0000000000187947 */ /* 0x000fd80003800000 */
.L_x_35527:
[----:B------:R-:W2:Y:S02]  /*1610*/  LDG.E.64 R4, desc[UR36][R4.64] ;  /* 0x0000002404047981 */ /* 0x000ea4000c1e1b00 */
[----:B--2---:R-:W-:-:S04]  /*1620*/  ISETP.NE.U32.AND P0, PT, R4, RZ, PT ;  /* 0x000000ff0400720c */ /* 0x004fc80003f05070 */
[----:B------:R-:W-:Y:S01]  /*1630*/  ISETP.NE.AND.EX P0, PT, R5, RZ, PT, P0 ;  /* 0x000000ff0500720c */ /* 0x000fe20003f05300 */
[----:B------:R-:W-:-:S12]  /*1640*/  BRA `(.L_x_35511) ;  /* 0x0000000000087947 */ /* 0x000fd80003800000 */
.L_x_35526:
[----:B------:R-:W2:Y:S02]  /*1650*/  LDG.E R4, desc[UR36][R4.64] ;  /* 0x0000002404047981 */ /* 0x000ea4000c1e1900 */
[----:B--2---:R-:W-:-:S13]  /*1660*/  ISETP.NE.AND P0, PT, R4, RZ, PT ;  /* 0x000000ff0400720c */ /* 0x004fda0003f05270 */
.L_x_35511:
[----:B------:R-:W-:Y:S05]  /*1670*/  BSYNC.RECONVERGENT B6 ;  /* 0x0000000000067941 */ /* 0x000fea0003800200 */
.L_x_35505:
[----:B------:R-:W-:Y:S01]  /*1680*/  PLOP3.LUT P0, PT, P0, PT, PT, 0x8, 0x80 ;  /* 0x000000000080781c */ /* 0x000fe2000070e170 */
[----:B------:R-:W-:-:S03]  /*1690*/  VIADD R23, R23, 0x80 ;  /* 0x0000008017177836 */ /* 0x000fc60000000000 */
[----:B------:R-:W-:-:S09]  /*16a0*/  P2R R19, PR, RZ, 0x1 ;  /* 0x00000001ff137803 */ /* 0x000fd20000000000 */
.L_x_35504:
[----:B------:R-:W-:Y:S05]  /*16b0*/  BSYNC.RECONVERGENT B7 ;  /* 0x0000000000077941 */ /* 0x000fea0003800200 */
.L_x_35503:
        /* <DEDUP_REMOVED lines=26> */
.L_x_35535:
[----:B------:R-:W2:Y:S02]  /*1860*/  LDG.E.U8 R4, desc[UR36][R4.64] ;  /* 0x0000002404047981 */ /* 0x000ea4000c1e1100 */
[----:B--2---:R-:W-:Y:S01]  /*1870*/  ISETP.NE.AND P0, PT, R4, RZ, PT ;  /* 0x000000ff0400720c */ /* 0x004fe20003f05270 */
[----:B------:R-:W-:-:S12]  /*1880*/  BRA `(.L_x_35537) ;  /* 0x0000000800407947 */ /* 0x000fd80003800000 */
.L_x_35534:
        /* <DEDUP_REMOVED lines=10> */
.L_x_35539:
[----:B------:R-:W2:Y:S02]  /*1930*/  LDG.E R4, desc[UR36][R4.64] ;  /* 0x0000002404047981 */ /* 0x000ea4000c1e1900 */
[----:B--2---:R-:W-:Y:S01]  /*1940*/  ISETP.NE.AND P0, PT, R4, RZ, PT ;  /* 0x000000ff0400720c */ /* 0x004fe20003f05270 */
[----:B------:R-:W-:-:S12]  /*1950*/  BRA `(.L_x_35537) ;  /* 0x00000008000c7947 */ /* 0x000fd80003800000 */
.L_x_35538:
[----:B------:R-:W2:Y:S02]  /*1960*/  LDG.E.U16 R4, desc[UR36][R4.64] ;  /* 0x0000002404047981 */ /* 0x000ea4000c1e1500 */
[----:B--2---:R-:W-:Y:S01]  /*1970*/  ISETP.NE.AND P0, PT, R4, RZ, PT ;  /* 0x000000ff0400720c */ /* 0x004fe20003f05270 */
[----:B------:R-:W-:-:S12]  /*1980*/  BRA `(.L_x_35537) ;  /* 0x0000000800007947 */ /* 0x000fd80003800000 */
.L_x_35533:
        /* <DEDUP_REMOVED lines=9> */
.L_x_35541:
[----:B------:R-:W2:Y:S02]  /*1a20*/  LDG.E.U16 R0, desc[UR36][R4.64] ;  /* 0x0000002404007981 */ /* 0x000ea4000c1e1500 */
[----:B--2---:R-:W-:-:S05]  /*1a30*/  HADD2.F32 R0, -RZ, R0.H0_H0 ;  /* 0x20000000ff007230 */ /* 0x004fca0000004100 */
[----:B------:R-:W-:Y:S01]  /*1a40*/  FSETP.NEU.FTZ.AND P0, PT, R0, RZ, PT ;  /* 0x000000ff0000720b */ /* 0x000fe20003f1d000 */
[----:B------:R-:W-:-:S12]  /*1a50*/  BRA `(.L_x_35537) ;  /* 0x0000000400cc7947 */ /* 0x000fd80003800000 */
.L_x_35540:
        /* <DEDUP_REMOVED lines=11> */
.L_x_35543:
        /* <DEDUP_REMOVED lines=8> */
.L_x_35542:
[----:B------:R-:W2:Y:S02]  /*1b90*/  LDG.E.64 R4, desc[UR36][R4.64] ;  /* 0x0000002404047981 */ /* 0x000ea4000c1e1b00 */
[----:B--2---:R1:W2:Y:S02]  /*1ba0*/  DSETP.NEU.AND P0, PT, R4, RZ, PT ;  /* 0x000000ff0400722a */ /* 0x0042a40003f0d000 */
[----:B--2---:R-:W-:Y:S05]  /*1bb0*/  BRA `(.L_x_35537) ;  /* 0x0000000400747947 */ /* 0x004fea0003800000 */
.L_x_35532:
        /* <DEDUP_REMOVED lines=11> */
.L_x_35546:
        /* <DEDUP_REMOVED lines=8> */
.L_x_35545:
        /* <DEDUP_REMOVED lines=9> */
.L_x_35548:
        /* <DEDUP_REMOVED lines=11> */
.L_x_35547:
[----:B------:R-:W2:Y:S02]  /*1e30*/  LDG.E.U16 R0, desc[UR36][R4.64] ;  /* 0x0000002404007981 */ /* 0x000ea4000c1e1500 */
[----:B--2---:R-:W-:-:S05]  /*1e40*/  IMAD.U32 R0, R0, 0x10000, RZ ;  /* 0x0001000000007824 */ /* 0x004fca00078e00ff */
[----:B------:R-:W-:Y:S01]  /*1e50*/  FSETP.NEU.FTZ.AND P0, PT, R0, RZ, PT ;  /* 0x000000ff0000720b */ /* 0x000fe20003f1d000 */
[----:B------:R-:W-:-:S12]  /*1e60*/  BRA `(.L_x_35537) ;  /* 0x0000000000c87947 */ /* 0x000fd80003800000 */
.L_x_35544:
        /* <DEDUP_REMOVED lines=11> */
.L_x_35551:
[----:B------:R-:W2:Y:S02]  /*1f20*/  LDG.E.U8 R4, desc[UR36][R4.64] ;  /* 0x0000002404047981 */ /* 0x000ea4000c1e1100 */
[----:B--2---:R-:W-:Y:S01]  /*1f30*/  ISETP.NE.AND P0, PT, R4, RZ, PT ;  /* 0x000000ff0400720c */ /* 0x004fe20003f05270 */
[----:B------:R-:W-:-:S12]  /*1f40*/  BRA `(.L_x_35537) ;  /* 0x0000000000907947 */ /* 0x000fd80003800000 */
.L_x_35550:
[----:B------:R-:W2:Y:S02]  /*1f50*/  LDG.E.U8 R4, desc[UR36][R4.64] ;  /* 0x0000002404047981 */ /* 0x000ea4000c1e1100 */
[----:B--2---:R-:W-:Y:S01]  /*1f60*/  ISETP.NE.AND P0, PT, R4, RZ, PT ;  /* 0x000000ff0400720c */ /* 0x004fe20003f05270 */
[----:B------:R-:W-:-:S12]  /*1f70*/  BRA `(.L_x_35537) ;  /* 0x0000000000847947 */ /* 0x000fd80003800000 */
.L_x_35549:
        /* <DEDUP_REMOVED lines=9> */
.L_x_35536:
        /* <DEDUP_REMOVED lines=16> */
.L_x_35554:
[----:B------:R-:W-:Y:S01]  /*2110*/  PLOP3.LUT P0, PT, PT, PT, PT, 0x8, 0x80 ;  /* 0x000000000080781c */ /* 0x000fe20003f0e170 */
[----:B------:R-:W-:-:S12]  /*2120*/  BRA `(.L_x_35537) ;  /* 0x0000000000187947 */ /* 0x000fd80003800000 */
.L_x_35553:
[----:B------:R-:W2:Y:S02]  /*2130*/  LDG.E.64 R4, desc[UR36][R4.64] ;  /* 0x0000002404047981 */ /* 0x000ea4000c1e1b00 */
[----:B--2---:R-:W-:-:S04]  /*2140*/  ISETP.NE.U32.AND P0, PT, R4, RZ, PT ;  /* 0x000000ff0400720c */ /* 0x004fc80003f05070 */
[----:B------:R-:W-:Y:S01]  /*2150*/  ISETP.NE.AND.EX P0, PT, R5, RZ, PT, P0 ;  /* 0x000000ff0500720c */ /* 0x000fe20003f05300 */
[----:B------:R-:W-:-:S12]  /*2160*/  BRA `(.L_x_35537) ;  /* 0x0000000000087947 */ /* 0x000fd80003800000 */
.L_x_35552:
[----:B------:R-:W2:Y:S02]  /*2170*/  LDG.E R4, desc[UR36][R4.64] ;  /* 0x0000002404047981 */ /* 0x000ea4000c1e1900 */
[----:B--2---:R-:W-:-:S13]  /*2180*/  ISETP.NE.AND P0, PT, R4, RZ, PT ;  /* 0x000000ff0400720c */ /* 0x004fda0003f05270 */
.L_x_35537:
[----:B------:R-:W-:Y:S05]  /*2190*/  BSYNC.RECONVERGENT B6 ;  /* 0x0000000000067941 */ /* 0x000fea0003800200 */
.L_x_35531:
[----:B------:R-:W-:Y:S01]  /*21a0*/  PLOP3.LUT P0, PT, P0, PT, PT, 0x8, 0x80 ;  /* 0x000000000080781c */ /* 0x000fe2000070e170 */
[----:B------:R-:W-:-:S03]  /*21b0*/  VIADD R23, R23, 0x80 ;  /* 0x0000008017177836 */ /* 0x000fc60000000000 */
[----:B------:R-:W-:-:S09]  /*21c0*/  P2R R22, PR, RZ, 0x1 ;  /* 0x00000001ff167803 */ /* 0x000fd20000000000 */
.L_x_35530:
[----:B------:R-:W-:Y:S05]  /*21d0*/  BSYNC.RECONVERGENT B7 ;  /* 0x0000000000077941 */ /* 0x000fea0003800200 */
.L_x_35529:
[----:B------:R-:W-:Y:S01]  /*21e0*/  ISETP.GE.AND P1, PT, R23, R16, PT ;  /* 0x000000101700720c */ /* 0x000fe20003f26270 */
[----:B------:R-:W-:Y:S01]  /*21f0*/  BSSY.RECONVERGENT B7, `(.L_x_35555) ;  /* 0x00000ad000077945 */ /* 0x000fe20003800200 */
[----:B------:R-:W-:-:S11]  /*2200*/  PLOP3.LUT P0, PT, PT, PT, PT, 0x80, 0x8 ;  /* 0x000000000008781c */ /* 0x000fd60003f0f070 */
        /* <DEDUP_REMOVED lines=22> */
.L_x_35561:
[----:B------:R-:W2:Y:S02]  /*2370*/  LDG.E.U8 R4, desc[UR36][R4.64] ;  /* 0x0000002404047981 */ /* 0x000ea4000c1e1100 */
[----:B--2---:R-:W-:Y:S01]  /*2380*/  ISETP.NE.AND P0, PT, R4, RZ, PT ;  /* 0x000000ff0400720c */ /* 0x004fe20003f05270 */
[----:B------:R-:W-:-:S12]  /*2390*/  BRA `(.L_x_35563) ;  /* 0x0000000800407947 */ /* 0x000fd80003800000 */
.L_x_35560:
        /* <DEDUP_REMOVED lines=10> */
.L_x_35565:
[----:B------:R-:W2:Y:S02]  /*2440*/  LDG.E R4, desc[UR36][R4.64] ;  /* 0x0000002404047981 */ /* 0x000ea4000c1e1900 */
[----:B--2---:R-:W-:Y:S01]  /*2450*/  ISETP.NE.AND P0, PT, R4, RZ, PT ;  /* 0x000000ff0400720c */ /* 0x004fe20003f05270 */
[----:B------:R-:W-:-:S12]  /*2460*/  BRA `(.L_x_35563) ;  /* 0x00000008000c7947 */ /* 0x000fd80003800000 */
.L_x_35564:
[----:B------:R-:W2:Y:S02]  /*2470*/  LDG.E.U16 R4, desc[UR36][R4.64] ;  /* 0x0000002404047981 */ /* 0x000ea4000c1e1500 */
[----:B--2---:R-:W-:Y:S01]  /*2480*/  ISETP.NE.AND P0, PT, R4, RZ, PT ;  /* 0x000000ff0400720c */ /* 0x004fe20003f05270 */
[----:B------:R-:W-:-:S12]  /*2490*/  BRA `(.L_x_35563) ;  /* 0x0000000800007947 */ /* 0x000fd80003800000 */
.L_x_35559:
        /* <DEDUP_REMOVED lines=9> */
.L_x_35567:
[----:B------:R-:W2:Y:S02]  /*2530*/  LDG.E.U16 R0, desc[UR36][R4.64] ;  /* 0x0000002404007981 */ /* 0x000ea4000c1e1500 */
[----:B--2---:R-:W-:-:S05]  /*2540*/  HADD2.F32 R0, -RZ, R0.H0_H0 ;  /* 0x20000000ff007230 */ /* 0x004fca0000004100 */
[----:B------:R-:W-:Y:S01]  /*2550*/  FSETP.NEU.FTZ.AND P0, PT, R0, RZ, PT ;  /* 0x000000ff0000720b */ /* 0x000fe20003f1d000 */
[----:B------:R-:W-:-:S12]  /*2560*/  BRA `(.L_x_35563) ;  /* 0x0000000400cc7947 */ /* 0x000fd80003800000 */
.L_x_35566:
        /* <DEDUP_REMOVED lines=11> */
.L_x_35569:
        /* <DEDUP_REMOVED lines=8> */
.L_x_35568:
[----:B------:R-:W2:Y:S02]  /*26a0*/  LDG.E.64 R4, desc[UR36][R4.64] ;  /* 0x0000002404047981 */ /* 0x000ea4000c1e1b00 */
[----:B--2---:R1:W2:Y:S02]  /*26b0*/  DSETP.NEU.AND P0, PT, R4, RZ, PT ;  /* 0x000000ff0400722a */ /* 0x0042a40003f0d000 */
[----:B--2---:R-:W-:Y:S05]  /*26c0*/  BRA `(.L_x_35563) ;  /* 0x0000000400747947 */ /* 0x004fea0003800000 */
.L_x_35558:
        /* <DEDUP_REMOVED lines=11> */
.L_x_35572:
        /* <DEDUP_REMOVED lines=8> */
.L_x_35571:
        /* <DEDUP_REMOVED lines=9> */
.L_x_35574:
        /* <DEDUP_REMOVED lines=11> */
.L_x_35573:
[----:B------:R-:W2:Y:S02]  /*2940*/  LDG.E.U16 R0, desc[UR36][R4.64] ;  /* 0x0000002404007981 */ /* 0x000ea4000c1e1500 */
[----:B--2---:R-:W-:-:S05]  /*2950*/  IMAD.U32 R0, R0, 0x10000, RZ ;  /* 0x0001000000007824 */ /* 0x004fca00078e00ff */
[----:B------:R-:W-:Y:S01]  /*2960*/  FSETP.NEU.FTZ.AND P0, PT, R0, RZ, PT ;  /* 0x000000ff0000720b */ /* 0x000fe20003f1d000 */
[----:B------:R-:W-:-:S12]  /*2970*/  BRA `(.L_x_35563) ;  /* 0x0000000000c87947 */ /* 0x000fd80003800000 */
.L_x_35570:
        /* <DEDUP_REMOVED lines=11> */
.L_x_35577:
[----:B------:R-:W2:Y:S02]  /*2a30*/  LDG.E.U8 R4, desc[UR36][R4.64] ;  /* 0x0000002404047981 */ /* 0x000ea4000c1e1100 */
[----:B--2---:R-:W-:Y:S01]  /*2a40*/  ISETP.NE.AND P0, PT, R4, RZ, PT ;  /* 0x000000ff0400720c */ /* 0x004fe20003f05270 */
[----:B------:R-:W-:-:S12]  /*2a50*/  BRA `(.L_x_35563) ;  /* 0x0000000000907947 */ /* 0x000fd80003800000 */
.L_x_35576:
[----:B------:R-:W2:Y:S02]  /*2a60*/  LDG.E.U8 R4, desc[UR36][R4.64] ;  /* 0x0000002404047981 */ /* 0x000ea4000c1e1100 */
[----:B--2---:R-:W-:Y:S01]  /*2a70*/  ISETP.NE.AND P0, PT, R4, RZ, PT ;  /* 0x000000ff0400720c */ /* 0x004fe20003f05270 */
[----:B------:R-:W-:-:S12]  /*2a80*/  BRA `(.L_x_35563) ;  /* 0x0000000000847947 */ /* 0x000fd80003800000 */
.L_x_35575:
        /* <DEDUP_REMOVED lines=9> */
.L_x_35562:
        /* <DEDUP_REMOVED lines=16> */
.L_x_35580:
[----:B------:R-:W-:Y:S01]  /*2c20*/  PLOP3.LUT P0, PT, PT, PT, PT, 0x8, 0x80 ;  /* 0x000000000080781c */ /* 0x000fe20003f0e170 */
[----:B------:R-:W-:-:S12]  /*2c30*/  BRA `(.L_x_35563) ;  /* 0x0000000000187947 */ /* 0x000fd80003800000 */
.L_x_35579:
[----:B------:R-:W2:Y:S02]  /*2c40*/  LDG.E.64 R4, desc[UR36][R4.64] ;  /* 0x0000002404047981 */ /* 0x000ea4000c1e1b00 */
[----:B--2---:R-:W-:-:S04]  /*2c50*/  ISETP.NE.U32.AND P0, PT, R4, RZ, PT ;  /* 0x000000ff0400720c */ /* 0x004fc80003f05070 */
[----:B------:R-:W-:Y:S01]  /*2c60*/  ISETP.NE.AND.EX P0, PT, R5, RZ, PT, P0 ;  /* 0x000000ff0500720c */ /* 0x000fe20003f05300 */
[----:B------:R-:W-:-:S12]  /*2c70*/  BRA `(.L_x_35563) ;  /* 0x0000000000087947 */ /* 0x000fd80003800000 */
.L_x_35578:
[----:B------:R-:W2:Y:S02]  /*2c80*/  LDG.E R4, desc[UR36][R4.64] ;  /* 0x0000002404047981 */ /* 0x000ea4000c1e1900 */
[----:B--2---:R-:W-:-:S13]  /*2c90*/  ISETP.NE.AND P0, PT, R4, RZ, PT ;  /* 0x000000ff0400720c */ /* 0x004fda0003f05270 */
.L_x_35563:
[----:B------:R-:W-:Y:S05]  /*2ca0*/  BSYNC.RECONVERGENT B6 ;  /* 0x0000000000067941 */ /* 0x000fea0003800200 */
.L_x_35557:
[----:B------:R-:W-:-:S13]  /*2cb0*/  PLOP3.LUT P0, PT, P0, PT, PT, 0x8, 0x80 ;  /* 0x000000000080781c */ /* 0x000fda000070e170 */
.L_x_35556:
[----:B------:R-:W-:Y:S05]  /*2cc0*/  BSYNC.RECONVERGENT B7 ;  /* 0x0000000000077941 */ /* 0x000fea0003800200 */
.L_x_35555:
[----:B------:R-:W-:Y:S01]  /*2cd0*/  ISETP.NE.AND P4, PT, R18, RZ, PT ;  /* 0x000000ff1200720c */ /* 0x000fe20003f85270 */
[----:B------:R-:W-:Y:S01]  /*2ce0*/  BSSY.RECONVERGENT B8, `(.L_x_35581) ;  /* 0x000029d000087945 */ /* 0x000fe20003800200 */
[----:B------:R-:W2:Y:S01]  /*2cf0*/  LDC.U8 R18, c[0x0][0x3a4] ;  /* 0x0000e900ff127b82 */ /* 0x000ea20000000000 */
[----:B------:R-:W-:Y:S02]  /*2d00*/  ISETP.GE.AND P1, PT, R17, R16, PT ;  /* 0x000000101100720c */ /* 0x000fe40003f26270 */
[----:B------:R-:W-:Y:S01]  /*2d10*/  BSSY.RELIABLE B7, `(.L_x_35582) ;  /* 0x00001c1000077945 */ /* 0x000fe20003800100 */
[----:B------:R-:W-:Y:S02]  /*2d20*/  ISETP.NE.AND P3, PT, R19, RZ, PT ;  /* 0x000000ff1300720c */ /* 0x000fe40003f65270 */
[----:B------:R-:W-:Y:S02]  /*2d30*/  ISETP.NE.AND P2, PT, R22, RZ, PT ;  /* 0x000000ff1600720c */ /* 0x000fe40003f45270 */
[----:B------:R-:W-:-:S02]  /*2d40*/  SEL R11, RZ, 0x1, !P4 ;  /* 0x00000001ff0b7807 */ /* 0x000fc40006000000 */
[----:B------:R-:W-:Y:S02]  /*2d50*/  SEL R26, RZ, 0x1, !P3 ;  /* 0x00000001ff1a7807 */ /* 0x000fe40005800000 */
[----:B------:R-:W-:Y:S02]  /*2d60*/  SEL R24, RZ, 0x1, !P2 ;  /* 0x00000001ff187807 */ /* 0x000fe40005000000 */
[----:B------:R-:W-:Y:S01]  /*2d70*/  SEL R22, RZ, 0x1, !P0 ;  /* 0x00000001ff167807 */ /* 0x000fe20004000000 */
[----:B------:R-:W-:Y:S06]  /*2d80*/  @P1 BRA `(.L_x_35583) ;  /* 0x0000001800d81947 */ /* 0x000fec0003800000 */
[----:B------:R-:W3:Y:S01]  /*2d90*/  LDCU UR4, c[0x0][0x3a8] ;  /* 0x00007500ff0477ac */ /* 0x000ee20008000800 */
[----:B------:R-:W4:Y:S01]  /*2da0*/  LDC.64 R8, c[0x0][0x388] ;  /* 0x0000e200ff087b82 */ /* 0x000f220000000a00 */
[----:B------:R-:W-:Y:S01]  /*2db0*/  IMAD R0, R2, 0x200, R17 ;  /* 0x0000020002007824 */ /* 0x000fe200078e0211 */
[----:B012---:R-:W-:Y:S01]  /*2dc0*/  PRMT R4, R18, 0x9910, RZ ;  /* 0x0000991012047816 */ /* 0x007fe200000000ff */
[----:B------:R-:W-:Y:S01]  /*2dd0*/  BSSY.RECONVERGENT B6, `(.L_x_35584) ;  /* 0x00000d6000067945 */ /* 0x000fe20003800200 */
[----:B------:R-:W-:Y:S02]  /*2de0*/  VIADD R17, R17, 0x80 ;  /* 0x0000008011117836 */ /* 0x000fe40000000000 */
[----:B---3--:R-:W-:Y:S02]  /*2df0*/  IMAD R3, R0, UR4, RZ ;  /* 0x0000000400037c24 */ /* 0x008fe4000f8e02ff */
[----:B------:R-:W-:-:S05]  /*2e00*/  IMAD.MOV.U32 R0, RZ, RZ, R4 ;  /* 0x000000ffff007224 */ /* 0x000fca00078e0004 */
[----:B------:R-:W-:Y:S02]  /*2e10*/  ISETP.GT.AND P0, PT, R0, 0x9, PT ;  /* 0x000000090000780c */ /* 0x000fe40003f04270 */
[----:B----4-:R-:W-:-:S05]  /*2e20*/  IADD3 R8, P1, PT, R3, R8, RZ ;  /* 0x0000000803087210 */ /* 0x010fca0007f3e0ff */
        /* <DEDUP_REMOVED lines=12> */
.L_x_35588:
[----:B------:R0:W-:Y:S01]  /*2ef0*/  STG.E.U8 desc[UR36][R8.64], R11 ;  /* 0x0000000b08007986 */ /* 0x0001e2000c101124 */
[----:B------:R-:W-:Y:S05]  /*2f00*/  BRA `(.L_x_35590) ;  /* 0x0000000c00087947 */ /* 0x000fea0003800000 */
.L_x_35587:
[----:B------:R-:W-:-:S13]  /*2f10*/  ISETP.NE.AND P0, PT, R0, 0x2, PT ;  /* 0x000000020000780c */ /* 0x000fda0003f05270 */
[----:B------:R-:W-:Y:S05]  /*2f20*/  @!P0 BRA `(.L_x_35591) ;  /* 0x0000000000288947 */ /* 0x000fea0003800000 */
[----:B------:R-:W-:-:S13]  /*2f30*/  ISETP.NE.AND P0, PT, R0, 0x3, PT ;  /* 0x000000030000780c */ /* 0x000fda0003f05270 */
[----:B------:R-:W-:Y:S05]  /*2f40*/  @!P0 BRA `(.L_x_35592) ;  /* 0x0000000000188947 */ /* 0x000fea0003800000 */
[----:B------:R-:W-:-:S13]  /*2f50*/  ISETP.NE.AND P0, PT, R0, 0x4, PT ;  /* 0x000000040000780c */ /* 0x000fda0003f05270 */
[----:B------:R-:W-:Y:S05]  /*2f60*/  @P0 BRA `(.L_x_35589) ;  /* 0x00000008005c0947 */ /* 0x000fea0003800000 */
[----:B------:R-:W-:Y:S02]  /*2f70*/  IMAD.MOV.U32 R4, RZ, RZ, R11 ;  /* 0x000000ffff047224 */ /* 0x000fe400078e000b */
[----:B------:R-:W-:-:S05]  /*2f80*/  IMAD.MOV.U32 R5, RZ, RZ, RZ ;  /* 0x000000ffff057224 */ /* 0x000fca00078e00ff */
[----:B------:R0:W-:Y:S01]  /*2f90*/  STG.E.64 desc[UR36][R8.64], R4 ;  /* 0x0000000408007986 */ /* 0x0001e2000c101b24 */
[----:B------:R-:W-:Y:S05]  /*2fa0*/  BRA `(.L_x_35590) ;  /* 0x0000000800e07947 */ /* 0x000fea0003800000 */
.L_x_35592:
[----:B------:R0:W-:Y:S01]  /*2fb0*/  STG.E desc[UR36][R8.64], R11 ;  /* 0x0000000b08007986 */ /* 0x0001e2000c101924 */
[----:B------:R-:W-:Y:S05]  /*2fc0*/  BRA `(.L_x_35590) ;  /* 0x0000000800d87947 */ /* 0x000fea0003800000 */
.L_x_35591:
[----:B------:R0:W-:Y:S01]  /*2fd0*/  STG.E.U16 desc[UR36][R8.64], R11 ;  /* 0x0000000b08007986 */ /* 0x0001e2000c101524 */
[----:B------:R-:W-:Y:S05]  /*2fe0*/  BRA `(.L_x_35590) ;  /* 0x0000000800d07947 */ /* 0x000fea0003800000 */
.L_x_35586:
        /* <DEDUP_REMOVED lines=9> */
.L_x_35594:
[----:B------:R-:W0:Y:S02]  /*3080*/  I2F.S16 R0, R11 ;  /* 0x0000000b00007306 */ /* 0x000e240000101400 */
[----:B0-----:R-:W-:-:S05]  /*3090*/  F2FP.F16.F32.PACK_AB R0, RZ, R0 ;  /* 0x00000000ff00723e */ /* 0x001fca00000000ff */
[----:B------:R0:W-:Y:S01]  /*30a0*/  STG.E.U16 desc[UR36][R8.64], R0 ;  /* 0x0000000008007986 */ /* 0x0001e2000c101524 */
[----:B------:R-:W-:Y:S05]  /*30b0*/  BRA `(.L_x_35590) ;  /* 0x00000008009c7947 */ /* 0x000fea0003800000 */
.L_x_35593:
        /* <DEDUP_REMOVED lines=10> */
.L_x_35596:
[----:B------:R-:W0:Y:S02]  /*3160*/  I2F.S16 R11, R11 ;  /* 0x0000000b000b7306 */ /* 0x000e240000101400 */
[----:B0-----:R-:W-:-:S04]  /*3170*/  F2FP.F16.F32.PACK_AB R3, RZ, R11 ;  /* 0x0000000bff03723e */ /* 0x001fc800000000ff */
[----:B------:R-:W-:-:S05]  /*3180*/  PRMT R3, R3, 0x5410, RZ ;  /* 0x0000541003037816 */ /* 0x000fca00000000ff */
[----:B------:R0:W-:Y:S01]  /*3190*/  STG.E desc[UR36][R8.64], R3 ;  /* 0x0000000308007986 */ /* 0x0001e2000c101924 */
[----:B------:R-:W-:Y:S05]  /*31a0*/  BRA `(.L_x_35590) ;  /* 0x0000000800607947 */ /* 0x000fea0003800000 */
.L_x_35595:
[----:B------:R-:W0:Y:S02]  /*31b0*/  I2F.F64.S16 R4, R11 ;  /* 0x0000000b00047312 */ /* 0x000e240000101c00 */
[----:B0-----:R0:W-:Y:S01]  /*31c0*/  STG.E.64 desc[UR36][R8.64], R4 ;  /* 0x0000000408007986 */ /* 0x0011e2000c101b24 */
[----:B------:R-:W-:Y:S05]  /*31d0*/  BRA `(.L_x_35590) ;  /* 0x0000000800547947 */ /* 0x000fea0003800000 */
.L_x_35585:
        /* <DEDUP_REMOVED lines=8> */
[----:B------:R0:W-:Y:S01]  /*3260*/  STG.E.U8 desc[UR36][R8.64], R11 ;  /* 0x0000000b08007986 */ /* 0x0001e2000c101124 */
[----:B------:R-:W-:Y:S05]  /*3270*/  BRA `(.L_x_35590) ;  /* 0x00000008002c7947 */ /* 0x000fea0003800000 */
.L_x_35599:
[----:B------:R-:W-:Y:S01]  /*3280*/  CS2R R6, SRZ ;  /* 0x0000000000067805 */ /* 0x000fe2000001ff00 */
[----:B------:R-:W0:Y:S04]  /*3290*/  I2F.F64.S16 R4, R11 ;  /* 0x0000000b00047312 */ /* 0x000e280000101c00 */
[----:B0-----:R0:W-:Y:S01]  /*32a0*/  STG.E.128 desc[UR36][R8.64], R4 ;  /* 0x0000000408007986 */ /* 0x0011e2000c101d24 */
[----:B------:R-:W-:Y:S05]  /*32b0*/  BRA `(.L_x_35590) ;  /* 0x00000008001c7947 */ /* 0x000fea0003800000 */
.L_x_35598:
        /* <DEDUP_REMOVED lines=17> */
.L_x_35603:
[----:B------:R-:W-:Y:S05]  /*33d0*/  BSYNC.RECONVERGENT B0 ;  /* 0x0000000000007941 */ /* 0x000fea0003800200 */
.L_x_35602:
[----:B------:R0:W-:Y:S01]  /*33e0*/  STG.E.U8 desc[UR36][R8.64], R3 ;  /* 0x0000000308007986 */ /* 0x0001e2000c101124 */
[----:B------:R-:W-:Y:S05]  /*33f0*/  BRA `(.L_x_35590) ;  /* 0x0000000400cc7947 */ /* 0x000fea0003800000 */
.L_x_35601:
[----:B------:R-:W0:Y:S02]  /*3400*/  I2F.S16 R11, R11 ;  /* 0x0000000b000b7306 */ /* 0x000e240000101400 */
        /* <DEDUP_REMOVED lines=15> */
.L_x_35600:
[----:B------:R-:W0:Y:S02]  /*3500*/  I2F.S16 R0, R11 ;  /* 0x0000000b00007306 */ /* 0x000e240000101400 */
[----:B0-----:R-:W-:-:S05]  /*3510*/  F2FP.BF16.F32.PACK_AB R0, RZ, R0 ;  /* 0x00000000ff00723e */ /* 0x001fca00000010ff */
[----:B------:R0:W-:Y:S01]  /*3520*/  STG.E.U16 desc[UR36][R8.64], R0 ;  /* 0x0000000008007986 */ /* 0x0001e2000c101524 */
[----:B------:R-:W-:Y:S05]  /*3530*/  BRA `(.L_x_35590) ;  /* 0x00000004007c7947 */ /* 0x000fea0003800000 */
.L_x_35597:
        /* <DEDUP_REMOVED lines=10> */
.L_x_35606:
[----:B------:R-:W0:Y:S01]  /*35e0*/  I2F.S16 R11, R11 ;  /* 0x0000000b000b7306 */ /* 0x000e220000101400 */
        /* <DEDUP_REMOVED lines=11> */
.L_x_35609:
[----:B------:R-:W-:-:S04]  /*36a0*/  SHF.R.U32.HI R0, RZ, 0x14, R11 ;  /* 0x00000014ff007819 */ /* 0x000fc8000001160b */
[----:B------:R-:W-:-:S04]  /*36b0*/  LOP3.LUT R0, R0, 0x1, RZ, 0xc0, !PT ;  /* 0x0000000100007812 */ /* 0x000fc800078ec0ff */
[----:B------:R-:W-:-:S04]  /*36c0*/  IADD3 R0, PT, PT, R11, 0x487ffff, R0 ;  /* 0x0487ffff0b007810 */ /* 0x000fc80007ffe000 */
[----:B------:R-:W-:-:S04]  /*36d0*/  SHF.R.U32.HI R0, RZ, 0x14, R0 ;  /* 0x00000014ff007819 */ /* 0x000fc80000011600 */
[----:B------:R-:W-:-:S07]  /*36e0*/  LOP3.LUT R0, R0, 0xff, RZ, 0xc0, !PT ;  /* 0x000000ff00007812 */ /* 0x000fce00078ec0ff */
.L_x_35610:
[----:B------:R-:W-:-:S07]  /*36f0*/  PRMT R4, R0, 0x7610, R4 ;  /* 0x0000761000047816 */ /* 0x000fce0000000004 */
.L_x_35608:
[----:B------:R-:W-:Y:S05]  /*3700*/  BSYNC.RECONVERGENT B0 ;  /* 0x0000000000007941 */ /* 0x000fea0003800200 */
.L_x_35607:
[----:B------:R1:W-:Y:S01]  /*3710*/  STG.E.U8 desc[UR36][R8.64], R4 ;  /* 0x0000000408007986 */ /* 0x0003e2000c101124 */
[----:B------:R-:W-:Y:S05]  /*3720*/  BRA `(.L_x_35590) ;  /* 0x0000000400007947 */ /* 0x000fea0003800000 */
.L_x_35605:
        /* <DEDUP_REMOVED lines=12> */
.L_x_35613:
[----:B------:R-:W-:-:S04]  /*37f0*/  SHF.R.U32.HI R0, RZ, 0x15, R11 ;  /* 0x00000015ff007819 */ /* 0x000fc8000001160b */
[----:B------:R-:W-:-:S04]  /*3800*/  LOP3.LUT R0, R0, 0x1, RZ, 0xc0, !PT ;  /* 0x0000000100007812 */ /* 0x000fc800078ec0ff */
[----:B------:R-:W-:-:S04]  /*3810*/  IADD3 R0, PT, PT, R11, 0x88fffff, R0 ;  /* 0x088fffff0b007810 */ /* 0x000fc80007ffe000 */
[----:B------:R-:W-:-:S04]  /*3820*/  SHF.R.U32.HI R0, RZ, 0x15, R0 ;  /* 0x00000015ff007819 */ /* 0x000fc80000011600 */
[----:B------:R-:W-:-:S07]  /*3830*/  LOP3.LUT R0, R0, 0xff, RZ, 0xc0, !PT ;  /* 0x000000ff00007812 */ /* 0x000fce00078ec0ff */
.L_x_35614:
[----:B------:R-:W-:-:S07]  /*3840*/  PRMT R4, R0, 0x7610, R4 ;  /* 0x0000761000047816 */ /* 0x000fce0000000004 */
.L_x_35612:
[----:B------:R-:W-:Y:S05]  /*3850*/  BSYNC.RECONVERGENT B0 ;  /* 0x0000000000007941 */ /* 0x000fea0003800200 */
.L_x_35611:
[----:B------:R2:W-:Y:S01]  /*3860*/  STG.E.U8 desc[UR36][R8.64], R4 ;  /* 0x0000000408007986 */ /* 0x0005e2000c101124 */
[----:B------:R-:W-:Y:S05]  /*3870*/  BRA `(.L_x_35590) ;  /* 0x0000000000ac7947 */ /* 0x000fea0003800000 */
.L_x_35604:
[----:B------:R-:W-:-:S13]  /*3880*/  ISETP.NE.AND P0, PT, R0, 0x1c, PT ;  /* 0x0000001c0000780c */ /* 0x000fda0003f05270 */
[----:B------:R-:W-:Y:S05]  /*3890*/  @!P0 BRA `(.L_x_35615) ;  /* 0x0000000000a08947 */ /* 0x000fea0003800000 */
[----:B------:R-:W-:-:S13]  /*38a0*/  ISETP.NE.AND P0, PT, R0, 0x1d, PT ;  /* 0x0000001d0000780c */ /* 0x000fda0003f05270 */
[----:B------:R-:W-:Y:S05]  /*38b0*/  @!P0 BRA `(.L_x_35616) ;  /* 0x0000000000888947 */ /* 0x000fea0003800000 */
[----:B------:R-:W-:-:S13]  /*38c0*/  ISETP.NE.AND P0, PT, R0, 0x2c, PT ;  /* 0x0000002c0000780c */ /* 0x000fda0003f05270 */
[----:B------:R-:W-:Y:S05]  /*38d0*/  @!P0 BRA `(.L_x_35617) ;  /* 0x0000000000448947 */ /* 0x000fea0003800000 */
.L_x_35589:
        /* <DEDUP_REMOVED lines=16> */
.L_x_35618:
[----:B------:R-:W-:Y:S05]  /*39e0*/  BRA `(.L_x_35590) ;  /* 0x0000000000507947 */ /* 0x000fea0003800000 */
.L_x_35617:
[----:B------:R-:W0:Y:S01]  /*39f0*/  I2F.S16 R11, R11 ;  /* 0x0000000b000b7306 */ /* 0x000e220000101400 */
        /* <DEDUP_REMOVED lines=14> */
.L_x_35616:
[----:B------:R-:W-:Y:S02]  /*3ae0*/  IMAD.MOV.U32 R4, RZ, RZ, R11 ;  /* 0x000000ffff047224 */ /* 0x000fe400078e000b */
[----:B------:R-:W-:-:S05]  /*3af0*/  IMAD.MOV.U32 R5, RZ, RZ, RZ ;  /* 0x000000ffff057224 */ /* 0x000fca00078e00ff */
[----:B------:R0:W-:Y:S01]  /*3b00*/  STG.E.64 desc[UR36][R8.64], R4 ;  /* 0x0000000408007986 */ /* 0x0001e2000c101b24 */
[----:B------:R-:W-:Y:S05]  /*3b10*/  BRA `(.L_x_35590) ;  /* 0x0000000000047947 */ /* 0x000fea0003800000 */
.L_x_35615:
[----:B------:R3:W-:Y:S02]  /*3b20*/  STG.E desc[UR36][R8.64], R11 ;  /* 0x0000000b08007986 */ /* 0x0007e4000c101924 */
.L_x_35590:
[----:B------:R-:W-:Y:S05]  /*3b30*/  BSYNC.RECONVERGENT B6 ;  /* 0x0000000000067941 */ /* 0x000fea0003800200 */
.L_x_35584:
        /* <DEDUP_REMOVED lines=24> */
.L_x_35624:
[----:B------:R0:W-:Y:S01]  /*3cc0*/  STG.E.U8 desc[UR36][R8.64], R26 ;  /* 0x0000001a08007986 */ /* 0x0001e2000c101124 */
[----:B------:R-:W-:Y:S05]  /*3cd0*/  BRA `(.L_x_35626) ;  /* 0x0000000800fc7947 */ /* 0x000fea0003800000 */
.L_x_35623:
        /* <DEDUP_REMOVED lines=9> */
.L_x_35628:
[----:B------:R0:W-:Y:S01]  /*3d70*/  STG.E desc[UR36][R8.64], R26 ;  /* 0x0000001a08007986 */ /* 0x0001e2000c101924 */
[----:B------:R-:W-:Y:S05]  /*3d80*/  BRA `(.L_x_35626) ;  /* 0x0000000800d07947 */ /* 0x000fea0003800000 */
.L_x_35627:
[----:B------:R0:W-:Y:S01]  /*3d90*/  STG.E.U16 desc[UR36][R8.64], R26 ;  /* 0x0000001a08007986 */ /* 0x0001e2000c101524 */
[----:B------:R-:W-:Y:S05]  /*3da0*/  BRA `(.L_x_35626) ;  /* 0x0000000800c87947 */ /* 0x000fea0003800000 */
.L_x_35622:
        /* <DEDUP_REMOVED lines=9> */
.L_x_35630:
[----:B------:R-:W0:Y:S02]  /*3e40*/  I2F.S16 R0, R26 ;  /* 0x0000001a00007306 */ /* 0x000e240000101400 */
[----:B0-----:R-:W-:-:S05]  /*3e50*/  F2FP.F16.F32.PACK_AB R0, RZ, R0 ;  /* 0x00000000ff00723e */ /* 0x001fca00000000ff */
[----:B------:R0:W-:Y:S01]  /*3e60*/  STG.E.U16 desc[UR36][R8.64], R0 ;  /* 0x0000000008007986 */ /* 0x0001e2000c101524 */
[----:B------:R-:W-:Y:S05]  /*3e70*/  BRA `(.L_x_35626) ;  /* 0x0000000800947947 */ /* 0x000fea0003800000 */
.L_x_35629:
        /* <DEDUP_REMOVED lines=10> */
.L_x_35632:
[----:B------:R-:W0:Y:S02]  /*3f20*/  I2F.S16 R26, R26 ;  /* 0x0000001a001a7306 */ /* 0x000e240000101400 */
[----:B0-----:R-:W-:-:S04]  /*3f30*/  F2FP.F16.F32.PACK_AB R3, RZ, R26 ;  /* 0x0000001aff03723e */ /* 0x001fc800000000ff */
[----:B------:R-:W-:-:S05]  /*3f40*/  PRMT R3, R3, 0x5410, RZ ;  /* 0x0000541003037816 */ /* 0x000fca00000000ff */
[----:B------:R0:W-:Y:S01]  /*3f50*/  STG.E desc[UR36][R8.64], R3 ;  /* 0x0000000308007986 */ /* 0x0001e2000c101924 */
[----:B------:R-:W-:Y:S05]  /*3f60*/  BRA `(.L_x_35626) ;  /* 0x0000000800587947 */ /* 0x000fea0003800000 */
.L_x_35631:
[----:B------:R-:W0:Y:S02]  /*3f70*/  I2F.F64.S16 R26, R26 ;  /* 0x0000001a001a7312 */ /* 0x000e240000101c00 */
[----:B0-----:R0:W-:Y:S01]  /*3f80*/  STG.E.64 desc[UR36][R8.64], R26 ;  /* 0x0000001a08007986 */ /* 0x0011e2000c101b24 */
[----:B------:R-:W-:Y:S05]  /*3f90*/  BRA `(.L_x_35626) ;  /* 0x00000008004c7947 */ /* 0x000fea0003800000 */
.L_x_35621:
        /* <DEDUP_REMOVED lines=12> */
.L_x_35636:
[----:B------:R-:W0:Y:S01]  /*4060*/  I2F.S16 R3, R26 ;  /* 0x0000001a00037306 */ /* 0x000e220000101400 */
        /* <DEDUP_REMOVED lines=15> */
.L_x_35639:
[----:B------:R-:W-:-:S07]  /*4160*/  PRMT R4, R0, 0x7610, R4 ;  /* 0x0000761000047816 */ /* 0x000fce0000000004 */
.L_x_35638:
[----:B------:R-:W-:Y:S05]  /*4170*/  BSYNC.RECONVERGENT B0 ;  /* 0x0000000000007941 */ /* 0x000fea0003800200 */
.L_x_35637:
[----:B------:R0:W-:Y:S01]  /*4180*/  STG.E.U8 desc[UR36][R8.64], R4 ;  /* 0x0000000408007986 */ /* 0x0001e2000c101124 */
[----:B------:R-:W-:Y:S05]  /*4190*/  BRA `(.L_x_35626) ;  /* 0x0000000400cc7947 */ /* 0x000fea0003800000 */
.L_x_35635:
        /* <DEDUP_REMOVED lines=16> */
.L_x_35642:
[----:B------:R-:W-:-:S07]  /*42a0*/  PRMT R4, R0, 0x7610, R4 ;  /* 0x0000761000047816 */ /* 0x000fce0000000004 */
.L_x_35641:
[----:B------:R-:W-:Y:S05]  /*42b0*/  BSYNC.RECONVERGENT B0 ;  /* 0x0000000000007941 */ /* 0x000fea0003800200 */
.L_x_35640:
[----:B------:R0:W-:Y:S01]  /*42c0*/  STG.E.U8 desc[UR36][R8.64], R4 ;  /* 0x0000000408007986 */ /* 0x0001e2000c101124 */
[----:B------:R-:W-:Y:S05]  /*42d0*/  BRA `(.L_x_35626) ;  /* 0x00000004007c7947 */ /* 0x000fea0003800000 */
.L_x_35634:
        /* <DEDUP_REMOVED lines=21> */
.L_x_35644:
[----:B------:R-:W-:-:S05]  /*4430*/  IMAD.MOV.U32 R27, RZ, RZ, RZ ;  /* 0x000000ffff1b7224 */ /* 0x000fca00078e00ff */
[----:B------:R0:W-:Y:S01]  /*4440*/  STG.E.64 desc[UR36][R8.64], R26 ;  /* 0x0000001a08007986 */ /* 0x0001e2000c101b24 */
[----:B------:R-:W-:Y:S05]  /*4450*/  BRA `(.L_x_35626) ;  /* 0x00000004001c7947 */ /* 0x000fea0003800000 */
.L_x_35643:
[----:B------:R0:W-:Y:S01]  /*4460*/  STG.E desc[UR36][R8.64], R26 ;  /* 0x0000001a08007986 */ /* 0x0001e2000c101924 */
[----:B------:R-:W-:Y:S05]  /*4470*/  BRA `(.L_x_35626) ;  /* 0x0000000400147947 */ /* 0x000fea0003800000 */
.L_x_35633:
        /* <DEDUP_REMOVED lines=8> */
.L_x_35646:
[----:B------:R-:W-:Y:S01]  /*4500*/  CS2R R6, SRZ ;  /* 0x0000000000067805 */ /* 0x000fe2000001ff00 */
[----:B------:R-:W0:Y:S04]  /*4510*/  I2F.F64.S16 R4, R26 ;  /* 0x0000001a00047312 */ /* 0x000e280000101c00 */
[----:B0-----:R0:W-:Y:S01]  /*4520*/  STG.E.128 desc[UR36][R8.64], R4 ;  /* 0x0000000408007986 */ /* 0x0011e2000c101d24 */
[----:B------:R-:W-:Y:S05]  /*4530*/  BRA `(.L_x_35626) ;  /* 0x0000000000e47947 */ /* 0x000fea0003800000 */
.L_x_35645:
[----:B------:R-:W-:-:S13]  /*4540*/  ISETP.NE.AND P0, PT, R0, 0xf, PT ;  /* 0x0000000f0000780c */ /* 0x000fda0003f05270 */
[----:B------:R-:W-:Y:S05]  /*4550*/  @!P0 BRA `(.L_x_35647) ;  /* 0x0000000000d08947 */ /* 0x000fea0003800000 */
[----:B------:R-:W-:-:S13]  /*4560*/  ISETP.NE.AND P0, PT, R0, 0x17, PT ;  /* 0x000000170000780c */ /* 0x000fda0003f05270 */
[----:B------:R-:W-:Y:S05]  /*4570*/  @!P0 BRA `(.L_x_35648) ;  /* 0x0000000000848947 */ /* 0x000fea0003800000 */
[----:B------:R-:W-:-:S13]  /*4580*/  ISETP.NE.AND P0, PT, R0, 0x18, PT ;  /* 0x000000180000780c */ /* 0x000fda0003f05270 */
[----:B------:R-:W-:Y:S05]  /*4590*/  @!P0 BRA `(.L_x_35649) ;  /* 0x0000000000448947 */ /* 0x000fea0003800000 */
.L_x_35625:
        /* <DEDUP_REMOVED lines=16> */
.L_x_35650:
[----:B------:R-:W-:Y:S05]  /*46a0*/  BRA `(.L_x_35626) ;  /* 0x0000000000887947 */ /* 0x000fea0003800000 */
.L_x_35649:
        /* <DEDUP_REMOVED lines=11> */
.L_x_35652:
[----:B------:R-:W-:Y:S05]  /*4760*/  BSYNC.RECONVERGENT B0 ;  /* 0x0000000000007941 */ /* 0x000fea0003800200 */
.L_x_35651:
[----:B------:R1:W-:Y:S01]  /*4770*/  STG.E.U8 desc[UR36][R8.64], R3 ;  /* 0x0000000308007986 */ /* 0x0003e2000c101124 */
[----:B------:R-:W-:Y:S05]  /*4780*/  BRA `(.L_x_35626) ;  /* 0x0000000000507947 */ /* 0x000fea0003800000 */
.L_x_35648:
[----:B------:R-:W0:Y:S02]  /*4790*/  I2F.S16 R5, R26 ;  /* 0x0000001a00057306 */ /* 0x000e240000101400 */
        /* <DEDUP_REMOVED lines=11> */
.L_x_35653:
[----:B------:R-:W-:Y:S01]  /*4850*/  IMAD.MOV.U32 R3, RZ, RZ, 0x7f ;  /* 0x0000007fff037424 */ /* 0x000fe200078e00ff */
[----:B------:R-:W-:-:S04]  /*4860*/  ISETP.GT.U32.AND P0, PT, R5, 0x7f800000, PT ;  /* 0x7f8000000500780c */ /* 0x000fc80003f04070 */
[----:B------:R-:W-:-:S05]  /*4870*/  SEL R3, R3, 0x7c, P0 ;  /* 0x0000007c03037807 */ /* 0x000fca0000000000 */
[----:B------:R2:W-:Y:S01]  /*4880*/  STG.E.U8 desc[UR36][R8.64], R3 ;  /* 0x0000000308007986 */ /* 0x0005e2000c101124 */
[----:B------:R-:W-:Y:S05]  /*4890*/  BRA `(.L_x_35626) ;  /* 0x00000000000c7947 */ /* 0x000fea0003800000 */
.L_x_35647:
[----:B------:R-:W0:Y:S02]  /*48a0*/  I2F.S16 R0, R26 ;  /* 0x0000001a00007306 */ /* 0x000e240000101400 */
[----:B0-----:R-:W-:-:S05]  /*48b0*/  F2FP.BF16.F32.PACK_AB R0, RZ, R0 ;  /* 0x00000000ff00723e */ /* 0x001fca00000010ff */
[----:B------:R0:W-:Y:S02]  /*48c0*/  STG.E.U16 desc[UR36][R8.64], R0 ;  /* 0x0000000008007986 */ /* 0x0001e4000c101524 */
.L_x_35626:
[----:B------:R-:W-:Y:S05]  /*48d0*/  BSYNC.RECONVERGENT B6 ;  /* 0x0000000000067941 */ /* 0x000fea0003800200 */
.L_x_35620:
[----:B------:R-:W-:-:S07]  /*48e0*/  VIADD R17, R17, 0x80 ;  /* 0x0000008011117836 */ /* 0x000fce0000000000 */
.L_x_35583:
[----:B------:R-:W-:-:S13]  /*48f0*/  ISETP.GE.AND P0, PT, R17, R16, PT ;  /* 0x000000101100720c */ /* 0x000fda0003f06270 */
[----:B------:R-:W-:Y:S05]  /*4900*/  @P0 BREAK.RELIABLE B7 ;  /* 0x0000000000070942 */ /* 0x000fea0003800100 */
[----:B------:R-:W-:Y:S05]  /*4910*/  @P0 BRA `(.L_x_35619) ;  /* 0x0000000c00640947 */ /* 0x000fea0003800000 */
[----:B------:R-:W-:Y:S05]  /*4920*/  BSYNC.RELIABLE B7 ;  /* 0x0000000000077941 */ /* 0x000fea0003800100 */
.L_x_35582:
        /* <DEDUP_REMOVED lines=21> */
.L_x_35658:
[----:B------:R0:W-:Y:S01]  /*4a80*/  STG.E.U8 desc[UR36][R8.64], R24 ;  /* 0x0000001808007986 */ /* 0x0001e2000c101124 */
[----:B------:R-:W-:Y:S05]  /*4a90*/  BRA `(.L_x_35660) ;  /* 0x0000000800fc7947 */ /* 0x000fea0003800000 */
.L_x_35657:
        /* <DEDUP_REMOVED lines=9> */
.L_x_35662:
[----:B------:R0:W-:Y:S01]  /*4b30*/  STG.E desc[UR36][R8.64], R24 ;  /* 0x0000001808007986 */ /* 0x0001e2000c101924 */
[----:B------:R-:W-:Y:S05]  /*4b40*/  BRA `(.L_x_35660) ;  /* 0x0000000800d07947 */ /* 0x000fea0003800000 */
.L_x_35661:
[----:B------:R0:W-:Y:S01]  /*4b50*/  STG.E.U16 desc[UR36][R8.64], R24 ;  /* 0x0000001808007986 */ /* 0x0001e2000c101524 */
[----:B------:R-:W-:Y:S05]  /*4b60*/  BRA `(.L_x_35660) ;  /* 0x0000000800c87947 */ /* 0x000fea0003800000 */
.L_x_35656:
        /* <DEDUP_REMOVED lines=9> */
.L_x_35664:
[----:B------:R-:W0:Y:S02]  /*4c00*/  I2F.S16 R0, R24 ;  /* 0x0000001800007306 */ /* 0x000e240000101400 */
[----:B0-----:R-:W-:-:S05]  /*4c10*/  F2FP.F16.F32.PACK_AB R0, RZ, R0 ;  /* 0x00000000ff00723e */ /* 0x001fca00000000ff */
[----:B------:R0:W-:Y:S01]  /*4c20*/  STG.E.U16 desc[UR36][R8.64], R0 ;  /* 0x0000000008007986 */ /* 0x0001e2000c101524 */
[----:B------:R-:W-:Y:S05]  /*4c30*/  BRA `(.L_x_35660) ;  /* 0x0000000800947947 */ /* 0x000fea0003800000 */
.L_x_35663:
        /* <DEDUP_REMOVED lines=10> */
.L_x_35666:
[----:B------:R-:W0:Y:S02]  /*4ce0*/  I2F.S16 R24, R24 ;  /* 0x0000001800187306 */ /* 0x000e240000101400 */
[----:B0-----:R-:W-:-:S04]  /*4cf0*/  F2FP.F16.F32.PACK_AB R3, RZ, R24 ;  /* 0x00000018ff03723e */ /* 0x001fc800000000ff */
[----:B------:R-:W-:-:S05]  /*4d00*/  PRMT R3, R3, 0x5410, RZ ;  /* 0x0000541003037816 */ /* 0x000fca00000000ff */
[----:B------:R0:W-:Y:S01]  /*4d10*/  STG.E desc[UR36][R8.64], R3 ;  /* 0x0000000308007986 */ /* 0x0001e2000c101924 */
[----:B------:R-:W-:Y:S05]  /*4d20*/  BRA `(.L_x_35660) ;  /* 0x0000000800587947 */ /* 0x000fea0003800000 */
.L_x_35665:
[----:B------:R-:W0:Y:S02]  /*4d30*/  I2F.F64.S16 R24, R24 ;  /* 0x0000001800187312 */ /* 0x000e240000101c00 */
[----:B0-----:R0:W-:Y:S01]  /*4d40*/  STG.E.64 desc[UR36][R8.64], R24 ;  /* 0x0000001808007986 */ /* 0x0011e2000c101b24 */
[----:B------:R-:W-:Y:S05]  /*4d50*/  BRA `(.L_x_35660) ;  /* 0x00000008004c7947 */ /* 0x000fea0003800000 */
.L_x_35655:
        /* <DEDUP_REMOVED lines=12> */
.L_x_35670:
        /* <DEDUP_REMOVED lines=16> */
.L_x_35673:
[----:B------:R-:W-:-:S07]  /*4f20*/  PRMT R4, R0, 0x7610, R4 ;  /* 0x0000761000047816 */ /* 0x000fce0000000004 */
.L_x_35672:
[----:B------:R-:W-:Y:S05]  /*4f30*/  BSYNC.RECONVERGENT B0 ;  /* 0x0000000000007941 */ /* 0x000fea0003800200 */
.L_x_35671:
[----:B------:R0:W-:Y:S01]  /*4f40*/  STG.E.U8 desc[UR36][R8.64], R4 ;  /* 0x0000000408007986 */ /* 0x0001e2000c101124 */
[----:B------:R-:W-:Y:S05]  /*4f50*/  BRA `(.L_x_35660) ;  /* 0x0000000400cc7947 */ /* 0x000fea0003800000 */
.L_x_35669:
        /* <DEDUP_REMOVED lines=16> */
.L_x_35676:
[----:B------:R-:W-:-:S07]  /*5060*/  PRMT R4, R0, 0x7610, R4 ;  /* 0x0000761000047816 */ /* 0x000fce0000000004 */
.L_x_35675:
[----:B------:R-:W-:Y:S05]  /*5070*/  BSYNC.RECONVERGENT B0 ;  /* 0x0000000000007941 */ /* 0x000fea0003800200 */
.L_x_35674:
[----:B------:R0:W-:Y:S01]  /*5080*/  STG.E.U8 desc[UR36][R8.64], R4 ;  /* 0x0000000408007986 */ /* 0x0001e2000c101124 */
[----:B------:R-:W-:Y:S05]  /*5090*/  BRA `(.L_x_35660) ;  /* 0x00000004007c7947 */ /* 0x000fea0003800000 */
.L_x_35668:
        /* <DEDUP_REMOVED lines=21> */
.L_x_35678:
[----:B------:R-:W-:-:S05]  /*51f0*/  IMAD.MOV.U32 R25, RZ, RZ, RZ ;  /* 0x000000ffff197224 */ /* 0x000fca00078e00ff */
[----:B------:R0:W-:Y:S01]  /*5200*/  STG.E.64 desc[UR36][R8.64], R24 ;  /* 0x0000001808007986 */ /* 0x0001e2000c101b24 */
[----:B------:R-:W-:Y:S05]  /*5210*/  BRA `(.L_x_35660) ;  /* 0x00000004001c7947 */ /* 0x000fea0003800000 */
.L_x_35677:
[----:B------:R0:W-:Y:S01]  /*5220*/  STG.E desc[UR36][R8.64], R24 ;  /* 0x0000001808007986 */ /* 0x0001e2000c101924 */
[----:B------:R-:W-:Y:S05]  /*5230*/  BRA `(.L_x_35660) ;  /* 0x0000000400147947 */ /* 0x000fea0003800000 */
.L_x_35667:
        /* <DEDUP_REMOVED lines=8> */
.L_x_35680:
[----:B------:R-:W-:Y:S01]  /*52c0*/  CS2R R6, SRZ ;  /* 0x0000000000067805 */ /* 0x000fe2000001ff00 */
[----:B------:R-:W0:Y:S04]  /*52d0*/  I2F.F64.S16 R4, R24 ;  /* 0x0000001800047312 */ /* 0x000e280000101c00 */
[----:B0-----:R0:W-:Y:S01]  /*52e0*/  STG.E.128 desc[UR36][R8.64], R4 ;  /* 0x0000000408007986 */ /* 0x0011e2000c101d24 */
[----:B------:R-:W-:Y:S05]  /*52f0*/  BRA `(.L_x_35660) ;  /* 0x0000000000e47947 */ /* 0x000fea0003800000 */
.L_x_35679:
[----:B------:R-:W-:-:S13]  /*5300*/  ISETP.NE.AND P0, PT, R0, 0xf, PT ;  /* 0x0000000f0000780c */ /* 0x000fda0003f05270 */
[----:B------:R-:W-:Y:S05]  /*5310*/  @!P0 BRA `(.L_x_35681) ;  /* 0x0000000000d08947 */ /* 0x000fea0003800000 */
[----:B------:R-:W-:-:S13]  /*5320*/  ISETP.NE.AND P0, PT, R0, 0x17, PT ;  /* 0x000000170000780c */ /* 0x000fda0003f05270 */
[----:B------:R-:W-:Y:S05]  /*5330*/  @!P0 BRA `(.L_x_35682) ;  /* 0x0000000000848947 */ /* 0x000fea0003800000 */
[----:B------:R-:W-:-:S13]  /*5340*/  ISETP.NE.AND P0, PT, R0, 0x18, PT ;  /* 0x000000180000780c */ /* 0x000fda0003f05270 */
[----:B------:R-:W-:Y:S05]  /*5350*/  @!P0 BRA `(.L_x_35683) ;  /* 0x0000000000448947 */ /* 0x000fea0003800000 */
.L_x_35659:
        /* <DEDUP_REMOVED lines=16> */
.L_x_35684:
[----:B------:R-:W-:Y:S05]  /*5460*/  BRA `(.L_x_35660) ;  /* 0x0000000000887947 */ /* 0x000fea0003800000 */
.L_x_35683:
        /* <DEDUP_REMOVED lines=11> */
.L_x_35686:
[----:B------:R-:W-:Y:S05]  /*5520*/  BSYNC.RECONVERGENT B0 ;  /* 0x0000000000007941 */ /* 0x000fea0003800200 */
.L_x_35685:
[----:B------:R1:W-:Y:S01]  /*5530*/  STG.E.U8 desc[UR36][R8.64], R3 ;  /* 0x0000000308007986 */ /* 0x0003e2000c101124 */
[----:B------:R-:W-:Y:S05]  /*5540*/  BRA `(.L_x_35660) ;  /* 0x0000000000507947 */ /* 0x000fea0003800000 */
.L_x_35682:
        /* <DEDUP_REMOVED lines=12> */
.L_x_35687:
[----:B------:R-:W-:Y:S01]  /*5610*/  IMAD.MOV.U32 R3, RZ, RZ, 0x7f ;  /* 0x0000007fff037424 */ /* 0x000fe200078e00ff */
[----:B------:R-:W-:-:S04]  /*5620*/  ISETP.GT.U32.AND P0, PT, R5, 0x7f800000, PT ;  /* 0x7f8000000500780c */ /* 0x000fc80003f04070 */
[----:B------:R-:W-:-:S05]  /*5630*/  SEL R3, R3, 0x7c, P0 ;  /* 0x0000007c03037807 */ /* 0x000fca0000000000 */
[----:B------:R2:W-:Y:S01]  /*5640*/  STG.E.U8 desc[UR36][R8.64], R3 ;  /* 0x0000000308007986 */ /* 0x0005e2000c101124 */
[----:B------:R-:W-:Y:S05]  /*5650*/  BRA `(.L_x_35660) ;  /* 0x00000000000c7947 */ /* 0x000fea0003800000 */
.L_x_35681:
[----:B------:R-:W0:Y:S02]  /*5660*/  I2F.S16 R0, R24 ;  /* 0x0000001800007306 */ /* 0x000e240000101400 */
[----:B0-----:R-:W-:-:S05]  /*5670*/  F2FP.BF16.F32.PACK_AB R0, RZ, R0 ;  /* 0x00000000ff00723e */ /* 0x001fca00000010ff */
[----:B------:R0:W-:Y:S02]  /*5680*/  STG.E.U16 desc[UR36][R8.64], R0 ;  /* 0x0000000008007986 */ /* 0x0001e4000c101524 */
.L_x_35660:
[----:B------:R-:W-:Y:S05]  /*5690*/  BSYNC.RECONVERGENT B6 ;  /* 0x0000000000067941 */ /* 0x000fea0003800200 */
.L_x_35654:
[----:B------:R-:W-:-:S07]  /*56a0*/  VIADD R17, R17, 0x80 ;  /* 0x0000008011117836 */ /* 0x000fce0000000000 */
.L_x_35619:
[----:B------:R-:W-:Y:S05]  /*56b0*/  BSYNC.RECONVERGENT B8 ;  /* 0x0000000000087941 */ /* 0x000fea0003800200 */
.L_x_35581:
[----:B------:R-:W-:-:S13]  /*56c0*/  ISETP.GE.AND P0, PT, R17, R16, PT ;  /* 0x000000101100720c */ /* 0x000fda0003f06270 */
[----:B------:R-:W-:Y:S05]  /*56d0*/  @P0 EXIT ;  /* 0x000000000000094d */ /* 0x000fea0003800000 */
[----:B0123--:R-:W0:Y:S01]  /*56e0*/  LDC.64 R4, c[0x0][0x388] ;  /* 0x0000e200ff047b82 */ /* 0x00fe220000000a00 */
        /* <DEDUP_REMOVED lines=18> */
.L_x_35691:
[----:B------:R-:W-:Y:S01]  /*5810*/  STG.E.U8 desc[UR36][R2.64], R22 ;  /* 0x0000001602007986 */ /* 0x000fe2000c101124 */
[----:B------:R-:W-:Y:S05]  /*5820*/  EXIT ;  /* 0x000000000000794d */ /* 0x000fea0003800000 */
.L_x_35690:
        /* <DEDUP_REMOVED lines=9> */
.L_x_35694:
[----:B------:R-:W-:Y:S01]  /*58c0*/  STG.E desc[UR36][R2.64], R22 ;  /* 0x0000001602007986 */ /* 0x000fe2000c101924 */
[----:B------:R-:W-:Y:S05]  /*58d0*/  EXIT ;  /* 0x000000000000794d */ /* 0x000fea0003800000 */
.L_x_35693:
[----:B------:R-:W-:Y:S01]  /*58e0*/  STG.E.U16 desc[UR36][R2.64], R22 ;  /* 0x0000001602007986 */ /* 0x000fe2000c101524 */
[----:B------:R-:W-:Y:S05]  /*58f0*/  EXIT ;  /* 0x000000000000794d */ /* 0x000fea0003800000 */
.L_x_35689:
        /* <DEDUP_REMOVED lines=9> */
.L_x_35696:
[----:B------:R-:W0:Y:S02]  /*5990*/  I2F.S16 R0, R22 ;  /* 0x0000001600007306 */ /* 0x000e240000101400 */
[----:B0-----:R-:W-:-:S05]  /*59a0*/  F2FP.F16.F32.PACK_AB R0, RZ, R0 ;  /* 0x00000000ff00723e */ /* 0x001fca00000000ff */
[----:B------:R-:W-:Y:S01]  /*59b0*/  STG.E.U16 desc[UR36][R2.64], R0 ;  /* 0x0000000002007986 */ /* 0x000fe2000c101524 */
[----:B------:R-:W-:Y:S05]  /*59c0*/  EXIT ;  /* 0x000000000000794d */ /* 0x000fea0003800000 */
.L_x_35695:
        /* <DEDUP_REMOVED lines=10> */
.L_x_35698:
[----:B------:R-:W0:Y:S02]  /*5a70*/  I2F.S16 R22, R22 ;  /* 0x0000001600167306 */ /* 0x000e240000101400 */
[----:B0-----:R-:W-:-:S04]  /*5a80*/  F2FP.F16.F32.PACK_AB R5, RZ, R22 ;  /* 0x00000016ff05723e */ /* 0x001fc800000000ff */
[----:B------:R-:W-:-:S05]  /*5a90*/  PRMT R5, R5, 0x5410, RZ ;  /* 0x0000541005057816 */ /* 0x000fca00000000ff */
[----:B------:R-:W-:Y:S01]  /*5aa0*/  STG.E desc[UR36][R2.64], R5 ;  /* 0x0000000502007986 */ /* 0x000fe2000c101924 */
[----:B------:R-:W-:Y:S05]  /*5ab0*/  EXIT ;  /* 0x000000000000794d */ /* 0x000fea0003800000 */
.L_x_35697:
[----:B------:R-:W0:Y:S02]  /*5ac0*/  I2F.F64.S16 R22, R22 ;  /* 0x0000001600167312 */ /* 0x000e240000101c00 */
[----:B0-----:R-:W-:Y:S01]  /*5ad0*/  STG.E.64 desc[UR36][R2.64], R22 ;  /* 0x0000001602007986 */ /* 0x001fe2000c101b24 */
[----:B------:R-:W-:Y:S05]  /*5ae0*/  EXIT ;  /* 0x000000000000794d */ /* 0x000fea0003800000 */
.L_x_35688:
        /* <DEDUP_REMOVED lines=12> */
.L_x_35702:
        /* <DEDUP_REMOVED lines=17> */
.L_x_35704:
[----:B------:R-:W-:Y:S05]  /*5cc0*/  BSYNC.RECONVERGENT B0 ;  /* 0x0000000000007941 */ /* 0x000fea0003800200 */
.L_x_35703:
[----:B------:R-:W-:Y:S01]  /*5cd0*/  STG.E.U8 desc[UR36][R2.64], R0 ;  /* 0x0000000002007986 */ /* 0x000fe2000c101124 */
[----:B------:R-:W-:Y:S05]  /*5ce0*/  EXIT ;  /* 0x000000000000794d */ /* 0x000fea0003800000 */
.L_x_35701:
        /* <DEDUP_REMOVED lines=17> */
.L_x_35706:
[----:B------:R-:W-:Y:S05]  /*5e00*/  BSYNC.RECONVERGENT B0 ;  /* 0x0000000000007941 */ /* 0x000fea0003800200 */
.L_x_35705:
[----:B------:R-:W-:Y:S01]  /*5e10*/  STG.E.U8 desc[UR36][R2.64], R0 ;  /* 0x0000000002007986 */ /* 0x000fe2000c101124 */
[----:B------:R-:W-:Y:S05]  /*5e20*/  EXIT ;  /* 0x000000000000794d */ /* 0x000fea0003800000 */
.L_x_35700:
        /* <DEDUP_REMOVED lines=21> */
.L_x_35708:
[----:B------:R-:W-:-:S05]  /*5f80*/  IMAD.MOV.U32 R23, RZ, RZ, RZ ;  /* 0x000000ffff177224 */ /* 0x000fca00078e00ff */
[----:B------:R-:W-:Y:S01]  /*5f90*/  STG.E.64 desc[UR36][R2.64], R22 ;  /* 0x0000001602007986 */ /* 0x000fe2000c101b24 */
[----:B------:R-:W-:Y:S05]  /*5fa0*/  EXIT ;  /* 0x000000000000794d */ /* 0x000fea0003800000 */
.L_x_35707:
[----:B------:R-:W-:Y:S01]  /*5fb0*/  STG.E desc[UR36][R2.64], R22 ;  /* 0x0000001602007986 */ /* 0x000fe2000c101924 */
[----:B------:R-:W-:Y:S05]  /*5fc0*/  EXIT ;  /* 0x000000000000794d */ /* 0x000fea0003800000 */
.L_x_35699:
[----:B------:R-:W-:-:S13]  /*5fd0*/  ISETP.GT.AND P0, PT, R0, 0xe, PT ;  /* 0x0000000e0000780c */ /* 0x000fda0003f04270 */
[----:B------:R-:W-:Y:S05]  /*5fe0*/  @P0 BRA `(.L_x_35709) ;  /* 0x0000000000280947 */ /* 0x000fea0003800000 */
[----:B------:R-:W-:-:S13]  /*5ff0*/  ISETP.NE.AND P0, PT, R0, 0xa, PT ;  /* 0x0000000a0000780c */ /* 0x000fda0003f05270 */
[----:B------:R-:W-:Y:S05]  /*6000*/  @!P0 BRA `(.L_x_35710) ;  /* 0x0000000000108947 */ /* 0x000fea0003800000 */
[----:B------:R-:W-:-:S13]  /*6010*/  ISETP.NE.AND P0, PT, R0, 0xb, PT ;  /* 0x0000000b0000780c */ /* 0x000fda0003f05270 */
[----:B------:R-:W-:Y:S05]  /*6020*/  @P0 BRA `(.L_x_35692) ;  /* 0x0000000000300947 */ /* 0x000fea0003800000 */
[----:B------:R-:W-:Y:S01]  /*6030*/  STG.E.U8 desc[UR36][R2.64], R22 ;  /* 0x0000001602007986 */ /* 0x000fe2000c101124 */
[----:B------:R-:W-:Y:S05]  /*6040*/  EXIT ;  /* 0x000000000000794d */ /* 0x000fea0003800000 */
.L_x_35710:
[----:B------:R-:W-:Y:S01]  /*6050*/  CS2R R6, SRZ ;  /* 0x0000000000067805 */ /* 0x000fe2000001ff00 */
[----:B------:R-:W0:Y:S04]  /*6060*/  I2F.F64.S16 R4, R22 ;  /* 0x0000001600047312 */ /* 0x000e280000101c00 */
[----:B0-----:R-:W-:Y:S01]  /*6070*/  STG.E.128 desc[UR36][R2.64], R4 ;  /* 0x0000000402007986 */ /* 0x001fe2000c101d24 */
[----:B------:R-:W-:Y:S05]  /*6080*/  EXIT ;  /* 0x000000000000794d */ /* 0x000fea0003800000 */
.L_x_35709:
[----:B------:R-:W-:-:S13]  /*6090*/  ISETP.NE.AND P0, PT, R0, 0xf, PT ;  /* 0x0000000f0000780c */ /* 0x000fda0003f05270 */
[----:B------:R-:W-:Y:S05]  /*60a0*/  @!P0 BRA `(.L_x_35711) ;  /* 0x0000000000d48947 */ /* 0x000fea0003800000 */
[----:B------:R-:W-:-:S13]  /*60b0*/  ISETP.NE.AND P0, PT, R0, 0x17, PT ;  /* 0x000000170000780c */ /* 0x000fda0003f05270 */
[----:B------:R-:W-:Y:S05]  /*60c0*/  @!P0 BRA `(.L_x_35712) ;  /* 0x0000000000848947 */ /* 0x000fea0003800000 */
[----:B------:R-:W-:-:S13]  /*60d0*/  ISETP.NE.AND P0, PT, R0, 0x18, PT ;  /* 0x000000180000780c */ /* 0x000fda0003f05270 */
[----:B------:R-:W-:Y:S05]  /*60e0*/  @!P0 BRA `(.L_x_35713) ;  /* 0x0000000000448947 */ /* 0x000fea0003800000 */
.L_x_35692:
        /* <DEDUP_REMOVED lines=16> */
.L_x_35714:
[----:B------:R-:W-:Y:S05]  /*61f0*/  EXIT ;  /* 0x000000000000794d */ /* 0x000fea0003800000 */
.L_x_35713:
        /* <DEDUP_REMOVED lines=11> */
.L_x_35716:
[----:B------:R-:W-:Y:S05]  /*62b0*/  BSYNC.RECONVERGENT B0 ;  /* 0x0000000000007941 */ /* 0x000fea0003800200 */
.L_x_35715:
[----:B------:R-:W-:Y:S01]  /*62c0*/  STG.E.U8 desc[UR36][R2.64], R5 ;  /* 0x0000000502007986 */ /* 0x000fe2000c101124 */
[----:B------:R-:W-:Y:S05]  /*62d0*/  EXIT ;  /* 0x000000000000794d */ /* 0x000fea0003800000 */
.L_x_35712:
[----:B------:R-:W0:Y:S02]  /*62e0*/  I2F.S16 R7, R22 ;  /* 0x0000001600077306 */ /* 0x000e240000101400 */
        /* <DEDUP_REMOVED lines=12> */
.L_x_35717:
[----:B------:R-:W-:Y:S01]  /*63b0*/  IMAD.MOV.U32 R5, RZ, RZ, 0x7f ;  /* 0x0000007fff057424 */ /* 0x000fe200078e00ff */
[----:B------:R-:W-:-:S04]  /*63c0*/  ISETP.GT.U32.AND P0, PT, R7, 0x7f800000, PT ;  /* 0x7f8000000700780c */ /* 0x000fc80003f04070 */
[----:B------:R-:W-:-:S05]  /*63d0*/  SEL R5, R5, 0x7c, P0 ;  /* 0x0000007c05057807 */ /* 0x000fca0000000000 */
[----:B------:R-:W-:Y:S01]  /*63e0*/  STG.E.U8 desc[UR36][R2.64], R5 ;  /* 0x0000000502007986 */ /* 0x000fe2000c101124 */
[----:B------:R-:W-:Y:S05]  /*63f0*/  EXIT ;  /* 0x000000000000794d */ /* 0x000fea0003800000 */
.L_x_35711:
[----:B------:R-:W0:Y:S02]  /*6400*/  I2F.S16 R0, R22 ;  /* 0x0000001600007306 */ /* 0x000e240000101400 */
[----:B0-----:R-:W-:-:S05]  /*6410*/  F2FP.BF16.F32.PACK_AB R0, RZ, R0 ;  /* 0x00000000ff00723e */ /* 0x001fca00000010ff */
[----:B------:R-:W-:Y:S01]  /*6420*/  STG.E.U16 desc[UR36][R2.64], R0 ;  /* 0x0000000002007986 */ /* 0x000fe2000c101524 */
[----:B------:R-:W-:Y:S05]  /*6430*/  EXIT ;  /* 0x000000000000794d */ /* 0x000fea0003800000 */
.L_x_35718:
        /* <DEDUP_REMOVED lines=12> */
.L_x_36178:


//--------------------- .text._ZN2at6native18elementwise_kernelILi128ELi4EZNS0_22gpu_kernel_impl_nocastIZNS0_23bitwise_not_kernel_cudaERNS_18TensorIteratorBaseEEUlbE_EEvS4_RKT_EUliE_EEviT1_ --------------------------
	.section	.text._ZN2at6native18elementwise_kernelILi128ELi4EZNS0_22gpu_kernel_impl_nocastIZNS0_23bitwise_not_kernel_cudaERNS_18TensorIteratorBaseEEUlbE_EEvS4_RKT_EUliE_EEviT1_,"ax",@progbits
	.align	128
        .global         _ZN2at6native18elementwise_kernelILi128ELi4EZNS0_22gpu_kernel_impl_nocastIZNS0_23bitwise_not_kernel_cudaERNS_18TensorIteratorBaseEEUlbE_EEvS4_RKT_EUliE_EEviT1_
        .type           _ZN2at6native18elementwise_kernelILi128ELi4EZNS0_22gpu_kernel_impl_nocastIZNS0_23bitwise_not_kernel_cudaERNS_18TensorIteratorBaseEEUlbE_EEvS4_RKT_EUliE_EEviT1_,@function
        .size           _ZN2at6native18elementwise_kernelILi128ELi4EZNS0_22gpu_kernel_impl_nocastIZNS0_23bitwise_not_kernel_cudaERNS_18TensorIteratorBaseEEUlbE_EEvS4_RKT_EUliE_EEviT1_,(.L_x_36179 - _ZN2at6native18elementwise_kernelILi128ELi4EZNS0_22gpu_kernel_impl_nocastIZNS0_23bitwise_not_kernel_cudaERNS_18TensorIteratorBaseEEUlbE_EEvS4_RKT_EUliE_EEviT1_)
        .other          _ZN2at6native18elementwise_kernelILi128ELi4EZNS0_22gpu_kernel_impl_nocastIZNS0_23bitwise_not_kernel_cudaERNS_18TensorIteratorBaseEEUlbE_EEvS4_RKT_EUliE_EEviT1_,@"STO_CUDA_ENTRY STV_DEFAULT"
_ZN2at6native18elementwise_kernelILi128ELi4EZNS0_22gpu_kernel_impl_nocastIZNS0_23bitwise_not_kernel_cudaERNS_18TensorIteratorBaseEEUlbE_EEvS4_RKT_EUliE_EEviT1_:
.text._ZN2at6native18elementwise_kernelILi128ELi4EZNS0_22gpu_kernel_impl_nocastIZNS0_23bitwise_not_kernel_cudaERNS_18TensorIteratorBaseEEUlbE_EEvS4_RKT_EUliE_EEviT1_:
        /* <DEDUP_REMOVED lines=17> */
[----:B------:R-:W-:Y:S02]  /*0110*/  IADD3 R3, PT, PT, R3, 0x80, RZ ;  /* 0x0000008003037810 */ /* 0x000fe40007ffe0ff */
[----:B--2---:R-:W-:-:S04]  /*0120*/  ISETP.NE.AND P0, PT, R4, RZ, PT ;  /* 0x000000ff0400720c */ /* 0x004fc80003f05270 */
[----:B------:R-:W-:Y:S02]  /*0130*/  SEL R9, RZ, 0x1, P0 ;  /* 0x00000001ff097807 */ /* 0x000fe40000000000 */
[----:B------:R-:W-:-:S03]  /*0140*/  ISETP.GE.AND P0, PT, R3, UR4, PT ;  /* 0x0000000403007c0c */ /* 0x000fc6000bf06270 */
[----:B0-----:R0:W-:Y:S10]  /*0150*/  STG.E.U8 desc[UR6][R6.64], R9 ;  /* 0x0000000906007986 */ /* 0x0011f4000c101106 */
[----:B------:R-:W-:Y:S05]  /*0160*/  @P0 BREAK.RELIABLE B1 ;  /* 0x0000000000010942 */ /* 0x000fea0003800100 */
[----:B------:R-:W-:Y:S05]  /*0170*/  @P0 BRA `(.L_x_35723) ;  /* 0x0000000000480947 */ /* 0x000fea0003800000 */
[----:B------:R-:W1:Y:S02]  /*0180*/  LDC.64 R4, c[0x0][0x588] ;  /* 0x00016200ff047b82 */ /* 0x000e640000000a00 */
[----:B-1----:R-:W2:Y:S06]  /*0190*/  LDG.E.U8 R4, desc[UR6][R4.64] ;  /* 0x0000000604047981 */ /* 0x002eac000c1e1100 */
[----:B0-----:R-:W0:Y:S01]  /*01a0*/  LDC.64 R6, c[0x0][0x580] ;  /* 0x00016000ff067b82 */ /* 0x001e220000000a00 */
[----:B------:R-:W-:Y:S02]  /*01b0*/  IADD3 R3, PT, PT, R3, 0x80, RZ ;  /* 0x0000008003037810 */ /* 0x000fe40007ffe0ff */
[----:B--2---:R-:W-:-:S04]  /*01c0*/  ISETP.NE.AND P0, PT, R4, RZ, PT ;  /* 0x000000ff0400720c */ /* 0x004fc80003f05270 */
[----:B------:R-:W-:-:S05]  /*01d0*/  SEL R9, RZ, 0x1, P0 ;  /* 0x00000001ff097807 */ /* 0x000fca0000000000 */
[----:B0-----:R0:W-:Y:S04]  /*01e0*/  STG.E.U8 desc[UR6][R6.64], R9 ;  /* 0x0000000906007986 */ /* 0x0011e8000c101106 */
.L_x_35722:
[----:B------:R-:W-:-:S13]  /*01f0*/  ISETP.GE.AND P0, PT, R3, UR4, PT ;  /* 0x0000000403007c0c */ /* 0x000fda000bf06270 */
[----:B------:R-:W-:Y:S05]  /*0200*/  @P0 BREAK.RELIABLE B1 ;  /* 0x0000000000010942 */ /* 0x000fea0003800100 */
[----:B------:R-:W-:Y:S05]  /*0210*/  @P0 BRA `(.L_x_35723) ;  /* 0x0000000000200947 */ /* 0x000fea0003800000 */
[----:B------:R-:W-:Y:S05]  /*0220*/  BSYNC.RELIABLE B1 ;  /* 0x0000000000017941 */ /* 0x000fea0003800100 */
.L_x_35721:
[----:B------:R-:W1:Y:S02]  /*0230*/  LDC.64 R4, c[0x0][0x588] ;  /* 0x00016200ff047b82 */ /* 0x000e640000000a00 */
[----:B-1----:R-:W2:Y:S06]  /*0240*/  LDG.E.U8 R4, desc[UR6][R4.64] ;  /* 0x0000000604047981 */ /* 0x002eac000c1e1100 */
[----:B0-----:R-:W0:Y:S01]  /*0250*/  LDC.64 R6, c[0x0][0x580] ;  /* 0x00016000ff067b82 */ /* 0x001e220000000a00 */
[----:B------:R-:W-:Y:S02]  /*0260*/  IADD3 R3, PT, PT, R3, 0x80, RZ ;  /* 0x0000008003037810 */ /* 0x000fe40007ffe0ff */
[----:B--2---:R-:W-:-:S04]  /*0270*/  ISETP.NE.AND P0, PT, R4, RZ, PT ;  /* 0x000000ff0400720c */ /* 0x004fc80003f05270 */
[----:B------:R-:W-:-:S05]  /*0280*/  SEL R9, RZ, 0x1, P0 ;  /* 0x00000001ff097807 */ /* 0x000fca0000000000 */
[----:B0-----:R1:W-:Y:S04]  /*0290*/  STG.E.U8 desc[UR6][R6.64], R9 ;  /* 0x0000000906007986 */ /* 0x0013e8000c101106 */
.L_x_35723:
[----:B------:R-:W-:Y:S05]  /*02a0*/  BSYNC.RECONVERGENT B0 ;  /* 0x0000000000007941 */ /* 0x000fea0003800200 */
.L_x_35720:
[----:B------:R-:W-:Y:S05]  /*02b0*/  WARPSYNC.ALL ;  /* 0x0000000000007948 */ /* 0x000fea0003800000 */
[----:B------:R-:W-:-:S13]  /*02c0*/  ISETP.GE.AND P0, PT, R3, UR4, PT ;  /* 0x0000000403007c0c */ /* 0x000fda000bf06270 */
[----:B------:R-:W-:Y:S05]  /*02d0*/  @P0 EXIT ;  /* 0x000000000000094d */ /* 0x000fea0003800000 */
[----:B------:R-:W2:Y:S02]  /*02e0*/  LDC.64 R2, c[0x0][0x588] ;  /* 0x00016200ff027b82 */ /* 0x000ea40000000a00 */
[----:B--2---:R-:W2:Y:S06]  /*02f0*/  LDG.E.U8 R2, desc[UR6][R2.64] ;  /* 0x0000000602027981 */ /* 0x004eac000c1e1100 */
[----:B------:R-:W3:Y:S01]  /*0300*/  LDC.64 R4, c[0x0][0x580] ;  /* 0x00016000ff047b82 */ /* 0x000ee20000000a00 */
[----:B--2---:R-:W-:-:S04]  /*0310*/  ISETP.NE.AND P0, PT, R2, RZ, PT ;  /* 0x000000ff0200720c */ /* 0x004fc80003f05270 */
[----:B01----:R-:W-:-:S05]  /*0320*/  SEL R7, RZ, 0x1, P0 ;  /* 0x00000001ff077807 */ /* 0x003fca0000000000 */
[----:B---3--:R-:W-:Y:S01]  /*0330*/  STG.E.U8 desc[UR6][R4.64], R7 ;  /* 0x0000000704007986 */ /* 0x008fe2000c101106 */
[----:B------:R-:W-:Y:S05]  /*0340*/  EXIT ;  /* 0x000000000000794d */ /* 0x000fea0003800000 */
.L_x_35719:
        /* <DEDUP_REMOVED lines=306> */
.L_x_35727:
[----:B------:R-:W0:Y:S02]  /*1670*/  LDCU.128 UR8, c[0x0][0x580] ;  /* 0x0000b000ff0877ac */ /* 0x000e240008000c00 */
[----:B0-----:R-:W-:-:S04]  /*1680*/  IADD3 R6, P0, PT, R4, UR10, RZ ;  /* 0x0000000a04067c10 */ /* 0x001fc8000ff1e0ff */
[----:B------:R-:W-:-:S05]  /*1690*/  IADD3.X R7, PT, PT, RZ, UR11, RZ, P0, !PT ;  /* 0x0000000bff077c10 */ /* 0x000fca00087fe4ff */
[----:B------:R-:W2:Y:S01]  /*16a0*/  LDG.E.U8 R6, desc[UR6][R6.64] ;  /* 0x0000000606067981 */ /* 0x000ea2000c1e1100 */
[----:B------:R-:W-:Y:S02]  /*16b0*/  IADD3 R4, P1, PT, R5, UR8, RZ ;  /* 0x0000000805047c10 */ /* 0x000fe4000ff3e0ff */
[----:B------:R-:W-:Y:S02]  /*16c0*/  IADD3 R3, PT, PT, R3, 0x80, RZ ;  /* 0x0000008003037810 */ /* 0x000fe40007ffe0ff */
[----:B------:R-:W-:Y:S02]  /*16d0*/  IADD3.X R5, PT, PT, RZ, UR9, RZ, P1, !PT ;  /* 0x00000009ff057c10 */ /* 0x000fe40008ffe4ff */
[----:B--2---:R-:W-:-:S04]  /*16e0*/  ISETP.NE.AND P0, PT, R6, RZ, PT ;  /* 0x000000ff0600720c */ /* 0x004fc80003f05270 */
[----:B------:R-:W-:Y:S02]  /*16f0*/  SEL R9, RZ, 0x1, P0 ;  /* 0x00000001ff097807 */ /* 0x000fe40000000000 */
[----:B------:R-:W-:-:S03]  /*1700*/  ISETP.GE.AND P0, PT, R3, UR4, PT ;  /* 0x0000000403007c0c */ /* 0x000fc6000bf06270 */
[----:B------:R0:W-:Y:S10]  /*1710*/  STG.E.U8 desc[UR6][R4.64], R9 ;  /* 0x0000000904007986 */ /* 0x0001f4000c101106 */
        /* <DEDUP_REMOVED lines=300> */
.L_x_35729:
[----:B------:R-:W0:Y:S02]  /*29e0*/  LDCU.128 UR8, c[0x0][0x580] ;  /* 0x0000b000ff0877ac */ /* 0x000e240008000c00 */
[----:B0-----:R-:W-:-:S04]  /*29f0*/  IADD3 R6, P0, PT, R4, UR10, RZ ;  /* 0x0000000a04067c10 */ /* 0x001fc8000ff1e0ff */
[----:B------:R-:W-:-:S05]  /*2a00*/  IADD3.X R7, PT, PT, RZ, UR11, RZ, P0, !PT ;  /* 0x0000000bff077c10 */ /* 0x000fca00087fe4ff */
[----:B------:R-:W2:Y:S01]  /*2a10*/  LDG.E.U8 R6, desc[UR6][R6.64] ;  /* 0x0000000606067981 */ /* 0x000ea2000c1e1100 */
[----:B------:R-:W-:Y:S01]  /*2a20*/  IADD3 R4, P1, PT, R5, UR8, RZ ;  /* 0x0000000805047c10 */ /* 0x000fe2000ff3e0ff */
[----:B------:R-:W-:-:S03]  /*2a30*/  VIADD R3, R3, 0x80 ;  /* 0x0000008003037836 */ /* 0x000fc60000000000 */
[----:B------:R-:W-:Y:S02]  /*2a40*/  IADD3.X R5, PT, PT, RZ, UR9, RZ, P1, !PT ;  /* 0x00000009ff057c10 */ /* 0x000fe40008ffe4ff */
[----:B--2---:R-:W-:-:S04]  /*2a50*/  ISETP.NE.AND P0, PT, R6, RZ, PT ;  /* 0x000000ff0600720c */ /* 0x004fc80003f05270 */
[----:B------:R-:W-:-:S05]  /*2a60*/  SEL R9, RZ, 0x1, P0 ;  /* 0x00000001ff097807 */ /* 0x000fca0000000000 */
[----:B------:R0:W-:Y:S04]  /*2a70*/  STG.E.U8 desc[UR6][R4.64], R9 ;  /* 0x0000000904007986 */ /* 0x0001e8000c101106 */
.L_x_35726:
[----:B------:R-:W-:-:S13]  /*2a80*/  ISETP.GE.AND P0, PT, R3, UR4, PT ;  /* 0x0000000403007c0c */ /* 0x000fda000bf06270 */
[----:B------:R-:W-:Y:S05]  /*2a90*/  @P0 BREAK.RELIABLE B1 ;  /* 0x0000000000010942 */ /* 0x000fea0003800100 */
[----:B------:R-:W-:Y:S05]  /*2aa0*/  @P0 BRA `(.L_x_35728) ;  /* 0x0000001000d40947 */ /* 0x000fea0003800000 */
[----:B------:R-:W-:Y:S05]  /*2ab0*/  BSYNC.RELIABLE B1 ;  /* 0x0000000000017941 */ /* 0x000fea0003800100 */
.L_x_35725:
        /* <DEDUP_REMOVED lines=298> */
.L_x_35730:
        /* <DEDUP_REMOVED lines=10> */
.L_x_35728:
[----:B------:R-:W-:Y:S05]  /*3e00*/  BSYNC.RECONVERGENT B0 ;  /* 0x0000000000007941 */ /* 0x000fea0003800200 */
.L_x_35724:
        /* <DEDUP_REMOVED lines=301> */
.L_x_35731:
[----:B------:R-:W0:Y:S02]  /*50e0*/  LDCU.128 UR8, c[0x0][0x580] ;  /* 0x0000b000ff0877ac */ /* 0x000e240008000c00 */
[----:B0-----:R-:W-:-:S04]  /*50f0*/  IADD3 R4, P0, PT, R2, UR10, RZ ;  /* 0x0000000a02047c10 */ /* 0x001fc8000ff1e0ff */
[----:B------:R-:W-:-:S05]  /*5100*/  IADD3.X R5, PT, PT, RZ, UR11, RZ, P0, !PT ;  /* 0x0000000bff057c10 */ /* 0x000fca00087fe4ff */
[----:B------:R-:W2:Y:S01]  /*5110*/  LDG.E.U8 R4, desc[UR6][R4.64] ;  /* 0x0000000604047981 */ /* 0x000ea2000c1e1100 */
[----:B------:R-:W-:-:S04]  /*5120*/  IADD3 R2, P1, PT, R3, UR8, RZ ;  /* 0x0000000803027c10 */ /* 0x000fc8000ff3e0ff */
[----:B------:R-:W-:Y:S02]  /*5130*/  IADD3.X R3, PT, PT, RZ, UR9, RZ, P1, !PT ;  /* 0x00000009ff037c10 */ /* 0x000fe40008ffe4ff */
[----:B--2---:R-:W-:-:S04]  /*5140*/  ISETP.NE.AND P0, PT, R4, RZ, PT ;  /* 0x000000ff0400720c */ /* 0x004fc80003f05270 */
[----:B------:R-:W-:-:S05]  /*5150*/  SEL R7, RZ, 0x1, P0 ;  /* 0x00000001ff077807 */ /* 0x000fca0000000000 */
[----:B------:R-:W-:Y:S01]  /*5160*/  STG.E.U8 desc[UR6][R2.64], R7 ;  /* 0x0000000702007986 */ /* 0x000fe2000c101106 */
[----:B------:R-:W-:Y:S05]  /*5170*/  EXIT ;  /* 0x000000000000794d */ /* 0x000fea0003800000 */
.L_x_35732:
        /* <DEDUP_REMOVED lines=16> */
.L_x_36179:


//--------------------- .text._ZN2at6native27unrolled_elementwise_kernelIZNS0_23bitwise_not_kernel_cudaERNS_18TensorIteratorBaseEEUlbE_St5arrayIPcLm2EELi4E23TrivialOffsetCalculatorILi1EjES9_NS0_6memory15LoadWithoutCastENSA_16StoreWithoutCastEEEviT_T0_T2_T3_T4_T5_ --------------------------
	.section	.text._ZN2at6native27unrolled_elementwise_kernelIZNS0_23bitwise_not_kernel_cudaERNS_18TensorIteratorBaseEEUlbE_St5arrayIPcLm2EELi4E23TrivialOffsetCalculatorILi1EjES9_NS0_6memory15LoadWithoutCastENSA_16StoreWithoutCastEEEviT_T0_T2_T3_T4_T5_,"ax",@progbits
	.align	128
        .global         _ZN2at6native27unrolled_elementwise_kernelIZNS0_23bitwise_not_kernel_cudaERNS_18TensorIteratorBaseEEUlbE_St5arrayIPcLm2EELi4E23TrivialOffsetCalculatorILi1EjES9_NS0_6memory15LoadWithoutCastENSA_16StoreWithoutCastEEEviT_T0_T2_T3_T4_T5_
        .type           _ZN2at6native27unrolled_elementwise_kernelIZNS0_23bitwise_not_kernel_cudaERNS_18TensorIteratorBaseEEUlbE_St5arrayIPcLm2EELi4E23TrivialOffsetCalculatorILi1EjES9_NS0_6memory15LoadWithoutCastENSA_16StoreWithoutCastEEEviT_T0_T2_T3_T4_T5_,@function
        .size           _ZN2at6native27unrolled_elementwise_kernelIZNS0_23bitwise_not_kernel_cudaERNS_18TensorIteratorBaseEEUlbE_St5arrayIPcLm2EELi4E23TrivialOffsetCalculatorILi1EjES9_NS0_6memory15LoadWithoutCastENSA_16StoreWithoutCastEEEviT_T0_T2_T3_T4_T5_,(.L_x_36180 - _ZN2at6native27unrolled_elementwise_kernelIZNS0_23bitwise_not_kernel_cudaERNS_18TensorIteratorBaseEEUlbE_St5arrayIPcLm2EELi4E23TrivialOffsetCalculatorILi1EjES9_NS0_6memory15LoadWithoutCastENSA_16StoreWithoutCastEEEviT_T0_T2_T3_T4_T5_)
        .other          _ZN2at6native27unrolled_elementwise_kernelIZNS0_23bitwise_not_kernel_cudaERNS_18TensorIteratorBaseEEUlbE_St5arrayIPcLm2EELi4E23TrivialOffsetCalculatorILi1EjES9_NS0_6memory15LoadWithoutCastENSA_16StoreWithoutCastEEEviT_T0_T2_T3_T4_T5_,@"STO_CUDA_ENTRY STV_DEFAULT"
_ZN2at6native27unrolled_elementwise_kernelIZNS0_23bitwise_not_kernel_cudaERNS_18TensorIteratorBaseEEUlbE_St5arrayIPcLm2EELi4E23TrivialOffsetCalculatorILi1EjES9_NS0_6memory15LoadWithoutCastENSA_16StoreWithoutCastEEEviT_T0_T2_T3_T4_T5_:
.text._ZN2at6native27unrolled_elementwise_kernelIZNS0_23bitwise_not_kernel_cudaERNS_18TensorIteratorBaseEEUlbE_St5arrayIPcLm2EELi4E23TrivialOffsetCalculatorILi1EjES9_NS0_6memory15LoadWithoutCastENSA_16StoreWithoutCastEEEviT_T0_T2_T3_T4_T5_:
        /* <DEDUP_REMOVED lines=18> */
[----:B-1----:R-:W3:Y:S01]  /*0120*/  @!P2 LDG.E.U8 R10, desc[UR4][R10.64] ;  /* 0x000000040a0aa981 */ /* 0x002ee2000c1e1100 */
[----:B------:R-:W-:Y:S01]  /*0130*/  @!P1 IMAD R19, R0, 0x200, R13 ;  /* 0x0000020000139824 */ /* 0x000fe200078e020d */
[----:B------:R-:W0:Y:S01]  /*0140*/  @!P1 LDC.64 R8, c[0x0][0x390] ;  /* 0x0000e400ff089b82 */ /* 0x000e220000000a00 */
[----:B------:R-:W-:Y:S01]  /*0150*/  @!P1 VIADD R13, R13, 0x80 ;  /* 0x000000800d0d9836 */ /* 0x000fe20000000000 */
[----:B--2---:R-:W-:-:S04]  /*0160*/  @!P3 IADD3 R6, P5, PT, R17, R6, RZ ;  /* 0x000000061106b210 */ /* 0x004fc80007fbe0ff */
[----:B------:R-:W-:Y:S01]  /*0170*/  ISETP.GE.AND P0, PT, R13, R4, PT ;  /* 0x000000040d00720c */ /* 0x000fe20003f06270 */
[----:B------:R-:W-:-:S05]  /*0180*/  @!P3 IMAD.X R7, RZ, RZ, R7, P5 ;  /* 0x000000ffff07b224 */ /* 0x000fca00028e0607 */
[----:B------:R-:W2:Y:S07]  /*0190*/  @!P3 LDG.E.U8 R6, desc[UR4][R6.64] ;  /* 0x000000040606b981 */ /* 0x000eae000c1e1100 */
[----:B------:R-:W1:Y:S01]  /*01a0*/  @!P0 LDC.64 R2, c[0x0][0x390] ;  /* 0x0000e400ff028b82 */ /* 0x000e620000000a00 */
[----:B------:R-:W-:Y:S01]  /*01b0*/  @!P0 IMAD R13, R0, 0x200, R13 ;  /* 0x00000200000d8824 */ /* 0x000fe200078e020d */
[----:B0-----:R-:W-:-:S05]  /*01c0*/  @!P1 IADD3 R8, P4, PT, R19, R8, RZ ;  /* 0x0000000813089210 */ /* 0x001fca0007f9e0ff */
[----:B------:R-:W-:-:S05]  /*01d0*/  @!P1 IMAD.X R9, RZ, RZ, R9, P4 ;  /* 0x000000ffff099224 */ /* 0x000fca00020e0609 */
[----:B------:R-:W4:Y:S01]  /*01e0*/  @!P1 LDG.E.U8 R8, desc[UR4][R8.64] ;  /* 0x0000000408089981 */ /* 0x000f22000c1e1100 */
[----:B-1----:R-:W-:-:S05]  /*01f0*/  @!P0 IADD3 R2, P6, PT, R13, R2, RZ ;  /* 0x000000020d028210 */ /* 0x002fca0007fde0ff */
[----:B------:R-:W-:-:S05]  /*0200*/  @!P0 IMAD.X R3, RZ, RZ, R3, P6 ;  /* 0x000000ffff038224 */ /* 0x000fca00030e0603 */
[----:B------:R-:W5:Y:S01]  /*0210*/  @!P0 LDG.E.U8 R2, desc[UR4][R2.64] ;  /* 0x0000000402028981 */ /* 0x000f62000c1e1100 */
[----:B------:R-:W-:Y:S01]  /*0220*/  ISETP.GE.AND P4, PT, R5, R4, PT ;  /* 0x000000040500720c */ /* 0x000fe20003f86270 */
[----:B------:R-:W-:Y:S04]  /*0230*/  BSSY.RECONVERGENT B0, `(.L_x_35733) ;  /* 0x0000022000007945 */ /* 0x000fe80003800200 */
[----:B------:R-:W-:Y:S01]  /*0240*/  BSSY.RELIABLE B1, `(.L_x_35734) ;  /* 0x0000019000017945 */ /* 0x000fe20003800100 */
[----:B---3--:R-:W-:-:S04]  /*0250*/  ISETP.EQ.OR P2, PT, R10, RZ, P2 ;  /* 0x000000ff0a00720c */ /* 0x008fc80001742670 */
[----:B------:R-:W-:Y:S02]  /*0260*/  SEL R13, RZ, 0x1, !P2 ;  /* 0x00000001ff0d7807 */ /* 0x000fe40005000000 */
[----:B--2---:R-:W-:-:S04]  /*0270*/  ISETP.EQ.OR P3, PT, R6, RZ, P3 ;  /* 0x000000ff0600720c */ /* 0x004fc80001f62670 */
[----:B------:R-:W-:Y:S02]  /*0280*/  SEL R11, RZ, 0x1, !P3 ;  /* 0x00000001ff0b7807 */ /* 0x000fe40005800000 */
[----:B----4-:R-:W-:-:S04]  /*0290*/  ISETP.EQ.OR P1, PT, R8, RZ, P1 ;  /* 0x000000ff0800720c */ /* 0x010fc80000f22670 */
[----:B------:R-:W-:Y:S02]  /*02a0*/  SEL R15, RZ, 0x1, !P1 ;  /* 0x00000001ff0f7807 */ /* 0x000fe40004800000 */
[----:B-----5:R-:W-:-:S04]  /*02b0*/  ISETP.EQ.OR P0, PT, R2, RZ, P0 ;  /* 0x000000ff0200720c */ /* 0x020fc80000702670 */
[----:B------:R-:W-:Y:S01]  /*02c0*/  SEL R7, RZ, 0x1, !P0 ;  /* 0x00000001ff077807 */ /* 0x000fe20004000000 */
[----:B------:R-:W-:Y:S08]  /*02d0*/  @P4 BRA `(.L_x_35735) ;  /* 0x00000000003c4947 */ /* 0x000ff00003800000 */
        /* <DEDUP_REMOVED lines=15> */
.L_x_35735:
[----:B------:R-:W-:Y:S05]  /*03d0*/  BSYNC.RELIABLE B1 ;  /* 0x0000000000017941 */ /* 0x000fea0003800100 */
.L_x_35734:
[----:B------:R-:W-:-:S13]  /*03e0*/  ISETP.GE.AND P0, PT, R5, R4, PT ;  /* 0x000000040500720c */ /* 0x000fda0003f06270 */
[----:B------:R-:W1:Y:S01]  /*03f0*/  @!P0 LDC.64 R8, c[0x0][0x388] ;  /* 0x0000e200ff088b82 */ /* 0x000e620000000a00 */
[----:B0-----:R-:W-:Y:S02]  /*0400*/  @!P0 IMAD R3, R0, 0x200, R5 ;  /* 0x0000020000038824 */ /* 0x001fe400078e0205 */
[----:B------:R-:W-:-:S03]  /*0410*/  @!P0 VIADD R5, R5, 0x80 ;  /* 0x0000008005058836 */ /* 0x000fc60000000000 */
[----:B-1----:R-:W-:-:S05]  /*0420*/  @!P0 IADD3 R2, P1, PT, R3, R8, RZ ;  /* 0x0000000803028210 */ /* 0x002fca0007f3e0ff */
[----:B------:R-:W-:-:S05]  /*0430*/  @!P0 IMAD.X R3, RZ, RZ, R9, P1 ;  /* 0x000000ffff038224 */ /* 0x000fca00008e0609 */
[----:B------:R1:W-:Y:S03]  /*0440*/  @!P0 STG.E.U8 desc[UR4][R2.64], R15 ;  /* 0x0000000f02008986 */ /* 0x0003e6000c101104 */
.L_x_35736:
[----:B------:R-:W-:Y:S05]  /*0450*/  BSYNC.RECONVERGENT B0 ;  /* 0x0000000000007941 */ /* 0x000fea0003800200 */
.L_x_35733:
        /* <DEDUP_REMOVED lines=9> */
.L_x_35737:
        /* <DEDUP_REMOVED lines=9> */
.L_x_36180:


//--------------------- .text._ZN2at6native29vectorized_elementwise_kernelILi2EZNS0_23bitwise_not_kernel_cudaERNS_18TensorIteratorBaseEEUlbE_St5arrayIPcLm2EEEEviT0_T1_ --------------------------
	.section	.text._ZN2at6native29vectorized_elementwise_kernelILi2EZNS0_23bitwise_not_kernel_cudaERNS_18TensorIteratorBaseEEUlbE_St5arrayIPcLm2EEEEviT0_T1_,"ax",@progbits
	.align	128
        .global         _ZN2at6native29vectorized_elementwise_kernelILi2EZNS0_23bitwise_not_kernel_cudaERNS_18TensorIteratorBaseEEUlbE_St5arrayIPcLm2EEEEviT0_T1_
        .type           _ZN2at6native29vectorized_elementwise_kernelILi2EZNS0_23bitwise_not_kernel_cudaERNS_18TensorIteratorBaseEEUlbE_St5arrayIPcLm2EEEEviT0_T1_,@function
        .size           _ZN2at6native29vectorized_elementwise_kernelILi2EZNS0_23bitwise_not_kernel_cudaERNS_18TensorIteratorBaseEEUlbE_St5arrayIPcLm2EEEEviT0_T1_,(.L_x_36181 - _ZN2at6native29vectorized_elementwise_kernelILi2EZNS0_23bitwise_not_kernel_cudaERNS_18TensorIteratorBaseEEUlbE_St5arrayIPcLm2EEEEviT0_T1_)
        .other          _ZN2at6native29vectorized_elementwise_kernelILi2EZNS0_23bitwise_not_kernel_cudaERNS_18TensorIteratorBaseEEUlbE_St5arrayIPcLm2EEEEviT0_T1_,@"STO_CUDA_ENTRY STV_DEFAULT"
_ZN2at6native29vectorized_elementwise_kernelILi2EZNS0_23bitwise_not_kernel_cudaERNS_18TensorIteratorBaseEEUlbE_St5arrayIPcLm2EEEEviT0_T1_:
.text._ZN2at6native29vectorized_elementwise_kernelILi2EZNS0_23bitwise_not_kernel_cudaERNS_18TensorIteratorBaseEEUlbE_St5arrayIPcLm2EEEEviT0_T1_:
        /* <DEDUP_REMOVED lines=10> */
[----:B------:R-:W-:-:S03]  /*00a0*/  IMAD.MOV.U32 R0, RZ, RZ, R14 ;  /* 0x000000ffff007224 */ /* 0x000fc600078e000e */
[----:B------:R-:W-:-:S09]  /*00b0*/  P2R R18, PR, RZ, 0x40 ;  /* 0x00000040ff127803 */ /* 0x000fd20000000000 */
[C---:B------:R-:W-:Y:S01]  /*00c0*/  @!P6 VIADD R14, R0.reuse, 0x80 ;  /* 0x00000080000ee836 */ /* 0x040fe20000000000 */
[----:B------:R-:W0:Y:S01]  /*00d0*/  @!P6 LDC.64 R16, c[0x0][0x390] ;  /* 0x0000e400ff10eb82 */ /* 0x000e220000000a00 */
[----:B------:R-:W-:-:S03]  /*00e0*/  @!P6 VIADD R5, R0, UR4 ;  /* 0x000000040005ec36 */ /* 0x000fc60008000000 */
[----:B------:R-:W-:-:S04]  /*00f0*/  ISETP.GE.U32.AND P5, PT, R14, UR5, PT ;  /* 0x000000050e007c0c */ /* 0x000fc8000bfa6070 */
[----:B------:R-:W-:-:S09]  /*0100*/  P2R R19, PR, RZ, 0x20 ;  /* 0x00000020ff137803 */ /* 0x000fd20000000000 */
[C---:B------:R-:W-:Y:S01]  /*0110*/  @!P5 VIADD R15, R14.reuse, UR4 ;  /* 0x000000040e0fdc36 */ /* 0x040fe20008000000 */
[----:B------:R-:W1:Y:S01]  /*0120*/  @!P5 LDC.64 R2, c[0x0][0x390] ;  /* 0x0000e400ff02db82 */ /* 0x000e620000000a00 */
[----:B------:R-:W-:-:S05]  /*0130*/  @!P5 VIADD R14, R14, 0x80 ;  /* 0x000000800e0ed836 */ /* 0x000fca0000000000 */
[----:B------:R-:W-:Y:S02]  /*0140*/  ISETP.GE.U32.AND P1, PT, R14, UR5, PT ;  /* 0x000000050e007c0c */ /* 0x000fe4000bf26070 */
[----:B0-----:R-:W-:-:S05]  /*0150*/  @!P6 IADD3 R4, P2, PT, R5, R16, RZ ;  /* 0x000000100504e210 */ /* 0x001fca0007f5e0ff */
[----:B------:R-:W-:-:S06]  /*0160*/  @!P6 IMAD.X R5, RZ, RZ, R17, P2 ;  /* 0x000000ffff05e224 */ /* 0x000fcc00010e0611 */
[C---:B------:R-:W-:Y:S01]  /*0170*/  @!P1 VIADD R21, R14.reuse, UR4 ;  /* 0x000000040e159c36 */ /* 0x040fe20008000000 */
[----:B------:R-:W0:Y:S01]  /*0180*/  @!P1 LDC.64 R6, c[0x0][0x390] ;  /* 0x0000e400ff069b82 */ /* 0x000e220000000a00 */
[----:B------:R-:W-:Y:S01]  /*0190*/  @!P1 VIADD R14, R14, 0x80 ;  /* 0x000000800e0e9836 */ /* 0x000fe20000000000 */
[----:B-1----:R-:W-:-:S04]  /*01a0*/  @!P5 IADD3 R2, P2, PT, R15, R2, RZ ;  /* 0x000000020f02d210 */ /* 0x002fc80007f5e0ff */
[----:B------:R-:W-:Y:S01]  /*01b0*/  ISETP.GE.U32.AND P0, PT, R14, UR5, PT ;  /* 0x000000050e007c0c */ /* 0x000fe2000bf06070 */
[----:B------:R-:W-:-:S12]  /*01c0*/  @!P5 IMAD.X R3, RZ, RZ, R3, P2 ;  /* 0x000000ffff03d224 */ /* 0x000fd800010e0603 */
[C---:B------:R-:W-:Y:S01]  /*01d0*/  @!P0 VIADD R23, R14.reuse, UR4 ;  /* 0x000000040e178c36 */ /* 0x040fe20008000000 */
[----:B------:R-:W1:Y:S01]  /*01e0*/  @!P0 LDC.64 R8, c[0x0][0x390] ;  /* 0x0000e400ff088b82 */ /* 0x000e620000000a00 */
[----:B------:R-:W-:Y:S01]  /*01f0*/  @!P0 VIADD R14, R14, 0x80 ;  /* 0x000000800e0e8836 */ /* 0x000fe20000000000 */
[----:B0-----:R-:W-:-:S04]  /*0200*/  @!P1 IADD3 R6, P2, PT, R21, R6, RZ ;  /* 0x0000000615069210 */ /* 0x001fc80007f5e0ff */
[----:B------:R-:W-:Y:S01]  /*0210*/  ISETP.GE.U32.AND P4, PT, R14, UR5, PT ;  /* 0x000000050e007c0c */ /* 0x000fe2000bf86070 */
[----:B------:R-:W-:-:S05]  /*0220*/  @!P1 IMAD.X R7, RZ, RZ, R7, P2 ;  /* 0x000000ffff079224 */ /* 0x000fca00010e0607 */
[----:B------:R0:W2:Y:S07]  /*0230*/  @!P1 LDG.E.U8 R6, desc[UR8][R6.64] ;  /* 0x0000000806069981 */ /* 0x0000ae000c1e1100 */
[C---:B------:R-:W-:Y:S01]  /*0240*/  @!P4 VIADD R25, R14.reuse, UR4 ;  /* 0x000000040e19cc36 */ /* 0x040fe20008000000 */
[----:B------:R-:W3:Y:S01]  /*0250*/  @!P4 LDC.64 R12, c[0x0][0x390] ;  /* 0x0000e400ff0ccb82 */ /* 0x000ee20000000a00 */
[----:B------:R-:W-:Y:S01]  /*0260*/  @!P4 VIADD R14, R14, 0x80 ;  /* 0x000000800e0ec836 */ /* 0x000fe20000000000 */
[----:B-1----:R-:W-:-:S04]  /*0270*/  @!P0 IADD3 R8, P2, PT, R23, R8, RZ ;  /* 0x0000000817088210 */ /* 0x002fc80007f5e0ff */
[----:B------:R-:W-:Y:S01]  /*0280*/  ISETP.GE.U32.AND P3, PT, R14, UR5, PT ;  /* 0x000000050e007c0c */ /* 0x000fe2000bf66070 */
[----:B------:R-:W-:-:S05]  /*0290*/  @!P0 IMAD.X R9, RZ, RZ, R9, P2 ;  /* 0x000000ffff098224 */ /* 0x000fca00010e0609 */
[----:B------:R-:W4:Y:S07]  /*02a0*/  @!P0 LDG.E.U8 R8, desc[UR8][R8.64] ;  /* 0x0000000808088981 */ /* 0x000f2e000c1e1100 */
[----:B------:R-:W1:Y:S01]  /*02b0*/  @!P3 LDC.64 R10, c[0x0][0x390] ;  /* 0x0000e400ff0abb82 */ /* 0x000e620000000a00 */
[C---:B------:R-:W-:Y:S02]  /*02c0*/  @!P3 VIADD R15, R14.reuse, UR4 ;  /* 0x000000040e0fbc36 */ /* 0x040fe40008000000 */
[----:B------:R-:W-:Y:S01]  /*02d0*/  @!P3 VIADD R14, R14, 0x80 ;  /* 0x000000800e0eb836 */ /* 0x000fe20000000000 */
[----:B---3--:R-:W-:-:S05]  /*02e0*/  @!P4 IADD3 R12, P2, PT, R25, R12, RZ ;  /* 0x0000000c190cc210 */ /* 0x008fca0007f5e0ff */
[----:B------:R-:W-:-:S05]  /*02f0*/  @!P4 IMAD.X R13, RZ, RZ, R13, P2 ;  /* 0x000000ffff0dc224 */ /* 0x000fca00010e060d */
[----:B------:R-:W3:Y:S01]  /*0300*/  @!P4 LDG.E.U8 R12, desc[UR8][R12.64] ;  /* 0x000000080c0cc981 */ /* 0x000ee2000c1e1100 */
[----:B-1----:R-:W-:-:S05]  /*0310*/  @!P3 IADD3 R10, P2, PT, R15, R10, RZ ;  /* 0x0000000a0f0ab210 */ /* 0x002fca0007f5e0ff */
[----:B------:R-:W-:Y:S01]  /*0320*/  @!P3 IMAD.X R11, RZ, RZ, R11, P2 ;  /* 0x000000ffff0bb224 */ /* 0x000fe200010e060b */
[----:B------:R-:W-:-:S04]  /*0330*/  ISETP.GE.U32.AND P2, PT, R14, UR5, PT ;  /* 0x000000050e007c0c */ /* 0x000fc8000bf46070 */
[----:B------:R-:W5:Y:S09]  /*0340*/  @!P3 LDG.E.U8 R10, desc[UR8][R10.64] ;  /* 0x000000080a0ab981 */ /* 0x000f72000c1e1100 */
[----:B------:R-:W1:Y:S01]  /*0350*/  @!P2 LDC.64 R20, c[0x0][0x390] ;  /* 0x0000e400ff14ab82 */ /* 0x000e620000000a00 */
[----:B------:R-:W-:-:S02]  /*0360*/  @!P2 VIADD R17, R14, UR4 ;  /* 0x000000040e11ac36 */ /* 0x000fc40008000000 */
[----:B------:R-:W-:-:S05]  /*0370*/  @!P2 VIADD R14, R14, 0x80 ;  /* 0x000000800e0ea836 */ /* 0x000fca0000000000 */
[----:B------:R-:W-:-:S04]  /*0380*/  ISETP.GE.U32.AND P5, PT, R14, UR5, PT ;  /* 0x000000050e007c0c */ /* 0x000fc8000bfa6070 */
[----:B------:R-:W-:-:S09]  /*0390*/  P2R R22, PR, RZ, 0x20 ;  /* 0x00000020ff167803 */ /* 0x000fd20000000000 */
[----:B------:R-:W-:Y:S01]  /*03a0*/  @!P5 VIADD R15, R14, UR4 ;  /* 0x000000040e0fdc36 */ /* 0x000fe20008000000 */
[----:B-1----:R-:W-:-:S05]  /*03b0*/  @!P2 IADD3 R16, P6, PT, R17, R20, RZ ;  /* 0x000000141110a210 */ /* 0x002fca0007fde0ff */
[----:B------:R-:W-:Y:S02]  /*03c0*/  @!P2 IMAD.X R17, RZ, RZ, R21, P6 ;  /* 0x000000ffff11a224 */ /* 0x000fe400030e0615 */
[----:B------:R-:W1:Y:S03]  /*03d0*/  @!P5 LDC.64 R20, c[0x0][0x390] ;  /* 0x0000e400ff14db82 */ /* 0x000e660000000a00 */
[----:B------:R-:W5:Y:S01]  /*03e0*/  @!P2 LDG.E.U8 R16, desc[UR8][R16.64] ;  /* 0x000000081010a981 */ /* 0x000f62000c1e1100 */
[----:B-1----:R-:W-:-:S05]  /*03f0*/  @!P5 IADD3 R14, P6, PT, R15, R20, RZ ;  /* 0x000000140f0ed210 */ /* 0x002fca0007fde0ff */
[----:B------:R-:W-:Y:S01]  /*0400*/  @!P5 IMAD.X R15, RZ, RZ, R21, P6 ;  /* 0x000000ffff0fd224 */ /* 0x000fe200030e0615 */
[----:B------:R-:W-:Y:S02]  /*0410*/  ISETP.NE.AND P6, PT, R18, RZ, PT ;  /* 0x000000ff1200720c */ /* 0x000fe40003fc5270 */
[----:B------:R-:W-:-:S11]  /*0420*/  ISETP.NE.AND P5, PT, R19, RZ, PT ;  /* 0x000000ff1300720c */ /* 0x000fd60003fa5270 */
[----:B------:R-:W2:Y:S04]  /*0430*/  @!P6 LDG.E.U8 R4, desc[UR8][R4.64] ;  /* 0x000000080404e981 */ /* 0x000ea8000c1e1100 */
[----:B------:R-:W4:Y:S01]  /*0440*/  @!P5 LDG.E.U8 R2, desc[UR8][R2.64] ;  /* 0x000000080202d981 */ /* 0x000f22000c1e1100 */
[----:B--2---:R-:W-:-:S04]  /*0450*/  ISETP.EQ.OR P6, PT, R4, RZ, P6 ;  /* 0x000000ff0400720c */ /* 0x004fc800037c2670 */
[----:B------:R-:W-:Y:S02]  /*0460*/  SEL R18, RZ, 0x1, !P6 ;  /* 0x00000001ff127807 */ /* 0x000fe40007000000 */
[----:B------:R-:W-:-:S13]  /*0470*/  ISETP.NE.AND P6, PT, R22, RZ, PT ;  /* 0x000000ff1600720c */ /* 0x000fda0003fc5270 */
[----:B------:R1:W2:Y:S01]  /*0480*/  @!P6 LDG.E.U8 R14, desc[UR8][R14.64] ;  /* 0x000000080e0ee981 */ /* 0x0002a2000c1e1100 */
[----:B----4-:R-:W-:-:S04]  /*0490*/  ISETP.EQ.OR P5, PT, R2, RZ, P5 ;  /* 0x000000ff0200720c */ /* 0x010fc80002fa2670 */
[----:B0-----:R-:W-:Y:S02]  /*04a0*/  SEL R7, RZ, 0x1, !P5 ;  /* 0x00000001ff077807 */ /* 0x001fe40006800000 */
[----:B------:R-:W-:Y:S01]  /*04b0*/  ISETP.GE.U32.AND P5, PT, R0, UR5, PT ;  /* 0x0000000500007c0c */ /* 0x000fe2000bfa6070 */
[----:B------:R-:W-:Y:S01]  /*04c0*/  BSSY.RECONVERGENT B0, `(.L_x_35739) ;  /* 0x0000046000007945 */ /* 0x000fe20003800200 */
[----:B------:R-:W-:-:S03]  /*04d0*/  ISETP.EQ.OR P1, PT, R6, RZ, P1 ;  /* 0x000000ff0600720c */ /* 0x000fc60000f22670 */
[----:B------:R-:W-:Y:S01]  /*04e0*/  BSSY.RELIABLE B1, `(.L_x_35740) ;  /* 0x000003c000017945 */ /* 0x000fe20003800100 */
[----:B------:R-:W-:Y:S02]  /*04f0*/  ISETP.EQ.OR P0, PT, R8, RZ, P0 ;  /* 0x000000ff0800720c */ /* 0x000fe40000702670 */
[----:B---3--:R-:W-:Y:S02]  /*0500*/  ISETP.EQ.OR P4, PT, R12, RZ, P4 ;  /* 0x000000ff0c00720c */ /* 0x008fe40002782670 */
[----:B-----5:R-:W-:Y:S02]  /*0510*/  ISETP.EQ.OR P3, PT, R10, RZ, P3 ;  /* 0x000000ff0a00720c */ /* 0x020fe40001f62670 */
[----:B------:R-:W-:Y:S02]  /*0520*/  ISETP.EQ.OR P2, PT, R16, RZ, P2 ;  /* 0x000000ff1000720c */ /* 0x000fe40001742670 */
[----:B------:R-:W-:Y:S02]  /*0530*/  SEL R9, RZ, 0x1, !P1 ;  /* 0x00000001ff097807 */ /* 0x000fe40004800000 */
[----:B------:R-:W-:-:S02]  /*0540*/  SEL R11, RZ, 0x1, !P0 ;  /* 0x00000001ff0b7807 */ /* 0x000fc40004000000 */
[----:B------:R-:W-:Y:S02]  /*0550*/  SEL R13, RZ, 0x1, !P4 ;  /* 0x00000001ff0d7807 */ /* 0x000fe40006000000 */
[----:B-1----:R-:W-:Y:S02]  /*0560*/  SEL R15, RZ, 0x1, !P3 ;  /* 0x00000001ff0f7807 */ /* 0x002fe40005800000 */
[----:B------:R-:W-:Y:S02]  /*0570*/  SEL R3, RZ, 0x1, !P2 ;  /* 0x00000001ff037807 */ /* 0x000fe40005000000 */
[----:B--2---:R-:W-:-:S04]  /*0580*/  ISETP.EQ.OR P6, PT, R14, RZ, P6 ;  /* 0x000000ff0e00720c */ /* 0x004fc800037c2670 */
[----:B------:R-:W-:Y:S01]  /*0590*/  SEL R2, RZ, 0x1, !P6 ;  /* 0x00000001ff027807 */ /* 0x000fe20007000000 */
[----:B------:R-:W-:Y:S08]  /*05a0*/  @P5 BRA `(.L_x_35741) ;  /* 0x0000000000385947 */ /* 0x000ff00003800000 */
        /* <DEDUP_REMOVED lines=14> */
.L_x_35741:
        /* <DEDUP_REMOVED lines=8> */
.L_x_35742:
        /* <DEDUP_REMOVED lines=8> */
.L_x_35743:
        /* <DEDUP_REMOVED lines=8> */
.L_x_35744:
        /* <DEDUP_REMOVED lines=9> */
.L_x_35745:
[----:B------:R-:W-:Y:S05]  /*08a0*/  BSYNC.RELIABLE B1 ;  /* 0x0000000000017941 */ /* 0x000fea0003800100 */
.L_x_35740:
[----:B------:R-:W-:-:S13]  /*08b0*/  ISETP.GE.U32.AND P0, PT, R0, UR5, PT ;  /* 0x0000000500007c0c */ /* 0x000fda000bf06070 */
[----:B0-----:R-:W0:Y:S01]  /*08c0*/  @!P0 LDC.64 R6, c[0x0][0x388] ;  /* 0x0000e200ff068b82 */ /* 0x001e220000000a00 */
[C---:B-12---:R-:W-:Y:S02]  /*08d0*/  @!P0 VIADD R5, R0.reuse, UR4 ;  /* 0x0000000400058c36 */ /* 0x046fe40008000000 */
[----:B------:R-:W-:-:S03]  /*08e0*/  @!P0 VIADD R0, R0, 0x80 ;  /* 0x0000008000008836 */ /* 0x000fc60000000000 */
[----:B0-----:R-:W-:-:S05]  /*08f0*/  @!P0 IADD3 R4, P1, PT, R5, R6, RZ ;  /* 0x0000000605048210 */ /* 0x001fca0007f3e0ff */
[----:B------:R-:W-:-:S05]  /*0900*/  @!P0 IMAD.X R5, RZ, RZ, R7, P1 ;  /* 0x000000ffff058224 */ /* 0x000fca00008e0607 */
[----:B------:R3:W-:Y:S03]  /*0910*/  @!P0 STG.E.U8 desc[UR8][R4.64], R3 ;  /* 0x0000000304008986 */ /* 0x0007e6000c101108 */
.L_x_35746:
[----:B------:R-:W-:Y:S05]  /*0920*/  BSYNC.RECONVERGENT B0 ;  /* 0x0000000000007941 */ /* 0x000fea0003800200 */
.L_x_35739:
        /* <DEDUP_REMOVED lines=9> */
.L_x_35738:
        /* <DEDUP_REMOVED lines=19> */
[----:B------:R-:W-:Y:S02]  /*0af0*/  ISETP.NE.AND P6, PT, R0, RZ, PT ;  /* 0x000000ff0000720c */ /* 0x000fe40003fc5270 */
[----:B---3--:R-:W-:Y:S02]  /*0b00*/  PRMT R0, R8, 0x7771, RZ ;  /* 0x0000777108007816 */ /* 0x008fe400000000ff */
[----:B----4-:R-:W-:-:S02]  /*0b10*/  PRMT R4, R9, 0x7770, RZ ;  /* 0x0000777009047816 */ /* 0x010fc400000000ff */
[----:B------:R-:W-:Y:S02]  /*0b20*/  ISETP.NE.AND P3, PT, R0, RZ, PT ;  /* 0x000000ff0000720c */ /* 0x000fe40003f65270 */
[----:B------:R-:W-:Y:S02]  /*0b30*/  PRMT R0, R9, 0x7771, RZ ;  /* 0x0000777109007816 */ /* 0x000fe400000000ff */
[----:B------:R-:W-:Y:S02]  /*0b40*/  ISETP.NE.AND P2, PT, R4, RZ, PT ;  /* 0x000000ff0400720c */ /* 0x000fe40003f45270 */
[----:B------:R-:W-:Y:S02]  /*0b50*/  PRMT R7, R8, 0x7770, RZ ;  /* 0x0000777008077816 */ /* 0x000fe400000000ff */
[C---:B-----5:R-:W-:Y:S02]  /*0b60*/  PRMT R5, R10.reuse, 0x7770, RZ ;  /* 0x000077700a057816 */ /* 0x060fe400000000ff */
[----:B------:R-:W-:-:S02]  /*0b70*/  PRMT R4, R10, 0x7771, RZ ;  /* 0x000077710a047816 */ /* 0x000fc400000000ff */
[----:B------:R-:W-:Y:S02]  /*0b80*/  ISETP.NE.AND P1, PT, R0, RZ, PT ;  /* 0x000000ff0000720c */ /* 0x000fe40003f25270 */
[----:B------:R-:W-:Y:S02]  /*0b90*/  SEL R0, RZ, 0x1, P6 ;  /* 0x00000001ff007807 */ /* 0x000fe40003000000 */
[----:B------:R-:W-:Y:S02]  /*0ba0*/  ISETP.NE.AND P5, PT, R6, RZ, PT ;  /* 0x000000ff0600720c */ /* 0x000fe40003fa5270 */
[----:B------:R-:W-:Y:S02]  /*0bb0*/  ISETP.NE.AND P4, PT, R7, RZ, PT ;  /* 0x000000ff0700720c */ /* 0x000fe40003f85270 */
[----:B------:R-:W-:Y:S02]  /*0bc0*/  ISETP.NE.AND P0, PT, R5, RZ, PT ;  /* 0x000000ff0500720c */ /* 0x000fe40003f05270 */
[----:B------:R-:W-:-:S02]  /*0bd0*/  ISETP.NE.AND P6, PT, R4, RZ, PT ;  /* 0x000000ff0400720c */ /* 0x000fc40003fc5270 */
[----:B------:R-:W-:Y:S02]  /*0be0*/  SEL R5, RZ, 0x1, P5 ;  /* 0x00000001ff057807 */ /* 0x000fe40002800000 */
[----:B------:R-:W-:Y:S02]  /*0bf0*/  SEL R4, RZ, 0x1, P4 ;  /* 0x00000001ff047807 */ /* 0x000fe40002000000 */
[----:B------:R-:W-:Y:S02]  /*0c00*/  SEL R7, RZ, 0x1, P3 ;  /* 0x00000001ff077807 */ /* 0x000fe40001800000 */
[----:B------:R-:W-:Y:S02]  /*0c10*/  SEL R6, RZ, 0x1, P2 ;  /* 0x00000001ff067807 */ /* 0x000fe40001000000 */
[----:B------:R-:W-:Y:S02]  /*0c20*/  SEL R9, RZ, 0x1, P1 ;  /* 0x00000001ff097807 */ /* 0x000fe40000800000 */
[----:B------:R-:W-:-:S02]  /*0c30*/  SEL R8, RZ, 0x1, P0 ;  /* 0x00000001ff087807 */ /* 0x000fc40000000000 */
[----:B------:R-:W-:Y:S02]  /*0c40*/  SEL R11, RZ, 0x1, P6 ;  /* 0x00000001ff0b7807 */ /* 0x000fe40003000000 */
        /* <DEDUP_REMOVED lines=9> */
.L_x_35747:
        /* <DEDUP_REMOVED lines=10> */
.L_x_36181:


//--------------------- .text._ZN2at6native29vectorized_elementwise_kernelILi4EZNS0_23bitwise_not_kernel_cudaERNS_18TensorIteratorBaseEEUlbE_St5arrayIPcLm2EEEEviT0_T1_ --------------------------
	.section	.text._ZN2at6native29vectorized_elementwise_kernelILi4EZNS0_23bitwise_not_kernel_cudaERNS_18TensorIteratorBaseEEUlbE_St5arrayIPcLm2EEEEviT0_T1_,"ax",@progbits
	.align	128
        .global         _ZN2at6native29vectorized_elementwise_kernelILi4EZNS0_23bitwise_not_kernel_cudaERNS_18TensorIteratorBaseEEUlbE_St5arrayIPcLm2EEEEviT0_T1_
        .type           _ZN2at6native29vectorized_elementwise_kernelILi4EZNS0_23bitwise_not_kernel_cudaERNS_18TensorIteratorBaseEEUlbE_St5arrayIPcLm2EEEEviT0_T1_,@function
        .size           _ZN2at6native29vectorized_elementwise_kernelILi4EZNS0_23bitwise_not_kernel_cudaERNS_18TensorIteratorBaseEEUlbE_St5arrayIPcLm2EEEEviT0_T1_,(.L_x_36182 - _ZN2at6native29vectorized_elementwise_kernelILi4EZNS0_23bitwise_not_kernel_cudaERNS_18TensorIteratorBaseEEUlbE_St5arrayIPcLm2EEEEviT0_T1_)
        .other          _ZN2at6native29vectorized_elementwise_kernelILi4EZNS0_23bitwise_not_kernel_cudaERNS_18TensorIteratorBaseEEUlbE_St5arrayIPcLm2EEEEviT0_T1_,@"STO_CUDA_ENTRY STV_DEFAULT"
_ZN2at6native29vectorized_elementwise_kernelILi4EZNS0_23bitwise_not_kernel_cudaERNS_18TensorIteratorBaseEEUlbE_St5arrayIPcLm2EEEEviT0_T1_:
.text._ZN2at6native29vectorized_elementwise_kernelILi4EZNS0_23bitwise_not_kernel_cudaERNS_18TensorIteratorBaseEEUlbE_St5arrayIPcLm2EEEEviT0_T1_:
        /* <DEDUP_REMOVED lines=105> */
.L_x_35751:
        /* <DEDUP_REMOVED lines=8> */
.L_x_35752:
        /* <DEDUP_REMOVED lines=8> */
.L_x_35753:
        /* <DEDUP_REMOVED lines=8> */
.L_x_35754:
        /* <DEDUP_REMOVED lines=9> */
.L_x_35755:
[----:B------:R-:W-:Y:S05]  /*08a0*/  BSYNC.RELIABLE B1 ;  /* 0x0000000000017941 */ /* 0x000fea0003800100 */
.L_x_35750:
[----:B------:R-:W-:-:S13]  /*08b0*/  ISETP.GE.U32.AND P0, PT, R0, UR5, PT ;  /* 0x0000000500007c0c */ /* 0x000fda000bf06070 */
[----:B0-----:R-:W0:Y:S01]  /*08c0*/  @!P0 LDC.64 R6, c[0x0][0x388] ;  /* 0x0000e200ff068b82 */ /* 0x001e220000000a00 */
[C---:B-12---:R-:W-:Y:S02]  /*08d0*/  @!P0 VIADD R5, R0.reuse, UR4 ;  /* 0x0000000400058c36 */ /* 0x046fe40008000000 */
[----:B------:R-:W-:-:S03]  /*08e0*/  @!P0 VIADD R0, R0, 0x80 ;  /* 0x0000008000008836 */ /* 0x000fc60000000000 */
[----:B0-----:R-:W-:-:S05]  /*08f0*/  @!P0 IADD3 R4, P1, PT, R5, R6, RZ ;  /* 0x0000000605048210 */ /* 0x001fca0007f3e0ff */
[----:B------:R-:W-:-:S05]  /*0900*/  @!P0 IMAD.X R5, RZ, RZ, R7, P1 ;  /* 0x000000ffff058224 */ /* 0x000fca00008e0607 */
[----:B------:R3:W-:Y:S03]  /*0910*/  @!P0 STG.E.U8 desc[UR8][R4.64], R3 ;  /* 0x0000000304008986 */ /* 0x0007e6000c101108 */
.L_x_35756:
[----:B------:R-:W-:Y:S05]  /*0920*/  BSYNC.RECONVERGENT B0 ;  /* 0x0000000000007941 */ /* 0x000fea0003800200 */
.L_x_35749:
        /* <DEDUP_REMOVED lines=9> */
.L_x_35748:
        /* <DEDUP_REMOVED lines=11> */
[----:B------:R-:W-:-:S06]  /*0a70*/  UIADD3.X UR7, UPT, UPT, URZ, UR7, URZ, UP0, !UPT ;  /* 0x00000007ff077290 */ /* 0x000fcc00087fe4ff */
[----:B-1----:R-:W-:Y:S01]  /*0a80*/  IMAD.U32 R3, RZ, RZ, UR7 ;  /* 0x00000007ff037e24 */ /* 0x002fe2000f8e00ff */
[C---:B--2---:R-:W-:Y:S02]  /*0a90*/  PRMT R4, R0.reuse, 0x7770, RZ ;  /* 0x0000777000047816 */ /* 0x044fe400000000ff */
[----:B------:R-:W-:Y:S02]  /*0aa0*/  PRMT R5, R0, 0x7771, RZ ;  /* 0x0000777100057816 */ /* 0x000fe400000000ff */
[----:B------:R-:W-:Y:S02]  /*0ab0*/  ISETP.NE.AND P6, PT, R4, RZ, PT ;  /* 0x000000ff0400720c */ /* 0x000fe40003fc5270 */
[C---:B------:R-:W-:Y:S02]  /*0ac0*/  PRMT R4, R0.reuse, 0x7772, RZ ;  /* 0x0000777200047816 */ /* 0x040fe400000000ff */
[----:B------:R-:W-:Y:S02]  /*0ad0*/  PRMT R0, R0, 0x7773, RZ ;  /* 0x0000777300007816 */ /* 0x000fe400000000ff */
[----:B------:R-:W-:-:S02]  /*0ae0*/  ISETP.NE.AND P5, PT, R5, RZ, PT ;  /* 0x000000ff0500720c */ /* 0x000fc40003fa5270 */
[----:B------:R-:W-:Y:S02]  /*0af0*/  ISETP.NE.AND P4, PT, R0, RZ, PT ;  /* 0x000000ff0000720c */ /* 0x000fe40003f85270 */
[C---:B---3--:R-:W-:Y:S02]  /*0b00*/  PRMT R5, R6.reuse, 0x7770, RZ ;  /* 0x0000777006057816 */ /* 0x048fe400000000ff */
[C---:B------:R-:W-:Y:S02]  /*0b10*/  PRMT R0, R6.reuse, 0x7771, RZ ;  /* 0x0000777106007816 */ /* 0x040fe400000000ff */
[C---:B------:R-:W-:Y:S02]  /*0b20*/  PRMT R2, R6.reuse, 0x7772, RZ ;  /* 0x0000777206027816 */ /* 0x040fe400000000ff */
[----:B------:R-:W-:Y:S02]  /*0b30*/  PRMT R6, R6, 0x7773, RZ ;  /* 0x0000777306067816 */ /* 0x000fe400000000ff */
[----:B------:R-:W-:-:S02]  /*0b40*/  SEL R7, RZ, 0x1, P6 ;  /* 0x00000001ff077807 */ /* 0x000fc40003000000 */
[----:B------:R-:W-:Y:S02]  /*0b50*/  ISETP.NE.AND P3, PT, R4, RZ, PT ;  /* 0x000000ff0400720c */ /* 0x000fe40003f65270 */
[----:B------:R-:W-:Y:S02]  /*0b60*/  ISETP.NE.AND P2, PT, R5, RZ, PT ;  /* 0x000000ff0500720c */ /* 0x000fe40003f45270 */
[----:B------:R-:W-:Y:S02]  /*0b70*/  ISETP.NE.AND P1, PT, R0, RZ, PT ;  /* 0x000000ff0000720c */ /* 0x000fe40003f25270 */
[----:B------:R-:W-:Y:S01]  /*0b80*/  ISETP.NE.AND P0, PT, R2, RZ, PT ;  /* 0x000000ff0200720c */ /* 0x000fe20003f05270 */
[----:B------:R-:W-:Y:S01]  /*0b90*/  IMAD.U32 R2, RZ, RZ, UR6 ;  /* 0x00000006ff027e24 */ /* 0x000fe2000f8e00ff */
[----:B------:R-:W-:Y:S02]  /*0ba0*/  ISETP.NE.AND P6, PT, R6, RZ, PT ;  /* 0x000000ff0600720c */ /* 0x000fe40003fc5270 */
[----:B------:R-:W-:Y:S01]  /*0bb0*/  SEL R4, RZ, 0x1, P5 ;  /* 0x00000001ff047807 */ /* 0x000fe20002800000 */
[----:B------:R-:W-:Y:S01]  /*0bc0*/  IMAD.WIDE.U32 R2, R13, 0x4, R2 ;  /* 0x000000040d027825 */ /* 0x000fe200078e0002 */
[----:B------:R-:W-:-:S02]  /*0bd0*/  SEL R0, RZ, 0x1, P4 ;  /* 0x00000001ff007807 */ /* 0x000fc40002000000 */
[----:B------:R-:W-:Y:S02]  /*0be0*/  SEL R5, RZ, 0x1, P3 ;  /* 0x00000001ff057807 */ /* 0x000fe40001800000 */
[----:B------:R-:W-:Y:S02]  /*0bf0*/  SEL R11, RZ, 0x1, P2 ;  /* 0x00000001ff0b7807 */ /* 0x000fe40001000000 */
[----:B------:R-:W-:Y:S02]  /*0c00*/  SEL R8, RZ, 0x1, P1 ;  /* 0x00000001ff087807 */ /* 0x000fe40000800000 */
[----:B------:R-:W-:Y:S02]  /*0c10*/  SEL R6, RZ, 0x1, P6 ;  /* 0x00000001ff067807 */ /* 0x000fe40003000000 */
[----:B------:R-:W-:Y:S02]  /*0c20*/  SEL R9, RZ, 0x1, P0 ;  /* 0x00000001ff097807 */ /* 0x000fe40000000000 */
[----:B------:R-:W-:-:S02]  /*0c30*/  PRMT R7, R7, 0x3340, R4 ;  /* 0x0000334007077816 */ /* 0x000fc40000000004 */
        /* <DEDUP_REMOVED lines=8> */
.L_x_35757:
        /* <DEDUP_REMOVED lines=12> */
.L_x_36182:


//--------------------- .text._ZN2at6native29vectorized_elementwise_kernelILi8EZNS0_23bitwise_not_kernel_cudaERNS_18TensorIteratorBaseEEUlbE_St5arrayIPcLm2EEEEviT0_T1_ --------------------------
	.section	.text._ZN2at6native29vectorized_elementwise_kernelILi8EZNS0_23bitwise_not_kernel_cudaERNS_18TensorIteratorBaseEEUlbE_St5arrayIPcLm2EEEEviT0_T1_,"ax",@progbits
	.align	128
        .global         _ZN2at6native29vectorized_elementwise_kernelILi8EZNS0_23bitwise_not_kernel_cudaERNS_18TensorIteratorBaseEEUlbE_St5arrayIPcLm2EEEEviT0_T1_
        .type           _ZN2at6native29vectorized_elementwise_kernelILi8EZNS0_23bitwise_not_kernel_cudaERNS_18TensorIteratorBaseEEUlbE_St5arrayIPcLm2EEEEviT0_T1_,@function
        .size           _ZN2at6native29vectorized_elementwise_kernelILi8EZNS0_23bitwise_not_kernel_cudaERNS_18TensorIteratorBaseEEUlbE_St5arrayIPcLm2EEEEviT0_T1_,(.L_x_36183 - _ZN2at6native29vectorized_elementwise_kernelILi8EZNS0_23bitwise_not_kernel_cudaERNS_18TensorIteratorBaseEEUlbE_St5arrayIPcLm2EEEEviT0_T1_)
        .other          _ZN2at6native29vectorized_elementwise_kernelILi8EZNS0_23bitwise_not_kernel_cudaERNS_18TensorIteratorBaseEEUlbE_St5arrayIPcLm2EEEEviT0_T1_,@"STO_CUDA_ENTRY STV_DEFAULT"
_ZN2at6native29vectorized_elementwise_kernelILi8EZNS0_23bitwise_not_kernel_cudaERNS_18TensorIteratorBaseEEUlbE_St5arrayIPcLm2EEEEviT0_T1_:
.text._ZN2at6native29vectorized_elementwise_kernelILi8EZNS0_23bitwise_not_kernel_cudaERNS_18TensorIteratorBaseEEUlbE_St5arrayIPcLm2EEEEviT0_T1_:
[----:B------:R-:W-:Y:S01]  /*0000*/  LDC R1, c[0x0][0x37c] ;  /* 0x0000df00ff017b82 */ /* 0x000fe20000000800 */
[----:B------:R-:W-:Y:S05]  /*0010*/  EXIT ;  /* 0x000000000000794d */ /* 0x000fea0003800000 */
.L_x_35758:
        /* <DEDUP_REMOVED lines=14> */
.L_x_36183:


//--------------------- .nv.global.init           --------------------------
	.section	.nv.global.init,"aw",@progbits
	.align	16
.nv.global.init:
	.type		__cudart_sin_cos_coeffs,@object
	.size		__cudart_sin_cos_coeffs,(__cudart_i2opi_d - __cudart_sin_cos_coeffs)
__cudart_sin_cos_coeffs:
        /*0000*/ 	.byte	0x46, 0xd2, 0xb0, 0x2c, 0xf1, 0xe5, 0x5a, 0xbe, 0x92, 0xe3, 0xac, 0x69, 0xe3, 0x1d, 0xc7, 0x3e
        /*0010*/ 	.byte	0xa1, 0x62, 0xdb, 0x19, 0xa0, 0x01, 0x2a, 0xbf, 0x18, 0x08, 0x11, 0x11, 0x11, 0x11, 0x81, 0x3f
        /*0020*/ 	.byte	0x54, 0x55, 0x55, 0x55, 0x55, 0x55, 0xc5, 0xbf, 0x00, 0x00, 0x00, 0x00, 0x00, 0x00, 0x00, 0x00
        /*0030*/ 	.byte	0x00, 0x00, 0x00, 0x00, 0x00, 0x00, 0x00, 0x00, 0x64, 0x81, 0xfd, 0x20, 0x83, 0xff, 0xa8, 0xbd
        /*0040*/ 	.byte	0x28, 0x85, 0xef, 0xc1, 0xa7, 0xee, 0x21, 0x3e, 0xd9, 0xe6, 0x06, 0x8e, 0x4f, 0x7e, 0x92, 0xbe
        /*0050*/ 	.byte	0xe9, 0xbc, 0xdd, 0x19, 0xa0, 0x01, 0xfa, 0x3e, 0x47, 0x5d, 0xc1, 0x16, 0x6c, 0xc1, 0x56, 0xbf
        /*0060*/ 	.byte	0x51, 0x55, 0x55, 0x55, 0x55, 0x55, 0xa5, 0x3f, 0x00, 0x00, 0x00, 0x00, 0x00, 0x00, 0xe0, 0xbf
        /*0070*/ 	.byte	0x00, 0x00, 0x00, 0x00, 0x00, 0x00, 0xf0, 0x3f, 0x00, 0x00, 0x00, 0x00, 0x00, 0x00, 0x00, 0x00
	.type		__cudart_i2opi_d,@object
	.size		__cudart_i2opi_d,($str$15 - __cudart_i2opi_d)
__cudart_i2opi_d:
        /* <DEDUP_REMOVED lines=9> */
	.type		$str$15,@object
	.size		$str$15,(__unnamed_11 - $str$15)
$str$15:
        /*0110*/ 	.byte	0x66, 0x61, 0x6c, 0x73, 0x65, 0x00
	.type		__unnamed_11,@object
	.size		__unnamed_11,(__unnamed_3 - __unnamed_11)
__unnamed_11:
        /*0116*/ 	.byte	0x66, 0x65, 0x74, 0x63, 0x68, 0x5f, 0x61, 0x6e, 0x64, 0x5f, 0x63, 0x61, 0x73, 0x74, 0x00
	.type		__unnamed_3,@object
	.size		__unnamed_3,(__unnamed_19 - __unnamed_3)
__unnamed_3:
        /*0125*/ 	.byte	0x66, 0x65, 0x74, 0x63, 0x68, 0x5f, 0x61, 0x6e, 0x64, 0x5f, 0x63, 0x61, 0x73, 0x74, 0x00
	.type		__unnamed_19,@object
	.size		__unnamed_19,(__unnamed_7 - __unnamed_19)
__unnamed_19:
        /*0134*/ 	.byte	0x66, 0x65, 0x74, 0x63, 0x68, 0x5f, 0x61, 0x6e, 0x64, 0x5f, 0x63, 0x61, 0x73, 0x74, 0x00
	.type		__unnamed_7,@object
	.size		__unnamed_7,(__unnamed_23 - __unnamed_7)
__unnamed_7:
        /*0143*/ 	.byte	0x66, 0x65, 0x74, 0x63, 0x68, 0x5f, 0x61, 0x6e, 0x64, 0x5f, 0x63, 0x61, 0x73, 0x74, 0x00
	.type		__unnamed_23,@object
	.size		__unnamed_23,(__unnamed_15 - __unnamed_23)
__unnamed_23:
        /*0152*/ 	.byte	0x66, 0x65, 0x74, 0x63, 0x68, 0x5f, 0x61, 0x6e, 0x64, 0x5f, 0x63, 0x61, 0x73, 0x74, 0x00
	.type		__unnamed_15,@object
	.size		__unnamed_15,(__unnamed_9 - __unnamed_15)
__unnamed_15:
        /*0161*/ 	.byte	0x66, 0x65, 0x74, 0x63, 0x68, 0x5f, 0x61, 0x6e, 0x64, 0x5f, 0x63, 0x61, 0x73, 0x74, 0x00
	.type		__unnamed_9,@object
	.size		__unnamed_9,(__unnamed_1 - __unnamed_9)
__unnamed_9:
        /*0170*/ 	.byte	0x66, 0x65, 0x74, 0x63, 0x68, 0x5f, 0x61, 0x6e, 0x64, 0x5f, 0x63, 0x61, 0x73, 0x74, 0x00
	.type		__unnamed_1,@object
	.size		__unnamed_1,(__unnamed_17 - __unnamed_1)
__unnamed_1:
        /*017f*/ 	.byte	0x66, 0x65, 0x74, 0x63, 0x68, 0x5f, 0x61, 0x6e, 0x64, 0x5f, 0x63, 0x61, 0x73, 0x74, 0x00
	.type		__unnamed_17,@object
	.size		__unnamed_17,(__unnamed_5 - __unnamed_17)
__unnamed_17:
        /*018e*/ 	.byte	0x66, 0x65, 0x74, 0x63, 0x68, 0x5f, 0x61, 0x6e, 0x64, 0x5f, 0x63, 0x61, 0x73, 0x74, 0x00
	.type		__unnamed_5,@object
	.size		__unnamed_5,(__unnamed_21 - __unnamed_5)
__unnamed_5:
        /*019d*/ 	.byte	0x66, 0x65, 0x74, 0x63, 0x68, 0x5f, 0x61, 0x6e, 0x64, 0x5f, 0x63, 0x61, 0x73, 0x74, 0x00
	.type		__unnamed_21,@object
	.size		__unnamed_21,(__unnamed_13 - __unnamed_21)
__unnamed_21:
        /*01ac*/ 	.byte	0x66, 0x65, 0x74, 0x63, 0x68, 0x5f, 0x61, 0x6e, 0x64, 0x5f, 0x63, 0x61, 0x73, 0x74, 0x00
	.type		__unnamed_13,@object
	.size		__unnamed_13,(__unnamed_12 - __unnamed_13)
__unnamed_13:
        /*01bb*/ 	.byte	0x66, 0x65, 0x74, 0x63, 0x68, 0x5f, 0x61, 0x6e, 0x64, 0x5f, 0x63, 0x61, 0x73, 0x74, 0x00
	.type		__unnamed_12,@object
	.size		__unnamed_12,(__unnamed_4 - __unnamed_12)
__unnamed_12:
        /*01ca*/ 	.byte	0x63, 0x61, 0x73, 0x74, 0x5f, 0x61, 0x6e, 0x64, 0x5f, 0x73, 0x74, 0x6f, 0x72, 0x65, 0x00
	.type		__unnamed_4,@object
	.size		__unnamed_4,(__unnamed_20 - __unnamed_4)
__unnamed_4:
        /*01d9*/ 	.byte	0x63, 0x61, 0x73, 0x74, 0x5f, 0x61, 0x6e, 0x64, 0x5f, 0x73, 0x74, 0x6f, 0x72, 0x65, 0x00
	.type		__unnamed_20,@object
	.size		__unnamed_20,(__unnamed_8 - __unnamed_20)
__unnamed_20:
        /*01e8*/ 	.byte	0x63, 0x61, 0x73, 0x74, 0x5f, 0x61, 0x6e, 0x64, 0x5f, 0x73, 0x74, 0x6f, 0x72, 0x65, 0x00
	.type		__unnamed_8,@object
	.size		__unnamed_8,(__unnamed_24 - __unnamed_8)
__unnamed_8:
        /*01f7*/ 	.byte	0x63, 0x61, 0x73, 0x74, 0x5f, 0x61, 0x6e, 0x64, 0x5f, 0x73, 0x74, 0x6f, 0x72, 0x65, 0x00
	.type		__unnamed_24,@object
	.size		__unnamed_24,(__unnamed_16 - __unnamed_24)
__unnamed_24:
        /*0206*/ 	.byte	0x63, 0x61, 0x73, 0x74, 0x5f, 0x61, 0x6e, 0x64, 0x5f, 0x73, 0x74, 0x6f, 0x72, 0x65, 0x00
	.type		__unnamed_16,@object
	.size		__unnamed_16,(__unnamed_10 - __unnamed_16)
__unnamed_16:
        /*0215*/ 	.byte	0x63, 0x61, 0x73, 0x74, 0x5f, 0x61, 0x6e, 0x64, 0x5f, 0x73, 0x74, 0x6f, 0x72, 0x65, 0x00
	.type		__unnamed_10,@object
	.size		__unnamed_10,(__unnamed_2 - __unnamed_10)
__unnamed_10:
        /*0224*/ 	.byte	0x63, 0x61, 0x73, 0x74, 0x5f, 0x61, 0x6e, 0x64, 0x5f, 0x73, 0x74, 0x6f, 0x72, 0x65, 0x00
	.type		__unnamed_2,@object
	.size		__unnamed_2,(__unnamed_18 - __unnamed_2)
__unnamed_2:
        /*0233*/ 	.byte	0x63, 0x61, 0x73, 0x74, 0x5f, 0x61, 0x6e, 0x64, 0x5f, 0x73, 0x74, 0x6f, 0x72, 0x65, 0x00
	.type		__unnamed_18,@object
	.size		__unnamed_18,(__unnamed_6 - __unnamed_18)
__unnamed_18:
        /*0242*/ 	.byte	0x63, 0x61, 0x73, 0x74, 0x5f, 0x61, 0x6e, 0x64, 0x5f, 0x73, 0x74, 0x6f, 0x72, 0x65, 0x00
	.type		__unnamed_6,@object
	.size		__unnamed_6,(__unnamed_22 - __unnamed_6)
__unnamed_6:
        /*0251*/ 	.byte	0x63, 0x61, 0x73, 0x74, 0x5f, 0x61, 0x6e, 0x64, 0x5f, 0x73, 0x74, 0x6f, 0x72, 0x65, 0x00
	.type		__unnamed_22,@object
	.size		__unnamed_22,(__unnamed_14 - __unnamed_22)
__unnamed_22:
        /*0260*/ 	.byte	0x63, 0x61, 0x73, 0x74, 0x5f, 0x61, 0x6e, 0x64, 0x5f, 0x73, 0x74, 0x6f, 0x72, 0x65, 0x00
	.type		__unnamed_14,@object
	.size		__unnamed_14,($str$16 - __unnamed_14)
__unnamed_14:
        /*026f*/ 	.byte	0x63, 0x61, 0x73, 0x74, 0x5f, 0x61, 0x6e, 0x64, 0x5f, 0x73, 0x74, 0x6f, 0x72, 0x65, 0x00
	.type		$str$16,@object
	.size		$str$16,(.L_53 - $str$16)
$str$16:
        /*027e*/ 	.byte	0x2f, 0x72, 0x6f, 0x6f, 0x74, 0x2f, 0x2e, 0x70, 0x79, 0x65, 0x6e, 0x76, 0x2f, 0x76, 0x65, 0x72
        /*028e*/ 	.byte	0x73, 0x69, 0x6f, 0x6e, 0x73, 0x2f, 0x33, 0x2e, 0x31, 0x33, 0x2e, 0x31, 0x32, 0x2f, 0x6c, 0x69
        /*029e*/ 	.byte	0x62, 0x2f, 0x70, 0x79, 0x74, 0x68, 0x6f, 0x6e, 0x33, 0x2e, 0x31, 0x33, 0x2f, 0x73, 0x69, 0x74
        /*02ae*/ 	.byte	0x65, 0x2d, 0x70, 0x61, 0x63, 0x6b, 0x61, 0x67, 0x65, 0x73, 0x2f, 0x74, 0x6f, 0x72, 0x63, 0x68
        /*02be*/ 	.byte	0x2f, 0x69, 0x6e, 0x63, 0x6c, 0x75, 0x64, 0x65, 0x2f, 0x63, 0x31, 0x30, 0x2f, 0x63, 0x6f, 0x72
        /*02ce*/ 	.byte	0x65, 0x2f, 0x44, 0x79, 0x6e, 0x61, 0x6d, 0x69, 0x63, 0x43, 0x61, 0x73, 0x74, 0x2e, 0x68, 0x00
.L_53:


//--------------------- .nv.shared.reserved.0     --------------------------
	.section	.nv.shared.reserved.0,"aw",@nobits
	.weak		__nv_reservedSMEM_offset_0_alias
	.size		__nv_reservedSMEM_offset_0_alias, 0, 64
	.other		__nv_reservedSMEM_offset_0_alias,@"STO_CUDA_RESERVED_SHARED STV_DEFAULT"
__nv_reservedSMEM_offset_0_alias:
	.zero		0
	.zero		64


//--------------------- .nv.global                --------------------------
	.section	.nv.global,"aw",@nobits
.nv.global:
	.type		_ZN48_INTERNAL_650009b6_17_UnaryOpsKernel_cu_bd823bfe4cuda3std3__48in_placeE,@object
	.size		_ZN48_INTERNAL_650009b6_17_UnaryOpsKernel_cu_bd823bfe4cuda3std3__48in_placeE,(_ZN48_INTERNAL_650009b6_17_UnaryOpsKernel_cu_bd823bfe4cuda3std6ranges3__45__cpo8distanceE - _ZN48_INTERNAL_650009b6_17_UnaryOpsKernel_cu_bd823bfe4cuda3std3__48in_placeE)
_ZN48_INTERNAL_650009b6_17_UnaryOpsKernel_cu_bd823bfe4cuda3std3__48in_placeE:
	.zero		1
	.type		_ZN48_INTERNAL_650009b6_17_UnaryOpsKernel_cu_bd823bfe4cuda3std6ranges3__45__cpo8distanceE,@object
	.size		_ZN48_INTERNAL_650009b6_17_UnaryOpsKernel_cu_bd823bfe4cuda3std6ranges3__45__cpo8distanceE,(_ZN48_INTERNAL_650009b6_17_UnaryOpsKernel_cu_bd823bfe4cuda3std3__45__cpo6cbeginE - _ZN48_INTERNAL_650009b6_17_UnaryOpsKernel_cu_bd823bfe4cuda3std6ranges3__45__cpo8distanceE)
_ZN48_INTERNAL_650009b6_17_UnaryOpsKernel_cu_bd823bfe4cuda3std6ranges3__45__cpo8distanceE:
	.zero		1
	.type		_ZN48_INTERNAL_650009b6_17_UnaryOpsKernel_cu_bd823bfe4cuda3std3__45__cpo6cbeginE,@object
	.size		_ZN48_INTERNAL_650009b6_17_UnaryOpsKernel_cu_bd823bfe4cuda3std3__45__cpo6cbeginE,(_ZN48_INTERNAL_650009b6_17_UnaryOpsKernel_cu_bd823bfe4cuda3std6ranges3__45__cpo7advanceE - _ZN48_INTERNAL_650009b6_17_UnaryOpsKernel_cu_bd823bfe4cuda3std3__45__cpo6cbeginE)
_ZN48_INTERNAL_650009b6_17_UnaryOpsKernel_cu_bd823bfe4cuda3std3__45__cpo6cbeginE:
	.zero		1
	.type		_ZN48_INTERNAL_650009b6_17_UnaryOpsKernel_cu_bd823bfe4cuda3std6ranges3__45__cpo7advanceE,@object
	.size		_ZN48_INTERNAL_650009b6_17_UnaryOpsKernel_cu_bd823bfe4cuda3std6ranges3__45__cpo7advanceE,(_ZN48_INTERNAL_650009b6_17_UnaryOpsKernel_cu_bd823bfe4cuda3std3__45__cpo7crbeginE - _ZN48_INTERNAL_650009b6_17_UnaryOpsKernel_cu_bd823bfe4cuda3std6ranges3__45__cpo7advanceE)
_ZN48_INTERNAL_650009b6_17_UnaryOpsKernel_cu_bd823bfe4cuda3std6ranges3__45__cpo7advanceE:
	.zero		1
	.type		_ZN48_INTERNAL_650009b6_17_UnaryOpsKernel_cu_bd823bfe4cuda3std3__45__cpo7crbeginE,@object
	.size		_ZN48_INTERNAL_650009b6_17_UnaryOpsKernel_cu_bd823bfe4cuda3std3__45__cpo7crbeginE,(_ZN48_INTERNAL_650009b6_17_UnaryOpsKernel_cu_bd823bfe4cuda3std6ranges3__45__cpo4dataE - _ZN48_INTERNAL_650009b6_17_UnaryOpsKernel_cu_bd823bfe4cuda3std3__45__cpo7crbeginE)
_ZN48_INTERNAL_650009b6_17_UnaryOpsKernel_cu_bd823bfe4cuda3std3__45__cpo7crbeginE:
	.zero		1
	.type		_ZN48_INTERNAL_650009b6_17_UnaryOpsKernel_cu_bd823bfe4cuda3std6ranges3__45__cpo4dataE,@object
	.size		_ZN48_INTERNAL_650009b6_17_UnaryOpsKernel_cu_bd823bfe4cuda3std6ranges3__45__cpo4dataE,(_ZN48_INTERNAL_650009b6_17_UnaryOpsKernel_cu_bd823bfe4cuda3std6ranges3__45__cpo5beginE - _ZN48_INTERNAL_650009b6_17_UnaryOpsKernel_cu_bd823bfe4cuda3std6ranges3__45__cpo4dataE)
_ZN48_INTERNAL_650009b6_17_UnaryOpsKernel_cu_bd823bfe4cuda3std6ranges3__45__cpo4dataE:
	.zero		1
	.type		_ZN48_INTERNAL_650009b6_17_UnaryOpsKernel_cu_bd823bfe4cuda3std6ranges3__45__cpo5beginE,@object
	.size		_ZN48_INTERNAL_650009b6_17_UnaryOpsKernel_cu_bd823bfe4cuda3std6ranges3__45__cpo5beginE,(_ZN48_INTERNAL_650009b6_17_UnaryOpsKernel_cu_bd823bfe4cuda3std3__450_GLOBAL__N__650009b6_17_UnaryOpsKernel_cu_bd823bfe6ignoreE - _ZN48_INTERNAL_650009b6_17_UnaryOpsKernel_cu_bd823bfe4cuda3std6ranges3__45__cpo5beginE)
_ZN48_INTERNAL_650009b6_17_UnaryOpsKernel_cu_bd823bfe4cuda3std6ranges3__45__cpo5beginE:
	.zero		1
	.type		_ZN48_INTERNAL_650009b6_17_UnaryOpsKernel_cu_bd823bfe4cuda3std3__450_GLOBAL__N__650009b6_17_UnaryOpsKernel_cu_bd823bfe6ignoreE,@object
	.size		_ZN48_INTERNAL_650009b6_17_UnaryOpsKernel_cu_bd823bfe4cuda3std3__450_GLOBAL__N__650009b6_17_UnaryOpsKernel_cu_bd823bfe6ignoreE,(_ZN48_INTERNAL_650009b6_17_UnaryOpsKernel_cu_bd823bfe4cuda3std6ranges3__45__cpo4sizeE - _ZN48_INTERNAL_650009b6_17_UnaryOpsKernel_cu_bd823bfe4cuda3std3__450_GLOBAL__N__650009b6_17_UnaryOpsKernel_cu_bd823bfe6ignoreE)
_ZN48_INTERNAL_650009b6_17_UnaryOpsKernel_cu_bd823bfe4cuda3std3__450_GLOBAL__N__650009b6_17_UnaryOpsKernel_cu_bd823bfe6ignoreE:
	.zero		1
	.type		_ZN48_INTERNAL_650009b6_17_UnaryOpsKernel_cu_bd823bfe4cuda3std6ranges3__45__cpo4sizeE,@object
	.size		_ZN48_INTERNAL_650009b6_17_UnaryOpsKernel_cu_bd823bfe4cuda3std6ranges3__45__cpo4sizeE,(_ZN48_INTERNAL_650009b6_17_UnaryOpsKernel_cu_bd823bfe4cuda3std3__45__cpo5beginE - _ZN48_INTERNAL_650009b6_17_UnaryOpsKernel_cu_bd823bfe4cuda3std6ranges3__45__cpo4sizeE)
_ZN48_INTERNAL_650009b6_17_UnaryOpsKernel_cu_bd823bfe4cuda3std6ranges3__45__cpo4sizeE:
	.zero		1
	.type		_ZN48_INTERNAL_650009b6_17_UnaryOpsKernel_cu_bd823bfe4cuda3std3__45__cpo5beginE,@object
	.size		_ZN48_INTERNAL_650009b6_17_UnaryOpsKernel_cu_bd823bfe4cuda3std3__45__cpo5beginE,(_ZN48_INTERNAL_650009b6_17_UnaryOpsKernel_cu_bd823bfe4cuda3std6ranges3__45__cpo6cbeginE - _ZN48_INTERNAL_650009b6_17_UnaryOpsKernel_cu_bd823bfe4cuda3std3__45__cpo5beginE)
_ZN48_INTERNAL_650009b6_17_UnaryOpsKernel_cu_bd823bfe4cuda3std3__45__cpo5beginE:
	.zero		1
	.type		_ZN48_INTERNAL_650009b6_17_UnaryOpsKernel_cu_bd823bfe4cuda3std6ranges3__45__cpo6cbeginE,@object
	.size		_ZN48_INTERNAL_650009b6_17_UnaryOpsKernel_cu_bd823bfe4cuda3std6ranges3__45__cpo6cbeginE,(_ZN48_INTERNAL_650009b6_17_UnaryOpsKernel_cu_bd823bfe4cuda3std3__45__cpo6rbeginE - _ZN48_INTERNAL_650009b6_17_UnaryOpsKernel_cu_bd823bfe4cuda3std6ranges3__45__cpo6cbeginE)
_ZN48_INTERNAL_650009b6_17_UnaryOpsKernel_cu_bd823bfe4cuda3std6ranges3__45__cpo6cbeginE:
	.zero		1
	.type		_ZN48_INTERNAL_650009b6_17_UnaryOpsKernel_cu_bd823bfe4cuda3std3__45__cpo6rbeginE,@object
	.size		_ZN48_INTERNAL_650009b6_17_UnaryOpsKernel_cu_bd823bfe4cuda3std3__45__cpo6rbeginE,(_ZN48_INTERNAL_650009b6_17_UnaryOpsKernel_cu_bd823bfe4cuda3std6ranges3__45__cpo4nextE - _ZN48_INTERNAL_650009b6_17_UnaryOpsKernel_cu_bd823bfe4cuda3std3__45__cpo6rbeginE)
_ZN48_INTERNAL_650009b6_17_UnaryOpsKernel_cu_bd823bfe4cuda3std3__45__cpo6rbeginE:
	.zero		1
	.type		_ZN48_INTERNAL_650009b6_17_UnaryOpsKernel_cu_bd823bfe4cuda3std6ranges3__45__cpo4nextE,@object
	.size		_ZN48_INTERNAL_650009b6_17_UnaryOpsKernel_cu_bd823bfe4cuda3std6ranges3__45__cpo4nextE,(_ZN48_INTERNAL_650009b6_17_UnaryOpsKernel_cu_bd823bfe4cuda3std6ranges3__45__cpo4swapE - _ZN48_INTERNAL_650009b6_17_UnaryOpsKernel_cu_bd823bfe4cuda3std6ranges3__45__cpo4nextE)
_ZN48_INTERNAL_650009b6_17_UnaryOpsKernel_cu_bd823bfe4cuda3std6ranges3__45__cpo4nextE:
	.zero		1
	.type		_ZN48_INTERNAL_650009b6_17_UnaryOpsKernel_cu_bd823bfe4cuda3std6ranges3__45__cpo4swapE,@object
	.size		_ZN48_INTERNAL_650009b6_17_UnaryOpsKernel_cu_bd823bfe4cuda3std6ranges3__45__cpo4swapE,(_ZN48_INTERNAL_650009b6_17_UnaryOpsKernel_cu_bd823bfe4cuda3std3__420unreachable_sentinelE - _ZN48_INTERNAL_650009b6_17_UnaryOpsKernel_cu_bd823bfe4cuda3std6ranges3__45__cpo4swapE)
_ZN48_INTERNAL_650009b6_17_UnaryOpsKernel_cu_bd823bfe4cuda3std6ranges3__45__cpo4swapE:
	.zero		1
	.type		_ZN48_INTERNAL_650009b6_17_UnaryOpsKernel_cu_bd823bfe4cuda3std3__420unreachable_sentinelE,@object
	.size		_ZN48_INTERNAL_650009b6_17_UnaryOpsKernel_cu_bd823bfe4cuda3std3__420unreachable_sentinelE,(_ZN48_INTERNAL_650009b6_17_UnaryOpsKernel_cu_bd823bfe6thrust24THRUST_300001_SM_1030_NS6system6detail10sequential3seqE - _ZN48_INTERNAL_650009b6_17_UnaryOpsKernel_cu_bd823bfe4cuda3std3__420unreachable_sentinelE)
_ZN48_INTERNAL_650009b6_17_UnaryOpsKernel_cu_bd823bfe4cuda3std3__420unreachable_sentinelE:
	.zero		1
	.type		_ZN48_INTERNAL_650009b6_17_UnaryOpsKernel_cu_bd823bfe6thrust24THRUST_300001_SM_1030_NS6system6detail10sequential3seqE,@object
	.size		_ZN48_INTERNAL_650009b6_17_UnaryOpsKernel_cu_bd823bfe6thrust24THRUST_300001_SM_1030_NS6system6detail10sequential3seqE,(_ZN48_INTERNAL_650009b6_17_UnaryOpsKernel_cu_bd823bfe4cuda3std3__45__cpo4cendE - _ZN48_INTERNAL_650009b6_17_UnaryOpsKernel_cu_bd823bfe6thrust24THRUST_300001_SM_1030_NS6system6detail10sequential3seqE)
_ZN48_INTERNAL_650009b6_17_UnaryOpsKernel_cu_bd823bfe6thrust24THRUST_300001_SM_1030_NS6system6detail10sequential3seqE:
	.zero		1
	.type		_ZN48_INTERNAL_650009b6_17_UnaryOpsKernel_cu_bd823bfe4cuda3std3__45__cpo4cendE,@object
	.size		_ZN48_INTERNAL_650009b6_17_UnaryOpsKernel_cu_bd823bfe4cuda3std3__45__cpo4cendE,(_ZN48_INTERNAL_650009b6_17_UnaryOpsKernel_cu_bd823bfe4cuda3std6ranges3__45__cpo9iter_swapE - _ZN48_INTERNAL_650009b6_17_UnaryOpsKernel_cu_bd823bfe4cuda3std3__45__cpo4cendE)
_ZN48_INTERNAL_650009b6_17_UnaryOpsKernel_cu_bd823bfe4cuda3std3__45__cpo4cendE:
	.zero		1
	.type		_ZN48_INTERNAL_650009b6_17_UnaryOpsKernel_cu_bd823bfe4cuda3std6ranges3__45__cpo9iter_swapE,@object
	.size		_ZN48_INTERNAL_650009b6_17_UnaryOpsKernel_cu_bd823bfe4cuda3std6ranges3__45__cpo9iter_swapE,(_ZN48_INTERNAL_650009b6_17_UnaryOpsKernel_cu_bd823bfe4cuda3std3__45__cpo5crendE - _ZN48_INTERNAL_650009b6_17_UnaryOpsKernel_cu_bd823bfe4cuda3std6ranges3__45__cpo9iter_swapE)
_ZN48_INTERNAL_650009b6_17_UnaryOpsKernel_cu_bd823bfe4cuda3std6ranges3__45__cpo9iter_swapE:
	.zero		1
	.type		_ZN48_INTERNAL_650009b6_17_UnaryOpsKernel_cu_bd823bfe4cuda3std3__45__cpo5crendE,@object
	.size		_ZN48_INTERNAL_650009b6_17_UnaryOpsKernel_cu_bd823bfe4cuda3std3__45__cpo5crendE,(_ZN48_INTERNAL_650009b6_17_UnaryOpsKernel_cu_bd823bfe4cuda3std6ranges3__45__cpo5cdataE - _ZN48_INTERNAL_650009b6_17_UnaryOpsKernel_cu_bd823bfe4cuda3std3__45__cpo5crendE)
_ZN48_INTERNAL_650009b6_17_UnaryOpsKernel_cu_bd823bfe4cuda3std3__45__cpo5crendE:
	.zero		1
	.type		_ZN48_INTERNAL_650009b6_17_UnaryOpsKernel_cu_bd823bfe4cuda3std6ranges3__45__cpo5cdataE,@object
	.size		_ZN48_INTERNAL_650009b6_17_UnaryOpsKernel_cu_bd823bfe4cuda3std6ranges3__45__cpo5cdataE,(_ZN48_INTERNAL_650009b6_17_UnaryOpsKernel_cu_bd823bfe4cuda3std6ranges3__45__cpo3endE - _ZN48_INTERNAL_650009b6_17_UnaryOpsKernel_cu_bd823bfe4cuda3std6ranges3__45__cpo5cdataE)
_ZN48_INTERNAL_650009b6_17_UnaryOpsKernel_cu_bd823bfe4cuda3std6ranges3__45__cpo5cdataE:
	.zero		1
	.type		_ZN48_INTERNAL_650009b6_17_UnaryOpsKernel_cu_bd823bfe4cuda3std6ranges3__45__cpo3endE,@object
	.size		_ZN48_INTERNAL_650009b6_17_UnaryOpsKernel_cu_bd823bfe4cuda3std6ranges3__45__cpo3endE,(_ZN48_INTERNAL_650009b6_17_UnaryOpsKernel_cu_bd823bfe4cuda3std3__419piecewise_constructE - _ZN48_INTERNAL_650009b6_17_UnaryOpsKernel_cu_bd823bfe4cuda3std6ranges3__45__cpo3endE)
_ZN48_INTERNAL_650009b6_17_UnaryOpsKernel_cu_bd823bfe4cuda3std6ranges3__45__cpo3endE:
	.zero		1
	.type		_ZN48_INTERNAL_650009b6_17_UnaryOpsKernel_cu_bd823bfe4cuda3std3__419piecewise_constructE,@object
	.size		_ZN48_INTERNAL_650009b6_17_UnaryOpsKernel_cu_bd823bfe4cuda3std3__419piecewise_constructE,(_ZN48_INTERNAL_650009b6_17_UnaryOpsKernel_cu_bd823bfe4cuda3std6ranges3__45__cpo5ssizeE - _ZN48_INTERNAL_650009b6_17_UnaryOpsKernel_cu_bd823bfe4cuda3std3__419piecewise_constructE)
_ZN48_INTERNAL_650009b6_17_UnaryOpsKernel_cu_bd823bfe4cuda3std3__419piecewise_constructE:
	.zero		1
	.type		_ZN48_INTERNAL_650009b6_17_UnaryOpsKernel_cu_bd823bfe4cuda3std6ranges3__45__cpo5ssizeE,@object
	.size		_ZN48_INTERNAL_650009b6_17_UnaryOpsKernel_cu_bd823bfe4cuda3std6ranges3__45__cpo5ssizeE,(_ZN48_INTERNAL_650009b6_17_UnaryOpsKernel_cu_bd823bfe4cuda3std3__45__cpo3endE - _ZN48_INTERNAL_650009b6_17_UnaryOpsKernel_cu_bd823bfe4cuda3std6ranges3__45__cpo5ssizeE)
_ZN48_INTERNAL_650009b6_17_UnaryOpsKernel_cu_bd823bfe4cuda3std6ranges3__45__cpo5ssizeE:
	.zero		1
	.type		_ZN48_INTERNAL_650009b6_17_UnaryOpsKernel_cu_bd823bfe4cuda3std3__45__cpo3endE,@object
	.size		_ZN48_INTERNAL_650009b6_17_UnaryOpsKernel_cu_bd823bfe4cuda3std3__45__cpo3endE,(_ZN48_INTERNAL_650009b6_17_UnaryOpsKernel_cu_bd823bfe4cuda3std6ranges3__45__cpo4cendE - _ZN48_INTERNAL_650009b6_17_UnaryOpsKernel_cu_bd823bfe4cuda3std3__45__cpo3endE)
_ZN48_INTERNAL_650009b6_17_UnaryOpsKernel_cu_bd823bfe4cuda3std3__45__cpo3endE:
	.zero		1
	.type		_ZN48_INTERNAL_650009b6_17_UnaryOpsKernel_cu_bd823bfe4cuda3std6ranges3__45__cpo4cendE,@object
	.size		_ZN48_INTERNAL_650009b6_17_UnaryOpsKernel_cu_bd823bfe4cuda3std6ranges3__45__cpo4cendE,(_ZN48_INTERNAL_650009b6_17_UnaryOpsKernel_cu_bd823bfe4cuda3std3__45__cpo4rendE - _ZN48_INTERNAL_650009b6_17_UnaryOpsKernel_cu_bd823bfe4cuda3std6ranges3__45__cpo4cendE)
_ZN48_INTERNAL_650009b6_17_UnaryOpsKernel_cu_bd823bfe4cuda3std6ranges3__45__cpo4cendE:
	.zero		1
	.type		_ZN48_INTERNAL_650009b6_17_UnaryOpsKernel_cu_bd823bfe4cuda3std3__45__cpo4rendE,@object
	.size		_ZN48_INTERNAL_650009b6_17_UnaryOpsKernel_cu_bd823bfe4cuda3std3__45__cpo4rendE,(_ZN48_INTERNAL_650009b6_17_UnaryOpsKernel_cu_bd823bfe4cuda3std6ranges3__45__cpo4prevE - _ZN48_INTERNAL_650009b6_17_UnaryOpsKernel_cu_bd823bfe4cuda3std3__45__cpo4rendE)
_ZN48_INTERNAL_650009b6_17_UnaryOpsKernel_cu_bd823bfe4cuda3std3__45__cpo4rendE:
	.zero		1
	.type		_ZN48_INTERNAL_650009b6_17_UnaryOpsKernel_cu_bd823bfe4cuda3std6ranges3__45__cpo4prevE,@object
	.size		_ZN48_INTERNAL_650009b6_17_UnaryOpsKernel_cu_bd823bfe4cuda3std6ranges3__45__cpo4prevE,(_ZN48_INTERNAL_650009b6_17_UnaryOpsKernel_cu_bd823bfe4cuda3std6ranges3__45__cpo9iter_moveE - _ZN48_INTERNAL_650009b6_17_UnaryOpsKernel_cu_bd823bfe4cuda3std6ranges3__45__cpo4prevE)
_ZN48_INTERNAL_650009b6_17_UnaryOpsKernel_cu_bd823bfe4cuda3std6ranges3__45__cpo4prevE:
	.zero		1
	.type		_ZN48_INTERNAL_650009b6_17_UnaryOpsKernel_cu_bd823bfe4cuda3std6ranges3__45__cpo9iter_moveE,@object
	.size		_ZN48_INTERNAL_650009b6_17_UnaryOpsKernel_cu_bd823bfe4cuda3std6ranges3__45__cpo9iter_moveE,(.L_37 - _ZN48_INTERNAL_650009b6_17_UnaryOpsKernel_cu_bd823bfe4cuda3std6ranges3__45__cpo9iter_moveE)
_ZN48_INTERNAL_650009b6_17_UnaryOpsKernel_cu_bd823bfe4cuda3std6ranges3__45__cpo9iter_moveE:
	.zero		1
.L_37:


//--------------------- .nv.constant0._ZN2at6native50_GLOBAL__N__650009b6_17_UnaryOpsKernel_cu_bd823bfe45unrolled_elementwise_kernel_for_multi_outputsILi2EZZZNS0_17frexp_kernel_cudaERNS_18TensorIteratorBaseEENKUlvE_clEvENKUlvE2_clEvEUlN3c108BFloat16EE_St5arrayIPcLm3EE16OffsetCalculatorILi1EjLb0EESD_ILi2EjLb0EEEEviT0_T1_T2_T3_ --------------------------
	.section	.nv.constant0._ZN2at6native50_GLOBAL__N__650009b6_17_UnaryOpsKernel_cu_bd823bfe45unrolled_elementwise_kernel_for_multi_outputsILi2EZZZNS0_17frexp_kernel_cudaERNS_18TensorIteratorBaseEENKUlvE_clEvENKUlvE2_clEvEUlN3c108BFloat16EE_St5arrayIPcLm3EE16OffsetCalculatorILi1EjLb0EESD_ILi2EjLb0EEEEviT0_T1_T2_T3_,"a",@progbits
	.sectionflags	@""
	.align	4
.nv.constant0._ZN2at6native50_GLOBAL__N__650009b6_17_UnaryOpsKernel_cu_bd823bfe45unrolled_elementwise_kernel_for_multi_outputsILi2EZZZNS0_17frexp_kernel_cudaERNS_18TensorIteratorBaseEENKUlvE_clEvENKUlvE2_clEvEUlN3c108BFloat16EE_St5arrayIPcLm3EE16OffsetCalculatorILi1EjLb0EESD_ILi2EjLb0EEEEviT0_T1_T2_T3_:
	.zero		1844


//--------------------- .nv.constant0._ZN2at6native50_GLOBAL__N__650009b6_17_UnaryOpsKernel_cu_bd823bfe45unrolled_elementwise_kernel_for_multi_outputsILi2EZZZNS0_17frexp_kernel_cudaERNS_18TensorIteratorBaseEENKUlvE_clEvENKUlvE2_clEvEUlN3c108BFloat16EE_St5arrayIPcLm3EE23TrivialOffsetCalculatorILi1EjESD_ILi2EjEEEviT0_T1_T2_T3_ --------------------------
	.section	.nv.constant0._ZN2at6native50_GLOBAL__N__650009b6_17_UnaryOpsKernel_cu_bd823bfe45unrolled_elementwise_kernel_for_multi_outputsILi2EZZZNS0_17frexp_kernel_cudaERNS_18TensorIteratorBaseEENKUlvE_clEvENKUlvE2_clEvEUlN3c108BFloat16EE_St5arrayIPcLm3EE23TrivialOffsetCalculatorILi1EjESD_ILi2EjEEEviT0_T1_T2_T3_,"a",@progbits
	.sectionflags	@""
	.align	4
.nv.constant0._ZN2at6native50_GLOBAL__N__650009b6_17_UnaryOpsKernel_cu_bd823bfe45unrolled_elementwise_kernel_for_multi_outputsILi2EZZZNS0_17frexp_kernel_cudaERNS_18TensorIteratorBaseEENKUlvE_clEvENKUlvE2_clEvEUlN3c108BFloat16EE_St5arrayIPcLm3EE23TrivialOffsetCalculatorILi1EjESD_ILi2EjEEEviT0_T1_T2_T3_:
	.zero		938


//--------------------- .nv.constant0._ZN2at6native50_GLOBAL__N__650009b6_17_UnaryOpsKernel_cu_bd823bfe45unrolled_elementwise_kernel_for_multi_outputsILi2EZZZNS0_17frexp_kernel_cudaERNS_18TensorIteratorBaseEENKUlvE_clEvENKUlvE1_clEvEUlN3c104HalfEE_St5arrayIPcLm3EE16OffsetCalculatorILi1EjLb0EESD_ILi2EjLb0EEEEviT0_T1_T2_T3_ --------------------------
	.section	.nv.constant0._ZN2at6native50_GLOBAL__N__650009b6_17_UnaryOpsKernel_cu_bd823bfe45unrolled_elementwise_kernel_for_multi_outputsILi2EZZZNS0_17frexp_kernel_cudaERNS_18TensorIteratorBaseEENKUlvE_clEvENKUlvE1_clEvEUlN3c104HalfEE_St5arrayIPcLm3EE16OffsetCalculatorILi1EjLb0EESD_ILi2EjLb0EEEEviT0_T1_T2_T3_,"a",@progbits
	.sectionflags	@""
	.align	4
.nv.constant0._ZN2at6native50_GLOBAL__N__650009b6_17_UnaryOpsKernel_cu_bd823bfe45unrolled_elementwise_kernel_for_multi_outputsILi2EZZZNS0_17frexp_kernel_cudaERNS_18TensorIteratorBaseEENKUlvE_clEvENKUlvE1_clEvEUlN3c104HalfEE_St5arrayIPcLm3EE16OffsetCalculatorILi1EjLb0EESD_ILi2EjLb0EEEEviT0_T1_T2_T3_:
	.zero		1844


//--------------------- .nv.constant0._ZN2at6native50_GLOBAL__N__650009b6_17_UnaryOpsKernel_cu_bd823bfe45unrolled_elementwise_kernel_for_multi_outputsILi2EZZZNS0_17frexp_kernel_cudaERNS_18TensorIteratorBaseEENKUlvE_clEvENKUlvE1_clEvEUlN3c104HalfEE_St5arrayIPcLm3EE23TrivialOffsetCalculatorILi1EjESD_ILi2EjEEEviT0_T1_T2_T3_ --------------------------
	.section	.nv.constant0._ZN2at6native50_GLOBAL__N__650009b6_17_UnaryOpsKernel_cu_bd823bfe45unrolled_elementwise_kernel_for_multi_outputsILi2EZZZNS0_17frexp_kernel_cudaERNS_18TensorIteratorBaseEENKUlvE_clEvENKUlvE1_clEvEUlN3c104HalfEE_St5arrayIPcLm3EE23TrivialOffsetCalculatorILi1EjESD_ILi2EjEEEviT0_T1_T2_T3_,"a",@progbits
	.sectionflags	@""
	.align	4
.nv.constant0._ZN2at6native50_GLOBAL__N__650009b6_17_UnaryOpsKernel_cu_bd823bfe45unrolled_elementwise_kernel_for_multi_outputsILi2EZZZNS0_17frexp_kernel_cudaERNS_18TensorIteratorBaseEENKUlvE_clEvENKUlvE1_clEvEUlN3c104HalfEE_St5arrayIPcLm3EE23TrivialOffsetCalculatorILi1EjESD_ILi2EjEEEviT0_T1_T2_T3_:
	.zero		938


//--------------------- .nv.constant0._ZN2at6native50_GLOBAL__N__650009b6_17_UnaryOpsKernel_cu_bd823bfe45unrolled_elementwise_kernel_for_multi_outputsILi2EZZZNS0_17frexp_kernel_cudaERNS_18TensorIteratorBaseEENKUlvE_clEvENKUlvE0_clEvEUlfE_St5arrayIPcLm3EE16OffsetCalculatorILi1EjLb0EESB_ILi2EjLb0EEEEviT0_T1_T2_T3_ --------------------------
	.section	.nv.constant0._ZN2at6native50_GLOBAL__N__650009b6_17_UnaryOpsKernel_cu_bd823bfe45unrolled_elementwise_kernel_for_multi_outputsILi2EZZZNS0_17frexp_kernel_cudaERNS_18TensorIteratorBaseEENKUlvE_clEvENKUlvE0_clEvEUlfE_St5arrayIPcLm3EE16OffsetCalculatorILi1EjLb0EESB_ILi2EjLb0EEEEviT0_T1_T2_T3_,"a",@progbits
	.sectionflags	@""
	.align	4
.nv.constant0._ZN2at6native50_GLOBAL__N__650009b6_17_UnaryOpsKernel_cu_bd823bfe45unrolled_elementwise_kernel_for_multi_outputsILi2EZZZNS0_17frexp_kernel_cudaERNS_18TensorIteratorBaseEENKUlvE_clEvENKUlvE0_clEvEUlfE_St5arrayIPcLm3EE16OffsetCalculatorILi1EjLb0EESB_ILi2EjLb0EEEEviT0_T1_T2_T3_:
	.zero		1844


//--------------------- .nv.constant0._ZN2at6native50_GLOBAL__N__650009b6_17_UnaryOpsKernel_cu_bd823bfe45unrolled_elementwise_kernel_for_multi_outputsILi2EZZZNS0_17frexp_kernel_cudaERNS_18TensorIteratorBaseEENKUlvE_clEvENKUlvE0_clEvEUlfE_St5arrayIPcLm3EE23TrivialOffsetCalculatorILi1EjESB_ILi2EjEEEviT0_T1_T2_T3_ --------------------------
	.section	.nv.constant0._ZN2at6native50_GLOBAL__N__650009b6_17_UnaryOpsKernel_cu_bd823bfe45unrolled_elementwise_kernel_for_multi_outputsILi2EZZZNS0_17frexp_kernel_cudaERNS_18TensorIteratorBaseEENKUlvE_clEvENKUlvE0_clEvEUlfE_St5arrayIPcLm3EE23TrivialOffsetCalculatorILi1EjESB_ILi2EjEEEviT0_T1_T2_T3_,"a",@progbits
	.sectionflags	@""
	.align	4
.nv.constant0._ZN2at6native50_GLOBAL__N__650009b6_17_UnaryOpsKernel_cu_bd823bfe45unrolled_elementwise_kernel_for_multi_outputsILi2EZZZNS0_17frexp_kernel_cudaERNS_18TensorIteratorBaseEENKUlvE_clEvENKUlvE0_clEvEUlfE_St5arrayIPcLm3EE23TrivialOffsetCalculatorILi1EjESB_ILi2EjEEEviT0_T1_T2_T3_:
	.zero		938


//--------------------- .nv.constant0._ZN2at6native50_GLOBAL__N__650009b6_17_UnaryOpsKernel_cu_bd823bfe45unrolled_elementwise_kernel_for_multi_outputsILi2EZZZNS0_17frexp_kernel_cudaERNS_18TensorIteratorBaseEENKUlvE_clEvENKUlvE_clEvEUldE_St5arrayIPcLm3EE16OffsetCalculatorILi1EjLb0EESB_ILi2EjLb0EEEEviT0_T1_T2_T3_ --------------------------
	.section	.nv.constant0._ZN2at6native50_GLOBAL__N__650009b6_17_UnaryOpsKernel_cu_bd823bfe45unrolled_elementwise_kernel_for_multi_outputsILi2EZZZNS0_17frexp_kernel_cudaERNS_18TensorIteratorBaseEENKUlvE_clEvENKUlvE_clEvEUldE_St5arrayIPcLm3EE16OffsetCalculatorILi1EjLb0EESB_ILi2EjLb0EEEEviT0_T1_T2_T3_,"a",@progbits
	.sectionflags	@""
	.align	4
.nv.constant0._ZN2at6native50_GLOBAL__N__650009b6_17_UnaryOpsKernel_cu_bd823bfe45unrolled_elementwise_kernel_for_multi_outputsILi2EZZZNS0_17frexp_kernel_cudaERNS_18TensorIteratorBaseEENKUlvE_clEvENKUlvE_clEvEUldE_St5arrayIPcLm3EE16OffsetCalculatorILi1EjLb0EESB_ILi2EjLb0EEEEviT0_T1_T2_T3_:
	.zero		1844


//--------------------- .nv.constant0._ZN2at6native50_GLOBAL__N__650009b6_17_UnaryOpsKernel_cu_bd823bfe45unrolled_elementwise_kernel_for_multi_outputsILi2EZZZNS0_17frexp_kernel_cudaERNS_18TensorIteratorBaseEENKUlvE_clEvENKUlvE_clEvEUldE_St5arrayIPcLm3EE23TrivialOffsetCalculatorILi1EjESB_ILi2EjEEEviT0_T1_T2_T3_ --------------------------
	.section	.nv.constant0._ZN2at6native50_GLOBAL__N__650009b6_17_UnaryOpsKernel_cu_bd823bfe45unrolled_elementwise_kernel_for_multi_outputsILi2EZZZNS0_17frexp_kernel_cudaERNS_18TensorIteratorBaseEENKUlvE_clEvENKUlvE_clEvEUldE_St5arrayIPcLm3EE23TrivialOffsetCalculatorILi1EjESB_ILi2EjEEEviT0_T1_T2_T3_,"a",@progbits
	.sectionflags	@""
	.align	4
.nv.constant0._ZN2at6native50_GLOBAL__N__650009b6_17_UnaryOpsKernel_cu_bd823bfe45unrolled_elementwise_kernel_for_multi_outputsILi2EZZZNS0_17frexp_kernel_cudaERNS_18TensorIteratorBaseEENKUlvE_clEvENKUlvE_clEvEUldE_St5arrayIPcLm3EE23TrivialOffsetCalculatorILi1EjESB_ILi2EjEEEviT0_T1_T2_T3_:
	.zero		938


//--------------------- .nv.constant0._ZN2at6native18elementwise_kernelILi128ELi4EZNS0_15gpu_kernel_implIZZZNS0_22nan_to_num_kernel_cudaERNS_18TensorIteratorBaseESt8optionalIdES6_S6_ENKUlvE0_clEvENKUlvE2_clEvEUlN3c108BFloat16EE_EEvS4_RKT_EUliE_EEviT1_ --------------------------
	.section	.nv.constant0._ZN2at6native18elementwise_kernelILi128ELi4EZNS0_15gpu_kernel_implIZZZNS0_22nan_to_num_kernel_cudaERNS_18TensorIteratorBaseESt8optionalIdES6_S6_ENKUlvE0_clEvENKUlvE2_clEvEUlN3c108BFloat16EE_EEvS4_RKT_EUliE_EEviT1_,"a",@progbits
	.sectionflags	@""
	.align	4
.nv.constant0._ZN2at6native18elementwise_kernelILi128ELi4EZNS0_15gpu_kernel_implIZZZNS0_22nan_to_num_kernel_cudaERNS_18TensorIteratorBaseESt8optionalIdES6_S6_ENKUlvE0_clEvENKUlvE2_clEvEUlN3c108BFloat16EE_EEvS4_RKT_EUliE_EEviT1_:
	.zero		1456


//--------------------- .nv.constant0._ZN2at6native27unrolled_elementwise_kernelIZZZNS0_22nan_to_num_kernel_cudaERNS_18TensorIteratorBaseESt8optionalIdES5_S5_ENKUlvE0_clEvENKUlvE2_clEvEUlN3c108BFloat16EE_St5arrayIPcLm2EELi4E23TrivialOffsetCalculatorILi1EjESF_NS0_6memory12LoadWithCastILi1EEENSG_13StoreWithCastILi1EEEEEviT_T0_T2_T3_T4_T5_ --------------------------
	.section	.nv.constant0._ZN2at6native27unrolled_elementwise_kernelIZZZNS0_22nan_to_num_kernel_cudaERNS_18TensorIteratorBaseESt8optionalIdES5_S5_ENKUlvE0_clEvENKUlvE2_clEvEUlN3c108BFloat16EE_St5arrayIPcLm2EELi4E23TrivialOffsetCalculatorILi1EjESF_NS0_6memory12LoadWithCastILi1EEENSG_13StoreWithCastILi1EEEEEviT_T0_T2_T3_T4_T5_,"a",@progbits
	.sectionflags	@""
	.align	4
.nv.constant0._ZN2at6native27unrolled_elementwise_kernelIZZZNS0_22nan_to_num_kernel_cudaERNS_18TensorIteratorBaseESt8optionalIdES5_S5_ENKUlvE0_clEvENKUlvE2_clEvEUlN3c108BFloat16EE_St5arrayIPcLm2EELi4E23TrivialOffsetCalculatorILi1EjESF_NS0_6memory12LoadWithCastILi1EEENSG_13StoreWithCastILi1EEEEEviT_T0_T2_T3_T4_T5_:
	.zero		956


//--------------------- .nv.constant0._ZN2at6native18elementwise_kernelILi128ELi4EZNS0_22gpu_kernel_impl_nocastIZZZNS0_22nan_to_num_kernel_cudaERNS_18TensorIteratorBaseESt8optionalIdES6_S6_ENKUlvE0_clEvENKUlvE2_clEvEUlN3c108BFloat16EE_EEvS4_RKT_EUliE_EEviT1_ --------------------------
	.section	.nv.constant0._ZN2at6native18elementwise_kernelILi128ELi4EZNS0_22gpu_kernel_impl_nocastIZZZNS0_22nan_to_num_kernel_cudaERNS_18TensorIteratorBaseESt8optionalIdES6_S6_ENKUlvE0_clEvENKUlvE2_clEvEUlN3c108BFloat16EE_EEvS4_RKT_EUliE_EEviT1_,"a",@progbits
	.sectionflags	@""
	.align	4
.nv.constant0._ZN2at6native18elementwise_kernelILi128ELi4EZNS0_22gpu_kernel_impl_nocastIZZZNS0_22nan_to_num_kernel_cudaERNS_18TensorIteratorBaseESt8optionalIdES6_S6_ENKUlvE0_clEvENKUlvE2_clEvEUlN3c108BFloat16EE_EEvS4_RKT_EUliE_EEviT1_:
	.zero		1448


//--------------------- .nv.constant0._ZN2at6native27unrolled_elementwise_kernelIZZZNS0_22nan_to_num_kernel_cudaERNS_18TensorIteratorBaseESt8optionalIdES5_S5_ENKUlvE0_clEvENKUlvE2_clEvEUlN3c108BFloat16EE_St5arrayIPcLm2EELi4E23TrivialOffsetCalculatorILi1EjESF_NS0_6memory15LoadWithoutCastENSG_16StoreWithoutCastEEEviT_T0_T2_T3_T4_T5_ --------------------------
	.section	.nv.constant0._ZN2at6native27unrolled_elementwise_kernelIZZZNS0_22nan_to_num_kernel_cudaERNS_18TensorIteratorBaseESt8optionalIdES5_S5_ENKUlvE0_clEvENKUlvE2_clEvEUlN3c108BFloat16EE_St5arrayIPcLm2EELi4E23TrivialOffsetCalculatorILi1EjESF_NS0_6memory15LoadWithoutCastENSG_16StoreWithoutCastEEEviT_T0_T2_T3_T4_T5_,"a",@progbits
	.sectionflags	@""
	.align	4
.nv.constant0._ZN2at6native27unrolled_elementwise_kernelIZZZNS0_22nan_to_num_kernel_cudaERNS_18TensorIteratorBaseESt8optionalIdES5_S5_ENKUlvE0_clEvENKUlvE2_clEvEUlN3c108BFloat16EE_St5arrayIPcLm2EELi4E23TrivialOffsetCalculatorILi1EjESF_NS0_6memory15LoadWithoutCastENSG_16StoreWithoutCastEEEviT_T0_T2_T3_T4_T5_:
	.zero		940


//--------------------- .nv.constant0._ZN2at6native29vectorized_elementwise_kernelILi2EZZZNS0_22nan_to_num_kernel_cudaERNS_18TensorIteratorBaseESt8optionalIdES5_S5_ENKUlvE0_clEvENKUlvE2_clEvEUlN3c108BFloat16EE_St5arrayIPcLm2EEEEviT0_T1_ --------------------------
	.section	.nv.constant0._ZN2at6native29vectorized_elementwise_kernelILi2EZZZNS0_22nan_to_num_kernel_cudaERNS_18TensorIteratorBaseESt8optionalIdES5_S5_ENKUlvE0_clEvENKUlvE2_clEvEUlN3c108BFloat16EE_St5arrayIPcLm2EEEEviT0_T1_,"a",@progbits
	.sectionflags	@""
	.align	4
.nv.constant0._ZN2at6native29vectorized_elementwise_kernelILi2EZZZNS0_22nan_to_num_kernel_cudaERNS_18TensorIteratorBaseESt8optionalIdES5_S5_ENKUlvE0_clEvENKUlvE2_clEvEUlN3c108BFloat16EE_St5arrayIPcLm2EEEEviT0_T1_:
	.zero		936


//--------------------- .nv.constant0._ZN2at6native29vectorized_elementwise_kernelILi4EZZZNS0_22nan_to_num_kernel_cudaERNS_18TensorIteratorBaseESt8optionalIdES5_S5_ENKUlvE0_clEvENKUlvE2_clEvEUlN3c108BFloat16EE_St5arrayIPcLm2EEEEviT0_T1_ --------------------------
	.section	.nv.constant0._ZN2at6native29vectorized_elementwise_kernelILi4EZZZNS0_22nan_to_num_kernel_cudaERNS_18TensorIteratorBaseESt8optionalIdES5_S5_ENKUlvE0_clEvENKUlvE2_clEvEUlN3c108BFloat16EE_St5arrayIPcLm2EEEEviT0_T1_,"a",@progbits
	.sectionflags	@""
	.align	4
.nv.constant0._ZN2at6native29vectorized_elementwise_kernelILi4EZZZNS0_22nan_to_num_kernel_cudaERNS_18TensorIteratorBaseESt8optionalIdES5_S5_ENKUlvE0_clEvENKUlvE2_clEvEUlN3c108BFloat16EE_St5arrayIPcLm2EEEEviT0_T1_:
	.zero		936


//--------------------- .nv.constant0._ZN2at6native29vectorized_elementwise_kernelILi8EZZZNS0_22nan_to_num_kernel_cudaERNS_18TensorIteratorBaseESt8optionalIdES5_S5_ENKUlvE0_clEvENKUlvE2_clEvEUlN3c108BFloat16EE_St5arrayIPcLm2EEEEviT0_T1_ --------------------------
	.section	.nv.constant0._ZN2at6native29vectorized_elementwise_kernelILi8EZZZNS0_22nan_to_num_kernel_cudaERNS_18TensorIteratorBaseESt8optionalIdES5_S5_ENKUlvE0_clEvENKUlvE2_clEvEUlN3c108BFloat16EE_St5arrayIPcLm2EEEEviT0_T1_,"a",@progbits
	.sectionflags	@""
	.align	4
.nv.constant0._ZN2at6native29vectorized_elementwise_kernelILi8EZZZNS0_22nan_to_num_kernel_cudaERNS_18TensorIteratorBaseESt8optionalIdES5_S5_ENKUlvE0_clEvENKUlvE2_clEvEUlN3c108BFloat16EE_St5arrayIPcLm2EEEEviT0_T1_:
	.zero		936


//--------------------- .nv.constant0._ZN2at6native18elementwise_kernelILi128ELi4EZNS0_15gpu_kernel_implIZZZNS0_22nan_to_num_kernel_cudaERNS_18TensorIteratorBaseESt8optionalIdES6_S6_ENKUlvE0_clEvENKUlvE1_clEvEUlN3c104HalfEE_EEvS4_RKT_EUliE_EEviT1_ --------------------------
	.section	.nv.constant0._ZN2at6native18elementwise_kernelILi128ELi4EZNS0_15gpu_kernel_implIZZZNS0_22nan_to_num_kernel_cudaERNS_18TensorIteratorBaseESt8optionalIdES6_S6_ENKUlvE0_clEvENKUlvE1_clEvEUlN3c104HalfEE_EEvS4_RKT_EUliE_EEviT1_,"a",@progbits
	.sectionflags	@""
	.align	4
.nv.constant0._ZN2at6native18elementwise_kernelILi128ELi4EZNS0_15gpu_kernel_implIZZZNS0_22nan_to_num_kernel_cudaERNS_18TensorIteratorBaseESt8optionalIdES6_S6_ENKUlvE0_clEvENKUlvE1_clEvEUlN3c104HalfEE_EEvS4_RKT_EUliE_EEviT1_:
	.zero		1456


//--------------------- .nv.constant0._ZN2at6native27unrolled_elementwise_kernelIZZZNS0_22nan_to_num_kernel_cudaERNS_18TensorIteratorBaseESt8optionalIdES5_S5_ENKUlvE0_clEvENKUlvE1_clEvEUlN3c104HalfEE_St5arrayIPcLm2EELi4E23TrivialOffsetCalculatorILi1EjESF_NS0_6memory12LoadWithCastILi1EEENSG_13StoreWithCastILi1EEEEEviT_T0_T2_T3_T4_T5_ --------------------------
	.section	.nv.constant0._ZN2at6native27unrolled_elementwise_kernelIZZZNS0_22nan_to_num_kernel_cudaERNS_18TensorIteratorBaseESt8optionalIdES5_S5_ENKUlvE0_clEvENKUlvE1_clEvEUlN3c104HalfEE_St5arrayIPcLm2EELi4E23TrivialOffsetCalculatorILi1EjESF_NS0_6memory12LoadWithCastILi1EEENSG_13StoreWithCastILi1EEEEEviT_T0_T2_T3_T4_T5_,"a",@progbits
	.sectionflags	@""
	.align	4
.nv.constant0._ZN2at6native27unrolled_elementwise_kernelIZZZNS0_22nan_to_num_kernel_cudaERNS_18TensorIteratorBaseESt8optionalIdES5_S5_ENKUlvE0_clEvENKUlvE1_clEvEUlN3c104HalfEE_St5arrayIPcLm2EELi4E23TrivialOffsetCalculatorILi1EjESF_NS0_6memory12LoadWithCastILi1EEENSG_13StoreWithCastILi1EEEEEviT_T0_T2_T3_T4_T5_:
	.zero		956


//--------------------- .nv.constant0._ZN2at6native18elementwise_kernelILi128ELi4EZNS0_22gpu_kernel_impl_nocastIZZZNS0_22nan_to_num_kernel_cudaERNS_18TensorIteratorBaseESt8optionalIdES6_S6_ENKUlvE0_clEvENKUlvE1_clEvEUlN3c104HalfEE_EEvS4_RKT_EUliE_EEviT1_ --------------------------
	.section	.nv.constant0._ZN2at6native18elementwise_kernelILi128ELi4EZNS0_22gpu_kernel_impl_nocastIZZZNS0_22nan_to_num_kernel_cudaERNS_18TensorIteratorBaseESt8optionalIdES6_S6_ENKUlvE0_clEvENKUlvE1_clEvEUlN3c104HalfEE_EEvS4_RKT_EUliE_EEviT1_,"a",@progbits
	.sectionflags	@""
	.align	4
.nv.constant0._ZN2at6native18elementwise_kernelILi128ELi4EZNS0_22gpu_kernel_impl_nocastIZZZNS0_22nan_to_num_kernel_cudaERNS_18TensorIteratorBaseESt8optionalIdES6_S6_ENKUlvE0_clEvENKUlvE1_clEvEUlN3c104HalfEE_EEvS4_RKT_EUliE_EEviT1_:
	.zero		1448


//--------------------- .nv.constant0._ZN2at6native27unrolled_elementwise_kernelIZZZNS0_22nan_to_num_kernel_cudaERNS_18TensorIteratorBaseESt8optionalIdES5_S5_ENKUlvE0_clEvENKUlvE1_clEvEUlN3c104HalfEE_St5arrayIPcLm2EELi4E23TrivialOffsetCalculatorILi1EjESF_NS0_6memory15LoadWithoutCastENSG_16StoreWithoutCastEEEviT_T0_T2_T3_T4_T5_ --------------------------
	.section	.nv.constant0._ZN2at6native27unrolled_elementwise_kernelIZZZNS0_22nan_to_num_kernel_cudaERNS_18TensorIteratorBaseESt8optionalIdES5_S5_ENKUlvE0_clEvENKUlvE1_clEvEUlN3c104HalfEE_St5arrayIPcLm2EELi4E23TrivialOffsetCalculatorILi1EjESF_NS0_6memory15LoadWithoutCastENSG_16StoreWithoutCastEEEviT_T0_T2_T3_T4_T5_,"a",@progbits
	.sectionflags	@""
	.align	4
.nv.constant0._ZN2at6native27unrolled_elementwise_kernelIZZZNS0_22nan_to_num_kernel_cudaERNS_18TensorIteratorBaseESt8optionalIdES5_S5_ENKUlvE0_clEvENKUlvE1_clEvEUlN3c104HalfEE_St5arrayIPcLm2EELi4E23TrivialOffsetCalculatorILi1EjESF_NS0_6memory15LoadWithoutCastENSG_16StoreWithoutCastEEEviT_T0_T2_T3_T4_T5_:
	.zero		940


//--------------------- .nv.constant0._ZN2at6native29vectorized_elementwise_kernelILi2EZZZNS0_22nan_to_num_kernel_cudaERNS_18TensorIteratorBaseESt8optionalIdES5_S5_ENKUlvE0_clEvENKUlvE1_clEvEUlN3c104HalfEE_St5arrayIPcLm2EEEEviT0_T1_ --------------------------
	.section	.nv.constant0._ZN2at6native29vectorized_elementwise_kernelILi2EZZZNS0_22nan_to_num_kernel_cudaERNS_18TensorIteratorBaseESt8optionalIdES5_S5_ENKUlvE0_clEvENKUlvE1_clEvEUlN3c104HalfEE_St5arrayIPcLm2EEEEviT0_T1_,"a",@progbits
	.sectionflags	@""
	.align	4
.nv.constant0._ZN2at6native29vectorized_elementwise_kernelILi2EZZZNS0_22nan_to_num_kernel_cudaERNS_18TensorIteratorBaseESt8optionalIdES5_S5_ENKUlvE0_clEvENKUlvE1_clEvEUlN3c104HalfEE_St5arrayIPcLm2EEEEviT0_T1_:
	.zero		936


//--------------------- .nv.constant0._ZN2at6native29vectorized_elementwise_kernelILi4EZZZNS0_22nan_to_num_kernel_cudaERNS_18TensorIteratorBaseESt8optionalIdES5_S5_ENKUlvE0_clEvENKUlvE1_clEvEUlN3c104HalfEE_St5arrayIPcLm2EEEEviT0_T1_ --------------------------
	.section	.nv.constant0._ZN2at6native29vectorized_elementwise_kernelILi4EZZZNS0_22nan_to_num_kernel_cudaERNS_18TensorIteratorBaseESt8optionalIdES5_S5_ENKUlvE0_clEvENKUlvE1_clEvEUlN3c104HalfEE_St5arrayIPcLm2EEEEviT0_T1_,"a",@progbits
	.sectionflags	@""
	.align	4
.nv.constant0._ZN2at6native29vectorized_elementwise_kernelILi4EZZZNS0_22nan_to_num_kernel_cudaERNS_18TensorIteratorBaseESt8optionalIdES5_S5_ENKUlvE0_clEvENKUlvE1_clEvEUlN3c104HalfEE_St5arrayIPcLm2EEEEviT0_T1_:
	.zero		936


//--------------------- .nv.constant0._ZN2at6native29vectorized_elementwise_kernelILi8EZZZNS0_22nan_to_num_kernel_cudaERNS_18TensorIteratorBaseESt8optionalIdES5_S5_ENKUlvE0_clEvENKUlvE1_clEvEUlN3c104HalfEE_St5arrayIPcLm2EEEEviT0_T1_ --------------------------
	.section	.nv.constant0._ZN2at6native29vectorized_elementwise_kernelILi8EZZZNS0_22nan_to_num_kernel_cudaERNS_18TensorIteratorBaseESt8optionalIdES5_S5_ENKUlvE0_clEvENKUlvE1_clEvEUlN3c104HalfEE_St5arrayIPcLm2EEEEviT0_T1_,"a",@progbits
	.sectionflags	@""
	.align	4
.nv.constant0._ZN2at6native29vectorized_elementwise_kernelILi8EZZZNS0_22nan_to_num_kernel_cudaERNS_18TensorIteratorBaseESt8optionalIdES5_S5_ENKUlvE0_clEvENKUlvE1_clEvEUlN3c104HalfEE_St5arrayIPcLm2EEEEviT0_T1_:
	.zero		936


//--------------------- .nv.constant0._ZN2at6native18elementwise_kernelILi128ELi4EZNS0_15gpu_kernel_implIZZZNS0_22nan_to_num_kernel_cudaERNS_18TensorIteratorBaseESt8optionalIdES6_S6_ENKUlvE0_clEvENKUlvE0_clEvEUlfE_EEvS4_RKT_EUliE_EEviT1_ --------------------------
	.section	.nv.constant0._ZN2at6native18elementwise_kernelILi128ELi4EZNS0_15gpu_kernel_implIZZZNS0_22nan_to_num_kernel_cudaERNS_18TensorIteratorBaseESt8optionalIdES6_S6_ENKUlvE0_clEvENKUlvE0_clEvEUlfE_EEvS4_RKT_EUliE_EEviT1_,"a",@progbits
	.sectionflags	@""
	.align	4
.nv.constant0._ZN2at6native18elementwise_kernelILi128ELi4EZNS0_15gpu_kernel_implIZZZNS0_22nan_to_num_kernel_cudaERNS_18TensorIteratorBaseESt8optionalIdES6_S6_ENKUlvE0_clEvENKUlvE0_clEvEUlfE_EEvS4_RKT_EUliE_EEviT1_:
	.zero		1464


//--------------------- .nv.constant0._ZN2at6native27unrolled_elementwise_kernelIZZZNS0_22nan_to_num_kernel_cudaERNS_18TensorIteratorBaseESt8optionalIdES5_S5_ENKUlvE0_clEvENKUlvE0_clEvEUlfE_St5arrayIPcLm2EELi4E23TrivialOffsetCalculatorILi1EjESD_NS0_6memory12LoadWithCastILi1EEENSE_13StoreWithCastILi1EEEEEviT_T0_T2_T3_T4_T5_ --------------------------
	.section	.nv.constant0._ZN2at6native27unrolled_elementwise_kernelIZZZNS0_22nan_to_num_kernel_cudaERNS_18TensorIteratorBaseESt8optionalIdES5_S5_ENKUlvE0_clEvENKUlvE0_clEvEUlfE_St5arrayIPcLm2EELi4E23TrivialOffsetCalculatorILi1EjESD_NS0_6memory12LoadWithCastILi1EEENSE_13StoreWithCastILi1EEEEEviT_T0_T2_T3_T4_T5_,"a",@progbits
	.sectionflags	@""
	.align	4
.nv.constant0._ZN2at6native27unrolled_elementwise_kernelIZZZNS0_22nan_to_num_kernel_cudaERNS_18TensorIteratorBaseESt8optionalIdES5_S5_ENKUlvE0_clEvENKUlvE0_clEvEUlfE_St5arrayIPcLm2EELi4E23TrivialOffsetCalculatorILi1EjESD_NS0_6memory12LoadWithCastILi1EEENSE_13StoreWithCastILi1EEEEEviT_T0_T2_T3_T4_T5_:
	.zero		964


//--------------------- .nv.constant0._ZN2at6native18elementwise_kernelILi128ELi2EZNS0_22gpu_kernel_impl_nocastIZZZNS0_22nan_to_num_kernel_cudaERNS_18TensorIteratorBaseESt8optionalIdES6_S6_ENKUlvE0_clEvENKUlvE0_clEvEUlfE_EEvS4_RKT_EUliE_EEviT1_ --------------------------
	.section	.nv.constant0._ZN2at6native18elementwise_kernelILi128ELi2EZNS0_22gpu_kernel_impl_nocastIZZZNS0_22nan_to_num_kernel_cudaERNS_18TensorIteratorBaseESt8optionalIdES6_S6_ENKUlvE0_clEvENKUlvE0_clEvEUlfE_EEvS4_RKT_EUliE_EEviT1_,"a",@progbits
	.sectionflags	@""
	.align	4
.nv.constant0._ZN2at6native18elementwise_kernelILi128ELi2EZNS0_22gpu_kernel_impl_nocastIZZZNS0_22nan_to_num_kernel_cudaERNS_18TensorIteratorBaseESt8optionalIdES6_S6_ENKUlvE0_clEvENKUlvE0_clEvEUlfE_EEvS4_RKT_EUliE_EEviT1_:
	.zero		1456


//--------------------- .nv.constant0._ZN2at6native27unrolled_elementwise_kernelIZZZNS0_22nan_to_num_kernel_cudaERNS_18TensorIteratorBaseESt8optionalIdES5_S5_ENKUlvE0_clEvENKUlvE0_clEvEUlfE_St5arrayIPcLm2EELi4E23TrivialOffsetCalculatorILi1EjESD_NS0_6memory15LoadWithoutCastENSE_16StoreWithoutCastEEEviT_T0_T2_T3_T4_T5_ --------------------------
	.section	.nv.constant0._ZN2at6native27unrolled_elementwise_kernelIZZZNS0_22nan_to_num_kernel_cudaERNS_18TensorIteratorBaseESt8optionalIdES5_S5_ENKUlvE0_clEvENKUlvE0_clEvEUlfE_St5arrayIPcLm2EELi4E23TrivialOffsetCalculatorILi1EjESD_NS0_6memory15LoadWithoutCastENSE_16StoreWithoutCastEEEviT_T0_T2_T3_T4_T5_,"a",@progbits
	.sectionflags	@""
	.align	4
.nv.constant0._ZN2at6native27unrolled_elementwise_kernelIZZZNS0_22nan_to_num_kernel_cudaERNS_18TensorIteratorBaseESt8optionalIdES5_S5_ENKUlvE0_clEvENKUlvE0_clEvEUlfE_St5arrayIPcLm2EELi4E23TrivialOffsetCalculatorILi1EjESD_NS0_6memory15LoadWithoutCastENSE_16StoreWithoutCastEEEviT_T0_T2_T3_T4_T5_:
	.zero		948


//--------------------- .nv.constant0._ZN2at6native29vectorized_elementwise_kernelILi2EZZZNS0_22nan_to_num_kernel_cudaERNS_18TensorIteratorBaseESt8optionalIdES5_S5_ENKUlvE0_clEvENKUlvE0_clEvEUlfE_St5arrayIPcLm2EEEEviT0_T1_ --------------------------
	.section	.nv.constant0._ZN2at6native29vectorized_elementwise_kernelILi2EZZZNS0_22nan_to_num_kernel_cudaERNS_18TensorIteratorBaseESt8optionalIdES5_S5_ENKUlvE0_clEvENKUlvE0_clEvEUlfE_St5arrayIPcLm2EEEEviT0_T1_,"a",@progbits
	.sectionflags	@""
	.align	4
.nv.constant0._ZN2at6native29vectorized_elementwise_kernelILi2EZZZNS0_22nan_to_num_kernel_cudaERNS_18TensorIteratorBaseESt8optionalIdES5_S5_ENKUlvE0_clEvENKUlvE0_clEvEUlfE_St5arrayIPcLm2EEEEviT0_T1_:
	.zero		944


//--------------------- .nv.constant0._ZN2at6native29vectorized_elementwise_kernelILi4EZZZNS0_22nan_to_num_kernel_cudaERNS_18TensorIteratorBaseESt8optionalIdES5_S5_ENKUlvE0_clEvENKUlvE0_clEvEUlfE_St5arrayIPcLm2EEEEviT0_T1_ --------------------------
	.section	.nv.constant0._ZN2at6native29vectorized_elementwise_kernelILi4EZZZNS0_22nan_to_num_kernel_cudaERNS_18TensorIteratorBaseESt8optionalIdES5_S5_ENKUlvE0_clEvENKUlvE0_clEvEUlfE_St5arrayIPcLm2EEEEviT0_T1_,"a",@progbits
	.sectionflags	@""
	.align	4
.nv.constant0._ZN2at6native29vectorized_elementwise_kernelILi4EZZZNS0_22nan_to_num_kernel_cudaERNS_18TensorIteratorBaseESt8optionalIdES5_S5_ENKUlvE0_clEvENKUlvE0_clEvEUlfE_St5arrayIPcLm2EEEEviT0_T1_:
	.zero		944


//--------------------- .nv.constant0._ZN2at6native29vectorized_elementwise_kernelILi8EZZZNS0_22nan_to_num_kernel_cudaERNS_18TensorIteratorBaseESt8optionalIdES5_S5_ENKUlvE0_clEvENKUlvE0_clEvEUlfE_St5arrayIPcLm2EEEEviT0_T1_ --------------------------
	.section	.nv.constant0._ZN2at6native29vectorized_elementwise_kernelILi8EZZZNS0_22nan_to_num_kernel_cudaERNS_18TensorIteratorBaseESt8optionalIdES5_S5_ENKUlvE0_clEvENKUlvE0_clEvEUlfE_St5arrayIPcLm2EEEEviT0_T1_,"a",@progbits
	.sectionflags	@""
	.align	4
.nv.constant0._ZN2at6native29vectorized_elementwise_kernelILi8EZZZNS0_22nan_to_num_kernel_cudaERNS_18TensorIteratorBaseESt8optionalIdES5_S5_ENKUlvE0_clEvENKUlvE0_clEvEUlfE_St5arrayIPcLm2EEEEviT0_T1_:
	.zero		944


//--------------------- .nv.constant0._ZN2at6native18elementwise_kernelILi128ELi4EZNS0_15gpu_kernel_implIZZZNS0_22nan_to_num_kernel_cudaERNS_18TensorIteratorBaseESt8optionalIdES6_S6_ENKUlvE0_clEvENKUlvE_clEvEUldE_EEvS4_RKT_EUliE_EEviT1_ --------------------------
	.section	.nv.constant0._ZN2at6native18elementwise_kernelILi128ELi4EZNS0_15gpu_kernel_implIZZZNS0_22nan_to_num_kernel_cudaERNS_18TensorIteratorBaseESt8optionalIdES6_S6_ENKUlvE0_clEvENKUlvE_clEvEUldE_EEvS4_RKT_EUliE_EEviT1_,"a",@progbits
	.sectionflags	@""
	.align	4
.nv.constant0._ZN2at6native18elementwise_kernelILi128ELi4EZNS0_15gpu_kernel_implIZZZNS0_22nan_to_num_kernel_cudaERNS_18TensorIteratorBaseESt8optionalIdES6_S6_ENKUlvE0_clEvENKUlvE_clEvEUldE_EEvS4_RKT_EUliE_EEviT1_:
	.zero		1472


//--------------------- .nv.constant0._ZN2at6native27unrolled_elementwise_kernelIZZZNS0_22nan_to_num_kernel_cudaERNS_18TensorIteratorBaseESt8optionalIdES5_S5_ENKUlvE0_clEvENKUlvE_clEvEUldE_St5arrayIPcLm2EELi4E23TrivialOffsetCalculatorILi1EjESD_NS0_6memory12LoadWithCastILi1EEENSE_13StoreWithCastILi1EEEEEviT_T0_T2_T3_T4_T5_ --------------------------
	.section	.nv.constant0._ZN2at6native27unrolled_elementwise_kernelIZZZNS0_22nan_to_num_kernel_cudaERNS_18TensorIteratorBaseESt8optionalIdES5_S5_ENKUlvE0_clEvENKUlvE_clEvEUldE_St5arrayIPcLm2EELi4E23TrivialOffsetCalculatorILi1EjESD_NS0_6memory12LoadWithCastILi1EEENSE_13StoreWithCastILi1EEEEEviT_T0_T2_T3_T4_T5_,"a",@progbits
	.sectionflags	@""
	.align	4
.nv.constant0._ZN2at6native27unrolled_elementwise_kernelIZZZNS0_22nan_to_num_kernel_cudaERNS_18TensorIteratorBaseESt8optionalIdES5_S5_ENKUlvE0_clEvENKUlvE_clEvEUldE_St5arrayIPcLm2EELi4E23TrivialOffsetCalculatorILi1EjESD_NS0_6memory12LoadWithCastILi1EEENSE_13StoreWithCastILi1EEEEEviT_T0_T2_T3_T4_T5_:
	.zero		972


//--------------------- .nv.constant0._ZN2at6native18elementwise_kernelILi128ELi2EZNS0_22gpu_kernel_impl_nocastIZZZNS0_22nan_to_num_kernel_cudaERNS_18TensorIteratorBaseESt8optionalIdES6_S6_ENKUlvE0_clEvENKUlvE_clEvEUldE_EEvS4_RKT_EUliE_EEviT1_ --------------------------
	.section	.nv.constant0._ZN2at6native18elementwise_kernelILi128ELi2EZNS0_22gpu_kernel_impl_nocastIZZZNS0_22nan_to_num_kernel_cudaERNS_18TensorIteratorBaseESt8optionalIdES6_S6_ENKUlvE0_clEvENKUlvE_clEvEUldE_EEvS4_RKT_EUliE_EEviT1_,"a",@progbits
	.sectionflags	@""
	.align	4
.nv.constant0._ZN2at6native18elementwise_kernelILi128ELi2EZNS0_22gpu_kernel_impl_nocastIZZZNS0_22nan_to_num_kernel_cudaERNS_18TensorIteratorBaseESt8optionalIdES6_S6_ENKUlvE0_clEvENKUlvE_clEvEUldE_EEvS4_RKT_EUliE_EEviT1_:
	.zero		1464


//--------------------- .nv.constant0._ZN2at6native27unrolled_elementwise_kernelIZZZNS0_22nan_to_num_kernel_cudaERNS_18TensorIteratorBaseESt8optionalIdES5_S5_ENKUlvE0_clEvENKUlvE_clEvEUldE_St5arrayIPcLm2EELi4E23TrivialOffsetCalculatorILi1EjESD_NS0_6memory15LoadWithoutCastENSE_16StoreWithoutCastEEEviT_T0_T2_T3_T4_T5_ --------------------------
	.section	.nv.constant0._ZN2at6native27unrolled_elementwise_kernelIZZZNS0_22nan_to_num_kernel_cudaERNS_18TensorIteratorBaseESt8optionalIdES5_S5_ENKUlvE0_clEvENKUlvE_clEvEUldE_St5arrayIPcLm2EELi4E23TrivialOffsetCalculatorILi1EjESD_NS0_6memory15LoadWithoutCastENSE_16StoreWithoutCastEEEviT_T0_T2_T3_T4_T5_,"a",@progbits
	.sectionflags	@""
	.align	4
.nv.constant0._ZN2at6native27unrolled_elementwise_kernelIZZZNS0_22nan_to_num_kernel_cudaERNS_18TensorIteratorBaseESt8optionalIdES5_S5_ENKUlvE0_clEvENKUlvE_clEvEUldE_St5arrayIPcLm2EELi4E23TrivialOffsetCalculatorILi1EjESD_NS0_6memory15LoadWithoutCastENSE_16StoreWithoutCastEEEviT_T0_T2_T3_T4_T5_:
	.zero		956


//--------------------- .nv.constant0._ZN2at6native29vectorized_elementwise_kernelILi2EZZZNS0_22nan_to_num_kernel_cudaERNS_18TensorIteratorBaseESt8optionalIdES5_S5_ENKUlvE0_clEvENKUlvE_clEvEUldE_St5arrayIPcLm2EEEEviT0_T1_ --------------------------
	.section	.nv.constant0._ZN2at6native29vectorized_elementwise_kernelILi2EZZZNS0_22nan_to_num_kernel_cudaERNS_18TensorIteratorBaseESt8optionalIdES5_S5_ENKUlvE0_clEvENKUlvE_clEvEUldE_St5arrayIPcLm2EEEEviT0_T1_,"a",@progbits
	.sectionflags	@""
	.align	4
.nv.constant0._ZN2at6native29vectorized_elementwise_kernelILi2EZZZNS0_22nan_to_num_kernel_cudaERNS_18TensorIteratorBaseESt8optionalIdES5_S5_ENKUlvE0_clEvENKUlvE_clEvEUldE_St5arrayIPcLm2EEEEviT0_T1_:
	.zero		952


//--------------------- .nv.constant0._ZN2at6native29vectorized_elementwise_kernelILi4EZZZNS0_22nan_to_num_kernel_cudaERNS_18TensorIteratorBaseESt8optionalIdES5_S5_ENKUlvE0_clEvENKUlvE_clEvEUldE_St5arrayIPcLm2EEEEviT0_T1_ --------------------------
	.section	.nv.constant0._ZN2at6native29vectorized_elementwise_kernelILi4EZZZNS0_22nan_to_num_kernel_cudaERNS_18TensorIteratorBaseESt8optionalIdES5_S5_ENKUlvE0_clEvENKUlvE_clEvEUldE_St5arrayIPcLm2EEEEviT0_T1_,"a",@progbits
	.sectionflags	@""
	.align	4
.nv.constant0._ZN2at6native29vectorized_elementwise_kernelILi4EZZZNS0_22nan_to_num_kernel_cudaERNS_18TensorIteratorBaseESt8optionalIdES5_S5_ENKUlvE0_clEvENKUlvE_clEvEUldE_St5arrayIPcLm2EEEEviT0_T1_:
	.zero		952


//--------------------- .nv.constant0._ZN2at6native29vectorized_elementwise_kernelILi8EZZZNS0_22nan_to_num_kernel_cudaERNS_18TensorIteratorBaseESt8optionalIdES5_S5_ENKUlvE0_clEvENKUlvE_clEvEUldE_St5arrayIPcLm2EEEEviT0_T1_ --------------------------
	.section	.nv.constant0._ZN2at6native29vectorized_elementwise_kernelILi8EZZZNS0_22nan_to_num_kernel_cudaERNS_18TensorIteratorBaseESt8optionalIdES5_S5_ENKUlvE0_clEvENKUlvE_clEvEUldE_St5arrayIPcLm2EEEEviT0_T1_,"a",@progbits
	.sectionflags	@""
	.align	4
.nv.constant0._ZN2at6native29vectorized_elementwise_kernelILi8EZZZNS0_22nan_to_num_kernel_cudaERNS_18TensorIteratorBaseESt8optionalIdES5_S5_ENKUlvE0_clEvENKUlvE_clEvEUldE_St5arrayIPcLm2EEEEviT0_T1_:
	.zero		952


//--------------------- .nv.constant0._ZN2at6native18elementwise_kernelILi128ELi4EZNS0_15gpu_kernel_implIZZZNS0_22nan_to_num_kernel_cudaERNS_18TensorIteratorBaseESt8optionalIdES6_S6_ENKUlvE_clEvENKUlvE0_clEvEUlN3c107complexIfEEE_EEvS4_RKT_EUliE_EEviT1_ --------------------------
	.section	.nv.constant0._ZN2at6native18elementwise_kernelILi128ELi4EZNS0_15gpu_kernel_implIZZZNS0_22nan_to_num_kernel_cudaERNS_18TensorIteratorBaseESt8optionalIdES6_S6_ENKUlvE_clEvENKUlvE0_clEvEUlN3c107complexIfEEE_EEvS4_RKT_EUliE_EEviT1_,"a",@progbits
	.sectionflags	@""
	.align	4
.nv.constant0._ZN2at6native18elementwise_kernelILi128ELi4EZNS0_15gpu_kernel_implIZZZNS0_22nan_to_num_kernel_cudaERNS_18TensorIteratorBaseESt8optionalIdES6_S6_ENKUlvE_clEvENKUlvE0_clEvEUlN3c107complexIfEEE_EEvS4_RKT_EUliE_EEviT1_:
	.zero		1464


//--------------------- .nv.constant0._ZN2at6native27unrolled_elementwise_kernelIZZZNS0_22nan_to_num_kernel_cudaERNS_18TensorIteratorBaseESt8optionalIdES5_S5_ENKUlvE_clEvENKUlvE0_clEvEUlN3c107complexIfEEE_St5arrayIPcLm2EELi4E23TrivialOffsetCalculatorILi1EjESG_NS0_6memory12LoadWithCastILi1EEENSH_13StoreWithCastILi1EEEEEviT_T0_T2_T3_T4_T5_ --------------------------
	.section	.nv.constant0._ZN2at6native27unrolled_elementwise_kernelIZZZNS0_22nan_to_num_kernel_cudaERNS_18TensorIteratorBaseESt8optionalIdES5_S5_ENKUlvE_clEvENKUlvE0_clEvEUlN3c107complexIfEEE_St5arrayIPcLm2EELi4E23TrivialOffsetCalculatorILi1EjESG_NS0_6memory12LoadWithCastILi1EEENSH_13StoreWithCastILi1EEEEEviT_T0_T2_T3_T4_T5_,"a",@progbits
	.sectionflags	@""
	.align	4
.nv.constant0._ZN2at6native27unrolled_elementwise_kernelIZZZNS0_22nan_to_num_kernel_cudaERNS_18TensorIteratorBaseESt8optionalIdES5_S5_ENKUlvE_clEvENKUlvE0_clEvEUlN3c107complexIfEEE_St5arrayIPcLm2EELi4E23TrivialOffsetCalculatorILi1EjESG_NS0_6memory12LoadWithCastILi1EEENSH_13StoreWithCastILi1EEEEEviT_T0_T2_T3_T4_T5_:
	.zero		964


//--------------------- .nv.constant0._ZN2at6native18elementwise_kernelILi128ELi2EZNS0_22gpu_kernel_impl_nocastIZZZNS0_22nan_to_num_kernel_cudaERNS_18TensorIteratorBaseESt8optionalIdES6_S6_ENKUlvE_clEvENKUlvE0_clEvEUlN3c107complexIfEEE_EEvS4_RKT_EUliE_EEviT1_ --------------------------
	.section	.nv.constant0._ZN2at6native18elementwise_kernelILi128ELi2EZNS0_22gpu_kernel_impl_nocastIZZZNS0_22nan_to_num_kernel_cudaERNS_18TensorIteratorBaseESt8optionalIdES6_S6_ENKUlvE_clEvENKUlvE0_clEvEUlN3c107complexIfEEE_EEvS4_RKT_EUliE_EEviT1_,"a",@progbits
	.sectionflags	@""
	.align	4
.nv.constant0._ZN2at6native18elementwise_kernelILi128ELi2EZNS0_22gpu_kernel_impl_nocastIZZZNS0_22nan_to_num_kernel_cudaERNS_18TensorIteratorBaseESt8optionalIdES6_S6_ENKUlvE_clEvENKUlvE0_clEvEUlN3c107complexIfEEE_EEvS4_RKT_EUliE_EEviT1_:
	.zero		1456


//--------------------- .nv.constant0._ZN2at6native27unrolled_elementwise_kernelIZZZNS0_22nan_to_num_kernel_cudaERNS_18TensorIteratorBaseESt8optionalIdES5_S5_ENKUlvE_clEvENKUlvE0_clEvEUlN3c107complexIfEEE_St5arrayIPcLm2EELi4E23TrivialOffsetCalculatorILi1EjESG_NS0_6memory15LoadWithoutCastENSH_16StoreWithoutCastEEEviT_T0_T2_T3_T4_T5_ --------------------------
	.section	.nv.constant0._ZN2at6native27unrolled_elementwise_kernelIZZZNS0_22nan_to_num_kernel_cudaERNS_18TensorIteratorBaseESt8optionalIdES5_S5_ENKUlvE_clEvENKUlvE0_clEvEUlN3c107complexIfEEE_St5arrayIPcLm2EELi4E23TrivialOffsetCalculatorILi1EjESG_NS0_6memory15LoadWithoutCastENSH_16StoreWithoutCastEEEviT_T0_T2_T3_T4_T5_,"a",@progbits
	.sectionflags	@""
	.align	4
.nv.constant0._ZN2at6native27unrolled_elementwise_kernelIZZZNS0_22nan_to_num_kernel_cudaERNS_18TensorIteratorBaseESt8optionalIdES5_S5_ENKUlvE_clEvENKUlvE0_clEvEUlN3c107complexIfEEE_St5arrayIPcLm2EELi4E23TrivialOffsetCalculatorILi1EjESG_NS0_6memory15LoadWithoutCastENSH_16StoreWithoutCastEEEviT_T0_T2_T3_T4_T5_:
	.zero		948


//--------------------- .nv.constant0._ZN2at6native29vectorized_elementwise_kernelILi2EZZZNS0_22nan_to_num_kernel_cudaERNS_18TensorIteratorBaseESt8optionalIdES5_S5_ENKUlvE_clEvENKUlvE0_clEvEUlN3c107complexIfEEE_St5arrayIPcLm2EEEEviT0_T1_ --------------------------
	.section	.nv.constant0._ZN2at6native29vectorized_elementwise_kernelILi2EZZZNS0_22nan_to_num_kernel_cudaERNS_18TensorIteratorBaseESt8optionalIdES5_S5_ENKUlvE_clEvENKUlvE0_clEvEUlN3c107complexIfEEE_St5arrayIPcLm2EEEEviT0_T1_,"a",@progbits
	.sectionflags	@""
	.align	4
.nv.constant0._ZN2at6native29vectorized_elementwise_kernelILi2EZZZNS0_22nan_to_num_kernel_cudaERNS_18TensorIteratorBaseESt8optionalIdES5_S5_ENKUlvE_clEvENKUlvE0_clEvEUlN3c107complexIfEEE_St5arrayIPcLm2EEEEviT0_T1_:
	.zero		944


//--------------------- .nv.constant0._ZN2at6native29vectorized_elementwise_kernelILi4EZZZNS0_22nan_to_num_kernel_cudaERNS_18TensorIteratorBaseESt8optionalIdES5_S5_ENKUlvE_clEvENKUlvE0_clEvEUlN3c107complexIfEEE_St5arrayIPcLm2EEEEviT0_T1_ --------------------------
	.section	.nv.constant0._ZN2at6native29vectorized_elementwise_kernelILi4EZZZNS0_22nan_to_num_kernel_cudaERNS_18TensorIteratorBaseESt8optionalIdES5_S5_ENKUlvE_clEvENKUlvE0_clEvEUlN3c107complexIfEEE_St5arrayIPcLm2EEEEviT0_T1_,"a",@progbits
	.sectionflags	@""
	.align	4
.nv.constant0._ZN2at6native29vectorized_elementwise_kernelILi4EZZZNS0_22nan_to_num_kernel_cudaERNS_18TensorIteratorBaseESt8optionalIdES5_S5_ENKUlvE_clEvENKUlvE0_clEvEUlN3c107complexIfEEE_St5arrayIPcLm2EEEEviT0_T1_:
	.zero		944


//--------------------- .nv.constant0._ZN2at6native29vectorized_elementwise_kernelILi8EZZZNS0_22nan_to_num_kernel_cudaERNS_18TensorIteratorBaseESt8optionalIdES5_S5_ENKUlvE_clEvENKUlvE0_clEvEUlN3c107complexIfEEE_St5arrayIPcLm2EEEEviT0_T1_ --------------------------
	.section	.nv.constant0._ZN2at6native29vectorized_elementwise_kernelILi8EZZZNS0_22nan_to_num_kernel_cudaERNS_18TensorIteratorBaseESt8optionalIdES5_S5_ENKUlvE_clEvENKUlvE0_clEvEUlN3c107complexIfEEE_St5arrayIPcLm2EEEEviT0_T1_,"a",@progbits
	.sectionflags	@""
	.align	4
.nv.constant0._ZN2at6native29vectorized_elementwise_kernelILi8EZZZNS0_22nan_to_num_kernel_cudaERNS_18TensorIteratorBaseESt8optionalIdES5_S5_ENKUlvE_clEvENKUlvE0_clEvEUlN3c107complexIfEEE_St5arrayIPcLm2EEEEviT0_T1_:
	.zero		944


//--------------------- .nv.constant0._ZN2at6native18elementwise_kernelILi128ELi4EZNS0_15gpu_kernel_implIZZZNS0_22nan_to_num_kernel_cudaERNS_18TensorIteratorBaseESt8optionalIdES6_S6_ENKUlvE_clEvENKUlvE_clEvEUlN3c107complexIdEEE_EEvS4_RKT_EUliE_EEviT1_ --------------------------
	.section	.nv.constant0._ZN2at6native18elementwise_kernelILi128ELi4EZNS0_15gpu_kernel_implIZZZNS0_22nan_to_num_kernel_cudaERNS_18TensorIteratorBaseESt8optionalIdES6_S6_ENKUlvE_clEvENKUlvE_clEvEUlN3c107complexIdEEE_EEvS4_RKT_EUliE_EEviT1_,"a",@progbits
	.sectionflags	@""
	.align	4
.nv.constant0._ZN2at6native18elementwise_kernelILi128ELi4EZNS0_15gpu_kernel_implIZZZNS0_22nan_to_num_kernel_cudaERNS_18TensorIteratorBaseESt8optionalIdES6_S6_ENKUlvE_clEvENKUlvE_clEvEUlN3c107complexIdEEE_EEvS4_RKT_EUliE_EEviT1_:
	.zero		1472


//--------------------- .nv.constant0._ZN2at6native27unrolled_elementwise_kernelIZZZNS0_22nan_to_num_kernel_cudaERNS_18TensorIteratorBaseESt8optionalIdES5_S5_ENKUlvE_clEvENKUlvE_clEvEUlN3c107complexIdEEE_St5arrayIPcLm2EELi4E23TrivialOffsetCalculatorILi1EjESG_NS0_6memory12LoadWithCastILi1EEENSH_13StoreWithCastILi1EEEEEviT_T0_T2_T3_T4_T5_ --------------------------
	.section	.nv.constant0._ZN2at6native27unrolled_elementwise_kernelIZZZNS0_22nan_to_num_kernel_cudaERNS_18TensorIteratorBaseESt8optionalIdES5_S5_ENKUlvE_clEvENKUlvE_clEvEUlN3c107complexIdEEE_St5arrayIPcLm2EELi4E23TrivialOffsetCalculatorILi1EjESG_NS0_6memory12LoadWithCastILi1EEENSH_13StoreWithCastILi1EEEEEviT_T0_T2_T3_T4_T5_,"a",@progbits
	.sectionflags	@""
	.align	4
.nv.constant0._ZN2at6native27unrolled_elementwise_kernelIZZZNS0_22nan_to_num_kernel_cudaERNS_18TensorIteratorBaseESt8optionalIdES5_S5_ENKUlvE_clEvENKUlvE_clEvEUlN3c107complexIdEEE_St5arrayIPcLm2EELi4E23TrivialOffsetCalculatorILi1EjESG_NS0_6memory12LoadWithCastILi1EEENSH_13StoreWithCastILi1EEEEEviT_T0_T2_T3_T4_T5_:
	.zero		972


//--------------------- .nv.constant0._ZN2at6native18elementwise_kernelILi128ELi2EZNS0_22gpu_kernel_impl_nocastIZZZNS0_22nan_to_num_kernel_cudaERNS_18TensorIteratorBaseESt8optionalIdES6_S6_ENKUlvE_clEvENKUlvE_clEvEUlN3c107complexIdEEE_EEvS4_RKT_EUliE_EEviT1_ --------------------------
	.section	.nv.constant0._ZN2at6native18elementwise_kernelILi128ELi2EZNS0_22gpu_kernel_impl_nocastIZZZNS0_22nan_to_num_kernel_cudaERNS_18TensorIteratorBaseESt8optionalIdES6_S6_ENKUlvE_clEvENKUlvE_clEvEUlN3c107complexIdEEE_EEvS4_RKT_EUliE_EEviT1_,"a",@progbits
	.sectionflags	@""
	.align	4
.nv.constant0._ZN2at6native18elementwise_kernelILi128ELi2EZNS0_22gpu_kernel_impl_nocastIZZZNS0_22nan_to_num_kernel_cudaERNS_18TensorIteratorBaseESt8optionalIdES6_S6_ENKUlvE_clEvENKUlvE_clEvEUlN3c107complexIdEEE_EEvS4_RKT_EUliE_EEviT1_:
	.zero		1464


//--------------------- .nv.constant0._ZN2at6native27unrolled_elementwise_kernelIZZZNS0_22nan_to_num_kernel_cudaERNS_18TensorIteratorBaseESt8optionalIdES5_S5_ENKUlvE_clEvENKUlvE_clEvEUlN3c107complexIdEEE_St5arrayIPcLm2EELi4E23TrivialOffsetCalculatorILi1EjESG_NS0_6memory15LoadWithoutCastENSH_16StoreWithoutCastEEEviT_T0_T2_T3_T4_T5_ --------------------------
	.section	.nv.constant0._ZN2at6native27unrolled_elementwise_kernelIZZZNS0_22nan_to_num_kernel_cudaERNS_18TensorIteratorBaseESt8optionalIdES5_S5_ENKUlvE_clEvENKUlvE_clEvEUlN3c107complexIdEEE_St5arrayIPcLm2EELi4E23TrivialOffsetCalculatorILi1EjESG_NS0_6memory15LoadWithoutCastENSH_16StoreWithoutCastEEEviT_T0_T2_T3_T4_T5_,"a",@progbits
	.sectionflags	@""
	.align	4
.nv.constant0._ZN2at6native27unrolled_elementwise_kernelIZZZNS0_22nan_to_num_kernel_cudaERNS_18TensorIteratorBaseESt8optionalIdES5_S5_ENKUlvE_clEvENKUlvE_clEvEUlN3c107complexIdEEE_St5arrayIPcLm2EELi4E23TrivialOffsetCalculatorILi1EjESG_NS0_6memory15LoadWithoutCastENSH_16StoreWithoutCastEEEviT_T0_T2_T3_T4_T5_:
	.zero		956


//--------------------- .nv.constant0._ZN2at6native29vectorized_elementwise_kernelILi2EZZZNS0_22nan_to_num_kernel_cudaERNS_18TensorIteratorBaseESt8optionalIdES5_S5_ENKUlvE_clEvENKUlvE_clEvEUlN3c107complexIdEEE_St5arrayIPcLm2EEEEviT0_T1_ --------------------------
	.section	.nv.constant0._ZN2at6native29vectorized_elementwise_kernelILi2EZZZNS0_22nan_to_num_kernel_cudaERNS_18TensorIteratorBaseESt8optionalIdES5_S5_ENKUlvE_clEvENKUlvE_clEvEUlN3c107complexIdEEE_St5arrayIPcLm2EEEEviT0_T1_,"a",@progbits
	.sectionflags	@""
	.align	4
.nv.constant0._ZN2at6native29vectorized_elementwise_kernelILi2EZZZNS0_22nan_to_num_kernel_cudaERNS_18TensorIteratorBaseESt8optionalIdES5_S5_ENKUlvE_clEvENKUlvE_clEvEUlN3c107complexIdEEE_St5arrayIPcLm2EEEEviT0_T1_:
	.zero		952


//--------------------- .nv.constant0._ZN2at6native29vectorized_elementwise_kernelILi4EZZZNS0_22nan_to_num_kernel_cudaERNS_18TensorIteratorBaseESt8optionalIdES5_S5_ENKUlvE_clEvENKUlvE_clEvEUlN3c107complexIdEEE_St5arrayIPcLm2EEEEviT0_T1_ --------------------------
	.section	.nv.constant0._ZN2at6native29vectorized_elementwise_kernelILi4EZZZNS0_22nan_to_num_kernel_cudaERNS_18TensorIteratorBaseESt8optionalIdES5_S5_ENKUlvE_clEvENKUlvE_clEvEUlN3c107complexIdEEE_St5arrayIPcLm2EEEEviT0_T1_,"a",@progbits
	.sectionflags	@""
	.align	4
.nv.constant0._ZN2at6native29vectorized_elementwise_kernelILi4EZZZNS0_22nan_to_num_kernel_cudaERNS_18TensorIteratorBaseESt8optionalIdES5_S5_ENKUlvE_clEvENKUlvE_clEvEUlN3c107complexIdEEE_St5arrayIPcLm2EEEEviT0_T1_:
	.zero		952


//--------------------- .nv.constant0._ZN2at6native29vectorized_elementwise_kernelILi8EZZZNS0_22nan_to_num_kernel_cudaERNS_18TensorIteratorBaseESt8optionalIdES5_S5_ENKUlvE_clEvENKUlvE_clEvEUlN3c107complexIdEEE_St5arrayIPcLm2EEEEviT0_T1_ --------------------------
	.section	.nv.constant0._ZN2at6native29vectorized_elementwise_kernelILi8EZZZNS0_22nan_to_num_kernel_cudaERNS_18TensorIteratorBaseESt8optionalIdES5_S5_ENKUlvE_clEvENKUlvE_clEvEUlN3c107complexIdEEE_St5arrayIPcLm2EEEEviT0_T1_,"a",@progbits
	.sectionflags	@""
	.align	4
.nv.constant0._ZN2at6native29vectorized_elementwise_kernelILi8EZZZNS0_22nan_to_num_kernel_cudaERNS_18TensorIteratorBaseESt8optionalIdES5_S5_ENKUlvE_clEvENKUlvE_clEvEUlN3c107complexIdEEE_St5arrayIPcLm2EEEEviT0_T1_:
	.zero		952


//--------------------- .nv.constant0._ZN2at6native18elementwise_kernelILi128ELi4EZNS0_15gpu_kernel_implIZZZNS0_21clamp_max_kernel_cudaERNS_18TensorIteratorBaseERKN3c106ScalarEENKUlvE_clEvENKUlvE7_clEvEUlNS5_8BFloat16EE_EEvS4_RKT_EUliE_EEviT1_ --------------------------
	.section	.nv.constant0._ZN2at6native18elementwise_kernelILi128ELi4EZNS0_15gpu_kernel_implIZZZNS0_21clamp_max_kernel_cudaERNS_18TensorIteratorBaseERKN3c106ScalarEENKUlvE_clEvENKUlvE7_clEvEUlNS5_8BFloat16EE_EEvS4_RKT_EUliE_EEviT1_,"a",@progbits
	.sectionflags	@""
	.align	4
.nv.constant0._ZN2at6native18elementwise_kernelILi128ELi4EZNS0_15gpu_kernel_implIZZZNS0_21clamp_max_kernel_cudaERNS_18TensorIteratorBaseERKN3c106ScalarEENKUlvE_clEvENKUlvE7_clEvEUlNS5_8BFloat16EE_EEvS4_RKT_EUliE_EEviT1_:
	.zero		1456


//--------------------- .nv.constant0._ZN2at6native27unrolled_elementwise_kernelIZZZNS0_21clamp_max_kernel_cudaERNS_18TensorIteratorBaseERKN3c106ScalarEENKUlvE_clEvENKUlvE7_clEvEUlNS4_8BFloat16EE_St5arrayIPcLm2EELi4E23TrivialOffsetCalculatorILi1EjESG_NS0_6memory12LoadWithCastILi1EEENSH_13StoreWithCastILi1EEEEEviT_T0_T2_T3_T4_T5_ --------------------------
	.section	.nv.constant0._ZN2at6native27unrolled_elementwise_kernelIZZZNS0_21clamp_max_kernel_cudaERNS_18TensorIteratorBaseERKN3c106ScalarEENKUlvE_clEvENKUlvE7_clEvEUlNS4_8BFloat16EE_St5arrayIPcLm2EELi4E23TrivialOffsetCalculatorILi1EjESG_NS0_6memory12LoadWithCastILi1EEENSH_13StoreWithCastILi1EEEEEviT_T0_T2_T3_T4_T5_,"a",@progbits
	.sectionflags	@""
	.align	4
.nv.constant0._ZN2at6native27unrolled_elementwise_kernelIZZZNS0_21clamp_max_kernel_cudaERNS_18TensorIteratorBaseERKN3c106ScalarEENKUlvE_clEvENKUlvE7_clEvEUlNS4_8BFloat16EE_St5arrayIPcLm2EELi4E23TrivialOffsetCalculatorILi1EjESG_NS0_6memory12LoadWithCastILi1EEENSH_13StoreWithCastILi1EEEEEviT_T0_T2_T3_T4_T5_:
	.zero		956


//--------------------- .nv.constant0._ZN2at6native18elementwise_kernelILi128ELi4EZNS0_22gpu_kernel_impl_nocastIZZZNS0_21clamp_max_kernel_cudaERNS_18TensorIteratorBaseERKN3c106ScalarEENKUlvE_clEvENKUlvE7_clEvEUlNS5_8BFloat16EE_EEvS4_RKT_EUliE_EEviT1_ --------------------------
	.section	.nv.constant0._ZN2at6native18elementwise_kernelILi128ELi4EZNS0_22gpu_kernel_impl_nocastIZZZNS0_21clamp_max_kernel_cudaERNS_18TensorIteratorBaseERKN3c106ScalarEENKUlvE_clEvENKUlvE7_clEvEUlNS5_8BFloat16EE_EEvS4_RKT_EUliE_EEviT1_,"a",@progbits
	.sectionflags	@""
	.align	4
.nv.constant0._ZN2at6native18elementwise_kernelILi128ELi4EZNS0_22gpu_kernel_impl_nocastIZZZNS0_21clamp_max_kernel_cudaERNS_18TensorIteratorBaseERKN3c106ScalarEENKUlvE_clEvENKUlvE7_clEvEUlNS5_8BFloat16EE_EEvS4_RKT_EUliE_EEviT1_:
	.zero		1448


//--------------------- .nv.constant0._ZN2at6native27unrolled_elementwise_kernelIZZZNS0_21clamp_max_kernel_cudaERNS_18TensorIteratorBaseERKN3c106ScalarEENKUlvE_clEvENKUlvE7_clEvEUlNS4_8BFloat16EE_St5arrayIPcLm2EELi4E23TrivialOffsetCalculatorILi1EjESG_NS0_6memory15LoadWithoutCastENSH_16StoreWithoutCastEEEviT_T0_T2_T3_T4_T5_ --------------------------
	.section	.nv.constant0._ZN2at6native27unrolled_elementwise_kernelIZZZNS0_21clamp_max_kernel_cudaERNS_18TensorIteratorBaseERKN3c106ScalarEENKUlvE_clEvENKUlvE7_clEvEUlNS4_8BFloat16EE_St5arrayIPcLm2EELi4E23TrivialOffsetCalculatorILi1EjESG_NS0_6memory15LoadWithoutCastENSH_16StoreWithoutCastEEEviT_T0_T2_T3_T4_T5_,"a",@progbits
	.sectionflags	@""
	.align	4
.nv.constant0._ZN2at6native27unrolled_elementwise_kernelIZZZNS0_21clamp_max_kernel_cudaERNS_18TensorIteratorBaseERKN3c106ScalarEENKUlvE_clEvENKUlvE7_clEvEUlNS4_8BFloat16EE_St5arrayIPcLm2EELi4E23TrivialOffsetCalculatorILi1EjESG_NS0_6memory15LoadWithoutCastENSH_16StoreWithoutCastEEEviT_T0_T2_T3_T4_T5_:
	.zero		940


//--------------------- .nv.constant0._ZN2at6native29vectorized_elementwise_kernelILi2EZZZNS0_21clamp_max_kernel_cudaERNS_18TensorIteratorBaseERKN3c106ScalarEENKUlvE_clEvENKUlvE7_clEvEUlNS4_8BFloat16EE_St5arrayIPcLm2EEEEviT0_T1_ --------------------------
	.section	.nv.constant0._ZN2at6native29vectorized_elementwise_kernelILi2EZZZNS0_21clamp_max_kernel_cudaERNS_18TensorIteratorBaseERKN3c106ScalarEENKUlvE_clEvENKUlvE7_clEvEUlNS4_8BFloat16EE_St5arrayIPcLm2EEEEviT0_T1_,"a",@progbits
	.sectionflags	@""
	.align	4
.nv.constant0._ZN2at6native29vectorized_elementwise_kernelILi2EZZZNS0_21clamp_max_kernel_cudaERNS_18TensorIteratorBaseERKN3c106ScalarEENKUlvE_clEvENKUlvE7_clEvEUlNS4_8BFloat16EE_St5arrayIPcLm2EEEEviT0_T1_:
	.zero		936


//--------------------- .nv.constant0._ZN2at6native29vectorized_elementwise_kernelILi4EZZZNS0_21clamp_max_kernel_cudaERNS_18TensorIteratorBaseERKN3c106ScalarEENKUlvE_clEvENKUlvE7_clEvEUlNS4_8BFloat16EE_St5arrayIPcLm2EEEEviT0_T1_ --------------------------
	.section	.nv.constant0._ZN2at6native29vectorized_elementwise_kernelILi4EZZZNS0_21clamp_max_kernel_cudaERNS_18TensorIteratorBaseERKN3c106ScalarEENKUlvE_clEvENKUlvE7_clEvEUlNS4_8BFloat16EE_St5arrayIPcLm2EEEEviT0_T1_,"a",@progbits
	.sectionflags	@""
	.align	4
.nv.constant0._ZN2at6native29vectorized_elementwise_kernelILi4EZZZNS0_21clamp_max_kernel_cudaERNS_18TensorIteratorBaseERKN3c106ScalarEENKUlvE_clEvENKUlvE7_clEvEUlNS4_8BFloat16EE_St5arrayIPcLm2EEEEviT0_T1_:
	.zero		936


//--------------------- .nv.constant0._ZN2at6native29vectorized_elementwise_kernelILi8EZZZNS0_21clamp_max_kernel_cudaERNS_18TensorIteratorBaseERKN3c106ScalarEENKUlvE_clEvENKUlvE7_clEvEUlNS4_8BFloat16EE_St5arrayIPcLm2EEEEviT0_T1_ --------------------------
	.section	.nv.constant0._ZN2at6native29vectorized_elementwise_kernelILi8EZZZNS0_21clamp_max_kernel_cudaERNS_18TensorIteratorBaseERKN3c106ScalarEENKUlvE_clEvENKUlvE7_clEvEUlNS4_8BFloat16EE_St5arrayIPcLm2EEEEviT0_T1_,"a",@progbits
	.sectionflags	@""
	.align	4
.nv.constant0._ZN2at6native29vectorized_elementwise_kernelILi8EZZZNS0_21clamp_max_kernel_cudaERNS_18TensorIteratorBaseERKN3c106ScalarEENKUlvE_clEvENKUlvE7_clEvEUlNS4_8BFloat16EE_St5arrayIPcLm2EEEEviT0_T1_:
	.zero		936


//--------------------- .nv.constant0._ZN2at6native18elementwise_kernelILi128ELi4EZNS0_15gpu_kernel_implIZZZNS0_21clamp_max_kernel_cudaERNS_18TensorIteratorBaseERKN3c106ScalarEENKUlvE_clEvENKUlvE6_clEvEUlNS5_4HalfEE_EEvS4_RKT_EUliE_EEviT1_ --------------------------
	.section	.nv.constant0._ZN2at6native18elementwise_kernelILi128ELi4EZNS0_15gpu_kernel_implIZZZNS0_21clamp_max_kernel_cudaERNS_18TensorIteratorBaseERKN3c106ScalarEENKUlvE_clEvENKUlvE6_clEvEUlNS5_4HalfEE_EEvS4_RKT_EUliE_EEviT1_,"a",@progbits
	.sectionflags	@""
	.align	4
.nv.constant0._ZN2at6native18elementwise_kernelILi128ELi4EZNS0_15gpu_kernel_implIZZZNS0_21clamp_max_kernel_cudaERNS_18TensorIteratorBaseERKN3c106ScalarEENKUlvE_clEvENKUlvE6_clEvEUlNS5_4HalfEE_EEvS4_RKT_EUliE_EEviT1_:
	.zero		1456


//--------------------- .nv.constant0._ZN2at6native27unrolled_elementwise_kernelIZZZNS0_21clamp_max_kernel_cudaERNS_18TensorIteratorBaseERKN3c106ScalarEENKUlvE_clEvENKUlvE6_clEvEUlNS4_4HalfEE_St5arrayIPcLm2EELi4E23TrivialOffsetCalculatorILi1EjESG_NS0_6memory12LoadWithCastILi1EEENSH_13StoreWithCastILi1EEEEEviT_T0_T2_T3_T4_T5_ --------------------------
	.section	.nv.constant0._ZN2at6native27unrolled_elementwise_kernelIZZZNS0_21clamp_max_kernel_cudaERNS_18TensorIteratorBaseERKN3c106ScalarEENKUlvE_clEvENKUlvE6_clEvEUlNS4_4HalfEE_St5arrayIPcLm2EELi4E23TrivialOffsetCalculatorILi1EjESG_NS0_6memory12LoadWithCastILi1EEENSH_13StoreWithCastILi1EEEEEviT_T0_T2_T3_T4_T5_,"a",@progbits
	.sectionflags	@""
	.align	4
.nv.constant0._ZN2at6native27unrolled_elementwise_kernelIZZZNS0_21clamp_max_kernel_cudaERNS_18TensorIteratorBaseERKN3c106ScalarEENKUlvE_clEvENKUlvE6_clEvEUlNS4_4HalfEE_St5arrayIPcLm2EELi4E23TrivialOffsetCalculatorILi1EjESG_NS0_6memory12LoadWithCastILi1EEENSH_13StoreWithCastILi1EEEEEviT_T0_T2_T3_T4_T5_:
	.zero		956


//--------------------- .nv.constant0._ZN2at6native18elementwise_kernelILi128ELi4EZNS0_22gpu_kernel_impl_nocastIZZZNS0_21clamp_max_kernel_cudaERNS_18TensorIteratorBaseERKN3c106ScalarEENKUlvE_clEvENKUlvE6_clEvEUlNS5_4HalfEE_EEvS4_RKT_EUliE_EEviT1_ --------------------------
	.section	.nv.constant0._ZN2at6native18elementwise_kernelILi128ELi4EZNS0_22gpu_kernel_impl_nocastIZZZNS0_21clamp_max_kernel_cudaERNS_18TensorIteratorBaseERKN3c106ScalarEENKUlvE_clEvENKUlvE6_clEvEUlNS5_4HalfEE_EEvS4_RKT_EUliE_EEviT1_,"a",@progbits
	.sectionflags	@""
	.align	4
.nv.constant0._ZN2at6native18elementwise_kernelILi128ELi4EZNS0_22gpu_kernel_impl_nocastIZZZNS0_21clamp_max_kernel_cudaERNS_18TensorIteratorBaseERKN3c106ScalarEENKUlvE_clEvENKUlvE6_clEvEUlNS5_4HalfEE_EEvS4_RKT_EUliE_EEviT1_:
	.zero		1448


//--------------------- .nv.constant0._ZN2at6native27unrolled_elementwise_kernelIZZZNS0_21clamp_max_kernel_cudaERNS_18TensorIteratorBaseERKN3c106ScalarEENKUlvE_clEvENKUlvE6_clEvEUlNS4_4HalfEE_St5arrayIPcLm2EELi4E23TrivialOffsetCalculatorILi1EjESG_NS0_6memory15LoadWithoutCastENSH_16StoreWithoutCastEEEviT_T0_T2_T3_T4_T5_ --------------------------
	.section	.nv.constant0._ZN2at6native27unrolled_elementwise_kernelIZZZNS0_21clamp_max_kernel_cudaERNS_18TensorIteratorBaseERKN3c106ScalarEENKUlvE_clEvENKUlvE6_clEvEUlNS4_4HalfEE_St5arrayIPcLm2EELi4E23TrivialOffsetCalculatorILi1EjESG_NS0_6memory15LoadWithoutCastENSH_16StoreWithoutCastEEEviT_T0_T2_T3_T4_T5_,"a",@progbits
	.sectionflags	@""
	.align	4
.nv.constant0._ZN2at6native27unrolled_elementwise_kernelIZZZNS0_21clamp_max_kernel_cudaERNS_18TensorIteratorBaseERKN3c106ScalarEENKUlvE_clEvENKUlvE6_clEvEUlNS4_4HalfEE_St5arrayIPcLm2EELi4E23TrivialOffsetCalculatorILi1EjESG_NS0_6memory15LoadWithoutCastENSH_16StoreWithoutCastEEEviT_T0_T2_T3_T4_T5_:
	.zero		940


//--------------------- .nv.constant0._ZN2at6native29vectorized_elementwise_kernelILi2EZZZNS0_21clamp_max_kernel_cudaERNS_18TensorIteratorBaseERKN3c106ScalarEENKUlvE_clEvENKUlvE6_clEvEUlNS4_4HalfEE_St5arrayIPcLm2EEEEviT0_T1_ --------------------------
	.section	.nv.constant0._ZN2at6native29vectorized_elementwise_kernelILi2EZZZNS0_21clamp_max_kernel_cudaERNS_18TensorIteratorBaseERKN3c106ScalarEENKUlvE_clEvENKUlvE6_clEvEUlNS4_4HalfEE_St5arrayIPcLm2EEEEviT0_T1_,"a",@progbits
	.sectionflags	@""
	.align	4
.nv.constant0._ZN2at6native29vectorized_elementwise_kernelILi2EZZZNS0_21clamp_max_kernel_cudaERNS_18TensorIteratorBaseERKN3c106ScalarEENKUlvE_clEvENKUlvE6_clEvEUlNS4_4HalfEE_St5arrayIPcLm2EEEEviT0_T1_:
	.zero		936


//--------------------- .nv.constant0._ZN2at6native29vectorized_elementwise_kernelILi4EZZZNS0_21clamp_max_kernel_cudaERNS_18TensorIteratorBaseERKN3c106ScalarEENKUlvE_clEvENKUlvE6_clEvEUlNS4_4HalfEE_St5arrayIPcLm2EEEEviT0_T1_ --------------------------
	.section	.nv.constant0._ZN2at6native29vectorized_elementwise_kernelILi4EZZZNS0_21clamp_max_kernel_cudaERNS_18TensorIteratorBaseERKN3c106ScalarEENKUlvE_clEvENKUlvE6_clEvEUlNS4_4HalfEE_St5arrayIPcLm2EEEEviT0_T1_,"a",@progbits
	.sectionflags	@""
	.align	4
.nv.constant0._ZN2at6native29vectorized_elementwise_kernelILi4EZZZNS0_21clamp_max_kernel_cudaERNS_18TensorIteratorBaseERKN3c106ScalarEENKUlvE_clEvENKUlvE6_clEvEUlNS4_4HalfEE_St5arrayIPcLm2EEEEviT0_T1_:
	.zero		936


//--------------------- .nv.constant0._ZN2at6native29vectorized_elementwise_kernelILi8EZZZNS0_21clamp_max_kernel_cudaERNS_18TensorIteratorBaseERKN3c106ScalarEENKUlvE_clEvENKUlvE6_clEvEUlNS4_4HalfEE_St5arrayIPcLm2EEEEviT0_T1_ --------------------------
	.section	.nv.constant0._ZN2at6native29vectorized_elementwise_kernelILi8EZZZNS0_21clamp_max_kernel_cudaERNS_18TensorIteratorBaseERKN3c106ScalarEENKUlvE_clEvENKUlvE6_clEvEUlNS4_4HalfEE_St5arrayIPcLm2EEEEviT0_T1_,"a",@progbits
	.sectionflags	@""
	.align	4
.nv.constant0._ZN2at6native29vectorized_elementwise_kernelILi8EZZZNS0_21clamp_max_kernel_cudaERNS_18TensorIteratorBaseERKN3c106ScalarEENKUlvE_clEvENKUlvE6_clEvEUlNS4_4HalfEE_St5arrayIPcLm2EEEEviT0_T1_:
	.zero		936


//--------------------- .nv.constant0._ZN2at6native18elementwise_kernelILi128ELi4EZNS0_15gpu_kernel_implIZZZNS0_21clamp_max_kernel_cudaERNS_18TensorIteratorBaseERKN3c106ScalarEENKUlvE_clEvENKUlvE5_clEvEUlfE_EEvS4_RKT_EUliE_EEviT1_ --------------------------
	.section	.nv.constant0._ZN2at6native18elementwise_kernelILi128ELi4EZNS0_15gpu_kernel_implIZZZNS0_21clamp_max_kernel_cudaERNS_18TensorIteratorBaseERKN3c106ScalarEENKUlvE_clEvENKUlvE5_clEvEUlfE_EEvS4_RKT_EUliE_EEviT1_,"a",@progbits
	.sectionflags	@""
	.align	4
.nv.constant0._ZN2at6native18elementwise_kernelILi128ELi4EZNS0_15gpu_kernel_implIZZZNS0_21clamp_max_kernel_cudaERNS_18TensorIteratorBaseERKN3c106ScalarEENKUlvE_clEvENKUlvE5_clEvEUlfE_EEvS4_RKT_EUliE_EEviT1_:
	.zero		1456


//--------------------- .nv.constant0._ZN2at6native27unrolled_elementwise_kernelIZZZNS0_21clamp_max_kernel_cudaERNS_18TensorIteratorBaseERKN3c106ScalarEENKUlvE_clEvENKUlvE5_clEvEUlfE_St5arrayIPcLm2EELi4E23TrivialOffsetCalculatorILi1EjESF_NS0_6memory12LoadWithCastILi1EEENSG_13StoreWithCastILi1EEEEEviT_T0_T2_T3_T4_T5_ --------------------------
	.section	.nv.constant0._ZN2at6native27unrolled_elementwise_kernelIZZZNS0_21clamp_max_kernel_cudaERNS_18TensorIteratorBaseERKN3c106ScalarEENKUlvE_clEvENKUlvE5_clEvEUlfE_St5arrayIPcLm2EELi4E23TrivialOffsetCalculatorILi1EjESF_NS0_6memory12LoadWithCastILi1EEENSG_13StoreWithCastILi1EEEEEviT_T0_T2_T3_T4_T5_,"a",@progbits
	.sectionflags	@""
	.align	4
.nv.constant0._ZN2at6native27unrolled_elementwise_kernelIZZZNS0_21clamp_max_kernel_cudaERNS_18TensorIteratorBaseERKN3c106ScalarEENKUlvE_clEvENKUlvE5_clEvEUlfE_St5arrayIPcLm2EELi4E23TrivialOffsetCalculatorILi1EjESF_NS0_6memory12LoadWithCastILi1EEENSG_13StoreWithCastILi1EEEEEviT_T0_T2_T3_T4_T5_:
	.zero		956


//--------------------- .nv.constant0._ZN2at6native18elementwise_kernelILi128ELi2EZNS0_22gpu_kernel_impl_nocastIZZZNS0_21clamp_max_kernel_cudaERNS_18TensorIteratorBaseERKN3c106ScalarEENKUlvE_clEvENKUlvE5_clEvEUlfE_EEvS4_RKT_EUliE_EEviT1_ --------------------------
	.section	.nv.constant0._ZN2at6native18elementwise_kernelILi128ELi2EZNS0_22gpu_kernel_impl_nocastIZZZNS0_21clamp_max_kernel_cudaERNS_18TensorIteratorBaseERKN3c106ScalarEENKUlvE_clEvENKUlvE5_clEvEUlfE_EEvS4_RKT_EUliE_EEviT1_,"a",@progbits
	.sectionflags	@""
	.align	4
.nv.constant0._ZN2at6native18elementwise_kernelILi128ELi2EZNS0_22gpu_kernel_impl_nocastIZZZNS0_21clamp_max_kernel_cudaERNS_18TensorIteratorBaseERKN3c106ScalarEENKUlvE_clEvENKUlvE5_clEvEUlfE_EEvS4_RKT_EUliE_EEviT1_:
	.zero		1448


//--------------------- .nv.constant0._ZN2at6native27unrolled_elementwise_kernelIZZZNS0_21clamp_max_kernel_cudaERNS_18TensorIteratorBaseERKN3c106ScalarEENKUlvE_clEvENKUlvE5_clEvEUlfE_St5arrayIPcLm2EELi4E23TrivialOffsetCalculatorILi1EjESF_NS0_6memory15LoadWithoutCastENSG_16StoreWithoutCastEEEviT_T0_T2_T3_T4_T5_ --------------------------
	.section	.nv.constant0._ZN2at6native27unrolled_elementwise_kernelIZZZNS0_21clamp_max_kernel_cudaERNS_18TensorIteratorBaseERKN3c106ScalarEENKUlvE_clEvENKUlvE5_clEvEUlfE_St5arrayIPcLm2EELi4E23TrivialOffsetCalculatorILi1EjESF_NS0_6memory15LoadWithoutCastENSG_16StoreWithoutCastEEEviT_T0_T2_T3_T4_T5_,"a",@progbits
	.sectionflags	@""
	.align	4
.nv.constant0._ZN2at6native27unrolled_elementwise_kernelIZZZNS0_21clamp_max_kernel_cudaERNS_18TensorIteratorBaseERKN3c106ScalarEENKUlvE_clEvENKUlvE5_clEvEUlfE_St5arrayIPcLm2EELi4E23TrivialOffsetCalculatorILi1EjESF_NS0_6memory15LoadWithoutCastENSG_16StoreWithoutCastEEEviT_T0_T2_T3_T4_T5_:
	.zero		940


//--------------------- .nv.constant0._ZN2at6native29vectorized_elementwise_kernelILi2EZZZNS0_21clamp_max_kernel_cudaERNS_18TensorIteratorBaseERKN3c106ScalarEENKUlvE_clEvENKUlvE5_clEvEUlfE_St5arrayIPcLm2EEEEviT0_T1_ --------------------------
	.section	.nv.constant0._ZN2at6native29vectorized_elementwise_kernelILi2EZZZNS0_21clamp_max_kernel_cudaERNS_18TensorIteratorBaseERKN3c106ScalarEENKUlvE_clEvENKUlvE5_clEvEUlfE_St5arrayIPcLm2EEEEviT0_T1_,"a",@progbits
	.sectionflags	@""
	.align	4
.nv.constant0._ZN2at6native29vectorized_elementwise_kernelILi2EZZZNS0_21clamp_max_kernel_cudaERNS_18TensorIteratorBaseERKN3c106ScalarEENKUlvE_clEvENKUlvE5_clEvEUlfE_St5arrayIPcLm2EEEEviT0_T1_:
	.zero		936


//--------------------- .nv.constant0._ZN2at6native29vectorized_elementwise_kernelILi4EZZZNS0_21clamp_max_kernel_cudaERNS_18TensorIteratorBaseERKN3c106ScalarEENKUlvE_clEvENKUlvE5_clEvEUlfE_St5arrayIPcLm2EEEEviT0_T1_ --------------------------
	.section	.nv.constant0._ZN2at6native29vectorized_elementwise_kernelILi4EZZZNS0_21clamp_max_kernel_cudaERNS_18TensorIteratorBaseERKN3c106ScalarEENKUlvE_clEvENKUlvE5_clEvEUlfE_St5arrayIPcLm2EEEEviT0_T1_,"a",@progbits
	.sectionflags	@""
	.align	4
.nv.constant0._ZN2at6native29vectorized_elementwise_kernelILi4EZZZNS0_21clamp_max_kernel_cudaERNS_18TensorIteratorBaseERKN3c106ScalarEENKUlvE_clEvENKUlvE5_clEvEUlfE_St5arrayIPcLm2EEEEviT0_T1_:
	.zero		936


//--------------------- .nv.constant0._ZN2at6native29vectorized_elementwise_kernelILi8EZZZNS0_21clamp_max_kernel_cudaERNS_18TensorIteratorBaseERKN3c106ScalarEENKUlvE_clEvENKUlvE5_clEvEUlfE_St5arrayIPcLm2EEEEviT0_T1_ --------------------------
	.section	.nv.constant0._ZN2at6native29vectorized_elementwise_kernelILi8EZZZNS0_21clamp_max_kernel_cudaERNS_18TensorIteratorBaseERKN3c106ScalarEENKUlvE_clEvENKUlvE5_clEvEUlfE_St5arrayIPcLm2EEEEviT0_T1_,"a",@progbits
	.sectionflags	@""
	.align	4
.nv.constant0._ZN2at6native29vectorized_elementwise_kernelILi8EZZZNS0_21clamp_max_kernel_cudaERNS_18TensorIteratorBaseERKN3c106ScalarEENKUlvE_clEvENKUlvE5_clEvEUlfE_St5arrayIPcLm2EEEEviT0_T1_:
	.zero		936


//--------------------- .nv.constant0._ZN2at6native18elementwise_kernelILi128ELi4EZNS0_15gpu_kernel_implIZZZNS0_21clamp_max_kernel_cudaERNS_18TensorIteratorBaseERKN3c106ScalarEENKUlvE_clEvENKUlvE4_clEvEUldE_EEvS4_RKT_EUliE_EEviT1_ --------------------------
	.section	.nv.constant0._ZN2at6native18elementwise_kernelILi128ELi4EZNS0_15gpu_kernel_implIZZZNS0_21clamp_max_kernel_cudaERNS_18TensorIteratorBaseERKN3c106ScalarEENKUlvE_clEvENKUlvE4_clEvEUldE_EEvS4_RKT_EUliE_EEviT1_,"a",@progbits
	.sectionflags	@""
	.align	4
.nv.constant0._ZN2at6native18elementwise_kernelILi128ELi4EZNS0_15gpu_kernel_implIZZZNS0_21clamp_max_kernel_cudaERNS_18TensorIteratorBaseERKN3c106ScalarEENKUlvE_clEvENKUlvE4_clEvEUldE_EEvS4_RKT_EUliE_EEviT1_:
	.zero		1456


//--------------------- .nv.constant0._ZN2at6native27unrolled_elementwise_kernelIZZZNS0_21clamp_max_kernel_cudaERNS_18TensorIteratorBaseERKN3c106ScalarEENKUlvE_clEvENKUlvE4_clEvEUldE_St5arrayIPcLm2EELi4E23TrivialOffsetCalculatorILi1EjESF_NS0_6memory12LoadWithCastILi1EEENSG_13StoreWithCastILi1EEEEEviT_T0_T2_T3_T4_T5_ --------------------------
	.section	.nv.constant0._ZN2at6native27unrolled_elementwise_kernelIZZZNS0_21clamp_max_kernel_cudaERNS_18TensorIteratorBaseERKN3c106ScalarEENKUlvE_clEvENKUlvE4_clEvEUldE_St5arrayIPcLm2EELi4E23TrivialOffsetCalculatorILi1EjESF_NS0_6memory12LoadWithCastILi1EEENSG_13StoreWithCastILi1EEEEEviT_T0_T2_T3_T4_T5_,"a",@progbits
	.sectionflags	@""
	.align	4
.nv.constant0._ZN2at6native27unrolled_elementwise_kernelIZZZNS0_21clamp_max_kernel_cudaERNS_18TensorIteratorBaseERKN3c106ScalarEENKUlvE_clEvENKUlvE4_clEvEUldE_St5arrayIPcLm2EELi4E23TrivialOffsetCalculatorILi1EjESF_NS0_6memory12LoadWithCastILi1EEENSG_13StoreWithCastILi1EEEEEviT_T0_T2_T3_T4_T5_:
	.zero		956


//--------------------- .nv.constant0._ZN2at6native18elementwise_kernelILi128ELi2EZNS0_22gpu_kernel_impl_nocastIZZZNS0_21clamp_max_kernel_cudaERNS_18TensorIteratorBaseERKN3c106ScalarEENKUlvE_clEvENKUlvE4_clEvEUldE_EEvS4_RKT_EUliE_EEviT1_ --------------------------
	.section	.nv.constant0._ZN2at6native18elementwise_kernelILi128ELi2EZNS0_22gpu_kernel_impl_nocastIZZZNS0_21clamp_max_kernel_cudaERNS_18TensorIteratorBaseERKN3c106ScalarEENKUlvE_clEvENKUlvE4_clEvEUldE_EEvS4_RKT_EUliE_EEviT1_,"a",@progbits
	.sectionflags	@""
	.align	4
.nv.constant0._ZN2at6native18elementwise_kernelILi128ELi2EZNS0_22gpu_kernel_impl_nocastIZZZNS0_21clamp_max_kernel_cudaERNS_18TensorIteratorBaseERKN3c106ScalarEENKUlvE_clEvENKUlvE4_clEvEUldE_EEvS4_RKT_EUliE_EEviT1_:
	.zero		1448


//--------------------- .nv.constant0._ZN2at6native27unrolled_elementwise_kernelIZZZNS0_21clamp_max_kernel_cudaERNS_18TensorIteratorBaseERKN3c106ScalarEENKUlvE_clEvENKUlvE4_clEvEUldE_St5arrayIPcLm2EELi4E23TrivialOffsetCalculatorILi1EjESF_NS0_6memory15LoadWithoutCastENSG_16StoreWithoutCastEEEviT_T0_T2_T3_T4_T5_ --------------------------
	.section	.nv.constant0._ZN2at6native27unrolled_elementwise_kernelIZZZNS0_21clamp_max_kernel_cudaERNS_18TensorIteratorBaseERKN3c106ScalarEENKUlvE_clEvENKUlvE4_clEvEUldE_St5arrayIPcLm2EELi4E23TrivialOffsetCalculatorILi1EjESF_NS0_6memory15LoadWithoutCastENSG_16StoreWithoutCastEEEviT_T0_T2_T3_T4_T5_,"a",@progbits
	.sectionflags	@""
	.align	4
.nv.constant0._ZN2at6native27unrolled_elementwise_kernelIZZZNS0_21clamp_max_kernel_cudaERNS_18TensorIteratorBaseERKN3c106ScalarEENKUlvE_clEvENKUlvE4_clEvEUldE_St5arrayIPcLm2EELi4E23TrivialOffsetCalculatorILi1EjESF_NS0_6memory15LoadWithoutCastENSG_16StoreWithoutCastEEEviT_T0_T2_T3_T4_T5_:
	.zero		940


//--------------------- .nv.constant0._ZN2at6native29vectorized_elementwise_kernelILi2EZZZNS0_21clamp_max_kernel_cudaERNS_18TensorIteratorBaseERKN3c106ScalarEENKUlvE_clEvENKUlvE4_clEvEUldE_St5arrayIPcLm2EEEEviT0_T1_ --------------------------
	.section	.nv.constant0._ZN2at6native29vectorized_elementwise_kernelILi2EZZZNS0_21clamp_max_kernel_cudaERNS_18TensorIteratorBaseERKN3c106ScalarEENKUlvE_clEvENKUlvE4_clEvEUldE_St5arrayIPcLm2EEEEviT0_T1_,"a",@progbits
	.sectionflags	@""
	.align	4
.nv.constant0._ZN2at6native29vectorized_elementwise_kernelILi2EZZZNS0_21clamp_max_kernel_cudaERNS_18TensorIteratorBaseERKN3c106ScalarEENKUlvE_clEvENKUlvE4_clEvEUldE_St5arrayIPcLm2EEEEviT0_T1_:
	.zero		936


//--------------------- .nv.constant0._ZN2at6native29vectorized_elementwise_kernelILi4EZZZNS0_21clamp_max_kernel_cudaERNS_18TensorIteratorBaseERKN3c106ScalarEENKUlvE_clEvENKUlvE4_clEvEUldE_St5arrayIPcLm2EEEEviT0_T1_ --------------------------
	.section	.nv.constant0._ZN2at6native29vectorized_elementwise_kernelILi4EZZZNS0_21clamp_max_kernel_cudaERNS_18TensorIteratorBaseERKN3c106ScalarEENKUlvE_clEvENKUlvE4_clEvEUldE_St5arrayIPcLm2EEEEviT0_T1_,"a",@progbits
	.sectionflags	@""
	.align	4
.nv.constant0._ZN2at6native29vectorized_elementwise_kernelILi4EZZZNS0_21clamp_max_kernel_cudaERNS_18TensorIteratorBaseERKN3c106ScalarEENKUlvE_clEvENKUlvE4_clEvEUldE_St5arrayIPcLm2EEEEviT0_T1_:
	.zero		936


//--------------------- .nv.constant0._ZN2at6native29vectorized_elementwise_kernelILi8EZZZNS0_21clamp_max_kernel_cudaERNS_18TensorIteratorBaseERKN3c106ScalarEENKUlvE_clEvENKUlvE4_clEvEUldE_St5arrayIPcLm2EEEEviT0_T1_ --------------------------
	.section	.nv.constant0._ZN2at6native29vectorized_elementwise_kernelILi8EZZZNS0_21clamp_max_kernel_cudaERNS_18TensorIteratorBaseERKN3c106ScalarEENKUlvE_clEvENKUlvE4_clEvEUldE_St5arrayIPcLm2EEEEviT0_T1_,"a",@progbits
	.sectionflags	@""
	.align	4
.nv.constant0._ZN2at6native29vectorized_elementwise_kernelILi8EZZZNS0_21clamp_max_kernel_cudaERNS_18TensorIteratorBaseERKN3c106ScalarEENKUlvE_clEvENKUlvE4_clEvEUldE_St5arrayIPcLm2EEEEviT0_T1_:
	.zero		936


//--------------------- .nv.constant0._ZN2at6native18elementwise_kernelILi128ELi4EZNS0_15gpu_kernel_implIZZZNS0_21clamp_max_kernel_cudaERNS_18TensorIteratorBaseERKN3c106ScalarEENKUlvE_clEvENKUlvE3_clEvEUlsE_EEvS4_RKT_EUliE_EEviT1_ --------------------------
	.section	.nv.constant0._ZN2at6native18elementwise_kernelILi128ELi4EZNS0_15gpu_kernel_implIZZZNS0_21clamp_max_kernel_cudaERNS_18TensorIteratorBaseERKN3c106ScalarEENKUlvE_clEvENKUlvE3_clEvEUlsE_EEvS4_RKT_EUliE_EEviT1_,"a",@progbits
	.sectionflags	@""
	.align	4
.nv.constant0._ZN2at6native18elementwise_kernelILi128ELi4EZNS0_15gpu_kernel_implIZZZNS0_21clamp_max_kernel_cudaERNS_18TensorIteratorBaseERKN3c106ScalarEENKUlvE_clEvENKUlvE3_clEvEUlsE_EEvS4_RKT_EUliE_EEviT1_:
	.zero		1456


//--------------------- .nv.constant0._ZN2at6native27unrolled_elementwise_kernelIZZZNS0_21clamp_max_kernel_cudaERNS_18TensorIteratorBaseERKN3c106ScalarEENKUlvE_clEvENKUlvE3_clEvEUlsE_St5arrayIPcLm2EELi4E23TrivialOffsetCalculatorILi1EjESF_NS0_6memory12LoadWithCastILi1EEENSG_13StoreWithCastILi1EEEEEviT_T0_T2_T3_T4_T5_ --------------------------
	.section	.nv.constant0._ZN2at6native27unrolled_elementwise_kernelIZZZNS0_21clamp_max_kernel_cudaERNS_18TensorIteratorBaseERKN3c106ScalarEENKUlvE_clEvENKUlvE3_clEvEUlsE_St5arrayIPcLm2EELi4E23TrivialOffsetCalculatorILi1EjESF_NS0_6memory12LoadWithCastILi1EEENSG_13StoreWithCastILi1EEEEEviT_T0_T2_T3_T4_T5_,"a",@progbits
	.sectionflags	@""
	.align	4
.nv.constant0._ZN2at6native27unrolled_elementwise_kernelIZZZNS0_21clamp_max_kernel_cudaERNS_18TensorIteratorBaseERKN3c106ScalarEENKUlvE_clEvENKUlvE3_clEvEUlsE_St5arrayIPcLm2EELi4E23TrivialOffsetCalculatorILi1EjESF_NS0_6memory12LoadWithCastILi1EEENSG_13StoreWithCastILi1EEEEEviT_T0_T2_T3_T4_T5_:
	.zero		956


//--------------------- .nv.constant0._ZN2at6native18elementwise_kernelILi128ELi4EZNS0_22gpu_kernel_impl_nocastIZZZNS0_21clamp_max_kernel_cudaERNS_18TensorIteratorBaseERKN3c106ScalarEENKUlvE_clEvENKUlvE3_clEvEUlsE_EEvS4_RKT_EUliE_EEviT1_ --------------------------
	.section	.nv.constant0._ZN2at6native18elementwise_kernelILi128ELi4EZNS0_22gpu_kernel_impl_nocastIZZZNS0_21clamp_max_kernel_cudaERNS_18TensorIteratorBaseERKN3c106ScalarEENKUlvE_clEvENKUlvE3_clEvEUlsE_EEvS4_RKT_EUliE_EEviT1_,"a",@progbits
	.sectionflags	@""
	.align	4
.nv.constant0._ZN2at6native18elementwise_kernelILi128ELi4EZNS0_22gpu_kernel_impl_nocastIZZZNS0_21clamp_max_kernel_cudaERNS_18TensorIteratorBaseERKN3c106ScalarEENKUlvE_clEvENKUlvE3_clEvEUlsE_EEvS4_RKT_EUliE_EEviT1_:
	.zero		1448


//--------------------- .nv.constant0._ZN2at6native27unrolled_elementwise_kernelIZZZNS0_21clamp_max_kernel_cudaERNS_18TensorIteratorBaseERKN3c106ScalarEENKUlvE_clEvENKUlvE3_clEvEUlsE_St5arrayIPcLm2EELi4E23TrivialOffsetCalculatorILi1EjESF_NS0_6memory15LoadWithoutCastENSG_16StoreWithoutCastEEEviT_T0_T2_T3_T4_T5_ --------------------------
	.section	.nv.constant0._ZN2at6native27unrolled_elementwise_kernelIZZZNS0_21clamp_max_kernel_cudaERNS_18TensorIteratorBaseERKN3c106ScalarEENKUlvE_clEvENKUlvE3_clEvEUlsE_St5arrayIPcLm2EELi4E23TrivialOffsetCalculatorILi1EjESF_NS0_6memory15LoadWithoutCastENSG_16StoreWithoutCastEEEviT_T0_T2_T3_T4_T5_,"a",@progbits
	.sectionflags	@""
	.align	4
.nv.constant0._ZN2at6native27unrolled_elementwise_kernelIZZZNS0_21clamp_max_kernel_cudaERNS_18TensorIteratorBaseERKN3c106ScalarEENKUlvE_clEvENKUlvE3_clEvEUlsE_St5arrayIPcLm2EELi4E23TrivialOffsetCalculatorILi1EjESF_NS0_6memory15LoadWithoutCastENSG_16StoreWithoutCastEEEviT_T0_T2_T3_T4_T5_:
	.zero		940


//--------------------- .nv.constant0._ZN2at6native29vectorized_elementwise_kernelILi2EZZZNS0_21clamp_max_kernel_cudaERNS_18TensorIteratorBaseERKN3c106ScalarEENKUlvE_clEvENKUlvE3_clEvEUlsE_St5arrayIPcLm2EEEEviT0_T1_ --------------------------
	.section	.nv.constant0._ZN2at6native29vectorized_elementwise_kernelILi2EZZZNS0_21clamp_max_kernel_cudaERNS_18TensorIteratorBaseERKN3c106ScalarEENKUlvE_clEvENKUlvE3_clEvEUlsE_St5arrayIPcLm2EEEEviT0_T1_,"a",@progbits
	.sectionflags	@""
	.align	4
.nv.constant0._ZN2at6native29vectorized_elementwise_kernelILi2EZZZNS0_21clamp_max_kernel_cudaERNS_18TensorIteratorBaseERKN3c106ScalarEENKUlvE_clEvENKUlvE3_clEvEUlsE_St5arrayIPcLm2EEEEviT0_T1_:
	.zero		936


//--------------------- .nv.constant0._ZN2at6native29vectorized_elementwise_kernelILi4EZZZNS0_21clamp_max_kernel_cudaERNS_18TensorIteratorBaseERKN3c106ScalarEENKUlvE_clEvENKUlvE3_clEvEUlsE_St5arrayIPcLm2EEEEviT0_T1_ --------------------------
	.section	.nv.constant0._ZN2at6native29vectorized_elementwise_kernelILi4EZZZNS0_21clamp_max_kernel_cudaERNS_18TensorIteratorBaseERKN3c106ScalarEENKUlvE_clEvENKUlvE3_clEvEUlsE_St5arrayIPcLm2EEEEviT0_T1_,"a",@progbits
	.sectionflags	@""
	.align	4
.nv.constant0._ZN2at6native29vectorized_elementwise_kernelILi4EZZZNS0_21clamp_max_kernel_cudaERNS_18TensorIteratorBaseERKN3c106ScalarEENKUlvE_clEvENKUlvE3_clEvEUlsE_St5arrayIPcLm2EEEEviT0_T1_:
	.zero		936


//--------------------- .nv.constant0._ZN2at6native29vectorized_elementwise_kernelILi8EZZZNS0_21clamp_max_kernel_cudaERNS_18TensorIteratorBaseERKN3c106ScalarEENKUlvE_clEvENKUlvE3_clEvEUlsE_St5arrayIPcLm2EEEEviT0_T1_ --------------------------
	.section	.nv.constant0._ZN2at6native29vectorized_elementwise_kernelILi8EZZZNS0_21clamp_max_kernel_cudaERNS_18TensorIteratorBaseERKN3c106ScalarEENKUlvE_clEvENKUlvE3_clEvEUlsE_St5arrayIPcLm2EEEEviT0_T1_,"a",@progbits
	.sectionflags	@""
	.align	4
.nv.constant0._ZN2at6native29vectorized_elementwise_kernelILi8EZZZNS0_21clamp_max_kernel_cudaERNS_18TensorIteratorBaseERKN3c106ScalarEENKUlvE_clEvENKUlvE3_clEvEUlsE_St5arrayIPcLm2EEEEviT0_T1_:
	.zero		936


//--------------------- .nv.constant0._ZN2at6native18elementwise_kernelILi128ELi4EZNS0_15gpu_kernel_implIZZZNS0_21clamp_max_kernel_cudaERNS_18TensorIteratorBaseERKN3c106ScalarEENKUlvE_clEvENKUlvE2_clEvEUllE_EEvS4_RKT_EUliE_EEviT1_ --------------------------
	.section	.nv.constant0._ZN2at6native18elementwise_kernelILi128ELi4EZNS0_15gpu_kernel_implIZZZNS0_21clamp_max_kernel_cudaERNS_18TensorIteratorBaseERKN3c106ScalarEENKUlvE_clEvENKUlvE2_clEvEUllE_EEvS4_RKT_EUliE_EEviT1_,"a",@progbits
	.sectionflags	@""
	.align	4
.nv.constant0._ZN2at6native18elementwise_kernelILi128ELi4EZNS0_15gpu_kernel_implIZZZNS0_21clamp_max_kernel_cudaERNS_18TensorIteratorBaseERKN3c106ScalarEENKUlvE_clEvENKUlvE2_clEvEUllE_EEvS4_RKT_EUliE_EEviT1_:
	.zero		1456


//--------------------- .nv.constant0._ZN2at6native27unrolled_elementwise_kernelIZZZNS0_21clamp_max_kernel_cudaERNS_18TensorIteratorBaseERKN3c106ScalarEENKUlvE_clEvENKUlvE2_clEvEUllE_St5arrayIPcLm2EELi4E23TrivialOffsetCalculatorILi1EjESF_NS0_6memory12LoadWithCastILi1EEENSG_13StoreWithCastILi1EEEEEviT_T0_T2_T3_T4_T5_ --------------------------
	.section	.nv.constant0._ZN2at6native27unrolled_elementwise_kernelIZZZNS0_21clamp_max_kernel_cudaERNS_18TensorIteratorBaseERKN3c106ScalarEENKUlvE_clEvENKUlvE2_clEvEUllE_St5arrayIPcLm2EELi4E23TrivialOffsetCalculatorILi1EjESF_NS0_6memory12LoadWithCastILi1EEENSG_13StoreWithCastILi1EEEEEviT_T0_T2_T3_T4_T5_,"a",@progbits
	.sectionflags	@""
	.align	4
.nv.constant0._ZN2at6native27unrolled_elementwise_kernelIZZZNS0_21clamp_max_kernel_cudaERNS_18TensorIteratorBaseERKN3c106ScalarEENKUlvE_clEvENKUlvE2_clEvEUllE_St5arrayIPcLm2EELi4E23TrivialOffsetCalculatorILi1EjESF_NS0_6memory12LoadWithCastILi1EEENSG_13StoreWithCastILi1EEEEEviT_T0_T2_T3_T4_T5_:
	.zero		956


//--------------------- .nv.constant0._ZN2at6native18elementwise_kernelILi128ELi2EZNS0_22gpu_kernel_impl_nocastIZZZNS0_21clamp_max_kernel_cudaERNS_18TensorIteratorBaseERKN3c106ScalarEENKUlvE_clEvENKUlvE2_clEvEUllE_EEvS4_RKT_EUliE_EEviT1_ --------------------------
	.section	.nv.constant0._ZN2at6native18elementwise_kernelILi128ELi2EZNS0_22gpu_kernel_impl_nocastIZZZNS0_21clamp_max_kernel_cudaERNS_18TensorIteratorBaseERKN3c106ScalarEENKUlvE_clEvENKUlvE2_clEvEUllE_EEvS4_RKT_EUliE_EEviT1_,"a",@progbits
	.sectionflags	@""
	.align	4
.nv.constant0._ZN2at6native18elementwise_kernelILi128ELi2EZNS0_22gpu_kernel_impl_nocastIZZZNS0_21clamp_max_kernel_cudaERNS_18TensorIteratorBaseERKN3c106ScalarEENKUlvE_clEvENKUlvE2_clEvEUllE_EEvS4_RKT_EUliE_EEviT1_:
	.zero		1448


//--------------------- .nv.constant0._ZN2at6native27unrolled_elementwise_kernelIZZZNS0_21clamp_max_kernel_cudaERNS_18TensorIteratorBaseERKN3c106ScalarEENKUlvE_clEvENKUlvE2_clEvEUllE_St5arrayIPcLm2EELi4E23TrivialOffsetCalculatorILi1EjESF_NS0_6memory15LoadWithoutCastENSG_16StoreWithoutCastEEEviT_T0_T2_T3_T4_T5_ --------------------------
	.section	.nv.constant0._ZN2at6native27unrolled_elementwise_kernelIZZZNS0_21clamp_max_kernel_cudaERNS_18TensorIteratorBaseERKN3c106ScalarEENKUlvE_clEvENKUlvE2_clEvEUllE_St5arrayIPcLm2EELi4E23TrivialOffsetCalculatorILi1EjESF_NS0_6memory15LoadWithoutCastENSG_16StoreWithoutCastEEEviT_T0_T2_T3_T4_T5_,"a",@progbits
	.sectionflags	@""
	.align	4
.nv.constant0._ZN2at6native27unrolled_elementwise_kernelIZZZNS0_21clamp_max_kernel_cudaERNS_18TensorIteratorBaseERKN3c106ScalarEENKUlvE_clEvENKUlvE2_clEvEUllE_St5arrayIPcLm2EELi4E23TrivialOffsetCalculatorILi1EjESF_NS0_6memory15LoadWithoutCastENSG_16StoreWithoutCastEEEviT_T0_T2_T3_T4_T5_:
	.zero		940


//--------------------- .nv.constant0._ZN2at6native29vectorized_elementwise_kernelILi2EZZZNS0_21clamp_max_kernel_cudaERNS_18TensorIteratorBaseERKN3c106ScalarEENKUlvE_clEvENKUlvE2_clEvEUllE_St5arrayIPcLm2EEEEviT0_T1_ --------------------------
	.section	.nv.constant0._ZN2at6native29vectorized_elementwise_kernelILi2EZZZNS0_21clamp_max_kernel_cudaERNS_18TensorIteratorBaseERKN3c106ScalarEENKUlvE_clEvENKUlvE2_clEvEUllE_St5arrayIPcLm2EEEEviT0_T1_,"a",@progbits
	.sectionflags	@""
	.align	4
.nv.constant0._ZN2at6native29vectorized_elementwise_kernelILi2EZZZNS0_21clamp_max_kernel_cudaERNS_18TensorIteratorBaseERKN3c106ScalarEENKUlvE_clEvENKUlvE2_clEvEUllE_St5arrayIPcLm2EEEEviT0_T1_:
	.zero		936


//--------------------- .nv.constant0._ZN2at6native29vectorized_elementwise_kernelILi4EZZZNS0_21clamp_max_kernel_cudaERNS_18TensorIteratorBaseERKN3c106ScalarEENKUlvE_clEvENKUlvE2_clEvEUllE_St5arrayIPcLm2EEEEviT0_T1_ --------------------------
	.section	.nv.constant0._ZN2at6native29vectorized_elementwise_kernelILi4EZZZNS0_21clamp_max_kernel_cudaERNS_18TensorIteratorBaseERKN3c106ScalarEENKUlvE_clEvENKUlvE2_clEvEUllE_St5arrayIPcLm2EEEEviT0_T1_,"a",@progbits
	.sectionflags	@""
	.align	4
.nv.constant0._ZN2at6native29vectorized_elementwise_kernelILi4EZZZNS0_21clamp_max_kernel_cudaERNS_18TensorIteratorBaseERKN3c106ScalarEENKUlvE_clEvENKUlvE2_clEvEUllE_St5arrayIPcLm2EEEEviT0_T1_:
	.zero		936


//--------------------- .nv.constant0._ZN2at6native29vectorized_elementwise_kernelILi8EZZZNS0_21clamp_max_kernel_cudaERNS_18TensorIteratorBaseERKN3c106ScalarEENKUlvE_clEvENKUlvE2_clEvEUllE_St5arrayIPcLm2EEEEviT0_T1_ --------------------------
	.section	.nv.constant0._ZN2at6native29vectorized_elementwise_kernelILi8EZZZNS0_21clamp_max_kernel_cudaERNS_18TensorIteratorBaseERKN3c106ScalarEENKUlvE_clEvENKUlvE2_clEvEUllE_St5arrayIPcLm2EEEEviT0_T1_,"a",@progbits
	.sectionflags	@""
	.align	4
.nv.constant0._ZN2at6native29vectorized_elementwise_kernelILi8EZZZNS0_21clamp_max_kernel_cudaERNS_18TensorIteratorBaseERKN3c106ScalarEENKUlvE_clEvENKUlvE2_clEvEUllE_St5arrayIPcLm2EEEEviT0_T1_:
	.zero		936


//--------------------- .nv.constant0._ZN2at6native18elementwise_kernelILi128ELi4EZNS0_15gpu_kernel_implIZZZNS0_21clamp_max_kernel_cudaERNS_18TensorIteratorBaseERKN3c106ScalarEENKUlvE_clEvENKUlvE1_clEvEUliE_EEvS4_RKT_EUliE_EEviT1_ --------------------------
	.section	.nv.constant0._ZN2at6native18elementwise_kernelILi128ELi4EZNS0_15gpu_kernel_implIZZZNS0_21clamp_max_kernel_cudaERNS_18TensorIteratorBaseERKN3c106ScalarEENKUlvE_clEvENKUlvE1_clEvEUliE_EEvS4_RKT_EUliE_EEviT1_,"a",@progbits
	.sectionflags	@""
	.align	4
.nv.constant0._ZN2at6native18elementwise_kernelILi128ELi4EZNS0_15gpu_kernel_implIZZZNS0_21clamp_max_kernel_cudaERNS_18TensorIteratorBaseERKN3c106ScalarEENKUlvE_clEvENKUlvE1_clEvEUliE_EEvS4_RKT_EUliE_EEviT1_:
	.zero		1456


//--------------------- .nv.constant0._ZN2at6native27unrolled_elementwise_kernelIZZZNS0_21clamp_max_kernel_cudaERNS_18TensorIteratorBaseERKN3c106ScalarEENKUlvE_clEvENKUlvE1_clEvEUliE_St5arrayIPcLm2EELi4E23TrivialOffsetCalculatorILi1EjESF_NS0_6memory12LoadWithCastILi1EEENSG_13StoreWithCastILi1EEEEEviT_T0_T2_T3_T4_T5_ --------------------------
	.section	.nv.constant0._ZN2at6native27unrolled_elementwise_kernelIZZZNS0_21clamp_max_kernel_cudaERNS_18TensorIteratorBaseERKN3c106ScalarEENKUlvE_clEvENKUlvE1_clEvEUliE_St5arrayIPcLm2EELi4E23TrivialOffsetCalculatorILi1EjESF_NS0_6memory12LoadWithCastILi1EEENSG_13StoreWithCastILi1EEEEEviT_T0_T2_T3_T4_T5_,"a",@progbits
	.sectionflags	@""
	.align	4
.nv.constant0._ZN2at6native27unrolled_elementwise_kernelIZZZNS0_21clamp_max_kernel_cudaERNS_18TensorIteratorBaseERKN3c106ScalarEENKUlvE_clEvENKUlvE1_clEvEUliE_St5arrayIPcLm2EELi4E23TrivialOffsetCalculatorILi1EjESF_NS0_6memory12LoadWithCastILi1EEENSG_13StoreWithCastILi1EEEEEviT_T0_T2_T3_T4_T5_:
	.zero		956


//--------------------- .nv.constant0._ZN2at6native18elementwise_kernelILi128ELi2EZNS0_22gpu_kernel_impl_nocastIZZZNS0_21clamp_max_kernel_cudaERNS_18TensorIteratorBaseERKN3c106ScalarEENKUlvE_clEvENKUlvE1_clEvEUliE_EEvS4_RKT_EUliE_EEviT1_ --------------------------
	.section	.nv.constant0._ZN2at6native18elementwise_kernelILi128ELi2EZNS0_22gpu_kernel_impl_nocastIZZZNS0_21clamp_max_kernel_cudaERNS_18TensorIteratorBaseERKN3c106ScalarEENKUlvE_clEvENKUlvE1_clEvEUliE_EEvS4_RKT_EUliE_EEviT1_,"a",@progbits
	.sectionflags	@""
	.align	4
.nv.constant0._ZN2at6native18elementwise_kernelILi128ELi2EZNS0_22gpu_kernel_impl_nocastIZZZNS0_21clamp_max_kernel_cudaERNS_18TensorIteratorBaseERKN3c106ScalarEENKUlvE_clEvENKUlvE1_clEvEUliE_EEvS4_RKT_EUliE_EEviT1_:
	.zero		1448


//--------------------- .nv.constant0._ZN2at6native27unrolled_elementwise_kernelIZZZNS0_21clamp_max_kernel_cudaERNS_18TensorIteratorBaseERKN3c106ScalarEENKUlvE_clEvENKUlvE1_clEvEUliE_St5arrayIPcLm2EELi4E23TrivialOffsetCalculatorILi1EjESF_NS0_6memory15LoadWithoutCastENSG_16StoreWithoutCastEEEviT_T0_T2_T3_T4_T5_ --------------------------
	.section	.nv.constant0._ZN2at6native27unrolled_elementwise_kernelIZZZNS0_21clamp_max_kernel_cudaERNS_18TensorIteratorBaseERKN3c106ScalarEENKUlvE_clEvENKUlvE1_clEvEUliE_St5arrayIPcLm2EELi4E23TrivialOffsetCalculatorILi1EjESF_NS0_6memory15LoadWithoutCastENSG_16StoreWithoutCastEEEviT_T0_T2_T3_T4_T5_,"a",@progbits
	.sectionflags	@""
	.align	4
.nv.constant0._ZN2at6native27unrolled_elementwise_kernelIZZZNS0_21clamp_max_kernel_cudaERNS_18TensorIteratorBaseERKN3c106ScalarEENKUlvE_clEvENKUlvE1_clEvEUliE_St5arrayIPcLm2EELi4E23TrivialOffsetCalculatorILi1EjESF_NS0_6memory15LoadWithoutCastENSG_16StoreWithoutCastEEEviT_T0_T2_T3_T4_T5_:
	.zero		940


//--------------------- .nv.constant0._ZN2at6native29vectorized_elementwise_kernelILi2EZZZNS0_21clamp_max_kernel_cudaERNS_18TensorIteratorBaseERKN3c106ScalarEENKUlvE_clEvENKUlvE1_clEvEUliE_St5arrayIPcLm2EEEEviT0_T1_ --------------------------
	.section	.nv.constant0._ZN2at6native29vectorized_elementwise_kernelILi2EZZZNS0_21clamp_max_kernel_cudaERNS_18TensorIteratorBaseERKN3c106ScalarEENKUlvE_clEvENKUlvE1_clEvEUliE_St5arrayIPcLm2EEEEviT0_T1_,"a",@progbits
	.sectionflags	@""
	.align	4
.nv.constant0._ZN2at6native29vectorized_elementwise_kernelILi2EZZZNS0_21clamp_max_kernel_cudaERNS_18TensorIteratorBaseERKN3c106ScalarEENKUlvE_clEvENKUlvE1_clEvEUliE_St5arrayIPcLm2EEEEviT0_T1_:
	.zero		936


//--------------------- .nv.constant0._ZN2at6native29vectorized_elementwise_kernelILi4EZZZNS0_21clamp_max_kernel_cudaERNS_18TensorIteratorBaseERKN3c106ScalarEENKUlvE_clEvENKUlvE1_clEvEUliE_St5arrayIPcLm2EEEEviT0_T1_ --------------------------
	.section	.nv.constant0._ZN2at6native29vectorized_elementwise_kernelILi4EZZZNS0_21clamp_max_kernel_cudaERNS_18TensorIteratorBaseERKN3c106ScalarEENKUlvE_clEvENKUlvE1_clEvEUliE_St5arrayIPcLm2EEEEviT0_T1_,"a",@progbits
	.sectionflags	@""
	.align	4
.nv.constant0._ZN2at6native29vectorized_elementwise_kernelILi4EZZZNS0_21clamp_max_kernel_cudaERNS_18TensorIteratorBaseERKN3c106ScalarEENKUlvE_clEvENKUlvE1_clEvEUliE_St5arrayIPcLm2EEEEviT0_T1_:
	.zero		936


//--------------------- .nv.constant0._ZN2at6native29vectorized_elementwise_kernelILi8EZZZNS0_21clamp_max_kernel_cudaERNS_18TensorIteratorBaseERKN3c106ScalarEENKUlvE_clEvENKUlvE1_clEvEUliE_St5arrayIPcLm2EEEEviT0_T1_ --------------------------
	.section	.nv.constant0._ZN2at6native29vectorized_elementwise_kernelILi8EZZZNS0_21clamp_max_kernel_cudaERNS_18TensorIteratorBaseERKN3c106ScalarEENKUlvE_clEvENKUlvE1_clEvEUliE_St5arrayIPcLm2EEEEviT0_T1_,"a",@progbits
	.sectionflags	@""
	.align	4
.nv.constant0._ZN2at6native29vectorized_elementwise_kernelILi8EZZZNS0_21clamp_max_kernel_cudaERNS_18TensorIteratorBaseERKN3c106ScalarEENKUlvE_clEvENKUlvE1_clEvEUliE_St5arrayIPcLm2EEEEviT0_T1_:
	.zero		936


//--------------------- .nv.constant0._ZN2at6native18elementwise_kernelILi128ELi4EZNS0_15gpu_kernel_implIZZZNS0_21clamp_max_kernel_cudaERNS_18TensorIteratorBaseERKN3c106ScalarEENKUlvE_clEvENKUlvE0_clEvEUlaE_EEvS4_RKT_EUliE_EEviT1_ --------------------------
	.section	.nv.constant0._ZN2at6native18elementwise_kernelILi128ELi4EZNS0_15gpu_kernel_implIZZZNS0_21clamp_max_kernel_cudaERNS_18TensorIteratorBaseERKN3c106ScalarEENKUlvE_clEvENKUlvE0_clEvEUlaE_EEvS4_RKT_EUliE_EEviT1_,"a",@progbits
	.sectionflags	@""
	.align	4
.nv.constant0._ZN2at6native18elementwise_kernelILi128ELi4EZNS0_15gpu_kernel_implIZZZNS0_21clamp_max_kernel_cudaERNS_18TensorIteratorBaseERKN3c106ScalarEENKUlvE_clEvENKUlvE0_clEvEUlaE_EEvS4_RKT_EUliE_EEviT1_:
	.zero		1456


//--------------------- .nv.constant0._ZN2at6native27unrolled_elementwise_kernelIZZZNS0_21clamp_max_kernel_cudaERNS_18TensorIteratorBaseERKN3c106ScalarEENKUlvE_clEvENKUlvE0_clEvEUlaE_St5arrayIPcLm2EELi4E23TrivialOffsetCalculatorILi1EjESF_NS0_6memory12LoadWithCastILi1EEENSG_13StoreWithCastILi1EEEEEviT_T0_T2_T3_T4_T5_ --------------------------
	.section	.nv.constant0._ZN2at6native27unrolled_elementwise_kernelIZZZNS0_21clamp_max_kernel_cudaERNS_18TensorIteratorBaseERKN3c106ScalarEENKUlvE_clEvENKUlvE0_clEvEUlaE_St5arrayIPcLm2EELi4E23TrivialOffsetCalculatorILi1EjESF_NS0_6memory12LoadWithCastILi1EEENSG_13StoreWithCastILi1EEEEEviT_T0_T2_T3_T4_T5_,"a",@progbits
	.sectionflags	@""
	.align	4
.nv.constant0._ZN2at6native27unrolled_elementwise_kernelIZZZNS0_21clamp_max_kernel_cudaERNS_18TensorIteratorBaseERKN3c106ScalarEENKUlvE_clEvENKUlvE0_clEvEUlaE_St5arrayIPcLm2EELi4E23TrivialOffsetCalculatorILi1EjESF_NS0_6memory12LoadWithCastILi1EEENSG_13StoreWithCastILi1EEEEEviT_T0_T2_T3_T4_T5_:
	.zero		956


//--------------------- .nv.constant0._ZN2at6native18elementwise_kernelILi128ELi4EZNS0_22gpu_kernel_impl_nocastIZZZNS0_21clamp_max_kernel_cudaERNS_18TensorIteratorBaseERKN3c106ScalarEENKUlvE_clEvENKUlvE0_clEvEUlaE_EEvS4_RKT_EUliE_EEviT1_ --------------------------
	.section	.nv.constant0._ZN2at6native18elementwise_kernelILi128ELi4EZNS0_22gpu_kernel_impl_nocastIZZZNS0_21clamp_max_kernel_cudaERNS_18TensorIteratorBaseERKN3c106ScalarEENKUlvE_clEvENKUlvE0_clEvEUlaE_EEvS4_RKT_EUliE_EEviT1_,"a",@progbits
	.sectionflags	@""
	.align	4
.nv.constant0._ZN2at6native18elementwise_kernelILi128ELi4EZNS0_22gpu_kernel_impl_nocastIZZZNS0_21clamp_max_kernel_cudaERNS_18TensorIteratorBaseERKN3c106ScalarEENKUlvE_clEvENKUlvE0_clEvEUlaE_EEvS4_RKT_EUliE_EEviT1_:
	.zero		1448


//--------------------- .nv.constant0._ZN2at6native27unrolled_elementwise_kernelIZZZNS0_21clamp_max_kernel_cudaERNS_18TensorIteratorBaseERKN3c106ScalarEENKUlvE_clEvENKUlvE0_clEvEUlaE_St5arrayIPcLm2EELi4E23TrivialOffsetCalculatorILi1EjESF_NS0_6memory15LoadWithoutCastENSG_16StoreWithoutCastEEEviT_T0_T2_T3_T4_T5_ --------------------------
	.section	.nv.constant0._ZN2at6native27unrolled_elementwise_kernelIZZZNS0_21clamp_max_kernel_cudaERNS_18TensorIteratorBaseERKN3c106ScalarEENKUlvE_clEvENKUlvE0_clEvEUlaE_St5arrayIPcLm2EELi4E23TrivialOffsetCalculatorILi1EjESF_NS0_6memory15LoadWithoutCastENSG_16StoreWithoutCastEEEviT_T0_T2_T3_T4_T5_,"a",@progbits
	.sectionflags	@""
	.align	4
.nv.constant0._ZN2at6native27unrolled_elementwise_kernelIZZZNS0_21clamp_max_kernel_cudaERNS_18TensorIteratorBaseERKN3c106ScalarEENKUlvE_clEvENKUlvE0_clEvEUlaE_St5arrayIPcLm2EELi4E23TrivialOffsetCalculatorILi1EjESF_NS0_6memory15LoadWithoutCastENSG_16StoreWithoutCastEEEviT_T0_T2_T3_T4_T5_:
	.zero		940


//--------------------- .nv.constant0._ZN2at6native29vectorized_elementwise_kernelILi2EZZZNS0_21clamp_max_kernel_cudaERNS_18TensorIteratorBaseERKN3c106ScalarEENKUlvE_clEvENKUlvE0_clEvEUlaE_St5arrayIPcLm2EEEEviT0_T1_ --------------------------
	.section	.nv.constant0._ZN2at6native29vectorized_elementwise_kernelILi2EZZZNS0_21clamp_max_kernel_cudaERNS_18TensorIteratorBaseERKN3c106ScalarEENKUlvE_clEvENKUlvE0_clEvEUlaE_St5arrayIPcLm2EEEEviT0_T1_,"a",@progbits
	.sectionflags	@""
	.align	4
.nv.constant0._ZN2at6native29vectorized_elementwise_kernelILi2EZZZNS0_21clamp_max_kernel_cudaERNS_18TensorIteratorBaseERKN3c106ScalarEENKUlvE_clEvENKUlvE0_clEvEUlaE_St5arrayIPcLm2EEEEviT0_T1_:
	.zero		936


//--------------------- .nv.constant0._ZN2at6native29vectorized_elementwise_kernelILi4EZZZNS0_21clamp_max_kernel_cudaERNS_18TensorIteratorBaseERKN3c106ScalarEENKUlvE_clEvENKUlvE0_clEvEUlaE_St5arrayIPcLm2EEEEviT0_T1_ --------------------------
	.section	.nv.constant0._ZN2at6native29vectorized_elementwise_kernelILi4EZZZNS0_21clamp_max_kernel_cudaERNS_18TensorIteratorBaseERKN3c106ScalarEENKUlvE_clEvENKUlvE0_clEvEUlaE_St5arrayIPcLm2EEEEviT0_T1_,"a",@progbits
	.sectionflags	@""
	.align	4
.nv.constant0._ZN2at6native29vectorized_elementwise_kernelILi4EZZZNS0_21clamp_max_kernel_cudaERNS_18TensorIteratorBaseERKN3c106ScalarEENKUlvE_clEvENKUlvE0_clEvEUlaE_St5arrayIPcLm2EEEEviT0_T1_:
	.zero		936


//--------------------- .nv.constant0._ZN2at6native29vectorized_elementwise_kernelILi8EZZZNS0_21clamp_max_kernel_cudaERNS_18TensorIteratorBaseERKN3c106ScalarEENKUlvE_clEvENKUlvE0_clEvEUlaE_St5arrayIPcLm2EEEEviT0_T1_ --------------------------
	.section	.nv.constant0._ZN2at6native29vectorized_elementwise_kernelILi8EZZZNS0_21clamp_max_kernel_cudaERNS_18TensorIteratorBaseERKN3c106ScalarEENKUlvE_clEvENKUlvE0_clEvEUlaE_St5arrayIPcLm2EEEEviT0_T1_,"a",@progbits
	.sectionflags	@""
	.align	4
.nv.constant0._ZN2at6native29vectorized_elementwise_kernelILi8EZZZNS0_21clamp_max_kernel_cudaERNS_18TensorIteratorBaseERKN3c106ScalarEENKUlvE_clEvENKUlvE0_clEvEUlaE_St5arrayIPcLm2EEEEviT0_T1_:
	.zero		936


//--------------------- .nv.constant0._ZN2at6native18elementwise_kernelILi128ELi4EZNS0_15gpu_kernel_implIZZZNS0_21clamp_max_kernel_cudaERNS_18TensorIteratorBaseERKN3c106ScalarEENKUlvE_clEvENKUlvE_clEvEUlhE_EEvS4_RKT_EUliE_EEviT1_ --------------------------
	.section	.nv.constant0._ZN2at6native18elementwise_kernelILi128ELi4EZNS0_15gpu_kernel_implIZZZNS0_21clamp_max_kernel_cudaERNS_18TensorIteratorBaseERKN3c106ScalarEENKUlvE_clEvENKUlvE_clEvEUlhE_EEvS4_RKT_EUliE_EEviT1_,"a",@progbits
	.sectionflags	@""
	.align	4
.nv.constant0._ZN2at6native18elementwise_kernelILi128ELi4EZNS0_15gpu_kernel_implIZZZNS0_21clamp_max_kernel_cudaERNS_18TensorIteratorBaseERKN3c106ScalarEENKUlvE_clEvENKUlvE_clEvEUlhE_EEvS4_RKT_EUliE_EEviT1_:
	.zero		1456


//--------------------- .nv.constant0._ZN2at6native27unrolled_elementwise_kernelIZZZNS0_21clamp_max_kernel_cudaERNS_18TensorIteratorBaseERKN3c106ScalarEENKUlvE_clEvENKUlvE_clEvEUlhE_St5arrayIPcLm2EELi4E23TrivialOffsetCalculatorILi1EjESF_NS0_6memory12LoadWithCastILi1EEENSG_13StoreWithCastILi1EEEEEviT_T0_T2_T3_T4_T5_ --------------------------
	.section	.nv.constant0._ZN2at6native27unrolled_elementwise_kernelIZZZNS0_21clamp_max_kernel_cudaERNS_18TensorIteratorBaseERKN3c106ScalarEENKUlvE_clEvENKUlvE_clEvEUlhE_St5arrayIPcLm2EELi4E23TrivialOffsetCalculatorILi1EjESF_NS0_6memory12LoadWithCastILi1EEENSG_13StoreWithCastILi1EEEEEviT_T0_T2_T3_T4_T5_,"a",@progbits
	.sectionflags	@""
	.align	4
.nv.constant0._ZN2at6native27unrolled_elementwise_kernelIZZZNS0_21clamp_max_kernel_cudaERNS_18TensorIteratorBaseERKN3c106ScalarEENKUlvE_clEvENKUlvE_clEvEUlhE_St5arrayIPcLm2EELi4E23TrivialOffsetCalculatorILi1EjESF_NS0_6memory12LoadWithCastILi1EEENSG_13StoreWithCastILi1EEEEEviT_T0_T2_T3_T4_T5_:
	.zero		956


//--------------------- .nv.constant0._ZN2at6native18elementwise_kernelILi128ELi4EZNS0_22gpu_kernel_impl_nocastIZZZNS0_21clamp_max_kernel_cudaERNS_18TensorIteratorBaseERKN3c106ScalarEENKUlvE_clEvENKUlvE_clEvEUlhE_EEvS4_RKT_EUliE_EEviT1_ --------------------------
	.section	.nv.constant0._ZN2at6native18elementwise_kernelILi128ELi4EZNS0_22gpu_kernel_impl_nocastIZZZNS0_21clamp_max_kernel_cudaERNS_18TensorIteratorBaseERKN3c106ScalarEENKUlvE_clEvENKUlvE_clEvEUlhE_EEvS4_RKT_EUliE_EEviT1_,"a",@progbits
	.sectionflags	@""
	.align	4
.nv.constant0._ZN2at6native18elementwise_kernelILi128ELi4EZNS0_22gpu_kernel_impl_nocastIZZZNS0_21clamp_max_kernel_cudaERNS_18TensorIteratorBaseERKN3c106ScalarEENKUlvE_clEvENKUlvE_clEvEUlhE_EEvS4_RKT_EUliE_EEviT1_:
	.zero		1448


//--------------------- .nv.constant0._ZN2at6native27unrolled_elementwise_kernelIZZZNS0_21clamp_max_kernel_cudaERNS_18TensorIteratorBaseERKN3c106ScalarEENKUlvE_clEvENKUlvE_clEvEUlhE_St5arrayIPcLm2EELi4E23TrivialOffsetCalculatorILi1EjESF_NS0_6memory15LoadWithoutCastENSG_16StoreWithoutCastEEEviT_T0_T2_T3_T4_T5_ --------------------------
	.section	.nv.constant0._ZN2at6native27unrolled_elementwise_kernelIZZZNS0_21clamp_max_kernel_cudaERNS_18TensorIteratorBaseERKN3c106ScalarEENKUlvE_clEvENKUlvE_clEvEUlhE_St5arrayIPcLm2EELi4E23TrivialOffsetCalculatorILi1EjESF_NS0_6memory15LoadWithoutCastENSG_16StoreWithoutCastEEEviT_T0_T2_T3_T4_T5_,"a",@progbits
	.sectionflags	@""
	.align	4
.nv.constant0._ZN2at6native27unrolled_elementwise_kernelIZZZNS0_21clamp_max_kernel_cudaERNS_18TensorIteratorBaseERKN3c106ScalarEENKUlvE_clEvENKUlvE_clEvEUlhE_St5arrayIPcLm2EELi4E23TrivialOffsetCalculatorILi1EjESF_NS0_6memory15LoadWithoutCastENSG_16StoreWithoutCastEEEviT_T0_T2_T3_T4_T5_:
	.zero		940


//--------------------- .nv.constant0._ZN2at6native29vectorized_elementwise_kernelILi2EZZZNS0_21clamp_max_kernel_cudaERNS_18TensorIteratorBaseERKN3c106ScalarEENKUlvE_clEvENKUlvE_clEvEUlhE_St5arrayIPcLm2EEEEviT0_T1_ --------------------------
	.section	.nv.constant0._ZN2at6native29vectorized_elementwise_kernelILi2EZZZNS0_21clamp_max_kernel_cudaERNS_18TensorIteratorBaseERKN3c106ScalarEENKUlvE_clEvENKUlvE_clEvEUlhE_St5arrayIPcLm2EEEEviT0_T1_,"a",@progbits
	.sectionflags	@""
	.align	4
.nv.constant0._ZN2at6native29vectorized_elementwise_kernelILi2EZZZNS0_21clamp_max_kernel_cudaERNS_18TensorIteratorBaseERKN3c106ScalarEENKUlvE_clEvENKUlvE_clEvEUlhE_St5arrayIPcLm2EEEEviT0_T1_:
	.zero		936


//--------------------- .nv.constant0._ZN2at6native29vectorized_elementwise_kernelILi4EZZZNS0_21clamp_max_kernel_cudaERNS_18TensorIteratorBaseERKN3c106ScalarEENKUlvE_clEvENKUlvE_clEvEUlhE_St5arrayIPcLm2EEEEviT0_T1_ --------------------------
	.section	.nv.constant0._ZN2at6native29vectorized_elementwise_kernelILi4EZZZNS0_21clamp_max_kernel_cudaERNS_18TensorIteratorBaseERKN3c106ScalarEENKUlvE_clEvENKUlvE_clEvEUlhE_St5arrayIPcLm2EEEEviT0_T1_,"a",@progbits
	.sectionflags	@""
	.align	4
.nv.constant0._ZN2at6native29vectorized_elementwise_kernelILi4EZZZNS0_21clamp_max_kernel_cudaERNS_18TensorIteratorBaseERKN3c106ScalarEENKUlvE_clEvENKUlvE_clEvEUlhE_St5arrayIPcLm2EEEEviT0_T1_:
	.zero		936


//--------------------- .nv.constant0._ZN2at6native29vectorized_elementwise_kernelILi8EZZZNS0_21clamp_max_kernel_cudaERNS_18TensorIteratorBaseERKN3c106ScalarEENKUlvE_clEvENKUlvE_clEvEUlhE_St5arrayIPcLm2EEEEviT0_T1_ --------------------------
	.section	.nv.constant0._ZN2at6native29vectorized_elementwise_kernelILi8EZZZNS0_21clamp_max_kernel_cudaERNS_18TensorIteratorBaseERKN3c106ScalarEENKUlvE_clEvENKUlvE_clEvEUlhE_St5arrayIPcLm2EEEEviT0_T1_,"a",@progbits
	.sectionflags	@""
	.align	4
.nv.constant0._ZN2at6native29vectorized_elementwise_kernelILi8EZZZNS0_21clamp_max_kernel_cudaERNS_18TensorIteratorBaseERKN3c106ScalarEENKUlvE_clEvENKUlvE_clEvEUlhE_St5arrayIPcLm2EEEEviT0_T1_:
	.zero		936


//--------------------- .nv.constant0._ZN2at6native18elementwise_kernelILi128ELi4EZNS0_15gpu_kernel_implIZZZNS0_21clamp_min_kernel_cudaERNS_18TensorIteratorBaseERKN3c106ScalarEENKUlvE_clEvENKUlvE7_clEvEUlNS5_8BFloat16EE_EEvS4_RKT_EUliE_EEviT1_ --------------------------
	.section	.nv.constant0._ZN2at6native18elementwise_kernelILi128ELi4EZNS0_15gpu_kernel_implIZZZNS0_21clamp_min_kernel_cudaERNS_18TensorIteratorBaseERKN3c106ScalarEENKUlvE_clEvENKUlvE7_clEvEUlNS5_8BFloat16EE_EEvS4_RKT_EUliE_EEviT1_,"a",@progbits
	.sectionflags	@""
	.align	4
.nv.constant0._ZN2at6native18elementwise_kernelILi128ELi4EZNS0_15gpu_kernel_implIZZZNS0_21clamp_min_kernel_cudaERNS_18TensorIteratorBaseERKN3c106ScalarEENKUlvE_clEvENKUlvE7_clEvEUlNS5_8BFloat16EE_EEvS4_RKT_EUliE_EEviT1_:
	.zero		1456


//--------------------- .nv.constant0._ZN2at6native27unrolled_elementwise_kernelIZZZNS0_21clamp_min_kernel_cudaERNS_18TensorIteratorBaseERKN3c106ScalarEENKUlvE_clEvENKUlvE7_clEvEUlNS4_8BFloat16EE_St5arrayIPcLm2EELi4E23TrivialOffsetCalculatorILi1EjESG_NS0_6memory12LoadWithCastILi1EEENSH_13StoreWithCastILi1EEEEEviT_T0_T2_T3_T4_T5_ --------------------------
	.section	.nv.constant0._ZN2at6native27unrolled_elementwise_kernelIZZZNS0_21clamp_min_kernel_cudaERNS_18TensorIteratorBaseERKN3c106ScalarEENKUlvE_clEvENKUlvE7_clEvEUlNS4_8BFloat16EE_St5arrayIPcLm2EELi4E23TrivialOffsetCalculatorILi1EjESG_NS0_6memory12LoadWithCastILi1EEENSH_13StoreWithCastILi1EEEEEviT_T0_T2_T3_T4_T5_,"a",@progbits
	.sectionflags	@""
	.align	4
.nv.constant0._ZN2at6native27unrolled_elementwise_kernelIZZZNS0_21clamp_min_kernel_cudaERNS_18TensorIteratorBaseERKN3c106ScalarEENKUlvE_clEvENKUlvE7_clEvEUlNS4_8BFloat16EE_St5arrayIPcLm2EELi4E23TrivialOffsetCalculatorILi1EjESG_NS0_6memory12LoadWithCastILi1EEENSH_13StoreWithCastILi1EEEEEviT_T0_T2_T3_T4_T5_:
	.zero		956


//--------------------- .nv.constant0._ZN2at6native18elementwise_kernelILi128ELi4EZNS0_22gpu_kernel_impl_nocastIZZZNS0_21clamp_min_kernel_cudaERNS_18TensorIteratorBaseERKN3c106ScalarEENKUlvE_clEvENKUlvE7_clEvEUlNS5_8BFloat16EE_EEvS4_RKT_EUliE_EEviT1_ --------------------------
	.section	.nv.constant0._ZN2at6native18elementwise_kernelILi128ELi4EZNS0_22gpu_kernel_impl_nocastIZZZNS0_21clamp_min_kernel_cudaERNS_18TensorIteratorBaseERKN3c106ScalarEENKUlvE_clEvENKUlvE7_clEvEUlNS5_8BFloat16EE_EEvS4_RKT_EUliE_EEviT1_,"a",@progbits
	.sectionflags	@""
	.align	4
.nv.constant0._ZN2at6native18elementwise_kernelILi128ELi4EZNS0_22gpu_kernel_impl_nocastIZZZNS0_21clamp_min_kernel_cudaERNS_18TensorIteratorBaseERKN3c106ScalarEENKUlvE_clEvENKUlvE7_clEvEUlNS5_8BFloat16EE_EEvS4_RKT_EUliE_EEviT1_:
	.zero		1448


//--------------------- .nv.constant0._ZN2at6native27unrolled_elementwise_kernelIZZZNS0_21clamp_min_kernel_cudaERNS_18TensorIteratorBaseERKN3c106ScalarEENKUlvE_clEvENKUlvE7_clEvEUlNS4_8BFloat16EE_St5arrayIPcLm2EELi4E23TrivialOffsetCalculatorILi1EjESG_NS0_6memory15LoadWithoutCastENSH_16StoreWithoutCastEEEviT_T0_T2_T3_T4_T5_ --------------------------
	.section	.nv.constant0._ZN2at6native27unrolled_elementwise_kernelIZZZNS0_21clamp_min_kernel_cudaERNS_18TensorIteratorBaseERKN3c106ScalarEENKUlvE_clEvENKUlvE7_clEvEUlNS4_8BFloat16EE_St5arrayIPcLm2EELi4E23TrivialOffsetCalculatorILi1EjESG_NS0_6memory15LoadWithoutCastENSH_16StoreWithoutCastEEEviT_T0_T2_T3_T4_T5_,"a",@progbits
	.sectionflags	@""
	.align	4
.nv.constant0._ZN2at6native27unrolled_elementwise_kernelIZZZNS0_21clamp_min_kernel_cudaERNS_18TensorIteratorBaseERKN3c106ScalarEENKUlvE_clEvENKUlvE7_clEvEUlNS4_8BFloat16EE_St5arrayIPcLm2EELi4E23TrivialOffsetCalculatorILi1EjESG_NS0_6memory15LoadWithoutCastENSH_16StoreWithoutCastEEEviT_T0_T2_T3_T4_T5_:
	.zero		940


//--------------------- .nv.constant0._ZN2at6native29vectorized_elementwise_kernelILi2EZZZNS0_21clamp_min_kernel_cudaERNS_18TensorIteratorBaseERKN3c106ScalarEENKUlvE_clEvENKUlvE7_clEvEUlNS4_8BFloat16EE_St5arrayIPcLm2EEEEviT0_T1_ --------------------------
	.section	.nv.constant0._ZN2at6native29vectorized_elementwise_kernelILi2EZZZNS0_21clamp_min_kernel_cudaERNS_18TensorIteratorBaseERKN3c106ScalarEENKUlvE_clEvENKUlvE7_clEvEUlNS4_8BFloat16EE_St5arrayIPcLm2EEEEviT0_T1_,"a",@progbits
	.sectionflags	@""
	.align	4
.nv.constant0._ZN2at6native29vectorized_elementwise_kernelILi2EZZZNS0_21clamp_min_kernel_cudaERNS_18TensorIteratorBaseERKN3c106ScalarEENKUlvE_clEvENKUlvE7_clEvEUlNS4_8BFloat16EE_St5arrayIPcLm2EEEEviT0_T1_:
	.zero		936


//--------------------- .nv.constant0._ZN2at6native29vectorized_elementwise_kernelILi4EZZZNS0_21clamp_min_kernel_cudaERNS_18TensorIteratorBaseERKN3c106ScalarEENKUlvE_clEvENKUlvE7_clEvEUlNS4_8BFloat16EE_St5arrayIPcLm2EEEEviT0_T1_ --------------------------
	.section	.nv.constant0._ZN2at6native29vectorized_elementwise_kernelILi4EZZZNS0_21clamp_min_kernel_cudaERNS_18TensorIteratorBaseERKN3c106ScalarEENKUlvE_clEvENKUlvE7_clEvEUlNS4_8BFloat16EE_St5arrayIPcLm2EEEEviT0_T1_,"a",@progbits
	.sectionflags	@""
	.align	4
.nv.constant0._ZN2at6native29vectorized_elementwise_kernelILi4EZZZNS0_21clamp_min_kernel_cudaERNS_18TensorIteratorBaseERKN3c106ScalarEENKUlvE_clEvENKUlvE7_clEvEUlNS4_8BFloat16EE_St5arrayIPcLm2EEEEviT0_T1_:
	.zero		936


//--------------------- .nv.constant0._ZN2at6native29vectorized_elementwise_kernelILi8EZZZNS0_21clamp_min_kernel_cudaERNS_18TensorIteratorBaseERKN3c106ScalarEENKUlvE_clEvENKUlvE7_clEvEUlNS4_8BFloat16EE_St5arrayIPcLm2EEEEviT0_T1_ --------------------------
	.section	.nv.constant0._ZN2at6native29vectorized_elementwise_kernelILi8EZZZNS0_21clamp_min_kernel_cudaERNS_18TensorIteratorBaseERKN3c106ScalarEENKUlvE_clEvENKUlvE7_clEvEUlNS4_8BFloat16EE_St5arrayIPcLm2EEEEviT0_T1_,"a",@progbits
	.sectionflags	@""
	.align	4
.nv.constant0._ZN2at6native29vectorized_elementwise_kernelILi8EZZZNS0_21clamp_min_kernel_cudaERNS_18TensorIteratorBaseERKN3c106ScalarEENKUlvE_clEvENKUlvE7_clEvEUlNS4_8BFloat16EE_St5arrayIPcLm2EEEEviT0_T1_:
	.zero		936


//--------------------- .nv.constant0._ZN2at6native18elementwise_kernelILi128ELi4EZNS0_15gpu_kernel_implIZZZNS0_21clamp_min_kernel_cudaERNS_18TensorIteratorBaseERKN3c106ScalarEENKUlvE_clEvENKUlvE6_clEvEUlNS5_4HalfEE_EEvS4_RKT_EUliE_EEviT1_ --------------------------
	.section	.nv.constant0._ZN2at6native18elementwise_kernelILi128ELi4EZNS0_15gpu_kernel_implIZZZNS0_21clamp_min_kernel_cudaERNS_18TensorIteratorBaseERKN3c106ScalarEENKUlvE_clEvENKUlvE6_clEvEUlNS5_4HalfEE_EEvS4_RKT_EUliE_EEviT1_,"a",@progbits
	.sectionflags	@""
	.align	4
.nv.constant0._ZN2at6native18elementwise_kernelILi128ELi4EZNS0_15gpu_kernel_implIZZZNS0_21clamp_min_kernel_cudaERNS_18TensorIteratorBaseERKN3c106ScalarEENKUlvE_clEvENKUlvE6_clEvEUlNS5_4HalfEE_EEvS4_RKT_EUliE_EEviT1_:
	.zero		1456


//--------------------- .nv.constant0._ZN2at6native27unrolled_elementwise_kernelIZZZNS0_21clamp_min_kernel_cudaERNS_18TensorIteratorBaseERKN3c106ScalarEENKUlvE_clEvENKUlvE6_clEvEUlNS4_4HalfEE_St5arrayIPcLm2EELi4E23TrivialOffsetCalculatorILi1EjESG_NS0_6memory12LoadWithCastILi1EEENSH_13StoreWithCastILi1EEEEEviT_T0_T2_T3_T4_T5_ --------------------------
	.section	.nv.constant0._ZN2at6native27unrolled_elementwise_kernelIZZZNS0_21clamp_min_kernel_cudaERNS_18TensorIteratorBaseERKN3c106ScalarEENKUlvE_clEvENKUlvE6_clEvEUlNS4_4HalfEE_St5arrayIPcLm2EELi4E23TrivialOffsetCalculatorILi1EjESG_NS0_6memory12LoadWithCastILi1EEENSH_13StoreWithCastILi1EEEEEviT_T0_T2_T3_T4_T5_,"a",@progbits
	.sectionflags	@""
	.align	4
.nv.constant0._ZN2at6native27unrolled_elementwise_kernelIZZZNS0_21clamp_min_kernel_cudaERNS_18TensorIteratorBaseERKN3c106ScalarEENKUlvE_clEvENKUlvE6_clEvEUlNS4_4HalfEE_St5arrayIPcLm2EELi4E23TrivialOffsetCalculatorILi1EjESG_NS0_6memory12LoadWithCastILi1EEENSH_13StoreWithCastILi1EEEEEviT_T0_T2_T3_T4_T5_:
	.zero		956


//--------------------- .nv.constant0._ZN2at6native18elementwise_kernelILi128ELi4EZNS0_22gpu_kernel_impl_nocastIZZZNS0_21clamp_min_kernel_cudaERNS_18TensorIteratorBaseERKN3c106ScalarEENKUlvE_clEvENKUlvE6_clEvEUlNS5_4HalfEE_EEvS4_RKT_EUliE_EEviT1_ --------------------------
	.section	.nv.constant0._ZN2at6native18elementwise_kernelILi128ELi4EZNS0_22gpu_kernel_impl_nocastIZZZNS0_21clamp_min_kernel_cudaERNS_18TensorIteratorBaseERKN3c106ScalarEENKUlvE_clEvENKUlvE6_clEvEUlNS5_4HalfEE_EEvS4_RKT_EUliE_EEviT1_,"a",@progbits
	.sectionflags	@""
	.align	4
.nv.constant0._ZN2at6native18elementwise_kernelILi128ELi4EZNS0_22gpu_kernel_impl_nocastIZZZNS0_21clamp_min_kernel_cudaERNS_18TensorIteratorBaseERKN3c106ScalarEENKUlvE_clEvENKUlvE6_clEvEUlNS5_4HalfEE_EEvS4_RKT_EUliE_EEviT1_:
	.zero		1448


//--------------------- .nv.constant0._ZN2at6native27unrolled_elementwise_kernelIZZZNS0_21clamp_min_kernel_cudaERNS_18TensorIteratorBaseERKN3c106ScalarEENKUlvE_clEvENKUlvE6_clEvEUlNS4_4HalfEE_St5arrayIPcLm2EELi4E23TrivialOffsetCalculatorILi1EjESG_NS0_6memory15LoadWithoutCastENSH_16StoreWithoutCastEEEviT_T0_T2_T3_T4_T5_ --------------------------
	.section	.nv.constant0._ZN2at6native27unrolled_elementwise_kernelIZZZNS0_21clamp_min_kernel_cudaERNS_18TensorIteratorBaseERKN3c106ScalarEENKUlvE_clEvENKUlvE6_clEvEUlNS4_4HalfEE_St5arrayIPcLm2EELi4E23TrivialOffsetCalculatorILi1EjESG_NS0_6memory15LoadWithoutCastENSH_16StoreWithoutCastEEEviT_T0_T2_T3_T4_T5_,"a",@progbits
	.sectionflags	@""
	.align	4
.nv.constant0._ZN2at6native27unrolled_elementwise_kernelIZZZNS0_21clamp_min_kernel_cudaERNS_18TensorIteratorBaseERKN3c106ScalarEENKUlvE_clEvENKUlvE6_clEvEUlNS4_4HalfEE_St5arrayIPcLm2EELi4E23TrivialOffsetCalculatorILi1EjESG_NS0_6memory15LoadWithoutCastENSH_16StoreWithoutCastEEEviT_T0_T2_T3_T4_T5_:
	.zero		940


//--------------------- .nv.constant0._ZN2at6native29vectorized_elementwise_kernelILi2EZZZNS0_21clamp_min_kernel_cudaERNS_18TensorIteratorBaseERKN3c106ScalarEENKUlvE_clEvENKUlvE6_clEvEUlNS4_4HalfEE_St5arrayIPcLm2EEEEviT0_T1_ --------------------------
	.section	.nv.constant0._ZN2at6native29vectorized_elementwise_kernelILi2EZZZNS0_21clamp_min_kernel_cudaERNS_18TensorIteratorBaseERKN3c106ScalarEENKUlvE_clEvENKUlvE6_clEvEUlNS4_4HalfEE_St5arrayIPcLm2EEEEviT0_T1_,"a",@progbits
	.sectionflags	@""
	.align	4
.nv.constant0._ZN2at6native29vectorized_elementwise_kernelILi2EZZZNS0_21clamp_min_kernel_cudaERNS_18TensorIteratorBaseERKN3c106ScalarEENKUlvE_clEvENKUlvE6_clEvEUlNS4_4HalfEE_St5arrayIPcLm2EEEEviT0_T1_:
	.zero		936


//--------------------- .nv.constant0._ZN2at6native29vectorized_elementwise_kernelILi4EZZZNS0_21clamp_min_kernel_cudaERNS_18TensorIteratorBaseERKN3c106ScalarEENKUlvE_clEvENKUlvE6_clEvEUlNS4_4HalfEE_St5arrayIPcLm2EEEEviT0_T1_ --------------------------
	.section	.nv.constant0._ZN2at6native29vectorized_elementwise_kernelILi4EZZZNS0_21clamp_min_kernel_cudaERNS_18TensorIteratorBaseERKN3c106ScalarEENKUlvE_clEvENKUlvE6_clEvEUlNS4_4HalfEE_St5arrayIPcLm2EEEEviT0_T1_,"a",@progbits
	.sectionflags	@""
	.align	4
.nv.constant0._ZN2at6native29vectorized_elementwise_kernelILi4EZZZNS0_21clamp_min_kernel_cudaERNS_18TensorIteratorBaseERKN3c106ScalarEENKUlvE_clEvENKUlvE6_clEvEUlNS4_4HalfEE_St5arrayIPcLm2EEEEviT0_T1_:
	.zero		936


//--------------------- .nv.constant0._ZN2at6native29vectorized_elementwise_kernelILi8EZZZNS0_21clamp_min_kernel_cudaERNS_18TensorIteratorBaseERKN3c106ScalarEENKUlvE_clEvENKUlvE6_clEvEUlNS4_4HalfEE_St5arrayIPcLm2EEEEviT0_T1_ --------------------------
	.section	.nv.constant0._ZN2at6native29vectorized_elementwise_kernelILi8EZZZNS0_21clamp_min_kernel_cudaERNS_18TensorIteratorBaseERKN3c106ScalarEENKUlvE_clEvENKUlvE6_clEvEUlNS4_4HalfEE_St5arrayIPcLm2EEEEviT0_T1_,"a",@progbits
	.sectionflags	@""
	.align	4
.nv.constant0._ZN2at6native29vectorized_elementwise_kernelILi8EZZZNS0_21clamp_min_kernel_cudaERNS_18TensorIteratorBaseERKN3c106ScalarEENKUlvE_clEvENKUlvE6_clEvEUlNS4_4HalfEE_St5arrayIPcLm2EEEEviT0_T1_:
	.zero		936


//--------------------- .nv.constant0._ZN2at6native18elementwise_kernelILi128ELi4EZNS0_15gpu_kernel_implIZZZNS0_21clamp_min_kernel_cudaERNS_18TensorIteratorBaseERKN3c106ScalarEENKUlvE_clEvENKUlvE5_clEvEUlfE_EEvS4_RKT_EUliE_EEviT1_ --------------------------
	.section	.nv.constant0._ZN2at6native18elementwise_kernelILi128ELi4EZNS0_15gpu_kernel_implIZZZNS0_21clamp_min_kernel_cudaERNS_18TensorIteratorBaseERKN3c106ScalarEENKUlvE_clEvENKUlvE5_clEvEUlfE_EEvS4_RKT_EUliE_EEviT1_,"a",@progbits
	.sectionflags	@""
	.align	4
.nv.constant0._ZN2at6native18elementwise_kernelILi128ELi4EZNS0_15gpu_kernel_implIZZZNS0_21clamp_min_kernel_cudaERNS_18TensorIteratorBaseERKN3c106ScalarEENKUlvE_clEvENKUlvE5_clEvEUlfE_EEvS4_RKT_EUliE_EEviT1_:
	.zero		1456


//--------------------- .nv.constant0._ZN2at6native27unrolled_elementwise_kernelIZZZNS0_21clamp_min_kernel_cudaERNS_18TensorIteratorBaseERKN3c106ScalarEENKUlvE_clEvENKUlvE5_clEvEUlfE_St5arrayIPcLm2EELi4E23TrivialOffsetCalculatorILi1EjESF_NS0_6memory12LoadWithCastILi1EEENSG_13StoreWithCastILi1EEEEEviT_T0_T2_T3_T4_T5_ --------------------------
	.section	.nv.constant0._ZN2at6native27unrolled_elementwise_kernelIZZZNS0_21clamp_min_kernel_cudaERNS_18TensorIteratorBaseERKN3c106ScalarEENKUlvE_clEvENKUlvE5_clEvEUlfE_St5arrayIPcLm2EELi4E23TrivialOffsetCalculatorILi1EjESF_NS0_6memory12LoadWithCastILi1EEENSG_13StoreWithCastILi1EEEEEviT_T0_T2_T3_T4_T5_,"a",@progbits
	.sectionflags	@""
	.align	4
.nv.constant0._ZN2at6native27unrolled_elementwise_kernelIZZZNS0_21clamp_min_kernel_cudaERNS_18TensorIteratorBaseERKN3c106ScalarEENKUlvE_clEvENKUlvE5_clEvEUlfE_St5arrayIPcLm2EELi4E23TrivialOffsetCalculatorILi1EjESF_NS0_6memory12LoadWithCastILi1EEENSG_13StoreWithCastILi1EEEEEviT_T0_T2_T3_T4_T5_:
	.zero		956


//--------------------- .nv.constant0._ZN2at6native18elementwise_kernelILi128ELi2EZNS0_22gpu_kernel_impl_nocastIZZZNS0_21clamp_min_kernel_cudaERNS_18TensorIteratorBaseERKN3c106ScalarEENKUlvE_clEvENKUlvE5_clEvEUlfE_EEvS4_RKT_EUliE_EEviT1_ --------------------------
	.section	.nv.constant0._ZN2at6native18elementwise_kernelILi128ELi2EZNS0_22gpu_kernel_impl_nocastIZZZNS0_21clamp_min_kernel_cudaERNS_18TensorIteratorBaseERKN3c106ScalarEENKUlvE_clEvENKUlvE5_clEvEUlfE_EEvS4_RKT_EUliE_EEviT1_,"a",@progbits
	.sectionflags	@""
	.align	4
.nv.constant0._ZN2at6native18elementwise_kernelILi128ELi2EZNS0_22gpu_kernel_impl_nocastIZZZNS0_21clamp_min_kernel_cudaERNS_18TensorIteratorBaseERKN3c106ScalarEENKUlvE_clEvENKUlvE5_clEvEUlfE_EEvS4_RKT_EUliE_EEviT1_:
	.zero		1448


//--------------------- .nv.constant0._ZN2at6native27unrolled_elementwise_kernelIZZZNS0_21clamp_min_kernel_cudaERNS_18TensorIteratorBaseERKN3c106ScalarEENKUlvE_clEvENKUlvE5_clEvEUlfE_St5arrayIPcLm2EELi4E23TrivialOffsetCalculatorILi1EjESF_NS0_6memory15LoadWithoutCastENSG_16StoreWithoutCastEEEviT_T0_T2_T3_T4_T5_ --------------------------
	.section	.nv.constant0._ZN2at6native27unrolled_elementwise_kernelIZZZNS0_21clamp_min_kernel_cudaERNS_18TensorIteratorBaseERKN3c106ScalarEENKUlvE_clEvENKUlvE5_clEvEUlfE_St5arrayIPcLm2EELi4E23TrivialOffsetCalculatorILi1EjESF_NS0_6memory15LoadWithoutCastENSG_16StoreWithoutCastEEEviT_T0_T2_T3_T4_T5_,"a",@progbits
	.sectionflags	@""
	.align	4
.nv.constant0._ZN2at6native27unrolled_elementwise_kernelIZZZNS0_21clamp_min_kernel_cudaERNS_18TensorIteratorBaseERKN3c106ScalarEENKUlvE_clEvENKUlvE5_clEvEUlfE_St5arrayIPcLm2EELi4E23TrivialOffsetCalculatorILi1EjESF_NS0_6memory15LoadWithoutCastENSG_16StoreWithoutCastEEEviT_T0_T2_T3_T4_T5_:
	.zero		940


//--------------------- .nv.constant0._ZN2at6native29vectorized_elementwise_kernelILi2EZZZNS0_21clamp_min_kernel_cudaERNS_18TensorIteratorBaseERKN3c106ScalarEENKUlvE_clEvENKUlvE5_clEvEUlfE_St5arrayIPcLm2EEEEviT0_T1_ --------------------------
	.section	.nv.constant0._ZN2at6native29vectorized_elementwise_kernelILi2EZZZNS0_21clamp_min_kernel_cudaERNS_18TensorIteratorBaseERKN3c106ScalarEENKUlvE_clEvENKUlvE5_clEvEUlfE_St5arrayIPcLm2EEEEviT0_T1_,"a",@progbits
	.sectionflags	@""
	.align	4
.nv.constant0._ZN2at6native29vectorized_elementwise_kernelILi2EZZZNS0_21clamp_min_kernel_cudaERNS_18TensorIteratorBaseERKN3c106ScalarEENKUlvE_clEvENKUlvE5_clEvEUlfE_St5arrayIPcLm2EEEEviT0_T1_:
	.zero		936


//--------------------- .nv.constant0._ZN2at6native29vectorized_elementwise_kernelILi4EZZZNS0_21clamp_min_kernel_cudaERNS_18TensorIteratorBaseERKN3c106ScalarEENKUlvE_clEvENKUlvE5_clEvEUlfE_St5arrayIPcLm2EEEEviT0_T1_ --------------------------
	.section	.nv.constant0._ZN2at6native29vectorized_elementwise_kernelILi4EZZZNS0_21clamp_min_kernel_cudaERNS_18TensorIteratorBaseERKN3c106ScalarEENKUlvE_clEvENKUlvE5_clEvEUlfE_St5arrayIPcLm2EEEEviT0_T1_,"a",@progbits
	.sectionflags	@""
	.align	4
.nv.constant0._ZN2at6native29vectorized_elementwise_kernelILi4EZZZNS0_21clamp_min_kernel_cudaERNS_18TensorIteratorBaseERKN3c106ScalarEENKUlvE_clEvENKUlvE5_clEvEUlfE_St5arrayIPcLm2EEEEviT0_T1_:
	.zero		936


//--------------------- .nv.constant0._ZN2at6native29vectorized_elementwise_kernelILi8EZZZNS0_21clamp_min_kernel_cudaERNS_18TensorIteratorBaseERKN3c106ScalarEENKUlvE_clEvENKUlvE5_clEvEUlfE_St5arrayIPcLm2EEEEviT0_T1_ --------------------------
	.section	.nv.constant0._ZN2at6native29vectorized_elementwise_kernelILi8EZZZNS0_21clamp_min_kernel_cudaERNS_18TensorIteratorBaseERKN3c106ScalarEENKUlvE_clEvENKUlvE5_clEvEUlfE_St5arrayIPcLm2EEEEviT0_T1_,"a",@progbits
	.sectionflags	@""
	.align	4
.nv.constant0._ZN2at6native29vectorized_elementwise_kernelILi8EZZZNS0_21clamp_min_kernel_cudaERNS_18TensorIteratorBaseERKN3c106ScalarEENKUlvE_clEvENKUlvE5_clEvEUlfE_St5arrayIPcLm2EEEEviT0_T1_:
	.zero		936


//--------------------- .nv.constant0._ZN2at6native18elementwise_kernelILi128ELi4EZNS0_15gpu_kernel_implIZZZNS0_21clamp_min_kernel_cudaERNS_18TensorIteratorBaseERKN3c106ScalarEENKUlvE_clEvENKUlvE4_clEvEUldE_EEvS4_RKT_EUliE_EEviT1_ --------------------------
	.section	.nv.constant0._ZN2at6native18elementwise_kernelILi128ELi4EZNS0_15gpu_kernel_implIZZZNS0_21clamp_min_kernel_cudaERNS_18TensorIteratorBaseERKN3c106ScalarEENKUlvE_clEvENKUlvE4_clEvEUldE_EEvS4_RKT_EUliE_EEviT1_,"a",@progbits
	.sectionflags	@""
	.align	4
.nv.constant0._ZN2at6native18elementwise_kernelILi128ELi4EZNS0_15gpu_kernel_implIZZZNS0_21clamp_min_kernel_cudaERNS_18TensorIteratorBaseERKN3c106ScalarEENKUlvE_clEvENKUlvE4_clEvEUldE_EEvS4_RKT_EUliE_EEviT1_:
	.zero		1456


//--------------------- .nv.constant0._ZN2at6native27unrolled_elementwise_kernelIZZZNS0_21clamp_min_kernel_cudaERNS_18TensorIteratorBaseERKN3c106ScalarEENKUlvE_clEvENKUlvE4_clEvEUldE_St5arrayIPcLm2EELi4E23TrivialOffsetCalculatorILi1EjESF_NS0_6memory12LoadWithCastILi1EEENSG_13StoreWithCastILi1EEEEEviT_T0_T2_T3_T4_T5_ --------------------------
	.section	.nv.constant0._ZN2at6native27unrolled_elementwise_kernelIZZZNS0_21clamp_min_kernel_cudaERNS_18TensorIteratorBaseERKN3c106ScalarEENKUlvE_clEvENKUlvE4_clEvEUldE_St5arrayIPcLm2EELi4E23TrivialOffsetCalculatorILi1EjESF_NS0_6memory12LoadWithCastILi1EEENSG_13StoreWithCastILi1EEEEEviT_T0_T2_T3_T4_T5_,"a",@progbits
	.sectionflags	@""
	.align	4
.nv.constant0._ZN2at6native27unrolled_elementwise_kernelIZZZNS0_21clamp_min_kernel_cudaERNS_18TensorIteratorBaseERKN3c106ScalarEENKUlvE_clEvENKUlvE4_clEvEUldE_St5arrayIPcLm2EELi4E23TrivialOffsetCalculatorILi1EjESF_NS0_6memory12LoadWithCastILi1EEENSG_13StoreWithCastILi1EEEEEviT_T0_T2_T3_T4_T5_:
	.zero		956


//--------------------- .nv.constant0._ZN2at6native18elementwise_kernelILi128ELi2EZNS0_22gpu_kernel_impl_nocastIZZZNS0_21clamp_min_kernel_cudaERNS_18TensorIteratorBaseERKN3c106ScalarEENKUlvE_clEvENKUlvE4_clEvEUldE_EEvS4_RKT_EUliE_EEviT1_ --------------------------
	.section	.nv.constant0._ZN2at6native18elementwise_kernelILi128ELi2EZNS0_22gpu_kernel_impl_nocastIZZZNS0_21clamp_min_kernel_cudaERNS_18TensorIteratorBaseERKN3c106ScalarEENKUlvE_clEvENKUlvE4_clEvEUldE_EEvS4_RKT_EUliE_EEviT1_,"a",@progbits
	.sectionflags	@""
	.align	4
.nv.constant0._ZN2at6native18elementwise_kernelILi128ELi2EZNS0_22gpu_kernel_impl_nocastIZZZNS0_21clamp_min_kernel_cudaERNS_18TensorIteratorBaseERKN3c106ScalarEENKUlvE_clEvENKUlvE4_clEvEUldE_EEvS4_RKT_EUliE_EEviT1_:
	.zero		1448


//--------------------- .nv.constant0._ZN2at6native27unrolled_elementwise_kernelIZZZNS0_21clamp_min_kernel_cudaERNS_18TensorIteratorBaseERKN3c106ScalarEENKUlvE_clEvENKUlvE4_clEvEUldE_St5arrayIPcLm2EELi4E23TrivialOffsetCalculatorILi1EjESF_NS0_6memory15LoadWithoutCastENSG_16StoreWithoutCastEEEviT_T0_T2_T3_T4_T5_ --------------------------
	.section	.nv.constant0._ZN2at6native27unrolled_elementwise_kernelIZZZNS0_21clamp_min_kernel_cudaERNS_18TensorIteratorBaseERKN3c106ScalarEENKUlvE_clEvENKUlvE4_clEvEUldE_St5arrayIPcLm2EELi4E23TrivialOffsetCalculatorILi1EjESF_NS0_6memory15LoadWithoutCastENSG_16StoreWithoutCastEEEviT_T0_T2_T3_T4_T5_,"a",@progbits
	.sectionflags	@""
	.align	4
.nv.constant0._ZN2at6native27unrolled_elementwise_kernelIZZZNS0_21clamp_min_kernel_cudaERNS_18TensorIteratorBaseERKN3c106ScalarEENKUlvE_clEvENKUlvE4_clEvEUldE_St5arrayIPcLm2EELi4E23TrivialOffsetCalculatorILi1EjESF_NS0_6memory15LoadWithoutCastENSG_16StoreWithoutCastEEEviT_T0_T2_T3_T4_T5_:
	.zero		940


//--------------------- .nv.constant0._ZN2at6native29vectorized_elementwise_kernelILi2EZZZNS0_21clamp_min_kernel_cudaERNS_18TensorIteratorBaseERKN3c106ScalarEENKUlvE_clEvENKUlvE4_clEvEUldE_St5arrayIPcLm2EEEEviT0_T1_ --------------------------
	.section	.nv.constant0._ZN2at6native29vectorized_elementwise_kernelILi2EZZZNS0_21clamp_min_kernel_cudaERNS_18TensorIteratorBaseERKN3c106ScalarEENKUlvE_clEvENKUlvE4_clEvEUldE_St5arrayIPcLm2EEEEviT0_T1_,"a",@progbits
	.sectionflags	@""
	.align	4
.nv.constant0._ZN2at6native29vectorized_elementwise_kernelILi2EZZZNS0_21clamp_min_kernel_cudaERNS_18TensorIteratorBaseERKN3c106ScalarEENKUlvE_clEvENKUlvE4_clEvEUldE_St5arrayIPcLm2EEEEviT0_T1_:
	.zero		936


//--------------------- .nv.constant0._ZN2at6native29vectorized_elementwise_kernelILi4EZZZNS0_21clamp_min_kernel_cudaERNS_18TensorIteratorBaseERKN3c106ScalarEENKUlvE_clEvENKUlvE4_clEvEUldE_St5arrayIPcLm2EEEEviT0_T1_ --------------------------
	.section	.nv.constant0._ZN2at6native29vectorized_elementwise_kernelILi4EZZZNS0_21clamp_min_kernel_cudaERNS_18TensorIteratorBaseERKN3c106ScalarEENKUlvE_clEvENKUlvE4_clEvEUldE_St5arrayIPcLm2EEEEviT0_T1_,"a",@progbits
	.sectionflags	@""
	.align	4
.nv.constant0._ZN2at6native29vectorized_elementwise_kernelILi4EZZZNS0_21clamp_min_kernel_cudaERNS_18TensorIteratorBaseERKN3c106ScalarEENKUlvE_clEvENKUlvE4_clEvEUldE_St5arrayIPcLm2EEEEviT0_T1_:
	.zero		936


//--------------------- .nv.constant0._ZN2at6native29vectorized_elementwise_kernelILi8EZZZNS0_21clamp_min_kernel_cudaERNS_18TensorIteratorBaseERKN3c106ScalarEENKUlvE_clEvENKUlvE4_clEvEUldE_St5arrayIPcLm2EEEEviT0_T1_ --------------------------
	.section	.nv.constant0._ZN2at6native29vectorized_elementwise_kernelILi8EZZZNS0_21clamp_min_kernel_cudaERNS_18TensorIteratorBaseERKN3c106ScalarEENKUlvE_clEvENKUlvE4_clEvEUldE_St5arrayIPcLm2EEEEviT0_T1_,"a",@progbits
	.sectionflags	@""
	.align	4
.nv.constant0._ZN2at6native29vectorized_elementwise_kernelILi8EZZZNS0_21clamp_min_kernel_cudaERNS_18TensorIteratorBaseERKN3c106ScalarEENKUlvE_clEvENKUlvE4_clEvEUldE_St5arrayIPcLm2EEEEviT0_T1_:
	.zero		936


//--------------------- .nv.constant0._ZN2at6native18elementwise_kernelILi128ELi4EZNS0_15gpu_kernel_implIZZZNS0_21clamp_min_kernel_cudaERNS_18TensorIteratorBaseERKN3c106ScalarEENKUlvE_clEvENKUlvE3_clEvEUlsE_EEvS4_RKT_EUliE_EEviT1_ --------------------------
	.section	.nv.constant0._ZN2at6native18elementwise_kernelILi128ELi4EZNS0_15gpu_kernel_implIZZZNS0_21clamp_min_kernel_cudaERNS_18TensorIteratorBaseERKN3c106ScalarEENKUlvE_clEvENKUlvE3_clEvEUlsE_EEvS4_RKT_EUliE_EEviT1_,"a",@progbits
	.sectionflags	@""
	.align	4
.nv.constant0._ZN2at6native18elementwise_kernelILi128ELi4EZNS0_15gpu_kernel_implIZZZNS0_21clamp_min_kernel_cudaERNS_18TensorIteratorBaseERKN3c106ScalarEENKUlvE_clEvENKUlvE3_clEvEUlsE_EEvS4_RKT_EUliE_EEviT1_:
	.zero		1456


//--------------------- .nv.constant0._ZN2at6native27unrolled_elementwise_kernelIZZZNS0_21clamp_min_kernel_cudaERNS_18TensorIteratorBaseERKN3c106ScalarEENKUlvE_clEvENKUlvE3_clEvEUlsE_St5arrayIPcLm2EELi4E23TrivialOffsetCalculatorILi1EjESF_NS0_6memory12LoadWithCastILi1EEENSG_13StoreWithCastILi1EEEEEviT_T0_T2_T3_T4_T5_ --------------------------
	.section	.nv.constant0._ZN2at6native27unrolled_elementwise_kernelIZZZNS0_21clamp_min_kernel_cudaERNS_18TensorIteratorBaseERKN3c106ScalarEENKUlvE_clEvENKUlvE3_clEvEUlsE_St5arrayIPcLm2EELi4E23TrivialOffsetCalculatorILi1EjESF_NS0_6memory12LoadWithCastILi1EEENSG_13StoreWithCastILi1EEEEEviT_T0_T2_T3_T4_T5_,"a",@progbits
	.sectionflags	@""
	.align	4
.nv.constant0._ZN2at6native27unrolled_elementwise_kernelIZZZNS0_21clamp_min_kernel_cudaERNS_18TensorIteratorBaseERKN3c106ScalarEENKUlvE_clEvENKUlvE3_clEvEUlsE_St5arrayIPcLm2EELi4E23TrivialOffsetCalculatorILi1EjESF_NS0_6memory12LoadWithCastILi1EEENSG_13StoreWithCastILi1EEEEEviT_T0_T2_T3_T4_T5_:
	.zero		956


//--------------------- .nv.constant0._ZN2at6native18elementwise_kernelILi128ELi4EZNS0_22gpu_kernel_impl_nocastIZZZNS0_21clamp_min_kernel_cudaERNS_18TensorIteratorBaseERKN3c106ScalarEENKUlvE_clEvENKUlvE3_clEvEUlsE_EEvS4_RKT_EUliE_EEviT1_ --------------------------
	.section	.nv.constant0._ZN2at6native18elementwise_kernelILi128ELi4EZNS0_22gpu_kernel_impl_nocastIZZZNS0_21clamp_min_kernel_cudaERNS_18TensorIteratorBaseERKN3c106ScalarEENKUlvE_clEvENKUlvE3_clEvEUlsE_EEvS4_RKT_EUliE_EEviT1_,"a",@progbits
	.sectionflags	@""
	.align	4
.nv.constant0._ZN2at6native18elementwise_kernelILi128ELi4EZNS0_22gpu_kernel_impl_nocastIZZZNS0_21clamp_min_kernel_cudaERNS_18TensorIteratorBaseERKN3c106ScalarEENKUlvE_clEvENKUlvE3_clEvEUlsE_EEvS4_RKT_EUliE_EEviT1_:
	.zero		1448


//--------------------- .nv.constant0._ZN2at6native27unrolled_elementwise_kernelIZZZNS0_21clamp_min_kernel_cudaERNS_18TensorIteratorBaseERKN3c106ScalarEENKUlvE_clEvENKUlvE3_clEvEUlsE_St5arrayIPcLm2EELi4E23TrivialOffsetCalculatorILi1EjESF_NS0_6memory15LoadWithoutCastENSG_16StoreWithoutCastEEEviT_T0_T2_T3_T4_T5_ --------------------------
	.section	.nv.constant0._ZN2at6native27unrolled_elementwise_kernelIZZZNS0_21clamp_min_kernel_cudaERNS_18TensorIteratorBaseERKN3c106ScalarEENKUlvE_clEvENKUlvE3_clEvEUlsE_St5arrayIPcLm2EELi4E23TrivialOffsetCalculatorILi1EjESF_NS0_6memory15LoadWithoutCastENSG_16StoreWithoutCastEEEviT_T0_T2_T3_T4_T5_,"a",@progbits
	.sectionflags	@""
	.align	4
.nv.constant0._ZN2at6native27unrolled_elementwise_kernelIZZZNS0_21clamp_min_kernel_cudaERNS_18TensorIteratorBaseERKN3c106ScalarEENKUlvE_clEvENKUlvE3_clEvEUlsE_St5arrayIPcLm2EELi4E23TrivialOffsetCalculatorILi1EjESF_NS0_6memory15LoadWithoutCastENSG_16StoreWithoutCastEEEviT_T0_T2_T3_T4_T5_:
	.zero		940


//--------------------- .nv.constant0._ZN2at6native29vectorized_elementwise_kernelILi2EZZZNS0_21clamp_min_kernel_cudaERNS_18TensorIteratorBaseERKN3c106ScalarEENKUlvE_clEvENKUlvE3_clEvEUlsE_St5arrayIPcLm2EEEEviT0_T1_ --------------------------
	.section	.nv.constant0._ZN2at6native29vectorized_elementwise_kernelILi2EZZZNS0_21clamp_min_kernel_cudaERNS_18TensorIteratorBaseERKN3c106ScalarEENKUlvE_clEvENKUlvE3_clEvEUlsE_St5arrayIPcLm2EEEEviT0_T1_,"a",@progbits
	.sectionflags	@""
	.align	4
.nv.constant0._ZN2at6native29vectorized_elementwise_kernelILi2EZZZNS0_21clamp_min_kernel_cudaERNS_18TensorIteratorBaseERKN3c106ScalarEENKUlvE_clEvENKUlvE3_clEvEUlsE_St5arrayIPcLm2EEEEviT0_T1_:
	.zero		936


//--------------------- .nv.constant0._ZN2at6native29vectorized_elementwise_kernelILi4EZZZNS0_21clamp_min_kernel_cudaERNS_18TensorIteratorBaseERKN3c106ScalarEENKUlvE_clEvENKUlvE3_clEvEUlsE_St5arrayIPcLm2EEEEviT0_T1_ --------------------------
	.section	.nv.constant0._ZN2at6native29vectorized_elementwise_kernelILi4EZZZNS0_21clamp_min_kernel_cudaERNS_18TensorIteratorBaseERKN3c106ScalarEENKUlvE_clEvENKUlvE3_clEvEUlsE_St5arrayIPcLm2EEEEviT0_T1_,"a",@progbits
	.sectionflags	@""
	.align	4
.nv.constant0._ZN2at6native29vectorized_elementwise_kernelILi4EZZZNS0_21clamp_min_kernel_cudaERNS_18TensorIteratorBaseERKN3c106ScalarEENKUlvE_clEvENKUlvE3_clEvEUlsE_St5arrayIPcLm2EEEEviT0_T1_:
	.zero		936


//--------------------- .nv.constant0._ZN2at6native29vectorized_elementwise_kernelILi8EZZZNS0_21clamp_min_kernel_cudaERNS_18TensorIteratorBaseERKN3c106ScalarEENKUlvE_clEvENKUlvE3_clEvEUlsE_St5arrayIPcLm2EEEEviT0_T1_ --------------------------
	.section	.nv.constant0._ZN2at6native29vectorized_elementwise_kernelILi8EZZZNS0_21clamp_min_kernel_cudaERNS_18TensorIteratorBaseERKN3c106ScalarEENKUlvE_clEvENKUlvE3_clEvEUlsE_St5arrayIPcLm2EEEEviT0_T1_,"a",@progbits
	.sectionflags	@""
	.align	4
.nv.constant0._ZN2at6native29vectorized_elementwise_kernelILi8EZZZNS0_21clamp_min_kernel_cudaERNS_18TensorIteratorBaseERKN3c106ScalarEENKUlvE_clEvENKUlvE3_clEvEUlsE_St5arrayIPcLm2EEEEviT0_T1_:
	.zero		936


//--------------------- .nv.constant0._ZN2at6native18elementwise_kernelILi128ELi4EZNS0_15gpu_kernel_implIZZZNS0_21clamp_min_kernel_cudaERNS_18TensorIteratorBaseERKN3c106ScalarEENKUlvE_clEvENKUlvE2_clEvEUllE_EEvS4_RKT_EUliE_EEviT1_ --------------------------
	.section	.nv.constant0._ZN2at6native18elementwise_kernelILi128ELi4EZNS0_15gpu_kernel_implIZZZNS0_21clamp_min_kernel_cudaERNS_18TensorIteratorBaseERKN3c106ScalarEENKUlvE_clEvENKUlvE2_clEvEUllE_EEvS4_RKT_EUliE_EEviT1_,"a",@progbits
	.sectionflags	@""
	.align	4
.nv.constant0._ZN2at6native18elementwise_kernelILi128ELi4EZNS0_15gpu_kernel_implIZZZNS0_21clamp_min_kernel_cudaERNS_18TensorIteratorBaseERKN3c106ScalarEENKUlvE_clEvENKUlvE2_clEvEUllE_EEvS4_RKT_EUliE_EEviT1_:
	.zero		1456


//--------------------- .nv.constant0._ZN2at6native27unrolled_elementwise_kernelIZZZNS0_21clamp_min_kernel_cudaERNS_18TensorIteratorBaseERKN3c106ScalarEENKUlvE_clEvENKUlvE2_clEvEUllE_St5arrayIPcLm2EELi4E23TrivialOffsetCalculatorILi1EjESF_NS0_6memory12LoadWithCastILi1EEENSG_13StoreWithCastILi1EEEEEviT_T0_T2_T3_T4_T5_ --------------------------
	.section	.nv.constant0._ZN2at6native27unrolled_elementwise_kernelIZZZNS0_21clamp_min_kernel_cudaERNS_18TensorIteratorBaseERKN3c106ScalarEENKUlvE_clEvENKUlvE2_clEvEUllE_St5arrayIPcLm2EELi4E23TrivialOffsetCalculatorILi1EjESF_NS0_6memory12LoadWithCastILi1EEENSG_13StoreWithCastILi1EEEEEviT_T0_T2_T3_T4_T5_,"a",@progbits
	.sectionflags	@""
	.align	4
.nv.constant0._ZN2at6native27unrolled_elementwise_kernelIZZZNS0_21clamp_min_kernel_cudaERNS_18TensorIteratorBaseERKN3c106ScalarEENKUlvE_clEvENKUlvE2_clEvEUllE_St5arrayIPcLm2EELi4E23TrivialOffsetCalculatorILi1EjESF_NS0_6memory12LoadWithCastILi1EEENSG_13StoreWithCastILi1EEEEEviT_T0_T2_T3_T4_T5_:
	.zero		956


//--------------------- .nv.constant0._ZN2at6native18elementwise_kernelILi128ELi2EZNS0_22gpu_kernel_impl_nocastIZZZNS0_21clamp_min_kernel_cudaERNS_18TensorIteratorBaseERKN3c106ScalarEENKUlvE_clEvENKUlvE2_clEvEUllE_EEvS4_RKT_EUliE_EEviT1_ --------------------------
	.section	.nv.constant0._ZN2at6native18elementwise_kernelILi128ELi2EZNS0_22gpu_kernel_impl_nocastIZZZNS0_21clamp_min_kernel_cudaERNS_18TensorIteratorBaseERKN3c106ScalarEENKUlvE_clEvENKUlvE2_clEvEUllE_EEvS4_RKT_EUliE_EEviT1_,"a",@progbits
	.sectionflags	@""
	.align	4
.nv.constant0._ZN2at6native18elementwise_kernelILi128ELi2EZNS0_22gpu_kernel_impl_nocastIZZZNS0_21clamp_min_kernel_cudaERNS_18TensorIteratorBaseERKN3c106ScalarEENKUlvE_clEvENKUlvE2_clEvEUllE_EEvS4_RKT_EUliE_EEviT1_:
	.zero		1448


//--------------------- .nv.constant0._ZN2at6native27unrolled_elementwise_kernelIZZZNS0_21clamp_min_kernel_cudaERNS_18TensorIteratorBaseERKN3c106ScalarEENKUlvE_clEvENKUlvE2_clEvEUllE_St5arrayIPcLm2EELi4E23TrivialOffsetCalculatorILi1EjESF_NS0_6memory15LoadWithoutCastENSG_16StoreWithoutCastEEEviT_T0_T2_T3_T4_T5_ --------------------------
	.section	.nv.constant0._ZN2at6native27unrolled_elementwise_kernelIZZZNS0_21clamp_min_kernel_cudaERNS_18TensorIteratorBaseERKN3c106ScalarEENKUlvE_clEvENKUlvE2_clEvEUllE_St5arrayIPcLm2EELi4E23TrivialOffsetCalculatorILi1EjESF_NS0_6memory15LoadWithoutCastENSG_16StoreWithoutCastEEEviT_T0_T2_T3_T4_T5_,"a",@progbits
	.sectionflags	@""
	.align	4
.nv.constant0._ZN2at6native27unrolled_elementwise_kernelIZZZNS0_21clamp_min_kernel_cudaERNS_18TensorIteratorBaseERKN3c106ScalarEENKUlvE_clEvENKUlvE2_clEvEUllE_St5arrayIPcLm2EELi4E23TrivialOffsetCalculatorILi1EjESF_NS0_6memory15LoadWithoutCastENSG_16StoreWithoutCastEEEviT_T0_T2_T3_T4_T5_:
	.zero		940


//--------------------- .nv.constant0._ZN2at6native29vectorized_elementwise_kernelILi2EZZZNS0_21clamp_min_kernel_cudaERNS_18TensorIteratorBaseERKN3c106ScalarEENKUlvE_clEvENKUlvE2_clEvEUllE_St5arrayIPcLm2EEEEviT0_T1_ --------------------------
	.section	.nv.constant0._ZN2at6native29vectorized_elementwise_kernelILi2EZZZNS0_21clamp_min_kernel_cudaERNS_18TensorIteratorBaseERKN3c106ScalarEENKUlvE_clEvENKUlvE2_clEvEUllE_St5arrayIPcLm2EEEEviT0_T1_,"a",@progbits
	.sectionflags	@""
	.align	4
.nv.constant0._ZN2at6native29vectorized_elementwise_kernelILi2EZZZNS0_21clamp_min_kernel_cudaERNS_18TensorIteratorBaseERKN3c106ScalarEENKUlvE_clEvENKUlvE2_clEvEUllE_St5arrayIPcLm2EEEEviT0_T1_:
	.zero		936


//--------------------- .nv.constant0._ZN2at6native29vectorized_elementwise_kernelILi4EZZZNS0_21clamp_min_kernel_cudaERNS_18TensorIteratorBaseERKN3c106ScalarEENKUlvE_clEvENKUlvE2_clEvEUllE_St5arrayIPcLm2EEEEviT0_T1_ --------------------------
	.section	.nv.constant0._ZN2at6native29vectorized_elementwise_kernelILi4EZZZNS0_21clamp_min_kernel_cudaERNS_18TensorIteratorBaseERKN3c106ScalarEENKUlvE_clEvENKUlvE2_clEvEUllE_St5arrayIPcLm2EEEEviT0_T1_,"a",@progbits
	.sectionflags	@""
	.align	4
.nv.constant0._ZN2at6native29vectorized_elementwise_kernelILi4EZZZNS0_21clamp_min_kernel_cudaERNS_18TensorIteratorBaseERKN3c106ScalarEENKUlvE_clEvENKUlvE2_clEvEUllE_St5arrayIPcLm2EEEEviT0_T1_:
	.zero		936


//--------------------- .nv.constant0._ZN2at6native29vectorized_elementwise_kernelILi8EZZZNS0_21clamp_min_kernel_cudaERNS_18TensorIteratorBaseERKN3c106ScalarEENKUlvE_clEvENKUlvE2_clEvEUllE_St5arrayIPcLm2EEEEviT0_T1_ --------------------------
	.section	.nv.constant0._ZN2at6native29vectorized_elementwise_kernelILi8EZZZNS0_21clamp_min_kernel_cudaERNS_18TensorIteratorBaseERKN3c106ScalarEENKUlvE_clEvENKUlvE2_clEvEUllE_St5arrayIPcLm2EEEEviT0_T1_,"a",@progbits
	.sectionflags	@""
	.align	4
.nv.constant0._ZN2at6native29vectorized_elementwise_kernelILi8EZZZNS0_21clamp_min_kernel_cudaERNS_18TensorIteratorBaseERKN3c106ScalarEENKUlvE_clEvENKUlvE2_clEvEUllE_St5arrayIPcLm2EEEEviT0_T1_:
	.zero		936


//--------------------- .nv.constant0._ZN2at6native18elementwise_kernelILi128ELi4EZNS0_15gpu_kernel_implIZZZNS0_21clamp_min_kernel_cudaERNS_18TensorIteratorBaseERKN3c106ScalarEENKUlvE_clEvENKUlvE1_clEvEUliE_EEvS4_RKT_EUliE_EEviT1_ --------------------------
	.section	.nv.constant0._ZN2at6native18elementwise_kernelILi128ELi4EZNS0_15gpu_kernel_implIZZZNS0_21clamp_min_kernel_cudaERNS_18TensorIteratorBaseERKN3c106ScalarEENKUlvE_clEvENKUlvE1_clEvEUliE_EEvS4_RKT_EUliE_EEviT1_,"a",@progbits
	.sectionflags	@""
	.align	4
.nv.constant0._ZN2at6native18elementwise_kernelILi128ELi4EZNS0_15gpu_kernel_implIZZZNS0_21clamp_min_kernel_cudaERNS_18TensorIteratorBaseERKN3c106ScalarEENKUlvE_clEvENKUlvE1_clEvEUliE_EEvS4_RKT_EUliE_EEviT1_:
	.zero		1456


//--------------------- .nv.constant0._ZN2at6native27unrolled_elementwise_kernelIZZZNS0_21clamp_min_kernel_cudaERNS_18TensorIteratorBaseERKN3c106ScalarEENKUlvE_clEvENKUlvE1_clEvEUliE_St5arrayIPcLm2EELi4E23TrivialOffsetCalculatorILi1EjESF_NS0_6memory12LoadWithCastILi1EEENSG_13StoreWithCastILi1EEEEEviT_T0_T2_T3_T4_T5_ --------------------------
	.section	.nv.constant0._ZN2at6native27unrolled_elementwise_kernelIZZZNS0_21clamp_min_kernel_cudaERNS_18TensorIteratorBaseERKN3c106ScalarEENKUlvE_clEvENKUlvE1_clEvEUliE_St5arrayIPcLm2EELi4E23TrivialOffsetCalculatorILi1EjESF_NS0_6memory12LoadWithCastILi1EEENSG_13StoreWithCastILi1EEEEEviT_T0_T2_T3_T4_T5_,"a",@progbits
	.sectionflags	@""
	.align	4
.nv.constant0._ZN2at6native27unrolled_elementwise_kernelIZZZNS0_21clamp_min_kernel_cudaERNS_18TensorIteratorBaseERKN3c106ScalarEENKUlvE_clEvENKUlvE1_clEvEUliE_St5arrayIPcLm2EELi4E23TrivialOffsetCalculatorILi1EjESF_NS0_6memory12LoadWithCastILi1EEENSG_13StoreWithCastILi1EEEEEviT_T0_T2_T3_T4_T5_:
	.zero		956


//--------------------- .nv.constant0._ZN2at6native18elementwise_kernelILi128ELi2EZNS0_22gpu_kernel_impl_nocastIZZZNS0_21clamp_min_kernel_cudaERNS_18TensorIteratorBaseERKN3c106ScalarEENKUlvE_clEvENKUlvE1_clEvEUliE_EEvS4_RKT_EUliE_EEviT1_ --------------------------
	.section	.nv.constant0._ZN2at6native18elementwise_kernelILi128ELi2EZNS0_22gpu_kernel_impl_nocastIZZZNS0_21clamp_min_kernel_cudaERNS_18TensorIteratorBaseERKN3c106ScalarEENKUlvE_clEvENKUlvE1_clEvEUliE_EEvS4_RKT_EUliE_EEviT1_,"a",@progbits
	.sectionflags	@""
	.align	4
.nv.constant0._ZN2at6native18elementwise_kernelILi128ELi2EZNS0_22gpu_kernel_impl_nocastIZZZNS0_21clamp_min_kernel_cudaERNS_18TensorIteratorBaseERKN3c106ScalarEENKUlvE_clEvENKUlvE1_clEvEUliE_EEvS4_RKT_EUliE_EEviT1_:
	.zero		1448


//--------------------- .nv.constant0._ZN2at6native27unrolled_elementwise_kernelIZZZNS0_21clamp_min_kernel_cudaERNS_18TensorIteratorBaseERKN3c106ScalarEENKUlvE_clEvENKUlvE1_clEvEUliE_St5arrayIPcLm2EELi4E23TrivialOffsetCalculatorILi1EjESF_NS0_6memory15LoadWithoutCastENSG_16StoreWithoutCastEEEviT_T0_T2_T3_T4_T5_ --------------------------
	.section	.nv.constant0._ZN2at6native27unrolled_elementwise_kernelIZZZNS0_21clamp_min_kernel_cudaERNS_18TensorIteratorBaseERKN3c106ScalarEENKUlvE_clEvENKUlvE1_clEvEUliE_St5arrayIPcLm2EELi4E23TrivialOffsetCalculatorILi1EjESF_NS0_6memory15LoadWithoutCastENSG_16StoreWithoutCastEEEviT_T0_T2_T3_T4_T5_,"a",@progbits
	.sectionflags	@""
	.align	4
.nv.constant0._ZN2at6native27unrolled_elementwise_kernelIZZZNS0_21clamp_min_kernel_cudaERNS_18TensorIteratorBaseERKN3c106ScalarEENKUlvE_clEvENKUlvE1_clEvEUliE_St5arrayIPcLm2EELi4E23TrivialOffsetCalculatorILi1EjESF_NS0_6memory15LoadWithoutCastENSG_16StoreWithoutCastEEEviT_T0_T2_T3_T4_T5_:
	.zero		940


//--------------------- .nv.constant0._ZN2at6native29vectorized_elementwise_kernelILi2EZZZNS0_21clamp_min_kernel_cudaERNS_18TensorIteratorBaseERKN3c106ScalarEENKUlvE_clEvENKUlvE1_clEvEUliE_St5arrayIPcLm2EEEEviT0_T1_ --------------------------
	.section	.nv.constant0._ZN2at6native29vectorized_elementwise_kernelILi2EZZZNS0_21clamp_min_kernel_cudaERNS_18TensorIteratorBaseERKN3c106ScalarEENKUlvE_clEvENKUlvE1_clEvEUliE_St5arrayIPcLm2EEEEviT0_T1_,"a",@progbits
	.sectionflags	@""
	.align	4
.nv.constant0._ZN2at6native29vectorized_elementwise_kernelILi2EZZZNS0_21clamp_min_kernel_cudaERNS_18TensorIteratorBaseERKN3c106ScalarEENKUlvE_clEvENKUlvE1_clEvEUliE_St5arrayIPcLm2EEEEviT0_T1_:
	.zero		936


//--------------------- .nv.constant0._ZN2at6native29vectorized_elementwise_kernelILi4EZZZNS0_21clamp_min_kernel_cudaERNS_18TensorIteratorBaseERKN3c106ScalarEENKUlvE_clEvENKUlvE1_clEvEUliE_St5arrayIPcLm2EEEEviT0_T1_ --------------------------
	.section	.nv.constant0._ZN2at6native29vectorized_elementwise_kernelILi4EZZZNS0_21clamp_min_kernel_cudaERNS_18TensorIteratorBaseERKN3c106ScalarEENKUlvE_clEvENKUlvE1_clEvEUliE_St5arrayIPcLm2EEEEviT0_T1_,"a",@progbits
	.sectionflags	@""
	.align	4
.nv.constant0._ZN2at6native29vectorized_elementwise_kernelILi4EZZZNS0_21clamp_min_kernel_cudaERNS_18TensorIteratorBaseERKN3c106ScalarEENKUlvE_clEvENKUlvE1_clEvEUliE_St5arrayIPcLm2EEEEviT0_T1_:
	.zero		936


//--------------------- .nv.constant0._ZN2at6native29vectorized_elementwise_kernelILi8EZZZNS0_21clamp_min_kernel_cudaERNS_18TensorIteratorBaseERKN3c106ScalarEENKUlvE_clEvENKUlvE1_clEvEUliE_St5arrayIPcLm2EEEEviT0_T1_ --------------------------
	.section	.nv.constant0._ZN2at6native29vectorized_elementwise_kernelILi8EZZZNS0_21clamp_min_kernel_cudaERNS_18TensorIteratorBaseERKN3c106ScalarEENKUlvE_clEvENKUlvE1_clEvEUliE_St5arrayIPcLm2EEEEviT0_T1_,"a",@progbits
	.sectionflags	@""
	.align	4
.nv.constant0._ZN2at6native29vectorized_elementwise_kernelILi8EZZZNS0_21clamp_min_kernel_cudaERNS_18TensorIteratorBaseERKN3c106ScalarEENKUlvE_clEvENKUlvE1_clEvEUliE_St5arrayIPcLm2EEEEviT0_T1_:
	.zero		936


//--------------------- .nv.constant0._ZN2at6native18elementwise_kernelILi128ELi4EZNS0_15gpu_kernel_implIZZZNS0_21clamp_min_kernel_cudaERNS_18TensorIteratorBaseERKN3c106ScalarEENKUlvE_clEvENKUlvE0_clEvEUlaE_EEvS4_RKT_EUliE_EEviT1_ --------------------------
	.section	.nv.constant0._ZN2at6native18elementwise_kernelILi128ELi4EZNS0_15gpu_kernel_implIZZZNS0_21clamp_min_kernel_cudaERNS_18TensorIteratorBaseERKN3c106ScalarEENKUlvE_clEvENKUlvE0_clEvEUlaE_EEvS4_RKT_EUliE_EEviT1_,"a",@progbits
	.sectionflags	@""
	.align	4
.nv.constant0._ZN2at6native18elementwise_kernelILi128ELi4EZNS0_15gpu_kernel_implIZZZNS0_21clamp_min_kernel_cudaERNS_18TensorIteratorBaseERKN3c106ScalarEENKUlvE_clEvENKUlvE0_clEvEUlaE_EEvS4_RKT_EUliE_EEviT1_:
	.zero		1456


//--------------------- .nv.constant0._ZN2at6native27unrolled_elementwise_kernelIZZZNS0_21clamp_min_kernel_cudaERNS_18TensorIteratorBaseERKN3c106ScalarEENKUlvE_clEvENKUlvE0_clEvEUlaE_St5arrayIPcLm2EELi4E23TrivialOffsetCalculatorILi1EjESF_NS0_6memory12LoadWithCastILi1EEENSG_13StoreWithCastILi1EEEEEviT_T0_T2_T3_T4_T5_ --------------------------
	.section	.nv.constant0._ZN2at6native27unrolled_elementwise_kernelIZZZNS0_21clamp_min_kernel_cudaERNS_18TensorIteratorBaseERKN3c106ScalarEENKUlvE_clEvENKUlvE0_clEvEUlaE_St5arrayIPcLm2EELi4E23TrivialOffsetCalculatorILi1EjESF_NS0_6memory12LoadWithCastILi1EEENSG_13StoreWithCastILi1EEEEEviT_T0_T2_T3_T4_T5_,"a",@progbits
	.sectionflags	@""
	.align	4
.nv.constant0._ZN2at6native27unrolled_elementwise_kernelIZZZNS0_21clamp_min_kernel_cudaERNS_18TensorIteratorBaseERKN3c106ScalarEENKUlvE_clEvENKUlvE0_clEvEUlaE_St5arrayIPcLm2EELi4E23TrivialOffsetCalculatorILi1EjESF_NS0_6memory12LoadWithCastILi1EEENSG_13StoreWithCastILi1EEEEEviT_T0_T2_T3_T4_T5_:
	.zero		956


//--------------------- .nv.constant0._ZN2at6native18elementwise_kernelILi128ELi4EZNS0_22gpu_kernel_impl_nocastIZZZNS0_21clamp_min_kernel_cudaERNS_18TensorIteratorBaseERKN3c106ScalarEENKUlvE_clEvENKUlvE0_clEvEUlaE_EEvS4_RKT_EUliE_EEviT1_ --------------------------
	.section	.nv.constant0._ZN2at6native18elementwise_kernelILi128ELi4EZNS0_22gpu_kernel_impl_nocastIZZZNS0_21clamp_min_kernel_cudaERNS_18TensorIteratorBaseERKN3c106ScalarEENKUlvE_clEvENKUlvE0_clEvEUlaE_EEvS4_RKT_EUliE_EEviT1_,"a",@progbits
	.sectionflags	@""
	.align	4
.nv.constant0._ZN2at6native18elementwise_kernelILi128ELi4EZNS0_22gpu_kernel_impl_nocastIZZZNS0_21clamp_min_kernel_cudaERNS_18TensorIteratorBaseERKN3c106ScalarEENKUlvE_clEvENKUlvE0_clEvEUlaE_EEvS4_RKT_EUliE_EEviT1_:
	.zero		1448


//--------------------- .nv.constant0._ZN2at6native27unrolled_elementwise_kernelIZZZNS0_21clamp_min_kernel_cudaERNS_18TensorIteratorBaseERKN3c106ScalarEENKUlvE_clEvENKUlvE0_clEvEUlaE_St5arrayIPcLm2EELi4E23TrivialOffsetCalculatorILi1EjESF_NS0_6memory15LoadWithoutCastENSG_16StoreWithoutCastEEEviT_T0_T2_T3_T4_T5_ --------------------------
	.section	.nv.constant0._ZN2at6native27unrolled_elementwise_kernelIZZZNS0_21clamp_min_kernel_cudaERNS_18TensorIteratorBaseERKN3c106ScalarEENKUlvE_clEvENKUlvE0_clEvEUlaE_St5arrayIPcLm2EELi4E23TrivialOffsetCalculatorILi1EjESF_NS0_6memory15LoadWithoutCastENSG_16StoreWithoutCastEEEviT_T0_T2_T3_T4_T5_,"a",@progbits
	.sectionflags	@""
	.align	4
.nv.constant0._ZN2at6native27unrolled_elementwise_kernelIZZZNS0_21clamp_min_kernel_cudaERNS_18TensorIteratorBaseERKN3c106ScalarEENKUlvE_clEvENKUlvE0_clEvEUlaE_St5arrayIPcLm2EELi4E23TrivialOffsetCalculatorILi1EjESF_NS0_6memory15LoadWithoutCastENSG_16StoreWithoutCastEEEviT_T0_T2_T3_T4_T5_:
	.zero		940


//--------------------- .nv.constant0._ZN2at6native29vectorized_elementwise_kernelILi2EZZZNS0_21clamp_min_kernel_cudaERNS_18TensorIteratorBaseERKN3c106ScalarEENKUlvE_clEvENKUlvE0_clEvEUlaE_St5arrayIPcLm2EEEEviT0_T1_ --------------------------
	.section	.nv.constant0._ZN2at6native29vectorized_elementwise_kernelILi2EZZZNS0_21clamp_min_kernel_cudaERNS_18TensorIteratorBaseERKN3c106ScalarEENKUlvE_clEvENKUlvE0_clEvEUlaE_St5arrayIPcLm2EEEEviT0_T1_,"a",@progbits
	.sectionflags	@""
	.align	4
.nv.constant0._ZN2at6native29vectorized_elementwise_kernelILi2EZZZNS0_21clamp_min_kernel_cudaERNS_18TensorIteratorBaseERKN3c106ScalarEENKUlvE_clEvENKUlvE0_clEvEUlaE_St5arrayIPcLm2EEEEviT0_T1_:
	.zero		936


//--------------------- .nv.constant0._ZN2at6native29vectorized_elementwise_kernelILi4EZZZNS0_21clamp_min_kernel_cudaERNS_18TensorIteratorBaseERKN3c106ScalarEENKUlvE_clEvENKUlvE0_clEvEUlaE_St5arrayIPcLm2EEEEviT0_T1_ --------------------------
	.section	.nv.constant0._ZN2at6native29vectorized_elementwise_kernelILi4EZZZNS0_21clamp_min_kernel_cudaERNS_18TensorIteratorBaseERKN3c106ScalarEENKUlvE_clEvENKUlvE0_clEvEUlaE_St5arrayIPcLm2EEEEviT0_T1_,"a",@progbits
	.sectionflags	@""
	.align	4
.nv.constant0._ZN2at6native29vectorized_elementwise_kernelILi4EZZZNS0_21clamp_min_kernel_cudaERNS_18TensorIteratorBaseERKN3c106ScalarEENKUlvE_clEvENKUlvE0_clEvEUlaE_St5arrayIPcLm2EEEEviT0_T1_:
	.zero		936


//--------------------- .nv.constant0._ZN2at6native29vectorized_elementwise_kernelILi8EZZZNS0_21clamp_min_kernel_cudaERNS_18TensorIteratorBaseERKN3c106ScalarEENKUlvE_clEvENKUlvE0_clEvEUlaE_St5arrayIPcLm2EEEEviT0_T1_ --------------------------
	.section	.nv.constant0._ZN2at6native29vectorized_elementwise_kernelILi8EZZZNS0_21clamp_min_kernel_cudaERNS_18TensorIteratorBaseERKN3c106ScalarEENKUlvE_clEvENKUlvE0_clEvEUlaE_St5arrayIPcLm2EEEEviT0_T1_,"a",@progbits
	.sectionflags	@""
	.align	4
.nv.constant0._ZN2at6native29vectorized_elementwise_kernelILi8EZZZNS0_21clamp_min_kernel_cudaERNS_18TensorIteratorBaseERKN3c106ScalarEENKUlvE_clEvENKUlvE0_clEvEUlaE_St5arrayIPcLm2EEEEviT0_T1_:
	.zero		936


//--------------------- .nv.constant0._ZN2at6native18elementwise_kernelILi128ELi4EZNS0_15gpu_kernel_implIZZZNS0_21clamp_min_kernel_cudaERNS_18TensorIteratorBaseERKN3c106ScalarEENKUlvE_clEvENKUlvE_clEvEUlhE_EEvS4_RKT_EUliE_EEviT1_ --------------------------
	.section	.nv.constant0._ZN2at6native18elementwise_kernelILi128ELi4EZNS0_15gpu_kernel_implIZZZNS0_21clamp_min_kernel_cudaERNS_18TensorIteratorBaseERKN3c106ScalarEENKUlvE_clEvENKUlvE_clEvEUlhE_EEvS4_RKT_EUliE_EEviT1_,"a",@progbits
	.sectionflags	@""
	.align	4
.nv.constant0._ZN2at6native18elementwise_kernelILi128ELi4EZNS0_15gpu_kernel_implIZZZNS0_21clamp_min_kernel_cudaERNS_18TensorIteratorBaseERKN3c106ScalarEENKUlvE_clEvENKUlvE_clEvEUlhE_EEvS4_RKT_EUliE_EEviT1_:
	.zero		1456


//--------------------- .nv.constant0._ZN2at6native27unrolled_elementwise_kernelIZZZNS0_21clamp_min_kernel_cudaERNS_18TensorIteratorBaseERKN3c106ScalarEENKUlvE_clEvENKUlvE_clEvEUlhE_St5arrayIPcLm2EELi4E23TrivialOffsetCalculatorILi1EjESF_NS0_6memory12LoadWithCastILi1EEENSG_13StoreWithCastILi1EEEEEviT_T0_T2_T3_T4_T5_ --------------------------
	.section	.nv.constant0._ZN2at6native27unrolled_elementwise_kernelIZZZNS0_21clamp_min_kernel_cudaERNS_18TensorIteratorBaseERKN3c106ScalarEENKUlvE_clEvENKUlvE_clEvEUlhE_St5arrayIPcLm2EELi4E23TrivialOffsetCalculatorILi1EjESF_NS0_6memory12LoadWithCastILi1EEENSG_13StoreWithCastILi1EEEEEviT_T0_T2_T3_T4_T5_,"a",@progbits
	.sectionflags	@""
	.align	4
.nv.constant0._ZN2at6native27unrolled_elementwise_kernelIZZZNS0_21clamp_min_kernel_cudaERNS_18TensorIteratorBaseERKN3c106ScalarEENKUlvE_clEvENKUlvE_clEvEUlhE_St5arrayIPcLm2EELi4E23TrivialOffsetCalculatorILi1EjESF_NS0_6memory12LoadWithCastILi1EEENSG_13StoreWithCastILi1EEEEEviT_T0_T2_T3_T4_T5_:
	.zero		956


//--------------------- .nv.constant0._ZN2at6native18elementwise_kernelILi128ELi4EZNS0_22gpu_kernel_impl_nocastIZZZNS0_21clamp_min_kernel_cudaERNS_18TensorIteratorBaseERKN3c106ScalarEENKUlvE_clEvENKUlvE_clEvEUlhE_EEvS4_RKT_EUliE_EEviT1_ --------------------------
	.section	.nv.constant0._ZN2at6native18elementwise_kernelILi128ELi4EZNS0_22gpu_kernel_impl_nocastIZZZNS0_21clamp_min_kernel_cudaERNS_18TensorIteratorBaseERKN3c106ScalarEENKUlvE_clEvENKUlvE_clEvEUlhE_EEvS4_RKT_EUliE_EEviT1_,"a",@progbits
	.sectionflags	@""
	.align	4
.nv.constant0._ZN2at6native18elementwise_kernelILi128ELi4EZNS0_22gpu_kernel_impl_nocastIZZZNS0_21clamp_min_kernel_cudaERNS_18TensorIteratorBaseERKN3c106ScalarEENKUlvE_clEvENKUlvE_clEvEUlhE_EEvS4_RKT_EUliE_EEviT1_:
	.zero		1448


//--------------------- .nv.constant0._ZN2at6native27unrolled_elementwise_kernelIZZZNS0_21clamp_min_kernel_cudaERNS_18TensorIteratorBaseERKN3c106ScalarEENKUlvE_clEvENKUlvE_clEvEUlhE_St5arrayIPcLm2EELi4E23TrivialOffsetCalculatorILi1EjESF_NS0_6memory15LoadWithoutCastENSG_16StoreWithoutCastEEEviT_T0_T2_T3_T4_T5_ --------------------------
	.section	.nv.constant0._ZN2at6native27unrolled_elementwise_kernelIZZZNS0_21clamp_min_kernel_cudaERNS_18TensorIteratorBaseERKN3c106ScalarEENKUlvE_clEvENKUlvE_clEvEUlhE_St5arrayIPcLm2EELi4E23TrivialOffsetCalculatorILi1EjESF_NS0_6memory15LoadWithoutCastENSG_16StoreWithoutCastEEEviT_T0_T2_T3_T4_T5_,"a",@progbits
	.sectionflags	@""
	.align	4
.nv.constant0._ZN2at6native27unrolled_elementwise_kernelIZZZNS0_21clamp_min_kernel_cudaERNS_18TensorIteratorBaseERKN3c106ScalarEENKUlvE_clEvENKUlvE_clEvEUlhE_St5arrayIPcLm2EELi4E23TrivialOffsetCalculatorILi1EjESF_NS0_6memory15LoadWithoutCastENSG_16StoreWithoutCastEEEviT_T0_T2_T3_T4_T5_:
	.zero		940


//--------------------- .nv.constant0._ZN2at6native29vectorized_elementwise_kernelILi2EZZZNS0_21clamp_min_kernel_cudaERNS_18TensorIteratorBaseERKN3c106ScalarEENKUlvE_clEvENKUlvE_clEvEUlhE_St5arrayIPcLm2EEEEviT0_T1_ --------------------------
	.section	.nv.constant0._ZN2at6native29vectorized_elementwise_kernelILi2EZZZNS0_21clamp_min_kernel_cudaERNS_18TensorIteratorBaseERKN3c106ScalarEENKUlvE_clEvENKUlvE_clEvEUlhE_St5arrayIPcLm2EEEEviT0_T1_,"a",@progbits
	.sectionflags	@""
	.align	4
.nv.constant0._ZN2at6native29vectorized_elementwise_kernelILi2EZZZNS0_21clamp_min_kernel_cudaERNS_18TensorIteratorBaseERKN3c106ScalarEENKUlvE_clEvENKUlvE_clEvEUlhE_St5arrayIPcLm2EEEEviT0_T1_:
	.zero		936


//--------------------- .nv.constant0._ZN2at6native29vectorized_elementwise_kernelILi4EZZZNS0_21clamp_min_kernel_cudaERNS_18TensorIteratorBaseERKN3c106ScalarEENKUlvE_clEvENKUlvE_clEvEUlhE_St5arrayIPcLm2EEEEviT0_T1_ --------------------------
	.section	.nv.constant0._ZN2at6native29vectorized_elementwise_kernelILi4EZZZNS0_21clamp_min_kernel_cudaERNS_18TensorIteratorBaseERKN3c106ScalarEENKUlvE_clEvENKUlvE_clEvEUlhE_St5arrayIPcLm2EEEEviT0_T1_,"a",@progbits
	.sectionflags	@""
	.align	4
.nv.constant0._ZN2at6native29vectorized_elementwise_kernelILi4EZZZNS0_21clamp_min_kernel_cudaERNS_18TensorIteratorBaseERKN3c106ScalarEENKUlvE_clEvENKUlvE_clEvEUlhE_St5arrayIPcLm2EEEEviT0_T1_:
	.zero		936


//--------------------- .nv.constant0._ZN2at6native29vectorized_elementwise_kernelILi8EZZZNS0_21clamp_min_kernel_cudaERNS_18TensorIteratorBaseERKN3c106ScalarEENKUlvE_clEvENKUlvE_clEvEUlhE_St5arrayIPcLm2EEEEviT0_T1_ --------------------------
	.section	.nv.constant0._ZN2at6native29vectorized_elementwise_kernelILi8EZZZNS0_21clamp_min_kernel_cudaERNS_18TensorIteratorBaseERKN3c106ScalarEENKUlvE_clEvENKUlvE_clEvEUlhE_St5arrayIPcLm2EEEEviT0_T1_,"a",@progbits
	.sectionflags	@""
	.align	4
.nv.constant0._ZN2at6native29vectorized_elementwise_kernelILi8EZZZNS0_21clamp_min_kernel_cudaERNS_18TensorIteratorBaseERKN3c106ScalarEENKUlvE_clEvENKUlvE_clEvEUlhE_St5arrayIPcLm2EEEEviT0_T1_:
	.zero		936


//--------------------- .nv.constant0._ZN2at6native18elementwise_kernelILi128ELi4EZNS0_15gpu_kernel_implIZZZNS0_17clamp_kernel_cudaERNS_18TensorIteratorBaseERKN3c106ScalarES8_ENKUlvE_clEvENKUlvE7_clEvEUlNS5_8BFloat16EE_EEvS4_RKT_EUliE_EEviT1_ --------------------------
	.section	.nv.constant0._ZN2at6native18elementwise_kernelILi128ELi4EZNS0_15gpu_kernel_implIZZZNS0_17clamp_kernel_cudaERNS_18TensorIteratorBaseERKN3c106ScalarES8_ENKUlvE_clEvENKUlvE7_clEvEUlNS5_8BFloat16EE_EEvS4_RKT_EUliE_EEviT1_,"a",@progbits
	.sectionflags	@""
	.align	4
.nv.constant0._ZN2at6native18elementwise_kernelILi128ELi4EZNS0_15gpu_kernel_implIZZZNS0_17clamp_kernel_cudaERNS_18TensorIteratorBaseERKN3c106ScalarES8_ENKUlvE_clEvENKUlvE7_clEvEUlNS5_8BFloat16EE_EEvS4_RKT_EUliE_EEviT1_:
	.zero		1456


//--------------------- .nv.constant0._ZN2at6native27unrolled_elementwise_kernelIZZZNS0_17clamp_kernel_cudaERNS_18TensorIteratorBaseERKN3c106ScalarES7_ENKUlvE_clEvENKUlvE7_clEvEUlNS4_8BFloat16EE_St5arrayIPcLm2EELi4E23TrivialOffsetCalculatorILi1EjESG_NS0_6memory12LoadWithCastILi1EEENSH_13StoreWithCastILi1EEEEEviT_T0_T2_T3_T4_T5_ --------------------------
	.section	.nv.constant0._ZN2at6native27unrolled_elementwise_kernelIZZZNS0_17clamp_kernel_cudaERNS_18TensorIteratorBaseERKN3c106ScalarES7_ENKUlvE_clEvENKUlvE7_clEvEUlNS4_8BFloat16EE_St5arrayIPcLm2EELi4E23TrivialOffsetCalculatorILi1EjESG_NS0_6memory12LoadWithCastILi1EEENSH_13StoreWithCastILi1EEEEEviT_T0_T2_T3_T4_T5_,"a",@progbits
	.sectionflags	@""
	.align	4
.nv.constant0._ZN2at6native27unrolled_elementwise_kernelIZZZNS0_17clamp_kernel_cudaERNS_18TensorIteratorBaseERKN3c106ScalarES7_ENKUlvE_clEvENKUlvE7_clEvEUlNS4_8BFloat16EE_St5arrayIPcLm2EELi4E23TrivialOffsetCalculatorILi1EjESG_NS0_6memory12LoadWithCastILi1EEENSH_13StoreWithCastILi1EEEEEviT_T0_T2_T3_T4_T5_:
	.zero		956


//--------------------- .nv.constant0._ZN2at6native18elementwise_kernelILi128ELi4EZNS0_22gpu_kernel_impl_nocastIZZZNS0_17clamp_kernel_cudaERNS_18TensorIteratorBaseERKN3c106ScalarES8_ENKUlvE_clEvENKUlvE7_clEvEUlNS5_8BFloat16EE_EEvS4_RKT_EUliE_EEviT1_ --------------------------
	.section	.nv.constant0._ZN2at6native18elementwise_kernelILi128ELi4EZNS0_22gpu_kernel_impl_nocastIZZZNS0_17clamp_kernel_cudaERNS_18TensorIteratorBaseERKN3c106ScalarES8_ENKUlvE_clEvENKUlvE7_clEvEUlNS5_8BFloat16EE_EEvS4_RKT_EUliE_EEviT1_,"a",@progbits
	.sectionflags	@""
	.align	4
.nv.constant0._ZN2at6native18elementwise_kernelILi128ELi4EZNS0_22gpu_kernel_impl_nocastIZZZNS0_17clamp_kernel_cudaERNS_18TensorIteratorBaseERKN3c106ScalarES8_ENKUlvE_clEvENKUlvE7_clEvEUlNS5_8BFloat16EE_EEvS4_RKT_EUliE_EEviT1_:
	.zero		1448


//--------------------- .nv.constant0._ZN2at6native27unrolled_elementwise_kernelIZZZNS0_17clamp_kernel_cudaERNS_18TensorIteratorBaseERKN3c106ScalarES7_ENKUlvE_clEvENKUlvE7_clEvEUlNS4_8BFloat16EE_St5arrayIPcLm2EELi4E23TrivialOffsetCalculatorILi1EjESG_NS0_6memory15LoadWithoutCastENSH_16StoreWithoutCastEEEviT_T0_T2_T3_T4_T5_ --------------------------
	.section	.nv.constant0._ZN2at6native27unrolled_elementwise_kernelIZZZNS0_17clamp_kernel_cudaERNS_18TensorIteratorBaseERKN3c106ScalarES7_ENKUlvE_clEvENKUlvE7_clEvEUlNS4_8BFloat16EE_St5arrayIPcLm2EELi4E23TrivialOffsetCalculatorILi1EjESG_NS0_6memory15LoadWithoutCastENSH_16StoreWithoutCastEEEviT_T0_T2_T3_T4_T5_,"a",@progbits
	.sectionflags	@""
	.align	4
.nv.constant0._ZN2at6native27unrolled_elementwise_kernelIZZZNS0_17clamp_kernel_cudaERNS_18TensorIteratorBaseERKN3c106ScalarES7_ENKUlvE_clEvENKUlvE7_clEvEUlNS4_8BFloat16EE_St5arrayIPcLm2EELi4E23TrivialOffsetCalculatorILi1EjESG_NS0_6memory15LoadWithoutCastENSH_16StoreWithoutCastEEEviT_T0_T2_T3_T4_T5_:
	.zero		940


//--------------------- .nv.constant0._ZN2at6native29vectorized_elementwise_kernelILi2EZZZNS0_17clamp_kernel_cudaERNS_18TensorIteratorBaseERKN3c106ScalarES7_ENKUlvE_clEvENKUlvE7_clEvEUlNS4_8BFloat16EE_St5arrayIPcLm2EEEEviT0_T1_ --------------------------
	.section	.nv.constant0._ZN2at6native29vectorized_elementwise_kernelILi2EZZZNS0_17clamp_kernel_cudaERNS_18TensorIteratorBaseERKN3c106ScalarES7_ENKUlvE_clEvENKUlvE7_clEvEUlNS4_8BFloat16EE_St5arrayIPcLm2EEEEviT0_T1_,"a",@progbits
	.sectionflags	@""
	.align	4
.nv.constant0._ZN2at6native29vectorized_elementwise_kernelILi2EZZZNS0_17clamp_kernel_cudaERNS_18TensorIteratorBaseERKN3c106ScalarES7_ENKUlvE_clEvENKUlvE7_clEvEUlNS4_8BFloat16EE_St5arrayIPcLm2EEEEviT0_T1_:
	.zero		936


//--------------------- .nv.constant0._ZN2at6native29vectorized_elementwise_kernelILi4EZZZNS0_17clamp_kernel_cudaERNS_18TensorIteratorBaseERKN3c106ScalarES7_ENKUlvE_clEvENKUlvE7_clEvEUlNS4_8BFloat16EE_St5arrayIPcLm2EEEEviT0_T1_ --------------------------
	.section	.nv.constant0._ZN2at6native29vectorized_elementwise_kernelILi4EZZZNS0_17clamp_kernel_cudaERNS_18TensorIteratorBaseERKN3c106ScalarES7_ENKUlvE_clEvENKUlvE7_clEvEUlNS4_8BFloat16EE_St5arrayIPcLm2EEEEviT0_T1_,"a",@progbits
	.sectionflags	@""
	.align	4
.nv.constant0._ZN2at6native29vectorized_elementwise_kernelILi4EZZZNS0_17clamp_kernel_cudaERNS_18TensorIteratorBaseERKN3c106ScalarES7_ENKUlvE_clEvENKUlvE7_clEvEUlNS4_8BFloat16EE_St5arrayIPcLm2EEEEviT0_T1_:
	.zero		936


//--------------------- .nv.constant0._ZN2at6native29vectorized_elementwise_kernelILi8EZZZNS0_17clamp_kernel_cudaERNS_18TensorIteratorBaseERKN3c106ScalarES7_ENKUlvE_clEvENKUlvE7_clEvEUlNS4_8BFloat16EE_St5arrayIPcLm2EEEEviT0_T1_ --------------------------
	.section	.nv.constant0._ZN2at6native29vectorized_elementwise_kernelILi8EZZZNS0_17clamp_kernel_cudaERNS_18TensorIteratorBaseERKN3c106ScalarES7_ENKUlvE_clEvENKUlvE7_clEvEUlNS4_8BFloat16EE_St5arrayIPcLm2EEEEviT0_T1_,"a",@progbits
	.sectionflags	@""
	.align	4
.nv.constant0._ZN2at6native29vectorized_elementwise_kernelILi8EZZZNS0_17clamp_kernel_cudaERNS_18TensorIteratorBaseERKN3c106ScalarES7_ENKUlvE_clEvENKUlvE7_clEvEUlNS4_8BFloat16EE_St5arrayIPcLm2EEEEviT0_T1_:
	.zero		936


//--------------------- .nv.constant0._ZN2at6native18elementwise_kernelILi128ELi4EZNS0_15gpu_kernel_implIZZZNS0_17clamp_kernel_cudaERNS_18TensorIteratorBaseERKN3c106ScalarES8_ENKUlvE_clEvENKUlvE6_clEvEUlNS5_4HalfEE_EEvS4_RKT_EUliE_EEviT1_ --------------------------
	.section	.nv.constant0._ZN2at6native18elementwise_kernelILi128ELi4EZNS0_15gpu_kernel_implIZZZNS0_17clamp_kernel_cudaERNS_18TensorIteratorBaseERKN3c106ScalarES8_ENKUlvE_clEvENKUlvE6_clEvEUlNS5_4HalfEE_EEvS4_RKT_EUliE_EEviT1_,"a",@progbits
	.sectionflags	@""
	.align	4
.nv.constant0._ZN2at6native18elementwise_kernelILi128ELi4EZNS0_15gpu_kernel_implIZZZNS0_17clamp_kernel_cudaERNS_18TensorIteratorBaseERKN3c106ScalarES8_ENKUlvE_clEvENKUlvE6_clEvEUlNS5_4HalfEE_EEvS4_RKT_EUliE_EEviT1_:
	.zero		1456


//--------------------- .nv.constant0._ZN2at6native27unrolled_elementwise_kernelIZZZNS0_17clamp_kernel_cudaERNS_18TensorIteratorBaseERKN3c106ScalarES7_ENKUlvE_clEvENKUlvE6_clEvEUlNS4_4HalfEE_St5arrayIPcLm2EELi4E23TrivialOffsetCalculatorILi1EjESG_NS0_6memory12LoadWithCastILi1EEENSH_13StoreWithCastILi1EEEEEviT_T0_T2_T3_T4_T5_ --------------------------
	.section	.nv.constant0._ZN2at6native27unrolled_elementwise_kernelIZZZNS0_17clamp_kernel_cudaERNS_18TensorIteratorBaseERKN3c106ScalarES7_ENKUlvE_clEvENKUlvE6_clEvEUlNS4_4HalfEE_St5arrayIPcLm2EELi4E23TrivialOffsetCalculatorILi1EjESG_NS0_6memory12LoadWithCastILi1EEENSH_13StoreWithCastILi1EEEEEviT_T0_T2_T3_T4_T5_,"a",@progbits
	.sectionflags	@""
	.align	4
.nv.constant0._ZN2at6native27unrolled_elementwise_kernelIZZZNS0_17clamp_kernel_cudaERNS_18TensorIteratorBaseERKN3c106ScalarES7_ENKUlvE_clEvENKUlvE6_clEvEUlNS4_4HalfEE_St5arrayIPcLm2EELi4E23TrivialOffsetCalculatorILi1EjESG_NS0_6memory12LoadWithCastILi1EEENSH_13StoreWithCastILi1EEEEEviT_T0_T2_T3_T4_T5_:
	.zero		956


//--------------------- .nv.constant0._ZN2at6native18elementwise_kernelILi128ELi4EZNS0_22gpu_kernel_impl_nocastIZZZNS0_17clamp_kernel_cudaERNS_18TensorIteratorBaseERKN3c106ScalarES8_ENKUlvE_clEvENKUlvE6_clEvEUlNS5_4HalfEE_EEvS4_RKT_EUliE_EEviT1_ --------------------------
	.section	.nv.constant0._ZN2at6native18elementwise_kernelILi128ELi4EZNS0_22gpu_kernel_impl_nocastIZZZNS0_17clamp_kernel_cudaERNS_18TensorIteratorBaseERKN3c106ScalarES8_ENKUlvE_clEvENKUlvE6_clEvEUlNS5_4HalfEE_EEvS4_RKT_EUliE_EEviT1_,"a",@progbits
	.sectionflags	@""
	.align	4
.nv.constant0._ZN2at6native18elementwise_kernelILi128ELi4EZNS0_22gpu_kernel_impl_nocastIZZZNS0_17clamp_kernel_cudaERNS_18TensorIteratorBaseERKN3c106ScalarES8_ENKUlvE_clEvENKUlvE6_clEvEUlNS5_4HalfEE_EEvS4_RKT_EUliE_EEviT1_:
	.zero		1448


//--------------------- .nv.constant0._ZN2at6native27unrolled_elementwise_kernelIZZZNS0_17clamp_kernel_cudaERNS_18TensorIteratorBaseERKN3c106ScalarES7_ENKUlvE_clEvENKUlvE6_clEvEUlNS4_4HalfEE_St5arrayIPcLm2EELi4E23TrivialOffsetCalculatorILi1EjESG_NS0_6memory15LoadWithoutCastENSH_16StoreWithoutCastEEEviT_T0_T2_T3_T4_T5_ --------------------------
	.section	.nv.constant0._ZN2at6native27unrolled_elementwise_kernelIZZZNS0_17clamp_kernel_cudaERNS_18TensorIteratorBaseERKN3c106ScalarES7_ENKUlvE_clEvENKUlvE6_clEvEUlNS4_4HalfEE_St5arrayIPcLm2EELi4E23TrivialOffsetCalculatorILi1EjESG_NS0_6memory15LoadWithoutCastENSH_16StoreWithoutCastEEEviT_T0_T2_T3_T4_T5_,"a",@progbits
	.sectionflags	@""
	.align	4
.nv.constant0._ZN2at6native27unrolled_elementwise_kernelIZZZNS0_17clamp_kernel_cudaERNS_18TensorIteratorBaseERKN3c106ScalarES7_ENKUlvE_clEvENKUlvE6_clEvEUlNS4_4HalfEE_St5arrayIPcLm2EELi4E23TrivialOffsetCalculatorILi1EjESG_NS0_6memory15LoadWithoutCastENSH_16StoreWithoutCastEEEviT_T0_T2_T3_T4_T5_:
	.zero		940


//--------------------- .nv.constant0._ZN2at6native29vectorized_elementwise_kernelILi2EZZZNS0_17clamp_kernel_cudaERNS_18TensorIteratorBaseERKN3c106ScalarES7_ENKUlvE_clEvENKUlvE6_clEvEUlNS4_4HalfEE_St5arrayIPcLm2EEEEviT0_T1_ --------------------------
	.section	.nv.constant0._ZN2at6native29vectorized_elementwise_kernelILi2EZZZNS0_17clamp_kernel_cudaERNS_18TensorIteratorBaseERKN3c106ScalarES7_ENKUlvE_clEvENKUlvE6_clEvEUlNS4_4HalfEE_St5arrayIPcLm2EEEEviT0_T1_,"a",@progbits
	.sectionflags	@""
	.align	4
.nv.constant0._ZN2at6native29vectorized_elementwise_kernelILi2EZZZNS0_17clamp_kernel_cudaERNS_18TensorIteratorBaseERKN3c106ScalarES7_ENKUlvE_clEvENKUlvE6_clEvEUlNS4_4HalfEE_St5arrayIPcLm2EEEEviT0_T1_:
	.zero		936


//--------------------- .nv.constant0._ZN2at6native29vectorized_elementwise_kernelILi4EZZZNS0_17clamp_kernel_cudaERNS_18TensorIteratorBaseERKN3c106ScalarES7_ENKUlvE_clEvENKUlvE6_clEvEUlNS4_4HalfEE_St5arrayIPcLm2EEEEviT0_T1_ --------------------------
	.section	.nv.constant0._ZN2at6native29vectorized_elementwise_kernelILi4EZZZNS0_17clamp_kernel_cudaERNS_18TensorIteratorBaseERKN3c106ScalarES7_ENKUlvE_clEvENKUlvE6_clEvEUlNS4_4HalfEE_St5arrayIPcLm2EEEEviT0_T1_,"a",@progbits
	.sectionflags	@""
	.align	4
.nv.constant0._ZN2at6native29vectorized_elementwise_kernelILi4EZZZNS0_17clamp_kernel_cudaERNS_18TensorIteratorBaseERKN3c106ScalarES7_ENKUlvE_clEvENKUlvE6_clEvEUlNS4_4HalfEE_St5arrayIPcLm2EEEEviT0_T1_:
	.zero		936


//--------------------- .nv.constant0._ZN2at6native29vectorized_elementwise_kernelILi8EZZZNS0_17clamp_kernel_cudaERNS_18TensorIteratorBaseERKN3c106ScalarES7_ENKUlvE_clEvENKUlvE6_clEvEUlNS4_4HalfEE_St5arrayIPcLm2EEEEviT0_T1_ --------------------------
	.section	.nv.constant0._ZN2at6native29vectorized_elementwise_kernelILi8EZZZNS0_17clamp_kernel_cudaERNS_18TensorIteratorBaseERKN3c106ScalarES7_ENKUlvE_clEvENKUlvE6_clEvEUlNS4_4HalfEE_St5arrayIPcLm2EEEEviT0_T1_,"a",@progbits
	.sectionflags	@""
	.align	4
.nv.constant0._ZN2at6native29vectorized_elementwise_kernelILi8EZZZNS0_17clamp_kernel_cudaERNS_18TensorIteratorBaseERKN3c106ScalarES7_ENKUlvE_clEvENKUlvE6_clEvEUlNS4_4HalfEE_St5arrayIPcLm2EEEEviT0_T1_:
	.zero		936


//--------------------- .nv.constant0._ZN2at6native18elementwise_kernelILi128ELi4EZNS0_15gpu_kernel_implIZZZNS0_17clamp_kernel_cudaERNS_18TensorIteratorBaseERKN3c106ScalarES8_ENKUlvE_clEvENKUlvE5_clEvEUlfE_EEvS4_RKT_EUliE_EEviT1_ --------------------------
	.section	.nv.constant0._ZN2at6native18elementwise_kernelILi128ELi4EZNS0_15gpu_kernel_implIZZZNS0_17clamp_kernel_cudaERNS_18TensorIteratorBaseERKN3c106ScalarES8_ENKUlvE_clEvENKUlvE5_clEvEUlfE_EEvS4_RKT_EUliE_EEviT1_,"a",@progbits
	.sectionflags	@""
	.align	4
.nv.constant0._ZN2at6native18elementwise_kernelILi128ELi4EZNS0_15gpu_kernel_implIZZZNS0_17clamp_kernel_cudaERNS_18TensorIteratorBaseERKN3c106ScalarES8_ENKUlvE_clEvENKUlvE5_clEvEUlfE_EEvS4_RKT_EUliE_EEviT1_:
	.zero		1456


//--------------------- .nv.constant0._ZN2at6native27unrolled_elementwise_kernelIZZZNS0_17clamp_kernel_cudaERNS_18TensorIteratorBaseERKN3c106ScalarES7_ENKUlvE_clEvENKUlvE5_clEvEUlfE_St5arrayIPcLm2EELi4E23TrivialOffsetCalculatorILi1EjESF_NS0_6memory12LoadWithCastILi1EEENSG_13StoreWithCastILi1EEEEEviT_T0_T2_T3_T4_T5_ --------------------------
	.section	.nv.constant0._ZN2at6native27unrolled_elementwise_kernelIZZZNS0_17clamp_kernel_cudaERNS_18TensorIteratorBaseERKN3c106ScalarES7_ENKUlvE_clEvENKUlvE5_clEvEUlfE_St5arrayIPcLm2EELi4E23TrivialOffsetCalculatorILi1EjESF_NS0_6memory12LoadWithCastILi1EEENSG_13StoreWithCastILi1EEEEEviT_T0_T2_T3_T4_T5_,"a",@progbits
	.sectionflags	@""
	.align	4
.nv.constant0._ZN2at6native27unrolled_elementwise_kernelIZZZNS0_17clamp_kernel_cudaERNS_18TensorIteratorBaseERKN3c106ScalarES7_ENKUlvE_clEvENKUlvE5_clEvEUlfE_St5arrayIPcLm2EELi4E23TrivialOffsetCalculatorILi1EjESF_NS0_6memory12LoadWithCastILi1EEENSG_13StoreWithCastILi1EEEEEviT_T0_T2_T3_T4_T5_:
	.zero		956


//--------------------- .nv.constant0._ZN2at6native18elementwise_kernelILi128ELi2EZNS0_22gpu_kernel_impl_nocastIZZZNS0_17clamp_kernel_cudaERNS_18TensorIteratorBaseERKN3c106ScalarES8_ENKUlvE_clEvENKUlvE5_clEvEUlfE_EEvS4_RKT_EUliE_EEviT1_ --------------------------
	.section	.nv.constant0._ZN2at6native18elementwise_kernelILi128ELi2EZNS0_22gpu_kernel_impl_nocastIZZZNS0_17clamp_kernel_cudaERNS_18TensorIteratorBaseERKN3c106ScalarES8_ENKUlvE_clEvENKUlvE5_clEvEUlfE_EEvS4_RKT_EUliE_EEviT1_,"a",@progbits
	.sectionflags	@""
	.align	4
.nv.constant0._ZN2at6native18elementwise_kernelILi128ELi2EZNS0_22gpu_kernel_impl_nocastIZZZNS0_17clamp_kernel_cudaERNS_18TensorIteratorBaseERKN3c106ScalarES8_ENKUlvE_clEvENKUlvE5_clEvEUlfE_EEvS4_RKT_EUliE_EEviT1_:
	.zero		1448


//--------------------- .nv.constant0._ZN2at6native27unrolled_elementwise_kernelIZZZNS0_17clamp_kernel_cudaERNS_18TensorIteratorBaseERKN3c106ScalarES7_ENKUlvE_clEvENKUlvE5_clEvEUlfE_St5arrayIPcLm2EELi4E23TrivialOffsetCalculatorILi1EjESF_NS0_6memory15LoadWithoutCastENSG_16StoreWithoutCastEEEviT_T0_T2_T3_T4_T5_ --------------------------
	.section	.nv.constant0._ZN2at6native27unrolled_elementwise_kernelIZZZNS0_17clamp_kernel_cudaERNS_18TensorIteratorBaseERKN3c106ScalarES7_ENKUlvE_clEvENKUlvE5_clEvEUlfE_St5arrayIPcLm2EELi4E23TrivialOffsetCalculatorILi1EjESF_NS0_6memory15LoadWithoutCastENSG_16StoreWithoutCastEEEviT_T0_T2_T3_T4_T5_,"a",@progbits
	.sectionflags	@""
	.align	4
.nv.constant0._ZN2at6native27unrolled_elementwise_kernelIZZZNS0_17clamp_kernel_cudaERNS_18TensorIteratorBaseERKN3c106ScalarES7_ENKUlvE_clEvENKUlvE5_clEvEUlfE_St5arrayIPcLm2EELi4E23TrivialOffsetCalculatorILi1EjESF_NS0_6memory15LoadWithoutCastENSG_16StoreWithoutCastEEEviT_T0_T2_T3_T4_T5_:
	.zero		940


//--------------------- .nv.constant0._ZN2at6native29vectorized_elementwise_kernelILi2EZZZNS0_17clamp_kernel_cudaERNS_18TensorIteratorBaseERKN3c106ScalarES7_ENKUlvE_clEvENKUlvE5_clEvEUlfE_St5arrayIPcLm2EEEEviT0_T1_ --------------------------
	.section	.nv.constant0._ZN2at6native29vectorized_elementwise_kernelILi2EZZZNS0_17clamp_kernel_cudaERNS_18TensorIteratorBaseERKN3c106ScalarES7_ENKUlvE_clEvENKUlvE5_clEvEUlfE_St5arrayIPcLm2EEEEviT0_T1_,"a",@progbits
	.sectionflags	@""
	.align	4
.nv.constant0._ZN2at6native29vectorized_elementwise_kernelILi2EZZZNS0_17clamp_kernel_cudaERNS_18TensorIteratorBaseERKN3c106ScalarES7_ENKUlvE_clEvENKUlvE5_clEvEUlfE_St5arrayIPcLm2EEEEviT0_T1_:
	.zero		936


//--------------------- .nv.constant0._ZN2at6native29vectorized_elementwise_kernelILi4EZZZNS0_17clamp_kernel_cudaERNS_18TensorIteratorBaseERKN3c106ScalarES7_ENKUlvE_clEvENKUlvE5_clEvEUlfE_St5arrayIPcLm2EEEEviT0_T1_ --------------------------
	.section	.nv.constant0._ZN2at6native29vectorized_elementwise_kernelILi4EZZZNS0_17clamp_kernel_cudaERNS_18TensorIteratorBaseERKN3c106ScalarES7_ENKUlvE_clEvENKUlvE5_clEvEUlfE_St5arrayIPcLm2EEEEviT0_T1_,"a",@progbits
	.sectionflags	@""
	.align	4
.nv.constant0._ZN2at6native29vectorized_elementwise_kernelILi4EZZZNS0_17clamp_kernel_cudaERNS_18TensorIteratorBaseERKN3c106ScalarES7_ENKUlvE_clEvENKUlvE5_clEvEUlfE_St5arrayIPcLm2EEEEviT0_T1_:
	.zero		936


//--------------------- .nv.constant0._ZN2at6native29vectorized_elementwise_kernelILi8EZZZNS0_17clamp_kernel_cudaERNS_18TensorIteratorBaseERKN3c106ScalarES7_ENKUlvE_clEvENKUlvE5_clEvEUlfE_St5arrayIPcLm2EEEEviT0_T1_ --------------------------
	.section	.nv.constant0._ZN2at6native29vectorized_elementwise_kernelILi8EZZZNS0_17clamp_kernel_cudaERNS_18TensorIteratorBaseERKN3c106ScalarES7_ENKUlvE_clEvENKUlvE5_clEvEUlfE_St5arrayIPcLm2EEEEviT0_T1_,"a",@progbits
	.sectionflags	@""
	.align	4
.nv.constant0._ZN2at6native29vectorized_elementwise_kernelILi8EZZZNS0_17clamp_kernel_cudaERNS_18TensorIteratorBaseERKN3c106ScalarES7_ENKUlvE_clEvENKUlvE5_clEvEUlfE_St5arrayIPcLm2EEEEviT0_T1_:
	.zero		936


//--------------------- .nv.constant0._ZN2at6native18elementwise_kernelILi128ELi4EZNS0_15gpu_kernel_implIZZZNS0_17clamp_kernel_cudaERNS_18TensorIteratorBaseERKN3c106ScalarES8_ENKUlvE_clEvENKUlvE4_clEvEUldE_EEvS4_RKT_EUliE_EEviT1_ --------------------------
	.section	.nv.constant0._ZN2at6native18elementwise_kernelILi128ELi4EZNS0_15gpu_kernel_implIZZZNS0_17clamp_kernel_cudaERNS_18TensorIteratorBaseERKN3c106ScalarES8_ENKUlvE_clEvENKUlvE4_clEvEUldE_EEvS4_RKT_EUliE_EEviT1_,"a",@progbits
	.sectionflags	@""
	.align	4
.nv.constant0._ZN2at6native18elementwise_kernelILi128ELi4EZNS0_15gpu_kernel_implIZZZNS0_17clamp_kernel_cudaERNS_18TensorIteratorBaseERKN3c106ScalarES8_ENKUlvE_clEvENKUlvE4_clEvEUldE_EEvS4_RKT_EUliE_EEviT1_:
	.zero		1464


//--------------------- .nv.constant0._ZN2at6native27unrolled_elementwise_kernelIZZZNS0_17clamp_kernel_cudaERNS_18TensorIteratorBaseERKN3c106ScalarES7_ENKUlvE_clEvENKUlvE4_clEvEUldE_St5arrayIPcLm2EELi4E23TrivialOffsetCalculatorILi1EjESF_NS0_6memory12LoadWithCastILi1EEENSG_13StoreWithCastILi1EEEEEviT_T0_T2_T3_T4_T5_ --------------------------
	.section	.nv.constant0._ZN2at6native27unrolled_elementwise_kernelIZZZNS0_17clamp_kernel_cudaERNS_18TensorIteratorBaseERKN3c106ScalarES7_ENKUlvE_clEvENKUlvE4_clEvEUldE_St5arrayIPcLm2EELi4E23TrivialOffsetCalculatorILi1EjESF_NS0_6memory12LoadWithCastILi1EEENSG_13StoreWithCastILi1EEEEEviT_T0_T2_T3_T4_T5_,"a",@progbits
	.sectionflags	@""
	.align	4
.nv.constant0._ZN2at6native27unrolled_elementwise_kernelIZZZNS0_17clamp_kernel_cudaERNS_18TensorIteratorBaseERKN3c106ScalarES7_ENKUlvE_clEvENKUlvE4_clEvEUldE_St5arrayIPcLm2EELi4E23TrivialOffsetCalculatorILi1EjESF_NS0_6memory12LoadWithCastILi1EEENSG_13StoreWithCastILi1EEEEEviT_T0_T2_T3_T4_T5_:
	.zero		964


//--------------------- .nv.constant0._ZN2at6native18elementwise_kernelILi128ELi2EZNS0_22gpu_kernel_impl_nocastIZZZNS0_17clamp_kernel_cudaERNS_18TensorIteratorBaseERKN3c106ScalarES8_ENKUlvE_clEvENKUlvE4_clEvEUldE_EEvS4_RKT_EUliE_EEviT1_ --------------------------
	.section	.nv.constant0._ZN2at6native18elementwise_kernelILi128ELi2EZNS0_22gpu_kernel_impl_nocastIZZZNS0_17clamp_kernel_cudaERNS_18TensorIteratorBaseERKN3c106ScalarES8_ENKUlvE_clEvENKUlvE4_clEvEUldE_EEvS4_RKT_EUliE_EEviT1_,"a",@progbits
	.sectionflags	@""
	.align	4
.nv.constant0._ZN2at6native18elementwise_kernelILi128ELi2EZNS0_22gpu_kernel_impl_nocastIZZZNS0_17clamp_kernel_cudaERNS_18TensorIteratorBaseERKN3c106ScalarES8_ENKUlvE_clEvENKUlvE4_clEvEUldE_EEvS4_RKT_EUliE_EEviT1_:
	.zero		1456


//--------------------- .nv.constant0._ZN2at6native27unrolled_elementwise_kernelIZZZNS0_17clamp_kernel_cudaERNS_18TensorIteratorBaseERKN3c106ScalarES7_ENKUlvE_clEvENKUlvE4_clEvEUldE_St5arrayIPcLm2EELi4E23TrivialOffsetCalculatorILi1EjESF_NS0_6memory15LoadWithoutCastENSG_16StoreWithoutCastEEEviT_T0_T2_T3_T4_T5_ --------------------------
	.section	.nv.constant0._ZN2at6native27unrolled_elementwise_kernelIZZZNS0_17clamp_kernel_cudaERNS_18TensorIteratorBaseERKN3c106ScalarES7_ENKUlvE_clEvENKUlvE4_clEvEUldE_St5arrayIPcLm2EELi4E23TrivialOffsetCalculatorILi1EjESF_NS0_6memory15LoadWithoutCastENSG_16StoreWithoutCastEEEviT_T0_T2_T3_T4_T5_,"a",@progbits
	.sectionflags	@""
	.align	4
.nv.constant0._ZN2at6native27unrolled_elementwise_kernelIZZZNS0_17clamp_kernel_cudaERNS_18TensorIteratorBaseERKN3c106ScalarES7_ENKUlvE_clEvENKUlvE4_clEvEUldE_St5arrayIPcLm2EELi4E23TrivialOffsetCalculatorILi1EjESF_NS0_6memory15LoadWithoutCastENSG_16StoreWithoutCastEEEviT_T0_T2_T3_T4_T5_:
	.zero		948


//--------------------- .nv.constant0._ZN2at6native29vectorized_elementwise_kernelILi2EZZZNS0_17clamp_kernel_cudaERNS_18TensorIteratorBaseERKN3c106ScalarES7_ENKUlvE_clEvENKUlvE4_clEvEUldE_St5arrayIPcLm2EEEEviT0_T1_ --------------------------
	.section	.nv.constant0._ZN2at6native29vectorized_elementwise_kernelILi2EZZZNS0_17clamp_kernel_cudaERNS_18TensorIteratorBaseERKN3c106ScalarES7_ENKUlvE_clEvENKUlvE4_clEvEUldE_St5arrayIPcLm2EEEEviT0_T1_,"a",@progbits
	.sectionflags	@""
	.align	4
.nv.constant0._ZN2at6native29vectorized_elementwise_kernelILi2EZZZNS0_17clamp_kernel_cudaERNS_18TensorIteratorBaseERKN3c106ScalarES7_ENKUlvE_clEvENKUlvE4_clEvEUldE_St5arrayIPcLm2EEEEviT0_T1_:
	.zero		944


//--------------------- .nv.constant0._ZN2at6native29vectorized_elementwise_kernelILi4EZZZNS0_17clamp_kernel_cudaERNS_18TensorIteratorBaseERKN3c106ScalarES7_ENKUlvE_clEvENKUlvE4_clEvEUldE_St5arrayIPcLm2EEEEviT0_T1_ --------------------------
	.section	.nv.constant0._ZN2at6native29vectorized_elementwise_kernelILi4EZZZNS0_17clamp_kernel_cudaERNS_18TensorIteratorBaseERKN3c106ScalarES7_ENKUlvE_clEvENKUlvE4_clEvEUldE_St5arrayIPcLm2EEEEviT0_T1_,"a",@progbits
	.sectionflags	@""
	.align	4
.nv.constant0._ZN2at6native29vectorized_elementwise_kernelILi4EZZZNS0_17clamp_kernel_cudaERNS_18TensorIteratorBaseERKN3c106ScalarES7_ENKUlvE_clEvENKUlvE4_clEvEUldE_St5arrayIPcLm2EEEEviT0_T1_:
	.zero		944


//--------------------- .nv.constant0._ZN2at6native29vectorized_elementwise_kernelILi8EZZZNS0_17clamp_kernel_cudaERNS_18TensorIteratorBaseERKN3c106ScalarES7_ENKUlvE_clEvENKUlvE4_clEvEUldE_St5arrayIPcLm2EEEEviT0_T1_ --------------------------
	.section	.nv.constant0._ZN2at6native29vectorized_elementwise_kernelILi8EZZZNS0_17clamp_kernel_cudaERNS_18TensorIteratorBaseERKN3c106ScalarES7_ENKUlvE_clEvENKUlvE4_clEvEUldE_St5arrayIPcLm2EEEEviT0_T1_,"a",@progbits
	.sectionflags	@""
	.align	4
.nv.constant0._ZN2at6native29vectorized_elementwise_kernelILi8EZZZNS0_17clamp_kernel_cudaERNS_18TensorIteratorBaseERKN3c106ScalarES7_ENKUlvE_clEvENKUlvE4_clEvEUldE_St5arrayIPcLm2EEEEviT0_T1_:
	.zero		944


//--------------------- .nv.constant0._ZN2at6native18elementwise_kernelILi128ELi4EZNS0_15gpu_kernel_implIZZZNS0_17clamp_kernel_cudaERNS_18TensorIteratorBaseERKN3c106ScalarES8_ENKUlvE_clEvENKUlvE3_clEvEUlsE_EEvS4_RKT_EUliE_EEviT1_ --------------------------
	.section	.nv.constant0._ZN2at6native18elementwise_kernelILi128ELi4EZNS0_15gpu_kernel_implIZZZNS0_17clamp_kernel_cudaERNS_18TensorIteratorBaseERKN3c106ScalarES8_ENKUlvE_clEvENKUlvE3_clEvEUlsE_EEvS4_RKT_EUliE_EEviT1_,"a",@progbits
	.sectionflags	@""
	.align	4
.nv.constant0._ZN2at6native18elementwise_kernelILi128ELi4EZNS0_15gpu_kernel_implIZZZNS0_17clamp_kernel_cudaERNS_18TensorIteratorBaseERKN3c106ScalarES8_ENKUlvE_clEvENKUlvE3_clEvEUlsE_EEvS4_RKT_EUliE_EEviT1_:
	.zero		1456


//--------------------- .nv.constant0._ZN2at6native27unrolled_elementwise_kernelIZZZNS0_17clamp_kernel_cudaERNS_18TensorIteratorBaseERKN3c106ScalarES7_ENKUlvE_clEvENKUlvE3_clEvEUlsE_St5arrayIPcLm2EELi4E23TrivialOffsetCalculatorILi1EjESF_NS0_6memory12LoadWithCastILi1EEENSG_13StoreWithCastILi1EEEEEviT_T0_T2_T3_T4_T5_ --------------------------
	.section	.nv.constant0._ZN2at6native27unrolled_elementwise_kernelIZZZNS0_17clamp_kernel_cudaERNS_18TensorIteratorBaseERKN3c106ScalarES7_ENKUlvE_clEvENKUlvE3_clEvEUlsE_St5arrayIPcLm2EELi4E23TrivialOffsetCalculatorILi1EjESF_NS0_6memory12LoadWithCastILi1EEENSG_13StoreWithCastILi1EEEEEviT_T0_T2_T3_T4_T5_,"a",@progbits
	.sectionflags	@""
	.align	4
.nv.constant0._ZN2at6native27unrolled_elementwise_kernelIZZZNS0_17clamp_kernel_cudaERNS_18TensorIteratorBaseERKN3c106ScalarES7_ENKUlvE_clEvENKUlvE3_clEvEUlsE_St5arrayIPcLm2EELi4E23TrivialOffsetCalculatorILi1EjESF_NS0_6memory12LoadWithCastILi1EEENSG_13StoreWithCastILi1EEEEEviT_T0_T2_T3_T4_T5_:
	.zero		956


//--------------------- .nv.constant0._ZN2at6native18elementwise_kernelILi128ELi4EZNS0_22gpu_kernel_impl_nocastIZZZNS0_17clamp_kernel_cudaERNS_18TensorIteratorBaseERKN3c106ScalarES8_ENKUlvE_clEvENKUlvE3_clEvEUlsE_EEvS4_RKT_EUliE_EEviT1_ --------------------------
	.section	.nv.constant0._ZN2at6native18elementwise_kernelILi128ELi4EZNS0_22gpu_kernel_impl_nocastIZZZNS0_17clamp_kernel_cudaERNS_18TensorIteratorBaseERKN3c106ScalarES8_ENKUlvE_clEvENKUlvE3_clEvEUlsE_EEvS4_RKT_EUliE_EEviT1_,"a",@progbits
	.sectionflags	@""
	.align	4
.nv.constant0._ZN2at6native18elementwise_kernelILi128ELi4EZNS0_22gpu_kernel_impl_nocastIZZZNS0_17clamp_kernel_cudaERNS_18TensorIteratorBaseERKN3c106ScalarES8_ENKUlvE_clEvENKUlvE3_clEvEUlsE_EEvS4_RKT_EUliE_EEviT1_:
	.zero		1448


//--------------------- .nv.constant0._ZN2at6native27unrolled_elementwise_kernelIZZZNS0_17clamp_kernel_cudaERNS_18TensorIteratorBaseERKN3c106ScalarES7_ENKUlvE_clEvENKUlvE3_clEvEUlsE_St5arrayIPcLm2EELi4E23TrivialOffsetCalculatorILi1EjESF_NS0_6memory15LoadWithoutCastENSG_16StoreWithoutCastEEEviT_T0_T2_T3_T4_T5_ --------------------------
	.section	.nv.constant0._ZN2at6native27unrolled_elementwise_kernelIZZZNS0_17clamp_kernel_cudaERNS_18TensorIteratorBaseERKN3c106ScalarES7_ENKUlvE_clEvENKUlvE3_clEvEUlsE_St5arrayIPcLm2EELi4E23TrivialOffsetCalculatorILi1EjESF_NS0_6memory15LoadWithoutCastENSG_16StoreWithoutCastEEEviT_T0_T2_T3_T4_T5_,"a",@progbits
	.sectionflags	@""
	.align	4
.nv.constant0._ZN2at6native27unrolled_elementwise_kernelIZZZNS0_17clamp_kernel_cudaERNS_18TensorIteratorBaseERKN3c106ScalarES7_ENKUlvE_clEvENKUlvE3_clEvEUlsE_St5arrayIPcLm2EELi4E23TrivialOffsetCalculatorILi1EjESF_NS0_6memory15LoadWithoutCastENSG_16StoreWithoutCastEEEviT_T0_T2_T3_T4_T5_:
	.zero		940


//--------------------- .nv.constant0._ZN2at6native29vectorized_elementwise_kernelILi2EZZZNS0_17clamp_kernel_cudaERNS_18TensorIteratorBaseERKN3c106ScalarES7_ENKUlvE_clEvENKUlvE3_clEvEUlsE_St5arrayIPcLm2EEEEviT0_T1_ --------------------------
	.section	.nv.constant0._ZN2at6native29vectorized_elementwise_kernelILi2EZZZNS0_17clamp_kernel_cudaERNS_18TensorIteratorBaseERKN3c106ScalarES7_ENKUlvE_clEvENKUlvE3_clEvEUlsE_St5arrayIPcLm2EEEEviT0_T1_,"a",@progbits
	.sectionflags	@""
	.align	4
.nv.constant0._ZN2at6native29vectorized_elementwise_kernelILi2EZZZNS0_17clamp_kernel_cudaERNS_18TensorIteratorBaseERKN3c106ScalarES7_ENKUlvE_clEvENKUlvE3_clEvEUlsE_St5arrayIPcLm2EEEEviT0_T1_:
	.zero		936


//--------------------- .nv.constant0._ZN2at6native29vectorized_elementwise_kernelILi4EZZZNS0_17clamp_kernel_cudaERNS_18TensorIteratorBaseERKN3c106ScalarES7_ENKUlvE_clEvENKUlvE3_clEvEUlsE_St5arrayIPcLm2EEEEviT0_T1_ --------------------------
	.section	.nv.constant0._ZN2at6native29vectorized_elementwise_kernelILi4EZZZNS0_17clamp_kernel_cudaERNS_18TensorIteratorBaseERKN3c106ScalarES7_ENKUlvE_clEvENKUlvE3_clEvEUlsE_St5arrayIPcLm2EEEEviT0_T1_,"a",@progbits
	.sectionflags	@""
	.align	4
.nv.constant0._ZN2at6native29vectorized_elementwise_kernelILi4EZZZNS0_17clamp_kernel_cudaERNS_18TensorIteratorBaseERKN3c106ScalarES7_ENKUlvE_clEvENKUlvE3_clEvEUlsE_St5arrayIPcLm2EEEEviT0_T1_:
	.zero		936


//--------------------- .nv.constant0._ZN2at6native29vectorized_elementwise_kernelILi8EZZZNS0_17clamp_kernel_cudaERNS_18TensorIteratorBaseERKN3c106ScalarES7_ENKUlvE_clEvENKUlvE3_clEvEUlsE_St5arrayIPcLm2EEEEviT0_T1_ --------------------------
	.section	.nv.constant0._ZN2at6native29vectorized_elementwise_kernelILi8EZZZNS0_17clamp_kernel_cudaERNS_18TensorIteratorBaseERKN3c106ScalarES7_ENKUlvE_clEvENKUlvE3_clEvEUlsE_St5arrayIPcLm2EEEEviT0_T1_,"a",@progbits
	.sectionflags	@""
	.align	4
.nv.constant0._ZN2at6native29vectorized_elementwise_kernelILi8EZZZNS0_17clamp_kernel_cudaERNS_18TensorIteratorBaseERKN3c106ScalarES7_ENKUlvE_clEvENKUlvE3_clEvEUlsE_St5arrayIPcLm2EEEEviT0_T1_:
	.zero		936


//--------------------- .nv.constant0._ZN2at6native18elementwise_kernelILi128ELi4EZNS0_15gpu_kernel_implIZZZNS0_17clamp_kernel_cudaERNS_18TensorIteratorBaseERKN3c106ScalarES8_ENKUlvE_clEvENKUlvE2_clEvEUllE_EEvS4_RKT_EUliE_EEviT1_ --------------------------
	.section	.nv.constant0._ZN2at6native18elementwise_kernelILi128ELi4EZNS0_15gpu_kernel_implIZZZNS0_17clamp_kernel_cudaERNS_18TensorIteratorBaseERKN3c106ScalarES8_ENKUlvE_clEvENKUlvE2_clEvEUllE_EEvS4_RKT_EUliE_EEviT1_,"a",@progbits
	.sectionflags	@""
	.align	4
.nv.constant0._ZN2at6native18elementwise_kernelILi128ELi4EZNS0_15gpu_kernel_implIZZZNS0_17clamp_kernel_cudaERNS_18TensorIteratorBaseERKN3c106ScalarES8_ENKUlvE_clEvENKUlvE2_clEvEUllE_EEvS4_RKT_EUliE_EEviT1_:
	.zero		1464


//--------------------- .nv.constant0._ZN2at6native27unrolled_elementwise_kernelIZZZNS0_17clamp_kernel_cudaERNS_18TensorIteratorBaseERKN3c106ScalarES7_ENKUlvE_clEvENKUlvE2_clEvEUllE_St5arrayIPcLm2EELi4E23TrivialOffsetCalculatorILi1EjESF_NS0_6memory12LoadWithCastILi1EEENSG_13StoreWithCastILi1EEEEEviT_T0_T2_T3_T4_T5_ --------------------------
	.section	.nv.constant0._ZN2at6native27unrolled_elementwise_kernelIZZZNS0_17clamp_kernel_cudaERNS_18TensorIteratorBaseERKN3c106ScalarES7_ENKUlvE_clEvENKUlvE2_clEvEUllE_St5arrayIPcLm2EELi4E23TrivialOffsetCalculatorILi1EjESF_NS0_6memory12LoadWithCastILi1EEENSG_13StoreWithCastILi1EEEEEviT_T0_T2_T3_T4_T5_,"a",@progbits
	.sectionflags	@""
	.align	4
.nv.constant0._ZN2at6native27unrolled_elementwise_kernelIZZZNS0_17clamp_kernel_cudaERNS_18TensorIteratorBaseERKN3c106ScalarES7_ENKUlvE_clEvENKUlvE2_clEvEUllE_St5arrayIPcLm2EELi4E23TrivialOffsetCalculatorILi1EjESF_NS0_6memory12LoadWithCastILi1EEENSG_13StoreWithCastILi1EEEEEviT_T0_T2_T3_T4_T5_:
	.zero		964


//--------------------- .nv.constant0._ZN2at6native18elementwise_kernelILi128ELi2EZNS0_22gpu_kernel_impl_nocastIZZZNS0_17clamp_kernel_cudaERNS_18TensorIteratorBaseERKN3c106ScalarES8_ENKUlvE_clEvENKUlvE2_clEvEUllE_EEvS4_RKT_EUliE_EEviT1_ --------------------------
	.section	.nv.constant0._ZN2at6native18elementwise_kernelILi128ELi2EZNS0_22gpu_kernel_impl_nocastIZZZNS0_17clamp_kernel_cudaERNS_18TensorIteratorBaseERKN3c106ScalarES8_ENKUlvE_clEvENKUlvE2_clEvEUllE_EEvS4_RKT_EUliE_EEviT1_,"a",@progbits
	.sectionflags	@""
	.align	4
.nv.constant0._ZN2at6native18elementwise_kernelILi128ELi2EZNS0_22gpu_kernel_impl_nocastIZZZNS0_17clamp_kernel_cudaERNS_18TensorIteratorBaseERKN3c106ScalarES8_ENKUlvE_clEvENKUlvE2_clEvEUllE_EEvS4_RKT_EUliE_EEviT1_:
	.zero		1456


//--------------------- .nv.constant0._ZN2at6native27unrolled_elementwise_kernelIZZZNS0_17clamp_kernel_cudaERNS_18TensorIteratorBaseERKN3c106ScalarES7_ENKUlvE_clEvENKUlvE2_clEvEUllE_St5arrayIPcLm2EELi4E23TrivialOffsetCalculatorILi1EjESF_NS0_6memory15LoadWithoutCastENSG_16StoreWithoutCastEEEviT_T0_T2_T3_T4_T5_ --------------------------
	.section	.nv.constant0._ZN2at6native27unrolled_elementwise_kernelIZZZNS0_17clamp_kernel_cudaERNS_18TensorIteratorBaseERKN3c106ScalarES7_ENKUlvE_clEvENKUlvE2_clEvEUllE_St5arrayIPcLm2EELi4E23TrivialOffsetCalculatorILi1EjESF_NS0_6memory15LoadWithoutCastENSG_16StoreWithoutCastEEEviT_T0_T2_T3_T4_T5_,"a",@progbits
	.sectionflags	@""
	.align	4
.nv.constant0._ZN2at6native27unrolled_elementwise_kernelIZZZNS0_17clamp_kernel_cudaERNS_18TensorIteratorBaseERKN3c106ScalarES7_ENKUlvE_clEvENKUlvE2_clEvEUllE_St5arrayIPcLm2EELi4E23TrivialOffsetCalculatorILi1EjESF_NS0_6memory15LoadWithoutCastENSG_16StoreWithoutCastEEEviT_T0_T2_T3_T4_T5_:
	.zero		948


//--------------------- .nv.constant0._ZN2at6native29vectorized_elementwise_kernelILi2EZZZNS0_17clamp_kernel_cudaERNS_18TensorIteratorBaseERKN3c106ScalarES7_ENKUlvE_clEvENKUlvE2_clEvEUllE_St5arrayIPcLm2EEEEviT0_T1_ --------------------------
	.section	.nv.constant0._ZN2at6native29vectorized_elementwise_kernelILi2EZZZNS0_17clamp_kernel_cudaERNS_18TensorIteratorBaseERKN3c106ScalarES7_ENKUlvE_clEvENKUlvE2_clEvEUllE_St5arrayIPcLm2EEEEviT0_T1_,"a",@progbits
	.sectionflags	@""
	.align	4
.nv.constant0._ZN2at6native29vectorized_elementwise_kernelILi2EZZZNS0_17clamp_kernel_cudaERNS_18TensorIteratorBaseERKN3c106ScalarES7_ENKUlvE_clEvENKUlvE2_clEvEUllE_St5arrayIPcLm2EEEEviT0_T1_:
	.zero		944


//--------------------- .nv.constant0._ZN2at6native29vectorized_elementwise_kernelILi4EZZZNS0_17clamp_kernel_cudaERNS_18TensorIteratorBaseERKN3c106ScalarES7_ENKUlvE_clEvENKUlvE2_clEvEUllE_St5arrayIPcLm2EEEEviT0_T1_ --------------------------
	.section	.nv.constant0._ZN2at6native29vectorized_elementwise_kernelILi4EZZZNS0_17clamp_kernel_cudaERNS_18TensorIteratorBaseERKN3c106ScalarES7_ENKUlvE_clEvENKUlvE2_clEvEUllE_St5arrayIPcLm2EEEEviT0_T1_,"a",@progbits
	.sectionflags	@""
	.align	4
.nv.constant0._ZN2at6native29vectorized_elementwise_kernelILi4EZZZNS0_17clamp_kernel_cudaERNS_18TensorIteratorBaseERKN3c106ScalarES7_ENKUlvE_clEvENKUlvE2_clEvEUllE_St5arrayIPcLm2EEEEviT0_T1_:
	.zero		944


//--------------------- .nv.constant0._ZN2at6native29vectorized_elementwise_kernelILi8EZZZNS0_17clamp_kernel_cudaERNS_18TensorIteratorBaseERKN3c106ScalarES7_ENKUlvE_clEvENKUlvE2_clEvEUllE_St5arrayIPcLm2EEEEviT0_T1_ --------------------------
	.section	.nv.constant0._ZN2at6native29vectorized_elementwise_kernelILi8EZZZNS0_17clamp_kernel_cudaERNS_18TensorIteratorBaseERKN3c106ScalarES7_ENKUlvE_clEvENKUlvE2_clEvEUllE_St5arrayIPcLm2EEEEviT0_T1_,"a",@progbits
	.sectionflags	@""
	.align	4
.nv.constant0._ZN2at6native29vectorized_elementwise_kernelILi8EZZZNS0_17clamp_kernel_cudaERNS_18TensorIteratorBaseERKN3c106ScalarES7_ENKUlvE_clEvENKUlvE2_clEvEUllE_St5arrayIPcLm2EEEEviT0_T1_:
	.zero		944


//--------------------- .nv.constant0._ZN2at6native18elementwise_kernelILi128ELi4EZNS0_15gpu_kernel_implIZZZNS0_17clamp_kernel_cudaERNS_18TensorIteratorBaseERKN3c106ScalarES8_ENKUlvE_clEvENKUlvE1_clEvEUliE_EEvS4_RKT_EUliE_EEviT1_ --------------------------
	.section	.nv.constant0._ZN2at6native18elementwise_kernelILi128ELi4EZNS0_15gpu_kernel_implIZZZNS0_17clamp_kernel_cudaERNS_18TensorIteratorBaseERKN3c106ScalarES8_ENKUlvE_clEvENKUlvE1_clEvEUliE_EEvS4_RKT_EUliE_EEviT1_,"a",@progbits
	.sectionflags	@""
	.align	4
.nv.constant0._ZN2at6native18elementwise_kernelILi128ELi4EZNS0_15gpu_kernel_implIZZZNS0_17clamp_kernel_cudaERNS_18TensorIteratorBaseERKN3c106ScalarES8_ENKUlvE_clEvENKUlvE1_clEvEUliE_EEvS4_RKT_EUliE_EEviT1_:
	.zero		1456


//--------------------- .nv.constant0._ZN2at6native27unrolled_elementwise_kernelIZZZNS0_17clamp_kernel_cudaERNS_18TensorIteratorBaseERKN3c106ScalarES7_ENKUlvE_clEvENKUlvE1_clEvEUliE_St5arrayIPcLm2EELi4E23TrivialOffsetCalculatorILi1EjESF_NS0_6memory12LoadWithCastILi1EEENSG_13StoreWithCastILi1EEEEEviT_T0_T2_T3_T4_T5_ --------------------------
	.section	.nv.constant0._ZN2at6native27unrolled_elementwise_kernelIZZZNS0_17clamp_kernel_cudaERNS_18TensorIteratorBaseERKN3c106ScalarES7_ENKUlvE_clEvENKUlvE1_clEvEUliE_St5arrayIPcLm2EELi4E23TrivialOffsetCalculatorILi1EjESF_NS0_6memory12LoadWithCastILi1EEENSG_13StoreWithCastILi1EEEEEviT_T0_T2_T3_T4_T5_,"a",@progbits
	.sectionflags	@""
	.align	4
.nv.constant0._ZN2at6native27unrolled_elementwise_kernelIZZZNS0_17clamp_kernel_cudaERNS_18TensorIteratorBaseERKN3c106ScalarES7_ENKUlvE_clEvENKUlvE1_clEvEUliE_St5arrayIPcLm2EELi4E23TrivialOffsetCalculatorILi1EjESF_NS0_6memory12LoadWithCastILi1EEENSG_13StoreWithCastILi1EEEEEviT_T0_T2_T3_T4_T5_:
	.zero		956


//--------------------- .nv.constant0._ZN2at6native18elementwise_kernelILi128ELi2EZNS0_22gpu_kernel_impl_nocastIZZZNS0_17clamp_kernel_cudaERNS_18TensorIteratorBaseERKN3c106ScalarES8_ENKUlvE_clEvENKUlvE1_clEvEUliE_EEvS4_RKT_EUliE_EEviT1_ --------------------------
	.section	.nv.constant0._ZN2at6native18elementwise_kernelILi128ELi2EZNS0_22gpu_kernel_impl_nocastIZZZNS0_17clamp_kernel_cudaERNS_18TensorIteratorBaseERKN3c106ScalarES8_ENKUlvE_clEvENKUlvE1_clEvEUliE_EEvS4_RKT_EUliE_EEviT1_,"a",@progbits
	.sectionflags	@""
	.align	4
.nv.constant0._ZN2at6native18elementwise_kernelILi128ELi2EZNS0_22gpu_kernel_impl_nocastIZZZNS0_17clamp_kernel_cudaERNS_18TensorIteratorBaseERKN3c106ScalarES8_ENKUlvE_clEvENKUlvE1_clEvEUliE_EEvS4_RKT_EUliE_EEviT1_:
	.zero		1448


//--------------------- .nv.constant0._ZN2at6native27unrolled_elementwise_kernelIZZZNS0_17clamp_kernel_cudaERNS_18TensorIteratorBaseERKN3c106ScalarES7_ENKUlvE_clEvENKUlvE1_clEvEUliE_St5arrayIPcLm2EELi4E23TrivialOffsetCalculatorILi1EjESF_NS0_6memory15LoadWithoutCastENSG_16StoreWithoutCastEEEviT_T0_T2_T3_T4_T5_ --------------------------
	.section	.nv.constant0._ZN2at6native27unrolled_elementwise_kernelIZZZNS0_17clamp_kernel_cudaERNS_18TensorIteratorBaseERKN3c106ScalarES7_ENKUlvE_clEvENKUlvE1_clEvEUliE_St5arrayIPcLm2EELi4E23TrivialOffsetCalculatorILi1EjESF_NS0_6memory15LoadWithoutCastENSG_16StoreWithoutCastEEEviT_T0_T2_T3_T4_T5_,"a",@progbits
	.sectionflags	@""
	.align	4
.nv.constant0._ZN2at6native27unrolled_elementwise_kernelIZZZNS0_17clamp_kernel_cudaERNS_18TensorIteratorBaseERKN3c106ScalarES7_ENKUlvE_clEvENKUlvE1_clEvEUliE_St5arrayIPcLm2EELi4E23TrivialOffsetCalculatorILi1EjESF_NS0_6memory15LoadWithoutCastENSG_16StoreWithoutCastEEEviT_T0_T2_T3_T4_T5_:
	.zero		940


//--------------------- .nv.constant0._ZN2at6native29vectorized_elementwise_kernelILi2EZZZNS0_17clamp_kernel_cudaERNS_18TensorIteratorBaseERKN3c106ScalarES7_ENKUlvE_clEvENKUlvE1_clEvEUliE_St5arrayIPcLm2EEEEviT0_T1_ --------------------------
	.section	.nv.constant0._ZN2at6native29vectorized_elementwise_kernelILi2EZZZNS0_17clamp_kernel_cudaERNS_18TensorIteratorBaseERKN3c106ScalarES7_ENKUlvE_clEvENKUlvE1_clEvEUliE_St5arrayIPcLm2EEEEviT0_T1_,"a",@progbits
	.sectionflags	@""
	.align	4
.nv.constant0._ZN2at6native29vectorized_elementwise_kernelILi2EZZZNS0_17clamp_kernel_cudaERNS_18TensorIteratorBaseERKN3c106ScalarES7_ENKUlvE_clEvENKUlvE1_clEvEUliE_St5arrayIPcLm2EEEEviT0_T1_:
	.zero		936


//--------------------- .nv.constant0._ZN2at6native29vectorized_elementwise_kernelILi4EZZZNS0_17clamp_kernel_cudaERNS_18TensorIteratorBaseERKN3c106ScalarES7_ENKUlvE_clEvENKUlvE1_clEvEUliE_St5arrayIPcLm2EEEEviT0_T1_ --------------------------
	.section	.nv.constant0._ZN2at6native29vectorized_elementwise_kernelILi4EZZZNS0_17clamp_kernel_cudaERNS_18TensorIteratorBaseERKN3c106ScalarES7_ENKUlvE_clEvENKUlvE1_clEvEUliE_St5arrayIPcLm2EEEEviT0_T1_,"a",@progbits
	.sectionflags	@""
	.align	4
.nv.constant0._ZN2at6native29vectorized_elementwise_kernelILi4EZZZNS0_17clamp_kernel_cudaERNS_18TensorIteratorBaseERKN3c106ScalarES7_ENKUlvE_clEvENKUlvE1_clEvEUliE_St5arrayIPcLm2EEEEviT0_T1_:
	.zero		936


//--------------------- .nv.constant0._ZN2at6native29vectorized_elementwise_kernelILi8EZZZNS0_17clamp_kernel_cudaERNS_18TensorIteratorBaseERKN3c106ScalarES7_ENKUlvE_clEvENKUlvE1_clEvEUliE_St5arrayIPcLm2EEEEviT0_T1_ --------------------------
	.section	.nv.constant0._ZN2at6native29vectorized_elementwise_kernelILi8EZZZNS0_17clamp_kernel_cudaERNS_18TensorIteratorBaseERKN3c106ScalarES7_ENKUlvE_clEvENKUlvE1_clEvEUliE_St5arrayIPcLm2EEEEviT0_T1_,"a",@progbits
	.sectionflags	@""
	.align	4
.nv.constant0._ZN2at6native29vectorized_elementwise_kernelILi8EZZZNS0_17clamp_kernel_cudaERNS_18TensorIteratorBaseERKN3c106ScalarES7_ENKUlvE_clEvENKUlvE1_clEvEUliE_St5arrayIPcLm2EEEEviT0_T1_:
	.zero		936


//--------------------- .nv.constant0._ZN2at6native18elementwise_kernelILi128ELi4EZNS0_15gpu_kernel_implIZZZNS0_17clamp_kernel_cudaERNS_18TensorIteratorBaseERKN3c106ScalarES8_ENKUlvE_clEvENKUlvE0_clEvEUlaE_EEvS4_RKT_EUliE_EEviT1_ --------------------------
	.section	.nv.constant0._ZN2at6native18elementwise_kernelILi128ELi4EZNS0_15gpu_kernel_implIZZZNS0_17clamp_kernel_cudaERNS_18TensorIteratorBaseERKN3c106ScalarES8_ENKUlvE_clEvENKUlvE0_clEvEUlaE_EEvS4_RKT_EUliE_EEviT1_,"a",@progbits
	.sectionflags	@""
	.align	4
.nv.constant0._ZN2at6native18elementwise_kernelILi128ELi4EZNS0_15gpu_kernel_implIZZZNS0_17clamp_kernel_cudaERNS_18TensorIteratorBaseERKN3c106ScalarES8_ENKUlvE_clEvENKUlvE0_clEvEUlaE_EEvS4_RKT_EUliE_EEviT1_:
	.zero		1456


//--------------------- .nv.constant0._ZN2at6native27unrolled_elementwise_kernelIZZZNS0_17clamp_kernel_cudaERNS_18TensorIteratorBaseERKN3c106ScalarES7_ENKUlvE_clEvENKUlvE0_clEvEUlaE_St5arrayIPcLm2EELi4E23TrivialOffsetCalculatorILi1EjESF_NS0_6memory12LoadWithCastILi1EEENSG_13StoreWithCastILi1EEEEEviT_T0_T2_T3_T4_T5_ --------------------------
	.section	.nv.constant0._ZN2at6native27unrolled_elementwise_kernelIZZZNS0_17clamp_kernel_cudaERNS_18TensorIteratorBaseERKN3c106ScalarES7_ENKUlvE_clEvENKUlvE0_clEvEUlaE_St5arrayIPcLm2EELi4E23TrivialOffsetCalculatorILi1EjESF_NS0_6memory12LoadWithCastILi1EEENSG_13StoreWithCastILi1EEEEEviT_T0_T2_T3_T4_T5_,"a",@progbits
	.sectionflags	@""
	.align	4
.nv.constant0._ZN2at6native27unrolled_elementwise_kernelIZZZNS0_17clamp_kernel_cudaERNS_18TensorIteratorBaseERKN3c106ScalarES7_ENKUlvE_clEvENKUlvE0_clEvEUlaE_St5arrayIPcLm2EELi4E23TrivialOffsetCalculatorILi1EjESF_NS0_6memory12LoadWithCastILi1EEENSG_13StoreWithCastILi1EEEEEviT_T0_T2_T3_T4_T5_:
	.zero		956


//--------------------- .nv.constant0._ZN2at6native18elementwise_kernelILi128ELi4EZNS0_22gpu_kernel_impl_nocastIZZZNS0_17clamp_kernel_cudaERNS_18TensorIteratorBaseERKN3c106ScalarES8_ENKUlvE_clEvENKUlvE0_clEvEUlaE_EEvS4_RKT_EUliE_EEviT1_ --------------------------
	.section	.nv.constant0._ZN2at6native18elementwise_kernelILi128ELi4EZNS0_22gpu_kernel_impl_nocastIZZZNS0_17clamp_kernel_cudaERNS_18TensorIteratorBaseERKN3c106ScalarES8_ENKUlvE_clEvENKUlvE0_clEvEUlaE_EEvS4_RKT_EUliE_EEviT1_,"a",@progbits
	.sectionflags	@""
	.align	4
.nv.constant0._ZN2at6native18elementwise_kernelILi128ELi4EZNS0_22gpu_kernel_impl_nocastIZZZNS0_17clamp_kernel_cudaERNS_18TensorIteratorBaseERKN3c106ScalarES8_ENKUlvE_clEvENKUlvE0_clEvEUlaE_EEvS4_RKT_EUliE_EEviT1_:
	.zero		1448


//--------------------- .nv.constant0._ZN2at6native27unrolled_elementwise_kernelIZZZNS0_17clamp_kernel_cudaERNS_18TensorIteratorBaseERKN3c106ScalarES7_ENKUlvE_clEvENKUlvE0_clEvEUlaE_St5arrayIPcLm2EELi4E23TrivialOffsetCalculatorILi1EjESF_NS0_6memory15LoadWithoutCastENSG_16StoreWithoutCastEEEviT_T0_T2_T3_T4_T5_ --------------------------
	.section	.nv.constant0._ZN2at6native27unrolled_elementwise_kernelIZZZNS0_17clamp_kernel_cudaERNS_18TensorIteratorBaseERKN3c106ScalarES7_ENKUlvE_clEvENKUlvE0_clEvEUlaE_St5arrayIPcLm2EELi4E23TrivialOffsetCalculatorILi1EjESF_NS0_6memory15LoadWithoutCastENSG_16StoreWithoutCastEEEviT_T0_T2_T3_T4_T5_,"a",@progbits
	.sectionflags	@""
	.align	4
.nv.constant0._ZN2at6native27unrolled_elementwise_kernelIZZZNS0_17clamp_kernel_cudaERNS_18TensorIteratorBaseERKN3c106ScalarES7_ENKUlvE_clEvENKUlvE0_clEvEUlaE_St5arrayIPcLm2EELi4E23TrivialOffsetCalculatorILi1EjESF_NS0_6memory15LoadWithoutCastENSG_16StoreWithoutCastEEEviT_T0_T2_T3_T4_T5_:
	.zero		940


//--------------------- .nv.constant0._ZN2at6native29vectorized_elementwise_kernelILi2EZZZNS0_17clamp_kernel_cudaERNS_18TensorIteratorBaseERKN3c106ScalarES7_ENKUlvE_clEvENKUlvE0_clEvEUlaE_St5arrayIPcLm2EEEEviT0_T1_ --------------------------
	.section	.nv.constant0._ZN2at6native29vectorized_elementwise_kernelILi2EZZZNS0_17clamp_kernel_cudaERNS_18TensorIteratorBaseERKN3c106ScalarES7_ENKUlvE_clEvENKUlvE0_clEvEUlaE_St5arrayIPcLm2EEEEviT0_T1_,"a",@progbits
	.sectionflags	@""
	.align	4
.nv.constant0._ZN2at6native29vectorized_elementwise_kernelILi2EZZZNS0_17clamp_kernel_cudaERNS_18TensorIteratorBaseERKN3c106ScalarES7_ENKUlvE_clEvENKUlvE0_clEvEUlaE_St5arrayIPcLm2EEEEviT0_T1_:
	.zero		936


//--------------------- .nv.constant0._ZN2at6native29vectorized_elementwise_kernelILi4EZZZNS0_17clamp_kernel_cudaERNS_18TensorIteratorBaseERKN3c106ScalarES7_ENKUlvE_clEvENKUlvE0_clEvEUlaE_St5arrayIPcLm2EEEEviT0_T1_ --------------------------
	.section	.nv.constant0._ZN2at6native29vectorized_elementwise_kernelILi4EZZZNS0_17clamp_kernel_cudaERNS_18TensorIteratorBaseERKN3c106ScalarES7_ENKUlvE_clEvENKUlvE0_clEvEUlaE_St5arrayIPcLm2EEEEviT0_T1_,"a",@progbits
	.sectionflags	@""
	.align	4
.nv.constant0._ZN2at6native29vectorized_elementwise_kernelILi4EZZZNS0_17clamp_kernel_cudaERNS_18TensorIteratorBaseERKN3c106ScalarES7_ENKUlvE_clEvENKUlvE0_clEvEUlaE_St5arrayIPcLm2EEEEviT0_T1_:
	.zero		936


//--------------------- .nv.constant0._ZN2at6native29vectorized_elementwise_kernelILi8EZZZNS0_17clamp_kernel_cudaERNS_18TensorIteratorBaseERKN3c106ScalarES7_ENKUlvE_clEvENKUlvE0_clEvEUlaE_St5arrayIPcLm2EEEEviT0_T1_ --------------------------
	.section	.nv.constant0._ZN2at6native29vectorized_elementwise_kernelILi8EZZZNS0_17clamp_kernel_cudaERNS_18TensorIteratorBaseERKN3c106ScalarES7_ENKUlvE_clEvENKUlvE0_clEvEUlaE_St5arrayIPcLm2EEEEviT0_T1_,"a",@progbits
	.sectionflags	@""
	.align	4
.nv.constant0._ZN2at6native29vectorized_elementwise_kernelILi8EZZZNS0_17clamp_kernel_cudaERNS_18TensorIteratorBaseERKN3c106ScalarES7_ENKUlvE_clEvENKUlvE0_clEvEUlaE_St5arrayIPcLm2EEEEviT0_T1_:
	.zero		936


//--------------------- .nv.constant0._ZN2at6native18elementwise_kernelILi128ELi4EZNS0_15gpu_kernel_implIZZZNS0_17clamp_kernel_cudaERNS_18TensorIteratorBaseERKN3c106ScalarES8_ENKUlvE_clEvENKUlvE_clEvEUlhE_EEvS4_RKT_EUliE_EEviT1_ --------------------------
	.section	.nv.constant0._ZN2at6native18elementwise_kernelILi128ELi4EZNS0_15gpu_kernel_implIZZZNS0_17clamp_kernel_cudaERNS_18TensorIteratorBaseERKN3c106ScalarES8_ENKUlvE_clEvENKUlvE_clEvEUlhE_EEvS4_RKT_EUliE_EEviT1_,"a",@progbits
	.sectionflags	@""
	.align	4
.nv.constant0._ZN2at6native18elementwise_kernelILi128ELi4EZNS0_15gpu_kernel_implIZZZNS0_17clamp_kernel_cudaERNS_18TensorIteratorBaseERKN3c106ScalarES8_ENKUlvE_clEvENKUlvE_clEvEUlhE_EEvS4_RKT_EUliE_EEviT1_:
	.zero		1456


//--------------------- .nv.constant0._ZN2at6native27unrolled_elementwise_kernelIZZZNS0_17clamp_kernel_cudaERNS_18TensorIteratorBaseERKN3c106ScalarES7_ENKUlvE_clEvENKUlvE_clEvEUlhE_St5arrayIPcLm2EELi4E23TrivialOffsetCalculatorILi1EjESF_NS0_6memory12LoadWithCastILi1EEENSG_13StoreWithCastILi1EEEEEviT_T0_T2_T3_T4_T5_ --------------------------
	.section	.nv.constant0._ZN2at6native27unrolled_elementwise_kernelIZZZNS0_17clamp_kernel_cudaERNS_18TensorIteratorBaseERKN3c106ScalarES7_ENKUlvE_clEvENKUlvE_clEvEUlhE_St5arrayIPcLm2EELi4E23TrivialOffsetCalculatorILi1EjESF_NS0_6memory12LoadWithCastILi1EEENSG_13StoreWithCastILi1EEEEEviT_T0_T2_T3_T4_T5_,"a",@progbits
	.sectionflags	@""
	.align	4
.nv.constant0._ZN2at6native27unrolled_elementwise_kernelIZZZNS0_17clamp_kernel_cudaERNS_18TensorIteratorBaseERKN3c106ScalarES7_ENKUlvE_clEvENKUlvE_clEvEUlhE_St5arrayIPcLm2EELi4E23TrivialOffsetCalculatorILi1EjESF_NS0_6memory12LoadWithCastILi1EEENSG_13StoreWithCastILi1EEEEEviT_T0_T2_T3_T4_T5_:
	.zero		956


//--------------------- .nv.constant0._ZN2at6native18elementwise_kernelILi128ELi4EZNS0_22gpu_kernel_impl_nocastIZZZNS0_17clamp_kernel_cudaERNS_18TensorIteratorBaseERKN3c106ScalarES8_ENKUlvE_clEvENKUlvE_clEvEUlhE_EEvS4_RKT_EUliE_EEviT1_ --------------------------
	.section	.nv.constant0._ZN2at6native18elementwise_kernelILi128ELi4EZNS0_22gpu_kernel_impl_nocastIZZZNS0_17clamp_kernel_cudaERNS_18TensorIteratorBaseERKN3c106ScalarES8_ENKUlvE_clEvENKUlvE_clEvEUlhE_EEvS4_RKT_EUliE_EEviT1_,"a",@progbits
	.sectionflags	@""
	.align	4
.nv.constant0._ZN2at6native18elementwise_kernelILi128ELi4EZNS0_22gpu_kernel_impl_nocastIZZZNS0_17clamp_kernel_cudaERNS_18TensorIteratorBaseERKN3c106ScalarES8_ENKUlvE_clEvENKUlvE_clEvEUlhE_EEvS4_RKT_EUliE_EEviT1_:
	.zero		1448


//--------------------- .nv.constant0._ZN2at6native27unrolled_elementwise_kernelIZZZNS0_17clamp_kernel_cudaERNS_18TensorIteratorBaseERKN3c106ScalarES7_ENKUlvE_clEvENKUlvE_clEvEUlhE_St5arrayIPcLm2EELi4E23TrivialOffsetCalculatorILi1EjESF_NS0_6memory15LoadWithoutCastENSG_16StoreWithoutCastEEEviT_T0_T2_T3_T4_T5_ --------------------------
	.section	.nv.constant0._ZN2at6native27unrolled_elementwise_kernelIZZZNS0_17clamp_kernel_cudaERNS_18TensorIteratorBaseERKN3c106ScalarES7_ENKUlvE_clEvENKUlvE_clEvEUlhE_St5arrayIPcLm2EELi4E23TrivialOffsetCalculatorILi1EjESF_NS0_6memory15LoadWithoutCastENSG_16StoreWithoutCastEEEviT_T0_T2_T3_T4_T5_,"a",@progbits
	.sectionflags	@""
	.align	4
.nv.constant0._ZN2at6native27unrolled_elementwise_kernelIZZZNS0_17clamp_kernel_cudaERNS_18TensorIteratorBaseERKN3c106ScalarES7_ENKUlvE_clEvENKUlvE_clEvEUlhE_St5arrayIPcLm2EELi4E23TrivialOffsetCalculatorILi1EjESF_NS0_6memory15LoadWithoutCastENSG_16StoreWithoutCastEEEviT_T0_T2_T3_T4_T5_:
	.zero		940


//--------------------- .nv.constant0._ZN2at6native29vectorized_elementwise_kernelILi2EZZZNS0_17clamp_kernel_cudaERNS_18TensorIteratorBaseERKN3c106ScalarES7_ENKUlvE_clEvENKUlvE_clEvEUlhE_St5arrayIPcLm2EEEEviT0_T1_ --------------------------
	.section	.nv.constant0._ZN2at6native29vectorized_elementwise_kernelILi2EZZZNS0_17clamp_kernel_cudaERNS_18TensorIteratorBaseERKN3c106ScalarES7_ENKUlvE_clEvENKUlvE_clEvEUlhE_St5arrayIPcLm2EEEEviT0_T1_,"a",@progbits
	.sectionflags	@""
	.align	4
.nv.constant0._ZN2at6native29vectorized_elementwise_kernelILi2EZZZNS0_17clamp_kernel_cudaERNS_18TensorIteratorBaseERKN3c106ScalarES7_ENKUlvE_clEvENKUlvE_clEvEUlhE_St5arrayIPcLm2EEEEviT0_T1_:
	.zero		936


//--------------------- .nv.constant0._ZN2at6native29vectorized_elementwise_kernelILi4EZZZNS0_17clamp_kernel_cudaERNS_18TensorIteratorBaseERKN3c106ScalarES7_ENKUlvE_clEvENKUlvE_clEvEUlhE_St5arrayIPcLm2EEEEviT0_T1_ --------------------------
	.section	.nv.constant0._ZN2at6native29vectorized_elementwise_kernelILi4EZZZNS0_17clamp_kernel_cudaERNS_18TensorIteratorBaseERKN3c106ScalarES7_ENKUlvE_clEvENKUlvE_clEvEUlhE_St5arrayIPcLm2EEEEviT0_T1_,"a",@progbits
	.sectionflags	@""
	.align	4
.nv.constant0._ZN2at6native29vectorized_elementwise_kernelILi4EZZZNS0_17clamp_kernel_cudaERNS_18TensorIteratorBaseERKN3c106ScalarES7_ENKUlvE_clEvENKUlvE_clEvEUlhE_St5arrayIPcLm2EEEEviT0_T1_:
	.zero		936


//--------------------- .nv.constant0._ZN2at6native29vectorized_elementwise_kernelILi8EZZZNS0_17clamp_kernel_cudaERNS_18TensorIteratorBaseERKN3c106ScalarES7_ENKUlvE_clEvENKUlvE_clEvEUlhE_St5arrayIPcLm2EEEEviT0_T1_ --------------------------
	.section	.nv.constant0._ZN2at6native29vectorized_elementwise_kernelILi8EZZZNS0_17clamp_kernel_cudaERNS_18TensorIteratorBaseERKN3c106ScalarES7_ENKUlvE_clEvENKUlvE_clEvEUlhE_St5arrayIPcLm2EEEEviT0_T1_,"a",@progbits
	.sectionflags	@""
	.align	4
.nv.constant0._ZN2at6native29vectorized_elementwise_kernelILi8EZZZNS0_17clamp_kernel_cudaERNS_18TensorIteratorBaseERKN3c106ScalarES7_ENKUlvE_clEvENKUlvE_clEvEUlhE_St5arrayIPcLm2EEEEviT0_T1_:
	.zero		936


//--------------------- .nv.constant0._ZN2at6native18elementwise_kernelILi128ELi4EZNS0_15gpu_kernel_implIZZZNS0_16sqrt_kernel_cudaERNS_18TensorIteratorBaseEENKUlvE0_clEvENKUlvE2_clEvEUlN3c108BFloat16EE_EEvS4_RKT_EUliE_EEviT1_ --------------------------
	.section	.nv.constant0._ZN2at6native18elementwise_kernelILi128ELi4EZNS0_15gpu_kernel_implIZZZNS0_16sqrt_kernel_cudaERNS_18TensorIteratorBaseEENKUlvE0_clEvENKUlvE2_clEvEUlN3c108BFloat16EE_EEvS4_RKT_EUliE_EEviT1_,"a",@progbits
	.sectionflags	@""
	.align	4
.nv.constant0._ZN2at6native18elementwise_kernelILi128ELi4EZNS0_15gpu_kernel_implIZZZNS0_16sqrt_kernel_cudaERNS_18TensorIteratorBaseEENKUlvE0_clEvENKUlvE2_clEvEUlN3c108BFloat16EE_EEvS4_RKT_EUliE_EEviT1_:
	.zero		1440


//--------------------- .nv.constant0._ZN2at6native27unrolled_elementwise_kernelIZZZNS0_16sqrt_kernel_cudaERNS_18TensorIteratorBaseEENKUlvE0_clEvENKUlvE2_clEvEUlN3c108BFloat16EE_St5arrayIPcLm2EELi4E23TrivialOffsetCalculatorILi1EjESD_NS0_6memory12LoadWithCastILi1EEENSE_13StoreWithCastILi1EEEEEviT_T0_T2_T3_T4_T5_ --------------------------
	.section	.nv.constant0._ZN2at6native27unrolled_elementwise_kernelIZZZNS0_16sqrt_kernel_cudaERNS_18TensorIteratorBaseEENKUlvE0_clEvENKUlvE2_clEvEUlN3c108BFloat16EE_St5arrayIPcLm2EELi4E23TrivialOffsetCalculatorILi1EjESD_NS0_6memory12LoadWithCastILi1EEENSE_13StoreWithCastILi1EEEEEviT_T0_T2_T3_T4_T5_,"a",@progbits
	.sectionflags	@""
	.align	4
.nv.constant0._ZN2at6native27unrolled_elementwise_kernelIZZZNS0_16sqrt_kernel_cudaERNS_18TensorIteratorBaseEENKUlvE0_clEvENKUlvE2_clEvEUlN3c108BFloat16EE_St5arrayIPcLm2EELi4E23TrivialOffsetCalculatorILi1EjESD_NS0_6memory12LoadWithCastILi1EEENSE_13StoreWithCastILi1EEEEEviT_T0_T2_T3_T4_T5_:
	.zero		940


//--------------------- .nv.constant0._ZN2at6native18elementwise_kernelILi128ELi4EZNS0_22gpu_kernel_impl_nocastIZZZNS0_16sqrt_kernel_cudaERNS_18TensorIteratorBaseEENKUlvE0_clEvENKUlvE2_clEvEUlN3c108BFloat16EE_EEvS4_RKT_EUliE_EEviT1_ --------------------------
	.section	.nv.constant0._ZN2at6native18elementwise_kernelILi128ELi4EZNS0_22gpu_kernel_impl_nocastIZZZNS0_16sqrt_kernel_cudaERNS_18TensorIteratorBaseEENKUlvE0_clEvENKUlvE2_clEvEUlN3c108BFloat16EE_EEvS4_RKT_EUliE_EEviT1_,"a",@progbits
	.sectionflags	@""
	.align	4
.nv.constant0._ZN2at6native18elementwise_kernelILi128ELi4EZNS0_22gpu_kernel_impl_nocastIZZZNS0_16sqrt_kernel_cudaERNS_18TensorIteratorBaseEENKUlvE0_clEvENKUlvE2_clEvEUlN3c108BFloat16EE_EEvS4_RKT_EUliE_EEviT1_:
	.zero		1440


//--------------------- .nv.constant0._ZN2at6native27unrolled_elementwise_kernelIZZZNS0_16sqrt_kernel_cudaERNS_18TensorIteratorBaseEENKUlvE0_clEvENKUlvE2_clEvEUlN3c108BFloat16EE_St5arrayIPcLm2EELi4E23TrivialOffsetCalculatorILi1EjESD_NS0_6memory15LoadWithoutCastENSE_16StoreWithoutCastEEEviT_T0_T2_T3_T4_T5_ --------------------------
	.section	.nv.constant0._ZN2at6native27unrolled_elementwise_kernelIZZZNS0_16sqrt_kernel_cudaERNS_18TensorIteratorBaseEENKUlvE0_clEvENKUlvE2_clEvEUlN3c108BFloat16EE_St5arrayIPcLm2EELi4E23TrivialOffsetCalculatorILi1EjESD_NS0_6memory15LoadWithoutCastENSE_16StoreWithoutCastEEEviT_T0_T2_T3_T4_T5_,"a",@progbits
	.sectionflags	@""
	.align	4
.nv.constant0._ZN2at6native27unrolled_elementwise_kernelIZZZNS0_16sqrt_kernel_cudaERNS_18TensorIteratorBaseEENKUlvE0_clEvENKUlvE2_clEvEUlN3c108BFloat16EE_St5arrayIPcLm2EELi4E23TrivialOffsetCalculatorILi1EjESD_NS0_6memory15LoadWithoutCastENSE_16StoreWithoutCastEEEviT_T0_T2_T3_T4_T5_:
	.zero		924


//--------------------- .nv.constant0._ZN2at6native29vectorized_elementwise_kernelILi2EZZZNS0_16sqrt_kernel_cudaERNS_18TensorIteratorBaseEENKUlvE0_clEvENKUlvE2_clEvEUlN3c108BFloat16EE_St5arrayIPcLm2EEEEviT0_T1_ --------------------------
	.section	.nv.constant0._ZN2at6native29vectorized_elementwise_kernelILi2EZZZNS0_16sqrt_kernel_cudaERNS_18TensorIteratorBaseEENKUlvE0_clEvENKUlvE2_clEvEUlN3c108BFloat16EE_St5arrayIPcLm2EEEEviT0_T1_,"a",@progbits
	.sectionflags	@""
	.align	4
.nv.constant0._ZN2at6native29vectorized_elementwise_kernelILi2EZZZNS0_16sqrt_kernel_cudaERNS_18TensorIteratorBaseEENKUlvE0_clEvENKUlvE2_clEvEUlN3c108BFloat16EE_St5arrayIPcLm2EEEEviT0_T1_:
	.zero		920


//--------------------- .nv.constant0._ZN2at6native29vectorized_elementwise_kernelILi4EZZZNS0_16sqrt_kernel_cudaERNS_18TensorIteratorBaseEENKUlvE0_clEvENKUlvE2_clEvEUlN3c108BFloat16EE_St5arrayIPcLm2EEEEviT0_T1_ --------------------------
	.section	.nv.constant0._ZN2at6native29vectorized_elementwise_kernelILi4EZZZNS0_16sqrt_kernel_cudaERNS_18TensorIteratorBaseEENKUlvE0_clEvENKUlvE2_clEvEUlN3c108BFloat16EE_St5arrayIPcLm2EEEEviT0_T1_,"a",@progbits
	.sectionflags	@""
	.align	4
.nv.constant0._ZN2at6native29vectorized_elementwise_kernelILi4EZZZNS0_16sqrt_kernel_cudaERNS_18TensorIteratorBaseEENKUlvE0_clEvENKUlvE2_clEvEUlN3c108BFloat16EE_St5arrayIPcLm2EEEEviT0_T1_:
	.zero		920


//--------------------- .nv.constant0._ZN2at6native29vectorized_elementwise_kernelILi8EZZZNS0_16sqrt_kernel_cudaERNS_18TensorIteratorBaseEENKUlvE0_clEvENKUlvE2_clEvEUlN3c108BFloat16EE_St5arrayIPcLm2EEEEviT0_T1_ --------------------------
	.section	.nv.constant0._ZN2at6native29vectorized_elementwise_kernelILi8EZZZNS0_16sqrt_kernel_cudaERNS_18TensorIteratorBaseEENKUlvE0_clEvENKUlvE2_clEvEUlN3c108BFloat16EE_St5arrayIPcLm2EEEEviT0_T1_,"a",@progbits
	.sectionflags	@""
	.align	4
.nv.constant0._ZN2at6native29vectorized_elementwise_kernelILi8EZZZNS0_16sqrt_kernel_cudaERNS_18TensorIteratorBaseEENKUlvE0_clEvENKUlvE2_clEvEUlN3c108BFloat16EE_St5arrayIPcLm2EEEEviT0_T1_:
	.zero		920


//--------------------- .nv.constant0._ZN2at6native18elementwise_kernelILi128ELi4EZNS0_15gpu_kernel_implIZZZNS0_16sqrt_kernel_cudaERNS_18TensorIteratorBaseEENKUlvE0_clEvENKUlvE1_clEvEUlN3c104HalfEE_EEvS4_RKT_EUliE_EEviT1_ --------------------------
	.section	.nv.constant0._ZN2at6native18elementwise_kernelILi128ELi4EZNS0_15gpu_kernel_implIZZZNS0_16sqrt_kernel_cudaERNS_18TensorIteratorBaseEENKUlvE0_clEvENKUlvE1_clEvEUlN3c104HalfEE_EEvS4_RKT_EUliE_EEviT1_,"a",@progbits
	.sectionflags	@""
	.align	4
.nv.constant0._ZN2at6native18elementwise_kernelILi128ELi4EZNS0_15gpu_kernel_implIZZZNS0_16sqrt_kernel_cudaERNS_18TensorIteratorBaseEENKUlvE0_clEvENKUlvE1_clEvEUlN3c104HalfEE_EEvS4_RKT_EUliE_EEviT1_:
	.zero		1440


//--------------------- .nv.constant0._ZN2at6native27unrolled_elementwise_kernelIZZZNS0_16sqrt_kernel_cudaERNS_18TensorIteratorBaseEENKUlvE0_clEvENKUlvE1_clEvEUlN3c104HalfEE_St5arrayIPcLm2EELi4E23TrivialOffsetCalculatorILi1EjESD_NS0_6memory12LoadWithCastILi1EEENSE_13StoreWithCastILi1EEEEEviT_T0_T2_T3_T4_T5_ --------------------------
	.section	.nv.constant0._ZN2at6native27unrolled_elementwise_kernelIZZZNS0_16sqrt_kernel_cudaERNS_18TensorIteratorBaseEENKUlvE0_clEvENKUlvE1_clEvEUlN3c104HalfEE_St5arrayIPcLm2EELi4E23TrivialOffsetCalculatorILi1EjESD_NS0_6memory12LoadWithCastILi1EEENSE_13StoreWithCastILi1EEEEEviT_T0_T2_T3_T4_T5_,"a",@progbits
	.sectionflags	@""
	.align	4
.nv.constant0._ZN2at6native27unrolled_elementwise_kernelIZZZNS0_16sqrt_kernel_cudaERNS_18TensorIteratorBaseEENKUlvE0_clEvENKUlvE1_clEvEUlN3c104HalfEE_St5arrayIPcLm2EELi4E23TrivialOffsetCalculatorILi1EjESD_NS0_6memory12LoadWithCastILi1EEENSE_13StoreWithCastILi1EEEEEviT_T0_T2_T3_T4_T5_:
	.zero		940


//--------------------- .nv.constant0._ZN2at6native18elementwise_kernelILi128ELi4EZNS0_22gpu_kernel_impl_nocastIZZZNS0_16sqrt_kernel_cudaERNS_18TensorIteratorBaseEENKUlvE0_clEvENKUlvE1_clEvEUlN3c104HalfEE_EEvS4_RKT_EUliE_EEviT1_ --------------------------
	.section	.nv.constant0._ZN2at6native18elementwise_kernelILi128ELi4EZNS0_22gpu_kernel_impl_nocastIZZZNS0_16sqrt_kernel_cudaERNS_18TensorIteratorBaseEENKUlvE0_clEvENKUlvE1_clEvEUlN3c104HalfEE_EEvS4_RKT_EUliE_EEviT1_,"a",@progbits
	.sectionflags	@""
	.align	4
.nv.constant0._ZN2at6native18elementwise_kernelILi128ELi4EZNS0_22gpu_kernel_impl_nocastIZZZNS0_16sqrt_kernel_cudaERNS_18TensorIteratorBaseEENKUlvE0_clEvENKUlvE1_clEvEUlN3c104HalfEE_EEvS4_RKT_EUliE_EEviT1_:
	.zero		1440


//--------------------- .nv.constant0._ZN2at6native27unrolled_elementwise_kernelIZZZNS0_16sqrt_kernel_cudaERNS_18TensorIteratorBaseEENKUlvE0_clEvENKUlvE1_clEvEUlN3c104HalfEE_St5arrayIPcLm2EELi4E23TrivialOffsetCalculatorILi1EjESD_NS0_6memory15LoadWithoutCastENSE_16StoreWithoutCastEEEviT_T0_T2_T3_T4_T5_ --------------------------
	.section	.nv.constant0._ZN2at6native27unrolled_elementwise_kernelIZZZNS0_16sqrt_kernel_cudaERNS_18TensorIteratorBaseEENKUlvE0_clEvENKUlvE1_clEvEUlN3c104HalfEE_St5arrayIPcLm2EELi4E23TrivialOffsetCalculatorILi1EjESD_NS0_6memory15LoadWithoutCastENSE_16StoreWithoutCastEEEviT_T0_T2_T3_T4_T5_,"a",@progbits
	.sectionflags	@""
	.align	4
.nv.constant0._ZN2at6native27unrolled_elementwise_kernelIZZZNS0_16sqrt_kernel_cudaERNS_18TensorIteratorBaseEENKUlvE0_clEvENKUlvE1_clEvEUlN3c104HalfEE_St5arrayIPcLm2EELi4E23TrivialOffsetCalculatorILi1EjESD_NS0_6memory15LoadWithoutCastENSE_16StoreWithoutCastEEEviT_T0_T2_T3_T4_T5_:
	.zero		924


//--------------------- .nv.constant0._ZN2at6native29vectorized_elementwise_kernelILi2EZZZNS0_16sqrt_kernel_cudaERNS_18TensorIteratorBaseEENKUlvE0_clEvENKUlvE1_clEvEUlN3c104HalfEE_St5arrayIPcLm2EEEEviT0_T1_ --------------------------
	.section	.nv.constant0._ZN2at6native29vectorized_elementwise_kernelILi2EZZZNS0_16sqrt_kernel_cudaERNS_18TensorIteratorBaseEENKUlvE0_clEvENKUlvE1_clEvEUlN3c104HalfEE_St5arrayIPcLm2EEEEviT0_T1_,"a",@progbits
	.sectionflags	@""
	.align	4
.nv.constant0._ZN2at6native29vectorized_elementwise_kernelILi2EZZZNS0_16sqrt_kernel_cudaERNS_18TensorIteratorBaseEENKUlvE0_clEvENKUlvE1_clEvEUlN3c104HalfEE_St5arrayIPcLm2EEEEviT0_T1_:
	.zero		920


//--------------------- .nv.constant0._ZN2at6native29vectorized_elementwise_kernelILi4EZZZNS0_16sqrt_kernel_cudaERNS_18TensorIteratorBaseEENKUlvE0_clEvENKUlvE1_clEvEUlN3c104HalfEE_St5arrayIPcLm2EEEEviT0_T1_ --------------------------
	.section	.nv.constant0._ZN2at6native29vectorized_elementwise_kernelILi4EZZZNS0_16sqrt_kernel_cudaERNS_18TensorIteratorBaseEENKUlvE0_clEvENKUlvE1_clEvEUlN3c104HalfEE_St5arrayIPcLm2EEEEviT0_T1_,"a",@progbits
	.sectionflags	@""
	.align	4
.nv.constant0._ZN2at6native29vectorized_elementwise_kernelILi4EZZZNS0_16sqrt_kernel_cudaERNS_18TensorIteratorBaseEENKUlvE0_clEvENKUlvE1_clEvEUlN3c104HalfEE_St5arrayIPcLm2EEEEviT0_T1_:
	.zero		920


//--------------------- .nv.constant0._ZN2at6native29vectorized_elementwise_kernelILi8EZZZNS0_16sqrt_kernel_cudaERNS_18TensorIteratorBaseEENKUlvE0_clEvENKUlvE1_clEvEUlN3c104HalfEE_St5arrayIPcLm2EEEEviT0_T1_ --------------------------
	.section	.nv.constant0._ZN2at6native29vectorized_elementwise_kernelILi8EZZZNS0_16sqrt_kernel_cudaERNS_18TensorIteratorBaseEENKUlvE0_clEvENKUlvE1_clEvEUlN3c104HalfEE_St5arrayIPcLm2EEEEviT0_T1_,"a",@progbits
	.sectionflags	@""
	.align	4
.nv.constant0._ZN2at6native29vectorized_elementwise_kernelILi8EZZZNS0_16sqrt_kernel_cudaERNS_18TensorIteratorBaseEENKUlvE0_clEvENKUlvE1_clEvEUlN3c104HalfEE_St5arrayIPcLm2EEEEviT0_T1_:
	.zero		920


//--------------------- .nv.constant0._ZN2at6native18elementwise_kernelILi128ELi4EZNS0_15gpu_kernel_implIZZZNS0_16sqrt_kernel_cudaERNS_18TensorIteratorBaseEENKUlvE0_clEvENKUlvE0_clEvEUlfE_EEvS4_RKT_EUliE_EEviT1_ --------------------------
	.section	.nv.constant0._ZN2at6native18elementwise_kernelILi128ELi4EZNS0_15gpu_kernel_implIZZZNS0_16sqrt_kernel_cudaERNS_18TensorIteratorBaseEENKUlvE0_clEvENKUlvE0_clEvEUlfE_EEvS4_RKT_EUliE_EEviT1_,"a",@progbits
	.sectionflags	@""
	.align	4
.nv.constant0._ZN2at6native18elementwise_kernelILi128ELi4EZNS0_15gpu_kernel_implIZZZNS0_16sqrt_kernel_cudaERNS_18TensorIteratorBaseEENKUlvE0_clEvENKUlvE0_clEvEUlfE_EEvS4_RKT_EUliE_EEviT1_:
	.zero		1440


//--------------------- .nv.constant0._ZN2at6native27unrolled_elementwise_kernelIZZZNS0_16sqrt_kernel_cudaERNS_18TensorIteratorBaseEENKUlvE0_clEvENKUlvE0_clEvEUlfE_St5arrayIPcLm2EELi4E23TrivialOffsetCalculatorILi1EjESB_NS0_6memory12LoadWithCastILi1EEENSC_13StoreWithCastILi1EEEEEviT_T0_T2_T3_T4_T5_ --------------------------
	.section	.nv.constant0._ZN2at6native27unrolled_elementwise_kernelIZZZNS0_16sqrt_kernel_cudaERNS_18TensorIteratorBaseEENKUlvE0_clEvENKUlvE0_clEvEUlfE_St5arrayIPcLm2EELi4E23TrivialOffsetCalculatorILi1EjESB_NS0_6memory12LoadWithCastILi1EEENSC_13StoreWithCastILi1EEEEEviT_T0_T2_T3_T4_T5_,"a",@progbits
	.sectionflags	@""
	.align	4
.nv.constant0._ZN2at6native27unrolled_elementwise_kernelIZZZNS0_16sqrt_kernel_cudaERNS_18TensorIteratorBaseEENKUlvE0_clEvENKUlvE0_clEvEUlfE_St5arrayIPcLm2EELi4E23TrivialOffsetCalculatorILi1EjESB_NS0_6memory12LoadWithCastILi1EEENSC_13StoreWithCastILi1EEEEEviT_T0_T2_T3_T4_T5_:
	.zero		940


//--------------------- .nv.constant0._ZN2at6native18elementwise_kernelILi128ELi2EZNS0_22gpu_kernel_impl_nocastIZZZNS0_16sqrt_kernel_cudaERNS_18TensorIteratorBaseEENKUlvE0_clEvENKUlvE0_clEvEUlfE_EEvS4_RKT_EUliE_EEviT1_ --------------------------
	.section	.nv.constant0._ZN2at6native18elementwise_kernelILi128ELi2EZNS0_22gpu_kernel_impl_nocastIZZZNS0_16sqrt_kernel_cudaERNS_18TensorIteratorBaseEENKUlvE0_clEvENKUlvE0_clEvEUlfE_EEvS4_RKT_EUliE_EEviT1_,"a",@progbits
	.sectionflags	@""
	.align	4
.nv.constant0._ZN2at6native18elementwise_kernelILi128ELi2EZNS0_22gpu_kernel_impl_nocastIZZZNS0_16sqrt_kernel_cudaERNS_18TensorIteratorBaseEENKUlvE0_clEvENKUlvE0_clEvEUlfE_EEvS4_RKT_EUliE_EEviT1_:
	.zero		1440


//--------------------- .nv.constant0._ZN2at6native27unrolled_elementwise_kernelIZZZNS0_16sqrt_kernel_cudaERNS_18TensorIteratorBaseEENKUlvE0_clEvENKUlvE0_clEvEUlfE_St5arrayIPcLm2EELi4E23TrivialOffsetCalculatorILi1EjESB_NS0_6memory15LoadWithoutCastENSC_16StoreWithoutCastEEEviT_T0_T2_T3_T4_T5_ --------------------------
	.section	.nv.constant0._ZN2at6native27unrolled_elementwise_kernelIZZZNS0_16sqrt_kernel_cudaERNS_18TensorIteratorBaseEENKUlvE0_clEvENKUlvE0_clEvEUlfE_St5arrayIPcLm2EELi4E23TrivialOffsetCalculatorILi1EjESB_NS0_6memory15LoadWithoutCastENSC_16StoreWithoutCastEEEviT_T0_T2_T3_T4_T5_,"a",@progbits
	.sectionflags	@""
	.align	4
.nv.constant0._ZN2at6native27unrolled_elementwise_kernelIZZZNS0_16sqrt_kernel_cudaERNS_18TensorIteratorBaseEENKUlvE0_clEvENKUlvE0_clEvEUlfE_St5arrayIPcLm2EELi4E23TrivialOffsetCalculatorILi1EjESB_NS0_6memory15LoadWithoutCastENSC_16StoreWithoutCastEEEviT_T0_T2_T3_T4_T5_:
	.zero		924


//--------------------- .nv.constant0._ZN2at6native29vectorized_elementwise_kernelILi2EZZZNS0_16sqrt_kernel_cudaERNS_18TensorIteratorBaseEENKUlvE0_clEvENKUlvE0_clEvEUlfE_St5arrayIPcLm2EEEEviT0_T1_ --------------------------
	.section	.nv.constant0._ZN2at6native29vectorized_elementwise_kernelILi2EZZZNS0_16sqrt_kernel_cudaERNS_18TensorIteratorBaseEENKUlvE0_clEvENKUlvE0_clEvEUlfE_St5arrayIPcLm2EEEEviT0_T1_,"a",@progbits
	.sectionflags	@""
	.align	4
.nv.constant0._ZN2at6native29vectorized_elementwise_kernelILi2EZZZNS0_16sqrt_kernel_cudaERNS_18TensorIteratorBaseEENKUlvE0_clEvENKUlvE0_clEvEUlfE_St5arrayIPcLm2EEEEviT0_T1_:
	.zero		920


//--------------------- .nv.constant0._ZN2at6native29vectorized_elementwise_kernelILi4EZZZNS0_16sqrt_kernel_cudaERNS_18TensorIteratorBaseEENKUlvE0_clEvENKUlvE0_clEvEUlfE_St5arrayIPcLm2EEEEviT0_T1_ --------------------------
	.section	.nv.constant0._ZN2at6native29vectorized_elementwise_kernelILi4EZZZNS0_16sqrt_kernel_cudaERNS_18TensorIteratorBaseEENKUlvE0_clEvENKUlvE0_clEvEUlfE_St5arrayIPcLm2EEEEviT0_T1_,"a",@progbits
	.sectionflags	@""
	.align	4
.nv.constant0._ZN2at6native29vectorized_elementwise_kernelILi4EZZZNS0_16sqrt_kernel_cudaERNS_18TensorIteratorBaseEENKUlvE0_clEvENKUlvE0_clEvEUlfE_St5arrayIPcLm2EEEEviT0_T1_:
	.zero		920


//--------------------- .nv.constant0._ZN2at6native29vectorized_elementwise_kernelILi8EZZZNS0_16sqrt_kernel_cudaERNS_18TensorIteratorBaseEENKUlvE0_clEvENKUlvE0_clEvEUlfE_St5arrayIPcLm2EEEEviT0_T1_ --------------------------
	.section	.nv.constant0._ZN2at6native29vectorized_elementwise_kernelILi8EZZZNS0_16sqrt_kernel_cudaERNS_18TensorIteratorBaseEENKUlvE0_clEvENKUlvE0_clEvEUlfE_St5arrayIPcLm2EEEEviT0_T1_,"a",@progbits
	.sectionflags	@""
	.align	4
.nv.constant0._ZN2at6native29vectorized_elementwise_kernelILi8EZZZNS0_16sqrt_kernel_cudaERNS_18TensorIteratorBaseEENKUlvE0_clEvENKUlvE0_clEvEUlfE_St5arrayIPcLm2EEEEviT0_T1_:
	.zero		920


//--------------------- .nv.constant0._ZN2at6native18elementwise_kernelILi128ELi4EZNS0_15gpu_kernel_implIZZZNS0_16sqrt_kernel_cudaERNS_18TensorIteratorBaseEENKUlvE0_clEvENKUlvE_clEvEUldE_EEvS4_RKT_EUliE_EEviT1_ --------------------------
	.section	.nv.constant0._ZN2at6native18elementwise_kernelILi128ELi4EZNS0_15gpu_kernel_implIZZZNS0_16sqrt_kernel_cudaERNS_18TensorIteratorBaseEENKUlvE0_clEvENKUlvE_clEvEUldE_EEvS4_RKT_EUliE_EEviT1_,"a",@progbits
	.sectionflags	@""
	.align	4
.nv.constant0._ZN2at6native18elementwise_kernelILi128ELi4EZNS0_15gpu_kernel_implIZZZNS0_16sqrt_kernel_cudaERNS_18TensorIteratorBaseEENKUlvE0_clEvENKUlvE_clEvEUldE_EEvS4_RKT_EUliE_EEviT1_:
	.zero		1440


//--------------------- .nv.constant0._ZN2at6native27unrolled_elementwise_kernelIZZZNS0_16sqrt_kernel_cudaERNS_18TensorIteratorBaseEENKUlvE0_clEvENKUlvE_clEvEUldE_St5arrayIPcLm2EELi4E23TrivialOffsetCalculatorILi1EjESB_NS0_6memory12LoadWithCastILi1EEENSC_13StoreWithCastILi1EEEEEviT_T0_T2_T3_T4_T5_ --------------------------
	.section	.nv.constant0._ZN2at6native27unrolled_elementwise_kernelIZZZNS0_16sqrt_kernel_cudaERNS_18TensorIteratorBaseEENKUlvE0_clEvENKUlvE_clEvEUldE_St5arrayIPcLm2EELi4E23TrivialOffsetCalculatorILi1EjESB_NS0_6memory12LoadWithCastILi1EEENSC_13StoreWithCastILi1EEEEEviT_T0_T2_T3_T4_T5_,"a",@progbits
	.sectionflags	@""
	.align	4
.nv.constant0._ZN2at6native27unrolled_elementwise_kernelIZZZNS0_16sqrt_kernel_cudaERNS_18TensorIteratorBaseEENKUlvE0_clEvENKUlvE_clEvEUldE_St5arrayIPcLm2EELi4E23TrivialOffsetCalculatorILi1EjESB_NS0_6memory12LoadWithCastILi1EEENSC_13StoreWithCastILi1EEEEEviT_T0_T2_T3_T4_T5_:
	.zero		940


//--------------------- .nv.constant0._ZN2at6native18elementwise_kernelILi128ELi2EZNS0_22gpu_kernel_impl_nocastIZZZNS0_16sqrt_kernel_cudaERNS_18TensorIteratorBaseEENKUlvE0_clEvENKUlvE_clEvEUldE_EEvS4_RKT_EUliE_EEviT1_ --------------------------
	.section	.nv.constant0._ZN2at6native18elementwise_kernelILi128ELi2EZNS0_22gpu_kernel_impl_nocastIZZZNS0_16sqrt_kernel_cudaERNS_18TensorIteratorBaseEENKUlvE0_clEvENKUlvE_clEvEUldE_EEvS4_RKT_EUliE_EEviT1_,"a",@progbits
	.sectionflags	@""
	.align	4
.nv.constant0._ZN2at6native18elementwise_kernelILi128ELi2EZNS0_22gpu_kernel_impl_nocastIZZZNS0_16sqrt_kernel_cudaERNS_18TensorIteratorBaseEENKUlvE0_clEvENKUlvE_clEvEUldE_EEvS4_RKT_EUliE_EEviT1_:
	.zero		1440


//--------------------- .nv.constant0._ZN2at6native27unrolled_elementwise_kernelIZZZNS0_16sqrt_kernel_cudaERNS_18TensorIteratorBaseEENKUlvE0_clEvENKUlvE_clEvEUldE_St5arrayIPcLm2EELi4E23TrivialOffsetCalculatorILi1EjESB_NS0_6memory15LoadWithoutCastENSC_16StoreWithoutCastEEEviT_T0_T2_T3_T4_T5_ --------------------------
	.section	.nv.constant0._ZN2at6native27unrolled_elementwise_kernelIZZZNS0_16sqrt_kernel_cudaERNS_18TensorIteratorBaseEENKUlvE0_clEvENKUlvE_clEvEUldE_St5arrayIPcLm2EELi4E23TrivialOffsetCalculatorILi1EjESB_NS0_6memory15LoadWithoutCastENSC_16StoreWithoutCastEEEviT_T0_T2_T3_T4_T5_,"a",@progbits
	.sectionflags	@""
	.align	4
.nv.constant0._ZN2at6native27unrolled_elementwise_kernelIZZZNS0_16sqrt_kernel_cudaERNS_18TensorIteratorBaseEENKUlvE0_clEvENKUlvE_clEvEUldE_St5arrayIPcLm2EELi4E23TrivialOffsetCalculatorILi1EjESB_NS0_6memory15LoadWithoutCastENSC_16StoreWithoutCastEEEviT_T0_T2_T3_T4_T5_:
	.zero		924


//--------------------- .nv.constant0._ZN2at6native29vectorized_elementwise_kernelILi2EZZZNS0_16sqrt_kernel_cudaERNS_18TensorIteratorBaseEENKUlvE0_clEvENKUlvE_clEvEUldE_St5arrayIPcLm2EEEEviT0_T1_ --------------------------
	.section	.nv.constant0._ZN2at6native29vectorized_elementwise_kernelILi2EZZZNS0_16sqrt_kernel_cudaERNS_18TensorIteratorBaseEENKUlvE0_clEvENKUlvE_clEvEUldE_St5arrayIPcLm2EEEEviT0_T1_,"a",@progbits
	.sectionflags	@""
	.align	4
.nv.constant0._ZN2at6native29vectorized_elementwise_kernelILi2EZZZNS0_16sqrt_kernel_cudaERNS_18TensorIteratorBaseEENKUlvE0_clEvENKUlvE_clEvEUldE_St5arrayIPcLm2EEEEviT0_T1_:
	.zero		920


//--------------------- .nv.constant0._ZN2at6native29vectorized_elementwise_kernelILi4EZZZNS0_16sqrt_kernel_cudaERNS_18TensorIteratorBaseEENKUlvE0_clEvENKUlvE_clEvEUldE_St5arrayIPcLm2EEEEviT0_T1_ --------------------------
	.section	.nv.constant0._ZN2at6native29vectorized_elementwise_kernelILi4EZZZNS0_16sqrt_kernel_cudaERNS_18TensorIteratorBaseEENKUlvE0_clEvENKUlvE_clEvEUldE_St5arrayIPcLm2EEEEviT0_T1_,"a",@progbits
	.sectionflags	@""
	.align	4
.nv.constant0._ZN2at6native29vectorized_elementwise_kernelILi4EZZZNS0_16sqrt_kernel_cudaERNS_18TensorIteratorBaseEENKUlvE0_clEvENKUlvE_clEvEUldE_St5arrayIPcLm2EEEEviT0_T1_:
	.zero		920


//--------------------- .nv.constant0._ZN2at6native29vectorized_elementwise_kernelILi8EZZZNS0_16sqrt_kernel_cudaERNS_18TensorIteratorBaseEENKUlvE0_clEvENKUlvE_clEvEUldE_St5arrayIPcLm2EEEEviT0_T1_ --------------------------
	.section	.nv.constant0._ZN2at6native29vectorized_elementwise_kernelILi8EZZZNS0_16sqrt_kernel_cudaERNS_18TensorIteratorBaseEENKUlvE0_clEvENKUlvE_clEvEUldE_St5arrayIPcLm2EEEEviT0_T1_,"a",@progbits
	.sectionflags	@""
	.align	4
.nv.constant0._ZN2at6native29vectorized_elementwise_kernelILi8EZZZNS0_16sqrt_kernel_cudaERNS_18TensorIteratorBaseEENKUlvE0_clEvENKUlvE_clEvEUldE_St5arrayIPcLm2EEEEviT0_T1_:
	.zero		920


//--------------------- .nv.constant0._ZN2at6native18elementwise_kernelILi128ELi4EZNS0_15gpu_kernel_implIZZZNS0_17rsqrt_kernel_cudaERNS_18TensorIteratorBaseEENKUlvE0_clEvENKUlvE2_clEvEUlN3c104HalfEE_EEvS4_RKT_EUliE_EEviT1_ --------------------------
	.section	.nv.constant0._ZN2at6native18elementwise_kernelILi128ELi4EZNS0_15gpu_kernel_implIZZZNS0_17rsqrt_kernel_cudaERNS_18TensorIteratorBaseEENKUlvE0_clEvENKUlvE2_clEvEUlN3c104HalfEE_EEvS4_RKT_EUliE_EEviT1_,"a",@progbits
	.sectionflags	@""
	.align	4
.nv.constant0._ZN2at6native18elementwise_kernelILi128ELi4EZNS0_15gpu_kernel_implIZZZNS0_17rsqrt_kernel_cudaERNS_18TensorIteratorBaseEENKUlvE0_clEvENKUlvE2_clEvEUlN3c104HalfEE_EEvS4_RKT_EUliE_EEviT1_:
	.zero		1440


//--------------------- .nv.constant0._ZN2at6native27unrolled_elementwise_kernelIZZZNS0_17rsqrt_kernel_cudaERNS_18TensorIteratorBaseEENKUlvE0_clEvENKUlvE2_clEvEUlN3c104HalfEE_St5arrayIPcLm2EELi4E23TrivialOffsetCalculatorILi1EjESD_NS0_6memory12LoadWithCastILi1EEENSE_13StoreWithCastILi1EEEEEviT_T0_T2_T3_T4_T5_ --------------------------
	.section	.nv.constant0._ZN2at6native27unrolled_elementwise_kernelIZZZNS0_17rsqrt_kernel_cudaERNS_18TensorIteratorBaseEENKUlvE0_clEvENKUlvE2_clEvEUlN3c104HalfEE_St5arrayIPcLm2EELi4E23TrivialOffsetCalculatorILi1EjESD_NS0_6memory12LoadWithCastILi1EEENSE_13StoreWithCastILi1EEEEEviT_T0_T2_T3_T4_T5_,"a",@progbits
	.sectionflags	@""
	.align	4
.nv.constant0._ZN2at6native27unrolled_elementwise_kernelIZZZNS0_17rsqrt_kernel_cudaERNS_18TensorIteratorBaseEENKUlvE0_clEvENKUlvE2_clEvEUlN3c104HalfEE_St5arrayIPcLm2EELi4E23TrivialOffsetCalculatorILi1EjESD_NS0_6memory12LoadWithCastILi1EEENSE_13StoreWithCastILi1EEEEEviT_T0_T2_T3_T4_T5_:
	.zero		940


//--------------------- .nv.constant0._ZN2at6native18elementwise_kernelILi128ELi4EZNS0_22gpu_kernel_impl_nocastIZZZNS0_17rsqrt_kernel_cudaERNS_18TensorIteratorBaseEENKUlvE0_clEvENKUlvE2_clEvEUlN3c104HalfEE_EEvS4_RKT_EUliE_EEviT1_ --------------------------
	.section	.nv.constant0._ZN2at6native18elementwise_kernelILi128ELi4EZNS0_22gpu_kernel_impl_nocastIZZZNS0_17rsqrt_kernel_cudaERNS_18TensorIteratorBaseEENKUlvE0_clEvENKUlvE2_clEvEUlN3c104HalfEE_EEvS4_RKT_EUliE_EEviT1_,"a",@progbits
	.sectionflags	@""
	.align	4
.nv.constant0._ZN2at6native18elementwise_kernelILi128ELi4EZNS0_22gpu_kernel_impl_nocastIZZZNS0_17rsqrt_kernel_cudaERNS_18TensorIteratorBaseEENKUlvE0_clEvENKUlvE2_clEvEUlN3c104HalfEE_EEvS4_RKT_EUliE_EEviT1_:
	.zero		1440


//--------------------- .nv.constant0._ZN2at6native27unrolled_elementwise_kernelIZZZNS0_17rsqrt_kernel_cudaERNS_18TensorIteratorBaseEENKUlvE0_clEvENKUlvE2_clEvEUlN3c104HalfEE_St5arrayIPcLm2EELi4E23TrivialOffsetCalculatorILi1EjESD_NS0_6memory15LoadWithoutCastENSE_16StoreWithoutCastEEEviT_T0_T2_T3_T4_T5_ --------------------------
	.section	.nv.constant0._ZN2at6native27unrolled_elementwise_kernelIZZZNS0_17rsqrt_kernel_cudaERNS_18TensorIteratorBaseEENKUlvE0_clEvENKUlvE2_clEvEUlN3c104HalfEE_St5arrayIPcLm2EELi4E23TrivialOffsetCalculatorILi1EjESD_NS0_6memory15LoadWithoutCastENSE_16StoreWithoutCastEEEviT_T0_T2_T3_T4_T5_,"a",@progbits
	.sectionflags	@""
	.align	4
.nv.constant0._ZN2at6native27unrolled_elementwise_kernelIZZZNS0_17rsqrt_kernel_cudaERNS_18TensorIteratorBaseEENKUlvE0_clEvENKUlvE2_clEvEUlN3c104HalfEE_St5arrayIPcLm2EELi4E23TrivialOffsetCalculatorILi1EjESD_NS0_6memory15LoadWithoutCastENSE_16StoreWithoutCastEEEviT_T0_T2_T3_T4_T5_:
	.zero		924


//--------------------- .nv.constant0._ZN2at6native29vectorized_elementwise_kernelILi2EZZZNS0_17rsqrt_kernel_cudaERNS_18TensorIteratorBaseEENKUlvE0_clEvENKUlvE2_clEvEUlN3c104HalfEE_St5arrayIPcLm2EEEEviT0_T1_ --------------------------
	.section	.nv.constant0._ZN2at6native29vectorized_elementwise_kernelILi2EZZZNS0_17rsqrt_kernel_cudaERNS_18TensorIteratorBaseEENKUlvE0_clEvENKUlvE2_clEvEUlN3c104HalfEE_St5arrayIPcLm2EEEEviT0_T1_,"a",@progbits
	.sectionflags	@""
	.align	4
.nv.constant0._ZN2at6native29vectorized_elementwise_kernelILi2EZZZNS0_17rsqrt_kernel_cudaERNS_18TensorIteratorBaseEENKUlvE0_clEvENKUlvE2_clEvEUlN3c104HalfEE_St5arrayIPcLm2EEEEviT0_T1_:
	.zero		920


//--------------------- .nv.constant0._ZN2at6native29vectorized_elementwise_kernelILi4EZZZNS0_17rsqrt_kernel_cudaERNS_18TensorIteratorBaseEENKUlvE0_clEvENKUlvE2_clEvEUlN3c104HalfEE_St5arrayIPcLm2EEEEviT0_T1_ --------------------------
	.section	.nv.constant0._ZN2at6native29vectorized_elementwise_kernelILi4EZZZNS0_17rsqrt_kernel_cudaERNS_18TensorIteratorBaseEENKUlvE0_clEvENKUlvE2_clEvEUlN3c104HalfEE_St5arrayIPcLm2EEEEviT0_T1_,"a",@progbits
	.sectionflags	@""
	.align	4
.nv.constant0._ZN2at6native29vectorized_elementwise_kernelILi4EZZZNS0_17rsqrt_kernel_cudaERNS_18TensorIteratorBaseEENKUlvE0_clEvENKUlvE2_clEvEUlN3c104HalfEE_St5arrayIPcLm2EEEEviT0_T1_:
	.zero		920


//--------------------- .nv.constant0._ZN2at6native29vectorized_elementwise_kernelILi8EZZZNS0_17rsqrt_kernel_cudaERNS_18TensorIteratorBaseEENKUlvE0_clEvENKUlvE2_clEvEUlN3c104HalfEE_St5arrayIPcLm2EEEEviT0_T1_ --------------------------
	.section	.nv.constant0._ZN2at6native29vectorized_elementwise_kernelILi8EZZZNS0_17rsqrt_kernel_cudaERNS_18TensorIteratorBaseEENKUlvE0_clEvENKUlvE2_clEvEUlN3c104HalfEE_St5arrayIPcLm2EEEEviT0_T1_,"a",@progbits
	.sectionflags	@""
	.align	4
.nv.constant0._ZN2at6native29vectorized_elementwise_kernelILi8EZZZNS0_17rsqrt_kernel_cudaERNS_18TensorIteratorBaseEENKUlvE0_clEvENKUlvE2_clEvEUlN3c104HalfEE_St5arrayIPcLm2EEEEviT0_T1_:
	.zero		920


//--------------------- .nv.constant0._ZN2at6native18elementwise_kernelILi128ELi4EZNS0_15gpu_kernel_implIZZZNS0_17rsqrt_kernel_cudaERNS_18TensorIteratorBaseEENKUlvE0_clEvENKUlvE1_clEvEUlN3c108BFloat16EE_EEvS4_RKT_EUliE_EEviT1_ --------------------------
	.section	.nv.constant0._ZN2at6native18elementwise_kernelILi128ELi4EZNS0_15gpu_kernel_implIZZZNS0_17rsqrt_kernel_cudaERNS_18TensorIteratorBaseEENKUlvE0_clEvENKUlvE1_clEvEUlN3c108BFloat16EE_EEvS4_RKT_EUliE_EEviT1_,"a",@progbits
	.sectionflags	@""
	.align	4
.nv.constant0._ZN2at6native18elementwise_kernelILi128ELi4EZNS0_15gpu_kernel_implIZZZNS0_17rsqrt_kernel_cudaERNS_18TensorIteratorBaseEENKUlvE0_clEvENKUlvE1_clEvEUlN3c108BFloat16EE_EEvS4_RKT_EUliE_EEviT1_:
	.zero		1440


//--------------------- .nv.constant0._ZN2at6native27unrolled_elementwise_kernelIZZZNS0_17rsqrt_kernel_cudaERNS_18TensorIteratorBaseEENKUlvE0_clEvENKUlvE1_clEvEUlN3c108BFloat16EE_St5arrayIPcLm2EELi4E23TrivialOffsetCalculatorILi1EjESD_NS0_6memory12LoadWithCastILi1EEENSE_13StoreWithCastILi1EEEEEviT_T0_T2_T3_T4_T5_ --------------------------
	.section	.nv.constant0._ZN2at6native27unrolled_elementwise_kernelIZZZNS0_17rsqrt_kernel_cudaERNS_18TensorIteratorBaseEENKUlvE0_clEvENKUlvE1_clEvEUlN3c108BFloat16EE_St5arrayIPcLm2EELi4E23TrivialOffsetCalculatorILi1EjESD_NS0_6memory12LoadWithCastILi1EEENSE_13StoreWithCastILi1EEEEEviT_T0_T2_T3_T4_T5_,"a",@progbits
	.sectionflags	@""
	.align	4
.nv.constant0._ZN2at6native27unrolled_elementwise_kernelIZZZNS0_17rsqrt_kernel_cudaERNS_18TensorIteratorBaseEENKUlvE0_clEvENKUlvE1_clEvEUlN3c108BFloat16EE_St5arrayIPcLm2EELi4E23TrivialOffsetCalculatorILi1EjESD_NS0_6memory12LoadWithCastILi1EEENSE_13StoreWithCastILi1EEEEEviT_T0_T2_T3_T4_T5_:
	.zero		940


//--------------------- .nv.constant0._ZN2at6native18elementwise_kernelILi128ELi4EZNS0_22gpu_kernel_impl_nocastIZZZNS0_17rsqrt_kernel_cudaERNS_18TensorIteratorBaseEENKUlvE0_clEvENKUlvE1_clEvEUlN3c108BFloat16EE_EEvS4_RKT_EUliE_EEviT1_ --------------------------
	.section	.nv.constant0._ZN2at6native18elementwise_kernelILi128ELi4EZNS0_22gpu_kernel_impl_nocastIZZZNS0_17rsqrt_kernel_cudaERNS_18TensorIteratorBaseEENKUlvE0_clEvENKUlvE1_clEvEUlN3c108BFloat16EE_EEvS4_RKT_EUliE_EEviT1_,"a",@progbits
	.sectionflags	@""
	.align	4
.nv.constant0._ZN2at6native18elementwise_kernelILi128ELi4EZNS0_22gpu_kernel_impl_nocastIZZZNS0_17rsqrt_kernel_cudaERNS_18TensorIteratorBaseEENKUlvE0_clEvENKUlvE1_clEvEUlN3c108BFloat16EE_EEvS4_RKT_EUliE_EEviT1_:
	.zero		1440


//--------------------- .nv.constant0._ZN2at6native27unrolled_elementwise_kernelIZZZNS0_17rsqrt_kernel_cudaERNS_18TensorIteratorBaseEENKUlvE0_clEvENKUlvE1_clEvEUlN3c108BFloat16EE_St5arrayIPcLm2EELi4E23TrivialOffsetCalculatorILi1EjESD_NS0_6memory15LoadWithoutCastENSE_16StoreWithoutCastEEEviT_T0_T2_T3_T4_T5_ --------------------------
	.section	.nv.constant0._ZN2at6native27unrolled_elementwise_kernelIZZZNS0_17rsqrt_kernel_cudaERNS_18TensorIteratorBaseEENKUlvE0_clEvENKUlvE1_clEvEUlN3c108BFloat16EE_St5arrayIPcLm2EELi4E23TrivialOffsetCalculatorILi1EjESD_NS0_6memory15LoadWithoutCastENSE_16StoreWithoutCastEEEviT_T0_T2_T3_T4_T5_,"a",@progbits
	.sectionflags	@""
	.align	4
.nv.constant0._ZN2at6native27unrolled_elementwise_kernelIZZZNS0_17rsqrt_kernel_cudaERNS_18TensorIteratorBaseEENKUlvE0_clEvENKUlvE1_clEvEUlN3c108BFloat16EE_St5arrayIPcLm2EELi4E23TrivialOffsetCalculatorILi1EjESD_NS0_6memory15LoadWithoutCastENSE_16StoreWithoutCastEEEviT_T0_T2_T3_T4_T5_:
	.zero		924


//--------------------- .nv.constant0._ZN2at6native29vectorized_elementwise_kernelILi2EZZZNS0_17rsqrt_kernel_cudaERNS_18TensorIteratorBaseEENKUlvE0_clEvENKUlvE1_clEvEUlN3c108BFloat16EE_St5arrayIPcLm2EEEEviT0_T1_ --------------------------
	.section	.nv.constant0._ZN2at6native29vectorized_elementwise_kernelILi2EZZZNS0_17rsqrt_kernel_cudaERNS_18TensorIteratorBaseEENKUlvE0_clEvENKUlvE1_clEvEUlN3c108BFloat16EE_St5arrayIPcLm2EEEEviT0_T1_,"a",@progbits
	.sectionflags	@""
	.align	4
.nv.constant0._ZN2at6native29vectorized_elementwise_kernelILi2EZZZNS0_17rsqrt_kernel_cudaERNS_18TensorIteratorBaseEENKUlvE0_clEvENKUlvE1_clEvEUlN3c108BFloat16EE_St5arrayIPcLm2EEEEviT0_T1_:
	.zero		920


//--------------------- .nv.constant0._ZN2at6native29vectorized_elementwise_kernelILi4EZZZNS0_17rsqrt_kernel_cudaERNS_18TensorIteratorBaseEENKUlvE0_clEvENKUlvE1_clEvEUlN3c108BFloat16EE_St5arrayIPcLm2EEEEviT0_T1_ --------------------------
	.section	.nv.constant0._ZN2at6native29vectorized_elementwise_kernelILi4EZZZNS0_17rsqrt_kernel_cudaERNS_18TensorIteratorBaseEENKUlvE0_clEvENKUlvE1_clEvEUlN3c108BFloat16EE_St5arrayIPcLm2EEEEviT0_T1_,"a",@progbits
	.sectionflags	@""
	.align	4
.nv.constant0._ZN2at6native29vectorized_elementwise_kernelILi4EZZZNS0_17rsqrt_kernel_cudaERNS_18TensorIteratorBaseEENKUlvE0_clEvENKUlvE1_clEvEUlN3c108BFloat16EE_St5arrayIPcLm2EEEEviT0_T1_:
	.zero		920


//--------------------- .nv.constant0._ZN2at6native29vectorized_elementwise_kernelILi8EZZZNS0_17rsqrt_kernel_cudaERNS_18TensorIteratorBaseEENKUlvE0_clEvENKUlvE1_clEvEUlN3c108BFloat16EE_St5arrayIPcLm2EEEEviT0_T1_ --------------------------
	.section	.nv.constant0._ZN2at6native29vectorized_elementwise_kernelILi8EZZZNS0_17rsqrt_kernel_cudaERNS_18TensorIteratorBaseEENKUlvE0_clEvENKUlvE1_clEvEUlN3c108BFloat16EE_St5arrayIPcLm2EEEEviT0_T1_,"a",@progbits
	.sectionflags	@""
	.align	4
.nv.constant0._ZN2at6native29vectorized_elementwise_kernelILi8EZZZNS0_17rsqrt_kernel_cudaERNS_18TensorIteratorBaseEENKUlvE0_clEvENKUlvE1_clEvEUlN3c108BFloat16EE_St5arrayIPcLm2EEEEviT0_T1_:
	.zero		920


//--------------------- .nv.constant0._ZN2at6native18elementwise_kernelILi128ELi4EZNS0_15gpu_kernel_implIZZZNS0_17rsqrt_kernel_cudaERNS_18TensorIteratorBaseEENKUlvE0_clEvENKUlvE0_clEvEUlfE_EEvS4_RKT_EUliE_EEviT1_ --------------------------
	.section	.nv.constant0._ZN2at6native18elementwise_kernelILi128ELi4EZNS0_15gpu_kernel_implIZZZNS0_17rsqrt_kernel_cudaERNS_18TensorIteratorBaseEENKUlvE0_clEvENKUlvE0_clEvEUlfE_EEvS4_RKT_EUliE_EEviT1_,"a",@progbits
	.sectionflags	@""
	.align	4
.nv.constant0._ZN2at6native18elementwise_kernelILi128ELi4EZNS0_15gpu_kernel_implIZZZNS0_17rsqrt_kernel_cudaERNS_18TensorIteratorBaseEENKUlvE0_clEvENKUlvE0_clEvEUlfE_EEvS4_RKT_EUliE_EEviT1_:
	.zero		1440


//--------------------- .nv.constant0._ZN2at6native27unrolled_elementwise_kernelIZZZNS0_17rsqrt_kernel_cudaERNS_18TensorIteratorBaseEENKUlvE0_clEvENKUlvE0_clEvEUlfE_St5arrayIPcLm2EELi4E23TrivialOffsetCalculatorILi1EjESB_NS0_6memory12LoadWithCastILi1EEENSC_13StoreWithCastILi1EEEEEviT_T0_T2_T3_T4_T5_ --------------------------
	.section	.nv.constant0._ZN2at6native27unrolled_elementwise_kernelIZZZNS0_17rsqrt_kernel_cudaERNS_18TensorIteratorBaseEENKUlvE0_clEvENKUlvE0_clEvEUlfE_St5arrayIPcLm2EELi4E23TrivialOffsetCalculatorILi1EjESB_NS0_6memory12LoadWithCastILi1EEENSC_13StoreWithCastILi1EEEEEviT_T0_T2_T3_T4_T5_,"a",@progbits
	.sectionflags	@""
	.align	4
.nv.constant0._ZN2at6native27unrolled_elementwise_kernelIZZZNS0_17rsqrt_kernel_cudaERNS_18TensorIteratorBaseEENKUlvE0_clEvENKUlvE0_clEvEUlfE_St5arrayIPcLm2EELi4E23TrivialOffsetCalculatorILi1EjESB_NS0_6memory12LoadWithCastILi1EEENSC_13StoreWithCastILi1EEEEEviT_T0_T2_T3_T4_T5_:
	.zero		940


//--------------------- .nv.constant0._ZN2at6native18elementwise_kernelILi128ELi2EZNS0_22gpu_kernel_impl_nocastIZZZNS0_17rsqrt_kernel_cudaERNS_18TensorIteratorBaseEENKUlvE0_clEvENKUlvE0_clEvEUlfE_EEvS4_RKT_EUliE_EEviT1_ --------------------------
	.section	.nv.constant0._ZN2at6native18elementwise_kernelILi128ELi2EZNS0_22gpu_kernel_impl_nocastIZZZNS0_17rsqrt_kernel_cudaERNS_18TensorIteratorBaseEENKUlvE0_clEvENKUlvE0_clEvEUlfE_EEvS4_RKT_EUliE_EEviT1_,"a",@progbits
	.sectionflags	@""
	.align	4
.nv.constant0._ZN2at6native18elementwise_kernelILi128ELi2EZNS0_22gpu_kernel_impl_nocastIZZZNS0_17rsqrt_kernel_cudaERNS_18TensorIteratorBaseEENKUlvE0_clEvENKUlvE0_clEvEUlfE_EEvS4_RKT_EUliE_EEviT1_:
	.zero		1440


//--------------------- .nv.constant0._ZN2at6native27unrolled_elementwise_kernelIZZZNS0_17rsqrt_kernel_cudaERNS_18TensorIteratorBaseEENKUlvE0_clEvENKUlvE0_clEvEUlfE_St5arrayIPcLm2EELi4E23TrivialOffsetCalculatorILi1EjESB_NS0_6memory15LoadWithoutCastENSC_16StoreWithoutCastEEEviT_T0_T2_T3_T4_T5_ --------------------------
	.section	.nv.constant0._ZN2at6native27unrolled_elementwise_kernelIZZZNS0_17rsqrt_kernel_cudaERNS_18TensorIteratorBaseEENKUlvE0_clEvENKUlvE0_clEvEUlfE_St5arrayIPcLm2EELi4E23TrivialOffsetCalculatorILi1EjESB_NS0_6memory15LoadWithoutCastENSC_16StoreWithoutCastEEEviT_T0_T2_T3_T4_T5_,"a",@progbits
	.sectionflags	@""
	.align	4
.nv.constant0._ZN2at6native27unrolled_elementwise_kernelIZZZNS0_17rsqrt_kernel_cudaERNS_18TensorIteratorBaseEENKUlvE0_clEvENKUlvE0_clEvEUlfE_St5arrayIPcLm2EELi4E23TrivialOffsetCalculatorILi1EjESB_NS0_6memory15LoadWithoutCastENSC_16StoreWithoutCastEEEviT_T0_T2_T3_T4_T5_:
	.zero		924


//--------------------- .nv.constant0._ZN2at6native29vectorized_elementwise_kernelILi2EZZZNS0_17rsqrt_kernel_cudaERNS_18TensorIteratorBaseEENKUlvE0_clEvENKUlvE0_clEvEUlfE_St5arrayIPcLm2EEEEviT0_T1_ --------------------------
	.section	.nv.constant0._ZN2at6native29vectorized_elementwise_kernelILi2EZZZNS0_17rsqrt_kernel_cudaERNS_18TensorIteratorBaseEENKUlvE0_clEvENKUlvE0_clEvEUlfE_St5arrayIPcLm2EEEEviT0_T1_,"a",@progbits
	.sectionflags	@""
	.align	4
.nv.constant0._ZN2at6native29vectorized_elementwise_kernelILi2EZZZNS0_17rsqrt_kernel_cudaERNS_18TensorIteratorBaseEENKUlvE0_clEvENKUlvE0_clEvEUlfE_St5arrayIPcLm2EEEEviT0_T1_:
	.zero		920


//--------------------- .nv.constant0._ZN2at6native29vectorized_elementwise_kernelILi4EZZZNS0_17rsqrt_kernel_cudaERNS_18TensorIteratorBaseEENKUlvE0_clEvENKUlvE0_clEvEUlfE_St5arrayIPcLm2EEEEviT0_T1_ --------------------------
	.section	.nv.constant0._ZN2at6native29vectorized_elementwise_kernelILi4EZZZNS0_17rsqrt_kernel_cudaERNS_18TensorIteratorBaseEENKUlvE0_clEvENKUlvE0_clEvEUlfE_St5arrayIPcLm2EEEEviT0_T1_,"a",@progbits
	.sectionflags	@""
	.align	4
.nv.constant0._ZN2at6native29vectorized_elementwise_kernelILi4EZZZNS0_17rsqrt_kernel_cudaERNS_18TensorIteratorBaseEENKUlvE0_clEvENKUlvE0_clEvEUlfE_St5arrayIPcLm2EEEEviT0_T1_:
	.zero		920


//--------------------- .nv.constant0._ZN2at6native29vectorized_elementwise_kernelILi8EZZZNS0_17rsqrt_kernel_cudaERNS_18TensorIteratorBaseEENKUlvE0_clEvENKUlvE0_clEvEUlfE_St5arrayIPcLm2EEEEviT0_T1_ --------------------------
	.section	.nv.constant0._ZN2at6native29vectorized_elementwise_kernelILi8EZZZNS0_17rsqrt_kernel_cudaERNS_18TensorIteratorBaseEENKUlvE0_clEvENKUlvE0_clEvEUlfE_St5arrayIPcLm2EEEEviT0_T1_,"a",@progbits
	.sectionflags	@""
	.align	4
.nv.constant0._ZN2at6native29vectorized_elementwise_kernelILi8EZZZNS0_17rsqrt_kernel_cudaERNS_18TensorIteratorBaseEENKUlvE0_clEvENKUlvE0_clEvEUlfE_St5arrayIPcLm2EEEEviT0_T1_:
	.zero		920


//--------------------- .nv.constant0._ZN2at6native18elementwise_kernelILi128ELi4EZNS0_15gpu_kernel_implIZZZNS0_17rsqrt_kernel_cudaERNS_18TensorIteratorBaseEENKUlvE0_clEvENKUlvE_clEvEUldE_EEvS4_RKT_EUliE_EEviT1_ --------------------------
	.section	.nv.constant0._ZN2at6native18elementwise_kernelILi128ELi4EZNS0_15gpu_kernel_implIZZZNS0_17rsqrt_kernel_cudaERNS_18TensorIteratorBaseEENKUlvE0_clEvENKUlvE_clEvEUldE_EEvS4_RKT_EUliE_EEviT1_,"a",@progbits
	.sectionflags	@""
	.align	4
.nv.constant0._ZN2at6native18elementwise_kernelILi128ELi4EZNS0_15gpu_kernel_implIZZZNS0_17rsqrt_kernel_cudaERNS_18TensorIteratorBaseEENKUlvE0_clEvENKUlvE_clEvEUldE_EEvS4_RKT_EUliE_EEviT1_:
	.zero		1440


//--------------------- .nv.constant0._ZN2at6native27unrolled_elementwise_kernelIZZZNS0_17rsqrt_kernel_cudaERNS_18TensorIteratorBaseEENKUlvE0_clEvENKUlvE_clEvEUldE_St5arrayIPcLm2EELi4E23TrivialOffsetCalculatorILi1EjESB_NS0_6memory12LoadWithCastILi1EEENSC_13StoreWithCastILi1EEEEEviT_T0_T2_T3_T4_T5_ --------------------------
	.section	.nv.constant0._ZN2at6native27unrolled_elementwise_kernelIZZZNS0_17rsqrt_kernel_cudaERNS_18TensorIteratorBaseEENKUlvE0_clEvENKUlvE_clEvEUldE_St5arrayIPcLm2EELi4E23TrivialOffsetCalculatorILi1EjESB_NS0_6memory12LoadWithCastILi1EEENSC_13StoreWithCastILi1EEEEEviT_T0_T2_T3_T4_T5_,"a",@progbits
	.sectionflags	@""
	.align	4
.nv.constant0._ZN2at6native27unrolled_elementwise_kernelIZZZNS0_17rsqrt_kernel_cudaERNS_18TensorIteratorBaseEENKUlvE0_clEvENKUlvE_clEvEUldE_St5arrayIPcLm2EELi4E23TrivialOffsetCalculatorILi1EjESB_NS0_6memory12LoadWithCastILi1EEENSC_13StoreWithCastILi1EEEEEviT_T0_T2_T3_T4_T5_:
	.zero		940


//--------------------- .nv.constant0._ZN2at6native18elementwise_kernelILi128ELi2EZNS0_22gpu_kernel_impl_nocastIZZZNS0_17rsqrt_kernel_cudaERNS_18TensorIteratorBaseEENKUlvE0_clEvENKUlvE_clEvEUldE_EEvS4_RKT_EUliE_EEviT1_ --------------------------
	.section	.nv.constant0._ZN2at6native18elementwise_kernelILi128ELi2EZNS0_22gpu_kernel_impl_nocastIZZZNS0_17rsqrt_kernel_cudaERNS_18TensorIteratorBaseEENKUlvE0_clEvENKUlvE_clEvEUldE_EEvS4_RKT_EUliE_EEviT1_,"a",@progbits
	.sectionflags	@""
	.align	4
.nv.constant0._ZN2at6native18elementwise_kernelILi128ELi2EZNS0_22gpu_kernel_impl_nocastIZZZNS0_17rsqrt_kernel_cudaERNS_18TensorIteratorBaseEENKUlvE0_clEvENKUlvE_clEvEUldE_EEvS4_RKT_EUliE_EEviT1_:
	.zero		1440


//--------------------- .nv.constant0._ZN2at6native27unrolled_elementwise_kernelIZZZNS0_17rsqrt_kernel_cudaERNS_18TensorIteratorBaseEENKUlvE0_clEvENKUlvE_clEvEUldE_St5arrayIPcLm2EELi4E23TrivialOffsetCalculatorILi1EjESB_NS0_6memory15LoadWithoutCastENSC_16StoreWithoutCastEEEviT_T0_T2_T3_T4_T5_ --------------------------
	.section	.nv.constant0._ZN2at6native27unrolled_elementwise_kernelIZZZNS0_17rsqrt_kernel_cudaERNS_18TensorIteratorBaseEENKUlvE0_clEvENKUlvE_clEvEUldE_St5arrayIPcLm2EELi4E23TrivialOffsetCalculatorILi1EjESB_NS0_6memory15LoadWithoutCastENSC_16StoreWithoutCastEEEviT_T0_T2_T3_T4_T5_,"a",@progbits
	.sectionflags	@""
	.align	4
.nv.constant0._ZN2at6native27unrolled_elementwise_kernelIZZZNS0_17rsqrt_kernel_cudaERNS_18TensorIteratorBaseEENKUlvE0_clEvENKUlvE_clEvEUldE_St5arrayIPcLm2EELi4E23TrivialOffsetCalculatorILi1EjESB_NS0_6memory15LoadWithoutCastENSC_16StoreWithoutCastEEEviT_T0_T2_T3_T4_T5_:
	.zero		924


//--------------------- .nv.constant0._ZN2at6native29vectorized_elementwise_kernelILi2EZZZNS0_17rsqrt_kernel_cudaERNS_18TensorIteratorBaseEENKUlvE0_clEvENKUlvE_clEvEUldE_St5arrayIPcLm2EEEEviT0_T1_ --------------------------
	.section	.nv.constant0._ZN2at6native29vectorized_elementwise_kernelILi2EZZZNS0_17rsqrt_kernel_cudaERNS_18TensorIteratorBaseEENKUlvE0_clEvENKUlvE_clEvEUldE_St5arrayIPcLm2EEEEviT0_T1_,"a",@progbits
	.sectionflags	@""
	.align	4
.nv.constant0._ZN2at6native29vectorized_elementwise_kernelILi2EZZZNS0_17rsqrt_kernel_cudaERNS_18TensorIteratorBaseEENKUlvE0_clEvENKUlvE_clEvEUldE_St5arrayIPcLm2EEEEviT0_T1_:
	.zero		920


//--------------------- .nv.constant0._ZN2at6native29vectorized_elementwise_kernelILi4EZZZNS0_17rsqrt_kernel_cudaERNS_18TensorIteratorBaseEENKUlvE0_clEvENKUlvE_clEvEUldE_St5arrayIPcLm2EEEEviT0_T1_ --------------------------
	.section	.nv.constant0._ZN2at6native29vectorized_elementwise_kernelILi4EZZZNS0_17rsqrt_kernel_cudaERNS_18TensorIteratorBaseEENKUlvE0_clEvENKUlvE_clEvEUldE_St5arrayIPcLm2EEEEviT0_T1_,"a",@progbits
	.sectionflags	@""
	.align	4
.nv.constant0._ZN2at6native29vectorized_elementwise_kernelILi4EZZZNS0_17rsqrt_kernel_cudaERNS_18TensorIteratorBaseEENKUlvE0_clEvENKUlvE_clEvEUldE_St5arrayIPcLm2EEEEviT0_T1_:
	.zero		920


//--------------------- .nv.constant0._ZN2at6native29vectorized_elementwise_kernelILi8EZZZNS0_17rsqrt_kernel_cudaERNS_18TensorIteratorBaseEENKUlvE0_clEvENKUlvE_clEvEUldE_St5arrayIPcLm2EEEEviT0_T1_ --------------------------
	.section	.nv.constant0._ZN2at6native29vectorized_elementwise_kernelILi8EZZZNS0_17rsqrt_kernel_cudaERNS_18TensorIteratorBaseEENKUlvE0_clEvENKUlvE_clEvEUldE_St5arrayIPcLm2EEEEviT0_T1_,"a",@progbits
	.sectionflags	@""
	.align	4
.nv.constant0._ZN2at6native29vectorized_elementwise_kernelILi8EZZZNS0_17rsqrt_kernel_cudaERNS_18TensorIteratorBaseEENKUlvE0_clEvENKUlvE_clEvEUldE_St5arrayIPcLm2EEEEviT0_T1_:
	.zero		920


//--------------------- .nv.constant0._ZN2at6native18elementwise_kernelILi128ELi4EZNS0_15gpu_kernel_implIZZZNS0_17expm1_kernel_cudaERNS_18TensorIteratorBaseEENKUlvE_clEvENKUlvE4_clEvEUlN3c104HalfEE_EEvS4_RKT_EUliE_EEviT1_ --------------------------
	.section	.nv.constant0._ZN2at6native18elementwise_kernelILi128ELi4EZNS0_15gpu_kernel_implIZZZNS0_17expm1_kernel_cudaERNS_18TensorIteratorBaseEENKUlvE_clEvENKUlvE4_clEvEUlN3c104HalfEE_EEvS4_RKT_EUliE_EEviT1_,"a",@progbits
	.sectionflags	@""
	.align	4
.nv.constant0._ZN2at6native18elementwise_kernelILi128ELi4EZNS0_15gpu_kernel_implIZZZNS0_17expm1_kernel_cudaERNS_18TensorIteratorBaseEENKUlvE_clEvENKUlvE4_clEvEUlN3c104HalfEE_EEvS4_RKT_EUliE_EEviT1_:
	.zero		1440


//--------------------- .nv.constant0._ZN2at6native27unrolled_elementwise_kernelIZZZNS0_17expm1_kernel_cudaERNS_18TensorIteratorBaseEENKUlvE_clEvENKUlvE4_clEvEUlN3c104HalfEE_St5arrayIPcLm2EELi4E23TrivialOffsetCalculatorILi1EjESD_NS0_6memory12LoadWithCastILi1EEENSE_13StoreWithCastILi1EEEEEviT_T0_T2_T3_T4_T5_ --------------------------
	.section	.nv.constant0._ZN2at6native27unrolled_elementwise_kernelIZZZNS0_17expm1_kernel_cudaERNS_18TensorIteratorBaseEENKUlvE_clEvENKUlvE4_clEvEUlN3c104HalfEE_St5arrayIPcLm2EELi4E23TrivialOffsetCalculatorILi1EjESD_NS0_6memory12LoadWithCastILi1EEENSE_13StoreWithCastILi1EEEEEviT_T0_T2_T3_T4_T5_,"a",@progbits
	.sectionflags	@""
	.align	4
.nv.constant0._ZN2at6native27unrolled_elementwise_kernelIZZZNS0_17expm1_kernel_cudaERNS_18TensorIteratorBaseEENKUlvE_clEvENKUlvE4_clEvEUlN3c104HalfEE_St5arrayIPcLm2EELi4E23TrivialOffsetCalculatorILi1EjESD_NS0_6memory12LoadWithCastILi1EEENSE_13StoreWithCastILi1EEEEEviT_T0_T2_T3_T4_T5_:
	.zero		940


//--------------------- .nv.constant0._ZN2at6native18elementwise_kernelILi128ELi4EZNS0_22gpu_kernel_impl_nocastIZZZNS0_17expm1_kernel_cudaERNS_18TensorIteratorBaseEENKUlvE_clEvENKUlvE4_clEvEUlN3c104HalfEE_EEvS4_RKT_EUliE_EEviT1_ --------------------------
	.section	.nv.constant0._ZN2at6native18elementwise_kernelILi128ELi4EZNS0_22gpu_kernel_impl_nocastIZZZNS0_17expm1_kernel_cudaERNS_18TensorIteratorBaseEENKUlvE_clEvENKUlvE4_clEvEUlN3c104HalfEE_EEvS4_RKT_EUliE_EEviT1_,"a",@progbits
	.sectionflags	@""
	.align	4
.nv.constant0._ZN2at6native18elementwise_kernelILi128ELi4EZNS0_22gpu_kernel_impl_nocastIZZZNS0_17expm1_kernel_cudaERNS_18TensorIteratorBaseEENKUlvE_clEvENKUlvE4_clEvEUlN3c104HalfEE_EEvS4_RKT_EUliE_EEviT1_:
	.zero		1440


//--------------------- .nv.constant0._ZN2at6native27unrolled_elementwise_kernelIZZZNS0_17expm1_kernel_cudaERNS_18TensorIteratorBaseEENKUlvE_clEvENKUlvE4_clEvEUlN3c104HalfEE_St5arrayIPcLm2EELi4E23TrivialOffsetCalculatorILi1EjESD_NS0_6memory15LoadWithoutCastENSE_16StoreWithoutCastEEEviT_T0_T2_T3_T4_T5_ --------------------------
	.section	.nv.constant0._ZN2at6native27unrolled_elementwise_kernelIZZZNS0_17expm1_kernel_cudaERNS_18TensorIteratorBaseEENKUlvE_clEvENKUlvE4_clEvEUlN3c104HalfEE_St5arrayIPcLm2EELi4E23TrivialOffsetCalculatorILi1EjESD_NS0_6memory15LoadWithoutCastENSE_16StoreWithoutCastEEEviT_T0_T2_T3_T4_T5_,"a",@progbits
	.sectionflags	@""
	.align	4
.nv.constant0._ZN2at6native27unrolled_elementwise_kernelIZZZNS0_17expm1_kernel_cudaERNS_18TensorIteratorBaseEENKUlvE_clEvENKUlvE4_clEvEUlN3c104HalfEE_St5arrayIPcLm2EELi4E23TrivialOffsetCalculatorILi1EjESD_NS0_6memory15LoadWithoutCastENSE_16StoreWithoutCastEEEviT_T0_T2_T3_T4_T5_:
	.zero		924


//--------------------- .nv.constant0._ZN2at6native29vectorized_elementwise_kernelILi2EZZZNS0_17expm1_kernel_cudaERNS_18TensorIteratorBaseEENKUlvE_clEvENKUlvE4_clEvEUlN3c104HalfEE_St5arrayIPcLm2EEEEviT0_T1_ --------------------------
	.section	.nv.constant0._ZN2at6native29vectorized_elementwise_kernelILi2EZZZNS0_17expm1_kernel_cudaERNS_18TensorIteratorBaseEENKUlvE_clEvENKUlvE4_clEvEUlN3c104HalfEE_St5arrayIPcLm2EEEEviT0_T1_,"a",@progbits
	.sectionflags	@""
	.align	4
.nv.constant0._ZN2at6native29vectorized_elementwise_kernelILi2EZZZNS0_17expm1_kernel_cudaERNS_18TensorIteratorBaseEENKUlvE_clEvENKUlvE4_clEvEUlN3c104HalfEE_St5arrayIPcLm2EEEEviT0_T1_:
	.zero		920


//--------------------- .nv.constant0._ZN2at6native29vectorized_elementwise_kernelILi4EZZZNS0_17expm1_kernel_cudaERNS_18TensorIteratorBaseEENKUlvE_clEvENKUlvE4_clEvEUlN3c104HalfEE_St5arrayIPcLm2EEEEviT0_T1_ --------------------------
	.section	.nv.constant0._ZN2at6native29vectorized_elementwise_kernelILi4EZZZNS0_17expm1_kernel_cudaERNS_18TensorIteratorBaseEENKUlvE_clEvENKUlvE4_clEvEUlN3c104HalfEE_St5arrayIPcLm2EEEEviT0_T1_,"a",@progbits
	.sectionflags	@""
	.align	4
.nv.constant0._ZN2at6native29vectorized_elementwise_kernelILi4EZZZNS0_17expm1_kernel_cudaERNS_18TensorIteratorBaseEENKUlvE_clEvENKUlvE4_clEvEUlN3c104HalfEE_St5arrayIPcLm2EEEEviT0_T1_:
	.zero		920


//--------------------- .nv.constant0._ZN2at6native29vectorized_elementwise_kernelILi8EZZZNS0_17expm1_kernel_cudaERNS_18TensorIteratorBaseEENKUlvE_clEvENKUlvE4_clEvEUlN3c104HalfEE_St5arrayIPcLm2EEEEviT0_T1_ --------------------------
	.section	.nv.constant0._ZN2at6native29vectorized_elementwise_kernelILi8EZZZNS0_17expm1_kernel_cudaERNS_18TensorIteratorBaseEENKUlvE_clEvENKUlvE4_clEvEUlN3c104HalfEE_St5arrayIPcLm2EEEEviT0_T1_,"a",@progbits
	.sectionflags	@""
	.align	4
.nv.constant0._ZN2at6native29vectorized_elementwise_kernelILi8EZZZNS0_17expm1_kernel_cudaERNS_18TensorIteratorBaseEENKUlvE_clEvENKUlvE4_clEvEUlN3c104HalfEE_St5arrayIPcLm2EEEEviT0_T1_:
	.zero		920


//--------------------- .nv.constant0._ZN2at6native18elementwise_kernelILi128ELi4EZNS0_15gpu_kernel_implIZZZNS0_17expm1_kernel_cudaERNS_18TensorIteratorBaseEENKUlvE_clEvENKUlvE3_clEvEUlN3c108BFloat16EE_EEvS4_RKT_EUliE_EEviT1_ --------------------------
	.section	.nv.constant0._ZN2at6native18elementwise_kernelILi128ELi4EZNS0_15gpu_kernel_implIZZZNS0_17expm1_kernel_cudaERNS_18TensorIteratorBaseEENKUlvE_clEvENKUlvE3_clEvEUlN3c108BFloat16EE_EEvS4_RKT_EUliE_EEviT1_,"a",@progbits
	.sectionflags	@""
	.align	4
.nv.constant0._ZN2at6native18elementwise_kernelILi128ELi4EZNS0_15gpu_kernel_implIZZZNS0_17expm1_kernel_cudaERNS_18TensorIteratorBaseEENKUlvE_clEvENKUlvE3_clEvEUlN3c108BFloat16EE_EEvS4_RKT_EUliE_EEviT1_:
	.zero		1440


//--------------------- .nv.constant0._ZN2at6native27unrolled_elementwise_kernelIZZZNS0_17expm1_kernel_cudaERNS_18TensorIteratorBaseEENKUlvE_clEvENKUlvE3_clEvEUlN3c108BFloat16EE_St5arrayIPcLm2EELi4E23TrivialOffsetCalculatorILi1EjESD_NS0_6memory12LoadWithCastILi1EEENSE_13StoreWithCastILi1EEEEEviT_T0_T2_T3_T4_T5_ --------------------------
	.section	.nv.constant0._ZN2at6native27unrolled_elementwise_kernelIZZZNS0_17expm1_kernel_cudaERNS_18TensorIteratorBaseEENKUlvE_clEvENKUlvE3_clEvEUlN3c108BFloat16EE_St5arrayIPcLm2EELi4E23TrivialOffsetCalculatorILi1EjESD_NS0_6memory12LoadWithCastILi1EEENSE_13StoreWithCastILi1EEEEEviT_T0_T2_T3_T4_T5_,"a",@progbits
	.sectionflags	@""
	.align	4
.nv.constant0._ZN2at6native27unrolled_elementwise_kernelIZZZNS0_17expm1_kernel_cudaERNS_18TensorIteratorBaseEENKUlvE_clEvENKUlvE3_clEvEUlN3c108BFloat16EE_St5arrayIPcLm2EELi4E23TrivialOffsetCalculatorILi1EjESD_NS0_6memory12LoadWithCastILi1EEENSE_13StoreWithCastILi1EEEEEviT_T0_T2_T3_T4_T5_:
	.zero		940


//--------------------- .nv.constant0._ZN2at6native18elementwise_kernelILi128ELi4EZNS0_22gpu_kernel_impl_nocastIZZZNS0_17expm1_kernel_cudaERNS_18TensorIteratorBaseEENKUlvE_clEvENKUlvE3_clEvEUlN3c108BFloat16EE_EEvS4_RKT_EUliE_EEviT1_ --------------------------
	.section	.nv.constant0._ZN2at6native18elementwise_kernelILi128ELi4EZNS0_22gpu_kernel_impl_nocastIZZZNS0_17expm1_kernel_cudaERNS_18TensorIteratorBaseEENKUlvE_clEvENKUlvE3_clEvEUlN3c108BFloat16EE_EEvS4_RKT_EUliE_EEviT1_,"a",@progbits
	.sectionflags	@""
	.align	4
.nv.constant0._ZN2at6native18elementwise_kernelILi128ELi4EZNS0_22gpu_kernel_impl_nocastIZZZNS0_17expm1_kernel_cudaERNS_18TensorIteratorBaseEENKUlvE_clEvENKUlvE3_clEvEUlN3c108BFloat16EE_EEvS4_RKT_EUliE_EEviT1_:
	.zero		1440


//--------------------- .nv.constant0._ZN2at6native27unrolled_elementwise_kernelIZZZNS0_17expm1_kernel_cudaERNS_18TensorIteratorBaseEENKUlvE_clEvENKUlvE3_clEvEUlN3c108BFloat16EE_St5arrayIPcLm2EELi4E23TrivialOffsetCalculatorILi1EjESD_NS0_6memory15LoadWithoutCastENSE_16StoreWithoutCastEEEviT_T0_T2_T3_T4_T5_ --------------------------
	.section	.nv.constant0._ZN2at6native27unrolled_elementwise_kernelIZZZNS0_17expm1_kernel_cudaERNS_18TensorIteratorBaseEENKUlvE_clEvENKUlvE3_clEvEUlN3c108BFloat16EE_St5arrayIPcLm2EELi4E23TrivialOffsetCalculatorILi1EjESD_NS0_6memory15LoadWithoutCastENSE_16StoreWithoutCastEEEviT_T0_T2_T3_T4_T5_,"a",@progbits
	.sectionflags	@""
	.align	4
.nv.constant0._ZN2at6native27unrolled_elementwise_kernelIZZZNS0_17expm1_kernel_cudaERNS_18TensorIteratorBaseEENKUlvE_clEvENKUlvE3_clEvEUlN3c108BFloat16EE_St5arrayIPcLm2EELi4E23TrivialOffsetCalculatorILi1EjESD_NS0_6memory15LoadWithoutCastENSE_16StoreWithoutCastEEEviT_T0_T2_T3_T4_T5_:
	.zero		924


//--------------------- .nv.constant0._ZN2at6native29vectorized_elementwise_kernelILi2EZZZNS0_17expm1_kernel_cudaERNS_18TensorIteratorBaseEENKUlvE_clEvENKUlvE3_clEvEUlN3c108BFloat16EE_St5arrayIPcLm2EEEEviT0_T1_ --------------------------
	.section	.nv.constant0._ZN2at6native29vectorized_elementwise_kernelILi2EZZZNS0_17expm1_kernel_cudaERNS_18TensorIteratorBaseEENKUlvE_clEvENKUlvE3_clEvEUlN3c108BFloat16EE_St5arrayIPcLm2EEEEviT0_T1_,"a",@progbits
	.sectionflags	@""
	.align	4
.nv.constant0._ZN2at6native29vectorized_elementwise_kernelILi2EZZZNS0_17expm1_kernel_cudaERNS_18TensorIteratorBaseEENKUlvE_clEvENKUlvE3_clEvEUlN3c108BFloat16EE_St5arrayIPcLm2EEEEviT0_T1_:
	.zero		920


//--------------------- .nv.constant0._ZN2at6native29vectorized_elementwise_kernelILi4EZZZNS0_17expm1_kernel_cudaERNS_18TensorIteratorBaseEENKUlvE_clEvENKUlvE3_clEvEUlN3c108BFloat16EE_St5arrayIPcLm2EEEEviT0_T1_ --------------------------
	.section	.nv.constant0._ZN2at6native29vectorized_elementwise_kernelILi4EZZZNS0_17expm1_kernel_cudaERNS_18TensorIteratorBaseEENKUlvE_clEvENKUlvE3_clEvEUlN3c108BFloat16EE_St5arrayIPcLm2EEEEviT0_T1_,"a",@progbits
	.sectionflags	@""
	.align	4
.nv.constant0._ZN2at6native29vectorized_elementwise_kernelILi4EZZZNS0_17expm1_kernel_cudaERNS_18TensorIteratorBaseEENKUlvE_clEvENKUlvE3_clEvEUlN3c108BFloat16EE_St5arrayIPcLm2EEEEviT0_T1_:
	.zero		920


//--------------------- .nv.constant0._ZN2at6native29vectorized_elementwise_kernelILi8EZZZNS0_17expm1_kernel_cudaERNS_18TensorIteratorBaseEENKUlvE_clEvENKUlvE3_clEvEUlN3c108BFloat16EE_St5arrayIPcLm2EEEEviT0_T1_ --------------------------
	.section	.nv.constant0._ZN2at6native29vectorized_elementwise_kernelILi8EZZZNS0_17expm1_kernel_cudaERNS_18TensorIteratorBaseEENKUlvE_clEvENKUlvE3_clEvEUlN3c108BFloat16EE_St5arrayIPcLm2EEEEviT0_T1_,"a",@progbits
	.sectionflags	@""
	.align	4
.nv.constant0._ZN2at6native29vectorized_elementwise_kernelILi8EZZZNS0_17expm1_kernel_cudaERNS_18TensorIteratorBaseEENKUlvE_clEvENKUlvE3_clEvEUlN3c108BFloat16EE_St5arrayIPcLm2EEEEviT0_T1_:
	.zero		920


//--------------------- .nv.constant0._ZN2at6native18elementwise_kernelILi128ELi4EZNS0_15gpu_kernel_implIZZZNS0_17expm1_kernel_cudaERNS_18TensorIteratorBaseEENKUlvE_clEvENKUlvE2_clEvEUlN3c107complexIfEEE_EEvS4_RKT_EUliE_EEviT1_ --------------------------
	.section	.nv.constant0._ZN2at6native18elementwise_kernelILi128ELi4EZNS0_15gpu_kernel_implIZZZNS0_17expm1_kernel_cudaERNS_18TensorIteratorBaseEENKUlvE_clEvENKUlvE2_clEvEUlN3c107complexIfEEE_EEvS4_RKT_EUliE_EEviT1_,"a",@progbits
	.sectionflags	@""
	.align	4
.nv.constant0._ZN2at6native18elementwise_kernelILi128ELi4EZNS0_15gpu_kernel_implIZZZNS0_17expm1_kernel_cudaERNS_18TensorIteratorBaseEENKUlvE_clEvENKUlvE2_clEvEUlN3c107complexIfEEE_EEvS4_RKT_EUliE_EEviT1_:
	.zero		1440


//--------------------- .nv.constant0._ZN2at6native27unrolled_elementwise_kernelIZZZNS0_17expm1_kernel_cudaERNS_18TensorIteratorBaseEENKUlvE_clEvENKUlvE2_clEvEUlN3c107complexIfEEE_St5arrayIPcLm2EELi4E23TrivialOffsetCalculatorILi1EjESE_NS0_6memory12LoadWithCastILi1EEENSF_13StoreWithCastILi1EEEEEviT_T0_T2_T3_T4_T5_ --------------------------
	.section	.nv.constant0._ZN2at6native27unrolled_elementwise_kernelIZZZNS0_17expm1_kernel_cudaERNS_18TensorIteratorBaseEENKUlvE_clEvENKUlvE2_clEvEUlN3c107complexIfEEE_St5arrayIPcLm2EELi4E23TrivialOffsetCalculatorILi1EjESE_NS0_6memory12LoadWithCastILi1EEENSF_13StoreWithCastILi1EEEEEviT_T0_T2_T3_T4_T5_,"a",@progbits
	.sectionflags	@""
	.align	4
.nv.constant0._ZN2at6native27unrolled_elementwise_kernelIZZZNS0_17expm1_kernel_cudaERNS_18TensorIteratorBaseEENKUlvE_clEvENKUlvE2_clEvEUlN3c107complexIfEEE_St5arrayIPcLm2EELi4E23TrivialOffsetCalculatorILi1EjESE_NS0_6memory12LoadWithCastILi1EEENSF_13StoreWithCastILi1EEEEEviT_T0_T2_T3_T4_T5_:
	.zero		940


//--------------------- .nv.constant0._ZN2at6native18elementwise_kernelILi128ELi2EZNS0_22gpu_kernel_impl_nocastIZZZNS0_17expm1_kernel_cudaERNS_18TensorIteratorBaseEENKUlvE_clEvENKUlvE2_clEvEUlN3c107complexIfEEE_EEvS4_RKT_EUliE_EEviT1_ --------------------------
	.section	.nv.constant0._ZN2at6native18elementwise_kernelILi128ELi2EZNS0_22gpu_kernel_impl_nocastIZZZNS0_17expm1_kernel_cudaERNS_18TensorIteratorBaseEENKUlvE_clEvENKUlvE2_clEvEUlN3c107complexIfEEE_EEvS4_RKT_EUliE_EEviT1_,"a",@progbits
	.sectionflags	@""
	.align	4
.nv.constant0._ZN2at6native18elementwise_kernelILi128ELi2EZNS0_22gpu_kernel_impl_nocastIZZZNS0_17expm1_kernel_cudaERNS_18TensorIteratorBaseEENKUlvE_clEvENKUlvE2_clEvEUlN3c107complexIfEEE_EEvS4_RKT_EUliE_EEviT1_:
	.zero		1440


//--------------------- .nv.constant0._ZN2at6native27unrolled_elementwise_kernelIZZZNS0_17expm1_kernel_cudaERNS_18TensorIteratorBaseEENKUlvE_clEvENKUlvE2_clEvEUlN3c107complexIfEEE_St5arrayIPcLm2EELi4E23TrivialOffsetCalculatorILi1EjESE_NS0_6memory15LoadWithoutCastENSF_16StoreWithoutCastEEEviT_T0_T2_T3_T4_T5_ --------------------------
	.section	.nv.constant0._ZN2at6native27unrolled_elementwise_kernelIZZZNS0_17expm1_kernel_cudaERNS_18TensorIteratorBaseEENKUlvE_clEvENKUlvE2_clEvEUlN3c107complexIfEEE_St5arrayIPcLm2EELi4E23TrivialOffsetCalculatorILi1EjESE_NS0_6memory15LoadWithoutCastENSF_16StoreWithoutCastEEEviT_T0_T2_T3_T4_T5_,"a",@progbits
	.sectionflags	@""
	.align	4
.nv.constant0._ZN2at6native27unrolled_elementwise_kernelIZZZNS0_17expm1_kernel_cudaERNS_18TensorIteratorBaseEENKUlvE_clEvENKUlvE2_clEvEUlN3c107complexIfEEE_St5arrayIPcLm2EELi4E23TrivialOffsetCalculatorILi1EjESE_NS0_6memory15LoadWithoutCastENSF_16StoreWithoutCastEEEviT_T0_T2_T3_T4_T5_:
	.zero		924


//--------------------- .nv.constant0._ZN2at6native29vectorized_elementwise_kernelILi2EZZZNS0_17expm1_kernel_cudaERNS_18TensorIteratorBaseEENKUlvE_clEvENKUlvE2_clEvEUlN3c107complexIfEEE_St5arrayIPcLm2EEEEviT0_T1_ --------------------------
	.section	.nv.constant0._ZN2at6native29vectorized_elementwise_kernelILi2EZZZNS0_17expm1_kernel_cudaERNS_18TensorIteratorBaseEENKUlvE_clEvENKUlvE2_clEvEUlN3c107complexIfEEE_St5arrayIPcLm2EEEEviT0_T1_,"a",@progbits
	.sectionflags	@""
	.align	4
.nv.constant0._ZN2at6native29vectorized_elementwise_kernelILi2EZZZNS0_17expm1_kernel_cudaERNS_18TensorIteratorBaseEENKUlvE_clEvENKUlvE2_clEvEUlN3c107complexIfEEE_St5arrayIPcLm2EEEEviT0_T1_:
	.zero		920


//--------------------- .nv.constant0._ZN2at6native29vectorized_elementwise_kernelILi4EZZZNS0_17expm1_kernel_cudaERNS_18TensorIteratorBaseEENKUlvE_clEvENKUlvE2_clEvEUlN3c107complexIfEEE_St5arrayIPcLm2EEEEviT0_T1_ --------------------------
	.section	.nv.constant0._ZN2at6native29vectorized_elementwise_kernelILi4EZZZNS0_17expm1_kernel_cudaERNS_18TensorIteratorBaseEENKUlvE_clEvENKUlvE2_clEvEUlN3c107complexIfEEE_St5arrayIPcLm2EEEEviT0_T1_,"a",@progbits
	.sectionflags	@""
	.align	4
.nv.constant0._ZN2at6native29vectorized_elementwise_kernelILi4EZZZNS0_17expm1_kernel_cudaERNS_18TensorIteratorBaseEENKUlvE_clEvENKUlvE2_clEvEUlN3c107complexIfEEE_St5arrayIPcLm2EEEEviT0_T1_:
	.zero		920


//--------------------- .nv.constant0._ZN2at6native29vectorized_elementwise_kernelILi8EZZZNS0_17expm1_kernel_cudaERNS_18TensorIteratorBaseEENKUlvE_clEvENKUlvE2_clEvEUlN3c107complexIfEEE_St5arrayIPcLm2EEEEviT0_T1_ --------------------------
	.section	.nv.constant0._ZN2at6native29vectorized_elementwise_kernelILi8EZZZNS0_17expm1_kernel_cudaERNS_18TensorIteratorBaseEENKUlvE_clEvENKUlvE2_clEvEUlN3c107complexIfEEE_St5arrayIPcLm2EEEEviT0_T1_,"a",@progbits
	.sectionflags	@""
	.align	4
.nv.constant0._ZN2at6native29vectorized_elementwise_kernelILi8EZZZNS0_17expm1_kernel_cudaERNS_18TensorIteratorBaseEENKUlvE_clEvENKUlvE2_clEvEUlN3c107complexIfEEE_St5arrayIPcLm2EEEEviT0_T1_:
	.zero		920


//--------------------- .nv.constant0._ZN2at6native18elementwise_kernelILi128ELi4EZNS0_15gpu_kernel_implIZZZNS0_17expm1_kernel_cudaERNS_18TensorIteratorBaseEENKUlvE_clEvENKUlvE1_clEvEUlN3c107complexIdEEE_EEvS4_RKT_EUliE_EEviT1_ --------------------------
	.section	.nv.constant0._ZN2at6native18elementwise_kernelILi128ELi4EZNS0_15gpu_kernel_implIZZZNS0_17expm1_kernel_cudaERNS_18TensorIteratorBaseEENKUlvE_clEvENKUlvE1_clEvEUlN3c107complexIdEEE_EEvS4_RKT_EUliE_EEviT1_,"a",@progbits
	.sectionflags	@""
	.align	4
.nv.constant0._ZN2at6native18elementwise_kernelILi128ELi4EZNS0_15gpu_kernel_implIZZZNS0_17expm1_kernel_cudaERNS_18TensorIteratorBaseEENKUlvE_clEvENKUlvE1_clEvEUlN3c107complexIdEEE_EEvS4_RKT_EUliE_EEviT1_:
	.zero		1440


//--------------------- .nv.constant0._ZN2at6native27unrolled_elementwise_kernelIZZZNS0_17expm1_kernel_cudaERNS_18TensorIteratorBaseEENKUlvE_clEvENKUlvE1_clEvEUlN3c107complexIdEEE_St5arrayIPcLm2EELi4E23TrivialOffsetCalculatorILi1EjESE_NS0_6memory12LoadWithCastILi1EEENSF_13StoreWithCastILi1EEEEEviT_T0_T2_T3_T4_T5_ --------------------------
	.section	.nv.constant0._ZN2at6native27unrolled_elementwise_kernelIZZZNS0_17expm1_kernel_cudaERNS_18TensorIteratorBaseEENKUlvE_clEvENKUlvE1_clEvEUlN3c107complexIdEEE_St5arrayIPcLm2EELi4E23TrivialOffsetCalculatorILi1EjESE_NS0_6memory12LoadWithCastILi1EEENSF_13StoreWithCastILi1EEEEEviT_T0_T2_T3_T4_T5_,"a",@progbits
	.sectionflags	@""
	.align	4
.nv.constant0._ZN2at6native27unrolled_elementwise_kernelIZZZNS0_17expm1_kernel_cudaERNS_18TensorIteratorBaseEENKUlvE_clEvENKUlvE1_clEvEUlN3c107complexIdEEE_St5arrayIPcLm2EELi4E23TrivialOffsetCalculatorILi1EjESE_NS0_6memory12LoadWithCastILi1EEENSF_13StoreWithCastILi1EEEEEviT_T0_T2_T3_T4_T5_:
	.zero		940


//--------------------- .nv.constant0._ZN2at6native18elementwise_kernelILi128ELi2EZNS0_22gpu_kernel_impl_nocastIZZZNS0_17expm1_kernel_cudaERNS_18TensorIteratorBaseEENKUlvE_clEvENKUlvE1_clEvEUlN3c107complexIdEEE_EEvS4_RKT_EUliE_EEviT1_ --------------------------
	.section	.nv.constant0._ZN2at6native18elementwise_kernelILi128ELi2EZNS0_22gpu_kernel_impl_nocastIZZZNS0_17expm1_kernel_cudaERNS_18TensorIteratorBaseEENKUlvE_clEvENKUlvE1_clEvEUlN3c107complexIdEEE_EEvS4_RKT_EUliE_EEviT1_,"a",@progbits
	.sectionflags	@""
	.align	4
.nv.constant0._ZN2at6native18elementwise_kernelILi128ELi2EZNS0_22gpu_kernel_impl_nocastIZZZNS0_17expm1_kernel_cudaERNS_18TensorIteratorBaseEENKUlvE_clEvENKUlvE1_clEvEUlN3c107complexIdEEE_EEvS4_RKT_EUliE_EEviT1_:
	.zero		1440


//--------------------- .nv.constant0._ZN2at6native27unrolled_elementwise_kernelIZZZNS0_17expm1_kernel_cudaERNS_18TensorIteratorBaseEENKUlvE_clEvENKUlvE1_clEvEUlN3c107complexIdEEE_St5arrayIPcLm2EELi4E23TrivialOffsetCalculatorILi1EjESE_NS0_6memory15LoadWithoutCastENSF_16StoreWithoutCastEEEviT_T0_T2_T3_T4_T5_ --------------------------
	.section	.nv.constant0._ZN2at6native27unrolled_elementwise_kernelIZZZNS0_17expm1_kernel_cudaERNS_18TensorIteratorBaseEENKUlvE_clEvENKUlvE1_clEvEUlN3c107complexIdEEE_St5arrayIPcLm2EELi4E23TrivialOffsetCalculatorILi1EjESE_NS0_6memory15LoadWithoutCastENSF_16StoreWithoutCastEEEviT_T0_T2_T3_T4_T5_,"a",@progbits
	.sectionflags	@""
	.align	4
.nv.constant0._ZN2at6native27unrolled_elementwise_kernelIZZZNS0_17expm1_kernel_cudaERNS_18TensorIteratorBaseEENKUlvE_clEvENKUlvE1_clEvEUlN3c107complexIdEEE_St5arrayIPcLm2EELi4E23TrivialOffsetCalculatorILi1EjESE_NS0_6memory15LoadWithoutCastENSF_16StoreWithoutCastEEEviT_T0_T2_T3_T4_T5_:
	.zero		924


//--------------------- .nv.constant0._ZN2at6native29vectorized_elementwise_kernelILi2EZZZNS0_17expm1_kernel_cudaERNS_18TensorIteratorBaseEENKUlvE_clEvENKUlvE1_clEvEUlN3c107complexIdEEE_St5arrayIPcLm2EEEEviT0_T1_ --------------------------
	.section	.nv.constant0._ZN2at6native29vectorized_elementwise_kernelILi2EZZZNS0_17expm1_kernel_cudaERNS_18TensorIteratorBaseEENKUlvE_clEvENKUlvE1_clEvEUlN3c107complexIdEEE_St5arrayIPcLm2EEEEviT0_T1_,"a",@progbits
	.sectionflags	@""
	.align	4
.nv.constant0._ZN2at6native29vectorized_elementwise_kernelILi2EZZZNS0_17expm1_kernel_cudaERNS_18TensorIteratorBaseEENKUlvE_clEvENKUlvE1_clEvEUlN3c107complexIdEEE_St5arrayIPcLm2EEEEviT0_T1_:
	.zero		920


//--------------------- .nv.constant0._ZN2at6native29vectorized_elementwise_kernelILi4EZZZNS0_17expm1_kernel_cudaERNS_18TensorIteratorBaseEENKUlvE_clEvENKUlvE1_clEvEUlN3c107complexIdEEE_St5arrayIPcLm2EEEEviT0_T1_ --------------------------
	.section	.nv.constant0._ZN2at6native29vectorized_elementwise_kernelILi4EZZZNS0_17expm1_kernel_cudaERNS_18TensorIteratorBaseEENKUlvE_clEvENKUlvE1_clEvEUlN3c107complexIdEEE_St5arrayIPcLm2EEEEviT0_T1_,"a",@progbits
	.sectionflags	@""
	.align	4
.nv.constant0._ZN2at6native29vectorized_elementwise_kernelILi4EZZZNS0_17expm1_kernel_cudaERNS_18TensorIteratorBaseEENKUlvE_clEvENKUlvE1_clEvEUlN3c107complexIdEEE_St5arrayIPcLm2EEEEviT0_T1_:
	.zero		920


//--------------------- .nv.constant0._ZN2at6native29vectorized_elementwise_kernelILi8EZZZNS0_17expm1_kernel_cudaERNS_18TensorIteratorBaseEENKUlvE_clEvENKUlvE1_clEvEUlN3c107complexIdEEE_St5arrayIPcLm2EEEEviT0_T1_ --------------------------
	.section	.nv.constant0._ZN2at6native29vectorized_elementwise_kernelILi8EZZZNS0_17expm1_kernel_cudaERNS_18TensorIteratorBaseEENKUlvE_clEvENKUlvE1_clEvEUlN3c107complexIdEEE_St5arrayIPcLm2EEEEviT0_T1_,"a",@progbits
	.sectionflags	@""
	.align	4
.nv.constant0._ZN2at6native29vectorized_elementwise_kernelILi8EZZZNS0_17expm1_kernel_cudaERNS_18TensorIteratorBaseEENKUlvE_clEvENKUlvE1_clEvEUlN3c107complexIdEEE_St5arrayIPcLm2EEEEviT0_T1_:
	.zero		920


//--------------------- .nv.constant0._ZN2at6native18elementwise_kernelILi128ELi4EZNS0_15gpu_kernel_implIZZZNS0_17expm1_kernel_cudaERNS_18TensorIteratorBaseEENKUlvE_clEvENKUlvE0_clEvEUlfE_EEvS4_RKT_EUliE_EEviT1_ --------------------------
	.section	.nv.constant0._ZN2at6native18elementwise_kernelILi128ELi4EZNS0_15gpu_kernel_implIZZZNS0_17expm1_kernel_cudaERNS_18TensorIteratorBaseEENKUlvE_clEvENKUlvE0_clEvEUlfE_EEvS4_RKT_EUliE_EEviT1_,"a",@progbits
	.sectionflags	@""
	.align	4
.nv.constant0._ZN2at6native18elementwise_kernelILi128ELi4EZNS0_15gpu_kernel_implIZZZNS0_17expm1_kernel_cudaERNS_18TensorIteratorBaseEENKUlvE_clEvENKUlvE0_clEvEUlfE_EEvS4_RKT_EUliE_EEviT1_:
	.zero		1440


//--------------------- .nv.constant0._ZN2at6native27unrolled_elementwise_kernelIZZZNS0_17expm1_kernel_cudaERNS_18TensorIteratorBaseEENKUlvE_clEvENKUlvE0_clEvEUlfE_St5arrayIPcLm2EELi4E23TrivialOffsetCalculatorILi1EjESB_NS0_6memory12LoadWithCastILi1EEENSC_13StoreWithCastILi1EEEEEviT_T0_T2_T3_T4_T5_ --------------------------
	.section	.nv.constant0._ZN2at6native27unrolled_elementwise_kernelIZZZNS0_17expm1_kernel_cudaERNS_18TensorIteratorBaseEENKUlvE_clEvENKUlvE0_clEvEUlfE_St5arrayIPcLm2EELi4E23TrivialOffsetCalculatorILi1EjESB_NS0_6memory12LoadWithCastILi1EEENSC_13StoreWithCastILi1EEEEEviT_T0_T2_T3_T4_T5_,"a",@progbits
	.sectionflags	@""
	.align	4
.nv.constant0._ZN2at6native27unrolled_elementwise_kernelIZZZNS0_17expm1_kernel_cudaERNS_18TensorIteratorBaseEENKUlvE_clEvENKUlvE0_clEvEUlfE_St5arrayIPcLm2EELi4E23TrivialOffsetCalculatorILi1EjESB_NS0_6memory12LoadWithCastILi1EEENSC_13StoreWithCastILi1EEEEEviT_T0_T2_T3_T4_T5_:
	.zero		940


//--------------------- .nv.constant0._ZN2at6native18elementwise_kernelILi128ELi2EZNS0_22gpu_kernel_impl_nocastIZZZNS0_17expm1_kernel_cudaERNS_18TensorIteratorBaseEENKUlvE_clEvENKUlvE0_clEvEUlfE_EEvS4_RKT_EUliE_EEviT1_ --------------------------
	.section	.nv.constant0._ZN2at6native18elementwise_kernelILi128ELi2EZNS0_22gpu_kernel_impl_nocastIZZZNS0_17expm1_kernel_cudaERNS_18TensorIteratorBaseEENKUlvE_clEvENKUlvE0_clEvEUlfE_EEvS4_RKT_EUliE_EEviT1_,"a",@progbits
	.sectionflags	@""
	.align	4
.nv.constant0._ZN2at6native18elementwise_kernelILi128ELi2EZNS0_22gpu_kernel_impl_nocastIZZZNS0_17expm1_kernel_cudaERNS_18TensorIteratorBaseEENKUlvE_clEvENKUlvE0_clEvEUlfE_EEvS4_RKT_EUliE_EEviT1_:
	.zero		1440


//--------------------- .nv.constant0._ZN2at6native27unrolled_elementwise_kernelIZZZNS0_17expm1_kernel_cudaERNS_18TensorIteratorBaseEENKUlvE_clEvENKUlvE0_clEvEUlfE_St5arrayIPcLm2EELi4E23TrivialOffsetCalculatorILi1EjESB_NS0_6memory15LoadWithoutCastENSC_16StoreWithoutCastEEEviT_T0_T2_T3_T4_T5_ --------------------------
	.section	.nv.constant0._ZN2at6native27unrolled_elementwise_kernelIZZZNS0_17expm1_kernel_cudaERNS_18TensorIteratorBaseEENKUlvE_clEvENKUlvE0_clEvEUlfE_St5arrayIPcLm2EELi4E23TrivialOffsetCalculatorILi1EjESB_NS0_6memory15LoadWithoutCastENSC_16StoreWithoutCastEEEviT_T0_T2_T3_T4_T5_,"a",@progbits
	.sectionflags	@""
	.align	4
.nv.constant0._ZN2at6native27unrolled_elementwise_kernelIZZZNS0_17expm1_kernel_cudaERNS_18TensorIteratorBaseEENKUlvE_clEvENKUlvE0_clEvEUlfE_St5arrayIPcLm2EELi4E23TrivialOffsetCalculatorILi1EjESB_NS0_6memory15LoadWithoutCastENSC_16StoreWithoutCastEEEviT_T0_T2_T3_T4_T5_:
	.zero		924


//--------------------- .nv.constant0._ZN2at6native29vectorized_elementwise_kernelILi2EZZZNS0_17expm1_kernel_cudaERNS_18TensorIteratorBaseEENKUlvE_clEvENKUlvE0_clEvEUlfE_St5arrayIPcLm2EEEEviT0_T1_ --------------------------
	.section	.nv.constant0._ZN2at6native29vectorized_elementwise_kernelILi2EZZZNS0_17expm1_kernel_cudaERNS_18TensorIteratorBaseEENKUlvE_clEvENKUlvE0_clEvEUlfE_St5arrayIPcLm2EEEEviT0_T1_,"a",@progbits
	.sectionflags	@""
	.align	4
.nv.constant0._ZN2at6native29vectorized_elementwise_kernelILi2EZZZNS0_17expm1_kernel_cudaERNS_18TensorIteratorBaseEENKUlvE_clEvENKUlvE0_clEvEUlfE_St5arrayIPcLm2EEEEviT0_T1_:
	.zero		920


//--------------------- .nv.constant0._ZN2at6native29vectorized_elementwise_kernelILi4EZZZNS0_17expm1_kernel_cudaERNS_18TensorIteratorBaseEENKUlvE_clEvENKUlvE0_clEvEUlfE_St5arrayIPcLm2EEEEviT0_T1_ --------------------------
	.section	.nv.constant0._ZN2at6native29vectorized_elementwise_kernelILi4EZZZNS0_17expm1_kernel_cudaERNS_18TensorIteratorBaseEENKUlvE_clEvENKUlvE0_clEvEUlfE_St5arrayIPcLm2EEEEviT0_T1_,"a",@progbits
	.sectionflags	@""
	.align	4
.nv.constant0._ZN2at6native29vectorized_elementwise_kernelILi4EZZZNS0_17expm1_kernel_cudaERNS_18TensorIteratorBaseEENKUlvE_clEvENKUlvE0_clEvEUlfE_St5arrayIPcLm2EEEEviT0_T1_:
	.zero		920


//--------------------- .nv.constant0._ZN2at6native29vectorized_elementwise_kernelILi8EZZZNS0_17expm1_kernel_cudaERNS_18TensorIteratorBaseEENKUlvE_clEvENKUlvE0_clEvEUlfE_St5arrayIPcLm2EEEEviT0_T1_ --------------------------
	.section	.nv.constant0._ZN2at6native29vectorized_elementwise_kernelILi8EZZZNS0_17expm1_kernel_cudaERNS_18TensorIteratorBaseEENKUlvE_clEvENKUlvE0_clEvEUlfE_St5arrayIPcLm2EEEEviT0_T1_,"a",@progbits
	.sectionflags	@""
	.align	4
.nv.constant0._ZN2at6native29vectorized_elementwise_kernelILi8EZZZNS0_17expm1_kernel_cudaERNS_18TensorIteratorBaseEENKUlvE_clEvENKUlvE0_clEvEUlfE_St5arrayIPcLm2EEEEviT0_T1_:
	.zero		920


//--------------------- .nv.constant0._ZN2at6native18elementwise_kernelILi128ELi4EZNS0_15gpu_kernel_implIZZZNS0_17expm1_kernel_cudaERNS_18TensorIteratorBaseEENKUlvE_clEvENKUlvE_clEvEUldE_EEvS4_RKT_EUliE_EEviT1_ --------------------------
	.section	.nv.constant0._ZN2at6native18elementwise_kernelILi128ELi4EZNS0_15gpu_kernel_implIZZZNS0_17expm1_kernel_cudaERNS_18TensorIteratorBaseEENKUlvE_clEvENKUlvE_clEvEUldE_EEvS4_RKT_EUliE_EEviT1_,"a",@progbits
	.sectionflags	@""
	.align	4
.nv.constant0._ZN2at6native18elementwise_kernelILi128ELi4EZNS0_15gpu_kernel_implIZZZNS0_17expm1_kernel_cudaERNS_18TensorIteratorBaseEENKUlvE_clEvENKUlvE_clEvEUldE_EEvS4_RKT_EUliE_EEviT1_:
	.zero		1440


//--------------------- .nv.constant0._ZN2at6native27unrolled_elementwise_kernelIZZZNS0_17expm1_kernel_cudaERNS_18TensorIteratorBaseEENKUlvE_clEvENKUlvE_clEvEUldE_St5arrayIPcLm2EELi4E23TrivialOffsetCalculatorILi1EjESB_NS0_6memory12LoadWithCastILi1EEENSC_13StoreWithCastILi1EEEEEviT_T0_T2_T3_T4_T5_ --------------------------
	.section	.nv.constant0._ZN2at6native27unrolled_elementwise_kernelIZZZNS0_17expm1_kernel_cudaERNS_18TensorIteratorBaseEENKUlvE_clEvENKUlvE_clEvEUldE_St5arrayIPcLm2EELi4E23TrivialOffsetCalculatorILi1EjESB_NS0_6memory12LoadWithCastILi1EEENSC_13StoreWithCastILi1EEEEEviT_T0_T2_T3_T4_T5_,"a",@progbits
	.sectionflags	@""
	.align	4
.nv.constant0._ZN2at6native27unrolled_elementwise_kernelIZZZNS0_17expm1_kernel_cudaERNS_18TensorIteratorBaseEENKUlvE_clEvENKUlvE_clEvEUldE_St5arrayIPcLm2EELi4E23TrivialOffsetCalculatorILi1EjESB_NS0_6memory12LoadWithCastILi1EEENSC_13StoreWithCastILi1EEEEEviT_T0_T2_T3_T4_T5_:
	.zero		940


//--------------------- .nv.constant0._ZN2at6native18elementwise_kernelILi128ELi2EZNS0_22gpu_kernel_impl_nocastIZZZNS0_17expm1_kernel_cudaERNS_18TensorIteratorBaseEENKUlvE_clEvENKUlvE_clEvEUldE_EEvS4_RKT_EUliE_EEviT1_ --------------------------
	.section	.nv.constant0._ZN2at6native18elementwise_kernelILi128ELi2EZNS0_22gpu_kernel_impl_nocastIZZZNS0_17expm1_kernel_cudaERNS_18TensorIteratorBaseEENKUlvE_clEvENKUlvE_clEvEUldE_EEvS4_RKT_EUliE_EEviT1_,"a",@progbits
	.sectionflags	@""
	.align	4
.nv.constant0._ZN2at6native18elementwise_kernelILi128ELi2EZNS0_22gpu_kernel_impl_nocastIZZZNS0_17expm1_kernel_cudaERNS_18TensorIteratorBaseEENKUlvE_clEvENKUlvE_clEvEUldE_EEvS4_RKT_EUliE_EEviT1_:
	.zero		1440


//--------------------- .nv.constant0._ZN2at6native27unrolled_elementwise_kernelIZZZNS0_17expm1_kernel_cudaERNS_18TensorIteratorBaseEENKUlvE_clEvENKUlvE_clEvEUldE_St5arrayIPcLm2EELi4E23TrivialOffsetCalculatorILi1EjESB_NS0_6memory15LoadWithoutCastENSC_16StoreWithoutCastEEEviT_T0_T2_T3_T4_T5_ --------------------------
	.section	.nv.constant0._ZN2at6native27unrolled_elementwise_kernelIZZZNS0_17expm1_kernel_cudaERNS_18TensorIteratorBaseEENKUlvE_clEvENKUlvE_clEvEUldE_St5arrayIPcLm2EELi4E23TrivialOffsetCalculatorILi1EjESB_NS0_6memory15LoadWithoutCastENSC_16StoreWithoutCastEEEviT_T0_T2_T3_T4_T5_,"a",@progbits
	.sectionflags	@""
	.align	4
.nv.constant0._ZN2at6native27unrolled_elementwise_kernelIZZZNS0_17expm1_kernel_cudaERNS_18TensorIteratorBaseEENKUlvE_clEvENKUlvE_clEvEUldE_St5arrayIPcLm2EELi4E23TrivialOffsetCalculatorILi1EjESB_NS0_6memory15LoadWithoutCastENSC_16StoreWithoutCastEEEviT_T0_T2_T3_T4_T5_:
	.zero		924


//--------------------- .nv.constant0._ZN2at6native29vectorized_elementwise_kernelILi2EZZZNS0_17expm1_kernel_cudaERNS_18TensorIteratorBaseEENKUlvE_clEvENKUlvE_clEvEUldE_St5arrayIPcLm2EEEEviT0_T1_ --------------------------
	.section	.nv.constant0._ZN2at6native29vectorized_elementwise_kernelILi2EZZZNS0_17expm1_kernel_cudaERNS_18TensorIteratorBaseEENKUlvE_clEvENKUlvE_clEvEUldE_St5arrayIPcLm2EEEEviT0_T1_,"a",@progbits
	.sectionflags	@""
	.align	4
.nv.constant0._ZN2at6native29vectorized_elementwise_kernelILi2EZZZNS0_17expm1_kernel_cudaERNS_18TensorIteratorBaseEENKUlvE_clEvENKUlvE_clEvEUldE_St5arrayIPcLm2EEEEviT0_T1_:
	.zero		920


//--------------------- .nv.constant0._ZN2at6native29vectorized_elementwise_kernelILi4EZZZNS0_17expm1_kernel_cudaERNS_18TensorIteratorBaseEENKUlvE_clEvENKUlvE_clEvEUldE_St5arrayIPcLm2EEEEviT0_T1_ --------------------------
	.section	.nv.constant0._ZN2at6native29vectorized_elementwise_kernelILi4EZZZNS0_17expm1_kernel_cudaERNS_18TensorIteratorBaseEENKUlvE_clEvENKUlvE_clEvEUldE_St5arrayIPcLm2EEEEviT0_T1_,"a",@progbits
	.sectionflags	@""
	.align	4
.nv.constant0._ZN2at6native29vectorized_elementwise_kernelILi4EZZZNS0_17expm1_kernel_cudaERNS_18TensorIteratorBaseEENKUlvE_clEvENKUlvE_clEvEUldE_St5arrayIPcLm2EEEEviT0_T1_:
	.zero		920


//--------------------- .nv.constant0._ZN2at6native29vectorized_elementwise_kernelILi8EZZZNS0_17expm1_kernel_cudaERNS_18TensorIteratorBaseEENKUlvE_clEvENKUlvE_clEvEUldE_St5arrayIPcLm2EEEEviT0_T1_ --------------------------
	.section	.nv.constant0._ZN2at6native29vectorized_elementwise_kernelILi8EZZZNS0_17expm1_kernel_cudaERNS_18TensorIteratorBaseEENKUlvE_clEvENKUlvE_clEvEUldE_St5arrayIPcLm2EEEEviT0_T1_,"a",@progbits
	.sectionflags	@""
	.align	4
.nv.constant0._ZN2at6native29vectorized_elementwise_kernelILi8EZZZNS0_17expm1_kernel_cudaERNS_18TensorIteratorBaseEENKUlvE_clEvENKUlvE_clEvEUldE_St5arrayIPcLm2EEEEviT0_T1_:
	.zero		920


//--------------------- .nv.constant0._ZN2at6native18elementwise_kernelILi128ELi4EZNS0_15gpu_kernel_implIZZZNS0_15exp_kernel_cudaERNS_18TensorIteratorBaseEENKUlvE0_clEvENKUlvE2_clEvEUlN3c108BFloat16EE_EEvS4_RKT_EUliE_EEviT1_ --------------------------
	.section	.nv.constant0._ZN2at6native18elementwise_kernelILi128ELi4EZNS0_15gpu_kernel_implIZZZNS0_15exp_kernel_cudaERNS_18TensorIteratorBaseEENKUlvE0_clEvENKUlvE2_clEvEUlN3c108BFloat16EE_EEvS4_RKT_EUliE_EEviT1_,"a",@progbits
	.sectionflags	@""
	.align	4
.nv.constant0._ZN2at6native18elementwise_kernelILi128ELi4EZNS0_15gpu_kernel_implIZZZNS0_15exp_kernel_cudaERNS_18TensorIteratorBaseEENKUlvE0_clEvENKUlvE2_clEvEUlN3c108BFloat16EE_EEvS4_RKT_EUliE_EEviT1_:
	.zero		1440


//--------------------- .nv.constant0._ZN2at6native27unrolled_elementwise_kernelIZZZNS0_15exp_kernel_cudaERNS_18TensorIteratorBaseEENKUlvE0_clEvENKUlvE2_clEvEUlN3c108BFloat16EE_St5arrayIPcLm2EELi4E23TrivialOffsetCalculatorILi1EjESD_NS0_6memory12LoadWithCastILi1EEENSE_13StoreWithCastILi1EEEEEviT_T0_T2_T3_T4_T5_ --------------------------
	.section	.nv.constant0._ZN2at6native27unrolled_elementwise_kernelIZZZNS0_15exp_kernel_cudaERNS_18TensorIteratorBaseEENKUlvE0_clEvENKUlvE2_clEvEUlN3c108BFloat16EE_St5arrayIPcLm2EELi4E23TrivialOffsetCalculatorILi1EjESD_NS0_6memory12LoadWithCastILi1EEENSE_13StoreWithCastILi1EEEEEviT_T0_T2_T3_T4_T5_,"a",@progbits
	.sectionflags	@""
	.align	4
.nv.constant0._ZN2at6native27unrolled_elementwise_kernelIZZZNS0_15exp_kernel_cudaERNS_18TensorIteratorBaseEENKUlvE0_clEvENKUlvE2_clEvEUlN3c108BFloat16EE_St5arrayIPcLm2EELi4E23TrivialOffsetCalculatorILi1EjESD_NS0_6memory12LoadWithCastILi1EEENSE_13StoreWithCastILi1EEEEEviT_T0_T2_T3_T4_T5_:
	.zero		940


//--------------------- .nv.constant0._ZN2at6native18elementwise_kernelILi128ELi4EZNS0_22gpu_kernel_impl_nocastIZZZNS0_15exp_kernel_cudaERNS_18TensorIteratorBaseEENKUlvE0_clEvENKUlvE2_clEvEUlN3c108BFloat16EE_EEvS4_RKT_EUliE_EEviT1_ --------------------------
	.section	.nv.constant0._ZN2at6native18elementwise_kernelILi128ELi4EZNS0_22gpu_kernel_impl_nocastIZZZNS0_15exp_kernel_cudaERNS_18TensorIteratorBaseEENKUlvE0_clEvENKUlvE2_clEvEUlN3c108BFloat16EE_EEvS4_RKT_EUliE_EEviT1_,"a",@progbits
	.sectionflags	@""
	.align	4
.nv.constant0._ZN2at6native18elementwise_kernelILi128ELi4EZNS0_22gpu_kernel_impl_nocastIZZZNS0_15exp_kernel_cudaERNS_18TensorIteratorBaseEENKUlvE0_clEvENKUlvE2_clEvEUlN3c108BFloat16EE_EEvS4_RKT_EUliE_EEviT1_:
	.zero		1440


//--------------------- .nv.constant0._ZN2at6native27unrolled_elementwise_kernelIZZZNS0_15exp_kernel_cudaERNS_18TensorIteratorBaseEENKUlvE0_clEvENKUlvE2_clEvEUlN3c108BFloat16EE_St5arrayIPcLm2EELi4E23TrivialOffsetCalculatorILi1EjESD_NS0_6memory15LoadWithoutCastENSE_16StoreWithoutCastEEEviT_T0_T2_T3_T4_T5_ --------------------------
	.section	.nv.constant0._ZN2at6native27unrolled_elementwise_kernelIZZZNS0_15exp_kernel_cudaERNS_18TensorIteratorBaseEENKUlvE0_clEvENKUlvE2_clEvEUlN3c108BFloat16EE_St5arrayIPcLm2EELi4E23TrivialOffsetCalculatorILi1EjESD_NS0_6memory15LoadWithoutCastENSE_16StoreWithoutCastEEEviT_T0_T2_T3_T4_T5_,"a",@progbits
	.sectionflags	@""
	.align	4
.nv.constant0._ZN2at6native27unrolled_elementwise_kernelIZZZNS0_15exp_kernel_cudaERNS_18TensorIteratorBaseEENKUlvE0_clEvENKUlvE2_clEvEUlN3c108BFloat16EE_St5arrayIPcLm2EELi4E23TrivialOffsetCalculatorILi1EjESD_NS0_6memory15LoadWithoutCastENSE_16StoreWithoutCastEEEviT_T0_T2_T3_T4_T5_:
	.zero		924


//--------------------- .nv.constant0._ZN2at6native29vectorized_elementwise_kernelILi2EZZZNS0_15exp_kernel_cudaERNS_18TensorIteratorBaseEENKUlvE0_clEvENKUlvE2_clEvEUlN3c108BFloat16EE_St5arrayIPcLm2EEEEviT0_T1_ --------------------------
	.section	.nv.constant0._ZN2at6native29vectorized_elementwise_kernelILi2EZZZNS0_15exp_kernel_cudaERNS_18TensorIteratorBaseEENKUlvE0_clEvENKUlvE2_clEvEUlN3c108BFloat16EE_St5arrayIPcLm2EEEEviT0_T1_,"a",@progbits
	.sectionflags	@""
	.align	4
.nv.constant0._ZN2at6native29vectorized_elementwise_kernelILi2EZZZNS0_15exp_kernel_cudaERNS_18TensorIteratorBaseEENKUlvE0_clEvENKUlvE2_clEvEUlN3c108BFloat16EE_St5arrayIPcLm2EEEEviT0_T1_:
	.zero		920


//--------------------- .nv.constant0._ZN2at6native29vectorized_elementwise_kernelILi4EZZZNS0_15exp_kernel_cudaERNS_18TensorIteratorBaseEENKUlvE0_clEvENKUlvE2_clEvEUlN3c108BFloat16EE_St5arrayIPcLm2EEEEviT0_T1_ --------------------------
	.section	.nv.constant0._ZN2at6native29vectorized_elementwise_kernelILi4EZZZNS0_15exp_kernel_cudaERNS_18TensorIteratorBaseEENKUlvE0_clEvENKUlvE2_clEvEUlN3c108BFloat16EE_St5arrayIPcLm2EEEEviT0_T1_,"a",@progbits
	.sectionflags	@""
	.align	4
.nv.constant0._ZN2at6native29vectorized_elementwise_kernelILi4EZZZNS0_15exp_kernel_cudaERNS_18TensorIteratorBaseEENKUlvE0_clEvENKUlvE2_clEvEUlN3c108BFloat16EE_St5arrayIPcLm2EEEEviT0_T1_:
	.zero		920


//--------------------- .nv.constant0._ZN2at6native29vectorized_elementwise_kernelILi8EZZZNS0_15exp_kernel_cudaERNS_18TensorIteratorBaseEENKUlvE0_clEvENKUlvE2_clEvEUlN3c108BFloat16EE_St5arrayIPcLm2EEEEviT0_T1_ --------------------------
	.section	.nv.constant0._ZN2at6native29vectorized_elementwise_kernelILi8EZZZNS0_15exp_kernel_cudaERNS_18TensorIteratorBaseEENKUlvE0_clEvENKUlvE2_clEvEUlN3c108BFloat16EE_St5arrayIPcLm2EEEEviT0_T1_,"a",@progbits
	.sectionflags	@""
	.align	4
.nv.constant0._ZN2at6native29vectorized_elementwise_kernelILi8EZZZNS0_15exp_kernel_cudaERNS_18TensorIteratorBaseEENKUlvE0_clEvENKUlvE2_clEvEUlN3c108BFloat16EE_St5arrayIPcLm2EEEEviT0_T1_:
	.zero		920


//--------------------- .nv.constant0._ZN2at6native18elementwise_kernelILi128ELi4EZNS0_15gpu_kernel_implIZZZNS0_15exp_kernel_cudaERNS_18TensorIteratorBaseEENKUlvE0_clEvENKUlvE1_clEvEUlN3c104HalfEE_EEvS4_RKT_EUliE_EEviT1_ --------------------------
	.section	.nv.constant0._ZN2at6native18elementwise_kernelILi128ELi4EZNS0_15gpu_kernel_implIZZZNS0_15exp_kernel_cudaERNS_18TensorIteratorBaseEENKUlvE0_clEvENKUlvE1_clEvEUlN3c104HalfEE_EEvS4_RKT_EUliE_EEviT1_,"a",@progbits
	.sectionflags	@""
	.align	4
.nv.constant0._ZN2at6native18elementwise_kernelILi128ELi4EZNS0_15gpu_kernel_implIZZZNS0_15exp_kernel_cudaERNS_18TensorIteratorBaseEENKUlvE0_clEvENKUlvE1_clEvEUlN3c104HalfEE_EEvS4_RKT_EUliE_EEviT1_:
	.zero		1440


//--------------------- .nv.constant0._ZN2at6native27unrolled_elementwise_kernelIZZZNS0_15exp_kernel_cudaERNS_18TensorIteratorBaseEENKUlvE0_clEvENKUlvE1_clEvEUlN3c104HalfEE_St5arrayIPcLm2EELi4E23TrivialOffsetCalculatorILi1EjESD_NS0_6memory12LoadWithCastILi1EEENSE_13StoreWithCastILi1EEEEEviT_T0_T2_T3_T4_T5_ --------------------------
	.section	.nv.constant0._ZN2at6native27unrolled_elementwise_kernelIZZZNS0_15exp_kernel_cudaERNS_18TensorIteratorBaseEENKUlvE0_clEvENKUlvE1_clEvEUlN3c104HalfEE_St5arrayIPcLm2EELi4E23TrivialOffsetCalculatorILi1EjESD_NS0_6memory12LoadWithCastILi1EEENSE_13StoreWithCastILi1EEEEEviT_T0_T2_T3_T4_T5_,"a",@progbits
	.sectionflags	@""
	.align	4
.nv.constant0._ZN2at6native27unrolled_elementwise_kernelIZZZNS0_15exp_kernel_cudaERNS_18TensorIteratorBaseEENKUlvE0_clEvENKUlvE1_clEvEUlN3c104HalfEE_St5arrayIPcLm2EELi4E23TrivialOffsetCalculatorILi1EjESD_NS0_6memory12LoadWithCastILi1EEENSE_13StoreWithCastILi1EEEEEviT_T0_T2_T3_T4_T5_:
	.zero		940


//--------------------- .nv.constant0._ZN2at6native18elementwise_kernelILi128ELi4EZNS0_22gpu_kernel_impl_nocastIZZZNS0_15exp_kernel_cudaERNS_18TensorIteratorBaseEENKUlvE0_clEvENKUlvE1_clEvEUlN3c104HalfEE_EEvS4_RKT_EUliE_EEviT1_ --------------------------
	.section	.nv.constant0._ZN2at6native18elementwise_kernelILi128ELi4EZNS0_22gpu_kernel_impl_nocastIZZZNS0_15exp_kernel_cudaERNS_18TensorIteratorBaseEENKUlvE0_clEvENKUlvE1_clEvEUlN3c104HalfEE_EEvS4_RKT_EUliE_EEviT1_,"a",@progbits
	.sectionflags	@""
	.align	4
.nv.constant0._ZN2at6native18elementwise_kernelILi128ELi4EZNS0_22gpu_kernel_impl_nocastIZZZNS0_15exp_kernel_cudaERNS_18TensorIteratorBaseEENKUlvE0_clEvENKUlvE1_clEvEUlN3c104HalfEE_EEvS4_RKT_EUliE_EEviT1_:
	.zero		1440


//--------------------- .nv.constant0._ZN2at6native27unrolled_elementwise_kernelIZZZNS0_15exp_kernel_cudaERNS_18TensorIteratorBaseEENKUlvE0_clEvENKUlvE1_clEvEUlN3c104HalfEE_St5arrayIPcLm2EELi4E23TrivialOffsetCalculatorILi1EjESD_NS0_6memory15LoadWithoutCastENSE_16StoreWithoutCastEEEviT_T0_T2_T3_T4_T5_ --------------------------
	.section	.nv.constant0._ZN2at6native27unrolled_elementwise_kernelIZZZNS0_15exp_kernel_cudaERNS_18TensorIteratorBaseEENKUlvE0_clEvENKUlvE1_clEvEUlN3c104HalfEE_St5arrayIPcLm2EELi4E23TrivialOffsetCalculatorILi1EjESD_NS0_6memory15LoadWithoutCastENSE_16StoreWithoutCastEEEviT_T0_T2_T3_T4_T5_,"a",@progbits
	.sectionflags	@""
	.align	4
.nv.constant0._ZN2at6native27unrolled_elementwise_kernelIZZZNS0_15exp_kernel_cudaERNS_18TensorIteratorBaseEENKUlvE0_clEvENKUlvE1_clEvEUlN3c104HalfEE_St5arrayIPcLm2EELi4E23TrivialOffsetCalculatorILi1EjESD_NS0_6memory15LoadWithoutCastENSE_16StoreWithoutCastEEEviT_T0_T2_T3_T4_T5_:
	.zero		924


//--------------------- .nv.constant0._ZN2at6native29vectorized_elementwise_kernelILi2EZZZNS0_15exp_kernel_cudaERNS_18TensorIteratorBaseEENKUlvE0_clEvENKUlvE1_clEvEUlN3c104HalfEE_St5arrayIPcLm2EEEEviT0_T1_ --------------------------
	.section	.nv.constant0._ZN2at6native29vectorized_elementwise_kernelILi2EZZZNS0_15exp_kernel_cudaERNS_18TensorIteratorBaseEENKUlvE0_clEvENKUlvE1_clEvEUlN3c104HalfEE_St5arrayIPcLm2EEEEviT0_T1_,"a",@progbits
	.sectionflags	@""
	.align	4
.nv.constant0._ZN2at6native29vectorized_elementwise_kernelILi2EZZZNS0_15exp_kernel_cudaERNS_18TensorIteratorBaseEENKUlvE0_clEvENKUlvE1_clEvEUlN3c104HalfEE_St5arrayIPcLm2EEEEviT0_T1_:
	.zero		920


//--------------------- .nv.constant0._ZN2at6native29vectorized_elementwise_kernelILi4EZZZNS0_15exp_kernel_cudaERNS_18TensorIteratorBaseEENKUlvE0_clEvENKUlvE1_clEvEUlN3c104HalfEE_St5arrayIPcLm2EEEEviT0_T1_ --------------------------
	.section	.nv.constant0._ZN2at6native29vectorized_elementwise_kernelILi4EZZZNS0_15exp_kernel_cudaERNS_18TensorIteratorBaseEENKUlvE0_clEvENKUlvE1_clEvEUlN3c104HalfEE_St5arrayIPcLm2EEEEviT0_T1_,"a",@progbits
	.sectionflags	@""
	.align	4
.nv.constant0._ZN2at6native29vectorized_elementwise_kernelILi4EZZZNS0_15exp_kernel_cudaERNS_18TensorIteratorBaseEENKUlvE0_clEvENKUlvE1_clEvEUlN3c104HalfEE_St5arrayIPcLm2EEEEviT0_T1_:
	.zero		920


//--------------------- .nv.constant0._ZN2at6native29vectorized_elementwise_kernelILi8EZZZNS0_15exp_kernel_cudaERNS_18TensorIteratorBaseEENKUlvE0_clEvENKUlvE1_clEvEUlN3c104HalfEE_St5arrayIPcLm2EEEEviT0_T1_ --------------------------
	.section	.nv.constant0._ZN2at6native29vectorized_elementwise_kernelILi8EZZZNS0_15exp_kernel_cudaERNS_18TensorIteratorBaseEENKUlvE0_clEvENKUlvE1_clEvEUlN3c104HalfEE_St5arrayIPcLm2EEEEviT0_T1_,"a",@progbits
	.sectionflags	@""
	.align	4
.nv.constant0._ZN2at6native29vectorized_elementwise_kernelILi8EZZZNS0_15exp_kernel_cudaERNS_18TensorIteratorBaseEENKUlvE0_clEvENKUlvE1_clEvEUlN3c104HalfEE_St5arrayIPcLm2EEEEviT0_T1_:
	.zero		920


//--------------------- .nv.constant0._ZN2at6native18elementwise_kernelILi128ELi4EZNS0_15gpu_kernel_implIZZZNS0_15exp_kernel_cudaERNS_18TensorIteratorBaseEENKUlvE0_clEvENKUlvE0_clEvEUlfE_EEvS4_RKT_EUliE_EEviT1_ --------------------------
	.section	.nv.constant0._ZN2at6native18elementwise_kernelILi128ELi4EZNS0_15gpu_kernel_implIZZZNS0_15exp_kernel_cudaERNS_18TensorIteratorBaseEENKUlvE0_clEvENKUlvE0_clEvEUlfE_EEvS4_RKT_EUliE_EEviT1_,"a",@progbits
	.sectionflags	@""
	.align	4
.nv.constant0._ZN2at6native18elementwise_kernelILi128ELi4EZNS0_15gpu_kernel_implIZZZNS0_15exp_kernel_cudaERNS_18TensorIteratorBaseEENKUlvE0_clEvENKUlvE0_clEvEUlfE_EEvS4_RKT_EUliE_EEviT1_:
	.zero		1440


//--------------------- .nv.constant0._ZN2at6native27unrolled_elementwise_kernelIZZZNS0_15exp_kernel_cudaERNS_18TensorIteratorBaseEENKUlvE0_clEvENKUlvE0_clEvEUlfE_St5arrayIPcLm2EELi4E23TrivialOffsetCalculatorILi1EjESB_NS0_6memory12LoadWithCastILi1EEENSC_13StoreWithCastILi1EEEEEviT_T0_T2_T3_T4_T5_ --------------------------
	.section	.nv.constant0._ZN2at6native27unrolled_elementwise_kernelIZZZNS0_15exp_kernel_cudaERNS_18TensorIteratorBaseEENKUlvE0_clEvENKUlvE0_clEvEUlfE_St5arrayIPcLm2EELi4E23TrivialOffsetCalculatorILi1EjESB_NS0_6memory12LoadWithCastILi1EEENSC_13StoreWithCastILi1EEEEEviT_T0_T2_T3_T4_T5_,"a",@progbits
	.sectionflags	@""
	.align	4
.nv.constant0._ZN2at6native27unrolled_elementwise_kernelIZZZNS0_15exp_kernel_cudaERNS_18TensorIteratorBaseEENKUlvE0_clEvENKUlvE0_clEvEUlfE_St5arrayIPcLm2EELi4E23TrivialOffsetCalculatorILi1EjESB_NS0_6memory12LoadWithCastILi1EEENSC_13StoreWithCastILi1EEEEEviT_T0_T2_T3_T4_T5_:
	.zero		940


//--------------------- .nv.constant0._ZN2at6native18elementwise_kernelILi128ELi2EZNS0_22gpu_kernel_impl_nocastIZZZNS0_15exp_kernel_cudaERNS_18TensorIteratorBaseEENKUlvE0_clEvENKUlvE0_clEvEUlfE_EEvS4_RKT_EUliE_EEviT1_ --------------------------
	.section	.nv.constant0._ZN2at6native18elementwise_kernelILi128ELi2EZNS0_22gpu_kernel_impl_nocastIZZZNS0_15exp_kernel_cudaERNS_18TensorIteratorBaseEENKUlvE0_clEvENKUlvE0_clEvEUlfE_EEvS4_RKT_EUliE_EEviT1_,"a",@progbits
	.sectionflags	@""
	.align	4
.nv.constant0._ZN2at6native18elementwise_kernelILi128ELi2EZNS0_22gpu_kernel_impl_nocastIZZZNS0_15exp_kernel_cudaERNS_18TensorIteratorBaseEENKUlvE0_clEvENKUlvE0_clEvEUlfE_EEvS4_RKT_EUliE_EEviT1_:
	.zero		1440


//--------------------- .nv.constant0._ZN2at6native27unrolled_elementwise_kernelIZZZNS0_15exp_kernel_cudaERNS_18TensorIteratorBaseEENKUlvE0_clEvENKUlvE0_clEvEUlfE_St5arrayIPcLm2EELi4E23TrivialOffsetCalculatorILi1EjESB_NS0_6memory15LoadWithoutCastENSC_16StoreWithoutCastEEEviT_T0_T2_T3_T4_T5_ --------------------------
	.section	.nv.constant0._ZN2at6native27unrolled_elementwise_kernelIZZZNS0_15exp_kernel_cudaERNS_18TensorIteratorBaseEENKUlvE0_clEvENKUlvE0_clEvEUlfE_St5arrayIPcLm2EELi4E23TrivialOffsetCalculatorILi1EjESB_NS0_6memory15LoadWithoutCastENSC_16StoreWithoutCastEEEviT_T0_T2_T3_T4_T5_,"a",@progbits
	.sectionflags	@""
	.align	4
.nv.constant0._ZN2at6native27unrolled_elementwise_kernelIZZZNS0_15exp_kernel_cudaERNS_18TensorIteratorBaseEENKUlvE0_clEvENKUlvE0_clEvEUlfE_St5arrayIPcLm2EELi4E23TrivialOffsetCalculatorILi1EjESB_NS0_6memory15LoadWithoutCastENSC_16StoreWithoutCastEEEviT_T0_T2_T3_T4_T5_:
	.zero		924


//--------------------- .nv.constant0._ZN2at6native29vectorized_elementwise_kernelILi2EZZZNS0_15exp_kernel_cudaERNS_18TensorIteratorBaseEENKUlvE0_clEvENKUlvE0_clEvEUlfE_St5arrayIPcLm2EEEEviT0_T1_ --------------------------
	.section	.nv.constant0._ZN2at6native29vectorized_elementwise_kernelILi2EZZZNS0_15exp_kernel_cudaERNS_18TensorIteratorBaseEENKUlvE0_clEvENKUlvE0_clEvEUlfE_St5arrayIPcLm2EEEEviT0_T1_,"a",@progbits
	.sectionflags	@""
	.align	4
.nv.constant0._ZN2at6native29vectorized_elementwise_kernelILi2EZZZNS0_15exp_kernel_cudaERNS_18TensorIteratorBaseEENKUlvE0_clEvENKUlvE0_clEvEUlfE_St5arrayIPcLm2EEEEviT0_T1_:
	.zero		920


//--------------------- .nv.constant0._ZN2at6native29vectorized_elementwise_kernelILi4EZZZNS0_15exp_kernel_cudaERNS_18TensorIteratorBaseEENKUlvE0_clEvENKUlvE0_clEvEUlfE_St5arrayIPcLm2EEEEviT0_T1_ --------------------------
	.section	.nv.constant0._ZN2at6native29vectorized_elementwise_kernelILi4EZZZNS0_15exp_kernel_cudaERNS_18TensorIteratorBaseEENKUlvE0_clEvENKUlvE0_clEvEUlfE_St5arrayIPcLm2EEEEviT0_T1_,"a",@progbits
	.sectionflags	@""
	.align	4
.nv.constant0._ZN2at6native29vectorized_elementwise_kernelILi4EZZZNS0_15exp_kernel_cudaERNS_18TensorIteratorBaseEENKUlvE0_clEvENKUlvE0_clEvEUlfE_St5arrayIPcLm2EEEEviT0_T1_:
	.zero		920


//--------------------- .nv.constant0._ZN2at6native29vectorized_elementwise_kernelILi8EZZZNS0_15exp_kernel_cudaERNS_18TensorIteratorBaseEENKUlvE0_clEvENKUlvE0_clEvEUlfE_St5arrayIPcLm2EEEEviT0_T1_ --------------------------
	.section	.nv.constant0._ZN2at6native29vectorized_elementwise_kernelILi8EZZZNS0_15exp_kernel_cudaERNS_18TensorIteratorBaseEENKUlvE0_clEvENKUlvE0_clEvEUlfE_St5arrayIPcLm2EEEEviT0_T1_,"a",@progbits
	.sectionflags	@""
	.align	4
.nv.constant0._ZN2at6native29vectorized_elementwise_kernelILi8EZZZNS0_15exp_kernel_cudaERNS_18TensorIteratorBaseEENKUlvE0_clEvENKUlvE0_clEvEUlfE_St5arrayIPcLm2EEEEviT0_T1_:
	.zero		920


//--------------------- .nv.constant0._ZN2at6native18elementwise_kernelILi128ELi4EZNS0_15gpu_kernel_implIZZZNS0_15exp_kernel_cudaERNS_18TensorIteratorBaseEENKUlvE0_clEvENKUlvE_clEvEUldE_EEvS4_RKT_EUliE_EEviT1_ --------------------------
	.section	.nv.constant0._ZN2at6native18elementwise_kernelILi128ELi4EZNS0_15gpu_kernel_implIZZZNS0_15exp_kernel_cudaERNS_18TensorIteratorBaseEENKUlvE0_clEvENKUlvE_clEvEUldE_EEvS4_RKT_EUliE_EEviT1_,"a",@progbits
	.sectionflags	@""
	.align	4
.nv.constant0._ZN2at6native18elementwise_kernelILi128ELi4EZNS0_15gpu_kernel_implIZZZNS0_15exp_kernel_cudaERNS_18TensorIteratorBaseEENKUlvE0_clEvENKUlvE_clEvEUldE_EEvS4_RKT_EUliE_EEviT1_:
	.zero		1440


//--------------------- .nv.constant0._ZN2at6native27unrolled_elementwise_kernelIZZZNS0_15exp_kernel_cudaERNS_18TensorIteratorBaseEENKUlvE0_clEvENKUlvE_clEvEUldE_St5arrayIPcLm2EELi4E23TrivialOffsetCalculatorILi1EjESB_NS0_6memory12LoadWithCastILi1EEENSC_13StoreWithCastILi1EEEEEviT_T0_T2_T3_T4_T5_ --------------------------
	.section	.nv.constant0._ZN2at6native27unrolled_elementwise_kernelIZZZNS0_15exp_kernel_cudaERNS_18TensorIteratorBaseEENKUlvE0_clEvENKUlvE_clEvEUldE_St5arrayIPcLm2EELi4E23TrivialOffsetCalculatorILi1EjESB_NS0_6memory12LoadWithCastILi1EEENSC_13StoreWithCastILi1EEEEEviT_T0_T2_T3_T4_T5_,"a",@progbits
	.sectionflags	@""
	.align	4
.nv.constant0._ZN2at6native27unrolled_elementwise_kernelIZZZNS0_15exp_kernel_cudaERNS_18TensorIteratorBaseEENKUlvE0_clEvENKUlvE_clEvEUldE_St5arrayIPcLm2EELi4E23TrivialOffsetCalculatorILi1EjESB_NS0_6memory12LoadWithCastILi1EEENSC_13StoreWithCastILi1EEEEEviT_T0_T2_T3_T4_T5_:
	.zero		940


//--------------------- .nv.constant0._ZN2at6native18elementwise_kernelILi128ELi2EZNS0_22gpu_kernel_impl_nocastIZZZNS0_15exp_kernel_cudaERNS_18TensorIteratorBaseEENKUlvE0_clEvENKUlvE_clEvEUldE_EEvS4_RKT_EUliE_EEviT1_ --------------------------
	.section	.nv.constant0._ZN2at6native18elementwise_kernelILi128ELi2EZNS0_22gpu_kernel_impl_nocastIZZZNS0_15exp_kernel_cudaERNS_18TensorIteratorBaseEENKUlvE0_clEvENKUlvE_clEvEUldE_EEvS4_RKT_EUliE_EEviT1_,"a",@progbits
	.sectionflags	@""
	.align	4
.nv.constant0._ZN2at6native18elementwise_kernelILi128ELi2EZNS0_22gpu_kernel_impl_nocastIZZZNS0_15exp_kernel_cudaERNS_18TensorIteratorBaseEENKUlvE0_clEvENKUlvE_clEvEUldE_EEvS4_RKT_EUliE_EEviT1_:
	.zero		1440


//--------------------- .nv.constant0._ZN2at6native27unrolled_elementwise_kernelIZZZNS0_15exp_kernel_cudaERNS_18TensorIteratorBaseEENKUlvE0_clEvENKUlvE_clEvEUldE_St5arrayIPcLm2EELi4E23TrivialOffsetCalculatorILi1EjESB_NS0_6memory15LoadWithoutCastENSC_16StoreWithoutCastEEEviT_T0_T2_T3_T4_T5_ --------------------------
	.section	.nv.constant0._ZN2at6native27unrolled_elementwise_kernelIZZZNS0_15exp_kernel_cudaERNS_18TensorIteratorBaseEENKUlvE0_clEvENKUlvE_clEvEUldE_St5arrayIPcLm2EELi4E23TrivialOffsetCalculatorILi1EjESB_NS0_6memory15LoadWithoutCastENSC_16StoreWithoutCastEEEviT_T0_T2_T3_T4_T5_,"a",@progbits
	.sectionflags	@""
	.align	4
.nv.constant0._ZN2at6native27unrolled_elementwise_kernelIZZZNS0_15exp_kernel_cudaERNS_18TensorIteratorBaseEENKUlvE0_clEvENKUlvE_clEvEUldE_St5arrayIPcLm2EELi4E23TrivialOffsetCalculatorILi1EjESB_NS0_6memory15LoadWithoutCastENSC_16StoreWithoutCastEEEviT_T0_T2_T3_T4_T5_:
	.zero		924


//--------------------- .nv.constant0._ZN2at6native29vectorized_elementwise_kernelILi2EZZZNS0_15exp_kernel_cudaERNS_18TensorIteratorBaseEENKUlvE0_clEvENKUlvE_clEvEUldE_St5arrayIPcLm2EEEEviT0_T1_ --------------------------
	.section	.nv.constant0._ZN2at6native29vectorized_elementwise_kernelILi2EZZZNS0_15exp_kernel_cudaERNS_18TensorIteratorBaseEENKUlvE0_clEvENKUlvE_clEvEUldE_St5arrayIPcLm2EEEEviT0_T1_,"a",@progbits
	.sectionflags	@""
	.align	4
.nv.constant0._ZN2at6native29vectorized_elementwise_kernelILi2EZZZNS0_15exp_kernel_cudaERNS_18TensorIteratorBaseEENKUlvE0_clEvENKUlvE_clEvEUldE_St5arrayIPcLm2EEEEviT0_T1_:
	.zero		920


//--------------------- .nv.constant0._ZN2at6native29vectorized_elementwise_kernelILi4EZZZNS0_15exp_kernel_cudaERNS_18TensorIteratorBaseEENKUlvE0_clEvENKUlvE_clEvEUldE_St5arrayIPcLm2EEEEviT0_T1_ --------------------------
	.section	.nv.constant0._ZN2at6native29vectorized_elementwise_kernelILi4EZZZNS0_15exp_kernel_cudaERNS_18TensorIteratorBaseEENKUlvE0_clEvENKUlvE_clEvEUldE_St5arrayIPcLm2EEEEviT0_T1_,"a",@progbits
	.sectionflags	@""
	.align	4
.nv.constant0._ZN2at6native29vectorized_elementwise_kernelILi4EZZZNS0_15exp_kernel_cudaERNS_18TensorIteratorBaseEENKUlvE0_clEvENKUlvE_clEvEUldE_St5arrayIPcLm2EEEEviT0_T1_:
	.zero		920


//--------------------- .nv.constant0._ZN2at6native29vectorized_elementwise_kernelILi8EZZZNS0_15exp_kernel_cudaERNS_18TensorIteratorBaseEENKUlvE0_clEvENKUlvE_clEvEUldE_St5arrayIPcLm2EEEEviT0_T1_ --------------------------
	.section	.nv.constant0._ZN2at6native29vectorized_elementwise_kernelILi8EZZZNS0_15exp_kernel_cudaERNS_18TensorIteratorBaseEENKUlvE0_clEvENKUlvE_clEvEUldE_St5arrayIPcLm2EEEEviT0_T1_,"a",@progbits
	.sectionflags	@""
	.align	4
.nv.constant0._ZN2at6native29vectorized_elementwise_kernelILi8EZZZNS0_15exp_kernel_cudaERNS_18TensorIteratorBaseEENKUlvE0_clEvENKUlvE_clEvEUldE_St5arrayIPcLm2EEEEviT0_T1_:
	.zero		920


//--------------------- .nv.constant0._ZN2at6native18elementwise_kernelILi128ELi4EZNS0_15gpu_kernel_implIZZZNS0_23bitwise_not_kernel_cudaERNS_18TensorIteratorBaseEENKUlvE_clEvENKUlvE3_clEvEUlsE_EEvS4_RKT_EUliE_EEviT1_ --------------------------
	.section	.nv.constant0._ZN2at6native18elementwise_kernelILi128ELi4EZNS0_15gpu_kernel_implIZZZNS0_23bitwise_not_kernel_cudaERNS_18TensorIteratorBaseEENKUlvE_clEvENKUlvE3_clEvEUlsE_EEvS4_RKT_EUliE_EEviT1_,"a",@progbits
	.sectionflags	@""
	.align	4
.nv.constant0._ZN2at6native18elementwise_kernelILi128ELi4EZNS0_15gpu_kernel_implIZZZNS0_23bitwise_not_kernel_cudaERNS_18TensorIteratorBaseEENKUlvE_clEvENKUlvE3_clEvEUlsE_EEvS4_RKT_EUliE_EEviT1_:
	.zero		1440


//--------------------- .nv.constant0._ZN2at6native27unrolled_elementwise_kernelIZZZNS0_23bitwise_not_kernel_cudaERNS_18TensorIteratorBaseEENKUlvE_clEvENKUlvE3_clEvEUlsE_St5arrayIPcLm2EELi4E23TrivialOffsetCalculatorILi1EjESB_NS0_6memory12LoadWithCastILi1EEENSC_13StoreWithCastILi1EEEEEviT_T0_T2_T3_T4_T5_ --------------------------
	.section	.nv.constant0._ZN2at6native27unrolled_elementwise_kernelIZZZNS0_23bitwise_not_kernel_cudaERNS_18TensorIteratorBaseEENKUlvE_clEvENKUlvE3_clEvEUlsE_St5arrayIPcLm2EELi4E23TrivialOffsetCalculatorILi1EjESB_NS0_6memory12LoadWithCastILi1EEENSC_13StoreWithCastILi1EEEEEviT_T0_T2_T3_T4_T5_,"a",@progbits
	.sectionflags	@""
	.align	4
.nv.constant0._ZN2at6native27unrolled_elementwise_kernelIZZZNS0_23bitwise_not_kernel_cudaERNS_18TensorIteratorBaseEENKUlvE_clEvENKUlvE3_clEvEUlsE_St5arrayIPcLm2EELi4E23TrivialOffsetCalculatorILi1EjESB_NS0_6memory12LoadWithCastILi1EEENSC_13StoreWithCastILi1EEEEEviT_T0_T2_T3_T4_T5_:
	.zero		940


//--------------------- .nv.constant0._ZN2at6native18elementwise_kernelILi128ELi4EZNS0_22gpu_kernel_impl_nocastIZZZNS0_23bitwise_not_kernel_cudaERNS_18TensorIteratorBaseEENKUlvE_clEvENKUlvE3_clEvEUlsE_EEvS4_RKT_EUliE_EEviT1_ --------------------------
	.section	.nv.constant0._ZN2at6native18elementwise_kernelILi128ELi4EZNS0_22gpu_kernel_impl_nocastIZZZNS0_23bitwise_not_kernel_cudaERNS_18TensorIteratorBaseEENKUlvE_clEvENKUlvE3_clEvEUlsE_EEvS4_RKT_EUliE_EEviT1_,"a",@progbits
	.sectionflags	@""
	.align	4
.nv.constant0._ZN2at6native18elementwise_kernelILi128ELi4EZNS0_22gpu_kernel_impl_nocastIZZZNS0_23bitwise_not_kernel_cudaERNS_18TensorIteratorBaseEENKUlvE_clEvENKUlvE3_clEvEUlsE_EEvS4_RKT_EUliE_EEviT1_:
	.zero		1440


//--------------------- .nv.constant0._ZN2at6native27unrolled_elementwise_kernelIZZZNS0_23bitwise_not_kernel_cudaERNS_18TensorIteratorBaseEENKUlvE_clEvENKUlvE3_clEvEUlsE_St5arrayIPcLm2EELi4E23TrivialOffsetCalculatorILi1EjESB_NS0_6memory15LoadWithoutCastENSC_16StoreWithoutCastEEEviT_T0_T2_T3_T4_T5_ --------------------------
	.section	.nv.constant0._ZN2at6native27unrolled_elementwise_kernelIZZZNS0_23bitwise_not_kernel_cudaERNS_18TensorIteratorBaseEENKUlvE_clEvENKUlvE3_clEvEUlsE_St5arrayIPcLm2EELi4E23TrivialOffsetCalculatorILi1EjESB_NS0_6memory15LoadWithoutCastENSC_16StoreWithoutCastEEEviT_T0_T2_T3_T4_T5_,"a",@progbits
	.sectionflags	@""
	.align	4
.nv.constant0._ZN2at6native27unrolled_elementwise_kernelIZZZNS0_23bitwise_not_kernel_cudaERNS_18TensorIteratorBaseEENKUlvE_clEvENKUlvE3_clEvEUlsE_St5arrayIPcLm2EELi4E23TrivialOffsetCalculatorILi1EjESB_NS0_6memory15LoadWithoutCastENSC_16StoreWithoutCastEEEviT_T0_T2_T3_T4_T5_:
	.zero		924


//--------------------- .nv.constant0._ZN2at6native29vectorized_elementwise_kernelILi2EZZZNS0_23bitwise_not_kernel_cudaERNS_18TensorIteratorBaseEENKUlvE_clEvENKUlvE3_clEvEUlsE_St5arrayIPcLm2EEEEviT0_T1_ --------------------------
	.section	.nv.constant0._ZN2at6native29vectorized_elementwise_kernelILi2EZZZNS0_23bitwise_not_kernel_cudaERNS_18TensorIteratorBaseEENKUlvE_clEvENKUlvE3_clEvEUlsE_St5arrayIPcLm2EEEEviT0_T1_,"a",@progbits
	.sectionflags	@""
	.align	4
.nv.constant0._ZN2at6native29vectorized_elementwise_kernelILi2EZZZNS0_23bitwise_not_kernel_cudaERNS_18TensorIteratorBaseEENKUlvE_clEvENKUlvE3_clEvEUlsE_St5arrayIPcLm2EEEEviT0_T1_:
	.zero		920


//--------------------- .nv.constant0._ZN2at6native29vectorized_elementwise_kernelILi4EZZZNS0_23bitwise_not_kernel_cudaERNS_18TensorIteratorBaseEENKUlvE_clEvENKUlvE3_clEvEUlsE_St5arrayIPcLm2EEEEviT0_T1_ --------------------------
	.section	.nv.constant0._ZN2at6native29vectorized_elementwise_kernelILi4EZZZNS0_23bitwise_not_kernel_cudaERNS_18TensorIteratorBaseEENKUlvE_clEvENKUlvE3_clEvEUlsE_St5arrayIPcLm2EEEEviT0_T1_,"a",@progbits
	.sectionflags	@""
	.align	4
.nv.constant0._ZN2at6native29vectorized_elementwise_kernelILi4EZZZNS0_23bitwise_not_kernel_cudaERNS_18TensorIteratorBaseEENKUlvE_clEvENKUlvE3_clEvEUlsE_St5arrayIPcLm2EEEEviT0_T1_:
	.zero		920


//--------------------- .nv.constant0._ZN2at6native29vectorized_elementwise_kernelILi8EZZZNS0_23bitwise_not_kernel_cudaERNS_18TensorIteratorBaseEENKUlvE_clEvENKUlvE3_clEvEUlsE_St5arrayIPcLm2EEEEviT0_T1_ --------------------------
	.section	.nv.constant0._ZN2at6native29vectorized_elementwise_kernelILi8EZZZNS0_23bitwise_not_kernel_cudaERNS_18TensorIteratorBaseEENKUlvE_clEvENKUlvE3_clEvEUlsE_St5arrayIPcLm2EEEEviT0_T1_,"a",@progbits
	.sectionflags	@""
	.align	4
.nv.constant0._ZN2at6native29vectorized_elementwise_kernelILi8EZZZNS0_23bitwise_not_kernel_cudaERNS_18TensorIteratorBaseEENKUlvE_clEvENKUlvE3_clEvEUlsE_St5arrayIPcLm2EEEEviT0_T1_:
	.zero		920


//--------------------- .nv.constant0._ZN2at6native18elementwise_kernelILi128ELi4EZNS0_15gpu_kernel_implIZZZNS0_23bitwise_not_kernel_cudaERNS_18TensorIteratorBaseEENKUlvE_clEvENKUlvE2_clEvEUllE_EEvS4_RKT_EUliE_EEviT1_ --------------------------
	.section	.nv.constant0._ZN2at6native18elementwise_kernelILi128ELi4EZNS0_15gpu_kernel_implIZZZNS0_23bitwise_not_kernel_cudaERNS_18TensorIteratorBaseEENKUlvE_clEvENKUlvE2_clEvEUllE_EEvS4_RKT_EUliE_EEviT1_,"a",@progbits
	.sectionflags	@""
	.align	4
.nv.constant0._ZN2at6native18elementwise_kernelILi128ELi4EZNS0_15gpu_kernel_implIZZZNS0_23bitwise_not_kernel_cudaERNS_18TensorIteratorBaseEENKUlvE_clEvENKUlvE2_clEvEUllE_EEvS4_RKT_EUliE_EEviT1_:
	.zero		1440


//--------------------- .nv.constant0._ZN2at6native27unrolled_elementwise_kernelIZZZNS0_23bitwise_not_kernel_cudaERNS_18TensorIteratorBaseEENKUlvE_clEvENKUlvE2_clEvEUllE_St5arrayIPcLm2EELi4E23TrivialOffsetCalculatorILi1EjESB_NS0_6memory12LoadWithCastILi1EEENSC_13StoreWithCastILi1EEEEEviT_T0_T2_T3_T4_T5_ --------------------------
	.section	.nv.constant0._ZN2at6native27unrolled_elementwise_kernelIZZZNS0_23bitwise_not_kernel_cudaERNS_18TensorIteratorBaseEENKUlvE_clEvENKUlvE2_clEvEUllE_St5arrayIPcLm2EELi4E23TrivialOffsetCalculatorILi1EjESB_NS0_6memory12LoadWithCastILi1EEENSC_13StoreWithCastILi1EEEEEviT_T0_T2_T3_T4_T5_,"a",@progbits
	.sectionflags	@""
	.align	4
.nv.constant0._ZN2at6native27unrolled_elementwise_kernelIZZZNS0_23bitwise_not_kernel_cudaERNS_18TensorIteratorBaseEENKUlvE_clEvENKUlvE2_clEvEUllE_St5arrayIPcLm2EELi4E23TrivialOffsetCalculatorILi1EjESB_NS0_6memory12LoadWithCastILi1EEENSC_13StoreWithCastILi1EEEEEviT_T0_T2_T3_T4_T5_:
	.zero		940


//--------------------- .nv.constant0._ZN2at6native18elementwise_kernelILi128ELi2EZNS0_22gpu_kernel_impl_nocastIZZZNS0_23bitwise_not_kernel_cudaERNS_18TensorIteratorBaseEENKUlvE_clEvENKUlvE2_clEvEUllE_EEvS4_RKT_EUliE_EEviT1_ --------------------------
	.section	.nv.constant0._ZN2at6native18elementwise_kernelILi128ELi2EZNS0_22gpu_kernel_impl_nocastIZZZNS0_23bitwise_not_kernel_cudaERNS_18TensorIteratorBaseEENKUlvE_clEvENKUlvE2_clEvEUllE_EEvS4_RKT_EUliE_EEviT1_,"a",@progbits
	.sectionflags	@""
	.align	4
.nv.constant0._ZN2at6native18elementwise_kernelILi128ELi2EZNS0_22gpu_kernel_impl_nocastIZZZNS0_23bitwise_not_kernel_cudaERNS_18TensorIteratorBaseEENKUlvE_clEvENKUlvE2_clEvEUllE_EEvS4_RKT_EUliE_EEviT1_:
	.zero		1440


//--------------------- .nv.constant0._ZN2at6native27unrolled_elementwise_kernelIZZZNS0_23bitwise_not_kernel_cudaERNS_18TensorIteratorBaseEENKUlvE_clEvENKUlvE2_clEvEUllE_St5arrayIPcLm2EELi4E23TrivialOffsetCalculatorILi1EjESB_NS0_6memory15LoadWithoutCastENSC_16StoreWithoutCastEEEviT_T0_T2_T3_T4_T5_ --------------------------
	.section	.nv.constant0._ZN2at6native27unrolled_elementwise_kernelIZZZNS0_23bitwise_not_kernel_cudaERNS_18TensorIteratorBaseEENKUlvE_clEvENKUlvE2_clEvEUllE_St5arrayIPcLm2EELi4E23TrivialOffsetCalculatorILi1EjESB_NS0_6memory15LoadWithoutCastENSC_16StoreWithoutCastEEEviT_T0_T2_T3_T4_T5_,"a",@progbits
	.sectionflags	@""
	.align	4
.nv.constant0._ZN2at6native27unrolled_elementwise_kernelIZZZNS0_23bitwise_not_kernel_cudaERNS_18TensorIteratorBaseEENKUlvE_clEvENKUlvE2_clEvEUllE_St5arrayIPcLm2EELi4E23TrivialOffsetCalculatorILi1EjESB_NS0_6memory15LoadWithoutCastENSC_16StoreWithoutCastEEEviT_T0_T2_T3_T4_T5_:
	.zero		924


//--------------------- .nv.constant0._ZN2at6native29vectorized_elementwise_kernelILi2EZZZNS0_23bitwise_not_kernel_cudaERNS_18TensorIteratorBaseEENKUlvE_clEvENKUlvE2_clEvEUllE_St5arrayIPcLm2EEEEviT0_T1_ --------------------------
	.section	.nv.constant0._ZN2at6native29vectorized_elementwise_kernelILi2EZZZNS0_23bitwise_not_kernel_cudaERNS_18TensorIteratorBaseEENKUlvE_clEvENKUlvE2_clEvEUllE_St5arrayIPcLm2EEEEviT0_T1_,"a",@progbits
	.sectionflags	@""
	.align	4
.nv.constant0._ZN2at6native29vectorized_elementwise_kernelILi2EZZZNS0_23bitwise_not_kernel_cudaERNS_18TensorIteratorBaseEENKUlvE_clEvENKUlvE2_clEvEUllE_St5arrayIPcLm2EEEEviT0_T1_:
	.zero		920


//--------------------- .nv.constant0._ZN2at6native29vectorized_elementwise_kernelILi4EZZZNS0_23bitwise_not_kernel_cudaERNS_18TensorIteratorBaseEENKUlvE_clEvENKUlvE2_clEvEUllE_St5arrayIPcLm2EEEEviT0_T1_ --------------------------
	.section	.nv.constant0._ZN2at6native29vectorized_elementwise_kernelILi4EZZZNS0_23bitwise_not_kernel_cudaERNS_18TensorIteratorBaseEENKUlvE_clEvENKUlvE2_clEvEUllE_St5arrayIPcLm2EEEEviT0_T1_,"a",@progbits
	.sectionflags	@""
	.align	4
.nv.constant0._ZN2at6native29vectorized_elementwise_kernelILi4EZZZNS0_23bitwise_not_kernel_cudaERNS_18TensorIteratorBaseEENKUlvE_clEvENKUlvE2_clEvEUllE_St5arrayIPcLm2EEEEviT0_T1_:
	.zero		920


//--------------------- .nv.constant0._ZN2at6native29vectorized_elementwise_kernelILi8EZZZNS0_23bitwise_not_kernel_cudaERNS_18TensorIteratorBaseEENKUlvE_clEvENKUlvE2_clEvEUllE_St5arrayIPcLm2EEEEviT0_T1_ --------------------------
	.section	.nv.constant0._ZN2at6native29vectorized_elementwise_kernelILi8EZZZNS0_23bitwise_not_kernel_cudaERNS_18TensorIteratorBaseEENKUlvE_clEvENKUlvE2_clEvEUllE_St5arrayIPcLm2EEEEviT0_T1_,"a",@progbits
	.sectionflags	@""
	.align	4
.nv.constant0._ZN2at6native29vectorized_elementwise_kernelILi8EZZZNS0_23bitwise_not_kernel_cudaERNS_18TensorIteratorBaseEENKUlvE_clEvENKUlvE2_clEvEUllE_St5arrayIPcLm2EEEEviT0_T1_:
	.zero		920


//--------------------- .nv.constant0._ZN2at6native18elementwise_kernelILi128ELi4EZNS0_15gpu_kernel_implIZZZNS0_23bitwise_not_kernel_cudaERNS_18TensorIteratorBaseEENKUlvE_clEvENKUlvE1_clEvEUliE_EEvS4_RKT_EUliE_EEviT1_ --------------------------
	.section	.nv.constant0._ZN2at6native18elementwise_kernelILi128ELi4EZNS0_15gpu_kernel_implIZZZNS0_23bitwise_not_kernel_cudaERNS_18TensorIteratorBaseEENKUlvE_clEvENKUlvE1_clEvEUliE_EEvS4_RKT_EUliE_EEviT1_,"a",@progbits
	.sectionflags	@""
	.align	4
.nv.constant0._ZN2at6native18elementwise_kernelILi128ELi4EZNS0_15gpu_kernel_implIZZZNS0_23bitwise_not_kernel_cudaERNS_18TensorIteratorBaseEENKUlvE_clEvENKUlvE1_clEvEUliE_EEvS4_RKT_EUliE_EEviT1_:
	.zero		1440


//--------------------- .nv.constant0._ZN2at6native27unrolled_elementwise_kernelIZZZNS0_23bitwise_not_kernel_cudaERNS_18TensorIteratorBaseEENKUlvE_clEvENKUlvE1_clEvEUliE_St5arrayIPcLm2EELi4E23TrivialOffsetCalculatorILi1EjESB_NS0_6memory12LoadWithCastILi1EEENSC_13StoreWithCastILi1EEEEEviT_T0_T2_T3_T4_T5_ --------------------------
	.section	.nv.constant0._ZN2at6native27unrolled_elementwise_kernelIZZZNS0_23bitwise_not_kernel_cudaERNS_18TensorIteratorBaseEENKUlvE_clEvENKUlvE1_clEvEUliE_St5arrayIPcLm2EELi4E23TrivialOffsetCalculatorILi1EjESB_NS0_6memory12LoadWithCastILi1EEENSC_13StoreWithCastILi1EEEEEviT_T0_T2_T3_T4_T5_,"a",@progbits
	.sectionflags	@""
	.align	4
.nv.constant0._ZN2at6native27unrolled_elementwise_kernelIZZZNS0_23bitwise_not_kernel_cudaERNS_18TensorIteratorBaseEENKUlvE_clEvENKUlvE1_clEvEUliE_St5arrayIPcLm2EELi4E23TrivialOffsetCalculatorILi1EjESB_NS0_6memory12LoadWithCastILi1EEENSC_13StoreWithCastILi1EEEEEviT_T0_T2_T3_T4_T5_:
	.zero		940


//--------------------- .nv.constant0._ZN2at6native18elementwise_kernelILi128ELi2EZNS0_22gpu_kernel_impl_nocastIZZZNS0_23bitwise_not_kernel_cudaERNS_18TensorIteratorBaseEENKUlvE_clEvENKUlvE1_clEvEUliE_EEvS4_RKT_EUliE_EEviT1_ --------------------------
	.section	.nv.constant0._ZN2at6native18elementwise_kernelILi128ELi2EZNS0_22gpu_kernel_impl_nocastIZZZNS0_23bitwise_not_kernel_cudaERNS_18TensorIteratorBaseEENKUlvE_clEvENKUlvE1_clEvEUliE_EEvS4_RKT_EUliE_EEviT1_,"a",@progbits
	.sectionflags	@""
	.align	4
.nv.constant0._ZN2at6native18elementwise_kernelILi128ELi2EZNS0_22gpu_kernel_impl_nocastIZZZNS0_23bitwise_not_kernel_cudaERNS_18TensorIteratorBaseEENKUlvE_clEvENKUlvE1_clEvEUliE_EEvS4_RKT_EUliE_EEviT1_:
	.zero		1440


//--------------------- .nv.constant0._ZN2at6native27unrolled_elementwise_kernelIZZZNS0_23bitwise_not_kernel_cudaERNS_18TensorIteratorBaseEENKUlvE_clEvENKUlvE1_clEvEUliE_St5arrayIPcLm2EELi4E23TrivialOffsetCalculatorILi1EjESB_NS0_6memory15LoadWithoutCastENSC_16StoreWithoutCastEEEviT_T0_T2_T3_T4_T5_ --------------------------
	.section	.nv.constant0._ZN2at6native27unrolled_elementwise_kernelIZZZNS0_23bitwise_not_kernel_cudaERNS_18TensorIteratorBaseEENKUlvE_clEvENKUlvE1_clEvEUliE_St5arrayIPcLm2EELi4E23TrivialOffsetCalculatorILi1EjESB_NS0_6memory15LoadWithoutCastENSC_16StoreWithoutCastEEEviT_T0_T2_T3_T4_T5_,"a",@progbits
	.sectionflags	@""
	.align	4
.nv.constant0._ZN2at6native27unrolled_elementwise_kernelIZZZNS0_23bitwise_not_kernel_cudaERNS_18TensorIteratorBaseEENKUlvE_clEvENKUlvE1_clEvEUliE_St5arrayIPcLm2EELi4E23TrivialOffsetCalculatorILi1EjESB_NS0_6memory15LoadWithoutCastENSC_16StoreWithoutCastEEEviT_T0_T2_T3_T4_T5_:
	.zero		924


//--------------------- .nv.constant0._ZN2at6native29vectorized_elementwise_kernelILi2EZZZNS0_23bitwise_not_kernel_cudaERNS_18TensorIteratorBaseEENKUlvE_clEvENKUlvE1_clEvEUliE_St5arrayIPcLm2EEEEviT0_T1_ --------------------------
	.section	.nv.constant0._ZN2at6native29vectorized_elementwise_kernelILi2EZZZNS0_23bitwise_not_kernel_cudaERNS_18TensorIteratorBaseEENKUlvE_clEvENKUlvE1_clEvEUliE_St5arrayIPcLm2EEEEviT0_T1_,"a",@progbits
	.sectionflags	@""
	.align	4
.nv.constant0._ZN2at6native29vectorized_elementwise_kernelILi2EZZZNS0_23bitwise_not_kernel_cudaERNS_18TensorIteratorBaseEENKUlvE_clEvENKUlvE1_clEvEUliE_St5arrayIPcLm2EEEEviT0_T1_:
	.zero		920


//--------------------- .nv.constant0._ZN2at6native29vectorized_elementwise_kernelILi4EZZZNS0_23bitwise_not_kernel_cudaERNS_18TensorIteratorBaseEENKUlvE_clEvENKUlvE1_clEvEUliE_St5arrayIPcLm2EEEEviT0_T1_ --------------------------
	.section	.nv.constant0._ZN2at6native29vectorized_elementwise_kernelILi4EZZZNS0_23bitwise_not_kernel_cudaERNS_18TensorIteratorBaseEENKUlvE_clEvENKUlvE1_clEvEUliE_St5arrayIPcLm2EEEEviT0_T1_,"a",@progbits
	.sectionflags	@""
	.align	4
.nv.constant0._ZN2at6native29vectorized_elementwise_kernelILi4EZZZNS0_23bitwise_not_kernel_cudaERNS_18TensorIteratorBaseEENKUlvE_clEvENKUlvE1_clEvEUliE_St5arrayIPcLm2EEEEviT0_T1_:
	.zero		920


//--------------------- .nv.constant0._ZN2at6native29vectorized_elementwise_kernelILi8EZZZNS0_23bitwise_not_kernel_cudaERNS_18TensorIteratorBaseEENKUlvE_clEvENKUlvE1_clEvEUliE_St5arrayIPcLm2EEEEviT0_T1_ --------------------------
	.section	.nv.constant0._ZN2at6native29vectorized_elementwise_kernelILi8EZZZNS0_23bitwise_not_kernel_cudaERNS_18TensorIteratorBaseEENKUlvE_clEvENKUlvE1_clEvEUliE_St5arrayIPcLm2EEEEviT0_T1_,"a",@progbits
	.sectionflags	@""
	.align	4
.nv.constant0._ZN2at6native29vectorized_elementwise_kernelILi8EZZZNS0_23bitwise_not_kernel_cudaERNS_18TensorIteratorBaseEENKUlvE_clEvENKUlvE1_clEvEUliE_St5arrayIPcLm2EEEEviT0_T1_:
	.zero		920


//--------------------- .nv.constant0._ZN2at6native18elementwise_kernelILi128ELi4EZNS0_15gpu_kernel_implIZZZNS0_23bitwise_not_kernel_cudaERNS_18TensorIteratorBaseEENKUlvE_clEvENKUlvE0_clEvEUlaE_EEvS4_RKT_EUliE_EEviT1_ --------------------------
	.section	.nv.constant0._ZN2at6native18elementwise_kernelILi128ELi4EZNS0_15gpu_kernel_implIZZZNS0_23bitwise_not_kernel_cudaERNS_18TensorIteratorBaseEENKUlvE_clEvENKUlvE0_clEvEUlaE_EEvS4_RKT_EUliE_EEviT1_,"a",@progbits
	.sectionflags	@""
	.align	4
.nv.constant0._ZN2at6native18elementwise_kernelILi128ELi4EZNS0_15gpu_kernel_implIZZZNS0_23bitwise_not_kernel_cudaERNS_18TensorIteratorBaseEENKUlvE_clEvENKUlvE0_clEvEUlaE_EEvS4_RKT_EUliE_EEviT1_:
	.zero		1440


//--------------------- .nv.constant0._ZN2at6native27unrolled_elementwise_kernelIZZZNS0_23bitwise_not_kernel_cudaERNS_18TensorIteratorBaseEENKUlvE_clEvENKUlvE0_clEvEUlaE_St5arrayIPcLm2EELi4E23TrivialOffsetCalculatorILi1EjESB_NS0_6memory12LoadWithCastILi1EEENSC_13StoreWithCastILi1EEEEEviT_T0_T2_T3_T4_T5_ --------------------------
	.section	.nv.constant0._ZN2at6native27unrolled_elementwise_kernelIZZZNS0_23bitwise_not_kernel_cudaERNS_18TensorIteratorBaseEENKUlvE_clEvENKUlvE0_clEvEUlaE_St5arrayIPcLm2EELi4E23TrivialOffsetCalculatorILi1EjESB_NS0_6memory12LoadWithCastILi1EEENSC_13StoreWithCastILi1EEEEEviT_T0_T2_T3_T4_T5_,"a",@progbits
	.sectionflags	@""
	.align	4
.nv.constant0._ZN2at6native27unrolled_elementwise_kernelIZZZNS0_23bitwise_not_kernel_cudaERNS_18TensorIteratorBaseEENKUlvE_clEvENKUlvE0_clEvEUlaE_St5arrayIPcLm2EELi4E23TrivialOffsetCalculatorILi1EjESB_NS0_6memory12LoadWithCastILi1EEENSC_13StoreWithCastILi1EEEEEviT_T0_T2_T3_T4_T5_:
	.zero		940


//--------------------- .nv.constant0._ZN2at6native18elementwise_kernelILi128ELi4EZNS0_22gpu_kernel_impl_nocastIZZZNS0_23bitwise_not_kernel_cudaERNS_18TensorIteratorBaseEENKUlvE_clEvENKUlvE0_clEvEUlaE_EEvS4_RKT_EUliE_EEviT1_ --------------------------
	.section	.nv.constant0._ZN2at6native18elementwise_kernelILi128ELi4EZNS0_22gpu_kernel_impl_nocastIZZZNS0_23bitwise_not_kernel_cudaERNS_18TensorIteratorBaseEENKUlvE_clEvENKUlvE0_clEvEUlaE_EEvS4_RKT_EUliE_EEviT1_,"a",@progbits
	.sectionflags	@""
	.align	4
.nv.constant0._ZN2at6native18elementwise_kernelILi128ELi4EZNS0_22gpu_kernel_impl_nocastIZZZNS0_23bitwise_not_kernel_cudaERNS_18TensorIteratorBaseEENKUlvE_clEvENKUlvE0_clEvEUlaE_EEvS4_RKT_EUliE_EEviT1_:
	.zero		1440


//--------------------- .nv.constant0._ZN2at6native27unrolled_elementwise_kernelIZZZNS0_23bitwise_not_kernel_cudaERNS_18TensorIteratorBaseEENKUlvE_clEvENKUlvE0_clEvEUlaE_St5arrayIPcLm2EELi4E23TrivialOffsetCalculatorILi1EjESB_NS0_6memory15LoadWithoutCastENSC_16StoreWithoutCastEEEviT_T0_T2_T3_T4_T5_ --------------------------
	.section	.nv.constant0._ZN2at6native27unrolled_elementwise_kernelIZZZNS0_23bitwise_not_kernel_cudaERNS_18TensorIteratorBaseEENKUlvE_clEvENKUlvE0_clEvEUlaE_St5arrayIPcLm2EELi4E23TrivialOffsetCalculatorILi1EjESB_NS0_6memory15LoadWithoutCastENSC_16StoreWithoutCastEEEviT_T0_T2_T3_T4_T5_,"a",@progbits
	.sectionflags	@""
	.align	4
.nv.constant0._ZN2at6native27unrolled_elementwise_kernelIZZZNS0_23bitwise_not_kernel_cudaERNS_18TensorIteratorBaseEENKUlvE_clEvENKUlvE0_clEvEUlaE_St5arrayIPcLm2EELi4E23TrivialOffsetCalculatorILi1EjESB_NS0_6memory15LoadWithoutCastENSC_16StoreWithoutCastEEEviT_T0_T2_T3_T4_T5_:
	.zero		924


//--------------------- .nv.constant0._ZN2at6native29vectorized_elementwise_kernelILi2EZZZNS0_23bitwise_not_kernel_cudaERNS_18TensorIteratorBaseEENKUlvE_clEvENKUlvE0_clEvEUlaE_St5arrayIPcLm2EEEEviT0_T1_ --------------------------
	.section	.nv.constant0._ZN2at6native29vectorized_elementwise_kernelILi2EZZZNS0_23bitwise_not_kernel_cudaERNS_18TensorIteratorBaseEENKUlvE_clEvENKUlvE0_clEvEUlaE_St5arrayIPcLm2EEEEviT0_T1_,"a",@progbits
	.sectionflags	@""
	.align	4
.nv.constant0._ZN2at6native29vectorized_elementwise_kernelILi2EZZZNS0_23bitwise_not_kernel_cudaERNS_18TensorIteratorBaseEENKUlvE_clEvENKUlvE0_clEvEUlaE_St5arrayIPcLm2EEEEviT0_T1_:
	.zero		920


//--------------------- .nv.constant0._ZN2at6native29vectorized_elementwise_kernelILi4EZZZNS0_23bitwise_not_kernel_cudaERNS_18TensorIteratorBaseEENKUlvE_clEvENKUlvE0_clEvEUlaE_St5arrayIPcLm2EEEEviT0_T1_ --------------------------
	.section	.nv.constant0._ZN2at6native29vectorized_elementwise_kernelILi4EZZZNS0_23bitwise_not_kernel_cudaERNS_18TensorIteratorBaseEENKUlvE_clEvENKUlvE0_clEvEUlaE_St5arrayIPcLm2EEEEviT0_T1_,"a",@progbits
	.sectionflags	@""
	.align	4
.nv.constant0._ZN2at6native29vectorized_elementwise_kernelILi4EZZZNS0_23bitwise_not_kernel_cudaERNS_18TensorIteratorBaseEENKUlvE_clEvENKUlvE0_clEvEUlaE_St5arrayIPcLm2EEEEviT0_T1_:
	.zero		920


//--------------------- .nv.constant0._ZN2at6native29vectorized_elementwise_kernelILi8EZZZNS0_23bitwise_not_kernel_cudaERNS_18TensorIteratorBaseEENKUlvE_clEvENKUlvE0_clEvEUlaE_St5arrayIPcLm2EEEEviT0_T1_ --------------------------
	.section	.nv.constant0._ZN2at6native29vectorized_elementwise_kernelILi8EZZZNS0_23bitwise_not_kernel_cudaERNS_18TensorIteratorBaseEENKUlvE_clEvENKUlvE0_clEvEUlaE_St5arrayIPcLm2EEEEviT0_T1_,"a",@progbits
	.sectionflags	@""
	.align	4
.nv.constant0._ZN2at6native29vectorized_elementwise_kernelILi8EZZZNS0_23bitwise_not_kernel_cudaERNS_18TensorIteratorBaseEENKUlvE_clEvENKUlvE0_clEvEUlaE_St5arrayIPcLm2EEEEviT0_T1_:
	.zero		920


//--------------------- .nv.constant0._ZN2at6native18elementwise_kernelILi128ELi4EZNS0_15gpu_kernel_implIZZZNS0_23bitwise_not_kernel_cudaERNS_18TensorIteratorBaseEENKUlvE_clEvENKUlvE_clEvEUlhE_EEvS4_RKT_EUliE_EEviT1_ --------------------------
	.section	.nv.constant0._ZN2at6native18elementwise_kernelILi128ELi4EZNS0_15gpu_kernel_implIZZZNS0_23bitwise_not_kernel_cudaERNS_18TensorIteratorBaseEENKUlvE_clEvENKUlvE_clEvEUlhE_EEvS4_RKT_EUliE_EEviT1_,"a",@progbits
	.sectionflags	@""
	.align	4
.nv.constant0._ZN2at6native18elementwise_kernelILi128ELi4EZNS0_15gpu_kernel_implIZZZNS0_23bitwise_not_kernel_cudaERNS_18TensorIteratorBaseEENKUlvE_clEvENKUlvE_clEvEUlhE_EEvS4_RKT_EUliE_EEviT1_:
	.zero		1440


//--------------------- .nv.constant0._ZN2at6native27unrolled_elementwise_kernelIZZZNS0_23bitwise_not_kernel_cudaERNS_18TensorIteratorBaseEENKUlvE_clEvENKUlvE_clEvEUlhE_St5arrayIPcLm2EELi4E23TrivialOffsetCalculatorILi1EjESB_NS0_6memory12LoadWithCastILi1EEENSC_13StoreWithCastILi1EEEEEviT_T0_T2_T3_T4_T5_ --------------------------
	.section	.nv.constant0._ZN2at6native27unrolled_elementwise_kernelIZZZNS0_23bitwise_not_kernel_cudaERNS_18TensorIteratorBaseEENKUlvE_clEvENKUlvE_clEvEUlhE_St5arrayIPcLm2EELi4E23TrivialOffsetCalculatorILi1EjESB_NS0_6memory12LoadWithCastILi1EEENSC_13StoreWithCastILi1EEEEEviT_T0_T2_T3_T4_T5_,"a",@progbits
	.sectionflags	@""
	.align	4
.nv.constant0._ZN2at6native27unrolled_elementwise_kernelIZZZNS0_23bitwise_not_kernel_cudaERNS_18TensorIteratorBaseEENKUlvE_clEvENKUlvE_clEvEUlhE_St5arrayIPcLm2EELi4E23TrivialOffsetCalculatorILi1EjESB_NS0_6memory12LoadWithCastILi1EEENSC_13StoreWithCastILi1EEEEEviT_T0_T2_T3_T4_T5_:
	.zero		940


//--------------------- .nv.constant0._ZN2at6native18elementwise_kernelILi128ELi4EZNS0_22gpu_kernel_impl_nocastIZZZNS0_23bitwise_not_kernel_cudaERNS_18TensorIteratorBaseEENKUlvE_clEvENKUlvE_clEvEUlhE_EEvS4_RKT_EUliE_EEviT1_ --------------------------
	.section	.nv.constant0._ZN2at6native18elementwise_kernelILi128ELi4EZNS0_22gpu_kernel_impl_nocastIZZZNS0_23bitwise_not_kernel_cudaERNS_18TensorIteratorBaseEENKUlvE_clEvENKUlvE_clEvEUlhE_EEvS4_RKT_EUliE_EEviT1_,"a",@progbits
	.sectionflags	@""
	.align	4
.nv.constant0._ZN2at6native18elementwise_kernelILi128ELi4EZNS0_22gpu_kernel_impl_nocastIZZZNS0_23bitwise_not_kernel_cudaERNS_18TensorIteratorBaseEENKUlvE_clEvENKUlvE_clEvEUlhE_EEvS4_RKT_EUliE_EEviT1_:
	.zero		1440


//--------------------- .nv.constant0._ZN2at6native27unrolled_elementwise_kernelIZZZNS0_23bitwise_not_kernel_cudaERNS_18TensorIteratorBaseEENKUlvE_clEvENKUlvE_clEvEUlhE_St5arrayIPcLm2EELi4E23TrivialOffsetCalculatorILi1EjESB_NS0_6memory15LoadWithoutCastENSC_16StoreWithoutCastEEEviT_T0_T2_T3_T4_T5_ --------------------------
	.section	.nv.constant0._ZN2at6native27unrolled_elementwise_kernelIZZZNS0_23bitwise_not_kernel_cudaERNS_18TensorIteratorBaseEENKUlvE_clEvENKUlvE_clEvEUlhE_St5arrayIPcLm2EELi4E23TrivialOffsetCalculatorILi1EjESB_NS0_6memory15LoadWithoutCastENSC_16StoreWithoutCastEEEviT_T0_T2_T3_T4_T5_,"a",@progbits
	.sectionflags	@""
	.align	4
.nv.constant0._ZN2at6native27unrolled_elementwise_kernelIZZZNS0_23bitwise_not_kernel_cudaERNS_18TensorIteratorBaseEENKUlvE_clEvENKUlvE_clEvEUlhE_St5arrayIPcLm2EELi4E23TrivialOffsetCalculatorILi1EjESB_NS0_6memory15LoadWithoutCastENSC_16StoreWithoutCastEEEviT_T0_T2_T3_T4_T5_:
	.zero		924


//--------------------- .nv.constant0._ZN2at6native29vectorized_elementwise_kernelILi2EZZZNS0_23bitwise_not_kernel_cudaERNS_18TensorIteratorBaseEENKUlvE_clEvENKUlvE_clEvEUlhE_St5arrayIPcLm2EEEEviT0_T1_ --------------------------
	.section	.nv.constant0._ZN2at6native29vectorized_elementwise_kernelILi2EZZZNS0_23bitwise_not_kernel_cudaERNS_18TensorIteratorBaseEENKUlvE_clEvENKUlvE_clEvEUlhE_St5arrayIPcLm2EEEEviT0_T1_,"a",@progbits
	.sectionflags	@""
	.align	4
.nv.constant0._ZN2at6native29vectorized_elementwise_kernelILi2EZZZNS0_23bitwise_not_kernel_cudaERNS_18TensorIteratorBaseEENKUlvE_clEvENKUlvE_clEvEUlhE_St5arrayIPcLm2EEEEviT0_T1_:
	.zero		920


//--------------------- .nv.constant0._ZN2at6native29vectorized_elementwise_kernelILi4EZZZNS0_23bitwise_not_kernel_cudaERNS_18TensorIteratorBaseEENKUlvE_clEvENKUlvE_clEvEUlhE_St5arrayIPcLm2EEEEviT0_T1_ --------------------------
	.section	.nv.constant0._ZN2at6native29vectorized_elementwise_kernelILi4EZZZNS0_23bitwise_not_kernel_cudaERNS_18TensorIteratorBaseEENKUlvE_clEvENKUlvE_clEvEUlhE_St5arrayIPcLm2EEEEviT0_T1_,"a",@progbits
	.sectionflags	@""
	.align	4
.nv.constant0._ZN2at6native29vectorized_elementwise_kernelILi4EZZZNS0_23bitwise_not_kernel_cudaERNS_18TensorIteratorBaseEENKUlvE_clEvENKUlvE_clEvEUlhE_St5arrayIPcLm2EEEEviT0_T1_:
	.zero		920


//--------------------- .nv.constant0._ZN2at6native29vectorized_elementwise_kernelILi8EZZZNS0_23bitwise_not_kernel_cudaERNS_18TensorIteratorBaseEENKUlvE_clEvENKUlvE_clEvEUlhE_St5arrayIPcLm2EEEEviT0_T1_ --------------------------
	.section	.nv.constant0._ZN2at6native29vectorized_elementwise_kernelILi8EZZZNS0_23bitwise_not_kernel_cudaERNS_18TensorIteratorBaseEENKUlvE_clEvENKUlvE_clEvEUlhE_St5arrayIPcLm2EEEEviT0_T1_,"a",@progbits
	.sectionflags	@""
	.align	4
.nv.constant0._ZN2at6native29vectorized_elementwise_kernelILi8EZZZNS0_23bitwise_not_kernel_cudaERNS_18TensorIteratorBaseEENKUlvE_clEvENKUlvE_clEvEUlhE_St5arrayIPcLm2EEEEviT0_T1_:
	.zero		920


//--------------------- .nv.constant0._ZN2at6native18elementwise_kernelILi128ELi4EZNS0_15gpu_kernel_implIZNS0_23bitwise_not_kernel_cudaERNS_18TensorIteratorBaseEEUlbE_EEvS4_RKT_EUliE_EEviT1_ --------------------------
	.section	.nv.constant0._ZN2at6native18elementwise_kernelILi128ELi4EZNS0_15gpu_kernel_implIZNS0_23bitwise_not_kernel_cudaERNS_18TensorIteratorBaseEEUlbE_EEvS4_RKT_EUliE_EEviT1_,"a",@progbits
	.sectionflags	@""
	.align	4
.nv.constant0._ZN2at6native18elementwise_kernelILi128ELi4EZNS0_15gpu_kernel_implIZNS0_23bitwise_not_kernel_cudaERNS_18TensorIteratorBaseEEUlbE_EEvS4_RKT_EUliE_EEviT1_:
	.zero		1440


//--------------------- .nv.constant0._ZN2at6native27unrolled_elementwise_kernelIZNS0_23bitwise_not_kernel_cudaERNS_18TensorIteratorBaseEEUlbE_St5arrayIPcLm2EELi4E23TrivialOffsetCalculatorILi1EjES9_NS0_6memory12LoadWithCastILi1EEENSA_13StoreWithCastILi1EEEEEviT_T0_T2_T3_T4_T5_ --------------------------
	.section	.nv.constant0._ZN2at6native27unrolled_elementwise_kernelIZNS0_23bitwise_not_kernel_cudaERNS_18TensorIteratorBaseEEUlbE_St5arrayIPcLm2EELi4E23TrivialOffsetCalculatorILi1EjES9_NS0_6memory12LoadWithCastILi1EEENSA_13StoreWithCastILi1EEEEEviT_T0_T2_T3_T4_T5_,"a",@progbits
	.sectionflags	@""
	.align	4
.nv.constant0._ZN2at6native27unrolled_elementwise_kernelIZNS0_23bitwise_not_kernel_cudaERNS_18TensorIteratorBaseEEUlbE_St5arrayIPcLm2EELi4E23TrivialOffsetCalculatorILi1EjES9_NS0_6memory12LoadWithCastILi1EEENSA_13StoreWithCastILi1EEEEEviT_T0_T2_T3_T4_T5_:
	.zero		940


//--------------------- .nv.constant0._ZN2at6native18elementwise_kernelILi128ELi4EZNS0_22gpu_kernel_impl_nocastIZNS0_23bitwise_not_kernel_cudaERNS_18TensorIteratorBaseEEUlbE_EEvS4_RKT_EUliE_EEviT1_ --------------------------
	.section	.nv.constant0._ZN2at6native18elementwise_kernelILi128ELi4EZNS0_22gpu_kernel_impl_nocastIZNS0_23bitwise_not_kernel_cudaERNS_18TensorIteratorBaseEEUlbE_EEvS4_RKT_EUliE_EEviT1_,"a",@progbits
	.sectionflags	@""
	.align	4
.nv.constant0._ZN2at6native18elementwise_kernelILi128ELi4EZNS0_22gpu_kernel_impl_nocastIZNS0_23bitwise_not_kernel_cudaERNS_18TensorIteratorBaseEEUlbE_EEvS4_RKT_EUliE_EEviT1_:
	.zero		1440


//--------------------- .nv.constant0._ZN2at6native27unrolled_elementwise_kernelIZNS0_23bitwise_not_kernel_cudaERNS_18TensorIteratorBaseEEUlbE_St5arrayIPcLm2EELi4E23TrivialOffsetCalculatorILi1EjES9_NS0_6memory15LoadWithoutCastENSA_16StoreWithoutCastEEEviT_T0_T2_T3_T4_T5_ --------------------------
	.section	.nv.constant0._ZN2at6native27unrolled_elementwise_kernelIZNS0_23bitwise_not_kernel_cudaERNS_18TensorIteratorBaseEEUlbE_St5arrayIPcLm2EELi4E23TrivialOffsetCalculatorILi1EjES9_NS0_6memory15LoadWithoutCastENSA_16StoreWithoutCastEEEviT_T0_T2_T3_T4_T5_,"a",@progbits
	.sectionflags	@""
	.align	4
.nv.constant0._ZN2at6native27unrolled_elementwise_kernelIZNS0_23bitwise_not_kernel_cudaERNS_18TensorIteratorBaseEEUlbE_St5arrayIPcLm2EELi4E23TrivialOffsetCalculatorILi1EjES9_NS0_6memory15LoadWithoutCastENSA_16StoreWithoutCastEEEviT_T0_T2_T3_T4_T5_:
	.zero		924


//--------------------- .nv.constant0._ZN2at6native29vectorized_elementwise_kernelILi2EZNS0_23bitwise_not_kernel_cudaERNS_18TensorIteratorBaseEEUlbE_St5arrayIPcLm2EEEEviT0_T1_ --------------------------
	.section	.nv.constant0._ZN2at6native29vectorized_elementwise_kernelILi2EZNS0_23bitwise_not_kernel_cudaERNS_18TensorIteratorBaseEEUlbE_St5arrayIPcLm2EEEEviT0_T1_,"a",@progbits
	.sectionflags	@""
	.align	4
.nv.constant0._ZN2at6native29vectorized_elementwise_kernelILi2EZNS0_23bitwise_not_kernel_cudaERNS_18TensorIteratorBaseEEUlbE_St5arrayIPcLm2EEEEviT0_T1_:
	.zero		920


//--------------------- .nv.constant0._ZN2at6native29vectorized_elementwise_kernelILi4EZNS0_23bitwise_not_kernel_cudaERNS_18TensorIteratorBaseEEUlbE_St5arrayIPcLm2EEEEviT0_T1_ --------------------------
	.section	.nv.constant0._ZN2at6native29vectorized_elementwise_kernelILi4EZNS0_23bitwise_not_kernel_cudaERNS_18TensorIteratorBaseEEUlbE_St5arrayIPcLm2EEEEviT0_T1_,"a",@progbits
	.sectionflags	@""
	.align	4
.nv.constant0._ZN2at6native29vectorized_elementwise_kernelILi4EZNS0_23bitwise_not_kernel_cudaERNS_18TensorIteratorBaseEEUlbE_St5arrayIPcLm2EEEEviT0_T1_:
	.zero		920


//--------------------- .nv.constant0._ZN2at6native29vectorized_elementwise_kernelILi8EZNS0_23bitwise_not_kernel_cudaERNS_18TensorIteratorBaseEEUlbE_St5arrayIPcLm2EEEEviT0_T1_ --------------------------
	.section	.nv.constant0._ZN2at6native29vectorized_elementwise_kernelILi8EZNS0_23bitwise_not_kernel_cudaERNS_18TensorIteratorBaseEEUlbE_St5arrayIPcLm2EEEEviT0_T1_,"a",@progbits
	.sectionflags	@""
	.align	4
.nv.constant0._ZN2at6native29vectorized_elementwise_kernelILi8EZNS0_23bitwise_not_kernel_cudaERNS_18TensorIteratorBaseEEUlbE_St5arrayIPcLm2EEEEviT0_T1_:
	.zero		920


//--------------------- SYMBOLS --------------------------

	.type		.nv.reservedSmem.offset0,@object
	.size		.nv.reservedSmem.offset0,0x4
	.type		__assertfail,@function
